// Copyright (c) 2024, Jay Shah, Ganesh Bikshandi, Ying Zhang, Vijay Thakkar, Pradeep Ramani, Tri Dao.
// Splitting the different template instantiations to different files to speed up compilation.
// This file is auto-generated. See "generate_kernels.py"

#include "flash_fwd_hdim64_256_bf16_packgqa_sm90.cu"
#include "flash_fwd_hdim64_512_bf16_packgqa_sm90.cu"
#include "flash_fwd_hdim192_128_bf16_packgqa_sm90.cu"

// ===== COMPILED SASS (sm_90a) =====

	.target	sm_90a

	.elftype	@"ET_EXEC"


//--------------------- .note.nv.tkinfo           --------------------------
	.section	.note.nv.tkinfo,"",@"SHT_NOTE"
	.sectionflags	@"SHF_NOTE_NV_TKINFO"
	.tkinfo
        /*0018*/ 	.word	0x00000002
        /*0030*/ 	.string	""
        /*0030*/ 	.string	"ptxas"
        /*0030*/ 	.string	"Cuda compilation tools, release 13.0, V13.0.88"
        /*0030*/ 	.string	"Build cuda_13.0.r13.0/compiler.36424714_0"
        /*0030*/ 	.string	"-arch sm_90a -m 64 "



//--------------------- .note.nv.cuinfo           --------------------------
	.section	.note.nv.cuinfo,"",@"SHT_NOTE"
	.sectionflags	@"SHF_NOTE_NV_CUINFO"
        /*0018*/ 	.short	0x0002
        /*001a*/ 	.short	0x005a
        /*001c*/ 	.short	0x0082
	.zero		2


//--------------------- .nv.info                  --------------------------
	.section	.nv.info,"",@"SHT_CUDA_INFO"
	.align	4


	//----- nvinfo : EIATTR_REGCOUNT
	.align		4
        /*0000*/ 	.byte	0x04, 0x2f
        /*0002*/ 	.short	(.L_37 - .L_36)
	.align		4
.L_36:
        /*0004*/ 	.word	index@(_ZN7cutlass13device_kernelIN5flash11enable_sm90INS1_16FlashAttnFwdSm90INS1_25CollectiveMainloopFwdSm90ILi2EN4cute5tupleIJNS5_1CILi1EEES8_S8_EEENS6_IJNS7_ILi128EEENS7_ILi96EEENS7_ILi64EEEEEELi256ENS_10bfloat16_tEfNS_4arch4Sm90ELb1ELb0ELb0ELb1ELb0ELb1ELb1ELb1ELb0ELb1ELb0ELb0EEENS1_21CollectiveEpilogueFwdINS6_IJSA_NS7_ILi256EEESB_EEES9_SE_SG_Li256ELb1ELb1ELb0ELb0EEENS1_36VarlenDynamicPersistentTileSchedulerILi128ELi96ELi256ELi128ELb0ELb1ELb1ELb1ELb1ELb1EEEEEEEEEvNT_6ParamsE)
        /*0008*/ 	.word	0x000000a8


	//----- nvinfo : EIATTR_FRAME_SIZE
	.align		4
.L_37:
        /*000c*/ 	.byte	0x04, 0x11
        /*000e*/ 	.short	(.L_39 - .L_38)
	.align		4
.L_38:
        /*0010*/ 	.word	index@(_ZN7cutlass13device_kernelIN5flash11enable_sm90INS1_16FlashAttnFwdSm90INS1_25CollectiveMainloopFwdSm90ILi2EN4cute5tupleIJNS5_1CILi1EEES8_S8_EEENS6_IJNS7_ILi128EEENS7_ILi96EEENS7_ILi64EEEEEELi256ENS_10bfloat16_tEfNS_4arch4Sm90ELb1ELb0ELb0ELb1ELb0ELb1ELb1ELb1ELb0ELb1ELb0ELb0EEENS1_21CollectiveEpilogueFwdINS6_IJSA_NS7_ILi256EEESB_EEES9_SE_SG_Li256ELb1ELb1ELb0ELb0EEENS1_36VarlenDynamicPersistentTileSchedulerILi128ELi96ELi256ELi128ELb0ELb1ELb1ELb1ELb1ELb1EEEEEEEEEvNT_6ParamsE)
        /*0014*/ 	.word	0x000000b0


	//----- nvinfo : EIATTR_REGCOUNT
	.align		4
.L_39:
        /*0018*/ 	.byte	0x04, 0x2f
        /*001a*/ 	.short	(.L_41 - .L_40)
	.align		4
.L_40:
        /*001c*/ 	.word	index@(_ZN7cutlass13device_kernelIN5flash11enable_sm90INS1_16FlashAttnFwdSm90INS1_25CollectiveMainloopFwdSm90ILi2EN4cute5tupleIJNS5_1CILi1EEES8_S8_EEENS6_IJNS7_ILi128EEENS7_ILi96EEENS7_ILi64EEEEEELi256ENS_10bfloat16_tEfNS_4arch4Sm90ELb1ELb0ELb0ELb1ELb0ELb0ELb1ELb1ELb0ELb1ELb0ELb0EEENS1_21CollectiveEpilogueFwdINS6_IJSA_NS7_ILi256EEESB_EEES9_SE_SG_Li256ELb1ELb1ELb0ELb0EEENS1_36VarlenDynamicPersistentTileSchedulerILi128ELi96ELi256ELi128ELb0ELb1ELb1ELb1ELb1ELb1EEEEEEEEEvNT_6ParamsE)
        /*0020*/ 	.word	0x000000a8


	//----- nvinfo : EIATTR_FRAME_SIZE
	.align		4
.L_41:
        /*0024*/ 	.byte	0x04, 0x11
        /*0026*/ 	.short	(.L_43 - .L_42)
	.align		4
.L_42:
        /*0028*/ 	.word	index@(_ZN7cutlass13device_kernelIN5flash11enable_sm90INS1_16FlashAttnFwdSm90INS1_25CollectiveMainloopFwdSm90ILi2EN4cute5tupleIJNS5_1CILi1EEES8_S8_EEENS6_IJNS7_ILi128EEENS7_ILi96EEENS7_ILi64EEEEEELi256ENS_10bfloat16_tEfNS_4arch4Sm90ELb1ELb0ELb0ELb1ELb0ELb0ELb1ELb1ELb0ELb1ELb0ELb0EEENS1_21CollectiveEpilogueFwdINS6_IJSA_NS7_ILi256EEESB_EEES9_SE_SG_Li256ELb1ELb1ELb0ELb0EEENS1_36VarlenDynamicPersistentTileSchedulerILi128ELi96ELi256ELi128ELb0ELb1ELb1ELb1ELb1ELb1EEEEEEEEEvNT_6ParamsE)
        /*002c*/ 	.word	0x00000070


	//----- nvinfo : EIATTR_REGCOUNT
	.align		4
.L_43:
        /*0030*/ 	.byte	0x04, 0x2f
        /*0032*/ 	.short	(.L_45 - .L_44)
	.align		4
.L_44:
        /*0034*/ 	.word	index@(_ZN7cutlass13device_kernelIN5flash11enable_sm90INS1_16FlashAttnFwdSm90INS1_25CollectiveMainloopFwdSm90ILi2EN4cute5tupleIJNS5_1CILi1EEES8_S8_EEENS6_IJNS7_ILi128EEENS7_ILi96EEENS7_ILi64EEEEEELi256ENS_10bfloat16_tEfNS_4arch4Sm90ELb1ELb0ELb0ELb1ELb0ELb1ELb0ELb1ELb0ELb1ELb0ELb0EEENS1_21CollectiveEpilogueFwdINS6_IJSA_NS7_ILi256EEESB_EEES9_SE_SG_Li256ELb1ELb1ELb0ELb0EEENS1_36VarlenDynamicPersistentTileSchedulerILi128ELi96ELi256ELi128ELb0ELb1ELb1ELb1ELb1ELb1EEEEEEEEEvNT_6ParamsE)
        /*0038*/ 	.word	0x000000a8


	//----- nvinfo : EIATTR_FRAME_SIZE
	.align		4
.L_45:
        /*003c*/ 	.byte	0x04, 0x11
        /*003e*/ 	.short	(.L_47 - .L_46)
	.align		4
.L_46:
        /*0040*/ 	.word	index@(_ZN7cutlass13device_kernelIN5flash11enable_sm90INS1_16FlashAttnFwdSm90INS1_25CollectiveMainloopFwdSm90ILi2EN4cute5tupleIJNS5_1CILi1EEES8_S8_EEENS6_IJNS7_ILi128EEENS7_ILi96EEENS7_ILi64EEEEEELi256ENS_10bfloat16_tEfNS_4arch4Sm90ELb1ELb0ELb0ELb1ELb0ELb1ELb0ELb1ELb0ELb1ELb0ELb0EEENS1_21CollectiveEpilogueFwdINS6_IJSA_NS7_ILi256EEESB_EEES9_SE_SG_Li256ELb1ELb1ELb0ELb0EEENS1_36VarlenDynamicPersistentTileSchedulerILi128ELi96ELi256ELi128ELb0ELb1ELb1ELb1ELb1ELb1EEEEEEEEEvNT_6ParamsE)
        /*0044*/ 	.word	0x00000060


	//----- nvinfo : EIATTR_REGCOUNT
	.align		4
.L_47:
        /*0048*/ 	.byte	0x04, 0x2f
        /*004a*/ 	.short	(.L_49 - .L_48)
	.align		4
.L_48:
        /*004c*/ 	.word	index@(_ZN7cutlass13device_kernelIN5flash11enable_sm90INS1_16FlashAttnFwdSm90INS1_25CollectiveMainloopFwdSm90ILi2EN4cute5tupleIJNS5_1CILi1EEES8_S8_EEENS6_IJNS7_ILi128EEENS7_ILi96EEENS7_ILi64EEEEEELi256ENS_10bfloat16_tEfNS_4arch4Sm90ELb1ELb0ELb0ELb1ELb0ELb0ELb0ELb1ELb0ELb1ELb0ELb0EEENS1_21CollectiveEpilogueFwdINS6_IJSA_NS7_ILi256EEESB_EEES9_SE_SG_Li256ELb1ELb1ELb0ELb0EEENS1_36VarlenDynamicPersistentTileSchedulerILi128ELi96ELi256ELi128ELb0ELb1ELb1ELb1ELb1ELb1EEEEEEEEEvNT_6ParamsE)
        /*0050*/ 	.word	0x000000a8


	//----- nvinfo : EIATTR_FRAME_SIZE
	.align		4
.L_49:
        /*0054*/ 	.byte	0x04, 0x11
        /*0056*/ 	.short	(.L_51 - .L_50)
	.align		4
.L_50:
        /*0058*/ 	.word	index@(_ZN7cutlass13device_kernelIN5flash11enable_sm90INS1_16FlashAttnFwdSm90INS1_25CollectiveMainloopFwdSm90ILi2EN4cute5tupleIJNS5_1CILi1EEES8_S8_EEENS6_IJNS7_ILi128EEENS7_ILi96EEENS7_ILi64EEEEEELi256ENS_10bfloat16_tEfNS_4arch4Sm90ELb1ELb0ELb0ELb1ELb0ELb0ELb0ELb1ELb0ELb1ELb0ELb0EEENS1_21CollectiveEpilogueFwdINS6_IJSA_NS7_ILi256EEESB_EEES9_SE_SG_Li256ELb1ELb1ELb0ELb0EEENS1_36VarlenDynamicPersistentTileSchedulerILi128ELi96ELi256ELi128ELb0ELb1ELb1ELb1ELb1ELb1EEEEEEEEEvNT_6ParamsE)
        /*005c*/ 	.word	0x00000058


	//----- nvinfo : EIATTR_REGCOUNT
	.align		4
.L_51:
        /*0060*/ 	.byte	0x04, 0x2f
        /*0062*/ 	.short	(.L_53 - .L_52)
	.align		4
.L_52:
        /*0064*/ 	.word	index@(_ZN7cutlass13device_kernelIN5flash11enable_sm90INS1_16FlashAttnFwdSm90INS1_25CollectiveMainloopFwdSm90ILi2EN4cute5tupleIJNS5_1CILi1EEES8_S8_EEENS6_IJNS7_ILi128EEENS7_ILi96EEENS7_ILi64EEEEEELi256ENS_10bfloat16_tEfNS_4arch4Sm90ELb1ELb0ELb0ELb0ELb0ELb0ELb1ELb1ELb0ELb1ELb0ELb0EEENS1_21CollectiveEpilogueFwdINS6_IJSA_NS7_ILi256EEESB_EEES9_SE_SG_Li256ELb0ELb1ELb0ELb0EEENS1_30DynamicPersistentTileSchedulerILi256ELi128ELb0ELb1ELb1EEEEEEEEEvNT_6ParamsE)
        /*0068*/ 	.word	0x000000a8


	//----- nvinfo : EIATTR_FRAME_SIZE
	.align		4
.L_53:
        /*006c*/ 	.byte	0x04, 0x11
        /*006e*/ 	.short	(.L_55 - .L_54)
	.align		4
.L_54:
        /*0070*/ 	.word	index@(_ZN7cutlass13device_kernelIN5flash11enable_sm90INS1_16FlashAttnFwdSm90INS1_25CollectiveMainloopFwdSm90ILi2EN4cute5tupleIJNS5_1CILi1EEES8_S8_EEENS6_IJNS7_ILi128EEENS7_ILi96EEENS7_ILi64EEEEEELi256ENS_10bfloat16_tEfNS_4arch4Sm90ELb1ELb0ELb0ELb0ELb0ELb0ELb1ELb1ELb0ELb1ELb0ELb0EEENS1_21CollectiveEpilogueFwdINS6_IJSA_NS7_ILi256EEESB_EEES9_SE_SG_Li256ELb0ELb1ELb0ELb0EEENS1_30DynamicPersistentTileSchedulerILi256ELi128ELb0ELb1ELb1EEEEEEEEEvNT_6ParamsE)
        /*0074*/ 	.word	0x00000050


	//----- nvinfo : EIATTR_REGCOUNT
	.align		4
.L_55:
        /*0078*/ 	.byte	0x04, 0x2f
        /*007a*/ 	.short	(.L_57 - .L_56)
	.align		4
.L_56:
        /*007c*/ 	.word	index@(_ZN7cutlass13device_kernelIN5flash11enable_sm90INS1_16FlashAttnFwdSm90INS1_25CollectiveMainloopFwdSm90ILi2EN4cute5tupleIJNS5_1CILi1EEES8_S8_EEENS6_IJNS7_ILi128EEENS7_ILi96EEENS7_ILi64EEEEEELi256ENS_10bfloat16_tEfNS_4arch4Sm90ELb1ELb0ELb0ELb0ELb0ELb0ELb0ELb1ELb0ELb1ELb0ELb0EEENS1_21CollectiveEpilogueFwdINS6_IJSA_NS7_ILi256EEESB_EEES9_SE_SG_Li256ELb0ELb1ELb0ELb0EEENS1_30DynamicPersistentTileSchedulerILi256ELi128ELb0ELb1ELb1EEEEEEEEEvNT_6ParamsE)
        /*0080*/ 	.word	0x000000a8


	//----- nvinfo : EIATTR_FRAME_SIZE
	.align		4
.L_57:
        /*0084*/ 	.byte	0x04, 0x11
        /*0086*/ 	.short	(.L_59 - .L_58)
	.align		4
.L_58:
        /*0088*/ 	.word	index@(_ZN7cutlass13device_kernelIN5flash11enable_sm90INS1_16FlashAttnFwdSm90INS1_25CollectiveMainloopFwdSm90ILi2EN4cute5tupleIJNS5_1CILi1EEES8_S8_EEENS6_IJNS7_ILi128EEENS7_ILi96EEENS7_ILi64EEEEEELi256ENS_10bfloat16_tEfNS_4arch4Sm90ELb1ELb0ELb0ELb0ELb0ELb0ELb0ELb1ELb0ELb1ELb0ELb0EEENS1_21CollectiveEpilogueFwdINS6_IJSA_NS7_ILi256EEESB_EEES9_SE_SG_Li256ELb0ELb1ELb0ELb0EEENS1_30DynamicPersistentTileSchedulerILi256ELi128ELb0ELb1ELb1EEEEEEEEEvNT_6ParamsE)
        /*008c*/ 	.word	0x00000028


	//----- nvinfo : EIATTR_REGCOUNT
	.align		4
.L_59:
        /*0090*/ 	.byte	0x04, 0x2f
        /*0092*/ 	.short	(.L_61 - .L_60)
	.align		4
.L_60:
        /*0094*/ 	.word	index@(_ZN7cutlass13device_kernelIN5flash11enable_sm90INS1_16FlashAttnFwdSm90INS1_25CollectiveMainloopFwdSm90ILi2EN4cute5tupleIJNS5_1CILi1EEES8_S8_EEENS6_IJNS7_ILi128EEENS7_ILi96EEENS7_ILi64EEEEEELi256ENS_10bfloat16_tEfNS_4arch4Sm90ELb0ELb1ELb0ELb1ELb0ELb1ELb1ELb1ELb0ELb1ELb0ELb0EEENS1_21CollectiveEpilogueFwdINS6_IJSA_NS7_ILi256EEESB_EEES9_SE_SG_Li256ELb1ELb1ELb0ELb0EEENS1_36VarlenDynamicPersistentTileSchedulerILi128ELi96ELi256ELi128ELb0ELb1ELb1ELb1ELb0ELb1EEEEEEEEEvNT_6ParamsE)
        /*0098*/ 	.word	0x000000a8


	//----- nvinfo : EIATTR_FRAME_SIZE
	.align		4
.L_61:
        /*009c*/ 	.byte	0x04, 0x11
        /*009e*/ 	.short	(.L_63 - .L_62)
	.align		4
.L_62:
        /*00a0*/ 	.word	index@($_ZN7cutlass13device_kernelIN5flash11enable_sm90INS1_16FlashAttnFwdSm90INS1_25CollectiveMainloopFwdSm90ILi2EN4cute5tupleIJNS5_1CILi1EEES8_S8_EEENS6_IJNS7_ILi128EEENS7_ILi96EEENS7_ILi64EEEEEELi256ENS_10bfloat16_tEfNS_4arch4Sm90ELb0ELb1ELb0ELb1ELb0ELb1ELb1ELb1ELb0ELb1ELb0ELb0EEENS1_21CollectiveEpilogueFwdINS6_IJSA_NS7_ILi256EEESB_EEES9_SE_SG_Li256ELb1ELb1ELb0ELb0EEENS1_36VarlenDynamicPersistentTileSchedulerILi128ELi96ELi256ELi128ELb0ELb1ELb1ELb1ELb0ELb1EEEEEEEEEvNT_6ParamsE$_ZZN5flash25CollectiveMainloopFwdSm90ILi2EN4cute5tupleIJNS1_1CILi1EEES4_S4_EEENS2_IJNS3_ILi128EEENS3_ILi96EEENS3_ILi64EEEEEELi256EN7cutlass10bfloat16_tEfNSA_4arch4Sm90ELb0ELb1ELb0ELb1ELb0ELb1ELb1ELb1ELb0ELb1ELb0ELb0EE3mmaINS_16FlashAttnFwdSm90ISE_NS_21CollectiveEpilogueFwdINS2_IJS6_NS3_ILi256EEES7_EEES5_SB_SD_Li256ELb1ELb1ELb0ELb0EEENS_36VarlenDynamicPersistentTileSchedulerILi128ELi96ELi256ELi128ELb0ELb1ELb1ELb1ELb0ELb1EEEE13SharedStorageENS1_6TensorINS1_11ArrayEngineIfLm128EEENS1_6LayoutINS2_IJNS2_IJNS3_ILi2EEEST_NS3_ILi32EEEEEES4_S4_EEENS2_IJNS2_IJS4_ST_NS3_ILi4EEEEEENS3_ILi0EEESZ_EEEEEEENS_7SoftmaxILi2ELi0EEEEEbRKNSE_6ParamsENSA_25PipelineTmaAsyncNoClusterILi2ENSA_16PipelineTmaAsyncILi2EEEEES1B_RNSA_13PipelineStateILj2EEERT0_RT1_iRiRKNS_16SeqlenInfoQKNewKILb1ELb1EEENS2_IJiiiiEEERT_ENKUliT_T0_T1_E_clIZSF_ISO_S12_S14_EbS17_S1B_S1B_S1E_S1G_S1I_iS1J_S1N_S1O_S1Q_EUlRS1R_iE0_NS3_ILb1EEES1Y_EEDaiS1R_S1S_S1T_)
        /*00a4*/ 	.word	0x000004e0


	//----- nvinfo : EIATTR_FRAME_SIZE
	.align		4
.L_63:
        /*00a8*/ 	.byte	0x04, 0x11
        /*00aa*/ 	.short	(.L_65 - .L_64)
	.align		4
.L_64:
        /*00ac*/ 	.word	index@(_ZN7cutlass13device_kernelIN5flash11enable_sm90INS1_16FlashAttnFwdSm90INS1_25CollectiveMainloopFwdSm90ILi2EN4cute5tupleIJNS5_1CILi1EEES8_S8_EEENS6_IJNS7_ILi128EEENS7_ILi96EEENS7_ILi64EEEEEELi256ENS_10bfloat16_tEfNS_4arch4Sm90ELb0ELb1ELb0ELb1ELb0ELb1ELb1ELb1ELb0ELb1ELb0ELb0EEENS1_21CollectiveEpilogueFwdINS6_IJSA_NS7_ILi256EEESB_EEES9_SE_SG_Li256ELb1ELb1ELb0ELb0EEENS1_36VarlenDynamicPersistentTileSchedulerILi128ELi96ELi256ELi128ELb0ELb1ELb1ELb1ELb0ELb1EEEEEEEEEvNT_6ParamsE)
        /*00b0*/ 	.word	0x000004e0


	//----- nvinfo : EIATTR_REGCOUNT
	.align		4
.L_65:
        /*00b4*/ 	.byte	0x04, 0x2f
        /*00b6*/ 	.short	(.L_67 - .L_66)
	.align		4
.L_66:
        /*00b8*/ 	.word	index@(_ZN7cutlass13device_kernelIN5flash11enable_sm90INS1_16FlashAttnFwdSm90INS1_25CollectiveMainloopFwdSm90ILi2EN4cute5tupleIJNS5_1CILi1EEES8_S8_EEENS6_IJNS7_ILi128EEENS7_ILi96EEENS7_ILi64EEEEEELi256ENS_10bfloat16_tEfNS_4arch4Sm90ELb0ELb1ELb0ELb1ELb0ELb0ELb1ELb1ELb0ELb1ELb0ELb0EEENS1_21CollectiveEpilogueFwdINS6_IJSA_NS7_ILi256EEESB_EEES9_SE_SG_Li256ELb1ELb1ELb0ELb0EEENS1_36VarlenDynamicPersistentTileSchedulerILi128ELi96ELi256ELi128ELb0ELb1ELb1ELb1ELb0ELb1EEEEEEEEEvNT_6ParamsE)
        /*00bc*/ 	.word	0x000000a8


	//----- nvinfo : EIATTR_FRAME_SIZE
	.align		4
.L_67:
        /*00c0*/ 	.byte	0x04, 0x11
        /*00c2*/ 	.short	(.L_69 - .L_68)
	.align		4
.L_68:
        /*00c4*/ 	.word	index@($_ZN7cutlass13device_kernelIN5flash11enable_sm90INS1_16FlashAttnFwdSm90INS1_25CollectiveMainloopFwdSm90ILi2EN4cute5tupleIJNS5_1CILi1EEES8_S8_EEENS6_IJNS7_ILi128EEENS7_ILi96EEENS7_ILi64EEEEEELi256ENS_10bfloat16_tEfNS_4arch4Sm90ELb0ELb1ELb0ELb1ELb0ELb0ELb1ELb1ELb0ELb1ELb0ELb0EEENS1_21CollectiveEpilogueFwdINS6_IJSA_NS7_ILi256EEESB_EEES9_SE_SG_Li256ELb1ELb1ELb0ELb0EEENS1_36VarlenDynamicPersistentTileSchedulerILi128ELi96ELi256ELi128ELb0ELb1ELb1ELb1ELb0ELb1EEEEEEEEEvNT_6ParamsE$_ZZN5flash25CollectiveMainloopFwdSm90ILi2EN4cute5tupleIJNS1_1CILi1EEES4_S4_EEENS2_IJNS3_ILi128EEENS3_ILi96EEENS3_ILi64EEEEEELi256EN7cutlass10bfloat16_tEfNSA_4arch4Sm90ELb0ELb1ELb0ELb1ELb0ELb0ELb1ELb1ELb0ELb1ELb0ELb0EE3mmaINS_16FlashAttnFwdSm90ISE_NS_21CollectiveEpilogueFwdINS2_IJS6_NS3_ILi256EEES7_EEES5_SB_SD_Li256ELb1ELb1ELb0ELb0EEENS_36VarlenDynamicPersistentTileSchedulerILi128ELi96ELi256ELi128ELb0ELb1ELb1ELb1ELb0ELb1EEEE13SharedStorageENS1_6TensorINS1_11ArrayEngineIfLm128EEENS1_6LayoutINS2_IJNS2_IJNS3_ILi2EEEST_NS3_ILi32EEEEEES4_S4_EEENS2_IJNS2_IJS4_ST_NS3_ILi4EEEEEENS3_ILi0EEESZ_EEEEEEENS_7SoftmaxILi2ELi0EEEEEbRKNSE_6ParamsENSA_25PipelineTmaAsyncNoClusterILi2ENSA_16PipelineTmaAsyncILi2EEEEES1B_RNSA_13PipelineStateILj2EEERT0_RT1_iRiRKNS_16SeqlenInfoQKNewKILb1ELb0EEENS2_IJiiiiEEERT_ENKUliT_T0_T1_E_clIZSF_ISO_S12_S14_EbS17_S1B_S1B_S1E_S1G_S1I_iS1J_S1N_S1O_S1Q_EUlRS1R_iE1_NS3_ILb0EEENS3_ILb1EEEEEDaiS1R_S1S_S1T_)
        /*00c8*/ 	.word	0x000004d0


	//----- nvinfo : EIATTR_FRAME_SIZE
	.align		4
.L_69:
        /*00cc*/ 	.byte	0x04, 0x11
        /*00ce*/ 	.short	(.L_71 - .L_70)
	.align		4
.L_70:
        /*00d0*/ 	.word	index@(_ZN7cutlass13device_kernelIN5flash11enable_sm90INS1_16FlashAttnFwdSm90INS1_25CollectiveMainloopFwdSm90ILi2EN4cute5tupleIJNS5_1CILi1EEES8_S8_EEENS6_IJNS7_ILi128EEENS7_ILi96EEENS7_ILi64EEEEEELi256ENS_10bfloat16_tEfNS_4arch4Sm90ELb0ELb1ELb0ELb1ELb0ELb0ELb1ELb1ELb0ELb1ELb0ELb0EEENS1_21CollectiveEpilogueFwdINS6_IJSA_NS7_ILi256EEESB_EEES9_SE_SG_Li256ELb1ELb1ELb0ELb0EEENS1_36VarlenDynamicPersistentTileSchedulerILi128ELi96ELi256ELi128ELb0ELb1ELb1ELb1ELb0ELb1EEEEEEEEEvNT_6ParamsE)
        /*00d4*/ 	.word	0x000004d0


	//----- nvinfo : EIATTR_REGCOUNT
	.align		4
.L_71:
        /*00d8*/ 	.byte	0x04, 0x2f
        /*00da*/ 	.short	(.L_73 - .L_72)
	.align		4
.L_72:
        /*00dc*/ 	.word	index@(_ZN7cutlass13device_kernelIN5flash11enable_sm90INS1_16FlashAttnFwdSm90INS1_25CollectiveMainloopFwdSm90ILi2EN4cute5tupleIJNS5_1CILi1EEES8_S8_EEENS6_IJNS7_ILi128EEENS7_ILi96EEENS7_ILi64EEEEEELi256ENS_10bfloat16_tEfNS_4arch4Sm90ELb0ELb1ELb0ELb1ELb0ELb1ELb0ELb1ELb0ELb1ELb0ELb0EEENS1_21CollectiveEpilogueFwdINS6_IJSA_NS7_ILi256EEESB_EEES9_SE_SG_Li256ELb1ELb1ELb0ELb0EEENS1_36VarlenDynamicPersistentTileSchedulerILi128ELi96ELi256ELi128ELb0ELb1ELb1ELb1ELb0ELb1EEEEEEEEEvNT_6ParamsE)
        /*00e0*/ 	.word	0x000000a8


	//----- nvinfo : EIATTR_FRAME_SIZE
	.align		4
.L_73:
        /*00e4*/ 	.byte	0x04, 0x11
        /*00e6*/ 	.short	(.L_75 - .L_74)
	.align		4
.L_74:
        /*00e8*/ 	.word	index@(_ZN7cutlass13device_kernelIN5flash11enable_sm90INS1_16FlashAttnFwdSm90INS1_25CollectiveMainloopFwdSm90ILi2EN4cute5tupleIJNS5_1CILi1EEES8_S8_EEENS6_IJNS7_ILi128EEENS7_ILi96EEENS7_ILi64EEEEEELi256ENS_10bfloat16_tEfNS_4arch4Sm90ELb0ELb1ELb0ELb1ELb0ELb1ELb0ELb1ELb0ELb1ELb0ELb0EEENS1_21CollectiveEpilogueFwdINS6_IJSA_NS7_ILi256EEESB_EEES9_SE_SG_Li256ELb1ELb1ELb0ELb0EEENS1_36VarlenDynamicPersistentTileSchedulerILi128ELi96ELi256ELi128ELb0ELb1ELb1ELb1ELb0ELb1EEEEEEEEEvNT_6ParamsE)
        /*00ec*/ 	.word	0x00000058


	//----- nvinfo : EIATTR_REGCOUNT
	.align		4
.L_75:
        /*00f0*/ 	.byte	0x04, 0x2f
        /*00f2*/ 	.short	(.L_77 - .L_76)
	.align		4
.L_76:
        /*00f4*/ 	.word	index@(_ZN7cutlass13device_kernelIN5flash11enable_sm90INS1_16FlashAttnFwdSm90INS1_25CollectiveMainloopFwdSm90ILi2EN4cute5tupleIJNS5_1CILi1EEES8_S8_EEENS6_IJNS7_ILi128EEENS7_ILi96EEENS7_ILi64EEEEEELi256ENS_10bfloat16_tEfNS_4arch4Sm90ELb0ELb1ELb0ELb1ELb0ELb0ELb0ELb1ELb0ELb1ELb0ELb0EEENS1_21CollectiveEpilogueFwdINS6_IJSA_NS7_ILi256EEESB_EEES9_SE_SG_Li256ELb1ELb1ELb0ELb0EEENS1_36VarlenDynamicPersistentTileSchedulerILi128ELi96ELi256ELi128ELb0ELb1ELb1ELb1ELb0ELb1EEEEEEEEEvNT_6ParamsE)
        /*00f8*/ 	.word	0x000000a8


	//----- nvinfo : EIATTR_FRAME_SIZE
	.align		4
.L_77:
        /*00fc*/ 	.byte	0x04, 0x11
        /*00fe*/ 	.short	(.L_79 - .L_78)
	.align		4
.L_78:
        /*0100*/ 	.word	index@(_ZN7cutlass13device_kernelIN5flash11enable_sm90INS1_16FlashAttnFwdSm90INS1_25CollectiveMainloopFwdSm90ILi2EN4cute5tupleIJNS5_1CILi1EEES8_S8_EEENS6_IJNS7_ILi128EEENS7_ILi96EEENS7_ILi64EEEEEELi256ENS_10bfloat16_tEfNS_4arch4Sm90ELb0ELb1ELb0ELb1ELb0ELb0ELb0ELb1ELb0ELb1ELb0ELb0EEENS1_21CollectiveEpilogueFwdINS6_IJSA_NS7_ILi256EEESB_EEES9_SE_SG_Li256ELb1ELb1ELb0ELb0EEENS1_36VarlenDynamicPersistentTileSchedulerILi128ELi96ELi256ELi128ELb0ELb1ELb1ELb1ELb0ELb1EEEEEEEEEvNT_6ParamsE)
        /*0104*/ 	.word	0x00000048


	//----- nvinfo : EIATTR_REGCOUNT
	.align		4
.L_79:
        /*0108*/ 	.byte	0x04, 0x2f
        /*010a*/ 	.short	(.L_81 - .L_80)
	.align		4
.L_80:
        /*010c*/ 	.word	index@(_ZN7cutlass13device_kernelIN5flash11enable_sm90INS1_16FlashAttnFwdSm90INS1_25CollectiveMainloopFwdSm90ILi2EN4cute5tupleIJNS5_1CILi1EEES8_S8_EEENS6_IJNS7_ILi128EEENS7_ILi96EEENS7_ILi64EEEEEELi256ENS_10bfloat16_tEfNS_4arch4Sm90ELb0ELb1ELb0ELb0ELb0ELb0ELb1ELb1ELb0ELb1ELb0ELb0EEENS1_21CollectiveEpilogueFwdINS6_IJSA_NS7_ILi256EEESB_EEES9_SE_SG_Li256ELb0ELb1ELb0ELb0EEENS1_30DynamicPersistentTileSchedulerILi256ELi128ELb0ELb1ELb1EEEEEEEEEvNT_6ParamsE)
        /*0110*/ 	.word	0x000000a8


	//----- nvinfo : EIATTR_FRAME_SIZE
	.align		4
.L_81:
        /*0114*/ 	.byte	0x04, 0x11
        /*0116*/ 	.short	(.L_83 - .L_82)
	.align		4
.L_82:
        /*0118*/ 	.word	index@($_ZN7cutlass13device_kernelIN5flash11enable_sm90INS1_16FlashAttnFwdSm90INS1_25CollectiveMainloopFwdSm90ILi2EN4cute5tupleIJNS5_1CILi1EEES8_S8_EEENS6_IJNS7_ILi128EEENS7_ILi96EEENS7_ILi64EEEEEELi256ENS_10bfloat16_tEfNS_4arch4Sm90ELb0ELb1ELb0ELb0ELb0ELb0ELb1ELb1ELb0ELb1ELb0ELb0EEENS1_21CollectiveEpilogueFwdINS6_IJSA_NS7_ILi256EEESB_EEES9_SE_SG_Li256ELb0ELb1ELb0ELb0EEENS1_30DynamicPersistentTileSchedulerILi256ELi128ELb0ELb1ELb1EEEEEEEEEvNT_6ParamsE$_ZZN5flash25CollectiveMainloopFwdSm90ILi2EN4cute5tupleIJNS1_1CILi1EEES4_S4_EEENS2_IJNS3_ILi128EEENS3_ILi96EEENS3_ILi64EEEEEELi256EN7cutlass10bfloat16_tEfNSA_4arch4Sm90ELb0ELb1ELb0ELb0ELb0ELb0ELb1ELb1ELb0ELb1ELb0ELb0EE3mmaINS_16FlashAttnFwdSm90ISE_NS_21CollectiveEpilogueFwdINS2_IJS6_NS3_ILi256EEES7_EEES5_SB_SD_Li256ELb0ELb1ELb0ELb0EEENS_30DynamicPersistentTileSchedulerILi256ELi128ELb0ELb1ELb1EEEE13SharedStorageENS1_6TensorINS1_11ArrayEngineIfLm128EEENS1_6LayoutINS2_IJNS2_IJNS3_ILi2EEEST_NS3_ILi32EEEEEES4_S4_EEENS2_IJNS2_IJS4_ST_NS3_ILi4EEEEEENS3_ILi0EEESZ_EEEEEEENS_7SoftmaxILi2ELi0EEEEEbRKNSE_6ParamsENSA_25PipelineTmaAsyncNoClusterILi2ENSA_16PipelineTmaAsyncILi2EEEEES1B_RNSA_13PipelineStateILj2EEERT0_RT1_iRiRKNS_16SeqlenInfoQKNewKILb0ELb0EEENS2_IJiiiiEEERT_ENKUliT_T0_T1_E_clIZSF_ISO_S12_S14_EbS17_S1B_S1B_S1E_S1G_S1I_iS1J_S1N_S1O_S1Q_EUlRS1R_iE1_NS3_ILb0EEENS3_ILb1EEEEEDaiS1R_S1S_S1T_)
        /*011c*/ 	.word	0x000004b0


	//----- nvinfo : EIATTR_FRAME_SIZE
	.align		4
.L_83:
        /*0120*/ 	.byte	0x04, 0x11
        /*0122*/ 	.short	(.L_85 - .L_84)
	.align		4
.L_84:
        /*0124*/ 	.word	index@(_ZN7cutlass13device_kernelIN5flash11enable_sm90INS1_16FlashAttnFwdSm90INS1_25CollectiveMainloopFwdSm90ILi2EN4cute5tupleIJNS5_1CILi1EEES8_S8_EEENS6_IJNS7_ILi128EEENS7_ILi96EEENS7_ILi64EEEEEELi256ENS_10bfloat16_tEfNS_4arch4Sm90ELb0ELb1ELb0ELb0ELb0ELb0ELb1ELb1ELb0ELb1ELb0ELb0EEENS1_21CollectiveEpilogueFwdINS6_IJSA_NS7_ILi256EEESB_EEES9_SE_SG_Li256ELb0ELb1ELb0ELb0EEENS1_30DynamicPersistentTileSchedulerILi256ELi128ELb0ELb1ELb1EEEEEEEEEvNT_6ParamsE)
        /*0128*/ 	.word	0x000004b0


	//----- nvinfo : EIATTR_REGCOUNT
	.align		4
.L_85:
        /*012c*/ 	.byte	0x04, 0x2f
        /*012e*/ 	.short	(.L_87 - .L_86)
	.align		4
.L_86:
        /*0130*/ 	.word	index@(_ZN7cutlass13device_kernelIN5flash11enable_sm90INS1_16FlashAttnFwdSm90INS1_25CollectiveMainloopFwdSm90ILi2EN4cute5tupleIJNS5_1CILi1EEES8_S8_EEENS6_IJNS7_ILi128EEENS7_ILi96EEENS7_ILi64EEEEEELi256ENS_10bfloat16_tEfNS_4arch4Sm90ELb0ELb1ELb0ELb0ELb0ELb0ELb0ELb1ELb0ELb1ELb0ELb0EEENS1_21CollectiveEpilogueFwdINS6_IJSA_NS7_ILi256EEESB_EEES9_SE_SG_Li256ELb0ELb1ELb0ELb0EEENS1_30DynamicPersistentTileSchedulerILi256ELi128ELb0ELb1ELb1EEEEEEEEEvNT_6ParamsE)
        /*0134*/ 	.word	0x000000a8


	//----- nvinfo : EIATTR_FRAME_SIZE
	.align		4
.L_87:
        /*0138*/ 	.byte	0x04, 0x11
        /*013a*/ 	.short	(.L_89 - .L_88)
	.align		4
.L_88:
        /*013c*/ 	.word	index@(_ZN7cutlass13device_kernelIN5flash11enable_sm90INS1_16FlashAttnFwdSm90INS1_25CollectiveMainloopFwdSm90ILi2EN4cute5tupleIJNS5_1CILi1EEES8_S8_EEENS6_IJNS7_ILi128EEENS7_ILi96EEENS7_ILi64EEEEEELi256ENS_10bfloat16_tEfNS_4arch4Sm90ELb0ELb1ELb0ELb0ELb0ELb0ELb0ELb1ELb0ELb1ELb0ELb0EEENS1_21CollectiveEpilogueFwdINS6_IJSA_NS7_ILi256EEESB_EEES9_SE_SG_Li256ELb0ELb1ELb0ELb0EEENS1_30DynamicPersistentTileSchedulerILi256ELi128ELb0ELb1ELb1EEEEEEEEEvNT_6ParamsE)
        /*0140*/ 	.word	0x00000020


	//----- nvinfo : EIATTR_REGCOUNT
	.align		4
.L_89:
        /*0144*/ 	.byte	0x04, 0x2f
        /*0146*/ 	.short	(.L_91 - .L_90)
	.align		4
.L_90:
        /*0148*/ 	.word	index@(_ZN7cutlass13device_kernelIN5flash11enable_sm90INS1_16FlashAttnFwdSm90INS1_25CollectiveMainloopFwdSm90ILi2EN4cute5tupleIJNS5_1CILi1EEES8_S8_EEENS6_IJNS7_ILi128EEENS7_ILi96EEENS7_ILi64EEEEEELi256ENS_10bfloat16_tEfNS_4arch4Sm90ELb0ELb0ELb0ELb1ELb0ELb1ELb1ELb1ELb0ELb1ELb0ELb0EEENS1_21CollectiveEpilogueFwdINS6_IJSA_NS7_ILi256EEESB_EEES9_SE_SG_Li256ELb1ELb1ELb0ELb0EEENS1_36VarlenDynamicPersistentTileSchedulerILi128ELi96ELi256ELi128ELb0ELb1ELb1ELb0ELb1ELb1EEEEEEEEEvNT_6ParamsE)
        /*014c*/ 	.word	0x000000a8


	//----- nvinfo : EIATTR_FRAME_SIZE
	.align		4
.L_91:
        /*0150*/ 	.byte	0x04, 0x11
        /*0152*/ 	.short	(.L_93 - .L_92)
	.align		4
.L_92:
        /*0154*/ 	.word	index@(_ZN7cutlass13device_kernelIN5flash11enable_sm90INS1_16FlashAttnFwdSm90INS1_25CollectiveMainloopFwdSm90ILi2EN4cute5tupleIJNS5_1CILi1EEES8_S8_EEENS6_IJNS7_ILi128EEENS7_ILi96EEENS7_ILi64EEEEEELi256ENS_10bfloat16_tEfNS_4arch4Sm90ELb0ELb0ELb0ELb1ELb0ELb1ELb1ELb1ELb0ELb1ELb0ELb0EEENS1_21CollectiveEpilogueFwdINS6_IJSA_NS7_ILi256EEESB_EEES9_SE_SG_Li256ELb1ELb1ELb0ELb0EEENS1_36VarlenDynamicPersistentTileSchedulerILi128ELi96ELi256ELi128ELb0ELb1ELb1ELb0ELb1ELb1EEEEEEEEEvNT_6ParamsE)
        /*0158*/ 	.word	0x00000090


	//----- nvinfo : EIATTR_REGCOUNT
	.align		4
.L_93:
        /*015c*/ 	.byte	0x04, 0x2f
        /*015e*/ 	.short	(.L_95 - .L_94)
	.align		4
.L_94:
        /*0160*/ 	.word	index@(_ZN7cutlass13device_kernelIN5flash11enable_sm90INS1_16FlashAttnFwdSm90INS1_25CollectiveMainloopFwdSm90ILi2EN4cute5tupleIJNS5_1CILi1EEES8_S8_EEENS6_IJNS7_ILi128EEENS7_ILi96EEENS7_ILi64EEEEEELi256ENS_10bfloat16_tEfNS_4arch4Sm90ELb0ELb0ELb0ELb1ELb0ELb0ELb1ELb1ELb0ELb1ELb0ELb0EEENS1_21CollectiveEpilogueFwdINS6_IJSA_NS7_ILi256EEESB_EEES9_SE_SG_Li256ELb1ELb1ELb0ELb0EEENS1_36VarlenDynamicPersistentTileSchedulerILi128ELi96ELi256ELi128ELb0ELb1ELb1ELb0ELb1ELb1EEEEEEEEEvNT_6ParamsE)
        /*0164*/ 	.word	0x000000a8


	//----- nvinfo : EIATTR_FRAME_SIZE
	.align		4
.L_95:
        /*0168*/ 	.byte	0x04, 0x11
        /*016a*/ 	.short	(.L_97 - .L_96)
	.align		4
.L_96:
        /*016c*/ 	.word	index@(_ZN7cutlass13device_kernelIN5flash11enable_sm90INS1_16FlashAttnFwdSm90INS1_25CollectiveMainloopFwdSm90ILi2EN4cute5tupleIJNS5_1CILi1EEES8_S8_EEENS6_IJNS7_ILi128EEENS7_ILi96EEENS7_ILi64EEEEEELi256ENS_10bfloat16_tEfNS_4arch4Sm90ELb0ELb0ELb0ELb1ELb0ELb0ELb1ELb1ELb0ELb1ELb0ELb0EEENS1_21CollectiveEpilogueFwdINS6_IJSA_NS7_ILi256EEESB_EEES9_SE_SG_Li256ELb1ELb1ELb0ELb0EEENS1_36VarlenDynamicPersistentTileSchedulerILi128ELi96ELi256ELi128ELb0ELb1ELb1ELb0ELb1ELb1EEEEEEEEEvNT_6ParamsE)
        /*0170*/ 	.word	0x00000078


	//----- nvinfo : EIATTR_REGCOUNT
	.align		4
.L_97:
        /*0174*/ 	.byte	0x04, 0x2f
        /*0176*/ 	.short	(.L_99 - .L_98)
	.align		4
.L_98:
        /*0178*/ 	.word	index@(_ZN7cutlass13device_kernelIN5flash11enable_sm90INS1_16FlashAttnFwdSm90INS1_25CollectiveMainloopFwdSm90ILi2EN4cute5tupleIJNS5_1CILi1EEES8_S8_EEENS6_IJNS7_ILi128EEENS7_ILi96EEENS7_ILi64EEEEEELi256ENS_10bfloat16_tEfNS_4arch4Sm90ELb0ELb0ELb0ELb1ELb0ELb1ELb0ELb1ELb0ELb1ELb0ELb0EEENS1_21CollectiveEpilogueFwdINS6_IJSA_NS7_ILi256EEESB_EEES9_SE_SG_Li256ELb1ELb1ELb0ELb0EEENS1_36VarlenDynamicPersistentTileSchedulerILi128ELi96ELi256ELi128ELb0ELb1ELb1ELb0ELb1ELb1EEEEEEEEEvNT_6ParamsE)
        /*017c*/ 	.word	0x000000a8


	//----- nvinfo : EIATTR_FRAME_SIZE
	.align		4
.L_99:
        /*0180*/ 	.byte	0x04, 0x11
        /*0182*/ 	.short	(.L_101 - .L_100)
	.align		4
.L_100:
        /*0184*/ 	.word	index@(_ZN7cutlass13device_kernelIN5flash11enable_sm90INS1_16FlashAttnFwdSm90INS1_25CollectiveMainloopFwdSm90ILi2EN4cute5tupleIJNS5_1CILi1EEES8_S8_EEENS6_IJNS7_ILi128EEENS7_ILi96EEENS7_ILi64EEEEEELi256ENS_10bfloat16_tEfNS_4arch4Sm90ELb0ELb0ELb0ELb1ELb0ELb1ELb0ELb1ELb0ELb1ELb0ELb0EEENS1_21CollectiveEpilogueFwdINS6_IJSA_NS7_ILi256EEESB_EEES9_SE_SG_Li256ELb1ELb1ELb0ELb0EEENS1_36VarlenDynamicPersistentTileSchedulerILi128ELi96ELi256ELi128ELb0ELb1ELb1ELb0ELb1ELb1EEEEEEEEEvNT_6ParamsE)
        /*0188*/ 	.word	0x00000068


	//----- nvinfo : EIATTR_REGCOUNT
	.align		4
.L_101:
        /*018c*/ 	.byte	0x04, 0x2f
        /*018e*/ 	.short	(.L_103 - .L_102)
	.align		4
.L_102:
        /*0190*/ 	.word	index@(_ZN7cutlass13device_kernelIN5flash11enable_sm90INS1_16FlashAttnFwdSm90INS1_25CollectiveMainloopFwdSm90ILi2EN4cute5tupleIJNS5_1CILi1EEES8_S8_EEENS6_IJNS7_ILi128EEENS7_ILi96EEENS7_ILi64EEEEEELi256ENS_10bfloat16_tEfNS_4arch4Sm90ELb0ELb0ELb0ELb1ELb0ELb0ELb0ELb1ELb0ELb1ELb0ELb0EEENS1_21CollectiveEpilogueFwdINS6_IJSA_NS7_ILi256EEESB_EEES9_SE_SG_Li256ELb1ELb1ELb0ELb0EEENS1_36VarlenDynamicPersistentTileSchedulerILi128ELi96ELi256ELi128ELb0ELb1ELb1ELb0ELb1ELb1EEEEEEEEEvNT_6ParamsE)
        /*0194*/ 	.word	0x000000a8


	//----- nvinfo : EIATTR_FRAME_SIZE
	.align		4
.L_103:
        /*0198*/ 	.byte	0x04, 0x11
        /*019a*/ 	.short	(.L_105 - .L_104)
	.align		4
.L_104:
        /*019c*/ 	.word	index@(_ZN7cutlass13device_kernelIN5flash11enable_sm90INS1_16FlashAttnFwdSm90INS1_25CollectiveMainloopFwdSm90ILi2EN4cute5tupleIJNS5_1CILi1EEES8_S8_EEENS6_IJNS7_ILi128EEENS7_ILi96EEENS7_ILi64EEEEEELi256ENS_10bfloat16_tEfNS_4arch4Sm90ELb0ELb0ELb0ELb1ELb0ELb0ELb0ELb1ELb0ELb1ELb0ELb0EEENS1_21CollectiveEpilogueFwdINS6_IJSA_NS7_ILi256EEESB_EEES9_SE_SG_Li256ELb1ELb1ELb0ELb0EEENS1_36VarlenDynamicPersistentTileSchedulerILi128ELi96ELi256ELi128ELb0ELb1ELb1ELb0ELb1ELb1EEEEEEEEEvNT_6ParamsE)
        /*01a0*/ 	.word	0x00000060


	//----- nvinfo : EIATTR_REGCOUNT
	.align		4
.L_105:
        /*01a4*/ 	.byte	0x04, 0x2f
        /*01a6*/ 	.short	(.L_107 - .L_106)
	.align		4
.L_106:
        /*01a8*/ 	.word	index@(_ZN7cutlass13device_kernelIN5flash11enable_sm90INS1_16FlashAttnFwdSm90INS1_25CollectiveMainloopFwdSm90ILi2EN4cute5tupleIJNS5_1CILi1EEES8_S8_EEENS6_IJNS7_ILi128EEENS7_ILi96EEENS7_ILi64EEEEEELi256ENS_10bfloat16_tEfNS_4arch4Sm90ELb0ELb0ELb0ELb0ELb0ELb0ELb1ELb1ELb0ELb1ELb0ELb0EEENS1_21CollectiveEpilogueFwdINS6_IJSA_NS7_ILi256EEESB_EEES9_SE_SG_Li256ELb0ELb1ELb0ELb0EEENS1_29StaticPersistentTileSchedulerILb0EEEEEEEEEvNT_6ParamsE)
        /*01ac*/ 	.word	0x000000a8


	//----- nvinfo : EIATTR_FRAME_SIZE
	.align		4
.L_107:
        /*01b0*/ 	.byte	0x04, 0x11
        /*01b2*/ 	.short	(.L_109 - .L_108)
	.align		4
.L_108:
        /*01b4*/ 	.word	index@(_ZN7cutlass13device_kernelIN5flash11enable_sm90INS1_16FlashAttnFwdSm90INS1_25CollectiveMainloopFwdSm90ILi2EN4cute5tupleIJNS5_1CILi1EEES8_S8_EEENS6_IJNS7_ILi128EEENS7_ILi96EEENS7_ILi64EEEEEELi256ENS_10bfloat16_tEfNS_4arch4Sm90ELb0ELb0ELb0ELb0ELb0ELb0ELb1ELb1ELb0ELb1ELb0ELb0EEENS1_21CollectiveEpilogueFwdINS6_IJSA_NS7_ILi256EEESB_EEES9_SE_SG_Li256ELb0ELb1ELb0ELb0EEENS1_29StaticPersistentTileSchedulerILb0EEEEEEEEEvNT_6ParamsE)
        /*01b8*/ 	.word	0x00000068


	//----- nvinfo : EIATTR_REGCOUNT
	.align		4
.L_109:
        /*01bc*/ 	.byte	0x04, 0x2f
        /*01be*/ 	.short	(.L_111 - .L_110)
	.align		4
.L_110:
        /*01c0*/ 	.word	index@(_ZN7cutlass13device_kernelIN5flash11enable_sm90INS1_16FlashAttnFwdSm90INS1_25CollectiveMainloopFwdSm90ILi2EN4cute5tupleIJNS5_1CILi1EEES8_S8_EEENS6_IJNS7_ILi128EEENS7_ILi96EEENS7_ILi64EEEEEELi256ENS_10bfloat16_tEfNS_4arch4Sm90ELb0ELb0ELb0ELb0ELb0ELb0ELb0ELb1ELb0ELb1ELb0ELb0EEENS1_21CollectiveEpilogueFwdINS6_IJSA_NS7_ILi256EEESB_EEES9_SE_SG_Li256ELb0ELb1ELb0ELb0EEENS1_29StaticPersistentTileSchedulerILb0EEEEEEEEEvNT_6ParamsE)
        /*01c4*/ 	.word	0x000000a8


	//----- nvinfo : EIATTR_FRAME_SIZE
	.align		4
.L_111:
        /*01c8*/ 	.byte	0x04, 0x11
        /*01ca*/ 	.short	(.L_113 - .L_112)
	.align		4
.L_112:
        /*01cc*/ 	.word	index@(_ZN7cutlass13device_kernelIN5flash11enable_sm90INS1_16FlashAttnFwdSm90INS1_25CollectiveMainloopFwdSm90ILi2EN4cute5tupleIJNS5_1CILi1EEES8_S8_EEENS6_IJNS7_ILi128EEENS7_ILi96EEENS7_ILi64EEEEEELi256ENS_10bfloat16_tEfNS_4arch4Sm90ELb0ELb0ELb0ELb0ELb0ELb0ELb0ELb1ELb0ELb1ELb0ELb0EEENS1_21CollectiveEpilogueFwdINS6_IJSA_NS7_ILi256EEESB_EEES9_SE_SG_Li256ELb0ELb1ELb0ELb0EEENS1_29StaticPersistentTileSchedulerILb0EEEEEEEEEvNT_6ParamsE)
        /*01d0*/ 	.word	0x00000038


	//----- nvinfo : EIATTR_REGCOUNT
	.align		4
.L_113:
        /*01d4*/ 	.byte	0x04, 0x2f
        /*01d6*/ 	.short	(.L_115 - .L_114)
	.align		4
.L_114:
        /*01d8*/ 	.word	index@(_ZN7cutlass13device_kernelIN5flash11enable_sm90INS1_16FlashAttnFwdSm90INS1_25CollectiveMainloopFwdSm90ILi2EN4cute5tupleIJNS5_1CILi1EEES8_S8_EEENS6_IJNS7_ILi64EEESA_SA_EEELi512ENS_10bfloat16_tEfNS_4arch4Sm90ELb1ELb0ELb0ELb1ELb0ELb1ELb1ELb0ELb0ELb1ELb0ELb0EEENS1_21CollectiveEpilogueFwdINS6_IJSA_NS7_ILi512EEESA_EEES9_SC_SE_Li256ELb1ELb1ELb0ELb0EEENS1_36VarlenDynamicPersistentTileSchedulerILi64ELi64ELi256ELi128ELb0ELb1ELb1ELb1ELb1ELb1EEEEEEEEEvNT_6ParamsE)
        /*01dc*/ 	.word	0x000000a8


	//----- nvinfo : EIATTR_FRAME_SIZE
	.align		4
.L_115:
        /*01e0*/ 	.byte	0x04, 0x11
        /*01e2*/ 	.short	(.L_117 - .L_116)
	.align		4
.L_116:
        /*01e4*/ 	.word	index@(_ZN7cutlass13device_kernelIN5flash11enable_sm90INS1_16FlashAttnFwdSm90INS1_25CollectiveMainloopFwdSm90ILi2EN4cute5tupleIJNS5_1CILi1EEES8_S8_EEENS6_IJNS7_ILi64EEESA_SA_EEELi512ENS_10bfloat16_tEfNS_4arch4Sm90ELb1ELb0ELb0ELb1ELb0ELb1ELb1ELb0ELb0ELb1ELb0ELb0EEENS1_21CollectiveEpilogueFwdINS6_IJSA_NS7_ILi512EEESA_EEES9_SC_SE_Li256ELb1ELb1ELb0ELb0EEENS1_36VarlenDynamicPersistentTileSchedulerILi64ELi64ELi256ELi128ELb0ELb1ELb1ELb1ELb1ELb1EEEEEEEEEvNT_6ParamsE)
        /*01e8*/ 	.word	0x00000070


	//----- nvinfo : EIATTR_REGCOUNT
	.align		4
.L_117:
        /*01ec*/ 	.byte	0x04, 0x2f
        /*01ee*/ 	.short	(.L_119 - .L_118)
	.align		4
.L_118:
        /*01f0*/ 	.word	index@(_ZN7cutlass13device_kernelIN5flash11enable_sm90INS1_16FlashAttnFwdSm90INS1_25CollectiveMainloopFwdSm90ILi2EN4cute5tupleIJNS5_1CILi1EEES8_S8_EEENS6_IJNS7_ILi64EEESA_SA_EEELi512ENS_10bfloat16_tEfNS_4arch4Sm90ELb1ELb0ELb0ELb1ELb0ELb0ELb1ELb0ELb0ELb1ELb0ELb0EEENS1_21CollectiveEpilogueFwdINS6_IJSA_NS7_ILi512EEESA_EEES9_SC_SE_Li256ELb1ELb1ELb0ELb0EEENS1_36VarlenDynamicPersistentTileSchedulerILi64ELi64ELi256ELi128ELb0ELb1ELb1ELb1ELb1ELb1EEEEEEEEEvNT_6ParamsE)
        /*01f4*/ 	.word	0x000000a8


	//----- nvinfo : EIATTR_FRAME_SIZE
	.align		4
.L_119:
        /*01f8*/ 	.byte	0x04, 0x11
        /*01fa*/ 	.short	(.L_121 - .L_120)
	.align		4
.L_120:
        /*01fc*/ 	.word	index@(_ZN7cutlass13device_kernelIN5flash11enable_sm90INS1_16FlashAttnFwdSm90INS1_25CollectiveMainloopFwdSm90ILi2EN4cute5tupleIJNS5_1CILi1EEES8_S8_EEENS6_IJNS7_ILi64EEESA_SA_EEELi512ENS_10bfloat16_tEfNS_4arch4Sm90ELb1ELb0ELb0ELb1ELb0ELb0ELb1ELb0ELb0ELb1ELb0ELb0EEENS1_21CollectiveEpilogueFwdINS6_IJSA_NS7_ILi512EEESA_EEES9_SC_SE_Li256ELb1ELb1ELb0ELb0EEENS1_36VarlenDynamicPersistentTileSchedulerILi64ELi64ELi256ELi128ELb0ELb1ELb1ELb1ELb1ELb1EEEEEEEEEvNT_6ParamsE)
        /*0200*/ 	.word	0x00000068


	//----- nvinfo : EIATTR_REGCOUNT
	.align		4
.L_121:
        /*0204*/ 	.byte	0x04, 0x2f
        /*0206*/ 	.short	(.L_123 - .L_122)
	.align		4
.L_122:
        /*0208*/ 	.word	index@(_ZN7cutlass13device_kernelIN5flash11enable_sm90INS1_16FlashAttnFwdSm90INS1_25CollectiveMainloopFwdSm90ILi2EN4cute5tupleIJNS5_1CILi1EEES8_S8_EEENS6_IJNS7_ILi64EEESA_SA_EEELi512ENS_10bfloat16_tEfNS_4arch4Sm90ELb1ELb0ELb0ELb1ELb0ELb1ELb0ELb0ELb0ELb1ELb0ELb0EEENS1_21CollectiveEpilogueFwdINS6_IJSA_NS7_ILi512EEESA_EEES9_SC_SE_Li256ELb1ELb1ELb0ELb0EEENS1_36VarlenDynamicPersistentTileSchedulerILi64ELi64ELi256ELi128ELb0ELb1ELb1ELb1ELb1ELb1EEEEEEEEEvNT_6ParamsE)
        /*020c*/ 	.word	0x000000a8


	//----- nvinfo : EIATTR_FRAME_SIZE
	.align		4
.L_123:
        /*0210*/ 	.byte	0x04, 0x11
        /*0212*/ 	.short	(.L_125 - .L_124)
	.align		4
.L_124:
        /*0214*/ 	.word	index@(_ZN7cutlass13device_kernelIN5flash11enable_sm90INS1_16FlashAttnFwdSm90INS1_25CollectiveMainloopFwdSm90ILi2EN4cute5tupleIJNS5_1CILi1EEES8_S8_EEENS6_IJNS7_ILi64EEESA_SA_EEELi512ENS_10bfloat16_tEfNS_4arch4Sm90ELb1ELb0ELb0ELb1ELb0ELb1ELb0ELb0ELb0ELb1ELb0ELb0EEENS1_21CollectiveEpilogueFwdINS6_IJSA_NS7_ILi512EEESA_EEES9_SC_SE_Li256ELb1ELb1ELb0ELb0EEENS1_36VarlenDynamicPersistentTileSchedulerILi64ELi64ELi256ELi128ELb0ELb1ELb1ELb1ELb1ELb1EEEEEEEEEvNT_6ParamsE)
        /*0218*/ 	.word	0x00000060


	//----- nvinfo : EIATTR_REGCOUNT
	.align		4
.L_125:
        /*021c*/ 	.byte	0x04, 0x2f
        /*021e*/ 	.short	(.L_127 - .L_126)
	.align		4
.L_126:
        /*0220*/ 	.word	index@(_ZN7cutlass13device_kernelIN5flash11enable_sm90INS1_16FlashAttnFwdSm90INS1_25CollectiveMainloopFwdSm90ILi2EN4cute5tupleIJNS5_1CILi1EEES8_S8_EEENS6_IJNS7_ILi64EEESA_SA_EEELi512ENS_10bfloat16_tEfNS_4arch4Sm90ELb1ELb0ELb0ELb1ELb0ELb0ELb0ELb0ELb0ELb1ELb0ELb0EEENS1_21CollectiveEpilogueFwdINS6_IJSA_NS7_ILi512EEESA_EEES9_SC_SE_Li256ELb1ELb1ELb0ELb0EEENS1_36VarlenDynamicPersistentTileSchedulerILi64ELi64ELi256ELi128ELb0ELb1ELb1ELb1ELb1ELb1EEEEEEEEEvNT_6ParamsE)
        /*0224*/ 	.word	0x000000a8


	//----- nvinfo : EIATTR_FRAME_SIZE
	.align		4
.L_127:
        /*0228*/ 	.byte	0x04, 0x11
        /*022a*/ 	.short	(.L_129 - .L_128)
	.align		4
.L_128:
        /*022c*/ 	.word	index@(_ZN7cutlass13device_kernelIN5flash11enable_sm90INS1_16FlashAttnFwdSm90INS1_25CollectiveMainloopFwdSm90ILi2EN4cute5tupleIJNS5_1CILi1EEES8_S8_EEENS6_IJNS7_ILi64EEESA_SA_EEELi512ENS_10bfloat16_tEfNS_4arch4Sm90ELb1ELb0ELb0ELb1ELb0ELb0ELb0ELb0ELb0ELb1ELb0ELb0EEENS1_21CollectiveEpilogueFwdINS6_IJSA_NS7_ILi512EEESA_EEES9_SC_SE_Li256ELb1ELb1ELb0ELb0EEENS1_36VarlenDynamicPersistentTileSchedulerILi64ELi64ELi256ELi128ELb0ELb1ELb1ELb1ELb1ELb1EEEEEEEEEvNT_6ParamsE)
        /*0230*/ 	.word	0x00000058


	//----- nvinfo : EIATTR_REGCOUNT
	.align		4
.L_129:
        /*0234*/ 	.byte	0x04, 0x2f
        /*0236*/ 	.short	(.L_131 - .L_130)
	.align		4
.L_130:
        /*0238*/ 	.word	index@(_ZN7cutlass13device_kernelIN5flash11enable_sm90INS1_16FlashAttnFwdSm90INS1_25CollectiveMainloopFwdSm90ILi2EN4cute5tupleIJNS5_1CILi1EEES8_S8_EEENS6_IJNS7_ILi64EEESA_SA_EEELi512ENS_10bfloat16_tEfNS_4arch4Sm90ELb1ELb0ELb0ELb0ELb0ELb0ELb1ELb0ELb0ELb1ELb0ELb0EEENS1_21CollectiveEpilogueFwdINS6_IJSA_NS7_ILi512EEESA_EEES9_SC_SE_Li256ELb0ELb1ELb0ELb0EEENS1_30DynamicPersistentTileSchedulerILi256ELi128ELb0ELb1ELb1EEEEEEEEEvNT_6ParamsE)
        /*023c*/ 	.word	0x000000a8


	//----- nvinfo : EIATTR_FRAME_SIZE
	.align		4
.L_131:
        /*0240*/ 	.byte	0x04, 0x11
        /*0242*/ 	.short	(.L_133 - .L_132)
	.align		4
.L_132:
        /*0244*/ 	.word	index@(_ZN7cutlass13device_kernelIN5flash11enable_sm90INS1_16FlashAttnFwdSm90INS1_25CollectiveMainloopFwdSm90ILi2EN4cute5tupleIJNS5_1CILi1EEES8_S8_EEENS6_IJNS7_ILi64EEESA_SA_EEELi512ENS_10bfloat16_tEfNS_4arch4Sm90ELb1ELb0ELb0ELb0ELb0ELb0ELb1ELb0ELb0ELb1ELb0ELb0EEENS1_21CollectiveEpilogueFwdINS6_IJSA_NS7_ILi512EEESA_EEES9_SC_SE_Li256ELb0ELb1ELb0ELb0EEENS1_30DynamicPersistentTileSchedulerILi256ELi128ELb0ELb1ELb1EEEEEEEEEvNT_6ParamsE)
        /*0248*/ 	.word	0x00000048


	//----- nvinfo : EIATTR_REGCOUNT
	.align		4
.L_133:
        /*024c*/ 	.byte	0x04, 0x2f
        /*024e*/ 	.short	(.L_135 - .L_134)
	.align		4
.L_134:
        /*0250*/ 	.word	index@(_ZN7cutlass13device_kernelIN5flash11enable_sm90INS1_16FlashAttnFwdSm90INS1_25CollectiveMainloopFwdSm90ILi2EN4cute5tupleIJNS5_1CILi1EEES8_S8_EEENS6_IJNS7_ILi64EEESA_SA_EEELi512ENS_10bfloat16_tEfNS_4arch4Sm90ELb1ELb0ELb0ELb0ELb0ELb0ELb0ELb0ELb0ELb1ELb0ELb0EEENS1_21CollectiveEpilogueFwdINS6_IJSA_NS7_ILi512EEESA_EEES9_SC_SE_Li256ELb0ELb1ELb0ELb0EEENS1_30DynamicPersistentTileSchedulerILi256ELi128ELb0ELb1ELb1EEEEEEEEEvNT_6ParamsE)
        /*0254*/ 	.word	0x000000a8


	//----- nvinfo : EIATTR_FRAME_SIZE
	.align		4
.L_135:
        /*0258*/ 	.byte	0x04, 0x11
        /*025a*/ 	.short	(.L_137 - .L_136)
	.align		4
.L_136:
        /*025c*/ 	.word	index@(_ZN7cutlass13device_kernelIN5flash11enable_sm90INS1_16FlashAttnFwdSm90INS1_25CollectiveMainloopFwdSm90ILi2EN4cute5tupleIJNS5_1CILi1EEES8_S8_EEENS6_IJNS7_ILi64EEESA_SA_EEELi512ENS_10bfloat16_tEfNS_4arch4Sm90ELb1ELb0ELb0ELb0ELb0ELb0ELb0ELb0ELb0ELb1ELb0ELb0EEENS1_21CollectiveEpilogueFwdINS6_IJSA_NS7_ILi512EEESA_EEES9_SC_SE_Li256ELb0ELb1ELb0ELb0EEENS1_30DynamicPersistentTileSchedulerILi256ELi128ELb0ELb1ELb1EEEEEEEEEvNT_6ParamsE)
        /*0260*/ 	.word	0x00000028


	//----- nvinfo : EIATTR_REGCOUNT
	.align		4
.L_137:
        /*0264*/ 	.byte	0x04, 0x2f
        /*0266*/ 	.short	(.L_139 - .L_138)
	.align		4
.L_138:
        /*0268*/ 	.word	index@(_ZN7cutlass13device_kernelIN5flash11enable_sm90INS1_16FlashAttnFwdSm90INS1_25CollectiveMainloopFwdSm90ILi2EN4cute5tupleIJNS5_1CILi1EEES8_S8_EEENS6_IJNS7_ILi64EEESA_SA_EEELi512ENS_10bfloat16_tEfNS_4arch4Sm90ELb0ELb1ELb0ELb1ELb0ELb1ELb1ELb0ELb0ELb1ELb0ELb0EEENS1_21CollectiveEpilogueFwdINS6_IJSA_NS7_ILi512EEESA_EEES9_SC_SE_Li256ELb1ELb1ELb0ELb0EEENS1_36VarlenDynamicPersistentTileSchedulerILi64ELi64ELi256ELi128ELb0ELb1ELb1ELb1ELb0ELb1EEEEEEEEEvNT_6ParamsE)
        /*026c*/ 	.word	0x000000a8


	//----- nvinfo : EIATTR_FRAME_SIZE
	.align		4
.L_139:
        /*0270*/ 	.byte	0x04, 0x11
        /*0272*/ 	.short	(.L_141 - .L_140)
	.align		4
.L_140:
        /*0274*/ 	.word	index@(_ZN7cutlass13device_kernelIN5flash11enable_sm90INS1_16FlashAttnFwdSm90INS1_25CollectiveMainloopFwdSm90ILi2EN4cute5tupleIJNS5_1CILi1EEES8_S8_EEENS6_IJNS7_ILi64EEESA_SA_EEELi512ENS_10bfloat16_tEfNS_4arch4Sm90ELb0ELb1ELb0ELb1ELb0ELb1ELb1ELb0ELb0ELb1ELb0ELb0EEENS1_21CollectiveEpilogueFwdINS6_IJSA_NS7_ILi512EEESA_EEES9_SC_SE_Li256ELb1ELb1ELb0ELb0EEENS1_36VarlenDynamicPersistentTileSchedulerILi64ELi64ELi256ELi128ELb0ELb1ELb1ELb1ELb0ELb1EEEEEEEEEvNT_6ParamsE)
        /*0278*/ 	.word	0x00000078


	//----- nvinfo : EIATTR_REGCOUNT
	.align		4
.L_141:
        /*027c*/ 	.byte	0x04, 0x2f
        /*027e*/ 	.short	(.L_143 - .L_142)
	.align		4
.L_142:
        /*0280*/ 	.word	index@(_ZN7cutlass13device_kernelIN5flash11enable_sm90INS1_16FlashAttnFwdSm90INS1_25CollectiveMainloopFwdSm90ILi2EN4cute5tupleIJNS5_1CILi1EEES8_S8_EEENS6_IJNS7_ILi64EEESA_SA_EEELi512ENS_10bfloat16_tEfNS_4arch4Sm90ELb0ELb1ELb0ELb1ELb0ELb0ELb1ELb0ELb0ELb1ELb0ELb0EEENS1_21CollectiveEpilogueFwdINS6_IJSA_NS7_ILi512EEESA_EEES9_SC_SE_Li256ELb1ELb1ELb0ELb0EEENS1_36VarlenDynamicPersistentTileSchedulerILi64ELi64ELi256ELi128ELb0ELb1ELb1ELb1ELb0ELb1EEEEEEEEEvNT_6ParamsE)
        /*0284*/ 	.word	0x000000a8


	//----- nvinfo : EIATTR_FRAME_SIZE
	.align		4
.L_143:
        /*0288*/ 	.byte	0x04, 0x11
        /*028a*/ 	.short	(.L_145 - .L_144)
	.align		4
.L_144:
        /*028c*/ 	.word	index@(_ZN7cutlass13device_kernelIN5flash11enable_sm90INS1_16FlashAttnFwdSm90INS1_25CollectiveMainloopFwdSm90ILi2EN4cute5tupleIJNS5_1CILi1EEES8_S8_EEENS6_IJNS7_ILi64EEESA_SA_EEELi512ENS_10bfloat16_tEfNS_4arch4Sm90ELb0ELb1ELb0ELb1ELb0ELb0ELb1ELb0ELb0ELb1ELb0ELb0EEENS1_21CollectiveEpilogueFwdINS6_IJSA_NS7_ILi512EEESA_EEES9_SC_SE_Li256ELb1ELb1ELb0ELb0EEENS1_36VarlenDynamicPersistentTileSchedulerILi64ELi64ELi256ELi128ELb0ELb1ELb1ELb1ELb0ELb1EEEEEEEEEvNT_6ParamsE)
        /*0290*/ 	.word	0x00000070


	//----- nvinfo : EIATTR_REGCOUNT
	.align		4
.L_145:
        /*0294*/ 	.byte	0x04, 0x2f
        /*0296*/ 	.short	(.L_147 - .L_146)
	.align		4
.L_146:
        /*0298*/ 	.word	index@(_ZN7cutlass13device_kernelIN5flash11enable_sm90INS1_16FlashAttnFwdSm90INS1_25CollectiveMainloopFwdSm90ILi2EN4cute5tupleIJNS5_1CILi1EEES8_S8_EEENS6_IJNS7_ILi64EEESA_SA_EEELi512ENS_10bfloat16_tEfNS_4arch4Sm90ELb0ELb1ELb0ELb1ELb0ELb1ELb0ELb0ELb0ELb1ELb0ELb0EEENS1_21CollectiveEpilogueFwdINS6_IJSA_NS7_ILi512EEESA_EEES9_SC_SE_Li256ELb1ELb1ELb0ELb0EEENS1_36VarlenDynamicPersistentTileSchedulerILi64ELi64ELi256ELi128ELb0ELb1ELb1ELb1ELb0ELb1EEEEEEEEEvNT_6ParamsE)
        /*029c*/ 	.word	0x000000a8


	//----- nvinfo : EIATTR_FRAME_SIZE
	.align		4
.L_147:
        /*02a0*/ 	.byte	0x04, 0x11
        /*02a2*/ 	.short	(.L_149 - .L_148)
	.align		4
.L_148:
        /*02a4*/ 	.word	index@(_ZN7cutlass13device_kernelIN5flash11enable_sm90INS1_16FlashAttnFwdSm90INS1_25CollectiveMainloopFwdSm90ILi2EN4cute5tupleIJNS5_1CILi1EEES8_S8_EEENS6_IJNS7_ILi64EEESA_SA_EEELi512ENS_10bfloat16_tEfNS_4arch4Sm90ELb0ELb1ELb0ELb1ELb0ELb1ELb0ELb0ELb0ELb1ELb0ELb0EEENS1_21CollectiveEpilogueFwdINS6_IJSA_NS7_ILi512EEESA_EEES9_SC_SE_Li256ELb1ELb1ELb0ELb0EEENS1_36VarlenDynamicPersistentTileSchedulerILi64ELi64ELi256ELi128ELb0ELb1ELb1ELb1ELb0ELb1EEEEEEEEEvNT_6ParamsE)
        /*02a8*/ 	.word	0x00000050


	//----- nvinfo : EIATTR_REGCOUNT
	.align		4
.L_149:
        /*02ac*/ 	.byte	0x04, 0x2f
        /*02ae*/ 	.short	(.L_151 - .L_150)
	.align		4
.L_150:
        /*02b0*/ 	.word	index@(_ZN7cutlass13device_kernelIN5flash11enable_sm90INS1_16FlashAttnFwdSm90INS1_25CollectiveMainloopFwdSm90ILi2EN4cute5tupleIJNS5_1CILi1EEES8_S8_EEENS6_IJNS7_ILi64EEESA_SA_EEELi512ENS_10bfloat16_tEfNS_4arch4Sm90ELb0ELb1ELb0ELb1ELb0ELb0ELb0ELb0ELb0ELb1ELb0ELb0EEENS1_21CollectiveEpilogueFwdINS6_IJSA_NS7_ILi512EEESA_EEES9_SC_SE_Li256ELb1ELb1ELb0ELb0EEENS1_36VarlenDynamicPersistentTileSchedulerILi64ELi64ELi256ELi128ELb0ELb1ELb1ELb1ELb0ELb1EEEEEEEEEvNT_6ParamsE)
        /*02b4*/ 	.word	0x000000a8


	//----- nvinfo : EIATTR_FRAME_SIZE
	.align		4
.L_151:
        /*02b8*/ 	.byte	0x04, 0x11
        /*02ba*/ 	.short	(.L_153 - .L_152)
	.align		4
.L_152:
        /*02bc*/ 	.word	index@(_ZN7cutlass13device_kernelIN5flash11enable_sm90INS1_16FlashAttnFwdSm90INS1_25CollectiveMainloopFwdSm90ILi2EN4cute5tupleIJNS5_1CILi1EEES8_S8_EEENS6_IJNS7_ILi64EEESA_SA_EEELi512ENS_10bfloat16_tEfNS_4arch4Sm90ELb0ELb1ELb0ELb1ELb0ELb0ELb0ELb0ELb0ELb1ELb0ELb0EEENS1_21CollectiveEpilogueFwdINS6_IJSA_NS7_ILi512EEESA_EEES9_SC_SE_Li256ELb1ELb1ELb0ELb0EEENS1_36VarlenDynamicPersistentTileSchedulerILi64ELi64ELi256ELi128ELb0ELb1ELb1ELb1ELb0ELb1EEEEEEEEEvNT_6ParamsE)
        /*02c0*/ 	.word	0x00000048


	//----- nvinfo : EIATTR_REGCOUNT
	.align		4
.L_153:
        /*02c4*/ 	.byte	0x04, 0x2f
        /*02c6*/ 	.short	(.L_155 - .L_154)
	.align		4
.L_154:
        /*02c8*/ 	.word	index@(_ZN7cutlass13device_kernelIN5flash11enable_sm90INS1_16FlashAttnFwdSm90INS1_25CollectiveMainloopFwdSm90ILi2EN4cute5tupleIJNS5_1CILi1EEES8_S8_EEENS6_IJNS7_ILi64EEESA_SA_EEELi512ENS_10bfloat16_tEfNS_4arch4Sm90ELb0ELb1ELb0ELb0ELb0ELb0ELb1ELb0ELb0ELb1ELb0ELb0EEENS1_21CollectiveEpilogueFwdINS6_IJSA_NS7_ILi512EEESA_EEES9_SC_SE_Li256ELb0ELb1ELb0ELb0EEENS1_30DynamicPersistentTileSchedulerILi256ELi128ELb0ELb1ELb1EEEEEEEEEvNT_6ParamsE)
        /*02cc*/ 	.word	0x000000a8


	//----- nvinfo : EIATTR_FRAME_SIZE
	.align		4
.L_155:
        /*02d0*/ 	.byte	0x04, 0x11
        /*02d2*/ 	.short	(.L_157 - .L_156)
	.align		4
.L_156:
        /*02d4*/ 	.word	index@(_ZN7cutlass13device_kernelIN5flash11enable_sm90INS1_16FlashAttnFwdSm90INS1_25CollectiveMainloopFwdSm90ILi2EN4cute5tupleIJNS5_1CILi1EEES8_S8_EEENS6_IJNS7_ILi64EEESA_SA_EEELi512ENS_10bfloat16_tEfNS_4arch4Sm90ELb0ELb1ELb0ELb0ELb0ELb0ELb1ELb0ELb0ELb1ELb0ELb0EEENS1_21CollectiveEpilogueFwdINS6_IJSA_NS7_ILi512EEESA_EEES9_SC_SE_Li256ELb0ELb1ELb0ELb0EEENS1_30DynamicPersistentTileSchedulerILi256ELi128ELb0ELb1ELb1EEEEEEEEEvNT_6ParamsE)
        /*02d8*/ 	.word	0x00000048


	//----- nvinfo : EIATTR_REGCOUNT
	.align		4
.L_157:
        /*02dc*/ 	.byte	0x04, 0x2f
        /*02de*/ 	.short	(.L_159 - .L_158)
	.align		4
.L_158:
        /*02e0*/ 	.word	index@(_ZN7cutlass13device_kernelIN5flash11enable_sm90INS1_16FlashAttnFwdSm90INS1_25CollectiveMainloopFwdSm90ILi2EN4cute5tupleIJNS5_1CILi1EEES8_S8_EEENS6_IJNS7_ILi64EEESA_SA_EEELi512ENS_10bfloat16_tEfNS_4arch4Sm90ELb0ELb1ELb0ELb0ELb0ELb0ELb0ELb0ELb0ELb1ELb0ELb0EEENS1_21CollectiveEpilogueFwdINS6_IJSA_NS7_ILi512EEESA_EEES9_SC_SE_Li256ELb0ELb1ELb0ELb0EEENS1_30DynamicPersistentTileSchedulerILi256ELi128ELb0ELb1ELb1EEEEEEEEEvNT_6ParamsE)
        /*02e4*/ 	.word	0x000000a8


	//----- nvinfo : EIATTR_FRAME_SIZE
	.align		4
.L_159:
        /*02e8*/ 	.byte	0x04, 0x11
        /*02ea*/ 	.short	(.L_161 - .L_160)
	.align		4
.L_160:
        /*02ec*/ 	.word	index@(_ZN7cutlass13device_kernelIN5flash11enable_sm90INS1_16FlashAttnFwdSm90INS1_25CollectiveMainloopFwdSm90ILi2EN4cute5tupleIJNS5_1CILi1EEES8_S8_EEENS6_IJNS7_ILi64EEESA_SA_EEELi512ENS_10bfloat16_tEfNS_4arch4Sm90ELb0ELb1ELb0ELb0ELb0ELb0ELb0ELb0ELb0ELb1ELb0ELb0EEENS1_21CollectiveEpilogueFwdINS6_IJSA_NS7_ILi512EEESA_EEES9_SC_SE_Li256ELb0ELb1ELb0ELb0EEENS1_30DynamicPersistentTileSchedulerILi256ELi128ELb0ELb1ELb1EEEEEEEEEvNT_6ParamsE)
        /*02f0*/ 	.word	0x00000028


	//----- nvinfo : EIATTR_REGCOUNT
	.align		4
.L_161:
        /*02f4*/ 	.byte	0x04, 0x2f
        /*02f6*/ 	.short	(.L_163 - .L_162)
	.align		4
.L_162:
        /*02f8*/ 	.word	index@(_ZN7cutlass13device_kernelIN5flash11enable_sm90INS1_16FlashAttnFwdSm90INS1_25CollectiveMainloopFwdSm90ILi2EN4cute5tupleIJNS5_1CILi1EEES8_S8_EEENS6_IJNS7_ILi64EEESA_SA_EEELi512ENS_10bfloat16_tEfNS_4arch4Sm90ELb0ELb0ELb0ELb1ELb0ELb1ELb1ELb0ELb0ELb1ELb0ELb0EEENS1_21CollectiveEpilogueFwdINS6_IJSA_NS7_ILi512EEESA_EEES9_SC_SE_Li256ELb1ELb1ELb0ELb0EEENS1_36VarlenDynamicPersistentTileSchedulerILi64ELi64ELi256ELi128ELb0ELb1ELb1ELb0ELb1ELb1EEEEEEEEEvNT_6ParamsE)
        /*02fc*/ 	.word	0x000000a8


	//----- nvinfo : EIATTR_FRAME_SIZE
	.align		4
.L_163:
        /*0300*/ 	.byte	0x04, 0x11
        /*0302*/ 	.short	(.L_165 - .L_164)
	.align		4
.L_164:
        /*0304*/ 	.word	index@(_ZN7cutlass13device_kernelIN5flash11enable_sm90INS1_16FlashAttnFwdSm90INS1_25CollectiveMainloopFwdSm90ILi2EN4cute5tupleIJNS5_1CILi1EEES8_S8_EEENS6_IJNS7_ILi64EEESA_SA_EEELi512ENS_10bfloat16_tEfNS_4arch4Sm90ELb0ELb0ELb0ELb1ELb0ELb1ELb1ELb0ELb0ELb1ELb0ELb0EEENS1_21CollectiveEpilogueFwdINS6_IJSA_NS7_ILi512EEESA_EEES9_SC_SE_Li256ELb1ELb1ELb0ELb0EEENS1_36VarlenDynamicPersistentTileSchedulerILi64ELi64ELi256ELi128ELb0ELb1ELb1ELb0ELb1ELb1EEEEEEEEEvNT_6ParamsE)
        /*0308*/ 	.word	0x00000078


	//----- nvinfo : EIATTR_REGCOUNT
	.align		4
.L_165:
        /*030c*/ 	.byte	0x04, 0x2f
        /*030e*/ 	.short	(.L_167 - .L_166)
	.align		4
.L_166:
        /*0310*/ 	.word	index@(_ZN7cutlass13device_kernelIN5flash11enable_sm90INS1_16FlashAttnFwdSm90INS1_25CollectiveMainloopFwdSm90ILi2EN4cute5tupleIJNS5_1CILi1EEES8_S8_EEENS6_IJNS7_ILi64EEESA_SA_EEELi512ENS_10bfloat16_tEfNS_4arch4Sm90ELb0ELb0ELb0ELb1ELb0ELb0ELb1ELb0ELb0ELb1ELb0ELb0EEENS1_21CollectiveEpilogueFwdINS6_IJSA_NS7_ILi512EEESA_EEES9_SC_SE_Li256ELb1ELb1ELb0ELb0EEENS1_36VarlenDynamicPersistentTileSchedulerILi64ELi64ELi256ELi128ELb0ELb1ELb1ELb0ELb1ELb1EEEEEEEEEvNT_6ParamsE)
        /*0314*/ 	.word	0x000000a8


	//----- nvinfo : EIATTR_FRAME_SIZE
	.align		4
.L_167:
        /*0318*/ 	.byte	0x04, 0x11
        /*031a*/ 	.short	(.L_169 - .L_168)
	.align		4
.L_168:
        /*031c*/ 	.word	index@(_ZN7cutlass13device_kernelIN5flash11enable_sm90INS1_16FlashAttnFwdSm90INS1_25CollectiveMainloopFwdSm90ILi2EN4cute5tupleIJNS5_1CILi1EEES8_S8_EEENS6_IJNS7_ILi64EEESA_SA_EEELi512ENS_10bfloat16_tEfNS_4arch4Sm90ELb0ELb0ELb0ELb1ELb0ELb0ELb1ELb0ELb0ELb1ELb0ELb0EEENS1_21CollectiveEpilogueFwdINS6_IJSA_NS7_ILi512EEESA_EEES9_SC_SE_Li256ELb1ELb1ELb0ELb0EEENS1_36VarlenDynamicPersistentTileSchedulerILi64ELi64ELi256ELi128ELb0ELb1ELb1ELb0ELb1ELb1EEEEEEEEEvNT_6ParamsE)
        /*0320*/ 	.word	0x00000070


	//----- nvinfo : EIATTR_REGCOUNT
	.align		4
.L_169:
        /*0324*/ 	.byte	0x04, 0x2f
        /*0326*/ 	.short	(.L_171 - .L_170)
	.align		4
.L_170:
        /*0328*/ 	.word	index@(_ZN7cutlass13device_kernelIN5flash11enable_sm90INS1_16FlashAttnFwdSm90INS1_25CollectiveMainloopFwdSm90ILi2EN4cute5tupleIJNS5_1CILi1EEES8_S8_EEENS6_IJNS7_ILi64EEESA_SA_EEELi512ENS_10bfloat16_tEfNS_4arch4Sm90ELb0ELb0ELb0ELb1ELb0ELb1ELb0ELb0ELb0ELb1ELb0ELb0EEENS1_21CollectiveEpilogueFwdINS6_IJSA_NS7_ILi512EEESA_EEES9_SC_SE_Li256ELb1ELb1ELb0ELb0EEENS1_36VarlenDynamicPersistentTileSchedulerILi64ELi64ELi256ELi128ELb0ELb1ELb1ELb0ELb1ELb1EEEEEEEEEvNT_6ParamsE)
        /*032c*/ 	.word	0x000000a8


	//----- nvinfo : EIATTR_FRAME_SIZE
	.align		4
.L_171:
        /*0330*/ 	.byte	0x04, 0x11
        /*0332*/ 	.short	(.L_173 - .L_172)
	.align		4
.L_172:
        /*0334*/ 	.word	index@(_ZN7cutlass13device_kernelIN5flash11enable_sm90INS1_16FlashAttnFwdSm90INS1_25CollectiveMainloopFwdSm90ILi2EN4cute5tupleIJNS5_1CILi1EEES8_S8_EEENS6_IJNS7_ILi64EEESA_SA_EEELi512ENS_10bfloat16_tEfNS_4arch4Sm90ELb0ELb0ELb0ELb1ELb0ELb1ELb0ELb0ELb0ELb1ELb0ELb0EEENS1_21CollectiveEpilogueFwdINS6_IJSA_NS7_ILi512EEESA_EEES9_SC_SE_Li256ELb1ELb1ELb0ELb0EEENS1_36VarlenDynamicPersistentTileSchedulerILi64ELi64ELi256ELi128ELb0ELb1ELb1ELb0ELb1ELb1EEEEEEEEEvNT_6ParamsE)
        /*0338*/ 	.word	0x00000068


	//----- nvinfo : EIATTR_REGCOUNT
	.align		4
.L_173:
        /*033c*/ 	.byte	0x04, 0x2f
        /*033e*/ 	.short	(.L_175 - .L_174)
	.align		4
.L_174:
        /*0340*/ 	.word	index@(_ZN7cutlass13device_kernelIN5flash11enable_sm90INS1_16FlashAttnFwdSm90INS1_25CollectiveMainloopFwdSm90ILi2EN4cute5tupleIJNS5_1CILi1EEES8_S8_EEENS6_IJNS7_ILi64EEESA_SA_EEELi512ENS_10bfloat16_tEfNS_4arch4Sm90ELb0ELb0ELb0ELb1ELb0ELb0ELb0ELb0ELb0ELb1ELb0ELb0EEENS1_21CollectiveEpilogueFwdINS6_IJSA_NS7_ILi512EEESA_EEES9_SC_SE_Li256ELb1ELb1ELb0ELb0EEENS1_36VarlenDynamicPersistentTileSchedulerILi64ELi64ELi256ELi128ELb0ELb1ELb1ELb0ELb1ELb1EEEEEEEEEvNT_6ParamsE)
        /*0344*/ 	.word	0x000000a8


	//----- nvinfo : EIATTR_FRAME_SIZE
	.align		4
.L_175:
        /*0348*/ 	.byte	0x04, 0x11
        /*034a*/ 	.short	(.L_177 - .L_176)
	.align		4
.L_176:
        /*034c*/ 	.word	index@(_ZN7cutlass13device_kernelIN5flash11enable_sm90INS1_16FlashAttnFwdSm90INS1_25CollectiveMainloopFwdSm90ILi2EN4cute5tupleIJNS5_1CILi1EEES8_S8_EEENS6_IJNS7_ILi64EEESA_SA_EEELi512ENS_10bfloat16_tEfNS_4arch4Sm90ELb0ELb0ELb0ELb1ELb0ELb0ELb0ELb0ELb0ELb1ELb0ELb0EEENS1_21CollectiveEpilogueFwdINS6_IJSA_NS7_ILi512EEESA_EEES9_SC_SE_Li256ELb1ELb1ELb0ELb0EEENS1_36VarlenDynamicPersistentTileSchedulerILi64ELi64ELi256ELi128ELb0ELb1ELb1ELb0ELb1ELb1EEEEEEEEEvNT_6ParamsE)
        /*0350*/ 	.word	0x00000060


	//----- nvinfo : EIATTR_REGCOUNT
	.align		4
.L_177:
        /*0354*/ 	.byte	0x04, 0x2f
        /*0356*/ 	.short	(.L_179 - .L_178)
	.align		4
.L_178:
        /*0358*/ 	.word	index@(_ZN7cutlass13device_kernelIN5flash11enable_sm90INS1_16FlashAttnFwdSm90INS1_25CollectiveMainloopFwdSm90ILi2EN4cute5tupleIJNS5_1CILi1EEES8_S8_EEENS6_IJNS7_ILi64EEESA_SA_EEELi512ENS_10bfloat16_tEfNS_4arch4Sm90ELb0ELb0ELb0ELb0ELb0ELb0ELb1ELb0ELb0ELb1ELb0ELb0EEENS1_21CollectiveEpilogueFwdINS6_IJSA_NS7_ILi512EEESA_EEES9_SC_SE_Li256ELb0ELb1ELb0ELb0EEENS1_29StaticPersistentTileSchedulerILb0EEEEEEEEEvNT_6ParamsE)
        /*035c*/ 	.word	0x000000a8


	//----- nvinfo : EIATTR_FRAME_SIZE
	.align		4
.L_179:
        /*0360*/ 	.byte	0x04, 0x11
        /*0362*/ 	.short	(.L_181 - .L_180)
	.align		4
.L_180:
        /*0364*/ 	.word	index@(_ZN7cutlass13device_kernelIN5flash11enable_sm90INS1_16FlashAttnFwdSm90INS1_25CollectiveMainloopFwdSm90ILi2EN4cute5tupleIJNS5_1CILi1EEES8_S8_EEENS6_IJNS7_ILi64EEESA_SA_EEELi512ENS_10bfloat16_tEfNS_4arch4Sm90ELb0ELb0ELb0ELb0ELb0ELb0ELb1ELb0ELb0ELb1ELb0ELb0EEENS1_21CollectiveEpilogueFwdINS6_IJSA_NS7_ILi512EEESA_EEES9_SC_SE_Li256ELb0ELb1ELb0ELb0EEENS1_29StaticPersistentTileSchedulerILb0EEEEEEEEEvNT_6ParamsE)
        /*0368*/ 	.word	0x00000058


	//----- nvinfo : EIATTR_REGCOUNT
	.align		4
.L_181:
        /*036c*/ 	.byte	0x04, 0x2f
        /*036e*/ 	.short	(.L_183 - .L_182)
	.align		4
.L_182:
        /*0370*/ 	.word	index@(_ZN7cutlass13device_kernelIN5flash11enable_sm90INS1_16FlashAttnFwdSm90INS1_25CollectiveMainloopFwdSm90ILi2EN4cute5tupleIJNS5_1CILi1EEES8_S8_EEENS6_IJNS7_ILi64EEESA_SA_EEELi512ENS_10bfloat16_tEfNS_4arch4Sm90ELb0ELb0ELb0ELb0ELb0ELb0ELb0ELb0ELb0ELb1ELb0ELb0EEENS1_21CollectiveEpilogueFwdINS6_IJSA_NS7_ILi512EEESA_EEES9_SC_SE_Li256ELb0ELb1ELb0ELb0EEENS1_29StaticPersistentTileSchedulerILb0EEEEEEEEEvNT_6ParamsE)
        /*0374*/ 	.word	0x000000a8


	//----- nvinfo : EIATTR_FRAME_SIZE
	.align		4
.L_183:
        /*0378*/ 	.byte	0x04, 0x11
        /*037a*/ 	.short	(.L_185 - .L_184)
	.align		4
.L_184:
        /*037c*/ 	.word	index@(_ZN7cutlass13device_kernelIN5flash11enable_sm90INS1_16FlashAttnFwdSm90INS1_25CollectiveMainloopFwdSm90ILi2EN4cute5tupleIJNS5_1CILi1EEES8_S8_EEENS6_IJNS7_ILi64EEESA_SA_EEELi512ENS_10bfloat16_tEfNS_4arch4Sm90ELb0ELb0ELb0ELb0ELb0ELb0ELb0ELb0ELb0ELb1ELb0ELb0EEENS1_21CollectiveEpilogueFwdINS6_IJSA_NS7_ILi512EEESA_EEES9_SC_SE_Li256ELb0ELb1ELb0ELb0EEENS1_29StaticPersistentTileSchedulerILb0EEEEEEEEEvNT_6ParamsE)
        /*0380*/ 	.word	0x00000038


	//----- nvinfo : EIATTR_REGCOUNT
	.align		4
.L_185:
        /*0384*/ 	.byte	0x04, 0x2f
        /*0386*/ 	.short	(.L_187 - .L_186)
	.align		4
.L_186:
        /*0388*/ 	.word	index@(_ZN7cutlass13device_kernelIN5flash11enable_sm90INS1_16FlashAttnFwdSm90INS1_25CollectiveMainloopFwdSm90ILi2EN4cute5tupleIJNS5_1CILi1EEES8_S8_EEENS6_IJNS7_ILi128EEESA_NS7_ILi192EEEEEELi128ENS_10bfloat16_tEfNS_4arch4Sm90ELb1ELb0ELb0ELb1ELb0ELb1ELb0ELb1ELb1ELb1ELb0ELb0EEENS1_21CollectiveEpilogueFwdINS6_IJSA_SA_SA_EEES9_SD_SF_Li256ELb1ELb1ELb0ELb0EEENS1_36VarlenDynamicPersistentTileSchedulerILi128ELi128ELi256ELi128ELb0ELb1ELb1ELb1ELb1ELb1EEEEEEEEEvNT_6ParamsE)
        /*038c*/ 	.word	0x000000a8


	//----- nvinfo : EIATTR_FRAME_SIZE
	.align		4
.L_187:
        /*0390*/ 	.byte	0x04, 0x11
        /*0392*/ 	.short	(.L_189 - .L_188)
	.align		4
.L_188:
        /*0394*/ 	.word	index@(_ZN7cutlass13device_kernelIN5flash11enable_sm90INS1_16FlashAttnFwdSm90INS1_25CollectiveMainloopFwdSm90ILi2EN4cute5tupleIJNS5_1CILi1EEES8_S8_EEENS6_IJNS7_ILi128EEESA_NS7_ILi192EEEEEELi128ENS_10bfloat16_tEfNS_4arch4Sm90ELb1ELb0ELb0ELb1ELb0ELb1ELb0ELb1ELb1ELb1ELb0ELb0EEENS1_21CollectiveEpilogueFwdINS6_IJSA_SA_SA_EEES9_SD_SF_Li256ELb1ELb1ELb0ELb0EEENS1_36VarlenDynamicPersistentTileSchedulerILi128ELi128ELi256ELi128ELb0ELb1ELb1ELb1ELb1ELb1EEEEEEEEEvNT_6ParamsE)
        /*0398*/ 	.word	0x00000078


	//----- nvinfo : EIATTR_REGCOUNT
	.align		4
.L_189:
        /*039c*/ 	.byte	0x04, 0x2f
        /*039e*/ 	.short	(.L_191 - .L_190)
	.align		4
.L_190:
        /*03a0*/ 	.word	index@(_ZN7cutlass13device_kernelIN5flash11enable_sm90INS1_16FlashAttnFwdSm90INS1_25CollectiveMainloopFwdSm90ILi2EN4cute5tupleIJNS5_1CILi1EEES8_S8_EEENS6_IJNS7_ILi128EEESA_NS7_ILi192EEEEEELi128ENS_10bfloat16_tEfNS_4arch4Sm90ELb1ELb0ELb0ELb1ELb0ELb0ELb0ELb1ELb1ELb1ELb0ELb0EEENS1_21CollectiveEpilogueFwdINS6_IJSA_SA_SA_EEES9_SD_SF_Li256ELb1ELb1ELb0ELb0EEENS1_36VarlenDynamicPersistentTileSchedulerILi128ELi128ELi256ELi128ELb0ELb1ELb1ELb1ELb1ELb1EEEEEEEEEvNT_6ParamsE)
        /*03a4*/ 	.word	0x000000a8


	//----- nvinfo : EIATTR_FRAME_SIZE
	.align		4
.L_191:
        /*03a8*/ 	.byte	0x04, 0x11
        /*03aa*/ 	.short	(.L_193 - .L_192)
	.align		4
.L_192:
        /*03ac*/ 	.word	index@(_ZN7cutlass13device_kernelIN5flash11enable_sm90INS1_16FlashAttnFwdSm90INS1_25CollectiveMainloopFwdSm90ILi2EN4cute5tupleIJNS5_1CILi1EEES8_S8_EEENS6_IJNS7_ILi128EEESA_NS7_ILi192EEEEEELi128ENS_10bfloat16_tEfNS_4arch4Sm90ELb1ELb0ELb0ELb1ELb0ELb0ELb0ELb1ELb1ELb1ELb0ELb0EEENS1_21CollectiveEpilogueFwdINS6_IJSA_SA_SA_EEES9_SD_SF_Li256ELb1ELb1ELb0ELb0EEENS1_36VarlenDynamicPersistentTileSchedulerILi128ELi128ELi256ELi128ELb0ELb1ELb1ELb1ELb1ELb1EEEEEEEEEvNT_6ParamsE)
        /*03b0*/ 	.word	0x00000058


	//----- nvinfo : EIATTR_REGCOUNT
	.align		4
.L_193:
        /*03b4*/ 	.byte	0x04, 0x2f
        /*03b6*/ 	.short	(.L_195 - .L_194)
	.align		4
.L_194:
        /*03b8*/ 	.word	index@(_ZN7cutlass13device_kernelIN5flash11enable_sm90INS1_16FlashAttnFwdSm90INS1_25CollectiveMainloopFwdSm90ILi2EN4cute5tupleIJNS5_1CILi1EEES8_S8_EEENS6_IJNS7_ILi128EEESA_NS7_ILi192EEEEEELi128ENS_10bfloat16_tEfNS_4arch4Sm90ELb1ELb0ELb0ELb0ELb0ELb0ELb0ELb1ELb1ELb1ELb0ELb0EEENS1_21CollectiveEpilogueFwdINS6_IJSA_SA_SA_EEES9_SD_SF_Li256ELb0ELb1ELb0ELb0EEENS1_30DynamicPersistentTileSchedulerILi256ELi128ELb0ELb1ELb1EEEEEEEEEvNT_6ParamsE)
        /*03bc*/ 	.word	0x000000a8


	//----- nvinfo : EIATTR_FRAME_SIZE
	.align		4
.L_195:
        /*03c0*/ 	.byte	0x04, 0x11
        /*03c2*/ 	.short	(.L_197 - .L_196)
	.align		4
.L_196:
        /*03c4*/ 	.word	index@(_ZN7cutlass13device_kernelIN5flash11enable_sm90INS1_16FlashAttnFwdSm90INS1_25CollectiveMainloopFwdSm90ILi2EN4cute5tupleIJNS5_1CILi1EEES8_S8_EEENS6_IJNS7_ILi128EEESA_NS7_ILi192EEEEEELi128ENS_10bfloat16_tEfNS_4arch4Sm90ELb1ELb0ELb0ELb0ELb0ELb0ELb0ELb1ELb1ELb1ELb0ELb0EEENS1_21CollectiveEpilogueFwdINS6_IJSA_SA_SA_EEES9_SD_SF_Li256ELb0ELb1ELb0ELb0EEENS1_30DynamicPersistentTileSchedulerILi256ELi128ELb0ELb1ELb1EEEEEEEEEvNT_6ParamsE)
        /*03c8*/ 	.word	0x00000028


	//----- nvinfo : EIATTR_REGCOUNT
	.align		4
.L_197:
        /*03cc*/ 	.byte	0x04, 0x2f
        /*03ce*/ 	.short	(.L_199 - .L_198)
	.align		4
.L_198:
        /*03d0*/ 	.word	index@(_ZN7cutlass13device_kernelIN5flash11enable_sm90INS1_16FlashAttnFwdSm90INS1_25CollectiveMainloopFwdSm90ILi2EN4cute5tupleIJNS5_1CILi1EEES8_S8_EEENS6_IJNS7_ILi128EEENS7_ILi96EEENS7_ILi192EEEEEELi128ENS_10bfloat16_tEfNS_4arch4Sm90ELb0ELb1ELb0ELb1ELb0ELb1ELb0ELb1ELb1ELb1ELb0ELb0EEENS1_21CollectiveEpilogueFwdINS6_IJSA_SA_SB_EEES9_SE_SG_Li256ELb1ELb1ELb0ELb0EEENS1_36VarlenDynamicPersistentTileSchedulerILi128ELi96ELi256ELi128ELb0ELb1ELb1ELb1ELb0ELb1EEEEEEEEEvNT_6ParamsE)
        /*03d4*/ 	.word	0x000000a8


	//----- nvinfo : EIATTR_FRAME_SIZE
	.align		4
.L_199:
        /*03d8*/ 	.byte	0x04, 0x11
        /*03da*/ 	.short	(.L_201 - .L_200)
	.align		4
.L_200:
        /*03dc*/ 	.word	index@(_ZN7cutlass13device_kernelIN5flash11enable_sm90INS1_16FlashAttnFwdSm90INS1_25CollectiveMainloopFwdSm90ILi2EN4cute5tupleIJNS5_1CILi1EEES8_S8_EEENS6_IJNS7_ILi128EEENS7_ILi96EEENS7_ILi192EEEEEELi128ENS_10bfloat16_tEfNS_4arch4Sm90ELb0ELb1ELb0ELb1ELb0ELb1ELb0ELb1ELb1ELb1ELb0ELb0EEENS1_21CollectiveEpilogueFwdINS6_IJSA_SA_SB_EEES9_SE_SG_Li256ELb1ELb1ELb0ELb0EEENS1_36VarlenDynamicPersistentTileSchedulerILi128ELi96ELi256ELi128ELb0ELb1ELb1ELb1ELb0ELb1EEEEEEEEEvNT_6ParamsE)
        /*03e0*/ 	.word	0x00000050


	//----- nvinfo : EIATTR_REGCOUNT
	.align		4
.L_201:
        /*03e4*/ 	.byte	0x04, 0x2f
        /*03e6*/ 	.short	(.L_203 - .L_202)
	.align		4
.L_202:
        /*03e8*/ 	.word	index@(_ZN7cutlass13device_kernelIN5flash11enable_sm90INS1_16FlashAttnFwdSm90INS1_25CollectiveMainloopFwdSm90ILi2EN4cute5tupleIJNS5_1CILi1EEES8_S8_EEENS6_IJNS7_ILi128EEENS7_ILi96EEENS7_ILi192EEEEEELi128ENS_10bfloat16_tEfNS_4arch4Sm90ELb0ELb1ELb0ELb1ELb0ELb0ELb0ELb1ELb1ELb1ELb0ELb0EEENS1_21CollectiveEpilogueFwdINS6_IJSA_SA_SB_EEES9_SE_SG_Li256ELb1ELb1ELb0ELb0EEENS1_36VarlenDynamicPersistentTileSchedulerILi128ELi96ELi256ELi128ELb0ELb1ELb1ELb1ELb0ELb1EEEEEEEEEvNT_6ParamsE)
        /*03ec*/ 	.word	0x000000a8


	//----- nvinfo : EIATTR_FRAME_SIZE
	.align		4
.L_203:
        /*03f0*/ 	.byte	0x04, 0x11
        /*03f2*/ 	.short	(.L_205 - .L_204)
	.align		4
.L_204:
        /*03f4*/ 	.word	index@(_ZN7cutlass13device_kernelIN5flash11enable_sm90INS1_16FlashAttnFwdSm90INS1_25CollectiveMainloopFwdSm90ILi2EN4cute5tupleIJNS5_1CILi1EEES8_S8_EEENS6_IJNS7_ILi128EEENS7_ILi96EEENS7_ILi192EEEEEELi128ENS_10bfloat16_tEfNS_4arch4Sm90ELb0ELb1ELb0ELb1ELb0ELb0ELb0ELb1ELb1ELb1ELb0ELb0EEENS1_21CollectiveEpilogueFwdINS6_IJSA_SA_SB_EEES9_SE_SG_Li256ELb1ELb1ELb0ELb0EEENS1_36VarlenDynamicPersistentTileSchedulerILi128ELi96ELi256ELi128ELb0ELb1ELb1ELb1ELb0ELb1EEEEEEEEEvNT_6ParamsE)
        /*03f8*/ 	.word	0x00000050


	//----- nvinfo : EIATTR_REGCOUNT
	.align		4
.L_205:
        /*03fc*/ 	.byte	0x04, 0x2f
        /*03fe*/ 	.short	(.L_207 - .L_206)
	.align		4
.L_206:
        /*0400*/ 	.word	index@(_ZN7cutlass13device_kernelIN5flash11enable_sm90INS1_16FlashAttnFwdSm90INS1_25CollectiveMainloopFwdSm90ILi2EN4cute5tupleIJNS5_1CILi1EEES8_S8_EEENS6_IJNS7_ILi128EEENS7_ILi96EEENS7_ILi192EEEEEELi128ENS_10bfloat16_tEfNS_4arch4Sm90ELb0ELb1ELb0ELb0ELb0ELb0ELb0ELb1ELb1ELb1ELb0ELb0EEENS1_21CollectiveEpilogueFwdINS6_IJSA_SA_SB_EEES9_SE_SG_Li256ELb0ELb1ELb0ELb0EEENS1_30DynamicPersistentTileSchedulerILi256ELi128ELb0ELb1ELb1EEEEEEEEEvNT_6ParamsE)
        /*0404*/ 	.word	0x000000a8


	//----- nvinfo : EIATTR_FRAME_SIZE
	.align		4
.L_207:
        /*0408*/ 	.byte	0x04, 0x11
        /*040a*/ 	.short	(.L_209 - .L_208)
	.align		4
.L_208:
        /*040c*/ 	.word	index@(_ZN7cutlass13device_kernelIN5flash11enable_sm90INS1_16FlashAttnFwdSm90INS1_25CollectiveMainloopFwdSm90ILi2EN4cute5tupleIJNS5_1CILi1EEES8_S8_EEENS6_IJNS7_ILi128EEENS7_ILi96EEENS7_ILi192EEEEEELi128ENS_10bfloat16_tEfNS_4arch4Sm90ELb0ELb1ELb0ELb0ELb0ELb0ELb0ELb1ELb1ELb1ELb0ELb0EEENS1_21CollectiveEpilogueFwdINS6_IJSA_SA_SB_EEES9_SE_SG_Li256ELb0ELb1ELb0ELb0EEENS1_30DynamicPersistentTileSchedulerILi256ELi128ELb0ELb1ELb1EEEEEEEEEvNT_6ParamsE)
        /*0410*/ 	.word	0x00000020


	//----- nvinfo : EIATTR_REGCOUNT
	.align		4
.L_209:
        /*0414*/ 	.byte	0x04, 0x2f
        /*0416*/ 	.short	(.L_211 - .L_210)
	.align		4
.L_210:
        /*0418*/ 	.word	index@(_ZN7cutlass13device_kernelIN5flash11enable_sm90INS1_16FlashAttnFwdSm90INS1_25CollectiveMainloopFwdSm90ILi2EN4cute5tupleIJNS5_1CILi1EEES8_S8_EEENS6_IJNS7_ILi128EEESA_NS7_ILi192EEEEEELi128ENS_10bfloat16_tEfNS_4arch4Sm90ELb0ELb0ELb0ELb1ELb0ELb1ELb0ELb1ELb1ELb1ELb0ELb0EEENS1_21CollectiveEpilogueFwdINS6_IJSA_SA_SA_EEES9_SD_SF_Li256ELb1ELb1ELb0ELb0EEENS1_36VarlenDynamicPersistentTileSchedulerILi128ELi128ELi256ELi128ELb0ELb1ELb1ELb0ELb1ELb1EEEEEEEEEvNT_6ParamsE)
        /*041c*/ 	.word	0x000000a8


	//----- nvinfo : EIATTR_FRAME_SIZE
	.align		4
.L_211:
        /*0420*/ 	.byte	0x04, 0x11
        /*0422*/ 	.short	(.L_213 - .L_212)
	.align		4
.L_212:
        /*0424*/ 	.word	index@(_ZN7cutlass13device_kernelIN5flash11enable_sm90INS1_16FlashAttnFwdSm90INS1_25CollectiveMainloopFwdSm90ILi2EN4cute5tupleIJNS5_1CILi1EEES8_S8_EEENS6_IJNS7_ILi128EEESA_NS7_ILi192EEEEEELi128ENS_10bfloat16_tEfNS_4arch4Sm90ELb0ELb0ELb0ELb1ELb0ELb1ELb0ELb1ELb1ELb1ELb0ELb0EEENS1_21CollectiveEpilogueFwdINS6_IJSA_SA_SA_EEES9_SD_SF_Li256ELb1ELb1ELb0ELb0EEENS1_36VarlenDynamicPersistentTileSchedulerILi128ELi128ELi256ELi128ELb0ELb1ELb1ELb0ELb1ELb1EEEEEEEEEvNT_6ParamsE)
        /*0428*/ 	.word	0x00000090


	//----- nvinfo : EIATTR_REGCOUNT
	.align		4
.L_213:
        /*042c*/ 	.byte	0x04, 0x2f
        /*042e*/ 	.short	(.L_215 - .L_214)
	.align		4
.L_214:
        /*0430*/ 	.word	index@(_ZN7cutlass13device_kernelIN5flash11enable_sm90INS1_16FlashAttnFwdSm90INS1_25CollectiveMainloopFwdSm90ILi2EN4cute5tupleIJNS5_1CILi1EEES8_S8_EEENS6_IJNS7_ILi128EEESA_NS7_ILi192EEEEEELi128ENS_10bfloat16_tEfNS_4arch4Sm90ELb0ELb0ELb0ELb1ELb0ELb0ELb0ELb1ELb1ELb1ELb0ELb0EEENS1_21CollectiveEpilogueFwdINS6_IJSA_SA_SA_EEES9_SD_SF_Li256ELb1ELb1ELb0ELb0EEENS1_36VarlenDynamicPersistentTileSchedulerILi128ELi128ELi256ELi128ELb0ELb1ELb1ELb0ELb1ELb1EEEEEEEEEvNT_6ParamsE)
        /*0434*/ 	.word	0x000000a8


	//----- nvinfo : EIATTR_FRAME_SIZE
	.align		4
.L_215:
        /*0438*/ 	.byte	0x04, 0x11
        /*043a*/ 	.short	(.L_217 - .L_216)
	.align		4
.L_216:
        /*043c*/ 	.word	index@(_ZN7cutlass13device_kernelIN5flash11enable_sm90INS1_16FlashAttnFwdSm90INS1_25CollectiveMainloopFwdSm90ILi2EN4cute5tupleIJNS5_1CILi1EEES8_S8_EEENS6_IJNS7_ILi128EEESA_NS7_ILi192EEEEEELi128ENS_10bfloat16_tEfNS_4arch4Sm90ELb0ELb0ELb0ELb1ELb0ELb0ELb0ELb1ELb1ELb1ELb0ELb0EEENS1_21CollectiveEpilogueFwdINS6_IJSA_SA_SA_EEES9_SD_SF_Li256ELb1ELb1ELb0ELb0EEENS1_36VarlenDynamicPersistentTileSchedulerILi128ELi128ELi256ELi128ELb0ELb1ELb1ELb0ELb1ELb1EEEEEEEEEvNT_6ParamsE)
        /*0440*/ 	.word	0x00000060


	//----- nvinfo : EIATTR_REGCOUNT
	.align		4
.L_217:
        /*0444*/ 	.byte	0x04, 0x2f
        /*0446*/ 	.short	(.L_219 - .L_218)
	.align		4
.L_218:
        /*0448*/ 	.word	index@(_ZN7cutlass13device_kernelIN5flash11enable_sm90INS1_16FlashAttnFwdSm90INS1_25CollectiveMainloopFwdSm90ILi2EN4cute5tupleIJNS5_1CILi2EEENS7_ILi1EEES9_EEENS6_IJNS7_ILi128EEESB_NS7_ILi192EEEEEELi128ENS_10bfloat16_tEfNS_4arch4Sm90ELb0ELb0ELb0ELb0ELb0ELb0ELb0ELb1ELb1ELb1ELb0ELb0EEENS1_21CollectiveEpilogueFwdINS6_IJSB_SB_SB_EEESA_SE_SG_Li256ELb0ELb1ELb0ELb0EEENS1_29StaticPersistentTileSchedulerILb0EEEEEEEEEvNT_6ParamsE)
        /*044c*/ 	.word	0x000000a8


	//----- nvinfo : EIATTR_FRAME_SIZE
	.align		4
.L_219:
        /*0450*/ 	.byte	0x04, 0x11
        /*0452*/ 	.short	(.L_221 - .L_220)
	.align		4
.L_220:
        /*0454*/ 	.word	index@(_ZN7cutlass13device_kernelIN5flash11enable_sm90INS1_16FlashAttnFwdSm90INS1_25CollectiveMainloopFwdSm90ILi2EN4cute5tupleIJNS5_1CILi2EEENS7_ILi1EEES9_EEENS6_IJNS7_ILi128EEESB_NS7_ILi192EEEEEELi128ENS_10bfloat16_tEfNS_4arch4Sm90ELb0ELb0ELb0ELb0ELb0ELb0ELb0ELb1ELb1ELb1ELb0ELb0EEENS1_21CollectiveEpilogueFwdINS6_IJSB_SB_SB_EEESA_SE_SG_Li256ELb0ELb1ELb0ELb0EEENS1_29StaticPersistentTileSchedulerILb0EEEEEEEEEvNT_6ParamsE)
        /*0458*/ 	.word	0x00000038


	//----- nvinfo : EIATTR_REGCOUNT
	.align		4
.L_221:
        /*045c*/ 	.byte	0x04, 0x2f
        /*045e*/ 	.short	(.L_223 - .L_222)
	.align		4
.L_222:
        /*0460*/ 	.word	index@(_ZN7cutlass13device_kernelIN5flash11enable_sm90INS1_16FlashAttnFwdSm90INS1_25CollectiveMainloopFwdSm90ILi2EN4cute5tupleIJNS5_1CILi1EEES8_S8_EEENS6_IJNS7_ILi128EEESA_NS7_ILi192EEEEEELi128ENS_10bfloat16_tEfNS_4arch4Sm90ELb0ELb0ELb0ELb0ELb0ELb0ELb0ELb1ELb1ELb1ELb0ELb0EEENS1_21CollectiveEpilogueFwdINS6_IJSA_SA_SA_EEES9_SD_SF_Li256ELb0ELb1ELb0ELb0EEENS1_29StaticPersistentTileSchedulerILb0EEEEEEEEEvNT_6ParamsE)
        /*0464*/ 	.word	0x000000a8


	//----- nvinfo : EIATTR_FRAME_SIZE
	.align		4
.L_223:
        /*0468*/ 	.byte	0x04, 0x11
        /*046a*/ 	.short	(.L_225 - .L_224)
	.align		4
.L_224:
        /*046c*/ 	.word	index@(_ZN7cutlass13device_kernelIN5flash11enable_sm90INS1_16FlashAttnFwdSm90INS1_25CollectiveMainloopFwdSm90ILi2EN4cute5tupleIJNS5_1CILi1EEES8_S8_EEENS6_IJNS7_ILi128EEESA_NS7_ILi192EEEEEELi128ENS_10bfloat16_tEfNS_4arch4Sm90ELb0ELb0ELb0ELb0ELb0ELb0ELb0ELb1ELb1ELb1ELb0ELb0EEENS1_21CollectiveEpilogueFwdINS6_IJSA_SA_SA_EEES9_SD_SF_Li256ELb0ELb1ELb0ELb0EEENS1_29StaticPersistentTileSchedulerILb0EEEEEEEEEvNT_6ParamsE)
        /*0470*/ 	.word	0x00000038


	//----- nvinfo : EIATTR_MIN_STACK_SIZE
	.align		4
.L_225:
        /*0474*/ 	.byte	0x04, 0x12
        /*0476*/ 	.short	(.L_227 - .L_226)
	.align		4
.L_226:
        /*0478*/ 	.word	index@(_ZN7cutlass13device_kernelIN5flash11enable_sm90INS1_16FlashAttnFwdSm90INS1_25CollectiveMainloopFwdSm90ILi2EN4cute5tupleIJNS5_1CILi1EEES8_S8_EEENS6_IJNS7_ILi128EEESA_NS7_ILi192EEEEEELi128ENS_10bfloat16_tEfNS_4arch4Sm90ELb0ELb0ELb0ELb0ELb0ELb0ELb0ELb1ELb1ELb1ELb0ELb0EEENS1_21CollectiveEpilogueFwdINS6_IJSA_SA_SA_EEES9_SD_SF_Li256ELb0ELb1ELb0ELb0EEENS1_29StaticPersistentTileSchedulerILb0EEEEEEEEEvNT_6ParamsE)
        /*047c*/ 	.word	0x00000038


	//----- nvinfo : EIATTR_MIN_STACK_SIZE
	.align		4
.L_227:
        /*0480*/ 	.byte	0x04, 0x12
        /*0482*/ 	.short	(.L_229 - .L_228)
	.align		4
.L_228:
        /*0484*/ 	.word	index@(_ZN7cutlass13device_kernelIN5flash11enable_sm90INS1_16FlashAttnFwdSm90INS1_25CollectiveMainloopFwdSm90ILi2EN4cute5tupleIJNS5_1CILi2EEENS7_ILi1EEES9_EEENS6_IJNS7_ILi128EEESB_NS7_ILi192EEEEEELi128ENS_10bfloat16_tEfNS_4arch4Sm90ELb0ELb0ELb0ELb0ELb0ELb0ELb0ELb1ELb1ELb1ELb0ELb0EEENS1_21CollectiveEpilogueFwdINS6_IJSB_SB_SB_EEESA_SE_SG_Li256ELb0ELb1ELb0ELb0EEENS1_29StaticPersistentTileSchedulerILb0EEEEEEEEEvNT_6ParamsE)
        /*0488*/ 	.word	0x00000038


	//----- nvinfo : EIATTR_MIN_STACK_SIZE
	.align		4
.L_229:
        /*048c*/ 	.byte	0x04, 0x12
        /*048e*/ 	.short	(.L_231 - .L_230)
	.align		4
.L_230:
        /*0490*/ 	.word	index@(_ZN7cutlass13device_kernelIN5flash11enable_sm90INS1_16FlashAttnFwdSm90INS1_25CollectiveMainloopFwdSm90ILi2EN4cute5tupleIJNS5_1CILi1EEES8_S8_EEENS6_IJNS7_ILi128EEESA_NS7_ILi192EEEEEELi128ENS_10bfloat16_tEfNS_4arch4Sm90ELb0ELb0ELb0ELb1ELb0ELb0ELb0ELb1ELb1ELb1ELb0ELb0EEENS1_21CollectiveEpilogueFwdINS6_IJSA_SA_SA_EEES9_SD_SF_Li256ELb1ELb1ELb0ELb0EEENS1_36VarlenDynamicPersistentTileSchedulerILi128ELi128ELi256ELi128ELb0ELb1ELb1ELb0ELb1ELb1EEEEEEEEEvNT_6ParamsE)
        /*0494*/ 	.word	0x00000060


	//----- nvinfo : EIATTR_MIN_STACK_SIZE
	.align		4
.L_231:
        /*0498*/ 	.byte	0x04, 0x12
        /*049a*/ 	.short	(.L_233 - .L_232)
	.align		4
.L_232:
        /*049c*/ 	.word	index@(_ZN7cutlass13device_kernelIN5flash11enable_sm90INS1_16FlashAttnFwdSm90INS1_25CollectiveMainloopFwdSm90ILi2EN4cute5tupleIJNS5_1CILi1EEES8_S8_EEENS6_IJNS7_ILi128EEESA_NS7_ILi192EEEEEELi128ENS_10bfloat16_tEfNS_4arch4Sm90ELb0ELb0ELb0ELb1ELb0ELb1ELb0ELb1ELb1ELb1ELb0ELb0EEENS1_21CollectiveEpilogueFwdINS6_IJSA_SA_SA_EEES9_SD_SF_Li256ELb1ELb1ELb0ELb0EEENS1_36VarlenDynamicPersistentTileSchedulerILi128ELi128ELi256ELi128ELb0ELb1ELb1ELb0ELb1ELb1EEEEEEEEEvNT_6ParamsE)
        /*04a0*/ 	.word	0x00000090


	//----- nvinfo : EIATTR_MIN_STACK_SIZE
	.align		4
.L_233:
        /*04a4*/ 	.byte	0x04, 0x12
        /*04a6*/ 	.short	(.L_235 - .L_234)
	.align		4
.L_234:
        /*04a8*/ 	.word	index@(_ZN7cutlass13device_kernelIN5flash11enable_sm90INS1_16FlashAttnFwdSm90INS1_25CollectiveMainloopFwdSm90ILi2EN4cute5tupleIJNS5_1CILi1EEES8_S8_EEENS6_IJNS7_ILi128EEENS7_ILi96EEENS7_ILi192EEEEEELi128ENS_10bfloat16_tEfNS_4arch4Sm90ELb0ELb1ELb0ELb0ELb0ELb0ELb0ELb1ELb1ELb1ELb0ELb0EEENS1_21CollectiveEpilogueFwdINS6_IJSA_SA_SB_EEES9_SE_SG_Li256ELb0ELb1ELb0ELb0EEENS1_30DynamicPersistentTileSchedulerILi256ELi128ELb0ELb1ELb1EEEEEEEEEvNT_6ParamsE)
        /*04ac*/ 	.word	0x00000020


	//----- nvinfo : EIATTR_MIN_STACK_SIZE
	.align		4
.L_235:
        /*04b0*/ 	.byte	0x04, 0x12
        /*04b2*/ 	.short	(.L_237 - .L_236)
	.align		4
.L_236:
        /*04b4*/ 	.word	index@(_ZN7cutlass13device_kernelIN5flash11enable_sm90INS1_16FlashAttnFwdSm90INS1_25CollectiveMainloopFwdSm90ILi2EN4cute5tupleIJNS5_1CILi1EEES8_S8_EEENS6_IJNS7_ILi128EEENS7_ILi96EEENS7_ILi192EEEEEELi128ENS_10bfloat16_tEfNS_4arch4Sm90ELb0ELb1ELb0ELb1ELb0ELb0ELb0ELb1ELb1ELb1ELb0ELb0EEENS1_21CollectiveEpilogueFwdINS6_IJSA_SA_SB_EEES9_SE_SG_Li256ELb1ELb1ELb0ELb0EEENS1_36VarlenDynamicPersistentTileSchedulerILi128ELi96ELi256ELi128ELb0ELb1ELb1ELb1ELb0ELb1EEEEEEEEEvNT_6ParamsE)
        /*04b8*/ 	.word	0x00000050


	//----- nvinfo : EIATTR_MIN_STACK_SIZE
	.align		4
.L_237:
        /*04bc*/ 	.byte	0x04, 0x12
        /*04be*/ 	.short	(.L_239 - .L_238)
	.align		4
.L_238:
        /*04c0*/ 	.word	index@(_ZN7cutlass13device_kernelIN5flash11enable_sm90INS1_16FlashAttnFwdSm90INS1_25CollectiveMainloopFwdSm90ILi2EN4cute5tupleIJNS5_1CILi1EEES8_S8_EEENS6_IJNS7_ILi128EEENS7_ILi96EEENS7_ILi192EEEEEELi128ENS_10bfloat16_tEfNS_4arch4Sm90ELb0ELb1ELb0ELb1ELb0ELb1ELb0ELb1ELb1ELb1ELb0ELb0EEENS1_21CollectiveEpilogueFwdINS6_IJSA_SA_SB_EEES9_SE_SG_Li256ELb1ELb1ELb0ELb0EEENS1_36VarlenDynamicPersistentTileSchedulerILi128ELi96ELi256ELi128ELb0ELb1ELb1ELb1ELb0ELb1EEEEEEEEEvNT_6ParamsE)
        /*04c4*/ 	.word	0x00000050


	//----- nvinfo : EIATTR_MIN_STACK_SIZE
	.align		4
.L_239:
        /*04c8*/ 	.byte	0x04, 0x12
        /*04ca*/ 	.short	(.L_241 - .L_240)
	.align		4
.L_240:
        /*04cc*/ 	.word	index@(_ZN7cutlass13device_kernelIN5flash11enable_sm90INS1_16FlashAttnFwdSm90INS1_25CollectiveMainloopFwdSm90ILi2EN4cute5tupleIJNS5_1CILi1EEES8_S8_EEENS6_IJNS7_ILi128EEESA_NS7_ILi192EEEEEELi128ENS_10bfloat16_tEfNS_4arch4Sm90ELb1ELb0ELb0ELb0ELb0ELb0ELb0ELb1ELb1ELb1ELb0ELb0EEENS1_21CollectiveEpilogueFwdINS6_IJSA_SA_SA_EEES9_SD_SF_Li256ELb0ELb1ELb0ELb0EEENS1_30DynamicPersistentTileSchedulerILi256ELi128ELb0ELb1ELb1EEEEEEEEEvNT_6ParamsE)
        /*04d0*/ 	.word	0x00000028


	//----- nvinfo : EIATTR_MIN_STACK_SIZE
	.align		4
.L_241:
        /*04d4*/ 	.byte	0x04, 0x12
        /*04d6*/ 	.short	(.L_243 - .L_242)
	.align		4
.L_242:
        /*04d8*/ 	.word	index@(_ZN7cutlass13device_kernelIN5flash11enable_sm90INS1_16FlashAttnFwdSm90INS1_25CollectiveMainloopFwdSm90ILi2EN4cute5tupleIJNS5_1CILi1EEES8_S8_EEENS6_IJNS7_ILi128EEESA_NS7_ILi192EEEEEELi128ENS_10bfloat16_tEfNS_4arch4Sm90ELb1ELb0ELb0ELb1ELb0ELb0ELb0ELb1ELb1ELb1ELb0ELb0EEENS1_21CollectiveEpilogueFwdINS6_IJSA_SA_SA_EEES9_SD_SF_Li256ELb1ELb1ELb0ELb0EEENS1_36VarlenDynamicPersistentTileSchedulerILi128ELi128ELi256ELi128ELb0ELb1ELb1ELb1ELb1ELb1EEEEEEEEEvNT_6ParamsE)
        /*04dc*/ 	.word	0x00000058


	//----- nvinfo : EIATTR_MIN_STACK_SIZE
	.align		4
.L_243:
        /*04e0*/ 	.byte	0x04, 0x12
        /*04e2*/ 	.short	(.L_245 - .L_244)
	.align		4
.L_244:
        /*04e4*/ 	.word	index@(_ZN7cutlass13device_kernelIN5flash11enable_sm90INS1_16FlashAttnFwdSm90INS1_25CollectiveMainloopFwdSm90ILi2EN4cute5tupleIJNS5_1CILi1EEES8_S8_EEENS6_IJNS7_ILi128EEESA_NS7_ILi192EEEEEELi128ENS_10bfloat16_tEfNS_4arch4Sm90ELb1ELb0ELb0ELb1ELb0ELb1ELb0ELb1ELb1ELb1ELb0ELb0EEENS1_21CollectiveEpilogueFwdINS6_IJSA_SA_SA_EEES9_SD_SF_Li256ELb1ELb1ELb0ELb0EEENS1_36VarlenDynamicPersistentTileSchedulerILi128ELi128ELi256ELi128ELb0ELb1ELb1ELb1ELb1ELb1EEEEEEEEEvNT_6ParamsE)
        /*04e8*/ 	.word	0x00000078


	//----- nvinfo : EIATTR_MIN_STACK_SIZE
	.align		4
.L_245:
        /*04ec*/ 	.byte	0x04, 0x12
        /*04ee*/ 	.short	(.L_247 - .L_246)
	.align		4
.L_246:
        /*04f0*/ 	.word	index@(_ZN7cutlass13device_kernelIN5flash11enable_sm90INS1_16FlashAttnFwdSm90INS1_25CollectiveMainloopFwdSm90ILi2EN4cute5tupleIJNS5_1CILi1EEES8_S8_EEENS6_IJNS7_ILi64EEESA_SA_EEELi512ENS_10bfloat16_tEfNS_4arch4Sm90ELb0ELb0ELb0ELb0ELb0ELb0ELb0ELb0ELb0ELb1ELb0ELb0EEENS1_21CollectiveEpilogueFwdINS6_IJSA_NS7_ILi512EEESA_EEES9_SC_SE_Li256ELb0ELb1ELb0ELb0EEENS1_29StaticPersistentTileSchedulerILb0EEEEEEEEEvNT_6ParamsE)
        /*04f4*/ 	.word	0x00000038


	//----- nvinfo : EIATTR_MIN_STACK_SIZE
	.align		4
.L_247:
        /*04f8*/ 	.byte	0x04, 0x12
        /*04fa*/ 	.short	(.L_249 - .L_248)
	.align		4
.L_248:
        /*04fc*/ 	.word	index@(_ZN7cutlass13device_kernelIN5flash11enable_sm90INS1_16FlashAttnFwdSm90INS1_25CollectiveMainloopFwdSm90ILi2EN4cute5tupleIJNS5_1CILi1EEES8_S8_EEENS6_IJNS7_ILi64EEESA_SA_EEELi512ENS_10bfloat16_tEfNS_4arch4Sm90ELb0ELb0ELb0ELb0ELb0ELb0ELb1ELb0ELb0ELb1ELb0ELb0EEENS1_21CollectiveEpilogueFwdINS6_IJSA_NS7_ILi512EEESA_EEES9_SC_SE_Li256ELb0ELb1ELb0ELb0EEENS1_29StaticPersistentTileSchedulerILb0EEEEEEEEEvNT_6ParamsE)
        /*0500*/ 	.word	0x00000058


	//----- nvinfo : EIATTR_MIN_STACK_SIZE
	.align		4
.L_249:
        /*0504*/ 	.byte	0x04, 0x12
        /*0506*/ 	.short	(.L_251 - .L_250)
	.align		4
.L_250:
        /*0508*/ 	.word	index@(_ZN7cutlass13device_kernelIN5flash11enable_sm90INS1_16FlashAttnFwdSm90INS1_25CollectiveMainloopFwdSm90ILi2EN4cute5tupleIJNS5_1CILi1EEES8_S8_EEENS6_IJNS7_ILi64EEESA_SA_EEELi512ENS_10bfloat16_tEfNS_4arch4Sm90ELb0ELb0ELb0ELb1ELb0ELb0ELb0ELb0ELb0ELb1ELb0ELb0EEENS1_21CollectiveEpilogueFwdINS6_IJSA_NS7_ILi512EEESA_EEES9_SC_SE_Li256ELb1ELb1ELb0ELb0EEENS1_36VarlenDynamicPersistentTileSchedulerILi64ELi64ELi256ELi128ELb0ELb1ELb1ELb0ELb1ELb1EEEEEEEEEvNT_6ParamsE)
        /*050c*/ 	.word	0x00000060


	//----- nvinfo : EIATTR_MIN_STACK_SIZE
	.align		4
.L_251:
        /*0510*/ 	.byte	0x04, 0x12
        /*0512*/ 	.short	(.L_253 - .L_252)
	.align		4
.L_252:
        /*0514*/ 	.word	index@(_ZN7cutlass13device_kernelIN5flash11enable_sm90INS1_16FlashAttnFwdSm90INS1_25CollectiveMainloopFwdSm90ILi2EN4cute5tupleIJNS5_1CILi1EEES8_S8_EEENS6_IJNS7_ILi64EEESA_SA_EEELi512ENS_10bfloat16_tEfNS_4arch4Sm90ELb0ELb0ELb0ELb1ELb0ELb1ELb0ELb0ELb0ELb1ELb0ELb0EEENS1_21CollectiveEpilogueFwdINS6_IJSA_NS7_ILi512EEESA_EEES9_SC_SE_Li256ELb1ELb1ELb0ELb0EEENS1_36VarlenDynamicPersistentTileSchedulerILi64ELi64ELi256ELi128ELb0ELb1ELb1ELb0ELb1ELb1EEEEEEEEEvNT_6ParamsE)
        /*0518*/ 	.word	0x00000068


	//----- nvinfo : EIATTR_MIN_STACK_SIZE
	.align		4
.L_253:
        /*051c*/ 	.byte	0x04, 0x12
        /*051e*/ 	.short	(.L_255 - .L_254)
	.align		4
.L_254:
        /*0520*/ 	.word	index@(_ZN7cutlass13device_kernelIN5flash11enable_sm90INS1_16FlashAttnFwdSm90INS1_25CollectiveMainloopFwdSm90ILi2EN4cute5tupleIJNS5_1CILi1EEES8_S8_EEENS6_IJNS7_ILi64EEESA_SA_EEELi512ENS_10bfloat16_tEfNS_4arch4Sm90ELb0ELb0ELb0ELb1ELb0ELb0ELb1ELb0ELb0ELb1ELb0ELb0EEENS1_21CollectiveEpilogueFwdINS6_IJSA_NS7_ILi512EEESA_EEES9_SC_SE_Li256ELb1ELb1ELb0ELb0EEENS1_36VarlenDynamicPersistentTileSchedulerILi64ELi64ELi256ELi128ELb0ELb1ELb1ELb0ELb1ELb1EEEEEEEEEvNT_6ParamsE)
        /*0524*/ 	.word	0x00000070


	//----- nvinfo : EIATTR_MIN_STACK_SIZE
	.align		4
.L_255:
        /*0528*/ 	.byte	0x04, 0x12
        /*052a*/ 	.short	(.L_257 - .L_256)
	.align		4
.L_256:
        /*052c*/ 	.word	index@(_ZN7cutlass13device_kernelIN5flash11enable_sm90INS1_16FlashAttnFwdSm90INS1_25CollectiveMainloopFwdSm90ILi2EN4cute5tupleIJNS5_1CILi1EEES8_S8_EEENS6_IJNS7_ILi64EEESA_SA_EEELi512ENS_10bfloat16_tEfNS_4arch4Sm90ELb0ELb0ELb0ELb1ELb0ELb1ELb1ELb0ELb0ELb1ELb0ELb0EEENS1_21CollectiveEpilogueFwdINS6_IJSA_NS7_ILi512EEESA_EEES9_SC_SE_Li256ELb1ELb1ELb0ELb0EEENS1_36VarlenDynamicPersistentTileSchedulerILi64ELi64ELi256ELi128ELb0ELb1ELb1ELb0ELb1ELb1EEEEEEEEEvNT_6ParamsE)
        /*0530*/ 	.word	0x00000078


	//----- nvinfo : EIATTR_MIN_STACK_SIZE
	.align		4
.L_257:
        /*0534*/ 	.byte	0x04, 0x12
        /*0536*/ 	.short	(.L_259 - .L_258)
	.align		4
.L_258:
        /*0538*/ 	.word	index@(_ZN7cutlass13device_kernelIN5flash11enable_sm90INS1_16FlashAttnFwdSm90INS1_25CollectiveMainloopFwdSm90ILi2EN4cute5tupleIJNS5_1CILi1EEES8_S8_EEENS6_IJNS7_ILi64EEESA_SA_EEELi512ENS_10bfloat16_tEfNS_4arch4Sm90ELb0ELb1ELb0ELb0ELb0ELb0ELb0ELb0ELb0ELb1ELb0ELb0EEENS1_21CollectiveEpilogueFwdINS6_IJSA_NS7_ILi512EEESA_EEES9_SC_SE_Li256ELb0ELb1ELb0ELb0EEENS1_30DynamicPersistentTileSchedulerILi256ELi128ELb0ELb1ELb1EEEEEEEEEvNT_6ParamsE)
        /*053c*/ 	.word	0x00000028


	//----- nvinfo : EIATTR_MIN_STACK_SIZE
	.align		4
.L_259:
        /*0540*/ 	.byte	0x04, 0x12
        /*0542*/ 	.short	(.L_261 - .L_260)
	.align		4
.L_260:
        /*0544*/ 	.word	index@(_ZN7cutlass13device_kernelIN5flash11enable_sm90INS1_16FlashAttnFwdSm90INS1_25CollectiveMainloopFwdSm90ILi2EN4cute5tupleIJNS5_1CILi1EEES8_S8_EEENS6_IJNS7_ILi64EEESA_SA_EEELi512ENS_10bfloat16_tEfNS_4arch4Sm90ELb0ELb1ELb0ELb0ELb0ELb0ELb1ELb0ELb0ELb1ELb0ELb0EEENS1_21CollectiveEpilogueFwdINS6_IJSA_NS7_ILi512EEESA_EEES9_SC_SE_Li256ELb0ELb1ELb0ELb0EEENS1_30DynamicPersistentTileSchedulerILi256ELi128ELb0ELb1ELb1EEEEEEEEEvNT_6ParamsE)
        /*0548*/ 	.word	0x00000048


	//----- nvinfo : EIATTR_MIN_STACK_SIZE
	.align		4
.L_261:
        /*054c*/ 	.byte	0x04, 0x12
        /*054e*/ 	.short	(.L_263 - .L_262)
	.align		4
.L_262:
        /*0550*/ 	.word	index@(_ZN7cutlass13device_kernelIN5flash11enable_sm90INS1_16FlashAttnFwdSm90INS1_25CollectiveMainloopFwdSm90ILi2EN4cute5tupleIJNS5_1CILi1EEES8_S8_EEENS6_IJNS7_ILi64EEESA_SA_EEELi512ENS_10bfloat16_tEfNS_4arch4Sm90ELb0ELb1ELb0ELb1ELb0ELb0ELb0ELb0ELb0ELb1ELb0ELb0EEENS1_21CollectiveEpilogueFwdINS6_IJSA_NS7_ILi512EEESA_EEES9_SC_SE_Li256ELb1ELb1ELb0ELb0EEENS1_36VarlenDynamicPersistentTileSchedulerILi64ELi64ELi256ELi128ELb0ELb1ELb1ELb1ELb0ELb1EEEEEEEEEvNT_6ParamsE)
        /*0554*/ 	.word	0x00000048


	//----- nvinfo : EIATTR_MIN_STACK_SIZE
	.align		4
.L_263:
        /*0558*/ 	.byte	0x04, 0x12
        /*055a*/ 	.short	(.L_265 - .L_264)
	.align		4
.L_264:
        /*055c*/ 	.word	index@(_ZN7cutlass13device_kernelIN5flash11enable_sm90INS1_16FlashAttnFwdSm90INS1_25CollectiveMainloopFwdSm90ILi2EN4cute5tupleIJNS5_1CILi1EEES8_S8_EEENS6_IJNS7_ILi64EEESA_SA_EEELi512ENS_10bfloat16_tEfNS_4arch4Sm90ELb0ELb1ELb0ELb1ELb0ELb1ELb0ELb0ELb0ELb1ELb0ELb0EEENS1_21CollectiveEpilogueFwdINS6_IJSA_NS7_ILi512EEESA_EEES9_SC_SE_Li256ELb1ELb1ELb0ELb0EEENS1_36VarlenDynamicPersistentTileSchedulerILi64ELi64ELi256ELi128ELb0ELb1ELb1ELb1ELb0ELb1EEEEEEEEEvNT_6ParamsE)
        /*0560*/ 	.word	0x00000050


	//----- nvinfo : EIATTR_MIN_STACK_SIZE
	.align		4
.L_265:
        /*0564*/ 	.byte	0x04, 0x12
        /*0566*/ 	.short	(.L_267 - .L_266)
	.align		4
.L_266:
        /*0568*/ 	.word	index@(_ZN7cutlass13device_kernelIN5flash11enable_sm90INS1_16FlashAttnFwdSm90INS1_25CollectiveMainloopFwdSm90ILi2EN4cute5tupleIJNS5_1CILi1EEES8_S8_EEENS6_IJNS7_ILi64EEESA_SA_EEELi512ENS_10bfloat16_tEfNS_4arch4Sm90ELb0ELb1ELb0ELb1ELb0ELb0ELb1ELb0ELb0ELb1ELb0ELb0EEENS1_21CollectiveEpilogueFwdINS6_IJSA_NS7_ILi512EEESA_EEES9_SC_SE_Li256ELb1ELb1ELb0ELb0EEENS1_36VarlenDynamicPersistentTileSchedulerILi64ELi64ELi256ELi128ELb0ELb1ELb1ELb1ELb0ELb1EEEEEEEEEvNT_6ParamsE)
        /*056c*/ 	.word	0x00000070


	//----- nvinfo : EIATTR_MIN_STACK_SIZE
	.align		4
.L_267:
        /*0570*/ 	.byte	0x04, 0x12
        /*0572*/ 	.short	(.L_269 - .L_268)
	.align		4
.L_268:
        /*0574*/ 	.word	index@(_ZN7cutlass13device_kernelIN5flash11enable_sm90INS1_16FlashAttnFwdSm90INS1_25CollectiveMainloopFwdSm90ILi2EN4cute5tupleIJNS5_1CILi1EEES8_S8_EEENS6_IJNS7_ILi64EEESA_SA_EEELi512ENS_10bfloat16_tEfNS_4arch4Sm90ELb0ELb1ELb0ELb1ELb0ELb1ELb1ELb0ELb0ELb1ELb0ELb0EEENS1_21CollectiveEpilogueFwdINS6_IJSA_NS7_ILi512EEESA_EEES9_SC_SE_Li256ELb1ELb1ELb0ELb0EEENS1_36VarlenDynamicPersistentTileSchedulerILi64ELi64ELi256ELi128ELb0ELb1ELb1ELb1ELb0ELb1EEEEEEEEEvNT_6ParamsE)
        /*0578*/ 	.word	0x00000078


	//----- nvinfo : EIATTR_MIN_STACK_SIZE
	.align		4
.L_269:
        /*057c*/ 	.byte	0x04, 0x12
        /*057e*/ 	.short	(.L_271 - .L_270)
	.align		4
.L_270:
        /*0580*/ 	.word	index@(_ZN7cutlass13device_kernelIN5flash11enable_sm90INS1_16FlashAttnFwdSm90INS1_25CollectiveMainloopFwdSm90ILi2EN4cute5tupleIJNS5_1CILi1EEES8_S8_EEENS6_IJNS7_ILi64EEESA_SA_EEELi512ENS_10bfloat16_tEfNS_4arch4Sm90ELb1ELb0ELb0ELb0ELb0ELb0ELb0ELb0ELb0ELb1ELb0ELb0EEENS1_21CollectiveEpilogueFwdINS6_IJSA_NS7_ILi512EEESA_EEES9_SC_SE_Li256ELb0ELb1ELb0ELb0EEENS1_30DynamicPersistentTileSchedulerILi256ELi128ELb0ELb1ELb1EEEEEEEEEvNT_6ParamsE)
        /*0584*/ 	.word	0x00000028


	//----- nvinfo : EIATTR_MIN_STACK_SIZE
	.align		4
.L_271:
        /*0588*/ 	.byte	0x04, 0x12
        /*058a*/ 	.short	(.L_273 - .L_272)
	.align		4
.L_272:
        /*058c*/ 	.word	index@(_ZN7cutlass13device_kernelIN5flash11enable_sm90INS1_16FlashAttnFwdSm90INS1_25CollectiveMainloopFwdSm90ILi2EN4cute5tupleIJNS5_1CILi1EEES8_S8_EEENS6_IJNS7_ILi64EEESA_SA_EEELi512ENS_10bfloat16_tEfNS_4arch4Sm90ELb1ELb0ELb0ELb0ELb0ELb0ELb1ELb0ELb0ELb1ELb0ELb0EEENS1_21CollectiveEpilogueFwdINS6_IJSA_NS7_ILi512EEESA_EEES9_SC_SE_Li256ELb0ELb1ELb0ELb0EEENS1_30DynamicPersistentTileSchedulerILi256ELi128ELb0ELb1ELb1EEEEEEEEEvNT_6ParamsE)
        /*0590*/ 	.word	0x00000048


	//----- nvinfo : EIATTR_MIN_STACK_SIZE
	.align		4
.L_273:
        /*0594*/ 	.byte	0x04, 0x12
        /*0596*/ 	.short	(.L_275 - .L_274)
	.align		4
.L_274:
        /*0598*/ 	.word	index@(_ZN7cutlass13device_kernelIN5flash11enable_sm90INS1_16FlashAttnFwdSm90INS1_25CollectiveMainloopFwdSm90ILi2EN4cute5tupleIJNS5_1CILi1EEES8_S8_EEENS6_IJNS7_ILi64EEESA_SA_EEELi512ENS_10bfloat16_tEfNS_4arch4Sm90ELb1ELb0ELb0ELb1ELb0ELb0ELb0ELb0ELb0ELb1ELb0ELb0EEENS1_21CollectiveEpilogueFwdINS6_IJSA_NS7_ILi512EEESA_EEES9_SC_SE_Li256ELb1ELb1ELb0ELb0EEENS1_36VarlenDynamicPersistentTileSchedulerILi64ELi64ELi256ELi128ELb0ELb1ELb1ELb1ELb1ELb1EEEEEEEEEvNT_6ParamsE)
        /*059c*/ 	.word	0x00000058


	//----- nvinfo : EIATTR_MIN_STACK_SIZE
	.align		4
.L_275:
        /*05a0*/ 	.byte	0x04, 0x12
        /*05a2*/ 	.short	(.L_277 - .L_276)
	.align		4
.L_276:
        /*05a4*/ 	.word	index@(_ZN7cutlass13device_kernelIN5flash11enable_sm90INS1_16FlashAttnFwdSm90INS1_25CollectiveMainloopFwdSm90ILi2EN4cute5tupleIJNS5_1CILi1EEES8_S8_EEENS6_IJNS7_ILi64EEESA_SA_EEELi512ENS_10bfloat16_tEfNS_4arch4Sm90ELb1ELb0ELb0ELb1ELb0ELb1ELb0ELb0ELb0ELb1ELb0ELb0EEENS1_21CollectiveEpilogueFwdINS6_IJSA_NS7_ILi512EEESA_EEES9_SC_SE_Li256ELb1ELb1ELb0ELb0EEENS1_36VarlenDynamicPersistentTileSchedulerILi64ELi64ELi256ELi128ELb0ELb1ELb1ELb1ELb1ELb1EEEEEEEEEvNT_6ParamsE)
        /*05a8*/ 	.word	0x00000060


	//----- nvinfo : EIATTR_MIN_STACK_SIZE
	.align		4
.L_277:
        /*05ac*/ 	.byte	0x04, 0x12
        /*05ae*/ 	.short	(.L_279 - .L_278)
	.align		4
.L_278:
        /*05b0*/ 	.word	index@(_ZN7cutlass13device_kernelIN5flash11enable_sm90INS1_16FlashAttnFwdSm90INS1_25CollectiveMainloopFwdSm90ILi2EN4cute5tupleIJNS5_1CILi1EEES8_S8_EEENS6_IJNS7_ILi64EEESA_SA_EEELi512ENS_10bfloat16_tEfNS_4arch4Sm90ELb1ELb0ELb0ELb1ELb0ELb0ELb1ELb0ELb0ELb1ELb0ELb0EEENS1_21CollectiveEpilogueFwdINS6_IJSA_NS7_ILi512EEESA_EEES9_SC_SE_Li256ELb1ELb1ELb0ELb0EEENS1_36VarlenDynamicPersistentTileSchedulerILi64ELi64ELi256ELi128ELb0ELb1ELb1ELb1ELb1ELb1EEEEEEEEEvNT_6ParamsE)
        /*05b4*/ 	.word	0x00000068


	//----- nvinfo : EIATTR_MIN_STACK_SIZE
	.align		4
.L_279:
        /*05b8*/ 	.byte	0x04, 0x12
        /*05ba*/ 	.short	(.L_281 - .L_280)
	.align		4
.L_280:
        /*05bc*/ 	.word	index@(_ZN7cutlass13device_kernelIN5flash11enable_sm90INS1_16FlashAttnFwdSm90INS1_25CollectiveMainloopFwdSm90ILi2EN4cute5tupleIJNS5_1CILi1EEES8_S8_EEENS6_IJNS7_ILi64EEESA_SA_EEELi512ENS_10bfloat16_tEfNS_4arch4Sm90ELb1ELb0ELb0ELb1ELb0ELb1ELb1ELb0ELb0ELb1ELb0ELb0EEENS1_21CollectiveEpilogueFwdINS6_IJSA_NS7_ILi512EEESA_EEES9_SC_SE_Li256ELb1ELb1ELb0ELb0EEENS1_36VarlenDynamicPersistentTileSchedulerILi64ELi64ELi256ELi128ELb0ELb1ELb1ELb1ELb1ELb1EEEEEEEEEvNT_6ParamsE)
        /*05c0*/ 	.word	0x00000070


	//----- nvinfo : EIATTR_MIN_STACK_SIZE
	.align		4
.L_281:
        /*05c4*/ 	.byte	0x04, 0x12
        /*05c6*/ 	.short	(.L_283 - .L_282)
	.align		4
.L_282:
        /*05c8*/ 	.word	index@(_ZN7cutlass13device_kernelIN5flash11enable_sm90INS1_16FlashAttnFwdSm90INS1_25CollectiveMainloopFwdSm90ILi2EN4cute5tupleIJNS5_1CILi1EEES8_S8_EEENS6_IJNS7_ILi128EEENS7_ILi96EEENS7_ILi64EEEEEELi256ENS_10bfloat16_tEfNS_4arch4Sm90ELb0ELb0ELb0ELb0ELb0ELb0ELb0ELb1ELb0ELb1ELb0ELb0EEENS1_21CollectiveEpilogueFwdINS6_IJSA_NS7_ILi256EEESB_EEES9_SE_SG_Li256ELb0ELb1ELb0ELb0EEENS1_29StaticPersistentTileSchedulerILb0EEEEEEEEEvNT_6ParamsE)
        /*05cc*/ 	.word	0x00000038


	//----- nvinfo : EIATTR_MIN_STACK_SIZE
	.align		4
.L_283:
        /*05d0*/ 	.byte	0x04, 0x12
        /*05d2*/ 	.short	(.L_285 - .L_284)
	.align		4
.L_284:
        /*05d4*/ 	.word	index@(_ZN7cutlass13device_kernelIN5flash11enable_sm90INS1_16FlashAttnFwdSm90INS1_25CollectiveMainloopFwdSm90ILi2EN4cute5tupleIJNS5_1CILi1EEES8_S8_EEENS6_IJNS7_ILi128EEENS7_ILi96EEENS7_ILi64EEEEEELi256ENS_10bfloat16_tEfNS_4arch4Sm90ELb0ELb0ELb0ELb0ELb0ELb0ELb1ELb1ELb0ELb1ELb0ELb0EEENS1_21CollectiveEpilogueFwdINS6_IJSA_NS7_ILi256EEESB_EEES9_SE_SG_Li256ELb0ELb1ELb0ELb0EEENS1_29StaticPersistentTileSchedulerILb0EEEEEEEEEvNT_6ParamsE)
        /*05d8*/ 	.word	0x00000068


	//----- nvinfo : EIATTR_MIN_STACK_SIZE
	.align		4
.L_285:
        /*05dc*/ 	.byte	0x04, 0x12
        /*05de*/ 	.short	(.L_287 - .L_286)
	.align		4
.L_286:
        /*05e0*/ 	.word	index@(_ZN7cutlass13device_kernelIN5flash11enable_sm90INS1_16FlashAttnFwdSm90INS1_25CollectiveMainloopFwdSm90ILi2EN4cute5tupleIJNS5_1CILi1EEES8_S8_EEENS6_IJNS7_ILi128EEENS7_ILi96EEENS7_ILi64EEEEEELi256ENS_10bfloat16_tEfNS_4arch4Sm90ELb0ELb0ELb0ELb1ELb0ELb0ELb0ELb1ELb0ELb1ELb0ELb0EEENS1_21CollectiveEpilogueFwdINS6_IJSA_NS7_ILi256EEESB_EEES9_SE_SG_Li256ELb1ELb1ELb0ELb0EEENS1_36VarlenDynamicPersistentTileSchedulerILi128ELi96ELi256ELi128ELb0ELb1ELb1ELb0ELb1ELb1EEEEEEEEEvNT_6ParamsE)
        /*05e4*/ 	.word	0x00000060


	//----- nvinfo : EIATTR_MIN_STACK_SIZE
	.align		4
.L_287:
        /*05e8*/ 	.byte	0x04, 0x12
        /*05ea*/ 	.short	(.L_289 - .L_288)
	.align		4
.L_288:
        /*05ec*/ 	.word	index@(_ZN7cutlass13device_kernelIN5flash11enable_sm90INS1_16FlashAttnFwdSm90INS1_25CollectiveMainloopFwdSm90ILi2EN4cute5tupleIJNS5_1CILi1EEES8_S8_EEENS6_IJNS7_ILi128EEENS7_ILi96EEENS7_ILi64EEEEEELi256ENS_10bfloat16_tEfNS_4arch4Sm90ELb0ELb0ELb0ELb1ELb0ELb1ELb0ELb1ELb0ELb1ELb0ELb0EEENS1_21CollectiveEpilogueFwdINS6_IJSA_NS7_ILi256EEESB_EEES9_SE_SG_Li256ELb1ELb1ELb0ELb0EEENS1_36VarlenDynamicPersistentTileSchedulerILi128ELi96ELi256ELi128ELb0ELb1ELb1ELb0ELb1ELb1EEEEEEEEEvNT_6ParamsE)
        /*05f0*/ 	.word	0x00000068


	//----- nvinfo : EIATTR_MIN_STACK_SIZE
	.align		4
.L_289:
        /*05f4*/ 	.byte	0x04, 0x12
        /*05f6*/ 	.short	(.L_291 - .L_290)
	.align		4
.L_290:
        /*05f8*/ 	.word	index@(_ZN7cutlass13device_kernelIN5flash11enable_sm90INS1_16FlashAttnFwdSm90INS1_25CollectiveMainloopFwdSm90ILi2EN4cute5tupleIJNS5_1CILi1EEES8_S8_EEENS6_IJNS7_ILi128EEENS7_ILi96EEENS7_ILi64EEEEEELi256ENS_10bfloat16_tEfNS_4arch4Sm90ELb0ELb0ELb0ELb1ELb0ELb0ELb1ELb1ELb0ELb1ELb0ELb0EEENS1_21CollectiveEpilogueFwdINS6_IJSA_NS7_ILi256EEESB_EEES9_SE_SG_Li256ELb1ELb1ELb0ELb0EEENS1_36VarlenDynamicPersistentTileSchedulerILi128ELi96ELi256ELi128ELb0ELb1ELb1ELb0ELb1ELb1EEEEEEEEEvNT_6ParamsE)
        /*05fc*/ 	.word	0x00000078


	//----- nvinfo : EIATTR_MIN_STACK_SIZE
	.align		4
.L_291:
        /*0600*/ 	.byte	0x04, 0x12
        /*0602*/ 	.short	(.L_293 - .L_292)
	.align		4
.L_292:
        /*0604*/ 	.word	index@(_ZN7cutlass13device_kernelIN5flash11enable_sm90INS1_16FlashAttnFwdSm90INS1_25CollectiveMainloopFwdSm90ILi2EN4cute5tupleIJNS5_1CILi1EEES8_S8_EEENS6_IJNS7_ILi128EEENS7_ILi96EEENS7_ILi64EEEEEELi256ENS_10bfloat16_tEfNS_4arch4Sm90ELb0ELb0ELb0ELb1ELb0ELb1ELb1ELb1ELb0ELb1ELb0ELb0EEENS1_21CollectiveEpilogueFwdINS6_IJSA_NS7_ILi256EEESB_EEES9_SE_SG_Li256ELb1ELb1ELb0ELb0EEENS1_36VarlenDynamicPersistentTileSchedulerILi128ELi96ELi256ELi128ELb0ELb1ELb1ELb0ELb1ELb1EEEEEEEEEvNT_6ParamsE)
        /*0608*/ 	.word	0x00000090


	//----- nvinfo : EIATTR_MIN_STACK_SIZE
	.align		4
.L_293:
        /*060c*/ 	.byte	0x04, 0x12
        /*060e*/ 	.short	(.L_295 - .L_294)
	.align		4
.L_294:
        /*0610*/ 	.word	index@(_ZN7cutlass13device_kernelIN5flash11enable_sm90INS1_16FlashAttnFwdSm90INS1_25CollectiveMainloopFwdSm90ILi2EN4cute5tupleIJNS5_1CILi1EEES8_S8_EEENS6_IJNS7_ILi128EEENS7_ILi96EEENS7_ILi64EEEEEELi256ENS_10bfloat16_tEfNS_4arch4Sm90ELb0ELb1ELb0ELb0ELb0ELb0ELb0ELb1ELb0ELb1ELb0ELb0EEENS1_21CollectiveEpilogueFwdINS6_IJSA_NS7_ILi256EEESB_EEES9_SE_SG_Li256ELb0ELb1ELb0ELb0EEENS1_30DynamicPersistentTileSchedulerILi256ELi128ELb0ELb1ELb1EEEEEEEEEvNT_6ParamsE)
        /*0614*/ 	.word	0x00000020


	//----- nvinfo : EIATTR_MIN_STACK_SIZE
	.align		4
.L_295:
        /*0618*/ 	.byte	0x04, 0x12
        /*061a*/ 	.short	(.L_297 - .L_296)
	.align		4
.L_296:
        /*061c*/ 	.word	index@(_ZN7cutlass13device_kernelIN5flash11enable_sm90INS1_16FlashAttnFwdSm90INS1_25CollectiveMainloopFwdSm90ILi2EN4cute5tupleIJNS5_1CILi1EEES8_S8_EEENS6_IJNS7_ILi128EEENS7_ILi96EEENS7_ILi64EEEEEELi256ENS_10bfloat16_tEfNS_4arch4Sm90ELb0ELb1ELb0ELb0ELb0ELb0ELb1ELb1ELb0ELb1ELb0ELb0EEENS1_21CollectiveEpilogueFwdINS6_IJSA_NS7_ILi256EEESB_EEES9_SE_SG_Li256ELb0ELb1ELb0ELb0EEENS1_30DynamicPersistentTileSchedulerILi256ELi128ELb0ELb1ELb1EEEEEEEEEvNT_6ParamsE)
        /*0620*/ 	.word	0x000004b0


	//----- nvinfo : EIATTR_MIN_STACK_SIZE
	.align		4
.L_297:
        /*0624*/ 	.byte	0x04, 0x12
        /*0626*/ 	.short	(.L_299 - .L_298)
	.align		4
.L_298:
        /*0628*/ 	.word	index@(_ZN7cutlass13device_kernelIN5flash11enable_sm90INS1_16FlashAttnFwdSm90INS1_25CollectiveMainloopFwdSm90ILi2EN4cute5tupleIJNS5_1CILi1EEES8_S8_EEENS6_IJNS7_ILi128EEENS7_ILi96EEENS7_ILi64EEEEEELi256ENS_10bfloat16_tEfNS_4arch4Sm90ELb0ELb1ELb0ELb1ELb0ELb0ELb0ELb1ELb0ELb1ELb0ELb0EEENS1_21CollectiveEpilogueFwdINS6_IJSA_NS7_ILi256EEESB_EEES9_SE_SG_Li256ELb1ELb1ELb0ELb0EEENS1_36VarlenDynamicPersistentTileSchedulerILi128ELi96ELi256ELi128ELb0ELb1ELb1ELb1ELb0ELb1EEEEEEEEEvNT_6ParamsE)
        /*062c*/ 	.word	0x00000048


	//----- nvinfo : EIATTR_MIN_STACK_SIZE
	.align		4
.L_299:
        /*0630*/ 	.byte	0x04, 0x12
        /*0632*/ 	.short	(.L_301 - .L_300)
	.align		4
.L_300:
        /*0634*/ 	.word	index@(_ZN7cutlass13device_kernelIN5flash11enable_sm90INS1_16FlashAttnFwdSm90INS1_25CollectiveMainloopFwdSm90ILi2EN4cute5tupleIJNS5_1CILi1EEES8_S8_EEENS6_IJNS7_ILi128EEENS7_ILi96EEENS7_ILi64EEEEEELi256ENS_10bfloat16_tEfNS_4arch4Sm90ELb0ELb1ELb0ELb1ELb0ELb1ELb0ELb1ELb0ELb1ELb0ELb0EEENS1_21CollectiveEpilogueFwdINS6_IJSA_NS7_ILi256EEESB_EEES9_SE_SG_Li256ELb1ELb1ELb0ELb0EEENS1_36VarlenDynamicPersistentTileSchedulerILi128ELi96ELi256ELi128ELb0ELb1ELb1ELb1ELb0ELb1EEEEEEEEEvNT_6ParamsE)
        /*0638*/ 	.word	0x00000058


	//----- nvinfo : EIATTR_MIN_STACK_SIZE
	.align		4
.L_301:
        /*063c*/ 	.byte	0x04, 0x12
        /*063e*/ 	.short	(.L_303 - .L_302)
	.align		4
.L_302:
        /*0640*/ 	.word	index@(_ZN7cutlass13device_kernelIN5flash11enable_sm90INS1_16FlashAttnFwdSm90INS1_25CollectiveMainloopFwdSm90ILi2EN4cute5tupleIJNS5_1CILi1EEES8_S8_EEENS6_IJNS7_ILi128EEENS7_ILi96EEENS7_ILi64EEEEEELi256ENS_10bfloat16_tEfNS_4arch4Sm90ELb0ELb1ELb0ELb1ELb0ELb0ELb1ELb1ELb0ELb1ELb0ELb0EEENS1_21CollectiveEpilogueFwdINS6_IJSA_NS7_ILi256EEESB_EEES9_SE_SG_Li256ELb1ELb1ELb0ELb0EEENS1_36VarlenDynamicPersistentTileSchedulerILi128ELi96ELi256ELi128ELb0ELb1ELb1ELb1ELb0ELb1EEEEEEEEEvNT_6ParamsE)
        /*0644*/ 	.word	0x000004d0


	//----- nvinfo : EIATTR_MIN_STACK_SIZE
	.align		4
.L_303:
        /*0648*/ 	.byte	0x04, 0x12
        /*064a*/ 	.short	(.L_305 - .L_304)
	.align		4
.L_304:
        /*064c*/ 	.word	index@(_ZN7cutlass13device_kernelIN5flash11enable_sm90INS1_16FlashAttnFwdSm90INS1_25CollectiveMainloopFwdSm90ILi2EN4cute5tupleIJNS5_1CILi1EEES8_S8_EEENS6_IJNS7_ILi128EEENS7_ILi96EEENS7_ILi64EEEEEELi256ENS_10bfloat16_tEfNS_4arch4Sm90ELb0ELb1ELb0ELb1ELb0ELb1ELb1ELb1ELb0ELb1ELb0ELb0EEENS1_21CollectiveEpilogueFwdINS6_IJSA_NS7_ILi256EEESB_EEES9_SE_SG_Li256ELb1ELb1ELb0ELb0EEENS1_36VarlenDynamicPersistentTileSchedulerILi128ELi96ELi256ELi128ELb0ELb1ELb1ELb1ELb0ELb1EEEEEEEEEvNT_6ParamsE)
        /*0650*/ 	.word	0x000004e0


	//----- nvinfo : EIATTR_MIN_STACK_SIZE
	.align		4
.L_305:
        /*0654*/ 	.byte	0x04, 0x12
        /*0656*/ 	.short	(.L_307 - .L_306)
	.align		4
.L_306:
        /*0658*/ 	.word	index@(_ZN7cutlass13device_kernelIN5flash11enable_sm90INS1_16FlashAttnFwdSm90INS1_25CollectiveMainloopFwdSm90ILi2EN4cute5tupleIJNS5_1CILi1EEES8_S8_EEENS6_IJNS7_ILi128EEENS7_ILi96EEENS7_ILi64EEEEEELi256ENS_10bfloat16_tEfNS_4arch4Sm90ELb1ELb0ELb0ELb0ELb0ELb0ELb0ELb1ELb0ELb1ELb0ELb0EEENS1_21CollectiveEpilogueFwdINS6_IJSA_NS7_ILi256EEESB_EEES9_SE_SG_Li256ELb0ELb1ELb0ELb0EEENS1_30DynamicPersistentTileSchedulerILi256ELi128ELb0ELb1ELb1EEEEEEEEEvNT_6ParamsE)
        /*065c*/ 	.word	0x00000028


	//----- nvinfo : EIATTR_MIN_STACK_SIZE
	.align		4
.L_307:
        /*0660*/ 	.byte	0x04, 0x12
        /*0662*/ 	.short	(.L_309 - .L_308)
	.align		4
.L_308:
        /*0664*/ 	.word	index@(_ZN7cutlass13device_kernelIN5flash11enable_sm90INS1_16FlashAttnFwdSm90INS1_25CollectiveMainloopFwdSm90ILi2EN4cute5tupleIJNS5_1CILi1EEES8_S8_EEENS6_IJNS7_ILi128EEENS7_ILi96EEENS7_ILi64EEEEEELi256ENS_10bfloat16_tEfNS_4arch4Sm90ELb1ELb0ELb0ELb0ELb0ELb0ELb1ELb1ELb0ELb1ELb0ELb0EEENS1_21CollectiveEpilogueFwdINS6_IJSA_NS7_ILi256EEESB_EEES9_SE_SG_Li256ELb0ELb1ELb0ELb0EEENS1_30DynamicPersistentTileSchedulerILi256ELi128ELb0ELb1ELb1EEEEEEEEEvNT_6ParamsE)
        /*0668*/ 	.word	0x00000050


	//----- nvinfo : EIATTR_MIN_STACK_SIZE
	.align		4
.L_309:
        /*066c*/ 	.byte	0x04, 0x12
        /*066e*/ 	.short	(.L_311 - .L_310)
	.align		4
.L_310:
        /*0670*/ 	.word	index@(_ZN7cutlass13device_kernelIN5flash11enable_sm90INS1_16FlashAttnFwdSm90INS1_25CollectiveMainloopFwdSm90ILi2EN4cute5tupleIJNS5_1CILi1EEES8_S8_EEENS6_IJNS7_ILi128EEENS7_ILi96EEENS7_ILi64EEEEEELi256ENS_10bfloat16_tEfNS_4arch4Sm90ELb1ELb0ELb0ELb1ELb0ELb0ELb0ELb1ELb0ELb1ELb0ELb0EEENS1_21CollectiveEpilogueFwdINS6_IJSA_NS7_ILi256EEESB_EEES9_SE_SG_Li256ELb1ELb1ELb0ELb0EEENS1_36VarlenDynamicPersistentTileSchedulerILi128ELi96ELi256ELi128ELb0ELb1ELb1ELb1ELb1ELb1EEEEEEEEEvNT_6ParamsE)
        /*0674*/ 	.word	0x00000058


	//----- nvinfo : EIATTR_MIN_STACK_SIZE
	.align		4
.L_311:
        /*0678*/ 	.byte	0x04, 0x12
        /*067a*/ 	.short	(.L_313 - .L_312)
	.align		4
.L_312:
        /*067c*/ 	.word	index@(_ZN7cutlass13device_kernelIN5flash11enable_sm90INS1_16FlashAttnFwdSm90INS1_25CollectiveMainloopFwdSm90ILi2EN4cute5tupleIJNS5_1CILi1EEES8_S8_EEENS6_IJNS7_ILi128EEENS7_ILi96EEENS7_ILi64EEEEEELi256ENS_10bfloat16_tEfNS_4arch4Sm90ELb1ELb0ELb0ELb1ELb0ELb1ELb0ELb1ELb0ELb1ELb0ELb0EEENS1_21CollectiveEpilogueFwdINS6_IJSA_NS7_ILi256EEESB_EEES9_SE_SG_Li256ELb1ELb1ELb0ELb0EEENS1_36VarlenDynamicPersistentTileSchedulerILi128ELi96ELi256ELi128ELb0ELb1ELb1ELb1ELb1ELb1EEEEEEEEEvNT_6ParamsE)
        /*0680*/ 	.word	0x00000060


	//----- nvinfo : EIATTR_MIN_STACK_SIZE
	.align		4
.L_313:
        /*0684*/ 	.byte	0x04, 0x12
        /*0686*/ 	.short	(.L_315 - .L_314)
	.align		4
.L_314:
        /*0688*/ 	.word	index@(_ZN7cutlass13device_kernelIN5flash11enable_sm90INS1_16FlashAttnFwdSm90INS1_25CollectiveMainloopFwdSm90ILi2EN4cute5tupleIJNS5_1CILi1EEES8_S8_EEENS6_IJNS7_ILi128EEENS7_ILi96EEENS7_ILi64EEEEEELi256ENS_10bfloat16_tEfNS_4arch4Sm90ELb1ELb0ELb0ELb1ELb0ELb0ELb1ELb1ELb0ELb1ELb0ELb0EEENS1_21CollectiveEpilogueFwdINS6_IJSA_NS7_ILi256EEESB_EEES9_SE_SG_Li256ELb1ELb1ELb0ELb0EEENS1_36VarlenDynamicPersistentTileSchedulerILi128ELi96ELi256ELi128ELb0ELb1ELb1ELb1ELb1ELb1EEEEEEEEEvNT_6ParamsE)
        /*068c*/ 	.word	0x00000070


	//----- nvinfo : EIATTR_MIN_STACK_SIZE
	.align		4
.L_315:
        /*0690*/ 	.byte	0x04, 0x12
        /*0692*/ 	.short	(.L_317 - .L_316)
	.align		4
.L_316:
        /*0694*/ 	.word	index@(_ZN7cutlass13device_kernelIN5flash11enable_sm90INS1_16FlashAttnFwdSm90INS1_25CollectiveMainloopFwdSm90ILi2EN4cute5tupleIJNS5_1CILi1EEES8_S8_EEENS6_IJNS7_ILi128EEENS7_ILi96EEENS7_ILi64EEEEEELi256ENS_10bfloat16_tEfNS_4arch4Sm90ELb1ELb0ELb0ELb1ELb0ELb1ELb1ELb1ELb0ELb1ELb0ELb0EEENS1_21CollectiveEpilogueFwdINS6_IJSA_NS7_ILi256EEESB_EEES9_SE_SG_Li256ELb1ELb1ELb0ELb0EEENS1_36VarlenDynamicPersistentTileSchedulerILi128ELi96ELi256ELi128ELb0ELb1ELb1ELb1ELb1ELb1EEEEEEEEEvNT_6ParamsE)
        /*0698*/ 	.word	0x000000b0
.L_317:


//--------------------- .nv.compat                --------------------------
	.section	.nv.compat,"",@"SHT_CUDA_COMPAT_INFO"
	.align	4
        /*0000*/ 	.byte	0x02, 0x09, 0x01, 0x00, 0x02, 0x02, 0x04, 0x00, 0x02, 0x05, 0x05, 0x00, 0x03, 0x07, 0x01, 0x01
        /*0010*/ 	.byte	0x02, 0x03, 0x01, 0x00, 0x02, 0x06, 0x01, 0x00, 0x04, 0x0b, 0x08, 0x00, 0x00, 0x00, 0x00, 0x00
        /*0020*/ 	.byte	0x00, 0x00, 0x00, 0x00


//--------------------- .nv.info._ZN7cutlass13device_kernelIN5flash11enable_sm90INS1_16FlashAttnFwdSm90INS1_25CollectiveMainloopFwdSm90ILi2EN4cute5tupleIJNS5_1CILi1EEES8_S8_EEENS6_IJNS7_ILi128EEESA_NS7_ILi192EEEEEELi128ENS_10bfloat16_tEfNS_4arch4Sm90ELb0ELb0ELb0ELb0ELb0ELb0ELb0ELb1ELb1ELb1ELb0ELb0EEENS1_21CollectiveEpilogueFwdINS6_IJSA_SA_SA_EEES9_SD_SF_Li256ELb0ELb1ELb0ELb0EEENS1_29StaticPersistentTileSchedulerILb0EEEEEEEEEvNT_6ParamsE --------------------------
	.section	.nv.info._ZN7cutlass13device_kernelIN5flash11enable_sm90INS1_16FlashAttnFwdSm90INS1_25CollectiveMainloopFwdSm90ILi2EN4cute5tupleIJNS5_1CILi1EEES8_S8_EEENS6_IJNS7_ILi128EEESA_NS7_ILi192EEEEEELi128ENS_10bfloat16_tEfNS_4arch4Sm90ELb0ELb0ELb0ELb0ELb0ELb0ELb0ELb1ELb1ELb1ELb0ELb0EEENS1_21CollectiveEpilogueFwdINS6_IJSA_SA_SA_EEES9_SD_SF_Li256ELb0ELb1ELb0ELb0EEENS1_29StaticPersistentTileSchedulerILb0EEEEEEEEEvNT_6ParamsE,"",@"SHT_CUDA_INFO"
	.sectionflags	@""
	.align	4


	//----- nvinfo : EIATTR_CUDA_API_VERSION
	.align		4
        /*0000*/ 	.byte	0x04, 0x37
        /*0002*/ 	.short	(.L_319 - .L_318)
.L_318:
        /*0004*/ 	.word	0x00000082


	//----- nvinfo : EIATTR_KPARAM_INFO
	.align		4
.L_319:
        /*0008*/ 	.byte	0x04, 0x17
        /*000a*/ 	.short	(.L_321 - .L_320)
.L_320:
        /*000c*/ 	.word	0x00000000
        /*0010*/ 	.short	0x0000
        /*0012*/ 	.short	0x0070
        /*0014*/ 	.byte	0x00, 0xf0, 0x01, 0x28


	//----- nvinfo : EIATTR_SPARSE_MMA_MASK
	.align		4
.L_321:
        /*0018*/ 	.byte	0x03, 0x50
        /*001a*/ 	.short	0x0000


	//----- nvinfo : EIATTR_MAXREG_COUNT
	.align		4
        /*001c*/ 	.byte	0x03, 0x1b
        /*001e*/ 	.short	0x00a8


	//----- nvinfo : EIATTR_NUM_BARRIERS
	.align		4
        /*0020*/ 	.byte	0x02, 0x4c
        /*0022*/ 	.byte	0x09
	.zero		1


	//----- nvinfo : EIATTR_EXTERNS
	.align		4
        /*0024*/ 	.byte	0x04, 0x0f
        /*0026*/ 	.short	(.L_323 - .L_322)


	//   ....[0]....
	.align		4
.L_322:
        /*0028*/ 	.word	index@(__assertfail)


	//----- nvinfo : EIATTR_ANNOTATIONS
	.align		4
.L_323:
        /*002c*/ 	.byte	0x04, 0x55
        /*002e*/ 	.short	(.L_325 - .L_324)


	//   ....[0]....
.L_324:
        /*0030*/ 	.word	0x00000001
        /*0034*/ 	.byte	0x30, 0x09, 0x00, 0x00, 0x01, 0x00, 0x00, 0x00, 0xf0, 0x09, 0x00, 0x00, 0x01, 0x00, 0x00, 0x00
        /* <DEDUP_REMOVED lines=27> */
        /*01f4*/ 	.byte	0x60, 0xbc, 0x00, 0x00, 0x01, 0x00, 0x00, 0x00, 0xb0, 0xbc, 0x00, 0x00


	//----- nvinfo : EIATTR_MERCURY_ISA_VERSION
	.align		4
.L_325:
        /*0200*/ 	.byte	0x03, 0x5f
        /*0202*/ 	.short	0x0101


	//----- nvinfo : EIATTR_INT_WARP_WIDE_INSTR_OFFSETS
	.align		4
        /*0204*/ 	.byte	0x04, 0x31
        /*0206*/ 	.short	(.L_327 - .L_326)


	//   ....[0]....
.L_326:
        /*0208*/ 	.word	0x00000120


	//   ....[1]....
        /*020c*/ 	.word	0x00000160


	//   ....[2]....
        /*0210*/ 	.word	0x00000220


	//----- nvinfo : EIATTR_COOP_GROUP_MASK_REGIDS
	.align		4
.L_327:
        /*0214*/ 	.byte	0x04, 0x29
        /*0216*/ 	.short	(.L_329 - .L_328)


	//   ....[0]....
.L_328:
        /*0218*/ 	.word	0xffffffff


	//   ....[1]....
        /*021c*/ 	.word	0xffffffff


	//   ....[2]....
        /*0220*/ 	.word	0xffffffff


	//   ....[3]....
        /*0224*/ 	.word	0xffffffff


	//   ....[4]....
        /*0228*/ 	.word	0xffffffff


	//   ....[5]....
        /*022c*/ 	.word	0xffffffff


	//   ....[6]....
        /*0230*/ 	.word	0xffffffff


	//   ....[7]....
        /*0234*/ 	.word	0xffffffff


	//   ....[8]....
        /*0238*/ 	.word	0xffffffff


	//   ....[9]....
        /*023c*/ 	.word	0xffffffff


	//   ....[10]....
        /*0240*/ 	.word	0xffffffff


	//   ....[11]....
        /*0244*/ 	.word	0xffffffff


	//   ....[12]....
        /*0248*/ 	.word	0xffffffff


	//   ....[13]....
        /*024c*/ 	.word	0xffffffff


	//   ....[14]....
        /*0250*/ 	.word	0xffffffff


	//   ....[15]....
        /*0254*/ 	.word	0xffffffff


	//   ....[16]....
        /*0258*/ 	.word	0xffffffff


	//   ....[17]....
        /*025c*/ 	.word	0xffffffff


	//   ....[18]....
        /*0260*/ 	.word	0xffffffff


	//   ....[19]....
        /*0264*/ 	.word	0xffffffff


	//   ....[20]....
        /*0268*/ 	.word	0xffffffff


	//   ....[21]....
        /*026c*/ 	.word	0xffffffff


	//   ....[22]....
        /*0270*/ 	.word	0xffffffff


	//   ....[23]....
        /*0274*/ 	.word	0xffffffff


	//   ....[24]....
        /*0278*/ 	.word	0xffffffff


	//   ....[25]....
        /*027c*/ 	.word	0xffffffff


	//   ....[26]....
        /*0280*/ 	.word	0xffffffff


	//   ....[27]....
        /*0284*/ 	.word	0xffffffff


	//   ....[28]....
        /*0288*/ 	.word	0xffffffff


	//   ....[29]....
        /*028c*/ 	.word	0xffffffff


	//   ....[30]....
        /*0290*/ 	.word	0xffffffff


	//   ....[31]....
        /*0294*/ 	.word	0xffffffff


	//   ....[32]....
        /*0298*/ 	.word	0xffffffff


	//   ....[33]....
        /*029c*/ 	.word	0xffffffff


	//   ....[34]....
        /*02a0*/ 	.word	0xffffffff


	//   ....[35]....
        /*02a4*/ 	.word	0xffffffff


	//   ....[36]....
        /*02a8*/ 	.word	0xffffffff


	//   ....[37]....
        /*02ac*/ 	.word	0xffffffff


	//   ....[38]....
        /*02b0*/ 	.word	0xffffffff


	//   ....[39]....
        /*02b4*/ 	.word	0xffffffff


	//   ....[40]....
        /*02b8*/ 	.word	0xffffffff


	//   ....[41]....
        /*02bc*/ 	.word	0xffffffff


	//   ....[42]....
        /*02c0*/ 	.word	0xffffffff


	//   ....[43]....
        /*02c4*/ 	.word	0xffffffff


	//   ....[44]....
        /*02c8*/ 	.word	0xffffffff


	//   ....[45]....
        /*02cc*/ 	.word	0xffffffff


	//   ....[46]....
        /*02d0*/ 	.word	0xffffffff


	//   ....[47]....
        /*02d4*/ 	.word	0xffffffff


	//   ....[48]....
        /*02d8*/ 	.word	0xffffffff


	//   ....[49]....
        /*02dc*/ 	.word	0xffffffff


	//   ....[50]....
        /*02e0*/ 	.word	0x0500000f


	//   ....[51]....
        /*02e4*/ 	.word	0x0500000f


	//   ....[52]....
        /*02e8*/ 	.word	0x0500000f


	//   ....[53]....
        /*02ec*/ 	.word	0x0500000f


	//   ....[54]....
        /*02f0*/ 	.word	0x0500000f


	//   ....[55]....
        /*02f4*/ 	.word	0x0500000f


	//   ....[56]....
        /*02f8*/ 	.word	0x0500000f


	//   ....[57]....
        /*02fc*/ 	.word	0x0500000f


	//   ....[58]....
        /*0300*/ 	.word	0x0500000f


	//   ....[59]....
        /*0304*/ 	.word	0x0500000f


	//   ....[60]....
        /*0308*/ 	.word	0x0500000f


	//   ....[61]....
        /*030c*/ 	.word	0x0500000f


	//   ....[62]....
        /*0310*/ 	.word	0x0500000f


	//   ....[63]....
        /*0314*/ 	.word	0x0500000f


	//   ....[64]....
        /*0318*/ 	.word	0x0500000f


	//   ....[65]....
        /*031c*/ 	.word	0x0500000f


	//   ....[66]....
        /*0320*/ 	.word	0x0500000f


	//   ....[67]....
        /*0324*/ 	.word	0x0500000f


	//----- nvinfo : EIATTR_COOP_GROUP_INSTR_OFFSETS
	.align		4
.L_329:
        /*0328*/ 	.byte	0x04, 0x28
        /*032a*/ 	.short	(.L_331 - .L_330)


	//   ....[0]....
.L_330:
        /*032c*/ 	.word	0x00000060


	//   ....[1]....
        /*0330*/ 	.word	0x00000130


	//   ....[2]....
        /*0334*/ 	.word	0x00000230


	//   ....[3]....
        /*0338*/ 	.word	0x000003a0


	//   ....[4]....
        /*033c*/ 	.word	0x00000500


	//   ....[5]....
        /*0340*/ 	.word	0x00000620


	//   ....[6]....
        /*0344*/ 	.word	0x00000780


	//   ....[7]....
        /*0348*/ 	.word	0x00000d70


	//   ....[8]....
        /*034c*/ 	.word	0x00002280


	//   ....[9]....
        /*0350*/ 	.word	0x00002380


	//   ....[10]....
        /*0354*/ 	.word	0x000029e0


	//   ....[11]....
        /*0358*/ 	.word	0x00002a80


	//   ....[12]....
        /*035c*/ 	.word	0x000045f0


	//   ....[13]....
        /*0360*/ 	.word	0x00004630


	//   ....[14]....
        /*0364*/ 	.word	0x00004b10


	//   ....[15]....
        /*0368*/ 	.word	0x00004c00


	//   ....[16]....
        /*036c*/ 	.word	0x00005f50


	//   ....[17]....
        /*0370*/ 	.word	0x00005f90


	//   ....[18]....
        /*0374*/ 	.word	0x000060b0


	//   ....[19]....
        /*0378*/ 	.word	0x000060d0


	//   ....[20]....
        /*037c*/ 	.word	0x00007210


	//   ....[21]....
        /*0380*/ 	.word	0x00007280


	//   ....[22]....
        /*0384*/ 	.word	0x000072b0


	//   ....[23]....
        /*0388*/ 	.word	0x000072f0


	//   ....[24]....
        /*038c*/ 	.word	0x00007790


	//   ....[25]....
        /*0390*/ 	.word	0x000077d0


	//   ....[26]....
        /*0394*/ 	.word	0x000078a0


	//   ....[27]....
        /*0398*/ 	.word	0x000078c0


	//   ....[28]....
        /*039c*/ 	.word	0x00007970


	//   ....[29]....
        /*03a0*/ 	.word	0x00007990


	//   ....[30]....
        /*03a4*/ 	.word	0x00007a50


	//   ....[31]....
        /*03a8*/ 	.word	0x00007a90


	//   ....[32]....
        /*03ac*/ 	.word	0x000084d0


	//   ....[33]....
        /*03b0*/ 	.word	0x00008f70


	//   ....[34]....
        /*03b4*/ 	.word	0x00008f80


	//   ....[35]....
        /*03b8*/ 	.word	0x00008fe0


	//   ....[36]....
        /*03bc*/ 	.word	0x00009020


	//   ....[37]....
        /*03c0*/ 	.word	0x000090f0


	//   ....[38]....
        /*03c4*/ 	.word	0x00009150


	//   ....[39]....
        /*03c8*/ 	.word	0x000091f0


	//   ....[40]....
        /*03cc*/ 	.word	0x00009200


	//   ....[41]....
        /*03d0*/ 	.word	0x00009290


	//   ....[42]....
        /*03d4*/ 	.word	0x000092a0


	//   ....[43]....
        /*03d8*/ 	.word	0x00009330


	//   ....[44]....
        /*03dc*/ 	.word	0x00009340


	//   ....[45]....
        /*03e0*/ 	.word	0x000093d0


	//   ....[46]....
        /*03e4*/ 	.word	0x000093e0


	//   ....[47]....
        /*03e8*/ 	.word	0x000093f0


	//   ....[48]....
        /*03ec*/ 	.word	0x00009400


	//   ....[49]....
        /*03f0*/ 	.word	0x0000bbe0


	//   ....[50]....
        /*03f4*/ 	.word	0x0000c0d0


	//   ....[51]....
        /*03f8*/ 	.word	0x0000c240


	//   ....[52]....
        /*03fc*/ 	.word	0x0000c2a0


	//   ....[53]....
        /*0400*/ 	.word	0x0000c360


	//   ....[54]....
        /*0404*/ 	.word	0x0000c470


	//   ....[55]....
        /*0408*/ 	.word	0x0000c4d0


	//   ....[56]....
        /*040c*/ 	.word	0x0000c5e0


	//   ....[57]....
        /*0410*/ 	.word	0x0000c640


	//   ....[58]....
        /*0414*/ 	.word	0x0000c770


	//   ....[59]....
        /*0418*/ 	.word	0x0000c7f0


	//   ....[60]....
        /*041c*/ 	.word	0x0000c8f0


	//   ....[61]....
        /*0420*/ 	.word	0x0000c950


	//   ....[62]....
        /*0424*/ 	.word	0x0000ca50


	//   ....[63]....
        /*0428*/ 	.word	0x0000cab0


	//   ....[64]....
        /*042c*/ 	.word	0x0000cba0


	//   ....[65]....
        /*0430*/ 	.word	0x0000cc00


	//   ....[66]....
        /*0434*/ 	.word	0x0000cce0


	//   ....[67]....
        /*0438*/ 	.word	0x0000d080


	//----- nvinfo : EIATTR_REG_RECONFIG
	.align		4
.L_331:
        /*043c*/ 	.byte	0x01, 0x54
	.zero		2


	//----- nvinfo : EIATTR_SYSCALL_OFFSETS
	.align		4
        /*0440*/ 	.byte	0x04, 0x46
        /*0442*/ 	.short	(.L_333 - .L_332)


	//   ....[0]....
.L_332:
        /*0444*/ 	.word	0x00001110


	//   ....[1]....
        /*0448*/ 	.word	0x000080f0


	//   ....[2]....
        /*044c*/ 	.word	0x00008230


	//   ....[3]....
        /*0450*/ 	.word	0x00008320


	//   ....[4]....
        /*0454*/ 	.word	0x00008b10


	//----- nvinfo : EIATTR_MBARRIER_INSTR_OFFSETS
	.align		4
.L_333:
        /*0458*/ 	.byte	0x04, 0x39
        /*045a*/ 	.short	(.L_335 - .L_334)


	//   ....[0]....
.L_334:
        /*045c*/ 	.word	0x00000250
        /*0460*/ 	.word	0x000000ff
        /*0464*/ 	.word	0x00034800
        /*0468*/ 	.short	0x0100
        /*046a*/ 	.byte	0x08
	.zero		1


	//   ....[1]....
        /*046c*/ 	.word	0x00000260
        /*0470*/ 	.word	0x000000ff
        /*0474*/ 	.word	0x00034820
        /*0478*/ 	.short	0x0100
        /*047a*/ 	.byte	0x08
	.zero		1


	//   ....[2]....
        /*047c*/ 	.word	0x00000350
        /*0480*/ 	.word	0x000000ff
        /*0484*/ 	.word	0x00034830
        /*0488*/ 	.short	0x0100
        /*048a*/ 	.byte	0x08
	.zero		1


	//   ....[3]....
        /*048c*/ 	.word	0x00000360
        /*0490*/ 	.word	0x000000ff
        /*0494*/ 	.word	0x00034840
        /*0498*/ 	.short	0x0100
        /*049a*/ 	.byte	0x08
	.zero		1


	//   ....[4]....
        /*049c*/ 	.word	0x00000370
        /*04a0*/ 	.word	0x000000ff
        /*04a4*/ 	.word	0x00034838
        /*04a8*/ 	.short	0x0100
        /*04aa*/ 	.byte	0x08
	.zero		1


	//   ....[5]....
        /*04ac*/ 	.word	0x00000380
        /*04b0*/ 	.word	0x000000ff
        /*04b4*/ 	.word	0x00034848
        /*04b8*/ 	.short	0x0100
        /*04ba*/ 	.byte	0x08
	.zero		1


	//   ....[6]....
        /*04bc*/ 	.word	0x000004b0
        /*04c0*/ 	.word	0x000000ff
        /*04c4*/ 	.word	0x00034850
        /*04c8*/ 	.short	0x0100
        /*04ca*/ 	.byte	0x08
	.zero		1


	//   ....[7]....
        /*04cc*/ 	.word	0x000004c0
        /*04d0*/ 	.word	0x000000ff
        /*04d4*/ 	.word	0x00034860
        /*04d8*/ 	.short	0x0100
        /*04da*/ 	.byte	0x08
	.zero		1


	//   ....[8]....
        /*04dc*/ 	.word	0x000004d0
        /*04e0*/ 	.word	0x000000ff
        /*04e4*/ 	.word	0x00034858
        /*04e8*/ 	.short	0x0100
        /*04ea*/ 	.byte	0x08
	.zero		1


	//   ....[9]....
        /*04ec*/ 	.word	0x000004e0
        /*04f0*/ 	.word	0x000000ff
        /*04f4*/ 	.word	0x00034868
        /*04f8*/ 	.short	0x0100
        /*04fa*/ 	.byte	0x08
	.zero		1


	//   ....[10]....
        /*04fc*/ 	.word	0x000005d0
        /*0500*/ 	.word	0x000000ff
        /*0504*/ 	.word	0x00034870
        /*0508*/ 	.short	0x0100
        /*050a*/ 	.byte	0x06
	.zero		1


	//   ....[11]....
        /*050c*/ 	.word	0x000005e0
        /*0510*/ 	.word	0x000000ff
        /*0514*/ 	.word	0x00034880
        /*0518*/ 	.short	0x0100
        /*051a*/ 	.byte	0x06
	.zero		1


	//   ....[12]....
        /*051c*/ 	.word	0x000005f0
        /*0520*/ 	.word	0x000000ff
        /*0524*/ 	.word	0x00034878
        /*0528*/ 	.short	0x0100
        /*052a*/ 	.byte	0x06
	.zero		1


	//   ....[13]....
        /*052c*/ 	.word	0x00000600
        /*0530*/ 	.word	0x000000ff
        /*0534*/ 	.word	0x00034888
        /*0538*/ 	.short	0x0100
        /*053a*/ 	.byte	0x06
	.zero		1


	//   ....[14]....
        /*053c*/ 	.word	0x00000730
        /*0540*/ 	.word	0x000000ff
        /*0544*/ 	.word	0x00034890
        /*0548*/ 	.short	0x0100
        /*054a*/ 	.byte	0x08
	.zero		1


	//   ....[15]....
        /*054c*/ 	.word	0x00000740
        /*0550*/ 	.word	0x000000ff
        /*0554*/ 	.word	0x000348a0
        /*0558*/ 	.short	0x0100
        /*055a*/ 	.byte	0x08
	.zero		1


	//   ....[16]....
        /*055c*/ 	.word	0x00000750
        /*0560*/ 	.word	0x000000ff
        /*0564*/ 	.word	0x00034898
        /*0568*/ 	.short	0x0100
        /*056a*/ 	.byte	0x08
	.zero		1


	//   ....[17]....
        /*056c*/ 	.word	0x00000760
        /*0570*/ 	.word	0x000000ff
        /*0574*/ 	.word	0x000348a8
        /*0578*/ 	.short	0x0100
        /*057a*/ 	.byte	0x08
	.zero		1


	//   ....[18]....
        /*057c*/ 	.word	0x00000890
        /*0580*/ 	.word	0x000000ff
        /*0584*/ 	.word	0x000348b0
        /*0588*/ 	.short	0x0100
        /*058a*/ 	.byte	0x08
	.zero		1


	//   ....[19]....
        /*058c*/ 	.word	0x000008a0
        /*0590*/ 	.word	0x000000ff
        /*0594*/ 	.word	0x000348c0
        /*0598*/ 	.short	0x0100
        /*059a*/ 	.byte	0x08
	.zero		1


	//   ....[20]....
        /*059c*/ 	.word	0x000008b0
        /*05a0*/ 	.word	0x000000ff
        /*05a4*/ 	.word	0x000348b8
        /*05a8*/ 	.short	0x0100
        /*05aa*/ 	.byte	0x08
	.zero		1


	//   ....[21]....
        /*05ac*/ 	.word	0x000008c0
        /*05b0*/ 	.word	0x000000ff
        /*05b4*/ 	.word	0x000348c8
        /*05b8*/ 	.short	0x0100
        /*05ba*/ 	.byte	0x08
	.zero		1


	//   ....[22]....
        /*05bc*/ 	.word	0x00001150
        /*05c0*/ 	.word	0x000000ff
        /*05c4*/ 	.word	0x00034800
        /*05c8*/ 	.short	0x010a
        /*05ca*/ 	.byte	0x26
	.zero		1


	//   ....[23]....
        /*05cc*/ 	.word	0x000011d0
        /*05d0*/ 	.word	0x00000006
        /*05d4*/ 	.word	0x00034830
        /*05d8*/ 	.short	0x010a
        /*05da*/ 	.byte	0x3f
	.zero		1


	//   ....[24]....
        /*05dc*/ 	.word	0x00001250
        /*05e0*/ 	.word	0x00000006
        /*05e4*/ 	.word	0x00034830
        /*05e8*/ 	.short	0x010a
        /*05ea*/ 	.byte	0x3f
	.zero		1


	//   ....[25]....
        /*05ec*/ 	.word	0x000023b0
        /*05f0*/ 	.word	0x00000006
        /*05f4*/ 	.word	0x00000000
        /*05f8*/ 	.short	0x0101
        /*05fa*/ 	.byte	0x3f
	.zero		1


	//   ....[26]....
        /*05fc*/ 	.word	0x00003970
        /*0600*/ 	.word	0x000000ff
        /*0604*/ 	.word	0x00034830
        /*0608*/ 	.short	0x010a
        /*060a*/ 	.byte	0x07
	.zero		1


	//   ....[27]....
        /*060c*/ 	.word	0x000039b0
        /*0610*/ 	.word	0x000000ff
        /*0614*/ 	.word	0x00034830
        /*0618*/ 	.short	0x010a
        /*061a*/ 	.byte	0x07
	.zero		1


	//   ....[28]....
        /*061c*/ 	.word	0x00004290
        /*0620*/ 	.word	0x000000ff
        /*0624*/ 	.word	0x00034850
        /*0628*/ 	.short	0x010a
        /*062a*/ 	.byte	0x0a
	.zero		1


	//   ....[29]....
        /*062c*/ 	.word	0x000042d0
        /*0630*/ 	.word	0x000000ff
        /*0634*/ 	.word	0x00034850
        /*0638*/ 	.short	0x010a
        /*063a*/ 	.byte	0x0a
	.zero		1


	//   ....[30]....
        /*063c*/ 	.word	0x00005430
        /*0640*/ 	.word	0x0000001b
        /*0644*/ 	.word	0x00000000
        /*0648*/ 	.short	0x0101
        /*064a*/ 	.byte	0x3f
	.zero		1


	//   ....[31]....
        /*064c*/ 	.word	0x000054a0
        /*0650*/ 	.word	0x0000001f
        /*0654*/ 	.word	0x00000000
        /*0658*/ 	.short	0x0101
        /*065a*/ 	.byte	0x3f
	.zero		1


	//   ....[32]....
        /*065c*/ 	.word	0x00005ec0
        /*0660*/ 	.word	0x000000ff
        /*0664*/ 	.word	0x00034850
        /*0668*/ 	.short	0x010a
        /*066a*/ 	.byte	0x0c
	.zero		1


	//   ....[33]....
        /*066c*/ 	.word	0x00005f00
        /*0670*/ 	.word	0x000000ff
        /*0674*/ 	.word	0x00034850
        /*0678*/ 	.short	0x010a
        /*067a*/ 	.byte	0x0c
	.zero		1


	//   ....[34]....
        /*067c*/ 	.word	0x00006bb0
        /*0680*/ 	.word	0x00000013
        /*0684*/ 	.word	0x00000000
        /*0688*/ 	.short	0x0101
        /*068a*/ 	.byte	0x3f
	.zero		1


	//   ....[35]....
        /*068c*/ 	.word	0x000077c0
        /*0690*/ 	.word	0x000000ff
        /*0694*/ 	.word	0x00000000
        /*0698*/ 	.short	0x0101
        /*069a*/ 	.byte	0x04
	.zero		1


	//   ....[36]....
        /*069c*/ 	.word	0x00008700
        /*06a0*/ 	.word	0x00000000
        /*06a4*/ 	.word	0x00034840
        /*06a8*/ 	.short	0x010a
        /*06aa*/ 	.byte	0x3f
	.zero		1


	//   ....[37]....
        /*06ac*/ 	.word	0x00009580
        /*06b0*/ 	.word	0x000000ff
        /*06b4*/ 	.word	0x00034800
        /*06b8*/ 	.short	0x0107
        /*06ba*/ 	.byte	0x24
	.zero		1


	//   ....[38]....
        /*06bc*/ 	.word	0x000095f0
        /*06c0*/ 	.word	0x000000ff
        /*06c4*/ 	.word	0x00034800
        /*06c8*/ 	.short	0x0101
        /*06ca*/ 	.byte	0x24
	.zero		1


	//   ....[39]....
        /*06cc*/ 	.word	0x00009620
        /*06d0*/ 	.word	0x000000ff
        /*06d4*/ 	.word	0x00034820
        /*06d8*/ 	.short	0x010a
        /*06da*/ 	.byte	0x24
	.zero		1


	//   ....[40]....
        /*06dc*/ 	.word	0x00009940
        /*06e0*/ 	.word	0x00000003
        /*06e4*/ 	.word	0x00034840
        /*06e8*/ 	.short	0x010a
        /*06ea*/ 	.byte	0x3f
	.zero		1


	//   ....[41]....
        /*06ec*/ 	.word	0x00009dc0
        /*06f0*/ 	.word	0x00000003
        /*06f4*/ 	.word	0x00000060
        /*06f8*/ 	.short	0x010a
        /*06fa*/ 	.byte	0x3f
	.zero		1


	//   ....[42]....
        /*06fc*/ 	.word	0x0000a410
        /*0700*/ 	.word	0x00000003
        /*0704*/ 	.word	0x00034840
        /*0708*/ 	.short	0x010a
        /*070a*/ 	.byte	0x3f
	.zero		1


	//   ....[43]....
        /*070c*/ 	.word	0x0000a890
        /*0710*/ 	.word	0x00000002
        /*0714*/ 	.word	0x00000060
        /*0718*/ 	.short	0x010a
        /*071a*/ 	.byte	0x3f
	.zero		1


	//   ....[44]....
        /*071c*/ 	.word	0x0000ae20
        /*0720*/ 	.word	0x00000002
        /*0724*/ 	.word	0x00034840
        /*0728*/ 	.short	0x010a
        /*072a*/ 	.byte	0x3f
	.zero		1


	//   ....[45]....
        /*072c*/ 	.word	0x0000b2a0
        /*0730*/ 	.word	0x00000002
        /*0734*/ 	.word	0x00000060
        /*0738*/ 	.short	0x010a
        /*073a*/ 	.byte	0x3f
	.zero		1


	//   ....[46]....
        /*073c*/ 	.word	0x0000b6e0
        /*0740*/ 	.word	0x00000003
        /*0744*/ 	.word	0x00034860
        /*0748*/ 	.short	0x010a
        /*074a*/ 	.byte	0x3f
	.zero		1


	//   ....[47]....
        /*074c*/ 	.word	0x0000bb60
        /*0750*/ 	.word	0x00000000
        /*0754*/ 	.word	0x00034820
        /*0758*/ 	.short	0x010a
        /*075a*/ 	.byte	0x3f
	.zero		1


	//   ....[48]....
        /*075c*/ 	.word	0x0000bd30
        /*0760*/ 	.word	0x00000006
        /*0764*/ 	.word	0x00000000
        /*0768*/ 	.short	0x010a
        /*076a*/ 	.byte	0x3f
	.zero		1


	//   ....[49]....
        /*076c*/ 	.word	0x0000bd80
        /*0770*/ 	.word	0x00000003
        /*0774*/ 	.word	0x00000000
        /*0778*/ 	.short	0x010a
        /*077a*/ 	.byte	0x3f
	.zero		1


	//   ....[50]....
        /*077c*/ 	.word	0x0000bde0
        /*0780*/ 	.word	0x00000012
        /*0784*/ 	.word	0x00000000
        /*0788*/ 	.short	0x010a
        /*078a*/ 	.byte	0x3f
	.zero		1


	//   ....[51]....
        /*078c*/ 	.word	0x0000be10
        /*0790*/ 	.word	0x00000003
        /*0794*/ 	.word	0x00000000
        /*0798*/ 	.short	0x010a
        /*079a*/ 	.byte	0x3f
	.zero		1


	//   ....[52]....
        /*079c*/ 	.word	0x0000be80
        /*07a0*/ 	.word	0x00000003
        /*07a4*/ 	.word	0x00034800
        /*07a8*/ 	.short	0x010a
        /*07aa*/ 	.byte	0x3f
	.zero		1


	//   ....[53]....
        /*07ac*/ 	.word	0x0000bed0
        /*07b0*/ 	.word	0x00000006
        /*07b4*/ 	.word	0x00034830
        /*07b8*/ 	.short	0x010a
        /*07ba*/ 	.byte	0x3f
	.zero		1


	//   ....[54]....
        /*07bc*/ 	.word	0x0000bf30
        /*07c0*/ 	.word	0x00000003
        /*07c4*/ 	.word	0x00034830
        /*07c8*/ 	.short	0x010a
        /*07ca*/ 	.byte	0x3f
	.zero		1


	//   ....[55]....
        /*07cc*/ 	.word	0x0000bf90
        /*07d0*/ 	.word	0x00000003
        /*07d4*/ 	.word	0x00034850
        /*07d8*/ 	.short	0x010a
        /*07da*/ 	.byte	0x3f
	.zero		1


	//   ....[56]....
        /*07dc*/ 	.word	0x0000bff0
        /*07e0*/ 	.word	0x00000005
        /*07e4*/ 	.word	0x00034850
        /*07e8*/ 	.short	0x010a
        /*07ea*/ 	.byte	0x3f
	.zero		1


	//   ....[57]....
        /*07ec*/ 	.word	0x0000c190
        /*07f0*/ 	.word	0x00000000
        /*07f4*/ 	.word	0x00034840
        /*07f8*/ 	.short	0x010a
        /*07fa*/ 	.byte	0x3f
	.zero		1


	//   ....[58]....
        /*07fc*/ 	.word	0x0000cd20
        /*0800*/ 	.word	0x0000000e
        /*0804*/ 	.word	0x00034820
        /*0808*/ 	.short	0x010a
        /*080a*/ 	.byte	0x3f
	.zero		1


	//   ....[59]....
        /*080c*/ 	.word	0x0000cd70
        /*0810*/ 	.word	0x00000003
        /*0814*/ 	.word	0x00034840
        /*0818*/ 	.short	0x010a
        /*081a*/ 	.byte	0x3f
	.zero		1


	//   ....[60]....
        /*081c*/ 	.word	0x0000cdc0
        /*0820*/ 	.word	0x00000003
        /*0824*/ 	.word	0x00000060
        /*0828*/ 	.short	0x010a
        /*082a*/ 	.byte	0x3f
	.zero		1


	//   ....[61]....
        /*082c*/ 	.word	0x0000ce10
        /*0830*/ 	.word	0x00000003
        /*0834*/ 	.word	0x00034840
        /*0838*/ 	.short	0x010a
        /*083a*/ 	.byte	0x3f
	.zero		1


	//   ....[62]....
        /*083c*/ 	.word	0x0000ce60
        /*0840*/ 	.word	0x00000002
        /*0844*/ 	.word	0x00000060
        /*0848*/ 	.short	0x010a
        /*084a*/ 	.byte	0x3f
	.zero		1


	//   ....[63]....
        /*084c*/ 	.word	0x0000ceb0
        /*0850*/ 	.word	0x00000002
        /*0854*/ 	.word	0x00034840
        /*0858*/ 	.short	0x010a
        /*085a*/ 	.byte	0x3f
	.zero		1


	//   ....[64]....
        /*085c*/ 	.word	0x0000cf00
        /*0860*/ 	.word	0x00000002
        /*0864*/ 	.word	0x00000060
        /*0868*/ 	.short	0x010a
        /*086a*/ 	.byte	0x3f
	.zero		1


	//   ....[65]....
        /*086c*/ 	.word	0x0000cf50
        /*0870*/ 	.word	0x00000003
        /*0874*/ 	.word	0x00034860
        /*0878*/ 	.short	0x010a
        /*087a*/ 	.byte	0x3f
	.zero		1


	//   ....[66]....
        /*087c*/ 	.word	0x0000cfa0
        /*0880*/ 	.word	0x00000000
        /*0884*/ 	.word	0x00034820
        /*0888*/ 	.short	0x010a
        /*088a*/ 	.byte	0x3f
	.zero		1


	//   ....[67]....
        /*088c*/ 	.word	0x0000d140
        /*0890*/ 	.word	0x00000006
        /*0894*/ 	.word	0x00000000
        /*0898*/ 	.short	0x010a
        /*089a*/ 	.byte	0x3f
	.zero		1


	//   ....[68]....
        /*089c*/ 	.word	0x0000d190
        /*08a0*/ 	.word	0x00000003
        /*08a4*/ 	.word	0x00000000
        /*08a8*/ 	.short	0x010a
        /*08aa*/ 	.byte	0x3f
	.zero		1


	//   ....[69]....
        /*08ac*/ 	.word	0x0000d1e0
        /*08b0*/ 	.word	0x00000012
        /*08b4*/ 	.word	0x00000000
        /*08b8*/ 	.short	0x010a
        /*08ba*/ 	.byte	0x3f
	.zero		1


	//----- nvinfo : EIATTR_NUM_MBARRIERS
	.align		4
.L_335:
        /*08bc*/ 	.byte	0x03, 0x38
        /*08be*/ 	.short	0x0016


	//----- nvinfo : EIATTR_EXIT_INSTR_OFFSETS
	.align		4
        /*08c0*/ 	.byte	0x04, 0x1c
        /*08c2*/ 	.short	(.L_337 - .L_336)


	//   ....[0]....
.L_336:
        /*08c4*/ 	.word	0x000009e0


	//   ....[1]....
        /*08c8*/ 	.word	0x00007b80


	//   ....[2]....
        /*08cc*/ 	.word	0x0000be60


	//----- nvinfo : EIATTR_MAX_THREADS
	.align		4
.L_337:
        /*08d0*/ 	.byte	0x04, 0x05
        /*08d2*/ 	.short	(.L_339 - .L_338)
.L_338:
        /*08d4*/ 	.word	0x00000180
        /*08d8*/ 	.word	0x00000001
        /*08dc*/ 	.word	0x00000001


	//----- nvinfo : EIATTR_CRS_STACK_SIZE
	.align		4
.L_339:
        /*08e0*/ 	.byte	0x04, 0x1e
        /*08e2*/ 	.short	(.L_341 - .L_340)
.L_340:
        /*08e4*/ 	.word	0x00000000


	//----- nvinfo : EIATTR_CBANK_PARAM_SIZE
	.align		4
.L_341:
        /*08e8*/ 	.byte	0x03, 0x19
        /*08ea*/ 	.short	0x0a70


	//----- nvinfo : EIATTR_PARAM_CBANK
	.align		4
        /*08ec*/ 	.byte	0x04, 0x0a
        /*08ee*/ 	.short	(.L_343 - .L_342)
	.align		4
.L_342:
        /*08f0*/ 	.word	index@(.nv.constant0._ZN7cutlass13device_kernelIN5flash11enable_sm90INS1_16FlashAttnFwdSm90INS1_25CollectiveMainloopFwdSm90ILi2EN4cute5tupleIJNS5_1CILi1EEES8_S8_EEENS6_IJNS7_ILi128EEESA_NS7_ILi192EEEEEELi128ENS_10bfloat16_tEfNS_4arch4Sm90ELb0ELb0ELb0ELb0ELb0ELb0ELb0ELb1ELb1ELb1ELb0ELb0EEENS1_21CollectiveEpilogueFwdINS6_IJSA_SA_SA_EEES9_SD_SF_Li256ELb0ELb1ELb0ELb0EEENS1_29StaticPersistentTileSchedulerILb0EEEEEEEEEvNT_6ParamsE)
        /*08f4*/ 	.short	0x0210
        /*08f6*/ 	.short	0x0a70


	//----- nvinfo : EIATTR_SW_WAR
	.align		4
.L_343:
        /*08f8*/ 	.byte	0x04, 0x36
        /*08fa*/ 	.short	(.L_345 - .L_344)
.L_344:
        /*08fc*/ 	.word	0x00000008
.L_345:


//--------------------- .nv.info._ZN7cutlass13device_kernelIN5flash11enable_sm90INS1_16FlashAttnFwdSm90INS1_25CollectiveMainloopFwdSm90ILi2EN4cute5tupleIJNS5_1CILi2EEENS7_ILi1EEES9_EEENS6_IJNS7_ILi128EEESB_NS7_ILi192EEEEEELi128ENS_10bfloat16_tEfNS_4arch4Sm90ELb0ELb0ELb0ELb0ELb0ELb0ELb0ELb1ELb1ELb1ELb0ELb0EEENS1_21CollectiveEpilogueFwdINS6_IJSB_SB_SB_EEESA_SE_SG_Li256ELb0ELb1ELb0ELb0EEENS1_29StaticPersistentTileSchedulerILb0EEEEEEEEEvNT_6ParamsE --------------------------
	.section	.nv.info._ZN7cutlass13device_kernelIN5flash11enable_sm90INS1_16FlashAttnFwdSm90INS1_25CollectiveMainloopFwdSm90ILi2EN4cute5tupleIJNS5_1CILi2EEENS7_ILi1EEES9_EEENS6_IJNS7_ILi128EEESB_NS7_ILi192EEEEEELi128ENS_10bfloat16_tEfNS_4arch4Sm90ELb0ELb0ELb0ELb0ELb0ELb0ELb0ELb1ELb1ELb1ELb0ELb0EEENS1_21CollectiveEpilogueFwdINS6_IJSB_SB_SB_EEESA_SE_SG_Li256ELb0ELb1ELb0ELb0EEENS1_29StaticPersistentTileSchedulerILb0EEEEEEEEEvNT_6ParamsE,"",@"SHT_CUDA_INFO"
	.sectionflags	@""
	.align	4


	//----- nvinfo : EIATTR_CUDA_API_VERSION
	.align		4
        /*0000*/ 	.byte	0x04, 0x37
        /*0002*/ 	.short	(.L_347 - .L_346)
.L_346:
        /*0004*/ 	.word	0x00000082


	//----- nvinfo : EIATTR_KPARAM_INFO
	.align		4
.L_347:
        /*0008*/ 	.byte	0x04, 0x17
        /*000a*/ 	.short	(.L_349 - .L_348)
.L_348:
        /*000c*/ 	.word	0x00000000
        /*0010*/ 	.short	0x0000
        /*0012*/ 	.short	0x0070
        /*0014*/ 	.byte	0x00, 0xf0, 0x01, 0x28


	//----- nvinfo : EIATTR_SPARSE_MMA_MASK
	.align		4
.L_349:
        /*0018*/ 	.byte	0x03, 0x50
        /*001a*/ 	.short	0x0000


	//----- nvinfo : EIATTR_MAXREG_COUNT
	.align		4
        /*001c*/ 	.byte	0x03, 0x1b
        /*001e*/ 	.short	0x00a8


	//----- nvinfo : EIATTR_NUM_BARRIERS
	.align		4
        /*0020*/ 	.byte	0x02, 0x4c
        /*0022*/ 	.byte	0x09
	.zero		1


	//----- nvinfo : EIATTR_EXTERNS
	.align		4
        /*0024*/ 	.byte	0x04, 0x0f
        /*0026*/ 	.short	(.L_351 - .L_350)


	//   ....[0]....
	.align		4
.L_350:
        /*0028*/ 	.word	index@(__assertfail)


	//----- nvinfo : EIATTR_ANNOTATIONS
	.align		4
.L_351:
        /*002c*/ 	.byte	0x04, 0x55
        /*002e*/ 	.short	(.L_353 - .L_352)


	//   ....[0]....
.L_352:
        /* <DEDUP_REMOVED lines=30> */
        /*0204*/ 	.byte	0xe0, 0xc4, 0x00, 0x00


	//----- nvinfo : EIATTR_MERCURY_ISA_VERSION
	.align		4
.L_353:
        /*0208*/ 	.byte	0x03, 0x5f
        /*020a*/ 	.short	0x0101


	//----- nvinfo : EIATTR_INT_WARP_WIDE_INSTR_OFFSETS
	.align		4
        /*020c*/ 	.byte	0x04, 0x31
        /*020e*/ 	.short	(.L_355 - .L_354)


	//   ....[0]....
.L_354:
        /*0210*/ 	.word	0x00000130


	//   ....[1]....
        /*0214*/ 	.word	0x00000170


	//   ....[2]....
        /*0218*/ 	.word	0x000001e0


	//----- nvinfo : EIATTR_COOP_GROUP_MASK_REGIDS
	.align		4
.L_355:
        /*021c*/ 	.byte	0x04, 0x29
        /*021e*/ 	.short	(.L_357 - .L_356)


	//   ....[0]....
.L_356:
        /*0220*/ 	.word	0xffffffff


	//   ....[1]....
        /*0224*/ 	.word	0xffffffff


	//   ....[2]....
        /*0228*/ 	.word	0xffffffff


	//   ....[3]....
        /*022c*/ 	.word	0xffffffff


	//   ....[4]....
        /*0230*/ 	.word	0xffffffff


	//   ....[5]....
        /*0234*/ 	.word	0xffffffff


	//   ....[6]....
        /*0238*/ 	.word	0xffffffff


	//   ....[7]....
        /*023c*/ 	.word	0xffffffff


	//   ....[8]....
        /*0240*/ 	.word	0xffffffff


	//   ....[9]....
        /*0244*/ 	.word	0xffffffff


	//   ....[10]....
        /*0248*/ 	.word	0xffffffff


	//   ....[11]....
        /*024c*/ 	.word	0xffffffff


	//   ....[12]....
        /*0250*/ 	.word	0xffffffff


	//   ....[13]....
        /*0254*/ 	.word	0xffffffff


	//   ....[14]....
        /*0258*/ 	.word	0xffffffff


	//   ....[15]....
        /*025c*/ 	.word	0xffffffff


	//   ....[16]....
        /*0260*/ 	.word	0xffffffff


	//   ....[17]....
        /*0264*/ 	.word	0xffffffff


	//   ....[18]....
        /*0268*/ 	.word	0xffffffff


	//   ....[19]....
        /*026c*/ 	.word	0xffffffff


	//   ....[20]....
        /*0270*/ 	.word	0xffffffff


	//   ....[21]....
        /*0274*/ 	.word	0xffffffff


	//   ....[22]....
        /*0278*/ 	.word	0xffffffff


	//   ....[23]....
        /*027c*/ 	.word	0xffffffff


	//   ....[24]....
        /*0280*/ 	.word	0xffffffff


	//   ....[25]....
        /*0284*/ 	.word	0xffffffff


	//   ....[26]....
        /*0288*/ 	.word	0xffffffff


	//   ....[27]....
        /*028c*/ 	.word	0xffffffff


	//   ....[28]....
        /*0290*/ 	.word	0xffffffff


	//   ....[29]....
        /*0294*/ 	.word	0xffffffff


	//   ....[30]....
        /*0298*/ 	.word	0xffffffff


	//   ....[31]....
        /*029c*/ 	.word	0xffffffff


	//   ....[32]....
        /*02a0*/ 	.word	0xffffffff


	//   ....[33]....
        /*02a4*/ 	.word	0xffffffff


	//   ....[34]....
        /*02a8*/ 	.word	0xffffffff


	//   ....[35]....
        /*02ac*/ 	.word	0xffffffff


	//   ....[36]....
        /*02b0*/ 	.word	0xffffffff


	//   ....[37]....
        /*02b4*/ 	.word	0xffffffff


	//   ....[38]....
        /*02b8*/ 	.word	0xffffffff


	//   ....[39]....
        /*02bc*/ 	.word	0xffffffff


	//   ....[40]....
        /*02c0*/ 	.word	0xffffffff


	//   ....[41]....
        /*02c4*/ 	.word	0xffffffff


	//   ....[42]....
        /*02c8*/ 	.word	0xffffffff


	//   ....[43]....
        /*02cc*/ 	.word	0xffffffff


	//   ....[44]....
        /*02d0*/ 	.word	0xffffffff


	//   ....[45]....
        /*02d4*/ 	.word	0xffffffff


	//   ....[46]....
        /*02d8*/ 	.word	0xffffffff


	//   ....[47]....
        /*02dc*/ 	.word	0xffffffff


	//   ....[48]....
        /*02e0*/ 	.word	0xffffffff


	//   ....[49]....
        /*02e4*/ 	.word	0xffffffff


	//   ....[50]....
        /*02e8*/ 	.word	0xffffffff


	//   ....[51]....
        /*02ec*/ 	.word	0x0500000f


	//   ....[52]....
        /*02f0*/ 	.word	0x0500000f


	//   ....[53]....
        /*02f4*/ 	.word	0x0500000f


	//   ....[54]....
        /*02f8*/ 	.word	0x0500000f


	//   ....[55]....
        /*02fc*/ 	.word	0x0500000f


	//   ....[56]....
        /*0300*/ 	.word	0x0500000f


	//   ....[57]....
        /*0304*/ 	.word	0x0500000f


	//   ....[58]....
        /*0308*/ 	.word	0x0500000f


	//   ....[59]....
        /*030c*/ 	.word	0x0500000f


	//   ....[60]....
        /*0310*/ 	.word	0x0500000f


	//   ....[61]....
        /*0314*/ 	.word	0x0500000f


	//   ....[62]....
        /*0318*/ 	.word	0x0500000f


	//   ....[63]....
        /*031c*/ 	.word	0x0500000f


	//   ....[64]....
        /*0320*/ 	.word	0x0500000f


	//   ....[65]....
        /*0324*/ 	.word	0x0500000f


	//   ....[66]....
        /*0328*/ 	.word	0x0500000f


	//   ....[67]....
        /*032c*/ 	.word	0x0500000f


	//   ....[68]....
        /*0330*/ 	.word	0x0500000f


	//----- nvinfo : EIATTR_COOP_GROUP_INSTR_OFFSETS
	.align		4
.L_357:
        /*0334*/ 	.byte	0x04, 0x28
        /*0336*/ 	.short	(.L_359 - .L_358)


	//   ....[0]....
.L_358:
        /*0338*/ 	.word	0x00000060


	//   ....[1]....
        /*033c*/ 	.word	0x00000140


	//   ....[2]....
        /*0340*/ 	.word	0x00000190


	//   ....[3]....
        /*0344*/ 	.word	0x000003d0


	//   ....[4]....
        /*0348*/ 	.word	0x00000600


	//   ....[5]....
        /*034c*/ 	.word	0x00000830


	//   ....[6]....
        /*0350*/ 	.word	0x00000ac0


	//   ....[7]....
        /*0354*/ 	.word	0x00000dd0


	//   ....[8]....
        /*0358*/ 	.word	0x000012d0


	//   ....[9]....
        /*035c*/ 	.word	0x00002600


	//   ....[10]....
        /*0360*/ 	.word	0x00002700


	//   ....[11]....
        /*0364*/ 	.word	0x00002d30


	//   ....[12]....
        /*0368*/ 	.word	0x00002dd0


	//   ....[13]....
        /*036c*/ 	.word	0x00004ba0


	//   ....[14]....
        /*0370*/ 	.word	0x00004bb0


	//   ....[15]....
        /*0374*/ 	.word	0x00004be0


	//   ....[16]....
        /*0378*/ 	.word	0x00004c00


	//   ....[17]....
        /*037c*/ 	.word	0x00006110


	//   ....[18]....
        /*0380*/ 	.word	0x00006140


	//   ....[19]....
        /*0384*/ 	.word	0x000061f0


	//   ....[20]....
        /*0388*/ 	.word	0x00006200


	//   ....[21]....
        /*038c*/ 	.word	0x00007370


	//   ....[22]....
        /*0390*/ 	.word	0x000073c0


	//   ....[23]....
        /*0394*/ 	.word	0x00007430


	//   ....[24]....
        /*0398*/ 	.word	0x000074a0


	//   ....[25]....
        /*039c*/ 	.word	0x000079e0


	//   ....[26]....
        /*03a0*/ 	.word	0x00007a10


	//   ....[27]....
        /*03a4*/ 	.word	0x00007ae0


	//   ....[28]....
        /*03a8*/ 	.word	0x00007b00


	//   ....[29]....
        /*03ac*/ 	.word	0x00007bb0


	//   ....[30]....
        /*03b0*/ 	.word	0x00007bd0


	//   ....[31]....
        /*03b4*/ 	.word	0x00007c90


	//   ....[32]....
        /*03b8*/ 	.word	0x00007cd0


	//   ....[33]....
        /*03bc*/ 	.word	0x000087a0


	//   ....[34]....
        /*03c0*/ 	.word	0x000092d0


	//   ....[35]....
        /*03c4*/ 	.word	0x00009300


	//   ....[36]....
        /*03c8*/ 	.word	0x000093f0


	//   ....[37]....
        /*03cc*/ 	.word	0x00009400


	//   ....[38]....
        /*03d0*/ 	.word	0x000094b0


	//   ....[39]....
        /*03d4*/ 	.word	0x000094c0


	//   ....[40]....
        /*03d8*/ 	.word	0x00009570


	//   ....[41]....
        /*03dc*/ 	.word	0x00009580


	//   ....[42]....
        /*03e0*/ 	.word	0x00009630


	//   ....[43]....
        /*03e4*/ 	.word	0x00009640


	//   ....[44]....
        /*03e8*/ 	.word	0x000096f0


	//   ....[45]....
        /*03ec*/ 	.word	0x00009700


	//   ....[46]....
        /*03f0*/ 	.word	0x000097a0


	//   ....[47]....
        /*03f4*/ 	.word	0x000097b0


	//   ....[48]....
        /*03f8*/ 	.word	0x000097c0


	//   ....[49]....
        /*03fc*/ 	.word	0x000097d0


	//   ....[50]....
        /*0400*/ 	.word	0x0000c3f0


	//   ....[51]....
        /*0404*/ 	.word	0x0000c900


	//   ....[52]....
        /*0408*/ 	.word	0x0000ca70


	//   ....[53]....
        /*040c*/ 	.word	0x0000cad0


	//   ....[54]....
        /*0410*/ 	.word	0x0000cb90


	//   ....[55]....
        /*0414*/ 	.word	0x0000ccb0


	//   ....[56]....
        /*0418*/ 	.word	0x0000cd10


	//   ....[57]....
        /*041c*/ 	.word	0x0000ce30


	//   ....[58]....
        /*0420*/ 	.word	0x0000ce90


	//   ....[59]....
        /*0424*/ 	.word	0x0000cfb0


	//   ....[60]....
        /*0428*/ 	.word	0x0000d010


	//   ....[61]....
        /*042c*/ 	.word	0x0000d130


	//   ....[62]....
        /*0430*/ 	.word	0x0000d190


	//   ....[63]....
        /*0434*/ 	.word	0x0000d2b0


	//   ....[64]....
        /*0438*/ 	.word	0x0000d310


	//   ....[65]....
        /*043c*/ 	.word	0x0000d420


	//   ....[66]....
        /*0440*/ 	.word	0x0000d480


	//   ....[67]....
        /*0444*/ 	.word	0x0000d520


	//   ....[68]....
        /*0448*/ 	.word	0x0000d930


	//----- nvinfo : EIATTR_REG_RECONFIG
	.align		4
.L_359:
        /*044c*/ 	.byte	0x01, 0x54
	.zero		2


	//----- nvinfo : EIATTR_SYSCALL_OFFSETS
	.align		4
        /*0450*/ 	.byte	0x04, 0x46
        /*0452*/ 	.short	(.L_361 - .L_360)


	//   ....[0]....
.L_360:
        /*0454*/ 	.word	0x00001670


	//   ....[1]....
        /*0458*/ 	.word	0x000083d0


	//   ....[2]....
        /*045c*/ 	.word	0x00008510


	//   ....[3]....
        /*0460*/ 	.word	0x00008600


	//   ....[4]....
        /*0464*/ 	.word	0x00008e80


	//----- nvinfo : EIATTR_MBARRIER_INSTR_OFFSETS
	.align		4
.L_361:
        /*0468*/ 	.byte	0x04, 0x39
        /*046a*/ 	.short	(.L_363 - .L_362)


	//   ....[0]....
.L_362:
        /*046c*/ 	.word	0x00000270
        /*0470*/ 	.word	0x000000ff
        /*0474*/ 	.word	0x00034800
        /*0478*/ 	.short	0x0100
        /*047a*/ 	.byte	0x08
	.zero		1


	//   ....[1]....
        /*047c*/ 	.word	0x00000280
        /*0480*/ 	.word	0x000000ff
        /*0484*/ 	.word	0x00034820
        /*0488*/ 	.short	0x0100
        /*048a*/ 	.byte	0x08
	.zero		1


	//   ....[2]....
        /*048c*/ 	.word	0x00000370
        /*0490*/ 	.word	0x000000ff
        /*0494*/ 	.word	0x00034830
        /*0498*/ 	.short	0x0100
        /*049a*/ 	.byte	0x08
	.zero		1


	//   ....[3]....
        /*049c*/ 	.word	0x00000380
        /*04a0*/ 	.word	0x000000ff
        /*04a4*/ 	.word	0x00034840
        /*04a8*/ 	.short	0x0100
        /*04aa*/ 	.byte	0x08
	.zero		1


	//   ....[4]....
        /*04ac*/ 	.word	0x00000390
        /*04b0*/ 	.word	0x000000ff
        /*04b4*/ 	.word	0x00034838
        /*04b8*/ 	.short	0x0100
        /*04ba*/ 	.byte	0x08
	.zero		1


	//   ....[5]....
        /*04bc*/ 	.word	0x000003a0
        /*04c0*/ 	.word	0x000000ff
        /*04c4*/ 	.word	0x00034848
        /*04c8*/ 	.short	0x0100
        /*04ca*/ 	.byte	0x08
	.zero		1


	//   ....[6]....
        /*04cc*/ 	.word	0x000005b0
        /*04d0*/ 	.word	0x000000ff
        /*04d4*/ 	.word	0x00034850
        /*04d8*/ 	.short	0x0100
        /*04da*/ 	.byte	0x08
	.zero		1


	//   ....[7]....
        /*04dc*/ 	.word	0x000005c0
        /*04e0*/ 	.word	0x000000ff
        /*04e4*/ 	.word	0x00034860
        /*04e8*/ 	.short	0x0100
        /*04ea*/ 	.byte	0x08
	.zero		1


	//   ....[8]....
        /*04ec*/ 	.word	0x000005d0
        /*04f0*/ 	.word	0x000000ff
        /*04f4*/ 	.word	0x00034858
        /*04f8*/ 	.short	0x0100
        /*04fa*/ 	.byte	0x08
	.zero		1


	//   ....[9]....
        /*04fc*/ 	.word	0x000005e0
        /*0500*/ 	.word	0x000000ff
        /*0504*/ 	.word	0x00034868
        /*0508*/ 	.short	0x0100
        /*050a*/ 	.byte	0x08
	.zero		1


	//   ....[10]....
        /*050c*/ 	.word	0x000007e0
        /*0510*/ 	.word	0x000000ff
        /*0514*/ 	.word	0x00034870
        /*0518*/ 	.short	0x0100
        /*051a*/ 	.byte	0x08
	.zero		1


	//   ....[11]....
        /*051c*/ 	.word	0x000007f0
        /*0520*/ 	.word	0x000000ff
        /*0524*/ 	.word	0x00034880
        /*0528*/ 	.short	0x0100
        /*052a*/ 	.byte	0x08
	.zero		1


	//   ....[12]....
        /*052c*/ 	.word	0x00000800
        /*0530*/ 	.word	0x000000ff
        /*0534*/ 	.word	0x00034878
        /*0538*/ 	.short	0x0100
        /*053a*/ 	.byte	0x08
	.zero		1


	//   ....[13]....
        /*053c*/ 	.word	0x00000810
        /*0540*/ 	.word	0x000000ff
        /*0544*/ 	.word	0x00034888
        /*0548*/ 	.short	0x0100
        /*054a*/ 	.byte	0x08
	.zero		1


	//   ....[14]....
        /*054c*/ 	.word	0x00000a70
        /*0550*/ 	.word	0x000000ff
        /*0554*/ 	.word	0x00034890
        /*0558*/ 	.short	0x0100
        /*055a*/ 	.byte	0x08
	.zero		1


	//   ....[15]....
        /*055c*/ 	.word	0x00000a80
        /*0560*/ 	.word	0x000000ff
        /*0564*/ 	.word	0x000348a0
        /*0568*/ 	.short	0x0100
        /*056a*/ 	.byte	0x08
	.zero		1


	//   ....[16]....
        /*056c*/ 	.word	0x00000a90
        /*0570*/ 	.word	0x000000ff
        /*0574*/ 	.word	0x00034898
        /*0578*/ 	.short	0x0100
        /*057a*/ 	.byte	0x08
	.zero		1


	//   ....[17]....
        /*057c*/ 	.word	0x00000aa0
        /*0580*/ 	.word	0x000000ff
        /*0584*/ 	.word	0x000348a8
        /*0588*/ 	.short	0x0100
        /*058a*/ 	.byte	0x08
	.zero		1


	//   ....[18]....
        /*058c*/ 	.word	0x00000d30
        /*0590*/ 	.word	0x000000ff
        /*0594*/ 	.word	0x000348b0
        /*0598*/ 	.short	0x0100
        /*059a*/ 	.byte	0x08
	.zero		1


	//   ....[19]....
        /*059c*/ 	.word	0x00000d40
        /*05a0*/ 	.word	0x000000ff
        /*05a4*/ 	.word	0x000348c0
        /*05a8*/ 	.short	0x0100
        /*05aa*/ 	.byte	0x08
	.zero		1


	//   ....[20]....
        /*05ac*/ 	.word	0x00000d50
        /*05b0*/ 	.word	0x000000ff
        /*05b4*/ 	.word	0x000348b8
        /*05b8*/ 	.short	0x0100
        /*05ba*/ 	.byte	0x08
	.zero		1


	//   ....[21]....
        /*05bc*/ 	.word	0x00000d60
        /*05c0*/ 	.word	0x000000ff
        /*05c4*/ 	.word	0x000348c8
        /*05c8*/ 	.short	0x0100
        /*05ca*/ 	.byte	0x08
	.zero		1


	//   ....[22]....
        /*05cc*/ 	.word	0x000016b0
        /*05d0*/ 	.word	0x000000ff
        /*05d4*/ 	.word	0x00034800
        /*05d8*/ 	.short	0x010a
        /*05da*/ 	.byte	0x26
	.zero		1


	//   ....[23]....
        /*05dc*/ 	.word	0x00001750
        /*05e0*/ 	.word	0x00000006
        /*05e4*/ 	.word	0x00034830
        /*05e8*/ 	.short	0x010a
        /*05ea*/ 	.byte	0x3f
	.zero		1


	//   ....[24]....
        /*05ec*/ 	.word	0x00001790
        /*05f0*/ 	.word	0x00000006
        /*05f4*/ 	.word	0x00034830
        /*05f8*/ 	.short	0x010a
        /*05fa*/ 	.byte	0x3f
	.zero		1


	//   ....[25]....
        /*05fc*/ 	.word	0x00003380
        /*0600*/ 	.word	0x0000001b
        /*0604*/ 	.word	0x00000000
        /*0608*/ 	.short	0x0101
        /*060a*/ 	.byte	0x3f
	.zero		1


	//   ....[26]....
        /*060c*/ 	.word	0x00003b10
        /*0610*/ 	.word	0x000000ff
        /*0614*/ 	.word	0x00034830
        /*0618*/ 	.short	0x010a
        /*061a*/ 	.byte	0x07
	.zero		1


	//   ....[27]....
        /*061c*/ 	.word	0x00003b50
        /*0620*/ 	.word	0x000000ff
        /*0624*/ 	.word	0x00034830
        /*0628*/ 	.short	0x010a
        /*062a*/ 	.byte	0x07
	.zero		1


	//   ....[28]....
        /*062c*/ 	.word	0x00004430
        /*0630*/ 	.word	0x000000ff
        /*0634*/ 	.word	0x00034850
        /*0638*/ 	.short	0x010a
        /*063a*/ 	.byte	0x0e
	.zero		1


	//   ....[29]....
        /*063c*/ 	.word	0x00004470
        /*0640*/ 	.word	0x000000ff
        /*0644*/ 	.word	0x00034850
        /*0648*/ 	.short	0x010a
        /*064a*/ 	.byte	0x0e
	.zero		1


	//   ....[30]....
        /*064c*/ 	.word	0x00005720
        /*0650*/ 	.word	0x00000007
        /*0654*/ 	.word	0x00000000
        /*0658*/ 	.short	0x0101
        /*065a*/ 	.byte	0x3f
	.zero		1


	//   ....[31]....
        /*065c*/ 	.word	0x00005a10
        /*0660*/ 	.word	0x0000000c
        /*0664*/ 	.word	0x00000000
        /*0668*/ 	.short	0x0101
        /*066a*/ 	.byte	0x3f
	.zero		1


	//   ....[32]....
        /*066c*/ 	.word	0x00006060
        /*0670*/ 	.word	0x000000ff
        /*0674*/ 	.word	0x00034850
        /*0678*/ 	.short	0x010a
        /*067a*/ 	.byte	0x09
	.zero		1


	//   ....[33]....
        /*067c*/ 	.word	0x000060a0
        /*0680*/ 	.word	0x000000ff
        /*0684*/ 	.word	0x00034850
        /*0688*/ 	.short	0x010a
        /*068a*/ 	.byte	0x09
	.zero		1


	//   ....[34]....
        /*068c*/ 	.word	0x00006850
        /*0690*/ 	.word	0x00000000
        /*0694*/ 	.word	0x00000000
        /*0698*/ 	.short	0x0101
        /*069a*/ 	.byte	0x3f
	.zero		1


	//   ....[35]....
        /*069c*/ 	.word	0x000079b0
        /*06a0*/ 	.word	0x000000ff
        /*06a4*/ 	.word	0x00000000
        /*06a8*/ 	.short	0x0101
        /*06aa*/ 	.byte	0x05
	.zero		1


	//   ....[36]....
        /*06ac*/ 	.word	0x00007a20
        /*06b0*/ 	.word	0x000000ff
        /*06b4*/ 	.word	0x00000000
        /*06b8*/ 	.short	0x0101
        /*06ba*/ 	.byte	0x04
	.zero		1


	//   ....[37]....
        /*06bc*/ 	.word	0x000089b0
        /*06c0*/ 	.word	0x00000002
        /*06c4*/ 	.word	0x00034840
        /*06c8*/ 	.short	0x010a
        /*06ca*/ 	.byte	0x3f
	.zero		1


	//   ....[38]....
        /*06cc*/ 	.word	0x00009940
        /*06d0*/ 	.word	0x000000ff
        /*06d4*/ 	.word	0x00034800
        /*06d8*/ 	.short	0x0107
        /*06da*/ 	.byte	0x24
	.zero		1


	//   ....[39]....
        /*06dc*/ 	.word	0x000099b0
        /*06e0*/ 	.word	0x000000ff
        /*06e4*/ 	.word	0x00034800
        /*06e8*/ 	.short	0x0101
        /*06ea*/ 	.byte	0x24
	.zero		1


	//   ....[40]....
        /*06ec*/ 	.word	0x000099d0
        /*06f0*/ 	.word	0x000000ff
        /*06f4*/ 	.word	0x00034820
        /*06f8*/ 	.short	0x010a
        /*06fa*/ 	.byte	0x24
	.zero		1


	//   ....[41]....
        /*06fc*/ 	.word	0x00009ce0
        /*0700*/ 	.word	0x00000003
        /*0704*/ 	.word	0x00034840
        /*0708*/ 	.short	0x010a
        /*070a*/ 	.byte	0x3f
	.zero		1


	//   ....[42]....
        /*070c*/ 	.word	0x0000a220
        /*0710*/ 	.word	0x00000002
        /*0714*/ 	.word	0x00034860
        /*0718*/ 	.short	0x010a
        /*071a*/ 	.byte	0x3f
	.zero		1


	//   ....[43]....
        /*071c*/ 	.word	0x0000a8e0
        /*0720*/ 	.word	0x00000003
        /*0724*/ 	.word	0x00034840
        /*0728*/ 	.short	0x010a
        /*072a*/ 	.byte	0x3f
	.zero		1


	//   ....[44]....
        /*072c*/ 	.word	0x0000ae20
        /*0730*/ 	.word	0x00000002
        /*0734*/ 	.word	0x00034860
        /*0738*/ 	.short	0x010a
        /*073a*/ 	.byte	0x3f
	.zero		1


	//   ....[45]....
        /*073c*/ 	.word	0x0000b440
        /*0740*/ 	.word	0x00000003
        /*0744*/ 	.word	0x00034840
        /*0748*/ 	.short	0x010a
        /*074a*/ 	.byte	0x3f
	.zero		1


	//   ....[46]....
        /*074c*/ 	.word	0x0000b970
        /*0750*/ 	.word	0x00000002
        /*0754*/ 	.word	0x00034860
        /*0758*/ 	.short	0x010a
        /*075a*/ 	.byte	0x3f
	.zero		1


	//   ....[47]....
        /*075c*/ 	.word	0x0000be10
        /*0760*/ 	.word	0x00000000
        /*0764*/ 	.word	0x00034860
        /*0768*/ 	.short	0x010a
        /*076a*/ 	.byte	0x3f
	.zero		1


	//   ....[48]....
        /*076c*/ 	.word	0x0000c370
        /*0770*/ 	.word	0x00000000
        /*0774*/ 	.word	0x00034820
        /*0778*/ 	.short	0x010a
        /*077a*/ 	.byte	0x3f
	.zero		1


	//   ....[49]....
        /*077c*/ 	.word	0x0000c580
        /*0780*/ 	.word	0x00000006
        /*0784*/ 	.word	0x00000000
        /*0788*/ 	.short	0x010a
        /*078a*/ 	.byte	0x3f
	.zero		1


	//   ....[50]....
        /*078c*/ 	.word	0x0000c5b0
        /*0790*/ 	.word	0x00000007
        /*0794*/ 	.word	0x00000000
        /*0798*/ 	.short	0x010a
        /*079a*/ 	.byte	0x3f
	.zero		1


	//   ....[51]....
        /*079c*/ 	.word	0x0000c610
        /*07a0*/ 	.word	0x00000004
        /*07a4*/ 	.word	0x00000000
        /*07a8*/ 	.short	0x010a
        /*07aa*/ 	.byte	0x3f
	.zero		1


	//   ....[52]....
        /*07ac*/ 	.word	0x0000c640
        /*07b0*/ 	.word	0x00000003
        /*07b4*/ 	.word	0x00000000
        /*07b8*/ 	.short	0x010a
        /*07ba*/ 	.byte	0x3f
	.zero		1


	//   ....[53]....
        /*07bc*/ 	.word	0x0000c6b0
        /*07c0*/ 	.word	0x00000003
        /*07c4*/ 	.word	0x00034800
        /*07c8*/ 	.short	0x010a
        /*07ca*/ 	.byte	0x3f
	.zero		1


	//   ....[54]....
        /*07cc*/ 	.word	0x0000c700
        /*07d0*/ 	.word	0x00000006
        /*07d4*/ 	.word	0x00034830
        /*07d8*/ 	.short	0x010a
        /*07da*/ 	.byte	0x3f
	.zero		1


	//   ....[55]....
        /*07dc*/ 	.word	0x0000c760
        /*07e0*/ 	.word	0x00000003
        /*07e4*/ 	.word	0x00034830
        /*07e8*/ 	.short	0x010a
        /*07ea*/ 	.byte	0x3f
	.zero		1


	//   ....[56]....
        /*07ec*/ 	.word	0x0000c7c0
        /*07f0*/ 	.word	0x00000003
        /*07f4*/ 	.word	0x00034850
        /*07f8*/ 	.short	0x010a
        /*07fa*/ 	.byte	0x3f
	.zero		1


	//   ....[57]....
        /*07fc*/ 	.word	0x0000c820
        /*0800*/ 	.word	0x00000005
        /*0804*/ 	.word	0x00034850
        /*0808*/ 	.short	0x010a
        /*080a*/ 	.byte	0x3f
	.zero		1


	//   ....[58]....
        /*080c*/ 	.word	0x0000c9c0
        /*0810*/ 	.word	0x00000002
        /*0814*/ 	.word	0x00034840
        /*0818*/ 	.short	0x010a
        /*081a*/ 	.byte	0x3f
	.zero		1


	//   ....[59]....
        /*081c*/ 	.word	0x0000d5d0
        /*0820*/ 	.word	0x00000003
        /*0824*/ 	.word	0x00034820
        /*0828*/ 	.short	0x010a
        /*082a*/ 	.byte	0x3f
	.zero		1


	//   ....[60]....
        /*082c*/ 	.word	0x0000d620
        /*0830*/ 	.word	0x00000003
        /*0834*/ 	.word	0x00034840
        /*0838*/ 	.short	0x010a
        /*083a*/ 	.byte	0x3f
	.zero		1


	//   ....[61]....
        /*083c*/ 	.word	0x0000d670
        /*0840*/ 	.word	0x00000002
        /*0844*/ 	.word	0x00034860
        /*0848*/ 	.short	0x010a
        /*084a*/ 	.byte	0x3f
	.zero		1


	//   ....[62]....
        /*084c*/ 	.word	0x0000d6c0
        /*0850*/ 	.word	0x00000003
        /*0854*/ 	.word	0x00034840
        /*0858*/ 	.short	0x010a
        /*085a*/ 	.byte	0x3f
	.zero		1


	//   ....[63]....
        /*085c*/ 	.word	0x0000d710
        /*0860*/ 	.word	0x00000002
        /*0864*/ 	.word	0x00034860
        /*0868*/ 	.short	0x010a
        /*086a*/ 	.byte	0x3f
	.zero		1


	//   ....[64]....
        /*086c*/ 	.word	0x0000d760
        /*0870*/ 	.word	0x00000003
        /*0874*/ 	.word	0x00034840
        /*0878*/ 	.short	0x010a
        /*087a*/ 	.byte	0x3f
	.zero		1


	//   ....[65]....
        /*087c*/ 	.word	0x0000d7b0
        /*0880*/ 	.word	0x00000002
        /*0884*/ 	.word	0x00034860
        /*0888*/ 	.short	0x010a
        /*088a*/ 	.byte	0x3f
	.zero		1


	//   ....[66]....
        /*088c*/ 	.word	0x0000d800
        /*0890*/ 	.word	0x00000000
        /*0894*/ 	.word	0x00034860
        /*0898*/ 	.short	0x010a
        /*089a*/ 	.byte	0x3f
	.zero		1


	//   ....[67]....
        /*089c*/ 	.word	0x0000d850
        /*08a0*/ 	.word	0x00000000
        /*08a4*/ 	.word	0x00034820
        /*08a8*/ 	.short	0x010a
        /*08aa*/ 	.byte	0x3f
	.zero		1


	//   ....[68]....
        /*08ac*/ 	.word	0x0000d9f0
        /*08b0*/ 	.word	0x00000006
        /*08b4*/ 	.word	0x00000000
        /*08b8*/ 	.short	0x010a
        /*08ba*/ 	.byte	0x3f
	.zero		1


	//   ....[69]....
        /*08bc*/ 	.word	0x0000da40
        /*08c0*/ 	.word	0x00000007
        /*08c4*/ 	.word	0x00000000
        /*08c8*/ 	.short	0x010a
        /*08ca*/ 	.byte	0x3f
	.zero		1


	//   ....[70]....
        /*08cc*/ 	.word	0x0000da90
        /*08d0*/ 	.word	0x00000004
        /*08d4*/ 	.word	0x00000000
        /*08d8*/ 	.short	0x010a
        /*08da*/ 	.byte	0x3f
	.zero		1


	//----- nvinfo : EIATTR_NUM_MBARRIERS
	.align		4
.L_363:
        /*08dc*/ 	.byte	0x03, 0x38
        /*08de*/ 	.short	0x0016


	//----- nvinfo : EIATTR_EXIT_INSTR_OFFSETS
	.align		4
        /*08e0*/ 	.byte	0x04, 0x1c
        /*08e2*/ 	.short	(.L_365 - .L_364)


	//   ....[0]....
.L_364:
        /*08e4*/ 	.word	0x00000f20


	//   ....[1]....
        /*08e8*/ 	.word	0x00007dc0


	//   ....[2]....
        /*08ec*/ 	.word	0x0000c690


	//----- nvinfo : EIATTR_MAX_THREADS
	.align		4
.L_365:
        /*08f0*/ 	.byte	0x04, 0x05
        /*08f2*/ 	.short	(.L_367 - .L_366)
.L_366:
        /*08f4*/ 	.word	0x00000180
        /*08f8*/ 	.word	0x00000001
        /*08fc*/ 	.word	0x00000001


	//----- nvinfo : EIATTR_CRS_STACK_SIZE
	.align		4
.L_367:
        /*0900*/ 	.byte	0x04, 0x1e
        /*0902*/ 	.short	(.L_369 - .L_368)
.L_368:
        /*0904*/ 	.word	0x00000000


	//----- nvinfo : EIATTR_CBANK_PARAM_SIZE
	.align		4
.L_369:
        /*0908*/ 	.byte	0x03, 0x19
        /*090a*/ 	.short	0x0a70


	//----- nvinfo : EIATTR_PARAM_CBANK
	.align		4
        /*090c*/ 	.byte	0x04, 0x0a
        /*090e*/ 	.short	(.L_371 - .L_370)
	.align		4
.L_370:
        /*0910*/ 	.word	index@(.nv.constant0._ZN7cutlass13device_kernelIN5flash11enable_sm90INS1_16FlashAttnFwdSm90INS1_25CollectiveMainloopFwdSm90ILi2EN4cute5tupleIJNS5_1CILi2EEENS7_ILi1EEES9_EEENS6_IJNS7_ILi128EEESB_NS7_ILi192EEEEEELi128ENS_10bfloat16_tEfNS_4arch4Sm90ELb0ELb0ELb0ELb0ELb0ELb0ELb0ELb1ELb1ELb1ELb0ELb0EEENS1_21CollectiveEpilogueFwdINS6_IJSB_SB_SB_EEESA_SE_SG_Li256ELb0ELb1ELb0ELb0EEENS1_29StaticPersistentTileSchedulerILb0EEEEEEEEEvNT_6ParamsE)
        /*0914*/ 	.short	0x0210
        /*0916*/ 	.short	0x0a70


	//----- nvinfo : EIATTR_SW_WAR
	.align		4
.L_371:
        /*0918*/ 	.byte	0x04, 0x36
        /*091a*/ 	.short	(.L_373 - .L_372)
.L_372:
        /*091c*/ 	.word	0x00000008
.L_373:


//--------------------- .nv.info._ZN7cutlass13device_kernelIN5flash11enable_sm90INS1_16FlashAttnFwdSm90INS1_25CollectiveMainloopFwdSm90ILi2EN4cute5tupleIJNS5_1CILi1EEES8_S8_EEENS6_IJNS7_ILi128EEESA_NS7_ILi192EEEEEELi128ENS_10bfloat16_tEfNS_4arch4Sm90ELb0ELb0ELb0ELb1ELb0ELb0ELb0ELb1ELb1ELb1ELb0ELb0EEENS1_21CollectiveEpilogueFwdINS6_IJSA_SA_SA_EEES9_SD_SF_Li256ELb1ELb1ELb0ELb0EEENS1_36VarlenDynamicPersistentTileSchedulerILi128ELi128ELi256ELi128ELb0ELb1ELb1ELb0ELb1ELb1EEEEEEEEEvNT_6ParamsE --------------------------
	.section	.nv.info._ZN7cutlass13device_kernelIN5flash11enable_sm90INS1_16FlashAttnFwdSm90INS1_25CollectiveMainloopFwdSm90ILi2EN4cute5tupleIJNS5_1CILi1EEES8_S8_EEENS6_IJNS7_ILi128EEESA_NS7_ILi192EEEEEELi128ENS_10bfloat16_tEfNS_4arch4Sm90ELb0ELb0ELb0ELb1ELb0ELb0ELb0ELb1ELb1ELb1ELb0ELb0EEENS1_21CollectiveEpilogueFwdINS6_IJSA_SA_SA_EEES9_SD_SF_Li256ELb1ELb1ELb0ELb0EEENS1_36VarlenDynamicPersistentTileSchedulerILi128ELi128ELi256ELi128ELb0ELb1ELb1ELb0ELb1ELb1EEEEEEEEEvNT_6ParamsE,"",@"SHT_CUDA_INFO"
	.sectionflags	@""
	.align	4


	//----- nvinfo : EIATTR_CUDA_API_VERSION
	.align		4
        /*0000*/ 	.byte	0x04, 0x37
        /*0002*/ 	.short	(.L_375 - .L_374)
.L_374:
        /*0004*/ 	.word	0x00000082


	//----- nvinfo : EIATTR_KPARAM_INFO
	.align		4
.L_375:
        /*0008*/ 	.byte	0x04, 0x17
        /*000a*/ 	.short	(.L_377 - .L_376)
.L_376:
        /*000c*/ 	.word	0x00000000
        /*0010*/ 	.short	0x0000
        /*0012*/ 	.short	0x0070
        /*0014*/ 	.byte	0x00, 0xf0, 0x01, 0x2a


	//----- nvinfo : EIATTR_SPARSE_MMA_MASK
	.align		4
.L_377:
        /*0018*/ 	.byte	0x03, 0x50
        /*001a*/ 	.short	0x0000


	//----- nvinfo : EIATTR_MAXREG_COUNT
	.align		4
        /*001c*/ 	.byte	0x03, 0x1b
        /*001e*/ 	.short	0x00a8


	//----- nvinfo : EIATTR_NUM_BARRIERS
	.align		4
        /*0020*/ 	.byte	0x02, 0x4c
        /*0022*/ 	.byte	0x09
	.zero		1


	//----- nvinfo : EIATTR_EXTERNS
	.align		4
        /*0024*/ 	.byte	0x04, 0x0f
        /*0026*/ 	.short	(.L_379 - .L_378)


	//   ....[0]....
	.align		4
.L_378:
        /*0028*/ 	.word	index@(__assertfail)


	//----- nvinfo : EIATTR_ANNOTATIONS
	.align		4
.L_379:
        /*002c*/ 	.byte	0x04, 0x55
        /*002e*/ 	.short	(.L_381 - .L_380)


	//   ....[0]....
.L_380:
        /* <DEDUP_REMOVED lines=78> */


	//----- nvinfo : EIATTR_MERCURY_ISA_VERSION
	.align		4
.L_381:
        /*04f8*/ 	.byte	0x03, 0x5f
        /*04fa*/ 	.short	0x0101


	//----- nvinfo : EIATTR_UNUSED_LOAD_BYTE_OFFSET
	.align		4
        /*04fc*/ 	.byte	0x04, 0x44
        /*04fe*/ 	.short	(.L_383 - .L_382)


	//   ....[0]....
.L_382:
        /*0500*/ 	.word	0x00000a10
        /*0504*/ 	.word	0x0000fff0


	//   ....[1]....
        /*0508*/ 	.word	0x00006e10
        /*050c*/ 	.word	0x0000fff0


	//----- nvinfo : EIATTR_INT_WARP_WIDE_INSTR_OFFSETS
	.align		4
.L_383:
        /*0510*/ 	.byte	0x04, 0x31
        /*0512*/ 	.short	(.L_385 - .L_384)


	//   ....[0]....
.L_384:
        /*0514*/ 	.word	0x00000130


	//   ....[1]....
        /*0518*/ 	.word	0x00000170


	//   ....[2]....
        /*051c*/ 	.word	0x000001e0


	//   ....[3]....
        /*0520*/ 	.word	0x0000a230


	//   ....[4]....
        /*0524*/ 	.word	0x0000a2d0


	//   ....[5]....
        /*0528*/ 	.word	0x0000dfb0


	//   ....[6]....
        /*052c*/ 	.word	0x0000e020


	//----- nvinfo : EIATTR_COOP_GROUP_MASK_REGIDS
	.align		4
.L_385:
        /*0530*/ 	.byte	0x04, 0x29
        /*0532*/ 	.short	(.L_387 - .L_386)


	//   ....[0]....
.L_386:
        /*0534*/ 	.word	0xffffffff


	//   ....[1]....
        /*0538*/ 	.word	0xffffffff


	//   ....[2]....
        /*053c*/ 	.word	0xffffffff


	//   ....[3]....
        /*0540*/ 	.word	0xffffffff


	//   ....[4]....
        /*0544*/ 	.word	0xffffffff


	//   ....[5]....
        /*0548*/ 	.word	0xffffffff


	//   ....[6]....
        /*054c*/ 	.word	0xffffffff


	//   ....[7]....
        /*0550*/ 	.word	0xffffffff


	//   ....[8]....
        /*0554*/ 	.word	0xffffffff


	//   ....[9]....
        /*0558*/ 	.word	0xffffffff


	//   ....[10]....
        /*055c*/ 	.word	0xffffffff


	//   ....[11]....
        /*0560*/ 	.word	0xffffffff


	//   ....[12]....
        /*0564*/ 	.word	0xffffffff


	//   ....[13]....
        /*0568*/ 	.word	0xffffffff


	//   ....[14]....
        /*056c*/ 	.word	0xffffffff


	//   ....[15]....
        /*0570*/ 	.word	0xffffffff


	//   ....[16]....
        /*0574*/ 	.word	0xffffffff


	//   ....[17]....
        /*0578*/ 	.word	0xffffffff


	//   ....[18]....
        /*057c*/ 	.word	0xffffffff


	//   ....[19]....
        /*0580*/ 	.word	0xffffffff


	//   ....[20]....
        /*0584*/ 	.word	0xffffffff


	//   ....[21]....
        /*0588*/ 	.word	0xffffffff


	//   ....[22]....
        /*058c*/ 	.word	0xffffffff


	//   ....[23]....
        /*0590*/ 	.word	0xffffffff


	//   ....[24]....
        /*0594*/ 	.word	0xffffffff


	//   ....[25]....
        /*0598*/ 	.word	0xffffffff


	//   ....[26]....
        /*059c*/ 	.word	0xffffffff


	//   ....[27]....
        /*05a0*/ 	.word	0xffffffff


	//   ....[28]....
        /*05a4*/ 	.word	0xffffffff


	//   ....[29]....
        /*05a8*/ 	.word	0xffffffff


	//   ....[30]....
        /*05ac*/ 	.word	0xffffffff


	//   ....[31]....
        /*05b0*/ 	.word	0xffffffff


	//   ....[32]....
        /*05b4*/ 	.word	0xffffffff


	//   ....[33]....
        /*05b8*/ 	.word	0xffffffff


	//   ....[34]....
        /*05bc*/ 	.word	0xffffffff


	//   ....[35]....
        /*05c0*/ 	.word	0xffffffff


	//   ....[36]....
        /*05c4*/ 	.word	0xffffffff


	//   ....[37]....
        /*05c8*/ 	.word	0xffffffff


	//   ....[38]....
        /*05cc*/ 	.word	0xffffffff


	//   ....[39]....
        /*05d0*/ 	.word	0xffffffff


	//   ....[40]....
        /*05d4*/ 	.word	0xffffffff


	//   ....[41]....
        /*05d8*/ 	.word	0xffffffff


	//   ....[42]....
        /*05dc*/ 	.word	0xffffffff


	//   ....[43]....
        /*05e0*/ 	.word	0xffffffff


	//   ....[44]....
        /*05e4*/ 	.word	0xffffffff


	//   ....[45]....
        /*05e8*/ 	.word	0xffffffff


	//   ....[46]....
        /*05ec*/ 	.word	0xffffffff


	//   ....[47]....
        /*05f0*/ 	.word	0xffffffff


	//   ....[48]....
        /*05f4*/ 	.word	0xffffffff


	//   ....[49]....
        /*05f8*/ 	.word	0xffffffff


	//   ....[50]....
        /*05fc*/ 	.word	0xffffffff


	//   ....[51]....
        /*0600*/ 	.word	0xffffffff


	//   ....[52]....
        /*0604*/ 	.word	0xffffffff


	//   ....[53]....
        /*0608*/ 	.word	0xffffffff


	//   ....[54]....
        /*060c*/ 	.word	0xffffffff


	//   ....[55]....
        /*0610*/ 	.word	0xffffffff


	//   ....[56]....
        /*0614*/ 	.word	0xffffffff


	//   ....[57]....
        /*0618*/ 	.word	0xffffffff


	//   ....[58]....
        /*061c*/ 	.word	0xffffffff


	//   ....[59]....
        /*0620*/ 	.word	0xffffffff


	//   ....[60]....
        /*0624*/ 	.word	0xffffffff


	//   ....[61]....
        /*0628*/ 	.word	0xffffffff


	//   ....[62]....
        /*062c*/ 	.word	0xffffffff


	//   ....[63]....
        /*0630*/ 	.word	0xffffffff


	//   ....[64]....
        /*0634*/ 	.word	0xffffffff


	//   ....[65]....
        /*0638*/ 	.word	0xffffffff


	//   ....[66]....
        /*063c*/ 	.word	0xffffffff


	//   ....[67]....
        /*0640*/ 	.word	0xffffffff


	//   ....[68]....
        /*0644*/ 	.word	0xffffffff


	//   ....[69]....
        /*0648*/ 	.word	0xffffffff


	//   ....[70]....
        /*064c*/ 	.word	0xffffffff


	//   ....[71]....
        /*0650*/ 	.word	0xffffffff


	//   ....[72]....
        /*0654*/ 	.word	0xffffffff


	//   ....[73]....
        /*0658*/ 	.word	0xffffffff


	//   ....[74]....
        /*065c*/ 	.word	0xffffffff


	//   ....[75]....
        /*0660*/ 	.word	0xffffffff


	//   ....[76]....
        /*0664*/ 	.word	0xffffffff


	//   ....[77]....
        /*0668*/ 	.word	0xffffffff


	//   ....[78]....
        /*066c*/ 	.word	0xffffffff


	//   ....[79]....
        /*0670*/ 	.word	0xffffffff


	//   ....[80]....
        /*0674*/ 	.word	0xffffffff


	//   ....[81]....
        /*0678*/ 	.word	0xffffffff


	//   ....[82]....
        /*067c*/ 	.word	0xffffffff


	//   ....[83]....
        /*0680*/ 	.word	0xffffffff


	//   ....[84]....
        /*0684*/ 	.word	0xffffffff


	//   ....[85]....
        /*0688*/ 	.word	0xffffffff


	//   ....[86]....
        /*068c*/ 	.word	0xffffffff


	//   ....[87]....
        /*0690*/ 	.word	0xffffffff


	//   ....[88]....
        /*0694*/ 	.word	0xffffffff


	//   ....[89]....
        /*0698*/ 	.word	0xffffffff


	//   ....[90]....
        /*069c*/ 	.word	0xffffffff


	//   ....[91]....
        /*06a0*/ 	.word	0x0500000f


	//   ....[92]....
        /*06a4*/ 	.word	0x0500000f


	//   ....[93]....
        /*06a8*/ 	.word	0x0500000f


	//   ....[94]....
        /*06ac*/ 	.word	0x0500000f


	//   ....[95]....
        /*06b0*/ 	.word	0x0500000f


	//   ....[96]....
        /*06b4*/ 	.word	0x0500000f


	//   ....[97]....
        /*06b8*/ 	.word	0x0500000f


	//   ....[98]....
        /*06bc*/ 	.word	0x0500000f


	//   ....[99]....
        /*06c0*/ 	.word	0x0500000f


	//   ....[100]....
        /*06c4*/ 	.word	0x0500000f


	//   ....[101]....
        /*06c8*/ 	.word	0x0500000f


	//   ....[102]....
        /*06cc*/ 	.word	0x0500000f


	//   ....[103]....
        /*06d0*/ 	.word	0x0500000f


	//   ....[104]....
        /*06d4*/ 	.word	0x0500000f


	//   ....[105]....
        /*06d8*/ 	.word	0x0500000f


	//   ....[106]....
        /*06dc*/ 	.word	0x0500000f


	//   ....[107]....
        /*06e0*/ 	.word	0x0500000f


	//   ....[108]....
        /*06e4*/ 	.word	0x0500000f


	//   ....[109]....
        /*06e8*/ 	.word	0x0500000f


	//   ....[110]....
        /*06ec*/ 	.word	0x0500000f


	//   ....[111]....
        /*06f0*/ 	.word	0x0500000f


	//   ....[112]....
        /*06f4*/ 	.word	0x0500000f


	//   ....[113]....
        /*06f8*/ 	.word	0x0500000f


	//   ....[114]....
        /*06fc*/ 	.word	0x0500000f


	//   ....[115]....
        /*0700*/ 	.word	0x0500000f


	//   ....[116]....
        /*0704*/ 	.word	0x0500000f


	//   ....[117]....
        /*0708*/ 	.word	0x0500000f


	//   ....[118]....
        /*070c*/ 	.word	0x0500000f


	//   ....[119]....
        /*0710*/ 	.word	0x0500000f


	//   ....[120]....
        /*0714*/ 	.word	0x0500000f


	//   ....[121]....
        /*0718*/ 	.word	0x0500000f


	//   ....[122]....
        /*071c*/ 	.word	0x0500000f


	//   ....[123]....
        /*0720*/ 	.word	0x0500000f


	//   ....[124]....
        /*0724*/ 	.word	0x0500000f


	//   ....[125]....
        /*0728*/ 	.word	0x0500000f


	//----- nvinfo : EIATTR_COOP_GROUP_INSTR_OFFSETS
	.align		4
.L_387:
        /*072c*/ 	.byte	0x04, 0x28
        /*072e*/ 	.short	(.L_389 - .L_388)


	//   ....[0]....
.L_388:
        /*0730*/ 	.word	0x00000060


	//   ....[1]....
        /*0734*/ 	.word	0x00000140


	//   ....[2]....
        /*0738*/ 	.word	0x00000190


	//   ....[3]....
        /*073c*/ 	.word	0x000003c0


	//   ....[4]....
        /*0740*/ 	.word	0x00000520


	//   ....[5]....
        /*0744*/ 	.word	0x00000640


	//   ....[6]....
        /*0748*/ 	.word	0x000007a0


	//   ....[7]....
        /*074c*/ 	.word	0x00001430


	//   ....[8]....
        /*0750*/ 	.word	0x00002840


	//   ....[9]....
        /*0754*/ 	.word	0x00002940


	//   ....[10]....
        /*0758*/ 	.word	0x00002c60


	//   ....[11]....
        /*075c*/ 	.word	0x00002e10


	//   ....[12]....
        /*0760*/ 	.word	0x00004b30


	//   ....[13]....
        /*0764*/ 	.word	0x00004b60


	//   ....[14]....
        /*0768*/ 	.word	0x00005030


	//   ....[15]....
        /*076c*/ 	.word	0x00005100


	//   ....[16]....
        /*0770*/ 	.word	0x00006410


	//   ....[17]....
        /*0774*/ 	.word	0x00006470


	//   ....[18]....
        /*0778*/ 	.word	0x00006550


	//   ....[19]....
        /*077c*/ 	.word	0x000068a0


	//   ....[20]....
        /*0780*/ 	.word	0x00007a30


	//   ....[21]....
        /*0784*/ 	.word	0x00007a70


	//   ....[22]....
        /*0788*/ 	.word	0x00007aa0


	//   ....[23]....
        /*078c*/ 	.word	0x00007ad0


	//   ....[24]....
        /*0790*/ 	.word	0x00008020


	//   ....[25]....
        /*0794*/ 	.word	0x00008060


	//   ....[26]....
        /*0798*/ 	.word	0x00008130


	//   ....[27]....
        /*079c*/ 	.word	0x00008150


	//   ....[28]....
        /*07a0*/ 	.word	0x00008220


	//   ....[29]....
        /*07a4*/ 	.word	0x00008240


	//   ....[30]....
        /*07a8*/ 	.word	0x00008320


	//   ....[31]....
        /*07ac*/ 	.word	0x00008340


	//   ....[32]....
        /*07b0*/ 	.word	0x00008d10


	//   ....[33]....
        /*07b4*/ 	.word	0x00008d30


	//   ....[34]....
        /*07b8*/ 	.word	0x00008e00


	//   ....[35]....
        /*07bc*/ 	.word	0x00008e20


	//   ....[36]....
        /*07c0*/ 	.word	0x00008ef0


	//   ....[37]....
        /*07c4*/ 	.word	0x00008f10


	//   ....[38]....
        /*07c8*/ 	.word	0x00008ff0


	//   ....[39]....
        /*07cc*/ 	.word	0x00009010


	//   ....[40]....
        /*07d0*/ 	.word	0x00009160


	//   ....[41]....
        /*07d4*/ 	.word	0x00009360


	//   ....[42]....
        /*07d8*/ 	.word	0x00009390


	//   ....[43]....
        /*07dc*/ 	.word	0x000093c0


	//   ....[44]....
        /*07e0*/ 	.word	0x000093f0


	//   ....[45]....
        /*07e4*/ 	.word	0x00009420


	//   ....[46]....
        /*07e8*/ 	.word	0x00009450


	//   ....[47]....
        /*07ec*/ 	.word	0x000095d0


	//   ....[48]....
        /*07f0*/ 	.word	0x00009600


	//   ....[49]....
        /*07f4*/ 	.word	0x00009630


	//   ....[50]....
        /*07f8*/ 	.word	0x00009660


	//   ....[51]....
        /*07fc*/ 	.word	0x00009690


	//   ....[52]....
        /*0800*/ 	.word	0x000096c0


	//   ....[53]....
        /*0804*/ 	.word	0x00009760


	//   ....[54]....
        /*0808*/ 	.word	0x00009790


	//   ....[55]....
        /*080c*/ 	.word	0x00009820


	//   ....[56]....
        /*0810*/ 	.word	0x0000a860


	//   ....[57]....
        /*0814*/ 	.word	0x0000b510


	//   ....[58]....
        /*0818*/ 	.word	0x0000b540


	//   ....[59]....
        /*081c*/ 	.word	0x0000b570


	//   ....[60]....
        /*0820*/ 	.word	0x0000b5b0


	//   ....[61]....
        /*0824*/ 	.word	0x0000b680


	//   ....[62]....
        /*0828*/ 	.word	0x0000b6e0


	//   ....[63]....
        /*082c*/ 	.word	0x0000b780


	//   ....[64]....
        /*0830*/ 	.word	0x0000b790


	//   ....[65]....
        /*0834*/ 	.word	0x0000b830


	//   ....[66]....
        /*0838*/ 	.word	0x0000b840


	//   ....[67]....
        /*083c*/ 	.word	0x0000b8e0


	//   ....[68]....
        /*0840*/ 	.word	0x0000b8f0


	//   ....[69]....
        /*0844*/ 	.word	0x0000b970


	//   ....[70]....
        /*0848*/ 	.word	0x0000b9a0


	//   ....[71]....
        /*084c*/ 	.word	0x0000b9b0


	//   ....[72]....
        /*0850*/ 	.word	0x0000b9d0


	//   ....[73]....
        /*0854*/ 	.word	0x0000e6f0


	//   ....[74]....
        /*0858*/ 	.word	0x0000e750


	//   ....[75]....
        /*085c*/ 	.word	0x0000e780


	//   ....[76]....
        /*0860*/ 	.word	0x0000e7b0


	//   ....[77]....
        /*0864*/ 	.word	0x0000e7e0


	//   ....[78]....
        /*0868*/ 	.word	0x0000e810


	//   ....[79]....
        /*086c*/ 	.word	0x0000e840


	//   ....[80]....
        /*0870*/ 	.word	0x0000e850


	//   ....[81]....
        /*0874*/ 	.word	0x0000e9e0


	//   ....[82]....
        /*0878*/ 	.word	0x0000ea10


	//   ....[83]....
        /*087c*/ 	.word	0x0000ea40


	//   ....[84]....
        /*0880*/ 	.word	0x0000ea70


	//   ....[85]....
        /*0884*/ 	.word	0x0000eaa0


	//   ....[86]....
        /*0888*/ 	.word	0x0000ead0


	//   ....[87]....
        /*088c*/ 	.word	0x0000eb90


	//   ....[88]....
        /*0890*/ 	.word	0x0000ebb0


	//   ....[89]....
        /*0894*/ 	.word	0x0000ec20


	//   ....[90]....
        /*0898*/ 	.word	0x0000f0b0


	//   ....[91]....
        /*089c*/ 	.word	0x0000f5b0


	//   ....[92]....
        /*08a0*/ 	.word	0x0000f730


	//   ....[93]....
        /*08a4*/ 	.word	0x0000f780


	//   ....[94]....
        /*08a8*/ 	.word	0x0000f940


	//   ....[95]....
        /*08ac*/ 	.word	0x0000f990


	//   ....[96]....
        /*08b0*/ 	.word	0x0000fac0


	//   ....[97]....
        /*08b4*/ 	.word	0x0000fb10


	//   ....[98]....
        /*08b8*/ 	.word	0x0000fc50


	//   ....[99]....
        /*08bc*/ 	.word	0x0000fca0


	//   ....[100]....
        /*08c0*/ 	.word	0x0000fdd0


	//   ....[101]....
        /*08c4*/ 	.word	0x0000fe20


	//   ....[102]....
        /*08c8*/ 	.word	0x0000ff50


	//   ....[103]....
        /*08cc*/ 	.word	0x0000ffa0


	//   ....[104]....
        /*08d0*/ 	.word	0x000100c0


	//   ....[105]....
        /*08d4*/ 	.word	0x00010110


	//   ....[106]....
        /*08d8*/ 	.word	0x00010220


	//   ....[107]....
        /*08dc*/ 	.word	0x00010270


	//   ....[108]....
        /*08e0*/ 	.word	0x000105a0


	//   ....[109]....
        /*08e4*/ 	.word	0x00010640


	//   ....[110]....
        /*08e8*/ 	.word	0x00010770


	//   ....[111]....
        /*08ec*/ 	.word	0x000107f0


	//   ....[112]....
        /*08f0*/ 	.word	0x00010870


	//   ....[113]....
        /*08f4*/ 	.word	0x000108f0


	//   ....[114]....
        /*08f8*/ 	.word	0x00010970


	//   ....[115]....
        /*08fc*/ 	.word	0x00010a00


	//   ....[116]....
        /*0900*/ 	.word	0x00010aa0


	//   ....[117]....
        /*0904*/ 	.word	0x00010b40


	//   ....[118]....
        /*0908*/ 	.word	0x00010bc0


	//   ....[119]....
        /*090c*/ 	.word	0x00010c40


	//   ....[120]....
        /*0910*/ 	.word	0x00010cc0


	//   ....[121]....
        /*0914*/ 	.word	0x00010d50


	//   ....[122]....
        /*0918*/ 	.word	0x00010dd0


	//   ....[123]....
        /*091c*/ 	.word	0x00010e70


	//   ....[124]....
        /*0920*/ 	.word	0x00010f00


	//   ....[125]....
        /*0924*/ 	.word	0x00011030


	//----- nvinfo : EIATTR_REG_RECONFIG
	.align		4
.L_389:
        /*0928*/ 	.byte	0x01, 0x54
	.zero		2


	//----- nvinfo : EIATTR_SYSCALL_OFFSETS
	.align		4
        /*092c*/ 	.byte	0x04, 0x46
        /*092e*/ 	.short	(.L_391 - .L_390)


	//   ....[0]....
.L_390:
        /*0930*/ 	.word	0x00001620


	//   ....[1]....
        /*0934*/ 	.word	0x0000a440


	//   ....[2]....
        /*0938*/ 	.word	0x0000a5a0


	//   ....[3]....
        /*093c*/ 	.word	0x0000a6a0


	//   ....[4]....
        /*0940*/ 	.word	0x0000b0e0


	//----- nvinfo : EIATTR_MBARRIER_INSTR_OFFSETS
	.align		4
.L_391:
        /*0944*/ 	.byte	0x04, 0x39
        /*0946*/ 	.short	(.L_393 - .L_392)


	//   ....[0]....
.L_392:
        /*0948*/ 	.word	0x00000270
        /*094c*/ 	.word	0x000000ff
        /*0950*/ 	.word	0x00034800
        /*0954*/ 	.short	0x0100
        /*0956*/ 	.byte	0x08
	.zero		1


	//   ....[1]....
        /*0958*/ 	.word	0x00000280
        /*095c*/ 	.word	0x000000ff
        /*0960*/ 	.word	0x00034820
        /*0964*/ 	.short	0x0100
        /*0966*/ 	.byte	0x08
	.zero		1


	//   ....[2]....
        /*0968*/ 	.word	0x00000370
        /*096c*/ 	.word	0x000000ff
        /*0970*/ 	.word	0x00034830
        /*0974*/ 	.short	0x0100
        /*0976*/ 	.byte	0x08
	.zero		1


	//   ....[3]....
        /*0978*/ 	.word	0x00000380
        /*097c*/ 	.word	0x000000ff
        /*0980*/ 	.word	0x00034840
        /*0984*/ 	.short	0x0100
        /*0986*/ 	.byte	0x08
	.zero		1


	//   ....[4]....
        /*0988*/ 	.word	0x00000390
        /*098c*/ 	.word	0x000000ff
        /*0990*/ 	.word	0x00034838
        /*0994*/ 	.short	0x0100
        /*0996*/ 	.byte	0x08
	.zero		1


	//   ....[5]....
        /*0998*/ 	.word	0x000003a0
        /*099c*/ 	.word	0x000000ff
        /*09a0*/ 	.word	0x00034848
        /*09a4*/ 	.short	0x0100
        /*09a6*/ 	.byte	0x08
	.zero		1


	//   ....[6]....
        /*09a8*/ 	.word	0x000004d0
        /*09ac*/ 	.word	0x000000ff
        /*09b0*/ 	.word	0x00034850
        /*09b4*/ 	.short	0x0100
        /*09b6*/ 	.byte	0x08
	.zero		1


	//   ....[7]....
        /*09b8*/ 	.word	0x000004e0
        /*09bc*/ 	.word	0x000000ff
        /*09c0*/ 	.word	0x00034860
        /*09c4*/ 	.short	0x0100
        /*09c6*/ 	.byte	0x08
	.zero		1


	//   ....[8]....
        /*09c8*/ 	.word	0x000004f0
        /*09cc*/ 	.word	0x000000ff
        /*09d0*/ 	.word	0x00034858
        /*09d4*/ 	.short	0x0100
        /*09d6*/ 	.byte	0x08
	.zero		1


	//   ....[9]....
        /*09d8*/ 	.word	0x00000500
        /*09dc*/ 	.word	0x000000ff
        /*09e0*/ 	.word	0x00034868
        /*09e4*/ 	.short	0x0100
        /*09e6*/ 	.byte	0x08
	.zero		1


	//   ....[10]....
        /*09e8*/ 	.word	0x000005f0
        /*09ec*/ 	.word	0x000000ff
        /*09f0*/ 	.word	0x00034870
        /*09f4*/ 	.short	0x0100
        /*09f6*/ 	.byte	0x06
	.zero		1


	//   ....[11]....
        /*09f8*/ 	.word	0x00000600
        /*09fc*/ 	.word	0x000000ff
        /*0a00*/ 	.word	0x00034880
        /*0a04*/ 	.short	0x0100
        /*0a06*/ 	.byte	0x06
	.zero		1


	//   ....[12]....
        /*0a08*/ 	.word	0x00000610
        /*0a0c*/ 	.word	0x000000ff
        /*0a10*/ 	.word	0x00034878
        /*0a14*/ 	.short	0x0100
        /*0a16*/ 	.byte	0x06
	.zero		1


	//   ....[13]....
        /*0a18*/ 	.word	0x00000620
        /*0a1c*/ 	.word	0x000000ff
        /*0a20*/ 	.word	0x00034888
        /*0a24*/ 	.short	0x0100
        /*0a26*/ 	.byte	0x06
	.zero		1


	//   ....[14]....
        /*0a28*/ 	.word	0x00000750
        /*0a2c*/ 	.word	0x000000ff
        /*0a30*/ 	.word	0x00034890
        /*0a34*/ 	.short	0x0100
        /*0a36*/ 	.byte	0x08
	.zero		1


	//   ....[15]....
        /*0a38*/ 	.word	0x00000760
        /*0a3c*/ 	.word	0x000000ff
        /*0a40*/ 	.word	0x000348a0
        /*0a44*/ 	.short	0x0100
        /*0a46*/ 	.byte	0x08
	.zero		1


	//   ....[16]....
        /*0a48*/ 	.word	0x00000770
        /*0a4c*/ 	.word	0x000000ff
        /*0a50*/ 	.word	0x00034898
        /*0a54*/ 	.short	0x0100
        /*0a56*/ 	.byte	0x08
	.zero		1


	//   ....[17]....
        /*0a58*/ 	.word	0x00000780
        /*0a5c*/ 	.word	0x000000ff
        /*0a60*/ 	.word	0x000348a8
        /*0a64*/ 	.short	0x0100
        /*0a66*/ 	.byte	0x08
	.zero		1


	//   ....[18]....
        /*0a68*/ 	.word	0x000008b0
        /*0a6c*/ 	.word	0x000000ff
        /*0a70*/ 	.word	0x000348b0
        /*0a74*/ 	.short	0x0100
        /*0a76*/ 	.byte	0x08
	.zero		1


	//   ....[19]....
        /*0a78*/ 	.word	0x000008c0
        /*0a7c*/ 	.word	0x000000ff
        /*0a80*/ 	.word	0x000348c0
        /*0a84*/ 	.short	0x0100
        /*0a86*/ 	.byte	0x08
	.zero		1


	//   ....[20]....
        /*0a88*/ 	.word	0x000008d0
        /*0a8c*/ 	.word	0x000000ff
        /*0a90*/ 	.word	0x000348b8
        /*0a94*/ 	.short	0x0100
        /*0a96*/ 	.byte	0x08
	.zero		1


	//   ....[21]....
        /*0a98*/ 	.word	0x000008e0
        /*0a9c*/ 	.word	0x000000ff
        /*0aa0*/ 	.word	0x000348c8
        /*0aa4*/ 	.short	0x0100
        /*0aa6*/ 	.byte	0x08
	.zero		1


	//   ....[22]....
        /*0aa8*/ 	.word	0x000016f0
        /*0aac*/ 	.word	0x00000000
        /*0ab0*/ 	.word	0x00034800
        /*0ab4*/ 	.short	0x010a
        /*0ab6*/ 	.byte	0x3f
	.zero		1


	//   ....[23]....
        /*0ab8*/ 	.word	0x00001760
        /*0abc*/ 	.word	0x00000005
        /*0ac0*/ 	.word	0x00034830
        /*0ac4*/ 	.short	0x010a
        /*0ac6*/ 	.byte	0x3f
	.zero		1


	//   ....[24]....
        /*0ac8*/ 	.word	0x000017d0
        /*0acc*/ 	.word	0x00000005
        /*0ad0*/ 	.word	0x00034830
        /*0ad4*/ 	.short	0x010a
        /*0ad6*/ 	.byte	0x3f
	.zero		1


	//   ....[25]....
        /*0ad8*/ 	.word	0x00002a00
        /*0adc*/ 	.word	0x00000005
        /*0ae0*/ 	.word	0x00000000
        /*0ae4*/ 	.short	0x0101
        /*0ae6*/ 	.byte	0x3f
	.zero		1


	//   ....[26]....
        /*0ae8*/ 	.word	0x00003f10
        /*0aec*/ 	.word	0x000000ff
        /*0af0*/ 	.word	0x00034830
        /*0af4*/ 	.short	0x010a
        /*0af6*/ 	.byte	0x06
	.zero		1


	//   ....[27]....
        /*0af8*/ 	.word	0x00003f50
        /*0afc*/ 	.word	0x000000ff
        /*0b00*/ 	.word	0x00034830
        /*0b04*/ 	.short	0x010a
        /*0b06*/ 	.byte	0x06
	.zero		1


	//   ....[28]....
        /*0b08*/ 	.word	0x000047e0
        /*0b0c*/ 	.word	0x00000008
        /*0b10*/ 	.word	0x00034850
        /*0b14*/ 	.short	0x010a
        /*0b16*/ 	.byte	0x3f
	.zero		1


	//   ....[29]....
        /*0b18*/ 	.word	0x00004820
        /*0b1c*/ 	.word	0x00000008
        /*0b20*/ 	.word	0x00034850
        /*0b24*/ 	.short	0x010a
        /*0b26*/ 	.byte	0x3f
	.zero		1


	//   ....[30]....
        /*0b28*/ 	.word	0x000058e0
        /*0b2c*/ 	.word	0x0000001b
        /*0b30*/ 	.word	0x00000000
        /*0b34*/ 	.short	0x0101
        /*0b36*/ 	.byte	0x3f
	.zero		1


	//   ....[31]....
        /*0b38*/ 	.word	0x000059c0
        /*0b3c*/ 	.word	0x0000001b
        /*0b40*/ 	.word	0x00000000
        /*0b44*/ 	.short	0x0101
        /*0b46*/ 	.byte	0x3f
	.zero		1


	//   ....[32]....
        /*0b48*/ 	.word	0x00006370
        /*0b4c*/ 	.word	0x0000000e
        /*0b50*/ 	.word	0x00034850
        /*0b54*/ 	.short	0x010a
        /*0b56*/ 	.byte	0x3f
	.zero		1


	//   ....[33]....
        /*0b58*/ 	.word	0x000063b0
        /*0b5c*/ 	.word	0x0000000e
        /*0b60*/ 	.word	0x00034850
        /*0b64*/ 	.short	0x010a
        /*0b66*/ 	.byte	0x3f
	.zero		1


	//   ....[34]....
        /*0b68*/ 	.word	0x000069d0
        /*0b6c*/ 	.word	0x00000007
        /*0b70*/ 	.word	0x00000000
        /*0b74*/ 	.short	0x0101
        /*0b76*/ 	.byte	0x3f
	.zero		1


	//   ....[35]....
        /*0b78*/ 	.word	0x00008050
        /*0b7c*/ 	.word	0x00000003
        /*0b80*/ 	.word	0x00000000
        /*0b84*/ 	.short	0x0101
        /*0b86*/ 	.byte	0x3f
	.zero		1


	//   ....[36]....
        /*0b88*/ 	.word	0x0000ab10
        /*0b8c*/ 	.word	0x00000000
        /*0b90*/ 	.word	0x00034840
        /*0b94*/ 	.short	0x010a
        /*0b96*/ 	.byte	0x3f
	.zero		1


	//   ....[37]....
        /*0b98*/ 	.word	0x0000bb70
        /*0b9c*/ 	.word	0x0000000a
        /*0ba0*/ 	.word	0x00034800
        /*0ba4*/ 	.short	0x0107
        /*0ba6*/ 	.byte	0x3f
	.zero		1


	//   ....[38]....
        /*0ba8*/ 	.word	0x0000bc80
        /*0bac*/ 	.word	0x00000002
        /*0bb0*/ 	.word	0x00034800
        /*0bb4*/ 	.short	0x0101
        /*0bb6*/ 	.byte	0x3f
	.zero		1


	//   ....[39]....
        /*0bb8*/ 	.word	0x0000bca0
        /*0bbc*/ 	.word	0x00000002
        /*0bc0*/ 	.word	0x00034820
        /*0bc4*/ 	.short	0x010a
        /*0bc6*/ 	.byte	0x3f
	.zero		1


	//   ....[40]....
        /*0bc8*/ 	.word	0x0000c030
        /*0bcc*/ 	.word	0x00000003
        /*0bd0*/ 	.word	0x00034840
        /*0bd4*/ 	.short	0x010a
        /*0bd6*/ 	.byte	0x3f
	.zero		1


	//   ....[41]....
        /*0bd8*/ 	.word	0x0000c4e0
        /*0bdc*/ 	.word	0x00000003
        /*0be0*/ 	.word	0x00000060
        /*0be4*/ 	.short	0x010a
        /*0be6*/ 	.byte	0x3f
	.zero		1


	//   ....[42]....
        /*0be8*/ 	.word	0x0000cbe0
        /*0bec*/ 	.word	0x00000003
        /*0bf0*/ 	.word	0x00034840
        /*0bf4*/ 	.short	0x010a
        /*0bf6*/ 	.byte	0x3f
	.zero		1


	//   ....[43]....
        /*0bf8*/ 	.word	0x0000d090
        /*0bfc*/ 	.word	0x00000002
        /*0c00*/ 	.word	0x00000060
        /*0c04*/ 	.short	0x010a
        /*0c06*/ 	.byte	0x3f
	.zero		1


	//   ....[44]....
        /*0c08*/ 	.word	0x0000d6c0
        /*0c0c*/ 	.word	0x00000002
        /*0c10*/ 	.word	0x00034840
        /*0c14*/ 	.short	0x010a
        /*0c16*/ 	.byte	0x3f
	.zero		1


	//   ....[45]....
        /*0c18*/ 	.word	0x0000db70
        /*0c1c*/ 	.word	0x00000002
        /*0c20*/ 	.word	0x00000060
        /*0c24*/ 	.short	0x010a
        /*0c26*/ 	.byte	0x3f
	.zero		1


	//   ....[46]....
        /*0c28*/ 	.word	0x0000e130
        /*0c2c*/ 	.word	0x00000000
        /*0c30*/ 	.word	0x00034860
        /*0c34*/ 	.short	0x010a
        /*0c36*/ 	.byte	0x3f
	.zero		1


	//   ....[47]....
        /*0c38*/ 	.word	0x0000f030
        /*0c3c*/ 	.word	0x00000000
        /*0c40*/ 	.word	0x00034820
        /*0c44*/ 	.short	0x010a
        /*0c46*/ 	.byte	0x3f
	.zero		1


	//   ....[48]....
        /*0c48*/ 	.word	0x0000f210
        /*0c4c*/ 	.word	0x00000006
        /*0c50*/ 	.word	0x00000000
        /*0c54*/ 	.short	0x010a
        /*0c56*/ 	.byte	0x3f
	.zero		1


	//   ....[49]....
        /*0c58*/ 	.word	0x0000f280
        /*0c5c*/ 	.word	0x00000007
        /*0c60*/ 	.word	0x00000000
        /*0c64*/ 	.short	0x010a
        /*0c66*/ 	.byte	0x3f
	.zero		1


	//   ....[50]....
        /*0c68*/ 	.word	0x0000f2f0
        /*0c6c*/ 	.word	0x00000004
        /*0c70*/ 	.word	0x00000000
        /*0c74*/ 	.short	0x010a
        /*0c76*/ 	.byte	0x3f
	.zero		1


	//   ....[51]....
        /*0c78*/ 	.word	0x0000f320
        /*0c7c*/ 	.word	0x00000003
        /*0c80*/ 	.word	0x00000000
        /*0c84*/ 	.short	0x010a
        /*0c86*/ 	.byte	0x3f
	.zero		1


	//   ....[52]....
        /*0c88*/ 	.word	0x0000f380
        /*0c8c*/ 	.word	0x00000000
        /*0c90*/ 	.word	0x00034800
        /*0c94*/ 	.short	0x010a
        /*0c96*/ 	.byte	0x3f
	.zero		1


	//   ....[53]....
        /*0c98*/ 	.word	0x0000f3d0
        /*0c9c*/ 	.word	0x00000005
        /*0ca0*/ 	.word	0x00034830
        /*0ca4*/ 	.short	0x010a
        /*0ca6*/ 	.byte	0x3f
	.zero		1


	//   ....[54]....
        /*0ca8*/ 	.word	0x0000f430
        /*0cac*/ 	.word	0x00000004
        /*0cb0*/ 	.word	0x00034830
        /*0cb4*/ 	.short	0x010a
        /*0cb6*/ 	.byte	0x3f
	.zero		1


	//   ....[55]....
        /*0cb8*/ 	.word	0x0000f480
        /*0cbc*/ 	.word	0x00000008
        /*0cc0*/ 	.word	0x00034850
        /*0cc4*/ 	.short	0x010a
        /*0cc6*/ 	.byte	0x3f
	.zero		1


	//   ....[56]....
        /*0cc8*/ 	.word	0x0000f4d0
        /*0ccc*/ 	.word	0x0000000e
        /*0cd0*/ 	.word	0x00034850
        /*0cd4*/ 	.short	0x010a
        /*0cd6*/ 	.byte	0x3f
	.zero		1


	//   ....[57]....
        /*0cd8*/ 	.word	0x0000f670
        /*0cdc*/ 	.word	0x00000000
        /*0ce0*/ 	.word	0x00034840
        /*0ce4*/ 	.short	0x010a
        /*0ce6*/ 	.byte	0x3f
	.zero		1


	//   ....[58]....
        /*0ce8*/ 	.word	0x000102c0
        /*0cec*/ 	.word	0x00000002
        /*0cf0*/ 	.word	0x00034820
        /*0cf4*/ 	.short	0x010a
        /*0cf6*/ 	.byte	0x3f
	.zero		1


	//   ....[59]....
        /*0cf8*/ 	.word	0x00010310
        /*0cfc*/ 	.word	0x00000003
        /*0d00*/ 	.word	0x00034840
        /*0d04*/ 	.short	0x010a
        /*0d06*/ 	.byte	0x3f
	.zero		1


	//   ....[60]....
        /*0d08*/ 	.word	0x00010360
        /*0d0c*/ 	.word	0x00000003
        /*0d10*/ 	.word	0x00000060
        /*0d14*/ 	.short	0x010a
        /*0d16*/ 	.byte	0x3f
	.zero		1


	//   ....[61]....
        /*0d18*/ 	.word	0x000103b0
        /*0d1c*/ 	.word	0x00000003
        /*0d20*/ 	.word	0x00034840
        /*0d24*/ 	.short	0x010a
        /*0d26*/ 	.byte	0x3f
	.zero		1


	//   ....[62]....
        /*0d28*/ 	.word	0x00010400
        /*0d2c*/ 	.word	0x00000002
        /*0d30*/ 	.word	0x00000060
        /*0d34*/ 	.short	0x010a
        /*0d36*/ 	.byte	0x3f
	.zero		1


	//   ....[63]....
        /*0d38*/ 	.word	0x00010450
        /*0d3c*/ 	.word	0x00000002
        /*0d40*/ 	.word	0x00034840
        /*0d44*/ 	.short	0x010a
        /*0d46*/ 	.byte	0x3f
	.zero		1


	//   ....[64]....
        /*0d48*/ 	.word	0x000104a0
        /*0d4c*/ 	.word	0x00000002
        /*0d50*/ 	.word	0x00000060
        /*0d54*/ 	.short	0x010a
        /*0d56*/ 	.byte	0x3f
	.zero		1


	//   ....[65]....
        /*0d58*/ 	.word	0x000104f0
        /*0d5c*/ 	.word	0x00000000
        /*0d60*/ 	.word	0x00034860
        /*0d64*/ 	.short	0x010a
        /*0d66*/ 	.byte	0x3f
	.zero		1


	//   ....[66]....
        /*0d68*/ 	.word	0x00010f50
        /*0d6c*/ 	.word	0x00000000
        /*0d70*/ 	.word	0x00034820
        /*0d74*/ 	.short	0x010a
        /*0d76*/ 	.byte	0x3f
	.zero		1


	//   ....[67]....
        /*0d78*/ 	.word	0x000110f0
        /*0d7c*/ 	.word	0x00000006
        /*0d80*/ 	.word	0x00000000
        /*0d84*/ 	.short	0x010a
        /*0d86*/ 	.byte	0x3f
	.zero		1


	//   ....[68]....
        /*0d88*/ 	.word	0x00011140
        /*0d8c*/ 	.word	0x00000007
        /*0d90*/ 	.word	0x00000000
        /*0d94*/ 	.short	0x010a
        /*0d96*/ 	.byte	0x3f
	.zero		1


	//   ....[69]....
        /*0d98*/ 	.word	0x00011190
        /*0d9c*/ 	.word	0x00000004
        /*0da0*/ 	.word	0x00000000
        /*0da4*/ 	.short	0x010a
        /*0da6*/ 	.byte	0x3f
	.zero		1


	//----- nvinfo : EIATTR_NUM_MBARRIERS
	.align		4
.L_393:
        /*0da8*/ 	.byte	0x03, 0x38
        /*0daa*/ 	.short	0x0016


	//----- nvinfo : EIATTR_EXIT_INSTR_OFFSETS
	.align		4
        /*0dac*/ 	.byte	0x04, 0x1c
        /*0dae*/ 	.short	(.L_395 - .L_394)


	//   ....[0]....
.L_394:
        /*0db0*/ 	.word	0x00000a50


	//   ....[1]....
        /*0db4*/ 	.word	0x00009110


	//   ....[2]....
        /*0db8*/ 	.word	0x0000f370


	//----- nvinfo : EIATTR_MAX_THREADS
	.align		4
.L_395:
        /*0dbc*/ 	.byte	0x04, 0x05
        /*0dbe*/ 	.short	(.L_397 - .L_396)
.L_396:
        /*0dc0*/ 	.word	0x00000180
        /*0dc4*/ 	.word	0x00000001
        /*0dc8*/ 	.word	0x00000001


	//----- nvinfo : EIATTR_CRS_STACK_SIZE
	.align		4
.L_397:
        /*0dcc*/ 	.byte	0x04, 0x1e
        /*0dce*/ 	.short	(.L_399 - .L_398)
.L_398:
        /*0dd0*/ 	.word	0x00000000


	//----- nvinfo : EIATTR_CBANK_PARAM_SIZE
	.align		4
.L_399:
        /*0dd4*/ 	.byte	0x03, 0x19
        /*0dd6*/ 	.short	0x0af0


	//----- nvinfo : EIATTR_PARAM_CBANK
	.align		4
        /*0dd8*/ 	.byte	0x04, 0x0a
        /*0dda*/ 	.short	(.L_401 - .L_400)
	.align		4
.L_400:
        /*0ddc*/ 	.word	index@(.nv.constant0._ZN7cutlass13device_kernelIN5flash11enable_sm90INS1_16FlashAttnFwdSm90INS1_25CollectiveMainloopFwdSm90ILi2EN4cute5tupleIJNS5_1CILi1EEES8_S8_EEENS6_IJNS7_ILi128EEESA_NS7_ILi192EEEEEELi128ENS_10bfloat16_tEfNS_4arch4Sm90ELb0ELb0ELb0ELb1ELb0ELb0ELb0ELb1ELb1ELb1ELb0ELb0EEENS1_21CollectiveEpilogueFwdINS6_IJSA_SA_SA_EEES9_SD_SF_Li256ELb1ELb1ELb0ELb0EEENS1_36VarlenDynamicPersistentTileSchedulerILi128ELi128ELi256ELi128ELb0ELb1ELb1ELb0ELb1ELb1EEEEEEEEEvNT_6ParamsE)
        /*0de0*/ 	.short	0x0210
        /*0de2*/ 	.short	0x0af0


	//----- nvinfo : EIATTR_SW_WAR
	.align		4
.L_401:
        /*0de4*/ 	.byte	0x04, 0x36
        /*0de6*/ 	.short	(.L_403 - .L_402)
.L_402:
        /*0de8*/ 	.word	0x00000008
.L_403:


//--------------------- .nv.info._ZN7cutlass13device_kernelIN5flash11enable_sm90INS1_16FlashAttnFwdSm90INS1_25CollectiveMainloopFwdSm90ILi2EN4cute5tupleIJNS5_1CILi1EEES8_S8_EEENS6_IJNS7_ILi128EEESA_NS7_ILi192EEEEEELi128ENS_10bfloat16_tEfNS_4arch4Sm90ELb0ELb0ELb0ELb1ELb0ELb1ELb0ELb1ELb1ELb1ELb0ELb0EEENS1_21CollectiveEpilogueFwdINS6_IJSA_SA_SA_EEES9_SD_SF_Li256ELb1ELb1ELb0ELb0EEENS1_36VarlenDynamicPersistentTileSchedulerILi128ELi128ELi256ELi128ELb0ELb1ELb1ELb0ELb1ELb1EEEEEEEEEvNT_6ParamsE --------------------------
	.section	.nv.info._ZN7cutlass13device_kernelIN5flash11enable_sm90INS1_16FlashAttnFwdSm90INS1_25CollectiveMainloopFwdSm90ILi2EN4cute5tupleIJNS5_1CILi1EEES8_S8_EEENS6_IJNS7_ILi128EEESA_NS7_ILi192EEEEEELi128ENS_10bfloat16_tEfNS_4arch4Sm90ELb0ELb0ELb0ELb1ELb0ELb1ELb0ELb1ELb1ELb1ELb0ELb0EEENS1_21CollectiveEpilogueFwdINS6_IJSA_SA_SA_EEES9_SD_SF_Li256ELb1ELb1ELb0ELb0EEENS1_36VarlenDynamicPersistentTileSchedulerILi128ELi128ELi256ELi128ELb0ELb1ELb1ELb0ELb1ELb1EEEEEEEEEvNT_6ParamsE,"",@"SHT_CUDA_INFO"
	.sectionflags	@""
	.align	4


	//----- nvinfo : EIATTR_CUDA_API_VERSION
	.align		4
        /*0000*/ 	.byte	0x04, 0x37
        /*0002*/ 	.short	(.L_405 - .L_404)
.L_404:
        /*0004*/ 	.word	0x00000082


	//----- nvinfo : EIATTR_KPARAM_INFO
	.align		4
.L_405:
        /*0008*/ 	.byte	0x04, 0x17
        /*000a*/ 	.short	(.L_407 - .L_406)
.L_406:
        /*000c*/ 	.word	0x00000000
        /*0010*/ 	.short	0x0000
        /*0012*/ 	.short	0x0070
        /*0014*/ 	.byte	0x00, 0xf0, 0x01, 0x2a


	//----- nvinfo : EIATTR_SPARSE_MMA_MASK
	.align		4
.L_407:
        /*0018*/ 	.byte	0x03, 0x50
        /*001a*/ 	.short	0x0000


	//----- nvinfo : EIATTR_MAXREG_COUNT
	.align		4
        /*001c*/ 	.byte	0x03, 0x1b
        /*001e*/ 	.short	0x00a8


	//----- nvinfo : EIATTR_NUM_BARRIERS
	.align		4
        /*0020*/ 	.byte	0x02, 0x4c
        /*0022*/ 	.byte	0x10
	.zero		1


	//----- nvinfo : EIATTR_EXTERNS
	.align		4
        /*0024*/ 	.byte	0x04, 0x0f
        /*0026*/ 	.short	(.L_409 - .L_408)


	//   ....[0]....
	.align		4
.L_408:
        /*0028*/ 	.word	index@(__assertfail)


	//----- nvinfo : EIATTR_ANNOTATIONS
	.align		4
.L_409:
        /*002c*/ 	.byte	0x04, 0x55
        /*002e*/ 	.short	(.L_411 - .L_410)


	//   ....[0]....
.L_410:
        /* <DEDUP_REMOVED lines=120> */


	//----- nvinfo : EIATTR_MERCURY_ISA_VERSION
	.align		4
.L_411:
        /*07a0*/ 	.byte	0x03, 0x5f
        /*07a2*/ 	.short	0x0101


	//----- nvinfo : EIATTR_UNUSED_LOAD_BYTE_OFFSET
	.align		4
        /*07a4*/ 	.byte	0x04, 0x44
        /*07a6*/ 	.short	(.L_413 - .L_412)


	//   ....[0]....
.L_412:
        /*07a8*/ 	.word	0x00000a90
        /*07ac*/ 	.word	0x0000fff0


	//   ....[1]....
        /*07b0*/ 	.word	0x00016690
        /*07b4*/ 	.word	0x0000fff0


	//----- nvinfo : EIATTR_INT_WARP_WIDE_INSTR_OFFSETS
	.align		4
.L_413:
        /*07b8*/ 	.byte	0x04, 0x31
        /*07ba*/ 	.short	(.L_415 - .L_414)


	//   ....[0]....
.L_414:
        /*07bc*/ 	.word	0x00000190


	//   ....[1]....
        /*07c0*/ 	.word	0x000001d0


	//   ....[2]....
        /*07c4*/ 	.word	0x00000240


	//   ....[3]....
        /*07c8*/ 	.word	0x0001acc0


	//   ....[4]....
        /*07cc*/ 	.word	0x0001ad50


	//   ....[5]....
        /*07d0*/ 	.word	0x0001ea20


	//   ....[6]....
        /*07d4*/ 	.word	0x0001ea80


	//----- nvinfo : EIATTR_COOP_GROUP_MASK_REGIDS
	.align		4
.L_415:
        /*07d8*/ 	.byte	0x04, 0x29
        /*07da*/ 	.short	(.L_417 - .L_416)


	//   ....[0]....
.L_416:
        /*07dc*/ 	.word	0xffffffff


	//   ....[1]....
        /*07e0*/ 	.word	0xffffffff


	//   ....[2]....
        /*07e4*/ 	.word	0xffffffff


	//   ....[3]....
        /*07e8*/ 	.word	0xffffffff


	//   ....[4]....
        /*07ec*/ 	.word	0xffffffff


	//   ....[5]....
        /*07f0*/ 	.word	0xffffffff


	//   ....[6]....
        /*07f4*/ 	.word	0xffffffff


	//   ....[7]....
        /*07f8*/ 	.word	0xffffffff


	//   ....[8]....
        /*07fc*/ 	.word	0xffffffff


	//   ....[9]....
        /*0800*/ 	.word	0xffffffff


	//   ....[10]....
        /*0804*/ 	.word	0xffffffff


	//   ....[11]....
        /*0808*/ 	.word	0xffffffff


	//   ....[12]....
        /*080c*/ 	.word	0xffffffff


	//   ....[13]....
        /*0810*/ 	.word	0xffffffff


	//   ....[14]....
        /*0814*/ 	.word	0xffffffff


	//   ....[15]....
        /*0818*/ 	.word	0xffffffff


	//   ....[16]....
        /*081c*/ 	.word	0xffffffff


	//   ....[17]....
        /*0820*/ 	.word	0xffffffff


	//   ....[18]....
        /*0824*/ 	.word	0xffffffff


	//   ....[19]....
        /*0828*/ 	.word	0xffffffff


	//   ....[20]....
        /*082c*/ 	.word	0xffffffff


	//   ....[21]....
        /*0830*/ 	.word	0xffffffff


	//   ....[22]....
        /*0834*/ 	.word	0xffffffff


	//   ....[23]....
        /*0838*/ 	.word	0xffffffff


	//   ....[24]....
        /*083c*/ 	.word	0xffffffff


	//   ....[25]....
        /*0840*/ 	.word	0xffffffff


	//   ....[26]....
        /*0844*/ 	.word	0xffffffff


	//   ....[27]....
        /*0848*/ 	.word	0xffffffff


	//   ....[28]....
        /*084c*/ 	.word	0xffffffff


	//   ....[29]....
        /*0850*/ 	.word	0xffffffff


	//   ....[30]....
        /*0854*/ 	.word	0xffffffff


	//   ....[31]....
        /*0858*/ 	.word	0xffffffff


	//   ....[32]....
        /*085c*/ 	.word	0xffffffff


	//   ....[33]....
        /*0860*/ 	.word	0xffffffff


	//   ....[34]....
        /*0864*/ 	.word	0xffffffff


	//   ....[35]....
        /*0868*/ 	.word	0xffffffff


	//   ....[36]....
        /*086c*/ 	.word	0xffffffff


	//   ....[37]....
        /*0870*/ 	.word	0xffffffff


	//   ....[38]....
        /*0874*/ 	.word	0xffffffff


	//   ....[39]....
        /*0878*/ 	.word	0xffffffff


	//   ....[40]....
        /*087c*/ 	.word	0xffffffff


	//   ....[41]....
        /*0880*/ 	.word	0xffffffff


	//   ....[42]....
        /*0884*/ 	.word	0xffffffff


	//   ....[43]....
        /*0888*/ 	.word	0xffffffff


	//   ....[44]....
        /*088c*/ 	.word	0xffffffff


	//   ....[45]....
        /*0890*/ 	.word	0xffffffff


	//   ....[46]....
        /*0894*/ 	.word	0xffffffff


	//   ....[47]....
        /*0898*/ 	.word	0xffffffff


	//   ....[48]....
        /*089c*/ 	.word	0xffffffff


	//   ....[49]....
        /*08a0*/ 	.word	0xffffffff


	//   ....[50]....
        /*08a4*/ 	.word	0xffffffff


	//   ....[51]....
        /*08a8*/ 	.word	0xffffffff


	//   ....[52]....
        /*08ac*/ 	.word	0xffffffff


	//   ....[53]....
        /*08b0*/ 	.word	0xffffffff


	//   ....[54]....
        /*08b4*/ 	.word	0xffffffff


	//   ....[55]....
        /*08b8*/ 	.word	0xffffffff


	//   ....[56]....
        /*08bc*/ 	.word	0xffffffff


	//   ....[57]....
        /*08c0*/ 	.word	0xffffffff


	//   ....[58]....
        /*08c4*/ 	.word	0xffffffff


	//   ....[59]....
        /*08c8*/ 	.word	0xffffffff


	//   ....[60]....
        /*08cc*/ 	.word	0xffffffff


	//   ....[61]....
        /*08d0*/ 	.word	0xffffffff


	//   ....[62]....
        /*08d4*/ 	.word	0xffffffff


	//   ....[63]....
        /*08d8*/ 	.word	0xffffffff


	//   ....[64]....
        /*08dc*/ 	.word	0xffffffff


	//   ....[65]....
        /*08e0*/ 	.word	0xffffffff


	//   ....[66]....
        /*08e4*/ 	.word	0xffffffff


	//   ....[67]....
        /*08e8*/ 	.word	0xffffffff


	//   ....[68]....
        /*08ec*/ 	.word	0xffffffff


	//   ....[69]....
        /*08f0*/ 	.word	0xffffffff


	//   ....[70]....
        /*08f4*/ 	.word	0xffffffff


	//   ....[71]....
        /*08f8*/ 	.word	0xffffffff


	//   ....[72]....
        /*08fc*/ 	.word	0xffffffff


	//   ....[73]....
        /*0900*/ 	.word	0xffffffff


	//   ....[74]....
        /*0904*/ 	.word	0xffffffff


	//   ....[75]....
        /*0908*/ 	.word	0xffffffff


	//   ....[76]....
        /*090c*/ 	.word	0xffffffff


	//   ....[77]....
        /*0910*/ 	.word	0xffffffff


	//   ....[78]....
        /*0914*/ 	.word	0xffffffff


	//   ....[79]....
        /*0918*/ 	.word	0xffffffff


	//   ....[80]....
        /*091c*/ 	.word	0xffffffff


	//   ....[81]....
        /*0920*/ 	.word	0xffffffff


	//   ....[82]....
        /*0924*/ 	.word	0xffffffff


	//   ....[83]....
        /*0928*/ 	.word	0xffffffff


	//   ....[84]....
        /*092c*/ 	.word	0xffffffff


	//   ....[85]....
        /*0930*/ 	.word	0xffffffff


	//   ....[86]....
        /*0934*/ 	.word	0xffffffff


	//   ....[87]....
        /*0938*/ 	.word	0xffffffff


	//   ....[88]....
        /*093c*/ 	.word	0xffffffff


	//   ....[89]....
        /*0940*/ 	.word	0xffffffff


	//   ....[90]....
        /*0944*/ 	.word	0xffffffff


	//   ....[91]....
        /*0948*/ 	.word	0xffffffff


	//   ....[92]....
        /*094c*/ 	.word	0xffffffff


	//   ....[93]....
        /*0950*/ 	.word	0xffffffff


	//   ....[94]....
        /*0954*/ 	.word	0xffffffff


	//   ....[95]....
        /*0958*/ 	.word	0xffffffff


	//   ....[96]....
        /*095c*/ 	.word	0xffffffff


	//   ....[97]....
        /*0960*/ 	.word	0xffffffff


	//   ....[98]....
        /*0964*/ 	.word	0xffffffff


	//   ....[99]....
        /*0968*/ 	.word	0xffffffff


	//   ....[100]....
        /*096c*/ 	.word	0x0500000f


	//   ....[101]....
        /*0970*/ 	.word	0x0500000f


	//   ....[102]....
        /*0974*/ 	.word	0x0500000f


	//   ....[103]....
        /*0978*/ 	.word	0x0500000f


	//   ....[104]....
        /*097c*/ 	.word	0x0500000f


	//   ....[105]....
        /*0980*/ 	.word	0x0500000f


	//   ....[106]....
        /*0984*/ 	.word	0x0500000f


	//   ....[107]....
        /*0988*/ 	.word	0x0500000f


	//   ....[108]....
        /*098c*/ 	.word	0x0500000f


	//   ....[109]....
        /*0990*/ 	.word	0x0500000f


	//   ....[110]....
        /*0994*/ 	.word	0x0500000f


	//   ....[111]....
        /*0998*/ 	.word	0x0500000f


	//   ....[112]....
        /*099c*/ 	.word	0x0500000f


	//   ....[113]....
        /*09a0*/ 	.word	0x0500000f


	//   ....[114]....
        /*09a4*/ 	.word	0x0500000f


	//   ....[115]....
        /*09a8*/ 	.word	0x0500000f


	//   ....[116]....
        /*09ac*/ 	.word	0x0500000f


	//   ....[117]....
        /*09b0*/ 	.word	0x0500000f


	//   ....[118]....
        /*09b4*/ 	.word	0x0500000f


	//   ....[119]....
        /*09b8*/ 	.word	0x0500000f


	//   ....[120]....
        /*09bc*/ 	.word	0x0500000f


	//   ....[121]....
        /*09c0*/ 	.word	0x0500000f


	//   ....[122]....
        /*09c4*/ 	.word	0x0500000f


	//   ....[123]....
        /*09c8*/ 	.word	0x0500000f


	//   ....[124]....
        /*09cc*/ 	.word	0x0500000f


	//   ....[125]....
        /*09d0*/ 	.word	0x0500000f


	//   ....[126]....
        /*09d4*/ 	.word	0x0500000f


	//   ....[127]....
        /*09d8*/ 	.word	0x0500000f


	//   ....[128]....
        /*09dc*/ 	.word	0x0500000f


	//   ....[129]....
        /*09e0*/ 	.word	0x0500000f


	//   ....[130]....
        /*09e4*/ 	.word	0x0500000f


	//   ....[131]....
        /*09e8*/ 	.word	0x0500000f


	//   ....[132]....
        /*09ec*/ 	.word	0x0500000f


	//   ....[133]....
        /*09f0*/ 	.word	0x0500000f


	//   ....[134]....
        /*09f4*/ 	.word	0x0500000f


	//   ....[135]....
        /*09f8*/ 	.word	0x0500000f


	//   ....[136]....
        /*09fc*/ 	.word	0x0500000f


	//   ....[137]....
        /*0a00*/ 	.word	0x0500000f


	//   ....[138]....
        /*0a04*/ 	.word	0x0500000f


	//   ....[139]....
        /*0a08*/ 	.word	0x0500000f


	//   ....[140]....
        /*0a0c*/ 	.word	0x0500000f


	//   ....[141]....
        /*0a10*/ 	.word	0x0500000f


	//   ....[142]....
        /*0a14*/ 	.word	0x0500000f


	//   ....[143]....
        /*0a18*/ 	.word	0x0500000f


	//----- nvinfo : EIATTR_COOP_GROUP_INSTR_OFFSETS
	.align		4
.L_417:
        /*0a1c*/ 	.byte	0x04, 0x28
        /*0a1e*/ 	.short	(.L_419 - .L_418)


	//   ....[0]....
.L_418:
        /*0a20*/ 	.word	0x00000070


	//   ....[1]....
        /*0a24*/ 	.word	0x000001a0


	//   ....[2]....
        /*0a28*/ 	.word	0x000001f0


	//   ....[3]....
        /*0a2c*/ 	.word	0x00000420


	//   ....[4]....
        /*0a30*/ 	.word	0x00000580


	//   ....[5]....
        /*0a34*/ 	.word	0x000006a0


	//   ....[6]....
        /*0a38*/ 	.word	0x00000800


	//   ....[7]....
        /*0a3c*/ 	.word	0x0000ac30


	//   ....[8]....
        /*0a40*/ 	.word	0x0000b1a0


	//   ....[9]....
        /*0a44*/ 	.word	0x0000b1b0


	//   ....[10]....
        /*0a48*/ 	.word	0x0000b1c0


	//   ....[11]....
        /*0a4c*/ 	.word	0x0000b1d0


	//   ....[12]....
        /*0a50*/ 	.word	0x0000dc20


	//   ....[13]....
        /*0a54*/ 	.word	0x0000dc30


	//   ....[14]....
        /*0a58*/ 	.word	0x0000dc40


	//   ....[15]....
        /*0a5c*/ 	.word	0x0000dc50


	//   ....[16]....
        /*0a60*/ 	.word	0x00011c90


	//   ....[17]....
        /*0a64*/ 	.word	0x00011d70


	//   ....[18]....
        /*0a68*/ 	.word	0x00012310


	//   ....[19]....
        /*0a6c*/ 	.word	0x000123b0


	//   ....[20]....
        /*0a70*/ 	.word	0x00014320


	//   ....[21]....
        /*0a74*/ 	.word	0x00014410


	//   ....[22]....
        /*0a78*/ 	.word	0x00014ab0


	//   ....[23]....
        /*0a7c*/ 	.word	0x00014ad0


	//   ....[24]....
        /*0a80*/ 	.word	0x00015cc0


	//   ....[25]....
        /*0a84*/ 	.word	0x00016000


	//   ....[26]....
        /*0a88*/ 	.word	0x00016030


	//   ....[27]....
        /*0a8c*/ 	.word	0x00016050


	//   ....[28]....
        /*0a90*/ 	.word	0x000170c0


	//   ....[29]....
        /*0a94*/ 	.word	0x00017100


	//   ....[30]....
        /*0a98*/ 	.word	0x00017140


	//   ....[31]....
        /*0a9c*/ 	.word	0x00017170


	//   ....[32]....
        /*0aa0*/ 	.word	0x00017710


	//   ....[33]....
        /*0aa4*/ 	.word	0x00017730


	//   ....[34]....
        /*0aa8*/ 	.word	0x000177f0


	//   ....[35]....
        /*0aac*/ 	.word	0x00017810


	//   ....[36]....
        /*0ab0*/ 	.word	0x000178d0


	//   ....[37]....
        /*0ab4*/ 	.word	0x000178f0


	//   ....[38]....
        /*0ab8*/ 	.word	0x000179c0


	//   ....[39]....
        /*0abc*/ 	.word	0x000179e0


	//   ....[40]....
        /*0ac0*/ 	.word	0x00018210


	//   ....[41]....
        /*0ac4*/ 	.word	0x00018230


	//   ....[42]....
        /*0ac8*/ 	.word	0x000182f0


	//   ....[43]....
        /*0acc*/ 	.word	0x00018310


	//   ....[44]....
        /*0ad0*/ 	.word	0x000183d0


	//   ....[45]....
        /*0ad4*/ 	.word	0x000183f0


	//   ....[46]....
        /*0ad8*/ 	.word	0x000184c0


	//   ....[47]....
        /*0adc*/ 	.word	0x000184e0


	//   ....[48]....
        /*0ae0*/ 	.word	0x00018630


	//   ....[49]....
        /*0ae4*/ 	.word	0x00018800


	//   ....[50]....
        /*0ae8*/ 	.word	0x00018830


	//   ....[51]....
        /*0aec*/ 	.word	0x00018860


	//   ....[52]....
        /*0af0*/ 	.word	0x00018890


	//   ....[53]....
        /*0af4*/ 	.word	0x000188c0


	//   ....[54]....
        /*0af8*/ 	.word	0x000188f0


	//   ....[55]....
        /*0afc*/ 	.word	0x00018a60


	//   ....[56]....
        /*0b00*/ 	.word	0x00018a90


	//   ....[57]....
        /*0b04*/ 	.word	0x00018ac0


	//   ....[58]....
        /*0b08*/ 	.word	0x00018af0


	//   ....[59]....
        /*0b0c*/ 	.word	0x00018b20


	//   ....[60]....
        /*0b10*/ 	.word	0x00018b50


	//   ....[61]....
        /*0b14*/ 	.word	0x00018be0


	//   ....[62]....
        /*0b18*/ 	.word	0x00018c10


	//   ....[63]....
        /*0b1c*/ 	.word	0x00018ca0


	//   ....[64]....
        /*0b20*/ 	.word	0x000198d0


	//   ....[65]....
        /*0b24*/ 	.word	0x0001b2d0


	//   ....[66]....
        /*0b28*/ 	.word	0x0001bfa0


	//   ....[67]....
        /*0b2c*/ 	.word	0x0001bfc0


	//   ....[68]....
        /*0b30*/ 	.word	0x0001c070


	//   ....[69]....
        /*0b34*/ 	.word	0x0001c080


	//   ....[70]....
        /*0b38*/ 	.word	0x0001c120


	//   ....[71]....
        /*0b3c*/ 	.word	0x0001c130


	//   ....[72]....
        /*0b40*/ 	.word	0x0001c1d0


	//   ....[73]....
        /*0b44*/ 	.word	0x0001c1e0


	//   ....[74]....
        /*0b48*/ 	.word	0x0001c280


	//   ....[75]....
        /*0b4c*/ 	.word	0x0001c290


	//   ....[76]....
        /*0b50*/ 	.word	0x0001c330


	//   ....[77]....
        /*0b54*/ 	.word	0x0001c340


	//   ....[78]....
        /*0b58*/ 	.word	0x0001c3e0


	//   ....[79]....
        /*0b5c*/ 	.word	0x0001c3f0


	//   ....[80]....
        /*0b60*/ 	.word	0x0001c440


	//   ....[81]....
        /*0b64*/ 	.word	0x0001c480


	//   ....[82]....
        /*0b68*/ 	.word	0x0001f190


	//   ....[83]....
        /*0b6c*/ 	.word	0x0001f1b0


	//   ....[84]....
        /*0b70*/ 	.word	0x0001f1f0


	//   ....[85]....
        /*0b74*/ 	.word	0x0001f220


	//   ....[86]....
        /*0b78*/ 	.word	0x0001f250


	//   ....[87]....
        /*0b7c*/ 	.word	0x0001f280


	//   ....[88]....
        /*0b80*/ 	.word	0x0001f2b0


	//   ....[89]....
        /*0b84*/ 	.word	0x0001f2e0


	//   ....[90]....
        /*0b88*/ 	.word	0x0001f470


	//   ....[91]....
        /*0b8c*/ 	.word	0x0001f4a0


	//   ....[92]....
        /*0b90*/ 	.word	0x0001f4d0


	//   ....[93]....
        /*0b94*/ 	.word	0x0001f500


	//   ....[94]....
        /*0b98*/ 	.word	0x0001f530


	//   ....[95]....
        /*0b9c*/ 	.word	0x0001f560


	//   ....[96]....
        /*0ba0*/ 	.word	0x0001f620


	//   ....[97]....
        /*0ba4*/ 	.word	0x0001f640


	//   ....[98]....
        /*0ba8*/ 	.word	0x0001f6b0


	//   ....[99]....
        /*0bac*/ 	.word	0x0001fb30


	//   ....[100]....
        /*0bb0*/ 	.word	0x0001ff70


	//   ....[101]....
        /*0bb4*/ 	.word	0x00020000


	//   ....[102]....
        /*0bb8*/ 	.word	0x00020050


	//   ....[103]....
        /*0bbc*/ 	.word	0x000200a0


	//   ....[104]....
        /*0bc0*/ 	.word	0x00020190


	//   ....[105]....
        /*0bc4*/ 	.word	0x00020220


	//   ....[106]....
        /*0bc8*/ 	.word	0x00020280


	//   ....[107]....
        /*0bcc*/ 	.word	0x000202e0


	//   ....[108]....
        /*0bd0*/ 	.word	0x00020530


	//   ....[109]....
        /*0bd4*/ 	.word	0x00020830


	//   ....[110]....
        /*0bd8*/ 	.word	0x000209a0


	//   ....[111]....
        /*0bdc*/ 	.word	0x000209f0


	//   ....[112]....
        /*0be0*/ 	.word	0x00020aa0


	//   ....[113]....
        /*0be4*/ 	.word	0x00020bb0


	//   ....[114]....
        /*0be8*/ 	.word	0x00020c10


	//   ....[115]....
        /*0bec*/ 	.word	0x00020d20


	//   ....[116]....
        /*0bf0*/ 	.word	0x00020d80


	//   ....[117]....
        /*0bf4*/ 	.word	0x00020e90


	//   ....[118]....
        /*0bf8*/ 	.word	0x00020ef0


	//   ....[119]....
        /*0bfc*/ 	.word	0x00021000


	//   ....[120]....
        /*0c00*/ 	.word	0x00021060


	//   ....[121]....
        /*0c04*/ 	.word	0x00021170


	//   ....[122]....
        /*0c08*/ 	.word	0x000211d0


	//   ....[123]....
        /*0c0c*/ 	.word	0x000212e0


	//   ....[124]....
        /*0c10*/ 	.word	0x00021340


	//   ....[125]....
        /*0c14*/ 	.word	0x00021420


	//   ....[126]....
        /*0c18*/ 	.word	0x00021790


	//   ....[127]....
        /*0c1c*/ 	.word	0x00021840


	//   ....[128]....
        /*0c20*/ 	.word	0x00021940


	//   ....[129]....
        /*0c24*/ 	.word	0x000219d0


	//   ....[130]....
        /*0c28*/ 	.word	0x00021a50


	//   ....[131]....
        /*0c2c*/ 	.word	0x00021ad0


	//   ....[132]....
        /*0c30*/ 	.word	0x00021b50


	//   ....[133]....
        /*0c34*/ 	.word	0x00021be0


	//   ....[134]....
        /*0c38*/ 	.word	0x00021c80


	//   ....[135]....
        /*0c3c*/ 	.word	0x00021d50


	//   ....[136]....
        /*0c40*/ 	.word	0x00021dd0


	//   ....[137]....
        /*0c44*/ 	.word	0x00021e50


	//   ....[138]....
        /*0c48*/ 	.word	0x00021ed0


	//   ....[139]....
        /*0c4c*/ 	.word	0x00021f60


	//   ....[140]....
        /*0c50*/ 	.word	0x00021fe0


	//   ....[141]....
        /*0c54*/ 	.word	0x00022080


	//   ....[142]....
        /*0c58*/ 	.word	0x00022110


	//   ....[143]....
        /*0c5c*/ 	.word	0x00022240


	//----- nvinfo : EIATTR_REG_RECONFIG
	.align		4
.L_419:
        /*0c60*/ 	.byte	0x01, 0x54
	.zero		2


	//----- nvinfo : EIATTR_SYSCALL_OFFSETS
	.align		4
        /*0c64*/ 	.byte	0x04, 0x46
        /*0c66*/ 	.short	(.L_421 - .L_420)


	//   ....[0]....
.L_420:
        /*0c68*/ 	.word	0x00001a60


	//   ....[1]....
        /*0c6c*/ 	.word	0x00001bb0


	//   ....[2]....
        /*0c70*/ 	.word	0x0000add0


	//   ....[3]....
        /*0c74*/ 	.word	0x0000b120


	//   ....[4]....
        /*0c78*/ 	.word	0x0001aec0


	//   ....[5]....
        /*0c7c*/ 	.word	0x0001b020


	//   ....[6]....
        /*0c80*/ 	.word	0x0001b120


	//   ....[7]....
        /*0c84*/ 	.word	0x0001bb20


	//----- nvinfo : EIATTR_MBARRIER_INSTR_OFFSETS
	.align		4
.L_421:
        /*0c88*/ 	.byte	0x04, 0x39
        /*0c8a*/ 	.short	(.L_423 - .L_422)


	//   ....[0]....
.L_422:
        /*0c8c*/ 	.word	0x000002d0
        /*0c90*/ 	.word	0x000000ff
        /*0c94*/ 	.word	0x00034800
        /*0c98*/ 	.short	0x0100
        /*0c9a*/ 	.byte	0x08
	.zero		1


	//   ....[1]....
        /*0c9c*/ 	.word	0x000002e0
        /*0ca0*/ 	.word	0x000000ff
        /*0ca4*/ 	.word	0x00034820
        /*0ca8*/ 	.short	0x0100
        /*0caa*/ 	.byte	0x08
	.zero		1


	//   ....[2]....
        /*0cac*/ 	.word	0x000003d0
        /*0cb0*/ 	.word	0x000000ff
        /*0cb4*/ 	.word	0x00034830
        /*0cb8*/ 	.short	0x0100
        /*0cba*/ 	.byte	0x08
	.zero		1


	//   ....[3]....
        /*0cbc*/ 	.word	0x000003e0
        /*0cc0*/ 	.word	0x000000ff
        /*0cc4*/ 	.word	0x00034840
        /*0cc8*/ 	.short	0x0100
        /*0cca*/ 	.byte	0x08
	.zero		1


	//   ....[4]....
        /*0ccc*/ 	.word	0x000003f0
        /*0cd0*/ 	.word	0x000000ff
        /*0cd4*/ 	.word	0x00034838
        /*0cd8*/ 	.short	0x0100
        /*0cda*/ 	.byte	0x08
	.zero		1


	//   ....[5]....
        /*0cdc*/ 	.word	0x00000400
        /*0ce0*/ 	.word	0x000000ff
        /*0ce4*/ 	.word	0x00034848
        /*0ce8*/ 	.short	0x0100
        /*0cea*/ 	.byte	0x08
	.zero		1


	//   ....[6]....
        /*0cec*/ 	.word	0x00000530
        /*0cf0*/ 	.word	0x000000ff
        /*0cf4*/ 	.word	0x00034850
        /*0cf8*/ 	.short	0x0100
        /*0cfa*/ 	.byte	0x08
	.zero		1


	//   ....[7]....
        /*0cfc*/ 	.word	0x00000540
        /*0d00*/ 	.word	0x000000ff
        /*0d04*/ 	.word	0x00034860
        /*0d08*/ 	.short	0x0100
        /*0d0a*/ 	.byte	0x08
	.zero		1


	//   ....[8]....
        /*0d0c*/ 	.word	0x00000550
        /*0d10*/ 	.word	0x000000ff
        /*0d14*/ 	.word	0x00034858
        /*0d18*/ 	.short	0x0100
        /*0d1a*/ 	.byte	0x08
	.zero		1


	//   ....[9]....
        /*0d1c*/ 	.word	0x00000560
        /*0d20*/ 	.word	0x000000ff
        /*0d24*/ 	.word	0x00034868
        /*0d28*/ 	.short	0x0100
        /*0d2a*/ 	.byte	0x08
	.zero		1


	//   ....[10]....
        /*0d2c*/ 	.word	0x00000650
        /*0d30*/ 	.word	0x000000ff
        /*0d34*/ 	.word	0x00034870
        /*0d38*/ 	.short	0x0100
        /*0d3a*/ 	.byte	0x06
	.zero		1


	//   ....[11]....
        /*0d3c*/ 	.word	0x00000660
        /*0d40*/ 	.word	0x000000ff
        /*0d44*/ 	.word	0x00034880
        /*0d48*/ 	.short	0x0100
        /*0d4a*/ 	.byte	0x06
	.zero		1


	//   ....[12]....
        /*0d4c*/ 	.word	0x00000670
        /*0d50*/ 	.word	0x000000ff
        /*0d54*/ 	.word	0x00034878
        /*0d58*/ 	.short	0x0100
        /*0d5a*/ 	.byte	0x06
	.zero		1


	//   ....[13]....
        /*0d5c*/ 	.word	0x00000680
        /*0d60*/ 	.word	0x000000ff
        /*0d64*/ 	.word	0x00034888
        /*0d68*/ 	.short	0x0100
        /*0d6a*/ 	.byte	0x06
	.zero		1


	//   ....[14]....
        /*0d6c*/ 	.word	0x000007b0
        /*0d70*/ 	.word	0x000000ff
        /*0d74*/ 	.word	0x00034890
        /*0d78*/ 	.short	0x0100
        /*0d7a*/ 	.byte	0x08
	.zero		1


	//   ....[15]....
        /*0d7c*/ 	.word	0x000007c0
        /*0d80*/ 	.word	0x000000ff
        /*0d84*/ 	.word	0x000348a0
        /*0d88*/ 	.short	0x0100
        /*0d8a*/ 	.byte	0x08
	.zero		1


	//   ....[16]....
        /*0d8c*/ 	.word	0x000007d0
        /*0d90*/ 	.word	0x000000ff
        /*0d94*/ 	.word	0x00034898
        /*0d98*/ 	.short	0x0100
        /*0d9a*/ 	.byte	0x08
	.zero		1


	//   ....[17]....
        /*0d9c*/ 	.word	0x000007e0
        /*0da0*/ 	.word	0x000000ff
        /*0da4*/ 	.word	0x000348a8
        /*0da8*/ 	.short	0x0100
        /*0daa*/ 	.byte	0x08
	.zero		1


	//   ....[18]....
        /*0dac*/ 	.word	0x00000910
        /*0db0*/ 	.word	0x000000ff
        /*0db4*/ 	.word	0x000348b0
        /*0db8*/ 	.short	0x0100
        /*0dba*/ 	.byte	0x08
	.zero		1


	//   ....[19]....
        /*0dbc*/ 	.word	0x00000920
        /*0dc0*/ 	.word	0x000000ff
        /*0dc4*/ 	.word	0x000348c0
        /*0dc8*/ 	.short	0x0100
        /*0dca*/ 	.byte	0x08
	.zero		1


	//   ....[20]....
        /*0dcc*/ 	.word	0x00000930
        /*0dd0*/ 	.word	0x000000ff
        /*0dd4*/ 	.word	0x000348b8
        /*0dd8*/ 	.short	0x0100
        /*0dda*/ 	.byte	0x08
	.zero		1


	//   ....[21]....
        /*0ddc*/ 	.word	0x00000940
        /*0de0*/ 	.word	0x000000ff
        /*0de4*/ 	.word	0x000348c8
        /*0de8*/ 	.short	0x0100
        /*0dea*/ 	.byte	0x08
	.zero		1


	//   ....[22]....
        /*0dec*/ 	.word	0x000037c0
        /*0df0*/ 	.word	0x00000003
        /*0df4*/ 	.word	0x00034890
        /*0df8*/ 	.short	0x010a
        /*0dfa*/ 	.byte	0x3f
	.zero		1


	//   ....[23]....
        /*0dfc*/ 	.word	0x00006d70
        /*0e00*/ 	.word	0x00000003
        /*0e04*/ 	.word	0x00034890
        /*0e08*/ 	.short	0x010a
        /*0e0a*/ 	.byte	0x3f
	.zero		1


	//   ....[24]....
        /*0e0c*/ 	.word	0x0000a040
        /*0e10*/ 	.word	0x00000003
        /*0e14*/ 	.word	0x00034890
        /*0e18*/ 	.short	0x010a
        /*0e1a*/ 	.byte	0x3f
	.zero		1


	//   ....[25]....
        /*0e1c*/ 	.word	0x0000a410
        /*0e20*/ 	.word	0x00000028
        /*0e24*/ 	.word	0x00000000
        /*0e28*/ 	.short	0x0101
        /*0e2a*/ 	.byte	0x3f
	.zero		1


	//   ....[26]....
        /*0e2c*/ 	.word	0x0000a450
        /*0e30*/ 	.word	0x00000003
        /*0e34*/ 	.word	0x000348b0
        /*0e38*/ 	.short	0x010a
        /*0e3a*/ 	.byte	0x3f
	.zero		1


	//   ....[27]....
        /*0e3c*/ 	.word	0x0000a8e0
        /*0e40*/ 	.word	0x00000003
        /*0e44*/ 	.word	0x00000000
        /*0e48*/ 	.short	0x0101
        /*0e4a*/ 	.byte	0x3f
	.zero		1


	//   ....[28]....
        /*0e4c*/ 	.word	0x0000ae50
        /*0e50*/ 	.word	0x00000002
        /*0e54*/ 	.word	0x00034800
        /*0e58*/ 	.short	0x010a
        /*0e5a*/ 	.byte	0x3f
	.zero		1


	//   ....[29]....
        /*0e5c*/ 	.word	0x0000aea0
        /*0e60*/ 	.word	0x00000002
        /*0e64*/ 	.word	0x00034800
        /*0e68*/ 	.short	0x010a
        /*0e6a*/ 	.byte	0x3f
	.zero		1


	//   ....[30]....
        /*0e6c*/ 	.word	0x0000b830
        /*0e70*/ 	.word	0x00000002
        /*0e74*/ 	.word	0x00034800
        /*0e78*/ 	.short	0x010a
        /*0e7a*/ 	.byte	0x3f
	.zero		1


	//   ....[31]....
        /*0e7c*/ 	.word	0x0000e0f0
        /*0e80*/ 	.word	0x00000002
        /*0e84*/ 	.word	0x00034800
        /*0e88*/ 	.short	0x010a
        /*0e8a*/ 	.byte	0x3f
	.zero		1


	//   ....[32]....
        /*0e8c*/ 	.word	0x00010880
        /*0e90*/ 	.word	0x00000004
        /*0e94*/ 	.word	0x00034830
        /*0e98*/ 	.short	0x010a
        /*0e9a*/ 	.byte	0x3f
	.zero		1


	//   ....[33]....
        /*0e9c*/ 	.word	0x00010900
        /*0ea0*/ 	.word	0x00000004
        /*0ea4*/ 	.word	0x00034830
        /*0ea8*/ 	.short	0x010a
        /*0eaa*/ 	.byte	0x3f
	.zero		1


	//   ....[34]....
        /*0eac*/ 	.word	0x00012950
        /*0eb0*/ 	.word	0x00000005
        /*0eb4*/ 	.word	0x00000000
        /*0eb8*/ 	.short	0x0101
        /*0eba*/ 	.byte	0x3f
	.zero		1


	//   ....[35]....
        /*0ebc*/ 	.word	0x00013350
        /*0ec0*/ 	.word	0x0000000f
        /*0ec4*/ 	.word	0x00034830
        /*0ec8*/ 	.short	0x010a
        /*0eca*/ 	.byte	0x3f
	.zero		1


	//   ....[36]....
        /*0ecc*/ 	.word	0x000133d0
        /*0ed0*/ 	.word	0x0000000f
        /*0ed4*/ 	.word	0x00034830
        /*0ed8*/ 	.short	0x010a
        /*0eda*/ 	.byte	0x3f
	.zero		1


	//   ....[37]....
        /*0edc*/ 	.word	0x00013f40
        /*0ee0*/ 	.word	0x00000014
        /*0ee4*/ 	.word	0x00034850
        /*0ee8*/ 	.short	0x010a
        /*0eea*/ 	.byte	0x3f
	.zero		1


	//   ....[38]....
        /*0eec*/ 	.word	0x00013f90
        /*0ef0*/ 	.word	0x00000014
        /*0ef4*/ 	.word	0x00034850
        /*0ef8*/ 	.short	0x010a
        /*0efa*/ 	.byte	0x3f
	.zero		1


	//   ....[39]....
        /*0efc*/ 	.word	0x000154b0
        /*0f00*/ 	.word	0x0000000f
        /*0f04*/ 	.word	0x00000000
        /*0f08*/ 	.short	0x0101
        /*0f0a*/ 	.byte	0x3f
	.zero		1


	//   ....[40]....
        /*0f0c*/ 	.word	0x00015530
        /*0f10*/ 	.word	0x0000000f
        /*0f14*/ 	.word	0x00000000
        /*0f18*/ 	.short	0x0101
        /*0f1a*/ 	.byte	0x3f
	.zero		1


	//   ....[41]....
        /*0f1c*/ 	.word	0x00015bc0
        /*0f20*/ 	.word	0x0000000d
        /*0f24*/ 	.word	0x00034850
        /*0f28*/ 	.short	0x010a
        /*0f2a*/ 	.byte	0x3f
	.zero		1


	//   ....[42]....
        /*0f2c*/ 	.word	0x00015c60
        /*0f30*/ 	.word	0x0000000d
        /*0f34*/ 	.word	0x00034850
        /*0f38*/ 	.short	0x010a
        /*0f3a*/ 	.byte	0x3f
	.zero		1


	//   ....[43]....
        /*0f3c*/ 	.word	0x00016230
        /*0f40*/ 	.word	0x0000000a
        /*0f44*/ 	.word	0x00000000
        /*0f48*/ 	.short	0x0101
        /*0f4a*/ 	.byte	0x3f
	.zero		1


	//   ....[44]....
        /*0f4c*/ 	.word	0x00017700
        /*0f50*/ 	.word	0x00000000
        /*0f54*/ 	.word	0x00000000
        /*0f58*/ 	.short	0x0101
        /*0f5a*/ 	.byte	0x3f
	.zero		1


	//   ....[45]....
        /*0f5c*/ 	.word	0x000199c0
        /*0f60*/ 	.word	0x00000004
        /*0f64*/ 	.word	0x00034820
        /*0f68*/ 	.short	0x010a
        /*0f6a*/ 	.byte	0x3f
	.zero		1


	//   ....[46]....
        /*0f6c*/ 	.word	0x00019aa0
        /*0f70*/ 	.word	0x00000005
        /*0f74*/ 	.word	0x000348a0
        /*0f78*/ 	.short	0x010a
        /*0f7a*/ 	.byte	0x3f
	.zero		1


	//   ....[47]....
        /*0f7c*/ 	.word	0x00019ed0
        /*0f80*/ 	.word	0x00000005
        /*0f84*/ 	.word	0x000348c0
        /*0f88*/ 	.short	0x010a
        /*0f8a*/ 	.byte	0x3f
	.zero		1


	//   ....[48]....
        /*0f8c*/ 	.word	0x0001a3e0
        /*0f90*/ 	.word	0x00000006
        /*0f94*/ 	.word	0x000348a0
        /*0f98*/ 	.short	0x010a
        /*0f9a*/ 	.byte	0x3f
	.zero		1


	//   ....[49]....
        /*0f9c*/ 	.word	0x0001a800
        /*0fa0*/ 	.word	0x00000006
        /*0fa4*/ 	.word	0x000348c0
        /*0fa8*/ 	.short	0x010a
        /*0faa*/ 	.byte	0x3f
	.zero		1


	//   ....[50]....
        /*0fac*/ 	.word	0x0001b570
        /*0fb0*/ 	.word	0x00000000
        /*0fb4*/ 	.word	0x00034840
        /*0fb8*/ 	.short	0x010a
        /*0fba*/ 	.byte	0x3f
	.zero		1


	//   ....[51]....
        /*0fbc*/ 	.word	0x0001c590
        /*0fc0*/ 	.word	0x00000008
        /*0fc4*/ 	.word	0x00034800
        /*0fc8*/ 	.short	0x0107
        /*0fca*/ 	.byte	0x3f
	.zero		1


	//   ....[52]....
        /*0fcc*/ 	.word	0x0001c690
        /*0fd0*/ 	.word	0x00000002
        /*0fd4*/ 	.word	0x00034800
        /*0fd8*/ 	.short	0x0101
        /*0fda*/ 	.byte	0x3f
	.zero		1


	//   ....[53]....
        /*0fdc*/ 	.word	0x0001c6b0
        /*0fe0*/ 	.word	0x00000002
        /*0fe4*/ 	.word	0x00034820
        /*0fe8*/ 	.short	0x010a
        /*0fea*/ 	.byte	0x3f
	.zero		1


	//   ....[54]....
        /*0fec*/ 	.word	0x0001ca30
        /*0ff0*/ 	.word	0x00000003
        /*0ff4*/ 	.word	0x00034840
        /*0ff8*/ 	.short	0x010a
        /*0ffa*/ 	.byte	0x3f
	.zero		1


	//   ....[55]....
        /*0ffc*/ 	.word	0x0001cee0
        /*1000*/ 	.word	0x00000002
        /*1004*/ 	.word	0x00034860
        /*1008*/ 	.short	0x010a
        /*100a*/ 	.byte	0x3f
	.zero		1


	//   ....[56]....
        /*100c*/ 	.word	0x0001d5f0
        /*1010*/ 	.word	0x00000003
        /*1014*/ 	.word	0x00034840
        /*1018*/ 	.short	0x010a
        /*101a*/ 	.byte	0x3f
	.zero		1


	//   ....[57]....
        /*101c*/ 	.word	0x0001daa0
        /*1020*/ 	.word	0x00000002
        /*1024*/ 	.word	0x00034860
        /*1028*/ 	.short	0x010a
        /*102a*/ 	.byte	0x3f
	.zero		1


	//   ....[58]....
        /*102c*/ 	.word	0x0001e100
        /*1030*/ 	.word	0x00000003
        /*1034*/ 	.word	0x00034840
        /*1038*/ 	.short	0x010a
        /*103a*/ 	.byte	0x3f
	.zero		1


	//   ....[59]....
        /*103c*/ 	.word	0x0001e5a0
        /*1040*/ 	.word	0x00000002
        /*1044*/ 	.word	0x00034860
        /*1048*/ 	.short	0x010a
        /*104a*/ 	.byte	0x3f
	.zero		1


	//   ....[60]....
        /*104c*/ 	.word	0x0001eb80
        /*1050*/ 	.word	0x00000000
        /*1054*/ 	.word	0x00034860
        /*1058*/ 	.short	0x010a
        /*105a*/ 	.byte	0x3f
	.zero		1


	//   ....[61]....
        /*105c*/ 	.word	0x0001fab0
        /*1060*/ 	.word	0x00000000
        /*1064*/ 	.word	0x00034820
        /*1068*/ 	.short	0x010a
        /*106a*/ 	.byte	0x3f
	.zero		1


	//   ....[62]....
        /*106c*/ 	.word	0x0001fc60
        /*1070*/ 	.word	0x00000006
        /*1074*/ 	.word	0x00000000
        /*1078*/ 	.short	0x010a
        /*107a*/ 	.byte	0x3f
	.zero		1


	//   ....[63]....
        /*107c*/ 	.word	0x0001fcd0
        /*1080*/ 	.word	0x00000007
        /*1084*/ 	.word	0x00000000
        /*1088*/ 	.short	0x010a
        /*108a*/ 	.byte	0x3f
	.zero		1


	//   ....[64]....
        /*108c*/ 	.word	0x0001fd40
        /*1090*/ 	.word	0x00000004
        /*1094*/ 	.word	0x00000000
        /*1098*/ 	.short	0x010a
        /*109a*/ 	.byte	0x3f
	.zero		1


	//   ....[65]....
        /*109c*/ 	.word	0x0001fd70
        /*10a0*/ 	.word	0x00000003
        /*10a4*/ 	.word	0x00000000
        /*10a8*/ 	.short	0x010a
        /*10aa*/ 	.byte	0x3f
	.zero		1


	//   ....[66]....
        /*10ac*/ 	.word	0x0001fdd0
        /*10b0*/ 	.word	0x00000003
        /*10b4*/ 	.word	0x00034890
        /*10b8*/ 	.short	0x010a
        /*10ba*/ 	.byte	0x3f
	.zero		1


	//   ....[67]....
        /*10bc*/ 	.word	0x0001fe20
        /*10c0*/ 	.word	0x00000003
        /*10c4*/ 	.word	0x00034890
        /*10c8*/ 	.short	0x010a
        /*10ca*/ 	.byte	0x3f
	.zero		1


	//   ....[68]....
        /*10cc*/ 	.word	0x0001fe70
        /*10d0*/ 	.word	0x00000003
        /*10d4*/ 	.word	0x00034890
        /*10d8*/ 	.short	0x010a
        /*10da*/ 	.byte	0x3f
	.zero		1


	//   ....[69]....
        /*10dc*/ 	.word	0x0001fec0
        /*10e0*/ 	.word	0x00000003
        /*10e4*/ 	.word	0x000348b0
        /*10e8*/ 	.short	0x010a
        /*10ea*/ 	.byte	0x3f
	.zero		1


	//   ....[70]....
        /*10ec*/ 	.word	0x000200e0
        /*10f0*/ 	.word	0x00000002
        /*10f4*/ 	.word	0x00034800
        /*10f8*/ 	.short	0x010a
        /*10fa*/ 	.byte	0x3f
	.zero		1


	//   ....[71]....
        /*10fc*/ 	.word	0x00020310
        /*1100*/ 	.word	0x00000002
        /*1104*/ 	.word	0x00034800
        /*1108*/ 	.short	0x010a
        /*110a*/ 	.byte	0x3f
	.zero		1


	//   ....[72]....
        /*110c*/ 	.word	0x00020360
        /*1110*/ 	.word	0x00000004
        /*1114*/ 	.word	0x00034830
        /*1118*/ 	.short	0x010a
        /*111a*/ 	.byte	0x3f
	.zero		1


	//   ....[73]....
        /*111c*/ 	.word	0x000203b0
        /*1120*/ 	.word	0x0000000f
        /*1124*/ 	.word	0x00034830
        /*1128*/ 	.short	0x010a
        /*112a*/ 	.byte	0x3f
	.zero		1


	//   ....[74]....
        /*112c*/ 	.word	0x00020400
        /*1130*/ 	.word	0x00000014
        /*1134*/ 	.word	0x00034850
        /*1138*/ 	.short	0x010a
        /*113a*/ 	.byte	0x3f
	.zero		1


	//   ....[75]....
        /*113c*/ 	.word	0x00020450
        /*1140*/ 	.word	0x0000000d
        /*1144*/ 	.word	0x00034850
        /*1148*/ 	.short	0x010a
        /*114a*/ 	.byte	0x3f
	.zero		1


	//   ....[76]....
        /*114c*/ 	.word	0x00020610
        /*1150*/ 	.word	0x00000003
        /*1154*/ 	.word	0x00034820
        /*1158*/ 	.short	0x010a
        /*115a*/ 	.byte	0x3f
	.zero		1


	//   ....[77]....
        /*115c*/ 	.word	0x00020660
        /*1160*/ 	.word	0x00000005
        /*1164*/ 	.word	0x000348a0
        /*1168*/ 	.short	0x010a
        /*116a*/ 	.byte	0x3f
	.zero		1


	//   ....[78]....
        /*116c*/ 	.word	0x000206b0
        /*1170*/ 	.word	0x00000005
        /*1174*/ 	.word	0x000348c0
        /*1178*/ 	.short	0x010a
        /*117a*/ 	.byte	0x3f
	.zero		1


	//   ....[79]....
        /*117c*/ 	.word	0x00020700
        /*1180*/ 	.word	0x00000006
        /*1184*/ 	.word	0x000348a0
        /*1188*/ 	.short	0x010a
        /*118a*/ 	.byte	0x3f
	.zero		1


	//   ....[80]....
        /*118c*/ 	.word	0x00020750
        /*1190*/ 	.word	0x00000006
        /*1194*/ 	.word	0x000348c0
        /*1198*/ 	.short	0x010a
        /*119a*/ 	.byte	0x3f
	.zero		1


	//   ....[81]....
        /*119c*/ 	.word	0x000208f0
        /*11a0*/ 	.word	0x00000000
        /*11a4*/ 	.word	0x00034840
        /*11a8*/ 	.short	0x010a
        /*11aa*/ 	.byte	0x3f
	.zero		1


	//   ....[82]....
        /*11ac*/ 	.word	0x000214b0
        /*11b0*/ 	.word	0x00000002
        /*11b4*/ 	.word	0x00034820
        /*11b8*/ 	.short	0x010a
        /*11ba*/ 	.byte	0x3f
	.zero		1


	//   ....[83]....
        /*11bc*/ 	.word	0x00021500
        /*11c0*/ 	.word	0x00000003
        /*11c4*/ 	.word	0x00034840
        /*11c8*/ 	.short	0x010a
        /*11ca*/ 	.byte	0x3f
	.zero		1


	//   ....[84]....
        /*11cc*/ 	.word	0x00021550
        /*11d0*/ 	.word	0x00000002
        /*11d4*/ 	.word	0x00034860
        /*11d8*/ 	.short	0x010a
        /*11da*/ 	.byte	0x3f
	.zero		1


	//   ....[85]....
        /*11dc*/ 	.word	0x000215a0
        /*11e0*/ 	.word	0x00000003
        /*11e4*/ 	.word	0x00034840
        /*11e8*/ 	.short	0x010a
        /*11ea*/ 	.byte	0x3f
	.zero		1


	//   ....[86]....
        /*11ec*/ 	.word	0x000215f0
        /*11f0*/ 	.word	0x00000002
        /*11f4*/ 	.word	0x00034860
        /*11f8*/ 	.short	0x010a
        /*11fa*/ 	.byte	0x3f
	.zero		1


	//   ....[87]....
        /*11fc*/ 	.word	0x00021640
        /*1200*/ 	.word	0x00000003
        /*1204*/ 	.word	0x00034840
        /*1208*/ 	.short	0x010a
        /*120a*/ 	.byte	0x3f
	.zero		1


	//   ....[88]....
        /*120c*/ 	.word	0x00021690
        /*1210*/ 	.word	0x00000002
        /*1214*/ 	.word	0x00034860
        /*1218*/ 	.short	0x010a
        /*121a*/ 	.byte	0x3f
	.zero		1


	//   ....[89]....
        /*121c*/ 	.word	0x000216e0
        /*1220*/ 	.word	0x00000000
        /*1224*/ 	.word	0x00034860
        /*1228*/ 	.short	0x010a
        /*122a*/ 	.byte	0x3f
	.zero		1


	//   ....[90]....
        /*122c*/ 	.word	0x00022160
        /*1230*/ 	.word	0x00000000
        /*1234*/ 	.word	0x00034820
        /*1238*/ 	.short	0x010a
        /*123a*/ 	.byte	0x3f
	.zero		1


	//   ....[91]....
        /*123c*/ 	.word	0x00022300
        /*1240*/ 	.word	0x00000006
        /*1244*/ 	.word	0x00000000
        /*1248*/ 	.short	0x010a
        /*124a*/ 	.byte	0x3f
	.zero		1


	//   ....[92]....
        /*124c*/ 	.word	0x00022350
        /*1250*/ 	.word	0x00000007
        /*1254*/ 	.word	0x00000000
        /*1258*/ 	.short	0x010a
        /*125a*/ 	.byte	0x3f
	.zero		1


	//   ....[93]....
        /*125c*/ 	.word	0x000223a0
        /*1260*/ 	.word	0x00000004
        /*1264*/ 	.word	0x00000000
        /*1268*/ 	.short	0x010a
        /*126a*/ 	.byte	0x3f
	.zero		1


	//----- nvinfo : EIATTR_NUM_MBARRIERS
	.align		4
.L_423:
        /*126c*/ 	.byte	0x03, 0x38
        /*126e*/ 	.short	0x0016


	//----- nvinfo : EIATTR_EXIT_INSTR_OFFSETS
	.align		4
        /*1270*/ 	.byte	0x04, 0x1c
        /*1272*/ 	.short	(.L_425 - .L_424)


	//   ....[0]....
.L_424:
        /*1274*/ 	.word	0x0001fdc0


	//----- nvinfo : EIATTR_MAX_THREADS
	.align		4
.L_425:
        /*1278*/ 	.byte	0x04, 0x05
        /*127a*/ 	.short	(.L_427 - .L_426)
.L_426:
        /*127c*/ 	.word	0x00000180
        /*1280*/ 	.word	0x00000001
        /*1284*/ 	.word	0x00000001


	//----- nvinfo : EIATTR_CRS_STACK_SIZE
	.align		4
.L_427:
        /*1288*/ 	.byte	0x04, 0x1e
        /*128a*/ 	.short	(.L_429 - .L_428)
.L_428:
        /*128c*/ 	.word	0x00000000


	//----- nvinfo : EIATTR_CBANK_PARAM_SIZE
	.align		4
.L_429:
        /*1290*/ 	.byte	0x03, 0x19
        /*1292*/ 	.short	0x0af0


	//----- nvinfo : EIATTR_PARAM_CBANK
	.align		4
        /*1294*/ 	.byte	0x04, 0x0a
        /*1296*/ 	.short	(.L_431 - .L_430)
	.align		4
.L_430:
        /*1298*/ 	.word	index@(.nv.constant0._ZN7cutlass13device_kernelIN5flash11enable_sm90INS1_16FlashAttnFwdSm90INS1_25CollectiveMainloopFwdSm90ILi2EN4cute5tupleIJNS5_1CILi1EEES8_S8_EEENS6_IJNS7_ILi128EEESA_NS7_ILi192EEEEEELi128ENS_10bfloat16_tEfNS_4arch4Sm90ELb0ELb0ELb0ELb1ELb0ELb1ELb0ELb1ELb1ELb1ELb0ELb0EEENS1_21CollectiveEpilogueFwdINS6_IJSA_SA_SA_EEES9_SD_SF_Li256ELb1ELb1ELb0ELb0EEENS1_36VarlenDynamicPersistentTileSchedulerILi128ELi128ELi256ELi128ELb0ELb1ELb1ELb0ELb1ELb1EEEEEEEEEvNT_6ParamsE)
        /*129c*/ 	.short	0x0210
        /*129e*/ 	.short	0x0af0


	//----- nvinfo : EIATTR_SW_WAR
	.align		4
.L_431:
        /*12a0*/ 	.byte	0x04, 0x36
        /*12a2*/ 	.short	(.L_433 - .L_432)
.L_432:
        /*12a4*/ 	.word	0x00000008
.L_433:


//--------------------- .nv.info._ZN7cutlass13device_kernelIN5flash11enable_sm90INS1_16FlashAttnFwdSm90INS1_25CollectiveMainloopFwdSm90ILi2EN4cute5tupleIJNS5_1CILi1EEES8_S8_EEENS6_IJNS7_ILi128EEENS7_ILi96EEENS7_ILi192EEEEEELi128ENS_10bfloat16_tEfNS_4arch4Sm90ELb0ELb1ELb0ELb0ELb0ELb0ELb0ELb1ELb1ELb1ELb0ELb0EEENS1_21CollectiveEpilogueFwdINS6_IJSA_SA_SB_EEES9_SE_SG_Li256ELb0ELb1ELb0ELb0EEENS1_30DynamicPersistentTileSchedulerILi256ELi128ELb0ELb1ELb1EEEEEEEEEvNT_6ParamsE --------------------------
	.section	.nv.info._ZN7cutlass13device_kernelIN5flash11enable_sm90INS1_16FlashAttnFwdSm90INS1_25CollectiveMainloopFwdSm90ILi2EN4cute5tupleIJNS5_1CILi1EEES8_S8_EEENS6_IJNS7_ILi128EEENS7_ILi96EEENS7_ILi192EEEEEELi128ENS_10bfloat16_tEfNS_4arch4Sm90ELb0ELb1ELb0ELb0ELb0ELb0ELb0ELb1ELb1ELb1ELb0ELb0EEENS1_21CollectiveEpilogueFwdINS6_IJSA_SA_SB_EEES9_SE_SG_Li256ELb0ELb1ELb0ELb0EEENS1_30DynamicPersistentTileSchedulerILi256ELi128ELb0ELb1ELb1EEEEEEEEEvNT_6ParamsE,"",@"SHT_CUDA_INFO"
	.sectionflags	@""
	.align	4


	//----- nvinfo : EIATTR_CUDA_API_VERSION
	.align		4
        /*0000*/ 	.byte	0x04, 0x37
        /*0002*/ 	.short	(.L_435 - .L_434)
.L_434:
        /*0004*/ 	.word	0x00000082


	//----- nvinfo : EIATTR_KPARAM_INFO
	.align		4
.L_435:
        /*0008*/ 	.byte	0x04, 0x17
        /*000a*/ 	.short	(.L_437 - .L_436)
.L_436:
        /*000c*/ 	.word	0x00000000
        /*0010*/ 	.short	0x0000
        /*0012*/ 	.short	0x0070
        /*0014*/ 	.byte	0x00, 0xf0, 0x01, 0x2a


	//----- nvinfo : EIATTR_SPARSE_MMA_MASK
	.align		4
.L_437:
        /*0018*/ 	.byte	0x03, 0x50
        /*001a*/ 	.short	0x0000


	//----- nvinfo : EIATTR_MAXREG_COUNT
	.align		4
        /*001c*/ 	.byte	0x03, 0x1b
        /*001e*/ 	.short	0x00a8


	//----- nvinfo : EIATTR_NUM_BARRIERS
	.align		4
        /*0020*/ 	.byte	0x02, 0x4c
        /*0022*/ 	.byte	0x09
	.zero		1


	//----- nvinfo : EIATTR_EXTERNS
	.align		4
        /*0024*/ 	.byte	0x04, 0x0f
        /*0026*/ 	.short	(.L_439 - .L_438)


	//   ....[0]....
	.align		4
.L_438:
        /*0028*/ 	.word	index@(__assertfail)


	//----- nvinfo : EIATTR_ANNOTATIONS
	.align		4
.L_439:
        /*002c*/ 	.byte	0x04, 0x55
        /*002e*/ 	.short	(.L_441 - .L_440)


	//   ....[0]....
.L_440:
        /* <DEDUP_REMOVED lines=28> */


	//----- nvinfo : EIATTR_MERCURY_ISA_VERSION
	.align		4
.L_441:
        /*01d8*/ 	.byte	0x03, 0x5f
        /*01da*/ 	.short	0x0101


	//----- nvinfo : EIATTR_INT_WARP_WIDE_INSTR_OFFSETS
	.align		4
        /*01dc*/ 	.byte	0x04, 0x31
        /*01de*/ 	.short	(.L_443 - .L_442)


	//   ....[0]....
.L_442:
        /*01e0*/ 	.word	0x00000130


	//   ....[1]....
        /*01e4*/ 	.word	0x00000170


	//   ....[2]....
        /*01e8*/ 	.word	0x000001e0


	//   ....[3]....
        /*01ec*/ 	.word	0x0000f4f0


	//   ....[4]....
        /*01f0*/ 	.word	0x0000f590


	//   ....[5]....
        /*01f4*/ 	.word	0x00012e30


	//   ....[6]....
        /*01f8*/ 	.word	0x00012ed0


	//----- nvinfo : EIATTR_COOP_GROUP_MASK_REGIDS
	.align		4
.L_443:
        /*01fc*/ 	.byte	0x04, 0x29
        /*01fe*/ 	.short	(.L_445 - .L_444)


	//   ....[0]....
.L_444:
        /*0200*/ 	.word	0xffffffff


	//   ....[1]....
        /*0204*/ 	.word	0xffffffff


	//   ....[2]....
        /*0208*/ 	.word	0xffffffff


	//   ....[3]....
        /*020c*/ 	.word	0xffffffff


	//   ....[4]....
        /*0210*/ 	.word	0xffffffff


	//   ....[5]....
        /*0214*/ 	.word	0xffffffff


	//   ....[6]....
        /*0218*/ 	.word	0xffffffff


	//   ....[7]....
        /*021c*/ 	.word	0xffffffff


	//   ....[8]....
        /*0220*/ 	.word	0xffffffff


	//   ....[9]....
        /*0224*/ 	.word	0xffffffff


	//   ....[10]....
        /*0228*/ 	.word	0xffffffff


	//   ....[11]....
        /*022c*/ 	.word	0xffffffff


	//   ....[12]....
        /*0230*/ 	.word	0xffffffff


	//   ....[13]....
        /*0234*/ 	.word	0xffffffff


	//   ....[14]....
        /*0238*/ 	.word	0xffffffff


	//   ....[15]....
        /*023c*/ 	.word	0xffffffff


	//   ....[16]....
        /*0240*/ 	.word	0xffffffff


	//   ....[17]....
        /*0244*/ 	.word	0xffffffff


	//   ....[18]....
        /*0248*/ 	.word	0xffffffff


	//   ....[19]....
        /*024c*/ 	.word	0xffffffff


	//   ....[20]....
        /*0250*/ 	.word	0xffffffff


	//   ....[21]....
        /*0254*/ 	.word	0xffffffff


	//   ....[22]....
        /*0258*/ 	.word	0xffffffff


	//   ....[23]....
        /*025c*/ 	.word	0xffffffff


	//   ....[24]....
        /*0260*/ 	.word	0xffffffff


	//   ....[25]....
        /*0264*/ 	.word	0xffffffff


	//   ....[26]....
        /*0268*/ 	.word	0xffffffff


	//   ....[27]....
        /*026c*/ 	.word	0xffffffff


	//   ....[28]....
        /*0270*/ 	.word	0xffffffff


	//   ....[29]....
        /*0274*/ 	.word	0xffffffff


	//   ....[30]....
        /*0278*/ 	.word	0xffffffff


	//   ....[31]....
        /*027c*/ 	.word	0xffffffff


	//   ....[32]....
        /*0280*/ 	.word	0xffffffff


	//   ....[33]....
        /*0284*/ 	.word	0xffffffff


	//   ....[34]....
        /*0288*/ 	.word	0xffffffff


	//   ....[35]....
        /*028c*/ 	.word	0xffffffff


	//   ....[36]....
        /*0290*/ 	.word	0xffffffff


	//   ....[37]....
        /*0294*/ 	.word	0xffffffff


	//   ....[38]....
        /*0298*/ 	.word	0xffffffff


	//   ....[39]....
        /*029c*/ 	.word	0xffffffff


	//   ....[40]....
        /*02a0*/ 	.word	0xffffffff


	//   ....[41]....
        /*02a4*/ 	.word	0xffffffff


	//   ....[42]....
        /*02a8*/ 	.word	0xffffffff


	//   ....[43]....
        /*02ac*/ 	.word	0xffffffff


	//   ....[44]....
        /*02b0*/ 	.word	0xffffffff


	//   ....[45]....
        /*02b4*/ 	.word	0xffffffff


	//   ....[46]....
        /*02b8*/ 	.word	0xffffffff


	//   ....[47]....
        /*02bc*/ 	.word	0xffffffff


	//   ....[48]....
        /*02c0*/ 	.word	0xffffffff


	//   ....[49]....
        /*02c4*/ 	.word	0xffffffff


	//   ....[50]....
        /*02c8*/ 	.word	0xffffffff


	//   ....[51]....
        /*02cc*/ 	.word	0xffffffff


	//   ....[52]....
        /*02d0*/ 	.word	0xffffffff


	//   ....[53]....
        /*02d4*/ 	.word	0xffffffff


	//   ....[54]....
        /*02d8*/ 	.word	0xffffffff


	//   ....[55]....
        /*02dc*/ 	.word	0xffffffff


	//   ....[56]....
        /*02e0*/ 	.word	0xffffffff


	//   ....[57]....
        /*02e4*/ 	.word	0xffffffff


	//   ....[58]....
        /*02e8*/ 	.word	0xffffffff


	//   ....[59]....
        /*02ec*/ 	.word	0xffffffff


	//   ....[60]....
        /*02f0*/ 	.word	0xffffffff


	//   ....[61]....
        /*02f4*/ 	.word	0xffffffff


	//   ....[62]....
        /*02f8*/ 	.word	0xffffffff


	//   ....[63]....
        /*02fc*/ 	.word	0xffffffff


	//   ....[64]....
        /*0300*/ 	.word	0xffffffff


	//   ....[65]....
        /*0304*/ 	.word	0xffffffff


	//   ....[66]....
        /*0308*/ 	.word	0xffffffff


	//   ....[67]....
        /*030c*/ 	.word	0xffffffff


	//   ....[68]....
        /*0310*/ 	.word	0xffffffff


	//   ....[69]....
        /*0314*/ 	.word	0xffffffff


	//   ....[70]....
        /*0318*/ 	.word	0xffffffff


	//   ....[71]....
        /*031c*/ 	.word	0xffffffff


	//   ....[72]....
        /*0320*/ 	.word	0xffffffff


	//   ....[73]....
        /*0324*/ 	.word	0xffffffff


	//   ....[74]....
        /*0328*/ 	.word	0x0500000f


	//   ....[75]....
        /*032c*/ 	.word	0x0500000f


	//   ....[76]....
        /*0330*/ 	.word	0x0500000f


	//   ....[77]....
        /*0334*/ 	.word	0x0500000f


	//   ....[78]....
        /*0338*/ 	.word	0x0500000f


	//   ....[79]....
        /*033c*/ 	.word	0x0500000f


	//   ....[80]....
        /*0340*/ 	.word	0x0500000f


	//   ....[81]....
        /*0344*/ 	.word	0x0500000f


	//   ....[82]....
        /*0348*/ 	.word	0x0500000f


	//   ....[83]....
        /*034c*/ 	.word	0x0500000f


	//   ....[84]....
        /*0350*/ 	.word	0x0500000f


	//   ....[85]....
        /*0354*/ 	.word	0x0500000f


	//   ....[86]....
        /*0358*/ 	.word	0x0500000f


	//   ....[87]....
        /*035c*/ 	.word	0x0500000f


	//   ....[88]....
        /*0360*/ 	.word	0x0500000f


	//   ....[89]....
        /*0364*/ 	.word	0x0500000f


	//   ....[90]....
        /*0368*/ 	.word	0x0500000f


	//   ....[91]....
        /*036c*/ 	.word	0x0500000f


	//   ....[92]....
        /*0370*/ 	.word	0x0500000f


	//----- nvinfo : EIATTR_COOP_GROUP_INSTR_OFFSETS
	.align		4
.L_445:
        /*0374*/ 	.byte	0x04, 0x28
        /*0376*/ 	.short	(.L_447 - .L_446)


	//   ....[0]....
.L_446:
        /*0378*/ 	.word	0x00000060


	//   ....[1]....
        /*037c*/ 	.word	0x00000140


	//   ....[2]....
        /*0380*/ 	.word	0x00000190


	//   ....[3]....
        /*0384*/ 	.word	0x000003c0


	//   ....[4]....
        /*0388*/ 	.word	0x00000520


	//   ....[5]....
        /*038c*/ 	.word	0x00000640


	//   ....[6]....
        /*0390*/ 	.word	0x000007a0


	//   ....[7]....
        /*0394*/ 	.word	0x000017a0


	//   ....[8]....
        /*0398*/ 	.word	0x00001fe0


	//   ....[9]....
        /*039c*/ 	.word	0x00002b70


	//   ....[10]....
        /*03a0*/ 	.word	0x00003290


	//   ....[11]....
        /*03a4*/ 	.word	0x00003350


	//   ....[12]....
        /*03a8*/ 	.word	0x00003770


	//   ....[13]....
        /*03ac*/ 	.word	0x00003860


	//   ....[14]....
        /*03b0*/ 	.word	0x000052a0


	//   ....[15]....
        /*03b4*/ 	.word	0x00005480


	//   ....[16]....
        /*03b8*/ 	.word	0x00006230


	//   ....[17]....
        /*03bc*/ 	.word	0x00006330


	//   ....[18]....
        /*03c0*/ 	.word	0x000068c0


	//   ....[19]....
        /*03c4*/ 	.word	0x00006930


	//   ....[20]....
        /*03c8*/ 	.word	0x000081a0


	//   ....[21]....
        /*03cc*/ 	.word	0x000081c0


	//   ....[22]....
        /*03d0*/ 	.word	0x000087f0


	//   ....[23]....
        /*03d4*/ 	.word	0x00008860


	//   ....[24]....
        /*03d8*/ 	.word	0x00009d40


	//   ....[25]....
        /*03dc*/ 	.word	0x0000a140


	//   ....[26]....
        /*03e0*/ 	.word	0x0000aeb0


	//   ....[27]....
        /*03e4*/ 	.word	0x0000b100


	//   ....[28]....
        /*03e8*/ 	.word	0x0000b560


	//   ....[29]....
        /*03ec*/ 	.word	0x0000b5d0


	//   ....[30]....
        /*03f0*/ 	.word	0x0000c450


	//   ....[31]....
        /*03f4*/ 	.word	0x0000c480


	//   ....[32]....
        /*03f8*/ 	.word	0x0000c5a0


	//   ....[33]....
        /*03fc*/ 	.word	0x0000c5b0


	//   ....[34]....
        /*0400*/ 	.word	0x0000d650


	//   ....[35]....
        /*0404*/ 	.word	0x0000d6b0


	//   ....[36]....
        /*0408*/ 	.word	0x0000d710


	//   ....[37]....
        /*040c*/ 	.word	0x0000d840


	//   ....[38]....
        /*0410*/ 	.word	0x0000dc10


	//   ....[39]....
        /*0414*/ 	.word	0x0000dc20


	//   ....[40]....
        /*0418*/ 	.word	0x0000dcf0


	//   ....[41]....
        /*041c*/ 	.word	0x0000dd10


	//   ....[42]....
        /*0420*/ 	.word	0x0000dde0


	//   ....[43]....
        /*0424*/ 	.word	0x0000de00


	//   ....[44]....
        /*0428*/ 	.word	0x0000dee0


	//   ....[45]....
        /*042c*/ 	.word	0x0000df00


	//   ....[46]....
        /*0430*/ 	.word	0x0000e590


	//   ....[47]....
        /*0434*/ 	.word	0x0000e5a0


	//   ....[48]....
        /*0438*/ 	.word	0x0000e670


	//   ....[49]....
        /*043c*/ 	.word	0x0000e690


	//   ....[50]....
        /*0440*/ 	.word	0x0000e760


	//   ....[51]....
        /*0444*/ 	.word	0x0000e780


	//   ....[52]....
        /*0448*/ 	.word	0x0000e860


	//   ....[53]....
        /*044c*/ 	.word	0x0000e880


	//   ....[54]....
        /*0450*/ 	.word	0x0000e9f0


	//   ....[55]....
        /*0454*/ 	.word	0x0000fb30


	//   ....[56]....
        /*0458*/ 	.word	0x000105c0


	//   ....[57]....
        /*045c*/ 	.word	0x000105f0


	//   ....[58]....
        /*0460*/ 	.word	0x000106c0


	//   ....[59]....
        /*0464*/ 	.word	0x000106e0


	//   ....[60]....
        /*0468*/ 	.word	0x00010780


	//   ....[61]....
        /*046c*/ 	.word	0x000107a0


	//   ....[62]....
        /*0470*/ 	.word	0x00010840


	//   ....[63]....
        /*0474*/ 	.word	0x00010860


	//   ....[64]....
        /*0478*/ 	.word	0x00010900


	//   ....[65]....
        /*047c*/ 	.word	0x00010920


	//   ....[66]....
        /*0480*/ 	.word	0x000109c0


	//   ....[67]....
        /*0484*/ 	.word	0x000109e0


	//   ....[68]....
        /*0488*/ 	.word	0x00010a80


	//   ....[69]....
        /*048c*/ 	.word	0x00010aa0


	//   ....[70]....
        /*0490*/ 	.word	0x00010ab0


	//   ....[71]....
        /*0494*/ 	.word	0x00010ac0


	//   ....[72]....
        /*0498*/ 	.word	0x00013430


	//   ....[73]....
        /*049c*/ 	.word	0x00013620


	//   ....[74]....
        /*04a0*/ 	.word	0x00013c70


	//   ....[75]....
        /*04a4*/ 	.word	0x00013df0


	//   ....[76]....
        /*04a8*/ 	.word	0x00013e50


	//   ....[77]....
        /*04ac*/ 	.word	0x00013fb0


	//   ....[78]....
        /*04b0*/ 	.word	0x00014000


	//   ....[79]....
        /*04b4*/ 	.word	0x00014120


	//   ....[80]....
        /*04b8*/ 	.word	0x00014190


	//   ....[81]....
        /*04bc*/ 	.word	0x000142b0


	//   ....[82]....
        /*04c0*/ 	.word	0x00014320


	//   ....[83]....
        /*04c4*/ 	.word	0x00014440


	//   ....[84]....
        /*04c8*/ 	.word	0x000144b0


	//   ....[85]....
        /*04cc*/ 	.word	0x000145d0


	//   ....[86]....
        /*04d0*/ 	.word	0x00014640


	//   ....[87]....
        /*04d4*/ 	.word	0x00014760


	//   ....[88]....
        /*04d8*/ 	.word	0x000147d0


	//   ....[89]....
        /*04dc*/ 	.word	0x000148f0


	//   ....[90]....
        /*04e0*/ 	.word	0x00014940


	//   ....[91]....
        /*04e4*/ 	.word	0x00014c60


	//   ....[92]....
        /*04e8*/ 	.word	0x00014d80


	//----- nvinfo : EIATTR_REG_RECONFIG
	.align		4
.L_447:
        /*04ec*/ 	.byte	0x01, 0x54
	.zero		2


	//----- nvinfo : EIATTR_SYSCALL_OFFSETS
	.align		4
        /*04f0*/ 	.byte	0x04, 0x46
        /*04f2*/ 	.short	(.L_449 - .L_448)


	//   ....[0]....
.L_448:
        /*04f4*/ 	.word	0x00001980


	//   ....[1]....
        /*04f8*/ 	.word	0x0000f700


	//   ....[2]....
        /*04fc*/ 	.word	0x0000f850


	//   ....[3]....
        /*0500*/ 	.word	0x0000f940


	//   ....[4]....
        /*0504*/ 	.word	0x00010190


	//----- nvinfo : EIATTR_MBARRIER_INSTR_OFFSETS
	.align		4
.L_449:
        /*0508*/ 	.byte	0x04, 0x39
        /*050a*/ 	.short	(.L_451 - .L_450)


	//   ....[0]....
.L_450:
        /*050c*/ 	.word	0x00000270
        /*0510*/ 	.word	0x000000ff
        /*0514*/ 	.word	0x0002a800
        /*0518*/ 	.short	0x0100
        /*051a*/ 	.byte	0x08
	.zero		1


	//   ....[1]....
        /*051c*/ 	.word	0x00000280
        /*0520*/ 	.word	0x000000ff
        /*0524*/ 	.word	0x0002a820
        /*0528*/ 	.short	0x0100
        /*052a*/ 	.byte	0x08
	.zero		1


	//   ....[2]....
        /*052c*/ 	.word	0x00000370
        /*0530*/ 	.word	0x000000ff
        /*0534*/ 	.word	0x0002a830
        /*0538*/ 	.short	0x0100
        /*053a*/ 	.byte	0x08
	.zero		1


	//   ....[3]....
        /*053c*/ 	.word	0x00000380
        /*0540*/ 	.word	0x000000ff
        /*0544*/ 	.word	0x0002a840
        /*0548*/ 	.short	0x0100
        /*054a*/ 	.byte	0x08
	.zero		1


	//   ....[4]....
        /*054c*/ 	.word	0x00000390
        /*0550*/ 	.word	0x000000ff
        /*0554*/ 	.word	0x0002a838
        /*0558*/ 	.short	0x0100
        /*055a*/ 	.byte	0x08
	.zero		1


	//   ....[5]....
        /*055c*/ 	.word	0x000003a0
        /*0560*/ 	.word	0x000000ff
        /*0564*/ 	.word	0x0002a848
        /*0568*/ 	.short	0x0100
        /*056a*/ 	.byte	0x08
	.zero		1


	//   ....[6]....
        /*056c*/ 	.word	0x000004d0
        /*0570*/ 	.word	0x000000ff
        /*0574*/ 	.word	0x0002a850
        /*0578*/ 	.short	0x0100
        /*057a*/ 	.byte	0x08
	.zero		1


	//   ....[7]....
        /*057c*/ 	.word	0x000004e0
        /*0580*/ 	.word	0x000000ff
        /*0584*/ 	.word	0x0002a860
        /*0588*/ 	.short	0x0100
        /*058a*/ 	.byte	0x08
	.zero		1


	//   ....[8]....
        /*058c*/ 	.word	0x000004f0
        /*0590*/ 	.word	0x000000ff
        /*0594*/ 	.word	0x0002a858
        /*0598*/ 	.short	0x0100
        /*059a*/ 	.byte	0x08
	.zero		1


	//   ....[9]....
        /*059c*/ 	.word	0x00000500
        /*05a0*/ 	.word	0x000000ff
        /*05a4*/ 	.word	0x0002a868
        /*05a8*/ 	.short	0x0100
        /*05aa*/ 	.byte	0x08
	.zero		1


	//   ....[10]....
        /*05ac*/ 	.word	0x000005f0
        /*05b0*/ 	.word	0x000000ff
        /*05b4*/ 	.word	0x0002a870
        /*05b8*/ 	.short	0x0100
        /*05ba*/ 	.byte	0x06
	.zero		1


	//   ....[11]....
        /*05bc*/ 	.word	0x00000600
        /*05c0*/ 	.word	0x000000ff
        /*05c4*/ 	.word	0x0002a880
        /*05c8*/ 	.short	0x0100
        /*05ca*/ 	.byte	0x06
	.zero		1


	//   ....[12]....
        /*05cc*/ 	.word	0x00000610
        /*05d0*/ 	.word	0x000000ff
        /*05d4*/ 	.word	0x0002a878
        /*05d8*/ 	.short	0x0100
        /*05da*/ 	.byte	0x06
	.zero		1


	//   ....[13]....
        /*05dc*/ 	.word	0x00000620
        /*05e0*/ 	.word	0x000000ff
        /*05e4*/ 	.word	0x0002a888
        /*05e8*/ 	.short	0x0100
        /*05ea*/ 	.byte	0x06
	.zero		1


	//   ....[14]....
        /*05ec*/ 	.word	0x00000750
        /*05f0*/ 	.word	0x000000ff
        /*05f4*/ 	.word	0x0002a890
        /*05f8*/ 	.short	0x0100
        /*05fa*/ 	.byte	0x08
	.zero		1


	//   ....[15]....
        /*05fc*/ 	.word	0x00000760
        /*0600*/ 	.word	0x000000ff
        /*0604*/ 	.word	0x0002a8a0
        /*0608*/ 	.short	0x0100
        /*060a*/ 	.byte	0x08
	.zero		1


	//   ....[16]....
        /*060c*/ 	.word	0x00000770
        /*0610*/ 	.word	0x000000ff
        /*0614*/ 	.word	0x0002a898
        /*0618*/ 	.short	0x0100
        /*061a*/ 	.byte	0x08
	.zero		1


	//   ....[17]....
        /*061c*/ 	.word	0x00000780
        /*0620*/ 	.word	0x000000ff
        /*0624*/ 	.word	0x0002a8a8
        /*0628*/ 	.short	0x0100
        /*062a*/ 	.byte	0x08
	.zero		1


	//   ....[18]....
        /*062c*/ 	.word	0x000008b0
        /*0630*/ 	.word	0x000000ff
        /*0634*/ 	.word	0x0002a8b0
        /*0638*/ 	.short	0x0100
        /*063a*/ 	.byte	0x08
	.zero		1


	//   ....[19]....
        /*063c*/ 	.word	0x000008c0
        /*0640*/ 	.word	0x000000ff
        /*0644*/ 	.word	0x0002a8c0
        /*0648*/ 	.short	0x0100
        /*064a*/ 	.byte	0x08
	.zero		1


	//   ....[20]....
        /*064c*/ 	.word	0x000008d0
        /*0650*/ 	.word	0x000000ff
        /*0654*/ 	.word	0x0002a8b8
        /*0658*/ 	.short	0x0100
        /*065a*/ 	.byte	0x08
	.zero		1


	//   ....[21]....
        /*065c*/ 	.word	0x000008e0
        /*0660*/ 	.word	0x000000ff
        /*0664*/ 	.word	0x0002a8c8
        /*0668*/ 	.short	0x0100
        /*066a*/ 	.byte	0x08
	.zero		1


	//   ....[22]....
        /*066c*/ 	.word	0x000019f0
        /*0670*/ 	.word	0x000000ff
        /*0674*/ 	.word	0x0002a800
        /*0678*/ 	.short	0x010a
        /*067a*/ 	.byte	0x25
	.zero		1


	//   ....[23]....
        /*067c*/ 	.word	0x00001a80
        /*0680*/ 	.word	0x00000007
        /*0684*/ 	.word	0x0002a830
        /*0688*/ 	.short	0x010a
        /*068a*/ 	.byte	0x3f
	.zero		1


	//   ....[24]....
        /*068c*/ 	.word	0x00001b20
        /*0690*/ 	.word	0x00000007
        /*0694*/ 	.word	0x0002a830
        /*0698*/ 	.short	0x010a
        /*069a*/ 	.byte	0x3f
	.zero		1


	//   ....[25]....
        /*069c*/ 	.word	0x000022a0
        /*06a0*/ 	.word	0x00000000
        /*06a4*/ 	.word	0x00000000
        /*06a8*/ 	.short	0x0101
        /*06aa*/ 	.byte	0x3f
	.zero		1


	//   ....[26]....
        /*06ac*/ 	.word	0x00004620
        /*06b0*/ 	.word	0x000000ff
        /*06b4*/ 	.word	0x0002a830
        /*06b8*/ 	.short	0x010a
        /*06ba*/ 	.byte	0x06
	.zero		1


	//   ....[27]....
        /*06bc*/ 	.word	0x00004660
        /*06c0*/ 	.word	0x000000ff
        /*06c4*/ 	.word	0x0002a830
        /*06c8*/ 	.short	0x010a
        /*06ca*/ 	.byte	0x06
	.zero		1


	//   ....[28]....
        /*06cc*/ 	.word	0x00004ee0
        /*06d0*/ 	.word	0x000000ff
        /*06d4*/ 	.word	0x0002a850
        /*06d8*/ 	.short	0x010a
        /*06da*/ 	.byte	0x0b
	.zero		1


	//   ....[29]....
        /*06dc*/ 	.word	0x00004f20
        /*06e0*/ 	.word	0x000000ff
        /*06e4*/ 	.word	0x0002a850
        /*06e8*/ 	.short	0x010a
        /*06ea*/ 	.byte	0x0b
	.zero		1


	//   ....[30]....
        /*06ec*/ 	.word	0x000052b0
        /*06f0*/ 	.word	0x00000000
        /*06f4*/ 	.word	0x00000000
        /*06f8*/ 	.short	0x0101
        /*06fa*/ 	.byte	0x3f
	.zero		1


	//   ....[31]....
        /*06fc*/ 	.word	0x00006cf0
        /*0700*/ 	.word	0x0000006f
        /*0704*/ 	.word	0x00000000
        /*0708*/ 	.short	0x0101
        /*070a*/ 	.byte	0x3f
	.zero		1


	//   ....[32]....
        /*070c*/ 	.word	0x00007600
        /*0710*/ 	.word	0x000000ff
        /*0714*/ 	.word	0x0002a830
        /*0718*/ 	.short	0x010a
        /*071a*/ 	.byte	0x05
	.zero		1


	//   ....[33]....
        /*071c*/ 	.word	0x00007640
        /*0720*/ 	.word	0x000000ff
        /*0724*/ 	.word	0x0002a830
        /*0728*/ 	.short	0x010a
        /*072a*/ 	.byte	0x05
	.zero		1


	//   ....[34]....
        /*072c*/ 	.word	0x00007ec0
        /*0730*/ 	.word	0x000000ff
        /*0734*/ 	.word	0x0002a850
        /*0738*/ 	.short	0x010a
        /*073a*/ 	.byte	0x0a
	.zero		1


	//   ....[35]....
        /*073c*/ 	.word	0x00007f00
        /*0740*/ 	.word	0x000000ff
        /*0744*/ 	.word	0x0002a850
        /*0748*/ 	.short	0x010a
        /*074a*/ 	.byte	0x0a
	.zero		1


	//   ....[36]....
        /*074c*/ 	.word	0x00008e60
        /*0750*/ 	.word	0x0000005a
        /*0754*/ 	.word	0x00000000
        /*0758*/ 	.short	0x0101
        /*075a*/ 	.byte	0x3f
	.zero		1


	//   ....[37]....
        /*075c*/ 	.word	0x00008ed0
        /*0760*/ 	.word	0x0000005a
        /*0764*/ 	.word	0x00000000
        /*0768*/ 	.short	0x0101
        /*076a*/ 	.byte	0x3f
	.zero		1


	//   ....[38]....
        /*076c*/ 	.word	0x000092a0
        /*0770*/ 	.word	0x000000ff
        /*0774*/ 	.word	0x0002a830
        /*0778*/ 	.short	0x010a
        /*077a*/ 	.byte	0x05
	.zero		1


	//   ....[39]....
        /*077c*/ 	.word	0x000092e0
        /*0780*/ 	.word	0x000000ff
        /*0784*/ 	.word	0x0002a830
        /*0788*/ 	.short	0x010a
        /*078a*/ 	.byte	0x05
	.zero		1


	//   ....[40]....
        /*078c*/ 	.word	0x00009b60
        /*0790*/ 	.word	0x000000ff
        /*0794*/ 	.word	0x0002a850
        /*0798*/ 	.short	0x010a
        /*079a*/ 	.byte	0x0e
	.zero		1


	//   ....[41]....
        /*079c*/ 	.word	0x00009ba0
        /*07a0*/ 	.word	0x000000ff
        /*07a4*/ 	.word	0x0002a850
        /*07a8*/ 	.short	0x010a
        /*07aa*/ 	.byte	0x0e
	.zero		1


	//   ....[42]....
        /*07ac*/ 	.word	0x00009f30
        /*07b0*/ 	.word	0x00000000
        /*07b4*/ 	.word	0x00000000
        /*07b8*/ 	.short	0x0101
        /*07ba*/ 	.byte	0x3f
	.zero		1


	//   ....[43]....
        /*07bc*/ 	.word	0x0000b960
        /*07c0*/ 	.word	0x0000006f
        /*07c4*/ 	.word	0x00000000
        /*07c8*/ 	.short	0x0101
        /*07ca*/ 	.byte	0x3f
	.zero		1


	//   ....[44]....
        /*07cc*/ 	.word	0x0000c3c0
        /*07d0*/ 	.word	0x000000ff
        /*07d4*/ 	.word	0x0002a850
        /*07d8*/ 	.short	0x010a
        /*07da*/ 	.byte	0x05
	.zero		1


	//   ....[45]....
        /*07dc*/ 	.word	0x0000c400
        /*07e0*/ 	.word	0x000000ff
        /*07e4*/ 	.word	0x0002a850
        /*07e8*/ 	.short	0x010a
        /*07ea*/ 	.byte	0x05
	.zero		1


	//   ....[46]....
        /*07ec*/ 	.word	0x0000c8a0
        /*07f0*/ 	.word	0x00000002
        /*07f4*/ 	.word	0x00000000
        /*07f8*/ 	.short	0x0101
        /*07fa*/ 	.byte	0x3f
	.zero		1


	//   ....[47]....
        /*07fc*/ 	.word	0x0000dc00
        /*0800*/ 	.word	0x00000010
        /*0804*/ 	.word	0x00000000
        /*0808*/ 	.short	0x0101
        /*080a*/ 	.byte	0x3f
	.zero		1


	//   ....[48]....
        /*080c*/ 	.word	0x0000fd50
        /*0810*/ 	.word	0x00000000
        /*0814*/ 	.word	0x0002a840
        /*0818*/ 	.short	0x010a
        /*081a*/ 	.byte	0x3f
	.zero		1


	//   ....[49]....
        /*081c*/ 	.word	0x00010c30
        /*0820*/ 	.word	0x00000011
        /*0824*/ 	.word	0x0002a800
        /*0828*/ 	.short	0x0107
        /*082a*/ 	.byte	0x3f
	.zero		1


	//   ....[50]....
        /*082c*/ 	.word	0x00010d40
        /*0830*/ 	.word	0x00000011
        /*0834*/ 	.word	0x0002a800
        /*0838*/ 	.short	0x0101
        /*083a*/ 	.byte	0x3f
	.zero		1


	//   ....[51]....
        /*083c*/ 	.word	0x00010d60
        /*0840*/ 	.word	0x00000011
        /*0844*/ 	.word	0x0002a820
        /*0848*/ 	.short	0x010a
        /*084a*/ 	.byte	0x3f
	.zero		1


	//   ....[52]....
        /*084c*/ 	.word	0x000110a0
        /*0850*/ 	.word	0x00000003
        /*0854*/ 	.word	0x0002a840
        /*0858*/ 	.short	0x010a
        /*085a*/ 	.byte	0x3f
	.zero		1


	//   ....[53]....
        /*085c*/ 	.word	0x00011520
        /*0860*/ 	.word	0x00000003
        /*0864*/ 	.word	0x00000060
        /*0868*/ 	.short	0x010a
        /*086a*/ 	.byte	0x3f
	.zero		1


	//   ....[54]....
        /*086c*/ 	.word	0x00011b90
        /*0870*/ 	.word	0x00000003
        /*0874*/ 	.word	0x0002a840
        /*0878*/ 	.short	0x010a
        /*087a*/ 	.byte	0x3f
	.zero		1


	//   ....[55]....
        /*087c*/ 	.word	0x00012010
        /*0880*/ 	.word	0x00000002
        /*0884*/ 	.word	0x00000060
        /*0888*/ 	.short	0x010a
        /*088a*/ 	.byte	0x3f
	.zero		1


	//   ....[56]....
        /*088c*/ 	.word	0x000125c0
        /*0890*/ 	.word	0x00000002
        /*0894*/ 	.word	0x0002a840
        /*0898*/ 	.short	0x010a
        /*089a*/ 	.byte	0x3f
	.zero		1


	//   ....[57]....
        /*089c*/ 	.word	0x00012a40
        /*08a0*/ 	.word	0x00000002
        /*08a4*/ 	.word	0x00000060
        /*08a8*/ 	.short	0x010a
        /*08aa*/ 	.byte	0x3f
	.zero		1


	//   ....[58]....
        /*08ac*/ 	.word	0x00012fa0
        /*08b0*/ 	.word	0x00000002
        /*08b4*/ 	.word	0x0002a860
        /*08b8*/ 	.short	0x010a
        /*08ba*/ 	.byte	0x3f
	.zero		1


	//   ....[59]....
        /*08bc*/ 	.word	0x000135a0
        /*08c0*/ 	.word	0x00000000
        /*08c4*/ 	.word	0x0002a820
        /*08c8*/ 	.short	0x010a
        /*08ca*/ 	.byte	0x3f
	.zero		1


	//   ....[60]....
        /*08cc*/ 	.word	0x00013790
        /*08d0*/ 	.word	0x00000006
        /*08d4*/ 	.word	0x00000000
        /*08d8*/ 	.short	0x010a
        /*08da*/ 	.byte	0x3f
	.zero		1


	//   ....[61]....
        /*08dc*/ 	.word	0x000137e0
        /*08e0*/ 	.word	0x00000003
        /*08e4*/ 	.word	0x00000000
        /*08e8*/ 	.short	0x010a
        /*08ea*/ 	.byte	0x3f
	.zero		1


	//   ....[62]....
        /*08ec*/ 	.word	0x00013840
        /*08f0*/ 	.word	0x00000012
        /*08f4*/ 	.word	0x00000000
        /*08f8*/ 	.short	0x010a
        /*08fa*/ 	.byte	0x3f
	.zero		1


	//   ....[63]....
        /*08fc*/ 	.word	0x00013870
        /*0900*/ 	.word	0x00000003
        /*0904*/ 	.word	0x00000000
        /*0908*/ 	.short	0x010a
        /*090a*/ 	.byte	0x3f
	.zero		1


	//   ....[64]....
        /*090c*/ 	.word	0x000138e0
        /*0910*/ 	.word	0x00000003
        /*0914*/ 	.word	0x0002a800
        /*0918*/ 	.short	0x010a
        /*091a*/ 	.byte	0x3f
	.zero		1


	//   ....[65]....
        /*091c*/ 	.word	0x00013930
        /*0920*/ 	.word	0x00000007
        /*0924*/ 	.word	0x0002a830
        /*0928*/ 	.short	0x010a
        /*092a*/ 	.byte	0x3f
	.zero		1


	//   ....[66]....
        /*092c*/ 	.word	0x00013990
        /*0930*/ 	.word	0x0000000c
        /*0934*/ 	.word	0x0002a830
        /*0938*/ 	.short	0x010a
        /*093a*/ 	.byte	0x3f
	.zero		1


	//   ....[67]....
        /*093c*/ 	.word	0x000139f0
        /*0940*/ 	.word	0x00000009
        /*0944*/ 	.word	0x0002a850
        /*0948*/ 	.short	0x010a
        /*094a*/ 	.byte	0x3f
	.zero		1


	//   ....[68]....
        /*094c*/ 	.word	0x00013a50
        /*0950*/ 	.word	0x00000008
        /*0954*/ 	.word	0x0002a830
        /*0958*/ 	.short	0x010a
        /*095a*/ 	.byte	0x3f
	.zero		1


	//   ....[69]....
        /*095c*/ 	.word	0x00013ab0
        /*0960*/ 	.word	0x00000003
        /*0964*/ 	.word	0x0002a850
        /*0968*/ 	.short	0x010a
        /*096a*/ 	.byte	0x3f
	.zero		1


	//   ....[70]....
        /*096c*/ 	.word	0x00013b10
        /*0970*/ 	.word	0x00000008
        /*0974*/ 	.word	0x0002a830
        /*0978*/ 	.short	0x010a
        /*097a*/ 	.byte	0x3f
	.zero		1


	//   ....[71]....
        /*097c*/ 	.word	0x00013b70
        /*0980*/ 	.word	0x00000003
        /*0984*/ 	.word	0x0002a850
        /*0988*/ 	.short	0x010a
        /*098a*/ 	.byte	0x3f
	.zero		1


	//   ....[72]....
        /*098c*/ 	.word	0x00013bd0
        /*0990*/ 	.word	0x00000005
        /*0994*/ 	.word	0x0002a850
        /*0998*/ 	.short	0x010a
        /*099a*/ 	.byte	0x3f
	.zero		1


	//   ....[73]....
        /*099c*/ 	.word	0x00013d20
        /*09a0*/ 	.word	0x00000000
        /*09a4*/ 	.word	0x0002a840
        /*09a8*/ 	.short	0x010a
        /*09aa*/ 	.byte	0x3f
	.zero		1


	//   ....[74]....
        /*09ac*/ 	.word	0x00014980
        /*09b0*/ 	.word	0x00000011
        /*09b4*/ 	.word	0x0002a820
        /*09b8*/ 	.short	0x010a
        /*09ba*/ 	.byte	0x3f
	.zero		1


	//   ....[75]....
        /*09bc*/ 	.word	0x000149d0
        /*09c0*/ 	.word	0x00000003
        /*09c4*/ 	.word	0x0002a840
        /*09c8*/ 	.short	0x010a
        /*09ca*/ 	.byte	0x3f
	.zero		1


	//   ....[76]....
        /*09cc*/ 	.word	0x00014a20
        /*09d0*/ 	.word	0x00000003
        /*09d4*/ 	.word	0x00000060
        /*09d8*/ 	.short	0x010a
        /*09da*/ 	.byte	0x3f
	.zero		1


	//   ....[77]....
        /*09dc*/ 	.word	0x00014a70
        /*09e0*/ 	.word	0x00000003
        /*09e4*/ 	.word	0x0002a840
        /*09e8*/ 	.short	0x010a
        /*09ea*/ 	.byte	0x3f
	.zero		1


	//   ....[78]....
        /*09ec*/ 	.word	0x00014ac0
        /*09f0*/ 	.word	0x00000002
        /*09f4*/ 	.word	0x00000060
        /*09f8*/ 	.short	0x010a
        /*09fa*/ 	.byte	0x3f
	.zero		1


	//   ....[79]....
        /*09fc*/ 	.word	0x00014b10
        /*0a00*/ 	.word	0x00000002
        /*0a04*/ 	.word	0x0002a840
        /*0a08*/ 	.short	0x010a
        /*0a0a*/ 	.byte	0x3f
	.zero		1


	//   ....[80]....
        /*0a0c*/ 	.word	0x00014b60
        /*0a10*/ 	.word	0x00000002
        /*0a14*/ 	.word	0x00000060
        /*0a18*/ 	.short	0x010a
        /*0a1a*/ 	.byte	0x3f
	.zero		1


	//   ....[81]....
        /*0a1c*/ 	.word	0x00014bb0
        /*0a20*/ 	.word	0x00000002
        /*0a24*/ 	.word	0x0002a860
        /*0a28*/ 	.short	0x010a
        /*0a2a*/ 	.byte	0x3f
	.zero		1


	//   ....[82]....
        /*0a2c*/ 	.word	0x00014ca0
        /*0a30*/ 	.word	0x00000000
        /*0a34*/ 	.word	0x0002a820
        /*0a38*/ 	.short	0x010a
        /*0a3a*/ 	.byte	0x3f
	.zero		1


	//   ....[83]....
        /*0a3c*/ 	.word	0x00014e40
        /*0a40*/ 	.word	0x00000006
        /*0a44*/ 	.word	0x00000000
        /*0a48*/ 	.short	0x010a
        /*0a4a*/ 	.byte	0x3f
	.zero		1


	//   ....[84]....
        /*0a4c*/ 	.word	0x00014e90
        /*0a50*/ 	.word	0x00000003
        /*0a54*/ 	.word	0x00000000
        /*0a58*/ 	.short	0x010a
        /*0a5a*/ 	.byte	0x3f
	.zero		1


	//   ....[85]....
        /*0a5c*/ 	.word	0x00014ee0
        /*0a60*/ 	.word	0x00000012
        /*0a64*/ 	.word	0x00000000
        /*0a68*/ 	.short	0x010a
        /*0a6a*/ 	.byte	0x3f
	.zero		1


	//----- nvinfo : EIATTR_NUM_MBARRIERS
	.align		4
.L_451:
        /*0a6c*/ 	.byte	0x03, 0x38
        /*0a6e*/ 	.short	0x0016


	//----- nvinfo : EIATTR_EXIT_INSTR_OFFSETS
	.align		4
        /*0a70*/ 	.byte	0x04, 0x1c
        /*0a72*/ 	.short	(.L_453 - .L_452)


	//   ....[0]....
.L_452:
        /*0a74*/ 	.word	0x00000a10


	//   ....[1]....
        /*0a78*/ 	.word	0x0000e980


	//   ....[2]....
        /*0a7c*/ 	.word	0x000138c0


	//----- nvinfo : EIATTR_MAX_THREADS
	.align		4
.L_453:
        /*0a80*/ 	.byte	0x04, 0x05
        /*0a82*/ 	.short	(.L_455 - .L_454)
.L_454:
        /*0a84*/ 	.word	0x00000180
        /*0a88*/ 	.word	0x00000001
        /*0a8c*/ 	.word	0x00000001


	//----- nvinfo : EIATTR_CRS_STACK_SIZE
	.align		4
.L_455:
        /*0a90*/ 	.byte	0x04, 0x1e
        /*0a92*/ 	.short	(.L_457 - .L_456)
.L_456:
        /*0a94*/ 	.word	0x00000000


	//----- nvinfo : EIATTR_CBANK_PARAM_SIZE
	.align		4
.L_457:
        /*0a98*/ 	.byte	0x03, 0x19
        /*0a9a*/ 	.short	0x0af0


	//----- nvinfo : EIATTR_PARAM_CBANK
	.align		4
        /*0a9c*/ 	.byte	0x04, 0x0a
        /*0a9e*/ 	.short	(.L_459 - .L_458)
	.align		4
.L_458:
        /*0aa0*/ 	.word	index@(.nv.constant0._ZN7cutlass13device_kernelIN5flash11enable_sm90INS1_16FlashAttnFwdSm90INS1_25CollectiveMainloopFwdSm90ILi2EN4cute5tupleIJNS5_1CILi1EEES8_S8_EEENS6_IJNS7_ILi128EEENS7_ILi96EEENS7_ILi192EEEEEELi128ENS_10bfloat16_tEfNS_4arch4Sm90ELb0ELb1ELb0ELb0ELb0ELb0ELb0ELb1ELb1ELb1ELb0ELb0EEENS1_21CollectiveEpilogueFwdINS6_IJSA_SA_SB_EEES9_SE_SG_Li256ELb0ELb1ELb0ELb0EEENS1_30DynamicPersistentTileSchedulerILi256ELi128ELb0ELb1ELb1EEEEEEEEEvNT_6ParamsE)
        /*0aa4*/ 	.short	0x0210
        /*0aa6*/ 	.short	0x0af0


	//----- nvinfo : EIATTR_SW_WAR
	.align		4
.L_459:
        /*0aa8*/ 	.byte	0x04, 0x36
        /*0aaa*/ 	.short	(.L_461 - .L_460)
.L_460:
        /*0aac*/ 	.word	0x00000008
.L_461:


//--------------------- .nv.info._ZN7cutlass13device_kernelIN5flash11enable_sm90INS1_16FlashAttnFwdSm90INS1_25CollectiveMainloopFwdSm90ILi2EN4cute5tupleIJNS5_1CILi1EEES8_S8_EEENS6_IJNS7_ILi128EEENS7_ILi96EEENS7_ILi192EEEEEELi128ENS_10bfloat16_tEfNS_4arch4Sm90ELb0ELb1ELb0ELb1ELb0ELb0ELb0ELb1ELb1ELb1ELb0ELb0EEENS1_21CollectiveEpilogueFwdINS6_IJSA_SA_SB_EEES9_SE_SG_Li256ELb1ELb1ELb0ELb0EEENS1_36VarlenDynamicPersistentTileSchedulerILi128ELi96ELi256ELi128ELb0ELb1ELb1ELb1ELb0ELb1EEEEEEEEEvNT_6ParamsE --------------------------
	.section	.nv.info._ZN7cutlass13device_kernelIN5flash11enable_sm90INS1_16FlashAttnFwdSm90INS1_25CollectiveMainloopFwdSm90ILi2EN4cute5tupleIJNS5_1CILi1EEES8_S8_EEENS6_IJNS7_ILi128EEENS7_ILi96EEENS7_ILi192EEEEEELi128ENS_10bfloat16_tEfNS_4arch4Sm90ELb0ELb1ELb0ELb1ELb0ELb0ELb0ELb1ELb1ELb1ELb0ELb0EEENS1_21CollectiveEpilogueFwdINS6_IJSA_SA_SB_EEES9_SE_SG_Li256ELb1ELb1ELb0ELb0EEENS1_36VarlenDynamicPersistentTileSchedulerILi128ELi96ELi256ELi128ELb0ELb1ELb1ELb1ELb0ELb1EEEEEEEEEvNT_6ParamsE,"",@"SHT_CUDA_INFO"
	.sectionflags	@""
	.align	4


	//----- nvinfo : EIATTR_CUDA_API_VERSION
	.align		4
        /*0000*/ 	.byte	0x04, 0x37
        /*0002*/ 	.short	(.L_463 - .L_462)
.L_462:
        /*0004*/ 	.word	0x00000082


	//----- nvinfo : EIATTR_KPARAM_INFO
	.align		4
.L_463:
        /*0008*/ 	.byte	0x04, 0x17
        /*000a*/ 	.short	(.L_465 - .L_464)
.L_464:
        /*000c*/ 	.word	0x00000000
        /*0010*/ 	.short	0x0000
        /*0012*/ 	.short	0x0070
        /*0014*/ 	.byte	0x00, 0xf0, 0x01, 0x2a


	//----- nvinfo : EIATTR_SPARSE_MMA_MASK
	.align		4
.L_465:
        /*0018*/ 	.byte	0x03, 0x50
        /*001a*/ 	.short	0x0000


	//----- nvinfo : EIATTR_MAXREG_COUNT
	.align		4
        /*001c*/ 	.byte	0x03, 0x1b
        /*001e*/ 	.short	0x00a8


	//----- nvinfo : EIATTR_NUM_BARRIERS
	.align		4
        /*0020*/ 	.byte	0x02, 0x4c
        /*0022*/ 	.byte	0x09
	.zero		1


	//----- nvinfo : EIATTR_EXTERNS
	.align		4
        /*0024*/ 	.byte	0x04, 0x0f
        /*0026*/ 	.short	(.L_467 - .L_466)


	//   ....[0]....
	.align		4
.L_466:
        /*0028*/ 	.word	index@(__assertfail)


	//----- nvinfo : EIATTR_ANNOTATIONS
	.align		4
.L_467:
        /*002c*/ 	.byte	0x04, 0x55
        /*002e*/ 	.short	(.L_469 - .L_468)


	//   ....[0]....
.L_468:
        /* <DEDUP_REMOVED lines=63> */


	//----- nvinfo : EIATTR_MERCURY_ISA_VERSION
	.align		4
.L_469:
        /*0410*/ 	.byte	0x03, 0x5f
        /*0412*/ 	.short	0x0101


	//----- nvinfo : EIATTR_UNUSED_LOAD_BYTE_OFFSET
	.align		4
        /*0414*/ 	.byte	0x04, 0x44
        /*0416*/ 	.short	(.L_471 - .L_470)


	//   ....[0]....
.L_470:
        /*0418*/ 	.word	0x00000a20
        /*041c*/ 	.word	0x0000fff0


	//   ....[1]....
        /*0420*/ 	.word	0x0000cd00
        /*0424*/ 	.word	0x0000fff0


	//----- nvinfo : EIATTR_INT_WARP_WIDE_INSTR_OFFSETS
	.align		4
.L_471:
        /*0428*/ 	.byte	0x04, 0x31
        /*042a*/ 	.short	(.L_473 - .L_472)


	//   ....[0]....
.L_472:
        /*042c*/ 	.word	0x00000130


	//   ....[1]....
        /*0430*/ 	.word	0x00000170


	//   ....[2]....
        /*0434*/ 	.word	0x000001e0


	//   ....[3]....
        /*0438*/ 	.word	0x000102a0


	//   ....[4]....
        /*043c*/ 	.word	0x00010330


	//   ....[5]....
        /*0440*/ 	.word	0x00013ef0


	//   ....[6]....
        /*0444*/ 	.word	0x00013f50


	//----- nvinfo : EIATTR_COOP_GROUP_MASK_REGIDS
	.align		4
.L_473:
        /*0448*/ 	.byte	0x04, 0x29
        /*044a*/ 	.short	(.L_475 - .L_474)


	//   ....[0]....
.L_474:
        /*044c*/ 	.word	0xffffffff


	//   ....[1]....
        /*0450*/ 	.word	0xffffffff


	//   ....[2]....
        /*0454*/ 	.word	0xffffffff


	//   ....[3]....
        /*0458*/ 	.word	0xffffffff


	//   ....[4]....
        /*045c*/ 	.word	0xffffffff


	//   ....[5]....
        /*0460*/ 	.word	0xffffffff


	//   ....[6]....
        /*0464*/ 	.word	0xffffffff


	//   ....[7]....
        /*0468*/ 	.word	0xffffffff


	//   ....[8]....
        /*046c*/ 	.word	0xffffffff


	//   ....[9]....
        /*0470*/ 	.word	0xffffffff


	//   ....[10]....
        /*0474*/ 	.word	0xffffffff


	//   ....[11]....
        /*0478*/ 	.word	0xffffffff


	//   ....[12]....
        /*047c*/ 	.word	0xffffffff


	//   ....[13]....
        /*0480*/ 	.word	0xffffffff


	//   ....[14]....
        /*0484*/ 	.word	0xffffffff


	//   ....[15]....
        /*0488*/ 	.word	0xffffffff


	//   ....[16]....
        /*048c*/ 	.word	0xffffffff


	//   ....[17]....
        /*0490*/ 	.word	0xffffffff


	//   ....[18]....
        /*0494*/ 	.word	0xffffffff


	//   ....[19]....
        /*0498*/ 	.word	0xffffffff


	//   ....[20]....
        /*049c*/ 	.word	0xffffffff


	//   ....[21]....
        /*04a0*/ 	.word	0xffffffff


	//   ....[22]....
        /*04a4*/ 	.word	0xffffffff


	//   ....[23]....
        /*04a8*/ 	.word	0xffffffff


	//   ....[24]....
        /*04ac*/ 	.word	0xffffffff


	//   ....[25]....
        /*04b0*/ 	.word	0xffffffff


	//   ....[26]....
        /*04b4*/ 	.word	0xffffffff


	//   ....[27]....
        /*04b8*/ 	.word	0xffffffff


	//   ....[28]....
        /*04bc*/ 	.word	0xffffffff


	//   ....[29]....
        /*04c0*/ 	.word	0xffffffff


	//   ....[30]....
        /*04c4*/ 	.word	0xffffffff


	//   ....[31]....
        /*04c8*/ 	.word	0xffffffff


	//   ....[32]....
        /*04cc*/ 	.word	0xffffffff


	//   ....[33]....
        /*04d0*/ 	.word	0xffffffff


	//   ....[34]....
        /*04d4*/ 	.word	0xffffffff


	//   ....[35]....
        /*04d8*/ 	.word	0xffffffff


	//   ....[36]....
        /*04dc*/ 	.word	0xffffffff


	//   ....[37]....
        /*04e0*/ 	.word	0xffffffff


	//   ....[38]....
        /*04e4*/ 	.word	0xffffffff


	//   ....[39]....
        /*04e8*/ 	.word	0xffffffff


	//   ....[40]....
        /*04ec*/ 	.word	0xffffffff


	//   ....[41]....
        /*04f0*/ 	.word	0xffffffff


	//   ....[42]....
        /*04f4*/ 	.word	0xffffffff


	//   ....[43]....
        /*04f8*/ 	.word	0xffffffff


	//   ....[44]....
        /*04fc*/ 	.word	0xffffffff


	//   ....[45]....
        /*0500*/ 	.word	0xffffffff


	//   ....[46]....
        /*0504*/ 	.word	0xffffffff


	//   ....[47]....
        /*0508*/ 	.word	0xffffffff


	//   ....[48]....
        /*050c*/ 	.word	0xffffffff


	//   ....[49]....
        /*0510*/ 	.word	0xffffffff


	//   ....[50]....
        /*0514*/ 	.word	0xffffffff


	//   ....[51]....
        /*0518*/ 	.word	0xffffffff


	//   ....[52]....
        /*051c*/ 	.word	0xffffffff


	//   ....[53]....
        /*0520*/ 	.word	0xffffffff


	//   ....[54]....
        /*0524*/ 	.word	0xffffffff


	//   ....[55]....
        /*0528*/ 	.word	0xffffffff


	//   ....[56]....
        /*052c*/ 	.word	0xffffffff


	//   ....[57]....
        /*0530*/ 	.word	0xffffffff


	//   ....[58]....
        /*0534*/ 	.word	0xffffffff


	//   ....[59]....
        /*0538*/ 	.word	0xffffffff


	//   ....[60]....
        /*053c*/ 	.word	0xffffffff


	//   ....[61]....
        /*0540*/ 	.word	0xffffffff


	//   ....[62]....
        /*0544*/ 	.word	0xffffffff


	//   ....[63]....
        /*0548*/ 	.word	0xffffffff


	//   ....[64]....
        /*054c*/ 	.word	0xffffffff


	//   ....[65]....
        /*0550*/ 	.word	0xffffffff


	//   ....[66]....
        /*0554*/ 	.word	0xffffffff


	//   ....[67]....
        /*0558*/ 	.word	0xffffffff


	//   ....[68]....
        /*055c*/ 	.word	0xffffffff


	//   ....[69]....
        /*0560*/ 	.word	0xffffffff


	//   ....[70]....
        /*0564*/ 	.word	0xffffffff


	//   ....[71]....
        /*0568*/ 	.word	0xffffffff


	//   ....[72]....
        /*056c*/ 	.word	0xffffffff


	//   ....[73]....
        /*0570*/ 	.word	0xffffffff


	//   ....[74]....
        /*0574*/ 	.word	0xffffffff


	//   ....[75]....
        /*0578*/ 	.word	0xffffffff


	//   ....[76]....
        /*057c*/ 	.word	0xffffffff


	//   ....[77]....
        /*0580*/ 	.word	0xffffffff


	//   ....[78]....
        /*0584*/ 	.word	0xffffffff


	//   ....[79]....
        /*0588*/ 	.word	0xffffffff


	//   ....[80]....
        /*058c*/ 	.word	0xffffffff


	//   ....[81]....
        /*0590*/ 	.word	0xffffffff


	//   ....[82]....
        /*0594*/ 	.word	0xffffffff


	//   ....[83]....
        /*0598*/ 	.word	0xffffffff


	//   ....[84]....
        /*059c*/ 	.word	0xffffffff


	//   ....[85]....
        /*05a0*/ 	.word	0xffffffff


	//   ....[86]....
        /*05a4*/ 	.word	0xffffffff


	//   ....[87]....
        /*05a8*/ 	.word	0xffffffff


	//   ....[88]....
        /*05ac*/ 	.word	0xffffffff


	//   ....[89]....
        /*05b0*/ 	.word	0xffffffff


	//   ....[90]....
        /*05b4*/ 	.word	0xffffffff


	//   ....[91]....
        /*05b8*/ 	.word	0xffffffff


	//   ....[92]....
        /*05bc*/ 	.word	0xffffffff


	//   ....[93]....
        /*05c0*/ 	.word	0xffffffff


	//   ....[94]....
        /*05c4*/ 	.word	0xffffffff


	//   ....[95]....
        /*05c8*/ 	.word	0xffffffff


	//   ....[96]....
        /*05cc*/ 	.word	0xffffffff


	//   ....[97]....
        /*05d0*/ 	.word	0xffffffff


	//   ....[98]....
        /*05d4*/ 	.word	0xffffffff


	//   ....[99]....
        /*05d8*/ 	.word	0xffffffff


	//   ....[100]....
        /*05dc*/ 	.word	0xffffffff


	//   ....[101]....
        /*05e0*/ 	.word	0xffffffff


	//   ....[102]....
        /*05e4*/ 	.word	0xffffffff


	//   ....[103]....
        /*05e8*/ 	.word	0xffffffff


	//   ....[104]....
        /*05ec*/ 	.word	0xffffffff


	//   ....[105]....
        /*05f0*/ 	.word	0x0500000f


	//   ....[106]....
        /*05f4*/ 	.word	0x0500000f


	//   ....[107]....
        /*05f8*/ 	.word	0x0500000f


	//   ....[108]....
        /*05fc*/ 	.word	0x0500000f


	//   ....[109]....
        /*0600*/ 	.word	0x0500000f


	//   ....[110]....
        /*0604*/ 	.word	0x0500000f


	//   ....[111]....
        /*0608*/ 	.word	0x0500000f


	//   ....[112]....
        /*060c*/ 	.word	0x0500000f


	//   ....[113]....
        /*0610*/ 	.word	0x0500000f


	//   ....[114]....
        /*0614*/ 	.word	0x0500000f


	//   ....[115]....
        /*0618*/ 	.word	0x0500000f


	//   ....[116]....
        /*061c*/ 	.word	0x0500000f


	//   ....[117]....
        /*0620*/ 	.word	0x0500000f


	//   ....[118]....
        /*0624*/ 	.word	0x0500000f


	//   ....[119]....
        /*0628*/ 	.word	0x0500000f


	//   ....[120]....
        /*062c*/ 	.word	0x0500000f


	//   ....[121]....
        /*0630*/ 	.word	0x0500000f


	//   ....[122]....
        /*0634*/ 	.word	0x0500000f


	//   ....[123]....
        /*0638*/ 	.word	0x0500000f


	//   ....[124]....
        /*063c*/ 	.word	0x0500000f


	//   ....[125]....
        /*0640*/ 	.word	0x0500000f


	//   ....[126]....
        /*0644*/ 	.word	0x0500000f


	//   ....[127]....
        /*0648*/ 	.word	0x0500000f


	//   ....[128]....
        /*064c*/ 	.word	0x0500000f


	//   ....[129]....
        /*0650*/ 	.word	0x0500000f


	//   ....[130]....
        /*0654*/ 	.word	0x0500000f


	//   ....[131]....
        /*0658*/ 	.word	0x0500000f


	//   ....[132]....
        /*065c*/ 	.word	0x0500000f


	//   ....[133]....
        /*0660*/ 	.word	0x0500000f


	//   ....[134]....
        /*0664*/ 	.word	0x0500000f


	//   ....[135]....
        /*0668*/ 	.word	0x0500000f


	//   ....[136]....
        /*066c*/ 	.word	0x0500000f


	//   ....[137]....
        /*0670*/ 	.word	0x0500000f


	//   ....[138]....
        /*0674*/ 	.word	0x0500000f


	//   ....[139]....
        /*0678*/ 	.word	0x0500000f


	//----- nvinfo : EIATTR_COOP_GROUP_INSTR_OFFSETS
	.align		4
.L_475:
        /*067c*/ 	.byte	0x04, 0x28
        /*067e*/ 	.short	(.L_477 - .L_476)


	//   ....[0]....
.L_476:
        /*0680*/ 	.word	0x00000060


	//   ....[1]....
        /*0684*/ 	.word	0x00000140


	//   ....[2]....
        /*0688*/ 	.word	0x00000190


	//   ....[3]....
        /*068c*/ 	.word	0x000003c0


	//   ....[4]....
        /*0690*/ 	.word	0x00000520


	//   ....[5]....
        /*0694*/ 	.word	0x00000640


	//   ....[6]....
        /*0698*/ 	.word	0x000007a0


	//   ....[7]....
        /*069c*/ 	.word	0x00001810


	//   ....[8]....
        /*06a0*/ 	.word	0x00002000


	//   ....[9]....
        /*06a4*/ 	.word	0x00002ba0


	//   ....[10]....
        /*06a8*/ 	.word	0x000032b0


	//   ....[11]....
        /*06ac*/ 	.word	0x00003370


	//   ....[12]....
        /*06b0*/ 	.word	0x00003790


	//   ....[13]....
        /*06b4*/ 	.word	0x00003870


	//   ....[14]....
        /*06b8*/ 	.word	0x000052b0


	//   ....[15]....
        /*06bc*/ 	.word	0x00005490


	//   ....[16]....
        /*06c0*/ 	.word	0x000061e0


	//   ....[17]....
        /*06c4*/ 	.word	0x000062f0


	//   ....[18]....
        /*06c8*/ 	.word	0x000068d0


	//   ....[19]....
        /*06cc*/ 	.word	0x00006940


	//   ....[20]....
        /*06d0*/ 	.word	0x000081b0


	//   ....[21]....
        /*06d4*/ 	.word	0x000081d0


	//   ....[22]....
        /*06d8*/ 	.word	0x000087f0


	//   ....[23]....
        /*06dc*/ 	.word	0x00008860


	//   ....[24]....
        /*06e0*/ 	.word	0x00009d40


	//   ....[25]....
        /*06e4*/ 	.word	0x0000a140


	//   ....[26]....
        /*06e8*/ 	.word	0x0000b0e0


	//   ....[27]....
        /*06ec*/ 	.word	0x0000b190


	//   ....[28]....
        /*06f0*/ 	.word	0x0000b510


	//   ....[29]....
        /*06f4*/ 	.word	0x0000b5c0


	//   ....[30]....
        /*06f8*/ 	.word	0x0000c450


	//   ....[31]....
        /*06fc*/ 	.word	0x0000c480


	//   ....[32]....
        /*0700*/ 	.word	0x0000c580


	//   ....[33]....
        /*0704*/ 	.word	0x0000c590


	//   ....[34]....
        /*0708*/ 	.word	0x0000d770


	//   ....[35]....
        /*070c*/ 	.word	0x0000d7b0


	//   ....[36]....
        /*0710*/ 	.word	0x0000d7f0


	//   ....[37]....
        /*0714*/ 	.word	0x0000d820


	//   ....[38]....
        /*0718*/ 	.word	0x0000dd80


	//   ....[39]....
        /*071c*/ 	.word	0x0000ddc0


	//   ....[40]....
        /*0720*/ 	.word	0x0000de80


	//   ....[41]....
        /*0724*/ 	.word	0x0000dea0


	//   ....[42]....
        /*0728*/ 	.word	0x0000df60


	//   ....[43]....
        /*072c*/ 	.word	0x0000df80


	//   ....[44]....
        /*0730*/ 	.word	0x0000e050


	//   ....[45]....
        /*0734*/ 	.word	0x0000e070


	//   ....[46]....
        /*0738*/ 	.word	0x0000e880


	//   ....[47]....
        /*073c*/ 	.word	0x0000e8a0


	//   ....[48]....
        /*0740*/ 	.word	0x0000e960


	//   ....[49]....
        /*0744*/ 	.word	0x0000e980


	//   ....[50]....
        /*0748*/ 	.word	0x0000ea40


	//   ....[51]....
        /*074c*/ 	.word	0x0000ea60


	//   ....[52]....
        /*0750*/ 	.word	0x0000eb30


	//   ....[53]....
        /*0754*/ 	.word	0x0000eb50


	//   ....[54]....
        /*0758*/ 	.word	0x0000eca0


	//   ....[55]....
        /*075c*/ 	.word	0x0000ee80


	//   ....[56]....
        /*0760*/ 	.word	0x0000eeb0


	//   ....[57]....
        /*0764*/ 	.word	0x0000eee0


	//   ....[58]....
        /*0768*/ 	.word	0x0000ef10


	//   ....[59]....
        /*076c*/ 	.word	0x0000ef40


	//   ....[60]....
        /*0770*/ 	.word	0x0000ef70


	//   ....[61]....
        /*0774*/ 	.word	0x0000f0e0


	//   ....[62]....
        /*0778*/ 	.word	0x0000f110


	//   ....[63]....
        /*077c*/ 	.word	0x0000f140


	//   ....[64]....
        /*0780*/ 	.word	0x0000f170


	//   ....[65]....
        /*0784*/ 	.word	0x0000f1a0


	//   ....[66]....
        /*0788*/ 	.word	0x0000f1d0


	//   ....[67]....
        /*078c*/ 	.word	0x0000f270


	//   ....[68]....
        /*0790*/ 	.word	0x0000f2d0


	//   ....[69]....
        /*0794*/ 	.word	0x0000f360


	//   ....[70]....
        /*0798*/ 	.word	0x00010860


	//   ....[71]....
        /*079c*/ 	.word	0x000114a0


	//   ....[72]....
        /*07a0*/ 	.word	0x000114e0


	//   ....[73]....
        /*07a4*/ 	.word	0x00011500


	//   ....[74]....
        /*07a8*/ 	.word	0x00011540


	//   ....[75]....
        /*07ac*/ 	.word	0x00011670


	//   ....[76]....
        /*07b0*/ 	.word	0x00011680


	//   ....[77]....
        /*07b4*/ 	.word	0x00011720


	//   ....[78]....
        /*07b8*/ 	.word	0x00011730


	//   ....[79]....
        /*07bc*/ 	.word	0x000117d0


	//   ....[80]....
        /*07c0*/ 	.word	0x000117e0


	//   ....[81]....
        /*07c4*/ 	.word	0x00011880


	//   ....[82]....
        /*07c8*/ 	.word	0x00011890


	//   ....[83]....
        /*07cc*/ 	.word	0x00011910


	//   ....[84]....
        /*07d0*/ 	.word	0x00011940


	//   ....[85]....
        /*07d4*/ 	.word	0x00011960


	//   ....[86]....
        /*07d8*/ 	.word	0x00011970


	//   ....[87]....
        /*07dc*/ 	.word	0x000145f0


	//   ....[88]....
        /*07e0*/ 	.word	0x00014650


	//   ....[89]....
        /*07e4*/ 	.word	0x00014680


	//   ....[90]....
        /*07e8*/ 	.word	0x00014690


	//   ....[91]....
        /*07ec*/ 	.word	0x000146c0


	//   ....[92]....
        /*07f0*/ 	.word	0x000146f0


	//   ....[93]....
        /*07f4*/ 	.word	0x00014720


	//   ....[94]....
        /*07f8*/ 	.word	0x00014750


	//   ....[95]....
        /*07fc*/ 	.word	0x000148d0


	//   ....[96]....
        /*0800*/ 	.word	0x00014900


	//   ....[97]....
        /*0804*/ 	.word	0x00014930


	//   ....[98]....
        /*0808*/ 	.word	0x00014960


	//   ....[99]....
        /*080c*/ 	.word	0x00014990


	//   ....[100]....
        /*0810*/ 	.word	0x000149c0


	//   ....[101]....
        /*0814*/ 	.word	0x00014a80


	//   ....[102]....
        /*0818*/ 	.word	0x00014aa0


	//   ....[103]....
        /*081c*/ 	.word	0x00014b10


	//   ....[104]....
        /*0820*/ 	.word	0x000151e0


	//   ....[105]....
        /*0824*/ 	.word	0x00015890


	//   ....[106]....
        /*0828*/ 	.word	0x00015a60


	//   ....[107]....
        /*082c*/ 	.word	0x00015ab0


	//   ....[108]....
        /*0830*/ 	.word	0x00015b10


	//   ....[109]....
        /*0834*/ 	.word	0x00015bb0


	//   ....[110]....
        /*0838*/ 	.word	0x00015c80


	//   ....[111]....
        /*083c*/ 	.word	0x00015d80


	//   ....[112]....
        /*0840*/ 	.word	0x00015e50


	//   ....[113]....
        /*0844*/ 	.word	0x00015f60


	//   ....[114]....
        /*0848*/ 	.word	0x00015fc0


	//   ....[115]....
        /*084c*/ 	.word	0x000160d0


	//   ....[116]....
        /*0850*/ 	.word	0x00016130


	//   ....[117]....
        /*0854*/ 	.word	0x00016240


	//   ....[118]....
        /*0858*/ 	.word	0x000162a0


	//   ....[119]....
        /*085c*/ 	.word	0x00016390


	//   ....[120]....
        /*0860*/ 	.word	0x00016410


	//   ....[121]....
        /*0864*/ 	.word	0x000164f0


	//   ....[122]....
        /*0868*/ 	.word	0x00016860


	//   ....[123]....
        /*086c*/ 	.word	0x00016900


	//   ....[124]....
        /*0870*/ 	.word	0x00016a20


	//   ....[125]....
        /*0874*/ 	.word	0x00016a90


	//   ....[126]....
        /*0878*/ 	.word	0x00016b10


	//   ....[127]....
        /*087c*/ 	.word	0x00016b90


	//   ....[128]....
        /*0880*/ 	.word	0x00016c10


	//   ....[129]....
        /*0884*/ 	.word	0x00016ca0


	//   ....[130]....
        /*0888*/ 	.word	0x00016d40


	//   ....[131]....
        /*088c*/ 	.word	0x00016de0


	//   ....[132]....
        /*0890*/ 	.word	0x00016e50


	//   ....[133]....
        /*0894*/ 	.word	0x00016ec0


	//   ....[134]....
        /*0898*/ 	.word	0x00016f30


	//   ....[135]....
        /*089c*/ 	.word	0x00016fb0


	//   ....[136]....
        /*08a0*/ 	.word	0x00017030


	//   ....[137]....
        /*08a4*/ 	.word	0x000170d0


	//   ....[138]....
        /*08a8*/ 	.word	0x00017160


	//   ....[139]....
        /*08ac*/ 	.word	0x00017290


	//----- nvinfo : EIATTR_REG_RECONFIG
	.align		4
.L_477:
        /*08b0*/ 	.byte	0x01, 0x54
	.zero		2


	//----- nvinfo : EIATTR_SYSCALL_OFFSETS
	.align		4
        /*08b4*/ 	.byte	0x04, 0x46
        /*08b6*/ 	.short	(.L_479 - .L_478)


	//   ....[0]....
.L_478:
        /*08b8*/ 	.word	0x000019f0


	//   ....[1]....
        /*08bc*/ 	.word	0x000104a0


	//   ....[2]....
        /*08c0*/ 	.word	0x000105f0


	//   ....[3]....
        /*08c4*/ 	.word	0x000106e0


	//   ....[4]....
        /*08c8*/ 	.word	0x00011000


	//----- nvinfo : EIATTR_MBARRIER_INSTR_OFFSETS
	.align		4
.L_479:
        /*08cc*/ 	.byte	0x04, 0x39
        /*08ce*/ 	.short	(.L_481 - .L_480)


	//   ....[0]....
.L_480:
        /*08d0*/ 	.word	0x00000270
        /*08d4*/ 	.word	0x000000ff
        /*08d8*/ 	.word	0x0002a800
        /*08dc*/ 	.short	0x0100
        /*08de*/ 	.byte	0x08
	.zero		1


	//   ....[1]....
        /*08e0*/ 	.word	0x00000280
        /*08e4*/ 	.word	0x000000ff
        /*08e8*/ 	.word	0x0002a820
        /*08ec*/ 	.short	0x0100
        /*08ee*/ 	.byte	0x08
	.zero		1


	//   ....[2]....
        /*08f0*/ 	.word	0x00000370
        /*08f4*/ 	.word	0x000000ff
        /*08f8*/ 	.word	0x0002a830
        /*08fc*/ 	.short	0x0100
        /*08fe*/ 	.byte	0x08
	.zero		1


	//   ....[3]....
        /*0900*/ 	.word	0x00000380
        /*0904*/ 	.word	0x000000ff
        /*0908*/ 	.word	0x0002a840
        /*090c*/ 	.short	0x0100
        /*090e*/ 	.byte	0x08
	.zero		1


	//   ....[4]....
        /*0910*/ 	.word	0x00000390
        /*0914*/ 	.word	0x000000ff
        /*0918*/ 	.word	0x0002a838
        /*091c*/ 	.short	0x0100
        /*091e*/ 	.byte	0x08
	.zero		1


	//   ....[5]....
        /*0920*/ 	.word	0x000003a0
        /*0924*/ 	.word	0x000000ff
        /*0928*/ 	.word	0x0002a848
        /*092c*/ 	.short	0x0100
        /*092e*/ 	.byte	0x08
	.zero		1


	//   ....[6]....
        /*0930*/ 	.word	0x000004d0
        /*0934*/ 	.word	0x000000ff
        /*0938*/ 	.word	0x0002a850
        /*093c*/ 	.short	0x0100
        /*093e*/ 	.byte	0x08
	.zero		1


	//   ....[7]....
        /*0940*/ 	.word	0x000004e0
        /*0944*/ 	.word	0x000000ff
        /*0948*/ 	.word	0x0002a860
        /*094c*/ 	.short	0x0100
        /*094e*/ 	.byte	0x08
	.zero		1


	//   ....[8]....
        /*0950*/ 	.word	0x000004f0
        /*0954*/ 	.word	0x000000ff
        /*0958*/ 	.word	0x0002a858
        /*095c*/ 	.short	0x0100
        /*095e*/ 	.byte	0x08
	.zero		1


	//   ....[9]....
        /*0960*/ 	.word	0x00000500
        /*0964*/ 	.word	0x000000ff
        /*0968*/ 	.word	0x0002a868
        /*096c*/ 	.short	0x0100
        /*096e*/ 	.byte	0x08
	.zero		1


	//   ....[10]....
        /*0970*/ 	.word	0x000005f0
        /*0974*/ 	.word	0x000000ff
        /*0978*/ 	.word	0x0002a870
        /*097c*/ 	.short	0x0100
        /*097e*/ 	.byte	0x06
	.zero		1


	//   ....[11]....
        /*0980*/ 	.word	0x00000600
        /*0984*/ 	.word	0x000000ff
        /*0988*/ 	.word	0x0002a880
        /*098c*/ 	.short	0x0100
        /*098e*/ 	.byte	0x06
	.zero		1


	//   ....[12]....
        /*0990*/ 	.word	0x00000610
        /*0994*/ 	.word	0x000000ff
        /*0998*/ 	.word	0x0002a878
        /*099c*/ 	.short	0x0100
        /*099e*/ 	.byte	0x06
	.zero		1


	//   ....[13]....
        /*09a0*/ 	.word	0x00000620
        /*09a4*/ 	.word	0x000000ff
        /*09a8*/ 	.word	0x0002a888
        /*09ac*/ 	.short	0x0100
        /*09ae*/ 	.byte	0x06
	.zero		1


	//   ....[14]....
        /*09b0*/ 	.word	0x00000750
        /*09b4*/ 	.word	0x000000ff
        /*09b8*/ 	.word	0x0002a890
        /*09bc*/ 	.short	0x0100
        /*09be*/ 	.byte	0x08
	.zero		1


	//   ....[15]....
        /*09c0*/ 	.word	0x00000760
        /*09c4*/ 	.word	0x000000ff
        /*09c8*/ 	.word	0x0002a8a0
        /*09cc*/ 	.short	0x0100
        /*09ce*/ 	.byte	0x08
	.zero		1


	//   ....[16]....
        /*09d0*/ 	.word	0x00000770
        /*09d4*/ 	.word	0x000000ff
        /*09d8*/ 	.word	0x0002a898
        /*09dc*/ 	.short	0x0100
        /*09de*/ 	.byte	0x08
	.zero		1


	//   ....[17]....
        /*09e0*/ 	.word	0x00000780
        /*09e4*/ 	.word	0x000000ff
        /*09e8*/ 	.word	0x0002a8a8
        /*09ec*/ 	.short	0x0100
        /*09ee*/ 	.byte	0x08
	.zero		1


	//   ....[18]....
        /*09f0*/ 	.word	0x000008b0
        /*09f4*/ 	.word	0x000000ff
        /*09f8*/ 	.word	0x0002a8b0
        /*09fc*/ 	.short	0x0100
        /*09fe*/ 	.byte	0x08
	.zero		1


	//   ....[19]....
        /*0a00*/ 	.word	0x000008c0
        /*0a04*/ 	.word	0x000000ff
        /*0a08*/ 	.word	0x0002a8c0
        /*0a0c*/ 	.short	0x0100
        /*0a0e*/ 	.byte	0x08
	.zero		1


	//   ....[20]....
        /*0a10*/ 	.word	0x000008d0
        /*0a14*/ 	.word	0x000000ff
        /*0a18*/ 	.word	0x0002a8b8
        /*0a1c*/ 	.short	0x0100
        /*0a1e*/ 	.byte	0x08
	.zero		1


	//   ....[21]....
        /*0a20*/ 	.word	0x000008e0
        /*0a24*/ 	.word	0x000000ff
        /*0a28*/ 	.word	0x0002a8c8
        /*0a2c*/ 	.short	0x0100
        /*0a2e*/ 	.byte	0x08
	.zero		1


	//   ....[22]....
        /*0a30*/ 	.word	0x00001a60
        /*0a34*/ 	.word	0x000000ff
        /*0a38*/ 	.word	0x0002a800
        /*0a3c*/ 	.short	0x010a
        /*0a3e*/ 	.byte	0x25
	.zero		1


	//   ....[23]....
        /*0a40*/ 	.word	0x00001af0
        /*0a44*/ 	.word	0x00000007
        /*0a48*/ 	.word	0x0002a830
        /*0a4c*/ 	.short	0x010a
        /*0a4e*/ 	.byte	0x3f
	.zero		1


	//   ....[24]....
        /*0a50*/ 	.word	0x00001b50
        /*0a54*/ 	.word	0x00000007
        /*0a58*/ 	.word	0x0002a830
        /*0a5c*/ 	.short	0x010a
        /*0a5e*/ 	.byte	0x3f
	.zero		1


	//   ....[25]....
        /*0a60*/ 	.word	0x000022d0
        /*0a64*/ 	.word	0x00000000
        /*0a68*/ 	.word	0x00000000
        /*0a6c*/ 	.short	0x0101
        /*0a6e*/ 	.byte	0x3f
	.zero		1


	//   ....[26]....
        /*0a70*/ 	.word	0x00004630
        /*0a74*/ 	.word	0x000000ff
        /*0a78*/ 	.word	0x0002a830
        /*0a7c*/ 	.short	0x010a
        /*0a7e*/ 	.byte	0x06
	.zero		1


	//   ....[27]....
        /*0a80*/ 	.word	0x00004670
        /*0a84*/ 	.word	0x000000ff
        /*0a88*/ 	.word	0x0002a830
        /*0a8c*/ 	.short	0x010a
        /*0a8e*/ 	.byte	0x06
	.zero		1


	//   ....[28]....
        /*0a90*/ 	.word	0x00004ef0
        /*0a94*/ 	.word	0x000000ff
        /*0a98*/ 	.word	0x0002a850
        /*0a9c*/ 	.short	0x010a
        /*0a9e*/ 	.byte	0x0b
	.zero		1


	//   ....[29]....
        /*0aa0*/ 	.word	0x00004f30
        /*0aa4*/ 	.word	0x000000ff
        /*0aa8*/ 	.word	0x0002a850
        /*0aac*/ 	.short	0x010a
        /*0aae*/ 	.byte	0x0b
	.zero		1


	//   ....[30]....
        /*0ab0*/ 	.word	0x000052c0
        /*0ab4*/ 	.word	0x00000000
        /*0ab8*/ 	.word	0x00000000
        /*0abc*/ 	.short	0x0101
        /*0abe*/ 	.byte	0x3f
	.zero		1


	//   ....[31]....
        /*0ac0*/ 	.word	0x00006d00
        /*0ac4*/ 	.word	0x0000006f
        /*0ac8*/ 	.word	0x00000000
        /*0acc*/ 	.short	0x0101
        /*0ace*/ 	.byte	0x3f
	.zero		1


	//   ....[32]....
        /*0ad0*/ 	.word	0x00007610
        /*0ad4*/ 	.word	0x000000ff
        /*0ad8*/ 	.word	0x0002a830
        /*0adc*/ 	.short	0x010a
        /*0ade*/ 	.byte	0x05
	.zero		1


	//   ....[33]....
        /*0ae0*/ 	.word	0x00007650
        /*0ae4*/ 	.word	0x000000ff
        /*0ae8*/ 	.word	0x0002a830
        /*0aec*/ 	.short	0x010a
        /*0aee*/ 	.byte	0x05
	.zero		1


	//   ....[34]....
        /*0af0*/ 	.word	0x00007ed0
        /*0af4*/ 	.word	0x000000ff
        /*0af8*/ 	.word	0x0002a850
        /*0afc*/ 	.short	0x010a
        /*0afe*/ 	.byte	0x0a
	.zero		1


	//   ....[35]....
        /*0b00*/ 	.word	0x00007f10
        /*0b04*/ 	.word	0x000000ff
        /*0b08*/ 	.word	0x0002a850
        /*0b0c*/ 	.short	0x010a
        /*0b0e*/ 	.byte	0x0a
	.zero		1


	//   ....[36]....
        /*0b10*/ 	.word	0x00008e60
        /*0b14*/ 	.word	0x0000005a
        /*0b18*/ 	.word	0x00000000
        /*0b1c*/ 	.short	0x0101
        /*0b1e*/ 	.byte	0x3f
	.zero		1


	//   ....[37]....
        /*0b20*/ 	.word	0x00008ed0
        /*0b24*/ 	.word	0x0000005a
        /*0b28*/ 	.word	0x00000000
        /*0b2c*/ 	.short	0x0101
        /*0b2e*/ 	.byte	0x3f
	.zero		1


	//   ....[38]....
        /*0b30*/ 	.word	0x00009290
        /*0b34*/ 	.word	0x000000ff
        /*0b38*/ 	.word	0x0002a830
        /*0b3c*/ 	.short	0x010a
        /*0b3e*/ 	.byte	0x05
	.zero		1


	//   ....[39]....
        /*0b40*/ 	.word	0x000092d0
        /*0b44*/ 	.word	0x000000ff
        /*0b48*/ 	.word	0x0002a830
        /*0b4c*/ 	.short	0x010a
        /*0b4e*/ 	.byte	0x05
	.zero		1


	//   ....[40]....
        /*0b50*/ 	.word	0x00009b50
        /*0b54*/ 	.word	0x000000ff
        /*0b58*/ 	.word	0x0002a850
        /*0b5c*/ 	.short	0x010a
        /*0b5e*/ 	.byte	0x0a
	.zero		1


	//   ....[41]....
        /*0b60*/ 	.word	0x00009b90
        /*0b64*/ 	.word	0x000000ff
        /*0b68*/ 	.word	0x0002a850
        /*0b6c*/ 	.short	0x010a
        /*0b6e*/ 	.byte	0x0a
	.zero		1


	//   ....[42]....
        /*0b70*/ 	.word	0x00009f30
        /*0b74*/ 	.word	0x00000000
        /*0b78*/ 	.word	0x00000000
        /*0b7c*/ 	.short	0x0101
        /*0b7e*/ 	.byte	0x3f
	.zero		1


	//   ....[43]....
        /*0b80*/ 	.word	0x0000b620
        /*0b84*/ 	.word	0x0000006f
        /*0b88*/ 	.word	0x00000000
        /*0b8c*/ 	.short	0x0101
        /*0b8e*/ 	.byte	0x3f
	.zero		1


	//   ....[44]....
        /*0b90*/ 	.word	0x0000c3c0
        /*0b94*/ 	.word	0x000000ff
        /*0b98*/ 	.word	0x0002a850
        /*0b9c*/ 	.short	0x010a
        /*0b9e*/ 	.byte	0x05
	.zero		1


	//   ....[45]....
        /*0ba0*/ 	.word	0x0000c400
        /*0ba4*/ 	.word	0x000000ff
        /*0ba8*/ 	.word	0x0002a850
        /*0bac*/ 	.short	0x010a
        /*0bae*/ 	.byte	0x05
	.zero		1


	//   ....[46]....
        /*0bb0*/ 	.word	0x0000c8a0
        /*0bb4*/ 	.word	0x00000009
        /*0bb8*/ 	.word	0x00000000
        /*0bbc*/ 	.short	0x0101
        /*0bbe*/ 	.byte	0x3f
	.zero		1


	//   ....[47]....
        /*0bc0*/ 	.word	0x0000ddb0
        /*0bc4*/ 	.word	0x00000003
        /*0bc8*/ 	.word	0x00000000
        /*0bcc*/ 	.short	0x0101
        /*0bce*/ 	.byte	0x3f
	.zero		1


	//   ....[48]....
        /*0bd0*/ 	.word	0x00010af0
        /*0bd4*/ 	.word	0x00000000
        /*0bd8*/ 	.word	0x0002a840
        /*0bdc*/ 	.short	0x010a
        /*0bde*/ 	.byte	0x3f
	.zero		1


	//   ....[49]....
        /*0be0*/ 	.word	0x00011b00
        /*0be4*/ 	.word	0x0000000a
        /*0be8*/ 	.word	0x0002a800
        /*0bec*/ 	.short	0x0107
        /*0bee*/ 	.byte	0x3f
	.zero		1


	//   ....[50]....
        /*0bf0*/ 	.word	0x00011c10
        /*0bf4*/ 	.word	0x00000002
        /*0bf8*/ 	.word	0x0002a800
        /*0bfc*/ 	.short	0x0101
        /*0bfe*/ 	.byte	0x3f
	.zero		1


	//   ....[51]....
        /*0c00*/ 	.word	0x00011c30
        /*0c04*/ 	.word	0x00000002
        /*0c08*/ 	.word	0x0002a820
        /*0c0c*/ 	.short	0x010a
        /*0c0e*/ 	.byte	0x3f
	.zero		1


	//   ....[52]....
        /*0c10*/ 	.word	0x00011fb0
        /*0c14*/ 	.word	0x00000003
        /*0c18*/ 	.word	0x0002a840
        /*0c1c*/ 	.short	0x010a
        /*0c1e*/ 	.byte	0x3f
	.zero		1


	//   ....[53]....
        /*0c20*/ 	.word	0x00012460
        /*0c24*/ 	.word	0x00000003
        /*0c28*/ 	.word	0x00000060
        /*0c2c*/ 	.short	0x010a
        /*0c2e*/ 	.byte	0x3f
	.zero		1


	//   ....[54]....
        /*0c30*/ 	.word	0x00012b50
        /*0c34*/ 	.word	0x00000003
        /*0c38*/ 	.word	0x0002a840
        /*0c3c*/ 	.short	0x010a
        /*0c3e*/ 	.byte	0x3f
	.zero		1


	//   ....[55]....
        /*0c40*/ 	.word	0x00013000
        /*0c44*/ 	.word	0x00000002
        /*0c48*/ 	.word	0x00000060
        /*0c4c*/ 	.short	0x010a
        /*0c4e*/ 	.byte	0x3f
	.zero		1


	//   ....[56]....
        /*0c50*/ 	.word	0x00013610
        /*0c54*/ 	.word	0x00000002
        /*0c58*/ 	.word	0x0002a840
        /*0c5c*/ 	.short	0x010a
        /*0c5e*/ 	.byte	0x3f
	.zero		1


	//   ....[57]....
        /*0c60*/ 	.word	0x00013ac0
        /*0c64*/ 	.word	0x00000002
        /*0c68*/ 	.word	0x00000060
        /*0c6c*/ 	.short	0x010a
        /*0c6e*/ 	.byte	0x3f
	.zero		1


	//   ....[58]....
        /*0c70*/ 	.word	0x00014060
        /*0c74*/ 	.word	0x00000000
        /*0c78*/ 	.word	0x0002a860
        /*0c7c*/ 	.short	0x010a
        /*0c7e*/ 	.byte	0x3f
	.zero		1


	//   ....[59]....
        /*0c80*/ 	.word	0x00015160
        /*0c84*/ 	.word	0x00000000
        /*0c88*/ 	.word	0x0002a820
        /*0c8c*/ 	.short	0x010a
        /*0c8e*/ 	.byte	0x3f
	.zero		1


	//   ....[60]....
        /*0c90*/ 	.word	0x00015340
        /*0c94*/ 	.word	0x00000006
        /*0c98*/ 	.word	0x00000000
        /*0c9c*/ 	.short	0x010a
        /*0c9e*/ 	.byte	0x3f
	.zero		1


	//   ....[61]....
        /*0ca0*/ 	.word	0x000153b0
        /*0ca4*/ 	.word	0x00000007
        /*0ca8*/ 	.word	0x00000000
        /*0cac*/ 	.short	0x010a
        /*0cae*/ 	.byte	0x3f
	.zero		1


	//   ....[62]....
        /*0cb0*/ 	.word	0x00015420
        /*0cb4*/ 	.word	0x00000004
        /*0cb8*/ 	.word	0x00000000
        /*0cbc*/ 	.short	0x010a
        /*0cbe*/ 	.byte	0x3f
	.zero		1


	//   ....[63]....
        /*0cc0*/ 	.word	0x00015450
        /*0cc4*/ 	.word	0x00000003
        /*0cc8*/ 	.word	0x00000000
        /*0ccc*/ 	.short	0x010a
        /*0cce*/ 	.byte	0x3f
	.zero		1


	//   ....[64]....
        /*0cd0*/ 	.word	0x000154c0
        /*0cd4*/ 	.word	0x00000003
        /*0cd8*/ 	.word	0x0002a800
        /*0cdc*/ 	.short	0x010a
        /*0cde*/ 	.byte	0x3f
	.zero		1


	//   ....[65]....
        /*0ce0*/ 	.word	0x00015510
        /*0ce4*/ 	.word	0x00000007
        /*0ce8*/ 	.word	0x0002a830
        /*0cec*/ 	.short	0x010a
        /*0cee*/ 	.byte	0x3f
	.zero		1


	//   ....[66]....
        /*0cf0*/ 	.word	0x00015570
        /*0cf4*/ 	.word	0x0000000c
        /*0cf8*/ 	.word	0x0002a830
        /*0cfc*/ 	.short	0x010a
        /*0cfe*/ 	.byte	0x3f
	.zero		1


	//   ....[67]....
        /*0d00*/ 	.word	0x000155d0
        /*0d04*/ 	.word	0x00000009
        /*0d08*/ 	.word	0x0002a850
        /*0d0c*/ 	.short	0x010a
        /*0d0e*/ 	.byte	0x3f
	.zero		1


	//   ....[68]....
        /*0d10*/ 	.word	0x00015630
        /*0d14*/ 	.word	0x00000008
        /*0d18*/ 	.word	0x0002a830
        /*0d1c*/ 	.short	0x010a
        /*0d1e*/ 	.byte	0x3f
	.zero		1


	//   ....[69]....
        /*0d20*/ 	.word	0x00015690
        /*0d24*/ 	.word	0x00000003
        /*0d28*/ 	.word	0x0002a850
        /*0d2c*/ 	.short	0x010a
        /*0d2e*/ 	.byte	0x3f
	.zero		1


	//   ....[70]....
        /*0d30*/ 	.word	0x000156f0
        /*0d34*/ 	.word	0x00000008
        /*0d38*/ 	.word	0x0002a830
        /*0d3c*/ 	.short	0x010a
        /*0d3e*/ 	.byte	0x3f
	.zero		1


	//   ....[71]....
        /*0d40*/ 	.word	0x00015750
        /*0d44*/ 	.word	0x00000003
        /*0d48*/ 	.word	0x0002a850
        /*0d4c*/ 	.short	0x010a
        /*0d4e*/ 	.byte	0x3f
	.zero		1


	//   ....[72]....
        /*0d50*/ 	.word	0x000157b0
        /*0d54*/ 	.word	0x00000005
        /*0d58*/ 	.word	0x0002a850
        /*0d5c*/ 	.short	0x010a
        /*0d5e*/ 	.byte	0x3f
	.zero		1


	//   ....[73]....
        /*0d60*/ 	.word	0x00015950
        /*0d64*/ 	.word	0x00000000
        /*0d68*/ 	.word	0x0002a840
        /*0d6c*/ 	.short	0x010a
        /*0d6e*/ 	.byte	0x3f
	.zero		1


	//   ....[74]....
        /*0d70*/ 	.word	0x00016580
        /*0d74*/ 	.word	0x00000002
        /*0d78*/ 	.word	0x0002a820
        /*0d7c*/ 	.short	0x010a
        /*0d7e*/ 	.byte	0x3f
	.zero		1


	//   ....[75]....
        /*0d80*/ 	.word	0x000165d0
        /*0d84*/ 	.word	0x00000003
        /*0d88*/ 	.word	0x0002a840
        /*0d8c*/ 	.short	0x010a
        /*0d8e*/ 	.byte	0x3f
	.zero		1


	//   ....[76]....
        /*0d90*/ 	.word	0x00016620
        /*0d94*/ 	.word	0x00000003
        /*0d98*/ 	.word	0x00000060
        /*0d9c*/ 	.short	0x010a
        /*0d9e*/ 	.byte	0x3f
	.zero		1


	//   ....[77]....
        /*0da0*/ 	.word	0x00016670
        /*0da4*/ 	.word	0x00000003
        /*0da8*/ 	.word	0x0002a840
        /*0dac*/ 	.short	0x010a
        /*0dae*/ 	.byte	0x3f
	.zero		1


	//   ....[78]....
        /*0db0*/ 	.word	0x000166c0
        /*0db4*/ 	.word	0x00000002
        /*0db8*/ 	.word	0x00000060
        /*0dbc*/ 	.short	0x010a
        /*0dbe*/ 	.byte	0x3f
	.zero		1


	//   ....[79]....
        /*0dc0*/ 	.word	0x00016710
        /*0dc4*/ 	.word	0x00000002
        /*0dc8*/ 	.word	0x0002a840
        /*0dcc*/ 	.short	0x010a
        /*0dce*/ 	.byte	0x3f
	.zero		1


	//   ....[80]....
        /*0dd0*/ 	.word	0x00016760
        /*0dd4*/ 	.word	0x00000002
        /*0dd8*/ 	.word	0x00000060
        /*0ddc*/ 	.short	0x010a
        /*0dde*/ 	.byte	0x3f
	.zero		1


	//   ....[81]....
        /*0de0*/ 	.word	0x000167b0
        /*0de4*/ 	.word	0x00000000
        /*0de8*/ 	.word	0x0002a860
        /*0dec*/ 	.short	0x010a
        /*0dee*/ 	.byte	0x3f
	.zero		1


	//   ....[82]....
        /*0df0*/ 	.word	0x000171b0
        /*0df4*/ 	.word	0x00000000
        /*0df8*/ 	.word	0x0002a820
        /*0dfc*/ 	.short	0x010a
        /*0dfe*/ 	.byte	0x3f
	.zero		1


	//   ....[83]....
        /*0e00*/ 	.word	0x00017350
        /*0e04*/ 	.word	0x00000006
        /*0e08*/ 	.word	0x00000000
        /*0e0c*/ 	.short	0x010a
        /*0e0e*/ 	.byte	0x3f
	.zero		1


	//   ....[84]....
        /*0e10*/ 	.word	0x000173a0
        /*0e14*/ 	.word	0x00000007
        /*0e18*/ 	.word	0x00000000
        /*0e1c*/ 	.short	0x010a
        /*0e1e*/ 	.byte	0x3f
	.zero		1


	//   ....[85]....
        /*0e20*/ 	.word	0x000173f0
        /*0e24*/ 	.word	0x00000004
        /*0e28*/ 	.word	0x00000000
        /*0e2c*/ 	.short	0x010a
        /*0e2e*/ 	.byte	0x3f
	.zero		1


	//----- nvinfo : EIATTR_NUM_MBARRIERS
	.align		4
.L_481:
        /*0e30*/ 	.byte	0x03, 0x38
        /*0e32*/ 	.short	0x0016


	//----- nvinfo : EIATTR_EXIT_INSTR_OFFSETS
	.align		4
        /*0e34*/ 	.byte	0x04, 0x1c
        /*0e36*/ 	.short	(.L_483 - .L_482)


	//   ....[0]....
.L_482:
        /*0e38*/ 	.word	0x00000a60


	//   ....[1]....
        /*0e3c*/ 	.word	0x0000ec40


	//   ....[2]....
        /*0e40*/ 	.word	0x000154a0


	//----- nvinfo : EIATTR_MAX_THREADS
	.align		4
.L_483:
        /*0e44*/ 	.byte	0x04, 0x05
        /*0e46*/ 	.short	(.L_485 - .L_484)
.L_484:
        /*0e48*/ 	.word	0x00000180
        /*0e4c*/ 	.word	0x00000001
        /*0e50*/ 	.word	0x00000001


	//----- nvinfo : EIATTR_CRS_STACK_SIZE
	.align		4
.L_485:
        /*0e54*/ 	.byte	0x04, 0x1e
        /*0e56*/ 	.short	(.L_487 - .L_486)
.L_486:
        /*0e58*/ 	.word	0x00000000


	//----- nvinfo : EIATTR_CBANK_PARAM_SIZE
	.align		4
.L_487:
        /*0e5c*/ 	.byte	0x03, 0x19
        /*0e5e*/ 	.short	0x0af0


	//----- nvinfo : EIATTR_PARAM_CBANK
	.align		4
        /*0e60*/ 	.byte	0x04, 0x0a
        /*0e62*/ 	.short	(.L_489 - .L_488)
	.align		4
.L_488:
        /*0e64*/ 	.word	index@(.nv.constant0._ZN7cutlass13device_kernelIN5flash11enable_sm90INS1_16FlashAttnFwdSm90INS1_25CollectiveMainloopFwdSm90ILi2EN4cute5tupleIJNS5_1CILi1EEES8_S8_EEENS6_IJNS7_ILi128EEENS7_ILi96EEENS7_ILi192EEEEEELi128ENS_10bfloat16_tEfNS_4arch4Sm90ELb0ELb1ELb0ELb1ELb0ELb0ELb0ELb1ELb1ELb1ELb0ELb0EEENS1_21CollectiveEpilogueFwdINS6_IJSA_SA_SB_EEES9_SE_SG_Li256ELb1ELb1ELb0ELb0EEENS1_36VarlenDynamicPersistentTileSchedulerILi128ELi96ELi256ELi128ELb0ELb1ELb1ELb1ELb0ELb1EEEEEEEEEvNT_6ParamsE)
        /*0e68*/ 	.short	0x0210
        /*0e6a*/ 	.short	0x0af0


	//----- nvinfo : EIATTR_SW_WAR
	.align		4
.L_489:
        /*0e6c*/ 	.byte	0x04, 0x36
        /*0e6e*/ 	.short	(.L_491 - .L_490)
.L_490:
        /*0e70*/ 	.word	0x00000008
.L_491:


//--------------------- .nv.info._ZN7cutlass13device_kernelIN5flash11enable_sm90INS1_16FlashAttnFwdSm90INS1_25CollectiveMainloopFwdSm90ILi2EN4cute5tupleIJNS5_1CILi1EEES8_S8_EEENS6_IJNS7_ILi128EEENS7_ILi96EEENS7_ILi192EEEEEELi128ENS_10bfloat16_tEfNS_4arch4Sm90ELb0ELb1ELb0ELb1ELb0ELb1ELb0ELb1ELb1ELb1ELb0ELb0EEENS1_21CollectiveEpilogueFwdINS6_IJSA_SA_SB_EEES9_SE_SG_Li256ELb1ELb1ELb0ELb0EEENS1_36VarlenDynamicPersistentTileSchedulerILi128ELi96ELi256ELi128ELb0ELb1ELb1ELb1ELb0ELb1EEEEEEEEEvNT_6ParamsE --------------------------
	.section	.nv.info._ZN7cutlass13device_kernelIN5flash11enable_sm90INS1_16FlashAttnFwdSm90INS1_25CollectiveMainloopFwdSm90ILi2EN4cute5tupleIJNS5_1CILi1EEES8_S8_EEENS6_IJNS7_ILi128EEENS7_ILi96EEENS7_ILi192EEEEEELi128ENS_10bfloat16_tEfNS_4arch4Sm90ELb0ELb1ELb0ELb1ELb0ELb1ELb0ELb1ELb1ELb1ELb0ELb0EEENS1_21CollectiveEpilogueFwdINS6_IJSA_SA_SB_EEES9_SE_SG_Li256ELb1ELb1ELb0ELb0EEENS1_36VarlenDynamicPersistentTileSchedulerILi128ELi96ELi256ELi128ELb0ELb1ELb1ELb1ELb0ELb1EEEEEEEEEvNT_6ParamsE,"",@"SHT_CUDA_INFO"
	.sectionflags	@""
	.align	4


	//----- nvinfo : EIATTR_CUDA_API_VERSION
	.align		4
        /*0000*/ 	.byte	0x04, 0x37
        /*0002*/ 	.short	(.L_493 - .L_492)
.L_492:
        /*0004*/ 	.word	0x00000082


	//----- nvinfo : EIATTR_KPARAM_INFO
	.align		4
.L_493:
        /*0008*/ 	.byte	0x04, 0x17
        /*000a*/ 	.short	(.L_495 - .L_494)
.L_494:
        /*000c*/ 	.word	0x00000000
        /*0010*/ 	.short	0x0000
        /*0012*/ 	.short	0x0070
        /*0014*/ 	.byte	0x00, 0xf0, 0x01, 0x2a


	//----- nvinfo : EIATTR_SPARSE_MMA_MASK
	.align		4
.L_495:
        /*0018*/ 	.byte	0x03, 0x50
        /*001a*/ 	.short	0x0000


	//----- nvinfo : EIATTR_MAXREG_COUNT
	.align		4
        /*001c*/ 	.byte	0x03, 0x1b
        /*001e*/ 	.short	0x00a8


	//----- nvinfo : EIATTR_NUM_BARRIERS
	.align		4
        /*0020*/ 	.byte	0x02, 0x4c
        /*0022*/ 	.byte	0x10
	.zero		1


	//----- nvinfo : EIATTR_EXTERNS
	.align		4
        /*0024*/ 	.byte	0x04, 0x0f
        /*0026*/ 	.short	(.L_497 - .L_496)


	//   ....[0]....
	.align		4
.L_496:
        /*0028*/ 	.word	index@(__assertfail)


	//----- nvinfo : EIATTR_ANNOTATIONS
	.align		4
.L_497:
        /*002c*/ 	.byte	0x04, 0x55
        /*002e*/ 	.short	(.L_499 - .L_498)


	//   ....[0]....
.L_498:
        /* <DEDUP_REMOVED lines=108> */


	//----- nvinfo : EIATTR_MERCURY_ISA_VERSION
	.align		4
.L_499:
        /*06d8*/ 	.byte	0x03, 0x5f
        /*06da*/ 	.short	0x0101


	//----- nvinfo : EIATTR_UNUSED_LOAD_BYTE_OFFSET
	.align		4
        /*06dc*/ 	.byte	0x04, 0x44
        /*06de*/ 	.short	(.L_501 - .L_500)


	//   ....[0]....
.L_500:
        /*06e0*/ 	.word	0x00000a80
        /*06e4*/ 	.word	0x0000fff0


	//   ....[1]....
        /*06e8*/ 	.word	0x0001ef40
        /*06ec*/ 	.word	0x0000fff0


	//----- nvinfo : EIATTR_INT_WARP_WIDE_INSTR_OFFSETS
	.align		4
.L_501:
        /*06f0*/ 	.byte	0x04, 0x31
        /*06f2*/ 	.short	(.L_503 - .L_502)


	//   ....[0]....
.L_502:
        /*06f4*/ 	.word	0x00000190


	//   ....[1]....
        /*06f8*/ 	.word	0x000001d0


	//   ....[2]....
        /*06fc*/ 	.word	0x00000240


	//   ....[3]....
        /*0700*/ 	.word	0x000240a0


	//   ....[4]....
        /*0704*/ 	.word	0x00024140


	//   ....[5]....
        /*0708*/ 	.word	0x00027d80


	//   ....[6]....
        /*070c*/ 	.word	0x00027df0


	//----- nvinfo : EIATTR_COOP_GROUP_MASK_REGIDS
	.align		4
.L_503:
        /*0710*/ 	.byte	0x04, 0x29
        /*0712*/ 	.short	(.L_505 - .L_504)


	//   ....[0]....
.L_504:
        /*0714*/ 	.word	0xffffffff


	//   ....[1]....
        /*0718*/ 	.word	0xffffffff


	//   ....[2]....
        /*071c*/ 	.word	0xffffffff


	//   ....[3]....
        /*0720*/ 	.word	0xffffffff


	//   ....[4]....
        /*0724*/ 	.word	0xffffffff


	//   ....[5]....
        /*0728*/ 	.word	0xffffffff


	//   ....[6]....
        /*072c*/ 	.word	0xffffffff


	//   ....[7]....
        /*0730*/ 	.word	0xffffffff


	//   ....[8]....
        /*0734*/ 	.word	0xffffffff


	//   ....[9]....
        /*0738*/ 	.word	0xffffffff


	//   ....[10]....
        /*073c*/ 	.word	0xffffffff


	//   ....[11]....
        /*0740*/ 	.word	0xffffffff


	//   ....[12]....
        /*0744*/ 	.word	0xffffffff


	//   ....[13]....
        /*0748*/ 	.word	0xffffffff


	//   ....[14]....
        /*074c*/ 	.word	0xffffffff


	//   ....[15]....
        /*0750*/ 	.word	0xffffffff


	//   ....[16]....
        /*0754*/ 	.word	0xffffffff


	//   ....[17]....
        /*0758*/ 	.word	0xffffffff


	//   ....[18]....
        /*075c*/ 	.word	0xffffffff


	//   ....[19]....
        /*0760*/ 	.word	0xffffffff


	//   ....[20]....
        /*0764*/ 	.word	0xffffffff


	//   ....[21]....
        /*0768*/ 	.word	0xffffffff


	//   ....[22]....
        /*076c*/ 	.word	0xffffffff


	//   ....[23]....
        /*0770*/ 	.word	0xffffffff


	//   ....[24]....
        /*0774*/ 	.word	0xffffffff


	//   ....[25]....
        /*0778*/ 	.word	0xffffffff


	//   ....[26]....
        /*077c*/ 	.word	0xffffffff


	//   ....[27]....
        /*0780*/ 	.word	0xffffffff


	//   ....[28]....
        /*0784*/ 	.word	0xffffffff


	//   ....[29]....
        /*0788*/ 	.word	0xffffffff


	//   ....[30]....
        /*078c*/ 	.word	0xffffffff


	//   ....[31]....
        /*0790*/ 	.word	0xffffffff


	//   ....[32]....
        /*0794*/ 	.word	0xffffffff


	//   ....[33]....
        /*0798*/ 	.word	0xffffffff


	//   ....[34]....
        /*079c*/ 	.word	0xffffffff


	//   ....[35]....
        /*07a0*/ 	.word	0xffffffff


	//   ....[36]....
        /*07a4*/ 	.word	0xffffffff


	//   ....[37]....
        /*07a8*/ 	.word	0xffffffff


	//   ....[38]....
        /*07ac*/ 	.word	0xffffffff


	//   ....[39]....
        /*07b0*/ 	.word	0xffffffff


	//   ....[40]....
        /*07b4*/ 	.word	0xffffffff


	//   ....[41]....
        /*07b8*/ 	.word	0xffffffff


	//   ....[42]....
        /*07bc*/ 	.word	0xffffffff


	//   ....[43]....
        /*07c0*/ 	.word	0xffffffff


	//   ....[44]....
        /*07c4*/ 	.word	0xffffffff


	//   ....[45]....
        /*07c8*/ 	.word	0xffffffff


	//   ....[46]....
        /*07cc*/ 	.word	0xffffffff


	//   ....[47]....
        /*07d0*/ 	.word	0xffffffff


	//   ....[48]....
        /*07d4*/ 	.word	0xffffffff


	//   ....[49]....
        /*07d8*/ 	.word	0xffffffff


	//   ....[50]....
        /*07dc*/ 	.word	0xffffffff


	//   ....[51]....
        /*07e0*/ 	.word	0xffffffff


	//   ....[52]....
        /*07e4*/ 	.word	0xffffffff


	//   ....[53]....
        /*07e8*/ 	.word	0xffffffff


	//   ....[54]....
        /*07ec*/ 	.word	0xffffffff


	//   ....[55]....
        /*07f0*/ 	.word	0xffffffff


	//   ....[56]....
        /*07f4*/ 	.word	0xffffffff


	//   ....[57]....
        /*07f8*/ 	.word	0xffffffff


	//   ....[58]....
        /*07fc*/ 	.word	0xffffffff


	//   ....[59]....
        /*0800*/ 	.word	0xffffffff


	//   ....[60]....
        /*0804*/ 	.word	0xffffffff


	//   ....[61]....
        /*0808*/ 	.word	0xffffffff


	//   ....[62]....
        /*080c*/ 	.word	0xffffffff


	//   ....[63]....
        /*0810*/ 	.word	0xffffffff


	//   ....[64]....
        /*0814*/ 	.word	0xffffffff


	//   ....[65]....
        /*0818*/ 	.word	0xffffffff


	//   ....[66]....
        /*081c*/ 	.word	0xffffffff


	//   ....[67]....
        /*0820*/ 	.word	0xffffffff


	//   ....[68]....
        /*0824*/ 	.word	0xffffffff


	//   ....[69]....
        /*0828*/ 	.word	0xffffffff


	//   ....[70]....
        /*082c*/ 	.word	0xffffffff


	//   ....[71]....
        /*0830*/ 	.word	0xffffffff


	//   ....[72]....
        /*0834*/ 	.word	0xffffffff


	//   ....[73]....
        /*0838*/ 	.word	0xffffffff


	//   ....[74]....
        /*083c*/ 	.word	0xffffffff


	//   ....[75]....
        /*0840*/ 	.word	0xffffffff


	//   ....[76]....
        /*0844*/ 	.word	0xffffffff


	//   ....[77]....
        /*0848*/ 	.word	0xffffffff


	//   ....[78]....
        /*084c*/ 	.word	0xffffffff


	//   ....[79]....
        /*0850*/ 	.word	0xffffffff


	//   ....[80]....
        /*0854*/ 	.word	0xffffffff


	//   ....[81]....
        /*0858*/ 	.word	0xffffffff


	//   ....[82]....
        /*085c*/ 	.word	0xffffffff


	//   ....[83]....
        /*0860*/ 	.word	0xffffffff


	//   ....[84]....
        /*0864*/ 	.word	0xffffffff


	//   ....[85]....
        /*0868*/ 	.word	0xffffffff


	//   ....[86]....
        /*086c*/ 	.word	0xffffffff


	//   ....[87]....
        /*0870*/ 	.word	0xffffffff


	//   ....[88]....
        /*0874*/ 	.word	0xffffffff


	//   ....[89]....
        /*0878*/ 	.word	0xffffffff


	//   ....[90]....
        /*087c*/ 	.word	0xffffffff


	//   ....[91]....
        /*0880*/ 	.word	0xffffffff


	//   ....[92]....
        /*0884*/ 	.word	0xffffffff


	//   ....[93]....
        /*0888*/ 	.word	0xffffffff


	//   ....[94]....
        /*088c*/ 	.word	0xffffffff


	//   ....[95]....
        /*0890*/ 	.word	0xffffffff


	//   ....[96]....
        /*0894*/ 	.word	0xffffffff


	//   ....[97]....
        /*0898*/ 	.word	0xffffffff


	//   ....[98]....
        /*089c*/ 	.word	0xffffffff


	//   ....[99]....
        /*08a0*/ 	.word	0xffffffff


	//   ....[100]....
        /*08a4*/ 	.word	0xffffffff


	//   ....[101]....
        /*08a8*/ 	.word	0xffffffff


	//   ....[102]....
        /*08ac*/ 	.word	0xffffffff


	//   ....[103]....
        /*08b0*/ 	.word	0xffffffff


	//   ....[104]....
        /*08b4*/ 	.word	0xffffffff


	//   ....[105]....
        /*08b8*/ 	.word	0xffffffff


	//   ....[106]....
        /*08bc*/ 	.word	0xffffffff


	//   ....[107]....
        /*08c0*/ 	.word	0xffffffff


	//   ....[108]....
        /*08c4*/ 	.word	0xffffffff


	//   ....[109]....
        /*08c8*/ 	.word	0xffffffff


	//   ....[110]....
        /*08cc*/ 	.word	0xffffffff


	//   ....[111]....
        /*08d0*/ 	.word	0xffffffff


	//   ....[112]....
        /*08d4*/ 	.word	0xffffffff


	//   ....[113]....
        /*08d8*/ 	.word	0xffffffff


	//   ....[114]....
        /*08dc*/ 	.word	0xffffffff


	//   ....[115]....
        /*08e0*/ 	.word	0xffffffff


	//   ....[116]....
        /*08e4*/ 	.word	0xffffffff


	//   ....[117]....
        /*08e8*/ 	.word	0xffffffff


	//   ....[118]....
        /*08ec*/ 	.word	0xffffffff


	//   ....[119]....
        /*08f0*/ 	.word	0xffffffff


	//   ....[120]....
        /*08f4*/ 	.word	0xffffffff


	//   ....[121]....
        /*08f8*/ 	.word	0xffffffff


	//   ....[122]....
        /*08fc*/ 	.word	0x0500000f


	//   ....[123]....
        /*0900*/ 	.word	0x0500000f


	//   ....[124]....
        /*0904*/ 	.word	0x0500000f


	//   ....[125]....
        /*0908*/ 	.word	0x0500000f


	//   ....[126]....
        /*090c*/ 	.word	0x0500000f


	//   ....[127]....
        /*0910*/ 	.word	0x0500000f


	//   ....[128]....
        /*0914*/ 	.word	0x0500000f


	//   ....[129]....
        /*0918*/ 	.word	0x0500000f


	//   ....[130]....
        /*091c*/ 	.word	0x0500000f


	//   ....[131]....
        /*0920*/ 	.word	0x0500000f


	//   ....[132]....
        /*0924*/ 	.word	0x0500000f


	//   ....[133]....
        /*0928*/ 	.word	0x0500000f


	//   ....[134]....
        /*092c*/ 	.word	0x0500000f


	//   ....[135]....
        /*0930*/ 	.word	0x0500000f


	//   ....[136]....
        /*0934*/ 	.word	0x0500000f


	//   ....[137]....
        /*0938*/ 	.word	0x0500000f


	//   ....[138]....
        /*093c*/ 	.word	0x0500000f


	//   ....[139]....
        /*0940*/ 	.word	0x0500000f


	//   ....[140]....
        /*0944*/ 	.word	0x0500000f


	//   ....[141]....
        /*0948*/ 	.word	0x0500000f


	//   ....[142]....
        /*094c*/ 	.word	0x0500000f


	//   ....[143]....
        /*0950*/ 	.word	0x0500000f


	//   ....[144]....
        /*0954*/ 	.word	0x0500000f


	//   ....[145]....
        /*0958*/ 	.word	0x0500000f


	//   ....[146]....
        /*095c*/ 	.word	0x0500000f


	//   ....[147]....
        /*0960*/ 	.word	0x0500000f


	//   ....[148]....
        /*0964*/ 	.word	0x0500000f


	//   ....[149]....
        /*0968*/ 	.word	0x0500000f


	//   ....[150]....
        /*096c*/ 	.word	0x0500000f


	//   ....[151]....
        /*0970*/ 	.word	0x0500000f


	//   ....[152]....
        /*0974*/ 	.word	0x0500000f


	//   ....[153]....
        /*0978*/ 	.word	0x0500000f


	//   ....[154]....
        /*097c*/ 	.word	0x0500000f


	//   ....[155]....
        /*0980*/ 	.word	0x0500000f


	//   ....[156]....
        /*0984*/ 	.word	0x0500000f


	//   ....[157]....
        /*0988*/ 	.word	0x0500000f


	//   ....[158]....
        /*098c*/ 	.word	0x0500000f


	//   ....[159]....
        /*0990*/ 	.word	0x0500000f


	//   ....[160]....
        /*0994*/ 	.word	0x0500000f


	//   ....[161]....
        /*0998*/ 	.word	0x0500000f


	//   ....[162]....
        /*099c*/ 	.word	0x0500000f


	//   ....[163]....
        /*09a0*/ 	.word	0x0500000f


	//   ....[164]....
        /*09a4*/ 	.word	0x0500000f


	//   ....[165]....
        /*09a8*/ 	.word	0x0500000f


	//   ....[166]....
        /*09ac*/ 	.word	0x0500000f


	//   ....[167]....
        /*09b0*/ 	.word	0x0500000f


	//   ....[168]....
        /*09b4*/ 	.word	0x0500000f


	//   ....[169]....
        /*09b8*/ 	.word	0x0500000f


	//   ....[170]....
        /*09bc*/ 	.word	0x0500000f


	//   ....[171]....
        /*09c0*/ 	.word	0x0500000f


	//   ....[172]....
        /*09c4*/ 	.word	0x0500000f


	//   ....[173]....
        /*09c8*/ 	.word	0x0500000f


	//----- nvinfo : EIATTR_COOP_GROUP_INSTR_OFFSETS
	.align		4
.L_505:
        /*09cc*/ 	.byte	0x04, 0x28
        /*09ce*/ 	.short	(.L_507 - .L_506)


	//   ....[0]....
.L_506:
        /*09d0*/ 	.word	0x00000060


	//   ....[1]....
        /*09d4*/ 	.word	0x000001a0


	//   ....[2]....
        /*09d8*/ 	.word	0x000001f0


	//   ....[3]....
        /*09dc*/ 	.word	0x00000420


	//   ....[4]....
        /*09e0*/ 	.word	0x00000580


	//   ....[5]....
        /*09e4*/ 	.word	0x000006a0


	//   ....[6]....
        /*09e8*/ 	.word	0x00000800


	//   ....[7]....
        /*09ec*/ 	.word	0x0000b580


	//   ....[8]....
        /*09f0*/ 	.word	0x0000bc80


	//   ....[9]....
        /*09f4*/ 	.word	0x0000bc90


	//   ....[10]....
        /*09f8*/ 	.word	0x0000bca0


	//   ....[11]....
        /*09fc*/ 	.word	0x0000bcb0


	//   ....[12]....
        /*0a00*/ 	.word	0x0000c530


	//   ....[13]....
        /*0a04*/ 	.word	0x0000c540


	//   ....[14]....
        /*0a08*/ 	.word	0x0000c550


	//   ....[15]....
        /*0a0c*/ 	.word	0x0000c560


	//   ....[16]....
        /*0a10*/ 	.word	0x0000f650


	//   ....[17]....
        /*0a14*/ 	.word	0x0000f660


	//   ....[18]....
        /*0a18*/ 	.word	0x0000f670


	//   ....[19]....
        /*0a1c*/ 	.word	0x0000f680


	//   ....[20]....
        /*0a20*/ 	.word	0x0000fd00


	//   ....[21]....
        /*0a24*/ 	.word	0x0000fd10


	//   ....[22]....
        /*0a28*/ 	.word	0x0000fd20


	//   ....[23]....
        /*0a2c*/ 	.word	0x0000fd30


	//   ....[24]....
        /*0a30*/ 	.word	0x000137a0


	//   ....[25]....
        /*0a34*/ 	.word	0x00013b60


	//   ....[26]....
        /*0a38*/ 	.word	0x00014770


	//   ....[27]....
        /*0a3c*/ 	.word	0x00014880


	//   ....[28]....
        /*0a40*/ 	.word	0x00014e30


	//   ....[29]....
        /*0a44*/ 	.word	0x00014f20


	//   ....[30]....
        /*0a48*/ 	.word	0x00016c00


	//   ....[31]....
        /*0a4c*/ 	.word	0x00016ed0


	//   ....[32]....
        /*0a50*/ 	.word	0x00017c10


	//   ....[33]....
        /*0a54*/ 	.word	0x00017d30


	//   ....[34]....
        /*0a58*/ 	.word	0x000182f0


	//   ....[35]....
        /*0a5c*/ 	.word	0x000183b0


	//   ....[36]....
        /*0a60*/ 	.word	0x0001a000


	//   ....[37]....
        /*0a64*/ 	.word	0x0001a080


	//   ....[38]....
        /*0a68*/ 	.word	0x0001a3a0


	//   ....[39]....
        /*0a6c*/ 	.word	0x0001a490


	//   ....[40]....
        /*0a70*/ 	.word	0x0001c080


	//   ....[41]....
        /*0a74*/ 	.word	0x0001c2e0


	//   ....[42]....
        /*0a78*/ 	.word	0x0001d030


	//   ....[43]....
        /*0a7c*/ 	.word	0x0001d140


	//   ....[44]....
        /*0a80*/ 	.word	0x0001d700


	//   ....[45]....
        /*0a84*/ 	.word	0x0001d7a0


	//   ....[46]....
        /*0a88*/ 	.word	0x0001e670


	//   ....[47]....
        /*0a8c*/ 	.word	0x0001e8b0


	//   ....[48]....
        /*0a90*/ 	.word	0x0001e980


	//   ....[49]....
        /*0a94*/ 	.word	0x0001e9b0


	//   ....[50]....
        /*0a98*/ 	.word	0x0001f9b0


	//   ....[51]....
        /*0a9c*/ 	.word	0x0001f9f0


	//   ....[52]....
        /*0aa0*/ 	.word	0x0001fa30


	//   ....[53]....
        /*0aa4*/ 	.word	0x0001fa70


	//   ....[54]....
        /*0aa8*/ 	.word	0x00020010


	//   ....[55]....
        /*0aac*/ 	.word	0x00020020


	//   ....[56]....
        /*0ab0*/ 	.word	0x000200f0


	//   ....[57]....
        /*0ab4*/ 	.word	0x00020110


	//   ....[58]....
        /*0ab8*/ 	.word	0x000201e0


	//   ....[59]....
        /*0abc*/ 	.word	0x00020200


	//   ....[60]....
        /*0ac0*/ 	.word	0x000202e0


	//   ....[61]....
        /*0ac4*/ 	.word	0x00020300


	//   ....[62]....
        /*0ac8*/ 	.word	0x00020b60


	//   ....[63]....
        /*0acc*/ 	.word	0x00020b80


	//   ....[64]....
        /*0ad0*/ 	.word	0x00020c50


	//   ....[65]....
        /*0ad4*/ 	.word	0x00020c70


	//   ....[66]....
        /*0ad8*/ 	.word	0x00020d40


	//   ....[67]....
        /*0adc*/ 	.word	0x00020d60


	//   ....[68]....
        /*0ae0*/ 	.word	0x00020e40


	//   ....[69]....
        /*0ae4*/ 	.word	0x00020e60


	//   ....[70]....
        /*0ae8*/ 	.word	0x00020fc0


	//   ....[71]....
        /*0aec*/ 	.word	0x000211a0


	//   ....[72]....
        /*0af0*/ 	.word	0x000211d0


	//   ....[73]....
        /*0af4*/ 	.word	0x00021200


	//   ....[74]....
        /*0af8*/ 	.word	0x00021230


	//   ....[75]....
        /*0afc*/ 	.word	0x00021260


	//   ....[76]....
        /*0b00*/ 	.word	0x00021290


	//   ....[77]....
        /*0b04*/ 	.word	0x00021410


	//   ....[78]....
        /*0b08*/ 	.word	0x00021440


	//   ....[79]....
        /*0b0c*/ 	.word	0x00021470


	//   ....[80]....
        /*0b10*/ 	.word	0x000214a0


	//   ....[81]....
        /*0b14*/ 	.word	0x000214d0


	//   ....[82]....
        /*0b18*/ 	.word	0x00021500


	//   ....[83]....
        /*0b1c*/ 	.word	0x000215b0


	//   ....[84]....
        /*0b20*/ 	.word	0x00021610


	//   ....[85]....
        /*0b24*/ 	.word	0x000216a0


	//   ....[86]....
        /*0b28*/ 	.word	0x000228c0


	//   ....[87]....
        /*0b2c*/ 	.word	0x00024680


	//   ....[88]....
        /*0b30*/ 	.word	0x000252d0


	//   ....[89]....
        /*0b34*/ 	.word	0x000252f0


	//   ....[90]....
        /*0b38*/ 	.word	0x000253c0


	//   ....[91]....
        /*0b3c*/ 	.word	0x000253d0


	//   ....[92]....
        /*0b40*/ 	.word	0x00025470


	//   ....[93]....
        /*0b44*/ 	.word	0x00025480


	//   ....[94]....
        /*0b48*/ 	.word	0x00025520


	//   ....[95]....
        /*0b4c*/ 	.word	0x00025530


	//   ....[96]....
        /*0b50*/ 	.word	0x000255d0


	//   ....[97]....
        /*0b54*/ 	.word	0x000255e0


	//   ....[98]....
        /*0b58*/ 	.word	0x00025680


	//   ....[99]....
        /*0b5c*/ 	.word	0x00025690


	//   ....[100]....
        /*0b60*/ 	.word	0x00025730


	//   ....[101]....
        /*0b64*/ 	.word	0x00025740


	//   ....[102]....
        /*0b68*/ 	.word	0x00025790


	//   ....[103]....
        /*0b6c*/ 	.word	0x000257d0


	//   ....[104]....
        /*0b70*/ 	.word	0x00028530


	//   ....[105]....
        /*0b74*/ 	.word	0x00028560


	//   ....[106]....
        /*0b78*/ 	.word	0x00028570


	//   ....[107]....
        /*0b7c*/ 	.word	0x000285a0


	//   ....[108]....
        /*0b80*/ 	.word	0x000285d0


	//   ....[109]....
        /*0b84*/ 	.word	0x00028600


	//   ....[110]....
        /*0b88*/ 	.word	0x00028630


	//   ....[111]....
        /*0b8c*/ 	.word	0x00028640


	//   ....[112]....
        /*0b90*/ 	.word	0x000287d0


	//   ....[113]....
        /*0b94*/ 	.word	0x00028810


	//   ....[114]....
        /*0b98*/ 	.word	0x00028840


	//   ....[115]....
        /*0b9c*/ 	.word	0x00028870


	//   ....[116]....
        /*0ba0*/ 	.word	0x000288a0


	//   ....[117]....
        /*0ba4*/ 	.word	0x000288d0


	//   ....[118]....
        /*0ba8*/ 	.word	0x00028990


	//   ....[119]....
        /*0bac*/ 	.word	0x000289b0


	//   ....[120]....
        /*0bb0*/ 	.word	0x00028a20


	//   ....[121]....
        /*0bb4*/ 	.word	0x00029100


	//   ....[122]....
        /*0bb8*/ 	.word	0x00029540


	//   ....[123]....
        /*0bbc*/ 	.word	0x000295d0


	//   ....[124]....
        /*0bc0*/ 	.word	0x00029620


	//   ....[125]....
        /*0bc4*/ 	.word	0x00029670


	//   ....[126]....
        /*0bc8*/ 	.word	0x00029700


	//   ....[127]....
        /*0bcc*/ 	.word	0x00029790


	//   ....[128]....
        /*0bd0*/ 	.word	0x000297e0


	//   ....[129]....
        /*0bd4*/ 	.word	0x00029830


	//   ....[130]....
        /*0bd8*/ 	.word	0x00029920


	//   ....[131]....
        /*0bdc*/ 	.word	0x000299b0


	//   ....[132]....
        /*0be0*/ 	.word	0x00029a10


	//   ....[133]....
        /*0be4*/ 	.word	0x00029a70


	//   ....[134]....
        /*0be8*/ 	.word	0x00029b00


	//   ....[135]....
        /*0bec*/ 	.word	0x00029b90


	//   ....[136]....
        /*0bf0*/ 	.word	0x00029bf0


	//   ....[137]....
        /*0bf4*/ 	.word	0x00029c50


	//   ....[138]....
        /*0bf8*/ 	.word	0x00029fe0


	//   ....[139]....
        /*0bfc*/ 	.word	0x0002a2e0


	//   ....[140]....
        /*0c00*/ 	.word	0x0002a460


	//   ....[141]....
        /*0c04*/ 	.word	0x0002a4b0


	//   ....[142]....
        /*0c08*/ 	.word	0x0002a630


	//   ....[143]....
        /*0c0c*/ 	.word	0x0002a680


	//   ....[144]....
        /*0c10*/ 	.word	0x0002a7b0


	//   ....[145]....
        /*0c14*/ 	.word	0x0002a800


	//   ....[146]....
        /*0c18*/ 	.word	0x0002a930


	//   ....[147]....
        /*0c1c*/ 	.word	0x0002a980


	//   ....[148]....
        /*0c20*/ 	.word	0x0002aab0


	//   ....[149]....
        /*0c24*/ 	.word	0x0002ab00


	//   ....[150]....
        /*0c28*/ 	.word	0x0002ac30


	//   ....[151]....
        /*0c2c*/ 	.word	0x0002ac80


	//   ....[152]....
        /*0c30*/ 	.word	0x0002adb0


	//   ....[153]....
        /*0c34*/ 	.word	0x0002ae00


	//   ....[154]....
        /*0c38*/ 	.word	0x0002af10


	//   ....[155]....
        /*0c3c*/ 	.word	0x0002af60


	//   ....[156]....
        /*0c40*/ 	.word	0x0002b290


	//   ....[157]....
        /*0c44*/ 	.word	0x0002b340


	//   ....[158]....
        /*0c48*/ 	.word	0x0002b450


	//   ....[159]....
        /*0c4c*/ 	.word	0x0002b4e0


	//   ....[160]....
        /*0c50*/ 	.word	0x0002b560


	//   ....[161]....
        /*0c54*/ 	.word	0x0002b5e0


	//   ....[162]....
        /*0c58*/ 	.word	0x0002b660


	//   ....[163]....
        /*0c5c*/ 	.word	0x0002b6f0


	//   ....[164]....
        /*0c60*/ 	.word	0x0002b790


	//   ....[165]....
        /*0c64*/ 	.word	0x0002b850


	//   ....[166]....
        /*0c68*/ 	.word	0x0002b8d0


	//   ....[167]....
        /*0c6c*/ 	.word	0x0002b950


	//   ....[168]....
        /*0c70*/ 	.word	0x0002b9d0


	//   ....[169]....
        /*0c74*/ 	.word	0x0002ba60


	//   ....[170]....
        /*0c78*/ 	.word	0x0002bae0


	//   ....[171]....
        /*0c7c*/ 	.word	0x0002bb80


	//   ....[172]....
        /*0c80*/ 	.word	0x0002bc10


	//   ....[173]....
        /*0c84*/ 	.word	0x0002bd40


	//----- nvinfo : EIATTR_REG_RECONFIG
	.align		4
.L_507:
        /*0c88*/ 	.byte	0x01, 0x54
	.zero		2


	//----- nvinfo : EIATTR_SYSCALL_OFFSETS
	.align		4
        /*0c8c*/ 	.byte	0x04, 0x46
        /*0c8e*/ 	.short	(.L_509 - .L_508)


	//   ....[0]....
.L_508:
        /*0c90*/ 	.word	0x00001dd0


	//   ....[1]....
        /*0c94*/ 	.word	0x00001f20


	//   ....[2]....
        /*0c98*/ 	.word	0x0000b720


	//   ....[3]....
        /*0c9c*/ 	.word	0x0000ba40


	//   ....[4]....
        /*0ca0*/ 	.word	0x000242b0


	//   ....[5]....
        /*0ca4*/ 	.word	0x00024400


	//   ....[6]....
        /*0ca8*/ 	.word	0x000244f0


	//   ....[7]....
        /*0cac*/ 	.word	0x00024e10


	//----- nvinfo : EIATTR_MBARRIER_INSTR_OFFSETS
	.align		4
.L_509:
        /*0cb0*/ 	.byte	0x04, 0x39
        /*0cb2*/ 	.short	(.L_511 - .L_510)


	//   ....[0]....
.L_510:
        /*0cb4*/ 	.word	0x000002d0
        /*0cb8*/ 	.word	0x000000ff
        /*0cbc*/ 	.word	0x0002a800
        /*0cc0*/ 	.short	0x0100
        /*0cc2*/ 	.byte	0x08
	.zero		1


	//   ....[1]....
        /*0cc4*/ 	.word	0x000002e0
        /*0cc8*/ 	.word	0x000000ff
        /*0ccc*/ 	.word	0x0002a820
        /*0cd0*/ 	.short	0x0100
        /*0cd2*/ 	.byte	0x08
	.zero		1


	//   ....[2]....
        /*0cd4*/ 	.word	0x000003d0
        /*0cd8*/ 	.word	0x000000ff
        /*0cdc*/ 	.word	0x0002a830
        /*0ce0*/ 	.short	0x0100
        /*0ce2*/ 	.byte	0x08
	.zero		1


	//   ....[3]....
        /*0ce4*/ 	.word	0x000003e0
        /*0ce8*/ 	.word	0x000000ff
        /*0cec*/ 	.word	0x0002a840
        /*0cf0*/ 	.short	0x0100
        /*0cf2*/ 	.byte	0x08
	.zero		1


	//   ....[4]....
        /*0cf4*/ 	.word	0x000003f0
        /*0cf8*/ 	.word	0x000000ff
        /*0cfc*/ 	.word	0x0002a838
        /*0d00*/ 	.short	0x0100
        /*0d02*/ 	.byte	0x08
	.zero		1


	//   ....[5]....
        /*0d04*/ 	.word	0x00000400
        /*0d08*/ 	.word	0x000000ff
        /*0d0c*/ 	.word	0x0002a848
        /*0d10*/ 	.short	0x0100
        /*0d12*/ 	.byte	0x08
	.zero		1


	//   ....[6]....
        /*0d14*/ 	.word	0x00000530
        /*0d18*/ 	.word	0x000000ff
        /*0d1c*/ 	.word	0x0002a850
        /*0d20*/ 	.short	0x0100
        /*0d22*/ 	.byte	0x08
	.zero		1


	//   ....[7]....
        /*0d24*/ 	.word	0x00000540
        /*0d28*/ 	.word	0x000000ff
        /*0d2c*/ 	.word	0x0002a860
        /*0d30*/ 	.short	0x0100
        /*0d32*/ 	.byte	0x08
	.zero		1


	//   ....[8]....
        /*0d34*/ 	.word	0x00000550
        /*0d38*/ 	.word	0x000000ff
        /*0d3c*/ 	.word	0x0002a858
        /*0d40*/ 	.short	0x0100
        /*0d42*/ 	.byte	0x08
	.zero		1


	//   ....[9]....
        /*0d44*/ 	.word	0x00000560
        /*0d48*/ 	.word	0x000000ff
        /*0d4c*/ 	.word	0x0002a868
        /*0d50*/ 	.short	0x0100
        /*0d52*/ 	.byte	0x08
	.zero		1


	//   ....[10]....
        /*0d54*/ 	.word	0x00000650
        /*0d58*/ 	.word	0x000000ff
        /*0d5c*/ 	.word	0x0002a870
        /*0d60*/ 	.short	0x0100
        /*0d62*/ 	.byte	0x06
	.zero		1


	//   ....[11]....
        /*0d64*/ 	.word	0x00000660
        /*0d68*/ 	.word	0x000000ff
        /*0d6c*/ 	.word	0x0002a880
        /*0d70*/ 	.short	0x0100
        /*0d72*/ 	.byte	0x06
	.zero		1


	//   ....[12]....
        /*0d74*/ 	.word	0x00000670
        /*0d78*/ 	.word	0x000000ff
        /*0d7c*/ 	.word	0x0002a878
        /*0d80*/ 	.short	0x0100
        /*0d82*/ 	.byte	0x06
	.zero		1


	//   ....[13]....
        /*0d84*/ 	.word	0x00000680
        /*0d88*/ 	.word	0x000000ff
        /*0d8c*/ 	.word	0x0002a888
        /*0d90*/ 	.short	0x0100
        /*0d92*/ 	.byte	0x06
	.zero		1


	//   ....[14]....
        /*0d94*/ 	.word	0x000007b0
        /*0d98*/ 	.word	0x000000ff
        /*0d9c*/ 	.word	0x0002a890
        /*0da0*/ 	.short	0x0100
        /*0da2*/ 	.byte	0x08
	.zero		1


	//   ....[15]....
        /*0da4*/ 	.word	0x000007c0
        /*0da8*/ 	.word	0x000000ff
        /*0dac*/ 	.word	0x0002a8a0
        /*0db0*/ 	.short	0x0100
        /*0db2*/ 	.byte	0x08
	.zero		1


	//   ....[16]....
        /*0db4*/ 	.word	0x000007d0
        /*0db8*/ 	.word	0x000000ff
        /*0dbc*/ 	.word	0x0002a898
        /*0dc0*/ 	.short	0x0100
        /*0dc2*/ 	.byte	0x08
	.zero		1


	//   ....[17]....
        /*0dc4*/ 	.word	0x000007e0
        /*0dc8*/ 	.word	0x000000ff
        /*0dcc*/ 	.word	0x0002a8a8
        /*0dd0*/ 	.short	0x0100
        /*0dd2*/ 	.byte	0x08
	.zero		1


	//   ....[18]....
        /*0dd4*/ 	.word	0x00000910
        /*0dd8*/ 	.word	0x000000ff
        /*0ddc*/ 	.word	0x0002a8b0
        /*0de0*/ 	.short	0x0100
        /*0de2*/ 	.byte	0x08
	.zero		1


	//   ....[19]....
        /*0de4*/ 	.word	0x00000920
        /*0de8*/ 	.word	0x000000ff
        /*0dec*/ 	.word	0x0002a8c0
        /*0df0*/ 	.short	0x0100
        /*0df2*/ 	.byte	0x08
	.zero		1


	//   ....[20]....
        /*0df4*/ 	.word	0x00000930
        /*0df8*/ 	.word	0x000000ff
        /*0dfc*/ 	.word	0x0002a8b8
        /*0e00*/ 	.short	0x0100
        /*0e02*/ 	.byte	0x08
	.zero		1


	//   ....[21]....
        /*0e04*/ 	.word	0x00000940
        /*0e08*/ 	.word	0x000000ff
        /*0e0c*/ 	.word	0x0002a8c8
        /*0e10*/ 	.short	0x0100
        /*0e12*/ 	.byte	0x08
	.zero		1


	//   ....[22]....
        /*0e14*/ 	.word	0x00003b70
        /*0e18*/ 	.word	0x00000003
        /*0e1c*/ 	.word	0x0002a890
        /*0e20*/ 	.short	0x010a
        /*0e22*/ 	.byte	0x3f
	.zero		1


	//   ....[23]....
        /*0e24*/ 	.word	0x00007210
        /*0e28*/ 	.word	0x00000003
        /*0e2c*/ 	.word	0x0002a890
        /*0e30*/ 	.short	0x010a
        /*0e32*/ 	.byte	0x3f
	.zero		1


	//   ....[24]....
        /*0e34*/ 	.word	0x0000a540
        /*0e38*/ 	.word	0x00000003
        /*0e3c*/ 	.word	0x0002a890
        /*0e40*/ 	.short	0x010a
        /*0e42*/ 	.byte	0x3f
	.zero		1


	//   ....[25]....
        /*0e44*/ 	.word	0x0000a930
        /*0e48*/ 	.word	0x0000001c
        /*0e4c*/ 	.word	0x00000000
        /*0e50*/ 	.short	0x0101
        /*0e52*/ 	.byte	0x3f
	.zero		1


	//   ....[26]....
        /*0e54*/ 	.word	0x0000a970
        /*0e58*/ 	.word	0x00000003
        /*0e5c*/ 	.word	0x0002a8b0
        /*0e60*/ 	.short	0x010a
        /*0e62*/ 	.byte	0x3f
	.zero		1


	//   ....[27]....
        /*0e64*/ 	.word	0x0000ae20
        /*0e68*/ 	.word	0x00000003
        /*0e6c*/ 	.word	0x00000000
        /*0e70*/ 	.short	0x0101
        /*0e72*/ 	.byte	0x3f
	.zero		1


	//   ....[28]....
        /*0e74*/ 	.word	0x0000b7a0
        /*0e78*/ 	.word	0x00000010
        /*0e7c*/ 	.word	0x0002a800
        /*0e80*/ 	.short	0x010a
        /*0e82*/ 	.byte	0x3f
	.zero		1


	//   ....[29]....
        /*0e84*/ 	.word	0x0000b7f0
        /*0e88*/ 	.word	0x00000010
        /*0e8c*/ 	.word	0x0002a800
        /*0e90*/ 	.short	0x010a
        /*0e92*/ 	.byte	0x3f
	.zero		1


	//   ....[30]....
        /*0e94*/ 	.word	0x0000cc30
        /*0e98*/ 	.word	0x00000010
        /*0e9c*/ 	.word	0x0002a800
        /*0ea0*/ 	.short	0x010a
        /*0ea2*/ 	.byte	0x3f
	.zero		1


	//   ....[31]....
        /*0ea4*/ 	.word	0x00010190
        /*0ea8*/ 	.word	0x00000010
        /*0eac*/ 	.word	0x0002a800
        /*0eb0*/ 	.short	0x010a
        /*0eb2*/ 	.byte	0x3f
	.zero		1


	//   ....[32]....
        /*0eb4*/ 	.word	0x00012d30
        /*0eb8*/ 	.word	0x00000007
        /*0ebc*/ 	.word	0x0002a830
        /*0ec0*/ 	.short	0x010a
        /*0ec2*/ 	.byte	0x3f
	.zero		1


	//   ....[33]....
        /*0ec4*/ 	.word	0x00012da0
        /*0ec8*/ 	.word	0x00000007
        /*0ecc*/ 	.word	0x0002a830
        /*0ed0*/ 	.short	0x010a
        /*0ed2*/ 	.byte	0x3f
	.zero		1


	//   ....[34]....
        /*0ed4*/ 	.word	0x00013850
        /*0ed8*/ 	.word	0x00000000
        /*0edc*/ 	.word	0x00000000
        /*0ee0*/ 	.short	0x0101
        /*0ee2*/ 	.byte	0x3f
	.zero		1


	//   ....[35]....
        /*0ee4*/ 	.word	0x00015c90
        /*0ee8*/ 	.word	0x00000007
        /*0eec*/ 	.word	0x0002a830
        /*0ef0*/ 	.short	0x010a
        /*0ef2*/ 	.byte	0x3f
	.zero		1


	//   ....[36]....
        /*0ef4*/ 	.word	0x00015d00
        /*0ef8*/ 	.word	0x00000007
        /*0efc*/ 	.word	0x0002a830
        /*0f00*/ 	.short	0x010a
        /*0f02*/ 	.byte	0x3f
	.zero		1


	//   ....[37]....
        /*0f04*/ 	.word	0x00016880
        /*0f08*/ 	.word	0x0000000e
        /*0f0c*/ 	.word	0x0002a850
        /*0f10*/ 	.short	0x010a
        /*0f12*/ 	.byte	0x3f
	.zero		1


	//   ....[38]....
        /*0f14*/ 	.word	0x00016920
        /*0f18*/ 	.word	0x0000000e
        /*0f1c*/ 	.word	0x0002a850
        /*0f20*/ 	.short	0x010a
        /*0f22*/ 	.byte	0x3f
	.zero		1


	//   ....[39]....
        /*0f24*/ 	.word	0x00016cf0
        /*0f28*/ 	.word	0x00000007
        /*0f2c*/ 	.word	0x00000000
        /*0f30*/ 	.short	0x0101
        /*0f32*/ 	.byte	0x3f
	.zero		1


	//   ....[40]....
        /*0f34*/ 	.word	0x000183e0
        /*0f38*/ 	.word	0x00000069
        /*0f3c*/ 	.word	0x00000000
        /*0f40*/ 	.short	0x0101
        /*0f42*/ 	.byte	0x3f
	.zero		1


	//   ....[41]....
        /*0f44*/ 	.word	0x000190b0
        /*0f48*/ 	.word	0x00000003
        /*0f4c*/ 	.word	0x0002a830
        /*0f50*/ 	.short	0x010a
        /*0f52*/ 	.byte	0x3f
	.zero		1


	//   ....[42]....
        /*0f54*/ 	.word	0x00019120
        /*0f58*/ 	.word	0x00000003
        /*0f5c*/ 	.word	0x0002a830
        /*0f60*/ 	.short	0x010a
        /*0f62*/ 	.byte	0x3f
	.zero		1


	//   ....[43]....
        /*0f64*/ 	.word	0x00019ca0
        /*0f68*/ 	.word	0x000000c6
        /*0f6c*/ 	.word	0x0002a850
        /*0f70*/ 	.short	0x010a
        /*0f72*/ 	.byte	0x3f
	.zero		1


	//   ....[44]....
        /*0f74*/ 	.word	0x00019cf0
        /*0f78*/ 	.word	0x000000c6
        /*0f7c*/ 	.word	0x0002a850
        /*0f80*/ 	.short	0x010a
        /*0f82*/ 	.byte	0x3f
	.zero		1


	//   ....[45]....
        /*0f84*/ 	.word	0x0001ab20
        /*0f88*/ 	.word	0x0000005b
        /*0f8c*/ 	.word	0x00000000
        /*0f90*/ 	.short	0x0101
        /*0f92*/ 	.byte	0x3f
	.zero		1


	//   ....[46]....
        /*0f94*/ 	.word	0x0001ab90
        /*0f98*/ 	.word	0x000000c6
        /*0f9c*/ 	.word	0x00000000
        /*0fa0*/ 	.short	0x0101
        /*0fa2*/ 	.byte	0x3f
	.zero		1


	//   ....[47]....
        /*0fa4*/ 	.word	0x0001b0b0
        /*0fa8*/ 	.word	0x00000003
        /*0fac*/ 	.word	0x0002a830
        /*0fb0*/ 	.short	0x010a
        /*0fb2*/ 	.byte	0x3f
	.zero		1


	//   ....[48]....
        /*0fb4*/ 	.word	0x0001b120
        /*0fb8*/ 	.word	0x00000003
        /*0fbc*/ 	.word	0x0002a830
        /*0fc0*/ 	.short	0x010a
        /*0fc2*/ 	.byte	0x3f
	.zero		1


	//   ....[49]....
        /*0fc4*/ 	.word	0x0001bca0
        /*0fc8*/ 	.word	0x0000000c
        /*0fcc*/ 	.word	0x0002a850
        /*0fd0*/ 	.short	0x010a
        /*0fd2*/ 	.byte	0x3f
	.zero		1


	//   ....[50]....
        /*0fd4*/ 	.word	0x0001bd40
        /*0fd8*/ 	.word	0x0000000c
        /*0fdc*/ 	.word	0x0002a850
        /*0fe0*/ 	.short	0x010a
        /*0fe2*/ 	.byte	0x3f
	.zero		1


	//   ....[51]....
        /*0fe4*/ 	.word	0x0001c0e0
        /*0fe8*/ 	.word	0x00000000
        /*0fec*/ 	.word	0x00000000
        /*0ff0*/ 	.short	0x0101
        /*0ff2*/ 	.byte	0x3f
	.zero		1


	//   ....[52]....
        /*0ff4*/ 	.word	0x0001d850
        /*0ff8*/ 	.word	0x0000006b
        /*0ffc*/ 	.word	0x00000000
        /*1000*/ 	.short	0x0101
        /*1002*/ 	.byte	0x3f
	.zero		1


	//   ....[53]....
        /*1004*/ 	.word	0x0001e560
        /*1008*/ 	.word	0x0000000d
        /*100c*/ 	.word	0x0002a850
        /*1010*/ 	.short	0x010a
        /*1012*/ 	.byte	0x3f
	.zero		1


	//   ....[54]....
        /*1014*/ 	.word	0x0001e600
        /*1018*/ 	.word	0x0000000d
        /*101c*/ 	.word	0x0002a850
        /*1020*/ 	.short	0x010a
        /*1022*/ 	.byte	0x3f
	.zero		1


	//   ....[55]....
        /*1024*/ 	.word	0x0001ead0
        /*1028*/ 	.word	0x0000000b
        /*102c*/ 	.word	0x00000000
        /*1030*/ 	.short	0x0101
        /*1032*/ 	.byte	0x3f
	.zero		1


	//   ....[56]....
        /*1034*/ 	.word	0x00020000
        /*1038*/ 	.word	0x00000000
        /*103c*/ 	.word	0x00000000
        /*1040*/ 	.short	0x0101
        /*1042*/ 	.byte	0x3f
	.zero		1


	//   ....[57]....
        /*1044*/ 	.word	0x000229b0
        /*1048*/ 	.word	0x00000007
        /*104c*/ 	.word	0x0002a820
        /*1050*/ 	.short	0x010a
        /*1052*/ 	.byte	0x3f
	.zero		1


	//   ....[58]....
        /*1054*/ 	.word	0x00022a90
        /*1058*/ 	.word	0x00000007
        /*105c*/ 	.word	0x0002a8a0
        /*1060*/ 	.short	0x010a
        /*1062*/ 	.byte	0x3f
	.zero		1


	//   ....[59]....
        /*1064*/ 	.word	0x00022ec0
        /*1068*/ 	.word	0x00000007
        /*106c*/ 	.word	0x0002a8c0
        /*1070*/ 	.short	0x010a
        /*1072*/ 	.byte	0x3f
	.zero		1


	//   ....[60]....
        /*1074*/ 	.word	0x00023390
        /*1078*/ 	.word	0x00000008
        /*107c*/ 	.word	0x0002a8a0
        /*1080*/ 	.short	0x010a
        /*1082*/ 	.byte	0x3f
	.zero		1


	//   ....[61]....
        /*1084*/ 	.word	0x000237b0
        /*1088*/ 	.word	0x00000008
        /*108c*/ 	.word	0x0002a8c0
        /*1090*/ 	.short	0x010a
        /*1092*/ 	.byte	0x3f
	.zero		1


	//   ....[62]....
        /*1094*/ 	.word	0x00024920
        /*1098*/ 	.word	0x00000000
        /*109c*/ 	.word	0x0002a840
        /*10a0*/ 	.short	0x010a
        /*10a2*/ 	.byte	0x3f
	.zero		1


	//   ....[63]....
        /*10a4*/ 	.word	0x000258f0
        /*10a8*/ 	.word	0x00000008
        /*10ac*/ 	.word	0x0002a800
        /*10b0*/ 	.short	0x0107
        /*10b2*/ 	.byte	0x3f
	.zero		1


	//   ....[64]....
        /*10b4*/ 	.word	0x000259f0
        /*10b8*/ 	.word	0x00000002
        /*10bc*/ 	.word	0x0002a800
        /*10c0*/ 	.short	0x0101
        /*10c2*/ 	.byte	0x3f
	.zero		1


	//   ....[65]....
        /*10c4*/ 	.word	0x00025a10
        /*10c8*/ 	.word	0x00000002
        /*10cc*/ 	.word	0x0002a820
        /*10d0*/ 	.short	0x010a
        /*10d2*/ 	.byte	0x3f
	.zero		1


	//   ....[66]....
        /*10d4*/ 	.word	0x00025da0
        /*10d8*/ 	.word	0x00000003
        /*10dc*/ 	.word	0x0002a840
        /*10e0*/ 	.short	0x010a
        /*10e2*/ 	.byte	0x3f
	.zero		1


	//   ....[67]....
        /*10e4*/ 	.word	0x00026250
        /*10e8*/ 	.word	0x00000002
        /*10ec*/ 	.word	0x0002a860
        /*10f0*/ 	.short	0x010a
        /*10f2*/ 	.byte	0x3f
	.zero		1


	//   ....[68]....
        /*10f4*/ 	.word	0x00026960
        /*10f8*/ 	.word	0x00000003
        /*10fc*/ 	.word	0x0002a840
        /*1100*/ 	.short	0x010a
        /*1102*/ 	.byte	0x3f
	.zero		1


	//   ....[69]....
        /*1104*/ 	.word	0x00026e10
        /*1108*/ 	.word	0x00000002
        /*110c*/ 	.word	0x0002a860
        /*1110*/ 	.short	0x010a
        /*1112*/ 	.byte	0x3f
	.zero		1


	//   ....[70]....
        /*1114*/ 	.word	0x00027470
        /*1118*/ 	.word	0x00000003
        /*111c*/ 	.word	0x0002a840
        /*1120*/ 	.short	0x010a
        /*1122*/ 	.byte	0x3f
	.zero		1


	//   ....[71]....
        /*1124*/ 	.word	0x00027910
        /*1128*/ 	.word	0x00000002
        /*112c*/ 	.word	0x0002a860
        /*1130*/ 	.short	0x010a
        /*1132*/ 	.byte	0x3f
	.zero		1


	//   ....[72]....
        /*1134*/ 	.word	0x00027ef0
        /*1138*/ 	.word	0x00000000
        /*113c*/ 	.word	0x0002a860
        /*1140*/ 	.short	0x010a
        /*1142*/ 	.byte	0x3f
	.zero		1


	//   ....[73]....
        /*1144*/ 	.word	0x00029080
        /*1148*/ 	.word	0x00000000
        /*114c*/ 	.word	0x0002a820
        /*1150*/ 	.short	0x010a
        /*1152*/ 	.byte	0x3f
	.zero		1


	//   ....[74]....
        /*1154*/ 	.word	0x00029230
        /*1158*/ 	.word	0x00000006
        /*115c*/ 	.word	0x00000000
        /*1160*/ 	.short	0x010a
        /*1162*/ 	.byte	0x3f
	.zero		1


	//   ....[75]....
        /*1164*/ 	.word	0x000292a0
        /*1168*/ 	.word	0x00000007
        /*116c*/ 	.word	0x00000000
        /*1170*/ 	.short	0x010a
        /*1172*/ 	.byte	0x3f
	.zero		1


	//   ....[76]....
        /*1174*/ 	.word	0x00029310
        /*1178*/ 	.word	0x00000004
        /*117c*/ 	.word	0x00000000
        /*1180*/ 	.short	0x010a
        /*1182*/ 	.byte	0x3f
	.zero		1


	//   ....[77]....
        /*1184*/ 	.word	0x00029340
        /*1188*/ 	.word	0x00000003
        /*118c*/ 	.word	0x00000000
        /*1190*/ 	.short	0x010a
        /*1192*/ 	.byte	0x3f
	.zero		1


	//   ....[78]....
        /*1194*/ 	.word	0x000293a0
        /*1198*/ 	.word	0x00000003
        /*119c*/ 	.word	0x0002a890
        /*11a0*/ 	.short	0x010a
        /*11a2*/ 	.byte	0x3f
	.zero		1


	//   ....[79]....
        /*11a4*/ 	.word	0x000293f0
        /*11a8*/ 	.word	0x00000003
        /*11ac*/ 	.word	0x0002a890
        /*11b0*/ 	.short	0x010a
        /*11b2*/ 	.byte	0x3f
	.zero		1


	//   ....[80]....
        /*11b4*/ 	.word	0x00029440
        /*11b8*/ 	.word	0x00000003
        /*11bc*/ 	.word	0x0002a890
        /*11c0*/ 	.short	0x010a
        /*11c2*/ 	.byte	0x3f
	.zero		1


	//   ....[81]....
        /*11c4*/ 	.word	0x00029490
        /*11c8*/ 	.word	0x00000003
        /*11cc*/ 	.word	0x0002a8b0
        /*11d0*/ 	.short	0x010a
        /*11d2*/ 	.byte	0x3f
	.zero		1


	//   ....[82]....
        /*11d4*/ 	.word	0x00029870
        /*11d8*/ 	.word	0x00000010
        /*11dc*/ 	.word	0x0002a800
        /*11e0*/ 	.short	0x010a
        /*11e2*/ 	.byte	0x3f
	.zero		1


	//   ....[83]....
        /*11e4*/ 	.word	0x00029c80
        /*11e8*/ 	.word	0x00000010
        /*11ec*/ 	.word	0x0002a800
        /*11f0*/ 	.short	0x010a
        /*11f2*/ 	.byte	0x3f
	.zero		1


	//   ....[84]....
        /*11f4*/ 	.word	0x00029cd0
        /*11f8*/ 	.word	0x00000007
        /*11fc*/ 	.word	0x0002a830
        /*1200*/ 	.short	0x010a
        /*1202*/ 	.byte	0x3f
	.zero		1


	//   ....[85]....
        /*1204*/ 	.word	0x00029d20
        /*1208*/ 	.word	0x00000007
        /*120c*/ 	.word	0x0002a830
        /*1210*/ 	.short	0x010a
        /*1212*/ 	.byte	0x3f
	.zero		1


	//   ....[86]....
        /*1214*/ 	.word	0x00029d70
        /*1218*/ 	.word	0x0000000e
        /*121c*/ 	.word	0x0002a850
        /*1220*/ 	.short	0x010a
        /*1222*/ 	.byte	0x3f
	.zero		1


	//   ....[87]....
        /*1224*/ 	.word	0x00029dc0
        /*1228*/ 	.word	0x00000003
        /*122c*/ 	.word	0x0002a830
        /*1230*/ 	.short	0x010a
        /*1232*/ 	.byte	0x3f
	.zero		1


	//   ....[88]....
        /*1234*/ 	.word	0x00029e10
        /*1238*/ 	.word	0x000000c6
        /*123c*/ 	.word	0x0002a850
        /*1240*/ 	.short	0x010a
        /*1242*/ 	.byte	0x3f
	.zero		1


	//   ....[89]....
        /*1244*/ 	.word	0x00029e60
        /*1248*/ 	.word	0x00000003
        /*124c*/ 	.word	0x0002a830
        /*1250*/ 	.short	0x010a
        /*1252*/ 	.byte	0x3f
	.zero		1


	//   ....[90]....
        /*1254*/ 	.word	0x00029eb0
        /*1258*/ 	.word	0x0000000c
        /*125c*/ 	.word	0x0002a850
        /*1260*/ 	.short	0x010a
        /*1262*/ 	.byte	0x3f
	.zero		1


	//   ....[91]....
        /*1264*/ 	.word	0x00029f00
        /*1268*/ 	.word	0x0000000d
        /*126c*/ 	.word	0x0002a850
        /*1270*/ 	.short	0x010a
        /*1272*/ 	.byte	0x3f
	.zero		1


	//   ....[92]....
        /*1274*/ 	.word	0x0002a0c0
        /*1278*/ 	.word	0x00000006
        /*127c*/ 	.word	0x0002a820
        /*1280*/ 	.short	0x010a
        /*1282*/ 	.byte	0x3f
	.zero		1


	//   ....[93]....
        /*1284*/ 	.word	0x0002a110
        /*1288*/ 	.word	0x00000007
        /*128c*/ 	.word	0x0002a8a0
        /*1290*/ 	.short	0x010a
        /*1292*/ 	.byte	0x3f
	.zero		1


	//   ....[94]....
        /*1294*/ 	.word	0x0002a160
        /*1298*/ 	.word	0x00000007
        /*129c*/ 	.word	0x0002a8c0
        /*12a0*/ 	.short	0x010a
        /*12a2*/ 	.byte	0x3f
	.zero		1


	//   ....[95]....
        /*12a4*/ 	.word	0x0002a1b0
        /*12a8*/ 	.word	0x00000008
        /*12ac*/ 	.word	0x0002a8a0
        /*12b0*/ 	.short	0x010a
        /*12b2*/ 	.byte	0x3f
	.zero		1


	//   ....[96]....
        /*12b4*/ 	.word	0x0002a200
        /*12b8*/ 	.word	0x00000008
        /*12bc*/ 	.word	0x0002a8c0
        /*12c0*/ 	.short	0x010a
        /*12c2*/ 	.byte	0x3f
	.zero		1


	//   ....[97]....
        /*12c4*/ 	.word	0x0002a3a0
        /*12c8*/ 	.word	0x00000000
        /*12cc*/ 	.word	0x0002a840
        /*12d0*/ 	.short	0x010a
        /*12d2*/ 	.byte	0x3f
	.zero		1


	//   ....[98]....
        /*12d4*/ 	.word	0x0002afb0
        /*12d8*/ 	.word	0x00000002
        /*12dc*/ 	.word	0x0002a820
        /*12e0*/ 	.short	0x010a
        /*12e2*/ 	.byte	0x3f
	.zero		1


	//   ....[99]....
        /*12e4*/ 	.word	0x0002b000
        /*12e8*/ 	.word	0x00000003
        /*12ec*/ 	.word	0x0002a840
        /*12f0*/ 	.short	0x010a
        /*12f2*/ 	.byte	0x3f
	.zero		1


	//   ....[100]....
        /*12f4*/ 	.word	0x0002b050
        /*12f8*/ 	.word	0x00000002
        /*12fc*/ 	.word	0x0002a860
        /*1300*/ 	.short	0x010a
        /*1302*/ 	.byte	0x3f
	.zero		1


	//   ....[101]....
        /*1304*/ 	.word	0x0002b0a0
        /*1308*/ 	.word	0x00000003
        /*130c*/ 	.word	0x0002a840
        /*1310*/ 	.short	0x010a
        /*1312*/ 	.byte	0x3f
	.zero		1


	//   ....[102]....
        /*1314*/ 	.word	0x0002b0f0
        /*1318*/ 	.word	0x00000002
        /*131c*/ 	.word	0x0002a860
        /*1320*/ 	.short	0x010a
        /*1322*/ 	.byte	0x3f
	.zero		1


	//   ....[103]....
        /*1324*/ 	.word	0x0002b140
        /*1328*/ 	.word	0x00000003
        /*132c*/ 	.word	0x0002a840
        /*1330*/ 	.short	0x010a
        /*1332*/ 	.byte	0x3f
	.zero		1


	//   ....[104]....
        /*1334*/ 	.word	0x0002b190
        /*1338*/ 	.word	0x00000002
        /*133c*/ 	.word	0x0002a860
        /*1340*/ 	.short	0x010a
        /*1342*/ 	.byte	0x3f
	.zero		1


	//   ....[105]....
        /*1344*/ 	.word	0x0002b1e0
        /*1348*/ 	.word	0x00000000
        /*134c*/ 	.word	0x0002a860
        /*1350*/ 	.short	0x010a
        /*1352*/ 	.byte	0x3f
	.zero		1


	//   ....[106]....
        /*1354*/ 	.word	0x0002bc60
        /*1358*/ 	.word	0x00000000
        /*135c*/ 	.word	0x0002a820
        /*1360*/ 	.short	0x010a
        /*1362*/ 	.byte	0x3f
	.zero		1


	//   ....[107]....
        /*1364*/ 	.word	0x0002be00
        /*1368*/ 	.word	0x00000006
        /*136c*/ 	.word	0x00000000
        /*1370*/ 	.short	0x010a
        /*1372*/ 	.byte	0x3f
	.zero		1


	//   ....[108]....
        /*1374*/ 	.word	0x0002be50
        /*1378*/ 	.word	0x00000007
        /*137c*/ 	.word	0x00000000
        /*1380*/ 	.short	0x010a
        /*1382*/ 	.byte	0x3f
	.zero		1


	//   ....[109]....
        /*1384*/ 	.word	0x0002bea0
        /*1388*/ 	.word	0x00000004
        /*138c*/ 	.word	0x00000000
        /*1390*/ 	.short	0x010a
        /*1392*/ 	.byte	0x3f
	.zero		1


	//----- nvinfo : EIATTR_NUM_MBARRIERS
	.align		4
.L_511:
        /*1394*/ 	.byte	0x03, 0x38
        /*1396*/ 	.short	0x0016


	//----- nvinfo : EIATTR_EXIT_INSTR_OFFSETS
	.align		4
        /*1398*/ 	.byte	0x04, 0x1c
        /*139a*/ 	.short	(.L_513 - .L_512)


	//   ....[0]....
.L_512:
        /*139c*/ 	.word	0x00029390


	//----- nvinfo : EIATTR_MAX_THREADS
	.align		4
.L_513:
        /*13a0*/ 	.byte	0x04, 0x05
        /*13a2*/ 	.short	(.L_515 - .L_514)
.L_514:
        /*13a4*/ 	.word	0x00000180
        /*13a8*/ 	.word	0x00000001
        /*13ac*/ 	.word	0x00000001


	//----- nvinfo : EIATTR_CRS_STACK_SIZE
	.align		4
.L_515:
        /*13b0*/ 	.byte	0x04, 0x1e
        /*13b2*/ 	.short	(.L_517 - .L_516)
.L_516:
        /*13b4*/ 	.word	0x00000000


	//----- nvinfo : EIATTR_CBANK_PARAM_SIZE
	.align		4
.L_517:
        /*13b8*/ 	.byte	0x03, 0x19
        /*13ba*/ 	.short	0x0af0


	//----- nvinfo : EIATTR_PARAM_CBANK
	.align		4
        /*13bc*/ 	.byte	0x04, 0x0a
        /*13be*/ 	.short	(.L_519 - .L_518)
	.align		4
.L_518:
        /*13c0*/ 	.word	index@(.nv.constant0._ZN7cutlass13device_kernelIN5flash11enable_sm90INS1_16FlashAttnFwdSm90INS1_25CollectiveMainloopFwdSm90ILi2EN4cute5tupleIJNS5_1CILi1EEES8_S8_EEENS6_IJNS7_ILi128EEENS7_ILi96EEENS7_ILi192EEEEEELi128ENS_10bfloat16_tEfNS_4arch4Sm90ELb0ELb1ELb0ELb1ELb0ELb1ELb0ELb1ELb1ELb1ELb0ELb0EEENS1_21CollectiveEpilogueFwdINS6_IJSA_SA_SB_EEES9_SE_SG_Li256ELb1ELb1ELb0ELb0EEENS1_36VarlenDynamicPersistentTileSchedulerILi128ELi96ELi256ELi128ELb0ELb1ELb1ELb1ELb0ELb1EEEEEEEEEvNT_6ParamsE)
        /*13c4*/ 	.short	0x0210
        /*13c6*/ 	.short	0x0af0


	//----- nvinfo : EIATTR_SW_WAR
	.align		4
.L_519:
        /*13c8*/ 	.byte	0x04, 0x36
        /*13ca*/ 	.short	(.L_521 - .L_520)
.L_520:
        /*13cc*/ 	.word	0x00000008
.L_521:


//--------------------- .nv.info._ZN7cutlass13device_kernelIN5flash11enable_sm90INS1_16FlashAttnFwdSm90INS1_25CollectiveMainloopFwdSm90ILi2EN4cute5tupleIJNS5_1CILi1EEES8_S8_EEENS6_IJNS7_ILi128EEESA_NS7_ILi192EEEEEELi128ENS_10bfloat16_tEfNS_4arch4Sm90ELb1ELb0ELb0ELb0ELb0ELb0ELb0ELb1ELb1ELb1ELb0ELb0EEENS1_21CollectiveEpilogueFwdINS6_IJSA_SA_SA_EEES9_SD_SF_Li256ELb0ELb1ELb0ELb0EEENS1_30DynamicPersistentTileSchedulerILi256ELi128ELb0ELb1ELb1EEEEEEEEEvNT_6ParamsE --------------------------
	.section	.nv.info._ZN7cutlass13device_kernelIN5flash11enable_sm90INS1_16FlashAttnFwdSm90INS1_25CollectiveMainloopFwdSm90ILi2EN4cute5tupleIJNS5_1CILi1EEES8_S8_EEENS6_IJNS7_ILi128EEESA_NS7_ILi192EEEEEELi128ENS_10bfloat16_tEfNS_4arch4Sm90ELb1ELb0ELb0ELb0ELb0ELb0ELb0ELb1ELb1ELb1ELb0ELb0EEENS1_21CollectiveEpilogueFwdINS6_IJSA_SA_SA_EEES9_SD_SF_Li256ELb0ELb1ELb0ELb0EEENS1_30DynamicPersistentTileSchedulerILi256ELi128ELb0ELb1ELb1EEEEEEEEEvNT_6ParamsE,"",@"SHT_CUDA_INFO"
	.sectionflags	@""
	.align	4


	//----- nvinfo : EIATTR_CUDA_API_VERSION
	.align		4
        /*0000*/ 	.byte	0x04, 0x37
        /*0002*/ 	.short	(.L_523 - .L_522)
.L_522:
        /*0004*/ 	.word	0x00000082


	//----- nvinfo : EIATTR_KPARAM_INFO
	.align		4
.L_523:
        /*0008*/ 	.byte	0x04, 0x17
        /*000a*/ 	.short	(.L_525 - .L_524)
.L_524:
        /*000c*/ 	.word	0x00000000
        /*0010*/ 	.short	0x0000
        /*0012*/ 	.short	0x0070
        /*0014*/ 	.byte	0x00, 0xf0, 0x01, 0x2a


	//----- nvinfo : EIATTR_SPARSE_MMA_MASK
	.align		4
.L_525:
        /*0018*/ 	.byte	0x03, 0x50
        /*001a*/ 	.short	0x0000


	//----- nvinfo : EIATTR_MAXREG_COUNT
	.align		4
        /*001c*/ 	.byte	0x03, 0x1b
        /*001e*/ 	.short	0x00a8


	//----- nvinfo : EIATTR_NUM_BARRIERS
	.align		4
        /*0020*/ 	.byte	0x02, 0x4c
        /*0022*/ 	.byte	0x09
	.zero		1


	//----- nvinfo : EIATTR_EXTERNS
	.align		4
        /*0024*/ 	.byte	0x04, 0x0f
        /*0026*/ 	.short	(.L_527 - .L_526)


	//   ....[0]....
	.align		4
.L_526:
        /*0028*/ 	.word	index@(__assertfail)


	//----- nvinfo : EIATTR_ANNOTATIONS
	.align		4
.L_527:
        /*002c*/ 	.byte	0x04, 0x55
        /*002e*/ 	.short	(.L_529 - .L_528)


	//   ....[0]....
.L_528:
        /* <DEDUP_REMOVED lines=27> */


	//----- nvinfo : EIATTR_MERCURY_ISA_VERSION
	.align		4
.L_529:
        /*01c8*/ 	.byte	0x03, 0x5f
        /*01ca*/ 	.short	0x0101


	//----- nvinfo : EIATTR_INT_WARP_WIDE_INSTR_OFFSETS
	.align		4
        /*01cc*/ 	.byte	0x04, 0x31
        /*01ce*/ 	.short	(.L_531 - .L_530)


	//   ....[0]....
.L_530:
        /*01d0*/ 	.word	0x00000130


	//   ....[1]....
        /*01d4*/ 	.word	0x00000170


	//   ....[2]....
        /*01d8*/ 	.word	0x000001e0


	//   ....[3]....
        /*01dc*/ 	.word	0x0000be20


	//   ....[4]....
        /*01e0*/ 	.word	0x0000bec0


	//   ....[5]....
        /*01e4*/ 	.word	0x0000f620


	//   ....[6]....
        /*01e8*/ 	.word	0x0000f6c0


	//----- nvinfo : EIATTR_COOP_GROUP_MASK_REGIDS
	.align		4
.L_531:
        /*01ec*/ 	.byte	0x04, 0x29
        /*01ee*/ 	.short	(.L_533 - .L_532)


	//   ....[0]....
.L_532:
        /*01f0*/ 	.word	0xffffffff


	//   ....[1]....
        /*01f4*/ 	.word	0xffffffff


	//   ....[2]....
        /*01f8*/ 	.word	0xffffffff


	//   ....[3]....
        /*01fc*/ 	.word	0xffffffff


	//   ....[4]....
        /*0200*/ 	.word	0xffffffff


	//   ....[5]....
        /*0204*/ 	.word	0xffffffff


	//   ....[6]....
        /*0208*/ 	.word	0xffffffff


	//   ....[7]....
        /*020c*/ 	.word	0xffffffff


	//   ....[8]....
        /*0210*/ 	.word	0xffffffff


	//   ....[9]....
        /*0214*/ 	.word	0xffffffff


	//   ....[10]....
        /*0218*/ 	.word	0xffffffff


	//   ....[11]....
        /*021c*/ 	.word	0xffffffff


	//   ....[12]....
        /*0220*/ 	.word	0xffffffff


	//   ....[13]....
        /*0224*/ 	.word	0xffffffff


	//   ....[14]....
        /*0228*/ 	.word	0xffffffff


	//   ....[15]....
        /*022c*/ 	.word	0xffffffff


	//   ....[16]....
        /*0230*/ 	.word	0xffffffff


	//   ....[17]....
        /*0234*/ 	.word	0xffffffff


	//   ....[18]....
        /*0238*/ 	.word	0xffffffff


	//   ....[19]....
        /*023c*/ 	.word	0xffffffff


	//   ....[20]....
        /*0240*/ 	.word	0xffffffff


	//   ....[21]....
        /*0244*/ 	.word	0xffffffff


	//   ....[22]....
        /*0248*/ 	.word	0xffffffff


	//   ....[23]....
        /*024c*/ 	.word	0xffffffff


	//   ....[24]....
        /*0250*/ 	.word	0xffffffff


	//   ....[25]....
        /*0254*/ 	.word	0xffffffff


	//   ....[26]....
        /*0258*/ 	.word	0xffffffff


	//   ....[27]....
        /*025c*/ 	.word	0xffffffff


	//   ....[28]....
        /*0260*/ 	.word	0xffffffff


	//   ....[29]....
        /*0264*/ 	.word	0xffffffff


	//   ....[30]....
        /*0268*/ 	.word	0xffffffff


	//   ....[31]....
        /*026c*/ 	.word	0xffffffff


	//   ....[32]....
        /*0270*/ 	.word	0xffffffff


	//   ....[33]....
        /*0274*/ 	.word	0xffffffff


	//   ....[34]....
        /*0278*/ 	.word	0xffffffff


	//   ....[35]....
        /*027c*/ 	.word	0xffffffff


	//   ....[36]....
        /*0280*/ 	.word	0xffffffff


	//   ....[37]....
        /*0284*/ 	.word	0xffffffff


	//   ....[38]....
        /*0288*/ 	.word	0xffffffff


	//   ....[39]....
        /*028c*/ 	.word	0xffffffff


	//   ....[40]....
        /*0290*/ 	.word	0xffffffff


	//   ....[41]....
        /*0294*/ 	.word	0xffffffff


	//   ....[42]....
        /*0298*/ 	.word	0xffffffff


	//   ....[43]....
        /*029c*/ 	.word	0xffffffff


	//   ....[44]....
        /*02a0*/ 	.word	0xffffffff


	//   ....[45]....
        /*02a4*/ 	.word	0xffffffff


	//   ....[46]....
        /*02a8*/ 	.word	0xffffffff


	//   ....[47]....
        /*02ac*/ 	.word	0xffffffff


	//   ....[48]....
        /*02b0*/ 	.word	0xffffffff


	//   ....[49]....
        /*02b4*/ 	.word	0xffffffff


	//   ....[50]....
        /*02b8*/ 	.word	0xffffffff


	//   ....[51]....
        /*02bc*/ 	.word	0xffffffff


	//   ....[52]....
        /*02c0*/ 	.word	0xffffffff


	//   ....[53]....
        /*02c4*/ 	.word	0xffffffff


	//   ....[54]....
        /*02c8*/ 	.word	0xffffffff


	//   ....[55]....
        /*02cc*/ 	.word	0xffffffff


	//   ....[56]....
        /*02d0*/ 	.word	0xffffffff


	//   ....[57]....
        /*02d4*/ 	.word	0xffffffff


	//   ....[58]....
        /*02d8*/ 	.word	0xffffffff


	//   ....[59]....
        /*02dc*/ 	.word	0xffffffff


	//   ....[60]....
        /*02e0*/ 	.word	0xffffffff


	//   ....[61]....
        /*02e4*/ 	.word	0xffffffff


	//   ....[62]....
        /*02e8*/ 	.word	0xffffffff


	//   ....[63]....
        /*02ec*/ 	.word	0xffffffff


	//   ....[64]....
        /*02f0*/ 	.word	0xffffffff


	//   ....[65]....
        /*02f4*/ 	.word	0xffffffff


	//   ....[66]....
        /*02f8*/ 	.word	0xffffffff


	//   ....[67]....
        /*02fc*/ 	.word	0xffffffff


	//   ....[68]....
        /*0300*/ 	.word	0x0500000f


	//   ....[69]....
        /*0304*/ 	.word	0x0500000f


	//   ....[70]....
        /*0308*/ 	.word	0x0500000f


	//   ....[71]....
        /*030c*/ 	.word	0x0500000f


	//   ....[72]....
        /*0310*/ 	.word	0x0500000f


	//   ....[73]....
        /*0314*/ 	.word	0x0500000f


	//   ....[74]....
        /*0318*/ 	.word	0x0500000f


	//   ....[75]....
        /*031c*/ 	.word	0x0500000f


	//   ....[76]....
        /*0320*/ 	.word	0x0500000f


	//   ....[77]....
        /*0324*/ 	.word	0x0500000f


	//   ....[78]....
        /*0328*/ 	.word	0x0500000f


	//   ....[79]....
        /*032c*/ 	.word	0x0500000f


	//   ....[80]....
        /*0330*/ 	.word	0x0500000f


	//   ....[81]....
        /*0334*/ 	.word	0x0500000f


	//   ....[82]....
        /*0338*/ 	.word	0x0500000f


	//   ....[83]....
        /*033c*/ 	.word	0x0500000f


	//   ....[84]....
        /*0340*/ 	.word	0x0500000f


	//   ....[85]....
        /*0344*/ 	.word	0x0500000f


	//   ....[86]....
        /*0348*/ 	.word	0x0500000f


	//----- nvinfo : EIATTR_COOP_GROUP_INSTR_OFFSETS
	.align		4
.L_533:
        /*034c*/ 	.byte	0x04, 0x28
        /*034e*/ 	.short	(.L_535 - .L_534)


	//   ....[0]....
.L_534:
        /*0350*/ 	.word	0x00000060


	//   ....[1]....
        /*0354*/ 	.word	0x00000140


	//   ....[2]....
        /*0358*/ 	.word	0x00000190


	//   ....[3]....
        /*035c*/ 	.word	0x000003c0


	//   ....[4]....
        /*0360*/ 	.word	0x00000520


	//   ....[5]....
        /*0364*/ 	.word	0x00000640


	//   ....[6]....
        /*0368*/ 	.word	0x000007a0


	//   ....[7]....
        /*036c*/ 	.word	0x000014a0


	//   ....[8]....
        /*0370*/ 	.word	0x00001da0


	//   ....[9]....
        /*0374*/ 	.word	0x00001dc0


	//   ....[10]....
        /*0378*/ 	.word	0x00002780


	//   ....[11]....
        /*037c*/ 	.word	0x00002820


	//   ....[12]....
        /*0380*/ 	.word	0x00003260


	//   ....[13]....
        /*0384*/ 	.word	0x000032c0


	//   ....[14]....
        /*0388*/ 	.word	0x000049d0


	//   ....[15]....
        /*038c*/ 	.word	0x000051c0


	//   ....[16]....
        /*0390*/ 	.word	0x00005220


	//   ....[17]....
        /*0394*/ 	.word	0x00005230


	//   ....[18]....
        /*0398*/ 	.word	0x00005be0


	//   ....[19]....
        /*039c*/ 	.word	0x00005c80


	//   ....[20]....
        /*03a0*/ 	.word	0x00007660


	//   ....[21]....
        /*03a4*/ 	.word	0x00007690


	//   ....[22]....
        /*03a8*/ 	.word	0x00007c90


	//   ....[23]....
        /*03ac*/ 	.word	0x00007da0


	//   ....[24]....
        /*03b0*/ 	.word	0x00008f70


	//   ....[25]....
        /*03b4*/ 	.word	0x00008fb0


	//   ....[26]....
        /*03b8*/ 	.word	0x000090c0


	//   ....[27]....
        /*03bc*/ 	.word	0x000090e0


	//   ....[28]....
        /*03c0*/ 	.word	0x0000a270


	//   ....[29]....
        /*03c4*/ 	.word	0x0000a2d0


	//   ....[30]....
        /*03c8*/ 	.word	0x0000a340


	//   ....[31]....
        /*03cc*/ 	.word	0x0000a3b0


	//   ....[32]....
        /*03d0*/ 	.word	0x0000a810


	//   ....[33]....
        /*03d4*/ 	.word	0x0000a840


	//   ....[34]....
        /*03d8*/ 	.word	0x0000a910


	//   ....[35]....
        /*03dc*/ 	.word	0x0000a930


	//   ....[36]....
        /*03e0*/ 	.word	0x0000aa00


	//   ....[37]....
        /*03e4*/ 	.word	0x0000aa20


	//   ....[38]....
        /*03e8*/ 	.word	0x0000ab00


	//   ....[39]....
        /*03ec*/ 	.word	0x0000ab20


	//   ....[40]....
        /*03f0*/ 	.word	0x0000b250


	//   ....[41]....
        /*03f4*/ 	.word	0x0000b270


	//   ....[42]....
        /*03f8*/ 	.word	0x0000b340


	//   ....[43]....
        /*03fc*/ 	.word	0x0000b360


	//   ....[44]....
        /*0400*/ 	.word	0x0000b430


	//   ....[45]....
        /*0404*/ 	.word	0x0000b450


	//   ....[46]....
        /*0408*/ 	.word	0x0000b530


	//   ....[47]....
        /*040c*/ 	.word	0x0000b550


	//   ....[48]....
        /*0410*/ 	.word	0x0000b6c0


	//   ....[49]....
        /*0414*/ 	.word	0x0000c440


	//   ....[50]....
        /*0418*/ 	.word	0x0000cea0


	//   ....[51]....
        /*041c*/ 	.word	0x0000cee0


	//   ....[52]....
        /*0420*/ 	.word	0x0000cfb0


	//   ....[53]....
        /*0424*/ 	.word	0x0000cfc0


	//   ....[54]....
        /*0428*/ 	.word	0x0000d050


	//   ....[55]....
        /*042c*/ 	.word	0x0000d060


	//   ....[56]....
        /*0430*/ 	.word	0x0000d0f0


	//   ....[57]....
        /*0434*/ 	.word	0x0000d100


	//   ....[58]....
        /*0438*/ 	.word	0x0000d190


	//   ....[59]....
        /*043c*/ 	.word	0x0000d1a0


	//   ....[60]....
        /*0440*/ 	.word	0x0000d230


	//   ....[61]....
        /*0444*/ 	.word	0x0000d240


	//   ....[62]....
        /*0448*/ 	.word	0x0000d2d0


	//   ....[63]....
        /*044c*/ 	.word	0x0000d2e0


	//   ....[64]....
        /*0450*/ 	.word	0x0000d2f0


	//   ....[65]....
        /*0454*/ 	.word	0x0000d300


	//   ....[66]....
        /*0458*/ 	.word	0x0000fc20


	//   ....[67]....
        /*045c*/ 	.word	0x0000fe10


	//   ....[68]....
        /*0460*/ 	.word	0x000103a0


	//   ....[69]....
        /*0464*/ 	.word	0x00010500


	//   ....[70]....
        /*0468*/ 	.word	0x00010560


	//   ....[71]....
        /*046c*/ 	.word	0x000106b0


	//   ....[72]....
        /*0470*/ 	.word	0x00010700


	//   ....[73]....
        /*0474*/ 	.word	0x00010820


	//   ....[74]....
        /*0478*/ 	.word	0x00010870


	//   ....[75]....
        /*047c*/ 	.word	0x00010990


	//   ....[76]....
        /*0480*/ 	.word	0x000109e0


	//   ....[77]....
        /*0484*/ 	.word	0x00010b00


	//   ....[78]....
        /*0488*/ 	.word	0x00010b50


	//   ....[79]....
        /*048c*/ 	.word	0x00010c70


	//   ....[80]....
        /*0490*/ 	.word	0x00010cc0


	//   ....[81]....
        /*0494*/ 	.word	0x00010de0


	//   ....[82]....
        /*0498*/ 	.word	0x00010e30


	//   ....[83]....
        /*049c*/ 	.word	0x00010f30


	//   ....[84]....
        /*04a0*/ 	.word	0x00010f80


	//   ....[85]....
        /*04a4*/ 	.word	0x000112a0


	//   ....[86]....
        /*04a8*/ 	.word	0x000113c0


	//----- nvinfo : EIATTR_REG_RECONFIG
	.align		4
.L_535:
        /*04ac*/ 	.byte	0x01, 0x54
	.zero		2


	//----- nvinfo : EIATTR_SYSCALL_OFFSETS
	.align		4
        /*04b0*/ 	.byte	0x04, 0x46
        /*04b2*/ 	.short	(.L_537 - .L_536)


	//   ....[0]....
.L_536:
        /*04b4*/ 	.word	0x00001680


	//   ....[1]....
        /*04b8*/ 	.word	0x0000c030


	//   ....[2]....
        /*04bc*/ 	.word	0x0000c180


	//   ....[3]....
        /*04c0*/ 	.word	0x0000c270


	//   ....[4]....
        /*04c4*/ 	.word	0x0000ca70


	//----- nvinfo : EIATTR_MBARRIER_INSTR_OFFSETS
	.align		4
.L_537:
        /*04c8*/ 	.byte	0x04, 0x39
        /*04ca*/ 	.short	(.L_539 - .L_538)


	//   ....[0]....
.L_538:
        /*04cc*/ 	.word	0x00000270
        /*04d0*/ 	.word	0x000000ff
        /*04d4*/ 	.word	0x00034800
        /*04d8*/ 	.short	0x0100
        /*04da*/ 	.byte	0x08
	.zero		1


	//   ....[1]....
        /*04dc*/ 	.word	0x00000280
        /*04e0*/ 	.word	0x000000ff
        /*04e4*/ 	.word	0x00034820
        /*04e8*/ 	.short	0x0100
        /*04ea*/ 	.byte	0x08
	.zero		1


	//   ....[2]....
        /*04ec*/ 	.word	0x00000370
        /*04f0*/ 	.word	0x000000ff
        /*04f4*/ 	.word	0x00034830
        /*04f8*/ 	.short	0x0100
        /*04fa*/ 	.byte	0x08
	.zero		1


	//   ....[3]....
        /*04fc*/ 	.word	0x00000380
        /*0500*/ 	.word	0x000000ff
        /*0504*/ 	.word	0x00034840
        /*0508*/ 	.short	0x0100
        /*050a*/ 	.byte	0x08
	.zero		1


	//   ....[4]....
        /*050c*/ 	.word	0x00000390
        /*0510*/ 	.word	0x000000ff
        /*0514*/ 	.word	0x00034838
        /*0518*/ 	.short	0x0100
        /*051a*/ 	.byte	0x08
	.zero		1


	//   ....[5]....
        /*051c*/ 	.word	0x000003a0
        /*0520*/ 	.word	0x000000ff
        /*0524*/ 	.word	0x00034848
        /*0528*/ 	.short	0x0100
        /*052a*/ 	.byte	0x08
	.zero		1


	//   ....[6]....
        /*052c*/ 	.word	0x000004d0
        /*0530*/ 	.word	0x000000ff
        /*0534*/ 	.word	0x00034850
        /*0538*/ 	.short	0x0100
        /*053a*/ 	.byte	0x08
	.zero		1


	//   ....[7]....
        /*053c*/ 	.word	0x000004e0
        /*0540*/ 	.word	0x000000ff
        /*0544*/ 	.word	0x00034860
        /*0548*/ 	.short	0x0100
        /*054a*/ 	.byte	0x08
	.zero		1


	//   ....[8]....
        /*054c*/ 	.word	0x000004f0
        /*0550*/ 	.word	0x000000ff
        /*0554*/ 	.word	0x00034858
        /*0558*/ 	.short	0x0100
        /*055a*/ 	.byte	0x08
	.zero		1


	//   ....[9]....
        /*055c*/ 	.word	0x00000500
        /*0560*/ 	.word	0x000000ff
        /*0564*/ 	.word	0x00034868
        /*0568*/ 	.short	0x0100
        /*056a*/ 	.byte	0x08
	.zero		1


	//   ....[10]....
        /*056c*/ 	.word	0x000005f0
        /*0570*/ 	.word	0x000000ff
        /*0574*/ 	.word	0x00034870
        /*0578*/ 	.short	0x0100
        /*057a*/ 	.byte	0x06
	.zero		1


	//   ....[11]....
        /*057c*/ 	.word	0x00000600
        /*0580*/ 	.word	0x000000ff
        /*0584*/ 	.word	0x00034880
        /*0588*/ 	.short	0x0100
        /*058a*/ 	.byte	0x06
	.zero		1


	//   ....[12]....
        /*058c*/ 	.word	0x00000610
        /*0590*/ 	.word	0x000000ff
        /*0594*/ 	.word	0x00034878
        /*0598*/ 	.short	0x0100
        /*059a*/ 	.byte	0x06
	.zero		1


	//   ....[13]....
        /*059c*/ 	.word	0x00000620
        /*05a0*/ 	.word	0x000000ff
        /*05a4*/ 	.word	0x00034888
        /*05a8*/ 	.short	0x0100
        /*05aa*/ 	.byte	0x06
	.zero		1


	//   ....[14]....
        /*05ac*/ 	.word	0x00000750
        /*05b0*/ 	.word	0x000000ff
        /*05b4*/ 	.word	0x00034890
        /*05b8*/ 	.short	0x0100
        /*05ba*/ 	.byte	0x08
	.zero		1


	//   ....[15]....
        /*05bc*/ 	.word	0x00000760
        /*05c0*/ 	.word	0x000000ff
        /*05c4*/ 	.word	0x000348a0
        /*05c8*/ 	.short	0x0100
        /*05ca*/ 	.byte	0x08
	.zero		1


	//   ....[16]....
        /*05cc*/ 	.word	0x00000770
        /*05d0*/ 	.word	0x000000ff
        /*05d4*/ 	.word	0x00034898
        /*05d8*/ 	.short	0x0100
        /*05da*/ 	.byte	0x08
	.zero		1


	//   ....[17]....
        /*05dc*/ 	.word	0x00000780
        /*05e0*/ 	.word	0x000000ff
        /*05e4*/ 	.word	0x000348a8
        /*05e8*/ 	.short	0x0100
        /*05ea*/ 	.byte	0x08
	.zero		1


	//   ....[18]....
        /*05ec*/ 	.word	0x000008b0
        /*05f0*/ 	.word	0x000000ff
        /*05f4*/ 	.word	0x000348b0
        /*05f8*/ 	.short	0x0100
        /*05fa*/ 	.byte	0x08
	.zero		1


	//   ....[19]....
        /*05fc*/ 	.word	0x000008c0
        /*0600*/ 	.word	0x000000ff
        /*0604*/ 	.word	0x000348c0
        /*0608*/ 	.short	0x0100
        /*060a*/ 	.byte	0x08
	.zero		1


	//   ....[20]....
        /*060c*/ 	.word	0x000008d0
        /*0610*/ 	.word	0x000000ff
        /*0614*/ 	.word	0x000348b8
        /*0618*/ 	.short	0x0100
        /*061a*/ 	.byte	0x08
	.zero		1


	//   ....[21]....
        /*061c*/ 	.word	0x000008e0
        /*0620*/ 	.word	0x000000ff
        /*0624*/ 	.word	0x000348c8
        /*0628*/ 	.short	0x0100
        /*062a*/ 	.byte	0x08
	.zero		1


	//   ....[22]....
        /*062c*/ 	.word	0x00001720
        /*0630*/ 	.word	0x000000ff
        /*0634*/ 	.word	0x00034800
        /*0638*/ 	.short	0x010a
        /*063a*/ 	.byte	0x26
	.zero		1


	//   ....[23]....
        /*063c*/ 	.word	0x000017a0
        /*0640*/ 	.word	0x00000002
        /*0644*/ 	.word	0x00034830
        /*0648*/ 	.short	0x010a
        /*064a*/ 	.byte	0x3f
	.zero		1


	//   ....[24]....
        /*064c*/ 	.word	0x00001800
        /*0650*/ 	.word	0x00000002
        /*0654*/ 	.word	0x00034830
        /*0658*/ 	.short	0x010a
        /*065a*/ 	.byte	0x3f
	.zero		1


	//   ....[25]....
        /*065c*/ 	.word	0x00002140
        /*0660*/ 	.word	0x00000002
        /*0664*/ 	.word	0x00000000
        /*0668*/ 	.short	0x0101
        /*066a*/ 	.byte	0x3f
	.zero		1


	//   ....[26]....
        /*066c*/ 	.word	0x00003ed0
        /*0670*/ 	.word	0x000000ff
        /*0674*/ 	.word	0x00034830
        /*0678*/ 	.short	0x010a
        /*067a*/ 	.byte	0x07
	.zero		1


	//   ....[27]....
        /*067c*/ 	.word	0x00003f10
        /*0680*/ 	.word	0x000000ff
        /*0684*/ 	.word	0x00034830
        /*0688*/ 	.short	0x010a
        /*068a*/ 	.byte	0x07
	.zero		1


	//   ....[28]....
        /*068c*/ 	.word	0x00004830
        /*0690*/ 	.word	0x000000ff
        /*0694*/ 	.word	0x00034850
        /*0698*/ 	.short	0x010a
        /*069a*/ 	.byte	0x0a
	.zero		1


	//   ....[29]....
        /*069c*/ 	.word	0x00004870
        /*06a0*/ 	.word	0x000000ff
        /*06a4*/ 	.word	0x00034850
        /*06a8*/ 	.short	0x010a
        /*06aa*/ 	.byte	0x0a
	.zero		1


	//   ....[30]....
        /*06ac*/ 	.word	0x000062d0
        /*06b0*/ 	.word	0x0000000a
        /*06b4*/ 	.word	0x00000000
        /*06b8*/ 	.short	0x0101
        /*06ba*/ 	.byte	0x3f
	.zero		1


	//   ....[31]....
        /*06bc*/ 	.word	0x00006320
        /*06c0*/ 	.word	0x00000034
        /*06c4*/ 	.word	0x00000000
        /*06c8*/ 	.short	0x0101
        /*06ca*/ 	.byte	0x3f
	.zero		1


	//   ....[32]....
        /*06cc*/ 	.word	0x000069d0
        /*06d0*/ 	.word	0x000000ff
        /*06d4*/ 	.word	0x00034830
        /*06d8*/ 	.short	0x010a
        /*06da*/ 	.byte	0x07
	.zero		1


	//   ....[33]....
        /*06dc*/ 	.word	0x00006a10
        /*06e0*/ 	.word	0x000000ff
        /*06e4*/ 	.word	0x00034830
        /*06e8*/ 	.short	0x010a
        /*06ea*/ 	.byte	0x07
	.zero		1


	//   ....[34]....
        /*06ec*/ 	.word	0x00007330
        /*06f0*/ 	.word	0x000000ff
        /*06f4*/ 	.word	0x00034850
        /*06f8*/ 	.short	0x010a
        /*06fa*/ 	.byte	0x0b
	.zero		1


	//   ....[35]....
        /*06fc*/ 	.word	0x00007370
        /*0700*/ 	.word	0x000000ff
        /*0704*/ 	.word	0x00034850
        /*0708*/ 	.short	0x010a
        /*070a*/ 	.byte	0x0b
	.zero		1


	//   ....[36]....
        /*070c*/ 	.word	0x00008610
        /*0710*/ 	.word	0x0000001b
        /*0714*/ 	.word	0x00000000
        /*0718*/ 	.short	0x0101
        /*071a*/ 	.byte	0x3f
	.zero		1


	//   ....[37]....
        /*071c*/ 	.word	0x000086a0
        /*0720*/ 	.word	0x0000001f
        /*0724*/ 	.word	0x00000000
        /*0728*/ 	.short	0x0101
        /*072a*/ 	.byte	0x3f
	.zero		1


	//   ....[38]....
        /*072c*/ 	.word	0x00008ee0
        /*0730*/ 	.word	0x000000ff
        /*0734*/ 	.word	0x00034850
        /*0738*/ 	.short	0x010a
        /*073a*/ 	.byte	0x05
	.zero		1


	//   ....[39]....
        /*073c*/ 	.word	0x00008f20
        /*0740*/ 	.word	0x000000ff
        /*0744*/ 	.word	0x00034850
        /*0748*/ 	.short	0x010a
        /*074a*/ 	.byte	0x05
	.zero		1


	//   ....[40]....
        /*074c*/ 	.word	0x00009460
        /*0750*/ 	.word	0x00000000
        /*0754*/ 	.word	0x00000000
        /*0758*/ 	.short	0x0101
        /*075a*/ 	.byte	0x3f
	.zero		1


	//   ....[41]....
        /*075c*/ 	.word	0x0000a800
        /*0760*/ 	.word	0x00000000
        /*0764*/ 	.word	0x00000000
        /*0768*/ 	.short	0x0101
        /*076a*/ 	.byte	0x3f
	.zero		1


	//   ....[42]....
        /*076c*/ 	.word	0x0000c650
        /*0770*/ 	.word	0x00000000
        /*0774*/ 	.word	0x00034840
        /*0778*/ 	.short	0x010a
        /*077a*/ 	.byte	0x3f
	.zero		1


	//   ....[43]....
        /*077c*/ 	.word	0x0000d450
        /*0780*/ 	.word	0x00000011
        /*0784*/ 	.word	0x00034800
        /*0788*/ 	.short	0x0107
        /*078a*/ 	.byte	0x3f
	.zero		1


	//   ....[44]....
        /*078c*/ 	.word	0x0000d560
        /*0790*/ 	.word	0x00000011
        /*0794*/ 	.word	0x00034800
        /*0798*/ 	.short	0x0101
        /*079a*/ 	.byte	0x3f
	.zero		1


	//   ....[45]....
        /*079c*/ 	.word	0x0000d580
        /*07a0*/ 	.word	0x00000011
        /*07a4*/ 	.word	0x00034820
        /*07a8*/ 	.short	0x010a
        /*07aa*/ 	.byte	0x3f
	.zero		1


	//   ....[46]....
        /*07ac*/ 	.word	0x0000d8c0
        /*07b0*/ 	.word	0x00000002
        /*07b4*/ 	.word	0x00034840
        /*07b8*/ 	.short	0x010a
        /*07ba*/ 	.byte	0x3f
	.zero		1


	//   ....[47]....
        /*07bc*/ 	.word	0x0000dd20
        /*07c0*/ 	.word	0x00000003
        /*07c4*/ 	.word	0x00000060
        /*07c8*/ 	.short	0x010a
        /*07ca*/ 	.byte	0x3f
	.zero		1


	//   ....[48]....
        /*07cc*/ 	.word	0x0000e380
        /*07d0*/ 	.word	0x00000003
        /*07d4*/ 	.word	0x00034840
        /*07d8*/ 	.short	0x010a
        /*07da*/ 	.byte	0x3f
	.zero		1


	//   ....[49]....
        /*07dc*/ 	.word	0x0000e800
        /*07e0*/ 	.word	0x00000002
        /*07e4*/ 	.word	0x00000060
        /*07e8*/ 	.short	0x010a
        /*07ea*/ 	.byte	0x3f
	.zero		1


	//   ....[50]....
        /*07ec*/ 	.word	0x0000edb0
        /*07f0*/ 	.word	0x00000002
        /*07f4*/ 	.word	0x00034840
        /*07f8*/ 	.short	0x010a
        /*07fa*/ 	.byte	0x3f
	.zero		1


	//   ....[51]....
        /*07fc*/ 	.word	0x0000f230
        /*0800*/ 	.word	0x00000002
        /*0804*/ 	.word	0x00000060
        /*0808*/ 	.short	0x010a
        /*080a*/ 	.byte	0x3f
	.zero		1


	//   ....[52]....
        /*080c*/ 	.word	0x0000f790
        /*0810*/ 	.word	0x00000000
        /*0814*/ 	.word	0x00034860
        /*0818*/ 	.short	0x010a
        /*081a*/ 	.byte	0x3f
	.zero		1


	//   ....[53]....
        /*081c*/ 	.word	0x0000fd90
        /*0820*/ 	.word	0x00000000
        /*0824*/ 	.word	0x00034820
        /*0828*/ 	.short	0x010a
        /*082a*/ 	.byte	0x3f
	.zero		1


	//   ....[54]....
        /*082c*/ 	.word	0x0000ff80
        /*0830*/ 	.word	0x00000006
        /*0834*/ 	.word	0x00000000
        /*0838*/ 	.short	0x010a
        /*083a*/ 	.byte	0x3f
	.zero		1


	//   ....[55]....
        /*083c*/ 	.word	0x0000ffd0
        /*0840*/ 	.word	0x00000003
        /*0844*/ 	.word	0x00000000
        /*0848*/ 	.short	0x010a
        /*084a*/ 	.byte	0x3f
	.zero		1


	//   ....[56]....
        /*084c*/ 	.word	0x00010030
        /*0850*/ 	.word	0x00000012
        /*0854*/ 	.word	0x00000000
        /*0858*/ 	.short	0x010a
        /*085a*/ 	.byte	0x3f
	.zero		1


	//   ....[57]....
        /*085c*/ 	.word	0x00010060
        /*0860*/ 	.word	0x00000003
        /*0864*/ 	.word	0x00000000
        /*0868*/ 	.short	0x010a
        /*086a*/ 	.byte	0x3f
	.zero		1


	//   ....[58]....
        /*086c*/ 	.word	0x000100d0
        /*0870*/ 	.word	0x00000003
        /*0874*/ 	.word	0x00034800
        /*0878*/ 	.short	0x010a
        /*087a*/ 	.byte	0x3f
	.zero		1


	//   ....[59]....
        /*087c*/ 	.word	0x00010120
        /*0880*/ 	.word	0x00000002
        /*0884*/ 	.word	0x00034830
        /*0888*/ 	.short	0x010a
        /*088a*/ 	.byte	0x3f
	.zero		1


	//   ....[60]....
        /*088c*/ 	.word	0x00010180
        /*0890*/ 	.word	0x00000007
        /*0894*/ 	.word	0x00034830
        /*0898*/ 	.short	0x010a
        /*089a*/ 	.byte	0x3f
	.zero		1


	//   ....[61]....
        /*089c*/ 	.word	0x000101e0
        /*08a0*/ 	.word	0x00000003
        /*08a4*/ 	.word	0x00034850
        /*08a8*/ 	.short	0x010a
        /*08aa*/ 	.byte	0x3f
	.zero		1


	//   ....[62]....
        /*08ac*/ 	.word	0x00010240
        /*08b0*/ 	.word	0x00000007
        /*08b4*/ 	.word	0x00034830
        /*08b8*/ 	.short	0x010a
        /*08ba*/ 	.byte	0x3f
	.zero		1


	//   ....[63]....
        /*08bc*/ 	.word	0x000102a0
        /*08c0*/ 	.word	0x00000003
        /*08c4*/ 	.word	0x00034850
        /*08c8*/ 	.short	0x010a
        /*08ca*/ 	.byte	0x3f
	.zero		1


	//   ....[64]....
        /*08cc*/ 	.word	0x00010300
        /*08d0*/ 	.word	0x00000003
        /*08d4*/ 	.word	0x00034850
        /*08d8*/ 	.short	0x010a
        /*08da*/ 	.byte	0x3f
	.zero		1


	//   ....[65]....
        /*08dc*/ 	.word	0x00010450
        /*08e0*/ 	.word	0x00000000
        /*08e4*/ 	.word	0x00034840
        /*08e8*/ 	.short	0x010a
        /*08ea*/ 	.byte	0x3f
	.zero		1


	//   ....[66]....
        /*08ec*/ 	.word	0x00010fc0
        /*08f0*/ 	.word	0x00000011
        /*08f4*/ 	.word	0x00034820
        /*08f8*/ 	.short	0x010a
        /*08fa*/ 	.byte	0x3f
	.zero		1


	//   ....[67]....
        /*08fc*/ 	.word	0x00011010
        /*0900*/ 	.word	0x00000002
        /*0904*/ 	.word	0x00034840
        /*0908*/ 	.short	0x010a
        /*090a*/ 	.byte	0x3f
	.zero		1


	//   ....[68]....
        /*090c*/ 	.word	0x00011060
        /*0910*/ 	.word	0x00000003
        /*0914*/ 	.word	0x00000060
        /*0918*/ 	.short	0x010a
        /*091a*/ 	.byte	0x3f
	.zero		1


	//   ....[69]....
        /*091c*/ 	.word	0x000110b0
        /*0920*/ 	.word	0x00000003
        /*0924*/ 	.word	0x00034840
        /*0928*/ 	.short	0x010a
        /*092a*/ 	.byte	0x3f
	.zero		1


	//   ....[70]....
        /*092c*/ 	.word	0x00011100
        /*0930*/ 	.word	0x00000002
        /*0934*/ 	.word	0x00000060
        /*0938*/ 	.short	0x010a
        /*093a*/ 	.byte	0x3f
	.zero		1


	//   ....[71]....
        /*093c*/ 	.word	0x00011150
        /*0940*/ 	.word	0x00000002
        /*0944*/ 	.word	0x00034840
        /*0948*/ 	.short	0x010a
        /*094a*/ 	.byte	0x3f
	.zero		1


	//   ....[72]....
        /*094c*/ 	.word	0x000111a0
        /*0950*/ 	.word	0x00000002
        /*0954*/ 	.word	0x00000060
        /*0958*/ 	.short	0x010a
        /*095a*/ 	.byte	0x3f
	.zero		1


	//   ....[73]....
        /*095c*/ 	.word	0x000111f0
        /*0960*/ 	.word	0x00000000
        /*0964*/ 	.word	0x00034860
        /*0968*/ 	.short	0x010a
        /*096a*/ 	.byte	0x3f
	.zero		1


	//   ....[74]....
        /*096c*/ 	.word	0x000112e0
        /*0970*/ 	.word	0x00000000
        /*0974*/ 	.word	0x00034820
        /*0978*/ 	.short	0x010a
        /*097a*/ 	.byte	0x3f
	.zero		1


	//   ....[75]....
        /*097c*/ 	.word	0x00011480
        /*0980*/ 	.word	0x00000006
        /*0984*/ 	.word	0x00000000
        /*0988*/ 	.short	0x010a
        /*098a*/ 	.byte	0x3f
	.zero		1


	//   ....[76]....
        /*098c*/ 	.word	0x000114d0
        /*0990*/ 	.word	0x00000003
        /*0994*/ 	.word	0x00000000
        /*0998*/ 	.short	0x010a
        /*099a*/ 	.byte	0x3f
	.zero		1


	//   ....[77]....
        /*099c*/ 	.word	0x00011520
        /*09a0*/ 	.word	0x00000012
        /*09a4*/ 	.word	0x00000000
        /*09a8*/ 	.short	0x010a
        /*09aa*/ 	.byte	0x3f
	.zero		1


	//----- nvinfo : EIATTR_NUM_MBARRIERS
	.align		4
.L_539:
        /*09ac*/ 	.byte	0x03, 0x38
        /*09ae*/ 	.short	0x0016


	//----- nvinfo : EIATTR_EXIT_INSTR_OFFSETS
	.align		4
        /*09b0*/ 	.byte	0x04, 0x1c
        /*09b2*/ 	.short	(.L_541 - .L_540)


	//   ....[0]....
.L_540:
        /*09b4*/ 	.word	0x00000a10


	//   ....[1]....
        /*09b8*/ 	.word	0x0000b660


	//   ....[2]....
        /*09bc*/ 	.word	0x000100b0


	//----- nvinfo : EIATTR_MAX_THREADS
	.align		4
.L_541:
        /*09c0*/ 	.byte	0x04, 0x05
        /*09c2*/ 	.short	(.L_543 - .L_542)
.L_542:
        /*09c4*/ 	.word	0x00000180
        /*09c8*/ 	.word	0x00000001
        /*09cc*/ 	.word	0x00000001


	//----- nvinfo : EIATTR_CRS_STACK_SIZE
	.align		4
.L_543:
        /*09d0*/ 	.byte	0x04, 0x1e
        /*09d2*/ 	.short	(.L_545 - .L_544)
.L_544:
        /*09d4*/ 	.word	0x00000000


	//----- nvinfo : EIATTR_CBANK_PARAM_SIZE
	.align		4
.L_545:
        /*09d8*/ 	.byte	0x03, 0x19
        /*09da*/ 	.short	0x0af0


	//----- nvinfo : EIATTR_PARAM_CBANK
	.align		4
        /*09dc*/ 	.byte	0x04, 0x0a
        /*09de*/ 	.short	(.L_547 - .L_546)
	.align		4
.L_546:
        /*09e0*/ 	.word	index@(.nv.constant0._ZN7cutlass13device_kernelIN5flash11enable_sm90INS1_16FlashAttnFwdSm90INS1_25CollectiveMainloopFwdSm90ILi2EN4cute5tupleIJNS5_1CILi1EEES8_S8_EEENS6_IJNS7_ILi128EEESA_NS7_ILi192EEEEEELi128ENS_10bfloat16_tEfNS_4arch4Sm90ELb1ELb0ELb0ELb0ELb0ELb0ELb0ELb1ELb1ELb1ELb0ELb0EEENS1_21CollectiveEpilogueFwdINS6_IJSA_SA_SA_EEES9_SD_SF_Li256ELb0ELb1ELb0ELb0EEENS1_30DynamicPersistentTileSchedulerILi256ELi128ELb0ELb1ELb1EEEEEEEEEvNT_6ParamsE)
        /*09e4*/ 	.short	0x0210
        /*09e6*/ 	.short	0x0af0


	//----- nvinfo : EIATTR_SW_WAR
	.align		4
.L_547:
        /*09e8*/ 	.byte	0x04, 0x36
        /*09ea*/ 	.short	(.L_549 - .L_548)
.L_548:
        /*09ec*/ 	.word	0x00000008
.L_549:


//--------------------- .nv.info._ZN7cutlass13device_kernelIN5flash11enable_sm90INS1_16FlashAttnFwdSm90INS1_25CollectiveMainloopFwdSm90ILi2EN4cute5tupleIJNS5_1CILi1EEES8_S8_EEENS6_IJNS7_ILi128EEESA_NS7_ILi192EEEEEELi128ENS_10bfloat16_tEfNS_4arch4Sm90ELb1ELb0ELb0ELb1ELb0ELb0ELb0ELb1ELb1ELb1ELb0ELb0EEENS1_21CollectiveEpilogueFwdINS6_IJSA_SA_SA_EEES9_SD_SF_Li256ELb1ELb1ELb0ELb0EEENS1_36VarlenDynamicPersistentTileSchedulerILi128ELi128ELi256ELi128ELb0ELb1ELb1ELb1ELb1ELb1EEEEEEEEEvNT_6ParamsE --------------------------
	.section	.nv.info._ZN7cutlass13device_kernelIN5flash11enable_sm90INS1_16FlashAttnFwdSm90INS1_25CollectiveMainloopFwdSm90ILi2EN4cute5tupleIJNS5_1CILi1EEES8_S8_EEENS6_IJNS7_ILi128EEESA_NS7_ILi192EEEEEELi128ENS_10bfloat16_tEfNS_4arch4Sm90ELb1ELb0ELb0ELb1ELb0ELb0ELb0ELb1ELb1ELb1ELb0ELb0EEENS1_21CollectiveEpilogueFwdINS6_IJSA_SA_SA_EEES9_SD_SF_Li256ELb1ELb1ELb0ELb0EEENS1_36VarlenDynamicPersistentTileSchedulerILi128ELi128ELi256ELi128ELb0ELb1ELb1ELb1ELb1ELb1EEEEEEEEEvNT_6ParamsE,"",@"SHT_CUDA_INFO"
	.sectionflags	@""
	.align	4


	//----- nvinfo : EIATTR_CUDA_API_VERSION
	.align		4
        /*0000*/ 	.byte	0x04, 0x37
        /*0002*/ 	.short	(.L_551 - .L_550)
.L_550:
        /*0004*/ 	.word	0x00000082


	//----- nvinfo : EIATTR_KPARAM_INFO
	.align		4
.L_551:
        /*0008*/ 	.byte	0x04, 0x17
        /*000a*/ 	.short	(.L_553 - .L_552)
.L_552:
        /*000c*/ 	.word	0x00000000
        /*0010*/ 	.short	0x0000
        /*0012*/ 	.short	0x0070
        /*0014*/ 	.byte	0x00, 0xf0, 0x01, 0x2a


	//----- nvinfo : EIATTR_SPARSE_MMA_MASK
	.align		4
.L_553:
        /*0018*/ 	.byte	0x03, 0x50
        /*001a*/ 	.short	0x0000


	//----- nvinfo : EIATTR_MAXREG_COUNT
	.align		4
        /*001c*/ 	.byte	0x03, 0x1b
        /*001e*/ 	.short	0x00a8


	//----- nvinfo : EIATTR_NUM_BARRIERS
	.align		4
        /*0020*/ 	.byte	0x02, 0x4c
        /*0022*/ 	.byte	0x09
	.zero		1


	//----- nvinfo : EIATTR_EXTERNS
	.align		4
        /*0024*/ 	.byte	0x04, 0x0f
        /*0026*/ 	.short	(.L_555 - .L_554)


	//   ....[0]....
	.align		4
.L_554:
        /*0028*/ 	.word	index@(__assertfail)


	//----- nvinfo : EIATTR_ANNOTATIONS
	.align		4
.L_555:
        /*002c*/ 	.byte	0x04, 0x55
        /*002e*/ 	.short	(.L_557 - .L_556)


	//   ....[0]....
.L_556:
        /* <DEDUP_REMOVED lines=74> */


	//----- nvinfo : EIATTR_MERCURY_ISA_VERSION
	.align		4
.L_557:
        /*04c0*/ 	.byte	0x03, 0x5f
        /*04c2*/ 	.short	0x0101


	//----- nvinfo : EIATTR_UNUSED_LOAD_BYTE_OFFSET
	.align		4
        /*04c4*/ 	.byte	0x04, 0x44
        /*04c6*/ 	.short	(.L_559 - .L_558)


	//   ....[0]....
.L_558:
        /*04c8*/ 	.word	0x000009f0
        /*04cc*/ 	.word	0x0000fff0


	//   ....[1]....
        /*04d0*/ 	.word	0x00009530
        /*04d4*/ 	.word	0x0000fff0


	//----- nvinfo : EIATTR_INT_WARP_WIDE_INSTR_OFFSETS
	.align		4
.L_559:
        /*04d8*/ 	.byte	0x04, 0x31
        /*04da*/ 	.short	(.L_561 - .L_560)


	//   ....[0]....
.L_560:
        /*04dc*/ 	.word	0x00000120


	//   ....[1]....
        /*04e0*/ 	.word	0x00000160


	//   ....[2]....
        /*04e4*/ 	.word	0x00000220


	//   ....[3]....
        /*04e8*/ 	.word	0x0000c800


	//   ....[4]....
        /*04ec*/ 	.word	0x0000c890


	//   ....[5]....
        /*04f0*/ 	.word	0x00010490


	//   ....[6]....
        /*04f4*/ 	.word	0x000104f0


	//----- nvinfo : EIATTR_COOP_GROUP_MASK_REGIDS
	.align		4
.L_561:
        /*04f8*/ 	.byte	0x04, 0x29
        /*04fa*/ 	.short	(.L_563 - .L_562)


	//   ....[0]....
.L_562:
        /*04fc*/ 	.word	0xffffffff


	//   ....[1]....
        /*0500*/ 	.word	0xffffffff


	//   ....[2]....
        /*0504*/ 	.word	0xffffffff


	//   ....[3]....
        /*0508*/ 	.word	0xffffffff


	//   ....[4]....
        /*050c*/ 	.word	0xffffffff


	//   ....[5]....
        /*0510*/ 	.word	0xffffffff


	//   ....[6]....
        /*0514*/ 	.word	0xffffffff


	//   ....[7]....
        /*0518*/ 	.word	0xffffffff


	//   ....[8]....
        /*051c*/ 	.word	0xffffffff


	//   ....[9]....
        /*0520*/ 	.word	0xffffffff


	//   ....[10]....
        /*0524*/ 	.word	0xffffffff


	//   ....[11]....
        /*0528*/ 	.word	0xffffffff


	//   ....[12]....
        /*052c*/ 	.word	0xffffffff


	//   ....[13]....
        /*0530*/ 	.word	0xffffffff


	//   ....[14]....
        /*0534*/ 	.word	0xffffffff


	//   ....[15]....
        /*0538*/ 	.word	0xffffffff


	//   ....[16]....
        /*053c*/ 	.word	0xffffffff


	//   ....[17]....
        /*0540*/ 	.word	0xffffffff


	//   ....[18]....
        /*0544*/ 	.word	0xffffffff


	//   ....[19]....
        /*0548*/ 	.word	0xffffffff


	//   ....[20]....
        /*054c*/ 	.word	0xffffffff


	//   ....[21]....
        /*0550*/ 	.word	0xffffffff


	//   ....[22]....
        /*0554*/ 	.word	0xffffffff


	//   ....[23]....
        /*0558*/ 	.word	0xffffffff


	//   ....[24]....
        /*055c*/ 	.word	0xffffffff


	//   ....[25]....
        /*0560*/ 	.word	0xffffffff


	//   ....[26]....
        /*0564*/ 	.word	0xffffffff


	//   ....[27]....
        /*0568*/ 	.word	0xffffffff


	//   ....[28]....
        /*056c*/ 	.word	0xffffffff


	//   ....[29]....
        /*0570*/ 	.word	0xffffffff


	//   ....[30]....
        /*0574*/ 	.word	0xffffffff


	//   ....[31]....
        /*0578*/ 	.word	0xffffffff


	//   ....[32]....
        /*057c*/ 	.word	0xffffffff


	//   ....[33]....
        /*0580*/ 	.word	0xffffffff


	//   ....[34]....
        /*0584*/ 	.word	0xffffffff


	//   ....[35]....
        /*0588*/ 	.word	0xffffffff


	//   ....[36]....
        /*058c*/ 	.word	0xffffffff


	//   ....[37]....
        /*0590*/ 	.word	0xffffffff


	//   ....[38]....
        /*0594*/ 	.word	0xffffffff


	//   ....[39]....
        /*0598*/ 	.word	0xffffffff


	//   ....[40]....
        /*059c*/ 	.word	0xffffffff


	//   ....[41]....
        /*05a0*/ 	.word	0xffffffff


	//   ....[42]....
        /*05a4*/ 	.word	0xffffffff


	//   ....[43]....
        /*05a8*/ 	.word	0xffffffff


	//   ....[44]....
        /*05ac*/ 	.word	0xffffffff


	//   ....[45]....
        /*05b0*/ 	.word	0xffffffff


	//   ....[46]....
        /*05b4*/ 	.word	0xffffffff


	//   ....[47]....
        /*05b8*/ 	.word	0xffffffff


	//   ....[48]....
        /*05bc*/ 	.word	0xffffffff


	//   ....[49]....
        /*05c0*/ 	.word	0xffffffff


	//   ....[50]....
        /*05c4*/ 	.word	0xffffffff


	//   ....[51]....
        /*05c8*/ 	.word	0xffffffff


	//   ....[52]....
        /*05cc*/ 	.word	0xffffffff


	//   ....[53]....
        /*05d0*/ 	.word	0xffffffff


	//   ....[54]....
        /*05d4*/ 	.word	0xffffffff


	//   ....[55]....
        /*05d8*/ 	.word	0xffffffff


	//   ....[56]....
        /*05dc*/ 	.word	0xffffffff


	//   ....[57]....
        /*05e0*/ 	.word	0xffffffff


	//   ....[58]....
        /*05e4*/ 	.word	0xffffffff


	//   ....[59]....
        /*05e8*/ 	.word	0xffffffff


	//   ....[60]....
        /*05ec*/ 	.word	0xffffffff


	//   ....[61]....
        /*05f0*/ 	.word	0xffffffff


	//   ....[62]....
        /*05f4*/ 	.word	0xffffffff


	//   ....[63]....
        /*05f8*/ 	.word	0xffffffff


	//   ....[64]....
        /*05fc*/ 	.word	0xffffffff


	//   ....[65]....
        /*0600*/ 	.word	0xffffffff


	//   ....[66]....
        /*0604*/ 	.word	0xffffffff


	//   ....[67]....
        /*0608*/ 	.word	0xffffffff


	//   ....[68]....
        /*060c*/ 	.word	0xffffffff


	//   ....[69]....
        /*0610*/ 	.word	0xffffffff


	//   ....[70]....
        /*0614*/ 	.word	0xffffffff


	//   ....[71]....
        /*0618*/ 	.word	0xffffffff


	//   ....[72]....
        /*061c*/ 	.word	0xffffffff


	//   ....[73]....
        /*0620*/ 	.word	0xffffffff


	//   ....[74]....
        /*0624*/ 	.word	0xffffffff


	//   ....[75]....
        /*0628*/ 	.word	0xffffffff


	//   ....[76]....
        /*062c*/ 	.word	0xffffffff


	//   ....[77]....
        /*0630*/ 	.word	0xffffffff


	//   ....[78]....
        /*0634*/ 	.word	0xffffffff


	//   ....[79]....
        /*0638*/ 	.word	0xffffffff


	//   ....[80]....
        /*063c*/ 	.word	0xffffffff


	//   ....[81]....
        /*0640*/ 	.word	0xffffffff


	//   ....[82]....
        /*0644*/ 	.word	0xffffffff


	//   ....[83]....
        /*0648*/ 	.word	0xffffffff


	//   ....[84]....
        /*064c*/ 	.word	0xffffffff


	//   ....[85]....
        /*0650*/ 	.word	0xffffffff


	//   ....[86]....
        /*0654*/ 	.word	0xffffffff


	//   ....[87]....
        /*0658*/ 	.word	0xffffffff


	//   ....[88]....
        /*065c*/ 	.word	0xffffffff


	//   ....[89]....
        /*0660*/ 	.word	0xffffffff


	//   ....[90]....
        /*0664*/ 	.word	0xffffffff


	//   ....[91]....
        /*0668*/ 	.word	0xffffffff


	//   ....[92]....
        /*066c*/ 	.word	0xffffffff


	//   ....[93]....
        /*0670*/ 	.word	0xffffffff


	//   ....[94]....
        /*0674*/ 	.word	0xffffffff


	//   ....[95]....
        /*0678*/ 	.word	0xffffffff


	//   ....[96]....
        /*067c*/ 	.word	0xffffffff


	//   ....[97]....
        /*0680*/ 	.word	0xffffffff


	//   ....[98]....
        /*0684*/ 	.word	0xffffffff


	//   ....[99]....
        /*0688*/ 	.word	0x0500000f


	//   ....[100]....
        /*068c*/ 	.word	0x0500000f


	//   ....[101]....
        /*0690*/ 	.word	0x0500000f


	//   ....[102]....
        /*0694*/ 	.word	0x0500000f


	//   ....[103]....
        /*0698*/ 	.word	0x0500000f


	//   ....[104]....
        /*069c*/ 	.word	0x0500000f


	//   ....[105]....
        /*06a0*/ 	.word	0x0500000f


	//   ....[106]....
        /*06a4*/ 	.word	0x0500000f


	//   ....[107]....
        /*06a8*/ 	.word	0x0500000f


	//   ....[108]....
        /*06ac*/ 	.word	0x0500000f


	//   ....[109]....
        /*06b0*/ 	.word	0x0500000f


	//   ....[110]....
        /*06b4*/ 	.word	0x0500000f


	//   ....[111]....
        /*06b8*/ 	.word	0x0500000f


	//   ....[112]....
        /*06bc*/ 	.word	0x0500000f


	//   ....[113]....
        /*06c0*/ 	.word	0x0500000f


	//   ....[114]....
        /*06c4*/ 	.word	0x0500000f


	//   ....[115]....
        /*06c8*/ 	.word	0x0500000f


	//   ....[116]....
        /*06cc*/ 	.word	0x0500000f


	//   ....[117]....
        /*06d0*/ 	.word	0x0500000f


	//   ....[118]....
        /*06d4*/ 	.word	0x0500000f


	//   ....[119]....
        /*06d8*/ 	.word	0x0500000f


	//   ....[120]....
        /*06dc*/ 	.word	0x0500000f


	//   ....[121]....
        /*06e0*/ 	.word	0x0500000f


	//   ....[122]....
        /*06e4*/ 	.word	0x0500000f


	//   ....[123]....
        /*06e8*/ 	.word	0x0500000f


	//   ....[124]....
        /*06ec*/ 	.word	0x0500000f


	//   ....[125]....
        /*06f0*/ 	.word	0x0500000f


	//   ....[126]....
        /*06f4*/ 	.word	0x0500000f


	//   ....[127]....
        /*06f8*/ 	.word	0x0500000f


	//   ....[128]....
        /*06fc*/ 	.word	0x0500000f


	//   ....[129]....
        /*0700*/ 	.word	0x0500000f


	//   ....[130]....
        /*0704*/ 	.word	0x0500000f


	//   ....[131]....
        /*0708*/ 	.word	0x0500000f


	//   ....[132]....
        /*070c*/ 	.word	0x0500000f


	//   ....[133]....
        /*0710*/ 	.word	0x0500000f


	//----- nvinfo : EIATTR_COOP_GROUP_INSTR_OFFSETS
	.align		4
.L_563:
        /*0714*/ 	.byte	0x04, 0x28
        /*0716*/ 	.short	(.L_565 - .L_564)


	//   ....[0]....
.L_564:
        /*0718*/ 	.word	0x00000060


	//   ....[1]....
        /*071c*/ 	.word	0x00000130


	//   ....[2]....
        /*0720*/ 	.word	0x00000230


	//   ....[3]....
        /*0724*/ 	.word	0x000003a0


	//   ....[4]....
        /*0728*/ 	.word	0x00000500


	//   ....[5]....
        /*072c*/ 	.word	0x00000620


	//   ....[6]....
        /*0730*/ 	.word	0x00000780


	//   ....[7]....
        /*0734*/ 	.word	0x000014c0


	//   ....[8]....
        /*0738*/ 	.word	0x00001d20


	//   ....[9]....
        /*073c*/ 	.word	0x000025f0


	//   ....[10]....
        /*0740*/ 	.word	0x00002610


	//   ....[11]....
        /*0744*/ 	.word	0x00002620


	//   ....[12]....
        /*0748*/ 	.word	0x000030b0


	//   ....[13]....
        /*074c*/ 	.word	0x00003120


	//   ....[14]....
        /*0750*/ 	.word	0x00004790


	//   ....[15]....
        /*0754*/ 	.word	0x00004f70


	//   ....[16]....
        /*0758*/ 	.word	0x00004fd0


	//   ....[17]....
        /*075c*/ 	.word	0x00004fe0


	//   ....[18]....
        /*0760*/ 	.word	0x00005a20


	//   ....[19]....
        /*0764*/ 	.word	0x00005ab0


	//   ....[20]....
        /*0768*/ 	.word	0x00007330


	//   ....[21]....
        /*076c*/ 	.word	0x00007360


	//   ....[22]....
        /*0770*/ 	.word	0x00007960


	//   ....[23]....
        /*0774*/ 	.word	0x000079e0


	//   ....[24]....
        /*0778*/ 	.word	0x00008c00


	//   ....[25]....
        /*077c*/ 	.word	0x00008c30


	//   ....[26]....
        /*0780*/ 	.word	0x00008d30


	//   ....[27]....
        /*0784*/ 	.word	0x00008d40


	//   ....[28]....
        /*0788*/ 	.word	0x00009f70


	//   ....[29]....
        /*078c*/ 	.word	0x00009fb0


	//   ....[30]....
        /*0790*/ 	.word	0x00009ff0


	//   ....[31]....
        /*0794*/ 	.word	0x0000a030


	//   ....[32]....
        /*0798*/ 	.word	0x0000a5b0


	//   ....[33]....
        /*079c*/ 	.word	0x0000a5d0


	//   ....[34]....
        /*07a0*/ 	.word	0x0000a6a0


	//   ....[35]....
        /*07a4*/ 	.word	0x0000a6c0


	//   ....[36]....
        /*07a8*/ 	.word	0x0000a780


	//   ....[37]....
        /*07ac*/ 	.word	0x0000a7a0


	//   ....[38]....
        /*07b0*/ 	.word	0x0000a870


	//   ....[39]....
        /*07b4*/ 	.word	0x0000a890


	//   ....[40]....
        /*07b8*/ 	.word	0x0000b090


	//   ....[41]....
        /*07bc*/ 	.word	0x0000b0c0


	//   ....[42]....
        /*07c0*/ 	.word	0x0000b190


	//   ....[43]....
        /*07c4*/ 	.word	0x0000b1b0


	//   ....[44]....
        /*07c8*/ 	.word	0x0000b270


	//   ....[45]....
        /*07cc*/ 	.word	0x0000b290


	//   ....[46]....
        /*07d0*/ 	.word	0x0000b360


	//   ....[47]....
        /*07d4*/ 	.word	0x0000b380


	//   ....[48]....
        /*07d8*/ 	.word	0x0000b4c0


	//   ....[49]....
        /*07dc*/ 	.word	0x0000b690


	//   ....[50]....
        /*07e0*/ 	.word	0x0000b6c0


	//   ....[51]....
        /*07e4*/ 	.word	0x0000b6f0


	//   ....[52]....
        /*07e8*/ 	.word	0x0000b720


	//   ....[53]....
        /*07ec*/ 	.word	0x0000b750


	//   ....[54]....
        /*07f0*/ 	.word	0x0000b780


	//   ....[55]....
        /*07f4*/ 	.word	0x0000b8f0


	//   ....[56]....
        /*07f8*/ 	.word	0x0000b920


	//   ....[57]....
        /*07fc*/ 	.word	0x0000b950


	//   ....[58]....
        /*0800*/ 	.word	0x0000b980


	//   ....[59]....
        /*0804*/ 	.word	0x0000b9b0


	//   ....[60]....
        /*0808*/ 	.word	0x0000b9e0


	//   ....[61]....
        /*080c*/ 	.word	0x0000ba80


	//   ....[62]....
        /*0810*/ 	.word	0x0000bae0


	//   ....[63]....
        /*0814*/ 	.word	0x0000bb70


	//   ....[64]....
        /*0818*/ 	.word	0x0000ce00


	//   ....[65]....
        /*081c*/ 	.word	0x0000da90


	//   ....[66]....
        /*0820*/ 	.word	0x0000daa0


	//   ....[67]....
        /*0824*/ 	.word	0x0000dab0


	//   ....[68]....
        /*0828*/ 	.word	0x0000db00


	//   ....[69]....
        /*082c*/ 	.word	0x0000dbd0


	//   ....[70]....
        /*0830*/ 	.word	0x0000dc10


	//   ....[71]....
        /*0834*/ 	.word	0x0000dcc0


	//   ....[72]....
        /*0838*/ 	.word	0x0000dce0


	//   ....[73]....
        /*083c*/ 	.word	0x0000dd80


	//   ....[74]....
        /*0840*/ 	.word	0x0000dda0


	//   ....[75]....
        /*0844*/ 	.word	0x0000de40


	//   ....[76]....
        /*0848*/ 	.word	0x0000de60


	//   ....[77]....
        /*084c*/ 	.word	0x0000df00


	//   ....[78]....
        /*0850*/ 	.word	0x0000df20


	//   ....[79]....
        /*0854*/ 	.word	0x0000df30


	//   ....[80]....
        /*0858*/ 	.word	0x0000df40


	//   ....[81]....
        /*085c*/ 	.word	0x00010bb0


	//   ....[82]....
        /*0860*/ 	.word	0x00010c10


	//   ....[83]....
        /*0864*/ 	.word	0x00010c40


	//   ....[84]....
        /*0868*/ 	.word	0x00010c50


	//   ....[85]....
        /*086c*/ 	.word	0x00010c80


	//   ....[86]....
        /*0870*/ 	.word	0x00010cb0


	//   ....[87]....
        /*0874*/ 	.word	0x00010ce0


	//   ....[88]....
        /*0878*/ 	.word	0x00010d10


	//   ....[89]....
        /*087c*/ 	.word	0x00010e90


	//   ....[90]....
        /*0880*/ 	.word	0x00010ec0


	//   ....[91]....
        /*0884*/ 	.word	0x00010ef0


	//   ....[92]....
        /*0888*/ 	.word	0x00010f20


	//   ....[93]....
        /*088c*/ 	.word	0x00010f50


	//   ....[94]....
        /*0890*/ 	.word	0x00010f80


	//   ....[95]....
        /*0894*/ 	.word	0x00011040


	//   ....[96]....
        /*0898*/ 	.word	0x00011060


	//   ....[97]....
        /*089c*/ 	.word	0x000110d0


	//   ....[98]....
        /*08a0*/ 	.word	0x000117a0


	//   ....[99]....
        /*08a4*/ 	.word	0x00011d70


	//   ....[100]....
        /*08a8*/ 	.word	0x00011f30


	//   ....[101]....
        /*08ac*/ 	.word	0x00011f80


	//   ....[102]....
        /*08b0*/ 	.word	0x00011fe0


	//   ....[103]....
        /*08b4*/ 	.word	0x00012080


	//   ....[104]....
        /*08b8*/ 	.word	0x00012150


	//   ....[105]....
        /*08bc*/ 	.word	0x000121f0


	//   ....[106]....
        /*08c0*/ 	.word	0x000122c0


	//   ....[107]....
        /*08c4*/ 	.word	0x000123f0


	//   ....[108]....
        /*08c8*/ 	.word	0x00012450


	//   ....[109]....
        /*08cc*/ 	.word	0x00012570


	//   ....[110]....
        /*08d0*/ 	.word	0x000125d0


	//   ....[111]....
        /*08d4*/ 	.word	0x000126f0


	//   ....[112]....
        /*08d8*/ 	.word	0x00012750


	//   ....[113]....
        /*08dc*/ 	.word	0x00012860


	//   ....[114]....
        /*08e0*/ 	.word	0x000128c0


	//   ....[115]....
        /*08e4*/ 	.word	0x00012960


	//   ....[116]....
        /*08e8*/ 	.word	0x00012cf0


	//   ....[117]....
        /*08ec*/ 	.word	0x00012d90


	//   ....[118]....
        /*08f0*/ 	.word	0x00012eb0


	//   ....[119]....
        /*08f4*/ 	.word	0x00012f20


	//   ....[120]....
        /*08f8*/ 	.word	0x00012fa0


	//   ....[121]....
        /*08fc*/ 	.word	0x00013020


	//   ....[122]....
        /*0900*/ 	.word	0x000130a0


	//   ....[123]....
        /*0904*/ 	.word	0x00013130


	//   ....[124]....
        /*0908*/ 	.word	0x000131d0


	//   ....[125]....
        /*090c*/ 	.word	0x00013270


	//   ....[126]....
        /*0910*/ 	.word	0x000132e0


	//   ....[127]....
        /*0914*/ 	.word	0x00013350


	//   ....[128]....
        /*0918*/ 	.word	0x000133c0


	//   ....[129]....
        /*091c*/ 	.word	0x00013440


	//   ....[130]....
        /*0920*/ 	.word	0x000134c0


	//   ....[131]....
        /*0924*/ 	.word	0x00013560


	//   ....[132]....
        /*0928*/ 	.word	0x000135f0


	//   ....[133]....
        /*092c*/ 	.word	0x00013720


	//----- nvinfo : EIATTR_REG_RECONFIG
	.align		4
.L_565:
        /*0930*/ 	.byte	0x01, 0x54
	.zero		2


	//----- nvinfo : EIATTR_SYSCALL_OFFSETS
	.align		4
        /*0934*/ 	.byte	0x04, 0x46
        /*0936*/ 	.short	(.L_567 - .L_566)


	//   ....[0]....
.L_566:
        /*0938*/ 	.word	0x000016a0


	//   ....[1]....
        /*093c*/ 	.word	0x0000ca00


	//   ....[2]....
        /*0940*/ 	.word	0x0000cb60


	//   ....[3]....
        /*0944*/ 	.word	0x0000cc60


	//   ....[4]....
        /*0948*/ 	.word	0x0000d640


	//----- nvinfo : EIATTR_MBARRIER_INSTR_OFFSETS
	.align		4
.L_567:
        /*094c*/ 	.byte	0x04, 0x39
        /*094e*/ 	.short	(.L_569 - .L_568)


	//   ....[0]....
.L_568:
        /*0950*/ 	.word	0x00000250
        /*0954*/ 	.word	0x000000ff
        /*0958*/ 	.word	0x00034800
        /*095c*/ 	.short	0x0100
        /*095e*/ 	.byte	0x08
	.zero		1


	//   ....[1]....
        /*0960*/ 	.word	0x00000260
        /*0964*/ 	.word	0x000000ff
        /*0968*/ 	.word	0x00034820
        /*096c*/ 	.short	0x0100
        /*096e*/ 	.byte	0x08
	.zero		1


	//   ....[2]....
        /*0970*/ 	.word	0x00000350
        /*0974*/ 	.word	0x000000ff
        /*0978*/ 	.word	0x00034830
        /*097c*/ 	.short	0x0100
        /*097e*/ 	.byte	0x08
	.zero		1


	//   ....[3]....
        /*0980*/ 	.word	0x00000360
        /*0984*/ 	.word	0x000000ff
        /*0988*/ 	.word	0x00034840
        /*098c*/ 	.short	0x0100
        /*098e*/ 	.byte	0x08
	.zero		1


	//   ....[4]....
        /*0990*/ 	.word	0x00000370
        /*0994*/ 	.word	0x000000ff
        /*0998*/ 	.word	0x00034838
        /*099c*/ 	.short	0x0100
        /*099e*/ 	.byte	0x08
	.zero		1


	//   ....[5]....
        /*09a0*/ 	.word	0x00000380
        /*09a4*/ 	.word	0x000000ff
        /*09a8*/ 	.word	0x00034848
        /*09ac*/ 	.short	0x0100
        /*09ae*/ 	.byte	0x08
	.zero		1


	//   ....[6]....
        /*09b0*/ 	.word	0x000004b0
        /*09b4*/ 	.word	0x000000ff
        /*09b8*/ 	.word	0x00034850
        /*09bc*/ 	.short	0x0100
        /*09be*/ 	.byte	0x08
	.zero		1


	//   ....[7]....
        /*09c0*/ 	.word	0x000004c0
        /*09c4*/ 	.word	0x000000ff
        /*09c8*/ 	.word	0x00034860
        /*09cc*/ 	.short	0x0100
        /*09ce*/ 	.byte	0x08
	.zero		1


	//   ....[8]....
        /*09d0*/ 	.word	0x000004d0
        /*09d4*/ 	.word	0x000000ff
        /*09d8*/ 	.word	0x00034858
        /*09dc*/ 	.short	0x0100
        /*09de*/ 	.byte	0x08
	.zero		1


	//   ....[9]....
        /*09e0*/ 	.word	0x000004e0
        /*09e4*/ 	.word	0x000000ff
        /*09e8*/ 	.word	0x00034868
        /*09ec*/ 	.short	0x0100
        /*09ee*/ 	.byte	0x08
	.zero		1


	//   ....[10]....
        /*09f0*/ 	.word	0x000005d0
        /*09f4*/ 	.word	0x000000ff
        /*09f8*/ 	.word	0x00034870
        /*09fc*/ 	.short	0x0100
        /*09fe*/ 	.byte	0x06
	.zero		1


	//   ....[11]....
        /*0a00*/ 	.word	0x000005e0
        /*0a04*/ 	.word	0x000000ff
        /*0a08*/ 	.word	0x00034880
        /*0a0c*/ 	.short	0x0100
        /*0a0e*/ 	.byte	0x06
	.zero		1


	//   ....[12]....
        /*0a10*/ 	.word	0x000005f0
        /*0a14*/ 	.word	0x000000ff
        /*0a18*/ 	.word	0x00034878
        /*0a1c*/ 	.short	0x0100
        /*0a1e*/ 	.byte	0x06
	.zero		1


	//   ....[13]....
        /*0a20*/ 	.word	0x00000600
        /*0a24*/ 	.word	0x000000ff
        /*0a28*/ 	.word	0x00034888
        /*0a2c*/ 	.short	0x0100
        /*0a2e*/ 	.byte	0x06
	.zero		1


	//   ....[14]....
        /*0a30*/ 	.word	0x00000730
        /*0a34*/ 	.word	0x000000ff
        /*0a38*/ 	.word	0x00034890
        /*0a3c*/ 	.short	0x0100
        /*0a3e*/ 	.byte	0x08
	.zero		1


	//   ....[15]....
        /*0a40*/ 	.word	0x00000740
        /*0a44*/ 	.word	0x000000ff
        /*0a48*/ 	.word	0x000348a0
        /*0a4c*/ 	.short	0x0100
        /*0a4e*/ 	.byte	0x08
	.zero		1


	//   ....[16]....
        /*0a50*/ 	.word	0x00000750
        /*0a54*/ 	.word	0x000000ff
        /*0a58*/ 	.word	0x00034898
        /*0a5c*/ 	.short	0x0100
        /*0a5e*/ 	.byte	0x08
	.zero		1


	//   ....[17]....
        /*0a60*/ 	.word	0x00000760
        /*0a64*/ 	.word	0x000000ff
        /*0a68*/ 	.word	0x000348a8
        /*0a6c*/ 	.short	0x0100
        /*0a6e*/ 	.byte	0x08
	.zero		1


	//   ....[18]....
        /*0a70*/ 	.word	0x00000890
        /*0a74*/ 	.word	0x000000ff
        /*0a78*/ 	.word	0x000348b0
        /*0a7c*/ 	.short	0x0100
        /*0a7e*/ 	.byte	0x08
	.zero		1


	//   ....[19]....
        /*0a80*/ 	.word	0x000008a0
        /*0a84*/ 	.word	0x000000ff
        /*0a88*/ 	.word	0x000348c0
        /*0a8c*/ 	.short	0x0100
        /*0a8e*/ 	.byte	0x08
	.zero		1


	//   ....[20]....
        /*0a90*/ 	.word	0x000008b0
        /*0a94*/ 	.word	0x000000ff
        /*0a98*/ 	.word	0x000348b8
        /*0a9c*/ 	.short	0x0100
        /*0a9e*/ 	.byte	0x08
	.zero		1


	//   ....[21]....
        /*0aa0*/ 	.word	0x000008c0
        /*0aa4*/ 	.word	0x000000ff
        /*0aa8*/ 	.word	0x000348c8
        /*0aac*/ 	.short	0x0100
        /*0aae*/ 	.byte	0x08
	.zero		1


	//   ....[22]....
        /*0ab0*/ 	.word	0x00001700
        /*0ab4*/ 	.word	0x000000ff
        /*0ab8*/ 	.word	0x00034800
        /*0abc*/ 	.short	0x010a
        /*0abe*/ 	.byte	0x25
	.zero		1


	//   ....[23]....
        /*0ac0*/ 	.word	0x00001780
        /*0ac4*/ 	.word	0x00000002
        /*0ac8*/ 	.word	0x00034830
        /*0acc*/ 	.short	0x010a
        /*0ace*/ 	.byte	0x3f
	.zero		1


	//   ....[24]....
        /*0ad0*/ 	.word	0x000017e0
        /*0ad4*/ 	.word	0x00000002
        /*0ad8*/ 	.word	0x00034830
        /*0adc*/ 	.short	0x010a
        /*0ade*/ 	.byte	0x3f
	.zero		1


	//   ....[25]....
        /*0ae0*/ 	.word	0x00002020
        /*0ae4*/ 	.word	0x00000002
        /*0ae8*/ 	.word	0x00000000
        /*0aec*/ 	.short	0x0101
        /*0aee*/ 	.byte	0x3f
	.zero		1


	//   ....[26]....
        /*0af0*/ 	.word	0x00003d90
        /*0af4*/ 	.word	0x000000ff
        /*0af8*/ 	.word	0x00034830
        /*0afc*/ 	.short	0x010a
        /*0afe*/ 	.byte	0x3a
	.zero		1


	//   ....[27]....
        /*0b00*/ 	.word	0x00003dd0
        /*0b04*/ 	.word	0x000000ff
        /*0b08*/ 	.word	0x00034830
        /*0b0c*/ 	.short	0x010a
        /*0b0e*/ 	.byte	0x3a
	.zero		1


	//   ....[28]....
        /*0b10*/ 	.word	0x00004600
        /*0b14*/ 	.word	0x000000ff
        /*0b18*/ 	.word	0x00034850
        /*0b1c*/ 	.short	0x010a
        /*0b1e*/ 	.byte	0x07
	.zero		1


	//   ....[29]....
        /*0b20*/ 	.word	0x00004640
        /*0b24*/ 	.word	0x000000ff
        /*0b28*/ 	.word	0x00034850
        /*0b2c*/ 	.short	0x010a
        /*0b2e*/ 	.byte	0x07
	.zero		1


	//   ....[30]....
        /*0b30*/ 	.word	0x00006000
        /*0b34*/ 	.word	0x00000008
        /*0b38*/ 	.word	0x00000000
        /*0b3c*/ 	.short	0x0101
        /*0b3e*/ 	.byte	0x3f
	.zero		1


	//   ....[31]....
        /*0b40*/ 	.word	0x00006060
        /*0b44*/ 	.word	0x00000008
        /*0b48*/ 	.word	0x00000000
        /*0b4c*/ 	.short	0x0101
        /*0b4e*/ 	.byte	0x3f
	.zero		1


	//   ....[32]....
        /*0b50*/ 	.word	0x00006760
        /*0b54*/ 	.word	0x000000ff
        /*0b58*/ 	.word	0x00034830
        /*0b5c*/ 	.short	0x010a
        /*0b5e*/ 	.byte	0x06
	.zero		1


	//   ....[33]....
        /*0b60*/ 	.word	0x000067a0
        /*0b64*/ 	.word	0x000000ff
        /*0b68*/ 	.word	0x00034830
        /*0b6c*/ 	.short	0x010a
        /*0b6e*/ 	.byte	0x06
	.zero		1


	//   ....[34]....
        /*0b70*/ 	.word	0x00006fd0
        /*0b74*/ 	.word	0x000000ff
        /*0b78*/ 	.word	0x00034850
        /*0b7c*/ 	.short	0x010a
        /*0b7e*/ 	.byte	0x07
	.zero		1


	//   ....[35]....
        /*0b80*/ 	.word	0x00007010
        /*0b84*/ 	.word	0x000000ff
        /*0b88*/ 	.word	0x00034850
        /*0b8c*/ 	.short	0x010a
        /*0b8e*/ 	.byte	0x07
	.zero		1


	//   ....[36]....
        /*0b90*/ 	.word	0x000082a0
        /*0b94*/ 	.word	0x0000001b
        /*0b98*/ 	.word	0x00000000
        /*0b9c*/ 	.short	0x0101
        /*0b9e*/ 	.byte	0x3f
	.zero		1


	//   ....[37]....
        /*0ba0*/ 	.word	0x00008330
        /*0ba4*/ 	.word	0x0000001f
        /*0ba8*/ 	.word	0x00000000
        /*0bac*/ 	.short	0x0101
        /*0bae*/ 	.byte	0x3f
	.zero		1


	//   ....[38]....
        /*0bb0*/ 	.word	0x00008b70
        /*0bb4*/ 	.word	0x000000ff
        /*0bb8*/ 	.word	0x00034850
        /*0bbc*/ 	.short	0x010a
        /*0bbe*/ 	.byte	0x05
	.zero		1


	//   ....[39]....
        /*0bc0*/ 	.word	0x00008bb0
        /*0bc4*/ 	.word	0x000000ff
        /*0bc8*/ 	.word	0x00034850
        /*0bcc*/ 	.short	0x010a
        /*0bce*/ 	.byte	0x05
	.zero		1


	//   ....[40]....
        /*0bd0*/ 	.word	0x000090d0
        /*0bd4*/ 	.word	0x00000000
        /*0bd8*/ 	.word	0x00000000
        /*0bdc*/ 	.short	0x0101
        /*0bde*/ 	.byte	0x3f
	.zero		1


	//   ....[41]....
        /*0be0*/ 	.word	0x0000a5a0
        /*0be4*/ 	.word	0x00000000
        /*0be8*/ 	.word	0x00000000
        /*0bec*/ 	.short	0x0101
        /*0bee*/ 	.byte	0x3f
	.zero		1


	//   ....[42]....
        /*0bf0*/ 	.word	0x0000d090
        /*0bf4*/ 	.word	0x00000000
        /*0bf8*/ 	.word	0x00034840
        /*0bfc*/ 	.short	0x010a
        /*0bfe*/ 	.byte	0x3f
	.zero		1


	//   ....[43]....
        /*0c00*/ 	.word	0x0000e0c0
        /*0c04*/ 	.word	0x00000009
        /*0c08*/ 	.word	0x00034800
        /*0c0c*/ 	.short	0x0107
        /*0c0e*/ 	.byte	0x3f
	.zero		1


	//   ....[44]....
        /*0c10*/ 	.word	0x0000e1d0
        /*0c14*/ 	.word	0x00000002
        /*0c18*/ 	.word	0x00034800
        /*0c1c*/ 	.short	0x0101
        /*0c1e*/ 	.byte	0x3f
	.zero		1


	//   ....[45]....
        /*0c20*/ 	.word	0x0000e1f0
        /*0c24*/ 	.word	0x00000002
        /*0c28*/ 	.word	0x00034820
        /*0c2c*/ 	.short	0x010a
        /*0c2e*/ 	.byte	0x3f
	.zero		1


	//   ....[46]....
        /*0c30*/ 	.word	0x0000e550
        /*0c34*/ 	.word	0x00000002
        /*0c38*/ 	.word	0x00034840
        /*0c3c*/ 	.short	0x010a
        /*0c3e*/ 	.byte	0x3f
	.zero		1


	//   ....[47]....
        /*0c40*/ 	.word	0x0000ea00
        /*0c44*/ 	.word	0x00000002
        /*0c48*/ 	.word	0x00000060
        /*0c4c*/ 	.short	0x010a
        /*0c4e*/ 	.byte	0x3f
	.zero		1


	//   ....[48]....
        /*0c50*/ 	.word	0x0000f0d0
        /*0c54*/ 	.word	0x00000003
        /*0c58*/ 	.word	0x00034840
        /*0c5c*/ 	.short	0x010a
        /*0c5e*/ 	.byte	0x3f
	.zero		1


	//   ....[49]....
        /*0c60*/ 	.word	0x0000f580
        /*0c64*/ 	.word	0x00000002
        /*0c68*/ 	.word	0x00000060
        /*0c6c*/ 	.short	0x010a
        /*0c6e*/ 	.byte	0x3f
	.zero		1


	//   ....[50]....
        /*0c70*/ 	.word	0x0000fba0
        /*0c74*/ 	.word	0x00000002
        /*0c78*/ 	.word	0x00034840
        /*0c7c*/ 	.short	0x010a
        /*0c7e*/ 	.byte	0x3f
	.zero		1


	//   ....[51]....
        /*0c80*/ 	.word	0x00010050
        /*0c84*/ 	.word	0x00000002
        /*0c88*/ 	.word	0x00000060
        /*0c8c*/ 	.short	0x010a
        /*0c8e*/ 	.byte	0x3f
	.zero		1


	//   ....[52]....
        /*0c90*/ 	.word	0x00010600
        /*0c94*/ 	.word	0x00000000
        /*0c98*/ 	.word	0x00034860
        /*0c9c*/ 	.short	0x010a
        /*0c9e*/ 	.byte	0x3f
	.zero		1


	//   ....[53]....
        /*0ca0*/ 	.word	0x00011720
        /*0ca4*/ 	.word	0x00000000
        /*0ca8*/ 	.word	0x00034820
        /*0cac*/ 	.short	0x010a
        /*0cae*/ 	.byte	0x3f
	.zero		1


	//   ....[54]....
        /*0cb0*/ 	.word	0x000118e0
        /*0cb4*/ 	.word	0x00000006
        /*0cb8*/ 	.word	0x00000000
        /*0cbc*/ 	.short	0x010a
        /*0cbe*/ 	.byte	0x3f
	.zero		1


	//   ....[55]....
        /*0cc0*/ 	.word	0x00011950
        /*0cc4*/ 	.word	0x00000007
        /*0cc8*/ 	.word	0x00000000
        /*0ccc*/ 	.short	0x010a
        /*0cce*/ 	.byte	0x3f
	.zero		1


	//   ....[56]....
        /*0cd0*/ 	.word	0x000119c0
        /*0cd4*/ 	.word	0x00000004
        /*0cd8*/ 	.word	0x00000000
        /*0cdc*/ 	.short	0x010a
        /*0cde*/ 	.byte	0x3f
	.zero		1


	//   ....[57]....
        /*0ce0*/ 	.word	0x000119f0
        /*0ce4*/ 	.word	0x00000003
        /*0ce8*/ 	.word	0x00000000
        /*0cec*/ 	.short	0x010a
        /*0cee*/ 	.byte	0x3f
	.zero		1


	//   ....[58]....
        /*0cf0*/ 	.word	0x00011a60
        /*0cf4*/ 	.word	0x00000003
        /*0cf8*/ 	.word	0x00034800
        /*0cfc*/ 	.short	0x010a
        /*0cfe*/ 	.byte	0x3f
	.zero		1


	//   ....[59]....
        /*0d00*/ 	.word	0x00011ab0
        /*0d04*/ 	.word	0x00000002
        /*0d08*/ 	.word	0x00034830
        /*0d0c*/ 	.short	0x010a
        /*0d0e*/ 	.byte	0x3f
	.zero		1


	//   ....[60]....
        /*0d10*/ 	.word	0x00011b10
        /*0d14*/ 	.word	0x00000007
        /*0d18*/ 	.word	0x00034830
        /*0d1c*/ 	.short	0x010a
        /*0d1e*/ 	.byte	0x3f
	.zero		1


	//   ....[61]....
        /*0d20*/ 	.word	0x00011b70
        /*0d24*/ 	.word	0x00000003
        /*0d28*/ 	.word	0x00034850
        /*0d2c*/ 	.short	0x010a
        /*0d2e*/ 	.byte	0x3f
	.zero		1


	//   ....[62]....
        /*0d30*/ 	.word	0x00011bd0
        /*0d34*/ 	.word	0x00000007
        /*0d38*/ 	.word	0x00034830
        /*0d3c*/ 	.short	0x010a
        /*0d3e*/ 	.byte	0x3f
	.zero		1


	//   ....[63]....
        /*0d40*/ 	.word	0x00011c30
        /*0d44*/ 	.word	0x00000003
        /*0d48*/ 	.word	0x00034850
        /*0d4c*/ 	.short	0x010a
        /*0d4e*/ 	.byte	0x3f
	.zero		1


	//   ....[64]....
        /*0d50*/ 	.word	0x00011c90
        /*0d54*/ 	.word	0x00000003
        /*0d58*/ 	.word	0x00034850
        /*0d5c*/ 	.short	0x010a
        /*0d5e*/ 	.byte	0x3f
	.zero		1


	//   ....[65]....
        /*0d60*/ 	.word	0x00011e30
        /*0d64*/ 	.word	0x00000000
        /*0d68*/ 	.word	0x00034840
        /*0d6c*/ 	.short	0x010a
        /*0d6e*/ 	.byte	0x3f
	.zero		1


	//   ....[66]....
        /*0d70*/ 	.word	0x00012a10
        /*0d74*/ 	.word	0x00000002
        /*0d78*/ 	.word	0x00034820
        /*0d7c*/ 	.short	0x010a
        /*0d7e*/ 	.byte	0x3f
	.zero		1


	//   ....[67]....
        /*0d80*/ 	.word	0x00012a60
        /*0d84*/ 	.word	0x00000002
        /*0d88*/ 	.word	0x00034840
        /*0d8c*/ 	.short	0x010a
        /*0d8e*/ 	.byte	0x3f
	.zero		1


	//   ....[68]....
        /*0d90*/ 	.word	0x00012ab0
        /*0d94*/ 	.word	0x00000002
        /*0d98*/ 	.word	0x00000060
        /*0d9c*/ 	.short	0x010a
        /*0d9e*/ 	.byte	0x3f
	.zero		1


	//   ....[69]....
        /*0da0*/ 	.word	0x00012b00
        /*0da4*/ 	.word	0x00000003
        /*0da8*/ 	.word	0x00034840
        /*0dac*/ 	.short	0x010a
        /*0dae*/ 	.byte	0x3f
	.zero		1


	//   ....[70]....
        /*0db0*/ 	.word	0x00012b50
        /*0db4*/ 	.word	0x00000002
        /*0db8*/ 	.word	0x00000060
        /*0dbc*/ 	.short	0x010a
        /*0dbe*/ 	.byte	0x3f
	.zero		1


	//   ....[71]....
        /*0dc0*/ 	.word	0x00012ba0
        /*0dc4*/ 	.word	0x00000002
        /*0dc8*/ 	.word	0x00034840
        /*0dcc*/ 	.short	0x010a
        /*0dce*/ 	.byte	0x3f
	.zero		1


	//   ....[72]....
        /*0dd0*/ 	.word	0x00012bf0
        /*0dd4*/ 	.word	0x00000002
        /*0dd8*/ 	.word	0x00000060
        /*0ddc*/ 	.short	0x010a
        /*0dde*/ 	.byte	0x3f
	.zero		1


	//   ....[73]....
        /*0de0*/ 	.word	0x00012c40
        /*0de4*/ 	.word	0x00000000
        /*0de8*/ 	.word	0x00034860
        /*0dec*/ 	.short	0x010a
        /*0dee*/ 	.byte	0x3f
	.zero		1


	//   ....[74]....
        /*0df0*/ 	.word	0x00013640
        /*0df4*/ 	.word	0x00000000
        /*0df8*/ 	.word	0x00034820
        /*0dfc*/ 	.short	0x010a
        /*0dfe*/ 	.byte	0x3f
	.zero		1


	//   ....[75]....
        /*0e00*/ 	.word	0x000137e0
        /*0e04*/ 	.word	0x00000006
        /*0e08*/ 	.word	0x00000000
        /*0e0c*/ 	.short	0x010a
        /*0e0e*/ 	.byte	0x3f
	.zero		1


	//   ....[76]....
        /*0e10*/ 	.word	0x00013830
        /*0e14*/ 	.word	0x00000007
        /*0e18*/ 	.word	0x00000000
        /*0e1c*/ 	.short	0x010a
        /*0e1e*/ 	.byte	0x3f
	.zero		1


	//   ....[77]....
        /*0e20*/ 	.word	0x00013880
        /*0e24*/ 	.word	0x00000004
        /*0e28*/ 	.word	0x00000000
        /*0e2c*/ 	.short	0x010a
        /*0e2e*/ 	.byte	0x3f
	.zero		1


	//----- nvinfo : EIATTR_NUM_MBARRIERS
	.align		4
.L_569:
        /*0e30*/ 	.byte	0x03, 0x38
        /*0e32*/ 	.short	0x0016


	//----- nvinfo : EIATTR_EXIT_INSTR_OFFSETS
	.align		4
        /*0e34*/ 	.byte	0x04, 0x1c
        /*0e36*/ 	.short	(.L_571 - .L_570)


	//   ....[0]....
.L_570:
        /*0e38*/ 	.word	0x00000a30


	//   ....[1]....
        /*0e3c*/ 	.word	0x0000b470


	//   ....[2]....
        /*0e40*/ 	.word	0x00011a40


	//----- nvinfo : EIATTR_MAX_THREADS
	.align		4
.L_571:
        /*0e44*/ 	.byte	0x04, 0x05
        /*0e46*/ 	.short	(.L_573 - .L_572)
.L_572:
        /*0e48*/ 	.word	0x00000180
        /*0e4c*/ 	.word	0x00000001
        /*0e50*/ 	.word	0x00000001


	//----- nvinfo : EIATTR_CRS_STACK_SIZE
	.align		4
.L_573:
        /*0e54*/ 	.byte	0x04, 0x1e
        /*0e56*/ 	.short	(.L_575 - .L_574)
.L_574:
        /*0e58*/ 	.word	0x00000000


	//----- nvinfo : EIATTR_CBANK_PARAM_SIZE
	.align		4
.L_575:
        /*0e5c*/ 	.byte	0x03, 0x19
        /*0e5e*/ 	.short	0x0af0


	//----- nvinfo : EIATTR_PARAM_CBANK
	.align		4
        /*0e60*/ 	.byte	0x04, 0x0a
        /*0e62*/ 	.short	(.L_577 - .L_576)
	.align		4
.L_576:
        /*0e64*/ 	.word	index@(.nv.constant0._ZN7cutlass13device_kernelIN5flash11enable_sm90INS1_16FlashAttnFwdSm90INS1_25CollectiveMainloopFwdSm90ILi2EN4cute5tupleIJNS5_1CILi1EEES8_S8_EEENS6_IJNS7_ILi128EEESA_NS7_ILi192EEEEEELi128ENS_10bfloat16_tEfNS_4arch4Sm90ELb1ELb0ELb0ELb1ELb0ELb0ELb0ELb1ELb1ELb1ELb0ELb0EEENS1_21CollectiveEpilogueFwdINS6_IJSA_SA_SA_EEES9_SD_SF_Li256ELb1ELb1ELb0ELb0EEENS1_36VarlenDynamicPersistentTileSchedulerILi128ELi128ELi256ELi128ELb0ELb1ELb1ELb1ELb1ELb1EEEEEEEEEvNT_6ParamsE)
        /*0e68*/ 	.short	0x0210
        /*0e6a*/ 	.short	0x0af0


	//----- nvinfo : EIATTR_SW_WAR
	.align		4
.L_577:
        /*0e6c*/ 	.byte	0x04, 0x36
        /*0e6e*/ 	.short	(.L_579 - .L_578)
.L_578:
        /*0e70*/ 	.word	0x00000008
.L_579:


//--------------------- .nv.info._ZN7cutlass13device_kernelIN5flash11enable_sm90INS1_16FlashAttnFwdSm90INS1_25CollectiveMainloopFwdSm90ILi2EN4cute5tupleIJNS5_1CILi1EEES8_S8_EEENS6_IJNS7_ILi128EEESA_NS7_ILi192EEEEEELi128ENS_10bfloat16_tEfNS_4arch4Sm90ELb1ELb0ELb0ELb1ELb0ELb1ELb0ELb1ELb1ELb1ELb0ELb0EEENS1_21CollectiveEpilogueFwdINS6_IJSA_SA_SA_EEES9_SD_SF_Li256ELb1ELb1ELb0ELb0EEENS1_36VarlenDynamicPersistentTileSchedulerILi128ELi128ELi256ELi128ELb0ELb1ELb1ELb1ELb1ELb1EEEEEEEEEvNT_6ParamsE --------------------------
	.section	.nv.info._ZN7cutlass13device_kernelIN5flash11enable_sm90INS1_16FlashAttnFwdSm90INS1_25CollectiveMainloopFwdSm90ILi2EN4cute5tupleIJNS5_1CILi1EEES8_S8_EEENS6_IJNS7_ILi128EEESA_NS7_ILi192EEEEEELi128ENS_10bfloat16_tEfNS_4arch4Sm90ELb1ELb0ELb0ELb1ELb0ELb1ELb0ELb1ELb1ELb1ELb0ELb0EEENS1_21CollectiveEpilogueFwdINS6_IJSA_SA_SA_EEES9_SD_SF_Li256ELb1ELb1ELb0ELb0EEENS1_36VarlenDynamicPersistentTileSchedulerILi128ELi128ELi256ELi128ELb0ELb1ELb1ELb1ELb1ELb1EEEEEEEEEvNT_6ParamsE,"",@"SHT_CUDA_INFO"
	.sectionflags	@""
	.align	4


	//----- nvinfo : EIATTR_CUDA_API_VERSION
	.align		4
        /*0000*/ 	.byte	0x04, 0x37
        /*0002*/ 	.short	(.L_581 - .L_580)
.L_580:
        /*0004*/ 	.word	0x00000082


	//----- nvinfo : EIATTR_KPARAM_INFO
	.align		4
.L_581:
        /*0008*/ 	.byte	0x04, 0x17
        /*000a*/ 	.short	(.L_583 - .L_582)
.L_582:
        /*000c*/ 	.word	0x00000000
        /*0010*/ 	.short	0x0000
        /*0012*/ 	.short	0x0070
        /*0014*/ 	.byte	0x00, 0xf0, 0x01, 0x2a


	//----- nvinfo : EIATTR_SPARSE_MMA_MASK
	.align		4
.L_583:
        /*0018*/ 	.byte	0x03, 0x50
        /*001a*/ 	.short	0x0000


	//----- nvinfo : EIATTR_MAXREG_COUNT
	.align		4
        /*001c*/ 	.byte	0x03, 0x1b
        /*001e*/ 	.short	0x00a8


	//----- nvinfo : EIATTR_NUM_BARRIERS
	.align		4
        /*0020*/ 	.byte	0x02, 0x4c
        /*0022*/ 	.byte	0x10
	.zero		1


	//----- nvinfo : EIATTR_EXTERNS
	.align		4
        /*0024*/ 	.byte	0x04, 0x0f
        /*0026*/ 	.short	(.L_585 - .L_584)


	//   ....[0]....
	.align		4
.L_584:
        /*0028*/ 	.word	index@(__assertfail)


	//----- nvinfo : EIATTR_ANNOTATIONS
	.align		4
.L_585:
        /*002c*/ 	.byte	0x04, 0x55
        /*002e*/ 	.short	(.L_587 - .L_586)


	//   ....[0]....
.L_586:
        /* <DEDUP_REMOVED lines=127> */


	//----- nvinfo : EIATTR_MERCURY_ISA_VERSION
	.align		4
.L_587:
        /*0808*/ 	.byte	0x03, 0x5f
        /*080a*/ 	.short	0x0101


	//----- nvinfo : EIATTR_UNUSED_LOAD_BYTE_OFFSET
	.align		4
        /*080c*/ 	.byte	0x04, 0x44
        /*080e*/ 	.short	(.L_589 - .L_588)


	//   ....[0]....
.L_588:
        /*0810*/ 	.word	0x00000ab0
        /*0814*/ 	.word	0x0000fff0


	//   ....[1]....
        /*0818*/ 	.word	0x0001b190
        /*081c*/ 	.word	0x0000fff0


	//----- nvinfo : EIATTR_INT_WARP_WIDE_INSTR_OFFSETS
	.align		4
.L_589:
        /*0820*/ 	.byte	0x04, 0x31
        /*0822*/ 	.short	(.L_591 - .L_590)


	//   ....[0]....
.L_590:
        /*0824*/ 	.word	0x00000190


	//   ....[1]....
        /*0828*/ 	.word	0x000001d0


	//   ....[2]....
        /*082c*/ 	.word	0x00000240


	//   ....[3]....
        /*0830*/ 	.word	0x0001fb90


	//   ....[4]....
        /*0834*/ 	.word	0x0001fc20


	//   ....[5]....
        /*0838*/ 	.word	0x000238f0


	//   ....[6]....
        /*083c*/ 	.word	0x00023950


	//----- nvinfo : EIATTR_COOP_GROUP_MASK_REGIDS
	.align		4
.L_591:
        /*0840*/ 	.byte	0x04, 0x29
        /*0842*/ 	.short	(.L_593 - .L_592)


	//   ....[0]....
.L_592:
        /*0844*/ 	.word	0xffffffff


	//   ....[1]....
        /*0848*/ 	.word	0xffffffff


	//   ....[2]....
        /*084c*/ 	.word	0xffffffff


	//   ....[3]....
        /*0850*/ 	.word	0xffffffff


	//   ....[4]....
        /*0854*/ 	.word	0xffffffff


	//   ....[5]....
        /*0858*/ 	.word	0xffffffff


	//   ....[6]....
        /*085c*/ 	.word	0xffffffff


	//   ....[7]....
        /*0860*/ 	.word	0xffffffff


	//   ....[8]....
        /*0864*/ 	.word	0xffffffff


	//   ....[9]....
        /*0868*/ 	.word	0xffffffff


	//   ....[10]....
        /*086c*/ 	.word	0xffffffff


	//   ....[11]....
        /*0870*/ 	.word	0xffffffff


	//   ....[12]....
        /*0874*/ 	.word	0xffffffff


	//   ....[13]....
        /*0878*/ 	.word	0xffffffff


	//   ....[14]....
        /*087c*/ 	.word	0xffffffff


	//   ....[15]....
        /*0880*/ 	.word	0xffffffff


	//   ....[16]....
        /*0884*/ 	.word	0xffffffff


	//   ....[17]....
        /*0888*/ 	.word	0xffffffff


	//   ....[18]....
        /*088c*/ 	.word	0xffffffff


	//   ....[19]....
        /*0890*/ 	.word	0xffffffff


	//   ....[20]....
        /*0894*/ 	.word	0xffffffff


	//   ....[21]....
        /*0898*/ 	.word	0xffffffff


	//   ....[22]....
        /*089c*/ 	.word	0xffffffff


	//   ....[23]....
        /*08a0*/ 	.word	0xffffffff


	//   ....[24]....
        /*08a4*/ 	.word	0xffffffff


	//   ....[25]....
        /*08a8*/ 	.word	0xffffffff


	//   ....[26]....
        /*08ac*/ 	.word	0xffffffff


	//   ....[27]....
        /*08b0*/ 	.word	0xffffffff


	//   ....[28]....
        /*08b4*/ 	.word	0xffffffff


	//   ....[29]....
        /*08b8*/ 	.word	0xffffffff


	//   ....[30]....
        /*08bc*/ 	.word	0xffffffff


	//   ....[31]....
        /*08c0*/ 	.word	0xffffffff


	//   ....[32]....
        /*08c4*/ 	.word	0xffffffff


	//   ....[33]....
        /*08c8*/ 	.word	0xffffffff


	//   ....[34]....
        /*08cc*/ 	.word	0xffffffff


	//   ....[35]....
        /*08d0*/ 	.word	0xffffffff


	//   ....[36]....
        /*08d4*/ 	.word	0xffffffff


	//   ....[37]....
        /*08d8*/ 	.word	0xffffffff


	//   ....[38]....
        /*08dc*/ 	.word	0xffffffff


	//   ....[39]....
        /*08e0*/ 	.word	0xffffffff


	//   ....[40]....
        /*08e4*/ 	.word	0xffffffff


	//   ....[41]....
        /*08e8*/ 	.word	0xffffffff


	//   ....[42]....
        /*08ec*/ 	.word	0xffffffff


	//   ....[43]....
        /*08f0*/ 	.word	0xffffffff


	//   ....[44]....
        /*08f4*/ 	.word	0xffffffff


	//   ....[45]....
        /*08f8*/ 	.word	0xffffffff


	//   ....[46]....
        /*08fc*/ 	.word	0xffffffff


	//   ....[47]....
        /*0900*/ 	.word	0xffffffff


	//   ....[48]....
        /*0904*/ 	.word	0xffffffff


	//   ....[49]....
        /*0908*/ 	.word	0xffffffff


	//   ....[50]....
        /*090c*/ 	.word	0xffffffff


	//   ....[51]....
        /*0910*/ 	.word	0xffffffff


	//   ....[52]....
        /*0914*/ 	.word	0xffffffff


	//   ....[53]....
        /*0918*/ 	.word	0xffffffff


	//   ....[54]....
        /*091c*/ 	.word	0xffffffff


	//   ....[55]....
        /*0920*/ 	.word	0xffffffff


	//   ....[56]....
        /*0924*/ 	.word	0xffffffff


	//   ....[57]....
        /*0928*/ 	.word	0xffffffff


	//   ....[58]....
        /*092c*/ 	.word	0xffffffff


	//   ....[59]....
        /*0930*/ 	.word	0xffffffff


	//   ....[60]....
        /*0934*/ 	.word	0xffffffff


	//   ....[61]....
        /*0938*/ 	.word	0xffffffff


	//   ....[62]....
        /*093c*/ 	.word	0xffffffff


	//   ....[63]....
        /*0940*/ 	.word	0xffffffff


	//   ....[64]....
        /*0944*/ 	.word	0xffffffff


	//   ....[65]....
        /*0948*/ 	.word	0xffffffff


	//   ....[66]....
        /*094c*/ 	.word	0xffffffff


	//   ....[67]....
        /*0950*/ 	.word	0xffffffff


	//   ....[68]....
        /*0954*/ 	.word	0xffffffff


	//   ....[69]....
        /*0958*/ 	.word	0xffffffff


	//   ....[70]....
        /*095c*/ 	.word	0xffffffff


	//   ....[71]....
        /*0960*/ 	.word	0xffffffff


	//   ....[72]....
        /*0964*/ 	.word	0xffffffff


	//   ....[73]....
        /*0968*/ 	.word	0xffffffff


	//   ....[74]....
        /*096c*/ 	.word	0xffffffff


	//   ....[75]....
        /*0970*/ 	.word	0xffffffff


	//   ....[76]....
        /*0974*/ 	.word	0xffffffff


	//   ....[77]....
        /*0978*/ 	.word	0xffffffff


	//   ....[78]....
        /*097c*/ 	.word	0xffffffff


	//   ....[79]....
        /*0980*/ 	.word	0xffffffff


	//   ....[80]....
        /*0984*/ 	.word	0xffffffff


	//   ....[81]....
        /*0988*/ 	.word	0xffffffff


	//   ....[82]....
        /*098c*/ 	.word	0xffffffff


	//   ....[83]....
        /*0990*/ 	.word	0xffffffff


	//   ....[84]....
        /*0994*/ 	.word	0xffffffff


	//   ....[85]....
        /*0998*/ 	.word	0xffffffff


	//   ....[86]....
        /*099c*/ 	.word	0xffffffff


	//   ....[87]....
        /*09a0*/ 	.word	0xffffffff


	//   ....[88]....
        /*09a4*/ 	.word	0xffffffff


	//   ....[89]....
        /*09a8*/ 	.word	0xffffffff


	//   ....[90]....
        /*09ac*/ 	.word	0xffffffff


	//   ....[91]....
        /*09b0*/ 	.word	0xffffffff


	//   ....[92]....
        /*09b4*/ 	.word	0xffffffff


	//   ....[93]....
        /*09b8*/ 	.word	0xffffffff


	//   ....[94]....
        /*09bc*/ 	.word	0xffffffff


	//   ....[95]....
        /*09c0*/ 	.word	0xffffffff


	//   ....[96]....
        /*09c4*/ 	.word	0xffffffff


	//   ....[97]....
        /*09c8*/ 	.word	0xffffffff


	//   ....[98]....
        /*09cc*/ 	.word	0xffffffff


	//   ....[99]....
        /*09d0*/ 	.word	0xffffffff


	//   ....[100]....
        /*09d4*/ 	.word	0xffffffff


	//   ....[101]....
        /*09d8*/ 	.word	0xffffffff


	//   ....[102]....
        /*09dc*/ 	.word	0xffffffff


	//   ....[103]....
        /*09e0*/ 	.word	0xffffffff


	//   ....[104]....
        /*09e4*/ 	.word	0xffffffff


	//   ....[105]....
        /*09e8*/ 	.word	0xffffffff


	//   ....[106]....
        /*09ec*/ 	.word	0xffffffff


	//   ....[107]....
        /*09f0*/ 	.word	0xffffffff


	//   ....[108]....
        /*09f4*/ 	.word	0xffffffff


	//   ....[109]....
        /*09f8*/ 	.word	0xffffffff


	//   ....[110]....
        /*09fc*/ 	.word	0xffffffff


	//   ....[111]....
        /*0a00*/ 	.word	0xffffffff


	//   ....[112]....
        /*0a04*/ 	.word	0xffffffff


	//   ....[113]....
        /*0a08*/ 	.word	0xffffffff


	//   ....[114]....
        /*0a0c*/ 	.word	0xffffffff


	//   ....[115]....
        /*0a10*/ 	.word	0xffffffff


	//   ....[116]....
        /*0a14*/ 	.word	0x0500000f


	//   ....[117]....
        /*0a18*/ 	.word	0x0500000f


	//   ....[118]....
        /*0a1c*/ 	.word	0x0500000f


	//   ....[119]....
        /*0a20*/ 	.word	0x0500000f


	//   ....[120]....
        /*0a24*/ 	.word	0x0500000f


	//   ....[121]....
        /*0a28*/ 	.word	0x0500000f


	//   ....[122]....
        /*0a2c*/ 	.word	0x0500000f


	//   ....[123]....
        /*0a30*/ 	.word	0x0500000f


	//   ....[124]....
        /*0a34*/ 	.word	0x0500000f


	//   ....[125]....
        /*0a38*/ 	.word	0x0500000f


	//   ....[126]....
        /*0a3c*/ 	.word	0x0500000f


	//   ....[127]....
        /*0a40*/ 	.word	0x0500000f


	//   ....[128]....
        /*0a44*/ 	.word	0x0500000f


	//   ....[129]....
        /*0a48*/ 	.word	0x0500000f


	//   ....[130]....
        /*0a4c*/ 	.word	0x0500000f


	//   ....[131]....
        /*0a50*/ 	.word	0x0500000f


	//   ....[132]....
        /*0a54*/ 	.word	0x0500000f


	//   ....[133]....
        /*0a58*/ 	.word	0x0500000f


	//   ....[134]....
        /*0a5c*/ 	.word	0x0500000f


	//   ....[135]....
        /*0a60*/ 	.word	0x0500000f


	//   ....[136]....
        /*0a64*/ 	.word	0x0500000f


	//   ....[137]....
        /*0a68*/ 	.word	0x0500000f


	//   ....[138]....
        /*0a6c*/ 	.word	0x0500000f


	//   ....[139]....
        /*0a70*/ 	.word	0x0500000f


	//   ....[140]....
        /*0a74*/ 	.word	0x0500000f


	//   ....[141]....
        /*0a78*/ 	.word	0x0500000f


	//   ....[142]....
        /*0a7c*/ 	.word	0x0500000f


	//   ....[143]....
        /*0a80*/ 	.word	0x0500000f


	//   ....[144]....
        /*0a84*/ 	.word	0x0500000f


	//   ....[145]....
        /*0a88*/ 	.word	0x0500000f


	//   ....[146]....
        /*0a8c*/ 	.word	0x0500000f


	//   ....[147]....
        /*0a90*/ 	.word	0x0500000f


	//   ....[148]....
        /*0a94*/ 	.word	0x0500000f


	//   ....[149]....
        /*0a98*/ 	.word	0x0500000f


	//   ....[150]....
        /*0a9c*/ 	.word	0x0500000f


	//   ....[151]....
        /*0aa0*/ 	.word	0x0500000f


	//   ....[152]....
        /*0aa4*/ 	.word	0x0500000f


	//   ....[153]....
        /*0aa8*/ 	.word	0x0500000f


	//   ....[154]....
        /*0aac*/ 	.word	0x0500000f


	//   ....[155]....
        /*0ab0*/ 	.word	0x0500000f


	//   ....[156]....
        /*0ab4*/ 	.word	0x0500000f


	//   ....[157]....
        /*0ab8*/ 	.word	0x0500000f


	//   ....[158]....
        /*0abc*/ 	.word	0x0500000f


	//   ....[159]....
        /*0ac0*/ 	.word	0x0500000f


	//   ....[160]....
        /*0ac4*/ 	.word	0x0500000f


	//   ....[161]....
        /*0ac8*/ 	.word	0x0500000f


	//   ....[162]....
        /*0acc*/ 	.word	0x0500000f


	//   ....[163]....
        /*0ad0*/ 	.word	0x0500000f


	//   ....[164]....
        /*0ad4*/ 	.word	0x0500000f


	//   ....[165]....
        /*0ad8*/ 	.word	0x0500000f


	//   ....[166]....
        /*0adc*/ 	.word	0x0500000f


	//   ....[167]....
        /*0ae0*/ 	.word	0x0500000f


	//----- nvinfo : EIATTR_COOP_GROUP_INSTR_OFFSETS
	.align		4
.L_593:
        /*0ae4*/ 	.byte	0x04, 0x28
        /*0ae6*/ 	.short	(.L_595 - .L_594)


	//   ....[0]....
.L_594:
        /*0ae8*/ 	.word	0x00000060


	//   ....[1]....
        /*0aec*/ 	.word	0x000001a0


	//   ....[2]....
        /*0af0*/ 	.word	0x000001f0


	//   ....[3]....
        /*0af4*/ 	.word	0x00000420


	//   ....[4]....
        /*0af8*/ 	.word	0x00000580


	//   ....[5]....
        /*0afc*/ 	.word	0x000006a0


	//   ....[6]....
        /*0b00*/ 	.word	0x00000800


	//   ....[7]....
        /*0b04*/ 	.word	0x0000adf0


	//   ....[8]....
        /*0b08*/ 	.word	0x0000b4d0


	//   ....[9]....
        /*0b0c*/ 	.word	0x0000b4e0


	//   ....[10]....
        /*0b10*/ 	.word	0x0000b4f0


	//   ....[11]....
        /*0b14*/ 	.word	0x0000b500


	//   ....[12]....
        /*0b18*/ 	.word	0x0000bd70


	//   ....[13]....
        /*0b1c*/ 	.word	0x0000bd80


	//   ....[14]....
        /*0b20*/ 	.word	0x0000bd90


	//   ....[15]....
        /*0b24*/ 	.word	0x0000bda0


	//   ....[16]....
        /*0b28*/ 	.word	0x0000ee80


	//   ....[17]....
        /*0b2c*/ 	.word	0x0000ee90


	//   ....[18]....
        /*0b30*/ 	.word	0x0000eea0


	//   ....[19]....
        /*0b34*/ 	.word	0x0000eeb0


	//   ....[20]....
        /*0b38*/ 	.word	0x0000f520


	//   ....[21]....
        /*0b3c*/ 	.word	0x0000f530


	//   ....[22]....
        /*0b40*/ 	.word	0x0000f540


	//   ....[23]....
        /*0b44*/ 	.word	0x0000f550


	//   ....[24]....
        /*0b48*/ 	.word	0x00012fe0


	//   ....[25]....
        /*0b4c*/ 	.word	0x00013750


	//   ....[26]....
        /*0b50*/ 	.word	0x000137b0


	//   ....[27]....
        /*0b54*/ 	.word	0x00013850


	//   ....[28]....
        /*0b58*/ 	.word	0x000141a0


	//   ....[29]....
        /*0b5c*/ 	.word	0x00014200


	//   ....[30]....
        /*0b60*/ 	.word	0x00015d90


	//   ....[31]....
        /*0b64*/ 	.word	0x000164a0


	//   ....[32]....
        /*0b68*/ 	.word	0x00016560


	//   ....[33]....
        /*0b6c*/ 	.word	0x00016580


	//   ....[34]....
        /*0b70*/ 	.word	0x00016eb0


	//   ....[35]....
        /*0b74*/ 	.word	0x00016f90


	//   ....[36]....
        /*0b78*/ 	.word	0x00018ef0


	//   ....[37]....
        /*0b7c*/ 	.word	0x00018f20


	//   ....[38]....
        /*0b80*/ 	.word	0x00019450


	//   ....[39]....
        /*0b84*/ 	.word	0x000194b0


	//   ....[40]....
        /*0b88*/ 	.word	0x0001ab40


	//   ....[41]....
        /*0b8c*/ 	.word	0x0001ab50


	//   ....[42]....
        /*0b90*/ 	.word	0x0001aba0


	//   ....[43]....
        /*0b94*/ 	.word	0x0001abb0


	//   ....[44]....
        /*0b98*/ 	.word	0x0001bbf0


	//   ....[45]....
        /*0b9c*/ 	.word	0x0001bc30


	//   ....[46]....
        /*0ba0*/ 	.word	0x0001bc70


	//   ....[47]....
        /*0ba4*/ 	.word	0x0001bca0


	//   ....[48]....
        /*0ba8*/ 	.word	0x0001c220


	//   ....[49]....
        /*0bac*/ 	.word	0x0001c230


	//   ....[50]....
        /*0bb0*/ 	.word	0x0001c2f0


	//   ....[51]....
        /*0bb4*/ 	.word	0x0001c310


	//   ....[52]....
        /*0bb8*/ 	.word	0x0001c3d0


	//   ....[53]....
        /*0bbc*/ 	.word	0x0001c3f0


	//   ....[54]....
        /*0bc0*/ 	.word	0x0001c4c0


	//   ....[55]....
        /*0bc4*/ 	.word	0x0001c4e0


	//   ....[56]....
        /*0bc8*/ 	.word	0x0001cce0


	//   ....[57]....
        /*0bcc*/ 	.word	0x0001cd00


	//   ....[58]....
        /*0bd0*/ 	.word	0x0001cdc0


	//   ....[59]....
        /*0bd4*/ 	.word	0x0001cde0


	//   ....[60]....
        /*0bd8*/ 	.word	0x0001cea0


	//   ....[61]....
        /*0bdc*/ 	.word	0x0001cec0


	//   ....[62]....
        /*0be0*/ 	.word	0x0001cf90


	//   ....[63]....
        /*0be4*/ 	.word	0x0001cfb0


	//   ....[64]....
        /*0be8*/ 	.word	0x0001d100


	//   ....[65]....
        /*0bec*/ 	.word	0x0001d2d0


	//   ....[66]....
        /*0bf0*/ 	.word	0x0001d300


	//   ....[67]....
        /*0bf4*/ 	.word	0x0001d330


	//   ....[68]....
        /*0bf8*/ 	.word	0x0001d360


	//   ....[69]....
        /*0bfc*/ 	.word	0x0001d390


	//   ....[70]....
        /*0c00*/ 	.word	0x0001d3c0


	//   ....[71]....
        /*0c04*/ 	.word	0x0001d530


	//   ....[72]....
        /*0c08*/ 	.word	0x0001d560


	//   ....[73]....
        /*0c0c*/ 	.word	0x0001d590


	//   ....[74]....
        /*0c10*/ 	.word	0x0001d5c0


	//   ....[75]....
        /*0c14*/ 	.word	0x0001d5f0


	//   ....[76]....
        /*0c18*/ 	.word	0x0001d620


	//   ....[77]....
        /*0c1c*/ 	.word	0x0001d6c0


	//   ....[78]....
        /*0c20*/ 	.word	0x0001d720


	//   ....[79]....
        /*0c24*/ 	.word	0x0001d7b0


	//   ....[80]....
        /*0c28*/ 	.word	0x0001e6e0


	//   ....[81]....
        /*0c2c*/ 	.word	0x00020190


	//   ....[82]....
        /*0c30*/ 	.word	0x00020e40


	//   ....[83]....
        /*0c34*/ 	.word	0x00020e50


	//   ....[84]....
        /*0c38*/ 	.word	0x00020e70


	//   ....[85]....
        /*0c3c*/ 	.word	0x00020f30


	//   ....[86]....
        /*0c40*/ 	.word	0x00020f60


	//   ....[87]....
        /*0c44*/ 	.word	0x00020ff0


	//   ....[88]....
        /*0c48*/ 	.word	0x00021020


	//   ....[89]....
        /*0c4c*/ 	.word	0x000210b0


	//   ....[90]....
        /*0c50*/ 	.word	0x000210e0


	//   ....[91]....
        /*0c54*/ 	.word	0x00021170


	//   ....[92]....
        /*0c58*/ 	.word	0x000211a0


	//   ....[93]....
        /*0c5c*/ 	.word	0x00021230


	//   ....[94]....
        /*0c60*/ 	.word	0x00021260


	//   ....[95]....
        /*0c64*/ 	.word	0x000212f0


	//   ....[96]....
        /*0c68*/ 	.word	0x00021300


	//   ....[97]....
        /*0c6c*/ 	.word	0x00021390


	//   ....[98]....
        /*0c70*/ 	.word	0x00024060


	//   ....[99]....
        /*0c74*/ 	.word	0x000240b0


	//   ....[100]....
        /*0c78*/ 	.word	0x000240e0


	//   ....[101]....
        /*0c7c*/ 	.word	0x000240f0


	//   ....[102]....
        /*0c80*/ 	.word	0x00024120


	//   ....[103]....
        /*0c84*/ 	.word	0x00024150


	//   ....[104]....
        /*0c88*/ 	.word	0x00024180


	//   ....[105]....
        /*0c8c*/ 	.word	0x000241b0


	//   ....[106]....
        /*0c90*/ 	.word	0x00024330


	//   ....[107]....
        /*0c94*/ 	.word	0x00024370


	//   ....[108]....
        /*0c98*/ 	.word	0x000243a0


	//   ....[109]....
        /*0c9c*/ 	.word	0x000243d0


	//   ....[110]....
        /*0ca0*/ 	.word	0x00024400


	//   ....[111]....
        /*0ca4*/ 	.word	0x00024430


	//   ....[112]....
        /*0ca8*/ 	.word	0x000244f0


	//   ....[113]....
        /*0cac*/ 	.word	0x00024510


	//   ....[114]....
        /*0cb0*/ 	.word	0x00024580


	//   ....[115]....
        /*0cb4*/ 	.word	0x00024c50


	//   ....[116]....
        /*0cb8*/ 	.word	0x000250b0


	//   ....[117]....
        /*0cbc*/ 	.word	0x00025140


	//   ....[118]....
        /*0cc0*/ 	.word	0x00025190


	//   ....[119]....
        /*0cc4*/ 	.word	0x000251e0


	//   ....[120]....
        /*0cc8*/ 	.word	0x00025270


	//   ....[121]....
        /*0ccc*/ 	.word	0x00025300


	//   ....[122]....
        /*0cd0*/ 	.word	0x00025350


	//   ....[123]....
        /*0cd4*/ 	.word	0x000253a0


	//   ....[124]....
        /*0cd8*/ 	.word	0x00025490


	//   ....[125]....
        /*0cdc*/ 	.word	0x00025520


	//   ....[126]....
        /*0ce0*/ 	.word	0x00025570


	//   ....[127]....
        /*0ce4*/ 	.word	0x000255c0


	//   ....[128]....
        /*0ce8*/ 	.word	0x00025670


	//   ....[129]....
        /*0cec*/ 	.word	0x00025700


	//   ....[130]....
        /*0cf0*/ 	.word	0x00025760


	//   ....[131]....
        /*0cf4*/ 	.word	0x000257c0


	//   ....[132]....
        /*0cf8*/ 	.word	0x00025ab0


	//   ....[133]....
        /*0cfc*/ 	.word	0x00025db0


	//   ....[134]....
        /*0d00*/ 	.word	0x00025f20


	//   ....[135]....
        /*0d04*/ 	.word	0x00025f70


	//   ....[136]....
        /*0d08*/ 	.word	0x00026020


	//   ....[137]....
        /*0d0c*/ 	.word	0x000260b0


	//   ....[138]....
        /*0d10*/ 	.word	0x00026190


	//   ....[139]....
        /*0d14*/ 	.word	0x00026230


	//   ....[140]....
        /*0d18*/ 	.word	0x00026310


	//   ....[141]....
        /*0d1c*/ 	.word	0x000263a0


	//   ....[142]....
        /*0d20*/ 	.word	0x00026490


	//   ....[143]....
        /*0d24*/ 	.word	0x00026520


	//   ....[144]....
        /*0d28*/ 	.word	0x00026610


	//   ....[145]....
        /*0d2c*/ 	.word	0x000266a0


	//   ....[146]....
        /*0d30*/ 	.word	0x00026790


	//   ....[147]....
        /*0d34*/ 	.word	0x00026820


	//   ....[148]....
        /*0d38*/ 	.word	0x00026910


	//   ....[149]....
        /*0d3c*/ 	.word	0x00026a10


	//   ....[150]....
        /*0d40*/ 	.word	0x00026d40


	//   ....[151]....
        /*0d44*/ 	.word	0x00026df0


	//   ....[152]....
        /*0d48*/ 	.word	0x00026ef0


	//   ....[153]....
        /*0d4c*/ 	.word	0x00026f80


	//   ....[154]....
        /*0d50*/ 	.word	0x00027000


	//   ....[155]....
        /*0d54*/ 	.word	0x00027080


	//   ....[156]....
        /*0d58*/ 	.word	0x00027100


	//   ....[157]....
        /*0d5c*/ 	.word	0x00027190


	//   ....[158]....
        /*0d60*/ 	.word	0x00027230


	//   ....[159]....
        /*0d64*/ 	.word	0x00027300


	//   ....[160]....
        /*0d68*/ 	.word	0x00027380


	//   ....[161]....
        /*0d6c*/ 	.word	0x00027400


	//   ....[162]....
        /*0d70*/ 	.word	0x00027480


	//   ....[163]....
        /*0d74*/ 	.word	0x00027510


	//   ....[164]....
        /*0d78*/ 	.word	0x00027590


	//   ....[165]....
        /*0d7c*/ 	.word	0x00027630


	//   ....[166]....
        /*0d80*/ 	.word	0x000276c0


	//   ....[167]....
        /*0d84*/ 	.word	0x000277f0


	//----- nvinfo : EIATTR_REG_RECONFIG
	.align		4
.L_595:
        /*0d88*/ 	.byte	0x01, 0x54
	.zero		2


	//----- nvinfo : EIATTR_SYSCALL_OFFSETS
	.align		4
        /*0d8c*/ 	.byte	0x04, 0x46
        /*0d8e*/ 	.short	(.L_597 - .L_596)


	//   ....[0]....
.L_596:
        /*0d90*/ 	.word	0x00001ae0


	//   ....[1]....
        /*0d94*/ 	.word	0x00001c30


	//   ....[2]....
        /*0d98*/ 	.word	0x0000afa0


	//   ....[3]....
        /*0d9c*/ 	.word	0x0000b290


	//   ....[4]....
        /*0da0*/ 	.word	0x0001fd90


	//   ....[5]....
        /*0da4*/ 	.word	0x0001fef0


	//   ....[6]....
        /*0da8*/ 	.word	0x0001fff0


	//   ....[7]....
        /*0dac*/ 	.word	0x000209f0


	//----- nvinfo : EIATTR_MBARRIER_INSTR_OFFSETS
	.align		4
.L_597:
        /*0db0*/ 	.byte	0x04, 0x39
        /*0db2*/ 	.short	(.L_599 - .L_598)


	//   ....[0]....
.L_598:
        /*0db4*/ 	.word	0x000002d0
        /*0db8*/ 	.word	0x000000ff
        /*0dbc*/ 	.word	0x00034800
        /*0dc0*/ 	.short	0x0100
        /*0dc2*/ 	.byte	0x08
	.zero		1


	//   ....[1]....
        /*0dc4*/ 	.word	0x000002e0
        /*0dc8*/ 	.word	0x000000ff
        /*0dcc*/ 	.word	0x00034820
        /*0dd0*/ 	.short	0x0100
        /*0dd2*/ 	.byte	0x08
	.zero		1


	//   ....[2]....
        /*0dd4*/ 	.word	0x000003d0
        /*0dd8*/ 	.word	0x000000ff
        /*0ddc*/ 	.word	0x00034830
        /*0de0*/ 	.short	0x0100
        /*0de2*/ 	.byte	0x08
	.zero		1


	//   ....[3]....
        /*0de4*/ 	.word	0x000003e0
        /*0de8*/ 	.word	0x000000ff
        /*0dec*/ 	.word	0x00034840
        /*0df0*/ 	.short	0x0100
        /*0df2*/ 	.byte	0x08
	.zero		1


	//   ....[4]....
        /*0df4*/ 	.word	0x000003f0
        /*0df8*/ 	.word	0x000000ff
        /*0dfc*/ 	.word	0x00034838
        /*0e00*/ 	.short	0x0100
        /*0e02*/ 	.byte	0x08
	.zero		1


	//   ....[5]....
        /*0e04*/ 	.word	0x00000400
        /*0e08*/ 	.word	0x000000ff
        /*0e0c*/ 	.word	0x00034848
        /*0e10*/ 	.short	0x0100
        /*0e12*/ 	.byte	0x08
	.zero		1


	//   ....[6]....
        /*0e14*/ 	.word	0x00000530
        /*0e18*/ 	.word	0x000000ff
        /*0e1c*/ 	.word	0x00034850
        /*0e20*/ 	.short	0x0100
        /*0e22*/ 	.byte	0x08
	.zero		1


	//   ....[7]....
        /*0e24*/ 	.word	0x00000540
        /*0e28*/ 	.word	0x000000ff
        /*0e2c*/ 	.word	0x00034860
        /*0e30*/ 	.short	0x0100
        /*0e32*/ 	.byte	0x08
	.zero		1


	//   ....[8]....
        /*0e34*/ 	.word	0x00000550
        /*0e38*/ 	.word	0x000000ff
        /*0e3c*/ 	.word	0x00034858
        /*0e40*/ 	.short	0x0100
        /*0e42*/ 	.byte	0x08
	.zero		1


	//   ....[9]....
        /*0e44*/ 	.word	0x00000560
        /*0e48*/ 	.word	0x000000ff
        /*0e4c*/ 	.word	0x00034868
        /*0e50*/ 	.short	0x0100
        /*0e52*/ 	.byte	0x08
	.zero		1


	//   ....[10]....
        /*0e54*/ 	.word	0x00000650
        /*0e58*/ 	.word	0x000000ff
        /*0e5c*/ 	.word	0x00034870
        /*0e60*/ 	.short	0x0100
        /*0e62*/ 	.byte	0x06
	.zero		1


	//   ....[11]....
        /*0e64*/ 	.word	0x00000660
        /*0e68*/ 	.word	0x000000ff
        /*0e6c*/ 	.word	0x00034880
        /*0e70*/ 	.short	0x0100
        /*0e72*/ 	.byte	0x06
	.zero		1


	//   ....[12]....
        /*0e74*/ 	.word	0x00000670
        /*0e78*/ 	.word	0x000000ff
        /*0e7c*/ 	.word	0x00034878
        /*0e80*/ 	.short	0x0100
        /*0e82*/ 	.byte	0x06
	.zero		1


	//   ....[13]....
        /*0e84*/ 	.word	0x00000680
        /*0e88*/ 	.word	0x000000ff
        /*0e8c*/ 	.word	0x00034888
        /*0e90*/ 	.short	0x0100
        /*0e92*/ 	.byte	0x06
	.zero		1


	//   ....[14]....
        /*0e94*/ 	.word	0x000007b0
        /*0e98*/ 	.word	0x000000ff
        /*0e9c*/ 	.word	0x00034890
        /*0ea0*/ 	.short	0x0100
        /*0ea2*/ 	.byte	0x08
	.zero		1


	//   ....[15]....
        /*0ea4*/ 	.word	0x000007c0
        /*0ea8*/ 	.word	0x000000ff
        /*0eac*/ 	.word	0x000348a0
        /*0eb0*/ 	.short	0x0100
        /*0eb2*/ 	.byte	0x08
	.zero		1


	//   ....[16]....
        /*0eb4*/ 	.word	0x000007d0
        /*0eb8*/ 	.word	0x000000ff
        /*0ebc*/ 	.word	0x00034898
        /*0ec0*/ 	.short	0x0100
        /*0ec2*/ 	.byte	0x08
	.zero		1


	//   ....[17]....
        /*0ec4*/ 	.word	0x000007e0
        /*0ec8*/ 	.word	0x000000ff
        /*0ecc*/ 	.word	0x000348a8
        /*0ed0*/ 	.short	0x0100
        /*0ed2*/ 	.byte	0x08
	.zero		1


	//   ....[18]....
        /*0ed4*/ 	.word	0x00000910
        /*0ed8*/ 	.word	0x000000ff
        /*0edc*/ 	.word	0x000348b0
        /*0ee0*/ 	.short	0x0100
        /*0ee2*/ 	.byte	0x08
	.zero		1


	//   ....[19]....
        /*0ee4*/ 	.word	0x00000920
        /*0ee8*/ 	.word	0x000000ff
        /*0eec*/ 	.word	0x000348c0
        /*0ef0*/ 	.short	0x0100
        /*0ef2*/ 	.byte	0x08
	.zero		1


	//   ....[20]....
        /*0ef4*/ 	.word	0x00000930
        /*0ef8*/ 	.word	0x000000ff
        /*0efc*/ 	.word	0x000348b8
        /*0f00*/ 	.short	0x0100
        /*0f02*/ 	.byte	0x08
	.zero		1


	//   ....[21]....
        /*0f04*/ 	.word	0x00000940
        /*0f08*/ 	.word	0x000000ff
        /*0f0c*/ 	.word	0x000348c8
        /*0f10*/ 	.short	0x0100
        /*0f12*/ 	.byte	0x08
	.zero		1


	//   ....[22]....
        /*0f14*/ 	.word	0x00003830
        /*0f18*/ 	.word	0x00000003
        /*0f1c*/ 	.word	0x00034890
        /*0f20*/ 	.short	0x010a
        /*0f22*/ 	.byte	0x3f
	.zero		1


	//   ....[23]....
        /*0f24*/ 	.word	0x00006df0
        /*0f28*/ 	.word	0x00000003
        /*0f2c*/ 	.word	0x00034890
        /*0f30*/ 	.short	0x010a
        /*0f32*/ 	.byte	0x3f
	.zero		1


	//   ....[24]....
        /*0f34*/ 	.word	0x0000a110
        /*0f38*/ 	.word	0x00000003
        /*0f3c*/ 	.word	0x00034890
        /*0f40*/ 	.short	0x010a
        /*0f42*/ 	.byte	0x3f
	.zero		1


	//   ....[25]....
        /*0f44*/ 	.word	0x0000a4e0
        /*0f48*/ 	.word	0x00000020
        /*0f4c*/ 	.word	0x00000000
        /*0f50*/ 	.short	0x0101
        /*0f52*/ 	.byte	0x3f
	.zero		1


	//   ....[26]....
        /*0f54*/ 	.word	0x0000a520
        /*0f58*/ 	.word	0x00000003
        /*0f5c*/ 	.word	0x000348b0
        /*0f60*/ 	.short	0x010a
        /*0f62*/ 	.byte	0x3f
	.zero		1


	//   ....[27]....
        /*0f64*/ 	.word	0x0000a9c0
        /*0f68*/ 	.word	0x00000003
        /*0f6c*/ 	.word	0x00000000
        /*0f70*/ 	.short	0x0101
        /*0f72*/ 	.byte	0x3f
	.zero		1


	//   ....[28]....
        /*0f74*/ 	.word	0x0000b020
        /*0f78*/ 	.word	0x00000010
        /*0f7c*/ 	.word	0x00034800
        /*0f80*/ 	.short	0x010a
        /*0f82*/ 	.byte	0x3f
	.zero		1


	//   ....[29]....
        /*0f84*/ 	.word	0x0000b070
        /*0f88*/ 	.word	0x00000010
        /*0f8c*/ 	.word	0x00034800
        /*0f90*/ 	.short	0x010a
        /*0f92*/ 	.byte	0x3f
	.zero		1


	//   ....[30]....
        /*0f94*/ 	.word	0x0000c420
        /*0f98*/ 	.word	0x00000010
        /*0f9c*/ 	.word	0x00034800
        /*0fa0*/ 	.short	0x010a
        /*0fa2*/ 	.byte	0x3f
	.zero		1


	//   ....[31]....
        /*0fa4*/ 	.word	0x0000f9d0
        /*0fa8*/ 	.word	0x00000010
        /*0fac*/ 	.word	0x00034800
        /*0fb0*/ 	.short	0x010a
        /*0fb2*/ 	.byte	0x3f
	.zero		1


	//   ....[32]....
        /*0fb4*/ 	.word	0x00012580
        /*0fb8*/ 	.word	0x00000003
        /*0fbc*/ 	.word	0x00034830
        /*0fc0*/ 	.short	0x010a
        /*0fc2*/ 	.byte	0x3f
	.zero		1


	//   ....[33]....
        /*0fc4*/ 	.word	0x000125f0
        /*0fc8*/ 	.word	0x00000003
        /*0fcc*/ 	.word	0x00034830
        /*0fd0*/ 	.short	0x010a
        /*0fd2*/ 	.byte	0x3f
	.zero		1


	//   ....[34]....
        /*0fd4*/ 	.word	0x000131c0
        /*0fd8*/ 	.word	0x00000003
        /*0fdc*/ 	.word	0x00000000
        /*0fe0*/ 	.short	0x0101
        /*0fe2*/ 	.byte	0x3f
	.zero		1


	//   ....[35]....
        /*0fe4*/ 	.word	0x00014f20
        /*0fe8*/ 	.word	0x0000000f
        /*0fec*/ 	.word	0x00034830
        /*0ff0*/ 	.short	0x010a
        /*0ff2*/ 	.byte	0x3f
	.zero		1


	//   ....[36]....
        /*0ff4*/ 	.word	0x00014f90
        /*0ff8*/ 	.word	0x0000000f
        /*0ffc*/ 	.word	0x00034830
        /*1000*/ 	.short	0x010a
        /*1002*/ 	.byte	0x3f
	.zero		1


	//   ....[37]....
        /*1004*/ 	.word	0x00015b70
        /*1008*/ 	.word	0x0000000c
        /*100c*/ 	.word	0x00034850
        /*1010*/ 	.short	0x010a
        /*1012*/ 	.byte	0x3f
	.zero		1


	//   ....[38]....
        /*1014*/ 	.word	0x00015bc0
        /*1018*/ 	.word	0x0000000c
        /*101c*/ 	.word	0x00034850
        /*1020*/ 	.short	0x010a
        /*1022*/ 	.byte	0x3f
	.zero		1


	//   ....[39]....
        /*1024*/ 	.word	0x00017730
        /*1028*/ 	.word	0x0000000f
        /*102c*/ 	.word	0x00000000
        /*1030*/ 	.short	0x0101
        /*1032*/ 	.byte	0x3f
	.zero		1


	//   ....[40]....
        /*1034*/ 	.word	0x00017770
        /*1038*/ 	.word	0x00000007
        /*103c*/ 	.word	0x00000000
        /*1040*/ 	.short	0x0101
        /*1042*/ 	.byte	0x3f
	.zero		1


	//   ....[41]....
        /*1044*/ 	.word	0x00017df0
        /*1048*/ 	.word	0x00000000
        /*104c*/ 	.word	0x00034830
        /*1050*/ 	.short	0x010a
        /*1052*/ 	.byte	0x3f
	.zero		1


	//   ....[42]....
        /*1054*/ 	.word	0x00017e60
        /*1058*/ 	.word	0x00000000
        /*105c*/ 	.word	0x00034830
        /*1060*/ 	.short	0x010a
        /*1062*/ 	.byte	0x3f
	.zero		1


	//   ....[43]....
        /*1064*/ 	.word	0x00018a40
        /*1068*/ 	.word	0x0000000f
        /*106c*/ 	.word	0x00034850
        /*1070*/ 	.short	0x010a
        /*1072*/ 	.byte	0x3f
	.zero		1


	//   ....[44]....
        /*1074*/ 	.word	0x00018a90
        /*1078*/ 	.word	0x0000000f
        /*107c*/ 	.word	0x00034850
        /*1080*/ 	.short	0x010a
        /*1082*/ 	.byte	0x3f
	.zero		1


	//   ....[45]....
        /*1084*/ 	.word	0x00019c50
        /*1088*/ 	.word	0x0000000b
        /*108c*/ 	.word	0x00000000
        /*1090*/ 	.short	0x0101
        /*1092*/ 	.byte	0x3f
	.zero		1


	//   ....[46]....
        /*1094*/ 	.word	0x00019ce0
        /*1098*/ 	.word	0x0000000f
        /*109c*/ 	.word	0x00000000
        /*10a0*/ 	.short	0x0101
        /*10a2*/ 	.byte	0x3f
	.zero		1


	//   ....[47]....
        /*10a4*/ 	.word	0x0001a6d0
        /*10a8*/ 	.word	0x0000000b
        /*10ac*/ 	.word	0x00034850
        /*10b0*/ 	.short	0x010a
        /*10b2*/ 	.byte	0x3f
	.zero		1


	//   ....[48]....
        /*10b4*/ 	.word	0x0001a770
        /*10b8*/ 	.word	0x0000000b
        /*10bc*/ 	.word	0x00034850
        /*10c0*/ 	.short	0x010a
        /*10c2*/ 	.byte	0x3f
	.zero		1


	//   ....[49]....
        /*10c4*/ 	.word	0x0001ad20
        /*10c8*/ 	.word	0x00000008
        /*10cc*/ 	.word	0x00000000
        /*10d0*/ 	.short	0x0101
        /*10d2*/ 	.byte	0x3f
	.zero		1


	//   ....[50]....
        /*10d4*/ 	.word	0x0001c210
        /*10d8*/ 	.word	0x00000000
        /*10dc*/ 	.word	0x00000000
        /*10e0*/ 	.short	0x0101
        /*10e2*/ 	.byte	0x3f
	.zero		1


	//   ....[51]....
        /*10e4*/ 	.word	0x0001e7d0
        /*10e8*/ 	.word	0x00000004
        /*10ec*/ 	.word	0x00034820
        /*10f0*/ 	.short	0x010a
        /*10f2*/ 	.byte	0x3f
	.zero		1


	//   ....[52]....
        /*10f4*/ 	.word	0x0001e8b0
        /*10f8*/ 	.word	0x00000004
        /*10fc*/ 	.word	0x000348a0
        /*1100*/ 	.short	0x010a
        /*1102*/ 	.byte	0x3f
	.zero		1


	//   ....[53]....
        /*1104*/ 	.word	0x0001ece0
        /*1108*/ 	.word	0x00000004
        /*110c*/ 	.word	0x000348c0
        /*1110*/ 	.short	0x010a
        /*1112*/ 	.byte	0x3f
	.zero		1


	//   ....[54]....
        /*1114*/ 	.word	0x0001f1f0
        /*1118*/ 	.word	0x00000006
        /*111c*/ 	.word	0x000348a0
        /*1120*/ 	.short	0x010a
        /*1122*/ 	.byte	0x3f
	.zero		1


	//   ....[55]....
        /*1124*/ 	.word	0x0001f610
        /*1128*/ 	.word	0x00000006
        /*112c*/ 	.word	0x000348c0
        /*1130*/ 	.short	0x010a
        /*1132*/ 	.byte	0x3f
	.zero		1


	//   ....[56]....
        /*1134*/ 	.word	0x00020440
        /*1138*/ 	.word	0x00000000
        /*113c*/ 	.word	0x00034840
        /*1140*/ 	.short	0x010a
        /*1142*/ 	.byte	0x3f
	.zero		1


	//   ....[57]....
        /*1144*/ 	.word	0x000214a0
        /*1148*/ 	.word	0x00000008
        /*114c*/ 	.word	0x00034800
        /*1150*/ 	.short	0x0107
        /*1152*/ 	.byte	0x3f
	.zero		1


	//   ....[58]....
        /*1154*/ 	.word	0x000215a0
        /*1158*/ 	.word	0x00000002
        /*115c*/ 	.word	0x00034800
        /*1160*/ 	.short	0x0101
        /*1162*/ 	.byte	0x3f
	.zero		1


	//   ....[59]....
        /*1164*/ 	.word	0x000215c0
        /*1168*/ 	.word	0x00000002
        /*116c*/ 	.word	0x00034820
        /*1170*/ 	.short	0x010a
        /*1172*/ 	.byte	0x3f
	.zero		1


	//   ....[60]....
        /*1174*/ 	.word	0x00021920
        /*1178*/ 	.word	0x00000003
        /*117c*/ 	.word	0x00034840
        /*1180*/ 	.short	0x010a
        /*1182*/ 	.byte	0x3f
	.zero		1


	//   ....[61]....
        /*1184*/ 	.word	0x00021dd0
        /*1188*/ 	.word	0x00000000
        /*118c*/ 	.word	0x00034860
        /*1190*/ 	.short	0x010a
        /*1192*/ 	.byte	0x3f
	.zero		1


	//   ....[62]....
        /*1194*/ 	.word	0x000224c0
        /*1198*/ 	.word	0x00000003
        /*119c*/ 	.word	0x00034840
        /*11a0*/ 	.short	0x010a
        /*11a2*/ 	.byte	0x3f
	.zero		1


	//   ....[63]....
        /*11a4*/ 	.word	0x00022970
        /*11a8*/ 	.word	0x00000002
        /*11ac*/ 	.word	0x00034860
        /*11b0*/ 	.short	0x010a
        /*11b2*/ 	.byte	0x3f
	.zero		1


	//   ....[64]....
        /*11b4*/ 	.word	0x00022fd0
        /*11b8*/ 	.word	0x00000003
        /*11bc*/ 	.word	0x00034840
        /*11c0*/ 	.short	0x010a
        /*11c2*/ 	.byte	0x3f
	.zero		1


	//   ....[65]....
        /*11c4*/ 	.word	0x00023470
        /*11c8*/ 	.word	0x00000002
        /*11cc*/ 	.word	0x00034860
        /*11d0*/ 	.short	0x010a
        /*11d2*/ 	.byte	0x3f
	.zero		1


	//   ....[66]....
        /*11d4*/ 	.word	0x00023a50
        /*11d8*/ 	.word	0x00000000
        /*11dc*/ 	.word	0x00034860
        /*11e0*/ 	.short	0x010a
        /*11e2*/ 	.byte	0x3f
	.zero		1


	//   ....[67]....
        /*11e4*/ 	.word	0x00024bd0
        /*11e8*/ 	.word	0x00000000
        /*11ec*/ 	.word	0x00034820
        /*11f0*/ 	.short	0x010a
        /*11f2*/ 	.byte	0x3f
	.zero		1


	//   ....[68]....
        /*11f4*/ 	.word	0x00024da0
        /*11f8*/ 	.word	0x00000006
        /*11fc*/ 	.word	0x00000000
        /*1200*/ 	.short	0x010a
        /*1202*/ 	.byte	0x3f
	.zero		1


	//   ....[69]....
        /*1204*/ 	.word	0x00024e10
        /*1208*/ 	.word	0x00000007
        /*120c*/ 	.word	0x00000000
        /*1210*/ 	.short	0x010a
        /*1212*/ 	.byte	0x3f
	.zero		1


	//   ....[70]....
        /*1214*/ 	.word	0x00024e80
        /*1218*/ 	.word	0x00000004
        /*121c*/ 	.word	0x00000000
        /*1220*/ 	.short	0x010a
        /*1222*/ 	.byte	0x3f
	.zero		1


	//   ....[71]....
        /*1224*/ 	.word	0x00024eb0
        /*1228*/ 	.word	0x00000003
        /*122c*/ 	.word	0x00000000
        /*1230*/ 	.short	0x010a
        /*1232*/ 	.byte	0x3f
	.zero		1


	//   ....[72]....
        /*1234*/ 	.word	0x00024f10
        /*1238*/ 	.word	0x00000003
        /*123c*/ 	.word	0x00034890
        /*1240*/ 	.short	0x010a
        /*1242*/ 	.byte	0x3f
	.zero		1


	//   ....[73]....
        /*1244*/ 	.word	0x00024f60
        /*1248*/ 	.word	0x00000003
        /*124c*/ 	.word	0x00034890
        /*1250*/ 	.short	0x010a
        /*1252*/ 	.byte	0x3f
	.zero		1


	//   ....[74]....
        /*1254*/ 	.word	0x00024fb0
        /*1258*/ 	.word	0x00000003
        /*125c*/ 	.word	0x00034890
        /*1260*/ 	.short	0x010a
        /*1262*/ 	.byte	0x3f
	.zero		1


	//   ....[75]....
        /*1264*/ 	.word	0x00025000
        /*1268*/ 	.word	0x00000003
        /*126c*/ 	.word	0x000348b0
        /*1270*/ 	.short	0x010a
        /*1272*/ 	.byte	0x3f
	.zero		1


	//   ....[76]....
        /*1274*/ 	.word	0x000253e0
        /*1278*/ 	.word	0x00000010
        /*127c*/ 	.word	0x00034800
        /*1280*/ 	.short	0x010a
        /*1282*/ 	.byte	0x3f
	.zero		1


	//   ....[77]....
        /*1284*/ 	.word	0x000257f0
        /*1288*/ 	.word	0x00000010
        /*128c*/ 	.word	0x00034800
        /*1290*/ 	.short	0x010a
        /*1292*/ 	.byte	0x3f
	.zero		1


	//   ....[78]....
        /*1294*/ 	.word	0x00025840
        /*1298*/ 	.word	0x00000003
        /*129c*/ 	.word	0x00034830
        /*12a0*/ 	.short	0x010a
        /*12a2*/ 	.byte	0x3f
	.zero		1


	//   ....[79]....
        /*12a4*/ 	.word	0x00025890
        /*12a8*/ 	.word	0x0000000f
        /*12ac*/ 	.word	0x00034830
        /*12b0*/ 	.short	0x010a
        /*12b2*/ 	.byte	0x3f
	.zero		1


	//   ....[80]....
        /*12b4*/ 	.word	0x000258e0
        /*12b8*/ 	.word	0x0000000c
        /*12bc*/ 	.word	0x00034850
        /*12c0*/ 	.short	0x010a
        /*12c2*/ 	.byte	0x3f
	.zero		1


	//   ....[81]....
        /*12c4*/ 	.word	0x00025930
        /*12c8*/ 	.word	0x00000000
        /*12cc*/ 	.word	0x00034830
        /*12d0*/ 	.short	0x010a
        /*12d2*/ 	.byte	0x3f
	.zero		1


	//   ....[82]....
        /*12d4*/ 	.word	0x00025980
        /*12d8*/ 	.word	0x0000000f
        /*12dc*/ 	.word	0x00034850
        /*12e0*/ 	.short	0x010a
        /*12e2*/ 	.byte	0x3f
	.zero		1


	//   ....[83]....
        /*12e4*/ 	.word	0x000259d0
        /*12e8*/ 	.word	0x0000000b
        /*12ec*/ 	.word	0x00034850
        /*12f0*/ 	.short	0x010a
        /*12f2*/ 	.byte	0x3f
	.zero		1


	//   ....[84]....
        /*12f4*/ 	.word	0x00025b90
        /*12f8*/ 	.word	0x00000003
        /*12fc*/ 	.word	0x00034820
        /*1300*/ 	.short	0x010a
        /*1302*/ 	.byte	0x3f
	.zero		1


	//   ....[85]....
        /*1304*/ 	.word	0x00025be0
        /*1308*/ 	.word	0x00000004
        /*130c*/ 	.word	0x000348a0
        /*1310*/ 	.short	0x010a
        /*1312*/ 	.byte	0x3f
	.zero		1


	//   ....[86]....
        /*1314*/ 	.word	0x00025c30
        /*1318*/ 	.word	0x00000004
        /*131c*/ 	.word	0x000348c0
        /*1320*/ 	.short	0x010a
        /*1322*/ 	.byte	0x3f
	.zero		1


	//   ....[87]....
        /*1324*/ 	.word	0x00025c80
        /*1328*/ 	.word	0x00000006
        /*132c*/ 	.word	0x000348a0
        /*1330*/ 	.short	0x010a
        /*1332*/ 	.byte	0x3f
	.zero		1


	//   ....[88]....
        /*1334*/ 	.word	0x00025cd0
        /*1338*/ 	.word	0x00000006
        /*133c*/ 	.word	0x000348c0
        /*1340*/ 	.short	0x010a
        /*1342*/ 	.byte	0x3f
	.zero		1


	//   ....[89]....
        /*1344*/ 	.word	0x00025e70
        /*1348*/ 	.word	0x00000000
        /*134c*/ 	.word	0x00034840
        /*1350*/ 	.short	0x010a
        /*1352*/ 	.byte	0x3f
	.zero		1


	//   ....[90]....
        /*1354*/ 	.word	0x00026a60
        /*1358*/ 	.word	0x00000002
        /*135c*/ 	.word	0x00034820
        /*1360*/ 	.short	0x010a
        /*1362*/ 	.byte	0x3f
	.zero		1


	//   ....[91]....
        /*1364*/ 	.word	0x00026ab0
        /*1368*/ 	.word	0x00000003
        /*136c*/ 	.word	0x00034840
        /*1370*/ 	.short	0x010a
        /*1372*/ 	.byte	0x3f
	.zero		1


	//   ....[92]....
        /*1374*/ 	.word	0x00026b00
        /*1378*/ 	.word	0x00000000
        /*137c*/ 	.word	0x00034860
        /*1380*/ 	.short	0x010a
        /*1382*/ 	.byte	0x3f
	.zero		1


	//   ....[93]....
        /*1384*/ 	.word	0x00026b50
        /*1388*/ 	.word	0x00000003
        /*138c*/ 	.word	0x00034840
        /*1390*/ 	.short	0x010a
        /*1392*/ 	.byte	0x3f
	.zero		1


	//   ....[94]....
        /*1394*/ 	.word	0x00026ba0
        /*1398*/ 	.word	0x00000002
        /*139c*/ 	.word	0x00034860
        /*13a0*/ 	.short	0x010a
        /*13a2*/ 	.byte	0x3f
	.zero		1


	//   ....[95]....
        /*13a4*/ 	.word	0x00026bf0
        /*13a8*/ 	.word	0x00000003
        /*13ac*/ 	.word	0x00034840
        /*13b0*/ 	.short	0x010a
        /*13b2*/ 	.byte	0x3f
	.zero		1


	//   ....[96]....
        /*13b4*/ 	.word	0x00026c40
        /*13b8*/ 	.word	0x00000002
        /*13bc*/ 	.word	0x00034860
        /*13c0*/ 	.short	0x010a
        /*13c2*/ 	.byte	0x3f
	.zero		1


	//   ....[97]....
        /*13c4*/ 	.word	0x00026c90
        /*13c8*/ 	.word	0x00000000
        /*13cc*/ 	.word	0x00034860
        /*13d0*/ 	.short	0x010a
        /*13d2*/ 	.byte	0x3f
	.zero		1


	//   ....[98]....
        /*13d4*/ 	.word	0x00027710
        /*13d8*/ 	.word	0x00000000
        /*13dc*/ 	.word	0x00034820
        /*13e0*/ 	.short	0x010a
        /*13e2*/ 	.byte	0x3f
	.zero		1


	//   ....[99]....
        /*13e4*/ 	.word	0x000278b0
        /*13e8*/ 	.word	0x00000006
        /*13ec*/ 	.word	0x00000000
        /*13f0*/ 	.short	0x010a
        /*13f2*/ 	.byte	0x3f
	.zero		1


	//   ....[100]....
        /*13f4*/ 	.word	0x00027900
        /*13f8*/ 	.word	0x00000007
        /*13fc*/ 	.word	0x00000000
        /*1400*/ 	.short	0x010a
        /*1402*/ 	.byte	0x3f
	.zero		1


	//   ....[101]....
        /*1404*/ 	.word	0x00027950
        /*1408*/ 	.word	0x00000004
        /*140c*/ 	.word	0x00000000
        /*1410*/ 	.short	0x010a
        /*1412*/ 	.byte	0x3f
	.zero		1


	//----- nvinfo : EIATTR_NUM_MBARRIERS
	.align		4
.L_599:
        /*1414*/ 	.byte	0x03, 0x38
        /*1416*/ 	.short	0x0016


	//----- nvinfo : EIATTR_EXIT_INSTR_OFFSETS
	.align		4
        /*1418*/ 	.byte	0x04, 0x1c
        /*141a*/ 	.short	(.L_601 - .L_600)


	//   ....[0]....
.L_600:
        /*141c*/ 	.word	0x00024f00


	//----- nvinfo : EIATTR_MAX_THREADS
	.align		4
.L_601:
        /*1420*/ 	.byte	0x04, 0x05
        /*1422*/ 	.short	(.L_603 - .L_602)
.L_602:
        /*1424*/ 	.word	0x00000180
        /*1428*/ 	.word	0x00000001
        /*142c*/ 	.word	0x00000001


	//----- nvinfo : EIATTR_CRS_STACK_SIZE
	.align		4
.L_603:
        /*1430*/ 	.byte	0x04, 0x1e
        /*1432*/ 	.short	(.L_605 - .L_604)
.L_604:
        /*1434*/ 	.word	0x00000000


	//----- nvinfo : EIATTR_CBANK_PARAM_SIZE
	.align		4
.L_605:
        /*1438*/ 	.byte	0x03, 0x19
        /*143a*/ 	.short	0x0af0


	//----- nvinfo : EIATTR_PARAM_CBANK
	.align		4
        /*143c*/ 	.byte	0x04, 0x0a
        /*143e*/ 	.short	(.L_607 - .L_606)
	.align		4
.L_606:
        /*1440*/ 	.word	index@(.nv.constant0._ZN7cutlass13device_kernelIN5flash11enable_sm90INS1_16FlashAttnFwdSm90INS1_25CollectiveMainloopFwdSm90ILi2EN4cute5tupleIJNS5_1CILi1EEES8_S8_EEENS6_IJNS7_ILi128EEESA_NS7_ILi192EEEEEELi128ENS_10bfloat16_tEfNS_4arch4Sm90ELb1ELb0ELb0ELb1ELb0ELb1ELb0ELb1ELb1ELb1ELb0ELb0EEENS1_21CollectiveEpilogueFwdINS6_IJSA_SA_SA_EEES9_SD_SF_Li256ELb1ELb1ELb0ELb0EEENS1_36VarlenDynamicPersistentTileSchedulerILi128ELi128ELi256ELi128ELb0ELb1ELb1ELb1ELb1ELb1EEEEEEEEEvNT_6ParamsE)
        /*1444*/ 	.short	0x0210
        /*1446*/ 	.short	0x0af0


	//----- nvinfo : EIATTR_SW_WAR
	.align		4
.L_607:
        /*1448*/ 	.byte	0x04, 0x36
        /*144a*/ 	.short	(.L_609 - .L_608)
.L_608:
        /*144c*/ 	.word	0x00000008
.L_609:


//--------------------- .nv.info._ZN7cutlass13device_kernelIN5flash11enable_sm90INS1_16FlashAttnFwdSm90INS1_25CollectiveMainloopFwdSm90ILi2EN4cute5tupleIJNS5_1CILi1EEES8_S8_EEENS6_IJNS7_ILi64EEESA_SA_EEELi512ENS_10bfloat16_tEfNS_4arch4Sm90ELb0ELb0ELb0ELb0ELb0ELb0ELb0ELb0ELb0ELb1ELb0ELb0EEENS1_21CollectiveEpilogueFwdINS6_IJSA_NS7_ILi512EEESA_EEES9_SC_SE_Li256ELb0ELb1ELb0ELb0EEENS1_29StaticPersistentTileSchedulerILb0EEEEEEEEEvNT_6ParamsE --------------------------
	.section	.nv.info._ZN7cutlass13device_kernelIN5flash11enable_sm90INS1_16FlashAttnFwdSm90INS1_25CollectiveMainloopFwdSm90ILi2EN4cute5tupleIJNS5_1CILi1EEES8_S8_EEENS6_IJNS7_ILi64EEESA_SA_EEELi512ENS_10bfloat16_tEfNS_4arch4Sm90ELb0ELb0ELb0ELb0ELb0ELb0ELb0ELb0ELb0ELb1ELb0ELb0EEENS1_21CollectiveEpilogueFwdINS6_IJSA_NS7_ILi512EEESA_EEES9_SC_SE_Li256ELb0ELb1ELb0ELb0EEENS1_29StaticPersistentTileSchedulerILb0EEEEEEEEEvNT_6ParamsE,"",@"SHT_CUDA_INFO"
	.sectionflags	@""
	.align	4


	//----- nvinfo : EIATTR_CUDA_API_VERSION
	.align		4
        /*0000*/ 	.byte	0x04, 0x37
        /*0002*/ 	.short	(.L_611 - .L_610)
.L_610:
        /*0004*/ 	.word	0x00000082


	//----- nvinfo : EIATTR_KPARAM_INFO
	.align		4
.L_611:
        /*0008*/ 	.byte	0x04, 0x17
        /*000a*/ 	.short	(.L_613 - .L_612)
.L_612:
        /*000c*/ 	.word	0x00000000
        /*0010*/ 	.short	0x0000
        /*0012*/ 	.short	0x0070
        /*0014*/ 	.byte	0x00, 0xf0, 0x01, 0x28


	//----- nvinfo : EIATTR_SPARSE_MMA_MASK
	.align		4
.L_613:
        /*0018*/ 	.byte	0x03, 0x50
        /*001a*/ 	.short	0x0000


	//----- nvinfo : EIATTR_MAXREG_COUNT
	.align		4
        /*001c*/ 	.byte	0x03, 0x1b
        /*001e*/ 	.short	0x00a8


	//----- nvinfo : EIATTR_NUM_BARRIERS
	.align		4
        /*0020*/ 	.byte	0x02, 0x4c
        /*0022*/ 	.byte	0x10
	.zero		1


	//----- nvinfo : EIATTR_EXTERNS
	.align		4
        /*0024*/ 	.byte	0x04, 0x0f
        /*0026*/ 	.short	(.L_615 - .L_614)


	//   ....[0]....
	.align		4
.L_614:
        /*0028*/ 	.word	index@(__assertfail)


	//----- nvinfo : EIATTR_ANNOTATIONS
	.align		4
.L_615:
        /*002c*/ 	.byte	0x04, 0x55
        /*002e*/ 	.short	(.L_617 - .L_616)


	//   ....[0]....
.L_616:
        /* <DEDUP_REMOVED lines=28> */


	//----- nvinfo : EIATTR_MERCURY_ISA_VERSION
	.align		4
.L_617:
        /*01d8*/ 	.byte	0x03, 0x5f
        /*01da*/ 	.short	0x0101


	//----- nvinfo : EIATTR_INT_WARP_WIDE_INSTR_OFFSETS
	.align		4
        /*01dc*/ 	.byte	0x04, 0x31
        /*01de*/ 	.short	(.L_619 - .L_618)


	//   ....[0]....
.L_618:
        /*01e0*/ 	.word	0x00000130


	//   ....[1]....
        /*01e4*/ 	.word	0x00000170


	//   ....[2]....
        /*01e8*/ 	.word	0x000001e0


	//----- nvinfo : EIATTR_COOP_GROUP_MASK_REGIDS
	.align		4
.L_619:
        /*01ec*/ 	.byte	0x04, 0x29
        /*01ee*/ 	.short	(.L_621 - .L_620)


	//   ....[0]....
.L_620:
        /*01f0*/ 	.word	0xffffffff


	//   ....[1]....
        /*01f4*/ 	.word	0xffffffff


	//   ....[2]....
        /*01f8*/ 	.word	0xffffffff


	//   ....[3]....
        /*01fc*/ 	.word	0xffffffff


	//   ....[4]....
        /*0200*/ 	.word	0xffffffff


	//   ....[5]....
        /*0204*/ 	.word	0xffffffff


	//   ....[6]....
        /*0208*/ 	.word	0xffffffff


	//   ....[7]....
        /*020c*/ 	.word	0xffffffff


	//   ....[8]....
        /*0210*/ 	.word	0xffffffff


	//   ....[9]....
        /*0214*/ 	.word	0xffffffff


	//   ....[10]....
        /*0218*/ 	.word	0xffffffff


	//   ....[11]....
        /*021c*/ 	.word	0xffffffff


	//   ....[12]....
        /*0220*/ 	.word	0xffffffff


	//   ....[13]....
        /*0224*/ 	.word	0xffffffff


	//   ....[14]....
        /*0228*/ 	.word	0xffffffff


	//   ....[15]....
        /*022c*/ 	.word	0xffffffff


	//   ....[16]....
        /*0230*/ 	.word	0xffffffff


	//   ....[17]....
        /*0234*/ 	.word	0xffffffff


	//   ....[18]....
        /*0238*/ 	.word	0xffffffff


	//   ....[19]....
        /*023c*/ 	.word	0xffffffff


	//   ....[20]....
        /*0240*/ 	.word	0xffffffff


	//   ....[21]....
        /*0244*/ 	.word	0xffffffff


	//   ....[22]....
        /*0248*/ 	.word	0xffffffff


	//   ....[23]....
        /*024c*/ 	.word	0xffffffff


	//   ....[24]....
        /*0250*/ 	.word	0xffffffff


	//   ....[25]....
        /*0254*/ 	.word	0xffffffff


	//   ....[26]....
        /*0258*/ 	.word	0xffffffff


	//   ....[27]....
        /*025c*/ 	.word	0xffffffff


	//   ....[28]....
        /*0260*/ 	.word	0xffffffff


	//   ....[29]....
        /*0264*/ 	.word	0xffffffff


	//   ....[30]....
        /*0268*/ 	.word	0xffffffff


	//   ....[31]....
        /*026c*/ 	.word	0xffffffff


	//   ....[32]....
        /*0270*/ 	.word	0xffffffff


	//   ....[33]....
        /*0274*/ 	.word	0xffffffff


	//   ....[34]....
        /*0278*/ 	.word	0xffffffff


	//   ....[35]....
        /*027c*/ 	.word	0xffffffff


	//   ....[36]....
        /*0280*/ 	.word	0xffffffff


	//   ....[37]....
        /*0284*/ 	.word	0xffffffff


	//   ....[38]....
        /*0288*/ 	.word	0xffffffff


	//   ....[39]....
        /*028c*/ 	.word	0xffffffff


	//   ....[40]....
        /*0290*/ 	.word	0xffffffff


	//   ....[41]....
        /*0294*/ 	.word	0xffffffff


	//   ....[42]....
        /*0298*/ 	.word	0x0500000f


	//   ....[43]....
        /*029c*/ 	.word	0x0500000f


	//   ....[44]....
        /*02a0*/ 	.word	0x0500000f


	//   ....[45]....
        /*02a4*/ 	.word	0x0500000f


	//   ....[46]....
        /*02a8*/ 	.word	0x0500000f


	//   ....[47]....
        /*02ac*/ 	.word	0x0500000f


	//   ....[48]....
        /*02b0*/ 	.word	0x0500000f


	//   ....[49]....
        /*02b4*/ 	.word	0x0500000f


	//   ....[50]....
        /*02b8*/ 	.word	0x0500000f


	//   ....[51]....
        /*02bc*/ 	.word	0x0500000f


	//----- nvinfo : EIATTR_COOP_GROUP_INSTR_OFFSETS
	.align		4
.L_621:
        /*02c0*/ 	.byte	0x04, 0x28
        /*02c2*/ 	.short	(.L_623 - .L_622)


	//   ....[0]....
.L_622:
        /*02c4*/ 	.word	0x00000060


	//   ....[1]....
        /*02c8*/ 	.word	0x00000140


	//   ....[2]....
        /*02cc*/ 	.word	0x00000190


	//   ....[3]....
        /*02d0*/ 	.word	0x00000380


	//   ....[4]....
        /*02d4*/ 	.word	0x000004e0


	//   ....[5]....
        /*02d8*/ 	.word	0x00000600


	//   ....[6]....
        /*02dc*/ 	.word	0x00000760


	//   ....[7]....
        /*02e0*/ 	.word	0x000011b0


	//   ....[8]....
        /*02e4*/ 	.word	0x00002ad0


	//   ....[9]....
        /*02e8*/ 	.word	0x000034b0


	//   ....[10]....
        /*02ec*/ 	.word	0x00003500


	//   ....[11]....
        /*02f0*/ 	.word	0x00003710


	//   ....[12]....
        /*02f4*/ 	.word	0x000037c0


	//   ....[13]....
        /*02f8*/ 	.word	0x000040b0


	//   ....[14]....
        /*02fc*/ 	.word	0x00004520


	//   ....[15]....
        /*0300*/ 	.word	0x00004550


	//   ....[16]....
        /*0304*/ 	.word	0x00004780


	//   ....[17]....
        /*0308*/ 	.word	0x000048b0


	//   ....[18]....
        /*030c*/ 	.word	0x000059c0


	//   ....[19]....
        /*0310*/ 	.word	0x00005a00


	//   ....[20]....
        /*0314*/ 	.word	0x00005a40


	//   ....[21]....
        /*0318*/ 	.word	0x00005ac0


	//   ....[22]....
        /*031c*/ 	.word	0x00005ae0


	//   ....[23]....
        /*0320*/ 	.word	0x000064b0


	//   ....[24]....
        /*0324*/ 	.word	0x00007830


	//   ....[25]....
        /*0328*/ 	.word	0x00007860


	//   ....[26]....
        /*032c*/ 	.word	0x00007880


	//   ....[27]....
        /*0330*/ 	.word	0x000078a0


	//   ....[28]....
        /*0334*/ 	.word	0x00007ee0


	//   ....[29]....
        /*0338*/ 	.word	0x00007ef0


	//   ....[30]....
        /*033c*/ 	.word	0x00008130


	//   ....[31]....
        /*0340*/ 	.word	0x00008160


	//   ....[32]....
        /*0344*/ 	.word	0x00008c90


	//   ....[33]....
        /*0348*/ 	.word	0x000095f0


	//   ....[34]....
        /*034c*/ 	.word	0x00009620


	//   ....[35]....
        /*0350*/ 	.word	0x000096f0


	//   ....[36]....
        /*0354*/ 	.word	0x00009700


	//   ....[37]....
        /*0358*/ 	.word	0x00009780


	//   ....[38]....
        /*035c*/ 	.word	0x00009790


	//   ....[39]....
        /*0360*/ 	.word	0x000097a0


	//   ....[40]....
        /*0364*/ 	.word	0x000097b0


	//   ....[41]....
        /*0368*/ 	.word	0x0000ce50


	//   ....[42]....
        /*036c*/ 	.word	0x0000d3e0


	//   ....[43]....
        /*0370*/ 	.word	0x0000d550


	//   ....[44]....
        /*0374*/ 	.word	0x0000d5b0


	//   ....[45]....
        /*0378*/ 	.word	0x0000d670


	//   ....[46]....
        /*037c*/ 	.word	0x0000d770


	//   ....[47]....
        /*0380*/ 	.word	0x0000d7d0


	//   ....[48]....
        /*0384*/ 	.word	0x0000d8c0


	//   ....[49]....
        /*0388*/ 	.word	0x0000d920


	//   ....[50]....
        /*038c*/ 	.word	0x0000d9c0


	//   ....[51]....
        /*0390*/ 	.word	0x0000ddb0


	//----- nvinfo : EIATTR_REG_RECONFIG
	.align		4
.L_623:
        /*0394*/ 	.byte	0x01, 0x54
	.zero		2


	//----- nvinfo : EIATTR_SYSCALL_OFFSETS
	.align		4
        /*0398*/ 	.byte	0x04, 0x46
        /*039a*/ 	.short	(.L_625 - .L_624)


	//   ....[0]....
.L_624:
        /*039c*/ 	.word	0x00002c90


	//   ....[1]....
        /*03a0*/ 	.word	0x000088f0


	//   ....[2]....
        /*03a4*/ 	.word	0x00008a30


	//   ....[3]....
        /*03a8*/ 	.word	0x00008b20


	//   ....[4]....
        /*03ac*/ 	.word	0x00009220


	//----- nvinfo : EIATTR_MBARRIER_INSTR_OFFSETS
	.align		4
.L_625:
        /*03b0*/ 	.byte	0x04, 0x39
        /*03b2*/ 	.short	(.L_627 - .L_626)


	//   ....[0]....
.L_626:
        /*03b4*/ 	.word	0x00000270
        /*03b8*/ 	.word	0x000000ff
        /*03bc*/ 	.word	0x00028c00
        /*03c0*/ 	.short	0x0100
        /*03c2*/ 	.byte	0x08
	.zero		1


	//   ....[1]....
        /*03c4*/ 	.word	0x00000280
        /*03c8*/ 	.word	0x000000ff
        /*03cc*/ 	.word	0x00028c20
        /*03d0*/ 	.short	0x0100
        /*03d2*/ 	.byte	0x08
	.zero		1


	//   ....[2]....
        /*03d4*/ 	.word	0x00000330
        /*03d8*/ 	.word	0x000000ff
        /*03dc*/ 	.word	0x00028c30
        /*03e0*/ 	.short	0x0100
        /*03e2*/ 	.byte	0x06
	.zero		1


	//   ....[3]....
        /*03e4*/ 	.word	0x00000340
        /*03e8*/ 	.word	0x000000ff
        /*03ec*/ 	.word	0x00028c40
        /*03f0*/ 	.short	0x0100
        /*03f2*/ 	.byte	0x06
	.zero		1


	//   ....[4]....
        /*03f4*/ 	.word	0x00000350
        /*03f8*/ 	.word	0x000000ff
        /*03fc*/ 	.word	0x00028c38
        /*0400*/ 	.short	0x0100
        /*0402*/ 	.byte	0x06
	.zero		1


	//   ....[5]....
        /*0404*/ 	.word	0x00000360
        /*0408*/ 	.word	0x000000ff
        /*040c*/ 	.word	0x00028c48
        /*0410*/ 	.short	0x0100
        /*0412*/ 	.byte	0x06
	.zero		1


	//   ....[6]....
        /*0414*/ 	.word	0x00000490
        /*0418*/ 	.word	0x000000ff
        /*041c*/ 	.word	0x00028c50
        /*0420*/ 	.short	0x0100
        /*0422*/ 	.byte	0x08
	.zero		1


	//   ....[7]....
        /*0424*/ 	.word	0x000004a0
        /*0428*/ 	.word	0x000000ff
        /*042c*/ 	.word	0x00028c60
        /*0430*/ 	.short	0x0100
        /*0432*/ 	.byte	0x08
	.zero		1


	//   ....[8]....
        /*0434*/ 	.word	0x000004b0
        /*0438*/ 	.word	0x000000ff
        /*043c*/ 	.word	0x00028c58
        /*0440*/ 	.short	0x0100
        /*0442*/ 	.byte	0x08
	.zero		1


	//   ....[9]....
        /*0444*/ 	.word	0x000004c0
        /*0448*/ 	.word	0x000000ff
        /*044c*/ 	.word	0x00028c68
        /*0450*/ 	.short	0x0100
        /*0452*/ 	.byte	0x08
	.zero		1


	//   ....[10]....
        /*0454*/ 	.word	0x000005b0
        /*0458*/ 	.word	0x000000ff
        /*045c*/ 	.word	0x00028c70
        /*0460*/ 	.short	0x0100
        /*0462*/ 	.byte	0x06
	.zero		1


	//   ....[11]....
        /*0464*/ 	.word	0x000005c0
        /*0468*/ 	.word	0x000000ff
        /*046c*/ 	.word	0x00028c80
        /*0470*/ 	.short	0x0100
        /*0472*/ 	.byte	0x06
	.zero		1


	//   ....[12]....
        /*0474*/ 	.word	0x000005d0
        /*0478*/ 	.word	0x000000ff
        /*047c*/ 	.word	0x00028c78
        /*0480*/ 	.short	0x0100
        /*0482*/ 	.byte	0x06
	.zero		1


	//   ....[13]....
        /*0484*/ 	.word	0x000005e0
        /*0488*/ 	.word	0x000000ff
        /*048c*/ 	.word	0x00028c88
        /*0490*/ 	.short	0x0100
        /*0492*/ 	.byte	0x06
	.zero		1


	//   ....[14]....
        /*0494*/ 	.word	0x00000710
        /*0498*/ 	.word	0x000000ff
        /*049c*/ 	.word	0x00028c90
        /*04a0*/ 	.short	0x0100
        /*04a2*/ 	.byte	0x08
	.zero		1


	//   ....[15]....
        /*04a4*/ 	.word	0x00000720
        /*04a8*/ 	.word	0x000000ff
        /*04ac*/ 	.word	0x00028ca0
        /*04b0*/ 	.short	0x0100
        /*04b2*/ 	.byte	0x08
	.zero		1


	//   ....[16]....
        /*04b4*/ 	.word	0x00000730
        /*04b8*/ 	.word	0x000000ff
        /*04bc*/ 	.word	0x00028c98
        /*04c0*/ 	.short	0x0100
        /*04c2*/ 	.byte	0x08
	.zero		1


	//   ....[17]....
        /*04c4*/ 	.word	0x00000740
        /*04c8*/ 	.word	0x000000ff
        /*04cc*/ 	.word	0x00028ca8
        /*04d0*/ 	.short	0x0100
        /*04d2*/ 	.byte	0x08
	.zero		1


	//   ....[18]....
        /*04d4*/ 	.word	0x00000870
        /*04d8*/ 	.word	0x000000ff
        /*04dc*/ 	.word	0x00028cb0
        /*04e0*/ 	.short	0x0100
        /*04e2*/ 	.byte	0x08
	.zero		1


	//   ....[19]....
        /*04e4*/ 	.word	0x00000880
        /*04e8*/ 	.word	0x000000ff
        /*04ec*/ 	.word	0x00028cc0
        /*04f0*/ 	.short	0x0100
        /*04f2*/ 	.byte	0x08
	.zero		1


	//   ....[20]....
        /*04f4*/ 	.word	0x00000890
        /*04f8*/ 	.word	0x000000ff
        /*04fc*/ 	.word	0x00028cb8
        /*0500*/ 	.short	0x0100
        /*0502*/ 	.byte	0x08
	.zero		1


	//   ....[21]....
        /*0504*/ 	.word	0x000008a0
        /*0508*/ 	.word	0x000000ff
        /*050c*/ 	.word	0x00028cc8
        /*0510*/ 	.short	0x0100
        /*0512*/ 	.byte	0x08
	.zero		1


	//   ....[22]....
        /*0514*/ 	.word	0x000012c0
        /*0518*/ 	.word	0x000000ff
        /*051c*/ 	.word	0x00028c50
        /*0520*/ 	.short	0x010a
        /*0522*/ 	.byte	0x10
	.zero		1


	//   ....[23]....
        /*0524*/ 	.word	0x000015a0
        /*0528*/ 	.word	0x00000000
        /*052c*/ 	.word	0x00000000
        /*0530*/ 	.short	0x0101
        /*0532*/ 	.byte	0x3f
	.zero		1


	//   ....[24]....
        /*0534*/ 	.word	0x00001f30
        /*0538*/ 	.word	0x000000ff
        /*053c*/ 	.word	0x00028c50
        /*0540*/ 	.short	0x010a
        /*0542*/ 	.byte	0x06
	.zero		1


	//   ....[25]....
        /*0544*/ 	.word	0x00001f70
        /*0548*/ 	.word	0x000000ff
        /*054c*/ 	.word	0x00028c50
        /*0550*/ 	.short	0x010a
        /*0552*/ 	.byte	0x06
	.zero		1


	//   ....[26]....
        /*0554*/ 	.word	0x000021c0
        /*0558*/ 	.word	0x00000003
        /*055c*/ 	.word	0x00000000
        /*0560*/ 	.short	0x0101
        /*0562*/ 	.byte	0x3f
	.zero		1


	//   ....[27]....
        /*0564*/ 	.word	0x00002d10
        /*0568*/ 	.word	0x000000ff
        /*056c*/ 	.word	0x00028c00
        /*0570*/ 	.short	0x010a
        /*0572*/ 	.byte	0x29
	.zero		1


	//   ....[28]....
        /*0574*/ 	.word	0x00002d90
        /*0578*/ 	.word	0x00000007
        /*057c*/ 	.word	0x00028c30
        /*0580*/ 	.short	0x010a
        /*0582*/ 	.byte	0x3f
	.zero		1


	//   ....[29]....
        /*0584*/ 	.word	0x00002dd0
        /*0588*/ 	.word	0x00000007
        /*058c*/ 	.word	0x00028c30
        /*0590*/ 	.short	0x010a
        /*0592*/ 	.byte	0x3f
	.zero		1


	//   ....[30]....
        /*0594*/ 	.word	0x000039b0
        /*0598*/ 	.word	0x00000005
        /*059c*/ 	.word	0x00000000
        /*05a0*/ 	.short	0x0101
        /*05a2*/ 	.byte	0x3f
	.zero		1


	//   ....[31]....
        /*05a4*/ 	.word	0x00003e20
        /*05a8*/ 	.word	0x00000007
        /*05ac*/ 	.word	0x00028c50
        /*05b0*/ 	.short	0x010a
        /*05b2*/ 	.byte	0x3f
	.zero		1


	//   ....[32]....
        /*05b4*/ 	.word	0x00003e70
        /*05b8*/ 	.word	0x00000007
        /*05bc*/ 	.word	0x00028c50
        /*05c0*/ 	.short	0x010a
        /*05c2*/ 	.byte	0x3f
	.zero		1


	//   ....[33]....
        /*05c4*/ 	.word	0x000040d0
        /*05c8*/ 	.word	0x00000007
        /*05cc*/ 	.word	0x00000000
        /*05d0*/ 	.short	0x0101
        /*05d2*/ 	.byte	0x3f
	.zero		1


	//   ....[34]....
        /*05d4*/ 	.word	0x00004210
        /*05d8*/ 	.word	0x000000ff
        /*05dc*/ 	.word	0x00028c30
        /*05e0*/ 	.short	0x010a
        /*05e2*/ 	.byte	0x16
	.zero		1


	//   ....[35]....
        /*05e4*/ 	.word	0x00004250
        /*05e8*/ 	.word	0x000000ff
        /*05ec*/ 	.word	0x00028c30
        /*05f0*/ 	.short	0x010a
        /*05f2*/ 	.byte	0x16
	.zero		1


	//   ....[36]....
        /*05f4*/ 	.word	0x00004cd0
        /*05f8*/ 	.word	0x0000009a
        /*05fc*/ 	.word	0x00000000
        /*0600*/ 	.short	0x0101
        /*0602*/ 	.byte	0x3f
	.zero		1


	//   ....[37]....
        /*0604*/ 	.word	0x00005730
        /*0608*/ 	.word	0x000000ff
        /*060c*/ 	.word	0x00028c50
        /*0610*/ 	.short	0x010a
        /*0612*/ 	.byte	0x16
	.zero		1


	//   ....[38]....
        /*0614*/ 	.word	0x00005770
        /*0618*/ 	.word	0x000000ff
        /*061c*/ 	.word	0x00028c50
        /*0620*/ 	.short	0x010a
        /*0622*/ 	.byte	0x16
	.zero		1


	//   ....[39]....
        /*0624*/ 	.word	0x000059e0
        /*0628*/ 	.word	0x000000aa
        /*062c*/ 	.word	0x00000000
        /*0630*/ 	.short	0x0101
        /*0632*/ 	.byte	0x3f
	.zero		1


	//   ....[40]....
        /*0634*/ 	.word	0x00007f00
        /*0638*/ 	.word	0x000000ff
        /*063c*/ 	.word	0x00000000
        /*0640*/ 	.short	0x0101
        /*0642*/ 	.byte	0x04
	.zero		1


	//   ....[41]....
        /*0644*/ 	.word	0x00008ec0
        /*0648*/ 	.word	0x00000000
        /*064c*/ 	.word	0x00028c40
        /*0650*/ 	.short	0x010a
        /*0652*/ 	.byte	0x3f
	.zero		1


	//   ....[42]....
        /*0654*/ 	.word	0x000098b0
        /*0658*/ 	.word	0x000000ff
        /*065c*/ 	.word	0x00028c00
        /*0660*/ 	.short	0x0107
        /*0662*/ 	.byte	0x24
	.zero		1


	//   ....[43]....
        /*0664*/ 	.word	0x00009910
        /*0668*/ 	.word	0x000000ff
        /*066c*/ 	.word	0x00028c00
        /*0670*/ 	.short	0x0101
        /*0672*/ 	.byte	0x24
	.zero		1


	//   ....[44]....
        /*0674*/ 	.word	0x00009930
        /*0678*/ 	.word	0x000000ff
        /*067c*/ 	.word	0x00028c20
        /*0680*/ 	.short	0x010a
        /*0682*/ 	.byte	0x24
	.zero		1


	//   ....[45]....
        /*0684*/ 	.word	0x00009a10
        /*0688*/ 	.word	0x00000003
        /*068c*/ 	.word	0x00028c60
        /*0690*/ 	.short	0x010a
        /*0692*/ 	.byte	0x3f
	.zero		1


	//   ....[46]....
        /*0694*/ 	.word	0x0000a5e0
        /*0698*/ 	.word	0x00000003
        /*069c*/ 	.word	0x00028c40
        /*06a0*/ 	.short	0x010a
        /*06a2*/ 	.byte	0x3f
	.zero		1


	//   ....[47]....
        /*06a4*/ 	.word	0x0000a820
        /*06a8*/ 	.word	0x00000003
        /*06ac*/ 	.word	0x00028c60
        /*06b0*/ 	.short	0x010a
        /*06b2*/ 	.byte	0x3f
	.zero		1


	//   ....[48]....
        /*06b4*/ 	.word	0x0000b3f0
        /*06b8*/ 	.word	0x00000004
        /*06bc*/ 	.word	0x00028c40
        /*06c0*/ 	.short	0x010a
        /*06c2*/ 	.byte	0x3f
	.zero		1


	//   ....[49]....
        /*06c4*/ 	.word	0x0000b610
        /*06c8*/ 	.word	0x00000004
        /*06cc*/ 	.word	0x00028c60
        /*06d0*/ 	.short	0x010a
        /*06d2*/ 	.byte	0x3f
	.zero		1


	//   ....[50]....
        /*06d4*/ 	.word	0x0000c130
        /*06d8*/ 	.word	0x00000004
        /*06dc*/ 	.word	0x00028c40
        /*06e0*/ 	.short	0x010a
        /*06e2*/ 	.byte	0x3f
	.zero		1


	//   ....[51]....
        /*06e4*/ 	.word	0x0000c370
        /*06e8*/ 	.word	0x00000004
        /*06ec*/ 	.word	0x00028c60
        /*06f0*/ 	.short	0x010a
        /*06f2*/ 	.byte	0x3f
	.zero		1


	//   ....[52]....
        /*06f4*/ 	.word	0x0000cdd0
        /*06f8*/ 	.word	0x00000000
        /*06fc*/ 	.word	0x00028c20
        /*0700*/ 	.short	0x010a
        /*0702*/ 	.byte	0x3f
	.zero		1


	//   ....[53]....
        /*0704*/ 	.word	0x0000cfa0
        /*0708*/ 	.word	0x00000006
        /*070c*/ 	.word	0x00000000
        /*0710*/ 	.short	0x010a
        /*0712*/ 	.byte	0x3f
	.zero		1


	//   ....[54]....
        /*0714*/ 	.word	0x0000cff0
        /*0718*/ 	.word	0x00000003
        /*071c*/ 	.word	0x00000000
        /*0720*/ 	.short	0x010a
        /*0722*/ 	.byte	0x3f
	.zero		1


	//   ....[55]....
        /*0724*/ 	.word	0x0000d050
        /*0728*/ 	.word	0x00000012
        /*072c*/ 	.word	0x00000000
        /*0730*/ 	.short	0x010a
        /*0732*/ 	.byte	0x3f
	.zero		1


	//   ....[56]....
        /*0734*/ 	.word	0x0000d080
        /*0738*/ 	.word	0x00000003
        /*073c*/ 	.word	0x00000000
        /*0740*/ 	.short	0x010a
        /*0742*/ 	.byte	0x3f
	.zero		1


	//   ....[57]....
        /*0744*/ 	.word	0x0000d0f0
        /*0748*/ 	.word	0x00000003
        /*074c*/ 	.word	0x00028c50
        /*0750*/ 	.short	0x010a
        /*0752*/ 	.byte	0x3f
	.zero		1


	//   ....[58]....
        /*0754*/ 	.word	0x0000d150
        /*0758*/ 	.word	0x00000004
        /*075c*/ 	.word	0x00028c50
        /*0760*/ 	.short	0x010a
        /*0762*/ 	.byte	0x3f
	.zero		1


	//   ....[59]....
        /*0764*/ 	.word	0x0000d1b0
        /*0768*/ 	.word	0x00000003
        /*076c*/ 	.word	0x00028c00
        /*0770*/ 	.short	0x010a
        /*0772*/ 	.byte	0x3f
	.zero		1


	//   ....[60]....
        /*0774*/ 	.word	0x0000d200
        /*0778*/ 	.word	0x00000007
        /*077c*/ 	.word	0x00028c30
        /*0780*/ 	.short	0x010a
        /*0782*/ 	.byte	0x3f
	.zero		1


	//   ....[61]....
        /*0784*/ 	.word	0x0000d250
        /*0788*/ 	.word	0x00000007
        /*078c*/ 	.word	0x00028c50
        /*0790*/ 	.short	0x010a
        /*0792*/ 	.byte	0x3f
	.zero		1


	//   ....[62]....
        /*0794*/ 	.word	0x0000d2b0
        /*0798*/ 	.word	0x00000000
        /*079c*/ 	.word	0x00028c30
        /*07a0*/ 	.short	0x010a
        /*07a2*/ 	.byte	0x3f
	.zero		1


	//   ....[63]....
        /*07a4*/ 	.word	0x0000d300
        /*07a8*/ 	.word	0x000000aa
        /*07ac*/ 	.word	0x00028c50
        /*07b0*/ 	.short	0x010a
        /*07b2*/ 	.byte	0x3f
	.zero		1


	//   ....[64]....
        /*07b4*/ 	.word	0x0000d4a0
        /*07b8*/ 	.word	0x00000000
        /*07bc*/ 	.word	0x00028c40
        /*07c0*/ 	.short	0x010a
        /*07c2*/ 	.byte	0x3f
	.zero		1


	//   ....[65]....
        /*07c4*/ 	.word	0x0000da50
        /*07c8*/ 	.word	0x00000003
        /*07cc*/ 	.word	0x00028c20
        /*07d0*/ 	.short	0x010a
        /*07d2*/ 	.byte	0x3f
	.zero		1


	//   ....[66]....
        /*07d4*/ 	.word	0x0000daa0
        /*07d8*/ 	.word	0x00000003
        /*07dc*/ 	.word	0x00028c60
        /*07e0*/ 	.short	0x010a
        /*07e2*/ 	.byte	0x3f
	.zero		1


	//   ....[67]....
        /*07e4*/ 	.word	0x0000daf0
        /*07e8*/ 	.word	0x00000003
        /*07ec*/ 	.word	0x00028c40
        /*07f0*/ 	.short	0x010a
        /*07f2*/ 	.byte	0x3f
	.zero		1


	//   ....[68]....
        /*07f4*/ 	.word	0x0000db40
        /*07f8*/ 	.word	0x00000003
        /*07fc*/ 	.word	0x00028c60
        /*0800*/ 	.short	0x010a
        /*0802*/ 	.byte	0x3f
	.zero		1


	//   ....[69]....
        /*0804*/ 	.word	0x0000db90
        /*0808*/ 	.word	0x00000004
        /*080c*/ 	.word	0x00028c40
        /*0810*/ 	.short	0x010a
        /*0812*/ 	.byte	0x3f
	.zero		1


	//   ....[70]....
        /*0814*/ 	.word	0x0000dbe0
        /*0818*/ 	.word	0x00000004
        /*081c*/ 	.word	0x00028c60
        /*0820*/ 	.short	0x010a
        /*0822*/ 	.byte	0x3f
	.zero		1


	//   ....[71]....
        /*0824*/ 	.word	0x0000dc30
        /*0828*/ 	.word	0x00000004
        /*082c*/ 	.word	0x00028c40
        /*0830*/ 	.short	0x010a
        /*0832*/ 	.byte	0x3f
	.zero		1


	//   ....[72]....
        /*0834*/ 	.word	0x0000dc80
        /*0838*/ 	.word	0x00000004
        /*083c*/ 	.word	0x00028c60
        /*0840*/ 	.short	0x010a
        /*0842*/ 	.byte	0x3f
	.zero		1


	//   ....[73]....
        /*0844*/ 	.word	0x0000dcd0
        /*0848*/ 	.word	0x00000000
        /*084c*/ 	.word	0x00028c20
        /*0850*/ 	.short	0x010a
        /*0852*/ 	.byte	0x3f
	.zero		1


	//   ....[74]....
        /*0854*/ 	.word	0x0000de70
        /*0858*/ 	.word	0x00000006
        /*085c*/ 	.word	0x00000000
        /*0860*/ 	.short	0x010a
        /*0862*/ 	.byte	0x3f
	.zero		1


	//   ....[75]....
        /*0864*/ 	.word	0x0000dec0
        /*0868*/ 	.word	0x00000003
        /*086c*/ 	.word	0x00000000
        /*0870*/ 	.short	0x010a
        /*0872*/ 	.byte	0x3f
	.zero		1


	//   ....[76]....
        /*0874*/ 	.word	0x0000df10
        /*0878*/ 	.word	0x00000012
        /*087c*/ 	.word	0x00000000
        /*0880*/ 	.short	0x010a
        /*0882*/ 	.byte	0x3f
	.zero		1


	//----- nvinfo : EIATTR_NUM_MBARRIERS
	.align		4
.L_627:
        /*0884*/ 	.byte	0x03, 0x38
        /*0886*/ 	.short	0x0016


	//----- nvinfo : EIATTR_EXIT_INSTR_OFFSETS
	.align		4
        /*0888*/ 	.byte	0x04, 0x1c
        /*088a*/ 	.short	(.L_629 - .L_628)


	//   ....[0]....
.L_628:
        /*088c*/ 	.word	0x000009f0


	//   ....[1]....
        /*0890*/ 	.word	0x000083b0


	//   ....[2]....
        /*0894*/ 	.word	0x0000d0d0


	//----- nvinfo : EIATTR_MAX_THREADS
	.align		4
.L_629:
        /*0898*/ 	.byte	0x04, 0x05
        /*089a*/ 	.short	(.L_631 - .L_630)
.L_630:
        /*089c*/ 	.word	0x00000180
        /*08a0*/ 	.word	0x00000001
        /*08a4*/ 	.word	0x00000001


	//----- nvinfo : EIATTR_CRS_STACK_SIZE
	.align		4
.L_631:
        /*08a8*/ 	.byte	0x04, 0x1e
        /*08aa*/ 	.short	(.L_633 - .L_632)
.L_632:
        /*08ac*/ 	.word	0x00000000


	//----- nvinfo : EIATTR_CBANK_PARAM_SIZE
	.align		4
.L_633:
        /*08b0*/ 	.byte	0x03, 0x19
        /*08b2*/ 	.short	0x0a70


	//----- nvinfo : EIATTR_PARAM_CBANK
	.align		4
        /*08b4*/ 	.byte	0x04, 0x0a
        /*08b6*/ 	.short	(.L_635 - .L_634)
	.align		4
.L_634:
        /*08b8*/ 	.word	index@(.nv.constant0._ZN7cutlass13device_kernelIN5flash11enable_sm90INS1_16FlashAttnFwdSm90INS1_25CollectiveMainloopFwdSm90ILi2EN4cute5tupleIJNS5_1CILi1EEES8_S8_EEENS6_IJNS7_ILi64EEESA_SA_EEELi512ENS_10bfloat16_tEfNS_4arch4Sm90ELb0ELb0ELb0ELb0ELb0ELb0ELb0ELb0ELb0ELb1ELb0ELb0EEENS1_21CollectiveEpilogueFwdINS6_IJSA_NS7_ILi512EEESA_EEES9_SC_SE_Li256ELb0ELb1ELb0ELb0EEENS1_29StaticPersistentTileSchedulerILb0EEEEEEEEEvNT_6ParamsE)
        /*08bc*/ 	.short	0x0210
        /*08be*/ 	.short	0x0a70


	//----- nvinfo : EIATTR_SW_WAR
	.align		4
.L_635:
        /*08c0*/ 	.byte	0x04, 0x36
        /*08c2*/ 	.short	(.L_637 - .L_636)
.L_636:
        /*08c4*/ 	.word	0x00000008
.L_637:


//--------------------- .nv.info._ZN7cutlass13device_kernelIN5flash11enable_sm90INS1_16FlashAttnFwdSm90INS1_25CollectiveMainloopFwdSm90ILi2EN4cute5tupleIJNS5_1CILi1EEES8_S8_EEENS6_IJNS7_ILi64EEESA_SA_EEELi512ENS_10bfloat16_tEfNS_4arch4Sm90ELb0ELb0ELb0ELb0ELb0ELb0ELb1ELb0ELb0ELb1ELb0ELb0EEENS1_21CollectiveEpilogueFwdINS6_IJSA_NS7_ILi512EEESA_EEES9_SC_SE_Li256ELb0ELb1ELb0ELb0EEENS1_29StaticPersistentTileSchedulerILb0EEEEEEEEEvNT_6ParamsE --------------------------
	.section	.nv.info._ZN7cutlass13device_kernelIN5flash11enable_sm90INS1_16FlashAttnFwdSm90INS1_25CollectiveMainloopFwdSm90ILi2EN4cute5tupleIJNS5_1CILi1EEES8_S8_EEENS6_IJNS7_ILi64EEESA_SA_EEELi512ENS_10bfloat16_tEfNS_4arch4Sm90ELb0ELb0ELb0ELb0ELb0ELb0ELb1ELb0ELb0ELb1ELb0ELb0EEENS1_21CollectiveEpilogueFwdINS6_IJSA_NS7_ILi512EEESA_EEES9_SC_SE_Li256ELb0ELb1ELb0ELb0EEENS1_29StaticPersistentTileSchedulerILb0EEEEEEEEEvNT_6ParamsE,"",@"SHT_CUDA_INFO"
	.sectionflags	@""
	.align	4


	//----- nvinfo : EIATTR_CUDA_API_VERSION
	.align		4
        /*0000*/ 	.byte	0x04, 0x37
        /*0002*/ 	.short	(.L_639 - .L_638)
.L_638:
        /*0004*/ 	.word	0x00000082


	//----- nvinfo : EIATTR_KPARAM_INFO
	.align		4
.L_639:
        /*0008*/ 	.byte	0x04, 0x17
        /*000a*/ 	.short	(.L_641 - .L_640)
.L_640:
        /*000c*/ 	.word	0x00000000
        /*0010*/ 	.short	0x0000
        /*0012*/ 	.short	0x0070
        /*0014*/ 	.byte	0x00, 0xf0, 0x01, 0x2c


	//----- nvinfo : EIATTR_SPARSE_MMA_MASK
	.align		4
.L_641:
        /*0018*/ 	.byte	0x03, 0x50
        /*001a*/ 	.short	0x0000


	//----- nvinfo : EIATTR_MAXREG_COUNT
	.align		4
        /*001c*/ 	.byte	0x03, 0x1b
        /*001e*/ 	.short	0x00a8


	//----- nvinfo : EIATTR_NUM_BARRIERS
	.align		4
        /*0020*/ 	.byte	0x02, 0x4c
        /*0022*/ 	.byte	0x10
	.zero		1


	//----- nvinfo : EIATTR_EXTERNS
	.align		4
        /*0024*/ 	.byte	0x04, 0x0f
        /*0026*/ 	.short	(.L_643 - .L_642)


	//   ....[0]....
	.align		4
.L_642:
        /*0028*/ 	.word	index@(__assertfail)


	//----- nvinfo : EIATTR_ANNOTATIONS
	.align		4
.L_643:
        /*002c*/ 	.byte	0x04, 0x55
        /*002e*/ 	.short	(.L_645 - .L_644)


	//   ....[0]....
.L_644:
        /* <DEDUP_REMOVED lines=43> */


	//----- nvinfo : EIATTR_MERCURY_ISA_VERSION
	.align		4
.L_645:
        /*02d0*/ 	.byte	0x03, 0x5f
        /*02d2*/ 	.short	0x0101


	//----- nvinfo : EIATTR_INT_WARP_WIDE_INSTR_OFFSETS
	.align		4
        /*02d4*/ 	.byte	0x04, 0x31
        /*02d6*/ 	.short	(.L_647 - .L_646)


	//   ....[0]....
.L_646:
        /*02d8*/ 	.word	0x00000130


	//   ....[1]....
        /*02dc*/ 	.word	0x00000170


	//   ....[2]....
        /*02e0*/ 	.word	0x000001e0


	//   ....[3]....
        /*02e4*/ 	.word	0x00000250


	//----- nvinfo : EIATTR_COOP_GROUP_MASK_REGIDS
	.align		4
.L_647:
        /*02e8*/ 	.byte	0x04, 0x29
        /*02ea*/ 	.short	(.L_649 - .L_648)


	//   ....[0]....
.L_648:
        /*02ec*/ 	.word	0xffffffff


	//   ....[1]....
        /*02f0*/ 	.word	0xffffffff


	//   ....[2]....
        /*02f4*/ 	.word	0xffffffff


	//   ....[3]....
        /*02f8*/ 	.word	0xffffffff


	//   ....[4]....
        /*02fc*/ 	.word	0xffffffff


	//   ....[5]....
        /*0300*/ 	.word	0xffffffff


	//   ....[6]....
        /*0304*/ 	.word	0xffffffff


	//   ....[7]....
        /*0308*/ 	.word	0xffffffff


	//   ....[8]....
        /*030c*/ 	.word	0xffffffff


	//   ....[9]....
        /*0310*/ 	.word	0xffffffff


	//   ....[10]....
        /*0314*/ 	.word	0xffffffff


	//   ....[11]....
        /*0318*/ 	.word	0xffffffff


	//   ....[12]....
        /*031c*/ 	.word	0xffffffff


	//   ....[13]....
        /*0320*/ 	.word	0xffffffff


	//   ....[14]....
        /*0324*/ 	.word	0xffffffff


	//   ....[15]....
        /*0328*/ 	.word	0xffffffff


	//   ....[16]....
        /*032c*/ 	.word	0xffffffff


	//   ....[17]....
        /*0330*/ 	.word	0xffffffff


	//   ....[18]....
        /*0334*/ 	.word	0xffffffff


	//   ....[19]....
        /*0338*/ 	.word	0xffffffff


	//   ....[20]....
        /*033c*/ 	.word	0xffffffff


	//   ....[21]....
        /*0340*/ 	.word	0xffffffff


	//   ....[22]....
        /*0344*/ 	.word	0xffffffff


	//   ....[23]....
        /*0348*/ 	.word	0xffffffff


	//   ....[24]....
        /*034c*/ 	.word	0xffffffff


	//   ....[25]....
        /*0350*/ 	.word	0xffffffff


	//   ....[26]....
        /*0354*/ 	.word	0xffffffff


	//   ....[27]....
        /*0358*/ 	.word	0xffffffff


	//   ....[28]....
        /*035c*/ 	.word	0xffffffff


	//   ....[29]....
        /*0360*/ 	.word	0xffffffff


	//   ....[30]....
        /*0364*/ 	.word	0xffffffff


	//   ....[31]....
        /*0368*/ 	.word	0xffffffff


	//   ....[32]....
        /*036c*/ 	.word	0xffffffff


	//   ....[33]....
        /*0370*/ 	.word	0xffffffff


	//   ....[34]....
        /*0374*/ 	.word	0xffffffff


	//   ....[35]....
        /*0378*/ 	.word	0xffffffff


	//   ....[36]....
        /*037c*/ 	.word	0xffffffff


	//   ....[37]....
        /*0380*/ 	.word	0xffffffff


	//   ....[38]....
        /*0384*/ 	.word	0xffffffff


	//   ....[39]....
        /*0388*/ 	.word	0xffffffff


	//   ....[40]....
        /*038c*/ 	.word	0xffffffff


	//   ....[41]....
        /*0390*/ 	.word	0xffffffff


	//   ....[42]....
        /*0394*/ 	.word	0xffffffff


	//   ....[43]....
        /*0398*/ 	.word	0xffffffff


	//   ....[44]....
        /*039c*/ 	.word	0xffffffff


	//   ....[45]....
        /*03a0*/ 	.word	0xffffffff


	//   ....[46]....
        /*03a4*/ 	.word	0xffffffff


	//   ....[47]....
        /*03a8*/ 	.word	0xffffffff


	//   ....[48]....
        /*03ac*/ 	.word	0xffffffff


	//   ....[49]....
        /*03b0*/ 	.word	0xffffffff


	//   ....[50]....
        /*03b4*/ 	.word	0xffffffff


	//   ....[51]....
        /*03b8*/ 	.word	0xffffffff


	//   ....[52]....
        /*03bc*/ 	.word	0x0500000f


	//   ....[53]....
        /*03c0*/ 	.word	0x0500000f


	//   ....[54]....
        /*03c4*/ 	.word	0x0500000f


	//   ....[55]....
        /*03c8*/ 	.word	0x0500000f


	//   ....[56]....
        /*03cc*/ 	.word	0x0500000f


	//   ....[57]....
        /*03d0*/ 	.word	0x0500000f


	//   ....[58]....
        /*03d4*/ 	.word	0x0500000f


	//   ....[59]....
        /*03d8*/ 	.word	0x0500000f


	//   ....[60]....
        /*03dc*/ 	.word	0x0500000f


	//   ....[61]....
        /*03e0*/ 	.word	0x0500000f


	//   ....[62]....
        /*03e4*/ 	.word	0x0500000f


	//   ....[63]....
        /*03e8*/ 	.word	0x0500000f


	//   ....[64]....
        /*03ec*/ 	.word	0x0500000f


	//   ....[65]....
        /*03f0*/ 	.word	0x0500000f


	//   ....[66]....
        /*03f4*/ 	.word	0x0500000f


	//   ....[67]....
        /*03f8*/ 	.word	0x0500000f


	//   ....[68]....
        /*03fc*/ 	.word	0x0500000f


	//   ....[69]....
        /*0400*/ 	.word	0x0500000f


	//----- nvinfo : EIATTR_COOP_GROUP_INSTR_OFFSETS
	.align		4
.L_649:
        /*0404*/ 	.byte	0x04, 0x28
        /*0406*/ 	.short	(.L_651 - .L_650)


	//   ....[0]....
.L_650:
        /*0408*/ 	.word	0x00000060


	//   ....[1]....
        /*040c*/ 	.word	0x00000140


	//   ....[2]....
        /*0410*/ 	.word	0x00000180


	//   ....[3]....
        /*0414*/ 	.word	0x00000390


	//   ....[4]....
        /*0418*/ 	.word	0x000004f0


	//   ....[5]....
        /*041c*/ 	.word	0x00000610


	//   ....[6]....
        /*0420*/ 	.word	0x00000770


	//   ....[7]....
        /*0424*/ 	.word	0x00001150


	//   ....[8]....
        /*0428*/ 	.word	0x000028b0


	//   ....[9]....
        /*042c*/ 	.word	0x00003100


	//   ....[10]....
        /*0430*/ 	.word	0x00004470


	//   ....[11]....
        /*0434*/ 	.word	0x000044d0


	//   ....[12]....
        /*0438*/ 	.word	0x00004710


	//   ....[13]....
        /*043c*/ 	.word	0x000047b0


	//   ....[14]....
        /*0440*/ 	.word	0x00004fa0


	//   ....[15]....
        /*0444*/ 	.word	0x000054b0


	//   ....[16]....
        /*0448*/ 	.word	0x000065b0


	//   ....[17]....
        /*044c*/ 	.word	0x00006650


	//   ....[18]....
        /*0450*/ 	.word	0x000067c0


	//   ....[19]....
        /*0454*/ 	.word	0x000068b0


	//   ....[20]....
        /*0458*/ 	.word	0x00007990


	//   ....[21]....
        /*045c*/ 	.word	0x000079d0


	//   ....[22]....
        /*0460*/ 	.word	0x00007a00


	//   ....[23]....
        /*0464*/ 	.word	0x00007a90


	//   ....[24]....
        /*0468*/ 	.word	0x00007aa0


	//   ....[25]....
        /*046c*/ 	.word	0x00008470


	//   ....[26]....
        /*0470*/ 	.word	0x000097d0


	//   ....[27]....
        /*0474*/ 	.word	0x00009810


	//   ....[28]....
        /*0478*/ 	.word	0x00009830


	//   ....[29]....
        /*047c*/ 	.word	0x00009850


	//   ....[30]....
        /*0480*/ 	.word	0x00009e90


	//   ....[31]....
        /*0484*/ 	.word	0x00009ea0


	//   ....[32]....
        /*0488*/ 	.word	0x0000a0e0


	//   ....[33]....
        /*048c*/ 	.word	0x0000a110


	//   ....[34]....
        /*0490*/ 	.word	0x0000ad00


	//   ....[35]....
        /*0494*/ 	.word	0x0000b6b0


	//   ....[36]....
        /*0498*/ 	.word	0x0000b6e0


	//   ....[37]....
        /*049c*/ 	.word	0x0000b760


	//   ....[38]....
        /*04a0*/ 	.word	0x0000b7e0


	//   ....[39]....
        /*04a4*/ 	.word	0x0000b810


	//   ....[40]....
        /*04a8*/ 	.word	0x0000b870


	//   ....[41]....
        /*04ac*/ 	.word	0x0000b880


	//   ....[42]....
        /*04b0*/ 	.word	0x0000b8f0


	//   ....[43]....
        /*04b4*/ 	.word	0x0000c200


	//   ....[44]....
        /*04b8*/ 	.word	0x0000c220


	//   ....[45]....
        /*04bc*/ 	.word	0x0000c240


	//   ....[46]....
        /*04c0*/ 	.word	0x0000c370


	//   ....[47]....
        /*04c4*/ 	.word	0x0000c530


	//   ....[48]....
        /*04c8*/ 	.word	0x0000c540


	//   ....[49]....
        /*04cc*/ 	.word	0x0000c690


	//   ....[50]....
        /*04d0*/ 	.word	0x0000c6a0


	//   ....[51]....
        /*04d4*/ 	.word	0x0000fe20


	//   ....[52]....
        /*04d8*/ 	.word	0x000102f0


	//   ....[53]....
        /*04dc*/ 	.word	0x00010460


	//   ....[54]....
        /*04e0*/ 	.word	0x000104c0


	//   ....[55]....
        /*04e4*/ 	.word	0x00010580


	//   ....[56]....
        /*04e8*/ 	.word	0x00010610


	//   ....[57]....
        /*04ec*/ 	.word	0x000106e0


	//   ....[58]....
        /*04f0*/ 	.word	0x000107a0


	//   ....[59]....
        /*04f4*/ 	.word	0x00010870


	//   ....[60]....
        /*04f8*/ 	.word	0x00010950


	//   ....[61]....
        /*04fc*/ 	.word	0x000109f0


	//   ....[62]....
        /*0500*/ 	.word	0x00010aa0


	//   ....[63]....
        /*0504*/ 	.word	0x00010d80


	//   ....[64]....
        /*0508*/ 	.word	0x00010dd0


	//   ....[65]....
        /*050c*/ 	.word	0x00010f30


	//   ....[66]....
        /*0510*/ 	.word	0x00011080


	//   ....[67]....
        /*0514*/ 	.word	0x00011250


	//   ....[68]....
        /*0518*/ 	.word	0x000112a0


	//   ....[69]....
        /*051c*/ 	.word	0x00011650


	//----- nvinfo : EIATTR_REG_RECONFIG
	.align		4
.L_651:
        /*0520*/ 	.byte	0x01, 0x54
	.zero		2


	//----- nvinfo : EIATTR_SYSCALL_OFFSETS
	.align		4
        /*0524*/ 	.byte	0x04, 0x46
        /*0526*/ 	.short	(.L_653 - .L_652)


	//   ....[0]....
.L_652:
        /*0528*/ 	.word	0x00002ab0


	//   ....[1]....
        /*052c*/ 	.word	0x0000a920


	//   ....[2]....
        /*0530*/ 	.word	0x0000aa60


	//   ....[3]....
        /*0534*/ 	.word	0x0000ab50


	//   ....[4]....
        /*0538*/ 	.word	0x0000b2d0


	//   ....[5]....
        /*053c*/ 	.word	0x0000bb90


	//----- nvinfo : EIATTR_MBARRIER_INSTR_OFFSETS
	.align		4
.L_653:
        /*0540*/ 	.byte	0x04, 0x39
        /*0542*/ 	.short	(.L_655 - .L_654)


	//   ....[0]....
.L_654:
        /*0544*/ 	.word	0x00000270
        /*0548*/ 	.word	0x000000ff
        /*054c*/ 	.word	0x00038800
        /*0550*/ 	.short	0x0100
        /*0552*/ 	.byte	0x08
	.zero		1


	//   ....[1]....
        /*0554*/ 	.word	0x00000280
        /*0558*/ 	.word	0x000000ff
        /*055c*/ 	.word	0x00038810
        /*0560*/ 	.short	0x0100
        /*0562*/ 	.byte	0x08
	.zero		1


	//   ....[2]....
        /*0564*/ 	.word	0x00000290
        /*0568*/ 	.word	0x000000ff
        /*056c*/ 	.word	0x00038820
        /*0570*/ 	.short	0x0100
        /*0572*/ 	.byte	0x08
	.zero		1


	//   ....[3]....
        /*0574*/ 	.word	0x00000340
        /*0578*/ 	.word	0x000000ff
        /*057c*/ 	.word	0x00038830
        /*0580*/ 	.short	0x0100
        /*0582*/ 	.byte	0x06
	.zero		1


	//   ....[4]....
        /*0584*/ 	.word	0x00000350
        /*0588*/ 	.word	0x000000ff
        /*058c*/ 	.word	0x00038840
        /*0590*/ 	.short	0x0100
        /*0592*/ 	.byte	0x06
	.zero		1


	//   ....[5]....
        /*0594*/ 	.word	0x00000360
        /*0598*/ 	.word	0x000000ff
        /*059c*/ 	.word	0x00038838
        /*05a0*/ 	.short	0x0100
        /*05a2*/ 	.byte	0x06
	.zero		1


	//   ....[6]....
        /*05a4*/ 	.word	0x00000370
        /*05a8*/ 	.word	0x000000ff
        /*05ac*/ 	.word	0x00038848
        /*05b0*/ 	.short	0x0100
        /*05b2*/ 	.byte	0x06
	.zero		1


	//   ....[7]....
        /*05b4*/ 	.word	0x000004a0
        /*05b8*/ 	.word	0x000000ff
        /*05bc*/ 	.word	0x00038850
        /*05c0*/ 	.short	0x0100
        /*05c2*/ 	.byte	0x08
	.zero		1


	//   ....[8]....
        /*05c4*/ 	.word	0x000004b0
        /*05c8*/ 	.word	0x000000ff
        /*05cc*/ 	.word	0x00038860
        /*05d0*/ 	.short	0x0100
        /*05d2*/ 	.byte	0x08
	.zero		1


	//   ....[9]....
        /*05d4*/ 	.word	0x000004c0
        /*05d8*/ 	.word	0x000000ff
        /*05dc*/ 	.word	0x00038858
        /*05e0*/ 	.short	0x0100
        /*05e2*/ 	.byte	0x08
	.zero		1


	//   ....[10]....
        /*05e4*/ 	.word	0x000004d0
        /*05e8*/ 	.word	0x000000ff
        /*05ec*/ 	.word	0x00038868
        /*05f0*/ 	.short	0x0100
        /*05f2*/ 	.byte	0x08
	.zero		1


	//   ....[11]....
        /*05f4*/ 	.word	0x000005c0
        /*05f8*/ 	.word	0x000000ff
        /*05fc*/ 	.word	0x00038870
        /*0600*/ 	.short	0x0100
        /*0602*/ 	.byte	0x06
	.zero		1


	//   ....[12]....
        /*0604*/ 	.word	0x000005d0
        /*0608*/ 	.word	0x000000ff
        /*060c*/ 	.word	0x00038880
        /*0610*/ 	.short	0x0100
        /*0612*/ 	.byte	0x06
	.zero		1


	//   ....[13]....
        /*0614*/ 	.word	0x000005e0
        /*0618*/ 	.word	0x000000ff
        /*061c*/ 	.word	0x00038878
        /*0620*/ 	.short	0x0100
        /*0622*/ 	.byte	0x06
	.zero		1


	//   ....[14]....
        /*0624*/ 	.word	0x000005f0
        /*0628*/ 	.word	0x000000ff
        /*062c*/ 	.word	0x00038888
        /*0630*/ 	.short	0x0100
        /*0632*/ 	.byte	0x06
	.zero		1


	//   ....[15]....
        /*0634*/ 	.word	0x00000720
        /*0638*/ 	.word	0x000000ff
        /*063c*/ 	.word	0x00038890
        /*0640*/ 	.short	0x0100
        /*0642*/ 	.byte	0x08
	.zero		1


	//   ....[16]....
        /*0644*/ 	.word	0x00000730
        /*0648*/ 	.word	0x000000ff
        /*064c*/ 	.word	0x000388a0
        /*0650*/ 	.short	0x0100
        /*0652*/ 	.byte	0x08
	.zero		1


	//   ....[17]....
        /*0654*/ 	.word	0x00000740
        /*0658*/ 	.word	0x000000ff
        /*065c*/ 	.word	0x00038898
        /*0660*/ 	.short	0x0100
        /*0662*/ 	.byte	0x08
	.zero		1


	//   ....[18]....
        /*0664*/ 	.word	0x00000750
        /*0668*/ 	.word	0x000000ff
        /*066c*/ 	.word	0x000388a8
        /*0670*/ 	.short	0x0100
        /*0672*/ 	.byte	0x08
	.zero		1


	//   ....[19]....
        /*0674*/ 	.word	0x00000880
        /*0678*/ 	.word	0x000000ff
        /*067c*/ 	.word	0x000388b0
        /*0680*/ 	.short	0x0100
        /*0682*/ 	.byte	0x08
	.zero		1


	//   ....[20]....
        /*0684*/ 	.word	0x00000890
        /*0688*/ 	.word	0x000000ff
        /*068c*/ 	.word	0x000388c0
        /*0690*/ 	.short	0x0100
        /*0692*/ 	.byte	0x08
	.zero		1


	//   ....[21]....
        /*0694*/ 	.word	0x000008a0
        /*0698*/ 	.word	0x000000ff
        /*069c*/ 	.word	0x000388b8
        /*06a0*/ 	.short	0x0100
        /*06a2*/ 	.byte	0x08
	.zero		1


	//   ....[22]....
        /*06a4*/ 	.word	0x000008b0
        /*06a8*/ 	.word	0x000000ff
        /*06ac*/ 	.word	0x000388c8
        /*06b0*/ 	.short	0x0100
        /*06b2*/ 	.byte	0x08
	.zero		1


	//   ....[23]....
        /*06b4*/ 	.word	0x000014b0
        /*06b8*/ 	.word	0x00000000
        /*06bc*/ 	.word	0x00000000
        /*06c0*/ 	.short	0x0101
        /*06c2*/ 	.byte	0x3f
	.zero		1


	//   ....[24]....
        /*06c4*/ 	.word	0x00001fa0
        /*06c8*/ 	.word	0x00000000
        /*06cc*/ 	.word	0x00000000
        /*06d0*/ 	.short	0x0101
        /*06d2*/ 	.byte	0x3f
	.zero		1


	//   ....[25]....
        /*06d4*/ 	.word	0x00002b10
        /*06d8*/ 	.word	0x000000ff
        /*06dc*/ 	.word	0x00038800
        /*06e0*/ 	.short	0x010a
        /*06e2*/ 	.byte	0x25
	.zero		1


	//   ....[26]....
        /*06e4*/ 	.word	0x00002b90
        /*06e8*/ 	.word	0x00000006
        /*06ec*/ 	.word	0x00038830
        /*06f0*/ 	.short	0x010a
        /*06f2*/ 	.byte	0x3f
	.zero		1


	//   ....[27]....
        /*06f4*/ 	.word	0x00002bd0
        /*06f8*/ 	.word	0x00000006
        /*06fc*/ 	.word	0x00038830
        /*0700*/ 	.short	0x010a
        /*0702*/ 	.byte	0x3f
	.zero		1


	//   ....[28]....
        /*0704*/ 	.word	0x00002e50
        /*0708*/ 	.word	0x000000ff
        /*070c*/ 	.word	0x00038810
        /*0710*/ 	.short	0x010a
        /*0712*/ 	.byte	0x25
	.zero		1


	//   ....[29]....
        /*0714*/ 	.word	0x00002e90
        /*0718*/ 	.word	0x00000006
        /*071c*/ 	.word	0x00038850
        /*0720*/ 	.short	0x010a
        /*0722*/ 	.byte	0x3f
	.zero		1


	//   ....[30]....
        /*0724*/ 	.word	0x00002ed0
        /*0728*/ 	.word	0x00000006
        /*072c*/ 	.word	0x00038850
        /*0730*/ 	.short	0x010a
        /*0732*/ 	.byte	0x3f
	.zero		1


	//   ....[31]....
        /*0734*/ 	.word	0x000049f0
        /*0738*/ 	.word	0x00000018
        /*073c*/ 	.word	0x00000000
        /*0740*/ 	.short	0x0101
        /*0742*/ 	.byte	0x3f
	.zero		1


	//   ....[32]....
        /*0744*/ 	.word	0x00004fc0
        /*0748*/ 	.word	0x00000006
        /*074c*/ 	.word	0x00000000
        /*0750*/ 	.short	0x0101
        /*0752*/ 	.byte	0x3f
	.zero		1


	//   ....[33]....
        /*0754*/ 	.word	0x000050e0
        /*0758*/ 	.word	0x000000ff
        /*075c*/ 	.word	0x00038830
        /*0760*/ 	.short	0x010a
        /*0762*/ 	.byte	0x05
	.zero		1


	//   ....[34]....
        /*0764*/ 	.word	0x00005120
        /*0768*/ 	.word	0x000000ff
        /*076c*/ 	.word	0x00038830
        /*0770*/ 	.short	0x010a
        /*0772*/ 	.byte	0x05
	.zero		1


	//   ....[35]....
        /*0774*/ 	.word	0x00005300
        /*0778*/ 	.word	0x000000ff
        /*077c*/ 	.word	0x00038850
        /*0780*/ 	.short	0x010a
        /*0782*/ 	.byte	0x05
	.zero		1


	//   ....[36]....
        /*0784*/ 	.word	0x00005340
        /*0788*/ 	.word	0x000000ff
        /*078c*/ 	.word	0x00038850
        /*0790*/ 	.short	0x010a
        /*0792*/ 	.byte	0x05
	.zero		1


	//   ....[37]....
        /*0794*/ 	.word	0x00006c50
        /*0798*/ 	.word	0x00000099
        /*079c*/ 	.word	0x00000000
        /*07a0*/ 	.short	0x0101
        /*07a2*/ 	.byte	0x3f
	.zero		1


	//   ....[38]....
        /*07a4*/ 	.word	0x000079b0
        /*07a8*/ 	.word	0x000000b3
        /*07ac*/ 	.word	0x00000000
        /*07b0*/ 	.short	0x0101
        /*07b2*/ 	.byte	0x3f
	.zero		1


	//   ....[39]....
        /*07b4*/ 	.word	0x00009eb0
        /*07b8*/ 	.word	0x000000ff
        /*07bc*/ 	.word	0x00000000
        /*07c0*/ 	.short	0x0101
        /*07c2*/ 	.byte	0x04
	.zero		1


	//   ....[40]....
        /*07c4*/ 	.word	0x0000af20
        /*07c8*/ 	.word	0x00000000
        /*07cc*/ 	.word	0x00038840
        /*07d0*/ 	.short	0x010a
        /*07d2*/ 	.byte	0x3f
	.zero		1


	//   ....[41]....
        /*07d4*/ 	.word	0x0000b9a0
        /*07d8*/ 	.word	0x000000ff
        /*07dc*/ 	.word	0x00038800
        /*07e0*/ 	.short	0x0107
        /*07e2*/ 	.byte	0x24
	.zero		1


	//   ....[42]....
        /*07e4*/ 	.word	0x0000ba10
        /*07e8*/ 	.word	0x000000ff
        /*07ec*/ 	.word	0x00038800
        /*07f0*/ 	.short	0x0101
        /*07f2*/ 	.byte	0x24
	.zero		1


	//   ....[43]....
        /*07f4*/ 	.word	0x0000c8c0
        /*07f8*/ 	.word	0x000000ff
        /*07fc*/ 	.word	0x00038810
        /*0800*/ 	.short	0x0107
        /*0802*/ 	.byte	0x24
	.zero		1


	//   ....[44]....
        /*0804*/ 	.word	0x0000c920
        /*0808*/ 	.word	0x000000ff
        /*080c*/ 	.word	0x00038810
        /*0810*/ 	.short	0x0101
        /*0812*/ 	.byte	0x24
	.zero		1


	//   ....[45]....
        /*0814*/ 	.word	0x0000c940
        /*0818*/ 	.word	0x000000ff
        /*081c*/ 	.word	0x00038820
        /*0820*/ 	.short	0x010a
        /*0822*/ 	.byte	0x24
	.zero		1


	//   ....[46]....
        /*0824*/ 	.word	0x0000ca10
        /*0828*/ 	.word	0x00000003
        /*082c*/ 	.word	0x00038860
        /*0830*/ 	.short	0x010a
        /*0832*/ 	.byte	0x3f
	.zero		1


	//   ....[47]....
        /*0834*/ 	.word	0x0000d5d0
        /*0838*/ 	.word	0x00000003
        /*083c*/ 	.word	0x00038840
        /*0840*/ 	.short	0x010a
        /*0842*/ 	.byte	0x3f
	.zero		1


	//   ....[48]....
        /*0844*/ 	.word	0x0000d810
        /*0848*/ 	.word	0x00000003
        /*084c*/ 	.word	0x00038860
        /*0850*/ 	.short	0x010a
        /*0852*/ 	.byte	0x3f
	.zero		1


	//   ....[49]....
        /*0854*/ 	.word	0x0000e3d0
        /*0858*/ 	.word	0x00000004
        /*085c*/ 	.word	0x00038840
        /*0860*/ 	.short	0x010a
        /*0862*/ 	.byte	0x3f
	.zero		1


	//   ....[50]....
        /*0864*/ 	.word	0x0000e5f0
        /*0868*/ 	.word	0x00000004
        /*086c*/ 	.word	0x00038860
        /*0870*/ 	.short	0x010a
        /*0872*/ 	.byte	0x3f
	.zero		1


	//   ....[51]....
        /*0874*/ 	.word	0x0000f100
        /*0878*/ 	.word	0x00000004
        /*087c*/ 	.word	0x00038840
        /*0880*/ 	.short	0x010a
        /*0882*/ 	.byte	0x3f
	.zero		1


	//   ....[52]....
        /*0884*/ 	.word	0x0000f340
        /*0888*/ 	.word	0x00000004
        /*088c*/ 	.word	0x00038860
        /*0890*/ 	.short	0x010a
        /*0892*/ 	.byte	0x3f
	.zero		1


	//   ....[53]....
        /*0894*/ 	.word	0x0000fda0
        /*0898*/ 	.word	0x00000009
        /*089c*/ 	.word	0x00038820
        /*08a0*/ 	.short	0x010a
        /*08a2*/ 	.byte	0x3f
	.zero		1


	//   ....[54]....
        /*08a4*/ 	.word	0x0000ff20
        /*08a8*/ 	.word	0x00000005
        /*08ac*/ 	.word	0x00000000
        /*08b0*/ 	.short	0x010a
        /*08b2*/ 	.byte	0x3f
	.zero		1


	//   ....[55]....
        /*08b4*/ 	.word	0x0000ff70
        /*08b8*/ 	.word	0x00000007
        /*08bc*/ 	.word	0x00000000
        /*08c0*/ 	.short	0x010a
        /*08c2*/ 	.byte	0x3f
	.zero		1


	//   ....[56]....
        /*08c4*/ 	.word	0x0000ffb0
        /*08c8*/ 	.word	0x00000013
        /*08cc*/ 	.word	0x00000000
        /*08d0*/ 	.short	0x010a
        /*08d2*/ 	.byte	0x3f
	.zero		1


	//   ....[57]....
        /*08d4*/ 	.word	0x0000ffe0
        /*08d8*/ 	.word	0x00000003
        /*08dc*/ 	.word	0x00000000
        /*08e0*/ 	.short	0x010a
        /*08e2*/ 	.byte	0x3f
	.zero		1


	//   ....[58]....
        /*08e4*/ 	.word	0x00010050
        /*08e8*/ 	.word	0x00000003
        /*08ec*/ 	.word	0x00038800
        /*08f0*/ 	.short	0x010a
        /*08f2*/ 	.byte	0x3f
	.zero		1


	//   ....[59]....
        /*08f4*/ 	.word	0x000100a0
        /*08f8*/ 	.word	0x00000006
        /*08fc*/ 	.word	0x00038830
        /*0900*/ 	.short	0x010a
        /*0902*/ 	.byte	0x3f
	.zero		1


	//   ....[60]....
        /*0904*/ 	.word	0x00010100
        /*0908*/ 	.word	0x00000007
        /*090c*/ 	.word	0x00038810
        /*0910*/ 	.short	0x010a
        /*0912*/ 	.byte	0x3f
	.zero		1


	//   ....[61]....
        /*0914*/ 	.word	0x00010150
        /*0918*/ 	.word	0x00000006
        /*091c*/ 	.word	0x00038850
        /*0920*/ 	.short	0x010a
        /*0922*/ 	.byte	0x3f
	.zero		1


	//   ....[62]....
        /*0924*/ 	.word	0x000101b0
        /*0928*/ 	.word	0x00000005
        /*092c*/ 	.word	0x00038830
        /*0930*/ 	.short	0x010a
        /*0932*/ 	.byte	0x3f
	.zero		1


	//   ....[63]....
        /*0934*/ 	.word	0x00010210
        /*0938*/ 	.word	0x00000005
        /*093c*/ 	.word	0x00038850
        /*0940*/ 	.short	0x010a
        /*0942*/ 	.byte	0x3f
	.zero		1


	//   ....[64]....
        /*0944*/ 	.word	0x000103b0
        /*0948*/ 	.word	0x00000000
        /*094c*/ 	.word	0x00038840
        /*0950*/ 	.short	0x010a
        /*0952*/ 	.byte	0x3f
	.zero		1


	//   ....[65]....
        /*0954*/ 	.word	0x000112f0
        /*0958*/ 	.word	0x00000003
        /*095c*/ 	.word	0x00038820
        /*0960*/ 	.short	0x010a
        /*0962*/ 	.byte	0x3f
	.zero		1


	//   ....[66]....
        /*0964*/ 	.word	0x00011340
        /*0968*/ 	.word	0x00000003
        /*096c*/ 	.word	0x00038860
        /*0970*/ 	.short	0x010a
        /*0972*/ 	.byte	0x3f
	.zero		1


	//   ....[67]....
        /*0974*/ 	.word	0x00011390
        /*0978*/ 	.word	0x00000003
        /*097c*/ 	.word	0x00038840
        /*0980*/ 	.short	0x010a
        /*0982*/ 	.byte	0x3f
	.zero		1


	//   ....[68]....
        /*0984*/ 	.word	0x000113e0
        /*0988*/ 	.word	0x00000003
        /*098c*/ 	.word	0x00038860
        /*0990*/ 	.short	0x010a
        /*0992*/ 	.byte	0x3f
	.zero		1


	//   ....[69]....
        /*0994*/ 	.word	0x00011430
        /*0998*/ 	.word	0x00000004
        /*099c*/ 	.word	0x00038840
        /*09a0*/ 	.short	0x010a
        /*09a2*/ 	.byte	0x3f
	.zero		1


	//   ....[70]....
        /*09a4*/ 	.word	0x00011480
        /*09a8*/ 	.word	0x00000004
        /*09ac*/ 	.word	0x00038860
        /*09b0*/ 	.short	0x010a
        /*09b2*/ 	.byte	0x3f
	.zero		1


	//   ....[71]....
        /*09b4*/ 	.word	0x000114d0
        /*09b8*/ 	.word	0x00000004
        /*09bc*/ 	.word	0x00038840
        /*09c0*/ 	.short	0x010a
        /*09c2*/ 	.byte	0x3f
	.zero		1


	//   ....[72]....
        /*09c4*/ 	.word	0x00011520
        /*09c8*/ 	.word	0x00000004
        /*09cc*/ 	.word	0x00038860
        /*09d0*/ 	.short	0x010a
        /*09d2*/ 	.byte	0x3f
	.zero		1


	//   ....[73]....
        /*09d4*/ 	.word	0x00011570
        /*09d8*/ 	.word	0x00000009
        /*09dc*/ 	.word	0x00038820
        /*09e0*/ 	.short	0x010a
        /*09e2*/ 	.byte	0x3f
	.zero		1


	//   ....[74]....
        /*09e4*/ 	.word	0x00011710
        /*09e8*/ 	.word	0x00000005
        /*09ec*/ 	.word	0x00000000
        /*09f0*/ 	.short	0x010a
        /*09f2*/ 	.byte	0x3f
	.zero		1


	//   ....[75]....
        /*09f4*/ 	.word	0x00011760
        /*09f8*/ 	.word	0x00000007
        /*09fc*/ 	.word	0x00000000
        /*0a00*/ 	.short	0x010a
        /*0a02*/ 	.byte	0x3f
	.zero		1


	//   ....[76]....
        /*0a04*/ 	.word	0x000117b0
        /*0a08*/ 	.word	0x00000013
        /*0a0c*/ 	.word	0x00000000
        /*0a10*/ 	.short	0x010a
        /*0a12*/ 	.byte	0x3f
	.zero		1


	//----- nvinfo : EIATTR_NUM_MBARRIERS
	.align		4
.L_655:
        /*0a14*/ 	.byte	0x03, 0x38
        /*0a16*/ 	.short	0x0017


	//----- nvinfo : EIATTR_EXIT_INSTR_OFFSETS
	.align		4
        /*0a18*/ 	.byte	0x04, 0x1c
        /*0a1a*/ 	.short	(.L_657 - .L_656)


	//   ....[0]....
.L_656:
        /*0a1c*/ 	.word	0x000009e0


	//   ....[1]....
        /*0a20*/ 	.word	0x0000a360


	//   ....[2]....
        /*0a24*/ 	.word	0x00010030


	//----- nvinfo : EIATTR_MAX_THREADS
	.align		4
.L_657:
        /*0a28*/ 	.byte	0x04, 0x05
        /*0a2a*/ 	.short	(.L_659 - .L_658)
.L_658:
        /*0a2c*/ 	.word	0x00000180
        /*0a30*/ 	.word	0x00000001
        /*0a34*/ 	.word	0x00000001


	//----- nvinfo : EIATTR_CRS_STACK_SIZE
	.align		4
.L_659:
        /*0a38*/ 	.byte	0x04, 0x1e
        /*0a3a*/ 	.short	(.L_661 - .L_660)
.L_660:
        /*0a3c*/ 	.word	0x00000000


	//----- nvinfo : EIATTR_CBANK_PARAM_SIZE
	.align		4
.L_661:
        /*0a40*/ 	.byte	0x03, 0x19
        /*0a42*/ 	.short	0x0b70


	//----- nvinfo : EIATTR_PARAM_CBANK
	.align		4
        /*0a44*/ 	.byte	0x04, 0x0a
        /*0a46*/ 	.short	(.L_663 - .L_662)
	.align		4
.L_662:
        /*0a48*/ 	.word	index@(.nv.constant0._ZN7cutlass13device_kernelIN5flash11enable_sm90INS1_16FlashAttnFwdSm90INS1_25CollectiveMainloopFwdSm90ILi2EN4cute5tupleIJNS5_1CILi1EEES8_S8_EEENS6_IJNS7_ILi64EEESA_SA_EEELi512ENS_10bfloat16_tEfNS_4arch4Sm90ELb0ELb0ELb0ELb0ELb0ELb0ELb1ELb0ELb0ELb1ELb0ELb0EEENS1_21CollectiveEpilogueFwdINS6_IJSA_NS7_ILi512EEESA_EEES9_SC_SE_Li256ELb0ELb1ELb0ELb0EEENS1_29StaticPersistentTileSchedulerILb0EEEEEEEEEvNT_6ParamsE)
        /*0a4c*/ 	.short	0x0210
        /*0a4e*/ 	.short	0x0b70


	//----- nvinfo : EIATTR_SW_WAR
	.align		4
.L_663:
        /*0a50*/ 	.byte	0x04, 0x36
        /*0a52*/ 	.short	(.L_665 - .L_664)
.L_664:
        /*0a54*/ 	.word	0x00000008
.L_665:


//--------------------- .nv.info._ZN7cutlass13device_kernelIN5flash11enable_sm90INS1_16FlashAttnFwdSm90INS1_25CollectiveMainloopFwdSm90ILi2EN4cute5tupleIJNS5_1CILi1EEES8_S8_EEENS6_IJNS7_ILi64EEESA_SA_EEELi512ENS_10bfloat16_tEfNS_4arch4Sm90ELb0ELb0ELb0ELb1ELb0ELb0ELb0ELb0ELb0ELb1ELb0ELb0EEENS1_21CollectiveEpilogueFwdINS6_IJSA_NS7_ILi512EEESA_EEES9_SC_SE_Li256ELb1ELb1ELb0ELb0EEENS1_36VarlenDynamicPersistentTileSchedulerILi64ELi64ELi256ELi128ELb0ELb1ELb1ELb0ELb1ELb1EEEEEEEEEvNT_6ParamsE --------------------------
	.section	.nv.info._ZN7cutlass13device_kernelIN5flash11enable_sm90INS1_16FlashAttnFwdSm90INS1_25CollectiveMainloopFwdSm90ILi2EN4cute5tupleIJNS5_1CILi1EEES8_S8_EEENS6_IJNS7_ILi64EEESA_SA_EEELi512ENS_10bfloat16_tEfNS_4arch4Sm90ELb0ELb0ELb0ELb1ELb0ELb0ELb0ELb0ELb0ELb1ELb0ELb0EEENS1_21CollectiveEpilogueFwdINS6_IJSA_NS7_ILi512EEESA_EEES9_SC_SE_Li256ELb1ELb1ELb0ELb0EEENS1_36VarlenDynamicPersistentTileSchedulerILi64ELi64ELi256ELi128ELb0ELb1ELb1ELb0ELb1ELb1EEEEEEEEEvNT_6ParamsE,"",@"SHT_CUDA_INFO"
	.sectionflags	@""
	.align	4


	//----- nvinfo : EIATTR_CUDA_API_VERSION
	.align		4
        /*0000*/ 	.byte	0x04, 0x37
        /*0002*/ 	.short	(.L_667 - .L_666)
.L_666:
        /*0004*/ 	.word	0x00000082


	//----- nvinfo : EIATTR_KPARAM_INFO
	.align		4
.L_667:
        /*0008*/ 	.byte	0x04, 0x17
        /*000a*/ 	.short	(.L_669 - .L_668)
.L_668:
        /*000c*/ 	.word	0x00000000
        /*0010*/ 	.short	0x0000
        /*0012*/ 	.short	0x0070
        /*0014*/ 	.byte	0x00, 0xf0, 0x01, 0x2a


	//----- nvinfo : EIATTR_SPARSE_MMA_MASK
	.align		4
.L_669:
        /*0018*/ 	.byte	0x03, 0x50
        /*001a*/ 	.short	0x0000


	//----- nvinfo : EIATTR_MAXREG_COUNT
	.align		4
        /*001c*/ 	.byte	0x03, 0x1b
        /*001e*/ 	.short	0x00a8


	//----- nvinfo : EIATTR_NUM_BARRIERS
	.align		4
        /*0020*/ 	.byte	0x02, 0x4c
        /*0022*/ 	.byte	0x10
	.zero		1


	//----- nvinfo : EIATTR_EXTERNS
	.align		4
        /*0024*/ 	.byte	0x04, 0x0f
        /*0026*/ 	.short	(.L_671 - .L_670)


	//   ....[0]....
	.align		4
.L_670:
        /*0028*/ 	.word	index@(__assertfail)


	//----- nvinfo : EIATTR_ANNOTATIONS
	.align		4
.L_671:
        /*002c*/ 	.byte	0x04, 0x55
        /*002e*/ 	.short	(.L_673 - .L_672)


	//   ....[0]....
.L_672:
        /* <DEDUP_REMOVED lines=81> */


	//----- nvinfo : EIATTR_MERCURY_ISA_VERSION
	.align		4
.L_673:
        /*0530*/ 	.byte	0x03, 0x5f
        /*0532*/ 	.short	0x0101


	//----- nvinfo : EIATTR_UNUSED_LOAD_BYTE_OFFSET
	.align		4
        /*0534*/ 	.byte	0x04, 0x44
        /*0536*/ 	.short	(.L_675 - .L_674)


	//   ....[0]....
.L_674:
        /*0538*/ 	.word	0x00000a20
        /*053c*/ 	.word	0x0000fff0


	//   ....[1]....
        /*0540*/ 	.word	0x00006b50
        /*0544*/ 	.word	0x0000fff0


	//----- nvinfo : EIATTR_INT_WARP_WIDE_INSTR_OFFSETS
	.align		4
.L_675:
        /*0548*/ 	.byte	0x04, 0x31
        /*054a*/ 	.short	(.L_677 - .L_676)


	//   ....[0]....
.L_676:
        /*054c*/ 	.word	0x00000130


	//   ....[1]....
        /*0550*/ 	.word	0x00000170


	//   ....[2]....
        /*0554*/ 	.word	0x000001e0


	//   ....[3]....
        /*0558*/ 	.word	0x0000ab50


	//   ....[4]....
        /*055c*/ 	.word	0x0000abe0


	//   ....[5]....
        /*0560*/ 	.word	0x0000f8d0


	//   ....[6]....
        /*0564*/ 	.word	0x0000f960


	//----- nvinfo : EIATTR_COOP_GROUP_MASK_REGIDS
	.align		4
.L_677:
        /*0568*/ 	.byte	0x04, 0x29
        /*056a*/ 	.short	(.L_679 - .L_678)


	//   ....[0]....
.L_678:
        /*056c*/ 	.word	0xffffffff


	//   ....[1]....
        /*0570*/ 	.word	0xffffffff


	//   ....[2]....
        /*0574*/ 	.word	0xffffffff


	//   ....[3]....
        /*0578*/ 	.word	0xffffffff


	//   ....[4]....
        /*057c*/ 	.word	0xffffffff


	//   ....[5]....
        /*0580*/ 	.word	0xffffffff


	//   ....[6]....
        /*0584*/ 	.word	0xffffffff


	//   ....[7]....
        /*0588*/ 	.word	0xffffffff


	//   ....[8]....
        /*058c*/ 	.word	0xffffffff


	//   ....[9]....
        /*0590*/ 	.word	0xffffffff


	//   ....[10]....
        /*0594*/ 	.word	0xffffffff


	//   ....[11]....
        /*0598*/ 	.word	0xffffffff


	//   ....[12]....
        /*059c*/ 	.word	0xffffffff


	//   ....[13]....
        /*05a0*/ 	.word	0xffffffff


	//   ....[14]....
        /*05a4*/ 	.word	0xffffffff


	//   ....[15]....
        /*05a8*/ 	.word	0xffffffff


	//   ....[16]....
        /*05ac*/ 	.word	0xffffffff


	//   ....[17]....
        /*05b0*/ 	.word	0xffffffff


	//   ....[18]....
        /*05b4*/ 	.word	0xffffffff


	//   ....[19]....
        /*05b8*/ 	.word	0xffffffff


	//   ....[20]....
        /*05bc*/ 	.word	0xffffffff


	//   ....[21]....
        /*05c0*/ 	.word	0xffffffff


	//   ....[22]....
        /*05c4*/ 	.word	0xffffffff


	//   ....[23]....
        /*05c8*/ 	.word	0xffffffff


	//   ....[24]....
        /*05cc*/ 	.word	0xffffffff


	//   ....[25]....
        /*05d0*/ 	.word	0xffffffff


	//   ....[26]....
        /*05d4*/ 	.word	0xffffffff


	//   ....[27]....
        /*05d8*/ 	.word	0xffffffff


	//   ....[28]....
        /*05dc*/ 	.word	0xffffffff


	//   ....[29]....
        /*05e0*/ 	.word	0xffffffff


	//   ....[30]....
        /*05e4*/ 	.word	0xffffffff


	//   ....[31]....
        /*05e8*/ 	.word	0xffffffff


	//   ....[32]....
        /*05ec*/ 	.word	0xffffffff


	//   ....[33]....
        /*05f0*/ 	.word	0xffffffff


	//   ....[34]....
        /*05f4*/ 	.word	0xffffffff


	//   ....[35]....
        /*05f8*/ 	.word	0xffffffff


	//   ....[36]....
        /*05fc*/ 	.word	0xffffffff


	//   ....[37]....
        /*0600*/ 	.word	0xffffffff


	//   ....[38]....
        /*0604*/ 	.word	0xffffffff


	//   ....[39]....
        /*0608*/ 	.word	0xffffffff


	//   ....[40]....
        /*060c*/ 	.word	0xffffffff


	//   ....[41]....
        /*0610*/ 	.word	0xffffffff


	//   ....[42]....
        /*0614*/ 	.word	0xffffffff


	//   ....[43]....
        /*0618*/ 	.word	0xffffffff


	//   ....[44]....
        /*061c*/ 	.word	0xffffffff


	//   ....[45]....
        /*0620*/ 	.word	0xffffffff


	//   ....[46]....
        /*0624*/ 	.word	0xffffffff


	//   ....[47]....
        /*0628*/ 	.word	0xffffffff


	//   ....[48]....
        /*062c*/ 	.word	0xffffffff


	//   ....[49]....
        /*0630*/ 	.word	0xffffffff


	//   ....[50]....
        /*0634*/ 	.word	0xffffffff


	//   ....[51]....
        /*0638*/ 	.word	0xffffffff


	//   ....[52]....
        /*063c*/ 	.word	0xffffffff


	//   ....[53]....
        /*0640*/ 	.word	0xffffffff


	//   ....[54]....
        /*0644*/ 	.word	0xffffffff


	//   ....[55]....
        /*0648*/ 	.word	0xffffffff


	//   ....[56]....
        /*064c*/ 	.word	0xffffffff


	//   ....[57]....
        /*0650*/ 	.word	0xffffffff


	//   ....[58]....
        /*0654*/ 	.word	0xffffffff


	//   ....[59]....
        /*0658*/ 	.word	0xffffffff


	//   ....[60]....
        /*065c*/ 	.word	0xffffffff


	//   ....[61]....
        /*0660*/ 	.word	0xffffffff


	//   ....[62]....
        /*0664*/ 	.word	0xffffffff


	//   ....[63]....
        /*0668*/ 	.word	0xffffffff


	//   ....[64]....
        /*066c*/ 	.word	0xffffffff


	//   ....[65]....
        /*0670*/ 	.word	0xffffffff


	//   ....[66]....
        /*0674*/ 	.word	0xffffffff


	//   ....[67]....
        /*0678*/ 	.word	0xffffffff


	//   ....[68]....
        /*067c*/ 	.word	0xffffffff


	//   ....[69]....
        /*0680*/ 	.word	0xffffffff


	//   ....[70]....
        /*0684*/ 	.word	0xffffffff


	//   ....[71]....
        /*0688*/ 	.word	0xffffffff


	//   ....[72]....
        /*068c*/ 	.word	0xffffffff


	//   ....[73]....
        /*0690*/ 	.word	0xffffffff


	//   ....[74]....
        /*0694*/ 	.word	0xffffffff


	//   ....[75]....
        /*0698*/ 	.word	0xffffffff


	//   ....[76]....
        /*069c*/ 	.word	0xffffffff


	//   ....[77]....
        /*06a0*/ 	.word	0xffffffff


	//   ....[78]....
        /*06a4*/ 	.word	0xffffffff


	//   ....[79]....
        /*06a8*/ 	.word	0x0500000f


	//   ....[80]....
        /*06ac*/ 	.word	0x0500000f


	//   ....[81]....
        /*06b0*/ 	.word	0x0500000f


	//   ....[82]....
        /*06b4*/ 	.word	0x0500000f


	//   ....[83]....
        /*06b8*/ 	.word	0x0500000f


	//   ....[84]....
        /*06bc*/ 	.word	0x0500000f


	//   ....[85]....
        /*06c0*/ 	.word	0x0500000f


	//   ....[86]....
        /*06c4*/ 	.word	0x0500000f


	//   ....[87]....
        /*06c8*/ 	.word	0x0500000f


	//   ....[88]....
        /*06cc*/ 	.word	0x0500000f


	//   ....[89]....
        /*06d0*/ 	.word	0x0500000f


	//   ....[90]....
        /*06d4*/ 	.word	0x0500000f


	//   ....[91]....
        /*06d8*/ 	.word	0x0500000f


	//   ....[92]....
        /*06dc*/ 	.word	0x0500000f


	//   ....[93]....
        /*06e0*/ 	.word	0x0500000f


	//   ....[94]....
        /*06e4*/ 	.word	0x0500000f


	//   ....[95]....
        /*06e8*/ 	.word	0x0500000f


	//   ....[96]....
        /*06ec*/ 	.word	0x0500000f


	//   ....[97]....
        /*06f0*/ 	.word	0x0500000f


	//   ....[98]....
        /*06f4*/ 	.word	0x0500000f


	//   ....[99]....
        /*06f8*/ 	.word	0x0500000f


	//   ....[100]....
        /*06fc*/ 	.word	0x0500000f


	//   ....[101]....
        /*0700*/ 	.word	0x0500000f


	//   ....[102]....
        /*0704*/ 	.word	0x0500000f


	//   ....[103]....
        /*0708*/ 	.word	0x0500000f


	//   ....[104]....
        /*070c*/ 	.word	0x0500000f


	//   ....[105]....
        /*0710*/ 	.word	0x0500000f


	//----- nvinfo : EIATTR_COOP_GROUP_INSTR_OFFSETS
	.align		4
.L_679:
        /*0714*/ 	.byte	0x04, 0x28
        /*0716*/ 	.short	(.L_681 - .L_680)


	//   ....[0]....
.L_680:
        /*0718*/ 	.word	0x00000060


	//   ....[1]....
        /*071c*/ 	.word	0x00000140


	//   ....[2]....
        /*0720*/ 	.word	0x00000190


	//   ....[3]....
        /*0724*/ 	.word	0x00000380


	//   ....[4]....
        /*0728*/ 	.word	0x000004e0


	//   ....[5]....
        /*072c*/ 	.word	0x00000600


	//   ....[6]....
        /*0730*/ 	.word	0x00000760


	//   ....[7]....
        /*0734*/ 	.word	0x00001810


	//   ....[8]....
        /*0738*/ 	.word	0x00003150


	//   ....[9]....
        /*073c*/ 	.word	0x00003b20


	//   ....[10]....
        /*0740*/ 	.word	0x00003b70


	//   ....[11]....
        /*0744*/ 	.word	0x00003d80


	//   ....[12]....
        /*0748*/ 	.word	0x00003e30


	//   ....[13]....
        /*074c*/ 	.word	0x00004710


	//   ....[14]....
        /*0750*/ 	.word	0x00004b70


	//   ....[15]....
        /*0754*/ 	.word	0x00004ba0


	//   ....[16]....
        /*0758*/ 	.word	0x00004e20


	//   ....[17]....
        /*075c*/ 	.word	0x00004ff0


	//   ....[18]....
        /*0760*/ 	.word	0x00006010


	//   ....[19]....
        /*0764*/ 	.word	0x00006050


	//   ....[20]....
        /*0768*/ 	.word	0x00006080


	//   ....[21]....
        /*076c*/ 	.word	0x000060d0


	//   ....[22]....
        /*0770*/ 	.word	0x000060f0


	//   ....[23]....
        /*0774*/ 	.word	0x00007a60


	//   ....[24]....
        /*0778*/ 	.word	0x000080a0


	//   ....[25]....
        /*077c*/ 	.word	0x000080d0


	//   ....[26]....
        /*0780*/ 	.word	0x00008100


	//   ....[27]....
        /*0784*/ 	.word	0x00008120


	//   ....[28]....
        /*0788*/ 	.word	0x000087c0


	//   ....[29]....
        /*078c*/ 	.word	0x000087e0


	//   ....[30]....
        /*0790*/ 	.word	0x00008a10


	//   ....[31]....
        /*0794*/ 	.word	0x00008a30


	//   ....[32]....
        /*0798*/ 	.word	0x00009600


	//   ....[33]....
        /*079c*/ 	.word	0x00009640


	//   ....[34]....
        /*07a0*/ 	.word	0x00009880


	//   ....[35]....
        /*07a4*/ 	.word	0x000098a0


	//   ....[36]....
        /*07a8*/ 	.word	0x00009b30


	//   ....[37]....
        /*07ac*/ 	.word	0x00009d10


	//   ....[38]....
        /*07b0*/ 	.word	0x00009d40


	//   ....[39]....
        /*07b4*/ 	.word	0x00009d70


	//   ....[40]....
        /*07b8*/ 	.word	0x00009da0


	//   ....[41]....
        /*07bc*/ 	.word	0x00009dd0


	//   ....[42]....
        /*07c0*/ 	.word	0x00009e00


	//   ....[43]....
        /*07c4*/ 	.word	0x00009f70


	//   ....[44]....
        /*07c8*/ 	.word	0x00009fa0


	//   ....[45]....
        /*07cc*/ 	.word	0x00009fd0


	//   ....[46]....
        /*07d0*/ 	.word	0x0000a000


	//   ....[47]....
        /*07d4*/ 	.word	0x0000a030


	//   ....[48]....
        /*07d8*/ 	.word	0x0000a060


	//   ....[49]....
        /*07dc*/ 	.word	0x0000a100


	//   ....[50]....
        /*07e0*/ 	.word	0x0000a130


	//   ....[51]....
        /*07e4*/ 	.word	0x0000a1c0


	//   ....[52]....
        /*07e8*/ 	.word	0x0000b160


	//   ....[53]....
        /*07ec*/ 	.word	0x0000bcb0


	//   ....[54]....
        /*07f0*/ 	.word	0x0000bcc0


	//   ....[55]....
        /*07f4*/ 	.word	0x0000bce0


	//   ....[56]....
        /*07f8*/ 	.word	0x0000bd80


	//   ....[57]....
        /*07fc*/ 	.word	0x0000bdb0


	//   ....[58]....
        /*0800*/ 	.word	0x0000be20


	//   ....[59]....
        /*0804*/ 	.word	0x0000be30


	//   ....[60]....
        /*0808*/ 	.word	0x0000bea0


	//   ....[61]....
        /*080c*/ 	.word	0x0000fb60


	//   ....[62]....
        /*0810*/ 	.word	0x0000fb90


	//   ....[63]....
        /*0814*/ 	.word	0x0000fbd0


	//   ....[64]....
        /*0818*/ 	.word	0x0000fc00


	//   ....[65]....
        /*081c*/ 	.word	0x0000fc30


	//   ....[66]....
        /*0820*/ 	.word	0x0000fc60


	//   ....[67]....
        /*0824*/ 	.word	0x0000fc90


	//   ....[68]....
        /*0828*/ 	.word	0x0000fcc0


	//   ....[69]....
        /*082c*/ 	.word	0x0000fe40


	//   ....[70]....
        /*0830*/ 	.word	0x0000fe70


	//   ....[71]....
        /*0834*/ 	.word	0x0000fea0


	//   ....[72]....
        /*0838*/ 	.word	0x0000fed0


	//   ....[73]....
        /*083c*/ 	.word	0x0000ff00


	//   ....[74]....
        /*0840*/ 	.word	0x0000ff30


	//   ....[75]....
        /*0844*/ 	.word	0x0000fff0


	//   ....[76]....
        /*0848*/ 	.word	0x00010010


	//   ....[77]....
        /*084c*/ 	.word	0x00010080


	//   ....[78]....
        /*0850*/ 	.word	0x00010510


	//   ....[79]....
        /*0854*/ 	.word	0x00010ac0


	//   ....[80]....
        /*0858*/ 	.word	0x00010c70


	//   ....[81]....
        /*085c*/ 	.word	0x00010cc0


	//   ....[82]....
        /*0860*/ 	.word	0x00010d20


	//   ....[83]....
        /*0864*/ 	.word	0x00010dc0


	//   ....[84]....
        /*0868*/ 	.word	0x00010e70


	//   ....[85]....
        /*086c*/ 	.word	0x00010f10


	//   ....[86]....
        /*0870*/ 	.word	0x00010fd0


	//   ....[87]....
        /*0874*/ 	.word	0x000110b0


	//   ....[88]....
        /*0878*/ 	.word	0x000113e0


	//   ....[89]....
        /*087c*/ 	.word	0x00011480


	//   ....[90]....
        /*0880*/ 	.word	0x000115a0


	//   ....[91]....
        /*0884*/ 	.word	0x00011610


	//   ....[92]....
        /*0888*/ 	.word	0x00011680


	//   ....[93]....
        /*088c*/ 	.word	0x000116f0


	//   ....[94]....
        /*0890*/ 	.word	0x00011760


	//   ....[95]....
        /*0894*/ 	.word	0x000117e0


	//   ....[96]....
        /*0898*/ 	.word	0x00011870


	//   ....[97]....
        /*089c*/ 	.word	0x00011910


	//   ....[98]....
        /*08a0*/ 	.word	0x00011980


	//   ....[99]....
        /*08a4*/ 	.word	0x000119f0


	//   ....[100]....
        /*08a8*/ 	.word	0x00011a60


	//   ....[101]....
        /*08ac*/ 	.word	0x00011ae0


	//   ....[102]....
        /*08b0*/ 	.word	0x00011b50


	//   ....[103]....
        /*08b4*/ 	.word	0x00011bf0


	//   ....[104]....
        /*08b8*/ 	.word	0x00011c80


	//   ....[105]....
        /*08bc*/ 	.word	0x00011da0


	//----- nvinfo : EIATTR_REG_RECONFIG
	.align		4
.L_681:
        /*08c0*/ 	.byte	0x01, 0x54
	.zero		2


	//----- nvinfo : EIATTR_SYSCALL_OFFSETS
	.align		4
        /*08c4*/ 	.byte	0x04, 0x46
        /*08c6*/ 	.short	(.L_683 - .L_682)


	//   ....[0]....
.L_682:
        /*08c8*/ 	.word	0x00003310


	//   ....[1]....
        /*08cc*/ 	.word	0x0000ad50


	//   ....[2]....
        /*08d0*/ 	.word	0x0000aeb0


	//   ....[3]....
        /*08d4*/ 	.word	0x0000afb0


	//   ....[4]....
        /*08d8*/ 	.word	0x0000b8e0


	//----- nvinfo : EIATTR_MBARRIER_INSTR_OFFSETS
	.align		4
.L_683:
        /*08dc*/ 	.byte	0x04, 0x39
        /*08de*/ 	.short	(.L_685 - .L_684)


	//   ....[0]....
.L_684:
        /*08e0*/ 	.word	0x00000270
        /*08e4*/ 	.word	0x000000ff
        /*08e8*/ 	.word	0x00028c00
        /*08ec*/ 	.short	0x0100
        /*08ee*/ 	.byte	0x08
	.zero		1


	//   ....[1]....
        /*08f0*/ 	.word	0x00000280
        /*08f4*/ 	.word	0x000000ff
        /*08f8*/ 	.word	0x00028c20
        /*08fc*/ 	.short	0x0100
        /*08fe*/ 	.byte	0x08
	.zero		1


	//   ....[2]....
        /*0900*/ 	.word	0x00000330
        /*0904*/ 	.word	0x000000ff
        /*0908*/ 	.word	0x00028c30
        /*090c*/ 	.short	0x0100
        /*090e*/ 	.byte	0x06
	.zero		1


	//   ....[3]....
        /*0910*/ 	.word	0x00000340
        /*0914*/ 	.word	0x000000ff
        /*0918*/ 	.word	0x00028c40
        /*091c*/ 	.short	0x0100
        /*091e*/ 	.byte	0x06
	.zero		1


	//   ....[4]....
        /*0920*/ 	.word	0x00000350
        /*0924*/ 	.word	0x000000ff
        /*0928*/ 	.word	0x00028c38
        /*092c*/ 	.short	0x0100
        /*092e*/ 	.byte	0x06
	.zero		1


	//   ....[5]....
        /*0930*/ 	.word	0x00000360
        /*0934*/ 	.word	0x000000ff
        /*0938*/ 	.word	0x00028c48
        /*093c*/ 	.short	0x0100
        /*093e*/ 	.byte	0x06
	.zero		1


	//   ....[6]....
        /*0940*/ 	.word	0x00000490
        /*0944*/ 	.word	0x000000ff
        /*0948*/ 	.word	0x00028c50
        /*094c*/ 	.short	0x0100
        /*094e*/ 	.byte	0x08
	.zero		1


	//   ....[7]....
        /*0950*/ 	.word	0x000004a0
        /*0954*/ 	.word	0x000000ff
        /*0958*/ 	.word	0x00028c60
        /*095c*/ 	.short	0x0100
        /*095e*/ 	.byte	0x08
	.zero		1


	//   ....[8]....
        /*0960*/ 	.word	0x000004b0
        /*0964*/ 	.word	0x000000ff
        /*0968*/ 	.word	0x00028c58
        /*096c*/ 	.short	0x0100
        /*096e*/ 	.byte	0x08
	.zero		1


	//   ....[9]....
        /*0970*/ 	.word	0x000004c0
        /*0974*/ 	.word	0x000000ff
        /*0978*/ 	.word	0x00028c68
        /*097c*/ 	.short	0x0100
        /*097e*/ 	.byte	0x08
	.zero		1


	//   ....[10]....
        /*0980*/ 	.word	0x000005b0
        /*0984*/ 	.word	0x000000ff
        /*0988*/ 	.word	0x00028c70
        /*098c*/ 	.short	0x0100
        /*098e*/ 	.byte	0x06
	.zero		1


	//   ....[11]....
        /*0990*/ 	.word	0x000005c0
        /*0994*/ 	.word	0x000000ff
        /*0998*/ 	.word	0x00028c80
        /*099c*/ 	.short	0x0100
        /*099e*/ 	.byte	0x06
	.zero		1


	//   ....[12]....
        /*09a0*/ 	.word	0x000005d0
        /*09a4*/ 	.word	0x000000ff
        /*09a8*/ 	.word	0x00028c78
        /*09ac*/ 	.short	0x0100
        /*09ae*/ 	.byte	0x06
	.zero		1


	//   ....[13]....
        /*09b0*/ 	.word	0x000005e0
        /*09b4*/ 	.word	0x000000ff
        /*09b8*/ 	.word	0x00028c88
        /*09bc*/ 	.short	0x0100
        /*09be*/ 	.byte	0x06
	.zero		1


	//   ....[14]....
        /*09c0*/ 	.word	0x00000710
        /*09c4*/ 	.word	0x000000ff
        /*09c8*/ 	.word	0x00028c90
        /*09cc*/ 	.short	0x0100
        /*09ce*/ 	.byte	0x08
	.zero		1


	//   ....[15]....
        /*09d0*/ 	.word	0x00000720
        /*09d4*/ 	.word	0x000000ff
        /*09d8*/ 	.word	0x00028ca0
        /*09dc*/ 	.short	0x0100
        /*09de*/ 	.byte	0x08
	.zero		1


	//   ....[16]....
        /*09e0*/ 	.word	0x00000730
        /*09e4*/ 	.word	0x000000ff
        /*09e8*/ 	.word	0x00028c98
        /*09ec*/ 	.short	0x0100
        /*09ee*/ 	.byte	0x08
	.zero		1


	//   ....[17]....
        /*09f0*/ 	.word	0x00000740
        /*09f4*/ 	.word	0x000000ff
        /*09f8*/ 	.word	0x00028ca8
        /*09fc*/ 	.short	0x0100
        /*09fe*/ 	.byte	0x08
	.zero		1


	//   ....[18]....
        /*0a00*/ 	.word	0x00000870
        /*0a04*/ 	.word	0x000000ff
        /*0a08*/ 	.word	0x00028cb0
        /*0a0c*/ 	.short	0x0100
        /*0a0e*/ 	.byte	0x08
	.zero		1


	//   ....[19]....
        /*0a10*/ 	.word	0x00000880
        /*0a14*/ 	.word	0x000000ff
        /*0a18*/ 	.word	0x00028cc0
        /*0a1c*/ 	.short	0x0100
        /*0a1e*/ 	.byte	0x08
	.zero		1


	//   ....[20]....
        /*0a20*/ 	.word	0x00000890
        /*0a24*/ 	.word	0x000000ff
        /*0a28*/ 	.word	0x00028cb8
        /*0a2c*/ 	.short	0x0100
        /*0a2e*/ 	.byte	0x08
	.zero		1


	//   ....[21]....
        /*0a30*/ 	.word	0x000008a0
        /*0a34*/ 	.word	0x000000ff
        /*0a38*/ 	.word	0x00028cc8
        /*0a3c*/ 	.short	0x0100
        /*0a3e*/ 	.byte	0x08
	.zero		1


	//   ....[22]....
        /*0a40*/ 	.word	0x00001920
        /*0a44*/ 	.word	0x000000ff
        /*0a48*/ 	.word	0x00028c50
        /*0a4c*/ 	.short	0x010a
        /*0a4e*/ 	.byte	0x10
	.zero		1


	//   ....[23]....
        /*0a50*/ 	.word	0x00001bf0
        /*0a54*/ 	.word	0x00000000
        /*0a58*/ 	.word	0x00000000
        /*0a5c*/ 	.short	0x0101
        /*0a5e*/ 	.byte	0x3f
	.zero		1


	//   ....[24]....
        /*0a60*/ 	.word	0x00002570
        /*0a64*/ 	.word	0x000000ff
        /*0a68*/ 	.word	0x00028c50
        /*0a6c*/ 	.short	0x010a
        /*0a6e*/ 	.byte	0x06
	.zero		1


	//   ....[25]....
        /*0a70*/ 	.word	0x000025b0
        /*0a74*/ 	.word	0x000000ff
        /*0a78*/ 	.word	0x00028c50
        /*0a7c*/ 	.short	0x010a
        /*0a7e*/ 	.byte	0x06
	.zero		1


	//   ....[26]....
        /*0a80*/ 	.word	0x00002800
        /*0a84*/ 	.word	0x00000000
        /*0a88*/ 	.word	0x00000000
        /*0a8c*/ 	.short	0x0101
        /*0a8e*/ 	.byte	0x3f
	.zero		1


	//   ....[27]....
        /*0a90*/ 	.word	0x00003390
        /*0a94*/ 	.word	0x000000ff
        /*0a98*/ 	.word	0x00028c00
        /*0a9c*/ 	.short	0x010a
        /*0a9e*/ 	.byte	0x2a
	.zero		1


	//   ....[28]....
        /*0aa0*/ 	.word	0x00003410
        /*0aa4*/ 	.word	0x00000007
        /*0aa8*/ 	.word	0x00028c30
        /*0aac*/ 	.short	0x010a
        /*0aae*/ 	.byte	0x3f
	.zero		1


	//   ....[29]....
        /*0ab0*/ 	.word	0x00003450
        /*0ab4*/ 	.word	0x00000007
        /*0ab8*/ 	.word	0x00028c30
        /*0abc*/ 	.short	0x010a
        /*0abe*/ 	.byte	0x3f
	.zero		1


	//   ....[30]....
        /*0ac0*/ 	.word	0x00004020
        /*0ac4*/ 	.word	0x00000005
        /*0ac8*/ 	.word	0x00000000
        /*0acc*/ 	.short	0x0101
        /*0ace*/ 	.byte	0x3f
	.zero		1


	//   ....[31]....
        /*0ad0*/ 	.word	0x00004490
        /*0ad4*/ 	.word	0x00000007
        /*0ad8*/ 	.word	0x00028c50
        /*0adc*/ 	.short	0x010a
        /*0ade*/ 	.byte	0x3f
	.zero		1


	//   ....[32]....
        /*0ae0*/ 	.word	0x000044e0
        /*0ae4*/ 	.word	0x00000007
        /*0ae8*/ 	.word	0x00028c50
        /*0aec*/ 	.short	0x010a
        /*0aee*/ 	.byte	0x3f
	.zero		1


	//   ....[33]....
        /*0af0*/ 	.word	0x00004730
        /*0af4*/ 	.word	0x00000007
        /*0af8*/ 	.word	0x00000000
        /*0afc*/ 	.short	0x0101
        /*0afe*/ 	.byte	0x3f
	.zero		1


	//   ....[34]....
        /*0b00*/ 	.word	0x00004860
        /*0b04*/ 	.word	0x000000ff
        /*0b08*/ 	.word	0x00028c30
        /*0b0c*/ 	.short	0x010a
        /*0b0e*/ 	.byte	0x16
	.zero		1


	//   ....[35]....
        /*0b10*/ 	.word	0x000048a0
        /*0b14*/ 	.word	0x000000ff
        /*0b18*/ 	.word	0x00028c30
        /*0b1c*/ 	.short	0x010a
        /*0b1e*/ 	.byte	0x16
	.zero		1


	//   ....[36]....
        /*0b20*/ 	.word	0x00005400
        /*0b24*/ 	.word	0x0000009a
        /*0b28*/ 	.word	0x00000000
        /*0b2c*/ 	.short	0x0101
        /*0b2e*/ 	.byte	0x3f
	.zero		1


	//   ....[37]....
        /*0b30*/ 	.word	0x00005d80
        /*0b34*/ 	.word	0x000000ff
        /*0b38*/ 	.word	0x00028c50
        /*0b3c*/ 	.short	0x010a
        /*0b3e*/ 	.byte	0x16
	.zero		1


	//   ....[38]....
        /*0b40*/ 	.word	0x00005dc0
        /*0b44*/ 	.word	0x000000ff
        /*0b48*/ 	.word	0x00028c50
        /*0b4c*/ 	.short	0x010a
        /*0b4e*/ 	.byte	0x16
	.zero		1


	//   ....[39]....
        /*0b50*/ 	.word	0x00006030
        /*0b54*/ 	.word	0x000000ab
        /*0b58*/ 	.word	0x00000000
        /*0b5c*/ 	.short	0x0101
        /*0b5e*/ 	.byte	0x3f
	.zero		1


	//   ....[40]....
        /*0b60*/ 	.word	0x000087d0
        /*0b64*/ 	.word	0x000000ff
        /*0b68*/ 	.word	0x00000000
        /*0b6c*/ 	.short	0x0101
        /*0b6e*/ 	.byte	0x04
	.zero		1


	//   ....[41]....
        /*0b70*/ 	.word	0x0000b3e0
        /*0b74*/ 	.word	0x00000000
        /*0b78*/ 	.word	0x00028c40
        /*0b7c*/ 	.short	0x010a
        /*0b7e*/ 	.byte	0x3f
	.zero		1


	//   ....[42]....
        /*0b80*/ 	.word	0x0000bf50
        /*0b84*/ 	.word	0x00000008
        /*0b88*/ 	.word	0x00028c00
        /*0b8c*/ 	.short	0x0107
        /*0b8e*/ 	.byte	0x3f
	.zero		1


	//   ....[43]....
        /*0b90*/ 	.word	0x0000c050
        /*0b94*/ 	.word	0x00000002
        /*0b98*/ 	.word	0x00028c00
        /*0b9c*/ 	.short	0x0101
        /*0b9e*/ 	.byte	0x3f
	.zero		1


	//   ....[44]....
        /*0ba0*/ 	.word	0x0000c070
        /*0ba4*/ 	.word	0x00000002
        /*0ba8*/ 	.word	0x00028c20
        /*0bac*/ 	.short	0x010a
        /*0bae*/ 	.byte	0x3f
	.zero		1


	//   ....[45]....
        /*0bb0*/ 	.word	0x0000c180
        /*0bb4*/ 	.word	0x00000003
        /*0bb8*/ 	.word	0x00028c60
        /*0bbc*/ 	.short	0x010a
        /*0bbe*/ 	.byte	0x3f
	.zero		1


	//   ....[46]....
        /*0bc0*/ 	.word	0x0000ce90
        /*0bc4*/ 	.word	0x00000003
        /*0bc8*/ 	.word	0x00028c40
        /*0bcc*/ 	.short	0x010a
        /*0bce*/ 	.byte	0x3f
	.zero		1


	//   ....[47]....
        /*0bd0*/ 	.word	0x0000d0f0
        /*0bd4*/ 	.word	0x00000003
        /*0bd8*/ 	.word	0x00028c60
        /*0bdc*/ 	.short	0x010a
        /*0bde*/ 	.byte	0x3f
	.zero		1


	//   ....[48]....
        /*0be0*/ 	.word	0x0000dd90
        /*0be4*/ 	.word	0x00000004
        /*0be8*/ 	.word	0x00028c40
        /*0bec*/ 	.short	0x010a
        /*0bee*/ 	.byte	0x3f
	.zero		1


	//   ....[49]....
        /*0bf0*/ 	.word	0x0000dfe0
        /*0bf4*/ 	.word	0x00000004
        /*0bf8*/ 	.word	0x00028c60
        /*0bfc*/ 	.short	0x010a
        /*0bfe*/ 	.byte	0x3f
	.zero		1


	//   ....[50]....
        /*0c00*/ 	.word	0x0000ebf0
        /*0c04*/ 	.word	0x00000004
        /*0c08*/ 	.word	0x00028c40
        /*0c0c*/ 	.short	0x010a
        /*0c0e*/ 	.byte	0x3f
	.zero		1


	//   ....[51]....
        /*0c10*/ 	.word	0x0000ee50
        /*0c14*/ 	.word	0x00000004
        /*0c18*/ 	.word	0x00028c60
        /*0c1c*/ 	.short	0x010a
        /*0c1e*/ 	.byte	0x3f
	.zero		1


	//   ....[52]....
        /*0c20*/ 	.word	0x00010490
        /*0c24*/ 	.word	0x00000000
        /*0c28*/ 	.word	0x00028c20
        /*0c2c*/ 	.short	0x010a
        /*0c2e*/ 	.byte	0x3f
	.zero		1


	//   ....[53]....
        /*0c30*/ 	.word	0x00010650
        /*0c34*/ 	.word	0x00000006
        /*0c38*/ 	.word	0x00000000
        /*0c3c*/ 	.short	0x010a
        /*0c3e*/ 	.byte	0x3f
	.zero		1


	//   ....[54]....
        /*0c40*/ 	.word	0x000106c0
        /*0c44*/ 	.word	0x00000007
        /*0c48*/ 	.word	0x00000000
        /*0c4c*/ 	.short	0x010a
        /*0c4e*/ 	.byte	0x3f
	.zero		1


	//   ....[55]....
        /*0c50*/ 	.word	0x00010730
        /*0c54*/ 	.word	0x00000004
        /*0c58*/ 	.word	0x00000000
        /*0c5c*/ 	.short	0x010a
        /*0c5e*/ 	.byte	0x3f
	.zero		1


	//   ....[56]....
        /*0c60*/ 	.word	0x00010760
        /*0c64*/ 	.word	0x00000003
        /*0c68*/ 	.word	0x00000000
        /*0c6c*/ 	.short	0x010a
        /*0c6e*/ 	.byte	0x3f
	.zero		1


	//   ....[57]....
        /*0c70*/ 	.word	0x000107d0
        /*0c74*/ 	.word	0x00000003
        /*0c78*/ 	.word	0x00028c50
        /*0c7c*/ 	.short	0x010a
        /*0c7e*/ 	.byte	0x3f
	.zero		1


	//   ....[58]....
        /*0c80*/ 	.word	0x00010830
        /*0c84*/ 	.word	0x00000003
        /*0c88*/ 	.word	0x00028c50
        /*0c8c*/ 	.short	0x010a
        /*0c8e*/ 	.byte	0x3f
	.zero		1


	//   ....[59]....
        /*0c90*/ 	.word	0x00010890
        /*0c94*/ 	.word	0x00000003
        /*0c98*/ 	.word	0x00028c00
        /*0c9c*/ 	.short	0x010a
        /*0c9e*/ 	.byte	0x3f
	.zero		1


	//   ....[60]....
        /*0ca0*/ 	.word	0x000108e0
        /*0ca4*/ 	.word	0x00000007
        /*0ca8*/ 	.word	0x00028c30
        /*0cac*/ 	.short	0x010a
        /*0cae*/ 	.byte	0x3f
	.zero		1


	//   ....[61]....
        /*0cb0*/ 	.word	0x00010930
        /*0cb4*/ 	.word	0x00000007
        /*0cb8*/ 	.word	0x00028c50
        /*0cbc*/ 	.short	0x010a
        /*0cbe*/ 	.byte	0x3f
	.zero		1


	//   ....[62]....
        /*0cc0*/ 	.word	0x00010990
        /*0cc4*/ 	.word	0x00000003
        /*0cc8*/ 	.word	0x00028c30
        /*0ccc*/ 	.short	0x010a
        /*0cce*/ 	.byte	0x3f
	.zero		1


	//   ....[63]....
        /*0cd0*/ 	.word	0x000109e0
        /*0cd4*/ 	.word	0x000000ab
        /*0cd8*/ 	.word	0x00028c50
        /*0cdc*/ 	.short	0x010a
        /*0cde*/ 	.byte	0x3f
	.zero		1


	//   ....[64]....
        /*0ce0*/ 	.word	0x00010b80
        /*0ce4*/ 	.word	0x00000000
        /*0ce8*/ 	.word	0x00028c40
        /*0cec*/ 	.short	0x010a
        /*0cee*/ 	.byte	0x3f
	.zero		1


	//   ....[65]....
        /*0cf0*/ 	.word	0x00011100
        /*0cf4*/ 	.word	0x00000002
        /*0cf8*/ 	.word	0x00028c20
        /*0cfc*/ 	.short	0x010a
        /*0cfe*/ 	.byte	0x3f
	.zero		1


	//   ....[66]....
        /*0d00*/ 	.word	0x00011150
        /*0d04*/ 	.word	0x00000003
        /*0d08*/ 	.word	0x00028c60
        /*0d0c*/ 	.short	0x010a
        /*0d0e*/ 	.byte	0x3f
	.zero		1


	//   ....[67]....
        /*0d10*/ 	.word	0x000111a0
        /*0d14*/ 	.word	0x00000003
        /*0d18*/ 	.word	0x00028c40
        /*0d1c*/ 	.short	0x010a
        /*0d1e*/ 	.byte	0x3f
	.zero		1


	//   ....[68]....
        /*0d20*/ 	.word	0x000111f0
        /*0d24*/ 	.word	0x00000003
        /*0d28*/ 	.word	0x00028c60
        /*0d2c*/ 	.short	0x010a
        /*0d2e*/ 	.byte	0x3f
	.zero		1


	//   ....[69]....
        /*0d30*/ 	.word	0x00011240
        /*0d34*/ 	.word	0x00000004
        /*0d38*/ 	.word	0x00028c40
        /*0d3c*/ 	.short	0x010a
        /*0d3e*/ 	.byte	0x3f
	.zero		1


	//   ....[70]....
        /*0d40*/ 	.word	0x00011290
        /*0d44*/ 	.word	0x00000004
        /*0d48*/ 	.word	0x00028c60
        /*0d4c*/ 	.short	0x010a
        /*0d4e*/ 	.byte	0x3f
	.zero		1


	//   ....[71]....
        /*0d50*/ 	.word	0x000112e0
        /*0d54*/ 	.word	0x00000004
        /*0d58*/ 	.word	0x00028c40
        /*0d5c*/ 	.short	0x010a
        /*0d5e*/ 	.byte	0x3f
	.zero		1


	//   ....[72]....
        /*0d60*/ 	.word	0x00011330
        /*0d64*/ 	.word	0x00000004
        /*0d68*/ 	.word	0x00028c60
        /*0d6c*/ 	.short	0x010a
        /*0d6e*/ 	.byte	0x3f
	.zero		1


	//   ....[73]....
        /*0d70*/ 	.word	0x00011cc0
        /*0d74*/ 	.word	0x00000000
        /*0d78*/ 	.word	0x00028c20
        /*0d7c*/ 	.short	0x010a
        /*0d7e*/ 	.byte	0x3f
	.zero		1


	//   ....[74]....
        /*0d80*/ 	.word	0x00011e60
        /*0d84*/ 	.word	0x00000006
        /*0d88*/ 	.word	0x00000000
        /*0d8c*/ 	.short	0x010a
        /*0d8e*/ 	.byte	0x3f
	.zero		1


	//   ....[75]....
        /*0d90*/ 	.word	0x00011eb0
        /*0d94*/ 	.word	0x00000007
        /*0d98*/ 	.word	0x00000000
        /*0d9c*/ 	.short	0x010a
        /*0d9e*/ 	.byte	0x3f
	.zero		1


	//   ....[76]....
        /*0da0*/ 	.word	0x00011f00
        /*0da4*/ 	.word	0x00000004
        /*0da8*/ 	.word	0x00000000
        /*0dac*/ 	.short	0x010a
        /*0dae*/ 	.byte	0x3f
	.zero		1


	//----- nvinfo : EIATTR_NUM_MBARRIERS
	.align		4
.L_685:
        /*0db0*/ 	.byte	0x03, 0x38
        /*0db2*/ 	.short	0x0016


	//----- nvinfo : EIATTR_EXIT_INSTR_OFFSETS
	.align		4
        /*0db4*/ 	.byte	0x04, 0x1c
        /*0db6*/ 	.short	(.L_687 - .L_686)


	//   ....[0]....
.L_686:
        /*0db8*/ 	.word	0x00000a50


	//   ....[1]....
        /*0dbc*/ 	.word	0x00009af0


	//   ....[2]....
        /*0dc0*/ 	.word	0x000107b0


	//----- nvinfo : EIATTR_MAX_THREADS
	.align		4
.L_687:
        /*0dc4*/ 	.byte	0x04, 0x05
        /*0dc6*/ 	.short	(.L_689 - .L_688)
.L_688:
        /*0dc8*/ 	.word	0x00000180
        /*0dcc*/ 	.word	0x00000001
        /*0dd0*/ 	.word	0x00000001


	//----- nvinfo : EIATTR_CRS_STACK_SIZE
	.align		4
.L_689:
        /*0dd4*/ 	.byte	0x04, 0x1e
        /*0dd6*/ 	.short	(.L_691 - .L_690)
.L_690:
        /*0dd8*/ 	.word	0x00000000


	//----- nvinfo : EIATTR_CBANK_PARAM_SIZE
	.align		4
.L_691:
        /*0ddc*/ 	.byte	0x03, 0x19
        /*0dde*/ 	.short	0x0af0


	//----- nvinfo : EIATTR_PARAM_CBANK
	.align		4
        /*0de0*/ 	.byte	0x04, 0x0a
        /*0de2*/ 	.short	(.L_693 - .L_692)
	.align		4
.L_692:
        /*0de4*/ 	.word	index@(.nv.constant0._ZN7cutlass13device_kernelIN5flash11enable_sm90INS1_16FlashAttnFwdSm90INS1_25CollectiveMainloopFwdSm90ILi2EN4cute5tupleIJNS5_1CILi1EEES8_S8_EEENS6_IJNS7_ILi64EEESA_SA_EEELi512ENS_10bfloat16_tEfNS_4arch4Sm90ELb0ELb0ELb0ELb1ELb0ELb0ELb0ELb0ELb0ELb1ELb0ELb0EEENS1_21CollectiveEpilogueFwdINS6_IJSA_NS7_ILi512EEESA_EEES9_SC_SE_Li256ELb1ELb1ELb0ELb0EEENS1_36VarlenDynamicPersistentTileSchedulerILi64ELi64ELi256ELi128ELb0ELb1ELb1ELb0ELb1ELb1EEEEEEEEEvNT_6ParamsE)
        /*0de8*/ 	.short	0x0210
        /*0dea*/ 	.short	0x0af0


	//----- nvinfo : EIATTR_SW_WAR
	.align		4
.L_693:
        /*0dec*/ 	.byte	0x04, 0x36
        /*0dee*/ 	.short	(.L_695 - .L_694)
.L_694:
        /*0df0*/ 	.word	0x00000008
.L_695:


//--------------------- .nv.info._ZN7cutlass13device_kernelIN5flash11enable_sm90INS1_16FlashAttnFwdSm90INS1_25CollectiveMainloopFwdSm90ILi2EN4cute5tupleIJNS5_1CILi1EEES8_S8_EEENS6_IJNS7_ILi64EEESA_SA_EEELi512ENS_10bfloat16_tEfNS_4arch4Sm90ELb0ELb0ELb0ELb1ELb0ELb1ELb0ELb0ELb0ELb1ELb0ELb0EEENS1_21CollectiveEpilogueFwdINS6_IJSA_NS7_ILi512EEESA_EEES9_SC_SE_Li256ELb1ELb1ELb0ELb0EEENS1_36VarlenDynamicPersistentTileSchedulerILi64ELi64ELi256ELi128ELb0ELb1ELb1ELb0ELb1ELb1EEEEEEEEEvNT_6ParamsE --------------------------
	.section	.nv.info._ZN7cutlass13device_kernelIN5flash11enable_sm90INS1_16FlashAttnFwdSm90INS1_25CollectiveMainloopFwdSm90ILi2EN4cute5tupleIJNS5_1CILi1EEES8_S8_EEENS6_IJNS7_ILi64EEESA_SA_EEELi512ENS_10bfloat16_tEfNS_4arch4Sm90ELb0ELb0ELb0ELb1ELb0ELb1ELb0ELb0ELb0ELb1ELb0ELb0EEENS1_21CollectiveEpilogueFwdINS6_IJSA_NS7_ILi512EEESA_EEES9_SC_SE_Li256ELb1ELb1ELb0ELb0EEENS1_36VarlenDynamicPersistentTileSchedulerILi64ELi64ELi256ELi128ELb0ELb1ELb1ELb0ELb1ELb1EEEEEEEEEvNT_6ParamsE,"",@"SHT_CUDA_INFO"
	.sectionflags	@""
	.align	4


	//----- nvinfo : EIATTR_CUDA_API_VERSION
	.align		4
        /*0000*/ 	.byte	0x04, 0x37
        /*0002*/ 	.short	(.L_697 - .L_696)
.L_696:
        /*0004*/ 	.word	0x00000082


	//----- nvinfo : EIATTR_KPARAM_INFO
	.align		4
.L_697:
        /*0008*/ 	.byte	0x04, 0x17
        /*000a*/ 	.short	(.L_699 - .L_698)
.L_698:
        /*000c*/ 	.word	0x00000000
        /*0010*/ 	.short	0x0000
        /*0012*/ 	.short	0x0070
        /*0014*/ 	.byte	0x00, 0xf0, 0x01, 0x2a


	//----- nvinfo : EIATTR_SPARSE_MMA_MASK
	.align		4
.L_699:
        /*0018*/ 	.byte	0x03, 0x50
        /*001a*/ 	.short	0x0000


	//----- nvinfo : EIATTR_MAXREG_COUNT
	.align		4
        /*001c*/ 	.byte	0x03, 0x1b
        /*001e*/ 	.short	0x00a8


	//----- nvinfo : EIATTR_NUM_BARRIERS
	.align		4
        /*0020*/ 	.byte	0x02, 0x4c
        /*0022*/ 	.byte	0x10
	.zero		1


	//----- nvinfo : EIATTR_EXTERNS
	.align		4
        /*0024*/ 	.byte	0x04, 0x0f
        /*0026*/ 	.short	(.L_701 - .L_700)


	//   ....[0]....
	.align		4
.L_700:
        /*0028*/ 	.word	index@(__assertfail)


	//----- nvinfo : EIATTR_ANNOTATIONS
	.align		4
.L_701:
        /*002c*/ 	.byte	0x04, 0x55
        /*002e*/ 	.short	(.L_703 - .L_702)


	//   ....[0]....
.L_702:
        /* <DEDUP_REMOVED lines=99> */


	//----- nvinfo : EIATTR_MERCURY_ISA_VERSION
	.align		4
.L_703:
        /*0650*/ 	.byte	0x03, 0x5f
        /*0652*/ 	.short	0x0101


	//----- nvinfo : EIATTR_UNUSED_LOAD_BYTE_OFFSET
	.align		4
        /*0654*/ 	.byte	0x04, 0x44
        /*0656*/ 	.short	(.L_705 - .L_704)


	//   ....[0]....
.L_704:
        /*0658*/ 	.word	0x00000ab0
        /*065c*/ 	.word	0x0000fff0


	//   ....[1]....
        /*0660*/ 	.word	0x0000c240
        /*0664*/ 	.word	0x0000fff0


	//----- nvinfo : EIATTR_INT_WARP_WIDE_INSTR_OFFSETS
	.align		4
.L_705:
        /*0668*/ 	.byte	0x04, 0x31
        /*066a*/ 	.short	(.L_707 - .L_706)


	//   ....[0]....
.L_706:
        /*066c*/ 	.word	0x00000190


	//   ....[1]....
        /*0670*/ 	.word	0x000001d0


	//   ....[2]....
        /*0674*/ 	.word	0x000002a0


	//   ....[3]....
        /*0678*/ 	.word	0x00011d50


	//   ....[4]....
        /*067c*/ 	.word	0x00011de0


	//   ....[5]....
        /*0680*/ 	.word	0x00016b10


	//   ....[6]....
        /*0684*/ 	.word	0x00016ba0


	//----- nvinfo : EIATTR_COOP_GROUP_MASK_REGIDS
	.align		4
.L_707:
        /*0688*/ 	.byte	0x04, 0x29
        /*068a*/ 	.short	(.L_709 - .L_708)


	//   ....[0]....
.L_708:
        /*068c*/ 	.word	0xffffffff


	//   ....[1]....
        /*0690*/ 	.word	0xffffffff


	//   ....[2]....
        /*0694*/ 	.word	0xffffffff


	//   ....[3]....
        /*0698*/ 	.word	0xffffffff


	//   ....[4]....
        /*069c*/ 	.word	0xffffffff


	//   ....[5]....
        /*06a0*/ 	.word	0xffffffff


	//   ....[6]....
        /*06a4*/ 	.word	0xffffffff


	//   ....[7]....
        /*06a8*/ 	.word	0xffffffff


	//   ....[8]....
        /*06ac*/ 	.word	0xffffffff


	//   ....[9]....
        /*06b0*/ 	.word	0xffffffff


	//   ....[10]....
        /*06b4*/ 	.word	0xffffffff


	//   ....[11]....
        /*06b8*/ 	.word	0xffffffff


	//   ....[12]....
        /*06bc*/ 	.word	0xffffffff


	//   ....[13]....
        /*06c0*/ 	.word	0xffffffff


	//   ....[14]....
        /*06c4*/ 	.word	0xffffffff


	//   ....[15]....
        /*06c8*/ 	.word	0xffffffff


	//   ....[16]....
        /*06cc*/ 	.word	0xffffffff


	//   ....[17]....
        /*06d0*/ 	.word	0xffffffff


	//   ....[18]....
        /*06d4*/ 	.word	0xffffffff


	//   ....[19]....
        /*06d8*/ 	.word	0xffffffff


	//   ....[20]....
        /*06dc*/ 	.word	0xffffffff


	//   ....[21]....
        /*06e0*/ 	.word	0xffffffff


	//   ....[22]....
        /*06e4*/ 	.word	0xffffffff


	//   ....[23]....
        /*06e8*/ 	.word	0xffffffff


	//   ....[24]....
        /*06ec*/ 	.word	0xffffffff


	//   ....[25]....
        /*06f0*/ 	.word	0xffffffff


	//   ....[26]....
        /*06f4*/ 	.word	0xffffffff


	//   ....[27]....
        /*06f8*/ 	.word	0xffffffff


	//   ....[28]....
        /*06fc*/ 	.word	0xffffffff


	//   ....[29]....
        /*0700*/ 	.word	0xffffffff


	//   ....[30]....
        /*0704*/ 	.word	0xffffffff


	//   ....[31]....
        /*0708*/ 	.word	0xffffffff


	//   ....[32]....
        /*070c*/ 	.word	0xffffffff


	//   ....[33]....
        /*0710*/ 	.word	0xffffffff


	//   ....[34]....
        /*0714*/ 	.word	0xffffffff


	//   ....[35]....
        /*0718*/ 	.word	0xffffffff


	//   ....[36]....
        /*071c*/ 	.word	0xffffffff


	//   ....[37]....
        /*0720*/ 	.word	0xffffffff


	//   ....[38]....
        /*0724*/ 	.word	0xffffffff


	//   ....[39]....
        /*0728*/ 	.word	0xffffffff


	//   ....[40]....
        /*072c*/ 	.word	0xffffffff


	//   ....[41]....
        /*0730*/ 	.word	0xffffffff


	//   ....[42]....
        /*0734*/ 	.word	0xffffffff


	//   ....[43]....
        /*0738*/ 	.word	0xffffffff


	//   ....[44]....
        /*073c*/ 	.word	0xffffffff


	//   ....[45]....
        /*0740*/ 	.word	0xffffffff


	//   ....[46]....
        /*0744*/ 	.word	0xffffffff


	//   ....[47]....
        /*0748*/ 	.word	0xffffffff


	//   ....[48]....
        /*074c*/ 	.word	0xffffffff


	//   ....[49]....
        /*0750*/ 	.word	0xffffffff


	//   ....[50]....
        /*0754*/ 	.word	0xffffffff


	//   ....[51]....
        /*0758*/ 	.word	0xffffffff


	//   ....[52]....
        /*075c*/ 	.word	0xffffffff


	//   ....[53]....
        /*0760*/ 	.word	0xffffffff


	//   ....[54]....
        /*0764*/ 	.word	0xffffffff


	//   ....[55]....
        /*0768*/ 	.word	0xffffffff


	//   ....[56]....
        /*076c*/ 	.word	0xffffffff


	//   ....[57]....
        /*0770*/ 	.word	0xffffffff


	//   ....[58]....
        /*0774*/ 	.word	0xffffffff


	//   ....[59]....
        /*0778*/ 	.word	0xffffffff


	//   ....[60]....
        /*077c*/ 	.word	0xffffffff


	//   ....[61]....
        /*0780*/ 	.word	0xffffffff


	//   ....[62]....
        /*0784*/ 	.word	0xffffffff


	//   ....[63]....
        /*0788*/ 	.word	0xffffffff


	//   ....[64]....
        /*078c*/ 	.word	0xffffffff


	//   ....[65]....
        /*0790*/ 	.word	0xffffffff


	//   ....[66]....
        /*0794*/ 	.word	0xffffffff


	//   ....[67]....
        /*0798*/ 	.word	0xffffffff


	//   ....[68]....
        /*079c*/ 	.word	0xffffffff


	//   ....[69]....
        /*07a0*/ 	.word	0xffffffff


	//   ....[70]....
        /*07a4*/ 	.word	0xffffffff


	//   ....[71]....
        /*07a8*/ 	.word	0xffffffff


	//   ....[72]....
        /*07ac*/ 	.word	0xffffffff


	//   ....[73]....
        /*07b0*/ 	.word	0xffffffff


	//   ....[74]....
        /*07b4*/ 	.word	0xffffffff


	//   ....[75]....
        /*07b8*/ 	.word	0xffffffff


	//   ....[76]....
        /*07bc*/ 	.word	0xffffffff


	//   ....[77]....
        /*07c0*/ 	.word	0xffffffff


	//   ....[78]....
        /*07c4*/ 	.word	0xffffffff


	//   ....[79]....
        /*07c8*/ 	.word	0xffffffff


	//   ....[80]....
        /*07cc*/ 	.word	0xffffffff


	//   ....[81]....
        /*07d0*/ 	.word	0xffffffff


	//   ....[82]....
        /*07d4*/ 	.word	0xffffffff


	//   ....[83]....
        /*07d8*/ 	.word	0xffffffff


	//   ....[84]....
        /*07dc*/ 	.word	0xffffffff


	//   ....[85]....
        /*07e0*/ 	.word	0xffffffff


	//   ....[86]....
        /*07e4*/ 	.word	0xffffffff


	//   ....[87]....
        /*07e8*/ 	.word	0xffffffff


	//   ....[88]....
        /*07ec*/ 	.word	0x0500000f


	//   ....[89]....
        /*07f0*/ 	.word	0x0500000f


	//   ....[90]....
        /*07f4*/ 	.word	0x0500000f


	//   ....[91]....
        /*07f8*/ 	.word	0x0500000f


	//   ....[92]....
        /*07fc*/ 	.word	0x0500000f


	//   ....[93]....
        /*0800*/ 	.word	0x0500000f


	//   ....[94]....
        /*0804*/ 	.word	0x0500000f


	//   ....[95]....
        /*0808*/ 	.word	0x0500000f


	//   ....[96]....
        /*080c*/ 	.word	0x0500000f


	//   ....[97]....
        /*0810*/ 	.word	0x0500000f


	//   ....[98]....
        /*0814*/ 	.word	0x0500000f


	//   ....[99]....
        /*0818*/ 	.word	0x0500000f


	//   ....[100]....
        /*081c*/ 	.word	0x0500000f


	//   ....[101]....
        /*0820*/ 	.word	0x0500000f


	//   ....[102]....
        /*0824*/ 	.word	0x0500000f


	//   ....[103]....
        /*0828*/ 	.word	0x0500000f


	//   ....[104]....
        /*082c*/ 	.word	0x0500000f


	//   ....[105]....
        /*0830*/ 	.word	0x0500000f


	//   ....[106]....
        /*0834*/ 	.word	0x0500000f


	//   ....[107]....
        /*0838*/ 	.word	0x0500000f


	//   ....[108]....
        /*083c*/ 	.word	0x0500000f


	//   ....[109]....
        /*0840*/ 	.word	0x0500000f


	//   ....[110]....
        /*0844*/ 	.word	0x0500000f


	//   ....[111]....
        /*0848*/ 	.word	0x0500000f


	//   ....[112]....
        /*084c*/ 	.word	0x0500000f


	//   ....[113]....
        /*0850*/ 	.word	0x0500000f


	//   ....[114]....
        /*0854*/ 	.word	0x0500000f


	//   ....[115]....
        /*0858*/ 	.word	0x0500000f


	//   ....[116]....
        /*085c*/ 	.word	0x0500000f


	//   ....[117]....
        /*0860*/ 	.word	0x0500000f


	//   ....[118]....
        /*0864*/ 	.word	0x0500000f


	//   ....[119]....
        /*0868*/ 	.word	0x0500000f


	//   ....[120]....
        /*086c*/ 	.word	0x0500000f


	//   ....[121]....
        /*0870*/ 	.word	0x0500000f


	//   ....[122]....
        /*0874*/ 	.word	0x0500000f


	//   ....[123]....
        /*0878*/ 	.word	0x0500000f


	//----- nvinfo : EIATTR_COOP_GROUP_INSTR_OFFSETS
	.align		4
.L_709:
        /*087c*/ 	.byte	0x04, 0x28
        /*087e*/ 	.short	(.L_711 - .L_710)


	//   ....[0]....
.L_710:
        /*0880*/ 	.word	0x00000060


	//   ....[1]....
        /*0884*/ 	.word	0x000001a0


	//   ....[2]....
        /*0888*/ 	.word	0x000001e0


	//   ....[3]....
        /*088c*/ 	.word	0x000003d0


	//   ....[4]....
        /*0890*/ 	.word	0x00000530


	//   ....[5]....
        /*0894*/ 	.word	0x00000650


	//   ....[6]....
        /*0898*/ 	.word	0x000007b0


	//   ....[7]....
        /*089c*/ 	.word	0x00004840


	//   ....[8]....
        /*08a0*/ 	.word	0x00006320


	//   ....[9]....
        /*08a4*/ 	.word	0x000068e0


	//   ....[10]....
        /*08a8*/ 	.word	0x000068f0


	//   ....[11]....
        /*08ac*/ 	.word	0x00006900


	//   ....[12]....
        /*08b0*/ 	.word	0x00006910


	//   ....[13]....
        /*08b4*/ 	.word	0x000078a0


	//   ....[14]....
        /*08b8*/ 	.word	0x000078b0


	//   ....[15]....
        /*08bc*/ 	.word	0x000078c0


	//   ....[16]....
        /*08c0*/ 	.word	0x000078d0


	//   ....[17]....
        /*08c4*/ 	.word	0x00008ff0


	//   ....[18]....
        /*08c8*/ 	.word	0x000090d0


	//   ....[19]....
        /*08cc*/ 	.word	0x00009240


	//   ....[20]....
        /*08d0*/ 	.word	0x00009320


	//   ....[21]....
        /*08d4*/ 	.word	0x00009cb0


	//   ....[22]....
        /*08d8*/ 	.word	0x0000a1e0


	//   ....[23]....
        /*08dc*/ 	.word	0x0000a200


	//   ....[24]....
        /*08e0*/ 	.word	0x0000a9b0


	//   ....[25]....
        /*08e4*/ 	.word	0x0000aa10


	//   ....[26]....
        /*08e8*/ 	.word	0x0000b700


	//   ....[27]....
        /*08ec*/ 	.word	0x0000b750


	//   ....[28]....
        /*08f0*/ 	.word	0x0000b780


	//   ....[29]....
        /*08f4*/ 	.word	0x0000b810


	//   ....[30]....
        /*08f8*/ 	.word	0x0000b820


	//   ....[31]....
        /*08fc*/ 	.word	0x0000d1f0


	//   ....[32]....
        /*0900*/ 	.word	0x0000d6d0


	//   ....[33]....
        /*0904*/ 	.word	0x0000d710


	//   ....[34]....
        /*0908*/ 	.word	0x0000d730


	//   ....[35]....
        /*090c*/ 	.word	0x0000d750


	//   ....[36]....
        /*0910*/ 	.word	0x0000dd50


	//   ....[37]....
        /*0914*/ 	.word	0x0000ddb0


	//   ....[38]....
        /*0918*/ 	.word	0x0000dff0


	//   ....[39]....
        /*091c*/ 	.word	0x0000e010


	//   ....[40]....
        /*0920*/ 	.word	0x0000eb10


	//   ....[41]....
        /*0924*/ 	.word	0x0000eb30


	//   ....[42]....
        /*0928*/ 	.word	0x0000ed60


	//   ....[43]....
        /*092c*/ 	.word	0x0000ed80


	//   ....[44]....
        /*0930*/ 	.word	0x0000f020


	//   ....[45]....
        /*0934*/ 	.word	0x0000f210


	//   ....[46]....
        /*0938*/ 	.word	0x0000f240


	//   ....[47]....
        /*093c*/ 	.word	0x0000f270


	//   ....[48]....
        /*0940*/ 	.word	0x0000f2a0


	//   ....[49]....
        /*0944*/ 	.word	0x0000f2d0


	//   ....[50]....
        /*0948*/ 	.word	0x0000f300


	//   ....[51]....
        /*094c*/ 	.word	0x0000f470


	//   ....[52]....
        /*0950*/ 	.word	0x0000f4a0


	//   ....[53]....
        /*0954*/ 	.word	0x0000f4d0


	//   ....[54]....
        /*0958*/ 	.word	0x0000f500


	//   ....[55]....
        /*095c*/ 	.word	0x0000f530


	//   ....[56]....
        /*0960*/ 	.word	0x0000f560


	//   ....[57]....
        /*0964*/ 	.word	0x0000f600


	//   ....[58]....
        /*0968*/ 	.word	0x0000f630


	//   ....[59]....
        /*096c*/ 	.word	0x0000f6c0


	//   ....[60]....
        /*0970*/ 	.word	0x000101f0


	//   ....[61]....
        /*0974*/ 	.word	0x00012360


	//   ....[62]....
        /*0978*/ 	.word	0x00012ef0


	//   ....[63]....
        /*097c*/ 	.word	0x00012f00


	//   ....[64]....
        /*0980*/ 	.word	0x00012f20


	//   ....[65]....
        /*0984*/ 	.word	0x00012fc0


	//   ....[66]....
        /*0988*/ 	.word	0x00012ff0


	//   ....[67]....
        /*098c*/ 	.word	0x00013060


	//   ....[68]....
        /*0990*/ 	.word	0x00013070


	//   ....[69]....
        /*0994*/ 	.word	0x000130e0


	//   ....[70]....
        /*0998*/ 	.word	0x00016da0


	//   ....[71]....
        /*099c*/ 	.word	0x00016e00


	//   ....[72]....
        /*09a0*/ 	.word	0x00016e30


	//   ....[73]....
        /*09a4*/ 	.word	0x00016e60


	//   ....[74]....
        /*09a8*/ 	.word	0x00016e90


	//   ....[75]....
        /*09ac*/ 	.word	0x00016ec0


	//   ....[76]....
        /*09b0*/ 	.word	0x00016ef0


	//   ....[77]....
        /*09b4*/ 	.word	0x00016f00


	//   ....[78]....
        /*09b8*/ 	.word	0x00017080


	//   ....[79]....
        /*09bc*/ 	.word	0x000170b0


	//   ....[80]....
        /*09c0*/ 	.word	0x000170e0


	//   ....[81]....
        /*09c4*/ 	.word	0x00017110


	//   ....[82]....
        /*09c8*/ 	.word	0x00017140


	//   ....[83]....
        /*09cc*/ 	.word	0x00017170


	//   ....[84]....
        /*09d0*/ 	.word	0x00017230


	//   ....[85]....
        /*09d4*/ 	.word	0x00017250


	//   ....[86]....
        /*09d8*/ 	.word	0x000172c0


	//   ....[87]....
        /*09dc*/ 	.word	0x00017750


	//   ....[88]....
        /*09e0*/ 	.word	0x00017c30


	//   ....[89]....
        /*09e4*/ 	.word	0x00017cc0


	//   ....[90]....
        /*09e8*/ 	.word	0x00017d10


	//   ....[91]....
        /*09ec*/ 	.word	0x00017d60


	//   ....[92]....
        /*09f0*/ 	.word	0x00017e40


	//   ....[93]....
        /*09f4*/ 	.word	0x00017ed0


	//   ....[94]....
        /*09f8*/ 	.word	0x00017f20


	//   ....[95]....
        /*09fc*/ 	.word	0x00017f70


	//   ....[96]....
        /*0a00*/ 	.word	0x000181e0


	//   ....[97]....
        /*0a04*/ 	.word	0x000184d0


	//   ....[98]....
        /*0a08*/ 	.word	0x00018680


	//   ....[99]....
        /*0a0c*/ 	.word	0x000186d0


	//   ....[100]....
        /*0a10*/ 	.word	0x00018730


	//   ....[101]....
        /*0a14*/ 	.word	0x000187d0


	//   ....[102]....
        /*0a18*/ 	.word	0x00018880


	//   ....[103]....
        /*0a1c*/ 	.word	0x00018920


	//   ....[104]....
        /*0a20*/ 	.word	0x000189e0


	//   ....[105]....
        /*0a24*/ 	.word	0x00018ac0


	//   ....[106]....
        /*0a28*/ 	.word	0x00018df0


	//   ....[107]....
        /*0a2c*/ 	.word	0x00018e90


	//   ....[108]....
        /*0a30*/ 	.word	0x00018fb0


	//   ....[109]....
        /*0a34*/ 	.word	0x00019030


	//   ....[110]....
        /*0a38*/ 	.word	0x000190b0


	//   ....[111]....
        /*0a3c*/ 	.word	0x00019130


	//   ....[112]....
        /*0a40*/ 	.word	0x000191b0


	//   ....[113]....
        /*0a44*/ 	.word	0x00019240


	//   ....[114]....
        /*0a48*/ 	.word	0x000192e0


	//   ....[115]....
        /*0a4c*/ 	.word	0x00019380


	//   ....[116]....
        /*0a50*/ 	.word	0x00019400


	//   ....[117]....
        /*0a54*/ 	.word	0x00019480


	//   ....[118]....
        /*0a58*/ 	.word	0x00019500


	//   ....[119]....
        /*0a5c*/ 	.word	0x00019590


	//   ....[120]....
        /*0a60*/ 	.word	0x00019610


	//   ....[121]....
        /*0a64*/ 	.word	0x000196b0


	//   ....[122]....
        /*0a68*/ 	.word	0x00019740


	//   ....[123]....
        /*0a6c*/ 	.word	0x00019870


	//----- nvinfo : EIATTR_REG_RECONFIG
	.align		4
.L_711:
        /*0a70*/ 	.byte	0x01, 0x54
	.zero		2


	//----- nvinfo : EIATTR_SYSCALL_OFFSETS
	.align		4
        /*0a74*/ 	.byte	0x04, 0x46
        /*0a76*/ 	.short	(.L_713 - .L_712)


	//   ....[0]....
.L_712:
        /*0a78*/ 	.word	0x00001980


	//   ....[1]....
        /*0a7c*/ 	.word	0x00001ad0


	//   ....[2]....
        /*0a80*/ 	.word	0x000064d0


	//   ....[3]....
        /*0a84*/ 	.word	0x00006850


	//   ....[4]....
        /*0a88*/ 	.word	0x00011f50


	//   ....[5]....
        /*0a8c*/ 	.word	0x000120b0


	//   ....[6]....
        /*0a90*/ 	.word	0x000121b0


	//   ....[7]....
        /*0a94*/ 	.word	0x00012b20


	//----- nvinfo : EIATTR_MBARRIER_INSTR_OFFSETS
	.align		4
.L_713:
        /*0a98*/ 	.byte	0x04, 0x39
        /*0a9a*/ 	.short	(.L_715 - .L_714)


	//   ....[0]....
.L_714:
        /*0a9c*/ 	.word	0x000002c0
        /*0aa0*/ 	.word	0x000000ff
        /*0aa4*/ 	.word	0x00028c00
        /*0aa8*/ 	.short	0x0100
        /*0aaa*/ 	.byte	0x08
	.zero		1


	//   ....[1]....
        /*0aac*/ 	.word	0x000002d0
        /*0ab0*/ 	.word	0x000000ff
        /*0ab4*/ 	.word	0x00028c20
        /*0ab8*/ 	.short	0x0100
        /*0aba*/ 	.byte	0x08
	.zero		1


	//   ....[2]....
        /*0abc*/ 	.word	0x00000380
        /*0ac0*/ 	.word	0x000000ff
        /*0ac4*/ 	.word	0x00028c30
        /*0ac8*/ 	.short	0x0100
        /*0aca*/ 	.byte	0x06
	.zero		1


	//   ....[3]....
        /*0acc*/ 	.word	0x00000390
        /*0ad0*/ 	.word	0x000000ff
        /*0ad4*/ 	.word	0x00028c40
        /*0ad8*/ 	.short	0x0100
        /*0ada*/ 	.byte	0x06
	.zero		1


	//   ....[4]....
        /*0adc*/ 	.word	0x000003a0
        /*0ae0*/ 	.word	0x000000ff
        /*0ae4*/ 	.word	0x00028c38
        /*0ae8*/ 	.short	0x0100
        /*0aea*/ 	.byte	0x06
	.zero		1


	//   ....[5]....
        /*0aec*/ 	.word	0x000003b0
        /*0af0*/ 	.word	0x000000ff
        /*0af4*/ 	.word	0x00028c48
        /*0af8*/ 	.short	0x0100
        /*0afa*/ 	.byte	0x06
	.zero		1


	//   ....[6]....
        /*0afc*/ 	.word	0x000004e0
        /*0b00*/ 	.word	0x000000ff
        /*0b04*/ 	.word	0x00028c50
        /*0b08*/ 	.short	0x0100
        /*0b0a*/ 	.byte	0x08
	.zero		1


	//   ....[7]....
        /*0b0c*/ 	.word	0x000004f0
        /*0b10*/ 	.word	0x000000ff
        /*0b14*/ 	.word	0x00028c60
        /*0b18*/ 	.short	0x0100
        /*0b1a*/ 	.byte	0x08
	.zero		1


	//   ....[8]....
        /*0b1c*/ 	.word	0x00000500
        /*0b20*/ 	.word	0x000000ff
        /*0b24*/ 	.word	0x00028c58
        /*0b28*/ 	.short	0x0100
        /*0b2a*/ 	.byte	0x08
	.zero		1


	//   ....[9]....
        /*0b2c*/ 	.word	0x00000510
        /*0b30*/ 	.word	0x000000ff
        /*0b34*/ 	.word	0x00028c68
        /*0b38*/ 	.short	0x0100
        /*0b3a*/ 	.byte	0x08
	.zero		1


	//   ....[10]....
        /*0b3c*/ 	.word	0x00000600
        /*0b40*/ 	.word	0x000000ff
        /*0b44*/ 	.word	0x00028c70
        /*0b48*/ 	.short	0x0100
        /*0b4a*/ 	.byte	0x06
	.zero		1


	//   ....[11]....
        /*0b4c*/ 	.word	0x00000610
        /*0b50*/ 	.word	0x000000ff
        /*0b54*/ 	.word	0x00028c80
        /*0b58*/ 	.short	0x0100
        /*0b5a*/ 	.byte	0x06
	.zero		1


	//   ....[12]....
        /*0b5c*/ 	.word	0x00000620
        /*0b60*/ 	.word	0x000000ff
        /*0b64*/ 	.word	0x00028c78
        /*0b68*/ 	.short	0x0100
        /*0b6a*/ 	.byte	0x06
	.zero		1


	//   ....[13]....
        /*0b6c*/ 	.word	0x00000630
        /*0b70*/ 	.word	0x000000ff
        /*0b74*/ 	.word	0x00028c88
        /*0b78*/ 	.short	0x0100
        /*0b7a*/ 	.byte	0x06
	.zero		1


	//   ....[14]....
        /*0b7c*/ 	.word	0x00000760
        /*0b80*/ 	.word	0x000000ff
        /*0b84*/ 	.word	0x00028c90
        /*0b88*/ 	.short	0x0100
        /*0b8a*/ 	.byte	0x08
	.zero		1


	//   ....[15]....
        /*0b8c*/ 	.word	0x00000770
        /*0b90*/ 	.word	0x000000ff
        /*0b94*/ 	.word	0x00028ca0
        /*0b98*/ 	.short	0x0100
        /*0b9a*/ 	.byte	0x08
	.zero		1


	//   ....[16]....
        /*0b9c*/ 	.word	0x00000780
        /*0ba0*/ 	.word	0x000000ff
        /*0ba4*/ 	.word	0x00028c98
        /*0ba8*/ 	.short	0x0100
        /*0baa*/ 	.byte	0x08
	.zero		1


	//   ....[17]....
        /*0bac*/ 	.word	0x00000790
        /*0bb0*/ 	.word	0x000000ff
        /*0bb4*/ 	.word	0x00028ca8
        /*0bb8*/ 	.short	0x0100
        /*0bba*/ 	.byte	0x08
	.zero		1


	//   ....[18]....
        /*0bbc*/ 	.word	0x000008c0
        /*0bc0*/ 	.word	0x000000ff
        /*0bc4*/ 	.word	0x00028cb0
        /*0bc8*/ 	.short	0x0100
        /*0bca*/ 	.byte	0x08
	.zero		1


	//   ....[19]....
        /*0bcc*/ 	.word	0x000008d0
        /*0bd0*/ 	.word	0x000000ff
        /*0bd4*/ 	.word	0x00028cc0
        /*0bd8*/ 	.short	0x0100
        /*0bda*/ 	.byte	0x08
	.zero		1


	//   ....[20]....
        /*0bdc*/ 	.word	0x000008e0
        /*0be0*/ 	.word	0x000000ff
        /*0be4*/ 	.word	0x00028cb8
        /*0be8*/ 	.short	0x0100
        /*0bea*/ 	.byte	0x08
	.zero		1


	//   ....[21]....
        /*0bec*/ 	.word	0x000008f0
        /*0bf0*/ 	.word	0x000000ff
        /*0bf4*/ 	.word	0x00028cc8
        /*0bf8*/ 	.short	0x0100
        /*0bfa*/ 	.byte	0x08
	.zero		1


	//   ....[22]....
        /*0bfc*/ 	.word	0x000026c0
        /*0c00*/ 	.word	0x00000042
        /*0c04*/ 	.word	0x00028c90
        /*0c08*/ 	.short	0x010a
        /*0c0a*/ 	.byte	0x3f
	.zero		1


	//   ....[23]....
        /*0c0c*/ 	.word	0x00003100
        /*0c10*/ 	.word	0x00000042
        /*0c14*/ 	.word	0x00028c90
        /*0c18*/ 	.short	0x010a
        /*0c1a*/ 	.byte	0x3f
	.zero		1


	//   ....[24]....
        /*0c1c*/ 	.word	0x00003a20
        /*0c20*/ 	.word	0x00000042
        /*0c24*/ 	.word	0x00028c90
        /*0c28*/ 	.short	0x010a
        /*0c2a*/ 	.byte	0x3f
	.zero		1


	//   ....[25]....
        /*0c2c*/ 	.word	0x00003c20
        /*0c30*/ 	.word	0x00000004
        /*0c34*/ 	.word	0x00000000
        /*0c38*/ 	.short	0x0101
        /*0c3a*/ 	.byte	0x3f
	.zero		1


	//   ....[26]....
        /*0c3c*/ 	.word	0x00003c60
        /*0c40*/ 	.word	0x00000042
        /*0c44*/ 	.word	0x00028cb0
        /*0c48*/ 	.short	0x010a
        /*0c4a*/ 	.byte	0x3f
	.zero		1


	//   ....[27]....
        /*0c4c*/ 	.word	0x000042c0
        /*0c50*/ 	.word	0x00000042
        /*0c54*/ 	.word	0x00000000
        /*0c58*/ 	.short	0x0101
        /*0c5a*/ 	.byte	0x3f
	.zero		1


	//   ....[28]....
        /*0c5c*/ 	.word	0x00004950
        /*0c60*/ 	.word	0x0000000d
        /*0c64*/ 	.word	0x00028c50
        /*0c68*/ 	.short	0x010a
        /*0c6a*/ 	.byte	0x3f
	.zero		1


	//   ....[29]....
        /*0c6c*/ 	.word	0x00004cf0
        /*0c70*/ 	.word	0x00000000
        /*0c74*/ 	.word	0x00000000
        /*0c78*/ 	.short	0x0101
        /*0c7a*/ 	.byte	0x3f
	.zero		1


	//   ....[30]....
        /*0c7c*/ 	.word	0x00005640
        /*0c80*/ 	.word	0x00000000
        /*0c84*/ 	.word	0x00028c50
        /*0c88*/ 	.short	0x010a
        /*0c8a*/ 	.byte	0x3f
	.zero		1


	//   ....[31]....
        /*0c8c*/ 	.word	0x00005690
        /*0c90*/ 	.word	0x00000000
        /*0c94*/ 	.word	0x00028c50
        /*0c98*/ 	.short	0x010a
        /*0c9a*/ 	.byte	0x3f
	.zero		1


	//   ....[32]....
        /*0c9c*/ 	.word	0x000059e0
        /*0ca0*/ 	.word	0x00000000
        /*0ca4*/ 	.word	0x00000000
        /*0ca8*/ 	.short	0x0101
        /*0caa*/ 	.byte	0x3f
	.zero		1


	//   ....[33]....
        /*0cac*/ 	.word	0x00006560
        /*0cb0*/ 	.word	0x00000002
        /*0cb4*/ 	.word	0x00028c00
        /*0cb8*/ 	.short	0x010a
        /*0cba*/ 	.byte	0x3f
	.zero		1


	//   ....[34]....
        /*0cbc*/ 	.word	0x000065b0
        /*0cc0*/ 	.word	0x00000002
        /*0cc4*/ 	.word	0x00028c00
        /*0cc8*/ 	.short	0x010a
        /*0cca*/ 	.byte	0x3f
	.zero		1


	//   ....[35]....
        /*0ccc*/ 	.word	0x00006b40
        /*0cd0*/ 	.word	0x00000002
        /*0cd4*/ 	.word	0x00028c00
        /*0cd8*/ 	.short	0x010a
        /*0cda*/ 	.byte	0x3f
	.zero		1


	//   ....[36]....
        /*0cdc*/ 	.word	0x00007a80
        /*0ce0*/ 	.word	0x00000002
        /*0ce4*/ 	.word	0x00028c00
        /*0ce8*/ 	.short	0x010a
        /*0cea*/ 	.byte	0x3f
	.zero		1


	//   ....[37]....
        /*0cec*/ 	.word	0x00008840
        /*0cf0*/ 	.word	0x0000000f
        /*0cf4*/ 	.word	0x00028c30
        /*0cf8*/ 	.short	0x010a
        /*0cfa*/ 	.byte	0x3f
	.zero		1


	//   ....[38]....
        /*0cfc*/ 	.word	0x000088f0
        /*0d00*/ 	.word	0x0000000f
        /*0d04*/ 	.word	0x00028c30
        /*0d08*/ 	.short	0x010a
        /*0d0a*/ 	.byte	0x3f
	.zero		1


	//   ....[39]....
        /*0d0c*/ 	.word	0x00009540
        /*0d10*/ 	.word	0x0000000b
        /*0d14*/ 	.word	0x00000000
        /*0d18*/ 	.short	0x0101
        /*0d1a*/ 	.byte	0x3f
	.zero		1


	//   ....[40]....
        /*0d1c*/ 	.word	0x00009990
        /*0d20*/ 	.word	0x0000000f
        /*0d24*/ 	.word	0x00028c50
        /*0d28*/ 	.short	0x010a
        /*0d2a*/ 	.byte	0x3f
	.zero		1


	//   ....[41]....
        /*0d2c*/ 	.word	0x00009a20
        /*0d30*/ 	.word	0x0000000f
        /*0d34*/ 	.word	0x00028c50
        /*0d38*/ 	.short	0x010a
        /*0d3a*/ 	.byte	0x3f
	.zero		1


	//   ....[42]....
        /*0d3c*/ 	.word	0x00009cd0
        /*0d40*/ 	.word	0x0000000f
        /*0d44*/ 	.word	0x00000000
        /*0d48*/ 	.short	0x0101
        /*0d4a*/ 	.byte	0x3f
	.zero		1


	//   ....[43]....
        /*0d4c*/ 	.word	0x00009de0
        /*0d50*/ 	.word	0x000000d8
        /*0d54*/ 	.word	0x00028c30
        /*0d58*/ 	.short	0x010a
        /*0d5a*/ 	.byte	0x3f
	.zero		1


	//   ....[44]....
        /*0d5c*/ 	.word	0x00009e90
        /*0d60*/ 	.word	0x000000d8
        /*0d64*/ 	.word	0x00028c30
        /*0d68*/ 	.short	0x010a
        /*0d6a*/ 	.byte	0x3f
	.zero		1


	//   ....[45]....
        /*0d6c*/ 	.word	0x0000a390
        /*0d70*/ 	.word	0x0000000e
        /*0d74*/ 	.word	0x00000000
        /*0d78*/ 	.short	0x0101
        /*0d7a*/ 	.byte	0x3f
	.zero		1


	//   ....[46]....
        /*0d7c*/ 	.word	0x0000b3f0
        /*0d80*/ 	.word	0x000000d8
        /*0d84*/ 	.word	0x00028c50
        /*0d88*/ 	.short	0x010a
        /*0d8a*/ 	.byte	0x3f
	.zero		1


	//   ....[47]....
        /*0d8c*/ 	.word	0x0000b440
        /*0d90*/ 	.word	0x000000d8
        /*0d94*/ 	.word	0x00028c50
        /*0d98*/ 	.short	0x010a
        /*0d9a*/ 	.byte	0x3f
	.zero		1


	//   ....[48]....
        /*0d9c*/ 	.word	0x0000b720
        /*0da0*/ 	.word	0x000000d8
        /*0da4*/ 	.word	0x00000000
        /*0da8*/ 	.short	0x0101
        /*0daa*/ 	.byte	0x3f
	.zero		1


	//   ....[49]....
        /*0dac*/ 	.word	0x0000dd30
        /*0db0*/ 	.word	0x00000000
        /*0db4*/ 	.word	0x00000000
        /*0db8*/ 	.short	0x0101
        /*0dba*/ 	.byte	0x3f
	.zero		1


	//   ....[50]....
        /*0dbc*/ 	.word	0x000102e0
        /*0dc0*/ 	.word	0x00000006
        /*0dc4*/ 	.word	0x00028c20
        /*0dc8*/ 	.short	0x010a
        /*0dca*/ 	.byte	0x3f
	.zero		1


	//   ....[51]....
        /*0dcc*/ 	.word	0x000103d0
        /*0dd0*/ 	.word	0x00000005
        /*0dd4*/ 	.word	0x00028ca0
        /*0dd8*/ 	.short	0x010a
        /*0dda*/ 	.byte	0x3f
	.zero		1


	//   ....[52]....
        /*0ddc*/ 	.word	0x00010620
        /*0de0*/ 	.word	0x00000005
        /*0de4*/ 	.word	0x00028cc0
        /*0de8*/ 	.short	0x010a
        /*0dea*/ 	.byte	0x3f
	.zero		1


	//   ....[53]....
        /*0dec*/ 	.word	0x000110a0
        /*0df0*/ 	.word	0x00000005
        /*0df4*/ 	.word	0x00028ca0
        /*0df8*/ 	.short	0x010a
        /*0dfa*/ 	.byte	0x3f
	.zero		1


	//   ....[54]....
        /*0dfc*/ 	.word	0x000112e0
        /*0e00*/ 	.word	0x00000005
        /*0e04*/ 	.word	0x00028cc0
        /*0e08*/ 	.short	0x010a
        /*0e0a*/ 	.byte	0x3f
	.zero		1


	//   ....[55]....
        /*0e0c*/ 	.word	0x00012600
        /*0e10*/ 	.word	0x00000000
        /*0e14*/ 	.word	0x00028c40
        /*0e18*/ 	.short	0x010a
        /*0e1a*/ 	.byte	0x3f
	.zero		1


	//   ....[56]....
        /*0e1c*/ 	.word	0x00013190
        /*0e20*/ 	.word	0x00000008
        /*0e24*/ 	.word	0x00028c00
        /*0e28*/ 	.short	0x0107
        /*0e2a*/ 	.byte	0x3f
	.zero		1


	//   ....[57]....
        /*0e2c*/ 	.word	0x00013290
        /*0e30*/ 	.word	0x00000002
        /*0e34*/ 	.word	0x00028c00
        /*0e38*/ 	.short	0x0101
        /*0e3a*/ 	.byte	0x3f
	.zero		1


	//   ....[58]....
        /*0e3c*/ 	.word	0x000132b0
        /*0e40*/ 	.word	0x00000002
        /*0e44*/ 	.word	0x00028c20
        /*0e48*/ 	.short	0x010a
        /*0e4a*/ 	.byte	0x3f
	.zero		1


	//   ....[59]....
        /*0e4c*/ 	.word	0x000133c0
        /*0e50*/ 	.word	0x00000003
        /*0e54*/ 	.word	0x00028c60
        /*0e58*/ 	.short	0x010a
        /*0e5a*/ 	.byte	0x3f
	.zero		1


	//   ....[60]....
        /*0e5c*/ 	.word	0x000140d0
        /*0e60*/ 	.word	0x00000003
        /*0e64*/ 	.word	0x00028c40
        /*0e68*/ 	.short	0x010a
        /*0e6a*/ 	.byte	0x3f
	.zero		1


	//   ....[61]....
        /*0e6c*/ 	.word	0x00014330
        /*0e70*/ 	.word	0x00000003
        /*0e74*/ 	.word	0x00028c60
        /*0e78*/ 	.short	0x010a
        /*0e7a*/ 	.byte	0x3f
	.zero		1


	//   ....[62]....
        /*0e7c*/ 	.word	0x00014fd0
        /*0e80*/ 	.word	0x00000004
        /*0e84*/ 	.word	0x00028c40
        /*0e88*/ 	.short	0x010a
        /*0e8a*/ 	.byte	0x3f
	.zero		1


	//   ....[63]....
        /*0e8c*/ 	.word	0x00015220
        /*0e90*/ 	.word	0x00000004
        /*0e94*/ 	.word	0x00028c60
        /*0e98*/ 	.short	0x010a
        /*0e9a*/ 	.byte	0x3f
	.zero		1


	//   ....[64]....
        /*0e9c*/ 	.word	0x00015e30
        /*0ea0*/ 	.word	0x00000004
        /*0ea4*/ 	.word	0x00028c40
        /*0ea8*/ 	.short	0x010a
        /*0eaa*/ 	.byte	0x3f
	.zero		1


	//   ....[65]....
        /*0eac*/ 	.word	0x00016090
        /*0eb0*/ 	.word	0x00000004
        /*0eb4*/ 	.word	0x00028c60
        /*0eb8*/ 	.short	0x010a
        /*0eba*/ 	.byte	0x3f
	.zero		1


	//   ....[66]....
        /*0ebc*/ 	.word	0x000176d0
        /*0ec0*/ 	.word	0x00000000
        /*0ec4*/ 	.word	0x00028c20
        /*0ec8*/ 	.short	0x010a
        /*0eca*/ 	.byte	0x3f
	.zero		1


	//   ....[67]....
        /*0ecc*/ 	.word	0x00017880
        /*0ed0*/ 	.word	0x00000006
        /*0ed4*/ 	.word	0x00000000
        /*0ed8*/ 	.short	0x010a
        /*0eda*/ 	.byte	0x3f
	.zero		1


	//   ....[68]....
        /*0edc*/ 	.word	0x000178f0
        /*0ee0*/ 	.word	0x00000007
        /*0ee4*/ 	.word	0x00000000
        /*0ee8*/ 	.short	0x010a
        /*0eea*/ 	.byte	0x3f
	.zero		1


	//   ....[69]....
        /*0eec*/ 	.word	0x00017960
        /*0ef0*/ 	.word	0x00000004
        /*0ef4*/ 	.word	0x00000000
        /*0ef8*/ 	.short	0x010a
        /*0efa*/ 	.byte	0x3f
	.zero		1


	//   ....[70]....
        /*0efc*/ 	.word	0x00017990
        /*0f00*/ 	.word	0x00000003
        /*0f04*/ 	.word	0x00000000
        /*0f08*/ 	.short	0x010a
        /*0f0a*/ 	.byte	0x3f
	.zero		1


	//   ....[71]....
        /*0f0c*/ 	.word	0x000179f0
        /*0f10*/ 	.word	0x00000042
        /*0f14*/ 	.word	0x00028c90
        /*0f18*/ 	.short	0x010a
        /*0f1a*/ 	.byte	0x3f
	.zero		1


	//   ....[72]....
        /*0f1c*/ 	.word	0x00017a40
        /*0f20*/ 	.word	0x00000042
        /*0f24*/ 	.word	0x00028c90
        /*0f28*/ 	.short	0x010a
        /*0f2a*/ 	.byte	0x3f
	.zero		1


	//   ....[73]....
        /*0f2c*/ 	.word	0x00017a90
        /*0f30*/ 	.word	0x00000042
        /*0f34*/ 	.word	0x00028c90
        /*0f38*/ 	.short	0x010a
        /*0f3a*/ 	.byte	0x3f
	.zero		1


	//   ....[74]....
        /*0f3c*/ 	.word	0x00017ae0
        /*0f40*/ 	.word	0x00000042
        /*0f44*/ 	.word	0x00028cb0
        /*0f48*/ 	.short	0x010a
        /*0f4a*/ 	.byte	0x3f
	.zero		1


	//   ....[75]....
        /*0f4c*/ 	.word	0x00017b30
        /*0f50*/ 	.word	0x0000000d
        /*0f54*/ 	.word	0x00028c50
        /*0f58*/ 	.short	0x010a
        /*0f5a*/ 	.byte	0x3f
	.zero		1


	//   ....[76]....
        /*0f5c*/ 	.word	0x00017b80
        /*0f60*/ 	.word	0x00000000
        /*0f64*/ 	.word	0x00028c50
        /*0f68*/ 	.short	0x010a
        /*0f6a*/ 	.byte	0x3f
	.zero		1


	//   ....[77]....
        /*0f6c*/ 	.word	0x00017d90
        /*0f70*/ 	.word	0x00000002
        /*0f74*/ 	.word	0x00028c00
        /*0f78*/ 	.short	0x010a
        /*0f7a*/ 	.byte	0x3f
	.zero		1


	//   ....[78]....
        /*0f7c*/ 	.word	0x00017fc0
        /*0f80*/ 	.word	0x00000002
        /*0f84*/ 	.word	0x00028c00
        /*0f88*/ 	.short	0x010a
        /*0f8a*/ 	.byte	0x3f
	.zero		1


	//   ....[79]....
        /*0f8c*/ 	.word	0x00018010
        /*0f90*/ 	.word	0x0000000f
        /*0f94*/ 	.word	0x00028c30
        /*0f98*/ 	.short	0x010a
        /*0f9a*/ 	.byte	0x3f
	.zero		1


	//   ....[80]....
        /*0f9c*/ 	.word	0x00018060
        /*0fa0*/ 	.word	0x0000000f
        /*0fa4*/ 	.word	0x00028c50
        /*0fa8*/ 	.short	0x010a
        /*0faa*/ 	.byte	0x3f
	.zero		1


	//   ....[81]....
        /*0fac*/ 	.word	0x000180b0
        /*0fb0*/ 	.word	0x000000d8
        /*0fb4*/ 	.word	0x00028c30
        /*0fb8*/ 	.short	0x010a
        /*0fba*/ 	.byte	0x3f
	.zero		1


	//   ....[82]....
        /*0fbc*/ 	.word	0x00018100
        /*0fc0*/ 	.word	0x000000d8
        /*0fc4*/ 	.word	0x00028c50
        /*0fc8*/ 	.short	0x010a
        /*0fca*/ 	.byte	0x3f
	.zero		1


	//   ....[83]....
        /*0fcc*/ 	.word	0x000182b0
        /*0fd0*/ 	.word	0x00000005
        /*0fd4*/ 	.word	0x00028c20
        /*0fd8*/ 	.short	0x010a
        /*0fda*/ 	.byte	0x3f
	.zero		1


	//   ....[84]....
        /*0fdc*/ 	.word	0x00018300
        /*0fe0*/ 	.word	0x00000005
        /*0fe4*/ 	.word	0x00028ca0
        /*0fe8*/ 	.short	0x010a
        /*0fea*/ 	.byte	0x3f
	.zero		1


	//   ....[85]....
        /*0fec*/ 	.word	0x00018350
        /*0ff0*/ 	.word	0x00000005
        /*0ff4*/ 	.word	0x00028cc0
        /*0ff8*/ 	.short	0x010a
        /*0ffa*/ 	.byte	0x3f
	.zero		1


	//   ....[86]....
        /*0ffc*/ 	.word	0x000183a0
        /*1000*/ 	.word	0x00000005
        /*1004*/ 	.word	0x00028ca0
        /*1008*/ 	.short	0x010a
        /*100a*/ 	.byte	0x3f
	.zero		1


	//   ....[87]....
        /*100c*/ 	.word	0x000183f0
        /*1010*/ 	.word	0x00000005
        /*1014*/ 	.word	0x00028cc0
        /*1018*/ 	.short	0x010a
        /*101a*/ 	.byte	0x3f
	.zero		1


	//   ....[88]....
        /*101c*/ 	.word	0x00018590
        /*1020*/ 	.word	0x00000000
        /*1024*/ 	.word	0x00028c40
        /*1028*/ 	.short	0x010a
        /*102a*/ 	.byte	0x3f
	.zero		1


	//   ....[89]....
        /*102c*/ 	.word	0x00018b10
        /*1030*/ 	.word	0x00000002
        /*1034*/ 	.word	0x00028c20
        /*1038*/ 	.short	0x010a
        /*103a*/ 	.byte	0x3f
	.zero		1


	//   ....[90]....
        /*103c*/ 	.word	0x00018b60
        /*1040*/ 	.word	0x00000003
        /*1044*/ 	.word	0x00028c60
        /*1048*/ 	.short	0x010a
        /*104a*/ 	.byte	0x3f
	.zero		1


	//   ....[91]....
        /*104c*/ 	.word	0x00018bb0
        /*1050*/ 	.word	0x00000003
        /*1054*/ 	.word	0x00028c40
        /*1058*/ 	.short	0x010a
        /*105a*/ 	.byte	0x3f
	.zero		1


	//   ....[92]....
        /*105c*/ 	.word	0x00018c00
        /*1060*/ 	.word	0x00000003
        /*1064*/ 	.word	0x00028c60
        /*1068*/ 	.short	0x010a
        /*106a*/ 	.byte	0x3f
	.zero		1


	//   ....[93]....
        /*106c*/ 	.word	0x00018c50
        /*1070*/ 	.word	0x00000004
        /*1074*/ 	.word	0x00028c40
        /*1078*/ 	.short	0x010a
        /*107a*/ 	.byte	0x3f
	.zero		1


	//   ....[94]....
        /*107c*/ 	.word	0x00018ca0
        /*1080*/ 	.word	0x00000004
        /*1084*/ 	.word	0x00028c60
        /*1088*/ 	.short	0x010a
        /*108a*/ 	.byte	0x3f
	.zero		1


	//   ....[95]....
        /*108c*/ 	.word	0x00018cf0
        /*1090*/ 	.word	0x00000004
        /*1094*/ 	.word	0x00028c40
        /*1098*/ 	.short	0x010a
        /*109a*/ 	.byte	0x3f
	.zero		1


	//   ....[96]....
        /*109c*/ 	.word	0x00018d40
        /*10a0*/ 	.word	0x00000004
        /*10a4*/ 	.word	0x00028c60
        /*10a8*/ 	.short	0x010a
        /*10aa*/ 	.byte	0x3f
	.zero		1


	//   ....[97]....
        /*10ac*/ 	.word	0x00019790
        /*10b0*/ 	.word	0x00000000
        /*10b4*/ 	.word	0x00028c20
        /*10b8*/ 	.short	0x010a
        /*10ba*/ 	.byte	0x3f
	.zero		1


	//   ....[98]....
        /*10bc*/ 	.word	0x00019930
        /*10c0*/ 	.word	0x00000006
        /*10c4*/ 	.word	0x00000000
        /*10c8*/ 	.short	0x010a
        /*10ca*/ 	.byte	0x3f
	.zero		1


	//   ....[99]....
        /*10cc*/ 	.word	0x00019980
        /*10d0*/ 	.word	0x00000007
        /*10d4*/ 	.word	0x00000000
        /*10d8*/ 	.short	0x010a
        /*10da*/ 	.byte	0x3f
	.zero		1


	//   ....[100]....
        /*10dc*/ 	.word	0x000199d0
        /*10e0*/ 	.word	0x00000004
        /*10e4*/ 	.word	0x00000000
        /*10e8*/ 	.short	0x010a
        /*10ea*/ 	.byte	0x3f
	.zero		1


	//----- nvinfo : EIATTR_NUM_MBARRIERS
	.align		4
.L_715:
        /*10ec*/ 	.byte	0x03, 0x38
        /*10ee*/ 	.short	0x0016


	//----- nvinfo : EIATTR_EXIT_INSTR_OFFSETS
	.align		4
        /*10f0*/ 	.byte	0x04, 0x1c
        /*10f2*/ 	.short	(.L_717 - .L_716)


	//   ....[0]....
.L_716:
        /*10f4*/ 	.word	0x000179e0


	//----- nvinfo : EIATTR_MAX_THREADS
	.align		4
.L_717:
        /*10f8*/ 	.byte	0x04, 0x05
        /*10fa*/ 	.short	(.L_719 - .L_718)
.L_718:
        /*10fc*/ 	.word	0x00000180
        /*1100*/ 	.word	0x00000001
        /*1104*/ 	.word	0x00000001


	//----- nvinfo : EIATTR_CRS_STACK_SIZE
	.align		4
.L_719:
        /*1108*/ 	.byte	0x04, 0x1e
        /*110a*/ 	.short	(.L_721 - .L_720)
.L_720:
        /*110c*/ 	.word	0x00000000


	//----- nvinfo : EIATTR_CBANK_PARAM_SIZE
	.align		4
.L_721:
        /*1110*/ 	.byte	0x03, 0x19
        /*1112*/ 	.short	0x0af0


	//----- nvinfo : EIATTR_PARAM_CBANK
	.align		4
        /*1114*/ 	.byte	0x04, 0x0a
        /*1116*/ 	.short	(.L_723 - .L_722)
	.align		4
.L_722:
        /*1118*/ 	.word	index@(.nv.constant0._ZN7cutlass13device_kernelIN5flash11enable_sm90INS1_16FlashAttnFwdSm90INS1_25CollectiveMainloopFwdSm90ILi2EN4cute5tupleIJNS5_1CILi1EEES8_S8_EEENS6_IJNS7_ILi64EEESA_SA_EEELi512ENS_10bfloat16_tEfNS_4arch4Sm90ELb0ELb0ELb0ELb1ELb0ELb1ELb0ELb0ELb0ELb1ELb0ELb0EEENS1_21CollectiveEpilogueFwdINS6_IJSA_NS7_ILi512EEESA_EEES9_SC_SE_Li256ELb1ELb1ELb0ELb0EEENS1_36VarlenDynamicPersistentTileSchedulerILi64ELi64ELi256ELi128ELb0ELb1ELb1ELb0ELb1ELb1EEEEEEEEEvNT_6ParamsE)
        /*111c*/ 	.short	0x0210
        /*111e*/ 	.short	0x0af0


	//----- nvinfo : EIATTR_SW_WAR
	.align		4
.L_723:
        /*1120*/ 	.byte	0x04, 0x36
        /*1122*/ 	.short	(.L_725 - .L_724)
.L_724:
        /*1124*/ 	.word	0x00000008
.L_725:


//--------------------- .nv.info._ZN7cutlass13device_kernelIN5flash11enable_sm90INS1_16FlashAttnFwdSm90INS1_25CollectiveMainloopFwdSm90ILi2EN4cute5tupleIJNS5_1CILi1EEES8_S8_EEENS6_IJNS7_ILi64EEESA_SA_EEELi512ENS_10bfloat16_tEfNS_4arch4Sm90ELb0ELb0ELb0ELb1ELb0ELb0ELb1ELb0ELb0ELb1ELb0ELb0EEENS1_21CollectiveEpilogueFwdINS6_IJSA_NS7_ILi512EEESA_EEES9_SC_SE_Li256ELb1ELb1ELb0ELb0EEENS1_36VarlenDynamicPersistentTileSchedulerILi64ELi64ELi256ELi128ELb0ELb1ELb1ELb0ELb1ELb1EEEEEEEEEvNT_6ParamsE --------------------------
	.section	.nv.info._ZN7cutlass13device_kernelIN5flash11enable_sm90INS1_16FlashAttnFwdSm90INS1_25CollectiveMainloopFwdSm90ILi2EN4cute5tupleIJNS5_1CILi1EEES8_S8_EEENS6_IJNS7_ILi64EEESA_SA_EEELi512ENS_10bfloat16_tEfNS_4arch4Sm90ELb0ELb0ELb0ELb1ELb0ELb0ELb1ELb0ELb0ELb1ELb0ELb0EEENS1_21CollectiveEpilogueFwdINS6_IJSA_NS7_ILi512EEESA_EEES9_SC_SE_Li256ELb1ELb1ELb0ELb0EEENS1_36VarlenDynamicPersistentTileSchedulerILi64ELi64ELi256ELi128ELb0ELb1ELb1ELb0ELb1ELb1EEEEEEEEEvNT_6ParamsE,"",@"SHT_CUDA_INFO"
	.sectionflags	@""
	.align	4


	//----- nvinfo : EIATTR_CUDA_API_VERSION
	.align		4
        /*0000*/ 	.byte	0x04, 0x37
        /*0002*/ 	.short	(.L_727 - .L_726)
.L_726:
        /*0004*/ 	.word	0x00000082


	//----- nvinfo : EIATTR_KPARAM_INFO
	.align		4
.L_727:
        /*0008*/ 	.byte	0x04, 0x17
        /*000a*/ 	.short	(.L_729 - .L_728)
.L_728:
        /*000c*/ 	.word	0x00000000
        /*0010*/ 	.short	0x0000
        /*0012*/ 	.short	0x0070
        /*0014*/ 	.byte	0x00, 0xf0, 0x01, 0x2e


	//----- nvinfo : EIATTR_SPARSE_MMA_MASK
	.align		4
.L_729:
        /*0018*/ 	.byte	0x03, 0x50
        /*001a*/ 	.short	0x0000


	//----- nvinfo : EIATTR_MAXREG_COUNT
	.align		4
        /*001c*/ 	.byte	0x03, 0x1b
        /*001e*/ 	.short	0x00a8


	//----- nvinfo : EIATTR_NUM_BARRIERS
	.align		4
        /*0020*/ 	.byte	0x02, 0x4c
        /*0022*/ 	.byte	0x10
	.zero		1


	//----- nvinfo : EIATTR_EXTERNS
	.align		4
        /*0024*/ 	.byte	0x04, 0x0f
        /*0026*/ 	.short	(.L_731 - .L_730)


	//   ....[0]....
	.align		4
.L_730:
        /*0028*/ 	.word	index@(__assertfail)


	//----- nvinfo : EIATTR_ANNOTATIONS
	.align		4
.L_731:
        /*002c*/ 	.byte	0x04, 0x55
        /*002e*/ 	.short	(.L_733 - .L_732)


	//   ....[0]....
.L_732:
        /* <DEDUP_REMOVED lines=103> */


	//----- nvinfo : EIATTR_MERCURY_ISA_VERSION
	.align		4
.L_733:
        /*0690*/ 	.byte	0x03, 0x5f
        /*0692*/ 	.short	0x0101


	//----- nvinfo : EIATTR_UNUSED_LOAD_BYTE_OFFSET
	.align		4
        /*0694*/ 	.byte	0x04, 0x44
        /*0696*/ 	.short	(.L_735 - .L_734)


	//   ....[0]....
.L_734:
        /*0698*/ 	.word	0x00000a10
        /*069c*/ 	.word	0x0000fff0


	//   ....[1]....
        /*06a0*/ 	.word	0x00008b70
        /*06a4*/ 	.word	0x0000fff0


	//----- nvinfo : EIATTR_INT_WARP_WIDE_INSTR_OFFSETS
	.align		4
.L_735:
        /*06a8*/ 	.byte	0x04, 0x31
        /*06aa*/ 	.short	(.L_737 - .L_736)


	//   ....[0]....
.L_736:
        /*06ac*/ 	.word	0x00000130


	//   ....[1]....
        /*06b0*/ 	.word	0x00000170


	//   ....[2]....
        /*06b4*/ 	.word	0x000001e0


	//   ....[3]....
        /*06b8*/ 	.word	0x00000250


	//   ....[4]....
        /*06bc*/ 	.word	0x0000cc10


	//   ....[5]....
        /*06c0*/ 	.word	0x0000cc70


	//   ....[6]....
        /*06c4*/ 	.word	0x00012a50


	//   ....[7]....
        /*06c8*/ 	.word	0x00012ab0


	//----- nvinfo : EIATTR_COOP_GROUP_MASK_REGIDS
	.align		4
.L_737:
        /*06cc*/ 	.byte	0x04, 0x29
        /*06ce*/ 	.short	(.L_739 - .L_738)


	//   ....[0]....
.L_738:
        /*06d0*/ 	.word	0xffffffff


	//   ....[1]....
        /*06d4*/ 	.word	0xffffffff


	//   ....[2]....
        /*06d8*/ 	.word	0xffffffff


	//   ....[3]....
        /*06dc*/ 	.word	0xffffffff


	//   ....[4]....
        /*06e0*/ 	.word	0xffffffff


	//   ....[5]....
        /*06e4*/ 	.word	0xffffffff


	//   ....[6]....
        /*06e8*/ 	.word	0xffffffff


	//   ....[7]....
        /*06ec*/ 	.word	0xffffffff


	//   ....[8]....
        /*06f0*/ 	.word	0xffffffff


	//   ....[9]....
        /*06f4*/ 	.word	0xffffffff


	//   ....[10]....
        /*06f8*/ 	.word	0xffffffff


	//   ....[11]....
        /*06fc*/ 	.word	0xffffffff


	//   ....[12]....
        /*0700*/ 	.word	0xffffffff


	//   ....[13]....
        /*0704*/ 	.word	0xffffffff


	//   ....[14]....
        /*0708*/ 	.word	0xffffffff


	//   ....[15]....
        /*070c*/ 	.word	0xffffffff


	//   ....[16]....
        /*0710*/ 	.word	0xffffffff


	//   ....[17]....
        /*0714*/ 	.word	0xffffffff


	//   ....[18]....
        /*0718*/ 	.word	0xffffffff


	//   ....[19]....
        /*071c*/ 	.word	0xffffffff


	//   ....[20]....
        /*0720*/ 	.word	0xffffffff


	//   ....[21]....
        /*0724*/ 	.word	0xffffffff


	//   ....[22]....
        /*0728*/ 	.word	0xffffffff


	//   ....[23]....
        /*072c*/ 	.word	0xffffffff


	//   ....[24]....
        /*0730*/ 	.word	0xffffffff


	//   ....[25]....
        /*0734*/ 	.word	0xffffffff


	//   ....[26]....
        /*0738*/ 	.word	0xffffffff


	//   ....[27]....
        /*073c*/ 	.word	0xffffffff


	//   ....[28]....
        /*0740*/ 	.word	0xffffffff


	//   ....[29]....
        /*0744*/ 	.word	0xffffffff


	//   ....[30]....
        /*0748*/ 	.word	0xffffffff


	//   ....[31]....
        /*074c*/ 	.word	0xffffffff


	//   ....[32]....
        /*0750*/ 	.word	0xffffffff


	//   ....[33]....
        /*0754*/ 	.word	0xffffffff


	//   ....[34]....
        /*0758*/ 	.word	0xffffffff


	//   ....[35]....
        /*075c*/ 	.word	0xffffffff


	//   ....[36]....
        /*0760*/ 	.word	0xffffffff


	//   ....[37]....
        /*0764*/ 	.word	0xffffffff


	//   ....[38]....
        /*0768*/ 	.word	0xffffffff


	//   ....[39]....
        /*076c*/ 	.word	0xffffffff


	//   ....[40]....
        /*0770*/ 	.word	0xffffffff


	//   ....[41]....
        /*0774*/ 	.word	0xffffffff


	//   ....[42]....
        /*0778*/ 	.word	0xffffffff


	//   ....[43]....
        /*077c*/ 	.word	0xffffffff


	//   ....[44]....
        /*0780*/ 	.word	0xffffffff


	//   ....[45]....
        /*0784*/ 	.word	0xffffffff


	//   ....[46]....
        /*0788*/ 	.word	0xffffffff


	//   ....[47]....
        /*078c*/ 	.word	0xffffffff


	//   ....[48]....
        /*0790*/ 	.word	0xffffffff


	//   ....[49]....
        /*0794*/ 	.word	0xffffffff


	//   ....[50]....
        /*0798*/ 	.word	0xffffffff


	//   ....[51]....
        /*079c*/ 	.word	0xffffffff


	//   ....[52]....
        /*07a0*/ 	.word	0xffffffff


	//   ....[53]....
        /*07a4*/ 	.word	0xffffffff


	//   ....[54]....
        /*07a8*/ 	.word	0xffffffff


	//   ....[55]....
        /*07ac*/ 	.word	0xffffffff


	//   ....[56]....
        /*07b0*/ 	.word	0xffffffff


	//   ....[57]....
        /*07b4*/ 	.word	0xffffffff


	//   ....[58]....
        /*07b8*/ 	.word	0xffffffff


	//   ....[59]....
        /*07bc*/ 	.word	0xffffffff


	//   ....[60]....
        /*07c0*/ 	.word	0xffffffff


	//   ....[61]....
        /*07c4*/ 	.word	0xffffffff


	//   ....[62]....
        /*07c8*/ 	.word	0xffffffff


	//   ....[63]....
        /*07cc*/ 	.word	0xffffffff


	//   ....[64]....
        /*07d0*/ 	.word	0xffffffff


	//   ....[65]....
        /*07d4*/ 	.word	0xffffffff


	//   ....[66]....
        /*07d8*/ 	.word	0xffffffff


	//   ....[67]....
        /*07dc*/ 	.word	0xffffffff


	//   ....[68]....
        /*07e0*/ 	.word	0xffffffff


	//   ....[69]....
        /*07e4*/ 	.word	0xffffffff


	//   ....[70]....
        /*07e8*/ 	.word	0xffffffff


	//   ....[71]....
        /*07ec*/ 	.word	0xffffffff


	//   ....[72]....
        /*07f0*/ 	.word	0xffffffff


	//   ....[73]....
        /*07f4*/ 	.word	0xffffffff


	//   ....[74]....
        /*07f8*/ 	.word	0xffffffff


	//   ....[75]....
        /*07fc*/ 	.word	0xffffffff


	//   ....[76]....
        /*0800*/ 	.word	0xffffffff


	//   ....[77]....
        /*0804*/ 	.word	0xffffffff


	//   ....[78]....
        /*0808*/ 	.word	0xffffffff


	//   ....[79]....
        /*080c*/ 	.word	0xffffffff


	//   ....[80]....
        /*0810*/ 	.word	0xffffffff


	//   ....[81]....
        /*0814*/ 	.word	0xffffffff


	//   ....[82]....
        /*0818*/ 	.word	0xffffffff


	//   ....[83]....
        /*081c*/ 	.word	0xffffffff


	//   ....[84]....
        /*0820*/ 	.word	0xffffffff


	//   ....[85]....
        /*0824*/ 	.word	0xffffffff


	//   ....[86]....
        /*0828*/ 	.word	0xffffffff


	//   ....[87]....
        /*082c*/ 	.word	0xffffffff


	//   ....[88]....
        /*0830*/ 	.word	0xffffffff


	//   ....[89]....
        /*0834*/ 	.word	0x0500000f


	//   ....[90]....
        /*0838*/ 	.word	0x0500000f


	//   ....[91]....
        /*083c*/ 	.word	0x0500000f


	//   ....[92]....
        /*0840*/ 	.word	0x0500000f


	//   ....[93]....
        /*0844*/ 	.word	0x0500000f


	//   ....[94]....
        /*0848*/ 	.word	0x0500000f


	//   ....[95]....
        /*084c*/ 	.word	0x0500000f


	//   ....[96]....
        /*0850*/ 	.word	0x0500000f


	//   ....[97]....
        /*0854*/ 	.word	0x0500000f


	//   ....[98]....
        /*0858*/ 	.word	0x0500000f


	//   ....[99]....
        /*085c*/ 	.word	0x0500000f


	//   ....[100]....
        /*0860*/ 	.word	0x0500000f


	//   ....[101]....
        /*0864*/ 	.word	0x0500000f


	//   ....[102]....
        /*0868*/ 	.word	0x0500000f


	//   ....[103]....
        /*086c*/ 	.word	0x0500000f


	//   ....[104]....
        /*0870*/ 	.word	0x0500000f


	//   ....[105]....
        /*0874*/ 	.word	0x0500000f


	//   ....[106]....
        /*0878*/ 	.word	0x0500000f


	//   ....[107]....
        /*087c*/ 	.word	0x0500000f


	//   ....[108]....
        /*0880*/ 	.word	0x0500000f


	//   ....[109]....
        /*0884*/ 	.word	0x0500000f


	//   ....[110]....
        /*0888*/ 	.word	0x0500000f


	//   ....[111]....
        /*088c*/ 	.word	0x0500000f


	//   ....[112]....
        /*0890*/ 	.word	0x0500000f


	//   ....[113]....
        /*0894*/ 	.word	0x0500000f


	//   ....[114]....
        /*0898*/ 	.word	0x0500000f


	//   ....[115]....
        /*089c*/ 	.word	0x0500000f


	//   ....[116]....
        /*08a0*/ 	.word	0x0500000f


	//   ....[117]....
        /*08a4*/ 	.word	0x0500000f


	//   ....[118]....
        /*08a8*/ 	.word	0x0500000f


	//   ....[119]....
        /*08ac*/ 	.word	0x0500000f


	//   ....[120]....
        /*08b0*/ 	.word	0x0500000f


	//   ....[121]....
        /*08b4*/ 	.word	0x0500000f


	//   ....[122]....
        /*08b8*/ 	.word	0x0500000f


	//   ....[123]....
        /*08bc*/ 	.word	0x0500000f


	//----- nvinfo : EIATTR_COOP_GROUP_INSTR_OFFSETS
	.align		4
.L_739:
        /*08c0*/ 	.byte	0x04, 0x28
        /*08c2*/ 	.short	(.L_741 - .L_740)


	//   ....[0]....
.L_740:
        /*08c4*/ 	.word	0x00000060


	//   ....[1]....
        /*08c8*/ 	.word	0x00000140


	//   ....[2]....
        /*08cc*/ 	.word	0x00000180


	//   ....[3]....
        /*08d0*/ 	.word	0x00000390


	//   ....[4]....
        /*08d4*/ 	.word	0x000004f0


	//   ....[5]....
        /*08d8*/ 	.word	0x00000610


	//   ....[6]....
        /*08dc*/ 	.word	0x00000770


	//   ....[7]....
        /*08e0*/ 	.word	0x00001800


	//   ....[8]....
        /*08e4*/ 	.word	0x00002f50


	//   ....[9]....
        /*08e8*/ 	.word	0x000036e0


	//   ....[10]....
        /*08ec*/ 	.word	0x00004ac0


	//   ....[11]....
        /*08f0*/ 	.word	0x00004b40


	//   ....[12]....
        /*08f4*/ 	.word	0x00004d70


	//   ....[13]....
        /*08f8*/ 	.word	0x00004df0


	//   ....[14]....
        /*08fc*/ 	.word	0x00005610


	//   ....[15]....
        /*0900*/ 	.word	0x00005b30


	//   ....[16]....
        /*0904*/ 	.word	0x00006c20


	//   ....[17]....
        /*0908*/ 	.word	0x00006c50


	//   ....[18]....
        /*090c*/ 	.word	0x00006f50


	//   ....[19]....
        /*0910*/ 	.word	0x00007120


	//   ....[20]....
        /*0914*/ 	.word	0x00008030


	//   ....[21]....
        /*0918*/ 	.word	0x00008070


	//   ....[22]....
        /*091c*/ 	.word	0x000080a0


	//   ....[23]....
        /*0920*/ 	.word	0x00008120


	//   ....[24]....
        /*0924*/ 	.word	0x00008150


	//   ....[25]....
        /*0928*/ 	.word	0x00009a80


	//   ....[26]....
        /*092c*/ 	.word	0x0000a0b0


	//   ....[27]....
        /*0930*/ 	.word	0x0000a0e0


	//   ....[28]....
        /*0934*/ 	.word	0x0000a100


	//   ....[29]....
        /*0938*/ 	.word	0x0000a130


	//   ....[30]....
        /*093c*/ 	.word	0x0000a7e0


	//   ....[31]....
        /*0940*/ 	.word	0x0000a800


	//   ....[32]....
        /*0944*/ 	.word	0x0000aa30


	//   ....[33]....
        /*0948*/ 	.word	0x0000aa50


	//   ....[34]....
        /*094c*/ 	.word	0x0000b640


	//   ....[35]....
        /*0950*/ 	.word	0x0000b660


	//   ....[36]....
        /*0954*/ 	.word	0x0000b8a0


	//   ....[37]....
        /*0958*/ 	.word	0x0000b8c0


	//   ....[38]....
        /*095c*/ 	.word	0x0000bb60


	//   ....[39]....
        /*0960*/ 	.word	0x0000bd50


	//   ....[40]....
        /*0964*/ 	.word	0x0000bd80


	//   ....[41]....
        /*0968*/ 	.word	0x0000bdb0


	//   ....[42]....
        /*096c*/ 	.word	0x0000bde0


	//   ....[43]....
        /*0970*/ 	.word	0x0000be10


	//   ....[44]....
        /*0974*/ 	.word	0x0000be40


	//   ....[45]....
        /*0978*/ 	.word	0x0000bfb0


	//   ....[46]....
        /*097c*/ 	.word	0x0000bfe0


	//   ....[47]....
        /*0980*/ 	.word	0x0000c010


	//   ....[48]....
        /*0984*/ 	.word	0x0000c040


	//   ....[49]....
        /*0988*/ 	.word	0x0000c070


	//   ....[50]....
        /*098c*/ 	.word	0x0000c0a0


	//   ....[51]....
        /*0990*/ 	.word	0x0000c140


	//   ....[52]....
        /*0994*/ 	.word	0x0000c170


	//   ....[53]....
        /*0998*/ 	.word	0x0000c200


	//   ....[54]....
        /*099c*/ 	.word	0x0000d220


	//   ....[55]....
        /*09a0*/ 	.word	0x0000dda0


	//   ....[56]....
        /*09a4*/ 	.word	0x0000ddb0


	//   ....[57]....
        /*09a8*/ 	.word	0x0000ddd0


	//   ....[58]....
        /*09ac*/ 	.word	0x0000dea0


	//   ....[59]....
        /*09b0*/ 	.word	0x0000ded0


	//   ....[60]....
        /*09b4*/ 	.word	0x0000df30


	//   ....[61]....
        /*09b8*/ 	.word	0x0000df40


	//   ....[62]....
        /*09bc*/ 	.word	0x0000dfb0


	//   ....[63]....
        /*09c0*/ 	.word	0x0000e900


	//   ....[64]....
        /*09c4*/ 	.word	0x0000e910


	//   ....[65]....
        /*09c8*/ 	.word	0x0000ea40


	//   ....[66]....
        /*09cc*/ 	.word	0x0000ea70


	//   ....[67]....
        /*09d0*/ 	.word	0x0000ecf0


	//   ....[68]....
        /*09d4*/ 	.word	0x0000ed20


	//   ....[69]....
        /*09d8*/ 	.word	0x0000ee90


	//   ....[70]....
        /*09dc*/ 	.word	0x0000eea0


	//   ....[71]....
        /*09e0*/ 	.word	0x00012ce0


	//   ....[72]....
        /*09e4*/ 	.word	0x00012d10


	//   ....[73]....
        /*09e8*/ 	.word	0x00012d50


	//   ....[74]....
        /*09ec*/ 	.word	0x00012d80


	//   ....[75]....
        /*09f0*/ 	.word	0x00012db0


	//   ....[76]....
        /*09f4*/ 	.word	0x00012de0


	//   ....[77]....
        /*09f8*/ 	.word	0x00012e10


	//   ....[78]....
        /*09fc*/ 	.word	0x00012e40


	//   ....[79]....
        /*0a00*/ 	.word	0x00012fc0


	//   ....[80]....
        /*0a04*/ 	.word	0x00012ff0


	//   ....[81]....
        /*0a08*/ 	.word	0x00013020


	//   ....[82]....
        /*0a0c*/ 	.word	0x00013050


	//   ....[83]....
        /*0a10*/ 	.word	0x00013080


	//   ....[84]....
        /*0a14*/ 	.word	0x000130b0


	//   ....[85]....
        /*0a18*/ 	.word	0x00013170


	//   ....[86]....
        /*0a1c*/ 	.word	0x00013190


	//   ....[87]....
        /*0a20*/ 	.word	0x00013200


	//   ....[88]....
        /*0a24*/ 	.word	0x00013690


	//   ....[89]....
        /*0a28*/ 	.word	0x00013b80


	//   ....[90]....
        /*0a2c*/ 	.word	0x00013d00


	//   ....[91]....
        /*0a30*/ 	.word	0x00013d50


	//   ....[92]....
        /*0a34*/ 	.word	0x00013db0


	//   ....[93]....
        /*0a38*/ 	.word	0x00013e10


	//   ....[94]....
        /*0a3c*/ 	.word	0x00013f60


	//   ....[95]....
        /*0a40*/ 	.word	0x00014000


	//   ....[96]....
        /*0a44*/ 	.word	0x000140b0


	//   ....[97]....
        /*0a48*/ 	.word	0x00014190


	//   ....[98]....
        /*0a4c*/ 	.word	0x00014360


	//   ....[99]....
        /*0a50*/ 	.word	0x00014420


	//   ....[100]....
        /*0a54*/ 	.word	0x000146d0


	//   ....[101]....
        /*0a58*/ 	.word	0x000147f0


	//   ....[102]....
        /*0a5c*/ 	.word	0x000149c0


	//   ....[103]....
        /*0a60*/ 	.word	0x00014a90


	//   ....[104]....
        /*0a64*/ 	.word	0x00014c90


	//   ....[105]....
        /*0a68*/ 	.word	0x00014d20


	//   ....[106]....
        /*0a6c*/ 	.word	0x00015050


	//   ....[107]....
        /*0a70*/ 	.word	0x000150f0


	//   ....[108]....
        /*0a74*/ 	.word	0x00015210


	//   ....[109]....
        /*0a78*/ 	.word	0x00015290


	//   ....[110]....
        /*0a7c*/ 	.word	0x00015310


	//   ....[111]....
        /*0a80*/ 	.word	0x00015390


	//   ....[112]....
        /*0a84*/ 	.word	0x00015410


	//   ....[113]....
        /*0a88*/ 	.word	0x000154a0


	//   ....[114]....
        /*0a8c*/ 	.word	0x00015540


	//   ....[115]....
        /*0a90*/ 	.word	0x000155f0


	//   ....[116]....
        /*0a94*/ 	.word	0x00015670


	//   ....[117]....
        /*0a98*/ 	.word	0x000156f0


	//   ....[118]....
        /*0a9c*/ 	.word	0x00015770


	//   ....[119]....
        /*0aa0*/ 	.word	0x00015800


	//   ....[120]....
        /*0aa4*/ 	.word	0x00015880


	//   ....[121]....
        /*0aa8*/ 	.word	0x00015920


	//   ....[122]....
        /*0aac*/ 	.word	0x000159b0


	//   ....[123]....
        /*0ab0*/ 	.word	0x00015ae0


	//----- nvinfo : EIATTR_REG_RECONFIG
	.align		4
.L_741:
        /*0ab4*/ 	.byte	0x01, 0x54
	.zero		2


	//----- nvinfo : EIATTR_SYSCALL_OFFSETS
	.align		4
        /*0ab8*/ 	.byte	0x04, 0x46
        /*0aba*/ 	.short	(.L_743 - .L_742)


	//   ....[0]....
.L_742:
        /*0abc*/ 	.word	0x00003110


	//   ....[1]....
        /*0ac0*/ 	.word	0x0000ce10


	//   ....[2]....
        /*0ac4*/ 	.word	0x0000cf70


	//   ....[3]....
        /*0ac8*/ 	.word	0x0000d070


	//   ....[4]....
        /*0acc*/ 	.word	0x0000d980


	//   ....[5]....
        /*0ad0*/ 	.word	0x0000e2d0


	//----- nvinfo : EIATTR_MBARRIER_INSTR_OFFSETS
	.align		4
.L_743:
        /*0ad4*/ 	.byte	0x04, 0x39
        /*0ad6*/ 	.short	(.L_745 - .L_744)


	//   ....[0]....
.L_744:
        /*0ad8*/ 	.word	0x00000270
        /*0adc*/ 	.word	0x000000ff
        /*0ae0*/ 	.word	0x00038800
        /*0ae4*/ 	.short	0x0100
        /*0ae6*/ 	.byte	0x08
	.zero		1


	//   ....[1]....
        /*0ae8*/ 	.word	0x00000280
        /*0aec*/ 	.word	0x000000ff
        /*0af0*/ 	.word	0x00038810
        /*0af4*/ 	.short	0x0100
        /*0af6*/ 	.byte	0x08
	.zero		1


	//   ....[2]....
        /*0af8*/ 	.word	0x00000290
        /*0afc*/ 	.word	0x000000ff
        /*0b00*/ 	.word	0x00038820
        /*0b04*/ 	.short	0x0100
        /*0b06*/ 	.byte	0x08
	.zero		1


	//   ....[3]....
        /*0b08*/ 	.word	0x00000340
        /*0b0c*/ 	.word	0x000000ff
        /*0b10*/ 	.word	0x00038830
        /*0b14*/ 	.short	0x0100
        /*0b16*/ 	.byte	0x06
	.zero		1


	//   ....[4]....
        /*0b18*/ 	.word	0x00000350
        /*0b1c*/ 	.word	0x000000ff
        /*0b20*/ 	.word	0x00038840
        /*0b24*/ 	.short	0x0100
        /*0b26*/ 	.byte	0x06
	.zero		1


	//   ....[5]....
        /*0b28*/ 	.word	0x00000360
        /*0b2c*/ 	.word	0x000000ff
        /*0b30*/ 	.word	0x00038838
        /*0b34*/ 	.short	0x0100
        /*0b36*/ 	.byte	0x06
	.zero		1


	//   ....[6]....
        /*0b38*/ 	.word	0x00000370
        /*0b3c*/ 	.word	0x000000ff
        /*0b40*/ 	.word	0x00038848
        /*0b44*/ 	.short	0x0100
        /*0b46*/ 	.byte	0x06
	.zero		1


	//   ....[7]....
        /*0b48*/ 	.word	0x000004a0
        /*0b4c*/ 	.word	0x000000ff
        /*0b50*/ 	.word	0x00038850
        /*0b54*/ 	.short	0x0100
        /*0b56*/ 	.byte	0x08
	.zero		1


	//   ....[8]....
        /*0b58*/ 	.word	0x000004b0
        /*0b5c*/ 	.word	0x000000ff
        /*0b60*/ 	.word	0x00038860
        /*0b64*/ 	.short	0x0100
        /*0b66*/ 	.byte	0x08
	.zero		1


	//   ....[9]....
        /*0b68*/ 	.word	0x000004c0
        /*0b6c*/ 	.word	0x000000ff
        /*0b70*/ 	.word	0x00038858
        /*0b74*/ 	.short	0x0100
        /*0b76*/ 	.byte	0x08
	.zero		1


	//   ....[10]....
        /*0b78*/ 	.word	0x000004d0
        /*0b7c*/ 	.word	0x000000ff
        /*0b80*/ 	.word	0x00038868
        /*0b84*/ 	.short	0x0100
        /*0b86*/ 	.byte	0x08
	.zero		1


	//   ....[11]....
        /*0b88*/ 	.word	0x000005c0
        /*0b8c*/ 	.word	0x000000ff
        /*0b90*/ 	.word	0x00038870
        /*0b94*/ 	.short	0x0100
        /*0b96*/ 	.byte	0x06
	.zero		1


	//   ....[12]....
        /*0b98*/ 	.word	0x000005d0
        /*0b9c*/ 	.word	0x000000ff
        /*0ba0*/ 	.word	0x00038880
        /*0ba4*/ 	.short	0x0100
        /*0ba6*/ 	.byte	0x06
	.zero		1


	//   ....[13]....
        /*0ba8*/ 	.word	0x000005e0
        /*0bac*/ 	.word	0x000000ff
        /*0bb0*/ 	.word	0x00038878
        /*0bb4*/ 	.short	0x0100
        /*0bb6*/ 	.byte	0x06
	.zero		1


	//   ....[14]....
        /*0bb8*/ 	.word	0x000005f0
        /*0bbc*/ 	.word	0x000000ff
        /*0bc0*/ 	.word	0x00038888
        /*0bc4*/ 	.short	0x0100
        /*0bc6*/ 	.byte	0x06
	.zero		1


	//   ....[15]....
        /*0bc8*/ 	.word	0x00000720
        /*0bcc*/ 	.word	0x000000ff
        /*0bd0*/ 	.word	0x00038890
        /*0bd4*/ 	.short	0x0100
        /*0bd6*/ 	.byte	0x08
	.zero		1


	//   ....[16]....
        /*0bd8*/ 	.word	0x00000730
        /*0bdc*/ 	.word	0x000000ff
        /*0be0*/ 	.word	0x000388a0
        /*0be4*/ 	.short	0x0100
        /*0be6*/ 	.byte	0x08
	.zero		1


	//   ....[17]....
        /*0be8*/ 	.word	0x00000740
        /*0bec*/ 	.word	0x000000ff
        /*0bf0*/ 	.word	0x00038898
        /*0bf4*/ 	.short	0x0100
        /*0bf6*/ 	.byte	0x08
	.zero		1


	//   ....[18]....
        /*0bf8*/ 	.word	0x00000750
        /*0bfc*/ 	.word	0x000000ff
        /*0c00*/ 	.word	0x000388a8
        /*0c04*/ 	.short	0x0100
        /*0c06*/ 	.byte	0x08
	.zero		1


	//   ....[19]....
        /*0c08*/ 	.word	0x00000880
        /*0c0c*/ 	.word	0x000000ff
        /*0c10*/ 	.word	0x000388b0
        /*0c14*/ 	.short	0x0100
        /*0c16*/ 	.byte	0x08
	.zero		1


	//   ....[20]....
        /*0c18*/ 	.word	0x00000890
        /*0c1c*/ 	.word	0x000000ff
        /*0c20*/ 	.word	0x000388c0
        /*0c24*/ 	.short	0x0100
        /*0c26*/ 	.byte	0x08
	.zero		1


	//   ....[21]....
        /*0c28*/ 	.word	0x000008a0
        /*0c2c*/ 	.word	0x000000ff
        /*0c30*/ 	.word	0x000388b8
        /*0c34*/ 	.short	0x0100
        /*0c36*/ 	.byte	0x08
	.zero		1


	//   ....[22]....
        /*0c38*/ 	.word	0x000008b0
        /*0c3c*/ 	.word	0x000000ff
        /*0c40*/ 	.word	0x000388c8
        /*0c44*/ 	.short	0x0100
        /*0c46*/ 	.byte	0x08
	.zero		1


	//   ....[23]....
        /*0c48*/ 	.word	0x00001b60
        /*0c4c*/ 	.word	0x00000003
        /*0c50*/ 	.word	0x00000000
        /*0c54*/ 	.short	0x0101
        /*0c56*/ 	.byte	0x3f
	.zero		1


	//   ....[24]....
        /*0c58*/ 	.word	0x00002620
        /*0c5c*/ 	.word	0x00000003
        /*0c60*/ 	.word	0x00000000
        /*0c64*/ 	.short	0x0101
        /*0c66*/ 	.byte	0x3f
	.zero		1


	//   ....[25]....
        /*0c68*/ 	.word	0x00003170
        /*0c6c*/ 	.word	0x000000ff
        /*0c70*/ 	.word	0x00038800
        /*0c74*/ 	.short	0x010a
        /*0c76*/ 	.byte	0x25
	.zero		1


	//   ....[26]....
        /*0c78*/ 	.word	0x000031f0
        /*0c7c*/ 	.word	0x00000004
        /*0c80*/ 	.word	0x00038830
        /*0c84*/ 	.short	0x010a
        /*0c86*/ 	.byte	0x3f
	.zero		1


	//   ....[27]....
        /*0c88*/ 	.word	0x00003230
        /*0c8c*/ 	.word	0x00000004
        /*0c90*/ 	.word	0x00038830
        /*0c94*/ 	.short	0x010a
        /*0c96*/ 	.byte	0x3f
	.zero		1


	//   ....[28]....
        /*0c98*/ 	.word	0x000034b0
        /*0c9c*/ 	.word	0x000000ff
        /*0ca0*/ 	.word	0x00038810
        /*0ca4*/ 	.short	0x010a
        /*0ca6*/ 	.byte	0x25
	.zero		1


	//   ....[29]....
        /*0ca8*/ 	.word	0x000034f0
        /*0cac*/ 	.word	0x00000004
        /*0cb0*/ 	.word	0x00038850
        /*0cb4*/ 	.short	0x010a
        /*0cb6*/ 	.byte	0x3f
	.zero		1


	//   ....[30]....
        /*0cb8*/ 	.word	0x00003530
        /*0cbc*/ 	.word	0x00000004
        /*0cc0*/ 	.word	0x00038850
        /*0cc4*/ 	.short	0x010a
        /*0cc6*/ 	.byte	0x3f
	.zero		1


	//   ....[31]....
        /*0cc8*/ 	.word	0x00005040
        /*0ccc*/ 	.word	0x00000018
        /*0cd0*/ 	.word	0x00000000
        /*0cd4*/ 	.short	0x0101
        /*0cd6*/ 	.byte	0x3f
	.zero		1


	//   ....[32]....
        /*0cd8*/ 	.word	0x00005630
        /*0cdc*/ 	.word	0x00000004
        /*0ce0*/ 	.word	0x00000000
        /*0ce4*/ 	.short	0x0101
        /*0ce6*/ 	.byte	0x3f
	.zero		1


	//   ....[33]....
        /*0ce8*/ 	.word	0x00005750
        /*0cec*/ 	.word	0x000000ff
        /*0cf0*/ 	.word	0x00038830
        /*0cf4*/ 	.short	0x010a
        /*0cf6*/ 	.byte	0x05
	.zero		1


	//   ....[34]....
        /*0cf8*/ 	.word	0x00005790
        /*0cfc*/ 	.word	0x000000ff
        /*0d00*/ 	.word	0x00038830
        /*0d04*/ 	.short	0x010a
        /*0d06*/ 	.byte	0x05
	.zero		1


	//   ....[35]....
        /*0d08*/ 	.word	0x00005970
        /*0d0c*/ 	.word	0x000000ff
        /*0d10*/ 	.word	0x00038850
        /*0d14*/ 	.short	0x010a
        /*0d16*/ 	.byte	0x05
	.zero		1


	//   ....[36]....
        /*0d18*/ 	.word	0x000059b0
        /*0d1c*/ 	.word	0x000000ff
        /*0d20*/ 	.word	0x00038850
        /*0d24*/ 	.short	0x010a
        /*0d26*/ 	.byte	0x05
	.zero		1


	//   ....[37]....
        /*0d28*/ 	.word	0x00007500
        /*0d2c*/ 	.word	0x00000099
        /*0d30*/ 	.word	0x00000000
        /*0d34*/ 	.short	0x0101
        /*0d36*/ 	.byte	0x3f
	.zero		1


	//   ....[38]....
        /*0d38*/ 	.word	0x00008050
        /*0d3c*/ 	.word	0x000000b3
        /*0d40*/ 	.word	0x00000000
        /*0d44*/ 	.short	0x0101
        /*0d46*/ 	.byte	0x3f
	.zero		1


	//   ....[39]....
        /*0d48*/ 	.word	0x0000a7f0
        /*0d4c*/ 	.word	0x000000ff
        /*0d50*/ 	.word	0x00000000
        /*0d54*/ 	.short	0x0101
        /*0d56*/ 	.byte	0x04
	.zero		1


	//   ....[40]....
        /*0d58*/ 	.word	0x0000d4c0
        /*0d5c*/ 	.word	0x00000000
        /*0d60*/ 	.word	0x00038840
        /*0d64*/ 	.short	0x010a
        /*0d66*/ 	.byte	0x3f
	.zero		1


	//   ....[41]....
        /*0d68*/ 	.word	0x0000e070
        /*0d6c*/ 	.word	0x00000008
        /*0d70*/ 	.word	0x00038800
        /*0d74*/ 	.short	0x0107
        /*0d76*/ 	.byte	0x3f
	.zero		1


	//   ....[42]....
        /*0d78*/ 	.word	0x0000e120
        /*0d7c*/ 	.word	0x00000000
        /*0d80*/ 	.word	0x00038800
        /*0d84*/ 	.short	0x0101
        /*0d86*/ 	.byte	0x3f
	.zero		1


	//   ....[43]....
        /*0d88*/ 	.word	0x0000f0d0
        /*0d8c*/ 	.word	0x00000000
        /*0d90*/ 	.word	0x00038810
        /*0d94*/ 	.short	0x0107
        /*0d96*/ 	.byte	0x3f
	.zero		1


	//   ....[44]....
        /*0d98*/ 	.word	0x0000f1d0
        /*0d9c*/ 	.word	0x00000002
        /*0da0*/ 	.word	0x00038810
        /*0da4*/ 	.short	0x0101
        /*0da6*/ 	.byte	0x3f
	.zero		1


	//   ....[45]....
        /*0da8*/ 	.word	0x0000f1f0
        /*0dac*/ 	.word	0x00000002
        /*0db0*/ 	.word	0x00038820
        /*0db4*/ 	.short	0x010a
        /*0db6*/ 	.byte	0x3f
	.zero		1


	//   ....[46]....
        /*0db8*/ 	.word	0x0000f300
        /*0dbc*/ 	.word	0x00000003
        /*0dc0*/ 	.word	0x00038860
        /*0dc4*/ 	.short	0x010a
        /*0dc6*/ 	.byte	0x3f
	.zero		1


	//   ....[47]....
        /*0dc8*/ 	.word	0x00010010
        /*0dcc*/ 	.word	0x00000003
        /*0dd0*/ 	.word	0x00038840
        /*0dd4*/ 	.short	0x010a
        /*0dd6*/ 	.byte	0x3f
	.zero		1


	//   ....[48]....
        /*0dd8*/ 	.word	0x00010270
        /*0ddc*/ 	.word	0x00000003
        /*0de0*/ 	.word	0x00038860
        /*0de4*/ 	.short	0x010a
        /*0de6*/ 	.byte	0x3f
	.zero		1


	//   ....[49]....
        /*0de8*/ 	.word	0x00010f10
        /*0dec*/ 	.word	0x00000004
        /*0df0*/ 	.word	0x00038840
        /*0df4*/ 	.short	0x010a
        /*0df6*/ 	.byte	0x3f
	.zero		1


	//   ....[50]....
        /*0df8*/ 	.word	0x00011160
        /*0dfc*/ 	.word	0x00000004
        /*0e00*/ 	.word	0x00038860
        /*0e04*/ 	.short	0x010a
        /*0e06*/ 	.byte	0x3f
	.zero		1


	//   ....[51]....
        /*0e08*/ 	.word	0x00011d70
        /*0e0c*/ 	.word	0x00000004
        /*0e10*/ 	.word	0x00038840
        /*0e14*/ 	.short	0x010a
        /*0e16*/ 	.byte	0x3f
	.zero		1


	//   ....[52]....
        /*0e18*/ 	.word	0x00011fd0
        /*0e1c*/ 	.word	0x00000004
        /*0e20*/ 	.word	0x00038860
        /*0e24*/ 	.short	0x010a
        /*0e26*/ 	.byte	0x3f
	.zero		1


	//   ....[53]....
        /*0e28*/ 	.word	0x00013610
        /*0e2c*/ 	.word	0x00000009
        /*0e30*/ 	.word	0x00038820
        /*0e34*/ 	.short	0x010a
        /*0e36*/ 	.byte	0x3f
	.zero		1


	//   ....[54]....
        /*0e38*/ 	.word	0x00013780
        /*0e3c*/ 	.word	0x00000005
        /*0e40*/ 	.word	0x00000000
        /*0e44*/ 	.short	0x010a
        /*0e46*/ 	.byte	0x3f
	.zero		1


	//   ....[55]....
        /*0e48*/ 	.word	0x00013800
        /*0e4c*/ 	.word	0x00000007
        /*0e50*/ 	.word	0x00000000
        /*0e54*/ 	.short	0x010a
        /*0e56*/ 	.byte	0x3f
	.zero		1


	//   ....[56]....
        /*0e58*/ 	.word	0x00013840
        /*0e5c*/ 	.word	0x00000005
        /*0e60*/ 	.word	0x00000000
        /*0e64*/ 	.short	0x010a
        /*0e66*/ 	.byte	0x3f
	.zero		1


	//   ....[57]....
        /*0e68*/ 	.word	0x00013870
        /*0e6c*/ 	.word	0x00000003
        /*0e70*/ 	.word	0x00000000
        /*0e74*/ 	.short	0x010a
        /*0e76*/ 	.byte	0x3f
	.zero		1


	//   ....[58]....
        /*0e78*/ 	.word	0x000138e0
        /*0e7c*/ 	.word	0x00000000
        /*0e80*/ 	.word	0x00038800
        /*0e84*/ 	.short	0x010a
        /*0e86*/ 	.byte	0x3f
	.zero		1


	//   ....[59]....
        /*0e88*/ 	.word	0x00013930
        /*0e8c*/ 	.word	0x00000004
        /*0e90*/ 	.word	0x00038830
        /*0e94*/ 	.short	0x010a
        /*0e96*/ 	.byte	0x3f
	.zero		1


	//   ....[60]....
        /*0e98*/ 	.word	0x00013990
        /*0e9c*/ 	.word	0x00000006
        /*0ea0*/ 	.word	0x00038810
        /*0ea4*/ 	.short	0x010a
        /*0ea6*/ 	.byte	0x3f
	.zero		1


	//   ....[61]....
        /*0ea8*/ 	.word	0x000139e0
        /*0eac*/ 	.word	0x00000004
        /*0eb0*/ 	.word	0x00038850
        /*0eb4*/ 	.short	0x010a
        /*0eb6*/ 	.byte	0x3f
	.zero		1


	//   ....[62]....
        /*0eb8*/ 	.word	0x00013a40
        /*0ebc*/ 	.word	0x0000000a
        /*0ec0*/ 	.word	0x00038830
        /*0ec4*/ 	.short	0x010a
        /*0ec6*/ 	.byte	0x3f
	.zero		1


	//   ....[63]....
        /*0ec8*/ 	.word	0x00013aa0
        /*0ecc*/ 	.word	0x0000000a
        /*0ed0*/ 	.word	0x00038850
        /*0ed4*/ 	.short	0x010a
        /*0ed6*/ 	.byte	0x3f
	.zero		1


	//   ....[64]....
        /*0ed8*/ 	.word	0x00013c40
        /*0edc*/ 	.word	0x00000000
        /*0ee0*/ 	.word	0x00038840
        /*0ee4*/ 	.short	0x010a
        /*0ee6*/ 	.byte	0x3f
	.zero		1


	//   ....[65]....
        /*0ee8*/ 	.word	0x00014d70
        /*0eec*/ 	.word	0x00000002
        /*0ef0*/ 	.word	0x00038820
        /*0ef4*/ 	.short	0x010a
        /*0ef6*/ 	.byte	0x3f
	.zero		1


	//   ....[66]....
        /*0ef8*/ 	.word	0x00014dc0
        /*0efc*/ 	.word	0x00000003
        /*0f00*/ 	.word	0x00038860
        /*0f04*/ 	.short	0x010a
        /*0f06*/ 	.byte	0x3f
	.zero		1


	//   ....[67]....
        /*0f08*/ 	.word	0x00014e10
        /*0f0c*/ 	.word	0x00000003
        /*0f10*/ 	.word	0x00038840
        /*0f14*/ 	.short	0x010a
        /*0f16*/ 	.byte	0x3f
	.zero		1


	//   ....[68]....
        /*0f18*/ 	.word	0x00014e60
        /*0f1c*/ 	.word	0x00000003
        /*0f20*/ 	.word	0x00038860
        /*0f24*/ 	.short	0x010a
        /*0f26*/ 	.byte	0x3f
	.zero		1


	//   ....[69]....
        /*0f28*/ 	.word	0x00014eb0
        /*0f2c*/ 	.word	0x00000004
        /*0f30*/ 	.word	0x00038840
        /*0f34*/ 	.short	0x010a
        /*0f36*/ 	.byte	0x3f
	.zero		1


	//   ....[70]....
        /*0f38*/ 	.word	0x00014f00
        /*0f3c*/ 	.word	0x00000004
        /*0f40*/ 	.word	0x00038860
        /*0f44*/ 	.short	0x010a
        /*0f46*/ 	.byte	0x3f
	.zero		1


	//   ....[71]....
        /*0f48*/ 	.word	0x00014f50
        /*0f4c*/ 	.word	0x00000004
        /*0f50*/ 	.word	0x00038840
        /*0f54*/ 	.short	0x010a
        /*0f56*/ 	.byte	0x3f
	.zero		1


	//   ....[72]....
        /*0f58*/ 	.word	0x00014fa0
        /*0f5c*/ 	.word	0x00000004
        /*0f60*/ 	.word	0x00038860
        /*0f64*/ 	.short	0x010a
        /*0f66*/ 	.byte	0x3f
	.zero		1


	//   ....[73]....
        /*0f68*/ 	.word	0x00015a00
        /*0f6c*/ 	.word	0x00000009
        /*0f70*/ 	.word	0x00038820
        /*0f74*/ 	.short	0x010a
        /*0f76*/ 	.byte	0x3f
	.zero		1


	//   ....[74]....
        /*0f78*/ 	.word	0x00015ba0
        /*0f7c*/ 	.word	0x00000005
        /*0f80*/ 	.word	0x00000000
        /*0f84*/ 	.short	0x010a
        /*0f86*/ 	.byte	0x3f
	.zero		1


	//   ....[75]....
        /*0f88*/ 	.word	0x00015bf0
        /*0f8c*/ 	.word	0x00000007
        /*0f90*/ 	.word	0x00000000
        /*0f94*/ 	.short	0x010a
        /*0f96*/ 	.byte	0x3f
	.zero		1


	//   ....[76]....
        /*0f98*/ 	.word	0x00015c40
        /*0f9c*/ 	.word	0x00000005
        /*0fa0*/ 	.word	0x00000000
        /*0fa4*/ 	.short	0x010a
        /*0fa6*/ 	.byte	0x3f
	.zero		1


	//----- nvinfo : EIATTR_NUM_MBARRIERS
	.align		4
.L_745:
        /*0fa8*/ 	.byte	0x03, 0x38
        /*0faa*/ 	.short	0x0017


	//----- nvinfo : EIATTR_EXIT_INSTR_OFFSETS
	.align		4
        /*0fac*/ 	.byte	0x04, 0x1c
        /*0fae*/ 	.short	(.L_747 - .L_746)


	//   ....[0]....
.L_746:
        /*0fb0*/ 	.word	0x00000a40


	//   ....[1]....
        /*0fb4*/ 	.word	0x0000bb10


	//   ....[2]....
        /*0fb8*/ 	.word	0x000138c0


	//----- nvinfo : EIATTR_MAX_THREADS
	.align		4
.L_747:
        /*0fbc*/ 	.byte	0x04, 0x05
        /*0fbe*/ 	.short	(.L_749 - .L_748)
.L_748:
        /*0fc0*/ 	.word	0x00000180
        /*0fc4*/ 	.word	0x00000001
        /*0fc8*/ 	.word	0x00000001


	//----- nvinfo : EIATTR_CRS_STACK_SIZE
	.align		4
.L_749:
        /*0fcc*/ 	.byte	0x04, 0x1e
        /*0fce*/ 	.short	(.L_751 - .L_750)
.L_750:
        /*0fd0*/ 	.word	0x00000000


	//----- nvinfo : EIATTR_CBANK_PARAM_SIZE
	.align		4
.L_751:
        /*0fd4*/ 	.byte	0x03, 0x19
        /*0fd6*/ 	.short	0x0bf0


	//----- nvinfo : EIATTR_PARAM_CBANK
	.align		4
        /*0fd8*/ 	.byte	0x04, 0x0a
        /*0fda*/ 	.short	(.L_753 - .L_752)
	.align		4
.L_752:
        /*0fdc*/ 	.word	index@(.nv.constant0._ZN7cutlass13device_kernelIN5flash11enable_sm90INS1_16FlashAttnFwdSm90INS1_25CollectiveMainloopFwdSm90ILi2EN4cute5tupleIJNS5_1CILi1EEES8_S8_EEENS6_IJNS7_ILi64EEESA_SA_EEELi512ENS_10bfloat16_tEfNS_4arch4Sm90ELb0ELb0ELb0ELb1ELb0ELb0ELb1ELb0ELb0ELb1ELb0ELb0EEENS1_21CollectiveEpilogueFwdINS6_IJSA_NS7_ILi512EEESA_EEES9_SC_SE_Li256ELb1ELb1ELb0ELb0EEENS1_36VarlenDynamicPersistentTileSchedulerILi64ELi64ELi256ELi128ELb0ELb1ELb1ELb0ELb1ELb1EEEEEEEEEvNT_6ParamsE)
        /*0fe0*/ 	.short	0x0210
        /*0fe2*/ 	.short	0x0bf0


	//----- nvinfo : EIATTR_SW_WAR
	.align		4
.L_753:
        /*0fe4*/ 	.byte	0x04, 0x36
        /*0fe6*/ 	.short	(.L_755 - .L_754)
.L_754:
        /*0fe8*/ 	.word	0x00000008
.L_755:


//--------------------- .nv.info._ZN7cutlass13device_kernelIN5flash11enable_sm90INS1_16FlashAttnFwdSm90INS1_25CollectiveMainloopFwdSm90ILi2EN4cute5tupleIJNS5_1CILi1EEES8_S8_EEENS6_IJNS7_ILi64EEESA_SA_EEELi512ENS_10bfloat16_tEfNS_4arch4Sm90ELb0ELb0ELb0ELb1ELb0ELb1ELb1ELb0ELb0ELb1ELb0ELb0EEENS1_21CollectiveEpilogueFwdINS6_IJSA_NS7_ILi512EEESA_EEES9_SC_SE_Li256ELb1ELb1ELb0ELb0EEENS1_36VarlenDynamicPersistentTileSchedulerILi64ELi64ELi256ELi128ELb0ELb1ELb1ELb0ELb1ELb1EEEEEEEEEvNT_6ParamsE --------------------------
	.section	.nv.info._ZN7cutlass13device_kernelIN5flash11enable_sm90INS1_16FlashAttnFwdSm90INS1_25CollectiveMainloopFwdSm90ILi2EN4cute5tupleIJNS5_1CILi1EEES8_S8_EEENS6_IJNS7_ILi64EEESA_SA_EEELi512ENS_10bfloat16_tEfNS_4arch4Sm90ELb0ELb0ELb0ELb1ELb0ELb1ELb1ELb0ELb0ELb1ELb0ELb0EEENS1_21CollectiveEpilogueFwdINS6_IJSA_NS7_ILi512EEESA_EEES9_SC_SE_Li256ELb1ELb1ELb0ELb0EEENS1_36VarlenDynamicPersistentTileSchedulerILi64ELi64ELi256ELi128ELb0ELb1ELb1ELb0ELb1ELb1EEEEEEEEEvNT_6ParamsE,"",@"SHT_CUDA_INFO"
	.sectionflags	@""
	.align	4


	//----- nvinfo : EIATTR_CUDA_API_VERSION
	.align		4
        /*0000*/ 	.byte	0x04, 0x37
        /*0002*/ 	.short	(.L_757 - .L_756)
.L_756:
        /*0004*/ 	.word	0x00000082


	//----- nvinfo : EIATTR_KPARAM_INFO
	.align		4
.L_757:
        /*0008*/ 	.byte	0x04, 0x17
        /*000a*/ 	.short	(.L_759 - .L_758)
.L_758:
        /*000c*/ 	.word	0x00000000
        /*0010*/ 	.short	0x0000
        /*0012*/ 	.short	0x0070
        /*0014*/ 	.byte	0x00, 0xf0, 0x01, 0x2e


	//----- nvinfo : EIATTR_SPARSE_MMA_MASK
	.align		4
.L_759:
        /*0018*/ 	.byte	0x03, 0x50
        /*001a*/ 	.short	0x0000


	//----- nvinfo : EIATTR_MAXREG_COUNT
	.align		4
        /*001c*/ 	.byte	0x03, 0x1b
        /*001e*/ 	.short	0x00a8


	//----- nvinfo : EIATTR_NUM_BARRIERS
	.align		4
        /*0020*/ 	.byte	0x02, 0x4c
        /*0022*/ 	.byte	0x10
	.zero		1


	//----- nvinfo : EIATTR_EXTERNS
	.align		4
        /*0024*/ 	.byte	0x04, 0x0f
        /*0026*/ 	.short	(.L_761 - .L_760)


	//   ....[0]....
	.align		4
.L_760:
        /*0028*/ 	.word	index@(__assertfail)


	//----- nvinfo : EIATTR_ANNOTATIONS
	.align		4
.L_761:
        /*002c*/ 	.byte	0x04, 0x55
        /*002e*/ 	.short	(.L_763 - .L_762)


	//   ....[0]....
.L_762:
        /* <DEDUP_REMOVED lines=118> */


	//----- nvinfo : EIATTR_MERCURY_ISA_VERSION
	.align		4
.L_763:
        /*0780*/ 	.byte	0x03, 0x5f
        /*0782*/ 	.short	0x0101


	//----- nvinfo : EIATTR_UNUSED_LOAD_BYTE_OFFSET
	.align		4
        /*0784*/ 	.byte	0x04, 0x44
        /*0786*/ 	.short	(.L_765 - .L_764)


	//   ....[0]....
.L_764:
        /*0788*/ 	.word	0x00000ad0
        /*078c*/ 	.word	0x0000fff0


	//   ....[1]....
        /*0790*/ 	.word	0x0000f2a0
        /*0794*/ 	.word	0x0000fff0


	//----- nvinfo : EIATTR_INT_WARP_WIDE_INSTR_OFFSETS
	.align		4
.L_765:
        /*0798*/ 	.byte	0x04, 0x31
        /*079a*/ 	.short	(.L_767 - .L_766)


	//   ....[0]....
.L_766:
        /*079c*/ 	.word	0x00000190


	//   ....[1]....
        /*07a0*/ 	.word	0x000001d0


	//   ....[2]....
        /*07a4*/ 	.word	0x00000240


	//   ....[3]....
        /*07a8*/ 	.word	0x000002b0


	//   ....[4]....
        /*07ac*/ 	.word	0x00014ed0


	//   ....[5]....
        /*07b0*/ 	.word	0x00014f30


	//   ....[6]....
        /*07b4*/ 	.word	0x0001ad10


	//   ....[7]....
        /*07b8*/ 	.word	0x0001ad70


	//----- nvinfo : EIATTR_COOP_GROUP_MASK_REGIDS
	.align		4
.L_767:
        /*07bc*/ 	.byte	0x04, 0x29
        /*07be*/ 	.short	(.L_769 - .L_768)


	//   ....[0]....
.L_768:
        /*07c0*/ 	.word	0xffffffff


	//   ....[1]....
        /*07c4*/ 	.word	0xffffffff


	//   ....[2]....
        /*07c8*/ 	.word	0xffffffff


	//   ....[3]....
        /*07cc*/ 	.word	0xffffffff


	//   ....[4]....
        /*07d0*/ 	.word	0xffffffff


	//   ....[5]....
        /*07d4*/ 	.word	0xffffffff


	//   ....[6]....
        /*07d8*/ 	.word	0xffffffff


	//   ....[7]....
        /*07dc*/ 	.word	0xffffffff


	//   ....[8]....
        /*07e0*/ 	.word	0xffffffff


	//   ....[9]....
        /*07e4*/ 	.word	0xffffffff


	//   ....[10]....
        /*07e8*/ 	.word	0xffffffff


	//   ....[11]....
        /*07ec*/ 	.word	0xffffffff


	//   ....[12]....
        /*07f0*/ 	.word	0xffffffff


	//   ....[13]....
        /*07f4*/ 	.word	0xffffffff


	//   ....[14]....
        /*07f8*/ 	.word	0xffffffff


	//   ....[15]....
        /*07fc*/ 	.word	0xffffffff


	//   ....[16]....
        /*0800*/ 	.word	0xffffffff


	//   ....[17]....
        /*0804*/ 	.word	0xffffffff


	//   ....[18]....
        /*0808*/ 	.word	0xffffffff


	//   ....[19]....
        /*080c*/ 	.word	0xffffffff


	//   ....[20]....
        /*0810*/ 	.word	0xffffffff


	//   ....[21]....
        /*0814*/ 	.word	0xffffffff


	//   ....[22]....
        /*0818*/ 	.word	0xffffffff


	//   ....[23]....
        /*081c*/ 	.word	0xffffffff


	//   ....[24]....
        /*0820*/ 	.word	0xffffffff


	//   ....[25]....
        /*0824*/ 	.word	0xffffffff


	//   ....[26]....
        /*0828*/ 	.word	0xffffffff


	//   ....[27]....
        /*082c*/ 	.word	0xffffffff


	//   ....[28]....
        /*0830*/ 	.word	0xffffffff


	//   ....[29]....
        /*0834*/ 	.word	0xffffffff


	//   ....[30]....
        /*0838*/ 	.word	0xffffffff


	//   ....[31]....
        /*083c*/ 	.word	0xffffffff


	//   ....[32]....
        /*0840*/ 	.word	0xffffffff


	//   ....[33]....
        /*0844*/ 	.word	0xffffffff


	//   ....[34]....
        /*0848*/ 	.word	0xffffffff


	//   ....[35]....
        /*084c*/ 	.word	0xffffffff


	//   ....[36]....
        /*0850*/ 	.word	0xffffffff


	//   ....[37]....
        /*0854*/ 	.word	0xffffffff


	//   ....[38]....
        /*0858*/ 	.word	0xffffffff


	//   ....[39]....
        /*085c*/ 	.word	0xffffffff


	//   ....[40]....
        /*0860*/ 	.word	0xffffffff


	//   ....[41]....
        /*0864*/ 	.word	0xffffffff


	//   ....[42]....
        /*0868*/ 	.word	0xffffffff


	//   ....[43]....
        /*086c*/ 	.word	0xffffffff


	//   ....[44]....
        /*0870*/ 	.word	0xffffffff


	//   ....[45]....
        /*0874*/ 	.word	0xffffffff


	//   ....[46]....
        /*0878*/ 	.word	0xffffffff


	//   ....[47]....
        /*087c*/ 	.word	0xffffffff


	//   ....[48]....
        /*0880*/ 	.word	0xffffffff


	//   ....[49]....
        /*0884*/ 	.word	0xffffffff


	//   ....[50]....
        /*0888*/ 	.word	0xffffffff


	//   ....[51]....
        /*088c*/ 	.word	0xffffffff


	//   ....[52]....
        /*0890*/ 	.word	0xffffffff


	//   ....[53]....
        /*0894*/ 	.word	0xffffffff


	//   ....[54]....
        /*0898*/ 	.word	0xffffffff


	//   ....[55]....
        /*089c*/ 	.word	0xffffffff


	//   ....[56]....
        /*08a0*/ 	.word	0xffffffff


	//   ....[57]....
        /*08a4*/ 	.word	0xffffffff


	//   ....[58]....
        /*08a8*/ 	.word	0xffffffff


	//   ....[59]....
        /*08ac*/ 	.word	0xffffffff


	//   ....[60]....
        /*08b0*/ 	.word	0xffffffff


	//   ....[61]....
        /*08b4*/ 	.word	0xffffffff


	//   ....[62]....
        /*08b8*/ 	.word	0xffffffff


	//   ....[63]....
        /*08bc*/ 	.word	0xffffffff


	//   ....[64]....
        /*08c0*/ 	.word	0xffffffff


	//   ....[65]....
        /*08c4*/ 	.word	0xffffffff


	//   ....[66]....
        /*08c8*/ 	.word	0xffffffff


	//   ....[67]....
        /*08cc*/ 	.word	0xffffffff


	//   ....[68]....
        /*08d0*/ 	.word	0xffffffff


	//   ....[69]....
        /*08d4*/ 	.word	0xffffffff


	//   ....[70]....
        /*08d8*/ 	.word	0xffffffff


	//   ....[71]....
        /*08dc*/ 	.word	0xffffffff


	//   ....[72]....
        /*08e0*/ 	.word	0xffffffff


	//   ....[73]....
        /*08e4*/ 	.word	0xffffffff


	//   ....[74]....
        /*08e8*/ 	.word	0xffffffff


	//   ....[75]....
        /*08ec*/ 	.word	0xffffffff


	//   ....[76]....
        /*08f0*/ 	.word	0xffffffff


	//   ....[77]....
        /*08f4*/ 	.word	0xffffffff


	//   ....[78]....
        /*08f8*/ 	.word	0xffffffff


	//   ....[79]....
        /*08fc*/ 	.word	0xffffffff


	//   ....[80]....
        /*0900*/ 	.word	0xffffffff


	//   ....[81]....
        /*0904*/ 	.word	0xffffffff


	//   ....[82]....
        /*0908*/ 	.word	0xffffffff


	//   ....[83]....
        /*090c*/ 	.word	0xffffffff


	//   ....[84]....
        /*0910*/ 	.word	0xffffffff


	//   ....[85]....
        /*0914*/ 	.word	0xffffffff


	//   ....[86]....
        /*0918*/ 	.word	0xffffffff


	//   ....[87]....
        /*091c*/ 	.word	0xffffffff


	//   ....[88]....
        /*0920*/ 	.word	0xffffffff


	//   ....[89]....
        /*0924*/ 	.word	0xffffffff


	//   ....[90]....
        /*0928*/ 	.word	0xffffffff


	//   ....[91]....
        /*092c*/ 	.word	0xffffffff


	//   ....[92]....
        /*0930*/ 	.word	0xffffffff


	//   ....[93]....
        /*0934*/ 	.word	0xffffffff


	//   ....[94]....
        /*0938*/ 	.word	0xffffffff


	//   ....[95]....
        /*093c*/ 	.word	0xffffffff


	//   ....[96]....
        /*0940*/ 	.word	0xffffffff


	//   ....[97]....
        /*0944*/ 	.word	0xffffffff


	//   ....[98]....
        /*0948*/ 	.word	0x0500000f


	//   ....[99]....
        /*094c*/ 	.word	0x0500000f


	//   ....[100]....
        /*0950*/ 	.word	0x0500000f


	//   ....[101]....
        /*0954*/ 	.word	0x0500000f


	//   ....[102]....
        /*0958*/ 	.word	0x0500000f


	//   ....[103]....
        /*095c*/ 	.word	0x0500000f


	//   ....[104]....
        /*0960*/ 	.word	0x0500000f


	//   ....[105]....
        /*0964*/ 	.word	0x0500000f


	//   ....[106]....
        /*0968*/ 	.word	0x0500000f


	//   ....[107]....
        /*096c*/ 	.word	0x0500000f


	//   ....[108]....
        /*0970*/ 	.word	0x0500000f


	//   ....[109]....
        /*0974*/ 	.word	0x0500000f


	//   ....[110]....
        /*0978*/ 	.word	0x0500000f


	//   ....[111]....
        /*097c*/ 	.word	0x0500000f


	//   ....[112]....
        /*0980*/ 	.word	0x0500000f


	//   ....[113]....
        /*0984*/ 	.word	0x0500000f


	//   ....[114]....
        /*0988*/ 	.word	0x0500000f


	//   ....[115]....
        /*098c*/ 	.word	0x0500000f


	//   ....[116]....
        /*0990*/ 	.word	0x0500000f


	//   ....[117]....
        /*0994*/ 	.word	0x0500000f


	//   ....[118]....
        /*0998*/ 	.word	0x0500000f


	//   ....[119]....
        /*099c*/ 	.word	0x0500000f


	//   ....[120]....
        /*09a0*/ 	.word	0x0500000f


	//   ....[121]....
        /*09a4*/ 	.word	0x0500000f


	//   ....[122]....
        /*09a8*/ 	.word	0x0500000f


	//   ....[123]....
        /*09ac*/ 	.word	0x0500000f


	//   ....[124]....
        /*09b0*/ 	.word	0x0500000f


	//   ....[125]....
        /*09b4*/ 	.word	0x0500000f


	//   ....[126]....
        /*09b8*/ 	.word	0x0500000f


	//   ....[127]....
        /*09bc*/ 	.word	0x0500000f


	//   ....[128]....
        /*09c0*/ 	.word	0x0500000f


	//   ....[129]....
        /*09c4*/ 	.word	0x0500000f


	//   ....[130]....
        /*09c8*/ 	.word	0x0500000f


	//   ....[131]....
        /*09cc*/ 	.word	0x0500000f


	//   ....[132]....
        /*09d0*/ 	.word	0x0500000f


	//   ....[133]....
        /*09d4*/ 	.word	0x0500000f


	//   ....[134]....
        /*09d8*/ 	.word	0x0500000f


	//   ....[135]....
        /*09dc*/ 	.word	0x0500000f


	//   ....[136]....
        /*09e0*/ 	.word	0x0500000f


	//   ....[137]....
        /*09e4*/ 	.word	0x0500000f


	//   ....[138]....
        /*09e8*/ 	.word	0x0500000f


	//   ....[139]....
        /*09ec*/ 	.word	0x0500000f


	//   ....[140]....
        /*09f0*/ 	.word	0x0500000f


	//   ....[141]....
        /*09f4*/ 	.word	0x0500000f


	//----- nvinfo : EIATTR_COOP_GROUP_INSTR_OFFSETS
	.align		4
.L_769:
        /*09f8*/ 	.byte	0x04, 0x28
        /*09fa*/ 	.short	(.L_771 - .L_770)


	//   ....[0]....
.L_770:
        /*09fc*/ 	.word	0x00000060


	//   ....[1]....
        /*0a00*/ 	.word	0x000001a0


	//   ....[2]....
        /*0a04*/ 	.word	0x000001e0


	//   ....[3]....
        /*0a08*/ 	.word	0x000003f0


	//   ....[4]....
        /*0a0c*/ 	.word	0x00000550


	//   ....[5]....
        /*0a10*/ 	.word	0x00000670


	//   ....[6]....
        /*0a14*/ 	.word	0x000007d0


	//   ....[7]....
        /*0a18*/ 	.word	0x00004850


	//   ....[8]....
        /*0a1c*/ 	.word	0x00006150


	//   ....[9]....
        /*0a20*/ 	.word	0x00006710


	//   ....[10]....
        /*0a24*/ 	.word	0x00006720


	//   ....[11]....
        /*0a28*/ 	.word	0x00006730


	//   ....[12]....
        /*0a2c*/ 	.word	0x00006740


	//   ....[13]....
        /*0a30*/ 	.word	0x000076d0


	//   ....[14]....
        /*0a34*/ 	.word	0x000076e0


	//   ....[15]....
        /*0a38*/ 	.word	0x000076f0


	//   ....[16]....
        /*0a3c*/ 	.word	0x00007700


	//   ....[17]....
        /*0a40*/ 	.word	0x00008da0


	//   ....[18]....
        /*0a44*/ 	.word	0x0000a840


	//   ....[19]....
        /*0a48*/ 	.word	0x0000a920


	//   ....[20]....
        /*0a4c*/ 	.word	0x0000aad0


	//   ....[21]....
        /*0a50*/ 	.word	0x0000ab80


	//   ....[22]....
        /*0a54*/ 	.word	0x0000b450


	//   ....[23]....
        /*0a58*/ 	.word	0x0000bad0


	//   ....[24]....
        /*0a5c*/ 	.word	0x0000d430


	//   ....[25]....
        /*0a60*/ 	.word	0x0000d440


	//   ....[26]....
        /*0a64*/ 	.word	0x0000d470


	//   ....[27]....
        /*0a68*/ 	.word	0x0000d500


	//   ....[28]....
        /*0a6c*/ 	.word	0x0000e770


	//   ....[29]....
        /*0a70*/ 	.word	0x0000e7c0


	//   ....[30]....
        /*0a74*/ 	.word	0x0000e7f0


	//   ....[31]....
        /*0a78*/ 	.word	0x0000e850


	//   ....[32]....
        /*0a7c*/ 	.word	0x0000e870


	//   ....[33]....
        /*0a80*/ 	.word	0x00010250


	//   ....[34]....
        /*0a84*/ 	.word	0x00010720


	//   ....[35]....
        /*0a88*/ 	.word	0x00010760


	//   ....[36]....
        /*0a8c*/ 	.word	0x00010780


	//   ....[37]....
        /*0a90*/ 	.word	0x000107a0


	//   ....[38]....
        /*0a94*/ 	.word	0x00010db0


	//   ....[39]....
        /*0a98*/ 	.word	0x00010e10


	//   ....[40]....
        /*0a9c*/ 	.word	0x00011080


	//   ....[41]....
        /*0aa0*/ 	.word	0x000110a0


	//   ....[42]....
        /*0aa4*/ 	.word	0x00011c00


	//   ....[43]....
        /*0aa8*/ 	.word	0x00011c20


	//   ....[44]....
        /*0aac*/ 	.word	0x00011e50


	//   ....[45]....
        /*0ab0*/ 	.word	0x00011e70


	//   ....[46]....
        /*0ab4*/ 	.word	0x00012110


	//   ....[47]....
        /*0ab8*/ 	.word	0x00012300


	//   ....[48]....
        /*0abc*/ 	.word	0x00012330


	//   ....[49]....
        /*0ac0*/ 	.word	0x00012360


	//   ....[50]....
        /*0ac4*/ 	.word	0x00012390


	//   ....[51]....
        /*0ac8*/ 	.word	0x000123c0


	//   ....[52]....
        /*0acc*/ 	.word	0x000123f0


	//   ....[53]....
        /*0ad0*/ 	.word	0x00012560


	//   ....[54]....
        /*0ad4*/ 	.word	0x00012590


	//   ....[55]....
        /*0ad8*/ 	.word	0x000125c0


	//   ....[56]....
        /*0adc*/ 	.word	0x000125f0


	//   ....[57]....
        /*0ae0*/ 	.word	0x00012620


	//   ....[58]....
        /*0ae4*/ 	.word	0x00012650


	//   ....[59]....
        /*0ae8*/ 	.word	0x000126f0


	//   ....[60]....
        /*0aec*/ 	.word	0x00012720


	//   ....[61]....
        /*0af0*/ 	.word	0x000127b0


	//   ....[62]....
        /*0af4*/ 	.word	0x00013370


	//   ....[63]....
        /*0af8*/ 	.word	0x000154e0


	//   ....[64]....
        /*0afc*/ 	.word	0x00016060


	//   ....[65]....
        /*0b00*/ 	.word	0x00016070


	//   ....[66]....
        /*0b04*/ 	.word	0x00016090


	//   ....[67]....
        /*0b08*/ 	.word	0x00016160


	//   ....[68]....
        /*0b0c*/ 	.word	0x00016190


	//   ....[69]....
        /*0b10*/ 	.word	0x000161f0


	//   ....[70]....
        /*0b14*/ 	.word	0x00016200


	//   ....[71]....
        /*0b18*/ 	.word	0x00016270


	//   ....[72]....
        /*0b1c*/ 	.word	0x00016bc0


	//   ....[73]....
        /*0b20*/ 	.word	0x00016bd0


	//   ....[74]....
        /*0b24*/ 	.word	0x00016d10


	//   ....[75]....
        /*0b28*/ 	.word	0x00016d20


	//   ....[76]....
        /*0b2c*/ 	.word	0x00016fd0


	//   ....[77]....
        /*0b30*/ 	.word	0x00016fe0


	//   ....[78]....
        /*0b34*/ 	.word	0x00017150


	//   ....[79]....
        /*0b38*/ 	.word	0x00017160


	//   ....[80]....
        /*0b3c*/ 	.word	0x0001afa0


	//   ....[81]....
        /*0b40*/ 	.word	0x0001afd0


	//   ....[82]....
        /*0b44*/ 	.word	0x0001b010


	//   ....[83]....
        /*0b48*/ 	.word	0x0001b040


	//   ....[84]....
        /*0b4c*/ 	.word	0x0001b070


	//   ....[85]....
        /*0b50*/ 	.word	0x0001b0a0


	//   ....[86]....
        /*0b54*/ 	.word	0x0001b0d0


	//   ....[87]....
        /*0b58*/ 	.word	0x0001b100


	//   ....[88]....
        /*0b5c*/ 	.word	0x0001b280


	//   ....[89]....
        /*0b60*/ 	.word	0x0001b2b0


	//   ....[90]....
        /*0b64*/ 	.word	0x0001b2e0


	//   ....[91]....
        /*0b68*/ 	.word	0x0001b310


	//   ....[92]....
        /*0b6c*/ 	.word	0x0001b340


	//   ....[93]....
        /*0b70*/ 	.word	0x0001b370


	//   ....[94]....
        /*0b74*/ 	.word	0x0001b430


	//   ....[95]....
        /*0b78*/ 	.word	0x0001b450


	//   ....[96]....
        /*0b7c*/ 	.word	0x0001b4c0


	//   ....[97]....
        /*0b80*/ 	.word	0x0001b960


	//   ....[98]....
        /*0b84*/ 	.word	0x0001bda0


	//   ....[99]....
        /*0b88*/ 	.word	0x0001be30


	//   ....[100]....
        /*0b8c*/ 	.word	0x0001be80


	//   ....[101]....
        /*0b90*/ 	.word	0x0001bed0


	//   ....[102]....
        /*0b94*/ 	.word	0x0001bfb0


	//   ....[103]....
        /*0b98*/ 	.word	0x0001c040


	//   ....[104]....
        /*0b9c*/ 	.word	0x0001c0a0


	//   ....[105]....
        /*0ba0*/ 	.word	0x0001c100


	//   ....[106]....
        /*0ba4*/ 	.word	0x0001c3a0


	//   ....[107]....
        /*0ba8*/ 	.word	0x0001c690


	//   ....[108]....
        /*0bac*/ 	.word	0x0001c810


	//   ....[109]....
        /*0bb0*/ 	.word	0x0001c860


	//   ....[110]....
        /*0bb4*/ 	.word	0x0001c8c0


	//   ....[111]....
        /*0bb8*/ 	.word	0x0001c920


	//   ....[112]....
        /*0bbc*/ 	.word	0x0001ca70


	//   ....[113]....
        /*0bc0*/ 	.word	0x0001cb10


	//   ....[114]....
        /*0bc4*/ 	.word	0x0001cbc0


	//   ....[115]....
        /*0bc8*/ 	.word	0x0001cca0


	//   ....[116]....
        /*0bcc*/ 	.word	0x0001ce70


	//   ....[117]....
        /*0bd0*/ 	.word	0x0001cf30


	//   ....[118]....
        /*0bd4*/ 	.word	0x0001d1e0


	//   ....[119]....
        /*0bd8*/ 	.word	0x0001d300


	//   ....[120]....
        /*0bdc*/ 	.word	0x0001d4d0


	//   ....[121]....
        /*0be0*/ 	.word	0x0001d5a0


	//   ....[122]....
        /*0be4*/ 	.word	0x0001d7a0


	//   ....[123]....
        /*0be8*/ 	.word	0x0001d830


	//   ....[124]....
        /*0bec*/ 	.word	0x0001db60


	//   ....[125]....
        /*0bf0*/ 	.word	0x0001dc00


	//   ....[126]....
        /*0bf4*/ 	.word	0x0001dd20


	//   ....[127]....
        /*0bf8*/ 	.word	0x0001dda0


	//   ....[128]....
        /*0bfc*/ 	.word	0x0001de20


	//   ....[129]....
        /*0c00*/ 	.word	0x0001dea0


	//   ....[130]....
        /*0c04*/ 	.word	0x0001df20


	//   ....[131]....
        /*0c08*/ 	.word	0x0001dfb0


	//   ....[132]....
        /*0c0c*/ 	.word	0x0001e050


	//   ....[133]....
        /*0c10*/ 	.word	0x0001e100


	//   ....[134]....
        /*0c14*/ 	.word	0x0001e180


	//   ....[135]....
        /*0c18*/ 	.word	0x0001e200


	//   ....[136]....
        /*0c1c*/ 	.word	0x0001e280


	//   ....[137]....
        /*0c20*/ 	.word	0x0001e310


	//   ....[138]....
        /*0c24*/ 	.word	0x0001e390


	//   ....[139]....
        /*0c28*/ 	.word	0x0001e430


	//   ....[140]....
        /*0c2c*/ 	.word	0x0001e4c0


	//   ....[141]....
        /*0c30*/ 	.word	0x0001e5f0


	//----- nvinfo : EIATTR_REG_RECONFIG
	.align		4
.L_771:
        /*0c34*/ 	.byte	0x01, 0x54
	.zero		2


	//----- nvinfo : EIATTR_SYSCALL_OFFSETS
	.align		4
        /*0c38*/ 	.byte	0x04, 0x46
        /*0c3a*/ 	.short	(.L_773 - .L_772)


	//   ....[0]....
.L_772:
        /*0c3c*/ 	.word	0x000019a0


	//   ....[1]....
        /*0c40*/ 	.word	0x00001af0


	//   ....[2]....
        /*0c44*/ 	.word	0x00006300


	//   ....[3]....
        /*0c48*/ 	.word	0x00006680


	//   ....[4]....
        /*0c4c*/ 	.word	0x000150d0


	//   ....[5]....
        /*0c50*/ 	.word	0x00015230


	//   ....[6]....
        /*0c54*/ 	.word	0x00015330


	//   ....[7]....
        /*0c58*/ 	.word	0x00015c40


	//   ....[8]....
        /*0c5c*/ 	.word	0x00016590


	//----- nvinfo : EIATTR_MBARRIER_INSTR_OFFSETS
	.align		4
.L_773:
        /*0c60*/ 	.byte	0x04, 0x39
        /*0c62*/ 	.short	(.L_775 - .L_774)


	//   ....[0]....
.L_774:
        /*0c64*/ 	.word	0x000002d0
        /*0c68*/ 	.word	0x000000ff
        /*0c6c*/ 	.word	0x00038800
        /*0c70*/ 	.short	0x0100
        /*0c72*/ 	.byte	0x08
	.zero		1


	//   ....[1]....
        /*0c74*/ 	.word	0x000002e0
        /*0c78*/ 	.word	0x000000ff
        /*0c7c*/ 	.word	0x00038810
        /*0c80*/ 	.short	0x0100
        /*0c82*/ 	.byte	0x08
	.zero		1


	//   ....[2]....
        /*0c84*/ 	.word	0x000002f0
        /*0c88*/ 	.word	0x000000ff
        /*0c8c*/ 	.word	0x00038820
        /*0c90*/ 	.short	0x0100
        /*0c92*/ 	.byte	0x08
	.zero		1


	//   ....[3]....
        /*0c94*/ 	.word	0x000003a0
        /*0c98*/ 	.word	0x000000ff
        /*0c9c*/ 	.word	0x00038830
        /*0ca0*/ 	.short	0x0100
        /*0ca2*/ 	.byte	0x06
	.zero		1


	//   ....[4]....
        /*0ca4*/ 	.word	0x000003b0
        /*0ca8*/ 	.word	0x000000ff
        /*0cac*/ 	.word	0x00038840
        /*0cb0*/ 	.short	0x0100
        /*0cb2*/ 	.byte	0x06
	.zero		1


	//   ....[5]....
        /*0cb4*/ 	.word	0x000003c0
        /*0cb8*/ 	.word	0x000000ff
        /*0cbc*/ 	.word	0x00038838
        /*0cc0*/ 	.short	0x0100
        /*0cc2*/ 	.byte	0x06
	.zero		1


	//   ....[6]....
        /*0cc4*/ 	.word	0x000003d0
        /*0cc8*/ 	.word	0x000000ff
        /*0ccc*/ 	.word	0x00038848
        /*0cd0*/ 	.short	0x0100
        /*0cd2*/ 	.byte	0x06
	.zero		1


	//   ....[7]....
        /*0cd4*/ 	.word	0x00000500
        /*0cd8*/ 	.word	0x000000ff
        /*0cdc*/ 	.word	0x00038850
        /*0ce0*/ 	.short	0x0100
        /*0ce2*/ 	.byte	0x08
	.zero		1


	//   ....[8]....
        /*0ce4*/ 	.word	0x00000510
        /*0ce8*/ 	.word	0x000000ff
        /*0cec*/ 	.word	0x00038860
        /*0cf0*/ 	.short	0x0100
        /*0cf2*/ 	.byte	0x08
	.zero		1


	//   ....[9]....
        /*0cf4*/ 	.word	0x00000520
        /*0cf8*/ 	.word	0x000000ff
        /*0cfc*/ 	.word	0x00038858
        /*0d00*/ 	.short	0x0100
        /*0d02*/ 	.byte	0x08
	.zero		1


	//   ....[10]....
        /*0d04*/ 	.word	0x00000530
        /*0d08*/ 	.word	0x000000ff
        /*0d0c*/ 	.word	0x00038868
        /*0d10*/ 	.short	0x0100
        /*0d12*/ 	.byte	0x08
	.zero		1


	//   ....[11]....
        /*0d14*/ 	.word	0x00000620
        /*0d18*/ 	.word	0x000000ff
        /*0d1c*/ 	.word	0x00038870
        /*0d20*/ 	.short	0x0100
        /*0d22*/ 	.byte	0x06
	.zero		1


	//   ....[12]....
        /*0d24*/ 	.word	0x00000630
        /*0d28*/ 	.word	0x000000ff
        /*0d2c*/ 	.word	0x00038880
        /*0d30*/ 	.short	0x0100
        /*0d32*/ 	.byte	0x06
	.zero		1


	//   ....[13]....
        /*0d34*/ 	.word	0x00000640
        /*0d38*/ 	.word	0x000000ff
        /*0d3c*/ 	.word	0x00038878
        /*0d40*/ 	.short	0x0100
        /*0d42*/ 	.byte	0x06
	.zero		1


	//   ....[14]....
        /*0d44*/ 	.word	0x00000650
        /*0d48*/ 	.word	0x000000ff
        /*0d4c*/ 	.word	0x00038888
        /*0d50*/ 	.short	0x0100
        /*0d52*/ 	.byte	0x06
	.zero		1


	//   ....[15]....
        /*0d54*/ 	.word	0x00000780
        /*0d58*/ 	.word	0x000000ff
        /*0d5c*/ 	.word	0x00038890
        /*0d60*/ 	.short	0x0100
        /*0d62*/ 	.byte	0x08
	.zero		1


	//   ....[16]....
        /*0d64*/ 	.word	0x00000790
        /*0d68*/ 	.word	0x000000ff
        /*0d6c*/ 	.word	0x000388a0
        /*0d70*/ 	.short	0x0100
        /*0d72*/ 	.byte	0x08
	.zero		1


	//   ....[17]....
        /*0d74*/ 	.word	0x000007a0
        /*0d78*/ 	.word	0x000000ff
        /*0d7c*/ 	.word	0x00038898
        /*0d80*/ 	.short	0x0100
        /*0d82*/ 	.byte	0x08
	.zero		1


	//   ....[18]....
        /*0d84*/ 	.word	0x000007b0
        /*0d88*/ 	.word	0x000000ff
        /*0d8c*/ 	.word	0x000388a8
        /*0d90*/ 	.short	0x0100
        /*0d92*/ 	.byte	0x08
	.zero		1


	//   ....[19]....
        /*0d94*/ 	.word	0x000008e0
        /*0d98*/ 	.word	0x000000ff
        /*0d9c*/ 	.word	0x000388b0
        /*0da0*/ 	.short	0x0100
        /*0da2*/ 	.byte	0x08
	.zero		1


	//   ....[20]....
        /*0da4*/ 	.word	0x000008f0
        /*0da8*/ 	.word	0x000000ff
        /*0dac*/ 	.word	0x000388c0
        /*0db0*/ 	.short	0x0100
        /*0db2*/ 	.byte	0x08
	.zero		1


	//   ....[21]....
        /*0db4*/ 	.word	0x00000900
        /*0db8*/ 	.word	0x000000ff
        /*0dbc*/ 	.word	0x000388b8
        /*0dc0*/ 	.short	0x0100
        /*0dc2*/ 	.byte	0x08
	.zero		1


	//   ....[22]....
        /*0dc4*/ 	.word	0x00000910
        /*0dc8*/ 	.word	0x000000ff
        /*0dcc*/ 	.word	0x000388c8
        /*0dd0*/ 	.short	0x0100
        /*0dd2*/ 	.byte	0x08
	.zero		1


	//   ....[23]....
        /*0dd4*/ 	.word	0x000026e0
        /*0dd8*/ 	.word	0x00000042
        /*0ddc*/ 	.word	0x00038890
        /*0de0*/ 	.short	0x010a
        /*0de2*/ 	.byte	0x3f
	.zero		1


	//   ....[24]....
        /*0de4*/ 	.word	0x00003120
        /*0de8*/ 	.word	0x00000042
        /*0dec*/ 	.word	0x00038890
        /*0df0*/ 	.short	0x010a
        /*0df2*/ 	.byte	0x3f
	.zero		1


	//   ....[25]....
        /*0df4*/ 	.word	0x00003a40
        /*0df8*/ 	.word	0x00000042
        /*0dfc*/ 	.word	0x00038890
        /*0e00*/ 	.short	0x010a
        /*0e02*/ 	.byte	0x3f
	.zero		1


	//   ....[26]....
        /*0e04*/ 	.word	0x00003c40
        /*0e08*/ 	.word	0x00000004
        /*0e0c*/ 	.word	0x00000000
        /*0e10*/ 	.short	0x0101
        /*0e12*/ 	.byte	0x3f
	.zero		1


	//   ....[27]....
        /*0e14*/ 	.word	0x00003c80
        /*0e18*/ 	.word	0x00000042
        /*0e1c*/ 	.word	0x000388b0
        /*0e20*/ 	.short	0x010a
        /*0e22*/ 	.byte	0x3f
	.zero		1


	//   ....[28]....
        /*0e24*/ 	.word	0x000042e0
        /*0e28*/ 	.word	0x00000042
        /*0e2c*/ 	.word	0x00000000
        /*0e30*/ 	.short	0x0101
        /*0e32*/ 	.byte	0x3f
	.zero		1


	//   ....[29]....
        /*0e34*/ 	.word	0x00004c90
        /*0e38*/ 	.word	0x00000000
        /*0e3c*/ 	.word	0x00000000
        /*0e40*/ 	.short	0x0101
        /*0e42*/ 	.byte	0x3f
	.zero		1


	//   ....[30]....
        /*0e44*/ 	.word	0x00005800
        /*0e48*/ 	.word	0x00000000
        /*0e4c*/ 	.word	0x00000000
        /*0e50*/ 	.short	0x0101
        /*0e52*/ 	.byte	0x3f
	.zero		1


	//   ....[31]....
        /*0e54*/ 	.word	0x00006390
        /*0e58*/ 	.word	0x00000002
        /*0e5c*/ 	.word	0x00038800
        /*0e60*/ 	.short	0x010a
        /*0e62*/ 	.byte	0x3f
	.zero		1


	//   ....[32]....
        /*0e64*/ 	.word	0x000063e0
        /*0e68*/ 	.word	0x00000002
        /*0e6c*/ 	.word	0x00038800
        /*0e70*/ 	.short	0x010a
        /*0e72*/ 	.byte	0x3f
	.zero		1


	//   ....[33]....
        /*0e74*/ 	.word	0x00006970
        /*0e78*/ 	.word	0x00000002
        /*0e7c*/ 	.word	0x00038800
        /*0e80*/ 	.short	0x010a
        /*0e82*/ 	.byte	0x3f
	.zero		1


	//   ....[34]....
        /*0e84*/ 	.word	0x000078b0
        /*0e88*/ 	.word	0x00000002
        /*0e8c*/ 	.word	0x00038800
        /*0e90*/ 	.short	0x010a
        /*0e92*/ 	.byte	0x3f
	.zero		1


	//   ....[35]....
        /*0e94*/ 	.word	0x00008680
        /*0e98*/ 	.word	0x00000014
        /*0e9c*/ 	.word	0x00038830
        /*0ea0*/ 	.short	0x010a
        /*0ea2*/ 	.byte	0x3f
	.zero		1


	//   ....[36]....
        /*0ea4*/ 	.word	0x00008730
        /*0ea8*/ 	.word	0x00000014
        /*0eac*/ 	.word	0x00038830
        /*0eb0*/ 	.short	0x010a
        /*0eb2*/ 	.byte	0x3f
	.zero		1


	//   ....[37]....
        /*0eb4*/ 	.word	0x00008a40
        /*0eb8*/ 	.word	0x00000002
        /*0ebc*/ 	.word	0x00038810
        /*0ec0*/ 	.short	0x010a
        /*0ec2*/ 	.byte	0x3f
	.zero		1


	//   ....[38]....
        /*0ec4*/ 	.word	0x00008a90
        /*0ec8*/ 	.word	0x00000014
        /*0ecc*/ 	.word	0x00038850
        /*0ed0*/ 	.short	0x010a
        /*0ed2*/ 	.byte	0x3f
	.zero		1


	//   ....[39]....
        /*0ed4*/ 	.word	0x00008b50
        /*0ed8*/ 	.word	0x00000014
        /*0edc*/ 	.word	0x00038850
        /*0ee0*/ 	.short	0x010a
        /*0ee2*/ 	.byte	0x3f
	.zero		1


	//   ....[40]....
        /*0ee4*/ 	.word	0x0000aeb0
        /*0ee8*/ 	.word	0x0000000e
        /*0eec*/ 	.word	0x00000000
        /*0ef0*/ 	.short	0x0101
        /*0ef2*/ 	.byte	0x3f
	.zero		1


	//   ....[41]....
        /*0ef4*/ 	.word	0x0000b470
        /*0ef8*/ 	.word	0x00000014
        /*0efc*/ 	.word	0x00000000
        /*0f00*/ 	.short	0x0101
        /*0f02*/ 	.byte	0x3f
	.zero		1


	//   ....[42]....
        /*0f04*/ 	.word	0x0000b580
        /*0f08*/ 	.word	0x0000000e
        /*0f0c*/ 	.word	0x00038830
        /*0f10*/ 	.short	0x010a
        /*0f12*/ 	.byte	0x3f
	.zero		1


	//   ....[43]....
        /*0f14*/ 	.word	0x0000b630
        /*0f18*/ 	.word	0x0000000e
        /*0f1c*/ 	.word	0x00038830
        /*0f20*/ 	.short	0x010a
        /*0f22*/ 	.byte	0x3f
	.zero		1


	//   ....[44]....
        /*0f24*/ 	.word	0x0000b8a0
        /*0f28*/ 	.word	0x0000000e
        /*0f2c*/ 	.word	0x00038850
        /*0f30*/ 	.short	0x010a
        /*0f32*/ 	.byte	0x3f
	.zero		1


	//   ....[45]....
        /*0f34*/ 	.word	0x0000b8f0
        /*0f38*/ 	.word	0x0000000e
        /*0f3c*/ 	.word	0x00038850
        /*0f40*/ 	.short	0x010a
        /*0f42*/ 	.byte	0x3f
	.zero		1


	//   ....[46]....
        /*0f44*/ 	.word	0x0000d820
        /*0f48*/ 	.word	0x000000a2
        /*0f4c*/ 	.word	0x00000000
        /*0f50*/ 	.short	0x0101
        /*0f52*/ 	.byte	0x3f
	.zero		1


	//   ....[47]....
        /*0f54*/ 	.word	0x0000e790
        /*0f58*/ 	.word	0x0000000e
        /*0f5c*/ 	.word	0x00000000
        /*0f60*/ 	.short	0x0101
        /*0f62*/ 	.byte	0x3f
	.zero		1


	//   ....[48]....
        /*0f64*/ 	.word	0x00010e30
        /*0f68*/ 	.word	0x00000000
        /*0f6c*/ 	.word	0x00000000
        /*0f70*/ 	.short	0x0101
        /*0f72*/ 	.byte	0x3f
	.zero		1


	//   ....[49]....
        /*0f74*/ 	.word	0x00013460
        /*0f78*/ 	.word	0x00000005
        /*0f7c*/ 	.word	0x00038820
        /*0f80*/ 	.short	0x010a
        /*0f82*/ 	.byte	0x3f
	.zero		1


	//   ....[50]....
        /*0f84*/ 	.word	0x00013550
        /*0f88*/ 	.word	0x00000004
        /*0f8c*/ 	.word	0x000388a0
        /*0f90*/ 	.short	0x010a
        /*0f92*/ 	.byte	0x3f
	.zero		1


	//   ....[51]....
        /*0f94*/ 	.word	0x000137a0
        /*0f98*/ 	.word	0x00000004
        /*0f9c*/ 	.word	0x000388c0
        /*0fa0*/ 	.short	0x010a
        /*0fa2*/ 	.byte	0x3f
	.zero		1


	//   ....[52]....
        /*0fa4*/ 	.word	0x00014220
        /*0fa8*/ 	.word	0x00000004
        /*0fac*/ 	.word	0x000388a0
        /*0fb0*/ 	.short	0x010a
        /*0fb2*/ 	.byte	0x3f
	.zero		1


	//   ....[53]....
        /*0fb4*/ 	.word	0x00014460
        /*0fb8*/ 	.word	0x00000004
        /*0fbc*/ 	.word	0x000388c0
        /*0fc0*/ 	.short	0x010a
        /*0fc2*/ 	.byte	0x3f
	.zero		1


	//   ....[54]....
        /*0fc4*/ 	.word	0x00015780
        /*0fc8*/ 	.word	0x00000000
        /*0fcc*/ 	.word	0x00038840
        /*0fd0*/ 	.short	0x010a
        /*0fd2*/ 	.byte	0x3f
	.zero		1


	//   ....[55]....
        /*0fd4*/ 	.word	0x00016330
        /*0fd8*/ 	.word	0x00000008
        /*0fdc*/ 	.word	0x00038800
        /*0fe0*/ 	.short	0x0107
        /*0fe2*/ 	.byte	0x3f
	.zero		1


	//   ....[56]....
        /*0fe4*/ 	.word	0x000163e0
        /*0fe8*/ 	.word	0x00000000
        /*0fec*/ 	.word	0x00038800
        /*0ff0*/ 	.short	0x0101
        /*0ff2*/ 	.byte	0x3f
	.zero		1


	//   ....[57]....
        /*0ff4*/ 	.word	0x00017390
        /*0ff8*/ 	.word	0x00000000
        /*0ffc*/ 	.word	0x00038810
        /*1000*/ 	.short	0x0107
        /*1002*/ 	.byte	0x3f
	.zero		1


	//   ....[58]....
        /*1004*/ 	.word	0x00017490
        /*1008*/ 	.word	0x00000002
        /*100c*/ 	.word	0x00038810
        /*1010*/ 	.short	0x0101
        /*1012*/ 	.byte	0x3f
	.zero		1


	//   ....[59]....
        /*1014*/ 	.word	0x000174b0
        /*1018*/ 	.word	0x00000002
        /*101c*/ 	.word	0x00038820
        /*1020*/ 	.short	0x010a
        /*1022*/ 	.byte	0x3f
	.zero		1


	//   ....[60]....
        /*1024*/ 	.word	0x000175c0
        /*1028*/ 	.word	0x00000003
        /*102c*/ 	.word	0x00038860
        /*1030*/ 	.short	0x010a
        /*1032*/ 	.byte	0x3f
	.zero		1


	//   ....[61]....
        /*1034*/ 	.word	0x000182d0
        /*1038*/ 	.word	0x00000002
        /*103c*/ 	.word	0x00038840
        /*1040*/ 	.short	0x010a
        /*1042*/ 	.byte	0x3f
	.zero		1


	//   ....[62]....
        /*1044*/ 	.word	0x00018530
        /*1048*/ 	.word	0x00000002
        /*104c*/ 	.word	0x00038860
        /*1050*/ 	.short	0x010a
        /*1052*/ 	.byte	0x3f
	.zero		1


	//   ....[63]....
        /*1054*/ 	.word	0x000191d0
        /*1058*/ 	.word	0x00000002
        /*105c*/ 	.word	0x00038840
        /*1060*/ 	.short	0x010a
        /*1062*/ 	.byte	0x3f
	.zero		1


	//   ....[64]....
        /*1064*/ 	.word	0x00019420
        /*1068*/ 	.word	0x00000002
        /*106c*/ 	.word	0x00038860
        /*1070*/ 	.short	0x010a
        /*1072*/ 	.byte	0x3f
	.zero		1


	//   ....[65]....
        /*1074*/ 	.word	0x0001a030
        /*1078*/ 	.word	0x00000002
        /*107c*/ 	.word	0x00038840
        /*1080*/ 	.short	0x010a
        /*1082*/ 	.byte	0x3f
	.zero		1


	//   ....[66]....
        /*1084*/ 	.word	0x0001a290
        /*1088*/ 	.word	0x00000002
        /*108c*/ 	.word	0x00038860
        /*1090*/ 	.short	0x010a
        /*1092*/ 	.byte	0x3f
	.zero		1


	//   ....[67]....
        /*1094*/ 	.word	0x0001b8e0
        /*1098*/ 	.word	0x00000000
        /*109c*/ 	.word	0x00038820
        /*10a0*/ 	.short	0x010a
        /*10a2*/ 	.byte	0x3f
	.zero		1


	//   ....[68]....
        /*10a4*/ 	.word	0x0001ba90
        /*10a8*/ 	.word	0x00000006
        /*10ac*/ 	.word	0x00000000
        /*10b0*/ 	.short	0x010a
        /*10b2*/ 	.byte	0x3f
	.zero		1


	//   ....[69]....
        /*10b4*/ 	.word	0x0001bb00
        /*10b8*/ 	.word	0x00000007
        /*10bc*/ 	.word	0x00000000
        /*10c0*/ 	.short	0x010a
        /*10c2*/ 	.byte	0x3f
	.zero		1


	//   ....[70]....
        /*10c4*/ 	.word	0x0001bb70
        /*10c8*/ 	.word	0x00000004
        /*10cc*/ 	.word	0x00000000
        /*10d0*/ 	.short	0x010a
        /*10d2*/ 	.byte	0x3f
	.zero		1


	//   ....[71]....
        /*10d4*/ 	.word	0x0001bba0
        /*10d8*/ 	.word	0x00000003
        /*10dc*/ 	.word	0x00000000
        /*10e0*/ 	.short	0x010a
        /*10e2*/ 	.byte	0x3f
	.zero		1


	//   ....[72]....
        /*10e4*/ 	.word	0x0001bc00
        /*10e8*/ 	.word	0x00000042
        /*10ec*/ 	.word	0x00038890
        /*10f0*/ 	.short	0x010a
        /*10f2*/ 	.byte	0x3f
	.zero		1


	//   ....[73]....
        /*10f4*/ 	.word	0x0001bc50
        /*10f8*/ 	.word	0x00000042
        /*10fc*/ 	.word	0x00038890
        /*1100*/ 	.short	0x010a
        /*1102*/ 	.byte	0x3f
	.zero		1


	//   ....[74]....
        /*1104*/ 	.word	0x0001bca0
        /*1108*/ 	.word	0x00000042
        /*110c*/ 	.word	0x00038890
        /*1110*/ 	.short	0x010a
        /*1112*/ 	.byte	0x3f
	.zero		1


	//   ....[75]....
        /*1114*/ 	.word	0x0001bcf0
        /*1118*/ 	.word	0x00000042
        /*111c*/ 	.word	0x000388b0
        /*1120*/ 	.short	0x010a
        /*1122*/ 	.byte	0x3f
	.zero		1


	//   ....[76]....
        /*1124*/ 	.word	0x0001bf00
        /*1128*/ 	.word	0x00000002
        /*112c*/ 	.word	0x00038800
        /*1130*/ 	.short	0x010a
        /*1132*/ 	.byte	0x3f
	.zero		1


	//   ....[77]....
        /*1134*/ 	.word	0x0001c130
        /*1138*/ 	.word	0x00000002
        /*113c*/ 	.word	0x00038800
        /*1140*/ 	.short	0x010a
        /*1142*/ 	.byte	0x3f
	.zero		1


	//   ....[78]....
        /*1144*/ 	.word	0x0001c180
        /*1148*/ 	.word	0x00000014
        /*114c*/ 	.word	0x00038830
        /*1150*/ 	.short	0x010a
        /*1152*/ 	.byte	0x3f
	.zero		1


	//   ....[79]....
        /*1154*/ 	.word	0x0001c1d0
        /*1158*/ 	.word	0x00000002
        /*115c*/ 	.word	0x00038810
        /*1160*/ 	.short	0x010a
        /*1162*/ 	.byte	0x3f
	.zero		1


	//   ....[80]....
        /*1164*/ 	.word	0x0001c220
        /*1168*/ 	.word	0x00000014
        /*116c*/ 	.word	0x00038850
        /*1170*/ 	.short	0x010a
        /*1172*/ 	.byte	0x3f
	.zero		1


	//   ....[81]....
        /*1174*/ 	.word	0x0001c270
        /*1178*/ 	.word	0x0000000e
        /*117c*/ 	.word	0x00038830
        /*1180*/ 	.short	0x010a
        /*1182*/ 	.byte	0x3f
	.zero		1


	//   ....[82]....
        /*1184*/ 	.word	0x0001c2c0
        /*1188*/ 	.word	0x0000000e
        /*118c*/ 	.word	0x00038850
        /*1190*/ 	.short	0x010a
        /*1192*/ 	.byte	0x3f
	.zero		1


	//   ....[83]....
        /*1194*/ 	.word	0x0001c470
        /*1198*/ 	.word	0x00000004
        /*119c*/ 	.word	0x00038820
        /*11a0*/ 	.short	0x010a
        /*11a2*/ 	.byte	0x3f
	.zero		1


	//   ....[84]....
        /*11a4*/ 	.word	0x0001c4c0
        /*11a8*/ 	.word	0x00000004
        /*11ac*/ 	.word	0x000388a0
        /*11b0*/ 	.short	0x010a
        /*11b2*/ 	.byte	0x3f
	.zero		1


	//   ....[85]....
        /*11b4*/ 	.word	0x0001c510
        /*11b8*/ 	.word	0x00000004
        /*11bc*/ 	.word	0x000388c0
        /*11c0*/ 	.short	0x010a
        /*11c2*/ 	.byte	0x3f
	.zero		1


	//   ....[86]....
        /*11c4*/ 	.word	0x0001c560
        /*11c8*/ 	.word	0x00000004
        /*11cc*/ 	.word	0x000388a0
        /*11d0*/ 	.short	0x010a
        /*11d2*/ 	.byte	0x3f
	.zero		1


	//   ....[87]....
        /*11d4*/ 	.word	0x0001c5b0
        /*11d8*/ 	.word	0x00000004
        /*11dc*/ 	.word	0x000388c0
        /*11e0*/ 	.short	0x010a
        /*11e2*/ 	.byte	0x3f
	.zero		1


	//   ....[88]....
        /*11e4*/ 	.word	0x0001c750
        /*11e8*/ 	.word	0x00000000
        /*11ec*/ 	.word	0x00038840
        /*11f0*/ 	.short	0x010a
        /*11f2*/ 	.byte	0x3f
	.zero		1


	//   ....[89]....
        /*11f4*/ 	.word	0x0001d880
        /*11f8*/ 	.word	0x00000002
        /*11fc*/ 	.word	0x00038820
        /*1200*/ 	.short	0x010a
        /*1202*/ 	.byte	0x3f
	.zero		1


	//   ....[90]....
        /*1204*/ 	.word	0x0001d8d0
        /*1208*/ 	.word	0x00000003
        /*120c*/ 	.word	0x00038860
        /*1210*/ 	.short	0x010a
        /*1212*/ 	.byte	0x3f
	.zero		1


	//   ....[91]....
        /*1214*/ 	.word	0x0001d920
        /*1218*/ 	.word	0x00000002
        /*121c*/ 	.word	0x00038840
        /*1220*/ 	.short	0x010a
        /*1222*/ 	.byte	0x3f
	.zero		1


	//   ....[92]....
        /*1224*/ 	.word	0x0001d970
        /*1228*/ 	.word	0x00000002
        /*122c*/ 	.word	0x00038860
        /*1230*/ 	.short	0x010a
        /*1232*/ 	.byte	0x3f
	.zero		1


	//   ....[93]....
        /*1234*/ 	.word	0x0001d9c0
        /*1238*/ 	.word	0x00000002
        /*123c*/ 	.word	0x00038840
        /*1240*/ 	.short	0x010a
        /*1242*/ 	.byte	0x3f
	.zero		1


	//   ....[94]....
        /*1244*/ 	.word	0x0001da10
        /*1248*/ 	.word	0x00000002
        /*124c*/ 	.word	0x00038860
        /*1250*/ 	.short	0x010a
        /*1252*/ 	.byte	0x3f
	.zero		1


	//   ....[95]....
        /*1254*/ 	.word	0x0001da60
        /*1258*/ 	.word	0x00000002
        /*125c*/ 	.word	0x00038840
        /*1260*/ 	.short	0x010a
        /*1262*/ 	.byte	0x3f
	.zero		1


	//   ....[96]....
        /*1264*/ 	.word	0x0001dab0
        /*1268*/ 	.word	0x00000002
        /*126c*/ 	.word	0x00038860
        /*1270*/ 	.short	0x010a
        /*1272*/ 	.byte	0x3f
	.zero		1


	//   ....[97]....
        /*1274*/ 	.word	0x0001e510
        /*1278*/ 	.word	0x00000000
        /*127c*/ 	.word	0x00038820
        /*1280*/ 	.short	0x010a
        /*1282*/ 	.byte	0x3f
	.zero		1


	//   ....[98]....
        /*1284*/ 	.word	0x0001e6b0
        /*1288*/ 	.word	0x00000006
        /*128c*/ 	.word	0x00000000
        /*1290*/ 	.short	0x010a
        /*1292*/ 	.byte	0x3f
	.zero		1


	//   ....[99]....
        /*1294*/ 	.word	0x0001e700
        /*1298*/ 	.word	0x00000007
        /*129c*/ 	.word	0x00000000
        /*12a0*/ 	.short	0x010a
        /*12a2*/ 	.byte	0x3f
	.zero		1


	//   ....[100]....
        /*12a4*/ 	.word	0x0001e750
        /*12a8*/ 	.word	0x00000004
        /*12ac*/ 	.word	0x00000000
        /*12b0*/ 	.short	0x010a
        /*12b2*/ 	.byte	0x3f
	.zero		1


	//----- nvinfo : EIATTR_NUM_MBARRIERS
	.align		4
.L_775:
        /*12b4*/ 	.byte	0x03, 0x38
        /*12b6*/ 	.short	0x0017


	//----- nvinfo : EIATTR_EXIT_INSTR_OFFSETS
	.align		4
        /*12b8*/ 	.byte	0x04, 0x1c
        /*12ba*/ 	.short	(.L_777 - .L_776)


	//   ....[0]....
.L_776:
        /*12bc*/ 	.word	0x0001bbf0


	//----- nvinfo : EIATTR_MAX_THREADS
	.align		4
.L_777:
        /*12c0*/ 	.byte	0x04, 0x05
        /*12c2*/ 	.short	(.L_779 - .L_778)
.L_778:
        /*12c4*/ 	.word	0x00000180
        /*12c8*/ 	.word	0x00000001
        /*12cc*/ 	.word	0x00000001


	//----- nvinfo : EIATTR_CRS_STACK_SIZE
	.align		4
.L_779:
        /*12d0*/ 	.byte	0x04, 0x1e
        /*12d2*/ 	.short	(.L_781 - .L_780)
.L_780:
        /*12d4*/ 	.word	0x00000000


	//----- nvinfo : EIATTR_CBANK_PARAM_SIZE
	.align		4
.L_781:
        /*12d8*/ 	.byte	0x03, 0x19
        /*12da*/ 	.short	0x0bf0


	//----- nvinfo : EIATTR_PARAM_CBANK
	.align		4
        /*12dc*/ 	.byte	0x04, 0x0a
        /*12de*/ 	.short	(.L_783 - .L_782)
	.align		4
.L_782:
        /*12e0*/ 	.word	index@(.nv.constant0._ZN7cutlass13device_kernelIN5flash11enable_sm90INS1_16FlashAttnFwdSm90INS1_25CollectiveMainloopFwdSm90ILi2EN4cute5tupleIJNS5_1CILi1EEES8_S8_EEENS6_IJNS7_ILi64EEESA_SA_EEELi512ENS_10bfloat16_tEfNS_4arch4Sm90ELb0ELb0ELb0ELb1ELb0ELb1ELb1ELb0ELb0ELb1ELb0ELb0EEENS1_21CollectiveEpilogueFwdINS6_IJSA_NS7_ILi512EEESA_EEES9_SC_SE_Li256ELb1ELb1ELb0ELb0EEENS1_36VarlenDynamicPersistentTileSchedulerILi64ELi64ELi256ELi128ELb0ELb1ELb1ELb0ELb1ELb1EEEEEEEEEvNT_6ParamsE)
        /*12e4*/ 	.short	0x0210
        /*12e6*/ 	.short	0x0bf0


	//----- nvinfo : EIATTR_SW_WAR
	.align		4
.L_783:
        /*12e8*/ 	.byte	0x04, 0x36
        /*12ea*/ 	.short	(.L_785 - .L_784)
.L_784:
        /*12ec*/ 	.word	0x00000008
.L_785:


//--------------------- .nv.info._ZN7cutlass13device_kernelIN5flash11enable_sm90INS1_16FlashAttnFwdSm90INS1_25CollectiveMainloopFwdSm90ILi2EN4cute5tupleIJNS5_1CILi1EEES8_S8_EEENS6_IJNS7_ILi64EEESA_SA_EEELi512ENS_10bfloat16_tEfNS_4arch4Sm90ELb0ELb1ELb0ELb0ELb0ELb0ELb0ELb0ELb0ELb1ELb0ELb0EEENS1_21CollectiveEpilogueFwdINS6_IJSA_NS7_ILi512EEESA_EEES9_SC_SE_Li256ELb0ELb1ELb0ELb0EEENS1_30DynamicPersistentTileSchedulerILi256ELi128ELb0ELb1ELb1EEEEEEEEEvNT_6ParamsE --------------------------
	.section	.nv.info._ZN7cutlass13device_kernelIN5flash11enable_sm90INS1_16FlashAttnFwdSm90INS1_25CollectiveMainloopFwdSm90ILi2EN4cute5tupleIJNS5_1CILi1EEES8_S8_EEENS6_IJNS7_ILi64EEESA_SA_EEELi512ENS_10bfloat16_tEfNS_4arch4Sm90ELb0ELb1ELb0ELb0ELb0ELb0ELb0ELb0ELb0ELb1ELb0ELb0EEENS1_21CollectiveEpilogueFwdINS6_IJSA_NS7_ILi512EEESA_EEES9_SC_SE_Li256ELb0ELb1ELb0ELb0EEENS1_30DynamicPersistentTileSchedulerILi256ELi128ELb0ELb1ELb1EEEEEEEEEvNT_6ParamsE,"",@"SHT_CUDA_INFO"
	.sectionflags	@""
	.align	4


	//----- nvinfo : EIATTR_CUDA_API_VERSION
	.align		4
        /*0000*/ 	.byte	0x04, 0x37
        /*0002*/ 	.short	(.L_787 - .L_786)
.L_786:
        /*0004*/ 	.word	0x00000082


	//----- nvinfo : EIATTR_KPARAM_INFO
	.align		4
.L_787:
        /*0008*/ 	.byte	0x04, 0x17
        /*000a*/ 	.short	(.L_789 - .L_788)
.L_788:
        /*000c*/ 	.word	0x00000000
        /*0010*/ 	.short	0x0000
        /*0012*/ 	.short	0x0070
        /*0014*/ 	.byte	0x00, 0xf0, 0x01, 0x2a


	//----- nvinfo : EIATTR_SPARSE_MMA_MASK
	.align		4
.L_789:
        /*0018*/ 	.byte	0x03, 0x50
        /*001a*/ 	.short	0x0000


	//----- nvinfo : EIATTR_MAXREG_COUNT
	.align		4
        /*001c*/ 	.byte	0x03, 0x1b
        /*001e*/ 	.short	0x00a8


	//----- nvinfo : EIATTR_NUM_BARRIERS
	.align		4
        /*0020*/ 	.byte	0x02, 0x4c
        /*0022*/ 	.byte	0x10
	.zero		1


	//----- nvinfo : EIATTR_EXTERNS
	.align		4
        /*0024*/ 	.byte	0x04, 0x0f
        /*0026*/ 	.short	(.L_791 - .L_790)


	//   ....[0]....
	.align		4
.L_790:
        /*0028*/ 	.word	index@(__assertfail)


	//----- nvinfo : EIATTR_ANNOTATIONS
	.align		4
.L_791:
        /*002c*/ 	.byte	0x04, 0x55
        /*002e*/ 	.short	(.L_793 - .L_792)


	//   ....[0]....
.L_792:
        /* <DEDUP_REMOVED lines=24> */


	//----- nvinfo : EIATTR_MERCURY_ISA_VERSION
	.align		4
.L_793:
        /*01a0*/ 	.byte	0x03, 0x5f
        /*01a2*/ 	.short	0x0101


	//----- nvinfo : EIATTR_INT_WARP_WIDE_INSTR_OFFSETS
	.align		4
        /*01a4*/ 	.byte	0x04, 0x31
        /*01a6*/ 	.short	(.L_795 - .L_794)


	//   ....[0]....
.L_794:
        /*01a8*/ 	.word	0x00000130


	//   ....[1]....
        /*01ac*/ 	.word	0x00000170


	//   ....[2]....
        /*01b0*/ 	.word	0x000001e0


	//   ....[3]....
        /*01b4*/ 	.word	0x000104f0


	//   ....[4]....
        /*01b8*/ 	.word	0x00010580


	//   ....[5]....
        /*01bc*/ 	.word	0x00014ba0


	//   ....[6]....
        /*01c0*/ 	.word	0x00014c30


	//----- nvinfo : EIATTR_COOP_GROUP_MASK_REGIDS
	.align		4
.L_795:
        /*01c4*/ 	.byte	0x04, 0x29
        /*01c6*/ 	.short	(.L_797 - .L_796)


	//   ....[0]....
.L_796:
        /*01c8*/ 	.word	0xffffffff


	//   ....[1]....
        /*01cc*/ 	.word	0xffffffff


	//   ....[2]....
        /*01d0*/ 	.word	0xffffffff


	//   ....[3]....
        /*01d4*/ 	.word	0xffffffff


	//   ....[4]....
        /*01d8*/ 	.word	0xffffffff


	//   ....[5]....
        /*01dc*/ 	.word	0xffffffff


	//   ....[6]....
        /*01e0*/ 	.word	0xffffffff


	//   ....[7]....
        /*01e4*/ 	.word	0xffffffff


	//   ....[8]....
        /*01e8*/ 	.word	0xffffffff


	//   ....[9]....
        /*01ec*/ 	.word	0xffffffff


	//   ....[10]....
        /*01f0*/ 	.word	0xffffffff


	//   ....[11]....
        /*01f4*/ 	.word	0xffffffff


	//   ....[12]....
        /*01f8*/ 	.word	0xffffffff


	//   ....[13]....
        /*01fc*/ 	.word	0xffffffff


	//   ....[14]....
        /*0200*/ 	.word	0xffffffff


	//   ....[15]....
        /*0204*/ 	.word	0xffffffff


	//   ....[16]....
        /*0208*/ 	.word	0xffffffff


	//   ....[17]....
        /*020c*/ 	.word	0xffffffff


	//   ....[18]....
        /*0210*/ 	.word	0xffffffff


	//   ....[19]....
        /*0214*/ 	.word	0xffffffff


	//   ....[20]....
        /*0218*/ 	.word	0xffffffff


	//   ....[21]....
        /*021c*/ 	.word	0xffffffff


	//   ....[22]....
        /*0220*/ 	.word	0xffffffff


	//   ....[23]....
        /*0224*/ 	.word	0xffffffff


	//   ....[24]....
        /*0228*/ 	.word	0xffffffff


	//   ....[25]....
        /*022c*/ 	.word	0xffffffff


	//   ....[26]....
        /*0230*/ 	.word	0xffffffff


	//   ....[27]....
        /*0234*/ 	.word	0xffffffff


	//   ....[28]....
        /*0238*/ 	.word	0xffffffff


	//   ....[29]....
        /*023c*/ 	.word	0xffffffff


	//   ....[30]....
        /*0240*/ 	.word	0xffffffff


	//   ....[31]....
        /*0244*/ 	.word	0xffffffff


	//   ....[32]....
        /*0248*/ 	.word	0xffffffff


	//   ....[33]....
        /*024c*/ 	.word	0xffffffff


	//   ....[34]....
        /*0250*/ 	.word	0xffffffff


	//   ....[35]....
        /*0254*/ 	.word	0xffffffff


	//   ....[36]....
        /*0258*/ 	.word	0xffffffff


	//   ....[37]....
        /*025c*/ 	.word	0xffffffff


	//   ....[38]....
        /*0260*/ 	.word	0xffffffff


	//   ....[39]....
        /*0264*/ 	.word	0xffffffff


	//   ....[40]....
        /*0268*/ 	.word	0xffffffff


	//   ....[41]....
        /*026c*/ 	.word	0xffffffff


	//   ....[42]....
        /*0270*/ 	.word	0xffffffff


	//   ....[43]....
        /*0274*/ 	.word	0xffffffff


	//   ....[44]....
        /*0278*/ 	.word	0xffffffff


	//   ....[45]....
        /*027c*/ 	.word	0xffffffff


	//   ....[46]....
        /*0280*/ 	.word	0xffffffff


	//   ....[47]....
        /*0284*/ 	.word	0xffffffff


	//   ....[48]....
        /*0288*/ 	.word	0xffffffff


	//   ....[49]....
        /*028c*/ 	.word	0xffffffff


	//   ....[50]....
        /*0290*/ 	.word	0xffffffff


	//   ....[51]....
        /*0294*/ 	.word	0xffffffff


	//   ....[52]....
        /*0298*/ 	.word	0xffffffff


	//   ....[53]....
        /*029c*/ 	.word	0xffffffff


	//   ....[54]....
        /*02a0*/ 	.word	0xffffffff


	//   ....[55]....
        /*02a4*/ 	.word	0xffffffff


	//   ....[56]....
        /*02a8*/ 	.word	0xffffffff


	//   ....[57]....
        /*02ac*/ 	.word	0xffffffff


	//   ....[58]....
        /*02b0*/ 	.word	0xffffffff


	//   ....[59]....
        /*02b4*/ 	.word	0xffffffff


	//   ....[60]....
        /*02b8*/ 	.word	0xffffffff


	//   ....[61]....
        /*02bc*/ 	.word	0xffffffff


	//   ....[62]....
        /*02c0*/ 	.word	0xffffffff


	//   ....[63]....
        /*02c4*/ 	.word	0xffffffff


	//   ....[64]....
        /*02c8*/ 	.word	0x0500000f


	//   ....[65]....
        /*02cc*/ 	.word	0x0500000f


	//   ....[66]....
        /*02d0*/ 	.word	0x0500000f


	//   ....[67]....
        /*02d4*/ 	.word	0x0500000f


	//   ....[68]....
        /*02d8*/ 	.word	0x0500000f


	//   ....[69]....
        /*02dc*/ 	.word	0x0500000f


	//   ....[70]....
        /*02e0*/ 	.word	0x0500000f


	//   ....[71]....
        /*02e4*/ 	.word	0x0500000f


	//   ....[72]....
        /*02e8*/ 	.word	0x0500000f


	//   ....[73]....
        /*02ec*/ 	.word	0x0500000f


	//   ....[74]....
        /*02f0*/ 	.word	0x0500000f


	//----- nvinfo : EIATTR_COOP_GROUP_INSTR_OFFSETS
	.align		4
.L_797:
        /*02f4*/ 	.byte	0x04, 0x28
        /*02f6*/ 	.short	(.L_799 - .L_798)


	//   ....[0]....
.L_798:
        /*02f8*/ 	.word	0x00000060


	//   ....[1]....
        /*02fc*/ 	.word	0x00000140


	//   ....[2]....
        /*0300*/ 	.word	0x00000190


	//   ....[3]....
        /*0304*/ 	.word	0x00000380


	//   ....[4]....
        /*0308*/ 	.word	0x000004e0


	//   ....[5]....
        /*030c*/ 	.word	0x00000600


	//   ....[6]....
        /*0310*/ 	.word	0x00000760


	//   ....[7]....
        /*0314*/ 	.word	0x00001c10


	//   ....[8]....
        /*0318*/ 	.word	0x00003d20


	//   ....[9]....
        /*031c*/ 	.word	0x00004310


	//   ....[10]....
        /*0320*/ 	.word	0x00004650


	//   ....[11]....
        /*0324*/ 	.word	0x00005040


	//   ....[12]....
        /*0328*/ 	.word	0x000050f0


	//   ....[13]....
        /*032c*/ 	.word	0x000056c0


	//   ....[14]....
        /*0330*/ 	.word	0x00005760


	//   ....[15]....
        /*0334*/ 	.word	0x00005f70


	//   ....[16]....
        /*0338*/ 	.word	0x000063e0


	//   ....[17]....
        /*033c*/ 	.word	0x00006710


	//   ....[18]....
        /*0340*/ 	.word	0x00006df0


	//   ....[19]....
        /*0344*/ 	.word	0x00006eb0


	//   ....[20]....
        /*0348*/ 	.word	0x00007270


	//   ....[21]....
        /*034c*/ 	.word	0x00007330


	//   ....[22]....
        /*0350*/ 	.word	0x000084d0


	//   ....[23]....
        /*0354*/ 	.word	0x00008b80


	//   ....[24]....
        /*0358*/ 	.word	0x00008bb0


	//   ....[25]....
        /*035c*/ 	.word	0x00008de0


	//   ....[26]....
        /*0360*/ 	.word	0x00008fb0


	//   ....[27]....
        /*0364*/ 	.word	0x0000a020


	//   ....[28]....
        /*0368*/ 	.word	0x0000a340


	//   ....[29]....
        /*036c*/ 	.word	0x0000a640


	//   ....[30]....
        /*0370*/ 	.word	0x0000ad20


	//   ....[31]....
        /*0374*/ 	.word	0x0000ae20


	//   ....[32]....
        /*0378*/ 	.word	0x0000b0a0


	//   ....[33]....
        /*037c*/ 	.word	0x0000b1f0


	//   ....[34]....
        /*0380*/ 	.word	0x0000c400


	//   ....[35]....
        /*0384*/ 	.word	0x0000c440


	//   ....[36]....
        /*0388*/ 	.word	0x0000c480


	//   ....[37]....
        /*038c*/ 	.word	0x0000c4f0


	//   ....[38]....
        /*0390*/ 	.word	0x0000c520


	//   ....[39]....
        /*0394*/ 	.word	0x0000cfa0


	//   ....[40]....
        /*0398*/ 	.word	0x0000e260


	//   ....[41]....
        /*039c*/ 	.word	0x0000e290


	//   ....[42]....
        /*03a0*/ 	.word	0x0000e2c0


	//   ....[43]....
        /*03a4*/ 	.word	0x0000e2e0


	//   ....[44]....
        /*03a8*/ 	.word	0x0000e930


	//   ....[45]....
        /*03ac*/ 	.word	0x0000e940


	//   ....[46]....
        /*03b0*/ 	.word	0x0000eb70


	//   ....[47]....
        /*03b4*/ 	.word	0x0000eb90


	//   ....[48]....
        /*03b8*/ 	.word	0x0000f520


	//   ....[49]....
        /*03bc*/ 	.word	0x0000f540


	//   ....[50]....
        /*03c0*/ 	.word	0x0000f770


	//   ....[51]....
        /*03c4*/ 	.word	0x0000f790


	//   ....[52]....
        /*03c8*/ 	.word	0x0000fa50


	//   ....[53]....
        /*03cc*/ 	.word	0x00010ae0


	//   ....[54]....
        /*03d0*/ 	.word	0x00011420


	//   ....[55]....
        /*03d4*/ 	.word	0x00011430


	//   ....[56]....
        /*03d8*/ 	.word	0x000114f0


	//   ....[57]....
        /*03dc*/ 	.word	0x00011500


	//   ....[58]....
        /*03e0*/ 	.word	0x00011570


	//   ....[59]....
        /*03e4*/ 	.word	0x00011580


	//   ....[60]....
        /*03e8*/ 	.word	0x00011590


	//   ....[61]....
        /*03ec*/ 	.word	0x000115d0


	//   ....[62]....
        /*03f0*/ 	.word	0x00014d90


	//   ....[63]....
        /*03f4*/ 	.word	0x00014f80


	//   ....[64]....
        /*03f8*/ 	.word	0x00015630


	//   ....[65]....
        /*03fc*/ 	.word	0x00015790


	//   ....[66]....
        /*0400*/ 	.word	0x000157f0


	//   ....[67]....
        /*0404*/ 	.word	0x000158b0


	//   ....[68]....
        /*0408*/ 	.word	0x00015980


	//   ....[69]....
        /*040c*/ 	.word	0x000159e0


	//   ....[70]....
        /*0410*/ 	.word	0x00015ac0


	//   ....[71]....
        /*0414*/ 	.word	0x00015b20


	//   ....[72]....
        /*0418*/ 	.word	0x00015be0


	//   ....[73]....
        /*041c*/ 	.word	0x00015f00


	//   ....[74]....
        /*0420*/ 	.word	0x00016020


	//----- nvinfo : EIATTR_REG_RECONFIG
	.align		4
.L_799:
        /*0424*/ 	.byte	0x01, 0x54
	.zero		2


	//----- nvinfo : EIATTR_SYSCALL_OFFSETS
	.align		4
        /*0428*/ 	.byte	0x04, 0x46
        /*042a*/ 	.short	(.L_801 - .L_800)


	//   ....[0]....
.L_800:
        /*042c*/ 	.word	0x00003ef0


	//   ....[1]....
        /*0430*/ 	.word	0x000106f0


	//   ....[2]....
        /*0434*/ 	.word	0x00010840


	//   ....[3]....
        /*0438*/ 	.word	0x00010930


	//   ....[4]....
        /*043c*/ 	.word	0x00011060


	//----- nvinfo : EIATTR_MBARRIER_INSTR_OFFSETS
	.align		4
.L_801:
        /*0440*/ 	.byte	0x04, 0x39
        /*0442*/ 	.short	(.L_803 - .L_802)


	//   ....[0]....
.L_802:
        /*0444*/ 	.word	0x00000270
        /*0448*/ 	.word	0x000000ff
        /*044c*/ 	.word	0x00028c00
        /*0450*/ 	.short	0x0100
        /*0452*/ 	.byte	0x08
	.zero		1


	//   ....[1]....
        /*0454*/ 	.word	0x00000280
        /*0458*/ 	.word	0x000000ff
        /*045c*/ 	.word	0x00028c20
        /*0460*/ 	.short	0x0100
        /*0462*/ 	.byte	0x08
	.zero		1


	//   ....[2]....
        /*0464*/ 	.word	0x00000330
        /*0468*/ 	.word	0x000000ff
        /*046c*/ 	.word	0x00028c30
        /*0470*/ 	.short	0x0100
        /*0472*/ 	.byte	0x06
	.zero		1


	//   ....[3]....
        /*0474*/ 	.word	0x00000340
        /*0478*/ 	.word	0x000000ff
        /*047c*/ 	.word	0x00028c40
        /*0480*/ 	.short	0x0100
        /*0482*/ 	.byte	0x06
	.zero		1


	//   ....[4]....
        /*0484*/ 	.word	0x00000350
        /*0488*/ 	.word	0x000000ff
        /*048c*/ 	.word	0x00028c38
        /*0490*/ 	.short	0x0100
        /*0492*/ 	.byte	0x06
	.zero		1


	//   ....[5]....
        /*0494*/ 	.word	0x00000360
        /*0498*/ 	.word	0x000000ff
        /*049c*/ 	.word	0x00028c48
        /*04a0*/ 	.short	0x0100
        /*04a2*/ 	.byte	0x06
	.zero		1


	//   ....[6]....
        /*04a4*/ 	.word	0x00000490
        /*04a8*/ 	.word	0x000000ff
        /*04ac*/ 	.word	0x00028c50
        /*04b0*/ 	.short	0x0100
        /*04b2*/ 	.byte	0x08
	.zero		1


	//   ....[7]....
        /*04b4*/ 	.word	0x000004a0
        /*04b8*/ 	.word	0x000000ff
        /*04bc*/ 	.word	0x00028c60
        /*04c0*/ 	.short	0x0100
        /*04c2*/ 	.byte	0x08
	.zero		1


	//   ....[8]....
        /*04c4*/ 	.word	0x000004b0
        /*04c8*/ 	.word	0x000000ff
        /*04cc*/ 	.word	0x00028c58
        /*04d0*/ 	.short	0x0100
        /*04d2*/ 	.byte	0x08
	.zero		1


	//   ....[9]....
        /*04d4*/ 	.word	0x000004c0
        /*04d8*/ 	.word	0x000000ff
        /*04dc*/ 	.word	0x00028c68
        /*04e0*/ 	.short	0x0100
        /*04e2*/ 	.byte	0x08
	.zero		1


	//   ....[10]....
        /*04e4*/ 	.word	0x000005b0
        /*04e8*/ 	.word	0x000000ff
        /*04ec*/ 	.word	0x00028c70
        /*04f0*/ 	.short	0x0100
        /*04f2*/ 	.byte	0x06
	.zero		1


	//   ....[11]....
        /*04f4*/ 	.word	0x000005c0
        /*04f8*/ 	.word	0x000000ff
        /*04fc*/ 	.word	0x00028c80
        /*0500*/ 	.short	0x0100
        /*0502*/ 	.byte	0x06
	.zero		1


	//   ....[12]....
        /*0504*/ 	.word	0x000005d0
        /*0508*/ 	.word	0x000000ff
        /*050c*/ 	.word	0x00028c78
        /*0510*/ 	.short	0x0100
        /*0512*/ 	.byte	0x06
	.zero		1


	//   ....[13]....
        /*0514*/ 	.word	0x000005e0
        /*0518*/ 	.word	0x000000ff
        /*051c*/ 	.word	0x00028c88
        /*0520*/ 	.short	0x0100
        /*0522*/ 	.byte	0x06
	.zero		1


	//   ....[14]....
        /*0524*/ 	.word	0x00000710
        /*0528*/ 	.word	0x000000ff
        /*052c*/ 	.word	0x00028c90
        /*0530*/ 	.short	0x0100
        /*0532*/ 	.byte	0x08
	.zero		1


	//   ....[15]....
        /*0534*/ 	.word	0x00000720
        /*0538*/ 	.word	0x000000ff
        /*053c*/ 	.word	0x00028ca0
        /*0540*/ 	.short	0x0100
        /*0542*/ 	.byte	0x08
	.zero		1


	//   ....[16]....
        /*0544*/ 	.word	0x00000730
        /*0548*/ 	.word	0x000000ff
        /*054c*/ 	.word	0x00028c98
        /*0550*/ 	.short	0x0100
        /*0552*/ 	.byte	0x08
	.zero		1


	//   ....[17]....
        /*0554*/ 	.word	0x00000740
        /*0558*/ 	.word	0x000000ff
        /*055c*/ 	.word	0x00028ca8
        /*0560*/ 	.short	0x0100
        /*0562*/ 	.byte	0x08
	.zero		1


	//   ....[18]....
        /*0564*/ 	.word	0x00000870
        /*0568*/ 	.word	0x000000ff
        /*056c*/ 	.word	0x00028cb0
        /*0570*/ 	.short	0x0100
        /*0572*/ 	.byte	0x08
	.zero		1


	//   ....[19]....
        /*0574*/ 	.word	0x00000880
        /*0578*/ 	.word	0x000000ff
        /*057c*/ 	.word	0x00028cc0
        /*0580*/ 	.short	0x0100
        /*0582*/ 	.byte	0x08
	.zero		1


	//   ....[20]....
        /*0584*/ 	.word	0x00000890
        /*0588*/ 	.word	0x000000ff
        /*058c*/ 	.word	0x00028cb8
        /*0590*/ 	.short	0x0100
        /*0592*/ 	.byte	0x08
	.zero		1


	//   ....[21]....
        /*0594*/ 	.word	0x000008a0
        /*0598*/ 	.word	0x000000ff
        /*059c*/ 	.word	0x00028cc8
        /*05a0*/ 	.short	0x0100
        /*05a2*/ 	.byte	0x08
	.zero		1


	//   ....[22]....
        /*05a4*/ 	.word	0x00001d20
        /*05a8*/ 	.word	0x000000ff
        /*05ac*/ 	.word	0x00028c50
        /*05b0*/ 	.short	0x010a
        /*05b2*/ 	.byte	0x15
	.zero		1


	//   ....[23]....
        /*05b4*/ 	.word	0x00001ff0
        /*05b8*/ 	.word	0x00000000
        /*05bc*/ 	.word	0x00000000
        /*05c0*/ 	.short	0x0101
        /*05c2*/ 	.byte	0x3f
	.zero		1


	//   ....[24]....
        /*05c4*/ 	.word	0x00002930
        /*05c8*/ 	.word	0x000000ff
        /*05cc*/ 	.word	0x00028c50
        /*05d0*/ 	.short	0x010a
        /*05d2*/ 	.byte	0x15
	.zero		1


	//   ....[25]....
        /*05d4*/ 	.word	0x00002970
        /*05d8*/ 	.word	0x000000ff
        /*05dc*/ 	.word	0x00028c50
        /*05e0*/ 	.short	0x010a
        /*05e2*/ 	.byte	0x15
	.zero		1


	//   ....[26]....
        /*05e4*/ 	.word	0x00002b40
        /*05e8*/ 	.word	0x00000000
        /*05ec*/ 	.word	0x00000000
        /*05f0*/ 	.short	0x0101
        /*05f2*/ 	.byte	0x3f
	.zero		1


	//   ....[27]....
        /*05f4*/ 	.word	0x00003f70
        /*05f8*/ 	.word	0x000000ff
        /*05fc*/ 	.word	0x00028c00
        /*0600*/ 	.short	0x010a
        /*0602*/ 	.byte	0x2b
	.zero		1


	//   ....[28]....
        /*0604*/ 	.word	0x00003ff0
        /*0608*/ 	.word	0x00000007
        /*060c*/ 	.word	0x00028c30
        /*0610*/ 	.short	0x010a
        /*0612*/ 	.byte	0x3f
	.zero		1


	//   ....[29]....
        /*0614*/ 	.word	0x00004030
        /*0618*/ 	.word	0x00000007
        /*061c*/ 	.word	0x00028c30
        /*0620*/ 	.short	0x010a
        /*0622*/ 	.byte	0x3f
	.zero		1


	//   ....[30]....
        /*0624*/ 	.word	0x00004450
        /*0628*/ 	.word	0x00000003
        /*062c*/ 	.word	0x00000000
        /*0630*/ 	.short	0x0101
        /*0632*/ 	.byte	0x3f
	.zero		1


	//   ....[31]....
        /*0634*/ 	.word	0x00005cc0
        /*0638*/ 	.word	0x00000007
        /*063c*/ 	.word	0x00028c50
        /*0640*/ 	.short	0x010a
        /*0642*/ 	.byte	0x3f
	.zero		1


	//   ....[32]....
        /*0644*/ 	.word	0x00005d00
        /*0648*/ 	.word	0x00000007
        /*064c*/ 	.word	0x00028c50
        /*0650*/ 	.short	0x010a
        /*0652*/ 	.byte	0x3f
	.zero		1


	//   ....[33]....
        /*0654*/ 	.word	0x00005f90
        /*0658*/ 	.word	0x00000007
        /*065c*/ 	.word	0x00000000
        /*0660*/ 	.short	0x0101
        /*0662*/ 	.byte	0x3f
	.zero		1


	//   ....[34]....
        /*0664*/ 	.word	0x00006250
        /*0668*/ 	.word	0x000000ff
        /*066c*/ 	.word	0x00028c30
        /*0670*/ 	.short	0x010a
        /*0672*/ 	.byte	0x1b
	.zero		1


	//   ....[35]....
        /*0674*/ 	.word	0x00006290
        /*0678*/ 	.word	0x000000ff
        /*067c*/ 	.word	0x00028c30
        /*0680*/ 	.short	0x010a
        /*0682*/ 	.byte	0x1b
	.zero		1


	//   ....[36]....
        /*0684*/ 	.word	0x00006570
        /*0688*/ 	.word	0x00000008
        /*068c*/ 	.word	0x00000000
        /*0690*/ 	.short	0x0101
        /*0692*/ 	.byte	0x3f
	.zero		1


	//   ....[37]....
        /*0694*/ 	.word	0x00008220
        /*0698*/ 	.word	0x000000ff
        /*069c*/ 	.word	0x00028c50
        /*06a0*/ 	.short	0x010a
        /*06a2*/ 	.byte	0x1b
	.zero		1


	//   ....[38]....
        /*06a4*/ 	.word	0x00008260
        /*06a8*/ 	.word	0x000000ff
        /*06ac*/ 	.word	0x00028c50
        /*06b0*/ 	.short	0x010a
        /*06b2*/ 	.byte	0x1b
	.zero		1


	//   ....[39]....
        /*06b4*/ 	.word	0x000084f0
        /*06b8*/ 	.word	0x00000007
        /*06bc*/ 	.word	0x00000000
        /*06c0*/ 	.short	0x0101
        /*06c2*/ 	.byte	0x3f
	.zero		1


	//   ....[40]....
        /*06c4*/ 	.word	0x000088b0
        /*06c8*/ 	.word	0x000000ff
        /*06cc*/ 	.word	0x00028c30
        /*06d0*/ 	.short	0x010a
        /*06d2*/ 	.byte	0x17
	.zero		1


	//   ....[41]....
        /*06d4*/ 	.word	0x000088f0
        /*06d8*/ 	.word	0x000000ff
        /*06dc*/ 	.word	0x00028c30
        /*06e0*/ 	.short	0x010a
        /*06e2*/ 	.byte	0x17
	.zero		1


	//   ....[42]....
        /*06e4*/ 	.word	0x00009350
        /*06e8*/ 	.word	0x0000009a
        /*06ec*/ 	.word	0x00000000
        /*06f0*/ 	.short	0x0101
        /*06f2*/ 	.byte	0x3f
	.zero		1


	//   ....[43]....
        /*06f4*/ 	.word	0x00009d90
        /*06f8*/ 	.word	0x000000ff
        /*06fc*/ 	.word	0x00028c50
        /*0700*/ 	.short	0x010a
        /*0702*/ 	.byte	0x17
	.zero		1


	//   ....[44]....
        /*0704*/ 	.word	0x00009dd0
        /*0708*/ 	.word	0x000000ff
        /*070c*/ 	.word	0x00028c50
        /*0710*/ 	.short	0x010a
        /*0712*/ 	.byte	0x17
	.zero		1


	//   ....[45]....
        /*0714*/ 	.word	0x0000a040
        /*0718*/ 	.word	0x000000ab
        /*071c*/ 	.word	0x00000000
        /*0720*/ 	.short	0x0101
        /*0722*/ 	.byte	0x3f
	.zero		1


	//   ....[46]....
        /*0724*/ 	.word	0x0000a1b0
        /*0728*/ 	.word	0x000000ff
        /*072c*/ 	.word	0x00028c30
        /*0730*/ 	.short	0x010a
        /*0732*/ 	.byte	0x1a
	.zero		1


	//   ....[47]....
        /*0734*/ 	.word	0x0000a1f0
        /*0738*/ 	.word	0x000000ff
        /*073c*/ 	.word	0x00028c30
        /*0740*/ 	.short	0x010a
        /*0742*/ 	.byte	0x1a
	.zero		1


	//   ....[48]....
        /*0744*/ 	.word	0x0000a4a0
        /*0748*/ 	.word	0x00000006
        /*074c*/ 	.word	0x00000000
        /*0750*/ 	.short	0x0101
        /*0752*/ 	.byte	0x3f
	.zero		1


	//   ....[49]....
        /*0754*/ 	.word	0x0000c150
        /*0758*/ 	.word	0x000000ff
        /*075c*/ 	.word	0x00028c50
        /*0760*/ 	.short	0x010a
        /*0762*/ 	.byte	0x1a
	.zero		1


	//   ....[50]....
        /*0764*/ 	.word	0x0000c190
        /*0768*/ 	.word	0x000000ff
        /*076c*/ 	.word	0x00028c50
        /*0770*/ 	.short	0x010a
        /*0772*/ 	.byte	0x1a
	.zero		1


	//   ....[51]....
        /*0774*/ 	.word	0x0000c420
        /*0778*/ 	.word	0x00000008
        /*077c*/ 	.word	0x00000000
        /*0780*/ 	.short	0x0101
        /*0782*/ 	.byte	0x3f
	.zero		1


	//   ....[52]....
        /*0784*/ 	.word	0x0000e8e0
        /*0788*/ 	.word	0x000000ff
        /*078c*/ 	.word	0x00000000
        /*0790*/ 	.short	0x0101
        /*0792*/ 	.byte	0x05
	.zero		1


	//   ....[53]....
        /*0794*/ 	.word	0x00010d40
        /*0798*/ 	.word	0x00000003
        /*079c*/ 	.word	0x00028c40
        /*07a0*/ 	.short	0x010a
        /*07a2*/ 	.byte	0x3f
	.zero		1


	//   ....[54]....
        /*07a4*/ 	.word	0x00011680
        /*07a8*/ 	.word	0x00000011
        /*07ac*/ 	.word	0x00028c00
        /*07b0*/ 	.short	0x0107
        /*07b2*/ 	.byte	0x3f
	.zero		1


	//   ....[55]....
        /*07b4*/ 	.word	0x00011770
        /*07b8*/ 	.word	0x00000011
        /*07bc*/ 	.word	0x00028c00
        /*07c0*/ 	.short	0x0101
        /*07c2*/ 	.byte	0x3f
	.zero		1


	//   ....[56]....
        /*07c4*/ 	.word	0x00011790
        /*07c8*/ 	.word	0x00000011
        /*07cc*/ 	.word	0x00028c20
        /*07d0*/ 	.short	0x010a
        /*07d2*/ 	.byte	0x3f
	.zero		1


	//   ....[57]....
        /*07d4*/ 	.word	0x00011870
        /*07d8*/ 	.word	0x00000000
        /*07dc*/ 	.word	0x00028c60
        /*07e0*/ 	.short	0x010a
        /*07e2*/ 	.byte	0x3f
	.zero		1


	//   ....[58]....
        /*07e4*/ 	.word	0x00012440
        /*07e8*/ 	.word	0x00000002
        /*07ec*/ 	.word	0x00028c40
        /*07f0*/ 	.short	0x010a
        /*07f2*/ 	.byte	0x3f
	.zero		1


	//   ....[59]....
        /*07f4*/ 	.word	0x00012680
        /*07f8*/ 	.word	0x00000002
        /*07fc*/ 	.word	0x00028c60
        /*0800*/ 	.short	0x010a
        /*0802*/ 	.byte	0x3f
	.zero		1


	//   ....[60]....
        /*0804*/ 	.word	0x00013220
        /*0808*/ 	.word	0x00000004
        /*080c*/ 	.word	0x00028c40
        /*0810*/ 	.short	0x010a
        /*0812*/ 	.byte	0x3f
	.zero		1


	//   ....[61]....
        /*0814*/ 	.word	0x00013460
        /*0818*/ 	.word	0x00000004
        /*081c*/ 	.word	0x00028c60
        /*0820*/ 	.short	0x010a
        /*0822*/ 	.byte	0x3f
	.zero		1


	//   ....[62]....
        /*0824*/ 	.word	0x00013f90
        /*0828*/ 	.word	0x00000004
        /*082c*/ 	.word	0x00028c40
        /*0830*/ 	.short	0x010a
        /*0832*/ 	.byte	0x3f
	.zero		1


	//   ....[63]....
        /*0834*/ 	.word	0x000141d0
        /*0838*/ 	.word	0x00000004
        /*083c*/ 	.word	0x00028c60
        /*0840*/ 	.short	0x010a
        /*0842*/ 	.byte	0x3f
	.zero		1


	//   ....[64]....
        /*0844*/ 	.word	0x00014f00
        /*0848*/ 	.word	0x00000000
        /*084c*/ 	.word	0x00028c20
        /*0850*/ 	.short	0x010a
        /*0852*/ 	.byte	0x3f
	.zero		1


	//   ....[65]....
        /*0854*/ 	.word	0x000150d0
        /*0858*/ 	.word	0x00000006
        /*085c*/ 	.word	0x00000000
        /*0860*/ 	.short	0x010a
        /*0862*/ 	.byte	0x3f
	.zero		1


	//   ....[66]....
        /*0864*/ 	.word	0x00015120
        /*0868*/ 	.word	0x00000003
        /*086c*/ 	.word	0x00000000
        /*0870*/ 	.short	0x010a
        /*0872*/ 	.byte	0x3f
	.zero		1


	//   ....[67]....
        /*0874*/ 	.word	0x00015180
        /*0878*/ 	.word	0x00000012
        /*087c*/ 	.word	0x00000000
        /*0880*/ 	.short	0x010a
        /*0882*/ 	.byte	0x3f
	.zero		1


	//   ....[68]....
        /*0884*/ 	.word	0x000151b0
        /*0888*/ 	.word	0x00000003
        /*088c*/ 	.word	0x00000000
        /*0890*/ 	.short	0x010a
        /*0892*/ 	.byte	0x3f
	.zero		1


	//   ....[69]....
        /*0894*/ 	.word	0x00015220
        /*0898*/ 	.word	0x00000003
        /*089c*/ 	.word	0x00028c50
        /*08a0*/ 	.short	0x010a
        /*08a2*/ 	.byte	0x3f
	.zero		1


	//   ....[70]....
        /*08a4*/ 	.word	0x00015280
        /*08a8*/ 	.word	0x00000003
        /*08ac*/ 	.word	0x00028c50
        /*08b0*/ 	.short	0x010a
        /*08b2*/ 	.byte	0x3f
	.zero		1


	//   ....[71]....
        /*08b4*/ 	.word	0x000152e0
        /*08b8*/ 	.word	0x00000003
        /*08bc*/ 	.word	0x00028c00
        /*08c0*/ 	.short	0x010a
        /*08c2*/ 	.byte	0x3f
	.zero		1


	//   ....[72]....
        /*08c4*/ 	.word	0x00015330
        /*08c8*/ 	.word	0x00000007
        /*08cc*/ 	.word	0x00028c30
        /*08d0*/ 	.short	0x010a
        /*08d2*/ 	.byte	0x3f
	.zero		1


	//   ....[73]....
        /*08d4*/ 	.word	0x00015380
        /*08d8*/ 	.word	0x00000007
        /*08dc*/ 	.word	0x00028c50
        /*08e0*/ 	.short	0x010a
        /*08e2*/ 	.byte	0x3f
	.zero		1


	//   ....[74]....
        /*08e4*/ 	.word	0x000153e0
        /*08e8*/ 	.word	0x00000007
        /*08ec*/ 	.word	0x00028c30
        /*08f0*/ 	.short	0x010a
        /*08f2*/ 	.byte	0x3f
	.zero		1


	//   ....[75]....
        /*08f4*/ 	.word	0x00015430
        /*08f8*/ 	.word	0x00000007
        /*08fc*/ 	.word	0x00028c50
        /*0900*/ 	.short	0x010a
        /*0902*/ 	.byte	0x3f
	.zero		1


	//   ....[76]....
        /*0904*/ 	.word	0x00015490
        /*0908*/ 	.word	0x00000005
        /*090c*/ 	.word	0x00028c30
        /*0910*/ 	.short	0x010a
        /*0912*/ 	.byte	0x3f
	.zero		1


	//   ....[77]....
        /*0914*/ 	.word	0x000154e0
        /*0918*/ 	.word	0x000000ab
        /*091c*/ 	.word	0x00028c50
        /*0920*/ 	.short	0x010a
        /*0922*/ 	.byte	0x3f
	.zero		1


	//   ....[78]....
        /*0924*/ 	.word	0x00015540
        /*0928*/ 	.word	0x00000006
        /*092c*/ 	.word	0x00028c30
        /*0930*/ 	.short	0x010a
        /*0932*/ 	.byte	0x3f
	.zero		1


	//   ....[79]....
        /*0934*/ 	.word	0x00015590
        /*0938*/ 	.word	0x00000008
        /*093c*/ 	.word	0x00028c50
        /*0940*/ 	.short	0x010a
        /*0942*/ 	.byte	0x3f
	.zero		1


	//   ....[80]....
        /*0944*/ 	.word	0x000156e0
        /*0948*/ 	.word	0x00000003
        /*094c*/ 	.word	0x00028c40
        /*0950*/ 	.short	0x010a
        /*0952*/ 	.byte	0x3f
	.zero		1


	//   ....[81]....
        /*0954*/ 	.word	0x00015c20
        /*0958*/ 	.word	0x00000011
        /*095c*/ 	.word	0x00028c20
        /*0960*/ 	.short	0x010a
        /*0962*/ 	.byte	0x3f
	.zero		1


	//   ....[82]....
        /*0964*/ 	.word	0x00015c70
        /*0968*/ 	.word	0x00000000
        /*096c*/ 	.word	0x00028c60
        /*0970*/ 	.short	0x010a
        /*0972*/ 	.byte	0x3f
	.zero		1


	//   ....[83]....
        /*0974*/ 	.word	0x00015cc0
        /*0978*/ 	.word	0x00000002
        /*097c*/ 	.word	0x00028c40
        /*0980*/ 	.short	0x010a
        /*0982*/ 	.byte	0x3f
	.zero		1


	//   ....[84]....
        /*0984*/ 	.word	0x00015d10
        /*0988*/ 	.word	0x00000002
        /*098c*/ 	.word	0x00028c60
        /*0990*/ 	.short	0x010a
        /*0992*/ 	.byte	0x3f
	.zero		1


	//   ....[85]....
        /*0994*/ 	.word	0x00015d60
        /*0998*/ 	.word	0x00000004
        /*099c*/ 	.word	0x00028c40
        /*09a0*/ 	.short	0x010a
        /*09a2*/ 	.byte	0x3f
	.zero		1


	//   ....[86]....
        /*09a4*/ 	.word	0x00015db0
        /*09a8*/ 	.word	0x00000004
        /*09ac*/ 	.word	0x00028c60
        /*09b0*/ 	.short	0x010a
        /*09b2*/ 	.byte	0x3f
	.zero		1


	//   ....[87]....
        /*09b4*/ 	.word	0x00015e00
        /*09b8*/ 	.word	0x00000004
        /*09bc*/ 	.word	0x00028c40
        /*09c0*/ 	.short	0x010a
        /*09c2*/ 	.byte	0x3f
	.zero		1


	//   ....[88]....
        /*09c4*/ 	.word	0x00015e50
        /*09c8*/ 	.word	0x00000004
        /*09cc*/ 	.word	0x00028c60
        /*09d0*/ 	.short	0x010a
        /*09d2*/ 	.byte	0x3f
	.zero		1


	//   ....[89]....
        /*09d4*/ 	.word	0x00015f40
        /*09d8*/ 	.word	0x00000000
        /*09dc*/ 	.word	0x00028c20
        /*09e0*/ 	.short	0x010a
        /*09e2*/ 	.byte	0x3f
	.zero		1


	//   ....[90]....
        /*09e4*/ 	.word	0x000160e0
        /*09e8*/ 	.word	0x00000006
        /*09ec*/ 	.word	0x00000000
        /*09f0*/ 	.short	0x010a
        /*09f2*/ 	.byte	0x3f
	.zero		1


	//   ....[91]....
        /*09f4*/ 	.word	0x00016130
        /*09f8*/ 	.word	0x00000003
        /*09fc*/ 	.word	0x00000000
        /*0a00*/ 	.short	0x010a
        /*0a02*/ 	.byte	0x3f
	.zero		1


	//   ....[92]....
        /*0a04*/ 	.word	0x00016180
        /*0a08*/ 	.word	0x00000012
        /*0a0c*/ 	.word	0x00000000
        /*0a10*/ 	.short	0x010a
        /*0a12*/ 	.byte	0x3f
	.zero		1


	//----- nvinfo : EIATTR_NUM_MBARRIERS
	.align		4
.L_803:
        /*0a14*/ 	.byte	0x03, 0x38
        /*0a16*/ 	.short	0x0016


	//----- nvinfo : EIATTR_EXIT_INSTR_OFFSETS
	.align		4
        /*0a18*/ 	.byte	0x04, 0x1c
        /*0a1a*/ 	.short	(.L_805 - .L_804)


	//   ....[0]....
.L_804:
        /*0a1c*/ 	.word	0x00000a00


	//   ....[1]....
        /*0a20*/ 	.word	0x0000f9f0


	//   ....[2]....
        /*0a24*/ 	.word	0x00015200


	//----- nvinfo : EIATTR_MAX_THREADS
	.align		4
.L_805:
        /*0a28*/ 	.byte	0x04, 0x05
        /*0a2a*/ 	.short	(.L_807 - .L_806)
.L_806:
        /*0a2c*/ 	.word	0x00000180
        /*0a30*/ 	.word	0x00000001
        /*0a34*/ 	.word	0x00000001


	//----- nvinfo : EIATTR_CRS_STACK_SIZE
	.align		4
.L_807:
        /*0a38*/ 	.byte	0x04, 0x1e
        /*0a3a*/ 	.short	(.L_809 - .L_808)
.L_808:
        /*0a3c*/ 	.word	0x00000000


	//----- nvinfo : EIATTR_CBANK_PARAM_SIZE
	.align		4
.L_809:
        /*0a40*/ 	.byte	0x03, 0x19
        /*0a42*/ 	.short	0x0af0


	//----- nvinfo : EIATTR_PARAM_CBANK
	.align		4
        /*0a44*/ 	.byte	0x04, 0x0a
        /*0a46*/ 	.short	(.L_811 - .L_810)
	.align		4
.L_810:
        /*0a48*/ 	.word	index@(.nv.constant0._ZN7cutlass13device_kernelIN5flash11enable_sm90INS1_16FlashAttnFwdSm90INS1_25CollectiveMainloopFwdSm90ILi2EN4cute5tupleIJNS5_1CILi1EEES8_S8_EEENS6_IJNS7_ILi64EEESA_SA_EEELi512ENS_10bfloat16_tEfNS_4arch4Sm90ELb0ELb1ELb0ELb0ELb0ELb0ELb0ELb0ELb0ELb1ELb0ELb0EEENS1_21CollectiveEpilogueFwdINS6_IJSA_NS7_ILi512EEESA_EEES9_SC_SE_Li256ELb0ELb1ELb0ELb0EEENS1_30DynamicPersistentTileSchedulerILi256ELi128ELb0ELb1ELb1EEEEEEEEEvNT_6ParamsE)
        /*0a4c*/ 	.short	0x0210
        /*0a4e*/ 	.short	0x0af0


	//----- nvinfo : EIATTR_SW_WAR
	.align		4
.L_811:
        /*0a50*/ 	.byte	0x04, 0x36
        /*0a52*/ 	.short	(.L_813 - .L_812)
.L_812:
        /*0a54*/ 	.word	0x00000008
.L_813:


//--------------------- .nv.info._ZN7cutlass13device_kernelIN5flash11enable_sm90INS1_16FlashAttnFwdSm90INS1_25CollectiveMainloopFwdSm90ILi2EN4cute5tupleIJNS5_1CILi1EEES8_S8_EEENS6_IJNS7_ILi64EEESA_SA_EEELi512ENS_10bfloat16_tEfNS_4arch4Sm90ELb0ELb1ELb0ELb0ELb0ELb0ELb1ELb0ELb0ELb1ELb0ELb0EEENS1_21CollectiveEpilogueFwdINS6_IJSA_NS7_ILi512EEESA_EEES9_SC_SE_Li256ELb0ELb1ELb0ELb0EEENS1_30DynamicPersistentTileSchedulerILi256ELi128ELb0ELb1ELb1EEEEEEEEEvNT_6ParamsE --------------------------
	.section	.nv.info._ZN7cutlass13device_kernelIN5flash11enable_sm90INS1_16FlashAttnFwdSm90INS1_25CollectiveMainloopFwdSm90ILi2EN4cute5tupleIJNS5_1CILi1EEES8_S8_EEENS6_IJNS7_ILi64EEESA_SA_EEELi512ENS_10bfloat16_tEfNS_4arch4Sm90ELb0ELb1ELb0ELb0ELb0ELb0ELb1ELb0ELb0ELb1ELb0ELb0EEENS1_21CollectiveEpilogueFwdINS6_IJSA_NS7_ILi512EEESA_EEES9_SC_SE_Li256ELb0ELb1ELb0ELb0EEENS1_30DynamicPersistentTileSchedulerILi256ELi128ELb0ELb1ELb1EEEEEEEEEvNT_6ParamsE,"",@"SHT_CUDA_INFO"
	.sectionflags	@""
	.align	4


	//----- nvinfo : EIATTR_CUDA_API_VERSION
	.align		4
        /*0000*/ 	.byte	0x04, 0x37
        /*0002*/ 	.short	(.L_815 - .L_814)
.L_814:
        /*0004*/ 	.word	0x00000082


	//----- nvinfo : EIATTR_KPARAM_INFO
	.align		4
.L_815:
        /*0008*/ 	.byte	0x04, 0x17
        /*000a*/ 	.short	(.L_817 - .L_816)
.L_816:
        /*000c*/ 	.word	0x00000000
        /*0010*/ 	.short	0x0000
        /*0012*/ 	.short	0x0070
        /*0014*/ 	.byte	0x00, 0xf0, 0x01, 0x2e


	//----- nvinfo : EIATTR_SPARSE_MMA_MASK
	.align		4
.L_817:
        /*0018*/ 	.byte	0x03, 0x50
        /*001a*/ 	.short	0x0000


	//----- nvinfo : EIATTR_MAXREG_COUNT
	.align		4
        /*001c*/ 	.byte	0x03, 0x1b
        /*001e*/ 	.short	0x00a8


	//----- nvinfo : EIATTR_NUM_BARRIERS
	.align		4
        /*0020*/ 	.byte	0x02, 0x4c
        /*0022*/ 	.byte	0x10
	.zero		1


	//----- nvinfo : EIATTR_EXTERNS
	.align		4
        /*0024*/ 	.byte	0x04, 0x0f
        /*0026*/ 	.short	(.L_819 - .L_818)


	//   ....[0]....
	.align		4
.L_818:
        /*0028*/ 	.word	index@(__assertfail)


	//----- nvinfo : EIATTR_ANNOTATIONS
	.align		4
.L_819:
        /*002c*/ 	.byte	0x04, 0x55
        /*002e*/ 	.short	(.L_821 - .L_820)


	//   ....[0]....
.L_820:
        /* <DEDUP_REMOVED lines=36> */


	//----- nvinfo : EIATTR_MERCURY_ISA_VERSION
	.align		4
.L_821:
        /*0258*/ 	.byte	0x03, 0x5f
        /*025a*/ 	.short	0x0101


	//----- nvinfo : EIATTR_INT_WARP_WIDE_INSTR_OFFSETS
	.align		4
        /*025c*/ 	.byte	0x04, 0x31
        /*025e*/ 	.short	(.L_823 - .L_822)


	//   ....[0]....
.L_822:
        /*0260*/ 	.word	0x00000130


	//   ....[1]....
        /*0264*/ 	.word	0x00000170


	//   ....[2]....
        /*0268*/ 	.word	0x000001e0


	//   ....[3]....
        /*026c*/ 	.word	0x00000250


	//   ....[4]....
        /*0270*/ 	.word	0x00014370


	//   ....[5]....
        /*0274*/ 	.word	0x000143d0


	//   ....[6]....
        /*0278*/ 	.word	0x00019a90


	//   ....[7]....
        /*027c*/ 	.word	0x00019af0


	//----- nvinfo : EIATTR_COOP_GROUP_MASK_REGIDS
	.align		4
.L_823:
        /*0280*/ 	.byte	0x04, 0x29
        /*0282*/ 	.short	(.L_825 - .L_824)


	//   ....[0]....
.L_824:
        /*0284*/ 	.word	0xffffffff


	//   ....[1]....
        /*0288*/ 	.word	0xffffffff


	//   ....[2]....
        /*028c*/ 	.word	0xffffffff


	//   ....[3]....
        /*0290*/ 	.word	0xffffffff


	//   ....[4]....
        /*0294*/ 	.word	0xffffffff


	//   ....[5]....
        /*0298*/ 	.word	0xffffffff


	//   ....[6]....
        /*029c*/ 	.word	0xffffffff


	//   ....[7]....
        /*02a0*/ 	.word	0xffffffff


	//   ....[8]....
        /*02a4*/ 	.word	0xffffffff


	//   ....[9]....
        /*02a8*/ 	.word	0xffffffff


	//   ....[10]....
        /*02ac*/ 	.word	0xffffffff


	//   ....[11]....
        /*02b0*/ 	.word	0xffffffff


	//   ....[12]....
        /*02b4*/ 	.word	0xffffffff


	//   ....[13]....
        /*02b8*/ 	.word	0xffffffff


	//   ....[14]....
        /*02bc*/ 	.word	0xffffffff


	//   ....[15]....
        /*02c0*/ 	.word	0xffffffff


	//   ....[16]....
        /*02c4*/ 	.word	0xffffffff


	//   ....[17]....
        /*02c8*/ 	.word	0xffffffff


	//   ....[18]....
        /*02cc*/ 	.word	0xffffffff


	//   ....[19]....
        /*02d0*/ 	.word	0xffffffff


	//   ....[20]....
        /*02d4*/ 	.word	0xffffffff


	//   ....[21]....
        /*02d8*/ 	.word	0xffffffff


	//   ....[22]....
        /*02dc*/ 	.word	0xffffffff


	//   ....[23]....
        /*02e0*/ 	.word	0xffffffff


	//   ....[24]....
        /*02e4*/ 	.word	0xffffffff


	//   ....[25]....
        /*02e8*/ 	.word	0xffffffff


	//   ....[26]....
        /*02ec*/ 	.word	0xffffffff


	//   ....[27]....
        /*02f0*/ 	.word	0xffffffff


	//   ....[28]....
        /*02f4*/ 	.word	0xffffffff


	//   ....[29]....
        /*02f8*/ 	.word	0xffffffff


	//   ....[30]....
        /*02fc*/ 	.word	0xffffffff


	//   ....[31]....
        /*0300*/ 	.word	0xffffffff


	//   ....[32]....
        /*0304*/ 	.word	0xffffffff


	//   ....[33]....
        /*0308*/ 	.word	0xffffffff


	//   ....[34]....
        /*030c*/ 	.word	0xffffffff


	//   ....[35]....
        /*0310*/ 	.word	0xffffffff


	//   ....[36]....
        /*0314*/ 	.word	0xffffffff


	//   ....[37]....
        /*0318*/ 	.word	0xffffffff


	//   ....[38]....
        /*031c*/ 	.word	0xffffffff


	//   ....[39]....
        /*0320*/ 	.word	0xffffffff


	//   ....[40]....
        /*0324*/ 	.word	0xffffffff


	//   ....[41]....
        /*0328*/ 	.word	0xffffffff


	//   ....[42]....
        /*032c*/ 	.word	0xffffffff


	//   ....[43]....
        /*0330*/ 	.word	0xffffffff


	//   ....[44]....
        /*0334*/ 	.word	0xffffffff


	//   ....[45]....
        /*0338*/ 	.word	0xffffffff


	//   ....[46]....
        /*033c*/ 	.word	0xffffffff


	//   ....[47]....
        /*0340*/ 	.word	0xffffffff


	//   ....[48]....
        /*0344*/ 	.word	0xffffffff


	//   ....[49]....
        /*0348*/ 	.word	0xffffffff


	//   ....[50]....
        /*034c*/ 	.word	0xffffffff


	//   ....[51]....
        /*0350*/ 	.word	0xffffffff


	//   ....[52]....
        /*0354*/ 	.word	0xffffffff


	//   ....[53]....
        /*0358*/ 	.word	0xffffffff


	//   ....[54]....
        /*035c*/ 	.word	0xffffffff


	//   ....[55]....
        /*0360*/ 	.word	0xffffffff


	//   ....[56]....
        /*0364*/ 	.word	0xffffffff


	//   ....[57]....
        /*0368*/ 	.word	0xffffffff


	//   ....[58]....
        /*036c*/ 	.word	0xffffffff


	//   ....[59]....
        /*0370*/ 	.word	0xffffffff


	//   ....[60]....
        /*0374*/ 	.word	0xffffffff


	//   ....[61]....
        /*0378*/ 	.word	0xffffffff


	//   ....[62]....
        /*037c*/ 	.word	0xffffffff


	//   ....[63]....
        /*0380*/ 	.word	0xffffffff


	//   ....[64]....
        /*0384*/ 	.word	0xffffffff


	//   ....[65]....
        /*0388*/ 	.word	0xffffffff


	//   ....[66]....
        /*038c*/ 	.word	0xffffffff


	//   ....[67]....
        /*0390*/ 	.word	0xffffffff


	//   ....[68]....
        /*0394*/ 	.word	0xffffffff


	//   ....[69]....
        /*0398*/ 	.word	0xffffffff


	//   ....[70]....
        /*039c*/ 	.word	0xffffffff


	//   ....[71]....
        /*03a0*/ 	.word	0xffffffff


	//   ....[72]....
        /*03a4*/ 	.word	0xffffffff


	//   ....[73]....
        /*03a8*/ 	.word	0xffffffff


	//   ....[74]....
        /*03ac*/ 	.word	0xffffffff


	//   ....[75]....
        /*03b0*/ 	.word	0xffffffff


	//   ....[76]....
        /*03b4*/ 	.word	0x0500000f


	//   ....[77]....
        /*03b8*/ 	.word	0x0500000f


	//   ....[78]....
        /*03bc*/ 	.word	0x0500000f


	//   ....[79]....
        /*03c0*/ 	.word	0x0500000f


	//   ....[80]....
        /*03c4*/ 	.word	0x0500000f


	//   ....[81]....
        /*03c8*/ 	.word	0x0500000f


	//   ....[82]....
        /*03cc*/ 	.word	0x0500000f


	//   ....[83]....
        /*03d0*/ 	.word	0x0500000f


	//   ....[84]....
        /*03d4*/ 	.word	0x0500000f


	//   ....[85]....
        /*03d8*/ 	.word	0x0500000f


	//   ....[86]....
        /*03dc*/ 	.word	0x0500000f


	//   ....[87]....
        /*03e0*/ 	.word	0x0500000f


	//   ....[88]....
        /*03e4*/ 	.word	0x0500000f


	//   ....[89]....
        /*03e8*/ 	.word	0x0500000f


	//   ....[90]....
        /*03ec*/ 	.word	0x0500000f


	//   ....[91]....
        /*03f0*/ 	.word	0x0500000f


	//   ....[92]....
        /*03f4*/ 	.word	0x0500000f


	//   ....[93]....
        /*03f8*/ 	.word	0x0500000f


	//   ....[94]....
        /*03fc*/ 	.word	0x0500000f


	//----- nvinfo : EIATTR_COOP_GROUP_INSTR_OFFSETS
	.align		4
.L_825:
        /*0400*/ 	.byte	0x04, 0x28
        /*0402*/ 	.short	(.L_827 - .L_826)


	//   ....[0]....
.L_826:
        /*0404*/ 	.word	0x00000060


	//   ....[1]....
        /*0408*/ 	.word	0x00000140


	//   ....[2]....
        /*040c*/ 	.word	0x00000180


	//   ....[3]....
        /*0410*/ 	.word	0x00000390


	//   ....[4]....
        /*0414*/ 	.word	0x000004f0


	//   ....[5]....
        /*0418*/ 	.word	0x00000610


	//   ....[6]....
        /*041c*/ 	.word	0x00000770


	//   ....[7]....
        /*0420*/ 	.word	0x00001c50


	//   ....[8]....
        /*0424*/ 	.word	0x00003c20


	//   ....[9]....
        /*0428*/ 	.word	0x00004400


	//   ....[10]....
        /*042c*/ 	.word	0x000054a0


	//   ....[11]....
        /*0430*/ 	.word	0x00005b90


	//   ....[12]....
        /*0434*/ 	.word	0x000060f0


	//   ....[13]....
        /*0438*/ 	.word	0x00006200


	//   ....[14]....
        /*043c*/ 	.word	0x00006550


	//   ....[15]....
        /*0440*/ 	.word	0x000065f0


	//   ....[16]....
        /*0444*/ 	.word	0x00006da0


	//   ....[17]....
        /*0448*/ 	.word	0x00007360


	//   ....[18]....
        /*044c*/ 	.word	0x00008380


	//   ....[19]....
        /*0450*/ 	.word	0x000085f0


	//   ....[20]....
        /*0454*/ 	.word	0x00008d20


	//   ....[21]....
        /*0458*/ 	.word	0x00008e20


	//   ....[22]....
        /*045c*/ 	.word	0x000091d0


	//   ....[23]....
        /*0460*/ 	.word	0x00009260


	//   ....[24]....
        /*0464*/ 	.word	0x0000a320


	//   ....[25]....
        /*0468*/ 	.word	0x0000a9e0


	//   ....[26]....
        /*046c*/ 	.word	0x0000bad0


	//   ....[27]....
        /*0470*/ 	.word	0x0000bb00


	//   ....[28]....
        /*0474*/ 	.word	0x0000be00


	//   ....[29]....
        /*0478*/ 	.word	0x0000bfd0


	//   ....[30]....
        /*047c*/ 	.word	0x0000ceb0


	//   ....[31]....
        /*0480*/ 	.word	0x0000d330


	//   ....[32]....
        /*0484*/ 	.word	0x0000d440


	//   ....[33]....
        /*0488*/ 	.word	0x0000e590


	//   ....[34]....
        /*048c*/ 	.word	0x0000ecb0


	//   ....[35]....
        /*0490*/ 	.word	0x0000edb0


	//   ....[36]....
        /*0494*/ 	.word	0x0000f170


	//   ....[37]....
        /*0498*/ 	.word	0x0000f1f0


	//   ....[38]....
        /*049c*/ 	.word	0x000102b0


	//   ....[39]....
        /*04a0*/ 	.word	0x000102f0


	//   ....[40]....
        /*04a4*/ 	.word	0x00010320


	//   ....[41]....
        /*04a8*/ 	.word	0x000103a0


	//   ....[42]....
        /*04ac*/ 	.word	0x000103d0


	//   ....[43]....
        /*04b0*/ 	.word	0x00011690


	//   ....[44]....
        /*04b4*/ 	.word	0x000120e0


	//   ....[45]....
        /*04b8*/ 	.word	0x00012120


	//   ....[46]....
        /*04bc*/ 	.word	0x00012150


	//   ....[47]....
        /*04c0*/ 	.word	0x00012170


	//   ....[48]....
        /*04c4*/ 	.word	0x00012780


	//   ....[49]....
        /*04c8*/ 	.word	0x000127a0


	//   ....[50]....
        /*04cc*/ 	.word	0x000129d0


	//   ....[51]....
        /*04d0*/ 	.word	0x000129f0


	//   ....[52]....
        /*04d4*/ 	.word	0x00013310


	//   ....[53]....
        /*04d8*/ 	.word	0x00013340


	//   ....[54]....
        /*04dc*/ 	.word	0x00013580


	//   ....[55]....
        /*04e0*/ 	.word	0x000135a0


	//   ....[56]....
        /*04e4*/ 	.word	0x00013870


	//   ....[57]....
        /*04e8*/ 	.word	0x00014970


	//   ....[58]....
        /*04ec*/ 	.word	0x000152c0


	//   ....[59]....
        /*04f0*/ 	.word	0x000152f0


	//   ....[60]....
        /*04f4*/ 	.word	0x000153f0


	//   ....[61]....
        /*04f8*/ 	.word	0x00015400


	//   ....[62]....
        /*04fc*/ 	.word	0x00015480


	//   ....[63]....
        /*0500*/ 	.word	0x00015490


	//   ....[64]....
        /*0504*/ 	.word	0x000154a0


	//   ....[65]....
        /*0508*/ 	.word	0x000154b0


	//   ....[66]....
        /*050c*/ 	.word	0x00015ef0


	//   ....[67]....
        /*0510*/ 	.word	0x00015f10


	//   ....[68]....
        /*0514*/ 	.word	0x00015f30


	//   ....[69]....
        /*0518*/ 	.word	0x00016060


	//   ....[70]....
        /*051c*/ 	.word	0x00016220


	//   ....[71]....
        /*0520*/ 	.word	0x00016230


	//   ....[72]....
        /*0524*/ 	.word	0x00016380


	//   ....[73]....
        /*0528*/ 	.word	0x00016390


	//   ....[74]....
        /*052c*/ 	.word	0x00019c70


	//   ....[75]....
        /*0530*/ 	.word	0x00019e60


	//   ....[76]....
        /*0534*/ 	.word	0x0001a4e0


	//   ....[77]....
        /*0538*/ 	.word	0x0001a640


	//   ....[78]....
        /*053c*/ 	.word	0x0001a6c0


	//   ....[79]....
        /*0540*/ 	.word	0x0001a770


	//   ....[80]....
        /*0544*/ 	.word	0x0001a860


	//   ....[81]....
        /*0548*/ 	.word	0x0001a8c0


	//   ....[82]....
        /*054c*/ 	.word	0x0001a9b0


	//   ....[83]....
        /*0550*/ 	.word	0x0001aa10


	//   ....[84]....
        /*0554*/ 	.word	0x0001aab0


	//   ....[85]....
        /*0558*/ 	.word	0x0001ab90


	//   ....[86]....
        /*055c*/ 	.word	0x0001ac40


	//   ....[87]....
        /*0560*/ 	.word	0x0001af20


	//   ....[88]....
        /*0564*/ 	.word	0x0001af70


	//   ....[89]....
        /*0568*/ 	.word	0x0001b0d0


	//   ....[90]....
        /*056c*/ 	.word	0x0001b220


	//   ....[91]....
        /*0570*/ 	.word	0x0001b3f0


	//   ....[92]....
        /*0574*/ 	.word	0x0001b440


	//   ....[93]....
        /*0578*/ 	.word	0x0001b760


	//   ....[94]....
        /*057c*/ 	.word	0x0001b880


	//----- nvinfo : EIATTR_REG_RECONFIG
	.align		4
.L_827:
        /*0580*/ 	.byte	0x01, 0x54
	.zero		2


	//----- nvinfo : EIATTR_SYSCALL_OFFSETS
	.align		4
        /*0584*/ 	.byte	0x04, 0x46
        /*0586*/ 	.short	(.L_829 - .L_828)


	//   ....[0]....
.L_828:
        /*0588*/ 	.word	0x00003df0


	//   ....[1]....
        /*058c*/ 	.word	0x00014570


	//   ....[2]....
        /*0590*/ 	.word	0x000146c0


	//   ....[3]....
        /*0594*/ 	.word	0x000147b0


	//   ....[4]....
        /*0598*/ 	.word	0x00014f10


	//   ....[5]....
        /*059c*/ 	.word	0x00015800


	//----- nvinfo : EIATTR_MBARRIER_INSTR_OFFSETS
	.align		4
.L_829:
        /*05a0*/ 	.byte	0x04, 0x39
        /*05a2*/ 	.short	(.L_831 - .L_830)


	//   ....[0]....
.L_830:
        /*05a4*/ 	.word	0x00000270
        /*05a8*/ 	.word	0x000000ff
        /*05ac*/ 	.word	0x00038800
        /*05b0*/ 	.short	0x0100
        /*05b2*/ 	.byte	0x08
	.zero		1


	//   ....[1]....
        /*05b4*/ 	.word	0x00000280
        /*05b8*/ 	.word	0x000000ff
        /*05bc*/ 	.word	0x00038810
        /*05c0*/ 	.short	0x0100
        /*05c2*/ 	.byte	0x08
	.zero		1


	//   ....[2]....
        /*05c4*/ 	.word	0x00000290
        /*05c8*/ 	.word	0x000000ff
        /*05cc*/ 	.word	0x00038820
        /*05d0*/ 	.short	0x0100
        /*05d2*/ 	.byte	0x08
	.zero		1


	//   ....[3]....
        /*05d4*/ 	.word	0x00000340
        /*05d8*/ 	.word	0x000000ff
        /*05dc*/ 	.word	0x00038830
        /*05e0*/ 	.short	0x0100
        /*05e2*/ 	.byte	0x06
	.zero		1


	//   ....[4]....
        /*05e4*/ 	.word	0x00000350
        /*05e8*/ 	.word	0x000000ff
        /*05ec*/ 	.word	0x00038840
        /*05f0*/ 	.short	0x0100
        /*05f2*/ 	.byte	0x06
	.zero		1


	//   ....[5]....
        /*05f4*/ 	.word	0x00000360
        /*05f8*/ 	.word	0x000000ff
        /*05fc*/ 	.word	0x00038838
        /*0600*/ 	.short	0x0100
        /*0602*/ 	.byte	0x06
	.zero		1


	//   ....[6]....
        /*0604*/ 	.word	0x00000370
        /*0608*/ 	.word	0x000000ff
        /*060c*/ 	.word	0x00038848
        /*0610*/ 	.short	0x0100
        /*0612*/ 	.byte	0x06
	.zero		1


	//   ....[7]....
        /*0614*/ 	.word	0x000004a0
        /*0618*/ 	.word	0x000000ff
        /*061c*/ 	.word	0x00038850
        /*0620*/ 	.short	0x0100
        /*0622*/ 	.byte	0x08
	.zero		1


	//   ....[8]....
        /*0624*/ 	.word	0x000004b0
        /*0628*/ 	.word	0x000000ff
        /*062c*/ 	.word	0x00038860
        /*0630*/ 	.short	0x0100
        /*0632*/ 	.byte	0x08
	.zero		1


	//   ....[9]....
        /*0634*/ 	.word	0x000004c0
        /*0638*/ 	.word	0x000000ff
        /*063c*/ 	.word	0x00038858
        /*0640*/ 	.short	0x0100
        /*0642*/ 	.byte	0x08
	.zero		1


	//   ....[10]....
        /*0644*/ 	.word	0x000004d0
        /*0648*/ 	.word	0x000000ff
        /*064c*/ 	.word	0x00038868
        /*0650*/ 	.short	0x0100
        /*0652*/ 	.byte	0x08
	.zero		1


	//   ....[11]....
        /*0654*/ 	.word	0x000005c0
        /*0658*/ 	.word	0x000000ff
        /*065c*/ 	.word	0x00038870
        /*0660*/ 	.short	0x0100
        /*0662*/ 	.byte	0x06
	.zero		1


	//   ....[12]....
        /*0664*/ 	.word	0x000005d0
        /*0668*/ 	.word	0x000000ff
        /*066c*/ 	.word	0x00038880
        /*0670*/ 	.short	0x0100
        /*0672*/ 	.byte	0x06
	.zero		1


	//   ....[13]....
        /*0674*/ 	.word	0x000005e0
        /*0678*/ 	.word	0x000000ff
        /*067c*/ 	.word	0x00038878
        /*0680*/ 	.short	0x0100
        /*0682*/ 	.byte	0x06
	.zero		1


	//   ....[14]....
        /*0684*/ 	.word	0x000005f0
        /*0688*/ 	.word	0x000000ff
        /*068c*/ 	.word	0x00038888
        /*0690*/ 	.short	0x0100
        /*0692*/ 	.byte	0x06
	.zero		1


	//   ....[15]....
        /*0694*/ 	.word	0x00000720
        /*0698*/ 	.word	0x000000ff
        /*069c*/ 	.word	0x00038890
        /*06a0*/ 	.short	0x0100
        /*06a2*/ 	.byte	0x08
	.zero		1


	//   ....[16]....
        /*06a4*/ 	.word	0x00000730
        /*06a8*/ 	.word	0x000000ff
        /*06ac*/ 	.word	0x000388a0
        /*06b0*/ 	.short	0x0100
        /*06b2*/ 	.byte	0x08
	.zero		1


	//   ....[17]....
        /*06b4*/ 	.word	0x00000740
        /*06b8*/ 	.word	0x000000ff
        /*06bc*/ 	.word	0x00038898
        /*06c0*/ 	.short	0x0100
        /*06c2*/ 	.byte	0x08
	.zero		1


	//   ....[18]....
        /*06c4*/ 	.word	0x00000750
        /*06c8*/ 	.word	0x000000ff
        /*06cc*/ 	.word	0x000388a8
        /*06d0*/ 	.short	0x0100
        /*06d2*/ 	.byte	0x08
	.zero		1


	//   ....[19]....
        /*06d4*/ 	.word	0x00000880
        /*06d8*/ 	.word	0x000000ff
        /*06dc*/ 	.word	0x000388b0
        /*06e0*/ 	.short	0x0100
        /*06e2*/ 	.byte	0x08
	.zero		1


	//   ....[20]....
        /*06e4*/ 	.word	0x00000890
        /*06e8*/ 	.word	0x000000ff
        /*06ec*/ 	.word	0x000388c0
        /*06f0*/ 	.short	0x0100
        /*06f2*/ 	.byte	0x08
	.zero		1


	//   ....[21]....
        /*06f4*/ 	.word	0x000008a0
        /*06f8*/ 	.word	0x000000ff
        /*06fc*/ 	.word	0x000388b8
        /*0700*/ 	.short	0x0100
        /*0702*/ 	.byte	0x08
	.zero		1


	//   ....[22]....
        /*0704*/ 	.word	0x000008b0
        /*0708*/ 	.word	0x000000ff
        /*070c*/ 	.word	0x000388c8
        /*0710*/ 	.short	0x0100
        /*0712*/ 	.byte	0x08
	.zero		1


	//   ....[23]....
        /*0714*/ 	.word	0x00001fc0
        /*0718*/ 	.word	0x00000000
        /*071c*/ 	.word	0x00000000
        /*0720*/ 	.short	0x0101
        /*0722*/ 	.byte	0x3f
	.zero		1


	//   ....[24]....
        /*0724*/ 	.word	0x00002a70
        /*0728*/ 	.word	0x00000000
        /*072c*/ 	.word	0x00000000
        /*0730*/ 	.short	0x0101
        /*0732*/ 	.byte	0x3f
	.zero		1


	//   ....[25]....
        /*0734*/ 	.word	0x00003e50
        /*0738*/ 	.word	0x000000ff
        /*073c*/ 	.word	0x00038800
        /*0740*/ 	.short	0x010a
        /*0742*/ 	.byte	0x25
	.zero		1


	//   ....[26]....
        /*0744*/ 	.word	0x00003ec0
        /*0748*/ 	.word	0x00000003
        /*074c*/ 	.word	0x00038830
        /*0750*/ 	.short	0x010a
        /*0752*/ 	.byte	0x3f
	.zero		1


	//   ....[27]....
        /*0754*/ 	.word	0x00003f00
        /*0758*/ 	.word	0x00000003
        /*075c*/ 	.word	0x00038830
        /*0760*/ 	.short	0x010a
        /*0762*/ 	.byte	0x3f
	.zero		1


	//   ....[28]....
        /*0764*/ 	.word	0x00004180
        /*0768*/ 	.word	0x000000ff
        /*076c*/ 	.word	0x00038810
        /*0770*/ 	.short	0x010a
        /*0772*/ 	.byte	0x25
	.zero		1


	//   ....[29]....
        /*0774*/ 	.word	0x000041c0
        /*0778*/ 	.word	0x00000003
        /*077c*/ 	.word	0x00038850
        /*0780*/ 	.short	0x010a
        /*0782*/ 	.byte	0x3f
	.zero		1


	//   ....[30]....
        /*0784*/ 	.word	0x00004200
        /*0788*/ 	.word	0x00000003
        /*078c*/ 	.word	0x00038850
        /*0790*/ 	.short	0x010a
        /*0792*/ 	.byte	0x3f
	.zero		1


	//   ....[31]....
        /*0794*/ 	.word	0x00005500
        /*0798*/ 	.word	0x00000004
        /*079c*/ 	.word	0x00000000
        /*07a0*/ 	.short	0x0101
        /*07a2*/ 	.byte	0x3f
	.zero		1


	//   ....[32]....
        /*07a4*/ 	.word	0x00006dc0
        /*07a8*/ 	.word	0x00000003
        /*07ac*/ 	.word	0x00000000
        /*07b0*/ 	.short	0x0101
        /*07b2*/ 	.byte	0x3f
	.zero		1


	//   ....[33]....
        /*07b4*/ 	.word	0x00007010
        /*07b8*/ 	.word	0x000000ff
        /*07bc*/ 	.word	0x00038830
        /*07c0*/ 	.short	0x010a
        /*07c2*/ 	.byte	0x05
	.zero		1


	//   ....[34]....
        /*07c4*/ 	.word	0x00007050
        /*07c8*/ 	.word	0x000000ff
        /*07cc*/ 	.word	0x00038830
        /*07d0*/ 	.short	0x010a
        /*07d2*/ 	.byte	0x05
	.zero		1


	//   ....[35]....
        /*07d4*/ 	.word	0x000071e0
        /*07d8*/ 	.word	0x000000ff
        /*07dc*/ 	.word	0x00038850
        /*07e0*/ 	.short	0x010a
        /*07e2*/ 	.byte	0x05
	.zero		1


	//   ....[36]....
        /*07e4*/ 	.word	0x00007220
        /*07e8*/ 	.word	0x000000ff
        /*07ec*/ 	.word	0x00038850
        /*07f0*/ 	.short	0x010a
        /*07f2*/ 	.byte	0x05
	.zero		1


	//   ....[37]....
        /*07f4*/ 	.word	0x000083e0
        /*07f8*/ 	.word	0x0000000a
        /*07fc*/ 	.word	0x00000000
        /*0800*/ 	.short	0x0101
        /*0802*/ 	.byte	0x3f
	.zero		1


	//   ....[38]....
        /*0804*/ 	.word	0x0000a340
        /*0808*/ 	.word	0x0000000c
        /*080c*/ 	.word	0x00000000
        /*0810*/ 	.short	0x0101
        /*0812*/ 	.byte	0x3f
	.zero		1


	//   ....[39]....
        /*0814*/ 	.word	0x0000a6e0
        /*0818*/ 	.word	0x000000ff
        /*081c*/ 	.word	0x00038830
        /*0820*/ 	.short	0x010a
        /*0822*/ 	.byte	0x05
	.zero		1


	//   ....[40]....
        /*0824*/ 	.word	0x0000a720
        /*0828*/ 	.word	0x000000ff
        /*082c*/ 	.word	0x00038830
        /*0830*/ 	.short	0x010a
        /*0832*/ 	.byte	0x05
	.zero		1


	//   ....[41]....
        /*0834*/ 	.word	0x0000a8b0
        /*0838*/ 	.word	0x000000ff
        /*083c*/ 	.word	0x00038850
        /*0840*/ 	.short	0x010a
        /*0842*/ 	.byte	0x05
	.zero		1


	//   ....[42]....
        /*0844*/ 	.word	0x0000a8f0
        /*0848*/ 	.word	0x000000ff
        /*084c*/ 	.word	0x00038850
        /*0850*/ 	.short	0x010a
        /*0852*/ 	.byte	0x05
	.zero		1


	//   ....[43]....
        /*0854*/ 	.word	0x0000c380
        /*0858*/ 	.word	0x00000099
        /*085c*/ 	.word	0x00000000
        /*0860*/ 	.short	0x0101
        /*0862*/ 	.byte	0x3f
	.zero		1


	//   ....[44]....
        /*0864*/ 	.word	0x0000ced0
        /*0868*/ 	.word	0x000000b3
        /*086c*/ 	.word	0x00000000
        /*0870*/ 	.short	0x0101
        /*0872*/ 	.byte	0x3f
	.zero		1


	//   ....[45]....
        /*0874*/ 	.word	0x0000cfe0
        /*0878*/ 	.word	0x000000ff
        /*087c*/ 	.word	0x00038830
        /*0880*/ 	.short	0x010a
        /*0882*/ 	.byte	0x05
	.zero		1


	//   ....[46]....
        /*0884*/ 	.word	0x0000d020
        /*0888*/ 	.word	0x000000ff
        /*088c*/ 	.word	0x00038830
        /*0890*/ 	.short	0x010a
        /*0892*/ 	.byte	0x05
	.zero		1


	//   ....[47]....
        /*0894*/ 	.word	0x0000d1b0
        /*0898*/ 	.word	0x000000ff
        /*089c*/ 	.word	0x00038850
        /*08a0*/ 	.short	0x010a
        /*08a2*/ 	.byte	0x05
	.zero		1


	//   ....[48]....
        /*08a4*/ 	.word	0x0000d1f0
        /*08a8*/ 	.word	0x000000ff
        /*08ac*/ 	.word	0x00038850
        /*08b0*/ 	.short	0x010a
        /*08b2*/ 	.byte	0x05
	.zero		1


	//   ....[49]....
        /*08b4*/ 	.word	0x0000e3f0
        /*08b8*/ 	.word	0x00000008
        /*08bc*/ 	.word	0x00000000
        /*08c0*/ 	.short	0x0101
        /*08c2*/ 	.byte	0x3f
	.zero		1


	//   ....[50]....
        /*08c4*/ 	.word	0x000102d0
        /*08c8*/ 	.word	0x0000000a
        /*08cc*/ 	.word	0x00000000
        /*08d0*/ 	.short	0x0101
        /*08d2*/ 	.byte	0x3f
	.zero		1


	//   ....[51]....
        /*08d4*/ 	.word	0x00012770
        /*08d8*/ 	.word	0x000000ff
        /*08dc*/ 	.word	0x00000000
        /*08e0*/ 	.short	0x0101
        /*08e2*/ 	.byte	0x04
	.zero		1


	//   ....[52]....
        /*08e4*/ 	.word	0x00014ba0
        /*08e8*/ 	.word	0x00000000
        /*08ec*/ 	.word	0x00038840
        /*08f0*/ 	.short	0x010a
        /*08f2*/ 	.byte	0x3f
	.zero		1


	//   ....[53]....
        /*08f4*/ 	.word	0x000155d0
        /*08f8*/ 	.word	0x00000011
        /*08fc*/ 	.word	0x00038800
        /*0900*/ 	.short	0x0107
        /*0902*/ 	.byte	0x3f
	.zero		1


	//   ....[54]....
        /*0904*/ 	.word	0x00015670
        /*0908*/ 	.word	0x00000011
        /*090c*/ 	.word	0x00038800
        /*0910*/ 	.short	0x0101
        /*0912*/ 	.byte	0x3f
	.zero		1


	//   ....[55]....
        /*0914*/ 	.word	0x000165a0
        /*0918*/ 	.word	0x00000011
        /*091c*/ 	.word	0x00038810
        /*0920*/ 	.short	0x0107
        /*0922*/ 	.byte	0x3f
	.zero		1


	//   ....[56]....
        /*0924*/ 	.word	0x000166a0
        /*0928*/ 	.word	0x00000011
        /*092c*/ 	.word	0x00038810
        /*0930*/ 	.short	0x0101
        /*0932*/ 	.byte	0x3f
	.zero		1


	//   ....[57]....
        /*0934*/ 	.word	0x000166c0
        /*0938*/ 	.word	0x00000011
        /*093c*/ 	.word	0x00038820
        /*0940*/ 	.short	0x010a
        /*0942*/ 	.byte	0x3f
	.zero		1


	//   ....[58]....
        /*0944*/ 	.word	0x00016790
        /*0948*/ 	.word	0x00000000
        /*094c*/ 	.word	0x00038860
        /*0950*/ 	.short	0x010a
        /*0952*/ 	.byte	0x3f
	.zero		1


	//   ....[59]....
        /*0954*/ 	.word	0x00017350
        /*0958*/ 	.word	0x00000003
        /*095c*/ 	.word	0x00038840
        /*0960*/ 	.short	0x010a
        /*0962*/ 	.byte	0x3f
	.zero		1


	//   ....[60]....
        /*0964*/ 	.word	0x00017590
        /*0968*/ 	.word	0x00000003
        /*096c*/ 	.word	0x00038860
        /*0970*/ 	.short	0x010a
        /*0972*/ 	.byte	0x3f
	.zero		1


	//   ....[61]....
        /*0974*/ 	.word	0x00018120
        /*0978*/ 	.word	0x00000004
        /*097c*/ 	.word	0x00038840
        /*0980*/ 	.short	0x010a
        /*0982*/ 	.byte	0x3f
	.zero		1


	//   ....[62]....
        /*0984*/ 	.word	0x00018360
        /*0988*/ 	.word	0x00000004
        /*098c*/ 	.word	0x00038860
        /*0990*/ 	.short	0x010a
        /*0992*/ 	.byte	0x3f
	.zero		1


	//   ....[63]....
        /*0994*/ 	.word	0x00018e80
        /*0998*/ 	.word	0x00000004
        /*099c*/ 	.word	0x00038840
        /*09a0*/ 	.short	0x010a
        /*09a2*/ 	.byte	0x3f
	.zero		1


	//   ....[64]....
        /*09a4*/ 	.word	0x000190c0
        /*09a8*/ 	.word	0x00000004
        /*09ac*/ 	.word	0x00038860
        /*09b0*/ 	.short	0x010a
        /*09b2*/ 	.byte	0x3f
	.zero		1


	//   ....[65]....
        /*09b4*/ 	.word	0x00019de0
        /*09b8*/ 	.word	0x00000000
        /*09bc*/ 	.word	0x00038820
        /*09c0*/ 	.short	0x010a
        /*09c2*/ 	.byte	0x3f
	.zero		1


	//   ....[66]....
        /*09c4*/ 	.word	0x00019fd0
        /*09c8*/ 	.word	0x00000006
        /*09cc*/ 	.word	0x00000000
        /*09d0*/ 	.short	0x010a
        /*09d2*/ 	.byte	0x3f
	.zero		1


	//   ....[67]....
        /*09d4*/ 	.word	0x0001a000
        /*09d8*/ 	.word	0x00000007
        /*09dc*/ 	.word	0x00000000
        /*09e0*/ 	.short	0x010a
        /*09e2*/ 	.byte	0x3f
	.zero		1


	//   ....[68]....
        /*09e4*/ 	.word	0x0001a060
        /*09e8*/ 	.word	0x00000004
        /*09ec*/ 	.word	0x00000000
        /*09f0*/ 	.short	0x010a
        /*09f2*/ 	.byte	0x3f
	.zero		1


	//   ....[69]....
        /*09f4*/ 	.word	0x0001a090
        /*09f8*/ 	.word	0x00000003
        /*09fc*/ 	.word	0x00000000
        /*0a00*/ 	.short	0x010a
        /*0a02*/ 	.byte	0x3f
	.zero		1


	//   ....[70]....
        /*0a04*/ 	.word	0x0001a100
        /*0a08*/ 	.word	0x00000003
        /*0a0c*/ 	.word	0x00038800
        /*0a10*/ 	.short	0x010a
        /*0a12*/ 	.byte	0x3f
	.zero		1


	//   ....[71]....
        /*0a14*/ 	.word	0x0001a150
        /*0a18*/ 	.word	0x00000003
        /*0a1c*/ 	.word	0x00038830
        /*0a20*/ 	.short	0x010a
        /*0a22*/ 	.byte	0x3f
	.zero		1


	//   ....[72]....
        /*0a24*/ 	.word	0x0001a1b0
        /*0a28*/ 	.word	0x00000005
        /*0a2c*/ 	.word	0x00038810
        /*0a30*/ 	.short	0x010a
        /*0a32*/ 	.byte	0x3f
	.zero		1


	//   ....[73]....
        /*0a34*/ 	.word	0x0001a200
        /*0a38*/ 	.word	0x00000003
        /*0a3c*/ 	.word	0x00038850
        /*0a40*/ 	.short	0x010a
        /*0a42*/ 	.byte	0x3f
	.zero		1


	//   ....[74]....
        /*0a44*/ 	.word	0x0001a260
        /*0a48*/ 	.word	0x00000009
        /*0a4c*/ 	.word	0x00038830
        /*0a50*/ 	.short	0x010a
        /*0a52*/ 	.byte	0x3f
	.zero		1


	//   ....[75]....
        /*0a54*/ 	.word	0x0001a2c0
        /*0a58*/ 	.word	0x00000009
        /*0a5c*/ 	.word	0x00038850
        /*0a60*/ 	.short	0x010a
        /*0a62*/ 	.byte	0x3f
	.zero		1


	//   ....[76]....
        /*0a64*/ 	.word	0x0001a320
        /*0a68*/ 	.word	0x00000006
        /*0a6c*/ 	.word	0x00038830
        /*0a70*/ 	.short	0x010a
        /*0a72*/ 	.byte	0x3f
	.zero		1


	//   ....[77]....
        /*0a74*/ 	.word	0x0001a380
        /*0a78*/ 	.word	0x00000006
        /*0a7c*/ 	.word	0x00038850
        /*0a80*/ 	.short	0x010a
        /*0a82*/ 	.byte	0x3f
	.zero		1


	//   ....[78]....
        /*0a84*/ 	.word	0x0001a3e0
        /*0a88*/ 	.word	0x00000008
        /*0a8c*/ 	.word	0x00038830
        /*0a90*/ 	.short	0x010a
        /*0a92*/ 	.byte	0x3f
	.zero		1


	//   ....[79]....
        /*0a94*/ 	.word	0x0001a440
        /*0a98*/ 	.word	0x00000008
        /*0a9c*/ 	.word	0x00038850
        /*0aa0*/ 	.short	0x010a
        /*0aa2*/ 	.byte	0x3f
	.zero		1


	//   ....[80]....
        /*0aa4*/ 	.word	0x0001a590
        /*0aa8*/ 	.word	0x00000000
        /*0aac*/ 	.word	0x00038840
        /*0ab0*/ 	.short	0x010a
        /*0ab2*/ 	.byte	0x3f
	.zero		1


	//   ....[81]....
        /*0ab4*/ 	.word	0x0001b480
        /*0ab8*/ 	.word	0x00000011
        /*0abc*/ 	.word	0x00038820
        /*0ac0*/ 	.short	0x010a
        /*0ac2*/ 	.byte	0x3f
	.zero		1


	//   ....[82]....
        /*0ac4*/ 	.word	0x0001b4d0
        /*0ac8*/ 	.word	0x00000000
        /*0acc*/ 	.word	0x00038860
        /*0ad0*/ 	.short	0x010a
        /*0ad2*/ 	.byte	0x3f
	.zero		1


	//   ....[83]....
        /*0ad4*/ 	.word	0x0001b520
        /*0ad8*/ 	.word	0x00000003
        /*0adc*/ 	.word	0x00038840
        /*0ae0*/ 	.short	0x010a
        /*0ae2*/ 	.byte	0x3f
	.zero		1


	//   ....[84]....
        /*0ae4*/ 	.word	0x0001b570
        /*0ae8*/ 	.word	0x00000003
        /*0aec*/ 	.word	0x00038860
        /*0af0*/ 	.short	0x010a
        /*0af2*/ 	.byte	0x3f
	.zero		1


	//   ....[85]....
        /*0af4*/ 	.word	0x0001b5c0
        /*0af8*/ 	.word	0x00000004
        /*0afc*/ 	.word	0x00038840
        /*0b00*/ 	.short	0x010a
        /*0b02*/ 	.byte	0x3f
	.zero		1


	//   ....[86]....
        /*0b04*/ 	.word	0x0001b610
        /*0b08*/ 	.word	0x00000004
        /*0b0c*/ 	.word	0x00038860
        /*0b10*/ 	.short	0x010a
        /*0b12*/ 	.byte	0x3f
	.zero		1


	//   ....[87]....
        /*0b14*/ 	.word	0x0001b660
        /*0b18*/ 	.word	0x00000004
        /*0b1c*/ 	.word	0x00038840
        /*0b20*/ 	.short	0x010a
        /*0b22*/ 	.byte	0x3f
	.zero		1


	//   ....[88]....
        /*0b24*/ 	.word	0x0001b6b0
        /*0b28*/ 	.word	0x00000004
        /*0b2c*/ 	.word	0x00038860
        /*0b30*/ 	.short	0x010a
        /*0b32*/ 	.byte	0x3f
	.zero		1


	//   ....[89]....
        /*0b34*/ 	.word	0x0001b7a0
        /*0b38*/ 	.word	0x00000000
        /*0b3c*/ 	.word	0x00038820
        /*0b40*/ 	.short	0x010a
        /*0b42*/ 	.byte	0x3f
	.zero		1


	//   ....[90]....
        /*0b44*/ 	.word	0x0001b940
        /*0b48*/ 	.word	0x00000006
        /*0b4c*/ 	.word	0x00000000
        /*0b50*/ 	.short	0x010a
        /*0b52*/ 	.byte	0x3f
	.zero		1


	//   ....[91]....
        /*0b54*/ 	.word	0x0001b990
        /*0b58*/ 	.word	0x00000007
        /*0b5c*/ 	.word	0x00000000
        /*0b60*/ 	.short	0x010a
        /*0b62*/ 	.byte	0x3f
	.zero		1


	//   ....[92]....
        /*0b64*/ 	.word	0x0001b9e0
        /*0b68*/ 	.word	0x00000004
        /*0b6c*/ 	.word	0x00000000
        /*0b70*/ 	.short	0x010a
        /*0b72*/ 	.byte	0x3f
	.zero		1


	//----- nvinfo : EIATTR_NUM_MBARRIERS
	.align		4
.L_831:
        /*0b74*/ 	.byte	0x03, 0x38
        /*0b76*/ 	.short	0x0017


	//----- nvinfo : EIATTR_EXIT_INSTR_OFFSETS
	.align		4
        /*0b78*/ 	.byte	0x04, 0x1c
        /*0b7a*/ 	.short	(.L_833 - .L_832)


	//   ....[0]....
.L_832:
        /*0b7c*/ 	.word	0x00000a20


	//   ....[1]....
        /*0b80*/ 	.word	0x000137f0


	//   ....[2]....
        /*0b84*/ 	.word	0x0001a0e0


	//----- nvinfo : EIATTR_MAX_THREADS
	.align		4
.L_833:
        /*0b88*/ 	.byte	0x04, 0x05
        /*0b8a*/ 	.short	(.L_835 - .L_834)
.L_834:
        /*0b8c*/ 	.word	0x00000180
        /*0b90*/ 	.word	0x00000001
        /*0b94*/ 	.word	0x00000001


	//----- nvinfo : EIATTR_CRS_STACK_SIZE
	.align		4
.L_835:
        /*0b98*/ 	.byte	0x04, 0x1e
        /*0b9a*/ 	.short	(.L_837 - .L_836)
.L_836:
        /*0b9c*/ 	.word	0x00000000


	//----- nvinfo : EIATTR_CBANK_PARAM_SIZE
	.align		4
.L_837:
        /*0ba0*/ 	.byte	0x03, 0x19
        /*0ba2*/ 	.short	0x0bf0


	//----- nvinfo : EIATTR_PARAM_CBANK
	.align		4
        /*0ba4*/ 	.byte	0x04, 0x0a
        /*0ba6*/ 	.short	(.L_839 - .L_838)
	.align		4
.L_838:
        /*0ba8*/ 	.word	index@(.nv.constant0._ZN7cutlass13device_kernelIN5flash11enable_sm90INS1_16FlashAttnFwdSm90INS1_25CollectiveMainloopFwdSm90ILi2EN4cute5tupleIJNS5_1CILi1EEES8_S8_EEENS6_IJNS7_ILi64EEESA_SA_EEELi512ENS_10bfloat16_tEfNS_4arch4Sm90ELb0ELb1ELb0ELb0ELb0ELb0ELb1ELb0ELb0ELb1ELb0ELb0EEENS1_21CollectiveEpilogueFwdINS6_IJSA_NS7_ILi512EEESA_EEES9_SC_SE_Li256ELb0ELb1ELb0ELb0EEENS1_30DynamicPersistentTileSchedulerILi256ELi128ELb0ELb1ELb1EEEEEEEEEvNT_6ParamsE)
        /*0bac*/ 	.short	0x0210
        /*0bae*/ 	.short	0x0bf0


	//----- nvinfo : EIATTR_SW_WAR
	.align		4
.L_839:
        /*0bb0*/ 	.byte	0x04, 0x36
        /*0bb2*/ 	.short	(.L_841 - .L_840)
.L_840:
        /*0bb4*/ 	.word	0x00000008
.L_841:


//--------------------- .nv.info._ZN7cutlass13device_kernelIN5flash11enable_sm90INS1_16FlashAttnFwdSm90INS1_25CollectiveMainloopFwdSm90ILi2EN4cute5tupleIJNS5_1CILi1EEES8_S8_EEENS6_IJNS7_ILi64EEESA_SA_EEELi512ENS_10bfloat16_tEfNS_4arch4Sm90ELb0ELb1ELb0ELb1ELb0ELb0ELb0ELb0ELb0ELb1ELb0ELb0EEENS1_21CollectiveEpilogueFwdINS6_IJSA_NS7_ILi512EEESA_EEES9_SC_SE_Li256ELb1ELb1ELb0ELb0EEENS1_36VarlenDynamicPersistentTileSchedulerILi64ELi64ELi256ELi128ELb0ELb1ELb1ELb1ELb0ELb1EEEEEEEEEvNT_6ParamsE --------------------------
	.section	.nv.info._ZN7cutlass13device_kernelIN5flash11enable_sm90INS1_16FlashAttnFwdSm90INS1_25CollectiveMainloopFwdSm90ILi2EN4cute5tupleIJNS5_1CILi1EEES8_S8_EEENS6_IJNS7_ILi64EEESA_SA_EEELi512ENS_10bfloat16_tEfNS_4arch4Sm90ELb0ELb1ELb0ELb1ELb0ELb0ELb0ELb0ELb0ELb1ELb0ELb0EEENS1_21CollectiveEpilogueFwdINS6_IJSA_NS7_ILi512EEESA_EEES9_SC_SE_Li256ELb1ELb1ELb0ELb0EEENS1_36VarlenDynamicPersistentTileSchedulerILi64ELi64ELi256ELi128ELb0ELb1ELb1ELb1ELb0ELb1EEEEEEEEEvNT_6ParamsE,"",@"SHT_CUDA_INFO"
	.sectionflags	@""
	.align	4


	//----- nvinfo : EIATTR_CUDA_API_VERSION
	.align		4
        /*0000*/ 	.byte	0x04, 0x37
        /*0002*/ 	.short	(.L_843 - .L_842)
.L_842:
        /*0004*/ 	.word	0x00000082


	//----- nvinfo : EIATTR_KPARAM_INFO
	.align		4
.L_843:
        /*0008*/ 	.byte	0x04, 0x17
        /*000a*/ 	.short	(.L_845 - .L_844)
.L_844:
        /*000c*/ 	.word	0x00000000
        /*0010*/ 	.short	0x0000
        /*0012*/ 	.short	0x0070
        /*0014*/ 	.byte	0x00, 0xf0, 0x01, 0x2a


	//----- nvinfo : EIATTR_SPARSE_MMA_MASK
	.align		4
.L_845:
        /*0018*/ 	.byte	0x03, 0x50
        /*001a*/ 	.short	0x0000


	//----- nvinfo : EIATTR_MAXREG_COUNT
	.align		4
        /*001c*/ 	.byte	0x03, 0x1b
        /*001e*/ 	.short	0x00a8


	//----- nvinfo : EIATTR_NUM_BARRIERS
	.align		4
        /*0020*/ 	.byte	0x02, 0x4c
        /*0022*/ 	.byte	0x10
	.zero		1


	//----- nvinfo : EIATTR_EXTERNS
	.align		4
        /*0024*/ 	.byte	0x04, 0x0f
        /*0026*/ 	.short	(.L_847 - .L_846)


	//   ....[0]....
	.align		4
.L_846:
        /*0028*/ 	.word	index@(__assertfail)


	//----- nvinfo : EIATTR_ANNOTATIONS
	.align		4
.L_847:
        /*002c*/ 	.byte	0x04, 0x55
        /*002e*/ 	.short	(.L_849 - .L_848)


	//   ....[0]....
.L_848:
        /* <DEDUP_REMOVED lines=55> */


	//----- nvinfo : EIATTR_MERCURY_ISA_VERSION
	.align		4
.L_849:
        /*0390*/ 	.byte	0x03, 0x5f
        /*0392*/ 	.short	0x0101


	//----- nvinfo : EIATTR_UNUSED_LOAD_BYTE_OFFSET
	.align		4
        /*0394*/ 	.byte	0x04, 0x44
        /*0396*/ 	.short	(.L_851 - .L_850)


	//   ....[0]....
.L_850:
        /*0398*/ 	.word	0x00000a10
        /*039c*/ 	.word	0x0000fff0


	//   ....[1]....
        /*03a0*/ 	.word	0x0000ce80
        /*03a4*/ 	.word	0x0000fff0


	//----- nvinfo : EIATTR_INT_WARP_WIDE_INSTR_OFFSETS
	.align		4
.L_851:
        /*03a8*/ 	.byte	0x04, 0x31
        /*03aa*/ 	.short	(.L_853 - .L_852)


	//   ....[0]....
.L_852:
        /*03ac*/ 	.word	0x00000130


	//   ....[1]....
        /*03b0*/ 	.word	0x00000170


	//   ....[2]....
        /*03b4*/ 	.word	0x000001e0


	//   ....[3]....
        /*03b8*/ 	.word	0x000113e0


	//   ....[4]....
        /*03bc*/ 	.word	0x00011470


	//   ....[5]....
        /*03c0*/ 	.word	0x00015ea0


	//   ....[6]....
        /*03c4*/ 	.word	0x00015f30


	//----- nvinfo : EIATTR_COOP_GROUP_MASK_REGIDS
	.align		4
.L_853:
        /*03c8*/ 	.byte	0x04, 0x29
        /*03ca*/ 	.short	(.L_855 - .L_854)


	//   ....[0]....
.L_854:
        /*03cc*/ 	.word	0xffffffff


	//   ....[1]....
        /*03d0*/ 	.word	0xffffffff


	//   ....[2]....
        /*03d4*/ 	.word	0xffffffff


	//   ....[3]....
        /*03d8*/ 	.word	0xffffffff


	//   ....[4]....
        /*03dc*/ 	.word	0xffffffff


	//   ....[5]....
        /*03e0*/ 	.word	0xffffffff


	//   ....[6]....
        /*03e4*/ 	.word	0xffffffff


	//   ....[7]....
        /*03e8*/ 	.word	0xffffffff


	//   ....[8]....
        /*03ec*/ 	.word	0xffffffff


	//   ....[9]....
        /*03f0*/ 	.word	0xffffffff


	//   ....[10]....
        /*03f4*/ 	.word	0xffffffff


	//   ....[11]....
        /*03f8*/ 	.word	0xffffffff


	//   ....[12]....
        /*03fc*/ 	.word	0xffffffff


	//   ....[13]....
        /*0400*/ 	.word	0xffffffff


	//   ....[14]....
        /*0404*/ 	.word	0xffffffff


	//   ....[15]....
        /*0408*/ 	.word	0xffffffff


	//   ....[16]....
        /*040c*/ 	.word	0xffffffff


	//   ....[17]....
        /*0410*/ 	.word	0xffffffff


	//   ....[18]....
        /*0414*/ 	.word	0xffffffff


	//   ....[19]....
        /*0418*/ 	.word	0xffffffff


	//   ....[20]....
        /*041c*/ 	.word	0xffffffff


	//   ....[21]....
        /*0420*/ 	.word	0xffffffff


	//   ....[22]....
        /*0424*/ 	.word	0xffffffff


	//   ....[23]....
        /*0428*/ 	.word	0xffffffff


	//   ....[24]....
        /*042c*/ 	.word	0xffffffff


	//   ....[25]....
        /*0430*/ 	.word	0xffffffff


	//   ....[26]....
        /*0434*/ 	.word	0xffffffff


	//   ....[27]....
        /*0438*/ 	.word	0xffffffff


	//   ....[28]....
        /*043c*/ 	.word	0xffffffff


	//   ....[29]....
        /*0440*/ 	.word	0xffffffff


	//   ....[30]....
        /*0444*/ 	.word	0xffffffff


	//   ....[31]....
        /*0448*/ 	.word	0xffffffff


	//   ....[32]....
        /*044c*/ 	.word	0xffffffff


	//   ....[33]....
        /*0450*/ 	.word	0xffffffff


	//   ....[34]....
        /*0454*/ 	.word	0xffffffff


	//   ....[35]....
        /*0458*/ 	.word	0xffffffff


	//   ....[36]....
        /*045c*/ 	.word	0xffffffff


	//   ....[37]....
        /*0460*/ 	.word	0xffffffff


	//   ....[38]....
        /*0464*/ 	.word	0xffffffff


	//   ....[39]....
        /*0468*/ 	.word	0xffffffff


	//   ....[40]....
        /*046c*/ 	.word	0xffffffff


	//   ....[41]....
        /*0470*/ 	.word	0xffffffff


	//   ....[42]....
        /*0474*/ 	.word	0xffffffff


	//   ....[43]....
        /*0478*/ 	.word	0xffffffff


	//   ....[44]....
        /*047c*/ 	.word	0xffffffff


	//   ....[45]....
        /*0480*/ 	.word	0xffffffff


	//   ....[46]....
        /*0484*/ 	.word	0xffffffff


	//   ....[47]....
        /*0488*/ 	.word	0xffffffff


	//   ....[48]....
        /*048c*/ 	.word	0xffffffff


	//   ....[49]....
        /*0490*/ 	.word	0xffffffff


	//   ....[50]....
        /*0494*/ 	.word	0xffffffff


	//   ....[51]....
        /*0498*/ 	.word	0xffffffff


	//   ....[52]....
        /*049c*/ 	.word	0xffffffff


	//   ....[53]....
        /*04a0*/ 	.word	0xffffffff


	//   ....[54]....
        /*04a4*/ 	.word	0xffffffff


	//   ....[55]....
        /*04a8*/ 	.word	0xffffffff


	//   ....[56]....
        /*04ac*/ 	.word	0xffffffff


	//   ....[57]....
        /*04b0*/ 	.word	0xffffffff


	//   ....[58]....
        /*04b4*/ 	.word	0xffffffff


	//   ....[59]....
        /*04b8*/ 	.word	0xffffffff


	//   ....[60]....
        /*04bc*/ 	.word	0xffffffff


	//   ....[61]....
        /*04c0*/ 	.word	0xffffffff


	//   ....[62]....
        /*04c4*/ 	.word	0xffffffff


	//   ....[63]....
        /*04c8*/ 	.word	0xffffffff


	//   ....[64]....
        /*04cc*/ 	.word	0xffffffff


	//   ....[65]....
        /*04d0*/ 	.word	0xffffffff


	//   ....[66]....
        /*04d4*/ 	.word	0xffffffff


	//   ....[67]....
        /*04d8*/ 	.word	0xffffffff


	//   ....[68]....
        /*04dc*/ 	.word	0xffffffff


	//   ....[69]....
        /*04e0*/ 	.word	0xffffffff


	//   ....[70]....
        /*04e4*/ 	.word	0xffffffff


	//   ....[71]....
        /*04e8*/ 	.word	0xffffffff


	//   ....[72]....
        /*04ec*/ 	.word	0xffffffff


	//   ....[73]....
        /*04f0*/ 	.word	0xffffffff


	//   ....[74]....
        /*04f4*/ 	.word	0xffffffff


	//   ....[75]....
        /*04f8*/ 	.word	0xffffffff


	//   ....[76]....
        /*04fc*/ 	.word	0xffffffff


	//   ....[77]....
        /*0500*/ 	.word	0xffffffff


	//   ....[78]....
        /*0504*/ 	.word	0xffffffff


	//   ....[79]....
        /*0508*/ 	.word	0xffffffff


	//   ....[80]....
        /*050c*/ 	.word	0xffffffff


	//   ....[81]....
        /*0510*/ 	.word	0xffffffff


	//   ....[82]....
        /*0514*/ 	.word	0xffffffff


	//   ....[83]....
        /*0518*/ 	.word	0xffffffff


	//   ....[84]....
        /*051c*/ 	.word	0xffffffff


	//   ....[85]....
        /*0520*/ 	.word	0xffffffff


	//   ....[86]....
        /*0524*/ 	.word	0xffffffff


	//   ....[87]....
        /*0528*/ 	.word	0xffffffff


	//   ....[88]....
        /*052c*/ 	.word	0xffffffff


	//   ....[89]....
        /*0530*/ 	.word	0xffffffff


	//   ....[90]....
        /*0534*/ 	.word	0xffffffff


	//   ....[91]....
        /*0538*/ 	.word	0xffffffff


	//   ....[92]....
        /*053c*/ 	.word	0xffffffff


	//   ....[93]....
        /*0540*/ 	.word	0xffffffff


	//   ....[94]....
        /*0544*/ 	.word	0xffffffff


	//   ....[95]....
        /*0548*/ 	.word	0x0500000f


	//   ....[96]....
        /*054c*/ 	.word	0x0500000f


	//   ....[97]....
        /*0550*/ 	.word	0x0500000f


	//   ....[98]....
        /*0554*/ 	.word	0x0500000f


	//   ....[99]....
        /*0558*/ 	.word	0x0500000f


	//   ....[100]....
        /*055c*/ 	.word	0x0500000f


	//   ....[101]....
        /*0560*/ 	.word	0x0500000f


	//   ....[102]....
        /*0564*/ 	.word	0x0500000f


	//   ....[103]....
        /*0568*/ 	.word	0x0500000f


	//   ....[104]....
        /*056c*/ 	.word	0x0500000f


	//   ....[105]....
        /*0570*/ 	.word	0x0500000f


	//   ....[106]....
        /*0574*/ 	.word	0x0500000f


	//   ....[107]....
        /*0578*/ 	.word	0x0500000f


	//   ....[108]....
        /*057c*/ 	.word	0x0500000f


	//   ....[109]....
        /*0580*/ 	.word	0x0500000f


	//   ....[110]....
        /*0584*/ 	.word	0x0500000f


	//   ....[111]....
        /*0588*/ 	.word	0x0500000f


	//   ....[112]....
        /*058c*/ 	.word	0x0500000f


	//   ....[113]....
        /*0590*/ 	.word	0x0500000f


	//   ....[114]....
        /*0594*/ 	.word	0x0500000f


	//   ....[115]....
        /*0598*/ 	.word	0x0500000f


	//   ....[116]....
        /*059c*/ 	.word	0x0500000f


	//   ....[117]....
        /*05a0*/ 	.word	0x0500000f


	//   ....[118]....
        /*05a4*/ 	.word	0x0500000f


	//   ....[119]....
        /*05a8*/ 	.word	0x0500000f


	//   ....[120]....
        /*05ac*/ 	.word	0x0500000f


	//   ....[121]....
        /*05b0*/ 	.word	0x0500000f


	//----- nvinfo : EIATTR_COOP_GROUP_INSTR_OFFSETS
	.align		4
.L_855:
        /*05b4*/ 	.byte	0x04, 0x28
        /*05b6*/ 	.short	(.L_857 - .L_856)


	//   ....[0]....
.L_856:
        /*05b8*/ 	.word	0x00000060


	//   ....[1]....
        /*05bc*/ 	.word	0x00000140


	//   ....[2]....
        /*05c0*/ 	.word	0x00000190


	//   ....[3]....
        /*05c4*/ 	.word	0x00000380


	//   ....[4]....
        /*05c8*/ 	.word	0x000004e0


	//   ....[5]....
        /*05cc*/ 	.word	0x00000600


	//   ....[6]....
        /*05d0*/ 	.word	0x00000760


	//   ....[7]....
        /*05d4*/ 	.word	0x00001da0


	//   ....[8]....
        /*05d8*/ 	.word	0x00003e90


	//   ....[9]....
        /*05dc*/ 	.word	0x000044d0


	//   ....[10]....
        /*05e0*/ 	.word	0x00004c50


	//   ....[11]....
        /*05e4*/ 	.word	0x00005100


	//   ....[12]....
        /*05e8*/ 	.word	0x00005220


	//   ....[13]....
        /*05ec*/ 	.word	0x00005580


	//   ....[14]....
        /*05f0*/ 	.word	0x00005650


	//   ....[15]....
        /*05f4*/ 	.word	0x00005f10


	//   ....[16]....
        /*05f8*/ 	.word	0x000063c0


	//   ....[17]....
        /*05fc*/ 	.word	0x00006670


	//   ....[18]....
        /*0600*/ 	.word	0x00006d50


	//   ....[19]....
        /*0604*/ 	.word	0x00006e50


	//   ....[20]....
        /*0608*/ 	.word	0x000071e0


	//   ....[21]....
        /*060c*/ 	.word	0x000072b0


	//   ....[22]....
        /*0610*/ 	.word	0x00008430


	//   ....[23]....
        /*0614*/ 	.word	0x00008af0


	//   ....[24]....
        /*0618*/ 	.word	0x00008b20


	//   ....[25]....
        /*061c*/ 	.word	0x00008d60


	//   ....[26]....
        /*0620*/ 	.word	0x00008f30


	//   ....[27]....
        /*0624*/ 	.word	0x00009f90


	//   ....[28]....
        /*0628*/ 	.word	0x0000a2f0


	//   ....[29]....
        /*062c*/ 	.word	0x0000a590


	//   ....[30]....
        /*0630*/ 	.word	0x0000ac60


	//   ....[31]....
        /*0634*/ 	.word	0x0000ad20


	//   ....[32]....
        /*0638*/ 	.word	0x0000b110


	//   ....[33]....
        /*063c*/ 	.word	0x0000b1c0


	//   ....[34]....
        /*0640*/ 	.word	0x0000c340


	//   ....[35]....
        /*0644*/ 	.word	0x0000c380


	//   ....[36]....
        /*0648*/ 	.word	0x0000c3b0


	//   ....[37]....
        /*064c*/ 	.word	0x0000c420


	//   ....[38]....
        /*0650*/ 	.word	0x0000c450


	//   ....[39]....
        /*0654*/ 	.word	0x0000dda0


	//   ....[40]....
        /*0658*/ 	.word	0x0000e3e0


	//   ....[41]....
        /*065c*/ 	.word	0x0000e410


	//   ....[42]....
        /*0660*/ 	.word	0x0000e430


	//   ....[43]....
        /*0664*/ 	.word	0x0000e450


	//   ....[44]....
        /*0668*/ 	.word	0x0000eae0


	//   ....[45]....
        /*066c*/ 	.word	0x0000eaf0


	//   ....[46]....
        /*0670*/ 	.word	0x0000ed20


	//   ....[47]....
        /*0674*/ 	.word	0x0000ed40


	//   ....[48]....
        /*0678*/ 	.word	0x0000f8e0


	//   ....[49]....
        /*067c*/ 	.word	0x0000f910


	//   ....[50]....
        /*0680*/ 	.word	0x0000fb50


	//   ....[51]....
        /*0684*/ 	.word	0x0000fb70


	//   ....[52]....
        /*0688*/ 	.word	0x0000fe30


	//   ....[53]....
        /*068c*/ 	.word	0x00010000


	//   ....[54]....
        /*0690*/ 	.word	0x00010030


	//   ....[55]....
        /*0694*/ 	.word	0x00010060


	//   ....[56]....
        /*0698*/ 	.word	0x00010090


	//   ....[57]....
        /*069c*/ 	.word	0x000100c0


	//   ....[58]....
        /*06a0*/ 	.word	0x000100f0


	//   ....[59]....
        /*06a4*/ 	.word	0x00010260


	//   ....[60]....
        /*06a8*/ 	.word	0x00010290


	//   ....[61]....
        /*06ac*/ 	.word	0x000102c0


	//   ....[62]....
        /*06b0*/ 	.word	0x000102f0


	//   ....[63]....
        /*06b4*/ 	.word	0x00010320


	//   ....[64]....
        /*06b8*/ 	.word	0x00010350


	//   ....[65]....
        /*06bc*/ 	.word	0x000103f0


	//   ....[66]....
        /*06c0*/ 	.word	0x00010450


	//   ....[67]....
        /*06c4*/ 	.word	0x000104e0


	//   ....[68]....
        /*06c8*/ 	.word	0x000119a0


	//   ....[69]....
        /*06cc*/ 	.word	0x000124d0


	//   ....[70]....
        /*06d0*/ 	.word	0x000124f0


	//   ....[71]....
        /*06d4*/ 	.word	0x000125a0


	//   ....[72]....
        /*06d8*/ 	.word	0x000125b0


	//   ....[73]....
        /*06dc*/ 	.word	0x00012630


	//   ....[74]....
        /*06e0*/ 	.word	0x00012640


	//   ....[75]....
        /*06e4*/ 	.word	0x00012650


	//   ....[76]....
        /*06e8*/ 	.word	0x00012660


	//   ....[77]....
        /*06ec*/ 	.word	0x00016130


	//   ....[78]....
        /*06f0*/ 	.word	0x00016160


	//   ....[79]....
        /*06f4*/ 	.word	0x000161a0


	//   ....[80]....
        /*06f8*/ 	.word	0x000161d0


	//   ....[81]....
        /*06fc*/ 	.word	0x00016200


	//   ....[82]....
        /*0700*/ 	.word	0x00016230


	//   ....[83]....
        /*0704*/ 	.word	0x00016260


	//   ....[84]....
        /*0708*/ 	.word	0x00016290


	//   ....[85]....
        /*070c*/ 	.word	0x00016410


	//   ....[86]....
        /*0710*/ 	.word	0x00016440


	//   ....[87]....
        /*0714*/ 	.word	0x00016470


	//   ....[88]....
        /*0718*/ 	.word	0x000164a0


	//   ....[89]....
        /*071c*/ 	.word	0x000164d0


	//   ....[90]....
        /*0720*/ 	.word	0x00016500


	//   ....[91]....
        /*0724*/ 	.word	0x000165c0


	//   ....[92]....
        /*0728*/ 	.word	0x000165e0


	//   ....[93]....
        /*072c*/ 	.word	0x00016650


	//   ....[94]....
        /*0730*/ 	.word	0x00016d10


	//   ....[95]....
        /*0734*/ 	.word	0x00017420


	//   ....[96]....
        /*0738*/ 	.word	0x000175e0


	//   ....[97]....
        /*073c*/ 	.word	0x00017630


	//   ....[98]....
        /*0740*/ 	.word	0x00017690


	//   ....[99]....
        /*0744*/ 	.word	0x00017780


	//   ....[100]....
        /*0748*/ 	.word	0x000177e0


	//   ....[101]....
        /*074c*/ 	.word	0x000178d0


	//   ....[102]....
        /*0750*/ 	.word	0x00017930


	//   ....[103]....
        /*0754*/ 	.word	0x00017a00


	//   ....[104]....
        /*0758*/ 	.word	0x00017d30


	//   ....[105]....
        /*075c*/ 	.word	0x00017dd0


	//   ....[106]....
        /*0760*/ 	.word	0x00017ef0


	//   ....[107]....
        /*0764*/ 	.word	0x00017f60


	//   ....[108]....
        /*0768*/ 	.word	0x00017fd0


	//   ....[109]....
        /*076c*/ 	.word	0x00018040


	//   ....[110]....
        /*0770*/ 	.word	0x000180b0


	//   ....[111]....
        /*0774*/ 	.word	0x00018130


	//   ....[112]....
        /*0778*/ 	.word	0x000181c0


	//   ....[113]....
        /*077c*/ 	.word	0x00018250


	//   ....[114]....
        /*0780*/ 	.word	0x000182c0


	//   ....[115]....
        /*0784*/ 	.word	0x00018330


	//   ....[116]....
        /*0788*/ 	.word	0x000183a0


	//   ....[117]....
        /*078c*/ 	.word	0x00018420


	//   ....[118]....
        /*0790*/ 	.word	0x00018490


	//   ....[119]....
        /*0794*/ 	.word	0x00018530


	//   ....[120]....
        /*0798*/ 	.word	0x000185c0


	//   ....[121]....
        /*079c*/ 	.word	0x000186f0


	//----- nvinfo : EIATTR_REG_RECONFIG
	.align		4
.L_857:
        /*07a0*/ 	.byte	0x01, 0x54
	.zero		2


	//----- nvinfo : EIATTR_SYSCALL_OFFSETS
	.align		4
        /*07a4*/ 	.byte	0x04, 0x46
        /*07a6*/ 	.short	(.L_859 - .L_858)


	//   ....[0]....
.L_858:
        /*07a8*/ 	.word	0x00004060


	//   ....[1]....
        /*07ac*/ 	.word	0x000115e0


	//   ....[2]....
        /*07b0*/ 	.word	0x00011730


	//   ....[3]....
        /*07b4*/ 	.word	0x00011820


	//   ....[4]....
        /*07b8*/ 	.word	0x00012090


	//----- nvinfo : EIATTR_MBARRIER_INSTR_OFFSETS
	.align		4
.L_859:
        /*07bc*/ 	.byte	0x04, 0x39
        /*07be*/ 	.short	(.L_861 - .L_860)


	//   ....[0]....
.L_860:
        /*07c0*/ 	.word	0x00000270
        /*07c4*/ 	.word	0x000000ff
        /*07c8*/ 	.word	0x00028c00
        /*07cc*/ 	.short	0x0100
        /*07ce*/ 	.byte	0x08
	.zero		1


	//   ....[1]....
        /*07d0*/ 	.word	0x00000280
        /*07d4*/ 	.word	0x000000ff
        /*07d8*/ 	.word	0x00028c20
        /*07dc*/ 	.short	0x0100
        /*07de*/ 	.byte	0x08
	.zero		1


	//   ....[2]....
        /*07e0*/ 	.word	0x00000330
        /*07e4*/ 	.word	0x000000ff
        /*07e8*/ 	.word	0x00028c30
        /*07ec*/ 	.short	0x0100
        /*07ee*/ 	.byte	0x06
	.zero		1


	//   ....[3]....
        /*07f0*/ 	.word	0x00000340
        /*07f4*/ 	.word	0x000000ff
        /*07f8*/ 	.word	0x00028c40
        /*07fc*/ 	.short	0x0100
        /*07fe*/ 	.byte	0x06
	.zero		1


	//   ....[4]....
        /*0800*/ 	.word	0x00000350
        /*0804*/ 	.word	0x000000ff
        /*0808*/ 	.word	0x00028c38
        /*080c*/ 	.short	0x0100
        /*080e*/ 	.byte	0x06
	.zero		1


	//   ....[5]....
        /*0810*/ 	.word	0x00000360
        /*0814*/ 	.word	0x000000ff
        /*0818*/ 	.word	0x00028c48
        /*081c*/ 	.short	0x0100
        /*081e*/ 	.byte	0x06
	.zero		1


	//   ....[6]....
        /*0820*/ 	.word	0x00000490
        /*0824*/ 	.word	0x000000ff
        /*0828*/ 	.word	0x00028c50
        /*082c*/ 	.short	0x0100
        /*082e*/ 	.byte	0x08
	.zero		1


	//   ....[7]....
        /*0830*/ 	.word	0x000004a0
        /*0834*/ 	.word	0x000000ff
        /*0838*/ 	.word	0x00028c60
        /*083c*/ 	.short	0x0100
        /*083e*/ 	.byte	0x08
	.zero		1


	//   ....[8]....
        /*0840*/ 	.word	0x000004b0
        /*0844*/ 	.word	0x000000ff
        /*0848*/ 	.word	0x00028c58
        /*084c*/ 	.short	0x0100
        /*084e*/ 	.byte	0x08
	.zero		1


	//   ....[9]....
        /*0850*/ 	.word	0x000004c0
        /*0854*/ 	.word	0x000000ff
        /*0858*/ 	.word	0x00028c68
        /*085c*/ 	.short	0x0100
        /*085e*/ 	.byte	0x08
	.zero		1


	//   ....[10]....
        /*0860*/ 	.word	0x000005b0
        /*0864*/ 	.word	0x000000ff
        /*0868*/ 	.word	0x00028c70
        /*086c*/ 	.short	0x0100
        /*086e*/ 	.byte	0x06
	.zero		1


	//   ....[11]....
        /*0870*/ 	.word	0x000005c0
        /*0874*/ 	.word	0x000000ff
        /*0878*/ 	.word	0x00028c80
        /*087c*/ 	.short	0x0100
        /*087e*/ 	.byte	0x06
	.zero		1


	//   ....[12]....
        /*0880*/ 	.word	0x000005d0
        /*0884*/ 	.word	0x000000ff
        /*0888*/ 	.word	0x00028c78
        /*088c*/ 	.short	0x0100
        /*088e*/ 	.byte	0x06
	.zero		1


	//   ....[13]....
        /*0890*/ 	.word	0x000005e0
        /*0894*/ 	.word	0x000000ff
        /*0898*/ 	.word	0x00028c88
        /*089c*/ 	.short	0x0100
        /*089e*/ 	.byte	0x06
	.zero		1


	//   ....[14]....
        /*08a0*/ 	.word	0x00000710
        /*08a4*/ 	.word	0x000000ff
        /*08a8*/ 	.word	0x00028c90
        /*08ac*/ 	.short	0x0100
        /*08ae*/ 	.byte	0x08
	.zero		1


	//   ....[15]....
        /*08b0*/ 	.word	0x00000720
        /*08b4*/ 	.word	0x000000ff
        /*08b8*/ 	.word	0x00028ca0
        /*08bc*/ 	.short	0x0100
        /*08be*/ 	.byte	0x08
	.zero		1


	//   ....[16]....
        /*08c0*/ 	.word	0x00000730
        /*08c4*/ 	.word	0x000000ff
        /*08c8*/ 	.word	0x00028c98
        /*08cc*/ 	.short	0x0100
        /*08ce*/ 	.byte	0x08
	.zero		1


	//   ....[17]....
        /*08d0*/ 	.word	0x00000740
        /*08d4*/ 	.word	0x000000ff
        /*08d8*/ 	.word	0x00028ca8
        /*08dc*/ 	.short	0x0100
        /*08de*/ 	.byte	0x08
	.zero		1


	//   ....[18]....
        /*08e0*/ 	.word	0x00000870
        /*08e4*/ 	.word	0x000000ff
        /*08e8*/ 	.word	0x00028cb0
        /*08ec*/ 	.short	0x0100
        /*08ee*/ 	.byte	0x08
	.zero		1


	//   ....[19]....
        /*08f0*/ 	.word	0x00000880
        /*08f4*/ 	.word	0x000000ff
        /*08f8*/ 	.word	0x00028cc0
        /*08fc*/ 	.short	0x0100
        /*08fe*/ 	.byte	0x08
	.zero		1


	//   ....[20]....
        /*0900*/ 	.word	0x00000890
        /*0904*/ 	.word	0x000000ff
        /*0908*/ 	.word	0x00028cb8
        /*090c*/ 	.short	0x0100
        /*090e*/ 	.byte	0x08
	.zero		1


	//   ....[21]....
        /*0910*/ 	.word	0x000008a0
        /*0914*/ 	.word	0x000000ff
        /*0918*/ 	.word	0x00028cc8
        /*091c*/ 	.short	0x0100
        /*091e*/ 	.byte	0x08
	.zero		1


	//   ....[22]....
        /*0920*/ 	.word	0x00001eb0
        /*0924*/ 	.word	0x000000ff
        /*0928*/ 	.word	0x00028c50
        /*092c*/ 	.short	0x010a
        /*092e*/ 	.byte	0x15
	.zero		1


	//   ....[23]....
        /*0930*/ 	.word	0x00002180
        /*0934*/ 	.word	0x00000000
        /*0938*/ 	.word	0x00000000
        /*093c*/ 	.short	0x0101
        /*093e*/ 	.byte	0x3f
	.zero		1


	//   ....[24]....
        /*0940*/ 	.word	0x00002ac0
        /*0944*/ 	.word	0x000000ff
        /*0948*/ 	.word	0x00028c50
        /*094c*/ 	.short	0x010a
        /*094e*/ 	.byte	0x15
	.zero		1


	//   ....[25]....
        /*0950*/ 	.word	0x00002b00
        /*0954*/ 	.word	0x000000ff
        /*0958*/ 	.word	0x00028c50
        /*095c*/ 	.short	0x010a
        /*095e*/ 	.byte	0x15
	.zero		1


	//   ....[26]....
        /*0960*/ 	.word	0x00002cd0
        /*0964*/ 	.word	0x00000000
        /*0968*/ 	.word	0x00000000
        /*096c*/ 	.short	0x0101
        /*096e*/ 	.byte	0x3f
	.zero		1


	//   ....[27]....
        /*0970*/ 	.word	0x000040e0
        /*0974*/ 	.word	0x000000ff
        /*0978*/ 	.word	0x00028c00
        /*097c*/ 	.short	0x010a
        /*097e*/ 	.byte	0x2e
	.zero		1


	//   ....[28]....
        /*0980*/ 	.word	0x00004160
        /*0984*/ 	.word	0x00000007
        /*0988*/ 	.word	0x00028c30
        /*098c*/ 	.short	0x010a
        /*098e*/ 	.byte	0x3f
	.zero		1


	//   ....[29]....
        /*0990*/ 	.word	0x000041a0
        /*0994*/ 	.word	0x00000007
        /*0998*/ 	.word	0x00028c30
        /*099c*/ 	.short	0x010a
        /*099e*/ 	.byte	0x3f
	.zero		1


	//   ....[30]....
        /*09a0*/ 	.word	0x000045c0
        /*09a4*/ 	.word	0x00000003
        /*09a8*/ 	.word	0x00000000
        /*09ac*/ 	.short	0x0101
        /*09ae*/ 	.byte	0x3f
	.zero		1


	//   ....[31]....
        /*09b0*/ 	.word	0x00005c30
        /*09b4*/ 	.word	0x00000007
        /*09b8*/ 	.word	0x00028c50
        /*09bc*/ 	.short	0x010a
        /*09be*/ 	.byte	0x3f
	.zero		1


	//   ....[32]....
        /*09c0*/ 	.word	0x00005c70
        /*09c4*/ 	.word	0x00000007
        /*09c8*/ 	.word	0x00028c50
        /*09cc*/ 	.short	0x010a
        /*09ce*/ 	.byte	0x3f
	.zero		1


	//   ....[33]....
        /*09d0*/ 	.word	0x00005f30
        /*09d4*/ 	.word	0x00000007
        /*09d8*/ 	.word	0x00000000
        /*09dc*/ 	.short	0x0101
        /*09de*/ 	.byte	0x3f
	.zero		1


	//   ....[34]....
        /*09e0*/ 	.word	0x000061c0
        /*09e4*/ 	.word	0x000000ff
        /*09e8*/ 	.word	0x00028c30
        /*09ec*/ 	.short	0x010a
        /*09ee*/ 	.byte	0x1a
	.zero		1


	//   ....[35]....
        /*09f0*/ 	.word	0x00006200
        /*09f4*/ 	.word	0x000000ff
        /*09f8*/ 	.word	0x00028c30
        /*09fc*/ 	.short	0x010a
        /*09fe*/ 	.byte	0x1a
	.zero		1


	//   ....[36]....
        /*0a00*/ 	.word	0x00006470
        /*0a04*/ 	.word	0x00000008
        /*0a08*/ 	.word	0x00000000
        /*0a0c*/ 	.short	0x0101
        /*0a0e*/ 	.byte	0x3f
	.zero		1


	//   ....[37]....
        /*0a10*/ 	.word	0x00008180
        /*0a14*/ 	.word	0x000000ff
        /*0a18*/ 	.word	0x00028c50
        /*0a1c*/ 	.short	0x010a
        /*0a1e*/ 	.byte	0x1a
	.zero		1


	//   ....[38]....
        /*0a20*/ 	.word	0x000081c0
        /*0a24*/ 	.word	0x000000ff
        /*0a28*/ 	.word	0x00028c50
        /*0a2c*/ 	.short	0x010a
        /*0a2e*/ 	.byte	0x1a
	.zero		1


	//   ....[39]....
        /*0a30*/ 	.word	0x00008450
        /*0a34*/ 	.word	0x0000000a
        /*0a38*/ 	.word	0x00000000
        /*0a3c*/ 	.short	0x0101
        /*0a3e*/ 	.byte	0x3f
	.zero		1


	//   ....[40]....
        /*0a40*/ 	.word	0x00008820
        /*0a44*/ 	.word	0x000000ff
        /*0a48*/ 	.word	0x00028c30
        /*0a4c*/ 	.short	0x010a
        /*0a4e*/ 	.byte	0x17
	.zero		1


	//   ....[41]....
        /*0a50*/ 	.word	0x00008860
        /*0a54*/ 	.word	0x000000ff
        /*0a58*/ 	.word	0x00028c30
        /*0a5c*/ 	.short	0x010a
        /*0a5e*/ 	.byte	0x17
	.zero		1


	//   ....[42]....
        /*0a60*/ 	.word	0x00009280
        /*0a64*/ 	.word	0x0000009a
        /*0a68*/ 	.word	0x00000000
        /*0a6c*/ 	.short	0x0101
        /*0a6e*/ 	.byte	0x3f
	.zero		1


	//   ....[43]....
        /*0a70*/ 	.word	0x00009d00
        /*0a74*/ 	.word	0x000000ff
        /*0a78*/ 	.word	0x00028c50
        /*0a7c*/ 	.short	0x010a
        /*0a7e*/ 	.byte	0x17
	.zero		1


	//   ....[44]....
        /*0a80*/ 	.word	0x00009d40
        /*0a84*/ 	.word	0x000000ff
        /*0a88*/ 	.word	0x00028c50
        /*0a8c*/ 	.short	0x010a
        /*0a8e*/ 	.byte	0x17
	.zero		1


	//   ....[45]....
        /*0a90*/ 	.word	0x00009fb0
        /*0a94*/ 	.word	0x000000aa
        /*0a98*/ 	.word	0x00000000
        /*0a9c*/ 	.short	0x0101
        /*0a9e*/ 	.byte	0x3f
	.zero		1


	//   ....[46]....
        /*0aa0*/ 	.word	0x0000a110
        /*0aa4*/ 	.word	0x000000ff
        /*0aa8*/ 	.word	0x00028c30
        /*0aac*/ 	.short	0x010a
        /*0aae*/ 	.byte	0x19
	.zero		1


	//   ....[47]....
        /*0ab0*/ 	.word	0x0000a150
        /*0ab4*/ 	.word	0x000000ff
        /*0ab8*/ 	.word	0x00028c30
        /*0abc*/ 	.short	0x010a
        /*0abe*/ 	.byte	0x19
	.zero		1


	//   ....[48]....
        /*0ac0*/ 	.word	0x0000a390
        /*0ac4*/ 	.word	0x00000006
        /*0ac8*/ 	.word	0x00000000
        /*0acc*/ 	.short	0x0101
        /*0ace*/ 	.byte	0x3f
	.zero		1


	//   ....[49]....
        /*0ad0*/ 	.word	0x0000c090
        /*0ad4*/ 	.word	0x000000ff
        /*0ad8*/ 	.word	0x00028c50
        /*0adc*/ 	.short	0x010a
        /*0ade*/ 	.byte	0x19
	.zero		1


	//   ....[50]....
        /*0ae0*/ 	.word	0x0000c0d0
        /*0ae4*/ 	.word	0x000000ff
        /*0ae8*/ 	.word	0x00028c50
        /*0aec*/ 	.short	0x010a
        /*0aee*/ 	.byte	0x19
	.zero		1


	//   ....[51]....
        /*0af0*/ 	.word	0x0000c360
        /*0af4*/ 	.word	0x0000000a
        /*0af8*/ 	.word	0x00000000
        /*0afc*/ 	.short	0x0101
        /*0afe*/ 	.byte	0x3f
	.zero		1


	//   ....[52]....
        /*0b00*/ 	.word	0x0000eac0
        /*0b04*/ 	.word	0x000000ff
        /*0b08*/ 	.word	0x00000000
        /*0b0c*/ 	.short	0x0101
        /*0b0e*/ 	.byte	0x04
	.zero		1


	//   ....[53]....
        /*0b10*/ 	.word	0x00011c30
        /*0b14*/ 	.word	0x00000000
        /*0b18*/ 	.word	0x00028c40
        /*0b1c*/ 	.short	0x010a
        /*0b1e*/ 	.byte	0x3f
	.zero		1


	//   ....[54]....
        /*0b20*/ 	.word	0x00012760
        /*0b24*/ 	.word	0x00000008
        /*0b28*/ 	.word	0x00028c00
        /*0b2c*/ 	.short	0x0107
        /*0b2e*/ 	.byte	0x3f
	.zero		1


	//   ....[55]....
        /*0b30*/ 	.word	0x00012860
        /*0b34*/ 	.word	0x00000002
        /*0b38*/ 	.word	0x00028c00
        /*0b3c*/ 	.short	0x0101
        /*0b3e*/ 	.byte	0x3f
	.zero		1


	//   ....[56]....
        /*0b40*/ 	.word	0x00012880
        /*0b44*/ 	.word	0x00000002
        /*0b48*/ 	.word	0x00028c20
        /*0b4c*/ 	.short	0x010a
        /*0b4e*/ 	.byte	0x3f
	.zero		1


	//   ....[57]....
        /*0b50*/ 	.word	0x00012980
        /*0b54*/ 	.word	0x00000000
        /*0b58*/ 	.word	0x00028c60
        /*0b5c*/ 	.short	0x010a
        /*0b5e*/ 	.byte	0x3f
	.zero		1


	//   ....[58]....
        /*0b60*/ 	.word	0x00013600
        /*0b64*/ 	.word	0x00000003
        /*0b68*/ 	.word	0x00028c40
        /*0b6c*/ 	.short	0x010a
        /*0b6e*/ 	.byte	0x3f
	.zero		1


	//   ....[59]....
        /*0b70*/ 	.word	0x00013850
        /*0b74*/ 	.word	0x00000003
        /*0b78*/ 	.word	0x00028c60
        /*0b7c*/ 	.short	0x010a
        /*0b7e*/ 	.byte	0x3f
	.zero		1


	//   ....[60]....
        /*0b80*/ 	.word	0x00014470
        /*0b84*/ 	.word	0x00000004
        /*0b88*/ 	.word	0x00028c40
        /*0b8c*/ 	.short	0x010a
        /*0b8e*/ 	.byte	0x3f
	.zero		1


	//   ....[61]....
        /*0b90*/ 	.word	0x000146b0
        /*0b94*/ 	.word	0x00000004
        /*0b98*/ 	.word	0x00028c60
        /*0b9c*/ 	.short	0x010a
        /*0b9e*/ 	.byte	0x3f
	.zero		1


	//   ....[62]....
        /*0ba0*/ 	.word	0x00015240
        /*0ba4*/ 	.word	0x00000004
        /*0ba8*/ 	.word	0x00028c40
        /*0bac*/ 	.short	0x010a
        /*0bae*/ 	.byte	0x3f
	.zero		1


	//   ....[63]....
        /*0bb0*/ 	.word	0x00015490
        /*0bb4*/ 	.word	0x00000004
        /*0bb8*/ 	.word	0x00028c60
        /*0bbc*/ 	.short	0x010a
        /*0bbe*/ 	.byte	0x3f
	.zero		1


	//   ....[64]....
        /*0bc0*/ 	.word	0x00016c90
        /*0bc4*/ 	.word	0x00000000
        /*0bc8*/ 	.word	0x00028c20
        /*0bcc*/ 	.short	0x010a
        /*0bce*/ 	.byte	0x3f
	.zero		1


	//   ....[65]....
        /*0bd0*/ 	.word	0x00016e50
        /*0bd4*/ 	.word	0x00000006
        /*0bd8*/ 	.word	0x00000000
        /*0bdc*/ 	.short	0x010a
        /*0bde*/ 	.byte	0x3f
	.zero		1


	//   ....[66]....
        /*0be0*/ 	.word	0x00016ec0
        /*0be4*/ 	.word	0x00000007
        /*0be8*/ 	.word	0x00000000
        /*0bec*/ 	.short	0x010a
        /*0bee*/ 	.byte	0x3f
	.zero		1


	//   ....[67]....
        /*0bf0*/ 	.word	0x00016f30
        /*0bf4*/ 	.word	0x00000004
        /*0bf8*/ 	.word	0x00000000
        /*0bfc*/ 	.short	0x010a
        /*0bfe*/ 	.byte	0x3f
	.zero		1


	//   ....[68]....
        /*0c00*/ 	.word	0x00016f60
        /*0c04*/ 	.word	0x00000003
        /*0c08*/ 	.word	0x00000000
        /*0c0c*/ 	.short	0x010a
        /*0c0e*/ 	.byte	0x3f
	.zero		1


	//   ....[69]....
        /*0c10*/ 	.word	0x00016fd0
        /*0c14*/ 	.word	0x00000003
        /*0c18*/ 	.word	0x00028c50
        /*0c1c*/ 	.short	0x010a
        /*0c1e*/ 	.byte	0x3f
	.zero		1


	//   ....[70]....
        /*0c20*/ 	.word	0x00017030
        /*0c24*/ 	.word	0x00000003
        /*0c28*/ 	.word	0x00028c50
        /*0c2c*/ 	.short	0x010a
        /*0c2e*/ 	.byte	0x3f
	.zero		1


	//   ....[71]....
        /*0c30*/ 	.word	0x00017090
        /*0c34*/ 	.word	0x00000003
        /*0c38*/ 	.word	0x00028c00
        /*0c3c*/ 	.short	0x010a
        /*0c3e*/ 	.byte	0x3f
	.zero		1


	//   ....[72]....
        /*0c40*/ 	.word	0x000170e0
        /*0c44*/ 	.word	0x00000007
        /*0c48*/ 	.word	0x00028c30
        /*0c4c*/ 	.short	0x010a
        /*0c4e*/ 	.byte	0x3f
	.zero		1


	//   ....[73]....
        /*0c50*/ 	.word	0x00017130
        /*0c54*/ 	.word	0x00000007
        /*0c58*/ 	.word	0x00028c50
        /*0c5c*/ 	.short	0x010a
        /*0c5e*/ 	.byte	0x3f
	.zero		1


	//   ....[74]....
        /*0c60*/ 	.word	0x00017190
        /*0c64*/ 	.word	0x00000008
        /*0c68*/ 	.word	0x00028c30
        /*0c6c*/ 	.short	0x010a
        /*0c6e*/ 	.byte	0x3f
	.zero		1


	//   ....[75]....
        /*0c70*/ 	.word	0x000171e0
        /*0c74*/ 	.word	0x0000000a
        /*0c78*/ 	.word	0x00028c50
        /*0c7c*/ 	.short	0x010a
        /*0c7e*/ 	.byte	0x3f
	.zero		1


	//   ....[76]....
        /*0c80*/ 	.word	0x00017240
        /*0c84*/ 	.word	0x00000006
        /*0c88*/ 	.word	0x00028c30
        /*0c8c*/ 	.short	0x010a
        /*0c8e*/ 	.byte	0x3f
	.zero		1


	//   ....[77]....
        /*0c90*/ 	.word	0x00017290
        /*0c94*/ 	.word	0x000000aa
        /*0c98*/ 	.word	0x00028c50
        /*0c9c*/ 	.short	0x010a
        /*0c9e*/ 	.byte	0x3f
	.zero		1


	//   ....[78]....
        /*0ca0*/ 	.word	0x000172f0
        /*0ca4*/ 	.word	0x00000006
        /*0ca8*/ 	.word	0x00028c30
        /*0cac*/ 	.short	0x010a
        /*0cae*/ 	.byte	0x3f
	.zero		1


	//   ....[79]....
        /*0cb0*/ 	.word	0x00017340
        /*0cb4*/ 	.word	0x0000000a
        /*0cb8*/ 	.word	0x00028c50
        /*0cbc*/ 	.short	0x010a
        /*0cbe*/ 	.byte	0x3f
	.zero		1


	//   ....[80]....
        /*0cc0*/ 	.word	0x000174e0
        /*0cc4*/ 	.word	0x00000000
        /*0cc8*/ 	.word	0x00028c40
        /*0ccc*/ 	.short	0x010a
        /*0cce*/ 	.byte	0x3f
	.zero		1


	//   ....[81]....
        /*0cd0*/ 	.word	0x00017a50
        /*0cd4*/ 	.word	0x00000002
        /*0cd8*/ 	.word	0x00028c20
        /*0cdc*/ 	.short	0x010a
        /*0cde*/ 	.byte	0x3f
	.zero		1


	//   ....[82]....
        /*0ce0*/ 	.word	0x00017aa0
        /*0ce4*/ 	.word	0x00000000
        /*0ce8*/ 	.word	0x00028c60
        /*0cec*/ 	.short	0x010a
        /*0cee*/ 	.byte	0x3f
	.zero		1


	//   ....[83]....
        /*0cf0*/ 	.word	0x00017af0
        /*0cf4*/ 	.word	0x00000003
        /*0cf8*/ 	.word	0x00028c40
        /*0cfc*/ 	.short	0x010a
        /*0cfe*/ 	.byte	0x3f
	.zero		1


	//   ....[84]....
        /*0d00*/ 	.word	0x00017b40
        /*0d04*/ 	.word	0x00000003
        /*0d08*/ 	.word	0x00028c60
        /*0d0c*/ 	.short	0x010a
        /*0d0e*/ 	.byte	0x3f
	.zero		1


	//   ....[85]....
        /*0d10*/ 	.word	0x00017b90
        /*0d14*/ 	.word	0x00000004
        /*0d18*/ 	.word	0x00028c40
        /*0d1c*/ 	.short	0x010a
        /*0d1e*/ 	.byte	0x3f
	.zero		1


	//   ....[86]....
        /*0d20*/ 	.word	0x00017be0
        /*0d24*/ 	.word	0x00000004
        /*0d28*/ 	.word	0x00028c60
        /*0d2c*/ 	.short	0x010a
        /*0d2e*/ 	.byte	0x3f
	.zero		1


	//   ....[87]....
        /*0d30*/ 	.word	0x00017c30
        /*0d34*/ 	.word	0x00000004
        /*0d38*/ 	.word	0x00028c40
        /*0d3c*/ 	.short	0x010a
        /*0d3e*/ 	.byte	0x3f
	.zero		1


	//   ....[88]....
        /*0d40*/ 	.word	0x00017c80
        /*0d44*/ 	.word	0x00000004
        /*0d48*/ 	.word	0x00028c60
        /*0d4c*/ 	.short	0x010a
        /*0d4e*/ 	.byte	0x3f
	.zero		1


	//   ....[89]....
        /*0d50*/ 	.word	0x00018610
        /*0d54*/ 	.word	0x00000000
        /*0d58*/ 	.word	0x00028c20
        /*0d5c*/ 	.short	0x010a
        /*0d5e*/ 	.byte	0x3f
	.zero		1


	//   ....[90]....
        /*0d60*/ 	.word	0x000187b0
        /*0d64*/ 	.word	0x00000006
        /*0d68*/ 	.word	0x00000000
        /*0d6c*/ 	.short	0x010a
        /*0d6e*/ 	.byte	0x3f
	.zero		1


	//   ....[91]....
        /*0d70*/ 	.word	0x00018800
        /*0d74*/ 	.word	0x00000007
        /*0d78*/ 	.word	0x00000000
        /*0d7c*/ 	.short	0x010a
        /*0d7e*/ 	.byte	0x3f
	.zero		1


	//   ....[92]....
        /*0d80*/ 	.word	0x00018850
        /*0d84*/ 	.word	0x00000004
        /*0d88*/ 	.word	0x00000000
        /*0d8c*/ 	.short	0x010a
        /*0d8e*/ 	.byte	0x3f
	.zero		1


	//----- nvinfo : EIATTR_NUM_MBARRIERS
	.align		4
.L_861:
        /*0d90*/ 	.byte	0x03, 0x38
        /*0d92*/ 	.short	0x0016


	//----- nvinfo : EIATTR_EXIT_INSTR_OFFSETS
	.align		4
        /*0d94*/ 	.byte	0x04, 0x1c
        /*0d96*/ 	.short	(.L_863 - .L_862)


	//   ....[0]....
.L_862:
        /*0d98*/ 	.word	0x00000a40


	//   ....[1]....
        /*0d9c*/ 	.word	0x0000fdd0


	//   ....[2]....
        /*0da0*/ 	.word	0x00016fb0


	//----- nvinfo : EIATTR_MAX_THREADS
	.align		4
.L_863:
        /*0da4*/ 	.byte	0x04, 0x05
        /*0da6*/ 	.short	(.L_865 - .L_864)
.L_864:
        /*0da8*/ 	.word	0x00000180
        /*0dac*/ 	.word	0x00000001
        /*0db0*/ 	.word	0x00000001


	//----- nvinfo : EIATTR_CRS_STACK_SIZE
	.align		4
.L_865:
        /*0db4*/ 	.byte	0x04, 0x1e
        /*0db6*/ 	.short	(.L_867 - .L_866)
.L_866:
        /*0db8*/ 	.word	0x00000000


	//----- nvinfo : EIATTR_CBANK_PARAM_SIZE
	.align		4
.L_867:
        /*0dbc*/ 	.byte	0x03, 0x19
        /*0dbe*/ 	.short	0x0af0


	//----- nvinfo : EIATTR_PARAM_CBANK
	.align		4
        /*0dc0*/ 	.byte	0x04, 0x0a
        /*0dc2*/ 	.short	(.L_869 - .L_868)
	.align		4
.L_868:
        /*0dc4*/ 	.word	index@(.nv.constant0._ZN7cutlass13device_kernelIN5flash11enable_sm90INS1_16FlashAttnFwdSm90INS1_25CollectiveMainloopFwdSm90ILi2EN4cute5tupleIJNS5_1CILi1EEES8_S8_EEENS6_IJNS7_ILi64EEESA_SA_EEELi512ENS_10bfloat16_tEfNS_4arch4Sm90ELb0ELb1ELb0ELb1ELb0ELb0ELb0ELb0ELb0ELb1ELb0ELb0EEENS1_21CollectiveEpilogueFwdINS6_IJSA_NS7_ILi512EEESA_EEES9_SC_SE_Li256ELb1ELb1ELb0ELb0EEENS1_36VarlenDynamicPersistentTileSchedulerILi64ELi64ELi256ELi128ELb0ELb1ELb1ELb1ELb0ELb1EEEEEEEEEvNT_6ParamsE)
        /*0dc8*/ 	.short	0x0210
        /*0dca*/ 	.short	0x0af0


	//----- nvinfo : EIATTR_SW_WAR
	.align		4
.L_869:
        /*0dcc*/ 	.byte	0x04, 0x36
        /*0dce*/ 	.short	(.L_871 - .L_870)
.L_870:
        /*0dd0*/ 	.word	0x00000008
.L_871:


//--------------------- .nv.info._ZN7cutlass13device_kernelIN5flash11enable_sm90INS1_16FlashAttnFwdSm90INS1_25CollectiveMainloopFwdSm90ILi2EN4cute5tupleIJNS5_1CILi1EEES8_S8_EEENS6_IJNS7_ILi64EEESA_SA_EEELi512ENS_10bfloat16_tEfNS_4arch4Sm90ELb0ELb1ELb0ELb1ELb0ELb1ELb0ELb0ELb0ELb1ELb0ELb0EEENS1_21CollectiveEpilogueFwdINS6_IJSA_NS7_ILi512EEESA_EEES9_SC_SE_Li256ELb1ELb1ELb0ELb0EEENS1_36VarlenDynamicPersistentTileSchedulerILi64ELi64ELi256ELi128ELb0ELb1ELb1ELb1ELb0ELb1EEEEEEEEEvNT_6ParamsE --------------------------
	.section	.nv.info._ZN7cutlass13device_kernelIN5flash11enable_sm90INS1_16FlashAttnFwdSm90INS1_25CollectiveMainloopFwdSm90ILi2EN4cute5tupleIJNS5_1CILi1EEES8_S8_EEENS6_IJNS7_ILi64EEESA_SA_EEELi512ENS_10bfloat16_tEfNS_4arch4Sm90ELb0ELb1ELb0ELb1ELb0ELb1ELb0ELb0ELb0ELb1ELb0ELb0EEENS1_21CollectiveEpilogueFwdINS6_IJSA_NS7_ILi512EEESA_EEES9_SC_SE_Li256ELb1ELb1ELb0ELb0EEENS1_36VarlenDynamicPersistentTileSchedulerILi64ELi64ELi256ELi128ELb0ELb1ELb1ELb1ELb0ELb1EEEEEEEEEvNT_6ParamsE,"",@"SHT_CUDA_INFO"
	.sectionflags	@""
	.align	4


	//----- nvinfo : EIATTR_CUDA_API_VERSION
	.align		4
        /*0000*/ 	.byte	0x04, 0x37
        /*0002*/ 	.short	(.L_873 - .L_872)
.L_872:
        /*0004*/ 	.word	0x00000082


	//----- nvinfo : EIATTR_KPARAM_INFO
	.align		4
.L_873:
        /*0008*/ 	.byte	0x04, 0x17
        /*000a*/ 	.short	(.L_875 - .L_874)
.L_874:
        /*000c*/ 	.word	0x00000000
        /*0010*/ 	.short	0x0000
        /*0012*/ 	.short	0x0070
        /*0014*/ 	.byte	0x00, 0xf0, 0x01, 0x2a


	//----- nvinfo : EIATTR_SPARSE_MMA_MASK
	.align		4
.L_875:
        /*0018*/ 	.byte	0x03, 0x50
        /*001a*/ 	.short	0x0000


	//----- nvinfo : EIATTR_MAXREG_COUNT
	.align		4
        /*001c*/ 	.byte	0x03, 0x1b
        /*001e*/ 	.short	0x00a8


	//----- nvinfo : EIATTR_NUM_BARRIERS
	.align		4
        /*0020*/ 	.byte	0x02, 0x4c
        /*0022*/ 	.byte	0x10
	.zero		1


	//----- nvinfo : EIATTR_EXTERNS
	.align		4
        /*0024*/ 	.byte	0x04, 0x0f
        /*0026*/ 	.short	(.L_877 - .L_876)


	//   ....[0]....
	.align		4
.L_876:
        /*0028*/ 	.word	index@(__assertfail)


	//----- nvinfo : EIATTR_ANNOTATIONS
	.align		4
.L_877:
        /*002c*/ 	.byte	0x04, 0x55
        /*002e*/ 	.short	(.L_879 - .L_878)


	//   ....[0]....
.L_878:
        /* <DEDUP_REMOVED lines=69> */


	//----- nvinfo : EIATTR_MERCURY_ISA_VERSION
	.align		4
.L_879:
        /*0470*/ 	.byte	0x03, 0x5f
        /*0472*/ 	.short	0x0101


	//----- nvinfo : EIATTR_UNUSED_LOAD_BYTE_OFFSET
	.align		4
        /*0474*/ 	.byte	0x04, 0x44
        /*0476*/ 	.short	(.L_881 - .L_880)


	//   ....[0]....
.L_880:
        /*0478*/ 	.word	0x00000a80
        /*047c*/ 	.word	0x0000fff0


	//   ....[1]....
        /*0480*/ 	.word	0x00013700
        /*0484*/ 	.word	0x0000fff0


	//----- nvinfo : EIATTR_INT_WARP_WIDE_INSTR_OFFSETS
	.align		4
.L_881:
        /*0488*/ 	.byte	0x04, 0x31
        /*048a*/ 	.short	(.L_883 - .L_882)


	//   ....[0]....
.L_882:
        /*048c*/ 	.word	0x00000190


	//   ....[1]....
        /*0490*/ 	.word	0x000001d0


	//   ....[2]....
        /*0494*/ 	.word	0x00000240


	//   ....[3]....
        /*0498*/ 	.word	0x00019cb0


	//   ....[4]....
        /*049c*/ 	.word	0x00019d40


	//   ....[5]....
        /*04a0*/ 	.word	0x0001e770


	//   ....[6]....
        /*04a4*/ 	.word	0x0001e800


	//----- nvinfo : EIATTR_COOP_GROUP_MASK_REGIDS
	.align		4
.L_883:
        /*04a8*/ 	.byte	0x04, 0x29
        /*04aa*/ 	.short	(.L_885 - .L_884)


	//   ....[0]....
.L_884:
        /*04ac*/ 	.word	0xffffffff


	//   ....[1]....
        /*04b0*/ 	.word	0xffffffff


	//   ....[2]....
        /*04b4*/ 	.word	0xffffffff


	//   ....[3]....
        /*04b8*/ 	.word	0xffffffff


	//   ....[4]....
        /*04bc*/ 	.word	0xffffffff


	//   ....[5]....
        /*04c0*/ 	.word	0xffffffff


	//   ....[6]....
        /*04c4*/ 	.word	0xffffffff


	//   ....[7]....
        /*04c8*/ 	.word	0xffffffff


	//   ....[8]....
        /*04cc*/ 	.word	0xffffffff


	//   ....[9]....
        /*04d0*/ 	.word	0xffffffff


	//   ....[10]....
        /*04d4*/ 	.word	0xffffffff


	//   ....[11]....
        /*04d8*/ 	.word	0xffffffff


	//   ....[12]....
        /*04dc*/ 	.word	0xffffffff


	//   ....[13]....
        /*04e0*/ 	.word	0xffffffff


	//   ....[14]....
        /*04e4*/ 	.word	0xffffffff


	//   ....[15]....
        /*04e8*/ 	.word	0xffffffff


	//   ....[16]....
        /*04ec*/ 	.word	0xffffffff


	//   ....[17]....
        /*04f0*/ 	.word	0xffffffff


	//   ....[18]....
        /*04f4*/ 	.word	0xffffffff


	//   ....[19]....
        /*04f8*/ 	.word	0xffffffff


	//   ....[20]....
        /*04fc*/ 	.word	0xffffffff


	//   ....[21]....
        /*0500*/ 	.word	0xffffffff


	//   ....[22]....
        /*0504*/ 	.word	0xffffffff


	//   ....[23]....
        /*0508*/ 	.word	0xffffffff


	//   ....[24]....
        /*050c*/ 	.word	0xffffffff


	//   ....[25]....
        /*0510*/ 	.word	0xffffffff


	//   ....[26]....
        /*0514*/ 	.word	0xffffffff


	//   ....[27]....
        /*0518*/ 	.word	0xffffffff


	//   ....[28]....
        /*051c*/ 	.word	0xffffffff


	//   ....[29]....
        /*0520*/ 	.word	0xffffffff


	//   ....[30]....
        /*0524*/ 	.word	0xffffffff


	//   ....[31]....
        /*0528*/ 	.word	0xffffffff


	//   ....[32]....
        /*052c*/ 	.word	0xffffffff


	//   ....[33]....
        /*0530*/ 	.word	0xffffffff


	//   ....[34]....
        /*0534*/ 	.word	0xffffffff


	//   ....[35]....
        /*0538*/ 	.word	0xffffffff


	//   ....[36]....
        /*053c*/ 	.word	0xffffffff


	//   ....[37]....
        /*0540*/ 	.word	0xffffffff


	//   ....[38]....
        /*0544*/ 	.word	0xffffffff


	//   ....[39]....
        /*0548*/ 	.word	0xffffffff


	//   ....[40]....
        /*054c*/ 	.word	0xffffffff


	//   ....[41]....
        /*0550*/ 	.word	0xffffffff


	//   ....[42]....
        /*0554*/ 	.word	0xffffffff


	//   ....[43]....
        /*0558*/ 	.word	0xffffffff


	//   ....[44]....
        /*055c*/ 	.word	0xffffffff


	//   ....[45]....
        /*0560*/ 	.word	0xffffffff


	//   ....[46]....
        /*0564*/ 	.word	0xffffffff


	//   ....[47]....
        /*0568*/ 	.word	0xffffffff


	//   ....[48]....
        /*056c*/ 	.word	0xffffffff


	//   ....[49]....
        /*0570*/ 	.word	0xffffffff


	//   ....[50]....
        /*0574*/ 	.word	0xffffffff


	//   ....[51]....
        /*0578*/ 	.word	0xffffffff


	//   ....[52]....
        /*057c*/ 	.word	0xffffffff


	//   ....[53]....
        /*0580*/ 	.word	0xffffffff


	//   ....[54]....
        /*0584*/ 	.word	0xffffffff


	//   ....[55]....
        /*0588*/ 	.word	0xffffffff


	//   ....[56]....
        /*058c*/ 	.word	0xffffffff


	//   ....[57]....
        /*0590*/ 	.word	0xffffffff


	//   ....[58]....
        /*0594*/ 	.word	0xffffffff


	//   ....[59]....
        /*0598*/ 	.word	0xffffffff


	//   ....[60]....
        /*059c*/ 	.word	0xffffffff


	//   ....[61]....
        /*05a0*/ 	.word	0xffffffff


	//   ....[62]....
        /*05a4*/ 	.word	0xffffffff


	//   ....[63]....
        /*05a8*/ 	.word	0xffffffff


	//   ....[64]....
        /*05ac*/ 	.word	0xffffffff


	//   ....[65]....
        /*05b0*/ 	.word	0xffffffff


	//   ....[66]....
        /*05b4*/ 	.word	0xffffffff


	//   ....[67]....
        /*05b8*/ 	.word	0xffffffff


	//   ....[68]....
        /*05bc*/ 	.word	0xffffffff


	//   ....[69]....
        /*05c0*/ 	.word	0xffffffff


	//   ....[70]....
        /*05c4*/ 	.word	0xffffffff


	//   ....[71]....
        /*05c8*/ 	.word	0xffffffff


	//   ....[72]....
        /*05cc*/ 	.word	0xffffffff


	//   ....[73]....
        /*05d0*/ 	.word	0xffffffff


	//   ....[74]....
        /*05d4*/ 	.word	0xffffffff


	//   ....[75]....
        /*05d8*/ 	.word	0xffffffff


	//   ....[76]....
        /*05dc*/ 	.word	0xffffffff


	//   ....[77]....
        /*05e0*/ 	.word	0xffffffff


	//   ....[78]....
        /*05e4*/ 	.word	0xffffffff


	//   ....[79]....
        /*05e8*/ 	.word	0xffffffff


	//   ....[80]....
        /*05ec*/ 	.word	0xffffffff


	//   ....[81]....
        /*05f0*/ 	.word	0xffffffff


	//   ....[82]....
        /*05f4*/ 	.word	0xffffffff


	//   ....[83]....
        /*05f8*/ 	.word	0xffffffff


	//   ....[84]....
        /*05fc*/ 	.word	0xffffffff


	//   ....[85]....
        /*0600*/ 	.word	0xffffffff


	//   ....[86]....
        /*0604*/ 	.word	0xffffffff


	//   ....[87]....
        /*0608*/ 	.word	0xffffffff


	//   ....[88]....
        /*060c*/ 	.word	0xffffffff


	//   ....[89]....
        /*0610*/ 	.word	0xffffffff


	//   ....[90]....
        /*0614*/ 	.word	0xffffffff


	//   ....[91]....
        /*0618*/ 	.word	0xffffffff


	//   ....[92]....
        /*061c*/ 	.word	0xffffffff


	//   ....[93]....
        /*0620*/ 	.word	0xffffffff


	//   ....[94]....
        /*0624*/ 	.word	0xffffffff


	//   ....[95]....
        /*0628*/ 	.word	0xffffffff


	//   ....[96]....
        /*062c*/ 	.word	0xffffffff


	//   ....[97]....
        /*0630*/ 	.word	0xffffffff


	//   ....[98]....
        /*0634*/ 	.word	0xffffffff


	//   ....[99]....
        /*0638*/ 	.word	0xffffffff


	//   ....[100]....
        /*063c*/ 	.word	0xffffffff


	//   ....[101]....
        /*0640*/ 	.word	0xffffffff


	//   ....[102]....
        /*0644*/ 	.word	0xffffffff


	//   ....[103]....
        /*0648*/ 	.word	0xffffffff


	//   ....[104]....
        /*064c*/ 	.word	0xffffffff


	//   ....[105]....
        /*0650*/ 	.word	0xffffffff


	//   ....[106]....
        /*0654*/ 	.word	0xffffffff


	//   ....[107]....
        /*0658*/ 	.word	0xffffffff


	//   ....[108]....
        /*065c*/ 	.word	0xffffffff


	//   ....[109]....
        /*0660*/ 	.word	0xffffffff


	//   ....[110]....
        /*0664*/ 	.word	0xffffffff


	//   ....[111]....
        /*0668*/ 	.word	0xffffffff


	//   ....[112]....
        /*066c*/ 	.word	0x0500000f


	//   ....[113]....
        /*0670*/ 	.word	0x0500000f


	//   ....[114]....
        /*0674*/ 	.word	0x0500000f


	//   ....[115]....
        /*0678*/ 	.word	0x0500000f


	//   ....[116]....
        /*067c*/ 	.word	0x0500000f


	//   ....[117]....
        /*0680*/ 	.word	0x0500000f


	//   ....[118]....
        /*0684*/ 	.word	0x0500000f


	//   ....[119]....
        /*0688*/ 	.word	0x0500000f


	//   ....[120]....
        /*068c*/ 	.word	0x0500000f


	//   ....[121]....
        /*0690*/ 	.word	0x0500000f


	//   ....[122]....
        /*0694*/ 	.word	0x0500000f


	//   ....[123]....
        /*0698*/ 	.word	0x0500000f


	//   ....[124]....
        /*069c*/ 	.word	0x0500000f


	//   ....[125]....
        /*06a0*/ 	.word	0x0500000f


	//   ....[126]....
        /*06a4*/ 	.word	0x0500000f


	//   ....[127]....
        /*06a8*/ 	.word	0x0500000f


	//   ....[128]....
        /*06ac*/ 	.word	0x0500000f


	//   ....[129]....
        /*06b0*/ 	.word	0x0500000f


	//   ....[130]....
        /*06b4*/ 	.word	0x0500000f


	//   ....[131]....
        /*06b8*/ 	.word	0x0500000f


	//   ....[132]....
        /*06bc*/ 	.word	0x0500000f


	//   ....[133]....
        /*06c0*/ 	.word	0x0500000f


	//   ....[134]....
        /*06c4*/ 	.word	0x0500000f


	//   ....[135]....
        /*06c8*/ 	.word	0x0500000f


	//   ....[136]....
        /*06cc*/ 	.word	0x0500000f


	//   ....[137]....
        /*06d0*/ 	.word	0x0500000f


	//   ....[138]....
        /*06d4*/ 	.word	0x0500000f


	//   ....[139]....
        /*06d8*/ 	.word	0x0500000f


	//   ....[140]....
        /*06dc*/ 	.word	0x0500000f


	//   ....[141]....
        /*06e0*/ 	.word	0x0500000f


	//   ....[142]....
        /*06e4*/ 	.word	0x0500000f


	//   ....[143]....
        /*06e8*/ 	.word	0x0500000f


	//   ....[144]....
        /*06ec*/ 	.word	0x0500000f


	//   ....[145]....
        /*06f0*/ 	.word	0x0500000f


	//   ....[146]....
        /*06f4*/ 	.word	0x0500000f


	//   ....[147]....
        /*06f8*/ 	.word	0x0500000f


	//   ....[148]....
        /*06fc*/ 	.word	0x0500000f


	//   ....[149]....
        /*0700*/ 	.word	0x0500000f


	//   ....[150]....
        /*0704*/ 	.word	0x0500000f


	//   ....[151]....
        /*0708*/ 	.word	0x0500000f


	//   ....[152]....
        /*070c*/ 	.word	0x0500000f


	//   ....[153]....
        /*0710*/ 	.word	0x0500000f


	//   ....[154]....
        /*0714*/ 	.word	0x0500000f


	//   ....[155]....
        /*0718*/ 	.word	0x0500000f


	//----- nvinfo : EIATTR_COOP_GROUP_INSTR_OFFSETS
	.align		4
.L_885:
        /*071c*/ 	.byte	0x04, 0x28
        /*071e*/ 	.short	(.L_887 - .L_886)


	//   ....[0]....
.L_886:
        /*0720*/ 	.word	0x00000060


	//   ....[1]....
        /*0724*/ 	.word	0x000001a0


	//   ....[2]....
        /*0728*/ 	.word	0x000001f0


	//   ....[3]....
        /*072c*/ 	.word	0x000003e0


	//   ....[4]....
        /*0730*/ 	.word	0x00000540


	//   ....[5]....
        /*0734*/ 	.word	0x00000660


	//   ....[6]....
        /*0738*/ 	.word	0x000007c0


	//   ....[7]....
        /*073c*/ 	.word	0x00004f90


	//   ....[8]....
        /*0740*/ 	.word	0x00007260


	//   ....[9]....
        /*0744*/ 	.word	0x00007990


	//   ....[10]....
        /*0748*/ 	.word	0x000079a0


	//   ....[11]....
        /*074c*/ 	.word	0x000079b0


	//   ....[12]....
        /*0750*/ 	.word	0x000079c0


	//   ....[13]....
        /*0754*/ 	.word	0x00007cf0


	//   ....[14]....
        /*0758*/ 	.word	0x00007d00


	//   ....[15]....
        /*075c*/ 	.word	0x00007d10


	//   ....[16]....
        /*0760*/ 	.word	0x00007d20


	//   ....[17]....
        /*0764*/ 	.word	0x00009000


	//   ....[18]....
        /*0768*/ 	.word	0x00009010


	//   ....[19]....
        /*076c*/ 	.word	0x00009020


	//   ....[20]....
        /*0770*/ 	.word	0x00009030


	//   ....[21]....
        /*0774*/ 	.word	0x00009270


	//   ....[22]....
        /*0778*/ 	.word	0x00009280


	//   ....[23]....
        /*077c*/ 	.word	0x00009290


	//   ....[24]....
        /*0780*/ 	.word	0x000092a0


	//   ....[25]....
        /*0784*/ 	.word	0x0000a840


	//   ....[26]....
        /*0788*/ 	.word	0x0000aad0


	//   ....[27]....
        /*078c*/ 	.word	0x0000b3e0


	//   ....[28]....
        /*0790*/ 	.word	0x0000b500


	//   ....[29]....
        /*0794*/ 	.word	0x0000b8f0


	//   ....[30]....
        /*0798*/ 	.word	0x0000b970


	//   ....[31]....
        /*079c*/ 	.word	0x0000c2f0


	//   ....[32]....
        /*07a0*/ 	.word	0x0000c810


	//   ....[33]....
        /*07a4*/ 	.word	0x0000cbd0


	//   ....[34]....
        /*07a8*/ 	.word	0x0000d230


	//   ....[35]....
        /*07ac*/ 	.word	0x0000d310


	//   ....[36]....
        /*07b0*/ 	.word	0x0000d8e0


	//   ....[37]....
        /*07b4*/ 	.word	0x0000dab0


	//   ....[38]....
        /*07b8*/ 	.word	0x0000e990


	//   ....[39]....
        /*07bc*/ 	.word	0x0000f170


	//   ....[40]....
        /*07c0*/ 	.word	0x0000f190


	//   ....[41]....
        /*07c4*/ 	.word	0x0000f8e0


	//   ....[42]....
        /*07c8*/ 	.word	0x0000f950


	//   ....[43]....
        /*07cc*/ 	.word	0x00010690


	//   ....[44]....
        /*07d0*/ 	.word	0x00010b00


	//   ....[45]....
        /*07d4*/ 	.word	0x00010d80


	//   ....[46]....
        /*07d8*/ 	.word	0x00011350


	//   ....[47]....
        /*07dc*/ 	.word	0x00011370


	//   ....[48]....
        /*07e0*/ 	.word	0x00011cb0


	//   ....[49]....
        /*07e4*/ 	.word	0x00011e40


	//   ....[50]....
        /*07e8*/ 	.word	0x00012bc0


	//   ....[51]....
        /*07ec*/ 	.word	0x00012c10


	//   ....[52]....
        /*07f0*/ 	.word	0x00012c40


	//   ....[53]....
        /*07f4*/ 	.word	0x00012ca0


	//   ....[54]....
        /*07f8*/ 	.word	0x00012cc0


	//   ....[55]....
        /*07fc*/ 	.word	0x00014690


	//   ....[56]....
        /*0800*/ 	.word	0x00014bb0


	//   ....[57]....
        /*0804*/ 	.word	0x00014bd0


	//   ....[58]....
        /*0808*/ 	.word	0x00014c00


	//   ....[59]....
        /*080c*/ 	.word	0x00014c10


	//   ....[60]....
        /*0810*/ 	.word	0x00015220


	//   ....[61]....
        /*0814*/ 	.word	0x00015280


	//   ....[62]....
        /*0818*/ 	.word	0x00015510


	//   ....[63]....
        /*081c*/ 	.word	0x00015530


	//   ....[64]....
        /*0820*/ 	.word	0x000160b0


	//   ....[65]....
        /*0824*/ 	.word	0x000160d0


	//   ....[66]....
        /*0828*/ 	.word	0x00016300


	//   ....[67]....
        /*082c*/ 	.word	0x00016320


	//   ....[68]....
        /*0830*/ 	.word	0x000165d0


	//   ....[69]....
        /*0834*/ 	.word	0x000167a0


	//   ....[70]....
        /*0838*/ 	.word	0x000167d0


	//   ....[71]....
        /*083c*/ 	.word	0x00016800


	//   ....[72]....
        /*0840*/ 	.word	0x00016830


	//   ....[73]....
        /*0844*/ 	.word	0x00016860


	//   ....[74]....
        /*0848*/ 	.word	0x00016890


	//   ....[75]....
        /*084c*/ 	.word	0x00016a00


	//   ....[76]....
        /*0850*/ 	.word	0x00016a30


	//   ....[77]....
        /*0854*/ 	.word	0x00016a60


	//   ....[78]....
        /*0858*/ 	.word	0x00016a90


	//   ....[79]....
        /*085c*/ 	.word	0x00016ac0


	//   ....[80]....
        /*0860*/ 	.word	0x00016af0


	//   ....[81]....
        /*0864*/ 	.word	0x00016b90


	//   ....[82]....
        /*0868*/ 	.word	0x00016bf0


	//   ....[83]....
        /*086c*/ 	.word	0x00016c80


	//   ....[84]....
        /*0870*/ 	.word	0x00017d30


	//   ....[85]....
        /*0874*/ 	.word	0x0001a270


	//   ....[86]....
        /*0878*/ 	.word	0x0001ada0


	//   ....[87]....
        /*087c*/ 	.word	0x0001adc0


	//   ....[88]....
        /*0880*/ 	.word	0x0001ae70


	//   ....[89]....
        /*0884*/ 	.word	0x0001ae80


	//   ....[90]....
        /*0888*/ 	.word	0x0001af00


	//   ....[91]....
        /*088c*/ 	.word	0x0001af10


	//   ....[92]....
        /*0890*/ 	.word	0x0001af60


	//   ....[93]....
        /*0894*/ 	.word	0x0001af80


	//   ....[94]....
        /*0898*/ 	.word	0x0001ea00


	//   ....[95]....
        /*089c*/ 	.word	0x0001ea30


	//   ....[96]....
        /*08a0*/ 	.word	0x0001ea70


	//   ....[97]....
        /*08a4*/ 	.word	0x0001eaa0


	//   ....[98]....
        /*08a8*/ 	.word	0x0001ead0


	//   ....[99]....
        /*08ac*/ 	.word	0x0001eb00


	//   ....[100]....
        /*08b0*/ 	.word	0x0001eb30


	//   ....[101]....
        /*08b4*/ 	.word	0x0001eb60


	//   ....[102]....
        /*08b8*/ 	.word	0x0001ece0


	//   ....[103]....
        /*08bc*/ 	.word	0x0001ed10


	//   ....[104]....
        /*08c0*/ 	.word	0x0001ed40


	//   ....[105]....
        /*08c4*/ 	.word	0x0001ed70


	//   ....[106]....
        /*08c8*/ 	.word	0x0001eda0


	//   ....[107]....
        /*08cc*/ 	.word	0x0001edd0


	//   ....[108]....
        /*08d0*/ 	.word	0x0001ee90


	//   ....[109]....
        /*08d4*/ 	.word	0x0001eeb0


	//   ....[110]....
        /*08d8*/ 	.word	0x0001ef20


	//   ....[111]....
        /*08dc*/ 	.word	0x0001f5e0


	//   ....[112]....
        /*08e0*/ 	.word	0x0001fac0


	//   ....[113]....
        /*08e4*/ 	.word	0x0001fb50


	//   ....[114]....
        /*08e8*/ 	.word	0x0001fba0


	//   ....[115]....
        /*08ec*/ 	.word	0x0001fbf0


	//   ....[116]....
        /*08f0*/ 	.word	0x0001fc80


	//   ....[117]....
        /*08f4*/ 	.word	0x0001fd10


	//   ....[118]....
        /*08f8*/ 	.word	0x0001fd60


	//   ....[119]....
        /*08fc*/ 	.word	0x0001fdb0


	//   ....[120]....
        /*0900*/ 	.word	0x0001fe90


	//   ....[121]....
        /*0904*/ 	.word	0x0001ff20


	//   ....[122]....
        /*0908*/ 	.word	0x0001ff70


	//   ....[123]....
        /*090c*/ 	.word	0x0001ffd0


	//   ....[124]....
        /*0910*/ 	.word	0x00020070


	//   ....[125]....
        /*0914*/ 	.word	0x00020100


	//   ....[126]....
        /*0918*/ 	.word	0x00020150


	//   ....[127]....
        /*091c*/ 	.word	0x000201a0


	//   ....[128]....
        /*0920*/ 	.word	0x00020550


	//   ....[129]....
        /*0924*/ 	.word	0x00020840


	//   ....[130]....
        /*0928*/ 	.word	0x00020a00


	//   ....[131]....
        /*092c*/ 	.word	0x00020a50


	//   ....[132]....
        /*0930*/ 	.word	0x00020ab0


	//   ....[133]....
        /*0934*/ 	.word	0x00020ba0


	//   ....[134]....
        /*0938*/ 	.word	0x00020c00


	//   ....[135]....
        /*093c*/ 	.word	0x00020cf0


	//   ....[136]....
        /*0940*/ 	.word	0x00020d50


	//   ....[137]....
        /*0944*/ 	.word	0x00020e20


	//   ....[138]....
        /*0948*/ 	.word	0x00021150


	//   ....[139]....
        /*094c*/ 	.word	0x000211f0


	//   ....[140]....
        /*0950*/ 	.word	0x00021310


	//   ....[141]....
        /*0954*/ 	.word	0x00021380


	//   ....[142]....
        /*0958*/ 	.word	0x000213f0


	//   ....[143]....
        /*095c*/ 	.word	0x00021460


	//   ....[144]....
        /*0960*/ 	.word	0x000214d0


	//   ....[145]....
        /*0964*/ 	.word	0x00021550


	//   ....[146]....
        /*0968*/ 	.word	0x000215e0


	//   ....[147]....
        /*096c*/ 	.word	0x00021680


	//   ....[148]....
        /*0970*/ 	.word	0x000216f0


	//   ....[149]....
        /*0974*/ 	.word	0x00021760


	//   ....[150]....
        /*0978*/ 	.word	0x000217d0


	//   ....[151]....
        /*097c*/ 	.word	0x00021850


	//   ....[152]....
        /*0980*/ 	.word	0x000218c0


	//   ....[153]....
        /*0984*/ 	.word	0x00021960


	//   ....[154]....
        /*0988*/ 	.word	0x000219f0


	//   ....[155]....
        /*098c*/ 	.word	0x00021b20


	//----- nvinfo : EIATTR_REG_RECONFIG
	.align		4
.L_887:
        /*0990*/ 	.byte	0x01, 0x54
	.zero		2


	//----- nvinfo : EIATTR_SYSCALL_OFFSETS
	.align		4
        /*0994*/ 	.byte	0x04, 0x46
        /*0996*/ 	.short	(.L_889 - .L_888)


	//   ....[0]....
.L_888:
        /*0998*/ 	.word	0x00001cf0


	//   ....[1]....
        /*099c*/ 	.word	0x00001e40


	//   ....[2]....
        /*09a0*/ 	.word	0x00007420


	//   ....[3]....
        /*09a4*/ 	.word	0x00007740


	//   ....[4]....
        /*09a8*/ 	.word	0x00019eb0


	//   ....[5]....
        /*09ac*/ 	.word	0x0001a000


	//   ....[6]....
        /*09b0*/ 	.word	0x0001a0f0


	//   ....[7]....
        /*09b4*/ 	.word	0x0001a960


	//----- nvinfo : EIATTR_MBARRIER_INSTR_OFFSETS
	.align		4
.L_889:
        /*09b8*/ 	.byte	0x04, 0x39
        /*09ba*/ 	.short	(.L_891 - .L_890)


	//   ....[0]....
.L_890:
        /*09bc*/ 	.word	0x000002d0
        /*09c0*/ 	.word	0x000000ff
        /*09c4*/ 	.word	0x00028c00
        /*09c8*/ 	.short	0x0100
        /*09ca*/ 	.byte	0x08
	.zero		1


	//   ....[1]....
        /*09cc*/ 	.word	0x000002e0
        /*09d0*/ 	.word	0x000000ff
        /*09d4*/ 	.word	0x00028c20
        /*09d8*/ 	.short	0x0100
        /*09da*/ 	.byte	0x08
	.zero		1


	//   ....[2]....
        /*09dc*/ 	.word	0x00000390
        /*09e0*/ 	.word	0x000000ff
        /*09e4*/ 	.word	0x00028c30
        /*09e8*/ 	.short	0x0100
        /*09ea*/ 	.byte	0x06
	.zero		1


	//   ....[3]....
        /*09ec*/ 	.word	0x000003a0
        /*09f0*/ 	.word	0x000000ff
        /*09f4*/ 	.word	0x00028c40
        /*09f8*/ 	.short	0x0100
        /*09fa*/ 	.byte	0x06
	.zero		1


	//   ....[4]....
        /*09fc*/ 	.word	0x000003b0
        /*0a00*/ 	.word	0x000000ff
        /*0a04*/ 	.word	0x00028c38
        /*0a08*/ 	.short	0x0100
        /*0a0a*/ 	.byte	0x06
	.zero		1


	//   ....[5]....
        /*0a0c*/ 	.word	0x000003c0
        /*0a10*/ 	.word	0x000000ff
        /*0a14*/ 	.word	0x00028c48
        /*0a18*/ 	.short	0x0100
        /*0a1a*/ 	.byte	0x06
	.zero		1


	//   ....[6]....
        /*0a1c*/ 	.word	0x000004f0
        /*0a20*/ 	.word	0x000000ff
        /*0a24*/ 	.word	0x00028c50
        /*0a28*/ 	.short	0x0100
        /*0a2a*/ 	.byte	0x08
	.zero		1


	//   ....[7]....
        /*0a2c*/ 	.word	0x00000500
        /*0a30*/ 	.word	0x000000ff
        /*0a34*/ 	.word	0x00028c60
        /*0a38*/ 	.short	0x0100
        /*0a3a*/ 	.byte	0x08
	.zero		1


	//   ....[8]....
        /*0a3c*/ 	.word	0x00000510
        /*0a40*/ 	.word	0x000000ff
        /*0a44*/ 	.word	0x00028c58
        /*0a48*/ 	.short	0x0100
        /*0a4a*/ 	.byte	0x08
	.zero		1


	//   ....[9]....
        /*0a4c*/ 	.word	0x00000520
        /*0a50*/ 	.word	0x000000ff
        /*0a54*/ 	.word	0x00028c68
        /*0a58*/ 	.short	0x0100
        /*0a5a*/ 	.byte	0x08
	.zero		1


	//   ....[10]....
        /*0a5c*/ 	.word	0x00000610
        /*0a60*/ 	.word	0x000000ff
        /*0a64*/ 	.word	0x00028c70
        /*0a68*/ 	.short	0x0100
        /*0a6a*/ 	.byte	0x06
	.zero		1


	//   ....[11]....
        /*0a6c*/ 	.word	0x00000620
        /*0a70*/ 	.word	0x000000ff
        /*0a74*/ 	.word	0x00028c80
        /*0a78*/ 	.short	0x0100
        /*0a7a*/ 	.byte	0x06
	.zero		1


	//   ....[12]....
        /*0a7c*/ 	.word	0x00000630
        /*0a80*/ 	.word	0x000000ff
        /*0a84*/ 	.word	0x00028c78
        /*0a88*/ 	.short	0x0100
        /*0a8a*/ 	.byte	0x06
	.zero		1


	//   ....[13]....
        /*0a8c*/ 	.word	0x00000640
        /*0a90*/ 	.word	0x000000ff
        /*0a94*/ 	.word	0x00028c88
        /*0a98*/ 	.short	0x0100
        /*0a9a*/ 	.byte	0x06
	.zero		1


	//   ....[14]....
        /*0a9c*/ 	.word	0x00000770
        /*0aa0*/ 	.word	0x000000ff
        /*0aa4*/ 	.word	0x00028c90
        /*0aa8*/ 	.short	0x0100
        /*0aaa*/ 	.byte	0x08
	.zero		1


	//   ....[15]....
        /*0aac*/ 	.word	0x00000780
        /*0ab0*/ 	.word	0x000000ff
        /*0ab4*/ 	.word	0x00028ca0
        /*0ab8*/ 	.short	0x0100
        /*0aba*/ 	.byte	0x08
	.zero		1


	//   ....[16]....
        /*0abc*/ 	.word	0x00000790
        /*0ac0*/ 	.word	0x000000ff
        /*0ac4*/ 	.word	0x00028c98
        /*0ac8*/ 	.short	0x0100
        /*0aca*/ 	.byte	0x08
	.zero		1


	//   ....[17]....
        /*0acc*/ 	.word	0x000007a0
        /*0ad0*/ 	.word	0x000000ff
        /*0ad4*/ 	.word	0x00028ca8
        /*0ad8*/ 	.short	0x0100
        /*0ada*/ 	.byte	0x08
	.zero		1


	//   ....[18]....
        /*0adc*/ 	.word	0x000008d0
        /*0ae0*/ 	.word	0x000000ff
        /*0ae4*/ 	.word	0x00028cb0
        /*0ae8*/ 	.short	0x0100
        /*0aea*/ 	.byte	0x08
	.zero		1


	//   ....[19]....
        /*0aec*/ 	.word	0x000008e0
        /*0af0*/ 	.word	0x000000ff
        /*0af4*/ 	.word	0x00028cc0
        /*0af8*/ 	.short	0x0100
        /*0afa*/ 	.byte	0x08
	.zero		1


	//   ....[20]....
        /*0afc*/ 	.word	0x000008f0
        /*0b00*/ 	.word	0x000000ff
        /*0b04*/ 	.word	0x00028cb8
        /*0b08*/ 	.short	0x0100
        /*0b0a*/ 	.byte	0x08
	.zero		1


	//   ....[21]....
        /*0b0c*/ 	.word	0x00000900
        /*0b10*/ 	.word	0x000000ff
        /*0b14*/ 	.word	0x00028cc8
        /*0b18*/ 	.short	0x0100
        /*0b1a*/ 	.byte	0x08
	.zero		1


	//   ....[22]....
        /*0b1c*/ 	.word	0x00002a30
        /*0b20*/ 	.word	0x00000040
        /*0b24*/ 	.word	0x00028c90
        /*0b28*/ 	.short	0x010a
        /*0b2a*/ 	.byte	0x3f
	.zero		1


	//   ....[23]....
        /*0b2c*/ 	.word	0x00003480
        /*0b30*/ 	.word	0x00000040
        /*0b34*/ 	.word	0x00028c90
        /*0b38*/ 	.short	0x010a
        /*0b3a*/ 	.byte	0x3f
	.zero		1


	//   ....[24]....
        /*0b3c*/ 	.word	0x00003db0
        /*0b40*/ 	.word	0x00000040
        /*0b44*/ 	.word	0x00028c90
        /*0b48*/ 	.short	0x010a
        /*0b4a*/ 	.byte	0x3f
	.zero		1


	//   ....[25]....
        /*0b4c*/ 	.word	0x00003fb0
        /*0b50*/ 	.word	0x00000004
        /*0b54*/ 	.word	0x00000000
        /*0b58*/ 	.short	0x0101
        /*0b5a*/ 	.byte	0x3f
	.zero		1


	//   ....[26]....
        /*0b5c*/ 	.word	0x00003ff0
        /*0b60*/ 	.word	0x00000040
        /*0b64*/ 	.word	0x00028cb0
        /*0b68*/ 	.short	0x010a
        /*0b6a*/ 	.byte	0x3f
	.zero		1


	//   ....[27]....
        /*0b6c*/ 	.word	0x00004640
        /*0b70*/ 	.word	0x00000040
        /*0b74*/ 	.word	0x00000000
        /*0b78*/ 	.short	0x0101
        /*0b7a*/ 	.byte	0x3f
	.zero		1


	//   ....[28]....
        /*0b7c*/ 	.word	0x000050b0
        /*0b80*/ 	.word	0x00000016
        /*0b84*/ 	.word	0x00028c50
        /*0b88*/ 	.short	0x010a
        /*0b8a*/ 	.byte	0x3f
	.zero		1


	//   ....[29]....
        /*0b8c*/ 	.word	0x00005470
        /*0b90*/ 	.word	0x00000000
        /*0b94*/ 	.word	0x00000000
        /*0b98*/ 	.short	0x0101
        /*0b9a*/ 	.byte	0x3f
	.zero		1


	//   ....[30]....
        /*0b9c*/ 	.word	0x00005d90
        /*0ba0*/ 	.word	0x00000000
        /*0ba4*/ 	.word	0x00028c50
        /*0ba8*/ 	.short	0x010a
        /*0baa*/ 	.byte	0x3f
	.zero		1


	//   ....[31]....
        /*0bac*/ 	.word	0x00005de0
        /*0bb0*/ 	.word	0x00000000
        /*0bb4*/ 	.word	0x00028c50
        /*0bb8*/ 	.short	0x010a
        /*0bba*/ 	.byte	0x3f
	.zero		1


	//   ....[32]....
        /*0bbc*/ 	.word	0x000060a0
        /*0bc0*/ 	.word	0x00000000
        /*0bc4*/ 	.word	0x00000000
        /*0bc8*/ 	.short	0x0101
        /*0bca*/ 	.byte	0x3f
	.zero		1


	//   ....[33]....
        /*0bcc*/ 	.word	0x000074b0
        /*0bd0*/ 	.word	0x00000002
        /*0bd4*/ 	.word	0x00028c00
        /*0bd8*/ 	.short	0x010a
        /*0bda*/ 	.byte	0x3f
	.zero		1


	//   ....[34]....
        /*0bdc*/ 	.word	0x00007500
        /*0be0*/ 	.word	0x00000002
        /*0be4*/ 	.word	0x00028c00
        /*0be8*/ 	.short	0x010a
        /*0bea*/ 	.byte	0x3f
	.zero		1


	//   ....[35]....
        /*0bec*/ 	.word	0x00007f60
        /*0bf0*/ 	.word	0x00000002
        /*0bf4*/ 	.word	0x00028c00
        /*0bf8*/ 	.short	0x010a
        /*0bfa*/ 	.byte	0x3f
	.zero		1


	//   ....[36]....
        /*0bfc*/ 	.word	0x00009450
        /*0c00*/ 	.word	0x00000002
        /*0c04*/ 	.word	0x00028c00
        /*0c08*/ 	.short	0x010a
        /*0c0a*/ 	.byte	0x3f
	.zero		1


	//   ....[37]....
        /*0c0c*/ 	.word	0x0000a3a0
        /*0c10*/ 	.word	0x0000000e
        /*0c14*/ 	.word	0x00028c30
        /*0c18*/ 	.short	0x010a
        /*0c1a*/ 	.byte	0x3f
	.zero		1


	//   ....[38]....
        /*0c1c*/ 	.word	0x0000a430
        /*0c20*/ 	.word	0x0000000e
        /*0c24*/ 	.word	0x00028c30
        /*0c28*/ 	.short	0x010a
        /*0c2a*/ 	.byte	0x3f
	.zero		1


	//   ....[39]....
        /*0c2c*/ 	.word	0x0000a900
        /*0c30*/ 	.word	0x00000000
        /*0c34*/ 	.word	0x00000000
        /*0c38*/ 	.short	0x0101
        /*0c3a*/ 	.byte	0x3f
	.zero		1


	//   ....[40]....
        /*0c3c*/ 	.word	0x0000bf70
        /*0c40*/ 	.word	0x0000000e
        /*0c44*/ 	.word	0x00028c50
        /*0c48*/ 	.short	0x010a
        /*0c4a*/ 	.byte	0x3f
	.zero		1


	//   ....[41]....
        /*0c4c*/ 	.word	0x0000c020
        /*0c50*/ 	.word	0x0000000e
        /*0c54*/ 	.word	0x00028c50
        /*0c58*/ 	.short	0x010a
        /*0c5a*/ 	.byte	0x3f
	.zero		1


	//   ....[42]....
        /*0c5c*/ 	.word	0x0000c310
        /*0c60*/ 	.word	0x0000000e
        /*0c64*/ 	.word	0x00000000
        /*0c68*/ 	.short	0x0101
        /*0c6a*/ 	.byte	0x3f
	.zero		1


	//   ....[43]....
        /*0c6c*/ 	.word	0x0000c5e0
        /*0c70*/ 	.word	0x000000d4
        /*0c74*/ 	.word	0x00028c30
        /*0c78*/ 	.short	0x010a
        /*0c7a*/ 	.byte	0x3f
	.zero		1


	//   ....[44]....
        /*0c7c*/ 	.word	0x0000c650
        /*0c80*/ 	.word	0x000000d4
        /*0c84*/ 	.word	0x00028c30
        /*0c88*/ 	.short	0x010a
        /*0c8a*/ 	.byte	0x3f
	.zero		1


	//   ....[45]....
        /*0c8c*/ 	.word	0x0000c960
        /*0c90*/ 	.word	0x0000000d
        /*0c94*/ 	.word	0x00000000
        /*0c98*/ 	.short	0x0101
        /*0c9a*/ 	.byte	0x3f
	.zero		1


	//   ....[46]....
        /*0c9c*/ 	.word	0x0000e660
        /*0ca0*/ 	.word	0x000000d4
        /*0ca4*/ 	.word	0x00028c50
        /*0ca8*/ 	.short	0x010a
        /*0caa*/ 	.byte	0x3f
	.zero		1


	//   ....[47]....
        /*0cac*/ 	.word	0x0000e6b0
        /*0cb0*/ 	.word	0x000000d4
        /*0cb4*/ 	.word	0x00028c50
        /*0cb8*/ 	.short	0x010a
        /*0cba*/ 	.byte	0x3f
	.zero		1


	//   ....[48]....
        /*0cbc*/ 	.word	0x0000e9b0
        /*0cc0*/ 	.word	0x000000d4
        /*0cc4*/ 	.word	0x00000000
        /*0cc8*/ 	.short	0x0101
        /*0cca*/ 	.byte	0x3f
	.zero		1


	//   ....[49]....
        /*0ccc*/ 	.word	0x0000eda0
        /*0cd0*/ 	.word	0x0000000e
        /*0cd4*/ 	.word	0x00028c30
        /*0cd8*/ 	.short	0x010a
        /*0cda*/ 	.byte	0x3f
	.zero		1


	//   ....[50]....
        /*0cdc*/ 	.word	0x0000ee10
        /*0ce0*/ 	.word	0x0000000e
        /*0ce4*/ 	.word	0x00028c30
        /*0ce8*/ 	.short	0x010a
        /*0cea*/ 	.byte	0x3f
	.zero		1


	//   ....[51]....
        /*0cec*/ 	.word	0x0000f320
        /*0cf0*/ 	.word	0x00000014
        /*0cf4*/ 	.word	0x00000000
        /*0cf8*/ 	.short	0x0101
        /*0cfa*/ 	.byte	0x3f
	.zero		1


	//   ....[52]....
        /*0cfc*/ 	.word	0x00010380
        /*0d00*/ 	.word	0x0000000e
        /*0d04*/ 	.word	0x00028c50
        /*0d08*/ 	.short	0x010a
        /*0d0a*/ 	.byte	0x3f
	.zero		1


	//   ....[53]....
        /*0d0c*/ 	.word	0x000103d0
        /*0d10*/ 	.word	0x0000000e
        /*0d14*/ 	.word	0x00028c50
        /*0d18*/ 	.short	0x010a
        /*0d1a*/ 	.byte	0x3f
	.zero		1


	//   ....[54]....
        /*0d1c*/ 	.word	0x000106b0
        /*0d20*/ 	.word	0x0000000e
        /*0d24*/ 	.word	0x00000000
        /*0d28*/ 	.short	0x0101
        /*0d2a*/ 	.byte	0x3f
	.zero		1


	//   ....[55]....
        /*0d2c*/ 	.word	0x000107f0
        /*0d30*/ 	.word	0x000000ce
        /*0d34*/ 	.word	0x00028c30
        /*0d38*/ 	.short	0x010a
        /*0d3a*/ 	.byte	0x3f
	.zero		1


	//   ....[56]....
        /*0d3c*/ 	.word	0x00010860
        /*0d40*/ 	.word	0x000000ce
        /*0d44*/ 	.word	0x00028c30
        /*0d48*/ 	.short	0x010a
        /*0d4a*/ 	.byte	0x3f
	.zero		1


	//   ....[57]....
        /*0d4c*/ 	.word	0x00010bd0
        /*0d50*/ 	.word	0x0000000c
        /*0d54*/ 	.word	0x00000000
        /*0d58*/ 	.short	0x0101
        /*0d5a*/ 	.byte	0x3f
	.zero		1


	//   ....[58]....
        /*0d5c*/ 	.word	0x00012890
        /*0d60*/ 	.word	0x000000ce
        /*0d64*/ 	.word	0x00028c50
        /*0d68*/ 	.short	0x010a
        /*0d6a*/ 	.byte	0x3f
	.zero		1


	//   ....[59]....
        /*0d6c*/ 	.word	0x000128e0
        /*0d70*/ 	.word	0x000000ce
        /*0d74*/ 	.word	0x00028c50
        /*0d78*/ 	.short	0x010a
        /*0d7a*/ 	.byte	0x3f
	.zero		1


	//   ....[60]....
        /*0d7c*/ 	.word	0x00012be0
        /*0d80*/ 	.word	0x000000ce
        /*0d84*/ 	.word	0x00000000
        /*0d88*/ 	.short	0x0101
        /*0d8a*/ 	.byte	0x3f
	.zero		1


	//   ....[61]....
        /*0d8c*/ 	.word	0x000152a0
        /*0d90*/ 	.word	0x00000000
        /*0d94*/ 	.word	0x00000000
        /*0d98*/ 	.short	0x0101
        /*0d9a*/ 	.byte	0x3f
	.zero		1


	//   ....[62]....
        /*0d9c*/ 	.word	0x00017e20
        /*0da0*/ 	.word	0x00000007
        /*0da4*/ 	.word	0x00028c20
        /*0da8*/ 	.short	0x010a
        /*0daa*/ 	.byte	0x3f
	.zero		1


	//   ....[63]....
        /*0dac*/ 	.word	0x00017f00
        /*0db0*/ 	.word	0x00000006
        /*0db4*/ 	.word	0x00028ca0
        /*0db8*/ 	.short	0x010a
        /*0dba*/ 	.byte	0x3f
	.zero		1


	//   ....[64]....
        /*0dbc*/ 	.word	0x00018150
        /*0dc0*/ 	.word	0x00000006
        /*0dc4*/ 	.word	0x00028cc0
        /*0dc8*/ 	.short	0x010a
        /*0dca*/ 	.byte	0x3f
	.zero		1


	//   ....[65]....
        /*0dcc*/ 	.word	0x00018bd0
        /*0dd0*/ 	.word	0x00000005
        /*0dd4*/ 	.word	0x00028ca0
        /*0dd8*/ 	.short	0x010a
        /*0dda*/ 	.byte	0x3f
	.zero		1


	//   ....[66]....
        /*0ddc*/ 	.word	0x00018e10
        /*0de0*/ 	.word	0x00000005
        /*0de4*/ 	.word	0x00028cc0
        /*0de8*/ 	.short	0x010a
        /*0dea*/ 	.byte	0x3f
	.zero		1


	//   ....[67]....
        /*0dec*/ 	.word	0x0001a500
        /*0df0*/ 	.word	0x00000000
        /*0df4*/ 	.word	0x00028c40
        /*0df8*/ 	.short	0x010a
        /*0dfa*/ 	.byte	0x3f
	.zero		1


	//   ....[68]....
        /*0dfc*/ 	.word	0x0001b030
        /*0e00*/ 	.word	0x00000008
        /*0e04*/ 	.word	0x00028c00
        /*0e08*/ 	.short	0x0107
        /*0e0a*/ 	.byte	0x3f
	.zero		1


	//   ....[69]....
        /*0e0c*/ 	.word	0x0001b130
        /*0e10*/ 	.word	0x00000002
        /*0e14*/ 	.word	0x00028c00
        /*0e18*/ 	.short	0x0101
        /*0e1a*/ 	.byte	0x3f
	.zero		1


	//   ....[70]....
        /*0e1c*/ 	.word	0x0001b150
        /*0e20*/ 	.word	0x00000002
        /*0e24*/ 	.word	0x00028c20
        /*0e28*/ 	.short	0x010a
        /*0e2a*/ 	.byte	0x3f
	.zero		1


	//   ....[71]....
        /*0e2c*/ 	.word	0x0001b250
        /*0e30*/ 	.word	0x00000000
        /*0e34*/ 	.word	0x00028c60
        /*0e38*/ 	.short	0x010a
        /*0e3a*/ 	.byte	0x3f
	.zero		1


	//   ....[72]....
        /*0e3c*/ 	.word	0x0001bed0
        /*0e40*/ 	.word	0x00000003
        /*0e44*/ 	.word	0x00028c40
        /*0e48*/ 	.short	0x010a
        /*0e4a*/ 	.byte	0x3f
	.zero		1


	//   ....[73]....
        /*0e4c*/ 	.word	0x0001c120
        /*0e50*/ 	.word	0x00000003
        /*0e54*/ 	.word	0x00028c60
        /*0e58*/ 	.short	0x010a
        /*0e5a*/ 	.byte	0x3f
	.zero		1


	//   ....[74]....
        /*0e5c*/ 	.word	0x0001cd40
        /*0e60*/ 	.word	0x00000002
        /*0e64*/ 	.word	0x00028c40
        /*0e68*/ 	.short	0x010a
        /*0e6a*/ 	.byte	0x3f
	.zero		1


	//   ....[75]....
        /*0e6c*/ 	.word	0x0001cf80
        /*0e70*/ 	.word	0x00000002
        /*0e74*/ 	.word	0x00028c60
        /*0e78*/ 	.short	0x010a
        /*0e7a*/ 	.byte	0x3f
	.zero		1


	//   ....[76]....
        /*0e7c*/ 	.word	0x0001db10
        /*0e80*/ 	.word	0x00000003
        /*0e84*/ 	.word	0x00028c40
        /*0e88*/ 	.short	0x010a
        /*0e8a*/ 	.byte	0x3f
	.zero		1


	//   ....[77]....
        /*0e8c*/ 	.word	0x0001dd60
        /*0e90*/ 	.word	0x00000003
        /*0e94*/ 	.word	0x00028c60
        /*0e98*/ 	.short	0x010a
        /*0e9a*/ 	.byte	0x3f
	.zero		1


	//   ....[78]....
        /*0e9c*/ 	.word	0x0001f560
        /*0ea0*/ 	.word	0x00000000
        /*0ea4*/ 	.word	0x00028c20
        /*0ea8*/ 	.short	0x010a
        /*0eaa*/ 	.byte	0x3f
	.zero		1


	//   ....[79]....
        /*0eac*/ 	.word	0x0001f710
        /*0eb0*/ 	.word	0x00000006
        /*0eb4*/ 	.word	0x00000000
        /*0eb8*/ 	.short	0x010a
        /*0eba*/ 	.byte	0x3f
	.zero		1


	//   ....[80]....
        /*0ebc*/ 	.word	0x0001f780
        /*0ec0*/ 	.word	0x00000007
        /*0ec4*/ 	.word	0x00000000
        /*0ec8*/ 	.short	0x010a
        /*0eca*/ 	.byte	0x3f
	.zero		1


	//   ....[81]....
        /*0ecc*/ 	.word	0x0001f7f0
        /*0ed0*/ 	.word	0x00000004
        /*0ed4*/ 	.word	0x00000000
        /*0ed8*/ 	.short	0x010a
        /*0eda*/ 	.byte	0x3f
	.zero		1


	//   ....[82]....
        /*0edc*/ 	.word	0x0001f820
        /*0ee0*/ 	.word	0x00000003
        /*0ee4*/ 	.word	0x00000000
        /*0ee8*/ 	.short	0x010a
        /*0eea*/ 	.byte	0x3f
	.zero		1


	//   ....[83]....
        /*0eec*/ 	.word	0x0001f880
        /*0ef0*/ 	.word	0x00000040
        /*0ef4*/ 	.word	0x00028c90
        /*0ef8*/ 	.short	0x010a
        /*0efa*/ 	.byte	0x3f
	.zero		1


	//   ....[84]....
        /*0efc*/ 	.word	0x0001f8d0
        /*0f00*/ 	.word	0x00000040
        /*0f04*/ 	.word	0x00028c90
        /*0f08*/ 	.short	0x010a
        /*0f0a*/ 	.byte	0x3f
	.zero		1


	//   ....[85]....
        /*0f0c*/ 	.word	0x0001f920
        /*0f10*/ 	.word	0x00000040
        /*0f14*/ 	.word	0x00028c90
        /*0f18*/ 	.short	0x010a
        /*0f1a*/ 	.byte	0x3f
	.zero		1


	//   ....[86]....
        /*0f1c*/ 	.word	0x0001f970
        /*0f20*/ 	.word	0x00000040
        /*0f24*/ 	.word	0x00028cb0
        /*0f28*/ 	.short	0x010a
        /*0f2a*/ 	.byte	0x3f
	.zero		1


	//   ....[87]....
        /*0f2c*/ 	.word	0x0001f9c0
        /*0f30*/ 	.word	0x00000016
        /*0f34*/ 	.word	0x00028c50
        /*0f38*/ 	.short	0x010a
        /*0f3a*/ 	.byte	0x3f
	.zero		1


	//   ....[88]....
        /*0f3c*/ 	.word	0x0001fa10
        /*0f40*/ 	.word	0x00000000
        /*0f44*/ 	.word	0x00028c50
        /*0f48*/ 	.short	0x010a
        /*0f4a*/ 	.byte	0x3f
	.zero		1


	//   ....[89]....
        /*0f4c*/ 	.word	0x0001fde0
        /*0f50*/ 	.word	0x00000002
        /*0f54*/ 	.word	0x00028c00
        /*0f58*/ 	.short	0x010a
        /*0f5a*/ 	.byte	0x3f
	.zero		1


	//   ....[90]....
        /*0f5c*/ 	.word	0x000201f0
        /*0f60*/ 	.word	0x00000002
        /*0f64*/ 	.word	0x00028c00
        /*0f68*/ 	.short	0x010a
        /*0f6a*/ 	.byte	0x3f
	.zero		1


	//   ....[91]....
        /*0f6c*/ 	.word	0x00020240
        /*0f70*/ 	.word	0x0000000e
        /*0f74*/ 	.word	0x00028c30
        /*0f78*/ 	.short	0x010a
        /*0f7a*/ 	.byte	0x3f
	.zero		1


	//   ....[92]....
        /*0f7c*/ 	.word	0x00020290
        /*0f80*/ 	.word	0x0000000e
        /*0f84*/ 	.word	0x00028c50
        /*0f88*/ 	.short	0x010a
        /*0f8a*/ 	.byte	0x3f
	.zero		1


	//   ....[93]....
        /*0f8c*/ 	.word	0x000202e0
        /*0f90*/ 	.word	0x000000d4
        /*0f94*/ 	.word	0x00028c30
        /*0f98*/ 	.short	0x010a
        /*0f9a*/ 	.byte	0x3f
	.zero		1


	//   ....[94]....
        /*0f9c*/ 	.word	0x00020330
        /*0fa0*/ 	.word	0x000000d4
        /*0fa4*/ 	.word	0x00028c50
        /*0fa8*/ 	.short	0x010a
        /*0faa*/ 	.byte	0x3f
	.zero		1


	//   ....[95]....
        /*0fac*/ 	.word	0x00020380
        /*0fb0*/ 	.word	0x0000000e
        /*0fb4*/ 	.word	0x00028c30
        /*0fb8*/ 	.short	0x010a
        /*0fba*/ 	.byte	0x3f
	.zero		1


	//   ....[96]....
        /*0fbc*/ 	.word	0x000203d0
        /*0fc0*/ 	.word	0x0000000e
        /*0fc4*/ 	.word	0x00028c50
        /*0fc8*/ 	.short	0x010a
        /*0fca*/ 	.byte	0x3f
	.zero		1


	//   ....[97]....
        /*0fcc*/ 	.word	0x00020420
        /*0fd0*/ 	.word	0x000000ce
        /*0fd4*/ 	.word	0x00028c30
        /*0fd8*/ 	.short	0x010a
        /*0fda*/ 	.byte	0x3f
	.zero		1


	//   ....[98]....
        /*0fdc*/ 	.word	0x00020470
        /*0fe0*/ 	.word	0x000000ce
        /*0fe4*/ 	.word	0x00028c50
        /*0fe8*/ 	.short	0x010a
        /*0fea*/ 	.byte	0x3f
	.zero		1


	//   ....[99]....
        /*0fec*/ 	.word	0x00020620
        /*0ff0*/ 	.word	0x00000006
        /*0ff4*/ 	.word	0x00028c20
        /*0ff8*/ 	.short	0x010a
        /*0ffa*/ 	.byte	0x3f
	.zero		1


	//   ....[100]....
        /*0ffc*/ 	.word	0x00020670
        /*1000*/ 	.word	0x00000006
        /*1004*/ 	.word	0x00028ca0
        /*1008*/ 	.short	0x010a
        /*100a*/ 	.byte	0x3f
	.zero		1


	//   ....[101]....
        /*100c*/ 	.word	0x000206c0
        /*1010*/ 	.word	0x00000006
        /*1014*/ 	.word	0x00028cc0
        /*1018*/ 	.short	0x010a
        /*101a*/ 	.byte	0x3f
	.zero		1


	//   ....[102]....
        /*101c*/ 	.word	0x00020710
        /*1020*/ 	.word	0x00000005
        /*1024*/ 	.word	0x00028ca0
        /*1028*/ 	.short	0x010a
        /*102a*/ 	.byte	0x3f
	.zero		1


	//   ....[103]....
        /*102c*/ 	.word	0x00020760
        /*1030*/ 	.word	0x00000005
        /*1034*/ 	.word	0x00028cc0
        /*1038*/ 	.short	0x010a
        /*103a*/ 	.byte	0x3f
	.zero		1


	//   ....[104]....
        /*103c*/ 	.word	0x00020900
        /*1040*/ 	.word	0x00000000
        /*1044*/ 	.word	0x00028c40
        /*1048*/ 	.short	0x010a
        /*104a*/ 	.byte	0x3f
	.zero		1


	//   ....[105]....
        /*104c*/ 	.word	0x00020e70
        /*1050*/ 	.word	0x00000002
        /*1054*/ 	.word	0x00028c20
        /*1058*/ 	.short	0x010a
        /*105a*/ 	.byte	0x3f
	.zero		1


	//   ....[106]....
        /*105c*/ 	.word	0x00020ec0
        /*1060*/ 	.word	0x00000000
        /*1064*/ 	.word	0x00028c60
        /*1068*/ 	.short	0x010a
        /*106a*/ 	.byte	0x3f
	.zero		1


	//   ....[107]....
        /*106c*/ 	.word	0x00020f10
        /*1070*/ 	.word	0x00000003
        /*1074*/ 	.word	0x00028c40
        /*1078*/ 	.short	0x010a
        /*107a*/ 	.byte	0x3f
	.zero		1


	//   ....[108]....
        /*107c*/ 	.word	0x00020f60
        /*1080*/ 	.word	0x00000003
        /*1084*/ 	.word	0x00028c60
        /*1088*/ 	.short	0x010a
        /*108a*/ 	.byte	0x3f
	.zero		1


	//   ....[109]....
        /*108c*/ 	.word	0x00020fb0
        /*1090*/ 	.word	0x00000002
        /*1094*/ 	.word	0x00028c40
        /*1098*/ 	.short	0x010a
        /*109a*/ 	.byte	0x3f
	.zero		1


	//   ....[110]....
        /*109c*/ 	.word	0x00021000
        /*10a0*/ 	.word	0x00000002
        /*10a4*/ 	.word	0x00028c60
        /*10a8*/ 	.short	0x010a
        /*10aa*/ 	.byte	0x3f
	.zero		1


	//   ....[111]....
        /*10ac*/ 	.word	0x00021050
        /*10b0*/ 	.word	0x00000003
        /*10b4*/ 	.word	0x00028c40
        /*10b8*/ 	.short	0x010a
        /*10ba*/ 	.byte	0x3f
	.zero		1


	//   ....[112]....
        /*10bc*/ 	.word	0x000210a0
        /*10c0*/ 	.word	0x00000003
        /*10c4*/ 	.word	0x00028c60
        /*10c8*/ 	.short	0x010a
        /*10ca*/ 	.byte	0x3f
	.zero		1


	//   ....[113]....
        /*10cc*/ 	.word	0x00021a40
        /*10d0*/ 	.word	0x00000000
        /*10d4*/ 	.word	0x00028c20
        /*10d8*/ 	.short	0x010a
        /*10da*/ 	.byte	0x3f
	.zero		1


	//   ....[114]....
        /*10dc*/ 	.word	0x00021be0
        /*10e0*/ 	.word	0x00000006
        /*10e4*/ 	.word	0x00000000
        /*10e8*/ 	.short	0x010a
        /*10ea*/ 	.byte	0x3f
	.zero		1


	//   ....[115]....
        /*10ec*/ 	.word	0x00021c30
        /*10f0*/ 	.word	0x00000007
        /*10f4*/ 	.word	0x00000000
        /*10f8*/ 	.short	0x010a
        /*10fa*/ 	.byte	0x3f
	.zero		1


	//   ....[116]....
        /*10fc*/ 	.word	0x00021c80
        /*1100*/ 	.word	0x00000004
        /*1104*/ 	.word	0x00000000
        /*1108*/ 	.short	0x010a
        /*110a*/ 	.byte	0x3f
	.zero		1


	//----- nvinfo : EIATTR_NUM_MBARRIERS
	.align		4
.L_891:
        /*110c*/ 	.byte	0x03, 0x38
        /*110e*/ 	.short	0x0016


	//----- nvinfo : EIATTR_EXIT_INSTR_OFFSETS
	.align		4
        /*1110*/ 	.byte	0x04, 0x1c
        /*1112*/ 	.short	(.L_893 - .L_892)


	//   ....[0]....
.L_892:
        /*1114*/ 	.word	0x0001f870


	//----- nvinfo : EIATTR_MAX_THREADS
	.align		4
.L_893:
        /*1118*/ 	.byte	0x04, 0x05
        /*111a*/ 	.short	(.L_895 - .L_894)
.L_894:
        /*111c*/ 	.word	0x00000180
        /*1120*/ 	.word	0x00000001
        /*1124*/ 	.word	0x00000001


	//----- nvinfo : EIATTR_CRS_STACK_SIZE
	.align		4
.L_895:
        /*1128*/ 	.byte	0x04, 0x1e
        /*112a*/ 	.short	(.L_897 - .L_896)
.L_896:
        /*112c*/ 	.word	0x00000000


	//----- nvinfo : EIATTR_CBANK_PARAM_SIZE
	.align		4
.L_897:
        /*1130*/ 	.byte	0x03, 0x19
        /*1132*/ 	.short	0x0af0


	//----- nvinfo : EIATTR_PARAM_CBANK
	.align		4
        /*1134*/ 	.byte	0x04, 0x0a
        /*1136*/ 	.short	(.L_899 - .L_898)
	.align		4
.L_898:
        /*1138*/ 	.word	index@(.nv.constant0._ZN7cutlass13device_kernelIN5flash11enable_sm90INS1_16FlashAttnFwdSm90INS1_25CollectiveMainloopFwdSm90ILi2EN4cute5tupleIJNS5_1CILi1EEES8_S8_EEENS6_IJNS7_ILi64EEESA_SA_EEELi512ENS_10bfloat16_tEfNS_4arch4Sm90ELb0ELb1ELb0ELb1ELb0ELb1ELb0ELb0ELb0ELb1ELb0ELb0EEENS1_21CollectiveEpilogueFwdINS6_IJSA_NS7_ILi512EEESA_EEES9_SC_SE_Li256ELb1ELb1ELb0ELb0EEENS1_36VarlenDynamicPersistentTileSchedulerILi64ELi64ELi256ELi128ELb0ELb1ELb1ELb1ELb0ELb1EEEEEEEEEvNT_6ParamsE)
        /*113c*/ 	.short	0x0210
        /*113e*/ 	.short	0x0af0


	//----- nvinfo : EIATTR_SW_WAR
	.align		4
.L_899:
        /*1140*/ 	.byte	0x04, 0x36
        /*1142*/ 	.short	(.L_901 - .L_900)
.L_900:
        /*1144*/ 	.word	0x00000008
.L_901:


//--------------------- .nv.info._ZN7cutlass13device_kernelIN5flash11enable_sm90INS1_16FlashAttnFwdSm90INS1_25CollectiveMainloopFwdSm90ILi2EN4cute5tupleIJNS5_1CILi1EEES8_S8_EEENS6_IJNS7_ILi64EEESA_SA_EEELi512ENS_10bfloat16_tEfNS_4arch4Sm90ELb0ELb1ELb0ELb1ELb0ELb0ELb1ELb0ELb0ELb1ELb0ELb0EEENS1_21CollectiveEpilogueFwdINS6_IJSA_NS7_ILi512EEESA_EEES9_SC_SE_Li256ELb1ELb1ELb0ELb0EEENS1_36VarlenDynamicPersistentTileSchedulerILi64ELi64ELi256ELi128ELb0ELb1ELb1ELb1ELb0ELb1EEEEEEEEEvNT_6ParamsE --------------------------
	.section	.nv.info._ZN7cutlass13device_kernelIN5flash11enable_sm90INS1_16FlashAttnFwdSm90INS1_25CollectiveMainloopFwdSm90ILi2EN4cute5tupleIJNS5_1CILi1EEES8_S8_EEENS6_IJNS7_ILi64EEESA_SA_EEELi512ENS_10bfloat16_tEfNS_4arch4Sm90ELb0ELb1ELb0ELb1ELb0ELb0ELb1ELb0ELb0ELb1ELb0ELb0EEENS1_21CollectiveEpilogueFwdINS6_IJSA_NS7_ILi512EEESA_EEES9_SC_SE_Li256ELb1ELb1ELb0ELb0EEENS1_36VarlenDynamicPersistentTileSchedulerILi64ELi64ELi256ELi128ELb0ELb1ELb1ELb1ELb0ELb1EEEEEEEEEvNT_6ParamsE,"",@"SHT_CUDA_INFO"
	.sectionflags	@""
	.align	4


	//----- nvinfo : EIATTR_CUDA_API_VERSION
	.align		4
        /*0000*/ 	.byte	0x04, 0x37
        /*0002*/ 	.short	(.L_903 - .L_902)
.L_902:
        /*0004*/ 	.word	0x00000082


	//----- nvinfo : EIATTR_KPARAM_INFO
	.align		4
.L_903:
        /*0008*/ 	.byte	0x04, 0x17
        /*000a*/ 	.short	(.L_905 - .L_904)
.L_904:
        /*000c*/ 	.word	0x00000000
        /*0010*/ 	.short	0x0000
        /*0012*/ 	.short	0x0070
        /*0014*/ 	.byte	0x00, 0xf0, 0x01, 0x2e


	//----- nvinfo : EIATTR_SPARSE_MMA_MASK
	.align		4
.L_905:
        /*0018*/ 	.byte	0x03, 0x50
        /*001a*/ 	.short	0x0000


	//----- nvinfo : EIATTR_MAXREG_COUNT
	.align		4
        /*001c*/ 	.byte	0x03, 0x1b
        /*001e*/ 	.short	0x00a8


	//----- nvinfo : EIATTR_NUM_BARRIERS
	.align		4
        /*0020*/ 	.byte	0x02, 0x4c
        /*0022*/ 	.byte	0x10
	.zero		1


	//----- nvinfo : EIATTR_EXTERNS
	.align		4
        /*0024*/ 	.byte	0x04, 0x0f
        /*0026*/ 	.short	(.L_907 - .L_906)


	//   ....[0]....
	.align		4
.L_906:
        /*0028*/ 	.word	index@(__assertfail)


	//----- nvinfo : EIATTR_ANNOTATIONS
	.align		4
.L_907:
        /*002c*/ 	.byte	0x04, 0x55
        /*002e*/ 	.short	(.L_909 - .L_908)


	//   ....[0]....
.L_908:
        /* <DEDUP_REMOVED lines=83> */


	//----- nvinfo : EIATTR_MERCURY_ISA_VERSION
	.align		4
.L_909:
        /*0550*/ 	.byte	0x03, 0x5f
        /*0552*/ 	.short	0x0101


	//----- nvinfo : EIATTR_UNUSED_LOAD_BYTE_OFFSET
	.align		4
        /*0554*/ 	.byte	0x04, 0x44
        /*0556*/ 	.short	(.L_911 - .L_910)


	//   ....[0]....
.L_910:
        /*0558*/ 	.word	0x00000a30
        /*055c*/ 	.word	0x0000fff0


	//   ....[1]....
        /*0560*/ 	.word	0x00010d20
        /*0564*/ 	.word	0x0000fff0


	//----- nvinfo : EIATTR_INT_WARP_WIDE_INSTR_OFFSETS
	.align		4
.L_911:
        /*0568*/ 	.byte	0x04, 0x31
        /*056a*/ 	.short	(.L_913 - .L_912)


	//   ....[0]....
.L_912:
        /*056c*/ 	.word	0x00000130


	//   ....[1]....
        /*0570*/ 	.word	0x00000170


	//   ....[2]....
        /*0574*/ 	.word	0x000001e0


	//   ....[3]....
        /*0578*/ 	.word	0x00000250


	//   ....[4]....
        /*057c*/ 	.word	0x00015160


	//   ....[5]....
        /*0580*/ 	.word	0x000151c0


	//   ....[6]....
        /*0584*/ 	.word	0x0001ad50


	//   ....[7]....
        /*0588*/ 	.word	0x0001adb0


	//----- nvinfo : EIATTR_COOP_GROUP_MASK_REGIDS
	.align		4
.L_913:
        /*058c*/ 	.byte	0x04, 0x29
        /*058e*/ 	.short	(.L_915 - .L_914)


	//   ....[0]....
.L_914:
        /*0590*/ 	.word	0xffffffff


	//   ....[1]....
        /*0594*/ 	.word	0xffffffff


	//   ....[2]....
        /*0598*/ 	.word	0xffffffff


	//   ....[3]....
        /*059c*/ 	.word	0xffffffff


	//   ....[4]....
        /*05a0*/ 	.word	0xffffffff


	//   ....[5]....
        /*05a4*/ 	.word	0xffffffff


	//   ....[6]....
        /*05a8*/ 	.word	0xffffffff


	//   ....[7]....
        /*05ac*/ 	.word	0xffffffff


	//   ....[8]....
        /*05b0*/ 	.word	0xffffffff


	//   ....[9]....
        /*05b4*/ 	.word	0xffffffff


	//   ....[10]....
        /*05b8*/ 	.word	0xffffffff


	//   ....[11]....
        /*05bc*/ 	.word	0xffffffff


	//   ....[12]....
        /*05c0*/ 	.word	0xffffffff


	//   ....[13]....
        /*05c4*/ 	.word	0xffffffff


	//   ....[14]....
        /*05c8*/ 	.word	0xffffffff


	//   ....[15]....
        /*05cc*/ 	.word	0xffffffff


	//   ....[16]....
        /*05d0*/ 	.word	0xffffffff


	//   ....[17]....
        /*05d4*/ 	.word	0xffffffff


	//   ....[18]....
        /*05d8*/ 	.word	0xffffffff


	//   ....[19]....
        /*05dc*/ 	.word	0xffffffff


	//   ....[20]....
        /*05e0*/ 	.word	0xffffffff


	//   ....[21]....
        /*05e4*/ 	.word	0xffffffff


	//   ....[22]....
        /*05e8*/ 	.word	0xffffffff


	//   ....[23]....
        /*05ec*/ 	.word	0xffffffff


	//   ....[24]....
        /*05f0*/ 	.word	0xffffffff


	//   ....[25]....
        /*05f4*/ 	.word	0xffffffff


	//   ....[26]....
        /*05f8*/ 	.word	0xffffffff


	//   ....[27]....
        /*05fc*/ 	.word	0xffffffff


	//   ....[28]....
        /*0600*/ 	.word	0xffffffff


	//   ....[29]....
        /*0604*/ 	.word	0xffffffff


	//   ....[30]....
        /*0608*/ 	.word	0xffffffff


	//   ....[31]....
        /*060c*/ 	.word	0xffffffff


	//   ....[32]....
        /*0610*/ 	.word	0xffffffff


	//   ....[33]....
        /*0614*/ 	.word	0xffffffff


	//   ....[34]....
        /*0618*/ 	.word	0xffffffff


	//   ....[35]....
        /*061c*/ 	.word	0xffffffff


	//   ....[36]....
        /*0620*/ 	.word	0xffffffff


	//   ....[37]....
        /*0624*/ 	.word	0xffffffff


	//   ....[38]....
        /*0628*/ 	.word	0xffffffff


	//   ....[39]....
        /*062c*/ 	.word	0xffffffff


	//   ....[40]....
        /*0630*/ 	.word	0xffffffff


	//   ....[41]....
        /*0634*/ 	.word	0xffffffff


	//   ....[42]....
        /*0638*/ 	.word	0xffffffff


	//   ....[43]....
        /*063c*/ 	.word	0xffffffff


	//   ....[44]....
        /*0640*/ 	.word	0xffffffff


	//   ....[45]....
        /*0644*/ 	.word	0xffffffff


	//   ....[46]....
        /*0648*/ 	.word	0xffffffff


	//   ....[47]....
        /*064c*/ 	.word	0xffffffff


	//   ....[48]....
        /*0650*/ 	.word	0xffffffff


	//   ....[49]....
        /*0654*/ 	.word	0xffffffff


	//   ....[50]....
        /*0658*/ 	.word	0xffffffff


	//   ....[51]....
        /*065c*/ 	.word	0xffffffff


	//   ....[52]....
        /*0660*/ 	.word	0xffffffff


	//   ....[53]....
        /*0664*/ 	.word	0xffffffff


	//   ....[54]....
        /*0668*/ 	.word	0xffffffff


	//   ....[55]....
        /*066c*/ 	.word	0xffffffff


	//   ....[56]....
        /*0670*/ 	.word	0xffffffff


	//   ....[57]....
        /*0674*/ 	.word	0xffffffff


	//   ....[58]....
        /*0678*/ 	.word	0xffffffff


	//   ....[59]....
        /*067c*/ 	.word	0xffffffff


	//   ....[60]....
        /*0680*/ 	.word	0xffffffff


	//   ....[61]....
        /*0684*/ 	.word	0xffffffff


	//   ....[62]....
        /*0688*/ 	.word	0xffffffff


	//   ....[63]....
        /*068c*/ 	.word	0xffffffff


	//   ....[64]....
        /*0690*/ 	.word	0xffffffff


	//   ....[65]....
        /*0694*/ 	.word	0xffffffff


	//   ....[66]....
        /*0698*/ 	.word	0xffffffff


	//   ....[67]....
        /*069c*/ 	.word	0xffffffff


	//   ....[68]....
        /*06a0*/ 	.word	0xffffffff


	//   ....[69]....
        /*06a4*/ 	.word	0xffffffff


	//   ....[70]....
        /*06a8*/ 	.word	0xffffffff


	//   ....[71]....
        /*06ac*/ 	.word	0xffffffff


	//   ....[72]....
        /*06b0*/ 	.word	0xffffffff


	//   ....[73]....
        /*06b4*/ 	.word	0xffffffff


	//   ....[74]....
        /*06b8*/ 	.word	0xffffffff


	//   ....[75]....
        /*06bc*/ 	.word	0xffffffff


	//   ....[76]....
        /*06c0*/ 	.word	0xffffffff


	//   ....[77]....
        /*06c4*/ 	.word	0xffffffff


	//   ....[78]....
        /*06c8*/ 	.word	0xffffffff


	//   ....[79]....
        /*06cc*/ 	.word	0xffffffff


	//   ....[80]....
        /*06d0*/ 	.word	0xffffffff


	//   ....[81]....
        /*06d4*/ 	.word	0xffffffff


	//   ....[82]....
        /*06d8*/ 	.word	0xffffffff


	//   ....[83]....
        /*06dc*/ 	.word	0xffffffff


	//   ....[84]....
        /*06e0*/ 	.word	0xffffffff


	//   ....[85]....
        /*06e4*/ 	.word	0xffffffff


	//   ....[86]....
        /*06e8*/ 	.word	0xffffffff


	//   ....[87]....
        /*06ec*/ 	.word	0xffffffff


	//   ....[88]....
        /*06f0*/ 	.word	0xffffffff


	//   ....[89]....
        /*06f4*/ 	.word	0xffffffff


	//   ....[90]....
        /*06f8*/ 	.word	0xffffffff


	//   ....[91]....
        /*06fc*/ 	.word	0xffffffff


	//   ....[92]....
        /*0700*/ 	.word	0xffffffff


	//   ....[93]....
        /*0704*/ 	.word	0xffffffff


	//   ....[94]....
        /*0708*/ 	.word	0xffffffff


	//   ....[95]....
        /*070c*/ 	.word	0xffffffff


	//   ....[96]....
        /*0710*/ 	.word	0xffffffff


	//   ....[97]....
        /*0714*/ 	.word	0xffffffff


	//   ....[98]....
        /*0718*/ 	.word	0xffffffff


	//   ....[99]....
        /*071c*/ 	.word	0xffffffff


	//   ....[100]....
        /*0720*/ 	.word	0xffffffff


	//   ....[101]....
        /*0724*/ 	.word	0xffffffff


	//   ....[102]....
        /*0728*/ 	.word	0xffffffff


	//   ....[103]....
        /*072c*/ 	.word	0xffffffff


	//   ....[104]....
        /*0730*/ 	.word	0xffffffff


	//   ....[105]....
        /*0734*/ 	.word	0xffffffff


	//   ....[106]....
        /*0738*/ 	.word	0xffffffff


	//   ....[107]....
        /*073c*/ 	.word	0x0500000f


	//   ....[108]....
        /*0740*/ 	.word	0x0500000f


	//   ....[109]....
        /*0744*/ 	.word	0x0500000f


	//   ....[110]....
        /*0748*/ 	.word	0x0500000f


	//   ....[111]....
        /*074c*/ 	.word	0x0500000f


	//   ....[112]....
        /*0750*/ 	.word	0x0500000f


	//   ....[113]....
        /*0754*/ 	.word	0x0500000f


	//   ....[114]....
        /*0758*/ 	.word	0x0500000f


	//   ....[115]....
        /*075c*/ 	.word	0x0500000f


	//   ....[116]....
        /*0760*/ 	.word	0x0500000f


	//   ....[117]....
        /*0764*/ 	.word	0x0500000f


	//   ....[118]....
        /*0768*/ 	.word	0x0500000f


	//   ....[119]....
        /*076c*/ 	.word	0x0500000f


	//   ....[120]....
        /*0770*/ 	.word	0x0500000f


	//   ....[121]....
        /*0774*/ 	.word	0x0500000f


	//   ....[122]....
        /*0778*/ 	.word	0x0500000f


	//   ....[123]....
        /*077c*/ 	.word	0x0500000f


	//   ....[124]....
        /*0780*/ 	.word	0x0500000f


	//   ....[125]....
        /*0784*/ 	.word	0x0500000f


	//   ....[126]....
        /*0788*/ 	.word	0x0500000f


	//   ....[127]....
        /*078c*/ 	.word	0x0500000f


	//   ....[128]....
        /*0790*/ 	.word	0x0500000f


	//   ....[129]....
        /*0794*/ 	.word	0x0500000f


	//   ....[130]....
        /*0798*/ 	.word	0x0500000f


	//   ....[131]....
        /*079c*/ 	.word	0x0500000f


	//   ....[132]....
        /*07a0*/ 	.word	0x0500000f


	//   ....[133]....
        /*07a4*/ 	.word	0x0500000f


	//   ....[134]....
        /*07a8*/ 	.word	0x0500000f


	//   ....[135]....
        /*07ac*/ 	.word	0x0500000f


	//   ....[136]....
        /*07b0*/ 	.word	0x0500000f


	//   ....[137]....
        /*07b4*/ 	.word	0x0500000f


	//   ....[138]....
        /*07b8*/ 	.word	0x0500000f


	//   ....[139]....
        /*07bc*/ 	.word	0x0500000f


	//   ....[140]....
        /*07c0*/ 	.word	0x0500000f


	//   ....[141]....
        /*07c4*/ 	.word	0x0500000f


	//----- nvinfo : EIATTR_COOP_GROUP_INSTR_OFFSETS
	.align		4
.L_915:
        /*07c8*/ 	.byte	0x04, 0x28
        /*07ca*/ 	.short	(.L_917 - .L_916)


	//   ....[0]....
.L_916:
        /*07cc*/ 	.word	0x00000060


	//   ....[1]....
        /*07d0*/ 	.word	0x00000140


	//   ....[2]....
        /*07d4*/ 	.word	0x00000180


	//   ....[3]....
        /*07d8*/ 	.word	0x00000390


	//   ....[4]....
        /*07dc*/ 	.word	0x000004f0


	//   ....[5]....
        /*07e0*/ 	.word	0x00000610


	//   ....[6]....
        /*07e4*/ 	.word	0x00000770


	//   ....[7]....
        /*07e8*/ 	.word	0x00001ca0


	//   ....[8]....
        /*07ec*/ 	.word	0x00003c50


	//   ....[9]....
        /*07f0*/ 	.word	0x00004420


	//   ....[10]....
        /*07f4*/ 	.word	0x000054b0


	//   ....[11]....
        /*07f8*/ 	.word	0x00005b60


	//   ....[12]....
        /*07fc*/ 	.word	0x000060c0


	//   ....[13]....
        /*0800*/ 	.word	0x000061c0


	//   ....[14]....
        /*0804*/ 	.word	0x00006530


	//   ....[15]....
        /*0808*/ 	.word	0x000065c0


	//   ....[16]....
        /*080c*/ 	.word	0x00006da0


	//   ....[17]....
        /*0810*/ 	.word	0x00007350


	//   ....[18]....
        /*0814*/ 	.word	0x00008350


	//   ....[19]....
        /*0818*/ 	.word	0x000085b0


	//   ....[20]....
        /*081c*/ 	.word	0x00008cd0


	//   ....[21]....
        /*0820*/ 	.word	0x00008dd0


	//   ....[22]....
        /*0824*/ 	.word	0x00009180


	//   ....[23]....
        /*0828*/ 	.word	0x00009210


	//   ....[24]....
        /*082c*/ 	.word	0x0000a2c0


	//   ....[25]....
        /*0830*/ 	.word	0x0000a970


	//   ....[26]....
        /*0834*/ 	.word	0x0000ba60


	//   ....[27]....
        /*0838*/ 	.word	0x0000ba90


	//   ....[28]....
        /*083c*/ 	.word	0x0000bd90


	//   ....[29]....
        /*0840*/ 	.word	0x0000bf60


	//   ....[30]....
        /*0844*/ 	.word	0x0000ce40


	//   ....[31]....
        /*0848*/ 	.word	0x0000d2b0


	//   ....[32]....
        /*084c*/ 	.word	0x0000d3d0


	//   ....[33]....
        /*0850*/ 	.word	0x0000e4e0


	//   ....[34]....
        /*0854*/ 	.word	0x0000ebf0


	//   ....[35]....
        /*0858*/ 	.word	0x0000ecf0


	//   ....[36]....
        /*085c*/ 	.word	0x0000f0d0


	//   ....[37]....
        /*0860*/ 	.word	0x0000f140


	//   ....[38]....
        /*0864*/ 	.word	0x000101e0


	//   ....[39]....
        /*0868*/ 	.word	0x00010220


	//   ....[40]....
        /*086c*/ 	.word	0x00010250


	//   ....[41]....
        /*0870*/ 	.word	0x000102f0


	//   ....[42]....
        /*0874*/ 	.word	0x00010320


	//   ....[43]....
        /*0878*/ 	.word	0x00011ce0


	//   ....[44]....
        /*087c*/ 	.word	0x000121c0


	//   ....[45]....
        /*0880*/ 	.word	0x000121f0


	//   ....[46]....
        /*0884*/ 	.word	0x00012210


	//   ....[47]....
        /*0888*/ 	.word	0x00012240


	//   ....[48]....
        /*088c*/ 	.word	0x000128b0


	//   ....[49]....
        /*0890*/ 	.word	0x000128c0


	//   ....[50]....
        /*0894*/ 	.word	0x00012af0


	//   ....[51]....
        /*0898*/ 	.word	0x00012b10


	//   ....[52]....
        /*089c*/ 	.word	0x00013600


	//   ....[53]....
        /*08a0*/ 	.word	0x00013630


	//   ....[54]....
        /*08a4*/ 	.word	0x00013870


	//   ....[55]....
        /*08a8*/ 	.word	0x00013890


	//   ....[56]....
        /*08ac*/ 	.word	0x00013b40


	//   ....[57]....
        /*08b0*/ 	.word	0x00013d10


	//   ....[58]....
        /*08b4*/ 	.word	0x00013d40


	//   ....[59]....
        /*08b8*/ 	.word	0x00013d70


	//   ....[60]....
        /*08bc*/ 	.word	0x00013da0


	//   ....[61]....
        /*08c0*/ 	.word	0x00013dd0


	//   ....[62]....
        /*08c4*/ 	.word	0x00013e00


	//   ....[63]....
        /*08c8*/ 	.word	0x00013f70


	//   ....[64]....
        /*08cc*/ 	.word	0x00013fa0


	//   ....[65]....
        /*08d0*/ 	.word	0x00013fd0


	//   ....[66]....
        /*08d4*/ 	.word	0x00014000


	//   ....[67]....
        /*08d8*/ 	.word	0x00014030


	//   ....[68]....
        /*08dc*/ 	.word	0x00014060


	//   ....[69]....
        /*08e0*/ 	.word	0x00014100


	//   ....[70]....
        /*08e4*/ 	.word	0x00014160


	//   ....[71]....
        /*08e8*/ 	.word	0x000141f0


	//   ....[72]....
        /*08ec*/ 	.word	0x00015720


	//   ....[73]....
        /*08f0*/ 	.word	0x00016290


	//   ....[74]....
        /*08f4*/ 	.word	0x000162a0


	//   ....[75]....
        /*08f8*/ 	.word	0x000162d0


	//   ....[76]....
        /*08fc*/ 	.word	0x000163b0


	//   ....[77]....
        /*0900*/ 	.word	0x000163e0


	//   ....[78]....
        /*0904*/ 	.word	0x00016440


	//   ....[79]....
        /*0908*/ 	.word	0x00016450


	//   ....[80]....
        /*090c*/ 	.word	0x000164c0


	//   ....[81]....
        /*0910*/ 	.word	0x00016e80


	//   ....[82]....
        /*0914*/ 	.word	0x00016e90


	//   ....[83]....
        /*0918*/ 	.word	0x00016fb0


	//   ....[84]....
        /*091c*/ 	.word	0x00016fc0


	//   ....[85]....
        /*0920*/ 	.word	0x00017250


	//   ....[86]....
        /*0924*/ 	.word	0x00017260


	//   ....[87]....
        /*0928*/ 	.word	0x000173d0


	//   ....[88]....
        /*092c*/ 	.word	0x000173e0


	//   ....[89]....
        /*0930*/ 	.word	0x0001afe0


	//   ....[90]....
        /*0934*/ 	.word	0x0001b010


	//   ....[91]....
        /*0938*/ 	.word	0x0001b050


	//   ....[92]....
        /*093c*/ 	.word	0x0001b080


	//   ....[93]....
        /*0940*/ 	.word	0x0001b0b0


	//   ....[94]....
        /*0944*/ 	.word	0x0001b0e0


	//   ....[95]....
        /*0948*/ 	.word	0x0001b110


	//   ....[96]....
        /*094c*/ 	.word	0x0001b140


	//   ....[97]....
        /*0950*/ 	.word	0x0001b2c0


	//   ....[98]....
        /*0954*/ 	.word	0x0001b2f0


	//   ....[99]....
        /*0958*/ 	.word	0x0001b320


	//   ....[100]....
        /*095c*/ 	.word	0x0001b350


	//   ....[101]....
        /*0960*/ 	.word	0x0001b380


	//   ....[102]....
        /*0964*/ 	.word	0x0001b3b0


	//   ....[103]....
        /*0968*/ 	.word	0x0001b470


	//   ....[104]....
        /*096c*/ 	.word	0x0001b490


	//   ....[105]....
        /*0970*/ 	.word	0x0001b500


	//   ....[106]....
        /*0974*/ 	.word	0x0001bbd0


	//   ....[107]....
        /*0978*/ 	.word	0x0001c2b0


	//   ....[108]....
        /*097c*/ 	.word	0x0001c440


	//   ....[109]....
        /*0980*/ 	.word	0x0001c4a0


	//   ....[110]....
        /*0984*/ 	.word	0x0001c500


	//   ....[111]....
        /*0988*/ 	.word	0x0001c550


	//   ....[112]....
        /*098c*/ 	.word	0x0001c6b0


	//   ....[113]....
        /*0990*/ 	.word	0x0001c750


	//   ....[114]....
        /*0994*/ 	.word	0x0001c800


	//   ....[115]....
        /*0998*/ 	.word	0x0001c8e0


	//   ....[116]....
        /*099c*/ 	.word	0x0001cac0


	//   ....[117]....
        /*09a0*/ 	.word	0x0001cb90


	//   ....[118]....
        /*09a4*/ 	.word	0x0001ce40


	//   ....[119]....
        /*09a8*/ 	.word	0x0001cf50


	//   ....[120]....
        /*09ac*/ 	.word	0x0001d120


	//   ....[121]....
        /*09b0*/ 	.word	0x0001d1f0


	//   ....[122]....
        /*09b4*/ 	.word	0x0001d420


	//   ....[123]....
        /*09b8*/ 	.word	0x0001d470


	//   ....[124]....
        /*09bc*/ 	.word	0x0001d7a0


	//   ....[125]....
        /*09c0*/ 	.word	0x0001d840


	//   ....[126]....
        /*09c4*/ 	.word	0x0001d960


	//   ....[127]....
        /*09c8*/ 	.word	0x0001d9e0


	//   ....[128]....
        /*09cc*/ 	.word	0x0001da60


	//   ....[129]....
        /*09d0*/ 	.word	0x0001dae0


	//   ....[130]....
        /*09d4*/ 	.word	0x0001db60


	//   ....[131]....
        /*09d8*/ 	.word	0x0001dbf0


	//   ....[132]....
        /*09dc*/ 	.word	0x0001dc90


	//   ....[133]....
        /*09e0*/ 	.word	0x0001dd40


	//   ....[134]....
        /*09e4*/ 	.word	0x0001ddc0


	//   ....[135]....
        /*09e8*/ 	.word	0x0001de40


	//   ....[136]....
        /*09ec*/ 	.word	0x0001dec0


	//   ....[137]....
        /*09f0*/ 	.word	0x0001df50


	//   ....[138]....
        /*09f4*/ 	.word	0x0001dfd0


	//   ....[139]....
        /*09f8*/ 	.word	0x0001e070


	//   ....[140]....
        /*09fc*/ 	.word	0x0001e100


	//   ....[141]....
        /*0a00*/ 	.word	0x0001e230


	//----- nvinfo : EIATTR_REG_RECONFIG
	.align		4
.L_917:
        /*0a04*/ 	.byte	0x01, 0x54
	.zero		2


	//----- nvinfo : EIATTR_SYSCALL_OFFSETS
	.align		4
        /*0a08*/ 	.byte	0x04, 0x46
        /*0a0a*/ 	.short	(.L_919 - .L_918)


	//   ....[0]....
.L_918:
        /*0a0c*/ 	.word	0x00003e20


	//   ....[1]....
        /*0a10*/ 	.word	0x00015360


	//   ....[2]....
        /*0a14*/ 	.word	0x000154b0


	//   ....[3]....
        /*0a18*/ 	.word	0x000155a0


	//   ....[4]....
        /*0a1c*/ 	.word	0x00015e50


	//   ....[5]....
        /*0a20*/ 	.word	0x000167f0


	//----- nvinfo : EIATTR_MBARRIER_INSTR_OFFSETS
	.align		4
.L_919:
        /*0a24*/ 	.byte	0x04, 0x39
        /*0a26*/ 	.short	(.L_921 - .L_920)


	//   ....[0]....
.L_920:
        /*0a28*/ 	.word	0x00000270
        /*0a2c*/ 	.word	0x000000ff
        /*0a30*/ 	.word	0x00038800
        /*0a34*/ 	.short	0x0100
        /*0a36*/ 	.byte	0x08
	.zero		1


	//   ....[1]....
        /*0a38*/ 	.word	0x00000280
        /*0a3c*/ 	.word	0x000000ff
        /*0a40*/ 	.word	0x00038810
        /*0a44*/ 	.short	0x0100
        /*0a46*/ 	.byte	0x08
	.zero		1


	//   ....[2]....
        /*0a48*/ 	.word	0x00000290
        /*0a4c*/ 	.word	0x000000ff
        /*0a50*/ 	.word	0x00038820
        /*0a54*/ 	.short	0x0100
        /*0a56*/ 	.byte	0x08
	.zero		1


	//   ....[3]....
        /*0a58*/ 	.word	0x00000340
        /*0a5c*/ 	.word	0x000000ff
        /*0a60*/ 	.word	0x00038830
        /*0a64*/ 	.short	0x0100
        /*0a66*/ 	.byte	0x06
	.zero		1


	//   ....[4]....
        /*0a68*/ 	.word	0x00000350
        /*0a6c*/ 	.word	0x000000ff
        /*0a70*/ 	.word	0x00038840
        /*0a74*/ 	.short	0x0100
        /*0a76*/ 	.byte	0x06
	.zero		1


	//   ....[5]....
        /*0a78*/ 	.word	0x00000360
        /*0a7c*/ 	.word	0x000000ff
        /*0a80*/ 	.word	0x00038838
        /*0a84*/ 	.short	0x0100
        /*0a86*/ 	.byte	0x06
	.zero		1


	//   ....[6]....
        /*0a88*/ 	.word	0x00000370
        /*0a8c*/ 	.word	0x000000ff
        /*0a90*/ 	.word	0x00038848
        /*0a94*/ 	.short	0x0100
        /*0a96*/ 	.byte	0x06
	.zero		1


	//   ....[7]....
        /*0a98*/ 	.word	0x000004a0
        /*0a9c*/ 	.word	0x000000ff
        /*0aa0*/ 	.word	0x00038850
        /*0aa4*/ 	.short	0x0100
        /*0aa6*/ 	.byte	0x08
	.zero		1


	//   ....[8]....
        /*0aa8*/ 	.word	0x000004b0
        /*0aac*/ 	.word	0x000000ff
        /*0ab0*/ 	.word	0x00038860
        /*0ab4*/ 	.short	0x0100
        /*0ab6*/ 	.byte	0x08
	.zero		1


	//   ....[9]....
        /*0ab8*/ 	.word	0x000004c0
        /*0abc*/ 	.word	0x000000ff
        /*0ac0*/ 	.word	0x00038858
        /*0ac4*/ 	.short	0x0100
        /*0ac6*/ 	.byte	0x08
	.zero		1


	//   ....[10]....
        /*0ac8*/ 	.word	0x000004d0
        /*0acc*/ 	.word	0x000000ff
        /*0ad0*/ 	.word	0x00038868
        /*0ad4*/ 	.short	0x0100
        /*0ad6*/ 	.byte	0x08
	.zero		1


	//   ....[11]....
        /*0ad8*/ 	.word	0x000005c0
        /*0adc*/ 	.word	0x000000ff
        /*0ae0*/ 	.word	0x00038870
        /*0ae4*/ 	.short	0x0100
        /*0ae6*/ 	.byte	0x06
	.zero		1


	//   ....[12]....
        /*0ae8*/ 	.word	0x000005d0
        /*0aec*/ 	.word	0x000000ff
        /*0af0*/ 	.word	0x00038880
        /*0af4*/ 	.short	0x0100
        /*0af6*/ 	.byte	0x06
	.zero		1


	//   ....[13]....
        /*0af8*/ 	.word	0x000005e0
        /*0afc*/ 	.word	0x000000ff
        /*0b00*/ 	.word	0x00038878
        /*0b04*/ 	.short	0x0100
        /*0b06*/ 	.byte	0x06
	.zero		1


	//   ....[14]....
        /*0b08*/ 	.word	0x000005f0
        /*0b0c*/ 	.word	0x000000ff
        /*0b10*/ 	.word	0x00038888
        /*0b14*/ 	.short	0x0100
        /*0b16*/ 	.byte	0x06
	.zero		1


	//   ....[15]....
        /*0b18*/ 	.word	0x00000720
        /*0b1c*/ 	.word	0x000000ff
        /*0b20*/ 	.word	0x00038890
        /*0b24*/ 	.short	0x0100
        /*0b26*/ 	.byte	0x08
	.zero		1


	//   ....[16]....
        /*0b28*/ 	.word	0x00000730
        /*0b2c*/ 	.word	0x000000ff
        /*0b30*/ 	.word	0x000388a0
        /*0b34*/ 	.short	0x0100
        /*0b36*/ 	.byte	0x08
	.zero		1


	//   ....[17]....
        /*0b38*/ 	.word	0x00000740
        /*0b3c*/ 	.word	0x000000ff
        /*0b40*/ 	.word	0x00038898
        /*0b44*/ 	.short	0x0100
        /*0b46*/ 	.byte	0x08
	.zero		1


	//   ....[18]....
        /*0b48*/ 	.word	0x00000750
        /*0b4c*/ 	.word	0x000000ff
        /*0b50*/ 	.word	0x000388a8
        /*0b54*/ 	.short	0x0100
        /*0b56*/ 	.byte	0x08
	.zero		1


	//   ....[19]....
        /*0b58*/ 	.word	0x00000880
        /*0b5c*/ 	.word	0x000000ff
        /*0b60*/ 	.word	0x000388b0
        /*0b64*/ 	.short	0x0100
        /*0b66*/ 	.byte	0x08
	.zero		1


	//   ....[20]....
        /*0b68*/ 	.word	0x00000890
        /*0b6c*/ 	.word	0x000000ff
        /*0b70*/ 	.word	0x000388c0
        /*0b74*/ 	.short	0x0100
        /*0b76*/ 	.byte	0x08
	.zero		1


	//   ....[21]....
        /*0b78*/ 	.word	0x000008a0
        /*0b7c*/ 	.word	0x000000ff
        /*0b80*/ 	.word	0x000388b8
        /*0b84*/ 	.short	0x0100
        /*0b86*/ 	.byte	0x08
	.zero		1


	//   ....[22]....
        /*0b88*/ 	.word	0x000008b0
        /*0b8c*/ 	.word	0x000000ff
        /*0b90*/ 	.word	0x000388c8
        /*0b94*/ 	.short	0x0100
        /*0b96*/ 	.byte	0x08
	.zero		1


	//   ....[23]....
        /*0b98*/ 	.word	0x00002010
        /*0b9c*/ 	.word	0x00000000
        /*0ba0*/ 	.word	0x00000000
        /*0ba4*/ 	.short	0x0101
        /*0ba6*/ 	.byte	0x3f
	.zero		1


	//   ....[24]....
        /*0ba8*/ 	.word	0x00002ac0
        /*0bac*/ 	.word	0x00000000
        /*0bb0*/ 	.word	0x00000000
        /*0bb4*/ 	.short	0x0101
        /*0bb6*/ 	.byte	0x3f
	.zero		1


	//   ....[25]....
        /*0bb8*/ 	.word	0x00003e80
        /*0bbc*/ 	.word	0x000000ff
        /*0bc0*/ 	.word	0x00038800
        /*0bc4*/ 	.short	0x010a
        /*0bc6*/ 	.byte	0x25
	.zero		1


	//   ....[26]....
        /*0bc8*/ 	.word	0x00003ef0
        /*0bcc*/ 	.word	0x00000003
        /*0bd0*/ 	.word	0x00038830
        /*0bd4*/ 	.short	0x010a
        /*0bd6*/ 	.byte	0x3f
	.zero		1


	//   ....[27]....
        /*0bd8*/ 	.word	0x00003f30
        /*0bdc*/ 	.word	0x00000003
        /*0be0*/ 	.word	0x00038830
        /*0be4*/ 	.short	0x010a
        /*0be6*/ 	.byte	0x3f
	.zero		1


	//   ....[28]....
        /*0be8*/ 	.word	0x000041b0
        /*0bec*/ 	.word	0x000000ff
        /*0bf0*/ 	.word	0x00038810
        /*0bf4*/ 	.short	0x010a
        /*0bf6*/ 	.byte	0x25
	.zero		1


	//   ....[29]....
        /*0bf8*/ 	.word	0x000041f0
        /*0bfc*/ 	.word	0x00000003
        /*0c00*/ 	.word	0x00038850
        /*0c04*/ 	.short	0x010a
        /*0c06*/ 	.byte	0x3f
	.zero		1


	//   ....[30]....
        /*0c08*/ 	.word	0x00004230
        /*0c0c*/ 	.word	0x00000003
        /*0c10*/ 	.word	0x00038850
        /*0c14*/ 	.short	0x010a
        /*0c16*/ 	.byte	0x3f
	.zero		1


	//   ....[31]....
        /*0c18*/ 	.word	0x00005500
        /*0c1c*/ 	.word	0x00000004
        /*0c20*/ 	.word	0x00000000
        /*0c24*/ 	.short	0x0101
        /*0c26*/ 	.byte	0x3f
	.zero		1


	//   ....[32]....
        /*0c28*/ 	.word	0x00006dc0
        /*0c2c*/ 	.word	0x00000003
        /*0c30*/ 	.word	0x00000000
        /*0c34*/ 	.short	0x0101
        /*0c36*/ 	.byte	0x3f
	.zero		1


	//   ....[33]....
        /*0c38*/ 	.word	0x00007010
        /*0c3c*/ 	.word	0x000000ff
        /*0c40*/ 	.word	0x00038830
        /*0c44*/ 	.short	0x010a
        /*0c46*/ 	.byte	0x05
	.zero		1


	//   ....[34]....
        /*0c48*/ 	.word	0x00007050
        /*0c4c*/ 	.word	0x000000ff
        /*0c50*/ 	.word	0x00038830
        /*0c54*/ 	.short	0x010a
        /*0c56*/ 	.byte	0x05
	.zero		1


	//   ....[35]....
        /*0c58*/ 	.word	0x000071e0
        /*0c5c*/ 	.word	0x000000ff
        /*0c60*/ 	.word	0x00038850
        /*0c64*/ 	.short	0x010a
        /*0c66*/ 	.byte	0x05
	.zero		1


	//   ....[36]....
        /*0c68*/ 	.word	0x00007220
        /*0c6c*/ 	.word	0x000000ff
        /*0c70*/ 	.word	0x00038850
        /*0c74*/ 	.short	0x010a
        /*0c76*/ 	.byte	0x05
	.zero		1


	//   ....[37]....
        /*0c78*/ 	.word	0x000083b0
        /*0c7c*/ 	.word	0x00000008
        /*0c80*/ 	.word	0x00000000
        /*0c84*/ 	.short	0x0101
        /*0c86*/ 	.byte	0x3f
	.zero		1


	//   ....[38]....
        /*0c88*/ 	.word	0x0000a2e0
        /*0c8c*/ 	.word	0x0000000a
        /*0c90*/ 	.word	0x00000000
        /*0c94*/ 	.short	0x0101
        /*0c96*/ 	.byte	0x3f
	.zero		1


	//   ....[39]....
        /*0c98*/ 	.word	0x0000a670
        /*0c9c*/ 	.word	0x000000ff
        /*0ca0*/ 	.word	0x00038830
        /*0ca4*/ 	.short	0x010a
        /*0ca6*/ 	.byte	0x05
	.zero		1


	//   ....[40]....
        /*0ca8*/ 	.word	0x0000a6b0
        /*0cac*/ 	.word	0x000000ff
        /*0cb0*/ 	.word	0x00038830
        /*0cb4*/ 	.short	0x010a
        /*0cb6*/ 	.byte	0x05
	.zero		1


	//   ....[41]....
        /*0cb8*/ 	.word	0x0000a840
        /*0cbc*/ 	.word	0x000000ff
        /*0cc0*/ 	.word	0x00038850
        /*0cc4*/ 	.short	0x010a
        /*0cc6*/ 	.byte	0x05
	.zero		1


	//   ....[42]....
        /*0cc8*/ 	.word	0x0000a880
        /*0ccc*/ 	.word	0x000000ff
        /*0cd0*/ 	.word	0x00038850
        /*0cd4*/ 	.short	0x010a
        /*0cd6*/ 	.byte	0x05
	.zero		1


	//   ....[43]....
        /*0cd8*/ 	.word	0x0000c310
        /*0cdc*/ 	.word	0x00000099
        /*0ce0*/ 	.word	0x00000000
        /*0ce4*/ 	.short	0x0101
        /*0ce6*/ 	.byte	0x3f
	.zero		1


	//   ....[44]....
        /*0ce8*/ 	.word	0x0000ce60
        /*0cec*/ 	.word	0x000000b3
        /*0cf0*/ 	.word	0x00000000
        /*0cf4*/ 	.short	0x0101
        /*0cf6*/ 	.byte	0x3f
	.zero		1


	//   ....[45]....
        /*0cf8*/ 	.word	0x0000cf70
        /*0cfc*/ 	.word	0x000000ff
        /*0d00*/ 	.word	0x00038830
        /*0d04*/ 	.short	0x010a
        /*0d06*/ 	.byte	0x05
	.zero		1


	//   ....[46]....
        /*0d08*/ 	.word	0x0000cfb0
        /*0d0c*/ 	.word	0x000000ff
        /*0d10*/ 	.word	0x00038830
        /*0d14*/ 	.short	0x010a
        /*0d16*/ 	.byte	0x05
	.zero		1


	//   ....[47]....
        /*0d18*/ 	.word	0x0000d140
        /*0d1c*/ 	.word	0x000000ff
        /*0d20*/ 	.word	0x00038850
        /*0d24*/ 	.short	0x010a
        /*0d26*/ 	.byte	0x05
	.zero		1


	//   ....[48]....
        /*0d28*/ 	.word	0x0000d180
        /*0d2c*/ 	.word	0x000000ff
        /*0d30*/ 	.word	0x00038850
        /*0d34*/ 	.short	0x010a
        /*0d36*/ 	.byte	0x05
	.zero		1


	//   ....[49]....
        /*0d38*/ 	.word	0x0000e2e0
        /*0d3c*/ 	.word	0x00000007
        /*0d40*/ 	.word	0x00000000
        /*0d44*/ 	.short	0x0101
        /*0d46*/ 	.byte	0x3f
	.zero		1


	//   ....[50]....
        /*0d48*/ 	.word	0x00010200
        /*0d4c*/ 	.word	0x0000000a
        /*0d50*/ 	.word	0x00000000
        /*0d54*/ 	.short	0x0101
        /*0d56*/ 	.byte	0x3f
	.zero		1


	//   ....[51]....
        /*0d58*/ 	.word	0x00012860
        /*0d5c*/ 	.word	0x000000ff
        /*0d60*/ 	.word	0x00000000
        /*0d64*/ 	.short	0x0101
        /*0d66*/ 	.byte	0x05
	.zero		1


	//   ....[52]....
        /*0d68*/ 	.word	0x000159b0
        /*0d6c*/ 	.word	0x00000000
        /*0d70*/ 	.word	0x00038840
        /*0d74*/ 	.short	0x010a
        /*0d76*/ 	.byte	0x3f
	.zero		1


	//   ....[53]....
        /*0d78*/ 	.word	0x00016590
        /*0d7c*/ 	.word	0x00000008
        /*0d80*/ 	.word	0x00038800
        /*0d84*/ 	.short	0x0107
        /*0d86*/ 	.byte	0x3f
	.zero		1


	//   ....[54]....
        /*0d88*/ 	.word	0x00016640
        /*0d8c*/ 	.word	0x00000000
        /*0d90*/ 	.word	0x00038800
        /*0d94*/ 	.short	0x0101
        /*0d96*/ 	.byte	0x3f
	.zero		1


	//   ....[55]....
        /*0d98*/ 	.word	0x00017610
        /*0d9c*/ 	.word	0x00000000
        /*0da0*/ 	.word	0x00038810
        /*0da4*/ 	.short	0x0107
        /*0da6*/ 	.byte	0x3f
	.zero		1


	//   ....[56]....
        /*0da8*/ 	.word	0x00017710
        /*0dac*/ 	.word	0x00000002
        /*0db0*/ 	.word	0x00038810
        /*0db4*/ 	.short	0x0101
        /*0db6*/ 	.byte	0x3f
	.zero		1


	//   ....[57]....
        /*0db8*/ 	.word	0x00017730
        /*0dbc*/ 	.word	0x00000002
        /*0dc0*/ 	.word	0x00038820
        /*0dc4*/ 	.short	0x010a
        /*0dc6*/ 	.byte	0x3f
	.zero		1


	//   ....[58]....
        /*0dc8*/ 	.word	0x00017830
        /*0dcc*/ 	.word	0x00000000
        /*0dd0*/ 	.word	0x00038860
        /*0dd4*/ 	.short	0x010a
        /*0dd6*/ 	.byte	0x3f
	.zero		1


	//   ....[59]....
        /*0dd8*/ 	.word	0x000184b0
        /*0ddc*/ 	.word	0x00000003
        /*0de0*/ 	.word	0x00038840
        /*0de4*/ 	.short	0x010a
        /*0de6*/ 	.byte	0x3f
	.zero		1


	//   ....[60]....
        /*0de8*/ 	.word	0x00018700
        /*0dec*/ 	.word	0x00000003
        /*0df0*/ 	.word	0x00038860
        /*0df4*/ 	.short	0x010a
        /*0df6*/ 	.byte	0x3f
	.zero		1


	//   ....[61]....
        /*0df8*/ 	.word	0x00019320
        /*0dfc*/ 	.word	0x00000004
        /*0e00*/ 	.word	0x00038840
        /*0e04*/ 	.short	0x010a
        /*0e06*/ 	.byte	0x3f
	.zero		1


	//   ....[62]....
        /*0e08*/ 	.word	0x00019560
        /*0e0c*/ 	.word	0x00000004
        /*0e10*/ 	.word	0x00038860
        /*0e14*/ 	.short	0x010a
        /*0e16*/ 	.byte	0x3f
	.zero		1


	//   ....[63]....
        /*0e18*/ 	.word	0x0001a0f0
        /*0e1c*/ 	.word	0x00000002
        /*0e20*/ 	.word	0x00038840
        /*0e24*/ 	.short	0x010a
        /*0e26*/ 	.byte	0x3f
	.zero		1


	//   ....[64]....
        /*0e28*/ 	.word	0x0001a340
        /*0e2c*/ 	.word	0x00000002
        /*0e30*/ 	.word	0x00038860
        /*0e34*/ 	.short	0x010a
        /*0e36*/ 	.byte	0x3f
	.zero		1


	//   ....[65]....
        /*0e38*/ 	.word	0x0001bb50
        /*0e3c*/ 	.word	0x00000000
        /*0e40*/ 	.word	0x00038820
        /*0e44*/ 	.short	0x010a
        /*0e46*/ 	.byte	0x3f
	.zero		1


	//   ....[66]....
        /*0e48*/ 	.word	0x0001bd10
        /*0e4c*/ 	.word	0x00000006
        /*0e50*/ 	.word	0x00000000
        /*0e54*/ 	.short	0x010a
        /*0e56*/ 	.byte	0x3f
	.zero		1


	//   ....[67]....
        /*0e58*/ 	.word	0x0001bd80
        /*0e5c*/ 	.word	0x00000007
        /*0e60*/ 	.word	0x00000000
        /*0e64*/ 	.short	0x010a
        /*0e66*/ 	.byte	0x3f
	.zero		1


	//   ....[68]....
        /*0e68*/ 	.word	0x0001bdf0
        /*0e6c*/ 	.word	0x00000004
        /*0e70*/ 	.word	0x00000000
        /*0e74*/ 	.short	0x010a
        /*0e76*/ 	.byte	0x3f
	.zero		1


	//   ....[69]....
        /*0e78*/ 	.word	0x0001be20
        /*0e7c*/ 	.word	0x00000003
        /*0e80*/ 	.word	0x00000000
        /*0e84*/ 	.short	0x010a
        /*0e86*/ 	.byte	0x3f
	.zero		1


	//   ....[70]....
        /*0e88*/ 	.word	0x0001be90
        /*0e8c*/ 	.word	0x00000003
        /*0e90*/ 	.word	0x00038800
        /*0e94*/ 	.short	0x010a
        /*0e96*/ 	.byte	0x3f
	.zero		1


	//   ....[71]....
        /*0e98*/ 	.word	0x0001bee0
        /*0e9c*/ 	.word	0x00000003
        /*0ea0*/ 	.word	0x00038830
        /*0ea4*/ 	.short	0x010a
        /*0ea6*/ 	.byte	0x3f
	.zero		1


	//   ....[72]....
        /*0ea8*/ 	.word	0x0001bf40
        /*0eac*/ 	.word	0x00000005
        /*0eb0*/ 	.word	0x00038810
        /*0eb4*/ 	.short	0x010a
        /*0eb6*/ 	.byte	0x3f
	.zero		1


	//   ....[73]....
        /*0eb8*/ 	.word	0x0001bf90
        /*0ebc*/ 	.word	0x00000003
        /*0ec0*/ 	.word	0x00038850
        /*0ec4*/ 	.short	0x010a
        /*0ec6*/ 	.byte	0x3f
	.zero		1


	//   ....[74]....
        /*0ec8*/ 	.word	0x0001bff0
        /*0ecc*/ 	.word	0x00000009
        /*0ed0*/ 	.word	0x00038830
        /*0ed4*/ 	.short	0x010a
        /*0ed6*/ 	.byte	0x3f
	.zero		1


	//   ....[75]....
        /*0ed8*/ 	.word	0x0001c050
        /*0edc*/ 	.word	0x00000009
        /*0ee0*/ 	.word	0x00038850
        /*0ee4*/ 	.short	0x010a
        /*0ee6*/ 	.byte	0x3f
	.zero		1


	//   ....[76]....
        /*0ee8*/ 	.word	0x0001c0b0
        /*0eec*/ 	.word	0x00000006
        /*0ef0*/ 	.word	0x00038830
        /*0ef4*/ 	.short	0x010a
        /*0ef6*/ 	.byte	0x3f
	.zero		1


	//   ....[77]....
        /*0ef8*/ 	.word	0x0001c110
        /*0efc*/ 	.word	0x00000006
        /*0f00*/ 	.word	0x00038850
        /*0f04*/ 	.short	0x010a
        /*0f06*/ 	.byte	0x3f
	.zero		1


	//   ....[78]....
        /*0f08*/ 	.word	0x0001c170
        /*0f0c*/ 	.word	0x00000008
        /*0f10*/ 	.word	0x00038830
        /*0f14*/ 	.short	0x010a
        /*0f16*/ 	.byte	0x3f
	.zero		1


	//   ....[79]....
        /*0f18*/ 	.word	0x0001c1d0
        /*0f1c*/ 	.word	0x00000008
        /*0f20*/ 	.word	0x00038850
        /*0f24*/ 	.short	0x010a
        /*0f26*/ 	.byte	0x3f
	.zero		1


	//   ....[80]....
        /*0f28*/ 	.word	0x0001c370
        /*0f2c*/ 	.word	0x00000000
        /*0f30*/ 	.word	0x00038840
        /*0f34*/ 	.short	0x010a
        /*0f36*/ 	.byte	0x3f
	.zero		1


	//   ....[81]....
        /*0f38*/ 	.word	0x0001d4c0
        /*0f3c*/ 	.word	0x00000002
        /*0f40*/ 	.word	0x00038820
        /*0f44*/ 	.short	0x010a
        /*0f46*/ 	.byte	0x3f
	.zero		1


	//   ....[82]....
        /*0f48*/ 	.word	0x0001d510
        /*0f4c*/ 	.word	0x00000000
        /*0f50*/ 	.word	0x00038860
        /*0f54*/ 	.short	0x010a
        /*0f56*/ 	.byte	0x3f
	.zero		1


	//   ....[83]....
        /*0f58*/ 	.word	0x0001d560
        /*0f5c*/ 	.word	0x00000003
        /*0f60*/ 	.word	0x00038840
        /*0f64*/ 	.short	0x010a
        /*0f66*/ 	.byte	0x3f
	.zero		1


	//   ....[84]....
        /*0f68*/ 	.word	0x0001d5b0
        /*0f6c*/ 	.word	0x00000003
        /*0f70*/ 	.word	0x00038860
        /*0f74*/ 	.short	0x010a
        /*0f76*/ 	.byte	0x3f
	.zero		1


	//   ....[85]....
        /*0f78*/ 	.word	0x0001d600
        /*0f7c*/ 	.word	0x00000004
        /*0f80*/ 	.word	0x00038840
        /*0f84*/ 	.short	0x010a
        /*0f86*/ 	.byte	0x3f
	.zero		1


	//   ....[86]....
        /*0f88*/ 	.word	0x0001d650
        /*0f8c*/ 	.word	0x00000004
        /*0f90*/ 	.word	0x00038860
        /*0f94*/ 	.short	0x010a
        /*0f96*/ 	.byte	0x3f
	.zero		1


	//   ....[87]....
        /*0f98*/ 	.word	0x0001d6a0
        /*0f9c*/ 	.word	0x00000002
        /*0fa0*/ 	.word	0x00038840
        /*0fa4*/ 	.short	0x010a
        /*0fa6*/ 	.byte	0x3f
	.zero		1


	//   ....[88]....
        /*0fa8*/ 	.word	0x0001d6f0
        /*0fac*/ 	.word	0x00000002
        /*0fb0*/ 	.word	0x00038860
        /*0fb4*/ 	.short	0x010a
        /*0fb6*/ 	.byte	0x3f
	.zero		1


	//   ....[89]....
        /*0fb8*/ 	.word	0x0001e150
        /*0fbc*/ 	.word	0x00000000
        /*0fc0*/ 	.word	0x00038820
        /*0fc4*/ 	.short	0x010a
        /*0fc6*/ 	.byte	0x3f
	.zero		1


	//   ....[90]....
        /*0fc8*/ 	.word	0x0001e2f0
        /*0fcc*/ 	.word	0x00000006
        /*0fd0*/ 	.word	0x00000000
        /*0fd4*/ 	.short	0x010a
        /*0fd6*/ 	.byte	0x3f
	.zero		1


	//   ....[91]....
        /*0fd8*/ 	.word	0x0001e340
        /*0fdc*/ 	.word	0x00000007
        /*0fe0*/ 	.word	0x00000000
        /*0fe4*/ 	.short	0x010a
        /*0fe6*/ 	.byte	0x3f
	.zero		1


	//   ....[92]....
        /*0fe8*/ 	.word	0x0001e390
        /*0fec*/ 	.word	0x00000004
        /*0ff0*/ 	.word	0x00000000
        /*0ff4*/ 	.short	0x010a
        /*0ff6*/ 	.byte	0x3f
	.zero		1


	//----- nvinfo : EIATTR_NUM_MBARRIERS
	.align		4
.L_921:
        /*0ff8*/ 	.byte	0x03, 0x38
        /*0ffa*/ 	.short	0x0017


	//----- nvinfo : EIATTR_EXIT_INSTR_OFFSETS
	.align		4
        /*0ffc*/ 	.byte	0x04, 0x1c
        /*0ffe*/ 	.short	(.L_923 - .L_922)


	//   ....[0]....
.L_922:
        /*1000*/ 	.word	0x00000a60


	//   ....[1]....
        /*1004*/ 	.word	0x00013ae0


	//   ....[2]....
        /*1008*/ 	.word	0x0001be70


	//----- nvinfo : EIATTR_MAX_THREADS
	.align		4
.L_923:
        /*100c*/ 	.byte	0x04, 0x05
        /*100e*/ 	.short	(.L_925 - .L_924)
.L_924:
        /*1010*/ 	.word	0x00000180
        /*1014*/ 	.word	0x00000001
        /*1018*/ 	.word	0x00000001


	//----- nvinfo : EIATTR_CRS_STACK_SIZE
	.align		4
.L_925:
        /*101c*/ 	.byte	0x04, 0x1e
        /*101e*/ 	.short	(.L_927 - .L_926)
.L_926:
        /*1020*/ 	.word	0x00000000


	//----- nvinfo : EIATTR_CBANK_PARAM_SIZE
	.align		4
.L_927:
        /*1024*/ 	.byte	0x03, 0x19
        /*1026*/ 	.short	0x0bf0


	//----- nvinfo : EIATTR_PARAM_CBANK
	.align		4
        /*1028*/ 	.byte	0x04, 0x0a
        /*102a*/ 	.short	(.L_929 - .L_928)
	.align		4
.L_928:
        /*102c*/ 	.word	index@(.nv.constant0._ZN7cutlass13device_kernelIN5flash11enable_sm90INS1_16FlashAttnFwdSm90INS1_25CollectiveMainloopFwdSm90ILi2EN4cute5tupleIJNS5_1CILi1EEES8_S8_EEENS6_IJNS7_ILi64EEESA_SA_EEELi512ENS_10bfloat16_tEfNS_4arch4Sm90ELb0ELb1ELb0ELb1ELb0ELb0ELb1ELb0ELb0ELb1ELb0ELb0EEENS1_21CollectiveEpilogueFwdINS6_IJSA_NS7_ILi512EEESA_EEES9_SC_SE_Li256ELb1ELb1ELb0ELb0EEENS1_36VarlenDynamicPersistentTileSchedulerILi64ELi64ELi256ELi128ELb0ELb1ELb1ELb1ELb0ELb1EEEEEEEEEvNT_6ParamsE)
        /*1030*/ 	.short	0x0210
        /*1032*/ 	.short	0x0bf0


	//----- nvinfo : EIATTR_SW_WAR
	.align		4
.L_929:
        /*1034*/ 	.byte	0x04, 0x36
        /*1036*/ 	.short	(.L_931 - .L_930)
.L_930:
        /*1038*/ 	.word	0x00000008
.L_931:


//--------------------- .nv.info._ZN7cutlass13device_kernelIN5flash11enable_sm90INS1_16FlashAttnFwdSm90INS1_25CollectiveMainloopFwdSm90ILi2EN4cute5tupleIJNS5_1CILi1EEES8_S8_EEENS6_IJNS7_ILi64EEESA_SA_EEELi512ENS_10bfloat16_tEfNS_4arch4Sm90ELb0ELb1ELb0ELb1ELb0ELb1ELb1ELb0ELb0ELb1ELb0ELb0EEENS1_21CollectiveEpilogueFwdINS6_IJSA_NS7_ILi512EEESA_EEES9_SC_SE_Li256ELb1ELb1ELb0ELb0EEENS1_36VarlenDynamicPersistentTileSchedulerILi64ELi64ELi256ELi128ELb0ELb1ELb1ELb1ELb0ELb1EEEEEEEEEvNT_6ParamsE --------------------------
	.section	.nv.info._ZN7cutlass13device_kernelIN5flash11enable_sm90INS1_16FlashAttnFwdSm90INS1_25CollectiveMainloopFwdSm90ILi2EN4cute5tupleIJNS5_1CILi1EEES8_S8_EEENS6_IJNS7_ILi64EEESA_SA_EEELi512ENS_10bfloat16_tEfNS_4arch4Sm90ELb0ELb1ELb0ELb1ELb0ELb1ELb1ELb0ELb0ELb1ELb0ELb0EEENS1_21CollectiveEpilogueFwdINS6_IJSA_NS7_ILi512EEESA_EEES9_SC_SE_Li256ELb1ELb1ELb0ELb0EEENS1_36VarlenDynamicPersistentTileSchedulerILi64ELi64ELi256ELi128ELb0ELb1ELb1ELb1ELb0ELb1EEEEEEEEEvNT_6ParamsE,"",@"SHT_CUDA_INFO"
	.sectionflags	@""
	.align	4


	//----- nvinfo : EIATTR_CUDA_API_VERSION
	.align		4
        /*0000*/ 	.byte	0x04, 0x37
        /*0002*/ 	.short	(.L_933 - .L_932)
.L_932:
        /*0004*/ 	.word	0x00000082


	//----- nvinfo : EIATTR_KPARAM_INFO
	.align		4
.L_933:
        /*0008*/ 	.byte	0x04, 0x17
        /*000a*/ 	.short	(.L_935 - .L_934)
.L_934:
        /*000c*/ 	.word	0x00000000
        /*0010*/ 	.short	0x0000
        /*0012*/ 	.short	0x0070
        /*0014*/ 	.byte	0x00, 0xf0, 0x01, 0x2e


	//----- nvinfo : EIATTR_SPARSE_MMA_MASK
	.align		4
.L_935:
        /*0018*/ 	.byte	0x03, 0x50
        /*001a*/ 	.short	0x0000


	//----- nvinfo : EIATTR_MAXREG_COUNT
	.align		4
        /*001c*/ 	.byte	0x03, 0x1b
        /*001e*/ 	.short	0x00a8


	//----- nvinfo : EIATTR_NUM_BARRIERS
	.align		4
        /*0020*/ 	.byte	0x02, 0x4c
        /*0022*/ 	.byte	0x10
	.zero		1


	//----- nvinfo : EIATTR_EXTERNS
	.align		4
        /*0024*/ 	.byte	0x04, 0x0f
        /*0026*/ 	.short	(.L_937 - .L_936)


	//   ....[0]....
	.align		4
.L_936:
        /*0028*/ 	.word	index@(__assertfail)


	//----- nvinfo : EIATTR_ANNOTATIONS
	.align		4
.L_937:
        /*002c*/ 	.byte	0x04, 0x55
        /*002e*/ 	.short	(.L_939 - .L_938)


	//   ....[0]....
.L_938:
        /* <DEDUP_REMOVED lines=95> */


	//----- nvinfo : EIATTR_MERCURY_ISA_VERSION
	.align		4
.L_939:
        /*0608*/ 	.byte	0x03, 0x5f
        /*060a*/ 	.short	0x0101


	//----- nvinfo : EIATTR_UNUSED_LOAD_BYTE_OFFSET
	.align		4
        /*060c*/ 	.byte	0x04, 0x44
        /*060e*/ 	.short	(.L_941 - .L_940)


	//   ....[0]....
.L_940:
        /*0610*/ 	.word	0x00000ab0
        /*0614*/ 	.word	0x0000fff0


	//   ....[1]....
        /*0618*/ 	.word	0x000196d0
        /*061c*/ 	.word	0x0000fff0


	//----- nvinfo : EIATTR_INT_WARP_WIDE_INSTR_OFFSETS
	.align		4
.L_941:
        /*0620*/ 	.byte	0x04, 0x31
        /*0622*/ 	.short	(.L_943 - .L_942)


	//   ....[0]....
.L_942:
        /*0624*/ 	.word	0x00000190


	//   ....[1]....
        /*0628*/ 	.word	0x000001d0


	//   ....[2]....
        /*062c*/ 	.word	0x00000240


	//   ....[3]....
        /*0630*/ 	.word	0x00000250


	//   ....[4]....
        /*0634*/ 	.word	0x0001fd10


	//   ....[5]....
        /*0638*/ 	.word	0x0001fd70


	//   ....[6]....
        /*063c*/ 	.word	0x00025900


	//   ....[7]....
        /*0640*/ 	.word	0x00025960


	//----- nvinfo : EIATTR_COOP_GROUP_MASK_REGIDS
	.align		4
.L_943:
        /*0644*/ 	.byte	0x04, 0x29
        /*0646*/ 	.short	(.L_945 - .L_944)


	//   ....[0]....
.L_944:
        /*0648*/ 	.word	0xffffffff


	//   ....[1]....
        /*064c*/ 	.word	0xffffffff


	//   ....[2]....
        /*0650*/ 	.word	0xffffffff


	//   ....[3]....
        /*0654*/ 	.word	0xffffffff


	//   ....[4]....
        /*0658*/ 	.word	0xffffffff


	//   ....[5]....
        /*065c*/ 	.word	0xffffffff


	//   ....[6]....
        /*0660*/ 	.word	0xffffffff


	//   ....[7]....
        /*0664*/ 	.word	0xffffffff


	//   ....[8]....
        /*0668*/ 	.word	0xffffffff


	//   ....[9]....
        /*066c*/ 	.word	0xffffffff


	//   ....[10]....
        /*0670*/ 	.word	0xffffffff


	//   ....[11]....
        /*0674*/ 	.word	0xffffffff


	//   ....[12]....
        /*0678*/ 	.word	0xffffffff


	//   ....[13]....
        /*067c*/ 	.word	0xffffffff


	//   ....[14]....
        /*0680*/ 	.word	0xffffffff


	//   ....[15]....
        /*0684*/ 	.word	0xffffffff


	//   ....[16]....
        /*0688*/ 	.word	0xffffffff


	//   ....[17]....
        /*068c*/ 	.word	0xffffffff


	//   ....[18]....
        /*0690*/ 	.word	0xffffffff


	//   ....[19]....
        /*0694*/ 	.word	0xffffffff


	//   ....[20]....
        /*0698*/ 	.word	0xffffffff


	//   ....[21]....
        /*069c*/ 	.word	0xffffffff


	//   ....[22]....
        /*06a0*/ 	.word	0xffffffff


	//   ....[23]....
        /*06a4*/ 	.word	0xffffffff


	//   ....[24]....
        /*06a8*/ 	.word	0xffffffff


	//   ....[25]....
        /*06ac*/ 	.word	0xffffffff


	//   ....[26]....
        /*06b0*/ 	.word	0xffffffff


	//   ....[27]....
        /*06b4*/ 	.word	0xffffffff


	//   ....[28]....
        /*06b8*/ 	.word	0xffffffff


	//   ....[29]....
        /*06bc*/ 	.word	0xffffffff


	//   ....[30]....
        /*06c0*/ 	.word	0xffffffff


	//   ....[31]....
        /*06c4*/ 	.word	0xffffffff


	//   ....[32]....
        /*06c8*/ 	.word	0xffffffff


	//   ....[33]....
        /*06cc*/ 	.word	0xffffffff


	//   ....[34]....
        /*06d0*/ 	.word	0xffffffff


	//   ....[35]....
        /*06d4*/ 	.word	0xffffffff


	//   ....[36]....
        /*06d8*/ 	.word	0xffffffff


	//   ....[37]....
        /*06dc*/ 	.word	0xffffffff


	//   ....[38]....
        /*06e0*/ 	.word	0xffffffff


	//   ....[39]....
        /*06e4*/ 	.word	0xffffffff


	//   ....[40]....
        /*06e8*/ 	.word	0xffffffff


	//   ....[41]....
        /*06ec*/ 	.word	0xffffffff


	//   ....[42]....
        /*06f0*/ 	.word	0xffffffff


	//   ....[43]....
        /*06f4*/ 	.word	0xffffffff


	//   ....[44]....
        /*06f8*/ 	.word	0xffffffff


	//   ....[45]....
        /*06fc*/ 	.word	0xffffffff


	//   ....[46]....
        /*0700*/ 	.word	0xffffffff


	//   ....[47]....
        /*0704*/ 	.word	0xffffffff


	//   ....[48]....
        /*0708*/ 	.word	0xffffffff


	//   ....[49]....
        /*070c*/ 	.word	0xffffffff


	//   ....[50]....
        /*0710*/ 	.word	0xffffffff


	//   ....[51]....
        /*0714*/ 	.word	0xffffffff


	//   ....[52]....
        /*0718*/ 	.word	0xffffffff


	//   ....[53]....
        /*071c*/ 	.word	0xffffffff


	//   ....[54]....
        /*0720*/ 	.word	0xffffffff


	//   ....[55]....
        /*0724*/ 	.word	0xffffffff


	//   ....[56]....
        /*0728*/ 	.word	0xffffffff


	//   ....[57]....
        /*072c*/ 	.word	0xffffffff


	//   ....[58]....
        /*0730*/ 	.word	0xffffffff


	//   ....[59]....
        /*0734*/ 	.word	0xffffffff


	//   ....[60]....
        /*0738*/ 	.word	0xffffffff


	//   ....[61]....
        /*073c*/ 	.word	0xffffffff


	//   ....[62]....
        /*0740*/ 	.word	0xffffffff


	//   ....[63]....
        /*0744*/ 	.word	0xffffffff


	//   ....[64]....
        /*0748*/ 	.word	0xffffffff


	//   ....[65]....
        /*074c*/ 	.word	0xffffffff


	//   ....[66]....
        /*0750*/ 	.word	0xffffffff


	//   ....[67]....
        /*0754*/ 	.word	0xffffffff


	//   ....[68]....
        /*0758*/ 	.word	0xffffffff


	//   ....[69]....
        /*075c*/ 	.word	0xffffffff


	//   ....[70]....
        /*0760*/ 	.word	0xffffffff


	//   ....[71]....
        /*0764*/ 	.word	0xffffffff


	//   ....[72]....
        /*0768*/ 	.word	0xffffffff


	//   ....[73]....
        /*076c*/ 	.word	0xffffffff


	//   ....[74]....
        /*0770*/ 	.word	0xffffffff


	//   ....[75]....
        /*0774*/ 	.word	0xffffffff


	//   ....[76]....
        /*0778*/ 	.word	0xffffffff


	//   ....[77]....
        /*077c*/ 	.word	0xffffffff


	//   ....[78]....
        /*0780*/ 	.word	0xffffffff


	//   ....[79]....
        /*0784*/ 	.word	0xffffffff


	//   ....[80]....
        /*0788*/ 	.word	0xffffffff


	//   ....[81]....
        /*078c*/ 	.word	0xffffffff


	//   ....[82]....
        /*0790*/ 	.word	0xffffffff


	//   ....[83]....
        /*0794*/ 	.word	0xffffffff


	//   ....[84]....
        /*0798*/ 	.word	0xffffffff


	//   ....[85]....
        /*079c*/ 	.word	0xffffffff


	//   ....[86]....
        /*07a0*/ 	.word	0xffffffff


	//   ....[87]....
        /*07a4*/ 	.word	0xffffffff


	//   ....[88]....
        /*07a8*/ 	.word	0xffffffff


	//   ....[89]....
        /*07ac*/ 	.word	0xffffffff


	//   ....[90]....
        /*07b0*/ 	.word	0xffffffff


	//   ....[91]....
        /*07b4*/ 	.word	0xffffffff


	//   ....[92]....
        /*07b8*/ 	.word	0xffffffff


	//   ....[93]....
        /*07bc*/ 	.word	0xffffffff


	//   ....[94]....
        /*07c0*/ 	.word	0xffffffff


	//   ....[95]....
        /*07c4*/ 	.word	0xffffffff


	//   ....[96]....
        /*07c8*/ 	.word	0xffffffff


	//   ....[97]....
        /*07cc*/ 	.word	0xffffffff


	//   ....[98]....
        /*07d0*/ 	.word	0xffffffff


	//   ....[99]....
        /*07d4*/ 	.word	0xffffffff


	//   ....[100]....
        /*07d8*/ 	.word	0xffffffff


	//   ....[101]....
        /*07dc*/ 	.word	0xffffffff


	//   ....[102]....
        /*07e0*/ 	.word	0xffffffff


	//   ....[103]....
        /*07e4*/ 	.word	0xffffffff


	//   ....[104]....
        /*07e8*/ 	.word	0xffffffff


	//   ....[105]....
        /*07ec*/ 	.word	0xffffffff


	//   ....[106]....
        /*07f0*/ 	.word	0xffffffff


	//   ....[107]....
        /*07f4*/ 	.word	0xffffffff


	//   ....[108]....
        /*07f8*/ 	.word	0xffffffff


	//   ....[109]....
        /*07fc*/ 	.word	0xffffffff


	//   ....[110]....
        /*0800*/ 	.word	0xffffffff


	//   ....[111]....
        /*0804*/ 	.word	0xffffffff


	//   ....[112]....
        /*0808*/ 	.word	0xffffffff


	//   ....[113]....
        /*080c*/ 	.word	0xffffffff


	//   ....[114]....
        /*0810*/ 	.word	0xffffffff


	//   ....[115]....
        /*0814*/ 	.word	0xffffffff


	//   ....[116]....
        /*0818*/ 	.word	0xffffffff


	//   ....[117]....
        /*081c*/ 	.word	0xffffffff


	//   ....[118]....
        /*0820*/ 	.word	0xffffffff


	//   ....[119]....
        /*0824*/ 	.word	0xffffffff


	//   ....[120]....
        /*0828*/ 	.word	0xffffffff


	//   ....[121]....
        /*082c*/ 	.word	0xffffffff


	//   ....[122]....
        /*0830*/ 	.word	0xffffffff


	//   ....[123]....
        /*0834*/ 	.word	0xffffffff


	//   ....[124]....
        /*0838*/ 	.word	0x0500000f


	//   ....[125]....
        /*083c*/ 	.word	0x0500000f


	//   ....[126]....
        /*0840*/ 	.word	0x0500000f


	//   ....[127]....
        /*0844*/ 	.word	0x0500000f


	//   ....[128]....
        /*0848*/ 	.word	0x0500000f


	//   ....[129]....
        /*084c*/ 	.word	0x0500000f


	//   ....[130]....
        /*0850*/ 	.word	0x0500000f


	//   ....[131]....
        /*0854*/ 	.word	0x0500000f


	//   ....[132]....
        /*0858*/ 	.word	0x0500000f


	//   ....[133]....
        /*085c*/ 	.word	0x0500000f


	//   ....[134]....
        /*0860*/ 	.word	0x0500000f


	//   ....[135]....
        /*0864*/ 	.word	0x0500000f


	//   ....[136]....
        /*0868*/ 	.word	0x0500000f


	//   ....[137]....
        /*086c*/ 	.word	0x0500000f


	//   ....[138]....
        /*0870*/ 	.word	0x0500000f


	//   ....[139]....
        /*0874*/ 	.word	0x0500000f


	//   ....[140]....
        /*0878*/ 	.word	0x0500000f


	//   ....[141]....
        /*087c*/ 	.word	0x0500000f


	//   ....[142]....
        /*0880*/ 	.word	0x0500000f


	//   ....[143]....
        /*0884*/ 	.word	0x0500000f


	//   ....[144]....
        /*0888*/ 	.word	0x0500000f


	//   ....[145]....
        /*088c*/ 	.word	0x0500000f


	//   ....[146]....
        /*0890*/ 	.word	0x0500000f


	//   ....[147]....
        /*0894*/ 	.word	0x0500000f


	//   ....[148]....
        /*0898*/ 	.word	0x0500000f


	//   ....[149]....
        /*089c*/ 	.word	0x0500000f


	//   ....[150]....
        /*08a0*/ 	.word	0x0500000f


	//   ....[151]....
        /*08a4*/ 	.word	0x0500000f


	//   ....[152]....
        /*08a8*/ 	.word	0x0500000f


	//   ....[153]....
        /*08ac*/ 	.word	0x0500000f


	//   ....[154]....
        /*08b0*/ 	.word	0x0500000f


	//   ....[155]....
        /*08b4*/ 	.word	0x0500000f


	//   ....[156]....
        /*08b8*/ 	.word	0x0500000f


	//   ....[157]....
        /*08bc*/ 	.word	0x0500000f


	//   ....[158]....
        /*08c0*/ 	.word	0x0500000f


	//   ....[159]....
        /*08c4*/ 	.word	0x0500000f


	//   ....[160]....
        /*08c8*/ 	.word	0x0500000f


	//   ....[161]....
        /*08cc*/ 	.word	0x0500000f


	//   ....[162]....
        /*08d0*/ 	.word	0x0500000f


	//   ....[163]....
        /*08d4*/ 	.word	0x0500000f


	//   ....[164]....
        /*08d8*/ 	.word	0x0500000f


	//   ....[165]....
        /*08dc*/ 	.word	0x0500000f


	//   ....[166]....
        /*08e0*/ 	.word	0x0500000f


	//   ....[167]....
        /*08e4*/ 	.word	0x0500000f


	//   ....[168]....
        /*08e8*/ 	.word	0x0500000f


	//   ....[169]....
        /*08ec*/ 	.word	0x0500000f


	//   ....[170]....
        /*08f0*/ 	.word	0x0500000f


	//   ....[171]....
        /*08f4*/ 	.word	0x0500000f


	//   ....[172]....
        /*08f8*/ 	.word	0x0500000f


	//   ....[173]....
        /*08fc*/ 	.word	0x0500000f


	//   ....[174]....
        /*0900*/ 	.word	0x0500000f


	//   ....[175]....
        /*0904*/ 	.word	0x0500000f


	//----- nvinfo : EIATTR_COOP_GROUP_INSTR_OFFSETS
	.align		4
.L_945:
        /*0908*/ 	.byte	0x04, 0x28
        /*090a*/ 	.short	(.L_947 - .L_946)


	//   ....[0]....
.L_946:
        /*090c*/ 	.word	0x00000070


	//   ....[1]....
        /*0910*/ 	.word	0x000001a0


	//   ....[2]....
        /*0914*/ 	.word	0x000001f0


	//   ....[3]....
        /*0918*/ 	.word	0x00000400


	//   ....[4]....
        /*091c*/ 	.word	0x00000560


	//   ....[5]....
        /*0920*/ 	.word	0x00000680


	//   ....[6]....
        /*0924*/ 	.word	0x000007e0


	//   ....[7]....
        /*0928*/ 	.word	0x00004fb0


	//   ....[8]....
        /*092c*/ 	.word	0x000070f0


	//   ....[9]....
        /*0930*/ 	.word	0x00007820


	//   ....[10]....
        /*0934*/ 	.word	0x00007830


	//   ....[11]....
        /*0938*/ 	.word	0x00007840


	//   ....[12]....
        /*093c*/ 	.word	0x00007850


	//   ....[13]....
        /*0940*/ 	.word	0x00007b40


	//   ....[14]....
        /*0944*/ 	.word	0x00007b50


	//   ....[15]....
        /*0948*/ 	.word	0x00007b60


	//   ....[16]....
        /*094c*/ 	.word	0x00007b70


	//   ....[17]....
        /*0950*/ 	.word	0x00008e30


	//   ....[18]....
        /*0954*/ 	.word	0x00008e40


	//   ....[19]....
        /*0958*/ 	.word	0x00008e50


	//   ....[20]....
        /*095c*/ 	.word	0x00008e60


	//   ....[21]....
        /*0960*/ 	.word	0x00009080


	//   ....[22]....
        /*0964*/ 	.word	0x00009090


	//   ....[23]....
        /*0968*/ 	.word	0x000090a0


	//   ....[24]....
        /*096c*/ 	.word	0x000090b0


	//   ....[25]....
        /*0970*/ 	.word	0x0000a870


	//   ....[26]....
        /*0974*/ 	.word	0x0000bfb0


	//   ....[27]....
        /*0978*/ 	.word	0x0000c740


	//   ....[28]....
        /*097c*/ 	.word	0x0000cdc0


	//   ....[29]....
        /*0980*/ 	.word	0x0000ce30


	//   ....[30]....
        /*0984*/ 	.word	0x0000d110


	//   ....[31]....
        /*0988*/ 	.word	0x0000d210


	//   ....[32]....
        /*098c*/ 	.word	0x0000d9b0


	//   ....[33]....
        /*0990*/ 	.word	0x0000e1d0


	//   ....[34]....
        /*0994*/ 	.word	0x0000f780


	//   ....[35]....
        /*0998*/ 	.word	0x0000fb80


	//   ....[36]....
        /*099c*/ 	.word	0x00010260


	//   ....[37]....
        /*09a0*/ 	.word	0x00010350


	//   ....[38]....
        /*09a4*/ 	.word	0x00010920


	//   ....[39]....
        /*09a8*/ 	.word	0x00010af0


	//   ....[40]....
        /*09ac*/ 	.word	0x00011920


	//   ....[41]....
        /*09b0*/ 	.word	0x00012200


	//   ....[42]....
        /*09b4*/ 	.word	0x00013b30


	//   ....[43]....
        /*09b8*/ 	.word	0x00013b40


	//   ....[44]....
        /*09bc*/ 	.word	0x00013b70


	//   ....[45]....
        /*09c0*/ 	.word	0x00013c00


	//   ....[46]....
        /*09c4*/ 	.word	0x00014e70


	//   ....[47]....
        /*09c8*/ 	.word	0x000154c0


	//   ....[48]....
        /*09cc*/ 	.word	0x00016a60


	//   ....[49]....
        /*09d0*/ 	.word	0x00016e20


	//   ....[50]....
        /*09d4*/ 	.word	0x000173e0


	//   ....[51]....
        /*09d8*/ 	.word	0x00017400


	//   ....[52]....
        /*09dc*/ 	.word	0x00017d10


	//   ....[53]....
        /*09e0*/ 	.word	0x00017ee0


	//   ....[54]....
        /*09e4*/ 	.word	0x00018b70


	//   ....[55]....
        /*09e8*/ 	.word	0x00018be0


	//   ....[56]....
        /*09ec*/ 	.word	0x00018c00


	//   ....[57]....
        /*09f0*/ 	.word	0x00018c50


	//   ....[58]....
        /*09f4*/ 	.word	0x00018c70


	//   ....[59]....
        /*09f8*/ 	.word	0x0001a660


	//   ....[60]....
        /*09fc*/ 	.word	0x0001ab60


	//   ....[61]....
        /*0a00*/ 	.word	0x0001ab90


	//   ....[62]....
        /*0a04*/ 	.word	0x0001abc0


	//   ....[63]....
        /*0a08*/ 	.word	0x0001abd0


	//   ....[64]....
        /*0a0c*/ 	.word	0x0001b260


	//   ....[65]....
        /*0a10*/ 	.word	0x0001b290


	//   ....[66]....
        /*0a14*/ 	.word	0x0001b4e0


	//   ....[67]....
        /*0a18*/ 	.word	0x0001b500


	//   ....[68]....
        /*0a1c*/ 	.word	0x0001c070


	//   ....[69]....
        /*0a20*/ 	.word	0x0001c0a0


	//   ....[70]....
        /*0a24*/ 	.word	0x0001c2e0


	//   ....[71]....
        /*0a28*/ 	.word	0x0001c300


	//   ....[72]....
        /*0a2c*/ 	.word	0x0001c5b0


	//   ....[73]....
        /*0a30*/ 	.word	0x0001c780


	//   ....[74]....
        /*0a34*/ 	.word	0x0001c7b0


	//   ....[75]....
        /*0a38*/ 	.word	0x0001c7e0


	//   ....[76]....
        /*0a3c*/ 	.word	0x0001c810


	//   ....[77]....
        /*0a40*/ 	.word	0x0001c840


	//   ....[78]....
        /*0a44*/ 	.word	0x0001c870


	//   ....[79]....
        /*0a48*/ 	.word	0x0001c9e0


	//   ....[80]....
        /*0a4c*/ 	.word	0x0001ca10


	//   ....[81]....
        /*0a50*/ 	.word	0x0001ca40


	//   ....[82]....
        /*0a54*/ 	.word	0x0001ca70


	//   ....[83]....
        /*0a58*/ 	.word	0x0001caa0


	//   ....[84]....
        /*0a5c*/ 	.word	0x0001cad0


	//   ....[85]....
        /*0a60*/ 	.word	0x0001cb70


	//   ....[86]....
        /*0a64*/ 	.word	0x0001cbd0


	//   ....[87]....
        /*0a68*/ 	.word	0x0001cc60


	//   ....[88]....
        /*0a6c*/ 	.word	0x0001dd90


	//   ....[89]....
        /*0a70*/ 	.word	0x000202d0


	//   ....[90]....
        /*0a74*/ 	.word	0x00020e40


	//   ....[91]....
        /*0a78*/ 	.word	0x00020e50


	//   ....[92]....
        /*0a7c*/ 	.word	0x00020e80


	//   ....[93]....
        /*0a80*/ 	.word	0x00020f60


	//   ....[94]....
        /*0a84*/ 	.word	0x00020f90


	//   ....[95]....
        /*0a88*/ 	.word	0x00020ff0


	//   ....[96]....
        /*0a8c*/ 	.word	0x00021000


	//   ....[97]....
        /*0a90*/ 	.word	0x00021070


	//   ....[98]....
        /*0a94*/ 	.word	0x00021a30


	//   ....[99]....
        /*0a98*/ 	.word	0x00021a40


	//   ....[100]....
        /*0a9c*/ 	.word	0x00021b60


	//   ....[101]....
        /*0aa0*/ 	.word	0x00021b70


	//   ....[102]....
        /*0aa4*/ 	.word	0x00021e00


	//   ....[103]....
        /*0aa8*/ 	.word	0x00021e10


	//   ....[104]....
        /*0aac*/ 	.word	0x00021f80


	//   ....[105]....
        /*0ab0*/ 	.word	0x00021f90


	//   ....[106]....
        /*0ab4*/ 	.word	0x00025b90


	//   ....[107]....
        /*0ab8*/ 	.word	0x00025bc0


	//   ....[108]....
        /*0abc*/ 	.word	0x00025c00


	//   ....[109]....
        /*0ac0*/ 	.word	0x00025c30


	//   ....[110]....
        /*0ac4*/ 	.word	0x00025c60


	//   ....[111]....
        /*0ac8*/ 	.word	0x00025c90


	//   ....[112]....
        /*0acc*/ 	.word	0x00025cc0


	//   ....[113]....
        /*0ad0*/ 	.word	0x00025cf0


	//   ....[114]....
        /*0ad4*/ 	.word	0x00025e70


	//   ....[115]....
        /*0ad8*/ 	.word	0x00025ea0


	//   ....[116]....
        /*0adc*/ 	.word	0x00025ed0


	//   ....[117]....
        /*0ae0*/ 	.word	0x00025f00


	//   ....[118]....
        /*0ae4*/ 	.word	0x00025f30


	//   ....[119]....
        /*0ae8*/ 	.word	0x00025f60


	//   ....[120]....
        /*0aec*/ 	.word	0x00026020


	//   ....[121]....
        /*0af0*/ 	.word	0x00026040


	//   ....[122]....
        /*0af4*/ 	.word	0x000260b0


	//   ....[123]....
        /*0af8*/ 	.word	0x00026780


	//   ....[124]....
        /*0afc*/ 	.word	0x00026bc0


	//   ....[125]....
        /*0b00*/ 	.word	0x00026c50


	//   ....[126]....
        /*0b04*/ 	.word	0x00026ca0


	//   ....[127]....
        /*0b08*/ 	.word	0x00026cf0


	//   ....[128]....
        /*0b0c*/ 	.word	0x00026d80


	//   ....[129]....
        /*0b10*/ 	.word	0x00026e10


	//   ....[130]....
        /*0b14*/ 	.word	0x00026e60


	//   ....[131]....
        /*0b18*/ 	.word	0x00026eb0


	//   ....[132]....
        /*0b1c*/ 	.word	0x00026f90


	//   ....[133]....
        /*0b20*/ 	.word	0x00027020


	//   ....[134]....
        /*0b24*/ 	.word	0x00027070


	//   ....[135]....
        /*0b28*/ 	.word	0x000270c0


	//   ....[136]....
        /*0b2c*/ 	.word	0x00027150


	//   ....[137]....
        /*0b30*/ 	.word	0x000271e0


	//   ....[138]....
        /*0b34*/ 	.word	0x00027230


	//   ....[139]....
        /*0b38*/ 	.word	0x00027280


	//   ....[140]....
        /*0b3c*/ 	.word	0x00027660


	//   ....[141]....
        /*0b40*/ 	.word	0x00027950


	//   ....[142]....
        /*0b44*/ 	.word	0x00027ae0


	//   ....[143]....
        /*0b48*/ 	.word	0x00027b40


	//   ....[144]....
        /*0b4c*/ 	.word	0x00027ba0


	//   ....[145]....
        /*0b50*/ 	.word	0x00027bf0


	//   ....[146]....
        /*0b54*/ 	.word	0x00027d50


	//   ....[147]....
        /*0b58*/ 	.word	0x00027df0


	//   ....[148]....
        /*0b5c*/ 	.word	0x00027ea0


	//   ....[149]....
        /*0b60*/ 	.word	0x00027f80


	//   ....[150]....
        /*0b64*/ 	.word	0x00028160


	//   ....[151]....
        /*0b68*/ 	.word	0x00028230


	//   ....[152]....
        /*0b6c*/ 	.word	0x000284e0


	//   ....[153]....
        /*0b70*/ 	.word	0x000285f0


	//   ....[154]....
        /*0b74*/ 	.word	0x000287c0


	//   ....[155]....
        /*0b78*/ 	.word	0x00028890


	//   ....[156]....
        /*0b7c*/ 	.word	0x00028ac0


	//   ....[157]....
        /*0b80*/ 	.word	0x00028b10


	//   ....[158]....
        /*0b84*/ 	.word	0x00028e40


	//   ....[159]....
        /*0b88*/ 	.word	0x00028ee0


	//   ....[160]....
        /*0b8c*/ 	.word	0x00029000


	//   ....[161]....
        /*0b90*/ 	.word	0x00029080


	//   ....[162]....
        /*0b94*/ 	.word	0x00029100


	//   ....[163]....
        /*0b98*/ 	.word	0x00029180


	//   ....[164]....
        /*0b9c*/ 	.word	0x00029200


	//   ....[165]....
        /*0ba0*/ 	.word	0x00029290


	//   ....[166]....
        /*0ba4*/ 	.word	0x00029330


	//   ....[167]....
        /*0ba8*/ 	.word	0x000293e0


	//   ....[168]....
        /*0bac*/ 	.word	0x00029460


	//   ....[169]....
        /*0bb0*/ 	.word	0x000294e0


	//   ....[170]....
        /*0bb4*/ 	.word	0x00029560


	//   ....[171]....
        /*0bb8*/ 	.word	0x000295f0


	//   ....[172]....
        /*0bbc*/ 	.word	0x00029670


	//   ....[173]....
        /*0bc0*/ 	.word	0x00029710


	//   ....[174]....
        /*0bc4*/ 	.word	0x000297a0


	//   ....[175]....
        /*0bc8*/ 	.word	0x000298d0


	//----- nvinfo : EIATTR_REG_RECONFIG
	.align		4
.L_947:
        /*0bcc*/ 	.byte	0x01, 0x54
	.zero		2


	//----- nvinfo : EIATTR_SYSCALL_OFFSETS
	.align		4
        /*0bd0*/ 	.byte	0x04, 0x46
        /*0bd2*/ 	.short	(.L_949 - .L_948)


	//   ....[0]....
.L_948:
        /*0bd4*/ 	.word	0x00001d40


	//   ....[1]....
        /*0bd8*/ 	.word	0x00001e90


	//   ....[2]....
        /*0bdc*/ 	.word	0x000072b0


	//   ....[3]....
        /*0be0*/ 	.word	0x000075d0


	//   ....[4]....
        /*0be4*/ 	.word	0x0001ff10


	//   ....[5]....
        /*0be8*/ 	.word	0x00020060


	//   ....[6]....
        /*0bec*/ 	.word	0x00020150


	//   ....[7]....
        /*0bf0*/ 	.word	0x00020a00


	//   ....[8]....
        /*0bf4*/ 	.word	0x000213a0


	//----- nvinfo : EIATTR_MBARRIER_INSTR_OFFSETS
	.align		4
.L_949:
        /*0bf8*/ 	.byte	0x04, 0x39
        /*0bfa*/ 	.short	(.L_951 - .L_950)


	//   ....[0]....
.L_950:
        /*0bfc*/ 	.word	0x000002e0
        /*0c00*/ 	.word	0x000000ff
        /*0c04*/ 	.word	0x00038800
        /*0c08*/ 	.short	0x0100
        /*0c0a*/ 	.byte	0x08
	.zero		1


	//   ....[1]....
        /*0c0c*/ 	.word	0x000002f0
        /*0c10*/ 	.word	0x000000ff
        /*0c14*/ 	.word	0x00038810
        /*0c18*/ 	.short	0x0100
        /*0c1a*/ 	.byte	0x08
	.zero		1


	//   ....[2]....
        /*0c1c*/ 	.word	0x00000300
        /*0c20*/ 	.word	0x000000ff
        /*0c24*/ 	.word	0x00038820
        /*0c28*/ 	.short	0x0100
        /*0c2a*/ 	.byte	0x08
	.zero		1


	//   ....[3]....
        /*0c2c*/ 	.word	0x000003b0
        /*0c30*/ 	.word	0x000000ff
        /*0c34*/ 	.word	0x00038830
        /*0c38*/ 	.short	0x0100
        /*0c3a*/ 	.byte	0x06
	.zero		1


	//   ....[4]....
        /*0c3c*/ 	.word	0x000003c0
        /*0c40*/ 	.word	0x000000ff
        /*0c44*/ 	.word	0x00038840
        /*0c48*/ 	.short	0x0100
        /*0c4a*/ 	.byte	0x06
	.zero		1


	//   ....[5]....
        /*0c4c*/ 	.word	0x000003d0
        /*0c50*/ 	.word	0x000000ff
        /*0c54*/ 	.word	0x00038838
        /*0c58*/ 	.short	0x0100
        /*0c5a*/ 	.byte	0x06
	.zero		1


	//   ....[6]....
        /*0c5c*/ 	.word	0x000003e0
        /*0c60*/ 	.word	0x000000ff
        /*0c64*/ 	.word	0x00038848
        /*0c68*/ 	.short	0x0100
        /*0c6a*/ 	.byte	0x06
	.zero		1


	//   ....[7]....
        /*0c6c*/ 	.word	0x00000510
        /*0c70*/ 	.word	0x000000ff
        /*0c74*/ 	.word	0x00038850
        /*0c78*/ 	.short	0x0100
        /*0c7a*/ 	.byte	0x08
	.zero		1


	//   ....[8]....
        /*0c7c*/ 	.word	0x00000520
        /*0c80*/ 	.word	0x000000ff
        /*0c84*/ 	.word	0x00038860
        /*0c88*/ 	.short	0x0100
        /*0c8a*/ 	.byte	0x08
	.zero		1


	//   ....[9]....
        /*0c8c*/ 	.word	0x00000530
        /*0c90*/ 	.word	0x000000ff
        /*0c94*/ 	.word	0x00038858
        /*0c98*/ 	.short	0x0100
        /*0c9a*/ 	.byte	0x08
	.zero		1


	//   ....[10]....
        /*0c9c*/ 	.word	0x00000540
        /*0ca0*/ 	.word	0x000000ff
        /*0ca4*/ 	.word	0x00038868
        /*0ca8*/ 	.short	0x0100
        /*0caa*/ 	.byte	0x08
	.zero		1


	//   ....[11]....
        /*0cac*/ 	.word	0x00000630
        /*0cb0*/ 	.word	0x000000ff
        /*0cb4*/ 	.word	0x00038870
        /*0cb8*/ 	.short	0x0100
        /*0cba*/ 	.byte	0x06
	.zero		1


	//   ....[12]....
        /*0cbc*/ 	.word	0x00000640
        /*0cc0*/ 	.word	0x000000ff
        /*0cc4*/ 	.word	0x00038880
        /*0cc8*/ 	.short	0x0100
        /*0cca*/ 	.byte	0x06
	.zero		1


	//   ....[13]....
        /*0ccc*/ 	.word	0x00000650
        /*0cd0*/ 	.word	0x000000ff
        /*0cd4*/ 	.word	0x00038878
        /*0cd8*/ 	.short	0x0100
        /*0cda*/ 	.byte	0x06
	.zero		1


	//   ....[14]....
        /*0cdc*/ 	.word	0x00000660
        /*0ce0*/ 	.word	0x000000ff
        /*0ce4*/ 	.word	0x00038888
        /*0ce8*/ 	.short	0x0100
        /*0cea*/ 	.byte	0x06
	.zero		1


	//   ....[15]....
        /*0cec*/ 	.word	0x00000790
        /*0cf0*/ 	.word	0x000000ff
        /*0cf4*/ 	.word	0x00038890
        /*0cf8*/ 	.short	0x0100
        /*0cfa*/ 	.byte	0x08
	.zero		1


	//   ....[16]....
        /*0cfc*/ 	.word	0x000007a0
        /*0d00*/ 	.word	0x000000ff
        /*0d04*/ 	.word	0x000388a0
        /*0d08*/ 	.short	0x0100
        /*0d0a*/ 	.byte	0x08
	.zero		1


	//   ....[17]....
        /*0d0c*/ 	.word	0x000007b0
        /*0d10*/ 	.word	0x000000ff
        /*0d14*/ 	.word	0x00038898
        /*0d18*/ 	.short	0x0100
        /*0d1a*/ 	.byte	0x08
	.zero		1


	//   ....[18]....
        /*0d1c*/ 	.word	0x000007c0
        /*0d20*/ 	.word	0x000000ff
        /*0d24*/ 	.word	0x000388a8
        /*0d28*/ 	.short	0x0100
        /*0d2a*/ 	.byte	0x08
	.zero		1


	//   ....[19]....
        /*0d2c*/ 	.word	0x000008f0
        /*0d30*/ 	.word	0x000000ff
        /*0d34*/ 	.word	0x000388b0
        /*0d38*/ 	.short	0x0100
        /*0d3a*/ 	.byte	0x08
	.zero		1


	//   ....[20]....
        /*0d3c*/ 	.word	0x00000900
        /*0d40*/ 	.word	0x000000ff
        /*0d44*/ 	.word	0x000388c0
        /*0d48*/ 	.short	0x0100
        /*0d4a*/ 	.byte	0x08
	.zero		1


	//   ....[21]....
        /*0d4c*/ 	.word	0x00000910
        /*0d50*/ 	.word	0x000000ff
        /*0d54*/ 	.word	0x000388b8
        /*0d58*/ 	.short	0x0100
        /*0d5a*/ 	.byte	0x08
	.zero		1


	//   ....[22]....
        /*0d5c*/ 	.word	0x00000920
        /*0d60*/ 	.word	0x000000ff
        /*0d64*/ 	.word	0x000388c8
        /*0d68*/ 	.short	0x0100
        /*0d6a*/ 	.byte	0x08
	.zero		1


	//   ....[23]....
        /*0d6c*/ 	.word	0x00002a90
        /*0d70*/ 	.word	0x00000040
        /*0d74*/ 	.word	0x00038890
        /*0d78*/ 	.short	0x010a
        /*0d7a*/ 	.byte	0x3f
	.zero		1


	//   ....[24]....
        /*0d7c*/ 	.word	0x000034e0
        /*0d80*/ 	.word	0x00000040
        /*0d84*/ 	.word	0x00038890
        /*0d88*/ 	.short	0x010a
        /*0d8a*/ 	.byte	0x3f
	.zero		1


	//   ....[25]....
        /*0d8c*/ 	.word	0x00003e00
        /*0d90*/ 	.word	0x00000040
        /*0d94*/ 	.word	0x00038890
        /*0d98*/ 	.short	0x010a
        /*0d9a*/ 	.byte	0x3f
	.zero		1


	//   ....[26]....
        /*0d9c*/ 	.word	0x00004000
        /*0da0*/ 	.word	0x00000004
        /*0da4*/ 	.word	0x00000000
        /*0da8*/ 	.short	0x0101
        /*0daa*/ 	.byte	0x3f
	.zero		1


	//   ....[27]....
        /*0dac*/ 	.word	0x00004040
        /*0db0*/ 	.word	0x00000040
        /*0db4*/ 	.word	0x000388b0
        /*0db8*/ 	.short	0x010a
        /*0dba*/ 	.byte	0x3f
	.zero		1


	//   ....[28]....
        /*0dbc*/ 	.word	0x00004690
        /*0dc0*/ 	.word	0x00000040
        /*0dc4*/ 	.word	0x00000000
        /*0dc8*/ 	.short	0x0101
        /*0dca*/ 	.byte	0x3f
	.zero		1


	//   ....[29]....
        /*0dcc*/ 	.word	0x00005400
        /*0dd0*/ 	.word	0x00000000
        /*0dd4*/ 	.word	0x00000000
        /*0dd8*/ 	.short	0x0101
        /*0dda*/ 	.byte	0x3f
	.zero		1


	//   ....[30]....
        /*0ddc*/ 	.word	0x00005f70
        /*0de0*/ 	.word	0x00000000
        /*0de4*/ 	.word	0x00000000
        /*0de8*/ 	.short	0x0101
        /*0dea*/ 	.byte	0x3f
	.zero		1


	//   ....[31]....
        /*0dec*/ 	.word	0x00007340
        /*0df0*/ 	.word	0x00000012
        /*0df4*/ 	.word	0x00038800
        /*0df8*/ 	.short	0x010a
        /*0dfa*/ 	.byte	0x3f
	.zero		1


	//   ....[32]....
        /*0dfc*/ 	.word	0x00007390
        /*0e00*/ 	.word	0x00000012
        /*0e04*/ 	.word	0x00038800
        /*0e08*/ 	.short	0x010a
        /*0e0a*/ 	.byte	0x3f
	.zero		1


	//   ....[33]....
        /*0e0c*/ 	.word	0x00007d90
        /*0e10*/ 	.word	0x00000012
        /*0e14*/ 	.word	0x00038800
        /*0e18*/ 	.short	0x010a
        /*0e1a*/ 	.byte	0x3f
	.zero		1


	//   ....[34]....
        /*0e1c*/ 	.word	0x00009240
        /*0e20*/ 	.word	0x00000012
        /*0e24*/ 	.word	0x00038800
        /*0e28*/ 	.short	0x010a
        /*0e2a*/ 	.byte	0x3f
	.zero		1


	//   ....[35]....
        /*0e2c*/ 	.word	0x0000a190
        /*0e30*/ 	.word	0x00000000
        /*0e34*/ 	.word	0x00038830
        /*0e38*/ 	.short	0x010a
        /*0e3a*/ 	.byte	0x3f
	.zero		1


	//   ....[36]....
        /*0e3c*/ 	.word	0x0000a240
        /*0e40*/ 	.word	0x00000000
        /*0e44*/ 	.word	0x00038830
        /*0e48*/ 	.short	0x010a
        /*0e4a*/ 	.byte	0x3f
	.zero		1


	//   ....[37]....
        /*0e4c*/ 	.word	0x0000a550
        /*0e50*/ 	.word	0x00000012
        /*0e54*/ 	.word	0x00038810
        /*0e58*/ 	.short	0x010a
        /*0e5a*/ 	.byte	0x3f
	.zero		1


	//   ....[38]....
        /*0e5c*/ 	.word	0x0000a5a0
        /*0e60*/ 	.word	0x00000000
        /*0e64*/ 	.word	0x00038850
        /*0e68*/ 	.short	0x010a
        /*0e6a*/ 	.byte	0x3f
	.zero		1


	//   ....[39]....
        /*0e6c*/ 	.word	0x0000a630
        /*0e70*/ 	.word	0x00000000
        /*0e74*/ 	.word	0x00038850
        /*0e78*/ 	.short	0x010a
        /*0e7a*/ 	.byte	0x3f
	.zero		1


	//   ....[40]....
        /*0e7c*/ 	.word	0x0000c0a0
        /*0e80*/ 	.word	0x00000008
        /*0e84*/ 	.word	0x00000000
        /*0e88*/ 	.short	0x0101
        /*0e8a*/ 	.byte	0x3f
	.zero		1


	//   ....[41]....
        /*0e8c*/ 	.word	0x0000d9d0
        /*0e90*/ 	.word	0x00000000
        /*0e94*/ 	.word	0x00000000
        /*0e98*/ 	.short	0x0101
        /*0e9a*/ 	.byte	0x3f
	.zero		1


	//   ....[42]....
        /*0e9c*/ 	.word	0x0000dd00
        /*0ea0*/ 	.word	0x000000c9
        /*0ea4*/ 	.word	0x00038830
        /*0ea8*/ 	.short	0x010a
        /*0eaa*/ 	.byte	0x3f
	.zero		1


	//   ....[43]....
        /*0eac*/ 	.word	0x0000dd70
        /*0eb0*/ 	.word	0x000000c9
        /*0eb4*/ 	.word	0x00038830
        /*0eb8*/ 	.short	0x010a
        /*0eba*/ 	.byte	0x3f
	.zero		1


	//   ....[44]....
        /*0ebc*/ 	.word	0x0000dfe0
        /*0ec0*/ 	.word	0x000000c9
        /*0ec4*/ 	.word	0x00038850
        /*0ec8*/ 	.short	0x010a
        /*0eca*/ 	.byte	0x3f
	.zero		1


	//   ....[45]....
        /*0ecc*/ 	.word	0x0000e030
        /*0ed0*/ 	.word	0x000000c9
        /*0ed4*/ 	.word	0x00038850
        /*0ed8*/ 	.short	0x010a
        /*0eda*/ 	.byte	0x3f
	.zero		1


	//   ....[46]....
        /*0edc*/ 	.word	0x0000f990
        /*0ee0*/ 	.word	0x00000015
        /*0ee4*/ 	.word	0x00000000
        /*0ee8*/ 	.short	0x0101
        /*0eea*/ 	.byte	0x3f
	.zero		1


	//   ....[47]....
        /*0eec*/ 	.word	0x00011940
        /*0ef0*/ 	.word	0x000000c9
        /*0ef4*/ 	.word	0x00000000
        /*0ef8*/ 	.short	0x0101
        /*0efa*/ 	.byte	0x3f
	.zero		1


	//   ....[48]....
        /*0efc*/ 	.word	0x00011d30
        /*0f00*/ 	.word	0x0000000f
        /*0f04*/ 	.word	0x00038830
        /*0f08*/ 	.short	0x010a
        /*0f0a*/ 	.byte	0x3f
	.zero		1


	//   ....[49]....
        /*0f0c*/ 	.word	0x00011da0
        /*0f10*/ 	.word	0x0000000f
        /*0f14*/ 	.word	0x00038830
        /*0f18*/ 	.short	0x010a
        /*0f1a*/ 	.byte	0x3f
	.zero		1


	//   ....[50]....
        /*0f1c*/ 	.word	0x00012010
        /*0f20*/ 	.word	0x0000000f
        /*0f24*/ 	.word	0x00038850
        /*0f28*/ 	.short	0x010a
        /*0f2a*/ 	.byte	0x3f
	.zero		1


	//   ....[51]....
        /*0f2c*/ 	.word	0x00012060
        /*0f30*/ 	.word	0x0000000f
        /*0f34*/ 	.word	0x00038850
        /*0f38*/ 	.short	0x010a
        /*0f3a*/ 	.byte	0x3f
	.zero		1


	//   ....[52]....
        /*0f3c*/ 	.word	0x00013ea0
        /*0f40*/ 	.word	0x000000a2
        /*0f44*/ 	.word	0x00000000
        /*0f48*/ 	.short	0x0101
        /*0f4a*/ 	.byte	0x3f
	.zero		1


	//   ....[53]....
        /*0f4c*/ 	.word	0x00014e90
        /*0f50*/ 	.word	0x0000000f
        /*0f54*/ 	.word	0x00000000
        /*0f58*/ 	.short	0x0101
        /*0f5a*/ 	.byte	0x3f
	.zero		1


	//   ....[54]....
        /*0f5c*/ 	.word	0x00014fd0
        /*0f60*/ 	.word	0x00000015
        /*0f64*/ 	.word	0x00038830
        /*0f68*/ 	.short	0x010a
        /*0f6a*/ 	.byte	0x3f
	.zero		1


	//   ....[55]....
        /*0f6c*/ 	.word	0x00015040
        /*0f70*/ 	.word	0x00000015
        /*0f74*/ 	.word	0x00038830
        /*0f78*/ 	.short	0x010a
        /*0f7a*/ 	.byte	0x3f
	.zero		1


	//   ....[56]....
        /*0f7c*/ 	.word	0x000152b0
        /*0f80*/ 	.word	0x00000015
        /*0f84*/ 	.word	0x00038850
        /*0f88*/ 	.short	0x010a
        /*0f8a*/ 	.byte	0x3f
	.zero		1


	//   ....[57]....
        /*0f8c*/ 	.word	0x00015300
        /*0f90*/ 	.word	0x00000015
        /*0f94*/ 	.word	0x00038850
        /*0f98*/ 	.short	0x010a
        /*0f9a*/ 	.byte	0x3f
	.zero		1


	//   ....[58]....
        /*0f9c*/ 	.word	0x00016c20
        /*0fa0*/ 	.word	0x0000000e
        /*0fa4*/ 	.word	0x00000000
        /*0fa8*/ 	.short	0x0101
        /*0faa*/ 	.byte	0x3f
	.zero		1


	//   ....[59]....
        /*0fac*/ 	.word	0x00018b90
        /*0fb0*/ 	.word	0x00000015
        /*0fb4*/ 	.word	0x00000000
        /*0fb8*/ 	.short	0x0101
        /*0fba*/ 	.byte	0x3f
	.zero		1


	//   ....[60]....
        /*0fbc*/ 	.word	0x0001b200
        /*0fc0*/ 	.word	0x00000000
        /*0fc4*/ 	.word	0x00000000
        /*0fc8*/ 	.short	0x0101
        /*0fca*/ 	.byte	0x3f
	.zero		1


	//   ....[61]....
        /*0fcc*/ 	.word	0x0001de80
        /*0fd0*/ 	.word	0x00000006
        /*0fd4*/ 	.word	0x00038820
        /*0fd8*/ 	.short	0x010a
        /*0fda*/ 	.byte	0x3f
	.zero		1


	//   ....[62]....
        /*0fdc*/ 	.word	0x0001df60
        /*0fe0*/ 	.word	0x00000005
        /*0fe4*/ 	.word	0x000388a0
        /*0fe8*/ 	.short	0x010a
        /*0fea*/ 	.byte	0x3f
	.zero		1


	//   ....[63]....
        /*0fec*/ 	.word	0x0001e1b0
        /*0ff0*/ 	.word	0x00000005
        /*0ff4*/ 	.word	0x000388c0
        /*0ff8*/ 	.short	0x010a
        /*0ffa*/ 	.byte	0x3f
	.zero		1


	//   ....[64]....
        /*0ffc*/ 	.word	0x0001ec30
        /*1000*/ 	.word	0x00000005
        /*1004*/ 	.word	0x000388a0
        /*1008*/ 	.short	0x010a
        /*100a*/ 	.byte	0x3f
	.zero		1


	//   ....[65]....
        /*100c*/ 	.word	0x0001ee70
        /*1010*/ 	.word	0x00000005
        /*1014*/ 	.word	0x000388c0
        /*1018*/ 	.short	0x010a
        /*101a*/ 	.byte	0x3f
	.zero		1


	//   ....[66]....
        /*101c*/ 	.word	0x00020560
        /*1020*/ 	.word	0x00000000
        /*1024*/ 	.word	0x00038840
        /*1028*/ 	.short	0x010a
        /*102a*/ 	.byte	0x3f
	.zero		1


	//   ....[67]....
        /*102c*/ 	.word	0x00021140
        /*1030*/ 	.word	0x00000008
        /*1034*/ 	.word	0x00038800
        /*1038*/ 	.short	0x0107
        /*103a*/ 	.byte	0x3f
	.zero		1


	//   ....[68]....
        /*103c*/ 	.word	0x000211f0
        /*1040*/ 	.word	0x00000000
        /*1044*/ 	.word	0x00038800
        /*1048*/ 	.short	0x0101
        /*104a*/ 	.byte	0x3f
	.zero		1


	//   ....[69]....
        /*104c*/ 	.word	0x000221c0
        /*1050*/ 	.word	0x00000000
        /*1054*/ 	.word	0x00038810
        /*1058*/ 	.short	0x0107
        /*105a*/ 	.byte	0x3f
	.zero		1


	//   ....[70]....
        /*105c*/ 	.word	0x000222c0
        /*1060*/ 	.word	0x00000002
        /*1064*/ 	.word	0x00038810
        /*1068*/ 	.short	0x0101
        /*106a*/ 	.byte	0x3f
	.zero		1


	//   ....[71]....
        /*106c*/ 	.word	0x000222e0
        /*1070*/ 	.word	0x00000002
        /*1074*/ 	.word	0x00038820
        /*1078*/ 	.short	0x010a
        /*107a*/ 	.byte	0x3f
	.zero		1


	//   ....[72]....
        /*107c*/ 	.word	0x000223e0
        /*1080*/ 	.word	0x00000000
        /*1084*/ 	.word	0x00038860
        /*1088*/ 	.short	0x010a
        /*108a*/ 	.byte	0x3f
	.zero		1


	//   ....[73]....
        /*108c*/ 	.word	0x00023060
        /*1090*/ 	.word	0x00000002
        /*1094*/ 	.word	0x00038840
        /*1098*/ 	.short	0x010a
        /*109a*/ 	.byte	0x3f
	.zero		1


	//   ....[74]....
        /*109c*/ 	.word	0x000232b0
        /*10a0*/ 	.word	0x00000002
        /*10a4*/ 	.word	0x00038860
        /*10a8*/ 	.short	0x010a
        /*10aa*/ 	.byte	0x3f
	.zero		1


	//   ....[75]....
        /*10ac*/ 	.word	0x00023ed0
        /*10b0*/ 	.word	0x00000003
        /*10b4*/ 	.word	0x00038840
        /*10b8*/ 	.short	0x010a
        /*10ba*/ 	.byte	0x3f
	.zero		1


	//   ....[76]....
        /*10bc*/ 	.word	0x00024110
        /*10c0*/ 	.word	0x00000003
        /*10c4*/ 	.word	0x00038860
        /*10c8*/ 	.short	0x010a
        /*10ca*/ 	.byte	0x3f
	.zero		1


	//   ....[77]....
        /*10cc*/ 	.word	0x00024ca0
        /*10d0*/ 	.word	0x00000003
        /*10d4*/ 	.word	0x00038840
        /*10d8*/ 	.short	0x010a
        /*10da*/ 	.byte	0x3f
	.zero		1


	//   ....[78]....
        /*10dc*/ 	.word	0x00024ef0
        /*10e0*/ 	.word	0x00000003
        /*10e4*/ 	.word	0x00038860
        /*10e8*/ 	.short	0x010a
        /*10ea*/ 	.byte	0x3f
	.zero		1


	//   ....[79]....
        /*10ec*/ 	.word	0x00026700
        /*10f0*/ 	.word	0x00000000
        /*10f4*/ 	.word	0x00038820
        /*10f8*/ 	.short	0x010a
        /*10fa*/ 	.byte	0x3f
	.zero		1


	//   ....[80]....
        /*10fc*/ 	.word	0x000268b0
        /*1100*/ 	.word	0x00000006
        /*1104*/ 	.word	0x00000000
        /*1108*/ 	.short	0x010a
        /*110a*/ 	.byte	0x3f
	.zero		1


	//   ....[81]....
        /*110c*/ 	.word	0x00026920
        /*1110*/ 	.word	0x00000007
        /*1114*/ 	.word	0x00000000
        /*1118*/ 	.short	0x010a
        /*111a*/ 	.byte	0x3f
	.zero		1


	//   ....[82]....
        /*111c*/ 	.word	0x00026990
        /*1120*/ 	.word	0x00000004
        /*1124*/ 	.word	0x00000000
        /*1128*/ 	.short	0x010a
        /*112a*/ 	.byte	0x3f
	.zero		1


	//   ....[83]....
        /*112c*/ 	.word	0x000269c0
        /*1130*/ 	.word	0x00000003
        /*1134*/ 	.word	0x00000000
        /*1138*/ 	.short	0x010a
        /*113a*/ 	.byte	0x3f
	.zero		1


	//   ....[84]....
        /*113c*/ 	.word	0x00026a20
        /*1140*/ 	.word	0x00000040
        /*1144*/ 	.word	0x00038890
        /*1148*/ 	.short	0x010a
        /*114a*/ 	.byte	0x3f
	.zero		1


	//   ....[85]....
        /*114c*/ 	.word	0x00026a70
        /*1150*/ 	.word	0x00000040
        /*1154*/ 	.word	0x00038890
        /*1158*/ 	.short	0x010a
        /*115a*/ 	.byte	0x3f
	.zero		1


	//   ....[86]....
        /*115c*/ 	.word	0x00026ac0
        /*1160*/ 	.word	0x00000040
        /*1164*/ 	.word	0x00038890
        /*1168*/ 	.short	0x010a
        /*116a*/ 	.byte	0x3f
	.zero		1


	//   ....[87]....
        /*116c*/ 	.word	0x00026b10
        /*1170*/ 	.word	0x00000040
        /*1174*/ 	.word	0x000388b0
        /*1178*/ 	.short	0x010a
        /*117a*/ 	.byte	0x3f
	.zero		1


	//   ....[88]....
        /*117c*/ 	.word	0x00026ee0
        /*1180*/ 	.word	0x00000012
        /*1184*/ 	.word	0x00038800
        /*1188*/ 	.short	0x010a
        /*118a*/ 	.byte	0x3f
	.zero		1


	//   ....[89]....
        /*118c*/ 	.word	0x000272b0
        /*1190*/ 	.word	0x00000012
        /*1194*/ 	.word	0x00038800
        /*1198*/ 	.short	0x010a
        /*119a*/ 	.byte	0x3f
	.zero		1


	//   ....[90]....
        /*119c*/ 	.word	0x00027300
        /*11a0*/ 	.word	0x00000000
        /*11a4*/ 	.word	0x00038830
        /*11a8*/ 	.short	0x010a
        /*11aa*/ 	.byte	0x3f
	.zero		1


	//   ....[91]....
        /*11ac*/ 	.word	0x00027350
        /*11b0*/ 	.word	0x00000012
        /*11b4*/ 	.word	0x00038810
        /*11b8*/ 	.short	0x010a
        /*11ba*/ 	.byte	0x3f
	.zero		1


	//   ....[92]....
        /*11bc*/ 	.word	0x000273a0
        /*11c0*/ 	.word	0x00000000
        /*11c4*/ 	.word	0x00038850
        /*11c8*/ 	.short	0x010a
        /*11ca*/ 	.byte	0x3f
	.zero		1


	//   ....[93]....
        /*11cc*/ 	.word	0x000273f0
        /*11d0*/ 	.word	0x000000c9
        /*11d4*/ 	.word	0x00038830
        /*11d8*/ 	.short	0x010a
        /*11da*/ 	.byte	0x3f
	.zero		1


	//   ....[94]....
        /*11dc*/ 	.word	0x00027440
        /*11e0*/ 	.word	0x000000c9
        /*11e4*/ 	.word	0x00038850
        /*11e8*/ 	.short	0x010a
        /*11ea*/ 	.byte	0x3f
	.zero		1


	//   ....[95]....
        /*11ec*/ 	.word	0x00027490
        /*11f0*/ 	.word	0x0000000f
        /*11f4*/ 	.word	0x00038830
        /*11f8*/ 	.short	0x010a
        /*11fa*/ 	.byte	0x3f
	.zero		1


	//   ....[96]....
        /*11fc*/ 	.word	0x000274e0
        /*1200*/ 	.word	0x0000000f
        /*1204*/ 	.word	0x00038850
        /*1208*/ 	.short	0x010a
        /*120a*/ 	.byte	0x3f
	.zero		1


	//   ....[97]....
        /*120c*/ 	.word	0x00027530
        /*1210*/ 	.word	0x00000015
        /*1214*/ 	.word	0x00038830
        /*1218*/ 	.short	0x010a
        /*121a*/ 	.byte	0x3f
	.zero		1


	//   ....[98]....
        /*121c*/ 	.word	0x00027580
        /*1220*/ 	.word	0x00000015
        /*1224*/ 	.word	0x00038850
        /*1228*/ 	.short	0x010a
        /*122a*/ 	.byte	0x3f
	.zero		1


	//   ....[99]....
        /*122c*/ 	.word	0x00027730
        /*1230*/ 	.word	0x00000005
        /*1234*/ 	.word	0x00038820
        /*1238*/ 	.short	0x010a
        /*123a*/ 	.byte	0x3f
	.zero		1


	//   ....[100]....
        /*123c*/ 	.word	0x00027780
        /*1240*/ 	.word	0x00000005
        /*1244*/ 	.word	0x000388a0
        /*1248*/ 	.short	0x010a
        /*124a*/ 	.byte	0x3f
	.zero		1


	//   ....[101]....
        /*124c*/ 	.word	0x000277d0
        /*1250*/ 	.word	0x00000005
        /*1254*/ 	.word	0x000388c0
        /*1258*/ 	.short	0x010a
        /*125a*/ 	.byte	0x3f
	.zero		1


	//   ....[102]....
        /*125c*/ 	.word	0x00027820
        /*1260*/ 	.word	0x00000005
        /*1264*/ 	.word	0x000388a0
        /*1268*/ 	.short	0x010a
        /*126a*/ 	.byte	0x3f
	.zero		1


	//   ....[103]....
        /*126c*/ 	.word	0x00027870
        /*1270*/ 	.word	0x00000005
        /*1274*/ 	.word	0x000388c0
        /*1278*/ 	.short	0x010a
        /*127a*/ 	.byte	0x3f
	.zero		1


	//   ....[104]....
        /*127c*/ 	.word	0x00027a10
        /*1280*/ 	.word	0x00000000
        /*1284*/ 	.word	0x00038840
        /*1288*/ 	.short	0x010a
        /*128a*/ 	.byte	0x3f
	.zero		1


	//   ....[105]....
        /*128c*/ 	.word	0x00028b60
        /*1290*/ 	.word	0x00000002
        /*1294*/ 	.word	0x00038820
        /*1298*/ 	.short	0x010a
        /*129a*/ 	.byte	0x3f
	.zero		1


	//   ....[106]....
        /*129c*/ 	.word	0x00028bb0
        /*12a0*/ 	.word	0x00000000
        /*12a4*/ 	.word	0x00038860
        /*12a8*/ 	.short	0x010a
        /*12aa*/ 	.byte	0x3f
	.zero		1


	//   ....[107]....
        /*12ac*/ 	.word	0x00028c00
        /*12b0*/ 	.word	0x00000002
        /*12b4*/ 	.word	0x00038840
        /*12b8*/ 	.short	0x010a
        /*12ba*/ 	.byte	0x3f
	.zero		1


	//   ....[108]....
        /*12bc*/ 	.word	0x00028c50
        /*12c0*/ 	.word	0x00000002
        /*12c4*/ 	.word	0x00038860
        /*12c8*/ 	.short	0x010a
        /*12ca*/ 	.byte	0x3f
	.zero		1


	//   ....[109]....
        /*12cc*/ 	.word	0x00028ca0
        /*12d0*/ 	.word	0x00000003
        /*12d4*/ 	.word	0x00038840
        /*12d8*/ 	.short	0x010a
        /*12da*/ 	.byte	0x3f
	.zero		1


	//   ....[110]....
        /*12dc*/ 	.word	0x00028cf0
        /*12e0*/ 	.word	0x00000003
        /*12e4*/ 	.word	0x00038860
        /*12e8*/ 	.short	0x010a
        /*12ea*/ 	.byte	0x3f
	.zero		1


	//   ....[111]....
        /*12ec*/ 	.word	0x00028d40
        /*12f0*/ 	.word	0x00000003
        /*12f4*/ 	.word	0x00038840
        /*12f8*/ 	.short	0x010a
        /*12fa*/ 	.byte	0x3f
	.zero		1


	//   ....[112]....
        /*12fc*/ 	.word	0x00028d90
        /*1300*/ 	.word	0x00000003
        /*1304*/ 	.word	0x00038860
        /*1308*/ 	.short	0x010a
        /*130a*/ 	.byte	0x3f
	.zero		1


	//   ....[113]....
        /*130c*/ 	.word	0x000297f0
        /*1310*/ 	.word	0x00000000
        /*1314*/ 	.word	0x00038820
        /*1318*/ 	.short	0x010a
        /*131a*/ 	.byte	0x3f
	.zero		1


	//   ....[114]....
        /*131c*/ 	.word	0x00029990
        /*1320*/ 	.word	0x00000006
        /*1324*/ 	.word	0x00000000
        /*1328*/ 	.short	0x010a
        /*132a*/ 	.byte	0x3f
	.zero		1


	//   ....[115]....
        /*132c*/ 	.word	0x000299e0
        /*1330*/ 	.word	0x00000007
        /*1334*/ 	.word	0x00000000
        /*1338*/ 	.short	0x010a
        /*133a*/ 	.byte	0x3f
	.zero		1


	//   ....[116]....
        /*133c*/ 	.word	0x00029a30
        /*1340*/ 	.word	0x00000004
        /*1344*/ 	.word	0x00000000
        /*1348*/ 	.short	0x010a
        /*134a*/ 	.byte	0x3f
	.zero		1


	//----- nvinfo : EIATTR_NUM_MBARRIERS
	.align		4
.L_951:
        /*134c*/ 	.byte	0x03, 0x38
        /*134e*/ 	.short	0x0017


	//----- nvinfo : EIATTR_EXIT_INSTR_OFFSETS
	.align		4
        /*1350*/ 	.byte	0x04, 0x1c
        /*1352*/ 	.short	(.L_953 - .L_952)


	//   ....[0]....
.L_952:
        /*1354*/ 	.word	0x00026a10


	//----- nvinfo : EIATTR_MAX_THREADS
	.align		4
.L_953:
        /*1358*/ 	.byte	0x04, 0x05
        /*135a*/ 	.short	(.L_955 - .L_954)
.L_954:
        /*135c*/ 	.word	0x00000180
        /*1360*/ 	.word	0x00000001
        /*1364*/ 	.word	0x00000001


	//----- nvinfo : EIATTR_CRS_STACK_SIZE
	.align		4
.L_955:
        /*1368*/ 	.byte	0x04, 0x1e
        /*136a*/ 	.short	(.L_957 - .L_956)
.L_956:
        /*136c*/ 	.word	0x00000000


	//----- nvinfo : EIATTR_CBANK_PARAM_SIZE
	.align		4
.L_957:
        /*1370*/ 	.byte	0x03, 0x19
        /*1372*/ 	.short	0x0bf0


	//----- nvinfo : EIATTR_PARAM_CBANK
	.align		4
        /*1374*/ 	.byte	0x04, 0x0a
        /*1376*/ 	.short	(.L_959 - .L_958)
	.align		4
.L_958:
        /*1378*/ 	.word	index@(.nv.constant0._ZN7cutlass13device_kernelIN5flash11enable_sm90INS1_16FlashAttnFwdSm90INS1_25CollectiveMainloopFwdSm90ILi2EN4cute5tupleIJNS5_1CILi1EEES8_S8_EEENS6_IJNS7_ILi64EEESA_SA_EEELi512ENS_10bfloat16_tEfNS_4arch4Sm90ELb0ELb1ELb0ELb1ELb0ELb1ELb1ELb0ELb0ELb1ELb0ELb0EEENS1_21CollectiveEpilogueFwdINS6_IJSA_NS7_ILi512EEESA_EEES9_SC_SE_Li256ELb1ELb1ELb0ELb0EEENS1_36VarlenDynamicPersistentTileSchedulerILi64ELi64ELi256ELi128ELb0ELb1ELb1ELb1ELb0ELb1EEEEEEEEEvNT_6ParamsE)
        /*137c*/ 	.short	0x0210
        /*137e*/ 	.short	0x0bf0


	//----- nvinfo : EIATTR_SW_WAR
	.align		4
.L_959:
        /*1380*/ 	.byte	0x04, 0x36
        /*1382*/ 	.short	(.L_961 - .L_960)
.L_960:
        /*1384*/ 	.word	0x00000008
.L_961:


//--------------------- .nv.info._ZN7cutlass13device_kernelIN5flash11enable_sm90INS1_16FlashAttnFwdSm90INS1_25CollectiveMainloopFwdSm90ILi2EN4cute5tupleIJNS5_1CILi1EEES8_S8_EEENS6_IJNS7_ILi64EEESA_SA_EEELi512ENS_10bfloat16_tEfNS_4arch4Sm90ELb1ELb0ELb0ELb0ELb0ELb0ELb0ELb0ELb0ELb1ELb0ELb0EEENS1_21CollectiveEpilogueFwdINS6_IJSA_NS7_ILi512EEESA_EEES9_SC_SE_Li256ELb0ELb1ELb0ELb0EEENS1_30DynamicPersistentTileSchedulerILi256ELi128ELb0ELb1ELb1EEEEEEEEEvNT_6ParamsE --------------------------
	.section	.nv.info._ZN7cutlass13device_kernelIN5flash11enable_sm90INS1_16FlashAttnFwdSm90INS1_25CollectiveMainloopFwdSm90ILi2EN4cute5tupleIJNS5_1CILi1EEES8_S8_EEENS6_IJNS7_ILi64EEESA_SA_EEELi512ENS_10bfloat16_tEfNS_4arch4Sm90ELb1ELb0ELb0ELb0ELb0ELb0ELb0ELb0ELb0ELb1ELb0ELb0EEENS1_21CollectiveEpilogueFwdINS6_IJSA_NS7_ILi512EEESA_EEES9_SC_SE_Li256ELb0ELb1ELb0ELb0EEENS1_30DynamicPersistentTileSchedulerILi256ELi128ELb0ELb1ELb1EEEEEEEEEvNT_6ParamsE,"",@"SHT_CUDA_INFO"
	.sectionflags	@""
	.align	4


	//----- nvinfo : EIATTR_CUDA_API_VERSION
	.align		4
        /*0000*/ 	.byte	0x04, 0x37
        /*0002*/ 	.short	(.L_963 - .L_962)
.L_962:
        /*0004*/ 	.word	0x00000082


	//----- nvinfo : EIATTR_KPARAM_INFO
	.align		4
.L_963:
        /*0008*/ 	.byte	0x04, 0x17
        /*000a*/ 	.short	(.L_965 - .L_964)
.L_964:
        /*000c*/ 	.word	0x00000000
        /*0010*/ 	.short	0x0000
        /*0012*/ 	.short	0x0070
        /*0014*/ 	.byte	0x00, 0xf0, 0x01, 0x2a


	//----- nvinfo : EIATTR_SPARSE_MMA_MASK
	.align		4
.L_965:
        /*0018*/ 	.byte	0x03, 0x50
        /*001a*/ 	.short	0x0000


	//----- nvinfo : EIATTR_MAXREG_COUNT
	.align		4
        /*001c*/ 	.byte	0x03, 0x1b
        /*001e*/ 	.short	0x00a8


	//----- nvinfo : EIATTR_NUM_BARRIERS
	.align		4
        /*0020*/ 	.byte	0x02, 0x4c
        /*0022*/ 	.byte	0x10
	.zero		1


	//----- nvinfo : EIATTR_EXTERNS
	.align		4
        /*0024*/ 	.byte	0x04, 0x0f
        /*0026*/ 	.short	(.L_967 - .L_966)


	//   ....[0]....
	.align		4
.L_966:
        /*0028*/ 	.word	index@(__assertfail)


	//----- nvinfo : EIATTR_ANNOTATIONS
	.align		4
.L_967:
        /*002c*/ 	.byte	0x04, 0x55
        /*002e*/ 	.short	(.L_969 - .L_968)


	//   ....[0]....
.L_968:
        /* <DEDUP_REMOVED lines=24> */


	//----- nvinfo : EIATTR_MERCURY_ISA_VERSION
	.align		4
.L_969:
        /*01a0*/ 	.byte	0x03, 0x5f
        /*01a2*/ 	.short	0x0101


	//----- nvinfo : EIATTR_INT_WARP_WIDE_INSTR_OFFSETS
	.align		4
        /*01a4*/ 	.byte	0x04, 0x31
        /*01a6*/ 	.short	(.L_971 - .L_970)


	//   ....[0]....
.L_970:
        /*01a8*/ 	.word	0x00000130


	//   ....[1]....
        /*01ac*/ 	.word	0x00000170


	//   ....[2]....
        /*01b0*/ 	.word	0x000001e0


	//   ....[3]....
        /*01b4*/ 	.word	0x0000c3e0


	//   ....[4]....
        /*01b8*/ 	.word	0x0000c470


	//   ....[5]....
        /*01bc*/ 	.word	0x00010a60


	//   ....[6]....
        /*01c0*/ 	.word	0x00010af0


	//----- nvinfo : EIATTR_COOP_GROUP_MASK_REGIDS
	.align		4
.L_971:
        /*01c4*/ 	.byte	0x04, 0x29
        /*01c6*/ 	.short	(.L_973 - .L_972)


	//   ....[0]....
.L_972:
        /*01c8*/ 	.word	0xffffffff


	//   ....[1]....
        /*01cc*/ 	.word	0xffffffff


	//   ....[2]....
        /*01d0*/ 	.word	0xffffffff


	//   ....[3]....
        /*01d4*/ 	.word	0xffffffff


	//   ....[4]....
        /*01d8*/ 	.word	0xffffffff


	//   ....[5]....
        /*01dc*/ 	.word	0xffffffff


	//   ....[6]....
        /*01e0*/ 	.word	0xffffffff


	//   ....[7]....
        /*01e4*/ 	.word	0xffffffff


	//   ....[8]....
        /*01e8*/ 	.word	0xffffffff


	//   ....[9]....
        /*01ec*/ 	.word	0xffffffff


	//   ....[10]....
        /*01f0*/ 	.word	0xffffffff


	//   ....[11]....
        /*01f4*/ 	.word	0xffffffff


	//   ....[12]....
        /*01f8*/ 	.word	0xffffffff


	//   ....[13]....
        /*01fc*/ 	.word	0xffffffff


	//   ....[14]....
        /*0200*/ 	.word	0xffffffff


	//   ....[15]....
        /*0204*/ 	.word	0xffffffff


	//   ....[16]....
        /*0208*/ 	.word	0xffffffff


	//   ....[17]....
        /*020c*/ 	.word	0xffffffff


	//   ....[18]....
        /*0210*/ 	.word	0xffffffff


	//   ....[19]....
        /*0214*/ 	.word	0xffffffff


	//   ....[20]....
        /*0218*/ 	.word	0xffffffff


	//   ....[21]....
        /*021c*/ 	.word	0xffffffff


	//   ....[22]....
        /*0220*/ 	.word	0xffffffff


	//   ....[23]....
        /*0224*/ 	.word	0xffffffff


	//   ....[24]....
        /*0228*/ 	.word	0xffffffff


	//   ....[25]....
        /*022c*/ 	.word	0xffffffff


	//   ....[26]....
        /*0230*/ 	.word	0xffffffff


	//   ....[27]....
        /*0234*/ 	.word	0xffffffff


	//   ....[28]....
        /*0238*/ 	.word	0xffffffff


	//   ....[29]....
        /*023c*/ 	.word	0xffffffff


	//   ....[30]....
        /*0240*/ 	.word	0xffffffff


	//   ....[31]....
        /*0244*/ 	.word	0xffffffff


	//   ....[32]....
        /*0248*/ 	.word	0xffffffff


	//   ....[33]....
        /*024c*/ 	.word	0xffffffff


	//   ....[34]....
        /*0250*/ 	.word	0xffffffff


	//   ....[35]....
        /*0254*/ 	.word	0xffffffff


	//   ....[36]....
        /*0258*/ 	.word	0xffffffff


	//   ....[37]....
        /*025c*/ 	.word	0xffffffff


	//   ....[38]....
        /*0260*/ 	.word	0xffffffff


	//   ....[39]....
        /*0264*/ 	.word	0xffffffff


	//   ....[40]....
        /*0268*/ 	.word	0xffffffff


	//   ....[41]....
        /*026c*/ 	.word	0xffffffff


	//   ....[42]....
        /*0270*/ 	.word	0xffffffff


	//   ....[43]....
        /*0274*/ 	.word	0xffffffff


	//   ....[44]....
        /*0278*/ 	.word	0xffffffff


	//   ....[45]....
        /*027c*/ 	.word	0xffffffff


	//   ....[46]....
        /*0280*/ 	.word	0xffffffff


	//   ....[47]....
        /*0284*/ 	.word	0xffffffff


	//   ....[48]....
        /*0288*/ 	.word	0xffffffff


	//   ....[49]....
        /*028c*/ 	.word	0xffffffff


	//   ....[50]....
        /*0290*/ 	.word	0xffffffff


	//   ....[51]....
        /*0294*/ 	.word	0xffffffff


	//   ....[52]....
        /*0298*/ 	.word	0xffffffff


	//   ....[53]....
        /*029c*/ 	.word	0xffffffff


	//   ....[54]....
        /*02a0*/ 	.word	0xffffffff


	//   ....[55]....
        /*02a4*/ 	.word	0xffffffff


	//   ....[56]....
        /*02a8*/ 	.word	0xffffffff


	//   ....[57]....
        /*02ac*/ 	.word	0x0500000f


	//   ....[58]....
        /*02b0*/ 	.word	0x0500000f


	//   ....[59]....
        /*02b4*/ 	.word	0x0500000f


	//   ....[60]....
        /*02b8*/ 	.word	0x0500000f


	//   ....[61]....
        /*02bc*/ 	.word	0x0500000f


	//   ....[62]....
        /*02c0*/ 	.word	0x0500000f


	//   ....[63]....
        /*02c4*/ 	.word	0x0500000f


	//   ....[64]....
        /*02c8*/ 	.word	0x0500000f


	//   ....[65]....
        /*02cc*/ 	.word	0x0500000f


	//   ....[66]....
        /*02d0*/ 	.word	0x0500000f


	//   ....[67]....
        /*02d4*/ 	.word	0x0500000f


	//----- nvinfo : EIATTR_COOP_GROUP_INSTR_OFFSETS
	.align		4
.L_973:
        /*02d8*/ 	.byte	0x04, 0x28
        /*02da*/ 	.short	(.L_975 - .L_974)


	//   ....[0]....
.L_974:
        /*02dc*/ 	.word	0x00000060


	//   ....[1]....
        /*02e0*/ 	.word	0x00000140


	//   ....[2]....
        /*02e4*/ 	.word	0x00000190


	//   ....[3]....
        /*02e8*/ 	.word	0x00000380


	//   ....[4]....
        /*02ec*/ 	.word	0x000004e0


	//   ....[5]....
        /*02f0*/ 	.word	0x00000600


	//   ....[6]....
        /*02f4*/ 	.word	0x00000760


	//   ....[7]....
        /*02f8*/ 	.word	0x00001900


	//   ....[8]....
        /*02fc*/ 	.word	0x000036c0


	//   ....[9]....
        /*0300*/ 	.word	0x00003cb0


	//   ....[10]....
        /*0304*/ 	.word	0x00003cd0


	//   ....[11]....
        /*0308*/ 	.word	0x00004110


	//   ....[12]....
        /*030c*/ 	.word	0x00004210


	//   ....[13]....
        /*0310*/ 	.word	0x00004440


	//   ....[14]....
        /*0314*/ 	.word	0x00004590


	//   ....[15]....
        /*0318*/ 	.word	0x00004f80


	//   ....[16]....
        /*031c*/ 	.word	0x00005270


	//   ....[17]....
        /*0320*/ 	.word	0x00005290


	//   ....[18]....
        /*0324*/ 	.word	0x00005690


	//   ....[19]....
        /*0328*/ 	.word	0x00005790


	//   ....[20]....
        /*032c*/ 	.word	0x000059e0


	//   ....[21]....
        /*0330*/ 	.word	0x00005b30


	//   ....[22]....
        /*0334*/ 	.word	0x00006d90


	//   ....[23]....
        /*0338*/ 	.word	0x000071a0


	//   ....[24]....
        /*033c*/ 	.word	0x000071d0


	//   ....[25]....
        /*0340*/ 	.word	0x00007490


	//   ....[26]....
        /*0344*/ 	.word	0x00007660


	//   ....[27]....
        /*0348*/ 	.word	0x00008660


	//   ....[28]....
        /*034c*/ 	.word	0x000086a0


	//   ....[29]....
        /*0350*/ 	.word	0x000086e0


	//   ....[30]....
        /*0354*/ 	.word	0x00008750


	//   ....[31]....
        /*0358*/ 	.word	0x00008780


	//   ....[32]....
        /*035c*/ 	.word	0x00009200


	//   ....[33]....
        /*0360*/ 	.word	0x0000a4c0


	//   ....[34]....
        /*0364*/ 	.word	0x0000a4f0


	//   ....[35]....
        /*0368*/ 	.word	0x0000a520


	//   ....[36]....
        /*036c*/ 	.word	0x0000a540


	//   ....[37]....
        /*0370*/ 	.word	0x0000ab90


	//   ....[38]....
        /*0374*/ 	.word	0x0000aba0


	//   ....[39]....
        /*0378*/ 	.word	0x0000add0


	//   ....[40]....
        /*037c*/ 	.word	0x0000adf0


	//   ....[41]....
        /*0380*/ 	.word	0x0000b780


	//   ....[42]....
        /*0384*/ 	.word	0x0000b7a0


	//   ....[43]....
        /*0388*/ 	.word	0x0000b9d0


	//   ....[44]....
        /*038c*/ 	.word	0x0000b9f0


	//   ....[45]....
        /*0390*/ 	.word	0x0000bcb0


	//   ....[46]....
        /*0394*/ 	.word	0x0000c9d0


	//   ....[47]....
        /*0398*/ 	.word	0x0000d310


	//   ....[48]....
        /*039c*/ 	.word	0x0000d340


	//   ....[49]....
        /*03a0*/ 	.word	0x0000d3f0


	//   ....[50]....
        /*03a4*/ 	.word	0x0000d400


	//   ....[51]....
        /*03a8*/ 	.word	0x0000d470


	//   ....[52]....
        /*03ac*/ 	.word	0x0000d480


	//   ....[53]....
        /*03b0*/ 	.word	0x0000d490


	//   ....[54]....
        /*03b4*/ 	.word	0x0000d4d0


	//   ....[55]....
        /*03b8*/ 	.word	0x00010c50


	//   ....[56]....
        /*03bc*/ 	.word	0x00010e40


	//   ....[57]....
        /*03c0*/ 	.word	0x00011440


	//   ....[58]....
        /*03c4*/ 	.word	0x000115a0


	//   ....[59]....
        /*03c8*/ 	.word	0x00011600


	//   ....[60]....
        /*03cc*/ 	.word	0x00011690


	//   ....[61]....
        /*03d0*/ 	.word	0x00011770


	//   ....[62]....
        /*03d4*/ 	.word	0x000117d0


	//   ....[63]....
        /*03d8*/ 	.word	0x000118b0


	//   ....[64]....
        /*03dc*/ 	.word	0x00011910


	//   ....[65]....
        /*03e0*/ 	.word	0x000119d0


	//   ....[66]....
        /*03e4*/ 	.word	0x00011cf0


	//   ....[67]....
        /*03e8*/ 	.word	0x00011e10


	//----- nvinfo : EIATTR_REG_RECONFIG
	.align		4
.L_975:
        /*03ec*/ 	.byte	0x01, 0x54
	.zero		2


	//----- nvinfo : EIATTR_SYSCALL_OFFSETS
	.align		4
        /*03f0*/ 	.byte	0x04, 0x46
        /*03f2*/ 	.short	(.L_977 - .L_976)


	//   ....[0]....
.L_976:
        /*03f4*/ 	.word	0x00003890


	//   ....[1]....
        /*03f8*/ 	.word	0x0000c5e0


	//   ....[2]....
        /*03fc*/ 	.word	0x0000c730


	//   ....[3]....
        /*0400*/ 	.word	0x0000c820


	//   ....[4]....
        /*0404*/ 	.word	0x0000cf50


	//----- nvinfo : EIATTR_MBARRIER_INSTR_OFFSETS
	.align		4
.L_977:
        /*0408*/ 	.byte	0x04, 0x39
        /*040a*/ 	.short	(.L_979 - .L_978)


	//   ....[0]....
.L_978:
        /*040c*/ 	.word	0x00000270
        /*0410*/ 	.word	0x000000ff
        /*0414*/ 	.word	0x00028c00
        /*0418*/ 	.short	0x0100
        /*041a*/ 	.byte	0x08
	.zero		1


	//   ....[1]....
        /*041c*/ 	.word	0x00000280
        /*0420*/ 	.word	0x000000ff
        /*0424*/ 	.word	0x00028c20
        /*0428*/ 	.short	0x0100
        /*042a*/ 	.byte	0x08
	.zero		1


	//   ....[2]....
        /*042c*/ 	.word	0x00000330
        /*0430*/ 	.word	0x000000ff
        /*0434*/ 	.word	0x00028c30
        /*0438*/ 	.short	0x0100
        /*043a*/ 	.byte	0x06
	.zero		1


	//   ....[3]....
        /*043c*/ 	.word	0x00000340
        /*0440*/ 	.word	0x000000ff
        /*0444*/ 	.word	0x00028c40
        /*0448*/ 	.short	0x0100
        /*044a*/ 	.byte	0x06
	.zero		1


	//   ....[4]....
        /*044c*/ 	.word	0x00000350
        /*0450*/ 	.word	0x000000ff
        /*0454*/ 	.word	0x00028c38
        /*0458*/ 	.short	0x0100
        /*045a*/ 	.byte	0x06
	.zero		1


	//   ....[5]....
        /*045c*/ 	.word	0x00000360
        /*0460*/ 	.word	0x000000ff
        /*0464*/ 	.word	0x00028c48
        /*0468*/ 	.short	0x0100
        /*046a*/ 	.byte	0x06
	.zero		1


	//   ....[6]....
        /*046c*/ 	.word	0x00000490
        /*0470*/ 	.word	0x000000ff
        /*0474*/ 	.word	0x00028c50
        /*0478*/ 	.short	0x0100
        /*047a*/ 	.byte	0x08
	.zero		1


	//   ....[7]....
        /*047c*/ 	.word	0x000004a0
        /*0480*/ 	.word	0x000000ff
        /*0484*/ 	.word	0x00028c60
        /*0488*/ 	.short	0x0100
        /*048a*/ 	.byte	0x08
	.zero		1


	//   ....[8]....
        /*048c*/ 	.word	0x000004b0
        /*0490*/ 	.word	0x000000ff
        /*0494*/ 	.word	0x00028c58
        /*0498*/ 	.short	0x0100
        /*049a*/ 	.byte	0x08
	.zero		1


	//   ....[9]....
        /*049c*/ 	.word	0x000004c0
        /*04a0*/ 	.word	0x000000ff
        /*04a4*/ 	.word	0x00028c68
        /*04a8*/ 	.short	0x0100
        /*04aa*/ 	.byte	0x08
	.zero		1


	//   ....[10]....
        /*04ac*/ 	.word	0x000005b0
        /*04b0*/ 	.word	0x000000ff
        /*04b4*/ 	.word	0x00028c70
        /*04b8*/ 	.short	0x0100
        /*04ba*/ 	.byte	0x06
	.zero		1


	//   ....[11]....
        /*04bc*/ 	.word	0x000005c0
        /*04c0*/ 	.word	0x000000ff
        /*04c4*/ 	.word	0x00028c80
        /*04c8*/ 	.short	0x0100
        /*04ca*/ 	.byte	0x06
	.zero		1


	//   ....[12]....
        /*04cc*/ 	.word	0x000005d0
        /*04d0*/ 	.word	0x000000ff
        /*04d4*/ 	.word	0x00028c78
        /*04d8*/ 	.short	0x0100
        /*04da*/ 	.byte	0x06
	.zero		1


	//   ....[13]....
        /*04dc*/ 	.word	0x000005e0
        /*04e0*/ 	.word	0x000000ff
        /*04e4*/ 	.word	0x00028c88
        /*04e8*/ 	.short	0x0100
        /*04ea*/ 	.byte	0x06
	.zero		1


	//   ....[14]....
        /*04ec*/ 	.word	0x00000710
        /*04f0*/ 	.word	0x000000ff
        /*04f4*/ 	.word	0x00028c90
        /*04f8*/ 	.short	0x0100
        /*04fa*/ 	.byte	0x08
	.zero		1


	//   ....[15]....
        /*04fc*/ 	.word	0x00000720
        /*0500*/ 	.word	0x000000ff
        /*0504*/ 	.word	0x00028ca0
        /*0508*/ 	.short	0x0100
        /*050a*/ 	.byte	0x08
	.zero		1


	//   ....[16]....
        /*050c*/ 	.word	0x00000730
        /*0510*/ 	.word	0x000000ff
        /*0514*/ 	.word	0x00028c98
        /*0518*/ 	.short	0x0100
        /*051a*/ 	.byte	0x08
	.zero		1


	//   ....[17]....
        /*051c*/ 	.word	0x00000740
        /*0520*/ 	.word	0x000000ff
        /*0524*/ 	.word	0x00028ca8
        /*0528*/ 	.short	0x0100
        /*052a*/ 	.byte	0x08
	.zero		1


	//   ....[18]....
        /*052c*/ 	.word	0x00000870
        /*0530*/ 	.word	0x000000ff
        /*0534*/ 	.word	0x00028cb0
        /*0538*/ 	.short	0x0100
        /*053a*/ 	.byte	0x08
	.zero		1


	//   ....[19]....
        /*053c*/ 	.word	0x00000880
        /*0540*/ 	.word	0x000000ff
        /*0544*/ 	.word	0x00028cc0
        /*0548*/ 	.short	0x0100
        /*054a*/ 	.byte	0x08
	.zero		1


	//   ....[20]....
        /*054c*/ 	.word	0x00000890
        /*0550*/ 	.word	0x000000ff
        /*0554*/ 	.word	0x00028cb8
        /*0558*/ 	.short	0x0100
        /*055a*/ 	.byte	0x08
	.zero		1


	//   ....[21]....
        /*055c*/ 	.word	0x000008a0
        /*0560*/ 	.word	0x000000ff
        /*0564*/ 	.word	0x00028cc8
        /*0568*/ 	.short	0x0100
        /*056a*/ 	.byte	0x08
	.zero		1


	//   ....[22]....
        /*056c*/ 	.word	0x00001a10
        /*0570*/ 	.word	0x000000ff
        /*0574*/ 	.word	0x00028c50
        /*0578*/ 	.short	0x010a
        /*057a*/ 	.byte	0x15
	.zero		1


	//   ....[23]....
        /*057c*/ 	.word	0x00001cd0
        /*0580*/ 	.word	0x00000000
        /*0584*/ 	.word	0x00000000
        /*0588*/ 	.short	0x0101
        /*058a*/ 	.byte	0x3f
	.zero		1


	//   ....[24]....
        /*058c*/ 	.word	0x00002620
        /*0590*/ 	.word	0x000000ff
        /*0594*/ 	.word	0x00028c50
        /*0598*/ 	.short	0x010a
        /*059a*/ 	.byte	0x15
	.zero		1


	//   ....[25]....
        /*059c*/ 	.word	0x00002660
        /*05a0*/ 	.word	0x000000ff
        /*05a4*/ 	.word	0x00028c50
        /*05a8*/ 	.short	0x010a
        /*05aa*/ 	.byte	0x15
	.zero		1


	//   ....[26]....
        /*05ac*/ 	.word	0x00002830
        /*05b0*/ 	.word	0x00000000
        /*05b4*/ 	.word	0x00000000
        /*05b8*/ 	.short	0x0101
        /*05ba*/ 	.byte	0x3f
	.zero		1


	//   ....[27]....
        /*05bc*/ 	.word	0x00003910
        /*05c0*/ 	.word	0x000000ff
        /*05c4*/ 	.word	0x00028c00
        /*05c8*/ 	.short	0x010a
        /*05ca*/ 	.byte	0x2b
	.zero		1


	//   ....[28]....
        /*05cc*/ 	.word	0x00003990
        /*05d0*/ 	.word	0x00000007
        /*05d4*/ 	.word	0x00028c30
        /*05d8*/ 	.short	0x010a
        /*05da*/ 	.byte	0x3f
	.zero		1


	//   ....[29]....
        /*05dc*/ 	.word	0x000039d0
        /*05e0*/ 	.word	0x00000007
        /*05e4*/ 	.word	0x00028c30
        /*05e8*/ 	.short	0x010a
        /*05ea*/ 	.byte	0x3f
	.zero		1


	//   ....[30]....
        /*05ec*/ 	.word	0x00004790
        /*05f0*/ 	.word	0x00000003
        /*05f4*/ 	.word	0x00000000
        /*05f8*/ 	.short	0x0101
        /*05fa*/ 	.byte	0x3f
	.zero		1


	//   ....[31]....
        /*05fc*/ 	.word	0x00004c30
        /*0600*/ 	.word	0x00000007
        /*0604*/ 	.word	0x00028c50
        /*0608*/ 	.short	0x010a
        /*060a*/ 	.byte	0x3f
	.zero		1


	//   ....[32]....
        /*060c*/ 	.word	0x00004c70
        /*0610*/ 	.word	0x00000007
        /*0614*/ 	.word	0x00028c50
        /*0618*/ 	.short	0x010a
        /*061a*/ 	.byte	0x3f
	.zero		1


	//   ....[33]....
        /*061c*/ 	.word	0x00004fa0
        /*0620*/ 	.word	0x00000007
        /*0624*/ 	.word	0x00000000
        /*0628*/ 	.short	0x0101
        /*062a*/ 	.byte	0x3f
	.zero		1


	//   ....[34]....
        /*062c*/ 	.word	0x000050b0
        /*0630*/ 	.word	0x000000ff
        /*0634*/ 	.word	0x00028c30
        /*0638*/ 	.short	0x010a
        /*063a*/ 	.byte	0x19
	.zero		1


	//   ....[35]....
        /*063c*/ 	.word	0x000050f0
        /*0640*/ 	.word	0x000000ff
        /*0644*/ 	.word	0x00028c30
        /*0648*/ 	.short	0x010a
        /*064a*/ 	.byte	0x19
	.zero		1


	//   ....[36]....
        /*064c*/ 	.word	0x00005e40
        /*0650*/ 	.word	0x000000a7
        /*0654*/ 	.word	0x00000000
        /*0658*/ 	.short	0x0101
        /*065a*/ 	.byte	0x3f
	.zero		1


	//   ....[37]....
        /*065c*/ 	.word	0x00006ad0
        /*0660*/ 	.word	0x000000ff
        /*0664*/ 	.word	0x00028c50
        /*0668*/ 	.short	0x010a
        /*066a*/ 	.byte	0x19
	.zero		1


	//   ....[38]....
        /*066c*/ 	.word	0x00006b10
        /*0670*/ 	.word	0x000000ff
        /*0674*/ 	.word	0x00028c50
        /*0678*/ 	.short	0x010a
        /*067a*/ 	.byte	0x19
	.zero		1


	//   ....[39]....
        /*067c*/ 	.word	0x00006db0
        /*0680*/ 	.word	0x000000aa
        /*0684*/ 	.word	0x00000000
        /*0688*/ 	.short	0x0101
        /*068a*/ 	.byte	0x3f
	.zero		1


	//   ....[40]....
        /*068c*/ 	.word	0x00006ed0
        /*0690*/ 	.word	0x000000ff
        /*0694*/ 	.word	0x00028c30
        /*0698*/ 	.short	0x010a
        /*069a*/ 	.byte	0x17
	.zero		1


	//   ....[41]....
        /*069c*/ 	.word	0x00006f10
        /*06a0*/ 	.word	0x000000ff
        /*06a4*/ 	.word	0x00028c30
        /*06a8*/ 	.short	0x010a
        /*06aa*/ 	.byte	0x17
	.zero		1


	//   ....[42]....
        /*06ac*/ 	.word	0x000079e0
        /*06b0*/ 	.word	0x0000009a
        /*06b4*/ 	.word	0x00000000
        /*06b8*/ 	.short	0x0101
        /*06ba*/ 	.byte	0x3f
	.zero		1


	//   ....[43]....
        /*06bc*/ 	.word	0x000083b0
        /*06c0*/ 	.word	0x000000ff
        /*06c4*/ 	.word	0x00028c50
        /*06c8*/ 	.short	0x010a
        /*06ca*/ 	.byte	0x17
	.zero		1


	//   ....[44]....
        /*06cc*/ 	.word	0x000083f0
        /*06d0*/ 	.word	0x000000ff
        /*06d4*/ 	.word	0x00028c50
        /*06d8*/ 	.short	0x010a
        /*06da*/ 	.byte	0x17
	.zero		1


	//   ....[45]....
        /*06dc*/ 	.word	0x00008680
        /*06e0*/ 	.word	0x000000aa
        /*06e4*/ 	.word	0x00000000
        /*06e8*/ 	.short	0x0101
        /*06ea*/ 	.byte	0x3f
	.zero		1


	//   ....[46]....
        /*06ec*/ 	.word	0x0000ab40
        /*06f0*/ 	.word	0x000000ff
        /*06f4*/ 	.word	0x00000000
        /*06f8*/ 	.short	0x0101
        /*06fa*/ 	.byte	0x05
	.zero		1


	//   ....[47]....
        /*06fc*/ 	.word	0x0000cc30
        /*0700*/ 	.word	0x00000003
        /*0704*/ 	.word	0x00028c40
        /*0708*/ 	.short	0x010a
        /*070a*/ 	.byte	0x3f
	.zero		1


	//   ....[48]....
        /*070c*/ 	.word	0x0000d580
        /*0710*/ 	.word	0x00000011
        /*0714*/ 	.word	0x00028c00
        /*0718*/ 	.short	0x0107
        /*071a*/ 	.byte	0x3f
	.zero		1


	//   ....[49]....
        /*071c*/ 	.word	0x0000d670
        /*0720*/ 	.word	0x00000011
        /*0724*/ 	.word	0x00028c00
        /*0728*/ 	.short	0x0101
        /*072a*/ 	.byte	0x3f
	.zero		1


	//   ....[50]....
        /*072c*/ 	.word	0x0000d690
        /*0730*/ 	.word	0x00000011
        /*0734*/ 	.word	0x00028c20
        /*0738*/ 	.short	0x010a
        /*073a*/ 	.byte	0x3f
	.zero		1


	//   ....[51]....
        /*073c*/ 	.word	0x0000d770
        /*0740*/ 	.word	0x00000000
        /*0744*/ 	.word	0x00028c60
        /*0748*/ 	.short	0x010a
        /*074a*/ 	.byte	0x3f
	.zero		1


	//   ....[52]....
        /*074c*/ 	.word	0x0000e350
        /*0750*/ 	.word	0x00000002
        /*0754*/ 	.word	0x00028c40
        /*0758*/ 	.short	0x010a
        /*075a*/ 	.byte	0x3f
	.zero		1


	//   ....[53]....
        /*075c*/ 	.word	0x0000e570
        /*0760*/ 	.word	0x00000002
        /*0764*/ 	.word	0x00028c60
        /*0768*/ 	.short	0x010a
        /*076a*/ 	.byte	0x3f
	.zero		1


	//   ....[54]....
        /*076c*/ 	.word	0x0000f110
        /*0770*/ 	.word	0x00000004
        /*0774*/ 	.word	0x00028c40
        /*0778*/ 	.short	0x010a
        /*077a*/ 	.byte	0x3f
	.zero		1


	//   ....[55]....
        /*077c*/ 	.word	0x0000f330
        /*0780*/ 	.word	0x00000004
        /*0784*/ 	.word	0x00028c60
        /*0788*/ 	.short	0x010a
        /*078a*/ 	.byte	0x3f
	.zero		1


	//   ....[56]....
        /*078c*/ 	.word	0x0000fe70
        /*0790*/ 	.word	0x00000004
        /*0794*/ 	.word	0x00028c40
        /*0798*/ 	.short	0x010a
        /*079a*/ 	.byte	0x3f
	.zero		1


	//   ....[57]....
        /*079c*/ 	.word	0x00010090
        /*07a0*/ 	.word	0x00000004
        /*07a4*/ 	.word	0x00028c60
        /*07a8*/ 	.short	0x010a
        /*07aa*/ 	.byte	0x3f
	.zero		1


	//   ....[58]....
        /*07ac*/ 	.word	0x00010dc0
        /*07b0*/ 	.word	0x00000000
        /*07b4*/ 	.word	0x00028c20
        /*07b8*/ 	.short	0x010a
        /*07ba*/ 	.byte	0x3f
	.zero		1


	//   ....[59]....
        /*07bc*/ 	.word	0x00010f90
        /*07c0*/ 	.word	0x00000006
        /*07c4*/ 	.word	0x00000000
        /*07c8*/ 	.short	0x010a
        /*07ca*/ 	.byte	0x3f
	.zero		1


	//   ....[60]....
        /*07cc*/ 	.word	0x00010fe0
        /*07d0*/ 	.word	0x00000003
        /*07d4*/ 	.word	0x00000000
        /*07d8*/ 	.short	0x010a
        /*07da*/ 	.byte	0x3f
	.zero		1


	//   ....[61]....
        /*07dc*/ 	.word	0x00011040
        /*07e0*/ 	.word	0x00000012
        /*07e4*/ 	.word	0x00000000
        /*07e8*/ 	.short	0x010a
        /*07ea*/ 	.byte	0x3f
	.zero		1


	//   ....[62]....
        /*07ec*/ 	.word	0x00011070
        /*07f0*/ 	.word	0x00000003
        /*07f4*/ 	.word	0x00000000
        /*07f8*/ 	.short	0x010a
        /*07fa*/ 	.byte	0x3f
	.zero		1


	//   ....[63]....
        /*07fc*/ 	.word	0x000110e0
        /*0800*/ 	.word	0x00000003
        /*0804*/ 	.word	0x00028c50
        /*0808*/ 	.short	0x010a
        /*080a*/ 	.byte	0x3f
	.zero		1


	//   ....[64]....
        /*080c*/ 	.word	0x00011140
        /*0810*/ 	.word	0x00000003
        /*0814*/ 	.word	0x00028c50
        /*0818*/ 	.short	0x010a
        /*081a*/ 	.byte	0x3f
	.zero		1


	//   ....[65]....
        /*081c*/ 	.word	0x000111a0
        /*0820*/ 	.word	0x00000003
        /*0824*/ 	.word	0x00028c00
        /*0828*/ 	.short	0x010a
        /*082a*/ 	.byte	0x3f
	.zero		1


	//   ....[66]....
        /*082c*/ 	.word	0x000111f0
        /*0830*/ 	.word	0x00000007
        /*0834*/ 	.word	0x00028c30
        /*0838*/ 	.short	0x010a
        /*083a*/ 	.byte	0x3f
	.zero		1


	//   ....[67]....
        /*083c*/ 	.word	0x00011240
        /*0840*/ 	.word	0x00000007
        /*0844*/ 	.word	0x00028c50
        /*0848*/ 	.short	0x010a
        /*084a*/ 	.byte	0x3f
	.zero		1


	//   ....[68]....
        /*084c*/ 	.word	0x000112a0
        /*0850*/ 	.word	0x00000006
        /*0854*/ 	.word	0x00028c30
        /*0858*/ 	.short	0x010a
        /*085a*/ 	.byte	0x3f
	.zero		1


	//   ....[69]....
        /*085c*/ 	.word	0x000112f0
        /*0860*/ 	.word	0x000000aa
        /*0864*/ 	.word	0x00028c50
        /*0868*/ 	.short	0x010a
        /*086a*/ 	.byte	0x3f
	.zero		1


	//   ....[70]....
        /*086c*/ 	.word	0x00011350
        /*0870*/ 	.word	0x00000006
        /*0874*/ 	.word	0x00028c30
        /*0878*/ 	.short	0x010a
        /*087a*/ 	.byte	0x3f
	.zero		1


	//   ....[71]....
        /*087c*/ 	.word	0x000113a0
        /*0880*/ 	.word	0x000000aa
        /*0884*/ 	.word	0x00028c50
        /*0888*/ 	.short	0x010a
        /*088a*/ 	.byte	0x3f
	.zero		1


	//   ....[72]....
        /*088c*/ 	.word	0x000114f0
        /*0890*/ 	.word	0x00000003
        /*0894*/ 	.word	0x00028c40
        /*0898*/ 	.short	0x010a
        /*089a*/ 	.byte	0x3f
	.zero		1


	//   ....[73]....
        /*089c*/ 	.word	0x00011a10
        /*08a0*/ 	.word	0x00000011
        /*08a4*/ 	.word	0x00028c20
        /*08a8*/ 	.short	0x010a
        /*08aa*/ 	.byte	0x3f
	.zero		1


	//   ....[74]....
        /*08ac*/ 	.word	0x00011a60
        /*08b0*/ 	.word	0x00000000
        /*08b4*/ 	.word	0x00028c60
        /*08b8*/ 	.short	0x010a
        /*08ba*/ 	.byte	0x3f
	.zero		1


	//   ....[75]....
        /*08bc*/ 	.word	0x00011ab0
        /*08c0*/ 	.word	0x00000002
        /*08c4*/ 	.word	0x00028c40
        /*08c8*/ 	.short	0x010a
        /*08ca*/ 	.byte	0x3f
	.zero		1


	//   ....[76]....
        /*08cc*/ 	.word	0x00011b00
        /*08d0*/ 	.word	0x00000002
        /*08d4*/ 	.word	0x00028c60
        /*08d8*/ 	.short	0x010a
        /*08da*/ 	.byte	0x3f
	.zero		1


	//   ....[77]....
        /*08dc*/ 	.word	0x00011b50
        /*08e0*/ 	.word	0x00000004
        /*08e4*/ 	.word	0x00028c40
        /*08e8*/ 	.short	0x010a
        /*08ea*/ 	.byte	0x3f
	.zero		1


	//   ....[78]....
        /*08ec*/ 	.word	0x00011ba0
        /*08f0*/ 	.word	0x00000004
        /*08f4*/ 	.word	0x00028c60
        /*08f8*/ 	.short	0x010a
        /*08fa*/ 	.byte	0x3f
	.zero		1


	//   ....[79]....
        /*08fc*/ 	.word	0x00011bf0
        /*0900*/ 	.word	0x00000004
        /*0904*/ 	.word	0x00028c40
        /*0908*/ 	.short	0x010a
        /*090a*/ 	.byte	0x3f
	.zero		1


	//   ....[80]....
        /*090c*/ 	.word	0x00011c40
        /*0910*/ 	.word	0x00000004
        /*0914*/ 	.word	0x00028c60
        /*0918*/ 	.short	0x010a
        /*091a*/ 	.byte	0x3f
	.zero		1


	//   ....[81]....
        /*091c*/ 	.word	0x00011d30
        /*0920*/ 	.word	0x00000000
        /*0924*/ 	.word	0x00028c20
        /*0928*/ 	.short	0x010a
        /*092a*/ 	.byte	0x3f
	.zero		1


	//   ....[82]....
        /*092c*/ 	.word	0x00011ed0
        /*0930*/ 	.word	0x00000006
        /*0934*/ 	.word	0x00000000
        /*0938*/ 	.short	0x010a
        /*093a*/ 	.byte	0x3f
	.zero		1


	//   ....[83]....
        /*093c*/ 	.word	0x00011f20
        /*0940*/ 	.word	0x00000003
        /*0944*/ 	.word	0x00000000
        /*0948*/ 	.short	0x010a
        /*094a*/ 	.byte	0x3f
	.zero		1


	//   ....[84]....
        /*094c*/ 	.word	0x00011f70
        /*0950*/ 	.word	0x00000012
        /*0954*/ 	.word	0x00000000
        /*0958*/ 	.short	0x010a
        /*095a*/ 	.byte	0x3f
	.zero		1


	//----- nvinfo : EIATTR_NUM_MBARRIERS
	.align		4
.L_979:
        /*095c*/ 	.byte	0x03, 0x38
        /*095e*/ 	.short	0x0016


	//----- nvinfo : EIATTR_EXIT_INSTR_OFFSETS
	.align		4
        /*0960*/ 	.byte	0x04, 0x1c
        /*0962*/ 	.short	(.L_981 - .L_980)


	//   ....[0]....
.L_980:
        /*0964*/ 	.word	0x00000a10


	//   ....[1]....
        /*0968*/ 	.word	0x0000bc50


	//   ....[2]....
        /*096c*/ 	.word	0x000110c0


	//----- nvinfo : EIATTR_MAX_THREADS
	.align		4
.L_981:
        /*0970*/ 	.byte	0x04, 0x05
        /*0972*/ 	.short	(.L_983 - .L_982)
.L_982:
        /*0974*/ 	.word	0x00000180
        /*0978*/ 	.word	0x00000001
        /*097c*/ 	.word	0x00000001


	//----- nvinfo : EIATTR_CRS_STACK_SIZE
	.align		4
.L_983:
        /*0980*/ 	.byte	0x04, 0x1e
        /*0982*/ 	.short	(.L_985 - .L_984)
.L_984:
        /*0984*/ 	.word	0x00000000


	//----- nvinfo : EIATTR_CBANK_PARAM_SIZE
	.align		4
.L_985:
        /*0988*/ 	.byte	0x03, 0x19
        /*098a*/ 	.short	0x0af0


	//----- nvinfo : EIATTR_PARAM_CBANK
	.align		4
        /*098c*/ 	.byte	0x04, 0x0a
        /*098e*/ 	.short	(.L_987 - .L_986)
	.align		4
.L_986:
        /*0990*/ 	.word	index@(.nv.constant0._ZN7cutlass13device_kernelIN5flash11enable_sm90INS1_16FlashAttnFwdSm90INS1_25CollectiveMainloopFwdSm90ILi2EN4cute5tupleIJNS5_1CILi1EEES8_S8_EEENS6_IJNS7_ILi64EEESA_SA_EEELi512ENS_10bfloat16_tEfNS_4arch4Sm90ELb1ELb0ELb0ELb0ELb0ELb0ELb0ELb0ELb0ELb1ELb0ELb0EEENS1_21CollectiveEpilogueFwdINS6_IJSA_NS7_ILi512EEESA_EEES9_SC_SE_Li256ELb0ELb1ELb0ELb0EEENS1_30DynamicPersistentTileSchedulerILi256ELi128ELb0ELb1ELb1EEEEEEEEEvNT_6ParamsE)
        /*0994*/ 	.short	0x0210
        /*0996*/ 	.short	0x0af0


	//----- nvinfo : EIATTR_SW_WAR
	.align		4
.L_987:
        /*0998*/ 	.byte	0x04, 0x36
        /*099a*/ 	.short	(.L_989 - .L_988)
.L_988:
        /*099c*/ 	.word	0x00000008
.L_989:


//--------------------- .nv.info._ZN7cutlass13device_kernelIN5flash11enable_sm90INS1_16FlashAttnFwdSm90INS1_25CollectiveMainloopFwdSm90ILi2EN4cute5tupleIJNS5_1CILi1EEES8_S8_EEENS6_IJNS7_ILi64EEESA_SA_EEELi512ENS_10bfloat16_tEfNS_4arch4Sm90ELb1ELb0ELb0ELb0ELb0ELb0ELb1ELb0ELb0ELb1ELb0ELb0EEENS1_21CollectiveEpilogueFwdINS6_IJSA_NS7_ILi512EEESA_EEES9_SC_SE_Li256ELb0ELb1ELb0ELb0EEENS1_30DynamicPersistentTileSchedulerILi256ELi128ELb0ELb1ELb1EEEEEEEEEvNT_6ParamsE --------------------------
	.section	.nv.info._ZN7cutlass13device_kernelIN5flash11enable_sm90INS1_16FlashAttnFwdSm90INS1_25CollectiveMainloopFwdSm90ILi2EN4cute5tupleIJNS5_1CILi1EEES8_S8_EEENS6_IJNS7_ILi64EEESA_SA_EEELi512ENS_10bfloat16_tEfNS_4arch4Sm90ELb1ELb0ELb0ELb0ELb0ELb0ELb1ELb0ELb0ELb1ELb0ELb0EEENS1_21CollectiveEpilogueFwdINS6_IJSA_NS7_ILi512EEESA_EEES9_SC_SE_Li256ELb0ELb1ELb0ELb0EEENS1_30DynamicPersistentTileSchedulerILi256ELi128ELb0ELb1ELb1EEEEEEEEEvNT_6ParamsE,"",@"SHT_CUDA_INFO"
	.sectionflags	@""
	.align	4


	//----- nvinfo : EIATTR_CUDA_API_VERSION
	.align		4
        /*0000*/ 	.byte	0x04, 0x37
        /*0002*/ 	.short	(.L_991 - .L_990)
.L_990:
        /*0004*/ 	.word	0x00000082


	//----- nvinfo : EIATTR_KPARAM_INFO
	.align		4
.L_991:
        /*0008*/ 	.byte	0x04, 0x17
        /*000a*/ 	.short	(.L_993 - .L_992)
.L_992:
        /*000c*/ 	.word	0x00000000
        /*0010*/ 	.short	0x0000
        /*0012*/ 	.short	0x0070
        /*0014*/ 	.byte	0x00, 0xf0, 0x01, 0x2e


	//----- nvinfo : EIATTR_SPARSE_MMA_MASK
	.align		4
.L_993:
        /*0018*/ 	.byte	0x03, 0x50
        /*001a*/ 	.short	0x0000


	//----- nvinfo : EIATTR_MAXREG_COUNT
	.align		4
        /*001c*/ 	.byte	0x03, 0x1b
        /*001e*/ 	.short	0x00a8


	//----- nvinfo : EIATTR_NUM_BARRIERS
	.align		4
        /*0020*/ 	.byte	0x02, 0x4c
        /*0022*/ 	.byte	0x10
	.zero		1


	//----- nvinfo : EIATTR_EXTERNS
	.align		4
        /*0024*/ 	.byte	0x04, 0x0f
        /*0026*/ 	.short	(.L_995 - .L_994)


	//   ....[0]....
	.align		4
.L_994:
        /*0028*/ 	.word	index@(__assertfail)


	//----- nvinfo : EIATTR_ANNOTATIONS
	.align		4
.L_995:
        /*002c*/ 	.byte	0x04, 0x55
        /*002e*/ 	.short	(.L_997 - .L_996)


	//   ....[0]....
.L_996:
        /* <DEDUP_REMOVED lines=33> */


	//----- nvinfo : EIATTR_MERCURY_ISA_VERSION
	.align		4
.L_997:
        /*0230*/ 	.byte	0x03, 0x5f
        /*0232*/ 	.short	0x0101


	//----- nvinfo : EIATTR_INT_WARP_WIDE_INSTR_OFFSETS
	.align		4
        /*0234*/ 	.byte	0x04, 0x31
        /*0236*/ 	.short	(.L_999 - .L_998)


	//   ....[0]....
.L_998:
        /*0238*/ 	.word	0x00000130


	//   ....[1]....
        /*023c*/ 	.word	0x00000170


	//   ....[2]....
        /*0240*/ 	.word	0x000001e0


	//   ....[3]....
        /*0244*/ 	.word	0x000001f0


	//   ....[4]....
        /*0248*/ 	.word	0x00010190


	//   ....[5]....
        /*024c*/ 	.word	0x00010220


	//   ....[6]....
        /*0250*/ 	.word	0x00015870


	//   ....[7]....
        /*0254*/ 	.word	0x00015900


	//----- nvinfo : EIATTR_COOP_GROUP_MASK_REGIDS
	.align		4
.L_999:
        /*0258*/ 	.byte	0x04, 0x29
        /*025a*/ 	.short	(.L_1001 - .L_1000)


	//   ....[0]....
.L_1000:
        /*025c*/ 	.word	0xffffffff


	//   ....[1]....
        /*0260*/ 	.word	0xffffffff


	//   ....[2]....
        /*0264*/ 	.word	0xffffffff


	//   ....[3]....
        /*0268*/ 	.word	0xffffffff


	//   ....[4]....
        /*026c*/ 	.word	0xffffffff


	//   ....[5]....
        /*0270*/ 	.word	0xffffffff


	//   ....[6]....
        /*0274*/ 	.word	0xffffffff


	//   ....[7]....
        /*0278*/ 	.word	0xffffffff


	//   ....[8]....
        /*027c*/ 	.word	0xffffffff


	//   ....[9]....
        /*0280*/ 	.word	0xffffffff


	//   ....[10]....
        /*0284*/ 	.word	0xffffffff


	//   ....[11]....
        /*0288*/ 	.word	0xffffffff


	//   ....[12]....
        /*028c*/ 	.word	0xffffffff


	//   ....[13]....
        /*0290*/ 	.word	0xffffffff


	//   ....[14]....
        /*0294*/ 	.word	0xffffffff


	//   ....[15]....
        /*0298*/ 	.word	0xffffffff


	//   ....[16]....
        /*029c*/ 	.word	0xffffffff


	//   ....[17]....
        /*02a0*/ 	.word	0xffffffff


	//   ....[18]....
        /*02a4*/ 	.word	0xffffffff


	//   ....[19]....
        /*02a8*/ 	.word	0xffffffff


	//   ....[20]....
        /*02ac*/ 	.word	0xffffffff


	//   ....[21]....
        /*02b0*/ 	.word	0xffffffff


	//   ....[22]....
        /*02b4*/ 	.word	0xffffffff


	//   ....[23]....
        /*02b8*/ 	.word	0xffffffff


	//   ....[24]....
        /*02bc*/ 	.word	0xffffffff


	//   ....[25]....
        /*02c0*/ 	.word	0xffffffff


	//   ....[26]....
        /*02c4*/ 	.word	0xffffffff


	//   ....[27]....
        /*02c8*/ 	.word	0xffffffff


	//   ....[28]....
        /*02cc*/ 	.word	0xffffffff


	//   ....[29]....
        /*02d0*/ 	.word	0xffffffff


	//   ....[30]....
        /*02d4*/ 	.word	0xffffffff


	//   ....[31]....
        /*02d8*/ 	.word	0xffffffff


	//   ....[32]....
        /*02dc*/ 	.word	0xffffffff


	//   ....[33]....
        /*02e0*/ 	.word	0xffffffff


	//   ....[34]....
        /*02e4*/ 	.word	0xffffffff


	//   ....[35]....
        /*02e8*/ 	.word	0xffffffff


	//   ....[36]....
        /*02ec*/ 	.word	0xffffffff


	//   ....[37]....
        /*02f0*/ 	.word	0xffffffff


	//   ....[38]....
        /*02f4*/ 	.word	0xffffffff


	//   ....[39]....
        /*02f8*/ 	.word	0xffffffff


	//   ....[40]....
        /*02fc*/ 	.word	0xffffffff


	//   ....[41]....
        /*0300*/ 	.word	0xffffffff


	//   ....[42]....
        /*0304*/ 	.word	0xffffffff


	//   ....[43]....
        /*0308*/ 	.word	0xffffffff


	//   ....[44]....
        /*030c*/ 	.word	0xffffffff


	//   ....[45]....
        /*0310*/ 	.word	0xffffffff


	//   ....[46]....
        /*0314*/ 	.word	0xffffffff


	//   ....[47]....
        /*0318*/ 	.word	0xffffffff


	//   ....[48]....
        /*031c*/ 	.word	0xffffffff


	//   ....[49]....
        /*0320*/ 	.word	0xffffffff


	//   ....[50]....
        /*0324*/ 	.word	0xffffffff


	//   ....[51]....
        /*0328*/ 	.word	0xffffffff


	//   ....[52]....
        /*032c*/ 	.word	0xffffffff


	//   ....[53]....
        /*0330*/ 	.word	0xffffffff


	//   ....[54]....
        /*0334*/ 	.word	0xffffffff


	//   ....[55]....
        /*0338*/ 	.word	0xffffffff


	//   ....[56]....
        /*033c*/ 	.word	0xffffffff


	//   ....[57]....
        /*0340*/ 	.word	0xffffffff


	//   ....[58]....
        /*0344*/ 	.word	0xffffffff


	//   ....[59]....
        /*0348*/ 	.word	0xffffffff


	//   ....[60]....
        /*034c*/ 	.word	0xffffffff


	//   ....[61]....
        /*0350*/ 	.word	0xffffffff


	//   ....[62]....
        /*0354*/ 	.word	0xffffffff


	//   ....[63]....
        /*0358*/ 	.word	0xffffffff


	//   ....[64]....
        /*035c*/ 	.word	0xffffffff


	//   ....[65]....
        /*0360*/ 	.word	0xffffffff


	//   ....[66]....
        /*0364*/ 	.word	0xffffffff


	//   ....[67]....
        /*0368*/ 	.word	0xffffffff


	//   ....[68]....
        /*036c*/ 	.word	0x0500000f


	//   ....[69]....
        /*0370*/ 	.word	0x0500000f


	//   ....[70]....
        /*0374*/ 	.word	0x0500000f


	//   ....[71]....
        /*0378*/ 	.word	0x0500000f


	//   ....[72]....
        /*037c*/ 	.word	0x0500000f


	//   ....[73]....
        /*0380*/ 	.word	0x0500000f


	//   ....[74]....
        /*0384*/ 	.word	0x0500000f


	//   ....[75]....
        /*0388*/ 	.word	0x0500000f


	//   ....[76]....
        /*038c*/ 	.word	0x0500000f


	//   ....[77]....
        /*0390*/ 	.word	0x0500000f


	//   ....[78]....
        /*0394*/ 	.word	0x0500000f


	//   ....[79]....
        /*0398*/ 	.word	0x0500000f


	//   ....[80]....
        /*039c*/ 	.word	0x0500000f


	//   ....[81]....
        /*03a0*/ 	.word	0x0500000f


	//   ....[82]....
        /*03a4*/ 	.word	0x0500000f


	//   ....[83]....
        /*03a8*/ 	.word	0x0500000f


	//   ....[84]....
        /*03ac*/ 	.word	0x0500000f


	//   ....[85]....
        /*03b0*/ 	.word	0x0500000f


	//   ....[86]....
        /*03b4*/ 	.word	0x0500000f


	//----- nvinfo : EIATTR_COOP_GROUP_INSTR_OFFSETS
	.align		4
.L_1001:
        /*03b8*/ 	.byte	0x04, 0x28
        /*03ba*/ 	.short	(.L_1003 - .L_1002)


	//   ....[0]....
.L_1002:
        /*03bc*/ 	.word	0x00000070


	//   ....[1]....
        /*03c0*/ 	.word	0x00000140


	//   ....[2]....
        /*03c4*/ 	.word	0x00000190


	//   ....[3]....
        /*03c8*/ 	.word	0x000003a0


	//   ....[4]....
        /*03cc*/ 	.word	0x00000500


	//   ....[5]....
        /*03d0*/ 	.word	0x00000620


	//   ....[6]....
        /*03d4*/ 	.word	0x00000780


	//   ....[7]....
        /*03d8*/ 	.word	0x00001940


	//   ....[8]....
        /*03dc*/ 	.word	0x00003640


	//   ....[9]....
        /*03e0*/ 	.word	0x00004680


	//   ....[10]....
        /*03e4*/ 	.word	0x000051f0


	//   ....[11]....
        /*03e8*/ 	.word	0x00005210


	//   ....[12]....
        /*03ec*/ 	.word	0x00005680


	//   ....[13]....
        /*03f0*/ 	.word	0x000057b0


	//   ....[14]....
        /*03f4*/ 	.word	0x000059e0


	//   ....[15]....
        /*03f8*/ 	.word	0x00005b00


	//   ....[16]....
        /*03fc*/ 	.word	0x00006430


	//   ....[17]....
        /*0400*/ 	.word	0x000070d0


	//   ....[18]....
        /*0404*/ 	.word	0x00007c70


	//   ....[19]....
        /*0408*/ 	.word	0x00007fd0


	//   ....[20]....
        /*040c*/ 	.word	0x00008020


	//   ....[21]....
        /*0410*/ 	.word	0x000080c0


	//   ....[22]....
        /*0414*/ 	.word	0x000084a0


	//   ....[23]....
        /*0418*/ 	.word	0x00008510


	//   ....[24]....
        /*041c*/ 	.word	0x000096a0


	//   ....[25]....
        /*0420*/ 	.word	0x0000a310


	//   ....[26]....
        /*0424*/ 	.word	0x0000afa0


	//   ....[27]....
        /*0428*/ 	.word	0x0000afd0


	//   ....[28]....
        /*042c*/ 	.word	0x0000b210


	//   ....[29]....
        /*0430*/ 	.word	0x0000b3e0


	//   ....[30]....
        /*0434*/ 	.word	0x0000c3c0


	//   ....[31]....
        /*0438*/ 	.word	0x0000c400


	//   ....[32]....
        /*043c*/ 	.word	0x0000c430


	//   ....[33]....
        /*0440*/ 	.word	0x0000c490


	//   ....[34]....
        /*0444*/ 	.word	0x0000c4b0


	//   ....[35]....
        /*0448*/ 	.word	0x0000cfd0


	//   ....[36]....
        /*044c*/ 	.word	0x0000e1f0


	//   ....[37]....
        /*0450*/ 	.word	0x0000e220


	//   ....[38]....
        /*0454*/ 	.word	0x0000e250


	//   ....[39]....
        /*0458*/ 	.word	0x0000e270


	//   ....[40]....
        /*045c*/ 	.word	0x0000e8b0


	//   ....[41]....
        /*0460*/ 	.word	0x0000e8d0


	//   ....[42]....
        /*0464*/ 	.word	0x0000eb00


	//   ....[43]....
        /*0468*/ 	.word	0x0000eb20


	//   ....[44]....
        /*046c*/ 	.word	0x0000f4a0


	//   ....[45]....
        /*0470*/ 	.word	0x0000f4c0


	//   ....[46]....
        /*0474*/ 	.word	0x0000f700


	//   ....[47]....
        /*0478*/ 	.word	0x0000f720


	//   ....[48]....
        /*047c*/ 	.word	0x0000fa00


	//   ....[49]....
        /*0480*/ 	.word	0x00010790


	//   ....[50]....
        /*0484*/ 	.word	0x000110e0


	//   ....[51]....
        /*0488*/ 	.word	0x00011110


	//   ....[52]....
        /*048c*/ 	.word	0x00011220


	//   ....[53]....
        /*0490*/ 	.word	0x00011230


	//   ....[54]....
        /*0494*/ 	.word	0x000112b0


	//   ....[55]....
        /*0498*/ 	.word	0x000112c0


	//   ....[56]....
        /*049c*/ 	.word	0x000112d0


	//   ....[57]....
        /*04a0*/ 	.word	0x000112e0


	//   ....[58]....
        /*04a4*/ 	.word	0x00011cd0


	//   ....[59]....
        /*04a8*/ 	.word	0x00011d10


	//   ....[60]....
        /*04ac*/ 	.word	0x00011d90


	//   ....[61]....
        /*04b0*/ 	.word	0x00011e60


	//   ....[62]....
        /*04b4*/ 	.word	0x00012030


	//   ....[63]....
        /*04b8*/ 	.word	0x00012040


	//   ....[64]....
        /*04bc*/ 	.word	0x00012190


	//   ....[65]....
        /*04c0*/ 	.word	0x000121a0


	//   ....[66]....
        /*04c4*/ 	.word	0x00015a50


	//   ....[67]....
        /*04c8*/ 	.word	0x00015c40


	//   ....[68]....
        /*04cc*/ 	.word	0x000161a0


	//   ....[69]....
        /*04d0*/ 	.word	0x00016300


	//   ....[70]....
        /*04d4*/ 	.word	0x00016380


	//   ....[71]....
        /*04d8*/ 	.word	0x00016440


	//   ....[72]....
        /*04dc*/ 	.word	0x00016530


	//   ....[73]....
        /*04e0*/ 	.word	0x00016590


	//   ....[74]....
        /*04e4*/ 	.word	0x00016680


	//   ....[75]....
        /*04e8*/ 	.word	0x000166e0


	//   ....[76]....
        /*04ec*/ 	.word	0x00016780


	//   ....[77]....
        /*04f0*/ 	.word	0x00016860


	//   ....[78]....
        /*04f4*/ 	.word	0x00016910


	//   ....[79]....
        /*04f8*/ 	.word	0x00016bf0


	//   ....[80]....
        /*04fc*/ 	.word	0x00016c40


	//   ....[81]....
        /*0500*/ 	.word	0x00016da0


	//   ....[82]....
        /*0504*/ 	.word	0x00016ef0


	//   ....[83]....
        /*0508*/ 	.word	0x000170c0


	//   ....[84]....
        /*050c*/ 	.word	0x00017110


	//   ....[85]....
        /*0510*/ 	.word	0x00017430


	//   ....[86]....
        /*0514*/ 	.word	0x00017550


	//----- nvinfo : EIATTR_REG_RECONFIG
	.align		4
.L_1003:
        /*0518*/ 	.byte	0x01, 0x54
	.zero		2


	//----- nvinfo : EIATTR_SYSCALL_OFFSETS
	.align		4
        /*051c*/ 	.byte	0x04, 0x46
        /*051e*/ 	.short	(.L_1005 - .L_1004)


	//   ....[0]....
.L_1004:
        /*0520*/ 	.word	0x000037f0


	//   ....[1]....
        /*0524*/ 	.word	0x00010390


	//   ....[2]....
        /*0528*/ 	.word	0x000104e0


	//   ....[3]....
        /*052c*/ 	.word	0x000105d0


	//   ....[4]....
        /*0530*/ 	.word	0x00010d30


	//   ....[5]....
        /*0534*/ 	.word	0x00011630


	//----- nvinfo : EIATTR_MBARRIER_INSTR_OFFSETS
	.align		4
.L_1005:
        /*0538*/ 	.byte	0x04, 0x39
        /*053a*/ 	.short	(.L_1007 - .L_1006)


	//   ....[0]....
.L_1006:
        /*053c*/ 	.word	0x00000280
        /*0540*/ 	.word	0x000000ff
        /*0544*/ 	.word	0x00038800
        /*0548*/ 	.short	0x0100
        /*054a*/ 	.byte	0x08
	.zero		1


	//   ....[1]....
        /*054c*/ 	.word	0x00000290
        /*0550*/ 	.word	0x000000ff
        /*0554*/ 	.word	0x00038810
        /*0558*/ 	.short	0x0100
        /*055a*/ 	.byte	0x08
	.zero		1


	//   ....[2]....
        /*055c*/ 	.word	0x000002a0
        /*0560*/ 	.word	0x000000ff
        /*0564*/ 	.word	0x00038820
        /*0568*/ 	.short	0x0100
        /*056a*/ 	.byte	0x08
	.zero		1


	//   ....[3]....
        /*056c*/ 	.word	0x00000350
        /*0570*/ 	.word	0x000000ff
        /*0574*/ 	.word	0x00038830
        /*0578*/ 	.short	0x0100
        /*057a*/ 	.byte	0x06
	.zero		1


	//   ....[4]....
        /*057c*/ 	.word	0x00000360
        /*0580*/ 	.word	0x000000ff
        /*0584*/ 	.word	0x00038840
        /*0588*/ 	.short	0x0100
        /*058a*/ 	.byte	0x06
	.zero		1


	//   ....[5]....
        /*058c*/ 	.word	0x00000370
        /*0590*/ 	.word	0x000000ff
        /*0594*/ 	.word	0x00038838
        /*0598*/ 	.short	0x0100
        /*059a*/ 	.byte	0x06
	.zero		1


	//   ....[6]....
        /*059c*/ 	.word	0x00000380
        /*05a0*/ 	.word	0x000000ff
        /*05a4*/ 	.word	0x00038848
        /*05a8*/ 	.short	0x0100
        /*05aa*/ 	.byte	0x06
	.zero		1


	//   ....[7]....
        /*05ac*/ 	.word	0x000004b0
        /*05b0*/ 	.word	0x000000ff
        /*05b4*/ 	.word	0x00038850
        /*05b8*/ 	.short	0x0100
        /*05ba*/ 	.byte	0x08
	.zero		1


	//   ....[8]....
        /*05bc*/ 	.word	0x000004c0
        /*05c0*/ 	.word	0x000000ff
        /*05c4*/ 	.word	0x00038860
        /*05c8*/ 	.short	0x0100
        /*05ca*/ 	.byte	0x08
	.zero		1


	//   ....[9]....
        /*05cc*/ 	.word	0x000004d0
        /*05d0*/ 	.word	0x000000ff
        /*05d4*/ 	.word	0x00038858
        /*05d8*/ 	.short	0x0100
        /*05da*/ 	.byte	0x08
	.zero		1


	//   ....[10]....
        /*05dc*/ 	.word	0x000004e0
        /*05e0*/ 	.word	0x000000ff
        /*05e4*/ 	.word	0x00038868
        /*05e8*/ 	.short	0x0100
        /*05ea*/ 	.byte	0x08
	.zero		1


	//   ....[11]....
        /*05ec*/ 	.word	0x000005d0
        /*05f0*/ 	.word	0x000000ff
        /*05f4*/ 	.word	0x00038870
        /*05f8*/ 	.short	0x0100
        /*05fa*/ 	.byte	0x06
	.zero		1


	//   ....[12]....
        /*05fc*/ 	.word	0x000005e0
        /*0600*/ 	.word	0x000000ff
        /*0604*/ 	.word	0x00038880
        /*0608*/ 	.short	0x0100
        /*060a*/ 	.byte	0x06
	.zero		1


	//   ....[13]....
        /*060c*/ 	.word	0x000005f0
        /*0610*/ 	.word	0x000000ff
        /*0614*/ 	.word	0x00038878
        /*0618*/ 	.short	0x0100
        /*061a*/ 	.byte	0x06
	.zero		1


	//   ....[14]....
        /*061c*/ 	.word	0x00000600
        /*0620*/ 	.word	0x000000ff
        /*0624*/ 	.word	0x00038888
        /*0628*/ 	.short	0x0100
        /*062a*/ 	.byte	0x06
	.zero		1


	//   ....[15]....
        /*062c*/ 	.word	0x00000730
        /*0630*/ 	.word	0x000000ff
        /*0634*/ 	.word	0x00038890
        /*0638*/ 	.short	0x0100
        /*063a*/ 	.byte	0x08
	.zero		1


	//   ....[16]....
        /*063c*/ 	.word	0x00000740
        /*0640*/ 	.word	0x000000ff
        /*0644*/ 	.word	0x000388a0
        /*0648*/ 	.short	0x0100
        /*064a*/ 	.byte	0x08
	.zero		1


	//   ....[17]....
        /*064c*/ 	.word	0x00000750
        /*0650*/ 	.word	0x000000ff
        /*0654*/ 	.word	0x00038898
        /*0658*/ 	.short	0x0100
        /*065a*/ 	.byte	0x08
	.zero		1


	//   ....[18]....
        /*065c*/ 	.word	0x00000760
        /*0660*/ 	.word	0x000000ff
        /*0664*/ 	.word	0x000388a8
        /*0668*/ 	.short	0x0100
        /*066a*/ 	.byte	0x08
	.zero		1


	//   ....[19]....
        /*066c*/ 	.word	0x00000890
        /*0670*/ 	.word	0x000000ff
        /*0674*/ 	.word	0x000388b0
        /*0678*/ 	.short	0x0100
        /*067a*/ 	.byte	0x08
	.zero		1


	//   ....[20]....
        /*067c*/ 	.word	0x000008a0
        /*0680*/ 	.word	0x000000ff
        /*0684*/ 	.word	0x000388c0
        /*0688*/ 	.short	0x0100
        /*068a*/ 	.byte	0x08
	.zero		1


	//   ....[21]....
        /*068c*/ 	.word	0x000008b0
        /*0690*/ 	.word	0x000000ff
        /*0694*/ 	.word	0x000388b8
        /*0698*/ 	.short	0x0100
        /*069a*/ 	.byte	0x08
	.zero		1


	//   ....[22]....
        /*069c*/ 	.word	0x000008c0
        /*06a0*/ 	.word	0x000000ff
        /*06a4*/ 	.word	0x000388c8
        /*06a8*/ 	.short	0x0100
        /*06aa*/ 	.byte	0x08
	.zero		1


	//   ....[23]....
        /*06ac*/ 	.word	0x00001cf0
        /*06b0*/ 	.word	0x00000000
        /*06b4*/ 	.word	0x00000000
        /*06b8*/ 	.short	0x0101
        /*06ba*/ 	.byte	0x3f
	.zero		1


	//   ....[24]....
        /*06bc*/ 	.word	0x000027c0
        /*06c0*/ 	.word	0x00000000
        /*06c4*/ 	.word	0x00000000
        /*06c8*/ 	.short	0x0101
        /*06ca*/ 	.byte	0x3f
	.zero		1


	//   ....[25]....
        /*06cc*/ 	.word	0x00003870
        /*06d0*/ 	.word	0x00000011
        /*06d4*/ 	.word	0x00038800
        /*06d8*/ 	.short	0x010a
        /*06da*/ 	.byte	0x3f
	.zero		1


	//   ....[26]....
        /*06dc*/ 	.word	0x000038d0
        /*06e0*/ 	.word	0x00000006
        /*06e4*/ 	.word	0x00038830
        /*06e8*/ 	.short	0x010a
        /*06ea*/ 	.byte	0x3f
	.zero		1


	//   ....[27]....
        /*06ec*/ 	.word	0x00003940
        /*06f0*/ 	.word	0x00000006
        /*06f4*/ 	.word	0x00038830
        /*06f8*/ 	.short	0x010a
        /*06fa*/ 	.byte	0x3f
	.zero		1


	//   ....[28]....
        /*06fc*/ 	.word	0x00003bc0
        /*0700*/ 	.word	0x00000011
        /*0704*/ 	.word	0x00038810
        /*0708*/ 	.short	0x010a
        /*070a*/ 	.byte	0x3f
	.zero		1


	//   ....[29]....
        /*070c*/ 	.word	0x00003c00
        /*0710*/ 	.word	0x00000006
        /*0714*/ 	.word	0x00038850
        /*0718*/ 	.short	0x010a
        /*071a*/ 	.byte	0x3f
	.zero		1


	//   ....[30]....
        /*071c*/ 	.word	0x00003cd0
        /*0720*/ 	.word	0x00000006
        /*0724*/ 	.word	0x00038850
        /*0728*/ 	.short	0x010a
        /*072a*/ 	.byte	0x3f
	.zero		1


	//   ....[31]....
        /*072c*/ 	.word	0x00005d30
        /*0730*/ 	.word	0x00000018
        /*0734*/ 	.word	0x00000000
        /*0738*/ 	.short	0x0101
        /*073a*/ 	.byte	0x3f
	.zero		1


	//   ....[32]....
        /*073c*/ 	.word	0x00006450
        /*0740*/ 	.word	0x00000006
        /*0744*/ 	.word	0x00000000
        /*0748*/ 	.short	0x0101
        /*074a*/ 	.byte	0x3f
	.zero		1


	//   ....[33]....
        /*074c*/ 	.word	0x00006570
        /*0750*/ 	.word	0x00000009
        /*0754*/ 	.word	0x00038830
        /*0758*/ 	.short	0x010a
        /*075a*/ 	.byte	0x3f
	.zero		1


	//   ....[34]....
        /*075c*/ 	.word	0x000065c0
        /*0760*/ 	.word	0x00000009
        /*0764*/ 	.word	0x00038830
        /*0768*/ 	.short	0x010a
        /*076a*/ 	.byte	0x3f
	.zero		1


	//   ....[35]....
        /*076c*/ 	.word	0x00006760
        /*0770*/ 	.word	0x00000009
        /*0774*/ 	.word	0x00038850
        /*0778*/ 	.short	0x010a
        /*077a*/ 	.byte	0x3f
	.zero		1


	//   ....[36]....
        /*077c*/ 	.word	0x000067a0
        /*0780*/ 	.word	0x00000009
        /*0784*/ 	.word	0x00038850
        /*0788*/ 	.short	0x010a
        /*078a*/ 	.byte	0x3f
	.zero		1


	//   ....[37]....
        /*078c*/ 	.word	0x00008760
        /*0790*/ 	.word	0x00000098
        /*0794*/ 	.word	0x00000000
        /*0798*/ 	.short	0x0101
        /*079a*/ 	.byte	0x3f
	.zero		1


	//   ....[38]....
        /*079c*/ 	.word	0x000096c0
        /*07a0*/ 	.word	0x00000009
        /*07a4*/ 	.word	0x00000000
        /*07a8*/ 	.short	0x0101
        /*07aa*/ 	.byte	0x3f
	.zero		1


	//   ....[39]....
        /*07ac*/ 	.word	0x000097d0
        /*07b0*/ 	.word	0x00000009
        /*07b4*/ 	.word	0x00038830
        /*07b8*/ 	.short	0x010a
        /*07ba*/ 	.byte	0x3f
	.zero		1


	//   ....[40]....
        /*07bc*/ 	.word	0x00009820
        /*07c0*/ 	.word	0x00000009
        /*07c4*/ 	.word	0x00038830
        /*07c8*/ 	.short	0x010a
        /*07ca*/ 	.byte	0x3f
	.zero		1


	//   ....[41]....
        /*07cc*/ 	.word	0x000099a0
        /*07d0*/ 	.word	0x00000009
        /*07d4*/ 	.word	0x00038850
        /*07d8*/ 	.short	0x010a
        /*07da*/ 	.byte	0x3f
	.zero		1


	//   ....[42]....
        /*07dc*/ 	.word	0x000099e0
        /*07e0*/ 	.word	0x00000009
        /*07e4*/ 	.word	0x00038850
        /*07e8*/ 	.short	0x010a
        /*07ea*/ 	.byte	0x3f
	.zero		1


	//   ....[43]....
        /*07ec*/ 	.word	0x0000b780
        /*07f0*/ 	.word	0x00000099
        /*07f4*/ 	.word	0x00000000
        /*07f8*/ 	.short	0x0101
        /*07fa*/ 	.byte	0x3f
	.zero		1


	//   ....[44]....
        /*07fc*/ 	.word	0x0000c3e0
        /*0800*/ 	.word	0x00000009
        /*0804*/ 	.word	0x00000000
        /*0808*/ 	.short	0x0101
        /*080a*/ 	.byte	0x3f
	.zero		1


	//   ....[45]....
        /*080c*/ 	.word	0x0000e8a0
        /*0810*/ 	.word	0x00000000
        /*0814*/ 	.word	0x00000000
        /*0818*/ 	.short	0x0101
        /*081a*/ 	.byte	0x3f
	.zero		1


	//   ....[46]....
        /*081c*/ 	.word	0x000109c0
        /*0820*/ 	.word	0x00000000
        /*0824*/ 	.word	0x00038840
        /*0828*/ 	.short	0x010a
        /*082a*/ 	.byte	0x3f
	.zero		1


	//   ....[47]....
        /*082c*/ 	.word	0x00011400
        /*0830*/ 	.word	0x00000011
        /*0834*/ 	.word	0x00038800
        /*0838*/ 	.short	0x0107
        /*083a*/ 	.byte	0x3f
	.zero		1


	//   ....[48]....
        /*083c*/ 	.word	0x000114a0
        /*0840*/ 	.word	0x00000011
        /*0844*/ 	.word	0x00038800
        /*0848*/ 	.short	0x0101
        /*084a*/ 	.byte	0x3f
	.zero		1


	//   ....[49]....
        /*084c*/ 	.word	0x000123c0
        /*0850*/ 	.word	0x00000011
        /*0854*/ 	.word	0x00038810
        /*0858*/ 	.short	0x0107
        /*085a*/ 	.byte	0x3f
	.zero		1


	//   ....[50]....
        /*085c*/ 	.word	0x000124c0
        /*0860*/ 	.word	0x00000011
        /*0864*/ 	.word	0x00038810
        /*0868*/ 	.short	0x0101
        /*086a*/ 	.byte	0x3f
	.zero		1


	//   ....[51]....
        /*086c*/ 	.word	0x000124e0
        /*0870*/ 	.word	0x00000011
        /*0874*/ 	.word	0x00038820
        /*0878*/ 	.short	0x010a
        /*087a*/ 	.byte	0x3f
	.zero		1


	//   ....[52]....
        /*087c*/ 	.word	0x000125b0
        /*0880*/ 	.word	0x00000000
        /*0884*/ 	.word	0x00038860
        /*0888*/ 	.short	0x010a
        /*088a*/ 	.byte	0x3f
	.zero		1


	//   ....[53]....
        /*088c*/ 	.word	0x00013180
        /*0890*/ 	.word	0x00000003
        /*0894*/ 	.word	0x00038840
        /*0898*/ 	.short	0x010a
        /*089a*/ 	.byte	0x3f
	.zero		1


	//   ....[54]....
        /*089c*/ 	.word	0x000133a0
        /*08a0*/ 	.word	0x00000003
        /*08a4*/ 	.word	0x00038860
        /*08a8*/ 	.short	0x010a
        /*08aa*/ 	.byte	0x3f
	.zero		1


	//   ....[55]....
        /*08ac*/ 	.word	0x00013f30
        /*08b0*/ 	.word	0x00000004
        /*08b4*/ 	.word	0x00038840
        /*08b8*/ 	.short	0x010a
        /*08ba*/ 	.byte	0x3f
	.zero		1


	//   ....[56]....
        /*08bc*/ 	.word	0x00014150
        /*08c0*/ 	.word	0x00000004
        /*08c4*/ 	.word	0x00038860
        /*08c8*/ 	.short	0x010a
        /*08ca*/ 	.byte	0x3f
	.zero		1


	//   ....[57]....
        /*08cc*/ 	.word	0x00014c80
        /*08d0*/ 	.word	0x00000004
        /*08d4*/ 	.word	0x00038840
        /*08d8*/ 	.short	0x010a
        /*08da*/ 	.byte	0x3f
	.zero		1


	//   ....[58]....
        /*08dc*/ 	.word	0x00014ea0
        /*08e0*/ 	.word	0x00000004
        /*08e4*/ 	.word	0x00038860
        /*08e8*/ 	.short	0x010a
        /*08ea*/ 	.byte	0x3f
	.zero		1


	//   ....[59]....
        /*08ec*/ 	.word	0x00015bc0
        /*08f0*/ 	.word	0x00000000
        /*08f4*/ 	.word	0x00038820
        /*08f8*/ 	.short	0x010a
        /*08fa*/ 	.byte	0x3f
	.zero		1


	//   ....[60]....
        /*08fc*/ 	.word	0x00015db0
        /*0900*/ 	.word	0x00000006
        /*0904*/ 	.word	0x00000000
        /*0908*/ 	.short	0x010a
        /*090a*/ 	.byte	0x3f
	.zero		1


	//   ....[61]....
        /*090c*/ 	.word	0x00015de0
        /*0910*/ 	.word	0x00000007
        /*0914*/ 	.word	0x00000000
        /*0918*/ 	.short	0x010a
        /*091a*/ 	.byte	0x3f
	.zero		1


	//   ....[62]....
        /*091c*/ 	.word	0x00015e40
        /*0920*/ 	.word	0x00000004
        /*0924*/ 	.word	0x00000000
        /*0928*/ 	.short	0x010a
        /*092a*/ 	.byte	0x3f
	.zero		1


	//   ....[63]....
        /*092c*/ 	.word	0x00015e70
        /*0930*/ 	.word	0x00000003
        /*0934*/ 	.word	0x00000000
        /*0938*/ 	.short	0x010a
        /*093a*/ 	.byte	0x3f
	.zero		1


	//   ....[64]....
        /*093c*/ 	.word	0x00015ed0
        /*0940*/ 	.word	0x00000011
        /*0944*/ 	.word	0x00038800
        /*0948*/ 	.short	0x010a
        /*094a*/ 	.byte	0x3f
	.zero		1


	//   ....[65]....
        /*094c*/ 	.word	0x00015f20
        /*0950*/ 	.word	0x00000006
        /*0954*/ 	.word	0x00038830
        /*0958*/ 	.short	0x010a
        /*095a*/ 	.byte	0x3f
	.zero		1


	//   ....[66]....
        /*095c*/ 	.word	0x00015f70
        /*0960*/ 	.word	0x00000011
        /*0964*/ 	.word	0x00038810
        /*0968*/ 	.short	0x010a
        /*096a*/ 	.byte	0x3f
	.zero		1


	//   ....[67]....
        /*096c*/ 	.word	0x00015fc0
        /*0970*/ 	.word	0x00000006
        /*0974*/ 	.word	0x00038850
        /*0978*/ 	.short	0x010a
        /*097a*/ 	.byte	0x3f
	.zero		1


	//   ....[68]....
        /*097c*/ 	.word	0x00016010
        /*0980*/ 	.word	0x00000009
        /*0984*/ 	.word	0x00038830
        /*0988*/ 	.short	0x010a
        /*098a*/ 	.byte	0x3f
	.zero		1


	//   ....[69]....
        /*098c*/ 	.word	0x00016060
        /*0990*/ 	.word	0x00000009
        /*0994*/ 	.word	0x00038850
        /*0998*/ 	.short	0x010a
        /*099a*/ 	.byte	0x3f
	.zero		1


	//   ....[70]....
        /*099c*/ 	.word	0x000160b0
        /*09a0*/ 	.word	0x00000009
        /*09a4*/ 	.word	0x00038830
        /*09a8*/ 	.short	0x010a
        /*09aa*/ 	.byte	0x3f
	.zero		1


	//   ....[71]....
        /*09ac*/ 	.word	0x00016100
        /*09b0*/ 	.word	0x00000009
        /*09b4*/ 	.word	0x00038850
        /*09b8*/ 	.short	0x010a
        /*09ba*/ 	.byte	0x3f
	.zero		1


	//   ....[72]....
        /*09bc*/ 	.word	0x00016250
        /*09c0*/ 	.word	0x00000000
        /*09c4*/ 	.word	0x00038840
        /*09c8*/ 	.short	0x010a
        /*09ca*/ 	.byte	0x3f
	.zero		1


	//   ....[73]....
        /*09cc*/ 	.word	0x00017150
        /*09d0*/ 	.word	0x00000011
        /*09d4*/ 	.word	0x00038820
        /*09d8*/ 	.short	0x010a
        /*09da*/ 	.byte	0x3f
	.zero		1


	//   ....[74]....
        /*09dc*/ 	.word	0x000171a0
        /*09e0*/ 	.word	0x00000000
        /*09e4*/ 	.word	0x00038860
        /*09e8*/ 	.short	0x010a
        /*09ea*/ 	.byte	0x3f
	.zero		1


	//   ....[75]....
        /*09ec*/ 	.word	0x000171f0
        /*09f0*/ 	.word	0x00000003
        /*09f4*/ 	.word	0x00038840
        /*09f8*/ 	.short	0x010a
        /*09fa*/ 	.byte	0x3f
	.zero		1


	//   ....[76]....
        /*09fc*/ 	.word	0x00017240
        /*0a00*/ 	.word	0x00000003
        /*0a04*/ 	.word	0x00038860
        /*0a08*/ 	.short	0x010a
        /*0a0a*/ 	.byte	0x3f
	.zero		1


	//   ....[77]....
        /*0a0c*/ 	.word	0x00017290
        /*0a10*/ 	.word	0x00000004
        /*0a14*/ 	.word	0x00038840
        /*0a18*/ 	.short	0x010a
        /*0a1a*/ 	.byte	0x3f
	.zero		1


	//   ....[78]....
        /*0a1c*/ 	.word	0x000172e0
        /*0a20*/ 	.word	0x00000004
        /*0a24*/ 	.word	0x00038860
        /*0a28*/ 	.short	0x010a
        /*0a2a*/ 	.byte	0x3f
	.zero		1


	//   ....[79]....
        /*0a2c*/ 	.word	0x00017330
        /*0a30*/ 	.word	0x00000004
        /*0a34*/ 	.word	0x00038840
        /*0a38*/ 	.short	0x010a
        /*0a3a*/ 	.byte	0x3f
	.zero		1


	//   ....[80]....
        /*0a3c*/ 	.word	0x00017380
        /*0a40*/ 	.word	0x00000004
        /*0a44*/ 	.word	0x00038860
        /*0a48*/ 	.short	0x010a
        /*0a4a*/ 	.byte	0x3f
	.zero		1


	//   ....[81]....
        /*0a4c*/ 	.word	0x00017470
        /*0a50*/ 	.word	0x00000000
        /*0a54*/ 	.word	0x00038820
        /*0a58*/ 	.short	0x010a
        /*0a5a*/ 	.byte	0x3f
	.zero		1


	//   ....[82]....
        /*0a5c*/ 	.word	0x00017610
        /*0a60*/ 	.word	0x00000006
        /*0a64*/ 	.word	0x00000000
        /*0a68*/ 	.short	0x010a
        /*0a6a*/ 	.byte	0x3f
	.zero		1


	//   ....[83]....
        /*0a6c*/ 	.word	0x00017660
        /*0a70*/ 	.word	0x00000007
        /*0a74*/ 	.word	0x00000000
        /*0a78*/ 	.short	0x010a
        /*0a7a*/ 	.byte	0x3f
	.zero		1


	//   ....[84]....
        /*0a7c*/ 	.word	0x000176b0
        /*0a80*/ 	.word	0x00000004
        /*0a84*/ 	.word	0x00000000
        /*0a88*/ 	.short	0x010a
        /*0a8a*/ 	.byte	0x3f
	.zero		1


	//----- nvinfo : EIATTR_NUM_MBARRIERS
	.align		4
.L_1007:
        /*0a8c*/ 	.byte	0x03, 0x38
        /*0a8e*/ 	.short	0x0017


	//----- nvinfo : EIATTR_EXIT_INSTR_OFFSETS
	.align		4
        /*0a90*/ 	.byte	0x04, 0x1c
        /*0a92*/ 	.short	(.L_1009 - .L_1008)


	//   ....[0]....
.L_1008:
        /*0a94*/ 	.word	0x00000a30


	//   ....[1]....
        /*0a98*/ 	.word	0x0000f980


	//   ....[2]....
        /*0a9c*/ 	.word	0x00015ec0


	//----- nvinfo : EIATTR_MAX_THREADS
	.align		4
.L_1009:
        /*0aa0*/ 	.byte	0x04, 0x05
        /*0aa2*/ 	.short	(.L_1011 - .L_1010)
.L_1010:
        /*0aa4*/ 	.word	0x00000180
        /*0aa8*/ 	.word	0x00000001
        /*0aac*/ 	.word	0x00000001


	//----- nvinfo : EIATTR_CRS_STACK_SIZE
	.align		4
.L_1011:
        /*0ab0*/ 	.byte	0x04, 0x1e
        /*0ab2*/ 	.short	(.L_1013 - .L_1012)
.L_1012:
        /*0ab4*/ 	.word	0x00000000


	//----- nvinfo : EIATTR_CBANK_PARAM_SIZE
	.align		4
.L_1013:
        /*0ab8*/ 	.byte	0x03, 0x19
        /*0aba*/ 	.short	0x0bf0


	//----- nvinfo : EIATTR_PARAM_CBANK
	.align		4
        /*0abc*/ 	.byte	0x04, 0x0a
        /*0abe*/ 	.short	(.L_1015 - .L_1014)
	.align		4
.L_1014:
        /*0ac0*/ 	.word	index@(.nv.constant0._ZN7cutlass13device_kernelIN5flash11enable_sm90INS1_16FlashAttnFwdSm90INS1_25CollectiveMainloopFwdSm90ILi2EN4cute5tupleIJNS5_1CILi1EEES8_S8_EEENS6_IJNS7_ILi64EEESA_SA_EEELi512ENS_10bfloat16_tEfNS_4arch4Sm90ELb1ELb0ELb0ELb0ELb0ELb0ELb1ELb0ELb0ELb1ELb0ELb0EEENS1_21CollectiveEpilogueFwdINS6_IJSA_NS7_ILi512EEESA_EEES9_SC_SE_Li256ELb0ELb1ELb0ELb0EEENS1_30DynamicPersistentTileSchedulerILi256ELi128ELb0ELb1ELb1EEEEEEEEEvNT_6ParamsE)
        /*0ac4*/ 	.short	0x0210
        /*0ac6*/ 	.short	0x0bf0


	//----- nvinfo : EIATTR_SW_WAR
	.align		4
.L_1015:
        /*0ac8*/ 	.byte	0x04, 0x36
        /*0aca*/ 	.short	(.L_1017 - .L_1016)
.L_1016:
        /*0acc*/ 	.word	0x00000008
.L_1017:


//--------------------- .nv.info._ZN7cutlass13device_kernelIN5flash11enable_sm90INS1_16FlashAttnFwdSm90INS1_25CollectiveMainloopFwdSm90ILi2EN4cute5tupleIJNS5_1CILi1EEES8_S8_EEENS6_IJNS7_ILi64EEESA_SA_EEELi512ENS_10bfloat16_tEfNS_4arch4Sm90ELb1ELb0ELb0ELb1ELb0ELb0ELb0ELb0ELb0ELb1ELb0ELb0EEENS1_21CollectiveEpilogueFwdINS6_IJSA_NS7_ILi512EEESA_EEES9_SC_SE_Li256ELb1ELb1ELb0ELb0EEENS1_36VarlenDynamicPersistentTileSchedulerILi64ELi64ELi256ELi128ELb0ELb1ELb1ELb1ELb1ELb1EEEEEEEEEvNT_6ParamsE --------------------------
	.section	.nv.info._ZN7cutlass13device_kernelIN5flash11enable_sm90INS1_16FlashAttnFwdSm90INS1_25CollectiveMainloopFwdSm90ILi2EN4cute5tupleIJNS5_1CILi1EEES8_S8_EEENS6_IJNS7_ILi64EEESA_SA_EEELi512ENS_10bfloat16_tEfNS_4arch4Sm90ELb1ELb0ELb0ELb1ELb0ELb0ELb0ELb0ELb0ELb1ELb0ELb0EEENS1_21CollectiveEpilogueFwdINS6_IJSA_NS7_ILi512EEESA_EEES9_SC_SE_Li256ELb1ELb1ELb0ELb0EEENS1_36VarlenDynamicPersistentTileSchedulerILi64ELi64ELi256ELi128ELb0ELb1ELb1ELb1ELb1ELb1EEEEEEEEEvNT_6ParamsE,"",@"SHT_CUDA_INFO"
	.sectionflags	@""
	.align	4


	//----- nvinfo : EIATTR_CUDA_API_VERSION
	.align		4
        /*0000*/ 	.byte	0x04, 0x37
        /*0002*/ 	.short	(.L_1019 - .L_1018)
.L_1018:
        /*0004*/ 	.word	0x00000082


	//----- nvinfo : EIATTR_KPARAM_INFO
	.align		4
.L_1019:
        /*0008*/ 	.byte	0x04, 0x17
        /*000a*/ 	.short	(.L_1021 - .L_1020)
.L_1020:
        /*000c*/ 	.word	0x00000000
        /*0010*/ 	.short	0x0000
        /*0012*/ 	.short	0x0070
        /*0014*/ 	.byte	0x00, 0xf0, 0x01, 0x2a


	//----- nvinfo : EIATTR_SPARSE_MMA_MASK
	.align		4
.L_1021:
        /*0018*/ 	.byte	0x03, 0x50
        /*001a*/ 	.short	0x0000


	//----- nvinfo : EIATTR_MAXREG_COUNT
	.align		4
        /*001c*/ 	.byte	0x03, 0x1b
        /*001e*/ 	.short	0x00a8


	//----- nvinfo : EIATTR_NUM_BARRIERS
	.align		4
        /*0020*/ 	.byte	0x02, 0x4c
        /*0022*/ 	.byte	0x10
	.zero		1


	//----- nvinfo : EIATTR_EXTERNS
	.align		4
        /*0024*/ 	.byte	0x04, 0x0f
        /*0026*/ 	.short	(.L_1023 - .L_1022)


	//   ....[0]....
	.align		4
.L_1022:
        /*0028*/ 	.word	index@(__assertfail)


	//----- nvinfo : EIATTR_ANNOTATIONS
	.align		4
.L_1023:
        /*002c*/ 	.byte	0x04, 0x55
        /*002e*/ 	.short	(.L_1025 - .L_1024)


	//   ....[0]....
.L_1024:
        /* <DEDUP_REMOVED lines=79> */


	//----- nvinfo : EIATTR_MERCURY_ISA_VERSION
	.align		4
.L_1025:
        /*0508*/ 	.byte	0x03, 0x5f
        /*050a*/ 	.short	0x0101


	//----- nvinfo : EIATTR_UNUSED_LOAD_BYTE_OFFSET
	.align		4
        /*050c*/ 	.byte	0x04, 0x44
        /*050e*/ 	.short	(.L_1027 - .L_1026)


	//   ....[0]....
.L_1026:
        /*0510*/ 	.word	0x00000a20
        /*0514*/ 	.word	0x0000fff0


	//   ....[1]....
        /*0518*/ 	.word	0x00009300
        /*051c*/ 	.word	0x0000fff0


	//----- nvinfo : EIATTR_INT_WARP_WIDE_INSTR_OFFSETS
	.align		4
.L_1027:
        /*0520*/ 	.byte	0x04, 0x31
        /*0522*/ 	.short	(.L_1029 - .L_1028)


	//   ....[0]....
.L_1028:
        /*0524*/ 	.word	0x00000130


	//   ....[1]....
        /*0528*/ 	.word	0x00000170


	//   ....[2]....
        /*052c*/ 	.word	0x000001e0


	//   ....[3]....
        /*0530*/ 	.word	0x0000d5a0


	//   ....[4]....
        /*0534*/ 	.word	0x0000d630


	//   ....[5]....
        /*0538*/ 	.word	0x000122e0


	//   ....[6]....
        /*053c*/ 	.word	0x00012370


	//----- nvinfo : EIATTR_COOP_GROUP_MASK_REGIDS
	.align		4
.L_1029:
        /*0540*/ 	.byte	0x04, 0x29
        /*0542*/ 	.short	(.L_1031 - .L_1030)


	//   ....[0]....
.L_1030:
        /*0544*/ 	.word	0xffffffff


	//   ....[1]....
        /*0548*/ 	.word	0xffffffff


	//   ....[2]....
        /*054c*/ 	.word	0xffffffff


	//   ....[3]....
        /*0550*/ 	.word	0xffffffff


	//   ....[4]....
        /*0554*/ 	.word	0xffffffff


	//   ....[5]....
        /*0558*/ 	.word	0xffffffff


	//   ....[6]....
        /*055c*/ 	.word	0xffffffff


	//   ....[7]....
        /*0560*/ 	.word	0xffffffff


	//   ....[8]....
        /*0564*/ 	.word	0xffffffff


	//   ....[9]....
        /*0568*/ 	.word	0xffffffff


	//   ....[10]....
        /*056c*/ 	.word	0xffffffff


	//   ....[11]....
        /*0570*/ 	.word	0xffffffff


	//   ....[12]....
        /*0574*/ 	.word	0xffffffff


	//   ....[13]....
        /*0578*/ 	.word	0xffffffff


	//   ....[14]....
        /*057c*/ 	.word	0xffffffff


	//   ....[15]....
        /*0580*/ 	.word	0xffffffff


	//   ....[16]....
        /*0584*/ 	.word	0xffffffff


	//   ....[17]....
        /*0588*/ 	.word	0xffffffff


	//   ....[18]....
        /*058c*/ 	.word	0xffffffff


	//   ....[19]....
        /*0590*/ 	.word	0xffffffff


	//   ....[20]....
        /*0594*/ 	.word	0xffffffff


	//   ....[21]....
        /*0598*/ 	.word	0xffffffff


	//   ....[22]....
        /*059c*/ 	.word	0xffffffff


	//   ....[23]....
        /*05a0*/ 	.word	0xffffffff


	//   ....[24]....
        /*05a4*/ 	.word	0xffffffff


	//   ....[25]....
        /*05a8*/ 	.word	0xffffffff


	//   ....[26]....
        /*05ac*/ 	.word	0xffffffff


	//   ....[27]....
        /*05b0*/ 	.word	0xffffffff


	//   ....[28]....
        /*05b4*/ 	.word	0xffffffff


	//   ....[29]....
        /*05b8*/ 	.word	0xffffffff


	//   ....[30]....
        /*05bc*/ 	.word	0xffffffff


	//   ....[31]....
        /*05c0*/ 	.word	0xffffffff


	//   ....[32]....
        /*05c4*/ 	.word	0xffffffff


	//   ....[33]....
        /*05c8*/ 	.word	0xffffffff


	//   ....[34]....
        /*05cc*/ 	.word	0xffffffff


	//   ....[35]....
        /*05d0*/ 	.word	0xffffffff


	//   ....[36]....
        /*05d4*/ 	.word	0xffffffff


	//   ....[37]....
        /*05d8*/ 	.word	0xffffffff


	//   ....[38]....
        /*05dc*/ 	.word	0xffffffff


	//   ....[39]....
        /*05e0*/ 	.word	0xffffffff


	//   ....[40]....
        /*05e4*/ 	.word	0xffffffff


	//   ....[41]....
        /*05e8*/ 	.word	0xffffffff


	//   ....[42]....
        /*05ec*/ 	.word	0xffffffff


	//   ....[43]....
        /*05f0*/ 	.word	0xffffffff


	//   ....[44]....
        /*05f4*/ 	.word	0xffffffff


	//   ....[45]....
        /*05f8*/ 	.word	0xffffffff


	//   ....[46]....
        /*05fc*/ 	.word	0xffffffff


	//   ....[47]....
        /*0600*/ 	.word	0xffffffff


	//   ....[48]....
        /*0604*/ 	.word	0xffffffff


	//   ....[49]....
        /*0608*/ 	.word	0xffffffff


	//   ....[50]....
        /*060c*/ 	.word	0xffffffff


	//   ....[51]....
        /*0610*/ 	.word	0xffffffff


	//   ....[52]....
        /*0614*/ 	.word	0xffffffff


	//   ....[53]....
        /*0618*/ 	.word	0xffffffff


	//   ....[54]....
        /*061c*/ 	.word	0xffffffff


	//   ....[55]....
        /*0620*/ 	.word	0xffffffff


	//   ....[56]....
        /*0624*/ 	.word	0xffffffff


	//   ....[57]....
        /*0628*/ 	.word	0xffffffff


	//   ....[58]....
        /*062c*/ 	.word	0xffffffff


	//   ....[59]....
        /*0630*/ 	.word	0xffffffff


	//   ....[60]....
        /*0634*/ 	.word	0xffffffff


	//   ....[61]....
        /*0638*/ 	.word	0xffffffff


	//   ....[62]....
        /*063c*/ 	.word	0xffffffff


	//   ....[63]....
        /*0640*/ 	.word	0xffffffff


	//   ....[64]....
        /*0644*/ 	.word	0xffffffff


	//   ....[65]....
        /*0648*/ 	.word	0xffffffff


	//   ....[66]....
        /*064c*/ 	.word	0xffffffff


	//   ....[67]....
        /*0650*/ 	.word	0xffffffff


	//   ....[68]....
        /*0654*/ 	.word	0xffffffff


	//   ....[69]....
        /*0658*/ 	.word	0xffffffff


	//   ....[70]....
        /*065c*/ 	.word	0xffffffff


	//   ....[71]....
        /*0660*/ 	.word	0xffffffff


	//   ....[72]....
        /*0664*/ 	.word	0xffffffff


	//   ....[73]....
        /*0668*/ 	.word	0xffffffff


	//   ....[74]....
        /*066c*/ 	.word	0xffffffff


	//   ....[75]....
        /*0670*/ 	.word	0xffffffff


	//   ....[76]....
        /*0674*/ 	.word	0xffffffff


	//   ....[77]....
        /*0678*/ 	.word	0xffffffff


	//   ....[78]....
        /*067c*/ 	.word	0xffffffff


	//   ....[79]....
        /*0680*/ 	.word	0xffffffff


	//   ....[80]....
        /*0684*/ 	.word	0xffffffff


	//   ....[81]....
        /*0688*/ 	.word	0xffffffff


	//   ....[82]....
        /*068c*/ 	.word	0xffffffff


	//   ....[83]....
        /*0690*/ 	.word	0xffffffff


	//   ....[84]....
        /*0694*/ 	.word	0xffffffff


	//   ....[85]....
        /*0698*/ 	.word	0xffffffff


	//   ....[86]....
        /*069c*/ 	.word	0xffffffff


	//   ....[87]....
        /*06a0*/ 	.word	0xffffffff


	//   ....[88]....
        /*06a4*/ 	.word	0x0500000f


	//   ....[89]....
        /*06a8*/ 	.word	0x0500000f


	//   ....[90]....
        /*06ac*/ 	.word	0x0500000f


	//   ....[91]....
        /*06b0*/ 	.word	0x0500000f


	//   ....[92]....
        /*06b4*/ 	.word	0x0500000f


	//   ....[93]....
        /*06b8*/ 	.word	0x0500000f


	//   ....[94]....
        /*06bc*/ 	.word	0x0500000f


	//   ....[95]....
        /*06c0*/ 	.word	0x0500000f


	//   ....[96]....
        /*06c4*/ 	.word	0x0500000f


	//   ....[97]....
        /*06c8*/ 	.word	0x0500000f


	//   ....[98]....
        /*06cc*/ 	.word	0x0500000f


	//   ....[99]....
        /*06d0*/ 	.word	0x0500000f


	//   ....[100]....
        /*06d4*/ 	.word	0x0500000f


	//   ....[101]....
        /*06d8*/ 	.word	0x0500000f


	//   ....[102]....
        /*06dc*/ 	.word	0x0500000f


	//   ....[103]....
        /*06e0*/ 	.word	0x0500000f


	//   ....[104]....
        /*06e4*/ 	.word	0x0500000f


	//   ....[105]....
        /*06e8*/ 	.word	0x0500000f


	//   ....[106]....
        /*06ec*/ 	.word	0x0500000f


	//   ....[107]....
        /*06f0*/ 	.word	0x0500000f


	//   ....[108]....
        /*06f4*/ 	.word	0x0500000f


	//   ....[109]....
        /*06f8*/ 	.word	0x0500000f


	//   ....[110]....
        /*06fc*/ 	.word	0x0500000f


	//   ....[111]....
        /*0700*/ 	.word	0x0500000f


	//   ....[112]....
        /*0704*/ 	.word	0x0500000f


	//   ....[113]....
        /*0708*/ 	.word	0x0500000f


	//   ....[114]....
        /*070c*/ 	.word	0x0500000f


	//----- nvinfo : EIATTR_COOP_GROUP_INSTR_OFFSETS
	.align		4
.L_1031:
        /*0710*/ 	.byte	0x04, 0x28
        /*0712*/ 	.short	(.L_1033 - .L_1032)


	//   ....[0]....
.L_1032:
        /*0714*/ 	.word	0x00000060


	//   ....[1]....
        /*0718*/ 	.word	0x00000140


	//   ....[2]....
        /*071c*/ 	.word	0x00000190


	//   ....[3]....
        /*0720*/ 	.word	0x00000380


	//   ....[4]....
        /*0724*/ 	.word	0x000004e0


	//   ....[5]....
        /*0728*/ 	.word	0x00000600


	//   ....[6]....
        /*072c*/ 	.word	0x00000760


	//   ....[7]....
        /*0730*/ 	.word	0x00001ad0


	//   ....[8]....
        /*0734*/ 	.word	0x00003870


	//   ....[9]....
        /*0738*/ 	.word	0x00003e60


	//   ....[10]....
        /*073c*/ 	.word	0x00003e90


	//   ....[11]....
        /*0740*/ 	.word	0x00004290


	//   ....[12]....
        /*0744*/ 	.word	0x00004390


	//   ....[13]....
        /*0748*/ 	.word	0x000045c0


	//   ....[14]....
        /*074c*/ 	.word	0x00004710


	//   ....[15]....
        /*0750*/ 	.word	0x000050f0


	//   ....[16]....
        /*0754*/ 	.word	0x000053d0


	//   ....[17]....
        /*0758*/ 	.word	0x000053f0


	//   ....[18]....
        /*075c*/ 	.word	0x000057f0


	//   ....[19]....
        /*0760*/ 	.word	0x000058f0


	//   ....[20]....
        /*0764*/ 	.word	0x00005b40


	//   ....[21]....
        /*0768*/ 	.word	0x00005c90


	//   ....[22]....
        /*076c*/ 	.word	0x00006ef0


	//   ....[23]....
        /*0770*/ 	.word	0x00007300


	//   ....[24]....
        /*0774*/ 	.word	0x00007330


	//   ....[25]....
        /*0778*/ 	.word	0x000075f0


	//   ....[26]....
        /*077c*/ 	.word	0x000077c0


	//   ....[27]....
        /*0780*/ 	.word	0x000087c0


	//   ....[28]....
        /*0784*/ 	.word	0x00008800


	//   ....[29]....
        /*0788*/ 	.word	0x00008830


	//   ....[30]....
        /*078c*/ 	.word	0x000088a0


	//   ....[31]....
        /*0790*/ 	.word	0x000088d0


	//   ....[32]....
        /*0794*/ 	.word	0x0000a220


	//   ....[33]....
        /*0798*/ 	.word	0x0000a850


	//   ....[34]....
        /*079c*/ 	.word	0x0000a880


	//   ....[35]....
        /*07a0*/ 	.word	0x0000a8a0


	//   ....[36]....
        /*07a4*/ 	.word	0x0000a8c0


	//   ....[37]....
        /*07a8*/ 	.word	0x0000af40


	//   ....[38]....
        /*07ac*/ 	.word	0x0000af60


	//   ....[39]....
        /*07b0*/ 	.word	0x0000b190


	//   ....[40]....
        /*07b4*/ 	.word	0x0000b1b0


	//   ....[41]....
        /*07b8*/ 	.word	0x0000bd60


	//   ....[42]....
        /*07bc*/ 	.word	0x0000bd90


	//   ....[43]....
        /*07c0*/ 	.word	0x0000bfd0


	//   ....[44]....
        /*07c4*/ 	.word	0x0000bff0


	//   ....[45]....
        /*07c8*/ 	.word	0x0000c2a0


	//   ....[46]....
        /*07cc*/ 	.word	0x0000c470


	//   ....[47]....
        /*07d0*/ 	.word	0x0000c4a0


	//   ....[48]....
        /*07d4*/ 	.word	0x0000c4d0


	//   ....[49]....
        /*07d8*/ 	.word	0x0000c500


	//   ....[50]....
        /*07dc*/ 	.word	0x0000c530


	//   ....[51]....
        /*07e0*/ 	.word	0x0000c560


	//   ....[52]....
        /*07e4*/ 	.word	0x0000c6d0


	//   ....[53]....
        /*07e8*/ 	.word	0x0000c700


	//   ....[54]....
        /*07ec*/ 	.word	0x0000c730


	//   ....[55]....
        /*07f0*/ 	.word	0x0000c760


	//   ....[56]....
        /*07f4*/ 	.word	0x0000c790


	//   ....[57]....
        /*07f8*/ 	.word	0x0000c7c0


	//   ....[58]....
        /*07fc*/ 	.word	0x0000c860


	//   ....[59]....
        /*0800*/ 	.word	0x0000c8c0


	//   ....[60]....
        /*0804*/ 	.word	0x0000c950


	//   ....[61]....
        /*0808*/ 	.word	0x0000dba0


	//   ....[62]....
        /*080c*/ 	.word	0x0000e6f0


	//   ....[63]....
        /*0810*/ 	.word	0x0000e720


	//   ....[64]....
        /*0814*/ 	.word	0x0000e7c0


	//   ....[65]....
        /*0818*/ 	.word	0x0000e7e0


	//   ....[66]....
        /*081c*/ 	.word	0x0000e860


	//   ....[67]....
        /*0820*/ 	.word	0x0000e880


	//   ....[68]....
        /*0824*/ 	.word	0x0000e890


	//   ....[69]....
        /*0828*/ 	.word	0x0000e900


	//   ....[70]....
        /*082c*/ 	.word	0x00012570


	//   ....[71]....
        /*0830*/ 	.word	0x000125a0


	//   ....[72]....
        /*0834*/ 	.word	0x000125e0


	//   ....[73]....
        /*0838*/ 	.word	0x00012610


	//   ....[74]....
        /*083c*/ 	.word	0x00012640


	//   ....[75]....
        /*0840*/ 	.word	0x00012670


	//   ....[76]....
        /*0844*/ 	.word	0x000126a0


	//   ....[77]....
        /*0848*/ 	.word	0x000126d0


	//   ....[78]....
        /*084c*/ 	.word	0x00012850


	//   ....[79]....
        /*0850*/ 	.word	0x00012880


	//   ....[80]....
        /*0854*/ 	.word	0x000128b0


	//   ....[81]....
        /*0858*/ 	.word	0x000128e0


	//   ....[82]....
        /*085c*/ 	.word	0x00012910


	//   ....[83]....
        /*0860*/ 	.word	0x00012940


	//   ....[84]....
        /*0864*/ 	.word	0x00012a00


	//   ....[85]....
        /*0868*/ 	.word	0x00012a20


	//   ....[86]....
        /*086c*/ 	.word	0x00012a90


	//   ....[87]....
        /*0870*/ 	.word	0x00013150


	//   ....[88]....
        /*0874*/ 	.word	0x000137b0


	//   ....[89]....
        /*0878*/ 	.word	0x00013930


	//   ....[90]....
        /*087c*/ 	.word	0x000139a0


	//   ....[91]....
        /*0880*/ 	.word	0x00013a00


	//   ....[92]....
        /*0884*/ 	.word	0x00013af0


	//   ....[93]....
        /*0888*/ 	.word	0x00013b50


	//   ....[94]....
        /*088c*/ 	.word	0x00013c50


	//   ....[95]....
        /*0890*/ 	.word	0x00013cb0


	//   ....[96]....
        /*0894*/ 	.word	0x00013d90


	//   ....[97]....
        /*0898*/ 	.word	0x000140c0


	//   ....[98]....
        /*089c*/ 	.word	0x00014160


	//   ....[99]....
        /*08a0*/ 	.word	0x00014280


	//   ....[100]....
        /*08a4*/ 	.word	0x000142f0


	//   ....[101]....
        /*08a8*/ 	.word	0x00014360


	//   ....[102]....
        /*08ac*/ 	.word	0x000143d0


	//   ....[103]....
        /*08b0*/ 	.word	0x00014440


	//   ....[104]....
        /*08b4*/ 	.word	0x000144c0


	//   ....[105]....
        /*08b8*/ 	.word	0x00014550


	//   ....[106]....
        /*08bc*/ 	.word	0x000145e0


	//   ....[107]....
        /*08c0*/ 	.word	0x00014650


	//   ....[108]....
        /*08c4*/ 	.word	0x000146c0


	//   ....[109]....
        /*08c8*/ 	.word	0x00014730


	//   ....[110]....
        /*08cc*/ 	.word	0x000147b0


	//   ....[111]....
        /*08d0*/ 	.word	0x00014820


	//   ....[112]....
        /*08d4*/ 	.word	0x000148c0


	//   ....[113]....
        /*08d8*/ 	.word	0x00014950


	//   ....[114]....
        /*08dc*/ 	.word	0x00014a80


	//----- nvinfo : EIATTR_REG_RECONFIG
	.align		4
.L_1033:
        /*08e0*/ 	.byte	0x01, 0x54
	.zero		2


	//----- nvinfo : EIATTR_SYSCALL_OFFSETS
	.align		4
        /*08e4*/ 	.byte	0x04, 0x46
        /*08e6*/ 	.short	(.L_1035 - .L_1034)


	//   ....[0]....
.L_1034:
        /*08e8*/ 	.word	0x00003a40


	//   ....[1]....
        /*08ec*/ 	.word	0x0000d7a0


	//   ....[2]....
        /*08f0*/ 	.word	0x0000d900


	//   ....[3]....
        /*08f4*/ 	.word	0x0000da00


	//   ....[4]....
        /*08f8*/ 	.word	0x0000e330


	//----- nvinfo : EIATTR_MBARRIER_INSTR_OFFSETS
	.align		4
.L_1035:
        /*08fc*/ 	.byte	0x04, 0x39
        /*08fe*/ 	.short	(.L_1037 - .L_1036)


	//   ....[0]....
.L_1036:
        /*0900*/ 	.word	0x00000270
        /*0904*/ 	.word	0x000000ff
        /*0908*/ 	.word	0x00028c00
        /*090c*/ 	.short	0x0100
        /*090e*/ 	.byte	0x08
	.zero		1


	//   ....[1]....
        /*0910*/ 	.word	0x00000280
        /*0914*/ 	.word	0x000000ff
        /*0918*/ 	.word	0x00028c20
        /*091c*/ 	.short	0x0100
        /*091e*/ 	.byte	0x08
	.zero		1


	//   ....[2]....
        /*0920*/ 	.word	0x00000330
        /*0924*/ 	.word	0x000000ff
        /*0928*/ 	.word	0x00028c30
        /*092c*/ 	.short	0x0100
        /*092e*/ 	.byte	0x06
	.zero		1


	//   ....[3]....
        /*0930*/ 	.word	0x00000340
        /*0934*/ 	.word	0x000000ff
        /*0938*/ 	.word	0x00028c40
        /*093c*/ 	.short	0x0100
        /*093e*/ 	.byte	0x06
	.zero		1


	//   ....[4]....
        /*0940*/ 	.word	0x00000350
        /*0944*/ 	.word	0x000000ff
        /*0948*/ 	.word	0x00028c38
        /*094c*/ 	.short	0x0100
        /*094e*/ 	.byte	0x06
	.zero		1


	//   ....[5]....
        /*0950*/ 	.word	0x00000360
        /*0954*/ 	.word	0x000000ff
        /*0958*/ 	.word	0x00028c48
        /*095c*/ 	.short	0x0100
        /*095e*/ 	.byte	0x06
	.zero		1


	//   ....[6]....
        /*0960*/ 	.word	0x00000490
        /*0964*/ 	.word	0x000000ff
        /*0968*/ 	.word	0x00028c50
        /*096c*/ 	.short	0x0100
        /*096e*/ 	.byte	0x08
	.zero		1


	//   ....[7]....
        /*0970*/ 	.word	0x000004a0
        /*0974*/ 	.word	0x000000ff
        /*0978*/ 	.word	0x00028c60
        /*097c*/ 	.short	0x0100
        /*097e*/ 	.byte	0x08
	.zero		1


	//   ....[8]....
        /*0980*/ 	.word	0x000004b0
        /*0984*/ 	.word	0x000000ff
        /*0988*/ 	.word	0x00028c58
        /*098c*/ 	.short	0x0100
        /*098e*/ 	.byte	0x08
	.zero		1


	//   ....[9]....
        /*0990*/ 	.word	0x000004c0
        /*0994*/ 	.word	0x000000ff
        /*0998*/ 	.word	0x00028c68
        /*099c*/ 	.short	0x0100
        /*099e*/ 	.byte	0x08
	.zero		1


	//   ....[10]....
        /*09a0*/ 	.word	0x000005b0
        /*09a4*/ 	.word	0x000000ff
        /*09a8*/ 	.word	0x00028c70
        /*09ac*/ 	.short	0x0100
        /*09ae*/ 	.byte	0x06
	.zero		1


	//   ....[11]....
        /*09b0*/ 	.word	0x000005c0
        /*09b4*/ 	.word	0x000000ff
        /*09b8*/ 	.word	0x00028c80
        /*09bc*/ 	.short	0x0100
        /*09be*/ 	.byte	0x06
	.zero		1


	//   ....[12]....
        /*09c0*/ 	.word	0x000005d0
        /*09c4*/ 	.word	0x000000ff
        /*09c8*/ 	.word	0x00028c78
        /*09cc*/ 	.short	0x0100
        /*09ce*/ 	.byte	0x06
	.zero		1


	//   ....[13]....
        /*09d0*/ 	.word	0x000005e0
        /*09d4*/ 	.word	0x000000ff
        /*09d8*/ 	.word	0x00028c88
        /*09dc*/ 	.short	0x0100
        /*09de*/ 	.byte	0x06
	.zero		1


	//   ....[14]....
        /*09e0*/ 	.word	0x00000710
        /*09e4*/ 	.word	0x000000ff
        /*09e8*/ 	.word	0x00028c90
        /*09ec*/ 	.short	0x0100
        /*09ee*/ 	.byte	0x08
	.zero		1


	//   ....[15]....
        /*09f0*/ 	.word	0x00000720
        /*09f4*/ 	.word	0x000000ff
        /*09f8*/ 	.word	0x00028ca0
        /*09fc*/ 	.short	0x0100
        /*09fe*/ 	.byte	0x08
	.zero		1


	//   ....[16]....
        /*0a00*/ 	.word	0x00000730
        /*0a04*/ 	.word	0x000000ff
        /*0a08*/ 	.word	0x00028c98
        /*0a0c*/ 	.short	0x0100
        /*0a0e*/ 	.byte	0x08
	.zero		1


	//   ....[17]....
        /*0a10*/ 	.word	0x00000740
        /*0a14*/ 	.word	0x000000ff
        /*0a18*/ 	.word	0x00028ca8
        /*0a1c*/ 	.short	0x0100
        /*0a1e*/ 	.byte	0x08
	.zero		1


	//   ....[18]....
        /*0a20*/ 	.word	0x00000870
        /*0a24*/ 	.word	0x000000ff
        /*0a28*/ 	.word	0x00028cb0
        /*0a2c*/ 	.short	0x0100
        /*0a2e*/ 	.byte	0x08
	.zero		1


	//   ....[19]....
        /*0a30*/ 	.word	0x00000880
        /*0a34*/ 	.word	0x000000ff
        /*0a38*/ 	.word	0x00028cc0
        /*0a3c*/ 	.short	0x0100
        /*0a3e*/ 	.byte	0x08
	.zero		1


	//   ....[20]....
        /*0a40*/ 	.word	0x00000890
        /*0a44*/ 	.word	0x000000ff
        /*0a48*/ 	.word	0x00028cb8
        /*0a4c*/ 	.short	0x0100
        /*0a4e*/ 	.byte	0x08
	.zero		1


	//   ....[21]....
        /*0a50*/ 	.word	0x000008a0
        /*0a54*/ 	.word	0x000000ff
        /*0a58*/ 	.word	0x00028cc8
        /*0a5c*/ 	.short	0x0100
        /*0a5e*/ 	.byte	0x08
	.zero		1


	//   ....[22]....
        /*0a60*/ 	.word	0x00001be0
        /*0a64*/ 	.word	0x000000ff
        /*0a68*/ 	.word	0x00028c50
        /*0a6c*/ 	.short	0x010a
        /*0a6e*/ 	.byte	0x15
	.zero		1


	//   ....[23]....
        /*0a70*/ 	.word	0x00001ea0
        /*0a74*/ 	.word	0x00000000
        /*0a78*/ 	.word	0x00000000
        /*0a7c*/ 	.short	0x0101
        /*0a7e*/ 	.byte	0x3f
	.zero		1


	//   ....[24]....
        /*0a80*/ 	.word	0x000027f0
        /*0a84*/ 	.word	0x000000ff
        /*0a88*/ 	.word	0x00028c50
        /*0a8c*/ 	.short	0x010a
        /*0a8e*/ 	.byte	0x15
	.zero		1


	//   ....[25]....
        /*0a90*/ 	.word	0x00002830
        /*0a94*/ 	.word	0x000000ff
        /*0a98*/ 	.word	0x00028c50
        /*0a9c*/ 	.short	0x010a
        /*0a9e*/ 	.byte	0x15
	.zero		1


	//   ....[26]....
        /*0aa0*/ 	.word	0x00002a00
        /*0aa4*/ 	.word	0x00000000
        /*0aa8*/ 	.word	0x00000000
        /*0aac*/ 	.short	0x0101
        /*0aae*/ 	.byte	0x3f
	.zero		1


	//   ....[27]....
        /*0ab0*/ 	.word	0x00003ac0
        /*0ab4*/ 	.word	0x000000ff
        /*0ab8*/ 	.word	0x00028c00
        /*0abc*/ 	.short	0x010a
        /*0abe*/ 	.byte	0x2e
	.zero		1


	//   ....[28]....
        /*0ac0*/ 	.word	0x00003b40
        /*0ac4*/ 	.word	0x00000007
        /*0ac8*/ 	.word	0x00028c30
        /*0acc*/ 	.short	0x010a
        /*0ace*/ 	.byte	0x3f
	.zero		1


	//   ....[29]....
        /*0ad0*/ 	.word	0x00003b80
        /*0ad4*/ 	.word	0x00000007
        /*0ad8*/ 	.word	0x00028c30
        /*0adc*/ 	.short	0x010a
        /*0ade*/ 	.byte	0x3f
	.zero		1


	//   ....[30]....
        /*0ae0*/ 	.word	0x00004910
        /*0ae4*/ 	.word	0x00000003
        /*0ae8*/ 	.word	0x00000000
        /*0aec*/ 	.short	0x0101
        /*0aee*/ 	.byte	0x3f
	.zero		1


	//   ....[31]....
        /*0af0*/ 	.word	0x00004db0
        /*0af4*/ 	.word	0x00000007
        /*0af8*/ 	.word	0x00028c50
        /*0afc*/ 	.short	0x010a
        /*0afe*/ 	.byte	0x3f
	.zero		1


	//   ....[32]....
        /*0b00*/ 	.word	0x00004df0
        /*0b04*/ 	.word	0x00000007
        /*0b08*/ 	.word	0x00028c50
        /*0b0c*/ 	.short	0x010a
        /*0b0e*/ 	.byte	0x3f
	.zero		1


	//   ....[33]....
        /*0b10*/ 	.word	0x00005110
        /*0b14*/ 	.word	0x00000007
        /*0b18*/ 	.word	0x00000000
        /*0b1c*/ 	.short	0x0101
        /*0b1e*/ 	.byte	0x3f
	.zero		1


	//   ....[34]....
        /*0b20*/ 	.word	0x00005210
        /*0b24*/ 	.word	0x000000ff
        /*0b28*/ 	.word	0x00028c30
        /*0b2c*/ 	.short	0x010a
        /*0b2e*/ 	.byte	0x18
	.zero		1


	//   ....[35]....
        /*0b30*/ 	.word	0x00005250
        /*0b34*/ 	.word	0x000000ff
        /*0b38*/ 	.word	0x00028c30
        /*0b3c*/ 	.short	0x010a
        /*0b3e*/ 	.byte	0x18
	.zero		1


	//   ....[36]....
        /*0b40*/ 	.word	0x00005fa0
        /*0b44*/ 	.word	0x000000a7
        /*0b48*/ 	.word	0x00000000
        /*0b4c*/ 	.short	0x0101
        /*0b4e*/ 	.byte	0x3f
	.zero		1


	//   ....[37]....
        /*0b50*/ 	.word	0x00006c30
        /*0b54*/ 	.word	0x000000ff
        /*0b58*/ 	.word	0x00028c50
        /*0b5c*/ 	.short	0x010a
        /*0b5e*/ 	.byte	0x18
	.zero		1


	//   ....[38]....
        /*0b60*/ 	.word	0x00006c70
        /*0b64*/ 	.word	0x000000ff
        /*0b68*/ 	.word	0x00028c50
        /*0b6c*/ 	.short	0x010a
        /*0b6e*/ 	.byte	0x18
	.zero		1


	//   ....[39]....
        /*0b70*/ 	.word	0x00006f10
        /*0b74*/ 	.word	0x000000aa
        /*0b78*/ 	.word	0x00000000
        /*0b7c*/ 	.short	0x0101
        /*0b7e*/ 	.byte	0x3f
	.zero		1


	//   ....[40]....
        /*0b80*/ 	.word	0x00007030
        /*0b84*/ 	.word	0x000000ff
        /*0b88*/ 	.word	0x00028c30
        /*0b8c*/ 	.short	0x010a
        /*0b8e*/ 	.byte	0x17
	.zero		1


	//   ....[41]....
        /*0b90*/ 	.word	0x00007070
        /*0b94*/ 	.word	0x000000ff
        /*0b98*/ 	.word	0x00028c30
        /*0b9c*/ 	.short	0x010a
        /*0b9e*/ 	.byte	0x17
	.zero		1


	//   ....[42]....
        /*0ba0*/ 	.word	0x00007b40
        /*0ba4*/ 	.word	0x0000009a
        /*0ba8*/ 	.word	0x00000000
        /*0bac*/ 	.short	0x0101
        /*0bae*/ 	.byte	0x3f
	.zero		1


	//   ....[43]....
        /*0bb0*/ 	.word	0x00008510
        /*0bb4*/ 	.word	0x000000ff
        /*0bb8*/ 	.word	0x00028c50
        /*0bbc*/ 	.short	0x010a
        /*0bbe*/ 	.byte	0x17
	.zero		1


	//   ....[44]....
        /*0bc0*/ 	.word	0x00008550
        /*0bc4*/ 	.word	0x000000ff
        /*0bc8*/ 	.word	0x00028c50
        /*0bcc*/ 	.short	0x010a
        /*0bce*/ 	.byte	0x17
	.zero		1


	//   ....[45]....
        /*0bd0*/ 	.word	0x000087e0
        /*0bd4*/ 	.word	0x000000aa
        /*0bd8*/ 	.word	0x00000000
        /*0bdc*/ 	.short	0x0101
        /*0bde*/ 	.byte	0x3f
	.zero		1


	//   ....[46]....
        /*0be0*/ 	.word	0x0000af50
        /*0be4*/ 	.word	0x000000ff
        /*0be8*/ 	.word	0x00000000
        /*0bec*/ 	.short	0x0101
        /*0bee*/ 	.byte	0x04
	.zero		1


	//   ....[47]....
        /*0bf0*/ 	.word	0x0000de30
        /*0bf4*/ 	.word	0x00000000
        /*0bf8*/ 	.word	0x00028c40
        /*0bfc*/ 	.short	0x010a
        /*0bfe*/ 	.byte	0x3f
	.zero		1


	//   ....[48]....
        /*0c00*/ 	.word	0x0000e9b0
        /*0c04*/ 	.word	0x00000008
        /*0c08*/ 	.word	0x00028c00
        /*0c0c*/ 	.short	0x0107
        /*0c0e*/ 	.byte	0x3f
	.zero		1


	//   ....[49]....
        /*0c10*/ 	.word	0x0000eab0
        /*0c14*/ 	.word	0x00000002
        /*0c18*/ 	.word	0x00028c00
        /*0c1c*/ 	.short	0x0101
        /*0c1e*/ 	.byte	0x3f
	.zero		1


	//   ....[50]....
        /*0c20*/ 	.word	0x0000ead0
        /*0c24*/ 	.word	0x00000002
        /*0c28*/ 	.word	0x00028c20
        /*0c2c*/ 	.short	0x010a
        /*0c2e*/ 	.byte	0x3f
	.zero		1


	//   ....[51]....
        /*0c30*/ 	.word	0x0000ebe0
        /*0c34*/ 	.word	0x00000000
        /*0c38*/ 	.word	0x00028c60
        /*0c3c*/ 	.short	0x010a
        /*0c3e*/ 	.byte	0x3f
	.zero		1


	//   ....[52]....
        /*0c40*/ 	.word	0x0000f8c0
        /*0c44*/ 	.word	0x00000003
        /*0c48*/ 	.word	0x00028c40
        /*0c4c*/ 	.short	0x010a
        /*0c4e*/ 	.byte	0x3f
	.zero		1


	//   ....[53]....
        /*0c50*/ 	.word	0x0000fb20
        /*0c54*/ 	.word	0x00000003
        /*0c58*/ 	.word	0x00028c60
        /*0c5c*/ 	.short	0x010a
        /*0c5e*/ 	.byte	0x3f
	.zero		1


	//   ....[54]....
        /*0c60*/ 	.word	0x000107a0
        /*0c64*/ 	.word	0x00000004
        /*0c68*/ 	.word	0x00028c40
        /*0c6c*/ 	.short	0x010a
        /*0c6e*/ 	.byte	0x3f
	.zero		1


	//   ....[55]....
        /*0c70*/ 	.word	0x000109f0
        /*0c74*/ 	.word	0x00000004
        /*0c78*/ 	.word	0x00028c60
        /*0c7c*/ 	.short	0x010a
        /*0c7e*/ 	.byte	0x3f
	.zero		1


	//   ....[56]....
        /*0c80*/ 	.word	0x00011600
        /*0c84*/ 	.word	0x00000004
        /*0c88*/ 	.word	0x00028c40
        /*0c8c*/ 	.short	0x010a
        /*0c8e*/ 	.byte	0x3f
	.zero		1


	//   ....[57]....
        /*0c90*/ 	.word	0x00011860
        /*0c94*/ 	.word	0x00000004
        /*0c98*/ 	.word	0x00028c60
        /*0c9c*/ 	.short	0x010a
        /*0c9e*/ 	.byte	0x3f
	.zero		1


	//   ....[58]....
        /*0ca0*/ 	.word	0x000130d0
        /*0ca4*/ 	.word	0x00000000
        /*0ca8*/ 	.word	0x00028c20
        /*0cac*/ 	.short	0x010a
        /*0cae*/ 	.byte	0x3f
	.zero		1


	//   ....[59]....
        /*0cb0*/ 	.word	0x00013290
        /*0cb4*/ 	.word	0x00000006
        /*0cb8*/ 	.word	0x00000000
        /*0cbc*/ 	.short	0x010a
        /*0cbe*/ 	.byte	0x3f
	.zero		1


	//   ....[60]....
        /*0cc0*/ 	.word	0x00013300
        /*0cc4*/ 	.word	0x00000007
        /*0cc8*/ 	.word	0x00000000
        /*0ccc*/ 	.short	0x010a
        /*0cce*/ 	.byte	0x3f
	.zero		1


	//   ....[61]....
        /*0cd0*/ 	.word	0x00013370
        /*0cd4*/ 	.word	0x00000004
        /*0cd8*/ 	.word	0x00000000
        /*0cdc*/ 	.short	0x010a
        /*0cde*/ 	.byte	0x3f
	.zero		1


	//   ....[62]....
        /*0ce0*/ 	.word	0x000133a0
        /*0ce4*/ 	.word	0x00000003
        /*0ce8*/ 	.word	0x00000000
        /*0cec*/ 	.short	0x010a
        /*0cee*/ 	.byte	0x3f
	.zero		1


	//   ....[63]....
        /*0cf0*/ 	.word	0x00013410
        /*0cf4*/ 	.word	0x00000003
        /*0cf8*/ 	.word	0x00028c50
        /*0cfc*/ 	.short	0x010a
        /*0cfe*/ 	.byte	0x3f
	.zero		1


	//   ....[64]....
        /*0d00*/ 	.word	0x00013470
        /*0d04*/ 	.word	0x00000003
        /*0d08*/ 	.word	0x00028c50
        /*0d0c*/ 	.short	0x010a
        /*0d0e*/ 	.byte	0x3f
	.zero		1


	//   ....[65]....
        /*0d10*/ 	.word	0x000134d0
        /*0d14*/ 	.word	0x00000003
        /*0d18*/ 	.word	0x00028c00
        /*0d1c*/ 	.short	0x010a
        /*0d1e*/ 	.byte	0x3f
	.zero		1


	//   ....[66]....
        /*0d20*/ 	.word	0x00013520
        /*0d24*/ 	.word	0x00000007
        /*0d28*/ 	.word	0x00028c30
        /*0d2c*/ 	.short	0x010a
        /*0d2e*/ 	.byte	0x3f
	.zero		1


	//   ....[67]....
        /*0d30*/ 	.word	0x00013570
        /*0d34*/ 	.word	0x00000007
        /*0d38*/ 	.word	0x00028c50
        /*0d3c*/ 	.short	0x010a
        /*0d3e*/ 	.byte	0x3f
	.zero		1


	//   ....[68]....
        /*0d40*/ 	.word	0x000135d0
        /*0d44*/ 	.word	0x00000006
        /*0d48*/ 	.word	0x00028c30
        /*0d4c*/ 	.short	0x010a
        /*0d4e*/ 	.byte	0x3f
	.zero		1


	//   ....[69]....
        /*0d50*/ 	.word	0x00013620
        /*0d54*/ 	.word	0x000000aa
        /*0d58*/ 	.word	0x00028c50
        /*0d5c*/ 	.short	0x010a
        /*0d5e*/ 	.byte	0x3f
	.zero		1


	//   ....[70]....
        /*0d60*/ 	.word	0x00013680
        /*0d64*/ 	.word	0x00000006
        /*0d68*/ 	.word	0x00028c30
        /*0d6c*/ 	.short	0x010a
        /*0d6e*/ 	.byte	0x3f
	.zero		1


	//   ....[71]....
        /*0d70*/ 	.word	0x000136d0
        /*0d74*/ 	.word	0x000000aa
        /*0d78*/ 	.word	0x00028c50
        /*0d7c*/ 	.short	0x010a
        /*0d7e*/ 	.byte	0x3f
	.zero		1


	//   ....[72]....
        /*0d80*/ 	.word	0x00013870
        /*0d84*/ 	.word	0x00000000
        /*0d88*/ 	.word	0x00028c40
        /*0d8c*/ 	.short	0x010a
        /*0d8e*/ 	.byte	0x3f
	.zero		1


	//   ....[73]....
        /*0d90*/ 	.word	0x00013de0
        /*0d94*/ 	.word	0x00000002
        /*0d98*/ 	.word	0x00028c20
        /*0d9c*/ 	.short	0x010a
        /*0d9e*/ 	.byte	0x3f
	.zero		1


	//   ....[74]....
        /*0da0*/ 	.word	0x00013e30
        /*0da4*/ 	.word	0x00000000
        /*0da8*/ 	.word	0x00028c60
        /*0dac*/ 	.short	0x010a
        /*0dae*/ 	.byte	0x3f
	.zero		1


	//   ....[75]....
        /*0db0*/ 	.word	0x00013e80
        /*0db4*/ 	.word	0x00000003
        /*0db8*/ 	.word	0x00028c40
        /*0dbc*/ 	.short	0x010a
        /*0dbe*/ 	.byte	0x3f
	.zero		1


	//   ....[76]....
        /*0dc0*/ 	.word	0x00013ed0
        /*0dc4*/ 	.word	0x00000003
        /*0dc8*/ 	.word	0x00028c60
        /*0dcc*/ 	.short	0x010a
        /*0dce*/ 	.byte	0x3f
	.zero		1


	//   ....[77]....
        /*0dd0*/ 	.word	0x00013f20
        /*0dd4*/ 	.word	0x00000004
        /*0dd8*/ 	.word	0x00028c40
        /*0ddc*/ 	.short	0x010a
        /*0dde*/ 	.byte	0x3f
	.zero		1


	//   ....[78]....
        /*0de0*/ 	.word	0x00013f70
        /*0de4*/ 	.word	0x00000004
        /*0de8*/ 	.word	0x00028c60
        /*0dec*/ 	.short	0x010a
        /*0dee*/ 	.byte	0x3f
	.zero		1


	//   ....[79]....
        /*0df0*/ 	.word	0x00013fc0
        /*0df4*/ 	.word	0x00000004
        /*0df8*/ 	.word	0x00028c40
        /*0dfc*/ 	.short	0x010a
        /*0dfe*/ 	.byte	0x3f
	.zero		1


	//   ....[80]....
        /*0e00*/ 	.word	0x00014010
        /*0e04*/ 	.word	0x00000004
        /*0e08*/ 	.word	0x00028c60
        /*0e0c*/ 	.short	0x010a
        /*0e0e*/ 	.byte	0x3f
	.zero		1


	//   ....[81]....
        /*0e10*/ 	.word	0x000149a0
        /*0e14*/ 	.word	0x00000000
        /*0e18*/ 	.word	0x00028c20
        /*0e1c*/ 	.short	0x010a
        /*0e1e*/ 	.byte	0x3f
	.zero		1


	//   ....[82]....
        /*0e20*/ 	.word	0x00014b40
        /*0e24*/ 	.word	0x00000006
        /*0e28*/ 	.word	0x00000000
        /*0e2c*/ 	.short	0x010a
        /*0e2e*/ 	.byte	0x3f
	.zero		1


	//   ....[83]....
        /*0e30*/ 	.word	0x00014b90
        /*0e34*/ 	.word	0x00000007
        /*0e38*/ 	.word	0x00000000
        /*0e3c*/ 	.short	0x010a
        /*0e3e*/ 	.byte	0x3f
	.zero		1


	//   ....[84]....
        /*0e40*/ 	.word	0x00014be0
        /*0e44*/ 	.word	0x00000004
        /*0e48*/ 	.word	0x00000000
        /*0e4c*/ 	.short	0x010a
        /*0e4e*/ 	.byte	0x3f
	.zero		1


	//----- nvinfo : EIATTR_NUM_MBARRIERS
	.align		4
.L_1037:
        /*0e50*/ 	.byte	0x03, 0x38
        /*0e52*/ 	.short	0x0016


	//----- nvinfo : EIATTR_EXIT_INSTR_OFFSETS
	.align		4
        /*0e54*/ 	.byte	0x04, 0x1c
        /*0e56*/ 	.short	(.L_1039 - .L_1038)


	//   ....[0]....
.L_1038:
        /*0e58*/ 	.word	0x00000a50


	//   ....[1]....
        /*0e5c*/ 	.word	0x0000c250


	//   ....[2]....
        /*0e60*/ 	.word	0x000133f0


	//----- nvinfo : EIATTR_MAX_THREADS
	.align		4
.L_1039:
        /*0e64*/ 	.byte	0x04, 0x05
        /*0e66*/ 	.short	(.L_1041 - .L_1040)
.L_1040:
        /*0e68*/ 	.word	0x00000180
        /*0e6c*/ 	.word	0x00000001
        /*0e70*/ 	.word	0x00000001


	//----- nvinfo : EIATTR_CRS_STACK_SIZE
	.align		4
.L_1041:
        /*0e74*/ 	.byte	0x04, 0x1e
        /*0e76*/ 	.short	(.L_1043 - .L_1042)
.L_1042:
        /*0e78*/ 	.word	0x00000000


	//----- nvinfo : EIATTR_CBANK_PARAM_SIZE
	.align		4
.L_1043:
        /*0e7c*/ 	.byte	0x03, 0x19
        /*0e7e*/ 	.short	0x0af0


	//----- nvinfo : EIATTR_PARAM_CBANK
	.align		4
        /*0e80*/ 	.byte	0x04, 0x0a
        /*0e82*/ 	.short	(.L_1045 - .L_1044)
	.align		4
.L_1044:
        /*0e84*/ 	.word	index@(.nv.constant0._ZN7cutlass13device_kernelIN5flash11enable_sm90INS1_16FlashAttnFwdSm90INS1_25CollectiveMainloopFwdSm90ILi2EN4cute5tupleIJNS5_1CILi1EEES8_S8_EEENS6_IJNS7_ILi64EEESA_SA_EEELi512ENS_10bfloat16_tEfNS_4arch4Sm90ELb1ELb0ELb0ELb1ELb0ELb0ELb0ELb0ELb0ELb1ELb0ELb0EEENS1_21CollectiveEpilogueFwdINS6_IJSA_NS7_ILi512EEESA_EEES9_SC_SE_Li256ELb1ELb1ELb0ELb0EEENS1_36VarlenDynamicPersistentTileSchedulerILi64ELi64ELi256ELi128ELb0ELb1ELb1ELb1ELb1ELb1EEEEEEEEEvNT_6ParamsE)
        /*0e88*/ 	.short	0x0210
        /*0e8a*/ 	.short	0x0af0


	//----- nvinfo : EIATTR_SW_WAR
	.align		4
.L_1045:
        /*0e8c*/ 	.byte	0x04, 0x36
        /*0e8e*/ 	.short	(.L_1047 - .L_1046)
.L_1046:
        /*0e90*/ 	.word	0x00000008
.L_1047:


//--------------------- .nv.info._ZN7cutlass13device_kernelIN5flash11enable_sm90INS1_16FlashAttnFwdSm90INS1_25CollectiveMainloopFwdSm90ILi2EN4cute5tupleIJNS5_1CILi1EEES8_S8_EEENS6_IJNS7_ILi64EEESA_SA_EEELi512ENS_10bfloat16_tEfNS_4arch4Sm90ELb1ELb0ELb0ELb1ELb0ELb1ELb0ELb0ELb0ELb1ELb0ELb0EEENS1_21CollectiveEpilogueFwdINS6_IJSA_NS7_ILi512EEESA_EEES9_SC_SE_Li256ELb1ELb1ELb0ELb0EEENS1_36VarlenDynamicPersistentTileSchedulerILi64ELi64ELi256ELi128ELb0ELb1ELb1ELb1ELb1ELb1EEEEEEEEEvNT_6ParamsE --------------------------
	.section	.nv.info._ZN7cutlass13device_kernelIN5flash11enable_sm90INS1_16FlashAttnFwdSm90INS1_25CollectiveMainloopFwdSm90ILi2EN4cute5tupleIJNS5_1CILi1EEES8_S8_EEENS6_IJNS7_ILi64EEESA_SA_EEELi512ENS_10bfloat16_tEfNS_4arch4Sm90ELb1ELb0ELb0ELb1ELb0ELb1ELb0ELb0ELb0ELb1ELb0ELb0EEENS1_21CollectiveEpilogueFwdINS6_IJSA_NS7_ILi512EEESA_EEES9_SC_SE_Li256ELb1ELb1ELb0ELb0EEENS1_36VarlenDynamicPersistentTileSchedulerILi64ELi64ELi256ELi128ELb0ELb1ELb1ELb1ELb1ELb1EEEEEEEEEvNT_6ParamsE,"",@"SHT_CUDA_INFO"
	.sectionflags	@""
	.align	4


	//----- nvinfo : EIATTR_CUDA_API_VERSION
	.align		4
        /*0000*/ 	.byte	0x04, 0x37
        /*0002*/ 	.short	(.L_1049 - .L_1048)
.L_1048:
        /*0004*/ 	.word	0x00000082


	//----- nvinfo : EIATTR_KPARAM_INFO
	.align		4
.L_1049:
        /*0008*/ 	.byte	0x04, 0x17
        /*000a*/ 	.short	(.L_1051 - .L_1050)
.L_1050:
        /*000c*/ 	.word	0x00000000
        /*0010*/ 	.short	0x0000
        /*0012*/ 	.short	0x0070
        /*0014*/ 	.byte	0x00, 0xf0, 0x01, 0x2a


	//----- nvinfo : EIATTR_SPARSE_MMA_MASK
	.align		4
.L_1051:
        /*0018*/ 	.byte	0x03, 0x50
        /*001a*/ 	.short	0x0000


	//----- nvinfo : EIATTR_MAXREG_COUNT
	.align		4
        /*001c*/ 	.byte	0x03, 0x1b
        /*001e*/ 	.short	0x00a8


	//----- nvinfo : EIATTR_NUM_BARRIERS
	.align		4
        /*0020*/ 	.byte	0x02, 0x4c
        /*0022*/ 	.byte	0x10
	.zero		1


	//----- nvinfo : EIATTR_EXTERNS
	.align		4
        /*0024*/ 	.byte	0x04, 0x0f
        /*0026*/ 	.short	(.L_1053 - .L_1052)


	//   ....[0]....
	.align		4
.L_1052:
        /*0028*/ 	.word	index@(__assertfail)


	//----- nvinfo : EIATTR_ANNOTATIONS
	.align		4
.L_1053:
        /*002c*/ 	.byte	0x04, 0x55
        /*002e*/ 	.short	(.L_1055 - .L_1054)


	//   ....[0]....
.L_1054:
        /* <DEDUP_REMOVED lines=100> */


	//----- nvinfo : EIATTR_MERCURY_ISA_VERSION
	.align		4
.L_1055:
        /*0658*/ 	.byte	0x03, 0x5f
        /*065a*/ 	.short	0x0101


	//----- nvinfo : EIATTR_UNUSED_LOAD_BYTE_OFFSET
	.align		4
        /*065c*/ 	.byte	0x04, 0x44
        /*065e*/ 	.short	(.L_1057 - .L_1056)


	//   ....[0]....
.L_1056:
        /*0660*/ 	.word	0x00000a90
        /*0664*/ 	.word	0x0000fff0


	//   ....[1]....
        /*0668*/ 	.word	0x0000f720
        /*066c*/ 	.word	0x0000fff0


	//----- nvinfo : EIATTR_INT_WARP_WIDE_INSTR_OFFSETS
	.align		4
.L_1057:
        /*0670*/ 	.byte	0x04, 0x31
        /*0672*/ 	.short	(.L_1059 - .L_1058)


	//   ....[0]....
.L_1058:
        /*0674*/ 	.word	0x00000190


	//   ....[1]....
        /*0678*/ 	.word	0x000001d0


	//   ....[2]....
        /*067c*/ 	.word	0x000002a0


	//   ....[3]....
        /*0680*/ 	.word	0x00015660


	//   ....[4]....
        /*0684*/ 	.word	0x000156f0


	//   ....[5]....
        /*0688*/ 	.word	0x0001a3d0


	//   ....[6]....
        /*068c*/ 	.word	0x0001a460


	//----- nvinfo : EIATTR_COOP_GROUP_MASK_REGIDS
	.align		4
.L_1059:
        /*0690*/ 	.byte	0x04, 0x29
        /*0692*/ 	.short	(.L_1061 - .L_1060)


	//   ....[0]....
.L_1060:
        /*0694*/ 	.word	0xffffffff


	//   ....[1]....
        /*0698*/ 	.word	0xffffffff


	//   ....[2]....
        /*069c*/ 	.word	0xffffffff


	//   ....[3]....
        /*06a0*/ 	.word	0xffffffff


	//   ....[4]....
        /*06a4*/ 	.word	0xffffffff


	//   ....[5]....
        /*06a8*/ 	.word	0xffffffff


	//   ....[6]....
        /*06ac*/ 	.word	0xffffffff


	//   ....[7]....
        /*06b0*/ 	.word	0xffffffff


	//   ....[8]....
        /*06b4*/ 	.word	0xffffffff


	//   ....[9]....
        /*06b8*/ 	.word	0xffffffff


	//   ....[10]....
        /*06bc*/ 	.word	0xffffffff


	//   ....[11]....
        /*06c0*/ 	.word	0xffffffff


	//   ....[12]....
        /*06c4*/ 	.word	0xffffffff


	//   ....[13]....
        /*06c8*/ 	.word	0xffffffff


	//   ....[14]....
        /*06cc*/ 	.word	0xffffffff


	//   ....[15]....
        /*06d0*/ 	.word	0xffffffff


	//   ....[16]....
        /*06d4*/ 	.word	0xffffffff


	//   ....[17]....
        /*06d8*/ 	.word	0xffffffff


	//   ....[18]....
        /*06dc*/ 	.word	0xffffffff


	//   ....[19]....
        /*06e0*/ 	.word	0xffffffff


	//   ....[20]....
        /*06e4*/ 	.word	0xffffffff


	//   ....[21]....
        /*06e8*/ 	.word	0xffffffff


	//   ....[22]....
        /*06ec*/ 	.word	0xffffffff


	//   ....[23]....
        /*06f0*/ 	.word	0xffffffff


	//   ....[24]....
        /*06f4*/ 	.word	0xffffffff


	//   ....[25]....
        /*06f8*/ 	.word	0xffffffff


	//   ....[26]....
        /*06fc*/ 	.word	0xffffffff


	//   ....[27]....
        /*0700*/ 	.word	0xffffffff


	//   ....[28]....
        /*0704*/ 	.word	0xffffffff


	//   ....[29]....
        /*0708*/ 	.word	0xffffffff


	//   ....[30]....
        /*070c*/ 	.word	0xffffffff


	//   ....[31]....
        /*0710*/ 	.word	0xffffffff


	//   ....[32]....
        /*0714*/ 	.word	0xffffffff


	//   ....[33]....
        /*0718*/ 	.word	0xffffffff


	//   ....[34]....
        /*071c*/ 	.word	0xffffffff


	//   ....[35]....
        /*0720*/ 	.word	0xffffffff


	//   ....[36]....
        /*0724*/ 	.word	0xffffffff


	//   ....[37]....
        /*0728*/ 	.word	0xffffffff


	//   ....[38]....
        /*072c*/ 	.word	0xffffffff


	//   ....[39]....
        /*0730*/ 	.word	0xffffffff


	//   ....[40]....
        /*0734*/ 	.word	0xffffffff


	//   ....[41]....
        /*0738*/ 	.word	0xffffffff


	//   ....[42]....
        /*073c*/ 	.word	0xffffffff


	//   ....[43]....
        /*0740*/ 	.word	0xffffffff


	//   ....[44]....
        /*0744*/ 	.word	0xffffffff


	//   ....[45]....
        /*0748*/ 	.word	0xffffffff


	//   ....[46]....
        /*074c*/ 	.word	0xffffffff


	//   ....[47]....
        /*0750*/ 	.word	0xffffffff


	//   ....[48]....
        /*0754*/ 	.word	0xffffffff


	//   ....[49]....
        /*0758*/ 	.word	0xffffffff


	//   ....[50]....
        /*075c*/ 	.word	0xffffffff


	//   ....[51]....
        /*0760*/ 	.word	0xffffffff


	//   ....[52]....
        /*0764*/ 	.word	0xffffffff


	//   ....[53]....
        /*0768*/ 	.word	0xffffffff


	//   ....[54]....
        /*076c*/ 	.word	0xffffffff


	//   ....[55]....
        /*0770*/ 	.word	0xffffffff


	//   ....[56]....
        /*0774*/ 	.word	0xffffffff


	//   ....[57]....
        /*0778*/ 	.word	0xffffffff


	//   ....[58]....
        /*077c*/ 	.word	0xffffffff


	//   ....[59]....
        /*0780*/ 	.word	0xffffffff


	//   ....[60]....
        /*0784*/ 	.word	0xffffffff


	//   ....[61]....
        /*0788*/ 	.word	0xffffffff


	//   ....[62]....
        /*078c*/ 	.word	0xffffffff


	//   ....[63]....
        /*0790*/ 	.word	0xffffffff


	//   ....[64]....
        /*0794*/ 	.word	0xffffffff


	//   ....[65]....
        /*0798*/ 	.word	0xffffffff


	//   ....[66]....
        /*079c*/ 	.word	0xffffffff


	//   ....[67]....
        /*07a0*/ 	.word	0xffffffff


	//   ....[68]....
        /*07a4*/ 	.word	0xffffffff


	//   ....[69]....
        /*07a8*/ 	.word	0xffffffff


	//   ....[70]....
        /*07ac*/ 	.word	0xffffffff


	//   ....[71]....
        /*07b0*/ 	.word	0xffffffff


	//   ....[72]....
        /*07b4*/ 	.word	0xffffffff


	//   ....[73]....
        /*07b8*/ 	.word	0xffffffff


	//   ....[74]....
        /*07bc*/ 	.word	0xffffffff


	//   ....[75]....
        /*07c0*/ 	.word	0xffffffff


	//   ....[76]....
        /*07c4*/ 	.word	0xffffffff


	//   ....[77]....
        /*07c8*/ 	.word	0xffffffff


	//   ....[78]....
        /*07cc*/ 	.word	0xffffffff


	//   ....[79]....
        /*07d0*/ 	.word	0xffffffff


	//   ....[80]....
        /*07d4*/ 	.word	0xffffffff


	//   ....[81]....
        /*07d8*/ 	.word	0xffffffff


	//   ....[82]....
        /*07dc*/ 	.word	0xffffffff


	//   ....[83]....
        /*07e0*/ 	.word	0xffffffff


	//   ....[84]....
        /*07e4*/ 	.word	0xffffffff


	//   ....[85]....
        /*07e8*/ 	.word	0xffffffff


	//   ....[86]....
        /*07ec*/ 	.word	0xffffffff


	//   ....[87]....
        /*07f0*/ 	.word	0xffffffff


	//   ....[88]....
        /*07f4*/ 	.word	0xffffffff


	//   ....[89]....
        /*07f8*/ 	.word	0xffffffff


	//   ....[90]....
        /*07fc*/ 	.word	0xffffffff


	//   ....[91]....
        /*0800*/ 	.word	0xffffffff


	//   ....[92]....
        /*0804*/ 	.word	0xffffffff


	//   ....[93]....
        /*0808*/ 	.word	0xffffffff


	//   ....[94]....
        /*080c*/ 	.word	0xffffffff


	//   ....[95]....
        /*0810*/ 	.word	0xffffffff


	//   ....[96]....
        /*0814*/ 	.word	0xffffffff


	//   ....[97]....
        /*0818*/ 	.word	0xffffffff


	//   ....[98]....
        /*081c*/ 	.word	0xffffffff


	//   ....[99]....
        /*0820*/ 	.word	0xffffffff


	//   ....[100]....
        /*0824*/ 	.word	0xffffffff


	//   ....[101]....
        /*0828*/ 	.word	0xffffffff


	//   ....[102]....
        /*082c*/ 	.word	0xffffffff


	//   ....[103]....
        /*0830*/ 	.word	0xffffffff


	//   ....[104]....
        /*0834*/ 	.word	0xffffffff


	//   ....[105]....
        /*0838*/ 	.word	0x0500000f


	//   ....[106]....
        /*083c*/ 	.word	0x0500000f


	//   ....[107]....
        /*0840*/ 	.word	0x0500000f


	//   ....[108]....
        /*0844*/ 	.word	0x0500000f


	//   ....[109]....
        /*0848*/ 	.word	0x0500000f


	//   ....[110]....
        /*084c*/ 	.word	0x0500000f


	//   ....[111]....
        /*0850*/ 	.word	0x0500000f


	//   ....[112]....
        /*0854*/ 	.word	0x0500000f


	//   ....[113]....
        /*0858*/ 	.word	0x0500000f


	//   ....[114]....
        /*085c*/ 	.word	0x0500000f


	//   ....[115]....
        /*0860*/ 	.word	0x0500000f


	//   ....[116]....
        /*0864*/ 	.word	0x0500000f


	//   ....[117]....
        /*0868*/ 	.word	0x0500000f


	//   ....[118]....
        /*086c*/ 	.word	0x0500000f


	//   ....[119]....
        /*0870*/ 	.word	0x0500000f


	//   ....[120]....
        /*0874*/ 	.word	0x0500000f


	//   ....[121]....
        /*0878*/ 	.word	0x0500000f


	//   ....[122]....
        /*087c*/ 	.word	0x0500000f


	//   ....[123]....
        /*0880*/ 	.word	0x0500000f


	//   ....[124]....
        /*0884*/ 	.word	0x0500000f


	//   ....[125]....
        /*0888*/ 	.word	0x0500000f


	//   ....[126]....
        /*088c*/ 	.word	0x0500000f


	//   ....[127]....
        /*0890*/ 	.word	0x0500000f


	//   ....[128]....
        /*0894*/ 	.word	0x0500000f


	//   ....[129]....
        /*0898*/ 	.word	0x0500000f


	//   ....[130]....
        /*089c*/ 	.word	0x0500000f


	//   ....[131]....
        /*08a0*/ 	.word	0x0500000f


	//   ....[132]....
        /*08a4*/ 	.word	0x0500000f


	//   ....[133]....
        /*08a8*/ 	.word	0x0500000f


	//   ....[134]....
        /*08ac*/ 	.word	0x0500000f


	//   ....[135]....
        /*08b0*/ 	.word	0x0500000f


	//   ....[136]....
        /*08b4*/ 	.word	0x0500000f


	//   ....[137]....
        /*08b8*/ 	.word	0x0500000f


	//   ....[138]....
        /*08bc*/ 	.word	0x0500000f


	//   ....[139]....
        /*08c0*/ 	.word	0x0500000f


	//   ....[140]....
        /*08c4*/ 	.word	0x0500000f


	//   ....[141]....
        /*08c8*/ 	.word	0x0500000f


	//   ....[142]....
        /*08cc*/ 	.word	0x0500000f


	//   ....[143]....
        /*08d0*/ 	.word	0x0500000f


	//   ....[144]....
        /*08d4*/ 	.word	0x0500000f


	//   ....[145]....
        /*08d8*/ 	.word	0x0500000f


	//   ....[146]....
        /*08dc*/ 	.word	0x0500000f


	//   ....[147]....
        /*08e0*/ 	.word	0x0500000f


	//   ....[148]....
        /*08e4*/ 	.word	0x0500000f


	//----- nvinfo : EIATTR_COOP_GROUP_INSTR_OFFSETS
	.align		4
.L_1061:
        /*08e8*/ 	.byte	0x04, 0x28
        /*08ea*/ 	.short	(.L_1063 - .L_1062)


	//   ....[0]....
.L_1062:
        /*08ec*/ 	.word	0x00000060


	//   ....[1]....
        /*08f0*/ 	.word	0x000001a0


	//   ....[2]....
        /*08f4*/ 	.word	0x000001e0


	//   ....[3]....
        /*08f8*/ 	.word	0x000003d0


	//   ....[4]....
        /*08fc*/ 	.word	0x00000530


	//   ....[5]....
        /*0900*/ 	.word	0x00000650


	//   ....[6]....
        /*0904*/ 	.word	0x000007b0


	//   ....[7]....
        /*0908*/ 	.word	0x00004950


	//   ....[8]....
        /*090c*/ 	.word	0x000068c0


	//   ....[9]....
        /*0910*/ 	.word	0x00006ff0


	//   ....[10]....
        /*0914*/ 	.word	0x00007000


	//   ....[11]....
        /*0918*/ 	.word	0x00007010


	//   ....[12]....
        /*091c*/ 	.word	0x00007020


	//   ....[13]....
        /*0920*/ 	.word	0x00007320


	//   ....[14]....
        /*0924*/ 	.word	0x00007330


	//   ....[15]....
        /*0928*/ 	.word	0x00007340


	//   ....[16]....
        /*092c*/ 	.word	0x00007350


	//   ....[17]....
        /*0930*/ 	.word	0x00008630


	//   ....[18]....
        /*0934*/ 	.word	0x00008640


	//   ....[19]....
        /*0938*/ 	.word	0x00008650


	//   ....[20]....
        /*093c*/ 	.word	0x00008660


	//   ....[21]....
        /*0940*/ 	.word	0x000088a0


	//   ....[22]....
        /*0944*/ 	.word	0x000088b0


	//   ....[23]....
        /*0948*/ 	.word	0x000088c0


	//   ....[24]....
        /*094c*/ 	.word	0x000088d0


	//   ....[25]....
        /*0950*/ 	.word	0x00009e50


	//   ....[26]....
        /*0954*/ 	.word	0x00009e70


	//   ....[27]....
        /*0958*/ 	.word	0x0000a1f0


	//   ....[28]....
        /*095c*/ 	.word	0x0000a2f0


	//   ....[29]....
        /*0960*/ 	.word	0x0000a600


	//   ....[30]....
        /*0964*/ 	.word	0x0000a6b0


	//   ....[31]....
        /*0968*/ 	.word	0x0000b100


	//   ....[32]....
        /*096c*/ 	.word	0x0000b2f0


	//   ....[33]....
        /*0970*/ 	.word	0x0000b3d0


	//   ....[34]....
        /*0974*/ 	.word	0x0000baf0


	//   ....[35]....
        /*0978*/ 	.word	0x0000bbf0


	//   ....[36]....
        /*097c*/ 	.word	0x0000c230


	//   ....[37]....
        /*0980*/ 	.word	0x0000c400


	//   ....[38]....
        /*0984*/ 	.word	0x0000d190


	//   ....[39]....
        /*0988*/ 	.word	0x0000d6a0


	//   ....[40]....
        /*098c*/ 	.word	0x0000d6d0


	//   ....[41]....
        /*0990*/ 	.word	0x0000dca0


	//   ....[42]....
        /*0994*/ 	.word	0x0000de70


	//   ....[43]....
        /*0998*/ 	.word	0x0000ebe0


	//   ....[44]....
        /*099c*/ 	.word	0x0000ec30


	//   ....[45]....
        /*09a0*/ 	.word	0x0000ec60


	//   ....[46]....
        /*09a4*/ 	.word	0x0000ecd0


	//   ....[47]....
        /*09a8*/ 	.word	0x0000ecf0


	//   ....[48]....
        /*09ac*/ 	.word	0x000106d0


	//   ....[49]....
        /*09b0*/ 	.word	0x00010ba0


	//   ....[50]....
        /*09b4*/ 	.word	0x00010bd0


	//   ....[51]....
        /*09b8*/ 	.word	0x00010c00


	//   ....[52]....
        /*09bc*/ 	.word	0x00010c10


	//   ....[53]....
        /*09c0*/ 	.word	0x00011220


	//   ....[54]....
        /*09c4*/ 	.word	0x00011280


	//   ....[55]....
        /*09c8*/ 	.word	0x00011500


	//   ....[56]....
        /*09cc*/ 	.word	0x00011520


	//   ....[57]....
        /*09d0*/ 	.word	0x00012080


	//   ....[58]....
        /*09d4*/ 	.word	0x000120a0


	//   ....[59]....
        /*09d8*/ 	.word	0x000122d0


	//   ....[60]....
        /*09dc*/ 	.word	0x000122f0


	//   ....[61]....
        /*09e0*/ 	.word	0x000125a0


	//   ....[62]....
        /*09e4*/ 	.word	0x00012770


	//   ....[63]....
        /*09e8*/ 	.word	0x000127a0


	//   ....[64]....
        /*09ec*/ 	.word	0x000127d0


	//   ....[65]....
        /*09f0*/ 	.word	0x00012800


	//   ....[66]....
        /*09f4*/ 	.word	0x00012830


	//   ....[67]....
        /*09f8*/ 	.word	0x00012860


	//   ....[68]....
        /*09fc*/ 	.word	0x000129d0


	//   ....[69]....
        /*0a00*/ 	.word	0x00012a00


	//   ....[70]....
        /*0a04*/ 	.word	0x00012a30


	//   ....[71]....
        /*0a08*/ 	.word	0x00012a60


	//   ....[72]....
        /*0a0c*/ 	.word	0x00012a90


	//   ....[73]....
        /*0a10*/ 	.word	0x00012ac0


	//   ....[74]....
        /*0a14*/ 	.word	0x00012b60


	//   ....[75]....
        /*0a18*/ 	.word	0x00012bc0


	//   ....[76]....
        /*0a1c*/ 	.word	0x00012c50


	//   ....[77]....
        /*0a20*/ 	.word	0x00013a50


	//   ....[78]....
        /*0a24*/ 	.word	0x00015c60


	//   ....[79]....
        /*0a28*/ 	.word	0x00016810


	//   ....[80]....
        /*0a2c*/ 	.word	0x00016820


	//   ....[81]....
        /*0a30*/ 	.word	0x00016840


	//   ....[82]....
        /*0a34*/ 	.word	0x000168e0


	//   ....[83]....
        /*0a38*/ 	.word	0x00016910


	//   ....[84]....
        /*0a3c*/ 	.word	0x00016980


	//   ....[85]....
        /*0a40*/ 	.word	0x00016990


	//   ....[86]....
        /*0a44*/ 	.word	0x00016a00


	//   ....[87]....
        /*0a48*/ 	.word	0x0001a660


	//   ....[88]....
        /*0a4c*/ 	.word	0x0001a6c0


	//   ....[89]....
        /*0a50*/ 	.word	0x0001a6f0


	//   ....[90]....
        /*0a54*/ 	.word	0x0001a720


	//   ....[91]....
        /*0a58*/ 	.word	0x0001a750


	//   ....[92]....
        /*0a5c*/ 	.word	0x0001a780


	//   ....[93]....
        /*0a60*/ 	.word	0x0001a7b0


	//   ....[94]....
        /*0a64*/ 	.word	0x0001a7c0


	//   ....[95]....
        /*0a68*/ 	.word	0x0001a940


	//   ....[96]....
        /*0a6c*/ 	.word	0x0001a970


	//   ....[97]....
        /*0a70*/ 	.word	0x0001a9a0


	//   ....[98]....
        /*0a74*/ 	.word	0x0001a9d0


	//   ....[99]....
        /*0a78*/ 	.word	0x0001aa00


	//   ....[100]....
        /*0a7c*/ 	.word	0x0001aa30


	//   ....[101]....
        /*0a80*/ 	.word	0x0001aaf0


	//   ....[102]....
        /*0a84*/ 	.word	0x0001ab10


	//   ....[103]....
        /*0a88*/ 	.word	0x0001ab80


	//   ....[104]....
        /*0a8c*/ 	.word	0x0001b250


	//   ....[105]....
        /*0a90*/ 	.word	0x0001b730


	//   ....[106]....
        /*0a94*/ 	.word	0x0001b7c0


	//   ....[107]....
        /*0a98*/ 	.word	0x0001b810


	//   ....[108]....
        /*0a9c*/ 	.word	0x0001b860


	//   ....[109]....
        /*0aa0*/ 	.word	0x0001b8f0


	//   ....[110]....
        /*0aa4*/ 	.word	0x0001b980


	//   ....[111]....
        /*0aa8*/ 	.word	0x0001b9d0


	//   ....[112]....
        /*0aac*/ 	.word	0x0001ba20


	//   ....[113]....
        /*0ab0*/ 	.word	0x0001bb00


	//   ....[114]....
        /*0ab4*/ 	.word	0x0001bb90


	//   ....[115]....
        /*0ab8*/ 	.word	0x0001bbe0


	//   ....[116]....
        /*0abc*/ 	.word	0x0001bc40


	//   ....[117]....
        /*0ac0*/ 	.word	0x0001bce0


	//   ....[118]....
        /*0ac4*/ 	.word	0x0001bd70


	//   ....[119]....
        /*0ac8*/ 	.word	0x0001bdc0


	//   ....[120]....
        /*0acc*/ 	.word	0x0001be10


	//   ....[121]....
        /*0ad0*/ 	.word	0x0001c120


	//   ....[122]....
        /*0ad4*/ 	.word	0x0001c410


	//   ....[123]....
        /*0ad8*/ 	.word	0x0001c5c0


	//   ....[124]....
        /*0adc*/ 	.word	0x0001c610


	//   ....[125]....
        /*0ae0*/ 	.word	0x0001c670


	//   ....[126]....
        /*0ae4*/ 	.word	0x0001c710


	//   ....[127]....
        /*0ae8*/ 	.word	0x0001c7c0


	//   ....[128]....
        /*0aec*/ 	.word	0x0001c860


	//   ....[129]....
        /*0af0*/ 	.word	0x0001c920


	//   ....[130]....
        /*0af4*/ 	.word	0x0001ca00


	//   ....[131]....
        /*0af8*/ 	.word	0x0001cd30


	//   ....[132]....
        /*0afc*/ 	.word	0x0001cdd0


	//   ....[133]....
        /*0b00*/ 	.word	0x0001cef0


	//   ....[134]....
        /*0b04*/ 	.word	0x0001cf60


	//   ....[135]....
        /*0b08*/ 	.word	0x0001cfe0


	//   ....[136]....
        /*0b0c*/ 	.word	0x0001d060


	//   ....[137]....
        /*0b10*/ 	.word	0x0001d0e0


	//   ....[138]....
        /*0b14*/ 	.word	0x0001d170


	//   ....[139]....
        /*0b18*/ 	.word	0x0001d210


	//   ....[140]....
        /*0b1c*/ 	.word	0x0001d2b0


	//   ....[141]....
        /*0b20*/ 	.word	0x0001d320


	//   ....[142]....
        /*0b24*/ 	.word	0x0001d390


	//   ....[143]....
        /*0b28*/ 	.word	0x0001d400


	//   ....[144]....
        /*0b2c*/ 	.word	0x0001d480


	//   ....[145]....
        /*0b30*/ 	.word	0x0001d500


	//   ....[146]....
        /*0b34*/ 	.word	0x0001d5a0


	//   ....[147]....
        /*0b38*/ 	.word	0x0001d630


	//   ....[148]....
        /*0b3c*/ 	.word	0x0001d760


	//----- nvinfo : EIATTR_REG_RECONFIG
	.align		4
.L_1063:
        /*0b40*/ 	.byte	0x01, 0x54
	.zero		2


	//----- nvinfo : EIATTR_SYSCALL_OFFSETS
	.align		4
        /*0b44*/ 	.byte	0x04, 0x46
        /*0b46*/ 	.short	(.L_1065 - .L_1064)


	//   ....[0]....
.L_1064:
        /*0b48*/ 	.word	0x00001a10


	//   ....[1]....
        /*0b4c*/ 	.word	0x00001b60


	//   ....[2]....
        /*0b50*/ 	.word	0x00006a80


	//   ....[3]....
        /*0b54*/ 	.word	0x00006da0


	//   ....[4]....
        /*0b58*/ 	.word	0x00015860


	//   ....[5]....
        /*0b5c*/ 	.word	0x000159c0


	//   ....[6]....
        /*0b60*/ 	.word	0x00015ac0


	//   ....[7]....
        /*0b64*/ 	.word	0x00016430


	//----- nvinfo : EIATTR_MBARRIER_INSTR_OFFSETS
	.align		4
.L_1065:
        /*0b68*/ 	.byte	0x04, 0x39
        /*0b6a*/ 	.short	(.L_1067 - .L_1066)


	//   ....[0]....
.L_1066:
        /*0b6c*/ 	.word	0x000002c0
        /*0b70*/ 	.word	0x000000ff
        /*0b74*/ 	.word	0x00028c00
        /*0b78*/ 	.short	0x0100
        /*0b7a*/ 	.byte	0x08
	.zero		1


	//   ....[1]....
        /*0b7c*/ 	.word	0x000002d0
        /*0b80*/ 	.word	0x000000ff
        /*0b84*/ 	.word	0x00028c20
        /*0b88*/ 	.short	0x0100
        /*0b8a*/ 	.byte	0x08
	.zero		1


	//   ....[2]....
        /*0b8c*/ 	.word	0x00000380
        /*0b90*/ 	.word	0x000000ff
        /*0b94*/ 	.word	0x00028c30
        /*0b98*/ 	.short	0x0100
        /*0b9a*/ 	.byte	0x06
	.zero		1


	//   ....[3]....
        /*0b9c*/ 	.word	0x00000390
        /*0ba0*/ 	.word	0x000000ff
        /*0ba4*/ 	.word	0x00028c40
        /*0ba8*/ 	.short	0x0100
        /*0baa*/ 	.byte	0x06
	.zero		1


	//   ....[4]....
        /*0bac*/ 	.word	0x000003a0
        /*0bb0*/ 	.word	0x000000ff
        /*0bb4*/ 	.word	0x00028c38
        /*0bb8*/ 	.short	0x0100
        /*0bba*/ 	.byte	0x06
	.zero		1


	//   ....[5]....
        /*0bbc*/ 	.word	0x000003b0
        /*0bc0*/ 	.word	0x000000ff
        /*0bc4*/ 	.word	0x00028c48
        /*0bc8*/ 	.short	0x0100
        /*0bca*/ 	.byte	0x06
	.zero		1


	//   ....[6]....
        /*0bcc*/ 	.word	0x000004e0
        /*0bd0*/ 	.word	0x000000ff
        /*0bd4*/ 	.word	0x00028c50
        /*0bd8*/ 	.short	0x0100
        /*0bda*/ 	.byte	0x08
	.zero		1


	//   ....[7]....
        /*0bdc*/ 	.word	0x000004f0
        /*0be0*/ 	.word	0x000000ff
        /*0be4*/ 	.word	0x00028c60
        /*0be8*/ 	.short	0x0100
        /*0bea*/ 	.byte	0x08
	.zero		1


	//   ....[8]....
        /*0bec*/ 	.word	0x00000500
        /*0bf0*/ 	.word	0x000000ff
        /*0bf4*/ 	.word	0x00028c58
        /*0bf8*/ 	.short	0x0100
        /*0bfa*/ 	.byte	0x08
	.zero		1


	//   ....[9]....
        /*0bfc*/ 	.word	0x00000510
        /*0c00*/ 	.word	0x000000ff
        /*0c04*/ 	.word	0x00028c68
        /*0c08*/ 	.short	0x0100
        /*0c0a*/ 	.byte	0x08
	.zero		1


	//   ....[10]....
        /*0c0c*/ 	.word	0x00000600
        /*0c10*/ 	.word	0x000000ff
        /*0c14*/ 	.word	0x00028c70
        /*0c18*/ 	.short	0x0100
        /*0c1a*/ 	.byte	0x06
	.zero		1


	//   ....[11]....
        /*0c1c*/ 	.word	0x00000610
        /*0c20*/ 	.word	0x000000ff
        /*0c24*/ 	.word	0x00028c80
        /*0c28*/ 	.short	0x0100
        /*0c2a*/ 	.byte	0x06
	.zero		1


	//   ....[12]....
        /*0c2c*/ 	.word	0x00000620
        /*0c30*/ 	.word	0x000000ff
        /*0c34*/ 	.word	0x00028c78
        /*0c38*/ 	.short	0x0100
        /*0c3a*/ 	.byte	0x06
	.zero		1


	//   ....[13]....
        /*0c3c*/ 	.word	0x00000630
        /*0c40*/ 	.word	0x000000ff
        /*0c44*/ 	.word	0x00028c88
        /*0c48*/ 	.short	0x0100
        /*0c4a*/ 	.byte	0x06
	.zero		1


	//   ....[14]....
        /*0c4c*/ 	.word	0x00000760
        /*0c50*/ 	.word	0x000000ff
        /*0c54*/ 	.word	0x00028c90
        /*0c58*/ 	.short	0x0100
        /*0c5a*/ 	.byte	0x08
	.zero		1


	//   ....[15]....
        /*0c5c*/ 	.word	0x00000770
        /*0c60*/ 	.word	0x000000ff
        /*0c64*/ 	.word	0x00028ca0
        /*0c68*/ 	.short	0x0100
        /*0c6a*/ 	.byte	0x08
	.zero		1


	//   ....[16]....
        /*0c6c*/ 	.word	0x00000780
        /*0c70*/ 	.word	0x000000ff
        /*0c74*/ 	.word	0x00028c98
        /*0c78*/ 	.short	0x0100
        /*0c7a*/ 	.byte	0x08
	.zero		1


	//   ....[17]....
        /*0c7c*/ 	.word	0x00000790
        /*0c80*/ 	.word	0x000000ff
        /*0c84*/ 	.word	0x00028ca8
        /*0c88*/ 	.short	0x0100
        /*0c8a*/ 	.byte	0x08
	.zero		1


	//   ....[18]....
        /*0c8c*/ 	.word	0x000008c0
        /*0c90*/ 	.word	0x000000ff
        /*0c94*/ 	.word	0x00028cb0
        /*0c98*/ 	.short	0x0100
        /*0c9a*/ 	.byte	0x08
	.zero		1


	//   ....[19]....
        /*0c9c*/ 	.word	0x000008d0
        /*0ca0*/ 	.word	0x000000ff
        /*0ca4*/ 	.word	0x00028cc0
        /*0ca8*/ 	.short	0x0100
        /*0caa*/ 	.byte	0x08
	.zero		1


	//   ....[20]....
        /*0cac*/ 	.word	0x000008e0
        /*0cb0*/ 	.word	0x000000ff
        /*0cb4*/ 	.word	0x00028cb8
        /*0cb8*/ 	.short	0x0100
        /*0cba*/ 	.byte	0x08
	.zero		1


	//   ....[21]....
        /*0cbc*/ 	.word	0x000008f0
        /*0cc0*/ 	.word	0x000000ff
        /*0cc4*/ 	.word	0x00028cc8
        /*0cc8*/ 	.short	0x0100
        /*0cca*/ 	.byte	0x08
	.zero		1


	//   ....[22]....
        /*0ccc*/ 	.word	0x00002760
        /*0cd0*/ 	.word	0x00000044
        /*0cd4*/ 	.word	0x00028c90
        /*0cd8*/ 	.short	0x010a
        /*0cda*/ 	.byte	0x3f
	.zero		1


	//   ....[23]....
        /*0cdc*/ 	.word	0x000031b0
        /*0ce0*/ 	.word	0x00000044
        /*0ce4*/ 	.word	0x00028c90
        /*0ce8*/ 	.short	0x010a
        /*0cea*/ 	.byte	0x3f
	.zero		1


	//   ....[24]....
        /*0cec*/ 	.word	0x00003ab0
        /*0cf0*/ 	.word	0x00000044
        /*0cf4*/ 	.word	0x00028c90
        /*0cf8*/ 	.short	0x010a
        /*0cfa*/ 	.byte	0x3f
	.zero		1


	//   ....[25]....
        /*0cfc*/ 	.word	0x00003cb0
        /*0d00*/ 	.word	0x00000004
        /*0d04*/ 	.word	0x00000000
        /*0d08*/ 	.short	0x0101
        /*0d0a*/ 	.byte	0x3f
	.zero		1


	//   ....[26]....
        /*0d0c*/ 	.word	0x00003cf0
        /*0d10*/ 	.word	0x00000044
        /*0d14*/ 	.word	0x00028cb0
        /*0d18*/ 	.short	0x010a
        /*0d1a*/ 	.byte	0x3f
	.zero		1


	//   ....[27]....
        /*0d1c*/ 	.word	0x00004350
        /*0d20*/ 	.word	0x00000044
        /*0d24*/ 	.word	0x00000000
        /*0d28*/ 	.short	0x0101
        /*0d2a*/ 	.byte	0x3f
	.zero		1


	//   ....[28]....
        /*0d2c*/ 	.word	0x00004a60
        /*0d30*/ 	.word	0x00000014
        /*0d34*/ 	.word	0x00028c50
        /*0d38*/ 	.short	0x010a
        /*0d3a*/ 	.byte	0x3f
	.zero		1


	//   ....[29]....
        /*0d3c*/ 	.word	0x00004e10
        /*0d40*/ 	.word	0x00000000
        /*0d44*/ 	.word	0x00000000
        /*0d48*/ 	.short	0x0101
        /*0d4a*/ 	.byte	0x3f
	.zero		1


	//   ....[30]....
        /*0d4c*/ 	.word	0x00005740
        /*0d50*/ 	.word	0x00000003
        /*0d54*/ 	.word	0x00028c50
        /*0d58*/ 	.short	0x010a
        /*0d5a*/ 	.byte	0x3f
	.zero		1


	//   ....[31]....
        /*0d5c*/ 	.word	0x00005790
        /*0d60*/ 	.word	0x00000003
        /*0d64*/ 	.word	0x00028c50
        /*0d68*/ 	.short	0x010a
        /*0d6a*/ 	.byte	0x3f
	.zero		1


	//   ....[32]....
        /*0d6c*/ 	.word	0x00005a50
        /*0d70*/ 	.word	0x00000003
        /*0d74*/ 	.word	0x00000000
        /*0d78*/ 	.short	0x0101
        /*0d7a*/ 	.byte	0x3f
	.zero		1


	//   ....[33]....
        /*0d7c*/ 	.word	0x00006b10
        /*0d80*/ 	.word	0x00000002
        /*0d84*/ 	.word	0x00028c00
        /*0d88*/ 	.short	0x010a
        /*0d8a*/ 	.byte	0x3f
	.zero		1


	//   ....[34]....
        /*0d8c*/ 	.word	0x00006b60
        /*0d90*/ 	.word	0x00000002
        /*0d94*/ 	.word	0x00028c00
        /*0d98*/ 	.short	0x010a
        /*0d9a*/ 	.byte	0x3f
	.zero		1


	//   ....[35]....
        /*0d9c*/ 	.word	0x00007590
        /*0da0*/ 	.word	0x00000002
        /*0da4*/ 	.word	0x00028c00
        /*0da8*/ 	.short	0x010a
        /*0daa*/ 	.byte	0x3f
	.zero		1


	//   ....[36]....
        /*0dac*/ 	.word	0x00008a80
        /*0db0*/ 	.word	0x00000002
        /*0db4*/ 	.word	0x00028c00
        /*0db8*/ 	.short	0x010a
        /*0dba*/ 	.byte	0x3f
	.zero		1


	//   ....[37]....
        /*0dbc*/ 	.word	0x000099c0
        /*0dc0*/ 	.word	0x000000a8
        /*0dc4*/ 	.word	0x00028c30
        /*0dc8*/ 	.short	0x010a
        /*0dca*/ 	.byte	0x3f
	.zero		1


	//   ....[38]....
        /*0dcc*/ 	.word	0x00009a60
        /*0dd0*/ 	.word	0x000000a8
        /*0dd4*/ 	.word	0x00028c30
        /*0dd8*/ 	.short	0x010a
        /*0dda*/ 	.byte	0x3f
	.zero		1


	//   ....[39]....
        /*0ddc*/ 	.word	0x0000a910
        /*0de0*/ 	.word	0x00000000
        /*0de4*/ 	.word	0x00000000
        /*0de8*/ 	.short	0x0101
        /*0dea*/ 	.byte	0x3f
	.zero		1


	//   ....[40]....
        /*0dec*/ 	.word	0x0000ad30
        /*0df0*/ 	.word	0x000000a8
        /*0df4*/ 	.word	0x00028c50
        /*0df8*/ 	.short	0x010a
        /*0dfa*/ 	.byte	0x3f
	.zero		1


	//   ....[41]....
        /*0dfc*/ 	.word	0x0000adc0
        /*0e00*/ 	.word	0x000000a8
        /*0e04*/ 	.word	0x00028c50
        /*0e08*/ 	.short	0x010a
        /*0e0a*/ 	.byte	0x3f
	.zero		1


	//   ....[42]....
        /*0e0c*/ 	.word	0x0000b120
        /*0e10*/ 	.word	0x000000a8
        /*0e14*/ 	.word	0x00000000
        /*0e18*/ 	.short	0x0101
        /*0e1a*/ 	.byte	0x3f
	.zero		1


	//   ....[43]....
        /*0e1c*/ 	.word	0x0000b210
        /*0e20*/ 	.word	0x000000d8
        /*0e24*/ 	.word	0x00028c30
        /*0e28*/ 	.short	0x010a
        /*0e2a*/ 	.byte	0x3f
	.zero		1


	//   ....[44]....
        /*0e2c*/ 	.word	0x0000b2c0
        /*0e30*/ 	.word	0x000000d8
        /*0e34*/ 	.word	0x00028c30
        /*0e38*/ 	.short	0x010a
        /*0e3a*/ 	.byte	0x3f
	.zero		1


	//   ....[45]....
        /*0e3c*/ 	.word	0x0000bdf0
        /*0e40*/ 	.word	0x0000009a
        /*0e44*/ 	.word	0x00000000
        /*0e48*/ 	.short	0x0101
        /*0e4a*/ 	.byte	0x3f
	.zero		1


	//   ....[46]....
        /*0e4c*/ 	.word	0x0000ce60
        /*0e50*/ 	.word	0x000000d8
        /*0e54*/ 	.word	0x00028c50
        /*0e58*/ 	.short	0x010a
        /*0e5a*/ 	.byte	0x3f
	.zero		1


	//   ....[47]....
        /*0e5c*/ 	.word	0x0000ceb0
        /*0e60*/ 	.word	0x000000d8
        /*0e64*/ 	.word	0x00028c50
        /*0e68*/ 	.short	0x010a
        /*0e6a*/ 	.byte	0x3f
	.zero		1


	//   ....[48]....
        /*0e6c*/ 	.word	0x0000d1b0
        /*0e70*/ 	.word	0x000000d8
        /*0e74*/ 	.word	0x00000000
        /*0e78*/ 	.short	0x0101
        /*0e7a*/ 	.byte	0x3f
	.zero		1


	//   ....[49]....
        /*0e7c*/ 	.word	0x0000d2e0
        /*0e80*/ 	.word	0x000000c2
        /*0e84*/ 	.word	0x00028c30
        /*0e88*/ 	.short	0x010a
        /*0e8a*/ 	.byte	0x3f
	.zero		1


	//   ....[50]....
        /*0e8c*/ 	.word	0x0000d350
        /*0e90*/ 	.word	0x000000c2
        /*0e94*/ 	.word	0x00028c30
        /*0e98*/ 	.short	0x010a
        /*0e9a*/ 	.byte	0x3f
	.zero		1


	//   ....[51]....
        /*0e9c*/ 	.word	0x0000d850
        /*0ea0*/ 	.word	0x0000000d
        /*0ea4*/ 	.word	0x00000000
        /*0ea8*/ 	.short	0x0101
        /*0eaa*/ 	.byte	0x3f
	.zero		1


	//   ....[52]....
        /*0eac*/ 	.word	0x0000e8b0
        /*0eb0*/ 	.word	0x000000c2
        /*0eb4*/ 	.word	0x00028c50
        /*0eb8*/ 	.short	0x010a
        /*0eba*/ 	.byte	0x3f
	.zero		1


	//   ....[53]....
        /*0ebc*/ 	.word	0x0000e900
        /*0ec0*/ 	.word	0x000000c2
        /*0ec4*/ 	.word	0x00028c50
        /*0ec8*/ 	.short	0x010a
        /*0eca*/ 	.byte	0x3f
	.zero		1


	//   ....[54]....
        /*0ecc*/ 	.word	0x0000ec00
        /*0ed0*/ 	.word	0x000000c2
        /*0ed4*/ 	.word	0x00000000
        /*0ed8*/ 	.short	0x0101
        /*0eda*/ 	.byte	0x3f
	.zero		1


	//   ....[55]....
        /*0edc*/ 	.word	0x000112a0
        /*0ee0*/ 	.word	0x00000000
        /*0ee4*/ 	.word	0x00000000
        /*0ee8*/ 	.short	0x0101
        /*0eea*/ 	.byte	0x3f
	.zero		1


	//   ....[56]....
        /*0eec*/ 	.word	0x00013b40
        /*0ef0*/ 	.word	0x00000006
        /*0ef4*/ 	.word	0x00028c20
        /*0ef8*/ 	.short	0x010a
        /*0efa*/ 	.byte	0x3f
	.zero		1


	//   ....[57]....
        /*0efc*/ 	.word	0x00013c20
        /*0f00*/ 	.word	0x00000005
        /*0f04*/ 	.word	0x00028ca0
        /*0f08*/ 	.short	0x010a
        /*0f0a*/ 	.byte	0x3f
	.zero		1


	//   ....[58]....
        /*0f0c*/ 	.word	0x00013e70
        /*0f10*/ 	.word	0x00000005
        /*0f14*/ 	.word	0x00028cc0
        /*0f18*/ 	.short	0x010a
        /*0f1a*/ 	.byte	0x3f
	.zero		1


	//   ....[59]....
        /*0f1c*/ 	.word	0x000148f0
        /*0f20*/ 	.word	0x00000005
        /*0f24*/ 	.word	0x00028ca0
        /*0f28*/ 	.short	0x010a
        /*0f2a*/ 	.byte	0x3f
	.zero		1


	//   ....[60]....
        /*0f2c*/ 	.word	0x00014b30
        /*0f30*/ 	.word	0x00000005
        /*0f34*/ 	.word	0x00028cc0
        /*0f38*/ 	.short	0x010a
        /*0f3a*/ 	.byte	0x3f
	.zero		1


	//   ....[61]....
        /*0f3c*/ 	.word	0x00015f10
        /*0f40*/ 	.word	0x00000000
        /*0f44*/ 	.word	0x00028c40
        /*0f48*/ 	.short	0x010a
        /*0f4a*/ 	.byte	0x3f
	.zero		1


	//   ....[62]....
        /*0f4c*/ 	.word	0x00016ab0
        /*0f50*/ 	.word	0x00000008
        /*0f54*/ 	.word	0x00028c00
        /*0f58*/ 	.short	0x0107
        /*0f5a*/ 	.byte	0x3f
	.zero		1


	//   ....[63]....
        /*0f5c*/ 	.word	0x00016bb0
        /*0f60*/ 	.word	0x00000002
        /*0f64*/ 	.word	0x00028c00
        /*0f68*/ 	.short	0x0101
        /*0f6a*/ 	.byte	0x3f
	.zero		1


	//   ....[64]....
        /*0f6c*/ 	.word	0x00016bd0
        /*0f70*/ 	.word	0x00000002
        /*0f74*/ 	.word	0x00028c20
        /*0f78*/ 	.short	0x010a
        /*0f7a*/ 	.byte	0x3f
	.zero		1


	//   ....[65]....
        /*0f7c*/ 	.word	0x00016cd0
        /*0f80*/ 	.word	0x00000000
        /*0f84*/ 	.word	0x00028c60
        /*0f88*/ 	.short	0x010a
        /*0f8a*/ 	.byte	0x3f
	.zero		1


	//   ....[66]....
        /*0f8c*/ 	.word	0x000179b0
        /*0f90*/ 	.word	0x00000003
        /*0f94*/ 	.word	0x00028c40
        /*0f98*/ 	.short	0x010a
        /*0f9a*/ 	.byte	0x3f
	.zero		1


	//   ....[67]....
        /*0f9c*/ 	.word	0x00017c10
        /*0fa0*/ 	.word	0x00000003
        /*0fa4*/ 	.word	0x00028c60
        /*0fa8*/ 	.short	0x010a
        /*0faa*/ 	.byte	0x3f
	.zero		1


	//   ....[68]....
        /*0fac*/ 	.word	0x00018890
        /*0fb0*/ 	.word	0x00000004
        /*0fb4*/ 	.word	0x00028c40
        /*0fb8*/ 	.short	0x010a
        /*0fba*/ 	.byte	0x3f
	.zero		1


	//   ....[69]....
        /*0fbc*/ 	.word	0x00018ae0
        /*0fc0*/ 	.word	0x00000004
        /*0fc4*/ 	.word	0x00028c60
        /*0fc8*/ 	.short	0x010a
        /*0fca*/ 	.byte	0x3f
	.zero		1


	//   ....[70]....
        /*0fcc*/ 	.word	0x000196f0
        /*0fd0*/ 	.word	0x00000004
        /*0fd4*/ 	.word	0x00028c40
        /*0fd8*/ 	.short	0x010a
        /*0fda*/ 	.byte	0x3f
	.zero		1


	//   ....[71]....
        /*0fdc*/ 	.word	0x00019950
        /*0fe0*/ 	.word	0x00000004
        /*0fe4*/ 	.word	0x00028c60
        /*0fe8*/ 	.short	0x010a
        /*0fea*/ 	.byte	0x3f
	.zero		1


	//   ....[72]....
        /*0fec*/ 	.word	0x0001b1d0
        /*0ff0*/ 	.word	0x00000000
        /*0ff4*/ 	.word	0x00028c20
        /*0ff8*/ 	.short	0x010a
        /*0ffa*/ 	.byte	0x3f
	.zero		1


	//   ....[73]....
        /*0ffc*/ 	.word	0x0001b380
        /*1000*/ 	.word	0x00000006
        /*1004*/ 	.word	0x00000000
        /*1008*/ 	.short	0x010a
        /*100a*/ 	.byte	0x3f
	.zero		1


	//   ....[74]....
        /*100c*/ 	.word	0x0001b3f0
        /*1010*/ 	.word	0x00000007
        /*1014*/ 	.word	0x00000000
        /*1018*/ 	.short	0x010a
        /*101a*/ 	.byte	0x3f
	.zero		1


	//   ....[75]....
        /*101c*/ 	.word	0x0001b460
        /*1020*/ 	.word	0x00000004
        /*1024*/ 	.word	0x00000000
        /*1028*/ 	.short	0x010a
        /*102a*/ 	.byte	0x3f
	.zero		1


	//   ....[76]....
        /*102c*/ 	.word	0x0001b490
        /*1030*/ 	.word	0x00000003
        /*1034*/ 	.word	0x00000000
        /*1038*/ 	.short	0x010a
        /*103a*/ 	.byte	0x3f
	.zero		1


	//   ....[77]....
        /*103c*/ 	.word	0x0001b4f0
        /*1040*/ 	.word	0x00000044
        /*1044*/ 	.word	0x00028c90
        /*1048*/ 	.short	0x010a
        /*104a*/ 	.byte	0x3f
	.zero		1


	//   ....[78]....
        /*104c*/ 	.word	0x0001b540
        /*1050*/ 	.word	0x00000044
        /*1054*/ 	.word	0x00028c90
        /*1058*/ 	.short	0x010a
        /*105a*/ 	.byte	0x3f
	.zero		1


	//   ....[79]....
        /*105c*/ 	.word	0x0001b590
        /*1060*/ 	.word	0x00000044
        /*1064*/ 	.word	0x00028c90
        /*1068*/ 	.short	0x010a
        /*106a*/ 	.byte	0x3f
	.zero		1


	//   ....[80]....
        /*106c*/ 	.word	0x0001b5e0
        /*1070*/ 	.word	0x00000044
        /*1074*/ 	.word	0x00028cb0
        /*1078*/ 	.short	0x010a
        /*107a*/ 	.byte	0x3f
	.zero		1


	//   ....[81]....
        /*107c*/ 	.word	0x0001b630
        /*1080*/ 	.word	0x00000014
        /*1084*/ 	.word	0x00028c50
        /*1088*/ 	.short	0x010a
        /*108a*/ 	.byte	0x3f
	.zero		1


	//   ....[82]....
        /*108c*/ 	.word	0x0001b680
        /*1090*/ 	.word	0x00000003
        /*1094*/ 	.word	0x00028c50
        /*1098*/ 	.short	0x010a
        /*109a*/ 	.byte	0x3f
	.zero		1


	//   ....[83]....
        /*109c*/ 	.word	0x0001ba50
        /*10a0*/ 	.word	0x00000002
        /*10a4*/ 	.word	0x00028c00
        /*10a8*/ 	.short	0x010a
        /*10aa*/ 	.byte	0x3f
	.zero		1


	//   ....[84]....
        /*10ac*/ 	.word	0x0001be60
        /*10b0*/ 	.word	0x00000002
        /*10b4*/ 	.word	0x00028c00
        /*10b8*/ 	.short	0x010a
        /*10ba*/ 	.byte	0x3f
	.zero		1


	//   ....[85]....
        /*10bc*/ 	.word	0x0001beb0
        /*10c0*/ 	.word	0x000000a8
        /*10c4*/ 	.word	0x00028c30
        /*10c8*/ 	.short	0x010a
        /*10ca*/ 	.byte	0x3f
	.zero		1


	//   ....[86]....
        /*10cc*/ 	.word	0x0001bf00
        /*10d0*/ 	.word	0x000000a8
        /*10d4*/ 	.word	0x00028c50
        /*10d8*/ 	.short	0x010a
        /*10da*/ 	.byte	0x3f
	.zero		1


	//   ....[87]....
        /*10dc*/ 	.word	0x0001bf50
        /*10e0*/ 	.word	0x000000d8
        /*10e4*/ 	.word	0x00028c30
        /*10e8*/ 	.short	0x010a
        /*10ea*/ 	.byte	0x3f
	.zero		1


	//   ....[88]....
        /*10ec*/ 	.word	0x0001bfa0
        /*10f0*/ 	.word	0x000000d8
        /*10f4*/ 	.word	0x00028c50
        /*10f8*/ 	.short	0x010a
        /*10fa*/ 	.byte	0x3f
	.zero		1


	//   ....[89]....
        /*10fc*/ 	.word	0x0001bff0
        /*1100*/ 	.word	0x000000c2
        /*1104*/ 	.word	0x00028c30
        /*1108*/ 	.short	0x010a
        /*110a*/ 	.byte	0x3f
	.zero		1


	//   ....[90]....
        /*110c*/ 	.word	0x0001c040
        /*1110*/ 	.word	0x000000c2
        /*1114*/ 	.word	0x00028c50
        /*1118*/ 	.short	0x010a
        /*111a*/ 	.byte	0x3f
	.zero		1


	//   ....[91]....
        /*111c*/ 	.word	0x0001c1f0
        /*1120*/ 	.word	0x00000005
        /*1124*/ 	.word	0x00028c20
        /*1128*/ 	.short	0x010a
        /*112a*/ 	.byte	0x3f
	.zero		1


	//   ....[92]....
        /*112c*/ 	.word	0x0001c240
        /*1130*/ 	.word	0x00000005
        /*1134*/ 	.word	0x00028ca0
        /*1138*/ 	.short	0x010a
        /*113a*/ 	.byte	0x3f
	.zero		1


	//   ....[93]....
        /*113c*/ 	.word	0x0001c290
        /*1140*/ 	.word	0x00000005
        /*1144*/ 	.word	0x00028cc0
        /*1148*/ 	.short	0x010a
        /*114a*/ 	.byte	0x3f
	.zero		1


	//   ....[94]....
        /*114c*/ 	.word	0x0001c2e0
        /*1150*/ 	.word	0x00000005
        /*1154*/ 	.word	0x00028ca0
        /*1158*/ 	.short	0x010a
        /*115a*/ 	.byte	0x3f
	.zero		1


	//   ....[95]....
        /*115c*/ 	.word	0x0001c330
        /*1160*/ 	.word	0x00000005
        /*1164*/ 	.word	0x00028cc0
        /*1168*/ 	.short	0x010a
        /*116a*/ 	.byte	0x3f
	.zero		1


	//   ....[96]....
        /*116c*/ 	.word	0x0001c4d0
        /*1170*/ 	.word	0x00000000
        /*1174*/ 	.word	0x00028c40
        /*1178*/ 	.short	0x010a
        /*117a*/ 	.byte	0x3f
	.zero		1


	//   ....[97]....
        /*117c*/ 	.word	0x0001ca50
        /*1180*/ 	.word	0x00000002
        /*1184*/ 	.word	0x00028c20
        /*1188*/ 	.short	0x010a
        /*118a*/ 	.byte	0x3f
	.zero		1


	//   ....[98]....
        /*118c*/ 	.word	0x0001caa0
        /*1190*/ 	.word	0x00000000
        /*1194*/ 	.word	0x00028c60
        /*1198*/ 	.short	0x010a
        /*119a*/ 	.byte	0x3f
	.zero		1


	//   ....[99]....
        /*119c*/ 	.word	0x0001caf0
        /*11a0*/ 	.word	0x00000003
        /*11a4*/ 	.word	0x00028c40
        /*11a8*/ 	.short	0x010a
        /*11aa*/ 	.byte	0x3f
	.zero		1


	//   ....[100]....
        /*11ac*/ 	.word	0x0001cb40
        /*11b0*/ 	.word	0x00000003
        /*11b4*/ 	.word	0x00028c60
        /*11b8*/ 	.short	0x010a
        /*11ba*/ 	.byte	0x3f
	.zero		1


	//   ....[101]....
        /*11bc*/ 	.word	0x0001cb90
        /*11c0*/ 	.word	0x00000004
        /*11c4*/ 	.word	0x00028c40
        /*11c8*/ 	.short	0x010a
        /*11ca*/ 	.byte	0x3f
	.zero		1


	//   ....[102]....
        /*11cc*/ 	.word	0x0001cbe0
        /*11d0*/ 	.word	0x00000004
        /*11d4*/ 	.word	0x00028c60
        /*11d8*/ 	.short	0x010a
        /*11da*/ 	.byte	0x3f
	.zero		1


	//   ....[103]....
        /*11dc*/ 	.word	0x0001cc30
        /*11e0*/ 	.word	0x00000004
        /*11e4*/ 	.word	0x00028c40
        /*11e8*/ 	.short	0x010a
        /*11ea*/ 	.byte	0x3f
	.zero		1


	//   ....[104]....
        /*11ec*/ 	.word	0x0001cc80
        /*11f0*/ 	.word	0x00000004
        /*11f4*/ 	.word	0x00028c60
        /*11f8*/ 	.short	0x010a
        /*11fa*/ 	.byte	0x3f
	.zero		1


	//   ....[105]....
        /*11fc*/ 	.word	0x0001d680
        /*1200*/ 	.word	0x00000000
        /*1204*/ 	.word	0x00028c20
        /*1208*/ 	.short	0x010a
        /*120a*/ 	.byte	0x3f
	.zero		1


	//   ....[106]....
        /*120c*/ 	.word	0x0001d820
        /*1210*/ 	.word	0x00000006
        /*1214*/ 	.word	0x00000000
        /*1218*/ 	.short	0x010a
        /*121a*/ 	.byte	0x3f
	.zero		1


	//   ....[107]....
        /*121c*/ 	.word	0x0001d870
        /*1220*/ 	.word	0x00000007
        /*1224*/ 	.word	0x00000000
        /*1228*/ 	.short	0x010a
        /*122a*/ 	.byte	0x3f
	.zero		1


	//   ....[108]....
        /*122c*/ 	.word	0x0001d8c0
        /*1230*/ 	.word	0x00000004
        /*1234*/ 	.word	0x00000000
        /*1238*/ 	.short	0x010a
        /*123a*/ 	.byte	0x3f
	.zero		1


	//----- nvinfo : EIATTR_NUM_MBARRIERS
	.align		4
.L_1067:
        /*123c*/ 	.byte	0x03, 0x38
        /*123e*/ 	.short	0x0016


	//----- nvinfo : EIATTR_EXIT_INSTR_OFFSETS
	.align		4
        /*1240*/ 	.byte	0x04, 0x1c
        /*1242*/ 	.short	(.L_1069 - .L_1068)


	//   ....[0]....
.L_1068:
        /*1244*/ 	.word	0x0001b4e0


	//----- nvinfo : EIATTR_MAX_THREADS
	.align		4
.L_1069:
        /*1248*/ 	.byte	0x04, 0x05
        /*124a*/ 	.short	(.L_1071 - .L_1070)
.L_1070:
        /*124c*/ 	.word	0x00000180
        /*1250*/ 	.word	0x00000001
        /*1254*/ 	.word	0x00000001


	//----- nvinfo : EIATTR_CRS_STACK_SIZE
	.align		4
.L_1071:
        /*1258*/ 	.byte	0x04, 0x1e
        /*125a*/ 	.short	(.L_1073 - .L_1072)
.L_1072:
        /*125c*/ 	.word	0x00000000


	//----- nvinfo : EIATTR_CBANK_PARAM_SIZE
	.align		4
.L_1073:
        /*1260*/ 	.byte	0x03, 0x19
        /*1262*/ 	.short	0x0af0


	//----- nvinfo : EIATTR_PARAM_CBANK
	.align		4
        /*1264*/ 	.byte	0x04, 0x0a
        /*1266*/ 	.short	(.L_1075 - .L_1074)
	.align		4
.L_1074:
        /*1268*/ 	.word	index@(.nv.constant0._ZN7cutlass13device_kernelIN5flash11enable_sm90INS1_16FlashAttnFwdSm90INS1_25CollectiveMainloopFwdSm90ILi2EN4cute5tupleIJNS5_1CILi1EEES8_S8_EEENS6_IJNS7_ILi64EEESA_SA_EEELi512ENS_10bfloat16_tEfNS_4arch4Sm90ELb1ELb0ELb0ELb1ELb0ELb1ELb0ELb0ELb0ELb1ELb0ELb0EEENS1_21CollectiveEpilogueFwdINS6_IJSA_NS7_ILi512EEESA_EEES9_SC_SE_Li256ELb1ELb1ELb0ELb0EEENS1_36VarlenDynamicPersistentTileSchedulerILi64ELi64ELi256ELi128ELb0ELb1ELb1ELb1ELb1ELb1EEEEEEEEEvNT_6ParamsE)
        /*126c*/ 	.short	0x0210
        /*126e*/ 	.short	0x0af0


	//----- nvinfo : EIATTR_SW_WAR
	.align		4
.L_1075:
        /*1270*/ 	.byte	0x04, 0x36
        /*1272*/ 	.short	(.L_1077 - .L_1076)
.L_1076:
        /*1274*/ 	.word	0x00000008
.L_1077:


//--------------------- .nv.info._ZN7cutlass13device_kernelIN5flash11enable_sm90INS1_16FlashAttnFwdSm90INS1_25CollectiveMainloopFwdSm90ILi2EN4cute5tupleIJNS5_1CILi1EEES8_S8_EEENS6_IJNS7_ILi64EEESA_SA_EEELi512ENS_10bfloat16_tEfNS_4arch4Sm90ELb1ELb0ELb0ELb1ELb0ELb0ELb1ELb0ELb0ELb1ELb0ELb0EEENS1_21CollectiveEpilogueFwdINS6_IJSA_NS7_ILi512EEESA_EEES9_SC_SE_Li256ELb1ELb1ELb0ELb0EEENS1_36VarlenDynamicPersistentTileSchedulerILi64ELi64ELi256ELi128ELb0ELb1ELb1ELb1ELb1ELb1EEEEEEEEEvNT_6ParamsE --------------------------
	.section	.nv.info._ZN7cutlass13device_kernelIN5flash11enable_sm90INS1_16FlashAttnFwdSm90INS1_25CollectiveMainloopFwdSm90ILi2EN4cute5tupleIJNS5_1CILi1EEES8_S8_EEENS6_IJNS7_ILi64EEESA_SA_EEELi512ENS_10bfloat16_tEfNS_4arch4Sm90ELb1ELb0ELb0ELb1ELb0ELb0ELb1ELb0ELb0ELb1ELb0ELb0EEENS1_21CollectiveEpilogueFwdINS6_IJSA_NS7_ILi512EEESA_EEES9_SC_SE_Li256ELb1ELb1ELb0ELb0EEENS1_36VarlenDynamicPersistentTileSchedulerILi64ELi64ELi256ELi128ELb0ELb1ELb1ELb1ELb1ELb1EEEEEEEEEvNT_6ParamsE,"",@"SHT_CUDA_INFO"
	.sectionflags	@""
	.align	4


	//----- nvinfo : EIATTR_CUDA_API_VERSION
	.align		4
        /*0000*/ 	.byte	0x04, 0x37
        /*0002*/ 	.short	(.L_1079 - .L_1078)
.L_1078:
        /*0004*/ 	.word	0x00000082


	//----- nvinfo : EIATTR_KPARAM_INFO
	.align		4
.L_1079:
        /*0008*/ 	.byte	0x04, 0x17
        /*000a*/ 	.short	(.L_1081 - .L_1080)
.L_1080:
        /*000c*/ 	.word	0x00000000
        /*0010*/ 	.short	0x0000
        /*0012*/ 	.short	0x0070
        /*0014*/ 	.byte	0x00, 0xf0, 0x01, 0x2e


	//----- nvinfo : EIATTR_SPARSE_MMA_MASK
	.align		4
.L_1081:
        /*0018*/ 	.byte	0x03, 0x50
        /*001a*/ 	.short	0x0000


	//----- nvinfo : EIATTR_MAXREG_COUNT
	.align		4
        /*001c*/ 	.byte	0x03, 0x1b
        /*001e*/ 	.short	0x00a8


	//----- nvinfo : EIATTR_NUM_BARRIERS
	.align		4
        /*0020*/ 	.byte	0x02, 0x4c
        /*0022*/ 	.byte	0x10
	.zero		1


	//----- nvinfo : EIATTR_EXTERNS
	.align		4
        /*0024*/ 	.byte	0x04, 0x0f
        /*0026*/ 	.short	(.L_1083 - .L_1082)


	//   ....[0]....
	.align		4
.L_1082:
        /*0028*/ 	.word	index@(__assertfail)


	//----- nvinfo : EIATTR_ANNOTATIONS
	.align		4
.L_1083:
        /*002c*/ 	.byte	0x04, 0x55
        /*002e*/ 	.short	(.L_1085 - .L_1084)


	//   ....[0]....
.L_1084:
        /* <DEDUP_REMOVED lines=100> */


	//----- nvinfo : EIATTR_MERCURY_ISA_VERSION
	.align		4
.L_1085:
        /*0658*/ 	.byte	0x03, 0x5f
        /*065a*/ 	.short	0x0101


	//----- nvinfo : EIATTR_UNUSED_LOAD_BYTE_OFFSET
	.align		4
        /*065c*/ 	.byte	0x04, 0x44
        /*065e*/ 	.short	(.L_1087 - .L_1086)


	//   ....[0]....
.L_1086:
        /*0660*/ 	.word	0x00000a50
        /*0664*/ 	.word	0x0000fff0


	//   ....[1]....
        /*0668*/ 	.word	0x0000cf60
        /*066c*/ 	.word	0x0000fff0


	//----- nvinfo : EIATTR_INT_WARP_WIDE_INSTR_OFFSETS
	.align		4
.L_1087:
        /*0670*/ 	.byte	0x04, 0x31
        /*0672*/ 	.short	(.L_1089 - .L_1088)


	//   ....[0]....
.L_1088:
        /*0674*/ 	.word	0x00000130


	//   ....[1]....
        /*0678*/ 	.word	0x00000170


	//   ....[2]....
        /*067c*/ 	.word	0x000001e0


	//   ....[3]....
        /*0680*/ 	.word	0x000001f0


	//   ....[4]....
        /*0684*/ 	.word	0x00011270


	//   ....[5]....
        /*0688*/ 	.word	0x000112d0


	//   ....[6]....
        /*068c*/ 	.word	0x00017060


	//   ....[7]....
        /*0690*/ 	.word	0x000170f0


	//----- nvinfo : EIATTR_COOP_GROUP_MASK_REGIDS
	.align		4
.L_1089:
        /*0694*/ 	.byte	0x04, 0x29
        /*0696*/ 	.short	(.L_1091 - .L_1090)


	//   ....[0]....
.L_1090:
        /*0698*/ 	.word	0xffffffff


	//   ....[1]....
        /*069c*/ 	.word	0xffffffff


	//   ....[2]....
        /*06a0*/ 	.word	0xffffffff


	//   ....[3]....
        /*06a4*/ 	.word	0xffffffff


	//   ....[4]....
        /*06a8*/ 	.word	0xffffffff


	//   ....[5]....
        /*06ac*/ 	.word	0xffffffff


	//   ....[6]....
        /*06b0*/ 	.word	0xffffffff


	//   ....[7]....
        /*06b4*/ 	.word	0xffffffff


	//   ....[8]....
        /*06b8*/ 	.word	0xffffffff


	//   ....[9]....
        /*06bc*/ 	.word	0xffffffff


	//   ....[10]....
        /*06c0*/ 	.word	0xffffffff


	//   ....[11]....
        /*06c4*/ 	.word	0xffffffff


	//   ....[12]....
        /*06c8*/ 	.word	0xffffffff


	//   ....[13]....
        /*06cc*/ 	.word	0xffffffff


	//   ....[14]....
        /*06d0*/ 	.word	0xffffffff


	//   ....[15]....
        /*06d4*/ 	.word	0xffffffff


	//   ....[16]....
        /*06d8*/ 	.word	0xffffffff


	//   ....[17]....
        /*06dc*/ 	.word	0xffffffff


	//   ....[18]....
        /*06e0*/ 	.word	0xffffffff


	//   ....[19]....
        /*06e4*/ 	.word	0xffffffff


	//   ....[20]....
        /*06e8*/ 	.word	0xffffffff


	//   ....[21]....
        /*06ec*/ 	.word	0xffffffff


	//   ....[22]....
        /*06f0*/ 	.word	0xffffffff


	//   ....[23]....
        /*06f4*/ 	.word	0xffffffff


	//   ....[24]....
        /*06f8*/ 	.word	0xffffffff


	//   ....[25]....
        /*06fc*/ 	.word	0xffffffff


	//   ....[26]....
        /*0700*/ 	.word	0xffffffff


	//   ....[27]....
        /*0704*/ 	.word	0xffffffff


	//   ....[28]....
        /*0708*/ 	.word	0xffffffff


	//   ....[29]....
        /*070c*/ 	.word	0xffffffff


	//   ....[30]....
        /*0710*/ 	.word	0xffffffff


	//   ....[31]....
        /*0714*/ 	.word	0xffffffff


	//   ....[32]....
        /*0718*/ 	.word	0xffffffff


	//   ....[33]....
        /*071c*/ 	.word	0xffffffff


	//   ....[34]....
        /*0720*/ 	.word	0xffffffff


	//   ....[35]....
        /*0724*/ 	.word	0xffffffff


	//   ....[36]....
        /*0728*/ 	.word	0xffffffff


	//   ....[37]....
        /*072c*/ 	.word	0xffffffff


	//   ....[38]....
        /*0730*/ 	.word	0xffffffff


	//   ....[39]....
        /*0734*/ 	.word	0xffffffff


	//   ....[40]....
        /*0738*/ 	.word	0xffffffff


	//   ....[41]....
        /*073c*/ 	.word	0xffffffff


	//   ....[42]....
        /*0740*/ 	.word	0xffffffff


	//   ....[43]....
        /*0744*/ 	.word	0xffffffff


	//   ....[44]....
        /*0748*/ 	.word	0xffffffff


	//   ....[45]....
        /*074c*/ 	.word	0xffffffff


	//   ....[46]....
        /*0750*/ 	.word	0xffffffff


	//   ....[47]....
        /*0754*/ 	.word	0xffffffff


	//   ....[48]....
        /*0758*/ 	.word	0xffffffff


	//   ....[49]....
        /*075c*/ 	.word	0xffffffff


	//   ....[50]....
        /*0760*/ 	.word	0xffffffff


	//   ....[51]....
        /*0764*/ 	.word	0xffffffff


	//   ....[52]....
        /*0768*/ 	.word	0xffffffff


	//   ....[53]....
        /*076c*/ 	.word	0xffffffff


	//   ....[54]....
        /*0770*/ 	.word	0xffffffff


	//   ....[55]....
        /*0774*/ 	.word	0xffffffff


	//   ....[56]....
        /*0778*/ 	.word	0xffffffff


	//   ....[57]....
        /*077c*/ 	.word	0xffffffff


	//   ....[58]....
        /*0780*/ 	.word	0xffffffff


	//   ....[59]....
        /*0784*/ 	.word	0xffffffff


	//   ....[60]....
        /*0788*/ 	.word	0xffffffff


	//   ....[61]....
        /*078c*/ 	.word	0xffffffff


	//   ....[62]....
        /*0790*/ 	.word	0xffffffff


	//   ....[63]....
        /*0794*/ 	.word	0xffffffff


	//   ....[64]....
        /*0798*/ 	.word	0xffffffff


	//   ....[65]....
        /*079c*/ 	.word	0xffffffff


	//   ....[66]....
        /*07a0*/ 	.word	0xffffffff


	//   ....[67]....
        /*07a4*/ 	.word	0xffffffff


	//   ....[68]....
        /*07a8*/ 	.word	0xffffffff


	//   ....[69]....
        /*07ac*/ 	.word	0xffffffff


	//   ....[70]....
        /*07b0*/ 	.word	0xffffffff


	//   ....[71]....
        /*07b4*/ 	.word	0xffffffff


	//   ....[72]....
        /*07b8*/ 	.word	0xffffffff


	//   ....[73]....
        /*07bc*/ 	.word	0xffffffff


	//   ....[74]....
        /*07c0*/ 	.word	0xffffffff


	//   ....[75]....
        /*07c4*/ 	.word	0xffffffff


	//   ....[76]....
        /*07c8*/ 	.word	0xffffffff


	//   ....[77]....
        /*07cc*/ 	.word	0xffffffff


	//   ....[78]....
        /*07d0*/ 	.word	0xffffffff


	//   ....[79]....
        /*07d4*/ 	.word	0xffffffff


	//   ....[80]....
        /*07d8*/ 	.word	0xffffffff


	//   ....[81]....
        /*07dc*/ 	.word	0xffffffff


	//   ....[82]....
        /*07e0*/ 	.word	0xffffffff


	//   ....[83]....
        /*07e4*/ 	.word	0xffffffff


	//   ....[84]....
        /*07e8*/ 	.word	0xffffffff


	//   ....[85]....
        /*07ec*/ 	.word	0xffffffff


	//   ....[86]....
        /*07f0*/ 	.word	0xffffffff


	//   ....[87]....
        /*07f4*/ 	.word	0xffffffff


	//   ....[88]....
        /*07f8*/ 	.word	0xffffffff


	//   ....[89]....
        /*07fc*/ 	.word	0xffffffff


	//   ....[90]....
        /*0800*/ 	.word	0xffffffff


	//   ....[91]....
        /*0804*/ 	.word	0xffffffff


	//   ....[92]....
        /*0808*/ 	.word	0xffffffff


	//   ....[93]....
        /*080c*/ 	.word	0xffffffff


	//   ....[94]....
        /*0810*/ 	.word	0xffffffff


	//   ....[95]....
        /*0814*/ 	.word	0xffffffff


	//   ....[96]....
        /*0818*/ 	.word	0xffffffff


	//   ....[97]....
        /*081c*/ 	.word	0xffffffff


	//   ....[98]....
        /*0820*/ 	.word	0xffffffff


	//   ....[99]....
        /*0824*/ 	.word	0x0500000f


	//   ....[100]....
        /*0828*/ 	.word	0x0500000f


	//   ....[101]....
        /*082c*/ 	.word	0x0500000f


	//   ....[102]....
        /*0830*/ 	.word	0x0500000f


	//   ....[103]....
        /*0834*/ 	.word	0x0500000f


	//   ....[104]....
        /*0838*/ 	.word	0x0500000f


	//   ....[105]....
        /*083c*/ 	.word	0x0500000f


	//   ....[106]....
        /*0840*/ 	.word	0x0500000f


	//   ....[107]....
        /*0844*/ 	.word	0x0500000f


	//   ....[108]....
        /*0848*/ 	.word	0x0500000f


	//   ....[109]....
        /*084c*/ 	.word	0x0500000f


	//   ....[110]....
        /*0850*/ 	.word	0x0500000f


	//   ....[111]....
        /*0854*/ 	.word	0x0500000f


	//   ....[112]....
        /*0858*/ 	.word	0x0500000f


	//   ....[113]....
        /*085c*/ 	.word	0x0500000f


	//   ....[114]....
        /*0860*/ 	.word	0x0500000f


	//   ....[115]....
        /*0864*/ 	.word	0x0500000f


	//   ....[116]....
        /*0868*/ 	.word	0x0500000f


	//   ....[117]....
        /*086c*/ 	.word	0x0500000f


	//   ....[118]....
        /*0870*/ 	.word	0x0500000f


	//   ....[119]....
        /*0874*/ 	.word	0x0500000f


	//   ....[120]....
        /*0878*/ 	.word	0x0500000f


	//   ....[121]....
        /*087c*/ 	.word	0x0500000f


	//   ....[122]....
        /*0880*/ 	.word	0x0500000f


	//   ....[123]....
        /*0884*/ 	.word	0x0500000f


	//   ....[124]....
        /*0888*/ 	.word	0x0500000f


	//   ....[125]....
        /*088c*/ 	.word	0x0500000f


	//   ....[126]....
        /*0890*/ 	.word	0x0500000f


	//   ....[127]....
        /*0894*/ 	.word	0x0500000f


	//   ....[128]....
        /*0898*/ 	.word	0x0500000f


	//   ....[129]....
        /*089c*/ 	.word	0x0500000f


	//   ....[130]....
        /*08a0*/ 	.word	0x0500000f


	//   ....[131]....
        /*08a4*/ 	.word	0x0500000f


	//   ....[132]....
        /*08a8*/ 	.word	0x0500000f


	//   ....[133]....
        /*08ac*/ 	.word	0x0500000f


	//----- nvinfo : EIATTR_COOP_GROUP_INSTR_OFFSETS
	.align		4
.L_1091:
        /*08b0*/ 	.byte	0x04, 0x28
        /*08b2*/ 	.short	(.L_1093 - .L_1092)


	//   ....[0]....
.L_1092:
        /*08b4*/ 	.word	0x00000070


	//   ....[1]....
        /*08b8*/ 	.word	0x00000140


	//   ....[2]....
        /*08bc*/ 	.word	0x00000190


	//   ....[3]....
        /*08c0*/ 	.word	0x000003a0


	//   ....[4]....
        /*08c4*/ 	.word	0x00000500


	//   ....[5]....
        /*08c8*/ 	.word	0x00000620


	//   ....[6]....
        /*08cc*/ 	.word	0x00000780


	//   ....[7]....
        /*08d0*/ 	.word	0x00001a90


	//   ....[8]....
        /*08d4*/ 	.word	0x00003780


	//   ....[9]....
        /*08d8*/ 	.word	0x00004770


	//   ....[10]....
        /*08dc*/ 	.word	0x00005350


	//   ....[11]....
        /*08e0*/ 	.word	0x00005380


	//   ....[12]....
        /*08e4*/ 	.word	0x00005730


	//   ....[13]....
        /*08e8*/ 	.word	0x00005830


	//   ....[14]....
        /*08ec*/ 	.word	0x00005b30


	//   ....[15]....
        /*08f0*/ 	.word	0x00005c00


	//   ....[16]....
        /*08f4*/ 	.word	0x000064e0


	//   ....[17]....
        /*08f8*/ 	.word	0x00007170


	//   ....[18]....
        /*08fc*/ 	.word	0x00007d30


	//   ....[19]....
        /*0900*/ 	.word	0x00007d40


	//   ....[20]....
        /*0904*/ 	.word	0x000080b0


	//   ....[21]....
        /*0908*/ 	.word	0x000081b0


	//   ....[22]....
        /*090c*/ 	.word	0x000084f0


	//   ....[23]....
        /*0910*/ 	.word	0x000085a0


	//   ....[24]....
        /*0914*/ 	.word	0x00009720


	//   ....[25]....
        /*0918*/ 	.word	0x0000a380


	//   ....[26]....
        /*091c*/ 	.word	0x0000b010


	//   ....[27]....
        /*0920*/ 	.word	0x0000b040


	//   ....[28]....
        /*0924*/ 	.word	0x0000b280


	//   ....[29]....
        /*0928*/ 	.word	0x0000b450


	//   ....[30]....
        /*092c*/ 	.word	0x0000c430


	//   ....[31]....
        /*0930*/ 	.word	0x0000c470


	//   ....[32]....
        /*0934*/ 	.word	0x0000c4b0


	//   ....[33]....
        /*0938*/ 	.word	0x0000c520


	//   ....[34]....
        /*093c*/ 	.word	0x0000c560


	//   ....[35]....
        /*0940*/ 	.word	0x0000de70


	//   ....[36]....
        /*0944*/ 	.word	0x0000e490


	//   ....[37]....
        /*0948*/ 	.word	0x0000e4c0


	//   ....[38]....
        /*094c*/ 	.word	0x0000e4e0


	//   ....[39]....
        /*0950*/ 	.word	0x0000e500


	//   ....[40]....
        /*0954*/ 	.word	0x0000eb70


	//   ....[41]....
        /*0958*/ 	.word	0x0000eb90


	//   ....[42]....
        /*095c*/ 	.word	0x0000edd0


	//   ....[43]....
        /*0960*/ 	.word	0x0000edf0


	//   ....[44]....
        /*0964*/ 	.word	0x0000f9a0


	//   ....[45]....
        /*0968*/ 	.word	0x0000f9d0


	//   ....[46]....
        /*096c*/ 	.word	0x0000fc10


	//   ....[47]....
        /*0970*/ 	.word	0x0000fc30


	//   ....[48]....
        /*0974*/ 	.word	0x0000fee0


	//   ....[49]....
        /*0978*/ 	.word	0x000100c0


	//   ....[50]....
        /*097c*/ 	.word	0x000100f0


	//   ....[51]....
        /*0980*/ 	.word	0x00010120


	//   ....[52]....
        /*0984*/ 	.word	0x00010150


	//   ....[53]....
        /*0988*/ 	.word	0x00010180


	//   ....[54]....
        /*098c*/ 	.word	0x000101b0


	//   ....[55]....
        /*0990*/ 	.word	0x00010320


	//   ....[56]....
        /*0994*/ 	.word	0x00010350


	//   ....[57]....
        /*0998*/ 	.word	0x00010380


	//   ....[58]....
        /*099c*/ 	.word	0x000103b0


	//   ....[59]....
        /*09a0*/ 	.word	0x000103e0


	//   ....[60]....
        /*09a4*/ 	.word	0x00010410


	//   ....[61]....
        /*09a8*/ 	.word	0x000104b0


	//   ....[62]....
        /*09ac*/ 	.word	0x00010510


	//   ....[63]....
        /*09b0*/ 	.word	0x000105a0


	//   ....[64]....
        /*09b4*/ 	.word	0x00011870


	//   ....[65]....
        /*09b8*/ 	.word	0x00012400


	//   ....[66]....
        /*09bc*/ 	.word	0x00012410


	//   ....[67]....
        /*09c0*/ 	.word	0x00012430


	//   ....[68]....
        /*09c4*/ 	.word	0x00012500


	//   ....[69]....
        /*09c8*/ 	.word	0x00012530


	//   ....[70]....
        /*09cc*/ 	.word	0x00012590


	//   ....[71]....
        /*09d0*/ 	.word	0x000125a0


	//   ....[72]....
        /*09d4*/ 	.word	0x00012610


	//   ....[73]....
        /*09d8*/ 	.word	0x00012f60


	//   ....[74]....
        /*09dc*/ 	.word	0x00012f70


	//   ....[75]....
        /*09e0*/ 	.word	0x000130a0


	//   ....[76]....
        /*09e4*/ 	.word	0x000130d0


	//   ....[77]....
        /*09e8*/ 	.word	0x00013350


	//   ....[78]....
        /*09ec*/ 	.word	0x00013380


	//   ....[79]....
        /*09f0*/ 	.word	0x000134f0


	//   ....[80]....
        /*09f4*/ 	.word	0x00013500


	//   ....[81]....
        /*09f8*/ 	.word	0x000172f0


	//   ....[82]....
        /*09fc*/ 	.word	0x00017320


	//   ....[83]....
        /*0a00*/ 	.word	0x00017360


	//   ....[84]....
        /*0a04*/ 	.word	0x00017390


	//   ....[85]....
        /*0a08*/ 	.word	0x000173c0


	//   ....[86]....
        /*0a0c*/ 	.word	0x000173f0


	//   ....[87]....
        /*0a10*/ 	.word	0x00017420


	//   ....[88]....
        /*0a14*/ 	.word	0x00017450


	//   ....[89]....
        /*0a18*/ 	.word	0x000175d0


	//   ....[90]....
        /*0a1c*/ 	.word	0x00017600


	//   ....[91]....
        /*0a20*/ 	.word	0x00017630


	//   ....[92]....
        /*0a24*/ 	.word	0x00017660


	//   ....[93]....
        /*0a28*/ 	.word	0x00017690


	//   ....[94]....
        /*0a2c*/ 	.word	0x000176c0


	//   ....[95]....
        /*0a30*/ 	.word	0x00017780


	//   ....[96]....
        /*0a34*/ 	.word	0x000177a0


	//   ....[97]....
        /*0a38*/ 	.word	0x00017810


	//   ....[98]....
        /*0a3c*/ 	.word	0x00017ee0


	//   ....[99]....
        /*0a40*/ 	.word	0x000184a0


	//   ....[100]....
        /*0a44*/ 	.word	0x00018620


	//   ....[101]....
        /*0a48*/ 	.word	0x00018670


	//   ....[102]....
        /*0a4c*/ 	.word	0x000186d0


	//   ....[103]....
        /*0a50*/ 	.word	0x00018730


	//   ....[104]....
        /*0a54*/ 	.word	0x00018880


	//   ....[105]....
        /*0a58*/ 	.word	0x00018920


	//   ....[106]....
        /*0a5c*/ 	.word	0x000189d0


	//   ....[107]....
        /*0a60*/ 	.word	0x00018ab0


	//   ....[108]....
        /*0a64*/ 	.word	0x00018c80


	//   ....[109]....
        /*0a68*/ 	.word	0x00018d40


	//   ....[110]....
        /*0a6c*/ 	.word	0x00018ff0


	//   ....[111]....
        /*0a70*/ 	.word	0x00019110


	//   ....[112]....
        /*0a74*/ 	.word	0x000192e0


	//   ....[113]....
        /*0a78*/ 	.word	0x000193b0


	//   ....[114]....
        /*0a7c*/ 	.word	0x000195b0


	//   ....[115]....
        /*0a80*/ 	.word	0x00019640


	//   ....[116]....
        /*0a84*/ 	.word	0x00019970


	//   ....[117]....
        /*0a88*/ 	.word	0x00019a10


	//   ....[118]....
        /*0a8c*/ 	.word	0x00019b30


	//   ....[119]....
        /*0a90*/ 	.word	0x00019bb0


	//   ....[120]....
        /*0a94*/ 	.word	0x00019c30


	//   ....[121]....
        /*0a98*/ 	.word	0x00019cb0


	//   ....[122]....
        /*0a9c*/ 	.word	0x00019d30


	//   ....[123]....
        /*0aa0*/ 	.word	0x00019dc0


	//   ....[124]....
        /*0aa4*/ 	.word	0x00019e60


	//   ....[125]....
        /*0aa8*/ 	.word	0x00019f10


	//   ....[126]....
        /*0aac*/ 	.word	0x00019f90


	//   ....[127]....
        /*0ab0*/ 	.word	0x0001a010


	//   ....[128]....
        /*0ab4*/ 	.word	0x0001a090


	//   ....[129]....
        /*0ab8*/ 	.word	0x0001a120


	//   ....[130]....
        /*0abc*/ 	.word	0x0001a1a0


	//   ....[131]....
        /*0ac0*/ 	.word	0x0001a240


	//   ....[132]....
        /*0ac4*/ 	.word	0x0001a2d0


	//   ....[133]....
        /*0ac8*/ 	.word	0x0001a400


	//----- nvinfo : EIATTR_REG_RECONFIG
	.align		4
.L_1093:
        /*0acc*/ 	.byte	0x01, 0x54
	.zero		2


	//----- nvinfo : EIATTR_SYSCALL_OFFSETS
	.align		4
        /*0ad0*/ 	.byte	0x04, 0x46
        /*0ad2*/ 	.short	(.L_1095 - .L_1094)


	//   ....[0]....
.L_1094:
        /*0ad4*/ 	.word	0x00003930


	//   ....[1]....
        /*0ad8*/ 	.word	0x00011470


	//   ....[2]....
        /*0adc*/ 	.word	0x000115d0


	//   ....[3]....
        /*0ae0*/ 	.word	0x000116d0


	//   ....[4]....
        /*0ae4*/ 	.word	0x00011fe0


	//   ....[5]....
        /*0ae8*/ 	.word	0x00012930


	//----- nvinfo : EIATTR_MBARRIER_INSTR_OFFSETS
	.align		4
.L_1095:
        /*0aec*/ 	.byte	0x04, 0x39
        /*0aee*/ 	.short	(.L_1097 - .L_1096)


	//   ....[0]....
.L_1096:
        /*0af0*/ 	.word	0x00000280
        /*0af4*/ 	.word	0x000000ff
        /*0af8*/ 	.word	0x00038800
        /*0afc*/ 	.short	0x0100
        /*0afe*/ 	.byte	0x08
	.zero		1


	//   ....[1]....
        /*0b00*/ 	.word	0x00000290
        /*0b04*/ 	.word	0x000000ff
        /*0b08*/ 	.word	0x00038810
        /*0b0c*/ 	.short	0x0100
        /*0b0e*/ 	.byte	0x08
	.zero		1


	//   ....[2]....
        /*0b10*/ 	.word	0x000002a0
        /*0b14*/ 	.word	0x000000ff
        /*0b18*/ 	.word	0x00038820
        /*0b1c*/ 	.short	0x0100
        /*0b1e*/ 	.byte	0x08
	.zero		1


	//   ....[3]....
        /*0b20*/ 	.word	0x00000350
        /*0b24*/ 	.word	0x000000ff
        /*0b28*/ 	.word	0x00038830
        /*0b2c*/ 	.short	0x0100
        /*0b2e*/ 	.byte	0x06
	.zero		1


	//   ....[4]....
        /*0b30*/ 	.word	0x00000360
        /*0b34*/ 	.word	0x000000ff
        /*0b38*/ 	.word	0x00038840
        /*0b3c*/ 	.short	0x0100
        /*0b3e*/ 	.byte	0x06
	.zero		1


	//   ....[5]....
        /*0b40*/ 	.word	0x00000370
        /*0b44*/ 	.word	0x000000ff
        /*0b48*/ 	.word	0x00038838
        /*0b4c*/ 	.short	0x0100
        /*0b4e*/ 	.byte	0x06
	.zero		1


	//   ....[6]....
        /*0b50*/ 	.word	0x00000380
        /*0b54*/ 	.word	0x000000ff
        /*0b58*/ 	.word	0x00038848
        /*0b5c*/ 	.short	0x0100
        /*0b5e*/ 	.byte	0x06
	.zero		1


	//   ....[7]....
        /*0b60*/ 	.word	0x000004b0
        /*0b64*/ 	.word	0x000000ff
        /*0b68*/ 	.word	0x00038850
        /*0b6c*/ 	.short	0x0100
        /*0b6e*/ 	.byte	0x08
	.zero		1


	//   ....[8]....
        /*0b70*/ 	.word	0x000004c0
        /*0b74*/ 	.word	0x000000ff
        /*0b78*/ 	.word	0x00038860
        /*0b7c*/ 	.short	0x0100
        /*0b7e*/ 	.byte	0x08
	.zero		1


	//   ....[9]....
        /*0b80*/ 	.word	0x000004d0
        /*0b84*/ 	.word	0x000000ff
        /*0b88*/ 	.word	0x00038858
        /*0b8c*/ 	.short	0x0100
        /*0b8e*/ 	.byte	0x08
	.zero		1


	//   ....[10]....
        /*0b90*/ 	.word	0x000004e0
        /*0b94*/ 	.word	0x000000ff
        /*0b98*/ 	.word	0x00038868
        /*0b9c*/ 	.short	0x0100
        /*0b9e*/ 	.byte	0x08
	.zero		1


	//   ....[11]....
        /*0ba0*/ 	.word	0x000005d0
        /*0ba4*/ 	.word	0x000000ff
        /*0ba8*/ 	.word	0x00038870
        /*0bac*/ 	.short	0x0100
        /*0bae*/ 	.byte	0x06
	.zero		1


	//   ....[12]....
        /*0bb0*/ 	.word	0x000005e0
        /*0bb4*/ 	.word	0x000000ff
        /*0bb8*/ 	.word	0x00038880
        /*0bbc*/ 	.short	0x0100
        /*0bbe*/ 	.byte	0x06
	.zero		1


	//   ....[13]....
        /*0bc0*/ 	.word	0x000005f0
        /*0bc4*/ 	.word	0x000000ff
        /*0bc8*/ 	.word	0x00038878
        /*0bcc*/ 	.short	0x0100
        /*0bce*/ 	.byte	0x06
	.zero		1


	//   ....[14]....
        /*0bd0*/ 	.word	0x00000600
        /*0bd4*/ 	.word	0x000000ff
        /*0bd8*/ 	.word	0x00038888
        /*0bdc*/ 	.short	0x0100
        /*0bde*/ 	.byte	0x06
	.zero		1


	//   ....[15]....
        /*0be0*/ 	.word	0x00000730
        /*0be4*/ 	.word	0x000000ff
        /*0be8*/ 	.word	0x00038890
        /*0bec*/ 	.short	0x0100
        /*0bee*/ 	.byte	0x08
	.zero		1


	//   ....[16]....
        /*0bf0*/ 	.word	0x00000740
        /*0bf4*/ 	.word	0x000000ff
        /*0bf8*/ 	.word	0x000388a0
        /*0bfc*/ 	.short	0x0100
        /*0bfe*/ 	.byte	0x08
	.zero		1


	//   ....[17]....
        /*0c00*/ 	.word	0x00000750
        /*0c04*/ 	.word	0x000000ff
        /*0c08*/ 	.word	0x00038898
        /*0c0c*/ 	.short	0x0100
        /*0c0e*/ 	.byte	0x08
	.zero		1


	//   ....[18]....
        /*0c10*/ 	.word	0x00000760
        /*0c14*/ 	.word	0x000000ff
        /*0c18*/ 	.word	0x000388a8
        /*0c1c*/ 	.short	0x0100
        /*0c1e*/ 	.byte	0x08
	.zero		1


	//   ....[19]....
        /*0c20*/ 	.word	0x00000890
        /*0c24*/ 	.word	0x000000ff
        /*0c28*/ 	.word	0x000388b0
        /*0c2c*/ 	.short	0x0100
        /*0c2e*/ 	.byte	0x08
	.zero		1


	//   ....[20]....
        /*0c30*/ 	.word	0x000008a0
        /*0c34*/ 	.word	0x000000ff
        /*0c38*/ 	.word	0x000388c0
        /*0c3c*/ 	.short	0x0100
        /*0c3e*/ 	.byte	0x08
	.zero		1


	//   ....[21]....
        /*0c40*/ 	.word	0x000008b0
        /*0c44*/ 	.word	0x000000ff
        /*0c48*/ 	.word	0x000388b8
        /*0c4c*/ 	.short	0x0100
        /*0c4e*/ 	.byte	0x08
	.zero		1


	//   ....[22]....
        /*0c50*/ 	.word	0x000008c0
        /*0c54*/ 	.word	0x000000ff
        /*0c58*/ 	.word	0x000388c8
        /*0c5c*/ 	.short	0x0100
        /*0c5e*/ 	.byte	0x08
	.zero		1


	//   ....[23]....
        /*0c60*/ 	.word	0x00001e40
        /*0c64*/ 	.word	0x00000000
        /*0c68*/ 	.word	0x00000000
        /*0c6c*/ 	.short	0x0101
        /*0c6e*/ 	.byte	0x3f
	.zero		1


	//   ....[24]....
        /*0c70*/ 	.word	0x00002910
        /*0c74*/ 	.word	0x00000000
        /*0c78*/ 	.word	0x00000000
        /*0c7c*/ 	.short	0x0101
        /*0c7e*/ 	.byte	0x3f
	.zero		1


	//   ....[25]....
        /*0c80*/ 	.word	0x000039b0
        /*0c84*/ 	.word	0x00000011
        /*0c88*/ 	.word	0x00038800
        /*0c8c*/ 	.short	0x010a
        /*0c8e*/ 	.byte	0x3f
	.zero		1


	//   ....[26]....
        /*0c90*/ 	.word	0x00003a10
        /*0c94*/ 	.word	0x00000005
        /*0c98*/ 	.word	0x00038830
        /*0c9c*/ 	.short	0x010a
        /*0c9e*/ 	.byte	0x3f
	.zero		1


	//   ....[27]....
        /*0ca0*/ 	.word	0x00003a80
        /*0ca4*/ 	.word	0x00000005
        /*0ca8*/ 	.word	0x00038830
        /*0cac*/ 	.short	0x010a
        /*0cae*/ 	.byte	0x3f
	.zero		1


	//   ....[28]....
        /*0cb0*/ 	.word	0x00003d00
        /*0cb4*/ 	.word	0x00000011
        /*0cb8*/ 	.word	0x00038810
        /*0cbc*/ 	.short	0x010a
        /*0cbe*/ 	.byte	0x3f
	.zero		1


	//   ....[29]....
        /*0cc0*/ 	.word	0x00003d40
        /*0cc4*/ 	.word	0x00000005
        /*0cc8*/ 	.word	0x00038850
        /*0ccc*/ 	.short	0x010a
        /*0cce*/ 	.byte	0x3f
	.zero		1


	//   ....[30]....
        /*0cd0*/ 	.word	0x00003e10
        /*0cd4*/ 	.word	0x00000005
        /*0cd8*/ 	.word	0x00038850
        /*0cdc*/ 	.short	0x010a
        /*0cde*/ 	.byte	0x3f
	.zero		1


	//   ....[31]....
        /*0ce0*/ 	.word	0x00005e30
        /*0ce4*/ 	.word	0x00000018
        /*0ce8*/ 	.word	0x00000000
        /*0cec*/ 	.short	0x0101
        /*0cee*/ 	.byte	0x3f
	.zero		1


	//   ....[32]....
        /*0cf0*/ 	.word	0x00006500
        /*0cf4*/ 	.word	0x00000005
        /*0cf8*/ 	.word	0x00000000
        /*0cfc*/ 	.short	0x0101
        /*0cfe*/ 	.byte	0x3f
	.zero		1


	//   ....[33]....
        /*0d00*/ 	.word	0x00006610
        /*0d04*/ 	.word	0x00000009
        /*0d08*/ 	.word	0x00038830
        /*0d0c*/ 	.short	0x010a
        /*0d0e*/ 	.byte	0x3f
	.zero		1


	//   ....[34]....
        /*0d10*/ 	.word	0x00006660
        /*0d14*/ 	.word	0x00000009
        /*0d18*/ 	.word	0x00038830
        /*0d1c*/ 	.short	0x010a
        /*0d1e*/ 	.byte	0x3f
	.zero		1


	//   ....[35]....
        /*0d20*/ 	.word	0x000067e0
        /*0d24*/ 	.word	0x00000009
        /*0d28*/ 	.word	0x00038850
        /*0d2c*/ 	.short	0x010a
        /*0d2e*/ 	.byte	0x3f
	.zero		1


	//   ....[36]....
        /*0d30*/ 	.word	0x00006820
        /*0d34*/ 	.word	0x00000009
        /*0d38*/ 	.word	0x00038850
        /*0d3c*/ 	.short	0x010a
        /*0d3e*/ 	.byte	0x3f
	.zero		1


	//   ....[37]....
        /*0d40*/ 	.word	0x000087f0
        /*0d44*/ 	.word	0x00000098
        /*0d48*/ 	.word	0x00000000
        /*0d4c*/ 	.short	0x0101
        /*0d4e*/ 	.byte	0x3f
	.zero		1


	//   ....[38]....
        /*0d50*/ 	.word	0x00009740
        /*0d54*/ 	.word	0x00000009
        /*0d58*/ 	.word	0x00000000
        /*0d5c*/ 	.short	0x0101
        /*0d5e*/ 	.byte	0x3f
	.zero		1


	//   ....[39]....
        /*0d60*/ 	.word	0x00009850
        /*0d64*/ 	.word	0x00000009
        /*0d68*/ 	.word	0x00038830
        /*0d6c*/ 	.short	0x010a
        /*0d6e*/ 	.byte	0x3f
	.zero		1


	//   ....[40]....
        /*0d70*/ 	.word	0x000098a0
        /*0d74*/ 	.word	0x00000009
        /*0d78*/ 	.word	0x00038830
        /*0d7c*/ 	.short	0x010a
        /*0d7e*/ 	.byte	0x3f
	.zero		1


	//   ....[41]....
        /*0d80*/ 	.word	0x00009a20
        /*0d84*/ 	.word	0x00000009
        /*0d88*/ 	.word	0x00038850
        /*0d8c*/ 	.short	0x010a
        /*0d8e*/ 	.byte	0x3f
	.zero		1


	//   ....[42]....
        /*0d90*/ 	.word	0x00009a60
        /*0d94*/ 	.word	0x00000009
        /*0d98*/ 	.word	0x00038850
        /*0d9c*/ 	.short	0x010a
        /*0d9e*/ 	.byte	0x3f
	.zero		1


	//   ....[43]....
        /*0da0*/ 	.word	0x0000b7f0
        /*0da4*/ 	.word	0x00000099
        /*0da8*/ 	.word	0x00000000
        /*0dac*/ 	.short	0x0101
        /*0dae*/ 	.byte	0x3f
	.zero		1


	//   ....[44]....
        /*0db0*/ 	.word	0x0000c450
        /*0db4*/ 	.word	0x00000009
        /*0db8*/ 	.word	0x00000000
        /*0dbc*/ 	.short	0x0101
        /*0dbe*/ 	.byte	0x3f
	.zero		1


	//   ....[45]....
        /*0dc0*/ 	.word	0x0000eba0
        /*0dc4*/ 	.word	0x00000000
        /*0dc8*/ 	.word	0x00000000
        /*0dcc*/ 	.short	0x0101
        /*0dce*/ 	.byte	0x3f
	.zero		1


	//   ....[46]....
        /*0dd0*/ 	.word	0x00011b20
        /*0dd4*/ 	.word	0x00000000
        /*0dd8*/ 	.word	0x00038840
        /*0ddc*/ 	.short	0x010a
        /*0dde*/ 	.byte	0x3f
	.zero		1


	//   ....[47]....
        /*0de0*/ 	.word	0x000126d0
        /*0de4*/ 	.word	0x00000008
        /*0de8*/ 	.word	0x00038800
        /*0dec*/ 	.short	0x0107
        /*0dee*/ 	.byte	0x3f
	.zero		1


	//   ....[48]....
        /*0df0*/ 	.word	0x00012780
        /*0df4*/ 	.word	0x00000000
        /*0df8*/ 	.word	0x00038800
        /*0dfc*/ 	.short	0x0101
        /*0dfe*/ 	.byte	0x3f
	.zero		1


	//   ....[49]....
        /*0e00*/ 	.word	0x00013730
        /*0e04*/ 	.word	0x00000000
        /*0e08*/ 	.word	0x00038810
        /*0e0c*/ 	.short	0x0107
        /*0e0e*/ 	.byte	0x3f
	.zero		1


	//   ....[50]....
        /*0e10*/ 	.word	0x00013830
        /*0e14*/ 	.word	0x00000002
        /*0e18*/ 	.word	0x00038810
        /*0e1c*/ 	.short	0x0101
        /*0e1e*/ 	.byte	0x3f
	.zero		1


	//   ....[51]....
        /*0e20*/ 	.word	0x00013850
        /*0e24*/ 	.word	0x00000002
        /*0e28*/ 	.word	0x00038820
        /*0e2c*/ 	.short	0x010a
        /*0e2e*/ 	.byte	0x3f
	.zero		1


	//   ....[52]....
        /*0e30*/ 	.word	0x00013960
        /*0e34*/ 	.word	0x00000000
        /*0e38*/ 	.word	0x00038860
        /*0e3c*/ 	.short	0x010a
        /*0e3e*/ 	.byte	0x3f
	.zero		1


	//   ....[53]....
        /*0e40*/ 	.word	0x00014640
        /*0e44*/ 	.word	0x00000003
        /*0e48*/ 	.word	0x00038840
        /*0e4c*/ 	.short	0x010a
        /*0e4e*/ 	.byte	0x3f
	.zero		1


	//   ....[54]....
        /*0e50*/ 	.word	0x000148a0
        /*0e54*/ 	.word	0x00000003
        /*0e58*/ 	.word	0x00038860
        /*0e5c*/ 	.short	0x010a
        /*0e5e*/ 	.byte	0x3f
	.zero		1


	//   ....[55]....
        /*0e60*/ 	.word	0x00015520
        /*0e64*/ 	.word	0x00000004
        /*0e68*/ 	.word	0x00038840
        /*0e6c*/ 	.short	0x010a
        /*0e6e*/ 	.byte	0x3f
	.zero		1


	//   ....[56]....
        /*0e70*/ 	.word	0x00015770
        /*0e74*/ 	.word	0x00000004
        /*0e78*/ 	.word	0x00038860
        /*0e7c*/ 	.short	0x010a
        /*0e7e*/ 	.byte	0x3f
	.zero		1


	//   ....[57]....
        /*0e80*/ 	.word	0x00016380
        /*0e84*/ 	.word	0x00000004
        /*0e88*/ 	.word	0x00038840
        /*0e8c*/ 	.short	0x010a
        /*0e8e*/ 	.byte	0x3f
	.zero		1


	//   ....[58]....
        /*0e90*/ 	.word	0x000165e0
        /*0e94*/ 	.word	0x00000004
        /*0e98*/ 	.word	0x00038860
        /*0e9c*/ 	.short	0x010a
        /*0e9e*/ 	.byte	0x3f
	.zero		1


	//   ....[59]....
        /*0ea0*/ 	.word	0x00017e60
        /*0ea4*/ 	.word	0x00000000
        /*0ea8*/ 	.word	0x00038820
        /*0eac*/ 	.short	0x010a
        /*0eae*/ 	.byte	0x3f
	.zero		1


	//   ....[60]....
        /*0eb0*/ 	.word	0x00018020
        /*0eb4*/ 	.word	0x00000006
        /*0eb8*/ 	.word	0x00000000
        /*0ebc*/ 	.short	0x010a
        /*0ebe*/ 	.byte	0x3f
	.zero		1


	//   ....[61]....
        /*0ec0*/ 	.word	0x00018090
        /*0ec4*/ 	.word	0x00000007
        /*0ec8*/ 	.word	0x00000000
        /*0ecc*/ 	.short	0x010a
        /*0ece*/ 	.byte	0x3f
	.zero		1


	//   ....[62]....
        /*0ed0*/ 	.word	0x00018100
        /*0ed4*/ 	.word	0x00000004
        /*0ed8*/ 	.word	0x00000000
        /*0edc*/ 	.short	0x010a
        /*0ede*/ 	.byte	0x3f
	.zero		1


	//   ....[63]....
        /*0ee0*/ 	.word	0x00018130
        /*0ee4*/ 	.word	0x00000003
        /*0ee8*/ 	.word	0x00000000
        /*0eec*/ 	.short	0x010a
        /*0eee*/ 	.byte	0x3f
	.zero		1


	//   ....[64]....
        /*0ef0*/ 	.word	0x00018190
        /*0ef4*/ 	.word	0x00000011
        /*0ef8*/ 	.word	0x00038800
        /*0efc*/ 	.short	0x010a
        /*0efe*/ 	.byte	0x3f
	.zero		1


	//   ....[65]....
        /*0f00*/ 	.word	0x000181e0
        /*0f04*/ 	.word	0x00000005
        /*0f08*/ 	.word	0x00038830
        /*0f0c*/ 	.short	0x010a
        /*0f0e*/ 	.byte	0x3f
	.zero		1


	//   ....[66]....
        /*0f10*/ 	.word	0x00018230
        /*0f14*/ 	.word	0x00000011
        /*0f18*/ 	.word	0x00038810
        /*0f1c*/ 	.short	0x010a
        /*0f1e*/ 	.byte	0x3f
	.zero		1


	//   ....[67]....
        /*0f20*/ 	.word	0x00018280
        /*0f24*/ 	.word	0x00000005
        /*0f28*/ 	.word	0x00038850
        /*0f2c*/ 	.short	0x010a
        /*0f2e*/ 	.byte	0x3f
	.zero		1


	//   ....[68]....
        /*0f30*/ 	.word	0x000182d0
        /*0f34*/ 	.word	0x00000009
        /*0f38*/ 	.word	0x00038830
        /*0f3c*/ 	.short	0x010a
        /*0f3e*/ 	.byte	0x3f
	.zero		1


	//   ....[69]....
        /*0f40*/ 	.word	0x00018320
        /*0f44*/ 	.word	0x00000009
        /*0f48*/ 	.word	0x00038850
        /*0f4c*/ 	.short	0x010a
        /*0f4e*/ 	.byte	0x3f
	.zero		1


	//   ....[70]....
        /*0f50*/ 	.word	0x00018370
        /*0f54*/ 	.word	0x00000009
        /*0f58*/ 	.word	0x00038830
        /*0f5c*/ 	.short	0x010a
        /*0f5e*/ 	.byte	0x3f
	.zero		1


	//   ....[71]....
        /*0f60*/ 	.word	0x000183c0
        /*0f64*/ 	.word	0x00000009
        /*0f68*/ 	.word	0x00038850
        /*0f6c*/ 	.short	0x010a
        /*0f6e*/ 	.byte	0x3f
	.zero		1


	//   ....[72]....
        /*0f70*/ 	.word	0x00018560
        /*0f74*/ 	.word	0x00000000
        /*0f78*/ 	.word	0x00038840
        /*0f7c*/ 	.short	0x010a
        /*0f7e*/ 	.byte	0x3f
	.zero		1


	//   ....[73]....
        /*0f80*/ 	.word	0x00019690
        /*0f84*/ 	.word	0x00000002
        /*0f88*/ 	.word	0x00038820
        /*0f8c*/ 	.short	0x010a
        /*0f8e*/ 	.byte	0x3f
	.zero		1


	//   ....[74]....
        /*0f90*/ 	.word	0x000196e0
        /*0f94*/ 	.word	0x00000000
        /*0f98*/ 	.word	0x00038860
        /*0f9c*/ 	.short	0x010a
        /*0f9e*/ 	.byte	0x3f
	.zero		1


	//   ....[75]....
        /*0fa0*/ 	.word	0x00019730
        /*0fa4*/ 	.word	0x00000003
        /*0fa8*/ 	.word	0x00038840
        /*0fac*/ 	.short	0x010a
        /*0fae*/ 	.byte	0x3f
	.zero		1


	//   ....[76]....
        /*0fb0*/ 	.word	0x00019780
        /*0fb4*/ 	.word	0x00000003
        /*0fb8*/ 	.word	0x00038860
        /*0fbc*/ 	.short	0x010a
        /*0fbe*/ 	.byte	0x3f
	.zero		1


	//   ....[77]....
        /*0fc0*/ 	.word	0x000197d0
        /*0fc4*/ 	.word	0x00000004
        /*0fc8*/ 	.word	0x00038840
        /*0fcc*/ 	.short	0x010a
        /*0fce*/ 	.byte	0x3f
	.zero		1


	//   ....[78]....
        /*0fd0*/ 	.word	0x00019820
        /*0fd4*/ 	.word	0x00000004
        /*0fd8*/ 	.word	0x00038860
        /*0fdc*/ 	.short	0x010a
        /*0fde*/ 	.byte	0x3f
	.zero		1


	//   ....[79]....
        /*0fe0*/ 	.word	0x00019870
        /*0fe4*/ 	.word	0x00000004
        /*0fe8*/ 	.word	0x00038840
        /*0fec*/ 	.short	0x010a
        /*0fee*/ 	.byte	0x3f
	.zero		1


	//   ....[80]....
        /*0ff0*/ 	.word	0x000198c0
        /*0ff4*/ 	.word	0x00000004
        /*0ff8*/ 	.word	0x00038860
        /*0ffc*/ 	.short	0x010a
        /*0ffe*/ 	.byte	0x3f
	.zero		1


	//   ....[81]....
        /*1000*/ 	.word	0x0001a320
        /*1004*/ 	.word	0x00000000
        /*1008*/ 	.word	0x00038820
        /*100c*/ 	.short	0x010a
        /*100e*/ 	.byte	0x3f
	.zero		1


	//   ....[82]....
        /*1010*/ 	.word	0x0001a4c0
        /*1014*/ 	.word	0x00000006
        /*1018*/ 	.word	0x00000000
        /*101c*/ 	.short	0x010a
        /*101e*/ 	.byte	0x3f
	.zero		1


	//   ....[83]....
        /*1020*/ 	.word	0x0001a510
        /*1024*/ 	.word	0x00000007
        /*1028*/ 	.word	0x00000000
        /*102c*/ 	.short	0x010a
        /*102e*/ 	.byte	0x3f
	.zero		1


	//   ....[84]....
        /*1030*/ 	.word	0x0001a560
        /*1034*/ 	.word	0x00000004
        /*1038*/ 	.word	0x00000000
        /*103c*/ 	.short	0x010a
        /*103e*/ 	.byte	0x3f
	.zero		1


	//----- nvinfo : EIATTR_NUM_MBARRIERS
	.align		4
.L_1097:
        /*1040*/ 	.byte	0x03, 0x38
        /*1042*/ 	.short	0x0017


	//----- nvinfo : EIATTR_EXIT_INSTR_OFFSETS
	.align		4
        /*1044*/ 	.byte	0x04, 0x1c
        /*1046*/ 	.short	(.L_1099 - .L_1098)


	//   ....[0]....
.L_1098:
        /*1048*/ 	.word	0x00000a80


	//   ....[1]....
        /*104c*/ 	.word	0x0000fe80


	//   ....[2]....
        /*1050*/ 	.word	0x00018180


	//----- nvinfo : EIATTR_MAX_THREADS
	.align		4
.L_1099:
        /*1054*/ 	.byte	0x04, 0x05
        /*1056*/ 	.short	(.L_1101 - .L_1100)
.L_1100:
        /*1058*/ 	.word	0x00000180
        /*105c*/ 	.word	0x00000001
        /*1060*/ 	.word	0x00000001


	//----- nvinfo : EIATTR_CRS_STACK_SIZE
	.align		4
.L_1101:
        /*1064*/ 	.byte	0x04, 0x1e
        /*1066*/ 	.short	(.L_1103 - .L_1102)
.L_1102:
        /*1068*/ 	.word	0x00000000


	//----- nvinfo : EIATTR_CBANK_PARAM_SIZE
	.align		4
.L_1103:
        /*106c*/ 	.byte	0x03, 0x19
        /*106e*/ 	.short	0x0bf0


	//----- nvinfo : EIATTR_PARAM_CBANK
	.align		4
        /*1070*/ 	.byte	0x04, 0x0a
        /*1072*/ 	.short	(.L_1105 - .L_1104)
	.align		4
.L_1104:
        /*1074*/ 	.word	index@(.nv.constant0._ZN7cutlass13device_kernelIN5flash11enable_sm90INS1_16FlashAttnFwdSm90INS1_25CollectiveMainloopFwdSm90ILi2EN4cute5tupleIJNS5_1CILi1EEES8_S8_EEENS6_IJNS7_ILi64EEESA_SA_EEELi512ENS_10bfloat16_tEfNS_4arch4Sm90ELb1ELb0ELb0ELb1ELb0ELb0ELb1ELb0ELb0ELb1ELb0ELb0EEENS1_21CollectiveEpilogueFwdINS6_IJSA_NS7_ILi512EEESA_EEES9_SC_SE_Li256ELb1ELb1ELb0ELb0EEENS1_36VarlenDynamicPersistentTileSchedulerILi64ELi64ELi256ELi128ELb0ELb1ELb1ELb1ELb1ELb1EEEEEEEEEvNT_6ParamsE)
        /*1078*/ 	.short	0x0210
        /*107a*/ 	.short	0x0bf0


	//----- nvinfo : EIATTR_SW_WAR
	.align		4
.L_1105:
        /*107c*/ 	.byte	0x04, 0x36
        /*107e*/ 	.short	(.L_1107 - .L_1106)
.L_1106:
        /*1080*/ 	.word	0x00000008
.L_1107:


//--------------------- .nv.info._ZN7cutlass13device_kernelIN5flash11enable_sm90INS1_16FlashAttnFwdSm90INS1_25CollectiveMainloopFwdSm90ILi2EN4cute5tupleIJNS5_1CILi1EEES8_S8_EEENS6_IJNS7_ILi64EEESA_SA_EEELi512ENS_10bfloat16_tEfNS_4arch4Sm90ELb1ELb0ELb0ELb1ELb0ELb1ELb1ELb0ELb0ELb1ELb0ELb0EEENS1_21CollectiveEpilogueFwdINS6_IJSA_NS7_ILi512EEESA_EEES9_SC_SE_Li256ELb1ELb1ELb0ELb0EEENS1_36VarlenDynamicPersistentTileSchedulerILi64ELi64ELi256ELi128ELb0ELb1ELb1ELb1ELb1ELb1EEEEEEEEEvNT_6ParamsE --------------------------
	.section	.nv.info._ZN7cutlass13device_kernelIN5flash11enable_sm90INS1_16FlashAttnFwdSm90INS1_25CollectiveMainloopFwdSm90ILi2EN4cute5tupleIJNS5_1CILi1EEES8_S8_EEENS6_IJNS7_ILi64EEESA_SA_EEELi512ENS_10bfloat16_tEfNS_4arch4Sm90ELb1ELb0ELb0ELb1ELb0ELb1ELb1ELb0ELb0ELb1ELb0ELb0EEENS1_21CollectiveEpilogueFwdINS6_IJSA_NS7_ILi512EEESA_EEES9_SC_SE_Li256ELb1ELb1ELb0ELb0EEENS1_36VarlenDynamicPersistentTileSchedulerILi64ELi64ELi256ELi128ELb0ELb1ELb1ELb1ELb1ELb1EEEEEEEEEvNT_6ParamsE,"",@"SHT_CUDA_INFO"
	.sectionflags	@""
	.align	4


	//----- nvinfo : EIATTR_CUDA_API_VERSION
	.align		4
        /*0000*/ 	.byte	0x04, 0x37
        /*0002*/ 	.short	(.L_1109 - .L_1108)
.L_1108:
        /*0004*/ 	.word	0x00000082


	//----- nvinfo : EIATTR_KPARAM_INFO
	.align		4
.L_1109:
        /*0008*/ 	.byte	0x04, 0x17
        /*000a*/ 	.short	(.L_1111 - .L_1110)
.L_1110:
        /*000c*/ 	.word	0x00000000
        /*0010*/ 	.short	0x0000
        /*0012*/ 	.short	0x0070
        /*0014*/ 	.byte	0x00, 0xf0, 0x01, 0x2e


	//----- nvinfo : EIATTR_SPARSE_MMA_MASK
	.align		4
.L_1111:
        /*0018*/ 	.byte	0x03, 0x50
        /*001a*/ 	.short	0x0000


	//----- nvinfo : EIATTR_MAXREG_COUNT
	.align		4
        /*001c*/ 	.byte	0x03, 0x1b
        /*001e*/ 	.short	0x00a8


	//----- nvinfo : EIATTR_NUM_BARRIERS
	.align		4
        /*0020*/ 	.byte	0x02, 0x4c
        /*0022*/ 	.byte	0x10
	.zero		1


	//----- nvinfo : EIATTR_EXTERNS
	.align		4
        /*0024*/ 	.byte	0x04, 0x0f
        /*0026*/ 	.short	(.L_1113 - .L_1112)


	//   ....[0]....
	.align		4
.L_1112:
        /*0028*/ 	.word	index@(__assertfail)


	//----- nvinfo : EIATTR_ANNOTATIONS
	.align		4
.L_1113:
        /*002c*/ 	.byte	0x04, 0x55
        /*002e*/ 	.short	(.L_1115 - .L_1114)


	//   ....[0]....
.L_1114:
        /* <DEDUP_REMOVED lines=119> */


	//----- nvinfo : EIATTR_MERCURY_ISA_VERSION
	.align		4
.L_1115:
        /*0788*/ 	.byte	0x03, 0x5f
        /*078a*/ 	.short	0x0101


	//----- nvinfo : EIATTR_UNUSED_LOAD_BYTE_OFFSET
	.align		4
        /*078c*/ 	.byte	0x04, 0x44
        /*078e*/ 	.short	(.L_1117 - .L_1116)


	//   ....[0]....
.L_1116:
        /*0790*/ 	.word	0x00000ad0
        /*0794*/ 	.word	0x0000fff0


	//   ....[1]....
        /*0798*/ 	.word	0x00013f10
        /*079c*/ 	.word	0x0000fff0


	//----- nvinfo : EIATTR_INT_WARP_WIDE_INSTR_OFFSETS
	.align		4
.L_1117:
        /*07a0*/ 	.byte	0x04, 0x31
        /*07a2*/ 	.short	(.L_1119 - .L_1118)


	//   ....[0]....
.L_1118:
        /*07a4*/ 	.word	0x00000190


	//   ....[1]....
        /*07a8*/ 	.word	0x000001d0


	//   ....[2]....
        /*07ac*/ 	.word	0x00000240


	//   ....[3]....
        /*07b0*/ 	.word	0x000002b0


	//   ....[4]....
        /*07b4*/ 	.word	0x00019f90


	//   ....[5]....
        /*07b8*/ 	.word	0x00019ff0


	//   ....[6]....
        /*07bc*/ 	.word	0x0001fd90


	//   ....[7]....
        /*07c0*/ 	.word	0x0001fdf0


	//----- nvinfo : EIATTR_COOP_GROUP_MASK_REGIDS
	.align		4
.L_1119:
        /*07c4*/ 	.byte	0x04, 0x29
        /*07c6*/ 	.short	(.L_1121 - .L_1120)


	//   ....[0]....
.L_1120:
        /*07c8*/ 	.word	0xffffffff


	//   ....[1]....
        /*07cc*/ 	.word	0xffffffff


	//   ....[2]....
        /*07d0*/ 	.word	0xffffffff


	//   ....[3]....
        /*07d4*/ 	.word	0xffffffff


	//   ....[4]....
        /*07d8*/ 	.word	0xffffffff


	//   ....[5]....
        /*07dc*/ 	.word	0xffffffff


	//   ....[6]....
        /*07e0*/ 	.word	0xffffffff


	//   ....[7]....
        /*07e4*/ 	.word	0xffffffff


	//   ....[8]....
        /*07e8*/ 	.word	0xffffffff


	//   ....[9]....
        /*07ec*/ 	.word	0xffffffff


	//   ....[10]....
        /*07f0*/ 	.word	0xffffffff


	//   ....[11]....
        /*07f4*/ 	.word	0xffffffff


	//   ....[12]....
        /*07f8*/ 	.word	0xffffffff


	//   ....[13]....
        /*07fc*/ 	.word	0xffffffff


	//   ....[14]....
        /*0800*/ 	.word	0xffffffff


	//   ....[15]....
        /*0804*/ 	.word	0xffffffff


	//   ....[16]....
        /*0808*/ 	.word	0xffffffff


	//   ....[17]....
        /*080c*/ 	.word	0xffffffff


	//   ....[18]....
        /*0810*/ 	.word	0xffffffff


	//   ....[19]....
        /*0814*/ 	.word	0xffffffff


	//   ....[20]....
        /*0818*/ 	.word	0xffffffff


	//   ....[21]....
        /*081c*/ 	.word	0xffffffff


	//   ....[22]....
        /*0820*/ 	.word	0xffffffff


	//   ....[23]....
        /*0824*/ 	.word	0xffffffff


	//   ....[24]....
        /*0828*/ 	.word	0xffffffff


	//   ....[25]....
        /*082c*/ 	.word	0xffffffff


	//   ....[26]....
        /*0830*/ 	.word	0xffffffff


	//   ....[27]....
        /*0834*/ 	.word	0xffffffff


	//   ....[28]....
        /*0838*/ 	.word	0xffffffff


	//   ....[29]....
        /*083c*/ 	.word	0xffffffff


	//   ....[30]....
        /*0840*/ 	.word	0xffffffff


	//   ....[31]....
        /*0844*/ 	.word	0xffffffff


	//   ....[32]....
        /*0848*/ 	.word	0xffffffff


	//   ....[33]....
        /*084c*/ 	.word	0xffffffff


	//   ....[34]....
        /*0850*/ 	.word	0xffffffff


	//   ....[35]....
        /*0854*/ 	.word	0xffffffff


	//   ....[36]....
        /*0858*/ 	.word	0xffffffff


	//   ....[37]....
        /*085c*/ 	.word	0xffffffff


	//   ....[38]....
        /*0860*/ 	.word	0xffffffff


	//   ....[39]....
        /*0864*/ 	.word	0xffffffff


	//   ....[40]....
        /*0868*/ 	.word	0xffffffff


	//   ....[41]....
        /*086c*/ 	.word	0xffffffff


	//   ....[42]....
        /*0870*/ 	.word	0xffffffff


	//   ....[43]....
        /*0874*/ 	.word	0xffffffff


	//   ....[44]....
        /*0878*/ 	.word	0xffffffff


	//   ....[45]....
        /*087c*/ 	.word	0xffffffff


	//   ....[46]....
        /*0880*/ 	.word	0xffffffff


	//   ....[47]....
        /*0884*/ 	.word	0xffffffff


	//   ....[48]....
        /*0888*/ 	.word	0xffffffff


	//   ....[49]....
        /*088c*/ 	.word	0xffffffff


	//   ....[50]....
        /*0890*/ 	.word	0xffffffff


	//   ....[51]....
        /*0894*/ 	.word	0xffffffff


	//   ....[52]....
        /*0898*/ 	.word	0xffffffff


	//   ....[53]....
        /*089c*/ 	.word	0xffffffff


	//   ....[54]....
        /*08a0*/ 	.word	0xffffffff


	//   ....[55]....
        /*08a4*/ 	.word	0xffffffff


	//   ....[56]....
        /*08a8*/ 	.word	0xffffffff


	//   ....[57]....
        /*08ac*/ 	.word	0xffffffff


	//   ....[58]....
        /*08b0*/ 	.word	0xffffffff


	//   ....[59]....
        /*08b4*/ 	.word	0xffffffff


	//   ....[60]....
        /*08b8*/ 	.word	0xffffffff


	//   ....[61]....
        /*08bc*/ 	.word	0xffffffff


	//   ....[62]....
        /*08c0*/ 	.word	0xffffffff


	//   ....[63]....
        /*08c4*/ 	.word	0xffffffff


	//   ....[64]....
        /*08c8*/ 	.word	0xffffffff


	//   ....[65]....
        /*08cc*/ 	.word	0xffffffff


	//   ....[66]....
        /*08d0*/ 	.word	0xffffffff


	//   ....[67]....
        /*08d4*/ 	.word	0xffffffff


	//   ....[68]....
        /*08d8*/ 	.word	0xffffffff


	//   ....[69]....
        /*08dc*/ 	.word	0xffffffff


	//   ....[70]....
        /*08e0*/ 	.word	0xffffffff


	//   ....[71]....
        /*08e4*/ 	.word	0xffffffff


	//   ....[72]....
        /*08e8*/ 	.word	0xffffffff


	//   ....[73]....
        /*08ec*/ 	.word	0xffffffff


	//   ....[74]....
        /*08f0*/ 	.word	0xffffffff


	//   ....[75]....
        /*08f4*/ 	.word	0xffffffff


	//   ....[76]....
        /*08f8*/ 	.word	0xffffffff


	//   ....[77]....
        /*08fc*/ 	.word	0xffffffff


	//   ....[78]....
        /*0900*/ 	.word	0xffffffff


	//   ....[79]....
        /*0904*/ 	.word	0xffffffff


	//   ....[80]....
        /*0908*/ 	.word	0xffffffff


	//   ....[81]....
        /*090c*/ 	.word	0xffffffff


	//   ....[82]....
        /*0910*/ 	.word	0xffffffff


	//   ....[83]....
        /*0914*/ 	.word	0xffffffff


	//   ....[84]....
        /*0918*/ 	.word	0xffffffff


	//   ....[85]....
        /*091c*/ 	.word	0xffffffff


	//   ....[86]....
        /*0920*/ 	.word	0xffffffff


	//   ....[87]....
        /*0924*/ 	.word	0xffffffff


	//   ....[88]....
        /*0928*/ 	.word	0xffffffff


	//   ....[89]....
        /*092c*/ 	.word	0xffffffff


	//   ....[90]....
        /*0930*/ 	.word	0xffffffff


	//   ....[91]....
        /*0934*/ 	.word	0xffffffff


	//   ....[92]....
        /*0938*/ 	.word	0xffffffff


	//   ....[93]....
        /*093c*/ 	.word	0xffffffff


	//   ....[94]....
        /*0940*/ 	.word	0xffffffff


	//   ....[95]....
        /*0944*/ 	.word	0xffffffff


	//   ....[96]....
        /*0948*/ 	.word	0xffffffff


	//   ....[97]....
        /*094c*/ 	.word	0xffffffff


	//   ....[98]....
        /*0950*/ 	.word	0xffffffff


	//   ....[99]....
        /*0954*/ 	.word	0xffffffff


	//   ....[100]....
        /*0958*/ 	.word	0xffffffff


	//   ....[101]....
        /*095c*/ 	.word	0xffffffff


	//   ....[102]....
        /*0960*/ 	.word	0xffffffff


	//   ....[103]....
        /*0964*/ 	.word	0xffffffff


	//   ....[104]....
        /*0968*/ 	.word	0xffffffff


	//   ....[105]....
        /*096c*/ 	.word	0xffffffff


	//   ....[106]....
        /*0970*/ 	.word	0xffffffff


	//   ....[107]....
        /*0974*/ 	.word	0xffffffff


	//   ....[108]....
        /*0978*/ 	.word	0xffffffff


	//   ....[109]....
        /*097c*/ 	.word	0xffffffff


	//   ....[110]....
        /*0980*/ 	.word	0xffffffff


	//   ....[111]....
        /*0984*/ 	.word	0xffffffff


	//   ....[112]....
        /*0988*/ 	.word	0xffffffff


	//   ....[113]....
        /*098c*/ 	.word	0xffffffff


	//   ....[114]....
        /*0990*/ 	.word	0xffffffff


	//   ....[115]....
        /*0994*/ 	.word	0xffffffff


	//   ....[116]....
        /*0998*/ 	.word	0x0500000f


	//   ....[117]....
        /*099c*/ 	.word	0x0500000f


	//   ....[118]....
        /*09a0*/ 	.word	0x0500000f


	//   ....[119]....
        /*09a4*/ 	.word	0x0500000f


	//   ....[120]....
        /*09a8*/ 	.word	0x0500000f


	//   ....[121]....
        /*09ac*/ 	.word	0x0500000f


	//   ....[122]....
        /*09b0*/ 	.word	0x0500000f


	//   ....[123]....
        /*09b4*/ 	.word	0x0500000f


	//   ....[124]....
        /*09b8*/ 	.word	0x0500000f


	//   ....[125]....
        /*09bc*/ 	.word	0x0500000f


	//   ....[126]....
        /*09c0*/ 	.word	0x0500000f


	//   ....[127]....
        /*09c4*/ 	.word	0x0500000f


	//   ....[128]....
        /*09c8*/ 	.word	0x0500000f


	//   ....[129]....
        /*09cc*/ 	.word	0x0500000f


	//   ....[130]....
        /*09d0*/ 	.word	0x0500000f


	//   ....[131]....
        /*09d4*/ 	.word	0x0500000f


	//   ....[132]....
        /*09d8*/ 	.word	0x0500000f


	//   ....[133]....
        /*09dc*/ 	.word	0x0500000f


	//   ....[134]....
        /*09e0*/ 	.word	0x0500000f


	//   ....[135]....
        /*09e4*/ 	.word	0x0500000f


	//   ....[136]....
        /*09e8*/ 	.word	0x0500000f


	//   ....[137]....
        /*09ec*/ 	.word	0x0500000f


	//   ....[138]....
        /*09f0*/ 	.word	0x0500000f


	//   ....[139]....
        /*09f4*/ 	.word	0x0500000f


	//   ....[140]....
        /*09f8*/ 	.word	0x0500000f


	//   ....[141]....
        /*09fc*/ 	.word	0x0500000f


	//   ....[142]....
        /*0a00*/ 	.word	0x0500000f


	//   ....[143]....
        /*0a04*/ 	.word	0x0500000f


	//   ....[144]....
        /*0a08*/ 	.word	0x0500000f


	//   ....[145]....
        /*0a0c*/ 	.word	0x0500000f


	//   ....[146]....
        /*0a10*/ 	.word	0x0500000f


	//   ....[147]....
        /*0a14*/ 	.word	0x0500000f


	//   ....[148]....
        /*0a18*/ 	.word	0x0500000f


	//   ....[149]....
        /*0a1c*/ 	.word	0x0500000f


	//   ....[150]....
        /*0a20*/ 	.word	0x0500000f


	//   ....[151]....
        /*0a24*/ 	.word	0x0500000f


	//   ....[152]....
        /*0a28*/ 	.word	0x0500000f


	//   ....[153]....
        /*0a2c*/ 	.word	0x0500000f


	//   ....[154]....
        /*0a30*/ 	.word	0x0500000f


	//   ....[155]....
        /*0a34*/ 	.word	0x0500000f


	//   ....[156]....
        /*0a38*/ 	.word	0x0500000f


	//   ....[157]....
        /*0a3c*/ 	.word	0x0500000f


	//   ....[158]....
        /*0a40*/ 	.word	0x0500000f


	//   ....[159]....
        /*0a44*/ 	.word	0x0500000f


	//   ....[160]....
        /*0a48*/ 	.word	0x0500000f


	//   ....[161]....
        /*0a4c*/ 	.word	0x0500000f


	//   ....[162]....
        /*0a50*/ 	.word	0x0500000f


	//   ....[163]....
        /*0a54*/ 	.word	0x0500000f


	//   ....[164]....
        /*0a58*/ 	.word	0x0500000f


	//   ....[165]....
        /*0a5c*/ 	.word	0x0500000f


	//   ....[166]....
        /*0a60*/ 	.word	0x0500000f


	//   ....[167]....
        /*0a64*/ 	.word	0x0500000f


	//----- nvinfo : EIATTR_COOP_GROUP_INSTR_OFFSETS
	.align		4
.L_1121:
        /*0a68*/ 	.byte	0x04, 0x28
        /*0a6a*/ 	.short	(.L_1123 - .L_1122)


	//   ....[0]....
.L_1122:
        /*0a6c*/ 	.word	0x00000060


	//   ....[1]....
        /*0a70*/ 	.word	0x000001a0


	//   ....[2]....
        /*0a74*/ 	.word	0x000001e0


	//   ....[3]....
        /*0a78*/ 	.word	0x000003f0


	//   ....[4]....
        /*0a7c*/ 	.word	0x00000550


	//   ....[5]....
        /*0a80*/ 	.word	0x00000670


	//   ....[6]....
        /*0a84*/ 	.word	0x000007d0


	//   ....[7]....
        /*0a88*/ 	.word	0x00004990


	//   ....[8]....
        /*0a8c*/ 	.word	0x00006790


	//   ....[9]....
        /*0a90*/ 	.word	0x00006ec0


	//   ....[10]....
        /*0a94*/ 	.word	0x00006ed0


	//   ....[11]....
        /*0a98*/ 	.word	0x00006ee0


	//   ....[12]....
        /*0a9c*/ 	.word	0x00006ef0


	//   ....[13]....
        /*0aa0*/ 	.word	0x00007220


	//   ....[14]....
        /*0aa4*/ 	.word	0x00007230


	//   ....[15]....
        /*0aa8*/ 	.word	0x00007240


	//   ....[16]....
        /*0aac*/ 	.word	0x00007250


	//   ....[17]....
        /*0ab0*/ 	.word	0x00008540


	//   ....[18]....
        /*0ab4*/ 	.word	0x00008550


	//   ....[19]....
        /*0ab8*/ 	.word	0x00008560


	//   ....[20]....
        /*0abc*/ 	.word	0x00008570


	//   ....[21]....
        /*0ac0*/ 	.word	0x000087c0


	//   ....[22]....
        /*0ac4*/ 	.word	0x000087d0


	//   ....[23]....
        /*0ac8*/ 	.word	0x000087e0


	//   ....[24]....
        /*0acc*/ 	.word	0x000087f0


	//   ....[25]....
        /*0ad0*/ 	.word	0x0000a020


	//   ....[26]....
        /*0ad4*/ 	.word	0x0000b740


	//   ....[27]....
        /*0ad8*/ 	.word	0x0000b770


	//   ....[28]....
        /*0adc*/ 	.word	0x0000bb20


	//   ....[29]....
        /*0ae0*/ 	.word	0x0000bc20


	//   ....[30]....
        /*0ae4*/ 	.word	0x0000bf60


	//   ....[31]....
        /*0ae8*/ 	.word	0x0000c020


	//   ....[32]....
        /*0aec*/ 	.word	0x0000c930


	//   ....[33]....
        /*0af0*/ 	.word	0x0000cf20


	//   ....[34]....
        /*0af4*/ 	.word	0x0000e670


	//   ....[35]....
        /*0af8*/ 	.word	0x0000e910


	//   ....[36]....
        /*0afc*/ 	.word	0x0000ea20


	//   ....[37]....
        /*0b00*/ 	.word	0x0000ec20


	//   ....[38]....
        /*0b04*/ 	.word	0x0000eda0


	//   ....[39]....
        /*0b08*/ 	.word	0x0000eee0


	//   ....[40]....
        /*0b0c*/ 	.word	0x000100f0


	//   ....[41]....
        /*0b10*/ 	.word	0x00010750


	//   ....[42]....
        /*0b14*/ 	.word	0x00012060


	//   ....[43]....
        /*0b18*/ 	.word	0x00012070


	//   ....[44]....
        /*0b1c*/ 	.word	0x00012090


	//   ....[45]....
        /*0b20*/ 	.word	0x00012210


	//   ....[46]....
        /*0b24*/ 	.word	0x000133d0


	//   ....[47]....
        /*0b28*/ 	.word	0x00013420


	//   ....[48]....
        /*0b2c*/ 	.word	0x00013450


	//   ....[49]....
        /*0b30*/ 	.word	0x000134e0


	//   ....[50]....
        /*0b34*/ 	.word	0x00013500


	//   ....[51]....
        /*0b38*/ 	.word	0x00014ed0


	//   ....[52]....
        /*0b3c*/ 	.word	0x000153b0


	//   ....[53]....
        /*0b40*/ 	.word	0x000153f0


	//   ....[54]....
        /*0b44*/ 	.word	0x00015410


	//   ....[55]....
        /*0b48*/ 	.word	0x00015430


	//   ....[56]....
        /*0b4c*/ 	.word	0x00015a40


	//   ....[57]....
        /*0b50*/ 	.word	0x00015aa0


	//   ....[58]....
        /*0b54*/ 	.word	0x00015d40


	//   ....[59]....
        /*0b58*/ 	.word	0x00015d60


	//   ....[60]....
        /*0b5c*/ 	.word	0x000168e0


	//   ....[61]....
        /*0b60*/ 	.word	0x00016900


	//   ....[62]....
        /*0b64*/ 	.word	0x00016b30


	//   ....[63]....
        /*0b68*/ 	.word	0x00016b50


	//   ....[64]....
        /*0b6c*/ 	.word	0x00016e00


	//   ....[65]....
        /*0b70*/ 	.word	0x00016fe0


	//   ....[66]....
        /*0b74*/ 	.word	0x00017010


	//   ....[67]....
        /*0b78*/ 	.word	0x00017040


	//   ....[68]....
        /*0b7c*/ 	.word	0x00017070


	//   ....[69]....
        /*0b80*/ 	.word	0x000170a0


	//   ....[70]....
        /*0b84*/ 	.word	0x000170d0


	//   ....[71]....
        /*0b88*/ 	.word	0x00017240


	//   ....[72]....
        /*0b8c*/ 	.word	0x00017270


	//   ....[73]....
        /*0b90*/ 	.word	0x000172a0


	//   ....[74]....
        /*0b94*/ 	.word	0x000172d0


	//   ....[75]....
        /*0b98*/ 	.word	0x00017300


	//   ....[76]....
        /*0b9c*/ 	.word	0x00017330


	//   ....[77]....
        /*0ba0*/ 	.word	0x000173d0


	//   ....[78]....
        /*0ba4*/ 	.word	0x00017430


	//   ....[79]....
        /*0ba8*/ 	.word	0x000174c0


	//   ....[80]....
        /*0bac*/ 	.word	0x00018370


	//   ....[81]....
        /*0bb0*/ 	.word	0x0001a590


	//   ....[82]....
        /*0bb4*/ 	.word	0x0001b120


	//   ....[83]....
        /*0bb8*/ 	.word	0x0001b130


	//   ....[84]....
        /*0bbc*/ 	.word	0x0001b150


	//   ....[85]....
        /*0bc0*/ 	.word	0x0001b220


	//   ....[86]....
        /*0bc4*/ 	.word	0x0001b250


	//   ....[87]....
        /*0bc8*/ 	.word	0x0001b2b0


	//   ....[88]....
        /*0bcc*/ 	.word	0x0001b2c0


	//   ....[89]....
        /*0bd0*/ 	.word	0x0001b330


	//   ....[90]....
        /*0bd4*/ 	.word	0x0001bc80


	//   ....[91]....
        /*0bd8*/ 	.word	0x0001bc90


	//   ....[92]....
        /*0bdc*/ 	.word	0x0001bdd0


	//   ....[93]....
        /*0be0*/ 	.word	0x0001bde0


	//   ....[94]....
        /*0be4*/ 	.word	0x0001c090


	//   ....[95]....
        /*0be8*/ 	.word	0x0001c0a0


	//   ....[96]....
        /*0bec*/ 	.word	0x0001c210


	//   ....[97]....
        /*0bf0*/ 	.word	0x0001c220


	//   ....[98]....
        /*0bf4*/ 	.word	0x00020020


	//   ....[99]....
        /*0bf8*/ 	.word	0x00020050


	//   ....[100]....
        /*0bfc*/ 	.word	0x00020090


	//   ....[101]....
        /*0c00*/ 	.word	0x000200c0


	//   ....[102]....
        /*0c04*/ 	.word	0x000200f0


	//   ....[103]....
        /*0c08*/ 	.word	0x00020120


	//   ....[104]....
        /*0c0c*/ 	.word	0x00020150


	//   ....[105]....
        /*0c10*/ 	.word	0x00020180


	//   ....[106]....
        /*0c14*/ 	.word	0x00020300


	//   ....[107]....
        /*0c18*/ 	.word	0x00020330


	//   ....[108]....
        /*0c1c*/ 	.word	0x00020360


	//   ....[109]....
        /*0c20*/ 	.word	0x00020390


	//   ....[110]....
        /*0c24*/ 	.word	0x000203c0


	//   ....[111]....
        /*0c28*/ 	.word	0x000203f0


	//   ....[112]....
        /*0c2c*/ 	.word	0x000204b0


	//   ....[113]....
        /*0c30*/ 	.word	0x000204d0


	//   ....[114]....
        /*0c34*/ 	.word	0x00020540


	//   ....[115]....
        /*0c38*/ 	.word	0x00020c10


	//   ....[116]....
        /*0c3c*/ 	.word	0x00021050


	//   ....[117]....
        /*0c40*/ 	.word	0x000210e0


	//   ....[118]....
        /*0c44*/ 	.word	0x00021130


	//   ....[119]....
        /*0c48*/ 	.word	0x00021180


	//   ....[120]....
        /*0c4c*/ 	.word	0x00021210


	//   ....[121]....
        /*0c50*/ 	.word	0x000212a0


	//   ....[122]....
        /*0c54*/ 	.word	0x000212f0


	//   ....[123]....
        /*0c58*/ 	.word	0x00021340


	//   ....[124]....
        /*0c5c*/ 	.word	0x00021420


	//   ....[125]....
        /*0c60*/ 	.word	0x000214b0


	//   ....[126]....
        /*0c64*/ 	.word	0x00021500


	//   ....[127]....
        /*0c68*/ 	.word	0x00021560


	//   ....[128]....
        /*0c6c*/ 	.word	0x00021600


	//   ....[129]....
        /*0c70*/ 	.word	0x00021690


	//   ....[130]....
        /*0c74*/ 	.word	0x000216e0


	//   ....[131]....
        /*0c78*/ 	.word	0x00021730


	//   ....[132]....
        /*0c7c*/ 	.word	0x00021a90


	//   ....[133]....
        /*0c80*/ 	.word	0x00021d80


	//   ....[134]....
        /*0c84*/ 	.word	0x00021f00


	//   ....[135]....
        /*0c88*/ 	.word	0x00021f50


	//   ....[136]....
        /*0c8c*/ 	.word	0x00021fb0


	//   ....[137]....
        /*0c90*/ 	.word	0x00022010


	//   ....[138]....
        /*0c94*/ 	.word	0x00022160


	//   ....[139]....
        /*0c98*/ 	.word	0x00022200


	//   ....[140]....
        /*0c9c*/ 	.word	0x000222b0


	//   ....[141]....
        /*0ca0*/ 	.word	0x00022390


	//   ....[142]....
        /*0ca4*/ 	.word	0x00022560


	//   ....[143]....
        /*0ca8*/ 	.word	0x00022620


	//   ....[144]....
        /*0cac*/ 	.word	0x000228d0


	//   ....[145]....
        /*0cb0*/ 	.word	0x000229f0


	//   ....[146]....
        /*0cb4*/ 	.word	0x00022bc0


	//   ....[147]....
        /*0cb8*/ 	.word	0x00022c90


	//   ....[148]....
        /*0cbc*/ 	.word	0x00022e90


	//   ....[149]....
        /*0cc0*/ 	.word	0x00022f20


	//   ....[150]....
        /*0cc4*/ 	.word	0x00023250


	//   ....[151]....
        /*0cc8*/ 	.word	0x000232f0


	//   ....[152]....
        /*0ccc*/ 	.word	0x00023410


	//   ....[153]....
        /*0cd0*/ 	.word	0x00023490


	//   ....[154]....
        /*0cd4*/ 	.word	0x00023510


	//   ....[155]....
        /*0cd8*/ 	.word	0x00023590


	//   ....[156]....
        /*0cdc*/ 	.word	0x00023610


	//   ....[157]....
        /*0ce0*/ 	.word	0x000236a0


	//   ....[158]....
        /*0ce4*/ 	.word	0x00023740


	//   ....[159]....
        /*0ce8*/ 	.word	0x000237f0


	//   ....[160]....
        /*0cec*/ 	.word	0x00023870


	//   ....[161]....
        /*0cf0*/ 	.word	0x000238f0


	//   ....[162]....
        /*0cf4*/ 	.word	0x00023970


	//   ....[163]....
        /*0cf8*/ 	.word	0x00023a00


	//   ....[164]....
        /*0cfc*/ 	.word	0x00023a80


	//   ....[165]....
        /*0d00*/ 	.word	0x00023b20


	//   ....[166]....
        /*0d04*/ 	.word	0x00023bb0


	//   ....[167]....
        /*0d08*/ 	.word	0x00023ce0


	//----- nvinfo : EIATTR_REG_RECONFIG
	.align		4
.L_1123:
        /*0d0c*/ 	.byte	0x01, 0x54
	.zero		2


	//----- nvinfo : EIATTR_SYSCALL_OFFSETS
	.align		4
        /*0d10*/ 	.byte	0x04, 0x46
        /*0d12*/ 	.short	(.L_1125 - .L_1124)


	//   ....[0]....
.L_1124:
        /*0d14*/ 	.word	0x00001a70


	//   ....[1]....
        /*0d18*/ 	.word	0x00001bc0


	//   ....[2]....
        /*0d1c*/ 	.word	0x00006950


	//   ....[3]....
        /*0d20*/ 	.word	0x00006c70


	//   ....[4]....
        /*0d24*/ 	.word	0x0001a190


	//   ....[5]....
        /*0d28*/ 	.word	0x0001a2f0


	//   ....[6]....
        /*0d2c*/ 	.word	0x0001a3f0


	//   ....[7]....
        /*0d30*/ 	.word	0x0001ad00


	//   ....[8]....
        /*0d34*/ 	.word	0x0001b650


	//----- nvinfo : EIATTR_MBARRIER_INSTR_OFFSETS
	.align		4
.L_1125:
        /*0d38*/ 	.byte	0x04, 0x39
        /*0d3a*/ 	.short	(.L_1127 - .L_1126)


	//   ....[0]....
.L_1126:
        /*0d3c*/ 	.word	0x000002d0
        /*0d40*/ 	.word	0x000000ff
        /*0d44*/ 	.word	0x00038800
        /*0d48*/ 	.short	0x0100
        /*0d4a*/ 	.byte	0x08
	.zero		1


	//   ....[1]....
        /*0d4c*/ 	.word	0x000002e0
        /*0d50*/ 	.word	0x000000ff
        /*0d54*/ 	.word	0x00038810
        /*0d58*/ 	.short	0x0100
        /*0d5a*/ 	.byte	0x08
	.zero		1


	//   ....[2]....
        /*0d5c*/ 	.word	0x000002f0
        /*0d60*/ 	.word	0x000000ff
        /*0d64*/ 	.word	0x00038820
        /*0d68*/ 	.short	0x0100
        /*0d6a*/ 	.byte	0x08
	.zero		1


	//   ....[3]....
        /*0d6c*/ 	.word	0x000003a0
        /*0d70*/ 	.word	0x000000ff
        /*0d74*/ 	.word	0x00038830
        /*0d78*/ 	.short	0x0100
        /*0d7a*/ 	.byte	0x06
	.zero		1


	//   ....[4]....
        /*0d7c*/ 	.word	0x000003b0
        /*0d80*/ 	.word	0x000000ff
        /*0d84*/ 	.word	0x00038840
        /*0d88*/ 	.short	0x0100
        /*0d8a*/ 	.byte	0x06
	.zero		1


	//   ....[5]....
        /*0d8c*/ 	.word	0x000003c0
        /*0d90*/ 	.word	0x000000ff
        /*0d94*/ 	.word	0x00038838
        /*0d98*/ 	.short	0x0100
        /*0d9a*/ 	.byte	0x06
	.zero		1


	//   ....[6]....
        /*0d9c*/ 	.word	0x000003d0
        /*0da0*/ 	.word	0x000000ff
        /*0da4*/ 	.word	0x00038848
        /*0da8*/ 	.short	0x0100
        /*0daa*/ 	.byte	0x06
	.zero		1


	//   ....[7]....
        /*0dac*/ 	.word	0x00000500
        /*0db0*/ 	.word	0x000000ff
        /*0db4*/ 	.word	0x00038850
        /*0db8*/ 	.short	0x0100
        /*0dba*/ 	.byte	0x08
	.zero		1


	//   ....[8]....
        /*0dbc*/ 	.word	0x00000510
        /*0dc0*/ 	.word	0x000000ff
        /*0dc4*/ 	.word	0x00038860
        /*0dc8*/ 	.short	0x0100
        /*0dca*/ 	.byte	0x08
	.zero		1


	//   ....[9]....
        /*0dcc*/ 	.word	0x00000520
        /*0dd0*/ 	.word	0x000000ff
        /*0dd4*/ 	.word	0x00038858
        /*0dd8*/ 	.short	0x0100
        /*0dda*/ 	.byte	0x08
	.zero		1


	//   ....[10]....
        /*0ddc*/ 	.word	0x00000530
        /*0de0*/ 	.word	0x000000ff
        /*0de4*/ 	.word	0x00038868
        /*0de8*/ 	.short	0x0100
        /*0dea*/ 	.byte	0x08
	.zero		1


	//   ....[11]....
        /*0dec*/ 	.word	0x00000620
        /*0df0*/ 	.word	0x000000ff
        /*0df4*/ 	.word	0x00038870
        /*0df8*/ 	.short	0x0100
        /*0dfa*/ 	.byte	0x06
	.zero		1


	//   ....[12]....
        /*0dfc*/ 	.word	0x00000630
        /*0e00*/ 	.word	0x000000ff
        /*0e04*/ 	.word	0x00038880
        /*0e08*/ 	.short	0x0100
        /*0e0a*/ 	.byte	0x06
	.zero		1


	//   ....[13]....
        /*0e0c*/ 	.word	0x00000640
        /*0e10*/ 	.word	0x000000ff
        /*0e14*/ 	.word	0x00038878
        /*0e18*/ 	.short	0x0100
        /*0e1a*/ 	.byte	0x06
	.zero		1


	//   ....[14]....
        /*0e1c*/ 	.word	0x00000650
        /*0e20*/ 	.word	0x000000ff
        /*0e24*/ 	.word	0x00038888
        /*0e28*/ 	.short	0x0100
        /*0e2a*/ 	.byte	0x06
	.zero		1


	//   ....[15]....
        /*0e2c*/ 	.word	0x00000780
        /*0e30*/ 	.word	0x000000ff
        /*0e34*/ 	.word	0x00038890
        /*0e38*/ 	.short	0x0100
        /*0e3a*/ 	.byte	0x08
	.zero		1


	//   ....[16]....
        /*0e3c*/ 	.word	0x00000790
        /*0e40*/ 	.word	0x000000ff
        /*0e44*/ 	.word	0x000388a0
        /*0e48*/ 	.short	0x0100
        /*0e4a*/ 	.byte	0x08
	.zero		1


	//   ....[17]....
        /*0e4c*/ 	.word	0x000007a0
        /*0e50*/ 	.word	0x000000ff
        /*0e54*/ 	.word	0x00038898
        /*0e58*/ 	.short	0x0100
        /*0e5a*/ 	.byte	0x08
	.zero		1


	//   ....[18]....
        /*0e5c*/ 	.word	0x000007b0
        /*0e60*/ 	.word	0x000000ff
        /*0e64*/ 	.word	0x000388a8
        /*0e68*/ 	.short	0x0100
        /*0e6a*/ 	.byte	0x08
	.zero		1


	//   ....[19]....
        /*0e6c*/ 	.word	0x000008e0
        /*0e70*/ 	.word	0x000000ff
        /*0e74*/ 	.word	0x000388b0
        /*0e78*/ 	.short	0x0100
        /*0e7a*/ 	.byte	0x08
	.zero		1


	//   ....[20]....
        /*0e7c*/ 	.word	0x000008f0
        /*0e80*/ 	.word	0x000000ff
        /*0e84*/ 	.word	0x000388c0
        /*0e88*/ 	.short	0x0100
        /*0e8a*/ 	.byte	0x08
	.zero		1


	//   ....[21]....
        /*0e8c*/ 	.word	0x00000900
        /*0e90*/ 	.word	0x000000ff
        /*0e94*/ 	.word	0x000388b8
        /*0e98*/ 	.short	0x0100
        /*0e9a*/ 	.byte	0x08
	.zero		1


	//   ....[22]....
        /*0e9c*/ 	.word	0x00000910
        /*0ea0*/ 	.word	0x000000ff
        /*0ea4*/ 	.word	0x000388c8
        /*0ea8*/ 	.short	0x0100
        /*0eaa*/ 	.byte	0x08
	.zero		1


	//   ....[23]....
        /*0eac*/ 	.word	0x000027c0
        /*0eb0*/ 	.word	0x00000044
        /*0eb4*/ 	.word	0x00038890
        /*0eb8*/ 	.short	0x010a
        /*0eba*/ 	.byte	0x3f
	.zero		1


	//   ....[24]....
        /*0ebc*/ 	.word	0x00003210
        /*0ec0*/ 	.word	0x00000044
        /*0ec4*/ 	.word	0x00038890
        /*0ec8*/ 	.short	0x010a
        /*0eca*/ 	.byte	0x3f
	.zero		1


	//   ....[25]....
        /*0ecc*/ 	.word	0x00003b10
        /*0ed0*/ 	.word	0x00000044
        /*0ed4*/ 	.word	0x00038890
        /*0ed8*/ 	.short	0x010a
        /*0eda*/ 	.byte	0x3f
	.zero		1


	//   ....[26]....
        /*0edc*/ 	.word	0x00003d10
        /*0ee0*/ 	.word	0x00000004
        /*0ee4*/ 	.word	0x00000000
        /*0ee8*/ 	.short	0x0101
        /*0eea*/ 	.byte	0x3f
	.zero		1


	//   ....[27]....
        /*0eec*/ 	.word	0x00003d50
        /*0ef0*/ 	.word	0x00000044
        /*0ef4*/ 	.word	0x000388b0
        /*0ef8*/ 	.short	0x010a
        /*0efa*/ 	.byte	0x3f
	.zero		1


	//   ....[28]....
        /*0efc*/ 	.word	0x000043b0
        /*0f00*/ 	.word	0x00000044
        /*0f04*/ 	.word	0x00000000
        /*0f08*/ 	.short	0x0101
        /*0f0a*/ 	.byte	0x3f
	.zero		1


	//   ....[29]....
        /*0f0c*/ 	.word	0x00004dd0
        /*0f10*/ 	.word	0x00000003
        /*0f14*/ 	.word	0x00000000
        /*0f18*/ 	.short	0x0101
        /*0f1a*/ 	.byte	0x3f
	.zero		1


	//   ....[30]....
        /*0f1c*/ 	.word	0x00005950
        /*0f20*/ 	.word	0x00000003
        /*0f24*/ 	.word	0x00000000
        /*0f28*/ 	.short	0x0101
        /*0f2a*/ 	.byte	0x3f
	.zero		1


	//   ....[31]....
        /*0f2c*/ 	.word	0x000069e0
        /*0f30*/ 	.word	0x00000002
        /*0f34*/ 	.word	0x00038800
        /*0f38*/ 	.short	0x010a
        /*0f3a*/ 	.byte	0x3f
	.zero		1


	//   ....[32]....
        /*0f3c*/ 	.word	0x00006a30
        /*0f40*/ 	.word	0x00000002
        /*0f44*/ 	.word	0x00038800
        /*0f48*/ 	.short	0x010a
        /*0f4a*/ 	.byte	0x3f
	.zero		1


	//   ....[33]....
        /*0f4c*/ 	.word	0x00007490
        /*0f50*/ 	.word	0x00000002
        /*0f54*/ 	.word	0x00038800
        /*0f58*/ 	.short	0x010a
        /*0f5a*/ 	.byte	0x3f
	.zero		1


	//   ....[34]....
        /*0f5c*/ 	.word	0x000089a0
        /*0f60*/ 	.word	0x00000002
        /*0f64*/ 	.word	0x00038800
        /*0f68*/ 	.short	0x010a
        /*0f6a*/ 	.byte	0x3f
	.zero		1


	//   ....[35]....
        /*0f6c*/ 	.word	0x000098f0
        /*0f70*/ 	.word	0x000000a9
        /*0f74*/ 	.word	0x00038830
        /*0f78*/ 	.short	0x010a
        /*0f7a*/ 	.byte	0x3f
	.zero		1


	//   ....[36]....
        /*0f7c*/ 	.word	0x000099a0
        /*0f80*/ 	.word	0x000000a9
        /*0f84*/ 	.word	0x00038830
        /*0f88*/ 	.short	0x010a
        /*0f8a*/ 	.byte	0x3f
	.zero		1


	//   ....[37]....
        /*0f8c*/ 	.word	0x00009cb0
        /*0f90*/ 	.word	0x00000002
        /*0f94*/ 	.word	0x00038810
        /*0f98*/ 	.short	0x010a
        /*0f9a*/ 	.byte	0x3f
	.zero		1


	//   ....[38]....
        /*0f9c*/ 	.word	0x00009d00
        /*0fa0*/ 	.word	0x000000a9
        /*0fa4*/ 	.word	0x00038850
        /*0fa8*/ 	.short	0x010a
        /*0faa*/ 	.byte	0x3f
	.zero		1


	//   ....[39]....
        /*0fac*/ 	.word	0x00009db0
        /*0fb0*/ 	.word	0x000000a9
        /*0fb4*/ 	.word	0x00038850
        /*0fb8*/ 	.short	0x010a
        /*0fba*/ 	.byte	0x3f
	.zero		1


	//   ....[40]....
        /*0fbc*/ 	.word	0x0000c210
        /*0fc0*/ 	.word	0x00000014
        /*0fc4*/ 	.word	0x00000000
        /*0fc8*/ 	.short	0x0101
        /*0fca*/ 	.byte	0x3f
	.zero		1


	//   ....[41]....
        /*0fcc*/ 	.word	0x0000c950
        /*0fd0*/ 	.word	0x000000a9
        /*0fd4*/ 	.word	0x00000000
        /*0fd8*/ 	.short	0x0101
        /*0fda*/ 	.byte	0x3f
	.zero		1


	//   ....[42]....
        /*0fdc*/ 	.word	0x0000ca50
        /*0fe0*/ 	.word	0x000000c5
        /*0fe4*/ 	.word	0x00038830
        /*0fe8*/ 	.short	0x010a
        /*0fea*/ 	.byte	0x3f
	.zero		1


	//   ....[43]....
        /*0fec*/ 	.word	0x0000cac0
        /*0ff0*/ 	.word	0x000000c5
        /*0ff4*/ 	.word	0x00038830
        /*0ff8*/ 	.short	0x010a
        /*0ffa*/ 	.byte	0x3f
	.zero		1


	//   ....[44]....
        /*0ffc*/ 	.word	0x0000cd30
        /*1000*/ 	.word	0x000000c5
        /*1004*/ 	.word	0x00038850
        /*1008*/ 	.short	0x010a
        /*100a*/ 	.byte	0x3f
	.zero		1


	//   ....[45]....
        /*100c*/ 	.word	0x0000cd80
        /*1010*/ 	.word	0x000000c5
        /*1014*/ 	.word	0x00038850
        /*1018*/ 	.short	0x010a
        /*101a*/ 	.byte	0x3f
	.zero		1


	//   ....[46]....
        /*101c*/ 	.word	0x0000f120
        /*1020*/ 	.word	0x000000a7
        /*1024*/ 	.word	0x00000000
        /*1028*/ 	.short	0x0101
        /*102a*/ 	.byte	0x3f
	.zero		1


	//   ....[47]....
        /*102c*/ 	.word	0x00010110
        /*1030*/ 	.word	0x000000c5
        /*1034*/ 	.word	0x00000000
        /*1038*/ 	.short	0x0101
        /*103a*/ 	.byte	0x3f
	.zero		1


	//   ....[48]....
        /*103c*/ 	.word	0x00010260
        /*1040*/ 	.word	0x000000c2
        /*1044*/ 	.word	0x00038830
        /*1048*/ 	.short	0x010a
        /*104a*/ 	.byte	0x3f
	.zero		1


	//   ....[49]....
        /*104c*/ 	.word	0x000102d0
        /*1050*/ 	.word	0x000000c2
        /*1054*/ 	.word	0x00038830
        /*1058*/ 	.short	0x010a
        /*105a*/ 	.byte	0x3f
	.zero		1


	//   ....[50]....
        /*105c*/ 	.word	0x00010540
        /*1060*/ 	.word	0x000000c2
        /*1064*/ 	.word	0x00038850
        /*1068*/ 	.short	0x010a
        /*106a*/ 	.byte	0x3f
	.zero		1


	//   ....[51]....
        /*106c*/ 	.word	0x00010590
        /*1070*/ 	.word	0x000000c2
        /*1074*/ 	.word	0x00038850
        /*1078*/ 	.short	0x010a
        /*107a*/ 	.byte	0x3f
	.zero		1


	//   ....[52]....
        /*107c*/ 	.word	0x00012550
        /*1080*/ 	.word	0x000000a2
        /*1084*/ 	.word	0x00000000
        /*1088*/ 	.short	0x0101
        /*108a*/ 	.byte	0x3f
	.zero		1


	//   ....[53]....
        /*108c*/ 	.word	0x000133f0
        /*1090*/ 	.word	0x000000c2
        /*1094*/ 	.word	0x00000000
        /*1098*/ 	.short	0x0101
        /*109a*/ 	.byte	0x3f
	.zero		1


	//   ....[54]....
        /*109c*/ 	.word	0x00015a10
        /*10a0*/ 	.word	0x00000000
        /*10a4*/ 	.word	0x00000000
        /*10a8*/ 	.short	0x0101
        /*10aa*/ 	.byte	0x3f
	.zero		1


	//   ....[55]....
        /*10ac*/ 	.word	0x00018460
        /*10b0*/ 	.word	0x00000005
        /*10b4*/ 	.word	0x00038820
        /*10b8*/ 	.short	0x010a
        /*10ba*/ 	.byte	0x3f
	.zero		1


	//   ....[56]....
        /*10bc*/ 	.word	0x00018550
        /*10c0*/ 	.word	0x00000004
        /*10c4*/ 	.word	0x000388a0
        /*10c8*/ 	.short	0x010a
        /*10ca*/ 	.byte	0x3f
	.zero		1


	//   ....[57]....
        /*10cc*/ 	.word	0x000187a0
        /*10d0*/ 	.word	0x00000004
        /*10d4*/ 	.word	0x000388c0
        /*10d8*/ 	.short	0x010a
        /*10da*/ 	.byte	0x3f
	.zero		1


	//   ....[58]....
        /*10dc*/ 	.word	0x00019220
        /*10e0*/ 	.word	0x00000004
        /*10e4*/ 	.word	0x000388a0
        /*10e8*/ 	.short	0x010a
        /*10ea*/ 	.byte	0x3f
	.zero		1


	//   ....[59]....
        /*10ec*/ 	.word	0x00019460
        /*10f0*/ 	.word	0x00000004
        /*10f4*/ 	.word	0x000388c0
        /*10f8*/ 	.short	0x010a
        /*10fa*/ 	.byte	0x3f
	.zero		1


	//   ....[60]....
        /*10fc*/ 	.word	0x0001a840
        /*1100*/ 	.word	0x00000000
        /*1104*/ 	.word	0x00038840
        /*1108*/ 	.short	0x010a
        /*110a*/ 	.byte	0x3f
	.zero		1


	//   ....[61]....
        /*110c*/ 	.word	0x0001b3f0
        /*1110*/ 	.word	0x00000008
        /*1114*/ 	.word	0x00038800
        /*1118*/ 	.short	0x0107
        /*111a*/ 	.byte	0x3f
	.zero		1


	//   ....[62]....
        /*111c*/ 	.word	0x0001b4a0
        /*1120*/ 	.word	0x00000000
        /*1124*/ 	.word	0x00038800
        /*1128*/ 	.short	0x0101
        /*112a*/ 	.byte	0x3f
	.zero		1


	//   ....[63]....
        /*112c*/ 	.word	0x0001c450
        /*1130*/ 	.word	0x00000000
        /*1134*/ 	.word	0x00038810
        /*1138*/ 	.short	0x0107
        /*113a*/ 	.byte	0x3f
	.zero		1


	//   ....[64]....
        /*113c*/ 	.word	0x0001c550
        /*1140*/ 	.word	0x00000002
        /*1144*/ 	.word	0x00038810
        /*1148*/ 	.short	0x0101
        /*114a*/ 	.byte	0x3f
	.zero		1


	//   ....[65]....
        /*114c*/ 	.word	0x0001c570
        /*1150*/ 	.word	0x00000002
        /*1154*/ 	.word	0x00038820
        /*1158*/ 	.short	0x010a
        /*115a*/ 	.byte	0x3f
	.zero		1


	//   ....[66]....
        /*115c*/ 	.word	0x0001c680
        /*1160*/ 	.word	0x00000000
        /*1164*/ 	.word	0x00038860
        /*1168*/ 	.short	0x010a
        /*116a*/ 	.byte	0x3f
	.zero		1


	//   ....[67]....
        /*116c*/ 	.word	0x0001d370
        /*1170*/ 	.word	0x00000000
        /*1174*/ 	.word	0x00038840
        /*1178*/ 	.short	0x010a
        /*117a*/ 	.byte	0x3f
	.zero		1


	//   ....[68]....
        /*117c*/ 	.word	0x0001d5d0
        /*1180*/ 	.word	0x00000000
        /*1184*/ 	.word	0x00038860
        /*1188*/ 	.short	0x010a
        /*118a*/ 	.byte	0x3f
	.zero		1


	//   ....[69]....
        /*118c*/ 	.word	0x0001e250
        /*1190*/ 	.word	0x00000002
        /*1194*/ 	.word	0x00038840
        /*1198*/ 	.short	0x010a
        /*119a*/ 	.byte	0x3f
	.zero		1


	//   ....[70]....
        /*119c*/ 	.word	0x0001e4a0
        /*11a0*/ 	.word	0x00000002
        /*11a4*/ 	.word	0x00038860
        /*11a8*/ 	.short	0x010a
        /*11aa*/ 	.byte	0x3f
	.zero		1


	//   ....[71]....
        /*11ac*/ 	.word	0x0001f0b0
        /*11b0*/ 	.word	0x00000002
        /*11b4*/ 	.word	0x00038840
        /*11b8*/ 	.short	0x010a
        /*11ba*/ 	.byte	0x3f
	.zero		1


	//   ....[72]....
        /*11bc*/ 	.word	0x0001f310
        /*11c0*/ 	.word	0x00000002
        /*11c4*/ 	.word	0x00038860
        /*11c8*/ 	.short	0x010a
        /*11ca*/ 	.byte	0x3f
	.zero		1


	//   ....[73]....
        /*11cc*/ 	.word	0x00020b90
        /*11d0*/ 	.word	0x00000000
        /*11d4*/ 	.word	0x00038820
        /*11d8*/ 	.short	0x010a
        /*11da*/ 	.byte	0x3f
	.zero		1


	//   ....[74]....
        /*11dc*/ 	.word	0x00020d40
        /*11e0*/ 	.word	0x00000006
        /*11e4*/ 	.word	0x00000000
        /*11e8*/ 	.short	0x010a
        /*11ea*/ 	.byte	0x3f
	.zero		1


	//   ....[75]....
        /*11ec*/ 	.word	0x00020db0
        /*11f0*/ 	.word	0x00000007
        /*11f4*/ 	.word	0x00000000
        /*11f8*/ 	.short	0x010a
        /*11fa*/ 	.byte	0x3f
	.zero		1


	//   ....[76]....
        /*11fc*/ 	.word	0x00020e20
        /*1200*/ 	.word	0x00000004
        /*1204*/ 	.word	0x00000000
        /*1208*/ 	.short	0x010a
        /*120a*/ 	.byte	0x3f
	.zero		1


	//   ....[77]....
        /*120c*/ 	.word	0x00020e50
        /*1210*/ 	.word	0x00000003
        /*1214*/ 	.word	0x00000000
        /*1218*/ 	.short	0x010a
        /*121a*/ 	.byte	0x3f
	.zero		1


	//   ....[78]....
        /*121c*/ 	.word	0x00020eb0
        /*1220*/ 	.word	0x00000044
        /*1224*/ 	.word	0x00038890
        /*1228*/ 	.short	0x010a
        /*122a*/ 	.byte	0x3f
	.zero		1


	//   ....[79]....
        /*122c*/ 	.word	0x00020f00
        /*1230*/ 	.word	0x00000044
        /*1234*/ 	.word	0x00038890
        /*1238*/ 	.short	0x010a
        /*123a*/ 	.byte	0x3f
	.zero		1


	//   ....[80]....
        /*123c*/ 	.word	0x00020f50
        /*1240*/ 	.word	0x00000044
        /*1244*/ 	.word	0x00038890
        /*1248*/ 	.short	0x010a
        /*124a*/ 	.byte	0x3f
	.zero		1


	//   ....[81]....
        /*124c*/ 	.word	0x00020fa0
        /*1250*/ 	.word	0x00000044
        /*1254*/ 	.word	0x000388b0
        /*1258*/ 	.short	0x010a
        /*125a*/ 	.byte	0x3f
	.zero		1


	//   ....[82]....
        /*125c*/ 	.word	0x00021370
        /*1260*/ 	.word	0x00000002
        /*1264*/ 	.word	0x00038800
        /*1268*/ 	.short	0x010a
        /*126a*/ 	.byte	0x3f
	.zero		1


	//   ....[83]....
        /*126c*/ 	.word	0x00021780
        /*1270*/ 	.word	0x00000002
        /*1274*/ 	.word	0x00038800
        /*1278*/ 	.short	0x010a
        /*127a*/ 	.byte	0x3f
	.zero		1


	//   ....[84]....
        /*127c*/ 	.word	0x000217d0
        /*1280*/ 	.word	0x000000a9
        /*1284*/ 	.word	0x00038830
        /*1288*/ 	.short	0x010a
        /*128a*/ 	.byte	0x3f
	.zero		1


	//   ....[85]....
        /*128c*/ 	.word	0x00021820
        /*1290*/ 	.word	0x00000002
        /*1294*/ 	.word	0x00038810
        /*1298*/ 	.short	0x010a
        /*129a*/ 	.byte	0x3f
	.zero		1


	//   ....[86]....
        /*129c*/ 	.word	0x00021870
        /*12a0*/ 	.word	0x000000a9
        /*12a4*/ 	.word	0x00038850
        /*12a8*/ 	.short	0x010a
        /*12aa*/ 	.byte	0x3f
	.zero		1


	//   ....[87]....
        /*12ac*/ 	.word	0x000218c0
        /*12b0*/ 	.word	0x000000c5
        /*12b4*/ 	.word	0x00038830
        /*12b8*/ 	.short	0x010a
        /*12ba*/ 	.byte	0x3f
	.zero		1


	//   ....[88]....
        /*12bc*/ 	.word	0x00021910
        /*12c0*/ 	.word	0x000000c5
        /*12c4*/ 	.word	0x00038850
        /*12c8*/ 	.short	0x010a
        /*12ca*/ 	.byte	0x3f
	.zero		1


	//   ....[89]....
        /*12cc*/ 	.word	0x00021960
        /*12d0*/ 	.word	0x000000c2
        /*12d4*/ 	.word	0x00038830
        /*12d8*/ 	.short	0x010a
        /*12da*/ 	.byte	0x3f
	.zero		1


	//   ....[90]....
        /*12dc*/ 	.word	0x000219b0
        /*12e0*/ 	.word	0x000000c2
        /*12e4*/ 	.word	0x00038850
        /*12e8*/ 	.short	0x010a
        /*12ea*/ 	.byte	0x3f
	.zero		1


	//   ....[91]....
        /*12ec*/ 	.word	0x00021b60
        /*12f0*/ 	.word	0x00000004
        /*12f4*/ 	.word	0x00038820
        /*12f8*/ 	.short	0x010a
        /*12fa*/ 	.byte	0x3f
	.zero		1


	//   ....[92]....
        /*12fc*/ 	.word	0x00021bb0
        /*1300*/ 	.word	0x00000004
        /*1304*/ 	.word	0x000388a0
        /*1308*/ 	.short	0x010a
        /*130a*/ 	.byte	0x3f
	.zero		1


	//   ....[93]....
        /*130c*/ 	.word	0x00021c00
        /*1310*/ 	.word	0x00000004
        /*1314*/ 	.word	0x000388c0
        /*1318*/ 	.short	0x010a
        /*131a*/ 	.byte	0x3f
	.zero		1


	//   ....[94]....
        /*131c*/ 	.word	0x00021c50
        /*1320*/ 	.word	0x00000004
        /*1324*/ 	.word	0x000388a0
        /*1328*/ 	.short	0x010a
        /*132a*/ 	.byte	0x3f
	.zero		1


	//   ....[95]....
        /*132c*/ 	.word	0x00021ca0
        /*1330*/ 	.word	0x00000004
        /*1334*/ 	.word	0x000388c0
        /*1338*/ 	.short	0x010a
        /*133a*/ 	.byte	0x3f
	.zero		1


	//   ....[96]....
        /*133c*/ 	.word	0x00021e40
        /*1340*/ 	.word	0x00000000
        /*1344*/ 	.word	0x00038840
        /*1348*/ 	.short	0x010a
        /*134a*/ 	.byte	0x3f
	.zero		1


	//   ....[97]....
        /*134c*/ 	.word	0x00022f70
        /*1350*/ 	.word	0x00000002
        /*1354*/ 	.word	0x00038820
        /*1358*/ 	.short	0x010a
        /*135a*/ 	.byte	0x3f
	.zero		1


	//   ....[98]....
        /*135c*/ 	.word	0x00022fc0
        /*1360*/ 	.word	0x00000000
        /*1364*/ 	.word	0x00038860
        /*1368*/ 	.short	0x010a
        /*136a*/ 	.byte	0x3f
	.zero		1


	//   ....[99]....
        /*136c*/ 	.word	0x00023010
        /*1370*/ 	.word	0x00000000
        /*1374*/ 	.word	0x00038840
        /*1378*/ 	.short	0x010a
        /*137a*/ 	.byte	0x3f
	.zero		1


	//   ....[100]....
        /*137c*/ 	.word	0x00023060
        /*1380*/ 	.word	0x00000000
        /*1384*/ 	.word	0x00038860
        /*1388*/ 	.short	0x010a
        /*138a*/ 	.byte	0x3f
	.zero		1


	//   ....[101]....
        /*138c*/ 	.word	0x000230b0
        /*1390*/ 	.word	0x00000002
        /*1394*/ 	.word	0x00038840
        /*1398*/ 	.short	0x010a
        /*139a*/ 	.byte	0x3f
	.zero		1


	//   ....[102]....
        /*139c*/ 	.word	0x00023100
        /*13a0*/ 	.word	0x00000002
        /*13a4*/ 	.word	0x00038860
        /*13a8*/ 	.short	0x010a
        /*13aa*/ 	.byte	0x3f
	.zero		1


	//   ....[103]....
        /*13ac*/ 	.word	0x00023150
        /*13b0*/ 	.word	0x00000002
        /*13b4*/ 	.word	0x00038840
        /*13b8*/ 	.short	0x010a
        /*13ba*/ 	.byte	0x3f
	.zero		1


	//   ....[104]....
        /*13bc*/ 	.word	0x000231a0
        /*13c0*/ 	.word	0x00000002
        /*13c4*/ 	.word	0x00038860
        /*13c8*/ 	.short	0x010a
        /*13ca*/ 	.byte	0x3f
	.zero		1


	//   ....[105]....
        /*13cc*/ 	.word	0x00023c00
        /*13d0*/ 	.word	0x00000000
        /*13d4*/ 	.word	0x00038820
        /*13d8*/ 	.short	0x010a
        /*13da*/ 	.byte	0x3f
	.zero		1


	//   ....[106]....
        /*13dc*/ 	.word	0x00023da0
        /*13e0*/ 	.word	0x00000006
        /*13e4*/ 	.word	0x00000000
        /*13e8*/ 	.short	0x010a
        /*13ea*/ 	.byte	0x3f
	.zero		1


	//   ....[107]....
        /*13ec*/ 	.word	0x00023df0
        /*13f0*/ 	.word	0x00000007
        /*13f4*/ 	.word	0x00000000
        /*13f8*/ 	.short	0x010a
        /*13fa*/ 	.byte	0x3f
	.zero		1


	//   ....[108]....
        /*13fc*/ 	.word	0x00023e40
        /*1400*/ 	.word	0x00000004
        /*1404*/ 	.word	0x00000000
        /*1408*/ 	.short	0x010a
        /*140a*/ 	.byte	0x3f
	.zero		1


	//----- nvinfo : EIATTR_NUM_MBARRIERS
	.align		4
.L_1127:
        /*140c*/ 	.byte	0x03, 0x38
        /*140e*/ 	.short	0x0017


	//----- nvinfo : EIATTR_EXIT_INSTR_OFFSETS
	.align		4
        /*1410*/ 	.byte	0x04, 0x1c
        /*1412*/ 	.short	(.L_1129 - .L_1128)


	//   ....[0]....
.L_1128:
        /*1414*/ 	.word	0x00020ea0


	//----- nvinfo : EIATTR_MAX_THREADS
	.align		4
.L_1129:
        /*1418*/ 	.byte	0x04, 0x05
        /*141a*/ 	.short	(.L_1131 - .L_1130)
.L_1130:
        /*141c*/ 	.word	0x00000180
        /*1420*/ 	.word	0x00000001
        /*1424*/ 	.word	0x00000001


	//----- nvinfo : EIATTR_CRS_STACK_SIZE
	.align		4
.L_1131:
        /*1428*/ 	.byte	0x04, 0x1e
        /*142a*/ 	.short	(.L_1133 - .L_1132)
.L_1132:
        /*142c*/ 	.word	0x00000000


	//----- nvinfo : EIATTR_CBANK_PARAM_SIZE
	.align		4
.L_1133:
        /*1430*/ 	.byte	0x03, 0x19
        /*1432*/ 	.short	0x0bf0


	//----- nvinfo : EIATTR_PARAM_CBANK
	.align		4
        /*1434*/ 	.byte	0x04, 0x0a
        /*1436*/ 	.short	(.L_1135 - .L_1134)
	.align		4
.L_1134:
        /*1438*/ 	.word	index@(.nv.constant0._ZN7cutlass13device_kernelIN5flash11enable_sm90INS1_16FlashAttnFwdSm90INS1_25CollectiveMainloopFwdSm90ILi2EN4cute5tupleIJNS5_1CILi1EEES8_S8_EEENS6_IJNS7_ILi64EEESA_SA_EEELi512ENS_10bfloat16_tEfNS_4arch4Sm90ELb1ELb0ELb0ELb1ELb0ELb1ELb1ELb0ELb0ELb1ELb0ELb0EEENS1_21CollectiveEpilogueFwdINS6_IJSA_NS7_ILi512EEESA_EEES9_SC_SE_Li256ELb1ELb1ELb0ELb0EEENS1_36VarlenDynamicPersistentTileSchedulerILi64ELi64ELi256ELi128ELb0ELb1ELb1ELb1ELb1ELb1EEEEEEEEEvNT_6ParamsE)
        /*143c*/ 	.short	0x0210
        /*143e*/ 	.short	0x0bf0


	//----- nvinfo : EIATTR_SW_WAR
	.align		4
.L_1135:
        /*1440*/ 	.byte	0x04, 0x36
        /*1442*/ 	.short	(.L_1137 - .L_1136)
.L_1136:
        /*1444*/ 	.word	0x00000008
.L_1137:


//--------------------- .nv.info._ZN7cutlass13device_kernelIN5flash11enable_sm90INS1_16FlashAttnFwdSm90INS1_25CollectiveMainloopFwdSm90ILi2EN4cute5tupleIJNS5_1CILi1EEES8_S8_EEENS6_IJNS7_ILi128EEENS7_ILi96EEENS7_ILi64EEEEEELi256ENS_10bfloat16_tEfNS_4arch4Sm90ELb0ELb0ELb0ELb0ELb0ELb0ELb0ELb1ELb0ELb1ELb0ELb0EEENS1_21CollectiveEpilogueFwdINS6_IJSA_NS7_ILi256EEESB_EEES9_SE_SG_Li256ELb0ELb1ELb0ELb0EEENS1_29StaticPersistentTileSchedulerILb0EEEEEEEEEvNT_6ParamsE --------------------------
	.section	.nv.info._ZN7cutlass13device_kernelIN5flash11enable_sm90INS1_16FlashAttnFwdSm90INS1_25CollectiveMainloopFwdSm90ILi2EN4cute5tupleIJNS5_1CILi1EEES8_S8_EEENS6_IJNS7_ILi128EEENS7_ILi96EEENS7_ILi64EEEEEELi256ENS_10bfloat16_tEfNS_4arch4Sm90ELb0ELb0ELb0ELb0ELb0ELb0ELb0ELb1ELb0ELb1ELb0ELb0EEENS1_21CollectiveEpilogueFwdINS6_IJSA_NS7_ILi256EEESB_EEES9_SE_SG_Li256ELb0ELb1ELb0ELb0EEENS1_29StaticPersistentTileSchedulerILb0EEEEEEEEEvNT_6ParamsE,"",@"SHT_CUDA_INFO"
	.sectionflags	@""
	.align	4


	//----- nvinfo : EIATTR_CUDA_API_VERSION
	.align		4
        /*0000*/ 	.byte	0x04, 0x37
        /*0002*/ 	.short	(.L_1139 - .L_1138)
.L_1138:
        /*0004*/ 	.word	0x00000082


	//----- nvinfo : EIATTR_KPARAM_INFO
	.align		4
.L_1139:
        /*0008*/ 	.byte	0x04, 0x17
        /*000a*/ 	.short	(.L_1141 - .L_1140)
.L_1140:
        /*000c*/ 	.word	0x00000000
        /*0010*/ 	.short	0x0000
        /*0012*/ 	.short	0x0070
        /*0014*/ 	.byte	0x00, 0xf0, 0x01, 0x28


	//----- nvinfo : EIATTR_SPARSE_MMA_MASK
	.align		4
.L_1141:
        /*0018*/ 	.byte	0x03, 0x50
        /*001a*/ 	.short	0x0000


	//----- nvinfo : EIATTR_MAXREG_COUNT
	.align		4
        /*001c*/ 	.byte	0x03, 0x1b
        /*001e*/ 	.short	0x00a8


	//----- nvinfo : EIATTR_NUM_BARRIERS
	.align		4
        /*0020*/ 	.byte	0x02, 0x4c
        /*0022*/ 	.byte	0x10
	.zero		1


	//----- nvinfo : EIATTR_EXTERNS
	.align		4
        /*0024*/ 	.byte	0x04, 0x0f
        /*0026*/ 	.short	(.L_1143 - .L_1142)


	//   ....[0]....
	.align		4
.L_1142:
        /*0028*/ 	.word	index@(__assertfail)


	//----- nvinfo : EIATTR_ANNOTATIONS
	.align		4
.L_1143:
        /*002c*/ 	.byte	0x04, 0x55
        /*002e*/ 	.short	(.L_1145 - .L_1144)


	//   ....[0]....
.L_1144:
        /* <DEDUP_REMOVED lines=28> */


	//----- nvinfo : EIATTR_MERCURY_ISA_VERSION
	.align		4
.L_1145:
        /*01d8*/ 	.byte	0x03, 0x5f
        /*01da*/ 	.short	0x0101


	//----- nvinfo : EIATTR_INT_WARP_WIDE_INSTR_OFFSETS
	.align		4
        /*01dc*/ 	.byte	0x04, 0x31
        /*01de*/ 	.short	(.L_1147 - .L_1146)


	//   ....[0]....
.L_1146:
        /*01e0*/ 	.word	0x00000130


	//   ....[1]....
        /*01e4*/ 	.word	0x00000170


	//   ....[2]....
        /*01e8*/ 	.word	0x000001e0


	//----- nvinfo : EIATTR_COOP_GROUP_MASK_REGIDS
	.align		4
.L_1147:
        /*01ec*/ 	.byte	0x04, 0x29
        /*01ee*/ 	.short	(.L_1149 - .L_1148)


	//   ....[0]....
.L_1148:
        /*01f0*/ 	.word	0xffffffff


	//   ....[1]....
        /*01f4*/ 	.word	0xffffffff


	//   ....[2]....
        /*01f8*/ 	.word	0xffffffff


	//   ....[3]....
        /*01fc*/ 	.word	0xffffffff


	//   ....[4]....
        /*0200*/ 	.word	0xffffffff


	//   ....[5]....
        /*0204*/ 	.word	0xffffffff


	//   ....[6]....
        /*0208*/ 	.word	0xffffffff


	//   ....[7]....
        /*020c*/ 	.word	0xffffffff


	//   ....[8]....
        /*0210*/ 	.word	0xffffffff


	//   ....[9]....
        /*0214*/ 	.word	0xffffffff


	//   ....[10]....
        /*0218*/ 	.word	0xffffffff


	//   ....[11]....
        /*021c*/ 	.word	0xffffffff


	//   ....[12]....
        /*0220*/ 	.word	0xffffffff


	//   ....[13]....
        /*0224*/ 	.word	0xffffffff


	//   ....[14]....
        /*0228*/ 	.word	0xffffffff


	//   ....[15]....
        /*022c*/ 	.word	0xffffffff


	//   ....[16]....
        /*0230*/ 	.word	0xffffffff


	//   ....[17]....
        /*0234*/ 	.word	0xffffffff


	//   ....[18]....
        /*0238*/ 	.word	0xffffffff


	//   ....[19]....
        /*023c*/ 	.word	0xffffffff


	//   ....[20]....
        /*0240*/ 	.word	0xffffffff


	//   ....[21]....
        /*0244*/ 	.word	0xffffffff


	//   ....[22]....
        /*0248*/ 	.word	0xffffffff


	//   ....[23]....
        /*024c*/ 	.word	0xffffffff


	//   ....[24]....
        /*0250*/ 	.word	0xffffffff


	//   ....[25]....
        /*0254*/ 	.word	0xffffffff


	//   ....[26]....
        /*0258*/ 	.word	0xffffffff


	//   ....[27]....
        /*025c*/ 	.word	0xffffffff


	//   ....[28]....
        /*0260*/ 	.word	0xffffffff


	//   ....[29]....
        /*0264*/ 	.word	0xffffffff


	//   ....[30]....
        /*0268*/ 	.word	0xffffffff


	//   ....[31]....
        /*026c*/ 	.word	0xffffffff


	//   ....[32]....
        /*0270*/ 	.word	0xffffffff


	//   ....[33]....
        /*0274*/ 	.word	0xffffffff


	//   ....[34]....
        /*0278*/ 	.word	0xffffffff


	//   ....[35]....
        /*027c*/ 	.word	0xffffffff


	//   ....[36]....
        /*0280*/ 	.word	0xffffffff


	//   ....[37]....
        /*0284*/ 	.word	0xffffffff


	//   ....[38]....
        /*0288*/ 	.word	0xffffffff


	//   ....[39]....
        /*028c*/ 	.word	0xffffffff


	//   ....[40]....
        /*0290*/ 	.word	0xffffffff


	//   ....[41]....
        /*0294*/ 	.word	0xffffffff


	//   ....[42]....
        /*0298*/ 	.word	0xffffffff


	//   ....[43]....
        /*029c*/ 	.word	0xffffffff


	//   ....[44]....
        /*02a0*/ 	.word	0xffffffff


	//   ....[45]....
        /*02a4*/ 	.word	0xffffffff


	//   ....[46]....
        /*02a8*/ 	.word	0xffffffff


	//   ....[47]....
        /*02ac*/ 	.word	0xffffffff


	//   ....[48]....
        /*02b0*/ 	.word	0xffffffff


	//   ....[49]....
        /*02b4*/ 	.word	0xffffffff


	//   ....[50]....
        /*02b8*/ 	.word	0x0500000f


	//   ....[51]....
        /*02bc*/ 	.word	0x0500000f


	//   ....[52]....
        /*02c0*/ 	.word	0x0500000f


	//   ....[53]....
        /*02c4*/ 	.word	0x0500000f


	//   ....[54]....
        /*02c8*/ 	.word	0x0500000f


	//   ....[55]....
        /*02cc*/ 	.word	0x0500000f


	//   ....[56]....
        /*02d0*/ 	.word	0x0500000f


	//   ....[57]....
        /*02d4*/ 	.word	0x0500000f


	//   ....[58]....
        /*02d8*/ 	.word	0x0500000f


	//   ....[59]....
        /*02dc*/ 	.word	0x0500000f


	//   ....[60]....
        /*02e0*/ 	.word	0x0500000f


	//   ....[61]....
        /*02e4*/ 	.word	0x0500000f


	//   ....[62]....
        /*02e8*/ 	.word	0x0500000f


	//   ....[63]....
        /*02ec*/ 	.word	0x0500000f


	//   ....[64]....
        /*02f0*/ 	.word	0x0500000f


	//   ....[65]....
        /*02f4*/ 	.word	0x0500000f


	//   ....[66]....
        /*02f8*/ 	.word	0x0500000f


	//   ....[67]....
        /*02fc*/ 	.word	0x0500000f


	//----- nvinfo : EIATTR_COOP_GROUP_INSTR_OFFSETS
	.align		4
.L_1149:
        /*0300*/ 	.byte	0x04, 0x28
        /*0302*/ 	.short	(.L_1151 - .L_1150)


	//   ....[0]....
.L_1150:
        /*0304*/ 	.word	0x00000070


	//   ....[1]....
        /*0308*/ 	.word	0x00000140


	//   ....[2]....
        /*030c*/ 	.word	0x00000190


	//   ....[3]....
        /*0310*/ 	.word	0x000003c0


	//   ....[4]....
        /*0314*/ 	.word	0x00000520


	//   ....[5]....
        /*0318*/ 	.word	0x00000640


	//   ....[6]....
        /*031c*/ 	.word	0x000007a0


	//   ....[7]....
        /*0320*/ 	.word	0x00000db0


	//   ....[8]....
        /*0324*/ 	.word	0x00001ad0


	//   ....[9]....
        /*0328*/ 	.word	0x00001b20


	//   ....[10]....
        /*032c*/ 	.word	0x00001f80


	//   ....[11]....
        /*0330*/ 	.word	0x00002000


	//   ....[12]....
        /*0334*/ 	.word	0x00003090


	//   ....[13]....
        /*0338*/ 	.word	0x000030c0


	//   ....[14]....
        /*033c*/ 	.word	0x000034c0


	//   ....[15]....
        /*0340*/ 	.word	0x00003690


	//   ....[16]....
        /*0344*/ 	.word	0x00004960


	//   ....[17]....
        /*0348*/ 	.word	0x00004990


	//   ....[18]....
        /*034c*/ 	.word	0x00004a10


	//   ....[19]....
        /*0350*/ 	.word	0x00004a30


	//   ....[20]....
        /*0354*/ 	.word	0x00006490


	//   ....[21]....
        /*0358*/ 	.word	0x000064c0


	//   ....[22]....
        /*035c*/ 	.word	0x00006650


	//   ....[23]....
        /*0360*/ 	.word	0x00006660


	//   ....[24]....
        /*0364*/ 	.word	0x00006b80


	//   ....[25]....
        /*0368*/ 	.word	0x00006ba0


	//   ....[26]....
        /*036c*/ 	.word	0x00006ce0


	//   ....[27]....
        /*0370*/ 	.word	0x00006d00


	//   ....[28]....
        /*0374*/ 	.word	0x00006e30


	//   ....[29]....
        /*0378*/ 	.word	0x00006e50


	//   ....[30]....
        /*037c*/ 	.word	0x00006f90


	//   ....[31]....
        /*0380*/ 	.word	0x00006fd0


	//   ....[32]....
        /*0384*/ 	.word	0x00007a00


	//   ....[33]....
        /*0388*/ 	.word	0x00008370


	//   ....[34]....
        /*038c*/ 	.word	0x00008380


	//   ....[35]....
        /*0390*/ 	.word	0x000083c0


	//   ....[36]....
        /*0394*/ 	.word	0x00008400


	//   ....[37]....
        /*0398*/ 	.word	0x00008500


	//   ....[38]....
        /*039c*/ 	.word	0x00008510


	//   ....[39]....
        /*03a0*/ 	.word	0x000085a0


	//   ....[40]....
        /*03a4*/ 	.word	0x000085b0


	//   ....[41]....
        /*03a8*/ 	.word	0x00008640


	//   ....[42]....
        /*03ac*/ 	.word	0x00008650


	//   ....[43]....
        /*03b0*/ 	.word	0x000086e0


	//   ....[44]....
        /*03b4*/ 	.word	0x000086f0


	//   ....[45]....
        /*03b8*/ 	.word	0x00008770


	//   ....[46]....
        /*03bc*/ 	.word	0x00008780


	//   ....[47]....
        /*03c0*/ 	.word	0x00008790


	//   ....[48]....
        /*03c4*/ 	.word	0x000087a0


	//   ....[49]....
        /*03c8*/ 	.word	0x0000af80


	//   ....[50]....
        /*03cc*/ 	.word	0x0000b480


	//   ....[51]....
        /*03d0*/ 	.word	0x0000b5f0


	//   ....[52]....
        /*03d4*/ 	.word	0x0000b650


	//   ....[53]....
        /*03d8*/ 	.word	0x0000b720


	//   ....[54]....
        /*03dc*/ 	.word	0x0000b7c0


	//   ....[55]....
        /*03e0*/ 	.word	0x0000b860


	//   ....[56]....
        /*03e4*/ 	.word	0x0000b970


	//   ....[57]....
        /*03e8*/ 	.word	0x0000b9d0


	//   ....[58]....
        /*03ec*/ 	.word	0x0000bad0


	//   ....[59]....
        /*03f0*/ 	.word	0x0000bb30


	//   ....[60]....
        /*03f4*/ 	.word	0x0000bc30


	//   ....[61]....
        /*03f8*/ 	.word	0x0000bc90


	//   ....[62]....
        /*03fc*/ 	.word	0x0000bd90


	//   ....[63]....
        /*0400*/ 	.word	0x0000bdf0


	//   ....[64]....
        /*0404*/ 	.word	0x0000bee0


	//   ....[65]....
        /*0408*/ 	.word	0x0000bf40


	//   ....[66]....
        /*040c*/ 	.word	0x0000bfe0


	//   ....[67]....
        /*0410*/ 	.word	0x0000c3d0


	//----- nvinfo : EIATTR_REG_RECONFIG
	.align		4
.L_1151:
        /*0414*/ 	.byte	0x01, 0x54
	.zero		2


	//----- nvinfo : EIATTR_SYSCALL_OFFSETS
	.align		4
        /*0418*/ 	.byte	0x04, 0x46
        /*041a*/ 	.short	(.L_1153 - .L_1152)


	//   ....[0]....
.L_1152:
        /*041c*/ 	.word	0x00001110


	//   ....[1]....
        /*0420*/ 	.word	0x00007660


	//   ....[2]....
        /*0424*/ 	.word	0x000077a0


	//   ....[3]....
        /*0428*/ 	.word	0x00007890


	//   ....[4]....
        /*042c*/ 	.word	0x00007f90


	//----- nvinfo : EIATTR_MBARRIER_INSTR_OFFSETS
	.align		4
.L_1153:
        /*0430*/ 	.byte	0x04, 0x39
        /*0432*/ 	.short	(.L_1155 - .L_1154)


	//   ....[0]....
.L_1154:
        /*0434*/ 	.word	0x00000270
        /*0438*/ 	.word	0x000000ff
        /*043c*/ 	.word	0x00022800
        /*0440*/ 	.short	0x0100
        /*0442*/ 	.byte	0x08
	.zero		1


	//   ....[1]....
        /*0444*/ 	.word	0x00000280
        /*0448*/ 	.word	0x000000ff
        /*044c*/ 	.word	0x00022820
        /*0450*/ 	.short	0x0100
        /*0452*/ 	.byte	0x08
	.zero		1


	//   ....[2]....
        /*0454*/ 	.word	0x00000370
        /*0458*/ 	.word	0x000000ff
        /*045c*/ 	.word	0x00022830
        /*0460*/ 	.short	0x0100
        /*0462*/ 	.byte	0x08
	.zero		1


	//   ....[3]....
        /*0464*/ 	.word	0x00000380
        /*0468*/ 	.word	0x000000ff
        /*046c*/ 	.word	0x00022840
        /*0470*/ 	.short	0x0100
        /*0472*/ 	.byte	0x08
	.zero		1


	//   ....[4]....
        /*0474*/ 	.word	0x00000390
        /*0478*/ 	.word	0x000000ff
        /*047c*/ 	.word	0x00022838
        /*0480*/ 	.short	0x0100
        /*0482*/ 	.byte	0x08
	.zero		1


	//   ....[5]....
        /*0484*/ 	.word	0x000003a0
        /*0488*/ 	.word	0x000000ff
        /*048c*/ 	.word	0x00022848
        /*0490*/ 	.short	0x0100
        /*0492*/ 	.byte	0x08
	.zero		1


	//   ....[6]....
        /*0494*/ 	.word	0x000004d0
        /*0498*/ 	.word	0x000000ff
        /*049c*/ 	.word	0x00022850
        /*04a0*/ 	.short	0x0100
        /*04a2*/ 	.byte	0x08
	.zero		1


	//   ....[7]....
        /*04a4*/ 	.word	0x000004e0
        /*04a8*/ 	.word	0x000000ff
        /*04ac*/ 	.word	0x00022860
        /*04b0*/ 	.short	0x0100
        /*04b2*/ 	.byte	0x08
	.zero		1


	//   ....[8]....
        /*04b4*/ 	.word	0x000004f0
        /*04b8*/ 	.word	0x000000ff
        /*04bc*/ 	.word	0x00022858
        /*04c0*/ 	.short	0x0100
        /*04c2*/ 	.byte	0x08
	.zero		1


	//   ....[9]....
        /*04c4*/ 	.word	0x00000500
        /*04c8*/ 	.word	0x000000ff
        /*04cc*/ 	.word	0x00022868
        /*04d0*/ 	.short	0x0100
        /*04d2*/ 	.byte	0x08
	.zero		1


	//   ....[10]....
        /*04d4*/ 	.word	0x000005f0
        /*04d8*/ 	.word	0x000000ff
        /*04dc*/ 	.word	0x00022870
        /*04e0*/ 	.short	0x0100
        /*04e2*/ 	.byte	0x06
	.zero		1


	//   ....[11]....
        /*04e4*/ 	.word	0x00000600
        /*04e8*/ 	.word	0x000000ff
        /*04ec*/ 	.word	0x00022880
        /*04f0*/ 	.short	0x0100
        /*04f2*/ 	.byte	0x06
	.zero		1


	//   ....[12]....
        /*04f4*/ 	.word	0x00000610
        /*04f8*/ 	.word	0x000000ff
        /*04fc*/ 	.word	0x00022878
        /*0500*/ 	.short	0x0100
        /*0502*/ 	.byte	0x06
	.zero		1


	//   ....[13]....
        /*0504*/ 	.word	0x00000620
        /*0508*/ 	.word	0x000000ff
        /*050c*/ 	.word	0x00022888
        /*0510*/ 	.short	0x0100
        /*0512*/ 	.byte	0x06
	.zero		1


	//   ....[14]....
        /*0514*/ 	.word	0x00000750
        /*0518*/ 	.word	0x000000ff
        /*051c*/ 	.word	0x00022890
        /*0520*/ 	.short	0x0100
        /*0522*/ 	.byte	0x08
	.zero		1


	//   ....[15]....
        /*0524*/ 	.word	0x00000760
        /*0528*/ 	.word	0x000000ff
        /*052c*/ 	.word	0x000228a0
        /*0530*/ 	.short	0x0100
        /*0532*/ 	.byte	0x08
	.zero		1


	//   ....[16]....
        /*0534*/ 	.word	0x00000770
        /*0538*/ 	.word	0x000000ff
        /*053c*/ 	.word	0x00022898
        /*0540*/ 	.short	0x0100
        /*0542*/ 	.byte	0x08
	.zero		1


	//   ....[17]....
        /*0544*/ 	.word	0x00000780
        /*0548*/ 	.word	0x000000ff
        /*054c*/ 	.word	0x000228a8
        /*0550*/ 	.short	0x0100
        /*0552*/ 	.byte	0x08
	.zero		1


	//   ....[18]....
        /*0554*/ 	.word	0x000008b0
        /*0558*/ 	.word	0x000000ff
        /*055c*/ 	.word	0x000228b0
        /*0560*/ 	.short	0x0100
        /*0562*/ 	.byte	0x08
	.zero		1


	//   ....[19]....
        /*0564*/ 	.word	0x000008c0
        /*0568*/ 	.word	0x000000ff
        /*056c*/ 	.word	0x000228c0
        /*0570*/ 	.short	0x0100
        /*0572*/ 	.byte	0x08
	.zero		1


	//   ....[20]....
        /*0574*/ 	.word	0x000008d0
        /*0578*/ 	.word	0x000000ff
        /*057c*/ 	.word	0x000228b8
        /*0580*/ 	.short	0x0100
        /*0582*/ 	.byte	0x08
	.zero		1


	//   ....[21]....
        /*0584*/ 	.word	0x000008e0
        /*0588*/ 	.word	0x000000ff
        /*058c*/ 	.word	0x000228c8
        /*0590*/ 	.short	0x0100
        /*0592*/ 	.byte	0x08
	.zero		1


	//   ....[22]....
        /*0594*/ 	.word	0x00001160
        /*0598*/ 	.word	0x000000ff
        /*059c*/ 	.word	0x00022800
        /*05a0*/ 	.short	0x010a
        /*05a2*/ 	.byte	0x2d
	.zero		1


	//   ....[23]....
        /*05a4*/ 	.word	0x00001230
        /*05a8*/ 	.word	0x000000ff
        /*05ac*/ 	.word	0x00022830
        /*05b0*/ 	.short	0x010a
        /*05b2*/ 	.byte	0x15
	.zero		1


	//   ....[24]....
        /*05b4*/ 	.word	0x00001270
        /*05b8*/ 	.word	0x000000ff
        /*05bc*/ 	.word	0x00022830
        /*05c0*/ 	.short	0x010a
        /*05c2*/ 	.byte	0x15
	.zero		1


	//   ....[25]....
        /*05c4*/ 	.word	0x00002440
        /*05c8*/ 	.word	0x00000004
        /*05cc*/ 	.word	0x00000000
        /*05d0*/ 	.short	0x0101
        /*05d2*/ 	.byte	0x3f
	.zero		1


	//   ....[26]....
        /*05d4*/ 	.word	0x00002870
        /*05d8*/ 	.word	0x000000ff
        /*05dc*/ 	.word	0x00022850
        /*05e0*/ 	.short	0x010a
        /*05e2*/ 	.byte	0x15
	.zero		1


	//   ....[27]....
        /*05e4*/ 	.word	0x000028b0
        /*05e8*/ 	.word	0x000000ff
        /*05ec*/ 	.word	0x00022850
        /*05f0*/ 	.short	0x010a
        /*05f2*/ 	.byte	0x15
	.zero		1


	//   ....[28]....
        /*05f4*/ 	.word	0x00002ba0
        /*05f8*/ 	.word	0x00000008
        /*05fc*/ 	.word	0x00000000
        /*0600*/ 	.short	0x0101
        /*0602*/ 	.byte	0x3f
	.zero		1


	//   ....[29]....
        /*0604*/ 	.word	0x00002d20
        /*0608*/ 	.word	0x000000ff
        /*060c*/ 	.word	0x00022830
        /*0610*/ 	.short	0x010a
        /*0612*/ 	.byte	0x17
	.zero		1


	//   ....[30]....
        /*0614*/ 	.word	0x00002d70
        /*0618*/ 	.word	0x000000ff
        /*061c*/ 	.word	0x00022830
        /*0620*/ 	.short	0x010a
        /*0622*/ 	.byte	0x17
	.zero		1


	//   ....[31]....
        /*0624*/ 	.word	0x00003a20
        /*0628*/ 	.word	0x0000009a
        /*062c*/ 	.word	0x00000000
        /*0630*/ 	.short	0x0101
        /*0632*/ 	.byte	0x3f
	.zero		1


	//   ....[32]....
        /*0634*/ 	.word	0x00004610
        /*0638*/ 	.word	0x000000ff
        /*063c*/ 	.word	0x00022850
        /*0640*/ 	.short	0x010a
        /*0642*/ 	.byte	0x17
	.zero		1


	//   ....[33]....
        /*0644*/ 	.word	0x00004660
        /*0648*/ 	.word	0x000000ff
        /*064c*/ 	.word	0x00022850
        /*0650*/ 	.short	0x010a
        /*0652*/ 	.byte	0x17
	.zero		1


	//   ....[34]....
        /*0654*/ 	.word	0x00004940
        /*0658*/ 	.word	0x000000b7
        /*065c*/ 	.word	0x00000000
        /*0660*/ 	.short	0x0101
        /*0662*/ 	.byte	0x3f
	.zero		1


	//   ....[35]....
        /*0664*/ 	.word	0x00006b60
        /*0668*/ 	.word	0x000000ce
        /*066c*/ 	.word	0x00000000
        /*0670*/ 	.short	0x0101
        /*0672*/ 	.byte	0x3f
	.zero		1


	//   ....[36]....
        /*0674*/ 	.word	0x00007c30
        /*0678*/ 	.word	0x00000000
        /*067c*/ 	.word	0x00022840
        /*0680*/ 	.short	0x010a
        /*0682*/ 	.byte	0x3f
	.zero		1


	//   ....[37]....
        /*0684*/ 	.word	0x000088a0
        /*0688*/ 	.word	0x000000ff
        /*068c*/ 	.word	0x00022800
        /*0690*/ 	.short	0x0107
        /*0692*/ 	.byte	0x24
	.zero		1


	//   ....[38]....
        /*0694*/ 	.word	0x00008900
        /*0698*/ 	.word	0x000000ff
        /*069c*/ 	.word	0x00022800
        /*06a0*/ 	.short	0x0101
        /*06a2*/ 	.byte	0x24
	.zero		1


	//   ....[39]....
        /*06a4*/ 	.word	0x00008920
        /*06a8*/ 	.word	0x000000ff
        /*06ac*/ 	.word	0x00022820
        /*06b0*/ 	.short	0x010a
        /*06b2*/ 	.byte	0x24
	.zero		1


	//   ....[40]....
        /*06b4*/ 	.word	0x00008a00
        /*06b8*/ 	.word	0x00000002
        /*06bc*/ 	.word	0x00022860
        /*06c0*/ 	.short	0x010a
        /*06c2*/ 	.byte	0x3f
	.zero		1


	//   ....[41]....
        /*06c4*/ 	.word	0x00009220
        /*06c8*/ 	.word	0x00000003
        /*06cc*/ 	.word	0x00022840
        /*06d0*/ 	.short	0x010a
        /*06d2*/ 	.byte	0x3f
	.zero		1


	//   ....[42]....
        /*06d4*/ 	.word	0x00009470
        /*06d8*/ 	.word	0x00000003
        /*06dc*/ 	.word	0x00022860
        /*06e0*/ 	.short	0x010a
        /*06e2*/ 	.byte	0x3f
	.zero		1


	//   ....[43]....
        /*06e4*/ 	.word	0x00009c80
        /*06e8*/ 	.word	0x00000004
        /*06ec*/ 	.word	0x00022840
        /*06f0*/ 	.short	0x010a
        /*06f2*/ 	.byte	0x3f
	.zero		1


	//   ....[44]....
        /*06f4*/ 	.word	0x00009eb0
        /*06f8*/ 	.word	0x00000004
        /*06fc*/ 	.word	0x00022860
        /*0700*/ 	.short	0x010a
        /*0702*/ 	.byte	0x3f
	.zero		1


	//   ....[45]....
        /*0704*/ 	.word	0x0000a610
        /*0708*/ 	.word	0x00000004
        /*070c*/ 	.word	0x00022840
        /*0710*/ 	.short	0x010a
        /*0712*/ 	.byte	0x3f
	.zero		1


	//   ....[46]....
        /*0714*/ 	.word	0x0000a860
        /*0718*/ 	.word	0x00000004
        /*071c*/ 	.word	0x00022860
        /*0720*/ 	.short	0x010a
        /*0722*/ 	.byte	0x3f
	.zero		1


	//   ....[47]....
        /*0724*/ 	.word	0x0000af00
        /*0728*/ 	.word	0x00000000
        /*072c*/ 	.word	0x00022820
        /*0730*/ 	.short	0x010a
        /*0732*/ 	.byte	0x3f
	.zero		1


	//   ....[48]....
        /*0734*/ 	.word	0x0000b0d0
        /*0738*/ 	.word	0x00000006
        /*073c*/ 	.word	0x00000000
        /*0740*/ 	.short	0x010a
        /*0742*/ 	.byte	0x3f
	.zero		1


	//   ....[49]....
        /*0744*/ 	.word	0x0000b120
        /*0748*/ 	.word	0x00000003
        /*074c*/ 	.word	0x00000000
        /*0750*/ 	.short	0x010a
        /*0752*/ 	.byte	0x3f
	.zero		1


	//   ....[50]....
        /*0754*/ 	.word	0x0000b180
        /*0758*/ 	.word	0x00000012
        /*075c*/ 	.word	0x00000000
        /*0760*/ 	.short	0x010a
        /*0762*/ 	.byte	0x3f
	.zero		1


	//   ....[51]....
        /*0764*/ 	.word	0x0000b1b0
        /*0768*/ 	.word	0x00000003
        /*076c*/ 	.word	0x00000000
        /*0770*/ 	.short	0x010a
        /*0772*/ 	.byte	0x3f
	.zero		1


	//   ....[52]....
        /*0774*/ 	.word	0x0000b220
        /*0778*/ 	.word	0x00000003
        /*077c*/ 	.word	0x00022800
        /*0780*/ 	.short	0x010a
        /*0782*/ 	.byte	0x3f
	.zero		1


	//   ....[53]....
        /*0784*/ 	.word	0x0000b280
        /*0788*/ 	.word	0x00000000
        /*078c*/ 	.word	0x00022830
        /*0790*/ 	.short	0x010a
        /*0792*/ 	.byte	0x3f
	.zero		1


	//   ....[54]....
        /*0794*/ 	.word	0x0000b2d0
        /*0798*/ 	.word	0x00000008
        /*079c*/ 	.word	0x00022850
        /*07a0*/ 	.short	0x010a
        /*07a2*/ 	.byte	0x3f
	.zero		1


	//   ....[55]....
        /*07a4*/ 	.word	0x0000b340
        /*07a8*/ 	.word	0x00000000
        /*07ac*/ 	.word	0x00022830
        /*07b0*/ 	.short	0x010a
        /*07b2*/ 	.byte	0x3f
	.zero		1


	//   ....[56]....
        /*07b4*/ 	.word	0x0000b3a0
        /*07b8*/ 	.word	0x000000b7
        /*07bc*/ 	.word	0x00022850
        /*07c0*/ 	.short	0x010a
        /*07c2*/ 	.byte	0x3f
	.zero		1


	//   ....[57]....
        /*07c4*/ 	.word	0x0000b540
        /*07c8*/ 	.word	0x00000000
        /*07cc*/ 	.word	0x00022840
        /*07d0*/ 	.short	0x010a
        /*07d2*/ 	.byte	0x3f
	.zero		1


	//   ....[58]....
        /*07d4*/ 	.word	0x0000c070
        /*07d8*/ 	.word	0x00000003
        /*07dc*/ 	.word	0x00022820
        /*07e0*/ 	.short	0x010a
        /*07e2*/ 	.byte	0x3f
	.zero		1


	//   ....[59]....
        /*07e4*/ 	.word	0x0000c0c0
        /*07e8*/ 	.word	0x00000002
        /*07ec*/ 	.word	0x00022860
        /*07f0*/ 	.short	0x010a
        /*07f2*/ 	.byte	0x3f
	.zero		1


	//   ....[60]....
        /*07f4*/ 	.word	0x0000c110
        /*07f8*/ 	.word	0x00000003
        /*07fc*/ 	.word	0x00022840
        /*0800*/ 	.short	0x010a
        /*0802*/ 	.byte	0x3f
	.zero		1


	//   ....[61]....
        /*0804*/ 	.word	0x0000c160
        /*0808*/ 	.word	0x00000003
        /*080c*/ 	.word	0x00022860
        /*0810*/ 	.short	0x010a
        /*0812*/ 	.byte	0x3f
	.zero		1


	//   ....[62]....
        /*0814*/ 	.word	0x0000c1b0
        /*0818*/ 	.word	0x00000004
        /*081c*/ 	.word	0x00022840
        /*0820*/ 	.short	0x010a
        /*0822*/ 	.byte	0x3f
	.zero		1


	//   ....[63]....
        /*0824*/ 	.word	0x0000c200
        /*0828*/ 	.word	0x00000004
        /*082c*/ 	.word	0x00022860
        /*0830*/ 	.short	0x010a
        /*0832*/ 	.byte	0x3f
	.zero		1


	//   ....[64]....
        /*0834*/ 	.word	0x0000c250
        /*0838*/ 	.word	0x00000004
        /*083c*/ 	.word	0x00022840
        /*0840*/ 	.short	0x010a
        /*0842*/ 	.byte	0x3f
	.zero		1


	//   ....[65]....
        /*0844*/ 	.word	0x0000c2a0
        /*0848*/ 	.word	0x00000004
        /*084c*/ 	.word	0x00022860
        /*0850*/ 	.short	0x010a
        /*0852*/ 	.byte	0x3f
	.zero		1


	//   ....[66]....
        /*0854*/ 	.word	0x0000c2f0
        /*0858*/ 	.word	0x00000000
        /*085c*/ 	.word	0x00022820
        /*0860*/ 	.short	0x010a
        /*0862*/ 	.byte	0x3f
	.zero		1


	//   ....[67]....
        /*0864*/ 	.word	0x0000c490
        /*0868*/ 	.word	0x00000006
        /*086c*/ 	.word	0x00000000
        /*0870*/ 	.short	0x010a
        /*0872*/ 	.byte	0x3f
	.zero		1


	//   ....[68]....
        /*0874*/ 	.word	0x0000c4e0
        /*0878*/ 	.word	0x00000003
        /*087c*/ 	.word	0x00000000
        /*0880*/ 	.short	0x010a
        /*0882*/ 	.byte	0x3f
	.zero		1


	//   ....[69]....
        /*0884*/ 	.word	0x0000c530
        /*0888*/ 	.word	0x00000012
        /*088c*/ 	.word	0x00000000
        /*0890*/ 	.short	0x010a
        /*0892*/ 	.byte	0x3f
	.zero		1


	//----- nvinfo : EIATTR_NUM_MBARRIERS
	.align		4
.L_1155:
        /*0894*/ 	.byte	0x03, 0x38
        /*0896*/ 	.short	0x0016


	//----- nvinfo : EIATTR_EXIT_INSTR_OFFSETS
	.align		4
        /*0898*/ 	.byte	0x04, 0x1c
        /*089a*/ 	.short	(.L_1157 - .L_1156)


	//   ....[0]....
.L_1156:
        /*089c*/ 	.word	0x00000a20


	//   ....[1]....
        /*08a0*/ 	.word	0x00007130


	//   ....[2]....
        /*08a4*/ 	.word	0x0000b200


	//----- nvinfo : EIATTR_MAX_THREADS
	.align		4
.L_1157:
        /*08a8*/ 	.byte	0x04, 0x05
        /*08aa*/ 	.short	(.L_1159 - .L_1158)
.L_1158:
        /*08ac*/ 	.word	0x00000180
        /*08b0*/ 	.word	0x00000001
        /*08b4*/ 	.word	0x00000001


	//----- nvinfo : EIATTR_CRS_STACK_SIZE
	.align		4
.L_1159:
        /*08b8*/ 	.byte	0x04, 0x1e
        /*08ba*/ 	.short	(.L_1161 - .L_1160)
.L_1160:
        /*08bc*/ 	.word	0x00000000


	//----- nvinfo : EIATTR_CBANK_PARAM_SIZE
	.align		4
.L_1161:
        /*08c0*/ 	.byte	0x03, 0x19
        /*08c2*/ 	.short	0x0a70


	//----- nvinfo : EIATTR_PARAM_CBANK
	.align		4
        /*08c4*/ 	.byte	0x04, 0x0a
        /*08c6*/ 	.short	(.L_1163 - .L_1162)
	.align		4
.L_1162:
        /*08c8*/ 	.word	index@(.nv.constant0._ZN7cutlass13device_kernelIN5flash11enable_sm90INS1_16FlashAttnFwdSm90INS1_25CollectiveMainloopFwdSm90ILi2EN4cute5tupleIJNS5_1CILi1EEES8_S8_EEENS6_IJNS7_ILi128EEENS7_ILi96EEENS7_ILi64EEEEEELi256ENS_10bfloat16_tEfNS_4arch4Sm90ELb0ELb0ELb0ELb0ELb0ELb0ELb0ELb1ELb0ELb1ELb0ELb0EEENS1_21CollectiveEpilogueFwdINS6_IJSA_NS7_ILi256EEESB_EEES9_SE_SG_Li256ELb0ELb1ELb0ELb0EEENS1_29StaticPersistentTileSchedulerILb0EEEEEEEEEvNT_6ParamsE)
        /*08cc*/ 	.short	0x0210
        /*08ce*/ 	.short	0x0a70


	//----- nvinfo : EIATTR_SW_WAR
	.align		4
.L_1163:
        /*08d0*/ 	.byte	0x04, 0x36
        /*08d2*/ 	.short	(.L_1165 - .L_1164)
.L_1164:
        /*08d4*/ 	.word	0x00000008
.L_1165:


//--------------------- .nv.info._ZN7cutlass13device_kernelIN5flash11enable_sm90INS1_16FlashAttnFwdSm90INS1_25CollectiveMainloopFwdSm90ILi2EN4cute5tupleIJNS5_1CILi1EEES8_S8_EEENS6_IJNS7_ILi128EEENS7_ILi96EEENS7_ILi64EEEEEELi256ENS_10bfloat16_tEfNS_4arch4Sm90ELb0ELb0ELb0ELb0ELb0ELb0ELb1ELb1ELb0ELb1ELb0ELb0EEENS1_21CollectiveEpilogueFwdINS6_IJSA_NS7_ILi256EEESB_EEES9_SE_SG_Li256ELb0ELb1ELb0ELb0EEENS1_29StaticPersistentTileSchedulerILb0EEEEEEEEEvNT_6ParamsE --------------------------
	.section	.nv.info._ZN7cutlass13device_kernelIN5flash11enable_sm90INS1_16FlashAttnFwdSm90INS1_25CollectiveMainloopFwdSm90ILi2EN4cute5tupleIJNS5_1CILi1EEES8_S8_EEENS6_IJNS7_ILi128EEENS7_ILi96EEENS7_ILi64EEEEEELi256ENS_10bfloat16_tEfNS_4arch4Sm90ELb0ELb0ELb0ELb0ELb0ELb0ELb1ELb1ELb0ELb1ELb0ELb0EEENS1_21CollectiveEpilogueFwdINS6_IJSA_NS7_ILi256EEESB_EEES9_SE_SG_Li256ELb0ELb1ELb0ELb0EEENS1_29StaticPersistentTileSchedulerILb0EEEEEEEEEvNT_6ParamsE,"",@"SHT_CUDA_INFO"
	.sectionflags	@""
	.align	4


	//----- nvinfo : EIATTR_CUDA_API_VERSION
	.align		4
        /*0000*/ 	.byte	0x04, 0x37
        /*0002*/ 	.short	(.L_1167 - .L_1166)
.L_1166:
        /*0004*/ 	.word	0x00000082


	//----- nvinfo : EIATTR_KPARAM_INFO
	.align		4
.L_1167:
        /*0008*/ 	.byte	0x04, 0x17
        /*000a*/ 	.short	(.L_1169 - .L_1168)
.L_1168:
        /*000c*/ 	.word	0x00000000
        /*0010*/ 	.short	0x0000
        /*0012*/ 	.short	0x0070
        /*0014*/ 	.byte	0x00, 0xf0, 0x01, 0x2c


	//----- nvinfo : EIATTR_SPARSE_MMA_MASK
	.align		4
.L_1169:
        /*0018*/ 	.byte	0x03, 0x50
        /*001a*/ 	.short	0x0000


	//----- nvinfo : EIATTR_MAXREG_COUNT
	.align		4
        /*001c*/ 	.byte	0x03, 0x1b
        /*001e*/ 	.short	0x00a8


	//----- nvinfo : EIATTR_NUM_BARRIERS
	.align		4
        /*0020*/ 	.byte	0x02, 0x4c
        /*0022*/ 	.byte	0x10
	.zero		1


	//----- nvinfo : EIATTR_EXTERNS
	.align		4
        /*0024*/ 	.byte	0x04, 0x0f
        /*0026*/ 	.short	(.L_1171 - .L_1170)


	//   ....[0]....
	.align		4
.L_1170:
        /*0028*/ 	.word	index@(__assertfail)


	//----- nvinfo : EIATTR_ANNOTATIONS
	.align		4
.L_1171:
        /*002c*/ 	.byte	0x04, 0x55
        /*002e*/ 	.short	(.L_1173 - .L_1172)


	//   ....[0]....
.L_1172:
        /* <DEDUP_REMOVED lines=50> */


	//----- nvinfo : EIATTR_MERCURY_ISA_VERSION
	.align		4
.L_1173:
        /*0338*/ 	.byte	0x03, 0x5f
        /*033a*/ 	.short	0x0101


	//----- nvinfo : EIATTR_INT_WARP_WIDE_INSTR_OFFSETS
	.align		4
        /*033c*/ 	.byte	0x04, 0x31
        /*033e*/ 	.short	(.L_1175 - .L_1174)


	//   ....[0]....
.L_1174:
        /*0340*/ 	.word	0x00000130


	//   ....[1]....
        /*0344*/ 	.word	0x00000170


	//   ....[2]....
        /*0348*/ 	.word	0x000001e0


	//   ....[3]....
        /*034c*/ 	.word	0x000001f0


	//----- nvinfo : EIATTR_COOP_GROUP_MASK_REGIDS
	.align		4
.L_1175:
        /*0350*/ 	.byte	0x04, 0x29
        /*0352*/ 	.short	(.L_1177 - .L_1176)


	//   ....[0]....
.L_1176:
        /*0354*/ 	.word	0xffffffff


	//   ....[1]....
        /*0358*/ 	.word	0xffffffff


	//   ....[2]....
        /*035c*/ 	.word	0xffffffff


	//   ....[3]....
        /*0360*/ 	.word	0xffffffff


	//   ....[4]....
        /*0364*/ 	.word	0xffffffff


	//   ....[5]....
        /*0368*/ 	.word	0xffffffff


	//   ....[6]....
        /*036c*/ 	.word	0xffffffff


	//   ....[7]....
        /*0370*/ 	.word	0xffffffff


	//   ....[8]....
        /*0374*/ 	.word	0xffffffff


	//   ....[9]....
        /*0378*/ 	.word	0xffffffff


	//   ....[10]....
        /*037c*/ 	.word	0xffffffff


	//   ....[11]....
        /*0380*/ 	.word	0xffffffff


	//   ....[12]....
        /*0384*/ 	.word	0xffffffff


	//   ....[13]....
        /*0388*/ 	.word	0xffffffff


	//   ....[14]....
        /*038c*/ 	.word	0xffffffff


	//   ....[15]....
        /*0390*/ 	.word	0xffffffff


	//   ....[16]....
        /*0394*/ 	.word	0xffffffff


	//   ....[17]....
        /*0398*/ 	.word	0xffffffff


	//   ....[18]....
        /*039c*/ 	.word	0xffffffff


	//   ....[19]....
        /*03a0*/ 	.word	0xffffffff


	//   ....[20]....
        /*03a4*/ 	.word	0xffffffff


	//   ....[21]....
        /*03a8*/ 	.word	0xffffffff


	//   ....[22]....
        /*03ac*/ 	.word	0xffffffff


	//   ....[23]....
        /*03b0*/ 	.word	0xffffffff


	//   ....[24]....
        /*03b4*/ 	.word	0xffffffff


	//   ....[25]....
        /*03b8*/ 	.word	0xffffffff


	//   ....[26]....
        /*03bc*/ 	.word	0xffffffff


	//   ....[27]....
        /*03c0*/ 	.word	0xffffffff


	//   ....[28]....
        /*03c4*/ 	.word	0xffffffff


	//   ....[29]....
        /*03c8*/ 	.word	0xffffffff


	//   ....[30]....
        /*03cc*/ 	.word	0xffffffff


	//   ....[31]....
        /*03d0*/ 	.word	0xffffffff


	//   ....[32]....
        /*03d4*/ 	.word	0xffffffff


	//   ....[33]....
        /*03d8*/ 	.word	0xffffffff


	//   ....[34]....
        /*03dc*/ 	.word	0xffffffff


	//   ....[35]....
        /*03e0*/ 	.word	0xffffffff


	//   ....[36]....
        /*03e4*/ 	.word	0xffffffff


	//   ....[37]....
        /*03e8*/ 	.word	0xffffffff


	//   ....[38]....
        /*03ec*/ 	.word	0xffffffff


	//   ....[39]....
        /*03f0*/ 	.word	0xffffffff


	//   ....[40]....
        /*03f4*/ 	.word	0xffffffff


	//   ....[41]....
        /*03f8*/ 	.word	0xffffffff


	//   ....[42]....
        /*03fc*/ 	.word	0xffffffff


	//   ....[43]....
        /*0400*/ 	.word	0xffffffff


	//   ....[44]....
        /*0404*/ 	.word	0xffffffff


	//   ....[45]....
        /*0408*/ 	.word	0xffffffff


	//   ....[46]....
        /*040c*/ 	.word	0xffffffff


	//   ....[47]....
        /*0410*/ 	.word	0xffffffff


	//   ....[48]....
        /*0414*/ 	.word	0xffffffff


	//   ....[49]....
        /*0418*/ 	.word	0xffffffff


	//   ....[50]....
        /*041c*/ 	.word	0xffffffff


	//   ....[51]....
        /*0420*/ 	.word	0xffffffff


	//   ....[52]....
        /*0424*/ 	.word	0xffffffff


	//   ....[53]....
        /*0428*/ 	.word	0xffffffff


	//   ....[54]....
        /*042c*/ 	.word	0xffffffff


	//   ....[55]....
        /*0430*/ 	.word	0xffffffff


	//   ....[56]....
        /*0434*/ 	.word	0xffffffff


	//   ....[57]....
        /*0438*/ 	.word	0xffffffff


	//   ....[58]....
        /*043c*/ 	.word	0xffffffff


	//   ....[59]....
        /*0440*/ 	.word	0xffffffff


	//   ....[60]....
        /*0444*/ 	.word	0xffffffff


	//   ....[61]....
        /*0448*/ 	.word	0xffffffff


	//   ....[62]....
        /*044c*/ 	.word	0xffffffff


	//   ....[63]....
        /*0450*/ 	.word	0xffffffff


	//   ....[64]....
        /*0454*/ 	.word	0xffffffff


	//   ....[65]....
        /*0458*/ 	.word	0xffffffff


	//   ....[66]....
        /*045c*/ 	.word	0x0500000f


	//   ....[67]....
        /*0460*/ 	.word	0x0500000f


	//   ....[68]....
        /*0464*/ 	.word	0x0500000f


	//   ....[69]....
        /*0468*/ 	.word	0x0500000f


	//   ....[70]....
        /*046c*/ 	.word	0x0500000f


	//   ....[71]....
        /*0470*/ 	.word	0x0500000f


	//   ....[72]....
        /*0474*/ 	.word	0x0500000f


	//   ....[73]....
        /*0478*/ 	.word	0x0500000f


	//   ....[74]....
        /*047c*/ 	.word	0x0500000f


	//   ....[75]....
        /*0480*/ 	.word	0x0500000f


	//   ....[76]....
        /*0484*/ 	.word	0x0500000f


	//   ....[77]....
        /*0488*/ 	.word	0x0500000f


	//   ....[78]....
        /*048c*/ 	.word	0x0500000f


	//   ....[79]....
        /*0490*/ 	.word	0x0500000f


	//   ....[80]....
        /*0494*/ 	.word	0x0500000f


	//   ....[81]....
        /*0498*/ 	.word	0x0500000f


	//   ....[82]....
        /*049c*/ 	.word	0x0500000f


	//   ....[83]....
        /*04a0*/ 	.word	0x0500000f


	//   ....[84]....
        /*04a4*/ 	.word	0x0500000f


	//   ....[85]....
        /*04a8*/ 	.word	0x0500000f


	//   ....[86]....
        /*04ac*/ 	.word	0x0500000f


	//   ....[87]....
        /*04b0*/ 	.word	0x0500000f


	//   ....[88]....
        /*04b4*/ 	.word	0x0500000f


	//   ....[89]....
        /*04b8*/ 	.word	0x0500000f


	//   ....[90]....
        /*04bc*/ 	.word	0x0500000f


	//   ....[91]....
        /*04c0*/ 	.word	0x0500000f


	//   ....[92]....
        /*04c4*/ 	.word	0x0500000f


	//   ....[93]....
        /*04c8*/ 	.word	0x0500000f


	//   ....[94]....
        /*04cc*/ 	.word	0x0500000f


	//   ....[95]....
        /*04d0*/ 	.word	0x0500000f


	//   ....[96]....
        /*04d4*/ 	.word	0x0500000f


	//   ....[97]....
        /*04d8*/ 	.word	0x0500000f


	//   ....[98]....
        /*04dc*/ 	.word	0x0500000f


	//   ....[99]....
        /*04e0*/ 	.word	0x0500000f


	//----- nvinfo : EIATTR_COOP_GROUP_INSTR_OFFSETS
	.align		4
.L_1177:
        /*04e4*/ 	.byte	0x04, 0x28
        /*04e6*/ 	.short	(.L_1179 - .L_1178)


	//   ....[0]....
.L_1178:
        /*04e8*/ 	.word	0x00000070


	//   ....[1]....
        /*04ec*/ 	.word	0x00000140


	//   ....[2]....
        /*04f0*/ 	.word	0x00000190


	//   ....[3]....
        /*04f4*/ 	.word	0x000003e0


	//   ....[4]....
        /*04f8*/ 	.word	0x00000540


	//   ....[5]....
        /*04fc*/ 	.word	0x00000660


	//   ....[6]....
        /*0500*/ 	.word	0x000007c0


	//   ....[7]....
        /*0504*/ 	.word	0x00000dd0


	//   ....[8]....
        /*0508*/ 	.word	0x00002520


	//   ....[9]....
        /*050c*/ 	.word	0x00002550


	//   ....[10]....
        /*0510*/ 	.word	0x00002570


	//   ....[11]....
        /*0514*/ 	.word	0x00002590


	//   ....[12]....
        /*0518*/ 	.word	0x00004110


	//   ....[13]....
        /*051c*/ 	.word	0x00004170


	//   ....[14]....
        /*0520*/ 	.word	0x00004190


	//   ....[15]....
        /*0524*/ 	.word	0x000041b0


	//   ....[16]....
        /*0528*/ 	.word	0x00005740


	//   ....[17]....
        /*052c*/ 	.word	0x00005770


	//   ....[18]....
        /*0530*/ 	.word	0x00005880


	//   ....[19]....
        /*0534*/ 	.word	0x000058b0


	//   ....[20]....
        /*0538*/ 	.word	0x00007270


	//   ....[21]....
        /*053c*/ 	.word	0x000072a0


	//   ....[22]....
        /*0540*/ 	.word	0x00007430


	//   ....[23]....
        /*0544*/ 	.word	0x00007440


	//   ....[24]....
        /*0548*/ 	.word	0x00007960


	//   ....[25]....
        /*054c*/ 	.word	0x00007980


	//   ....[26]....
        /*0550*/ 	.word	0x00007ac0


	//   ....[27]....
        /*0554*/ 	.word	0x00007ae0


	//   ....[28]....
        /*0558*/ 	.word	0x00007c10


	//   ....[29]....
        /*055c*/ 	.word	0x00007c30


	//   ....[30]....
        /*0560*/ 	.word	0x00007d70


	//   ....[31]....
        /*0564*/ 	.word	0x00007db0


	//   ....[32]....
        /*0568*/ 	.word	0x00008870


	//   ....[33]....
        /*056c*/ 	.word	0x00009260


	//   ....[34]....
        /*0570*/ 	.word	0x00009270


	//   ....[35]....
        /*0574*/ 	.word	0x000092b0


	//   ....[36]....
        /*0578*/ 	.word	0x000092e0


	//   ....[37]....
        /*057c*/ 	.word	0x000093f0


	//   ....[38]....
        /*0580*/ 	.word	0x00009460


	//   ....[39]....
        /*0584*/ 	.word	0x00009490


	//   ....[40]....
        /*0588*/ 	.word	0x00009510


	//   ....[41]....
        /*058c*/ 	.word	0x00009540


	//   ....[42]....
        /*0590*/ 	.word	0x000095c0


	//   ....[43]....
        /*0594*/ 	.word	0x000095f0


	//   ....[44]....
        /*0598*/ 	.word	0x00009670


	//   ....[45]....
        /*059c*/ 	.word	0x000096a0


	//   ....[46]....
        /*05a0*/ 	.word	0x00009700


	//   ....[47]....
        /*05a4*/ 	.word	0x00009710


	//   ....[48]....
        /*05a8*/ 	.word	0x00009780


	//   ....[49]....
        /*05ac*/ 	.word	0x00009df0


	//   ....[50]....
        /*05b0*/ 	.word	0x00009e00


	//   ....[51]....
        /*05b4*/ 	.word	0x00009e40


	//   ....[52]....
        /*05b8*/ 	.word	0x00009ef0


	//   ....[53]....
        /*05bc*/ 	.word	0x00009f80


	//   ....[54]....
        /*05c0*/ 	.word	0x00009f90


	//   ....[55]....
        /*05c4*/ 	.word	0x0000a020


	//   ....[56]....
        /*05c8*/ 	.word	0x0000a030


	//   ....[57]....
        /*05cc*/ 	.word	0x0000a060


	//   ....[58]....
        /*05d0*/ 	.word	0x0000a0c0


	//   ....[59]....
        /*05d4*/ 	.word	0x0000a0f0


	//   ....[60]....
        /*05d8*/ 	.word	0x0000a140


	//   ....[61]....
        /*05dc*/ 	.word	0x0000a180


	//   ....[62]....
        /*05e0*/ 	.word	0x0000a1d0


	//   ....[63]....
        /*05e4*/ 	.word	0x0000a210


	//   ....[64]....
        /*05e8*/ 	.word	0x0000a260


	//   ....[65]....
        /*05ec*/ 	.word	0x0000ca10


	//   ....[66]....
        /*05f0*/ 	.word	0x0000cf70


	//   ....[67]....
        /*05f4*/ 	.word	0x0000d0f0


	//   ....[68]....
        /*05f8*/ 	.word	0x0000d150


	//   ....[69]....
        /*05fc*/ 	.word	0x0000d210


	//   ....[70]....
        /*0600*/ 	.word	0x0000d2c0


	//   ....[71]....
        /*0604*/ 	.word	0x0000d3a0


	//   ....[72]....
        /*0608*/ 	.word	0x0000d440


	//   ....[73]....
        /*060c*/ 	.word	0x0000d540


	//   ....[74]....
        /*0610*/ 	.word	0x0000d640


	//   ....[75]....
        /*0614*/ 	.word	0x0000d6b0


	//   ....[76]....
        /*0618*/ 	.word	0x0000d750


	//   ....[77]....
        /*061c*/ 	.word	0x0000d820


	//   ....[78]....
        /*0620*/ 	.word	0x0000d8c0


	//   ....[79]....
        /*0624*/ 	.word	0x0000d990


	//   ....[80]....
        /*0628*/ 	.word	0x0000da30


	//   ....[81]....
        /*062c*/ 	.word	0x0000dae0


	//   ....[82]....
        /*0630*/ 	.word	0x0000dbd0


	//   ....[83]....
        /*0634*/ 	.word	0x0000dc70


	//   ....[84]....
        /*0638*/ 	.word	0x0000dd30


	//   ....[85]....
        /*063c*/ 	.word	0x0000df90


	//   ....[86]....
        /*0640*/ 	.word	0x0000e080


	//   ....[87]....
        /*0644*/ 	.word	0x0000e140


	//   ....[88]....
        /*0648*/ 	.word	0x0000e200


	//   ....[89]....
        /*064c*/ 	.word	0x0000e2c0


	//   ....[90]....
        /*0650*/ 	.word	0x0000e380


	//   ....[91]....
        /*0654*/ 	.word	0x0000e440


	//   ....[92]....
        /*0658*/ 	.word	0x0000e500


	//   ....[93]....
        /*065c*/ 	.word	0x0000e610


	//   ....[94]....
        /*0660*/ 	.word	0x0000e660


	//   ....[95]....
        /*0664*/ 	.word	0x0000e720


	//   ....[96]....
        /*0668*/ 	.word	0x0000e7d0


	//   ....[97]....
        /*066c*/ 	.word	0x0000e890


	//   ....[98]....
        /*0670*/ 	.word	0x0000e940


	//   ....[99]....
        /*0674*/ 	.word	0x0000ecf0


	//----- nvinfo : EIATTR_REG_RECONFIG
	.align		4
.L_1179:
        /*0678*/ 	.byte	0x01, 0x54
	.zero		2


	//----- nvinfo : EIATTR_SYSCALL_OFFSETS
	.align		4
        /*067c*/ 	.byte	0x04, 0x46
        /*067e*/ 	.short	(.L_1181 - .L_1180)


	//   ....[0]....
.L_1180:
        /*0680*/ 	.word	0x00001140


	//   ....[1]....
        /*0684*/ 	.word	0x00008490


	//   ....[2]....
        /*0688*/ 	.word	0x000085d0


	//   ....[3]....
        /*068c*/ 	.word	0x000086c0


	//   ....[4]....
        /*0690*/ 	.word	0x00008e50


	//   ....[5]....
        /*0694*/ 	.word	0x00009a50


	//----- nvinfo : EIATTR_MBARRIER_INSTR_OFFSETS
	.align		4
.L_1181:
        /*0698*/ 	.byte	0x04, 0x39
        /*069a*/ 	.short	(.L_1183 - .L_1182)


	//   ....[0]....
.L_1182:
        /*069c*/ 	.word	0x00000280
        /*06a0*/ 	.word	0x000000ff
        /*06a4*/ 	.word	0x00032400
        /*06a8*/ 	.short	0x0100
        /*06aa*/ 	.byte	0x08
	.zero		1


	//   ....[1]....
        /*06ac*/ 	.word	0x00000290
        /*06b0*/ 	.word	0x000000ff
        /*06b4*/ 	.word	0x00032410
        /*06b8*/ 	.short	0x0100
        /*06ba*/ 	.byte	0x08
	.zero		1


	//   ....[2]....
        /*06bc*/ 	.word	0x000002a0
        /*06c0*/ 	.word	0x000000ff
        /*06c4*/ 	.word	0x00032420
        /*06c8*/ 	.short	0x0100
        /*06ca*/ 	.byte	0x08
	.zero		1


	//   ....[3]....
        /*06cc*/ 	.word	0x00000390
        /*06d0*/ 	.word	0x000000ff
        /*06d4*/ 	.word	0x00032430
        /*06d8*/ 	.short	0x0100
        /*06da*/ 	.byte	0x08
	.zero		1


	//   ....[4]....
        /*06dc*/ 	.word	0x000003a0
        /*06e0*/ 	.word	0x000000ff
        /*06e4*/ 	.word	0x00032440
        /*06e8*/ 	.short	0x0100
        /*06ea*/ 	.byte	0x08
	.zero		1


	//   ....[5]....
        /*06ec*/ 	.word	0x000003b0
        /*06f0*/ 	.word	0x000000ff
        /*06f4*/ 	.word	0x00032438
        /*06f8*/ 	.short	0x0100
        /*06fa*/ 	.byte	0x08
	.zero		1


	//   ....[6]....
        /*06fc*/ 	.word	0x000003c0
        /*0700*/ 	.word	0x000000ff
        /*0704*/ 	.word	0x00032448
        /*0708*/ 	.short	0x0100
        /*070a*/ 	.byte	0x08
	.zero		1


	//   ....[7]....
        /*070c*/ 	.word	0x000004f0
        /*0710*/ 	.word	0x000000ff
        /*0714*/ 	.word	0x00032450
        /*0718*/ 	.short	0x0100
        /*071a*/ 	.byte	0x08
	.zero		1


	//   ....[8]....
        /*071c*/ 	.word	0x00000500
        /*0720*/ 	.word	0x000000ff
        /*0724*/ 	.word	0x00032460
        /*0728*/ 	.short	0x0100
        /*072a*/ 	.byte	0x08
	.zero		1


	//   ....[9]....
        /*072c*/ 	.word	0x00000510
        /*0730*/ 	.word	0x000000ff
        /*0734*/ 	.word	0x00032458
        /*0738*/ 	.short	0x0100
        /*073a*/ 	.byte	0x08
	.zero		1


	//   ....[10]....
        /*073c*/ 	.word	0x00000520
        /*0740*/ 	.word	0x000000ff
        /*0744*/ 	.word	0x00032468
        /*0748*/ 	.short	0x0100
        /*074a*/ 	.byte	0x08
	.zero		1


	//   ....[11]....
        /*074c*/ 	.word	0x00000610
        /*0750*/ 	.word	0x000000ff
        /*0754*/ 	.word	0x00032470
        /*0758*/ 	.short	0x0100
        /*075a*/ 	.byte	0x06
	.zero		1


	//   ....[12]....
        /*075c*/ 	.word	0x00000620
        /*0760*/ 	.word	0x000000ff
        /*0764*/ 	.word	0x00032480
        /*0768*/ 	.short	0x0100
        /*076a*/ 	.byte	0x06
	.zero		1


	//   ....[13]....
        /*076c*/ 	.word	0x00000630
        /*0770*/ 	.word	0x000000ff
        /*0774*/ 	.word	0x00032478
        /*0778*/ 	.short	0x0100
        /*077a*/ 	.byte	0x06
	.zero		1


	//   ....[14]....
        /*077c*/ 	.word	0x00000640
        /*0780*/ 	.word	0x000000ff
        /*0784*/ 	.word	0x00032488
        /*0788*/ 	.short	0x0100
        /*078a*/ 	.byte	0x06
	.zero		1


	//   ....[15]....
        /*078c*/ 	.word	0x00000770
        /*0790*/ 	.word	0x000000ff
        /*0794*/ 	.word	0x00032490
        /*0798*/ 	.short	0x0100
        /*079a*/ 	.byte	0x08
	.zero		1


	//   ....[16]....
        /*079c*/ 	.word	0x00000780
        /*07a0*/ 	.word	0x000000ff
        /*07a4*/ 	.word	0x000324a0
        /*07a8*/ 	.short	0x0100
        /*07aa*/ 	.byte	0x08
	.zero		1


	//   ....[17]....
        /*07ac*/ 	.word	0x00000790
        /*07b0*/ 	.word	0x000000ff
        /*07b4*/ 	.word	0x00032498
        /*07b8*/ 	.short	0x0100
        /*07ba*/ 	.byte	0x08
	.zero		1


	//   ....[18]....
        /*07bc*/ 	.word	0x000007a0
        /*07c0*/ 	.word	0x000000ff
        /*07c4*/ 	.word	0x000324a8
        /*07c8*/ 	.short	0x0100
        /*07ca*/ 	.byte	0x08
	.zero		1


	//   ....[19]....
        /*07cc*/ 	.word	0x000008d0
        /*07d0*/ 	.word	0x000000ff
        /*07d4*/ 	.word	0x000324b0
        /*07d8*/ 	.short	0x0100
        /*07da*/ 	.byte	0x08
	.zero		1


	//   ....[20]....
        /*07dc*/ 	.word	0x000008e0
        /*07e0*/ 	.word	0x000000ff
        /*07e4*/ 	.word	0x000324c0
        /*07e8*/ 	.short	0x0100
        /*07ea*/ 	.byte	0x08
	.zero		1


	//   ....[21]....
        /*07ec*/ 	.word	0x000008f0
        /*07f0*/ 	.word	0x000000ff
        /*07f4*/ 	.word	0x000324b8
        /*07f8*/ 	.short	0x0100
        /*07fa*/ 	.byte	0x08
	.zero		1


	//   ....[22]....
        /*07fc*/ 	.word	0x00000900
        /*0800*/ 	.word	0x000000ff
        /*0804*/ 	.word	0x000324c8
        /*0808*/ 	.short	0x0100
        /*080a*/ 	.byte	0x08
	.zero		1


	//   ....[23]....
        /*080c*/ 	.word	0x00001190
        /*0810*/ 	.word	0x000000ff
        /*0814*/ 	.word	0x00032400
        /*0818*/ 	.short	0x010a
        /*081a*/ 	.byte	0x32
	.zero		1


	//   ....[24]....
        /*081c*/ 	.word	0x00001260
        /*0820*/ 	.word	0x000000ff
        /*0824*/ 	.word	0x00032430
        /*0828*/ 	.short	0x010a
        /*082a*/ 	.byte	0x1a
	.zero		1


	//   ....[25]....
        /*082c*/ 	.word	0x000012a0
        /*0830*/ 	.word	0x000000ff
        /*0834*/ 	.word	0x00032430
        /*0838*/ 	.short	0x010a
        /*083a*/ 	.byte	0x1a
	.zero		1


	//   ....[26]....
        /*083c*/ 	.word	0x00001500
        /*0840*/ 	.word	0x000000ff
        /*0844*/ 	.word	0x00032410
        /*0848*/ 	.short	0x010a
        /*084a*/ 	.byte	0x32
	.zero		1


	//   ....[27]....
        /*084c*/ 	.word	0x00001540
        /*0850*/ 	.word	0x000000ff
        /*0854*/ 	.word	0x00032450
        /*0858*/ 	.short	0x010a
        /*085a*/ 	.byte	0x1a
	.zero		1


	//   ....[28]....
        /*085c*/ 	.word	0x00001580
        /*0860*/ 	.word	0x000000ff
        /*0864*/ 	.word	0x00032450
        /*0868*/ 	.short	0x010a
        /*086a*/ 	.byte	0x1a
	.zero		1


	//   ....[29]....
        /*086c*/ 	.word	0x00002920
        /*0870*/ 	.word	0x00000018
        /*0874*/ 	.word	0x00000000
        /*0878*/ 	.short	0x0101
        /*087a*/ 	.byte	0x3f
	.zero		1


	//   ....[30]....
        /*087c*/ 	.word	0x000032f0
        /*0880*/ 	.word	0x000000b8
        /*0884*/ 	.word	0x00000000
        /*0888*/ 	.short	0x0101
        /*088a*/ 	.byte	0x3f
	.zero		1


	//   ....[31]....
        /*088c*/ 	.word	0x00003450
        /*0890*/ 	.word	0x000000ff
        /*0894*/ 	.word	0x00032430
        /*0898*/ 	.short	0x010a
        /*089a*/ 	.byte	0x1c
	.zero		1


	//   ....[32]....
        /*089c*/ 	.word	0x00003490
        /*08a0*/ 	.word	0x000000ff
        /*08a4*/ 	.word	0x00032430
        /*08a8*/ 	.short	0x010a
        /*08aa*/ 	.byte	0x1c
	.zero		1


	//   ....[33]....
        /*08ac*/ 	.word	0x00003610
        /*08b0*/ 	.word	0x000000ff
        /*08b4*/ 	.word	0x00032450
        /*08b8*/ 	.short	0x010a
        /*08ba*/ 	.byte	0x1c
	.zero		1


	//   ....[34]....
        /*08bc*/ 	.word	0x00003650
        /*08c0*/ 	.word	0x000000ff
        /*08c4*/ 	.word	0x00032450
        /*08c8*/ 	.short	0x010a
        /*08ca*/ 	.byte	0x1c
	.zero		1


	//   ....[35]....
        /*08cc*/ 	.word	0x00004360
        /*08d0*/ 	.word	0x00000098
        /*08d4*/ 	.word	0x00000000
        /*08d8*/ 	.short	0x0101
        /*08da*/ 	.byte	0x3f
	.zero		1


	//   ....[36]....
        /*08dc*/ 	.word	0x00005720
        /*08e0*/ 	.word	0x00000014
        /*08e4*/ 	.word	0x00000000
        /*08e8*/ 	.short	0x0101
        /*08ea*/ 	.byte	0x3f
	.zero		1


	//   ....[37]....
        /*08ec*/ 	.word	0x00007940
        /*08f0*/ 	.word	0x000000ce
        /*08f4*/ 	.word	0x00000000
        /*08f8*/ 	.short	0x0101
        /*08fa*/ 	.byte	0x3f
	.zero		1


	//   ....[38]....
        /*08fc*/ 	.word	0x00008aa0
        /*0900*/ 	.word	0x00000000
        /*0904*/ 	.word	0x00032440
        /*0908*/ 	.short	0x010a
        /*090a*/ 	.byte	0x3f
	.zero		1


	//   ....[39]....
        /*090c*/ 	.word	0x00009860
        /*0910*/ 	.word	0x000000ff
        /*0914*/ 	.word	0x00032400
        /*0918*/ 	.short	0x0107
        /*091a*/ 	.byte	0x25
	.zero		1


	//   ....[40]....
        /*091c*/ 	.word	0x000098d0
        /*0920*/ 	.word	0x000000ff
        /*0924*/ 	.word	0x00032400
        /*0928*/ 	.short	0x0101
        /*092a*/ 	.byte	0x25
	.zero		1


	//   ....[41]....
        /*092c*/ 	.word	0x0000a370
        /*0930*/ 	.word	0x000000ff
        /*0934*/ 	.word	0x00032410
        /*0938*/ 	.short	0x0107
        /*093a*/ 	.byte	0x25
	.zero		1


	//   ....[42]....
        /*093c*/ 	.word	0x0000a3d0
        /*0940*/ 	.word	0x000000ff
        /*0944*/ 	.word	0x00032410
        /*0948*/ 	.short	0x0101
        /*094a*/ 	.byte	0x25
	.zero		1


	//   ....[43]....
        /*094c*/ 	.word	0x0000a3f0
        /*0950*/ 	.word	0x000000ff
        /*0954*/ 	.word	0x00032420
        /*0958*/ 	.short	0x010a
        /*095a*/ 	.byte	0x25
	.zero		1


	//   ....[44]....
        /*095c*/ 	.word	0x0000a4c0
        /*0960*/ 	.word	0x00000002
        /*0964*/ 	.word	0x00032460
        /*0968*/ 	.short	0x010a
        /*096a*/ 	.byte	0x3f
	.zero		1


	//   ....[45]....
        /*096c*/ 	.word	0x0000acd0
        /*0970*/ 	.word	0x00000003
        /*0974*/ 	.word	0x00032440
        /*0978*/ 	.short	0x010a
        /*097a*/ 	.byte	0x3f
	.zero		1


	//   ....[46]....
        /*097c*/ 	.word	0x0000af20
        /*0980*/ 	.word	0x00000003
        /*0984*/ 	.word	0x00032460
        /*0988*/ 	.short	0x010a
        /*098a*/ 	.byte	0x3f
	.zero		1


	//   ....[47]....
        /*098c*/ 	.word	0x0000b720
        /*0990*/ 	.word	0x00000004
        /*0994*/ 	.word	0x00032440
        /*0998*/ 	.short	0x010a
        /*099a*/ 	.byte	0x3f
	.zero		1


	//   ....[48]....
        /*099c*/ 	.word	0x0000b950
        /*09a0*/ 	.word	0x00000004
        /*09a4*/ 	.word	0x00032460
        /*09a8*/ 	.short	0x010a
        /*09aa*/ 	.byte	0x3f
	.zero		1


	//   ....[49]....
        /*09ac*/ 	.word	0x0000c0a0
        /*09b0*/ 	.word	0x00000004
        /*09b4*/ 	.word	0x00032440
        /*09b8*/ 	.short	0x010a
        /*09ba*/ 	.byte	0x3f
	.zero		1


	//   ....[50]....
        /*09bc*/ 	.word	0x0000c2f0
        /*09c0*/ 	.word	0x00000004
        /*09c4*/ 	.word	0x00032460
        /*09c8*/ 	.short	0x010a
        /*09ca*/ 	.byte	0x3f
	.zero		1


	//   ....[51]....
        /*09cc*/ 	.word	0x0000c990
        /*09d0*/ 	.word	0x00000000
        /*09d4*/ 	.word	0x00032420
        /*09d8*/ 	.short	0x010a
        /*09da*/ 	.byte	0x3f
	.zero		1


	//   ....[52]....
        /*09dc*/ 	.word	0x0000cb80
        /*09e0*/ 	.word	0x00000006
        /*09e4*/ 	.word	0x00000000
        /*09e8*/ 	.short	0x010a
        /*09ea*/ 	.byte	0x3f
	.zero		1


	//   ....[53]....
        /*09ec*/ 	.word	0x0000cbb0
        /*09f0*/ 	.word	0x00000007
        /*09f4*/ 	.word	0x00000000
        /*09f8*/ 	.short	0x010a
        /*09fa*/ 	.byte	0x3f
	.zero		1


	//   ....[54]....
        /*09fc*/ 	.word	0x0000cc10
        /*0a00*/ 	.word	0x00000004
        /*0a04*/ 	.word	0x00000000
        /*0a08*/ 	.short	0x010a
        /*0a0a*/ 	.byte	0x3f
	.zero		1


	//   ....[55]....
        /*0a0c*/ 	.word	0x0000cc40
        /*0a10*/ 	.word	0x00000003
        /*0a14*/ 	.word	0x00000000
        /*0a18*/ 	.short	0x010a
        /*0a1a*/ 	.byte	0x3f
	.zero		1


	//   ....[56]....
        /*0a1c*/ 	.word	0x0000ccb0
        /*0a20*/ 	.word	0x00000003
        /*0a24*/ 	.word	0x00032400
        /*0a28*/ 	.short	0x010a
        /*0a2a*/ 	.byte	0x3f
	.zero		1


	//   ....[57]....
        /*0a2c*/ 	.word	0x0000cd10
        /*0a30*/ 	.word	0x00000004
        /*0a34*/ 	.word	0x00032430
        /*0a38*/ 	.short	0x010a
        /*0a3a*/ 	.byte	0x3f
	.zero		1


	//   ....[58]....
        /*0a3c*/ 	.word	0x0000cd70
        /*0a40*/ 	.word	0x00000005
        /*0a44*/ 	.word	0x00032410
        /*0a48*/ 	.short	0x010a
        /*0a4a*/ 	.byte	0x3f
	.zero		1


	//   ....[59]....
        /*0a4c*/ 	.word	0x0000cdd0
        /*0a50*/ 	.word	0x00000000
        /*0a54*/ 	.word	0x00032450
        /*0a58*/ 	.short	0x010a
        /*0a5a*/ 	.byte	0x3f
	.zero		1


	//   ....[60]....
        /*0a5c*/ 	.word	0x0000ce30
        /*0a60*/ 	.word	0x00000003
        /*0a64*/ 	.word	0x00032430
        /*0a68*/ 	.short	0x010a
        /*0a6a*/ 	.byte	0x3f
	.zero		1


	//   ....[61]....
        /*0a6c*/ 	.word	0x0000ce90
        /*0a70*/ 	.word	0x00000003
        /*0a74*/ 	.word	0x00032450
        /*0a78*/ 	.short	0x010a
        /*0a7a*/ 	.byte	0x3f
	.zero		1


	//   ....[62]....
        /*0a7c*/ 	.word	0x0000d030
        /*0a80*/ 	.word	0x00000000
        /*0a84*/ 	.word	0x00032440
        /*0a88*/ 	.short	0x010a
        /*0a8a*/ 	.byte	0x3f
	.zero		1


	//   ....[63]....
        /*0a8c*/ 	.word	0x0000e990
        /*0a90*/ 	.word	0x00000003
        /*0a94*/ 	.word	0x00032420
        /*0a98*/ 	.short	0x010a
        /*0a9a*/ 	.byte	0x3f
	.zero		1


	//   ....[64]....
        /*0a9c*/ 	.word	0x0000e9e0
        /*0aa0*/ 	.word	0x00000002
        /*0aa4*/ 	.word	0x00032460
        /*0aa8*/ 	.short	0x010a
        /*0aaa*/ 	.byte	0x3f
	.zero		1


	//   ....[65]....
        /*0aac*/ 	.word	0x0000ea30
        /*0ab0*/ 	.word	0x00000003
        /*0ab4*/ 	.word	0x00032440
        /*0ab8*/ 	.short	0x010a
        /*0aba*/ 	.byte	0x3f
	.zero		1


	//   ....[66]....
        /*0abc*/ 	.word	0x0000ea80
        /*0ac0*/ 	.word	0x00000003
        /*0ac4*/ 	.word	0x00032460
        /*0ac8*/ 	.short	0x010a
        /*0aca*/ 	.byte	0x3f
	.zero		1


	//   ....[67]....
        /*0acc*/ 	.word	0x0000ead0
        /*0ad0*/ 	.word	0x00000004
        /*0ad4*/ 	.word	0x00032440
        /*0ad8*/ 	.short	0x010a
        /*0ada*/ 	.byte	0x3f
	.zero		1


	//   ....[68]....
        /*0adc*/ 	.word	0x0000eb20
        /*0ae0*/ 	.word	0x00000004
        /*0ae4*/ 	.word	0x00032460
        /*0ae8*/ 	.short	0x010a
        /*0aea*/ 	.byte	0x3f
	.zero		1


	//   ....[69]....
        /*0aec*/ 	.word	0x0000eb70
        /*0af0*/ 	.word	0x00000004
        /*0af4*/ 	.word	0x00032440
        /*0af8*/ 	.short	0x010a
        /*0afa*/ 	.byte	0x3f
	.zero		1


	//   ....[70]....
        /*0afc*/ 	.word	0x0000ebc0
        /*0b00*/ 	.word	0x00000004
        /*0b04*/ 	.word	0x00032460
        /*0b08*/ 	.short	0x010a
        /*0b0a*/ 	.byte	0x3f
	.zero		1


	//   ....[71]....
        /*0b0c*/ 	.word	0x0000ec10
        /*0b10*/ 	.word	0x00000000
        /*0b14*/ 	.word	0x00032420
        /*0b18*/ 	.short	0x010a
        /*0b1a*/ 	.byte	0x3f
	.zero		1


	//   ....[72]....
        /*0b1c*/ 	.word	0x0000edb0
        /*0b20*/ 	.word	0x00000006
        /*0b24*/ 	.word	0x00000000
        /*0b28*/ 	.short	0x010a
        /*0b2a*/ 	.byte	0x3f
	.zero		1


	//   ....[73]....
        /*0b2c*/ 	.word	0x0000ee00
        /*0b30*/ 	.word	0x00000007
        /*0b34*/ 	.word	0x00000000
        /*0b38*/ 	.short	0x010a
        /*0b3a*/ 	.byte	0x3f
	.zero		1


	//   ....[74]....
        /*0b3c*/ 	.word	0x0000ee50
        /*0b40*/ 	.word	0x00000004
        /*0b44*/ 	.word	0x00000000
        /*0b48*/ 	.short	0x010a
        /*0b4a*/ 	.byte	0x3f
	.zero		1


	//----- nvinfo : EIATTR_NUM_MBARRIERS
	.align		4
.L_1183:
        /*0b4c*/ 	.byte	0x03, 0x38
        /*0b4e*/ 	.short	0x0017


	//----- nvinfo : EIATTR_EXIT_INSTR_OFFSETS
	.align		4
        /*0b50*/ 	.byte	0x04, 0x1c
        /*0b52*/ 	.short	(.L_1185 - .L_1184)


	//   ....[0]....
.L_1184:
        /*0b54*/ 	.word	0x00000a40


	//   ....[1]....
        /*0b58*/ 	.word	0x00007f10


	//   ....[2]....
        /*0b5c*/ 	.word	0x0000cc90


	//----- nvinfo : EIATTR_MAX_THREADS
	.align		4
.L_1185:
        /*0b60*/ 	.byte	0x04, 0x05
        /*0b62*/ 	.short	(.L_1187 - .L_1186)
.L_1186:
        /*0b64*/ 	.word	0x00000180
        /*0b68*/ 	.word	0x00000001
        /*0b6c*/ 	.word	0x00000001


	//----- nvinfo : EIATTR_CRS_STACK_SIZE
	.align		4
.L_1187:
        /*0b70*/ 	.byte	0x04, 0x1e
        /*0b72*/ 	.short	(.L_1189 - .L_1188)
.L_1188:
        /*0b74*/ 	.word	0x00000000


	//----- nvinfo : EIATTR_CBANK_PARAM_SIZE
	.align		4
.L_1189:
        /*0b78*/ 	.byte	0x03, 0x19
        /*0b7a*/ 	.short	0x0b70


	//----- nvinfo : EIATTR_PARAM_CBANK
	.align		4
        /*0b7c*/ 	.byte	0x04, 0x0a
        /*0b7e*/ 	.short	(.L_1191 - .L_1190)
	.align		4
.L_1190:
        /*0b80*/ 	.word	index@(.nv.constant0._ZN7cutlass13device_kernelIN5flash11enable_sm90INS1_16FlashAttnFwdSm90INS1_25CollectiveMainloopFwdSm90ILi2EN4cute5tupleIJNS5_1CILi1EEES8_S8_EEENS6_IJNS7_ILi128EEENS7_ILi96EEENS7_ILi64EEEEEELi256ENS_10bfloat16_tEfNS_4arch4Sm90ELb0ELb0ELb0ELb0ELb0ELb0ELb1ELb1ELb0ELb1ELb0ELb0EEENS1_21CollectiveEpilogueFwdINS6_IJSA_NS7_ILi256EEESB_EEES9_SE_SG_Li256ELb0ELb1ELb0ELb0EEENS1_29StaticPersistentTileSchedulerILb0EEEEEEEEEvNT_6ParamsE)
        /*0b84*/ 	.short	0x0210
        /*0b86*/ 	.short	0x0b70


	//----- nvinfo : EIATTR_SW_WAR
	.align		4
.L_1191:
        /*0b88*/ 	.byte	0x04, 0x36
        /*0b8a*/ 	.short	(.L_1193 - .L_1192)
.L_1192:
        /*0b8c*/ 	.word	0x00000008
.L_1193:


//--------------------- .nv.info._ZN7cutlass13device_kernelIN5flash11enable_sm90INS1_16FlashAttnFwdSm90INS1_25CollectiveMainloopFwdSm90ILi2EN4cute5tupleIJNS5_1CILi1EEES8_S8_EEENS6_IJNS7_ILi128EEENS7_ILi96EEENS7_ILi64EEEEEELi256ENS_10bfloat16_tEfNS_4arch4Sm90ELb0ELb0ELb0ELb1ELb0ELb0ELb0ELb1ELb0ELb1ELb0ELb0EEENS1_21CollectiveEpilogueFwdINS6_IJSA_NS7_ILi256EEESB_EEES9_SE_SG_Li256ELb1ELb1ELb0ELb0EEENS1_36VarlenDynamicPersistentTileSchedulerILi128ELi96ELi256ELi128ELb0ELb1ELb1ELb0ELb1ELb1EEEEEEEEEvNT_6ParamsE --------------------------
	.section	.nv.info._ZN7cutlass13device_kernelIN5flash11enable_sm90INS1_16FlashAttnFwdSm90INS1_25CollectiveMainloopFwdSm90ILi2EN4cute5tupleIJNS5_1CILi1EEES8_S8_EEENS6_IJNS7_ILi128EEENS7_ILi96EEENS7_ILi64EEEEEELi256ENS_10bfloat16_tEfNS_4arch4Sm90ELb0ELb0ELb0ELb1ELb0ELb0ELb0ELb1ELb0ELb1ELb0ELb0EEENS1_21CollectiveEpilogueFwdINS6_IJSA_NS7_ILi256EEESB_EEES9_SE_SG_Li256ELb1ELb1ELb0ELb0EEENS1_36VarlenDynamicPersistentTileSchedulerILi128ELi96ELi256ELi128ELb0ELb1ELb1ELb0ELb1ELb1EEEEEEEEEvNT_6ParamsE,"",@"SHT_CUDA_INFO"
	.sectionflags	@""
	.align	4


	//----- nvinfo : EIATTR_CUDA_API_VERSION
	.align		4
        /*0000*/ 	.byte	0x04, 0x37
        /*0002*/ 	.short	(.L_1195 - .L_1194)
.L_1194:
        /*0004*/ 	.word	0x00000082


	//----- nvinfo : EIATTR_KPARAM_INFO
	.align		4
.L_1195:
        /*0008*/ 	.byte	0x04, 0x17
        /*000a*/ 	.short	(.L_1197 - .L_1196)
.L_1196:
        /*000c*/ 	.word	0x00000000
        /*0010*/ 	.short	0x0000
        /*0012*/ 	.short	0x0070
        /*0014*/ 	.byte	0x00, 0xf0, 0x01, 0x2a


	//----- nvinfo : EIATTR_SPARSE_MMA_MASK
	.align		4
.L_1197:
        /*0018*/ 	.byte	0x03, 0x50
        /*001a*/ 	.short	0x0000


	//----- nvinfo : EIATTR_MAXREG_COUNT
	.align		4
        /*001c*/ 	.byte	0x03, 0x1b
        /*001e*/ 	.short	0x00a8


	//----- nvinfo : EIATTR_NUM_BARRIERS
	.align		4
        /*0020*/ 	.byte	0x02, 0x4c
        /*0022*/ 	.byte	0x10
	.zero		1


	//----- nvinfo : EIATTR_EXTERNS
	.align		4
        /*0024*/ 	.byte	0x04, 0x0f
        /*0026*/ 	.short	(.L_1199 - .L_1198)


	//   ....[0]....
	.align		4
.L_1198:
        /*0028*/ 	.word	index@(__assertfail)


	//----- nvinfo : EIATTR_ANNOTATIONS
	.align		4
.L_1199:
        /*002c*/ 	.byte	0x04, 0x55
        /*002e*/ 	.short	(.L_1201 - .L_1200)


	//   ....[0]....
.L_1200:
        /* <DEDUP_REMOVED lines=73> */


	//----- nvinfo : EIATTR_MERCURY_ISA_VERSION
	.align		4
.L_1201:
        /*04b0*/ 	.byte	0x03, 0x5f
        /*04b2*/ 	.short	0x0101


	//----- nvinfo : EIATTR_UNUSED_LOAD_BYTE_OFFSET
	.align		4
        /*04b4*/ 	.byte	0x04, 0x44
        /*04b6*/ 	.short	(.L_1203 - .L_1202)


	//   ....[0]....
.L_1202:
        /*04b8*/ 	.word	0x00000a40
        /*04bc*/ 	.word	0x0000fff0


	//   ....[1]....
        /*04c0*/ 	.word	0x00005b00
        /*04c4*/ 	.word	0x0000fff0


	//----- nvinfo : EIATTR_INT_WARP_WIDE_INSTR_OFFSETS
	.align		4
.L_1203:
        /*04c8*/ 	.byte	0x04, 0x31
        /*04ca*/ 	.short	(.L_1205 - .L_1204)


	//   ....[0]....
.L_1204:
        /*04cc*/ 	.word	0x00000130


	//   ....[1]....
        /*04d0*/ 	.word	0x00000170


	//   ....[2]....
        /*04d4*/ 	.word	0x000001e0


	//   ....[3]....
        /*04d8*/ 	.word	0x00009920


	//   ....[4]....
        /*04dc*/ 	.word	0x000099b0


	//   ....[5]....
        /*04e0*/ 	.word	0x0000d8d0


	//   ....[6]....
        /*04e4*/ 	.word	0x0000d960


	//----- nvinfo : EIATTR_COOP_GROUP_MASK_REGIDS
	.align		4
.L_1205:
        /*04e8*/ 	.byte	0x04, 0x29
        /*04ea*/ 	.short	(.L_1207 - .L_1206)


	//   ....[0]....
.L_1206:
        /*04ec*/ 	.word	0xffffffff


	//   ....[1]....
        /*04f0*/ 	.word	0xffffffff


	//   ....[2]....
        /*04f4*/ 	.word	0xffffffff


	//   ....[3]....
        /*04f8*/ 	.word	0xffffffff


	//   ....[4]....
        /*04fc*/ 	.word	0xffffffff


	//   ....[5]....
        /*0500*/ 	.word	0xffffffff


	//   ....[6]....
        /*0504*/ 	.word	0xffffffff


	//   ....[7]....
        /*0508*/ 	.word	0xffffffff


	//   ....[8]....
        /*050c*/ 	.word	0xffffffff


	//   ....[9]....
        /*0510*/ 	.word	0xffffffff


	//   ....[10]....
        /*0514*/ 	.word	0xffffffff


	//   ....[11]....
        /*0518*/ 	.word	0xffffffff


	//   ....[12]....
        /*051c*/ 	.word	0xffffffff


	//   ....[13]....
        /*0520*/ 	.word	0xffffffff


	//   ....[14]....
        /*0524*/ 	.word	0xffffffff


	//   ....[15]....
        /*0528*/ 	.word	0xffffffff


	//   ....[16]....
        /*052c*/ 	.word	0xffffffff


	//   ....[17]....
        /*0530*/ 	.word	0xffffffff


	//   ....[18]....
        /*0534*/ 	.word	0xffffffff


	//   ....[19]....
        /*0538*/ 	.word	0xffffffff


	//   ....[20]....
        /*053c*/ 	.word	0xffffffff


	//   ....[21]....
        /*0540*/ 	.word	0xffffffff


	//   ....[22]....
        /*0544*/ 	.word	0xffffffff


	//   ....[23]....
        /*0548*/ 	.word	0xffffffff


	//   ....[24]....
        /*054c*/ 	.word	0xffffffff


	//   ....[25]....
        /*0550*/ 	.word	0xffffffff


	//   ....[26]....
        /*0554*/ 	.word	0xffffffff


	//   ....[27]....
        /*0558*/ 	.word	0xffffffff


	//   ....[28]....
        /*055c*/ 	.word	0xffffffff


	//   ....[29]....
        /*0560*/ 	.word	0xffffffff


	//   ....[30]....
        /*0564*/ 	.word	0xffffffff


	//   ....[31]....
        /*0568*/ 	.word	0xffffffff


	//   ....[32]....
        /*056c*/ 	.word	0xffffffff


	//   ....[33]....
        /*0570*/ 	.word	0xffffffff


	//   ....[34]....
        /*0574*/ 	.word	0xffffffff


	//   ....[35]....
        /*0578*/ 	.word	0xffffffff


	//   ....[36]....
        /*057c*/ 	.word	0xffffffff


	//   ....[37]....
        /*0580*/ 	.word	0xffffffff


	//   ....[38]....
        /*0584*/ 	.word	0xffffffff


	//   ....[39]....
        /*0588*/ 	.word	0xffffffff


	//   ....[40]....
        /*058c*/ 	.word	0xffffffff


	//   ....[41]....
        /*0590*/ 	.word	0xffffffff


	//   ....[42]....
        /*0594*/ 	.word	0xffffffff


	//   ....[43]....
        /*0598*/ 	.word	0xffffffff


	//   ....[44]....
        /*059c*/ 	.word	0xffffffff


	//   ....[45]....
        /*05a0*/ 	.word	0xffffffff


	//   ....[46]....
        /*05a4*/ 	.word	0xffffffff


	//   ....[47]....
        /*05a8*/ 	.word	0xffffffff


	//   ....[48]....
        /*05ac*/ 	.word	0xffffffff


	//   ....[49]....
        /*05b0*/ 	.word	0xffffffff


	//   ....[50]....
        /*05b4*/ 	.word	0xffffffff


	//   ....[51]....
        /*05b8*/ 	.word	0xffffffff


	//   ....[52]....
        /*05bc*/ 	.word	0xffffffff


	//   ....[53]....
        /*05c0*/ 	.word	0xffffffff


	//   ....[54]....
        /*05c4*/ 	.word	0xffffffff


	//   ....[55]....
        /*05c8*/ 	.word	0xffffffff


	//   ....[56]....
        /*05cc*/ 	.word	0xffffffff


	//   ....[57]....
        /*05d0*/ 	.word	0xffffffff


	//   ....[58]....
        /*05d4*/ 	.word	0xffffffff


	//   ....[59]....
        /*05d8*/ 	.word	0xffffffff


	//   ....[60]....
        /*05dc*/ 	.word	0xffffffff


	//   ....[61]....
        /*05e0*/ 	.word	0xffffffff


	//   ....[62]....
        /*05e4*/ 	.word	0xffffffff


	//   ....[63]....
        /*05e8*/ 	.word	0xffffffff


	//   ....[64]....
        /*05ec*/ 	.word	0xffffffff


	//   ....[65]....
        /*05f0*/ 	.word	0xffffffff


	//   ....[66]....
        /*05f4*/ 	.word	0xffffffff


	//   ....[67]....
        /*05f8*/ 	.word	0xffffffff


	//   ....[68]....
        /*05fc*/ 	.word	0xffffffff


	//   ....[69]....
        /*0600*/ 	.word	0xffffffff


	//   ....[70]....
        /*0604*/ 	.word	0xffffffff


	//   ....[71]....
        /*0608*/ 	.word	0xffffffff


	//   ....[72]....
        /*060c*/ 	.word	0xffffffff


	//   ....[73]....
        /*0610*/ 	.word	0xffffffff


	//   ....[74]....
        /*0614*/ 	.word	0xffffffff


	//   ....[75]....
        /*0618*/ 	.word	0xffffffff


	//   ....[76]....
        /*061c*/ 	.word	0xffffffff


	//   ....[77]....
        /*0620*/ 	.word	0xffffffff


	//   ....[78]....
        /*0624*/ 	.word	0xffffffff


	//   ....[79]....
        /*0628*/ 	.word	0xffffffff


	//   ....[80]....
        /*062c*/ 	.word	0xffffffff


	//   ....[81]....
        /*0630*/ 	.word	0xffffffff


	//   ....[82]....
        /*0634*/ 	.word	0xffffffff


	//   ....[83]....
        /*0638*/ 	.word	0xffffffff


	//   ....[84]....
        /*063c*/ 	.word	0xffffffff


	//   ....[85]....
        /*0640*/ 	.word	0xffffffff


	//   ....[86]....
        /*0644*/ 	.word	0xffffffff


	//   ....[87]....
        /*0648*/ 	.word	0xffffffff


	//   ....[88]....
        /*064c*/ 	.word	0xffffffff


	//   ....[89]....
        /*0650*/ 	.word	0xffffffff


	//   ....[90]....
        /*0654*/ 	.word	0xffffffff


	//   ....[91]....
        /*0658*/ 	.word	0x0500000f


	//   ....[92]....
        /*065c*/ 	.word	0x0500000f


	//   ....[93]....
        /*0660*/ 	.word	0x0500000f


	//   ....[94]....
        /*0664*/ 	.word	0x0500000f


	//   ....[95]....
        /*0668*/ 	.word	0x0500000f


	//   ....[96]....
        /*066c*/ 	.word	0x0500000f


	//   ....[97]....
        /*0670*/ 	.word	0x0500000f


	//   ....[98]....
        /*0674*/ 	.word	0x0500000f


	//   ....[99]....
        /*0678*/ 	.word	0x0500000f


	//   ....[100]....
        /*067c*/ 	.word	0x0500000f


	//   ....[101]....
        /*0680*/ 	.word	0x0500000f


	//   ....[102]....
        /*0684*/ 	.word	0x0500000f


	//   ....[103]....
        /*0688*/ 	.word	0x0500000f


	//   ....[104]....
        /*068c*/ 	.word	0x0500000f


	//   ....[105]....
        /*0690*/ 	.word	0x0500000f


	//   ....[106]....
        /*0694*/ 	.word	0x0500000f


	//   ....[107]....
        /*0698*/ 	.word	0x0500000f


	//   ....[108]....
        /*069c*/ 	.word	0x0500000f


	//   ....[109]....
        /*06a0*/ 	.word	0x0500000f


	//   ....[110]....
        /*06a4*/ 	.word	0x0500000f


	//   ....[111]....
        /*06a8*/ 	.word	0x0500000f


	//   ....[112]....
        /*06ac*/ 	.word	0x0500000f


	//   ....[113]....
        /*06b0*/ 	.word	0x0500000f


	//   ....[114]....
        /*06b4*/ 	.word	0x0500000f


	//   ....[115]....
        /*06b8*/ 	.word	0x0500000f


	//   ....[116]....
        /*06bc*/ 	.word	0x0500000f


	//   ....[117]....
        /*06c0*/ 	.word	0x0500000f


	//   ....[118]....
        /*06c4*/ 	.word	0x0500000f


	//   ....[119]....
        /*06c8*/ 	.word	0x0500000f


	//   ....[120]....
        /*06cc*/ 	.word	0x0500000f


	//   ....[121]....
        /*06d0*/ 	.word	0x0500000f


	//   ....[122]....
        /*06d4*/ 	.word	0x0500000f


	//   ....[123]....
        /*06d8*/ 	.word	0x0500000f


	//   ....[124]....
        /*06dc*/ 	.word	0x0500000f


	//   ....[125]....
        /*06e0*/ 	.word	0x0500000f


	//----- nvinfo : EIATTR_COOP_GROUP_INSTR_OFFSETS
	.align		4
.L_1207:
        /*06e4*/ 	.byte	0x04, 0x28
        /*06e6*/ 	.short	(.L_1209 - .L_1208)


	//   ....[0]....
.L_1208:
        /*06e8*/ 	.word	0x00000070


	//   ....[1]....
        /*06ec*/ 	.word	0x00000140


	//   ....[2]....
        /*06f0*/ 	.word	0x00000190


	//   ....[3]....
        /*06f4*/ 	.word	0x000003c0


	//   ....[4]....
        /*06f8*/ 	.word	0x00000520


	//   ....[5]....
        /*06fc*/ 	.word	0x00000640


	//   ....[6]....
        /*0700*/ 	.word	0x000007a0


	//   ....[7]....
        /*0704*/ 	.word	0x00001650


	//   ....[8]....
        /*0708*/ 	.word	0x00002250


	//   ....[9]....
        /*070c*/ 	.word	0x000022a0


	//   ....[10]....
        /*0710*/ 	.word	0x000026f0


	//   ....[11]....
        /*0714*/ 	.word	0x00002770


	//   ....[12]....
        /*0718*/ 	.word	0x000037d0


	//   ....[13]....
        /*071c*/ 	.word	0x00003800


	//   ....[14]....
        /*0720*/ 	.word	0x00003c60


	//   ....[15]....
        /*0724*/ 	.word	0x00003e30


	//   ....[16]....
        /*0728*/ 	.word	0x00005080


	//   ....[17]....
        /*072c*/ 	.word	0x000050c0


	//   ....[18]....
        /*0730*/ 	.word	0x00005160


	//   ....[19]....
        /*0734*/ 	.word	0x000051b0


	//   ....[20]....
        /*0738*/ 	.word	0x00006bc0


	//   ....[21]....
        /*073c*/ 	.word	0x00006c00


	//   ....[22]....
        /*0740*/ 	.word	0x00006ce0


	//   ....[23]....
        /*0744*/ 	.word	0x00006d10


	//   ....[24]....
        /*0748*/ 	.word	0x00007510


	//   ....[25]....
        /*074c*/ 	.word	0x00007540


	//   ....[26]....
        /*0750*/ 	.word	0x00007680


	//   ....[27]....
        /*0754*/ 	.word	0x000076a0


	//   ....[28]....
        /*0758*/ 	.word	0x000077e0


	//   ....[29]....
        /*075c*/ 	.word	0x00007800


	//   ....[30]....
        /*0760*/ 	.word	0x00007950


	//   ....[31]....
        /*0764*/ 	.word	0x00007970


	//   ....[32]....
        /*0768*/ 	.word	0x000082e0


	//   ....[33]....
        /*076c*/ 	.word	0x00008310


	//   ....[34]....
        /*0770*/ 	.word	0x00008460


	//   ....[35]....
        /*0774*/ 	.word	0x00008480


	//   ....[36]....
        /*0778*/ 	.word	0x000085c0


	//   ....[37]....
        /*077c*/ 	.word	0x000085e0


	//   ....[38]....
        /*0780*/ 	.word	0x00008730


	//   ....[39]....
        /*0784*/ 	.word	0x00008750


	//   ....[40]....
        /*0788*/ 	.word	0x00008900


	//   ....[41]....
        /*078c*/ 	.word	0x00008ae0


	//   ....[42]....
        /*0790*/ 	.word	0x00008b10


	//   ....[43]....
        /*0794*/ 	.word	0x00008b40


	//   ....[44]....
        /*0798*/ 	.word	0x00008b70


	//   ....[45]....
        /*079c*/ 	.word	0x00008ba0


	//   ....[46]....
        /*07a0*/ 	.word	0x00008bd0


	//   ....[47]....
        /*07a4*/ 	.word	0x00008d40


	//   ....[48]....
        /*07a8*/ 	.word	0x00008d70


	//   ....[49]....
        /*07ac*/ 	.word	0x00008da0


	//   ....[50]....
        /*07b0*/ 	.word	0x00008dd0


	//   ....[51]....
        /*07b4*/ 	.word	0x00008e00


	//   ....[52]....
        /*07b8*/ 	.word	0x00008e30


	//   ....[53]....
        /*07bc*/ 	.word	0x00008ed0


	//   ....[54]....
        /*07c0*/ 	.word	0x00008f00


	//   ....[55]....
        /*07c4*/ 	.word	0x00008f90


	//   ....[56]....
        /*07c8*/ 	.word	0x00009f30


	//   ....[57]....
        /*07cc*/ 	.word	0x0000aaa0


	//   ....[58]....
        /*07d0*/ 	.word	0x0000aac0


	//   ....[59]....
        /*07d4*/ 	.word	0x0000ab50


	//   ....[60]....
        /*07d8*/ 	.word	0x0000ab60


	//   ....[61]....
        /*07dc*/ 	.word	0x0000abe0


	//   ....[62]....
        /*07e0*/ 	.word	0x0000abf0


	//   ....[63]....
        /*07e4*/ 	.word	0x0000ac70


	//   ....[64]....
        /*07e8*/ 	.word	0x0000ac80


	//   ....[65]....
        /*07ec*/ 	.word	0x0000ad00


	//   ....[66]....
        /*07f0*/ 	.word	0x0000ad10


	//   ....[67]....
        /*07f4*/ 	.word	0x0000ad90


	//   ....[68]....
        /*07f8*/ 	.word	0x0000ada0


	//   ....[69]....
        /*07fc*/ 	.word	0x0000ae20


	//   ....[70]....
        /*0800*/ 	.word	0x0000ae30


	//   ....[71]....
        /*0804*/ 	.word	0x0000ae40


	//   ....[72]....
        /*0808*/ 	.word	0x0000ae90


	//   ....[73]....
        /*080c*/ 	.word	0x0000db60


	//   ....[74]....
        /*0810*/ 	.word	0x0000db90


	//   ....[75]....
        /*0814*/ 	.word	0x0000dbd0


	//   ....[76]....
        /*0818*/ 	.word	0x0000dc00


	//   ....[77]....
        /*081c*/ 	.word	0x0000dc30


	//   ....[78]....
        /*0820*/ 	.word	0x0000dc60


	//   ....[79]....
        /*0824*/ 	.word	0x0000dc90


	//   ....[80]....
        /*0828*/ 	.word	0x0000dcc0


	//   ....[81]....
        /*082c*/ 	.word	0x0000de40


	//   ....[82]....
        /*0830*/ 	.word	0x0000de70


	//   ....[83]....
        /*0834*/ 	.word	0x0000dea0


	//   ....[84]....
        /*0838*/ 	.word	0x0000ded0


	//   ....[85]....
        /*083c*/ 	.word	0x0000df00


	//   ....[86]....
        /*0840*/ 	.word	0x0000df30


	//   ....[87]....
        /*0844*/ 	.word	0x0000dff0


	//   ....[88]....
        /*0848*/ 	.word	0x0000e010


	//   ....[89]....
        /*084c*/ 	.word	0x0000e080


	//   ....[90]....
        /*0850*/ 	.word	0x0000e510


	//   ....[91]....
        /*0854*/ 	.word	0x0000e9f0


	//   ....[92]....
        /*0858*/ 	.word	0x0000eba0


	//   ....[93]....
        /*085c*/ 	.word	0x0000ebf0


	//   ....[94]....
        /*0860*/ 	.word	0x0000ec50


	//   ....[95]....
        /*0864*/ 	.word	0x0000ed40


	//   ....[96]....
        /*0868*/ 	.word	0x0000eda0


	//   ....[97]....
        /*086c*/ 	.word	0x0000ee90


	//   ....[98]....
        /*0870*/ 	.word	0x0000eef0


	//   ....[99]....
        /*0874*/ 	.word	0x0000efe0


	//   ....[100]....
        /*0878*/ 	.word	0x0000f040


	//   ....[101]....
        /*087c*/ 	.word	0x0000f130


	//   ....[102]....
        /*0880*/ 	.word	0x0000f190


	//   ....[103]....
        /*0884*/ 	.word	0x0000f280


	//   ....[104]....
        /*0888*/ 	.word	0x0000f2e0


	//   ....[105]....
        /*088c*/ 	.word	0x0000f3b0


	//   ....[106]....
        /*0890*/ 	.word	0x0000f430


	//   ....[107]....
        /*0894*/ 	.word	0x0000f500


	//   ....[108]....
        /*0898*/ 	.word	0x0000f830


	//   ....[109]....
        /*089c*/ 	.word	0x0000f8d0


	//   ....[110]....
        /*08a0*/ 	.word	0x0000f9f0


	//   ....[111]....
        /*08a4*/ 	.word	0x0000fa60


	//   ....[112]....
        /*08a8*/ 	.word	0x0000fad0


	//   ....[113]....
        /*08ac*/ 	.word	0x0000fb40


	//   ....[114]....
        /*08b0*/ 	.word	0x0000fbb0


	//   ....[115]....
        /*08b4*/ 	.word	0x0000fc30


	//   ....[116]....
        /*08b8*/ 	.word	0x0000fcc0


	//   ....[117]....
        /*08bc*/ 	.word	0x0000fd60


	//   ....[118]....
        /*08c0*/ 	.word	0x0000fdd0


	//   ....[119]....
        /*08c4*/ 	.word	0x0000fe40


	//   ....[120]....
        /*08c8*/ 	.word	0x0000feb0


	//   ....[121]....
        /*08cc*/ 	.word	0x0000ff30


	//   ....[122]....
        /*08d0*/ 	.word	0x0000ffa0


	//   ....[123]....
        /*08d4*/ 	.word	0x00010040


	//   ....[124]....
        /*08d8*/ 	.word	0x000100d0


	//   ....[125]....
        /*08dc*/ 	.word	0x000101f0


	//----- nvinfo : EIATTR_REG_RECONFIG
	.align		4
.L_1209:
        /*08e0*/ 	.byte	0x01, 0x54
	.zero		2


	//----- nvinfo : EIATTR_SYSCALL_OFFSETS
	.align		4
        /*08e4*/ 	.byte	0x04, 0x46
        /*08e6*/ 	.short	(.L_1211 - .L_1210)


	//   ....[0]....
.L_1210:
        /*08e8*/ 	.word	0x00001830


	//   ....[1]....
        /*08ec*/ 	.word	0x00009b20


	//   ....[2]....
        /*08f0*/ 	.word	0x00009c80


	//   ....[3]....
        /*08f4*/ 	.word	0x00009d80


	//   ....[4]....
        /*08f8*/ 	.word	0x0000a6b0


	//----- nvinfo : EIATTR_MBARRIER_INSTR_OFFSETS
	.align		4
.L_1211:
        /*08fc*/ 	.byte	0x04, 0x39
        /*08fe*/ 	.short	(.L_1213 - .L_1212)


	//   ....[0]....
.L_1212:
        /*0900*/ 	.word	0x00000270
        /*0904*/ 	.word	0x000000ff
        /*0908*/ 	.word	0x00022800
        /*090c*/ 	.short	0x0100
        /*090e*/ 	.byte	0x08
	.zero		1


	//   ....[1]....
        /*0910*/ 	.word	0x00000280
        /*0914*/ 	.word	0x000000ff
        /*0918*/ 	.word	0x00022820
        /*091c*/ 	.short	0x0100
        /*091e*/ 	.byte	0x08
	.zero		1


	//   ....[2]....
        /*0920*/ 	.word	0x00000370
        /*0924*/ 	.word	0x000000ff
        /*0928*/ 	.word	0x00022830
        /*092c*/ 	.short	0x0100
        /*092e*/ 	.byte	0x08
	.zero		1


	//   ....[3]....
        /*0930*/ 	.word	0x00000380
        /*0934*/ 	.word	0x000000ff
        /*0938*/ 	.word	0x00022840
        /*093c*/ 	.short	0x0100
        /*093e*/ 	.byte	0x08
	.zero		1


	//   ....[4]....
        /*0940*/ 	.word	0x00000390
        /*0944*/ 	.word	0x000000ff
        /*0948*/ 	.word	0x00022838
        /*094c*/ 	.short	0x0100
        /*094e*/ 	.byte	0x08
	.zero		1


	//   ....[5]....
        /*0950*/ 	.word	0x000003a0
        /*0954*/ 	.word	0x000000ff
        /*0958*/ 	.word	0x00022848
        /*095c*/ 	.short	0x0100
        /*095e*/ 	.byte	0x08
	.zero		1


	//   ....[6]....
        /*0960*/ 	.word	0x000004d0
        /*0964*/ 	.word	0x000000ff
        /*0968*/ 	.word	0x00022850
        /*096c*/ 	.short	0x0100
        /*096e*/ 	.byte	0x08
	.zero		1


	//   ....[7]....
        /*0970*/ 	.word	0x000004e0
        /*0974*/ 	.word	0x000000ff
        /*0978*/ 	.word	0x00022860
        /*097c*/ 	.short	0x0100
        /*097e*/ 	.byte	0x08
	.zero		1


	//   ....[8]....
        /*0980*/ 	.word	0x000004f0
        /*0984*/ 	.word	0x000000ff
        /*0988*/ 	.word	0x00022858
        /*098c*/ 	.short	0x0100
        /*098e*/ 	.byte	0x08
	.zero		1


	//   ....[9]....
        /*0990*/ 	.word	0x00000500
        /*0994*/ 	.word	0x000000ff
        /*0998*/ 	.word	0x00022868
        /*099c*/ 	.short	0x0100
        /*099e*/ 	.byte	0x08
	.zero		1


	//   ....[10]....
        /*09a0*/ 	.word	0x000005f0
        /*09a4*/ 	.word	0x000000ff
        /*09a8*/ 	.word	0x00022870
        /*09ac*/ 	.short	0x0100
        /*09ae*/ 	.byte	0x06
	.zero		1


	//   ....[11]....
        /*09b0*/ 	.word	0x00000600
        /*09b4*/ 	.word	0x000000ff
        /*09b8*/ 	.word	0x00022880
        /*09bc*/ 	.short	0x0100
        /*09be*/ 	.byte	0x06
	.zero		1


	//   ....[12]....
        /*09c0*/ 	.word	0x00000610
        /*09c4*/ 	.word	0x000000ff
        /*09c8*/ 	.word	0x00022878
        /*09cc*/ 	.short	0x0100
        /*09ce*/ 	.byte	0x06
	.zero		1


	//   ....[13]....
        /*09d0*/ 	.word	0x00000620
        /*09d4*/ 	.word	0x000000ff
        /*09d8*/ 	.word	0x00022888
        /*09dc*/ 	.short	0x0100
        /*09de*/ 	.byte	0x06
	.zero		1


	//   ....[14]....
        /*09e0*/ 	.word	0x00000750
        /*09e4*/ 	.word	0x000000ff
        /*09e8*/ 	.word	0x00022890
        /*09ec*/ 	.short	0x0100
        /*09ee*/ 	.byte	0x08
	.zero		1


	//   ....[15]....
        /*09f0*/ 	.word	0x00000760
        /*09f4*/ 	.word	0x000000ff
        /*09f8*/ 	.word	0x000228a0
        /*09fc*/ 	.short	0x0100
        /*09fe*/ 	.byte	0x08
	.zero		1


	//   ....[16]....
        /*0a00*/ 	.word	0x00000770
        /*0a04*/ 	.word	0x000000ff
        /*0a08*/ 	.word	0x00022898
        /*0a0c*/ 	.short	0x0100
        /*0a0e*/ 	.byte	0x08
	.zero		1


	//   ....[17]....
        /*0a10*/ 	.word	0x00000780
        /*0a14*/ 	.word	0x000000ff
        /*0a18*/ 	.word	0x000228a8
        /*0a1c*/ 	.short	0x0100
        /*0a1e*/ 	.byte	0x08
	.zero		1


	//   ....[18]....
        /*0a20*/ 	.word	0x000008b0
        /*0a24*/ 	.word	0x000000ff
        /*0a28*/ 	.word	0x000228b0
        /*0a2c*/ 	.short	0x0100
        /*0a2e*/ 	.byte	0x08
	.zero		1


	//   ....[19]....
        /*0a30*/ 	.word	0x000008c0
        /*0a34*/ 	.word	0x000000ff
        /*0a38*/ 	.word	0x000228c0
        /*0a3c*/ 	.short	0x0100
        /*0a3e*/ 	.byte	0x08
	.zero		1


	//   ....[20]....
        /*0a40*/ 	.word	0x000008d0
        /*0a44*/ 	.word	0x000000ff
        /*0a48*/ 	.word	0x000228b8
        /*0a4c*/ 	.short	0x0100
        /*0a4e*/ 	.byte	0x08
	.zero		1


	//   ....[21]....
        /*0a50*/ 	.word	0x000008e0
        /*0a54*/ 	.word	0x000000ff
        /*0a58*/ 	.word	0x000228c8
        /*0a5c*/ 	.short	0x0100
        /*0a5e*/ 	.byte	0x08
	.zero		1


	//   ....[22]....
        /*0a60*/ 	.word	0x000018e0
        /*0a64*/ 	.word	0x00000007
        /*0a68*/ 	.word	0x00022800
        /*0a6c*/ 	.short	0x010a
        /*0a6e*/ 	.byte	0x3f
	.zero		1


	//   ....[23]....
        /*0a70*/ 	.word	0x000019b0
        /*0a74*/ 	.word	0x00000005
        /*0a78*/ 	.word	0x00022830
        /*0a7c*/ 	.short	0x010a
        /*0a7e*/ 	.byte	0x3f
	.zero		1


	//   ....[24]....
        /*0a80*/ 	.word	0x000019f0
        /*0a84*/ 	.word	0x00000005
        /*0a88*/ 	.word	0x00022830
        /*0a8c*/ 	.short	0x010a
        /*0a8e*/ 	.byte	0x3f
	.zero		1


	//   ....[25]....
        /*0a90*/ 	.word	0x00002ba0
        /*0a94*/ 	.word	0x00000004
        /*0a98*/ 	.word	0x00000000
        /*0a9c*/ 	.short	0x0101
        /*0a9e*/ 	.byte	0x3f
	.zero		1


	//   ....[26]....
        /*0aa0*/ 	.word	0x00002fd0
        /*0aa4*/ 	.word	0x00000005
        /*0aa8*/ 	.word	0x00022850
        /*0aac*/ 	.short	0x010a
        /*0aae*/ 	.byte	0x3f
	.zero		1


	//   ....[27]....
        /*0ab0*/ 	.word	0x00003010
        /*0ab4*/ 	.word	0x00000005
        /*0ab8*/ 	.word	0x00022850
        /*0abc*/ 	.short	0x010a
        /*0abe*/ 	.byte	0x3f
	.zero		1


	//   ....[28]....
        /*0ac0*/ 	.word	0x00003310
        /*0ac4*/ 	.word	0x00000005
        /*0ac8*/ 	.word	0x00000000
        /*0acc*/ 	.short	0x0101
        /*0ace*/ 	.byte	0x3f
	.zero		1


	//   ....[29]....
        /*0ad0*/ 	.word	0x00003470
        /*0ad4*/ 	.word	0x000000ff
        /*0ad8*/ 	.word	0x00022830
        /*0adc*/ 	.short	0x010a
        /*0ade*/ 	.byte	0x17
	.zero		1


	//   ....[30]....
        /*0ae0*/ 	.word	0x000034b0
        /*0ae4*/ 	.word	0x000000ff
        /*0ae8*/ 	.word	0x00022830
        /*0aec*/ 	.short	0x010a
        /*0aee*/ 	.byte	0x17
	.zero		1


	//   ....[31]....
        /*0af0*/ 	.word	0x00004390
        /*0af4*/ 	.word	0x0000009a
        /*0af8*/ 	.word	0x00000000
        /*0afc*/ 	.short	0x0101
        /*0afe*/ 	.byte	0x3f
	.zero		1


	//   ....[32]....
        /*0b00*/ 	.word	0x00004d40
        /*0b04*/ 	.word	0x000000ff
        /*0b08*/ 	.word	0x00022850
        /*0b0c*/ 	.short	0x010a
        /*0b0e*/ 	.byte	0x17
	.zero		1


	//   ....[33]....
        /*0b10*/ 	.word	0x00004d80
        /*0b14*/ 	.word	0x000000ff
        /*0b18*/ 	.word	0x00022850
        /*0b1c*/ 	.short	0x010a
        /*0b1e*/ 	.byte	0x17
	.zero		1


	//   ....[34]....
        /*0b20*/ 	.word	0x00005060
        /*0b24*/ 	.word	0x000000ba
        /*0b28*/ 	.word	0x00000000
        /*0b2c*/ 	.short	0x0101
        /*0b2e*/ 	.byte	0x3f
	.zero		1


	//   ....[35]....
        /*0b30*/ 	.word	0x00007530
        /*0b34*/ 	.word	0x00000000
        /*0b38*/ 	.word	0x00000000
        /*0b3c*/ 	.short	0x0101
        /*0b3e*/ 	.byte	0x3f
	.zero		1


	//   ....[36]....
        /*0b40*/ 	.word	0x0000a1b0
        /*0b44*/ 	.word	0x00000000
        /*0b48*/ 	.word	0x00022840
        /*0b4c*/ 	.short	0x010a
        /*0b4e*/ 	.byte	0x3f
	.zero		1


	//   ....[37]....
        /*0b50*/ 	.word	0x0000af50
        /*0b54*/ 	.word	0x00000008
        /*0b58*/ 	.word	0x00022800
        /*0b5c*/ 	.short	0x0107
        /*0b5e*/ 	.byte	0x3f
	.zero		1


	//   ....[38]....
        /*0b60*/ 	.word	0x0000b050
        /*0b64*/ 	.word	0x00000002
        /*0b68*/ 	.word	0x00022800
        /*0b6c*/ 	.short	0x0101
        /*0b6e*/ 	.byte	0x3f
	.zero		1


	//   ....[39]....
        /*0b70*/ 	.word	0x0000b070
        /*0b74*/ 	.word	0x00000002
        /*0b78*/ 	.word	0x00022820
        /*0b7c*/ 	.short	0x010a
        /*0b7e*/ 	.byte	0x3f
	.zero		1


	//   ....[40]....
        /*0b80*/ 	.word	0x0000b180
        /*0b84*/ 	.word	0x00000002
        /*0b88*/ 	.word	0x00022860
        /*0b8c*/ 	.short	0x010a
        /*0b8e*/ 	.byte	0x3f
	.zero		1


	//   ....[41]....
        /*0b90*/ 	.word	0x0000ba90
        /*0b94*/ 	.word	0x00000003
        /*0b98*/ 	.word	0x00022840
        /*0b9c*/ 	.short	0x010a
        /*0b9e*/ 	.byte	0x3f
	.zero		1


	//   ....[42]....
        /*0ba0*/ 	.word	0x0000bcf0
        /*0ba4*/ 	.word	0x00000003
        /*0ba8*/ 	.word	0x00022860
        /*0bac*/ 	.short	0x010a
        /*0bae*/ 	.byte	0x3f
	.zero		1


	//   ....[43]....
        /*0bb0*/ 	.word	0x0000c590
        /*0bb4*/ 	.word	0x00000002
        /*0bb8*/ 	.word	0x00022840
        /*0bbc*/ 	.short	0x010a
        /*0bbe*/ 	.byte	0x3f
	.zero		1


	//   ....[44]....
        /*0bc0*/ 	.word	0x0000c7e0
        /*0bc4*/ 	.word	0x00000002
        /*0bc8*/ 	.word	0x00022860
        /*0bcc*/ 	.short	0x010a
        /*0bce*/ 	.byte	0x3f
	.zero		1


	//   ....[45]....
        /*0bd0*/ 	.word	0x0000cff0
        /*0bd4*/ 	.word	0x00000002
        /*0bd8*/ 	.word	0x00022840
        /*0bdc*/ 	.short	0x010a
        /*0bde*/ 	.byte	0x3f
	.zero		1


	//   ....[46]....
        /*0be0*/ 	.word	0x0000d250
        /*0be4*/ 	.word	0x00000002
        /*0be8*/ 	.word	0x00022860
        /*0bec*/ 	.short	0x010a
        /*0bee*/ 	.byte	0x3f
	.zero		1


	//   ....[47]....
        /*0bf0*/ 	.word	0x0000e490
        /*0bf4*/ 	.word	0x00000000
        /*0bf8*/ 	.word	0x00022820
        /*0bfc*/ 	.short	0x010a
        /*0bfe*/ 	.byte	0x3f
	.zero		1


	//   ....[48]....
        /*0c00*/ 	.word	0x0000e650
        /*0c04*/ 	.word	0x00000006
        /*0c08*/ 	.word	0x00000000
        /*0c0c*/ 	.short	0x010a
        /*0c0e*/ 	.byte	0x3f
	.zero		1


	//   ....[49]....
        /*0c10*/ 	.word	0x0000e6c0
        /*0c14*/ 	.word	0x00000007
        /*0c18*/ 	.word	0x00000000
        /*0c1c*/ 	.short	0x010a
        /*0c1e*/ 	.byte	0x3f
	.zero		1


	//   ....[50]....
        /*0c20*/ 	.word	0x0000e730
        /*0c24*/ 	.word	0x00000004
        /*0c28*/ 	.word	0x00000000
        /*0c2c*/ 	.short	0x010a
        /*0c2e*/ 	.byte	0x3f
	.zero		1


	//   ....[51]....
        /*0c30*/ 	.word	0x0000e760
        /*0c34*/ 	.word	0x00000003
        /*0c38*/ 	.word	0x00000000
        /*0c3c*/ 	.short	0x010a
        /*0c3e*/ 	.byte	0x3f
	.zero		1


	//   ....[52]....
        /*0c40*/ 	.word	0x0000e7c0
        /*0c44*/ 	.word	0x00000007
        /*0c48*/ 	.word	0x00022800
        /*0c4c*/ 	.short	0x010a
        /*0c4e*/ 	.byte	0x3f
	.zero		1


	//   ....[53]....
        /*0c50*/ 	.word	0x0000e810
        /*0c54*/ 	.word	0x00000005
        /*0c58*/ 	.word	0x00022830
        /*0c5c*/ 	.short	0x010a
        /*0c5e*/ 	.byte	0x3f
	.zero		1


	//   ....[54]....
        /*0c60*/ 	.word	0x0000e860
        /*0c64*/ 	.word	0x00000005
        /*0c68*/ 	.word	0x00022850
        /*0c6c*/ 	.short	0x010a
        /*0c6e*/ 	.byte	0x3f
	.zero		1


	//   ....[55]....
        /*0c70*/ 	.word	0x0000e8c0
        /*0c74*/ 	.word	0x00000000
        /*0c78*/ 	.word	0x00022830
        /*0c7c*/ 	.short	0x010a
        /*0c7e*/ 	.byte	0x3f
	.zero		1


	//   ....[56]....
        /*0c80*/ 	.word	0x0000e910
        /*0c84*/ 	.word	0x000000ba
        /*0c88*/ 	.word	0x00022850
        /*0c8c*/ 	.short	0x010a
        /*0c8e*/ 	.byte	0x3f
	.zero		1


	//   ....[57]....
        /*0c90*/ 	.word	0x0000eab0
        /*0c94*/ 	.word	0x00000000
        /*0c98*/ 	.word	0x00022840
        /*0c9c*/ 	.short	0x010a
        /*0c9e*/ 	.byte	0x3f
	.zero		1


	//   ....[58]....
        /*0ca0*/ 	.word	0x0000f550
        /*0ca4*/ 	.word	0x00000002
        /*0ca8*/ 	.word	0x00022820
        /*0cac*/ 	.short	0x010a
        /*0cae*/ 	.byte	0x3f
	.zero		1


	//   ....[59]....
        /*0cb0*/ 	.word	0x0000f5a0
        /*0cb4*/ 	.word	0x00000002
        /*0cb8*/ 	.word	0x00022860
        /*0cbc*/ 	.short	0x010a
        /*0cbe*/ 	.byte	0x3f
	.zero		1


	//   ....[60]....
        /*0cc0*/ 	.word	0x0000f5f0
        /*0cc4*/ 	.word	0x00000003
        /*0cc8*/ 	.word	0x00022840
        /*0ccc*/ 	.short	0x010a
        /*0cce*/ 	.byte	0x3f
	.zero		1


	//   ....[61]....
        /*0cd0*/ 	.word	0x0000f640
        /*0cd4*/ 	.word	0x00000003
        /*0cd8*/ 	.word	0x00022860
        /*0cdc*/ 	.short	0x010a
        /*0cde*/ 	.byte	0x3f
	.zero		1


	//   ....[62]....
        /*0ce0*/ 	.word	0x0000f690
        /*0ce4*/ 	.word	0x00000002
        /*0ce8*/ 	.word	0x00022840
        /*0cec*/ 	.short	0x010a
        /*0cee*/ 	.byte	0x3f
	.zero		1


	//   ....[63]....
        /*0cf0*/ 	.word	0x0000f6e0
        /*0cf4*/ 	.word	0x00000002
        /*0cf8*/ 	.word	0x00022860
        /*0cfc*/ 	.short	0x010a
        /*0cfe*/ 	.byte	0x3f
	.zero		1


	//   ....[64]....
        /*0d00*/ 	.word	0x0000f730
        /*0d04*/ 	.word	0x00000002
        /*0d08*/ 	.word	0x00022840
        /*0d0c*/ 	.short	0x010a
        /*0d0e*/ 	.byte	0x3f
	.zero		1


	//   ....[65]....
        /*0d10*/ 	.word	0x0000f780
        /*0d14*/ 	.word	0x00000002
        /*0d18*/ 	.word	0x00022860
        /*0d1c*/ 	.short	0x010a
        /*0d1e*/ 	.byte	0x3f
	.zero		1


	//   ....[66]....
        /*0d20*/ 	.word	0x00010110
        /*0d24*/ 	.word	0x00000000
        /*0d28*/ 	.word	0x00022820
        /*0d2c*/ 	.short	0x010a
        /*0d2e*/ 	.byte	0x3f
	.zero		1


	//   ....[67]....
        /*0d30*/ 	.word	0x000102b0
        /*0d34*/ 	.word	0x00000006
        /*0d38*/ 	.word	0x00000000
        /*0d3c*/ 	.short	0x010a
        /*0d3e*/ 	.byte	0x3f
	.zero		1


	//   ....[68]....
        /*0d40*/ 	.word	0x00010300
        /*0d44*/ 	.word	0x00000007
        /*0d48*/ 	.word	0x00000000
        /*0d4c*/ 	.short	0x010a
        /*0d4e*/ 	.byte	0x3f
	.zero		1


	//   ....[69]....
        /*0d50*/ 	.word	0x00010350
        /*0d54*/ 	.word	0x00000004
        /*0d58*/ 	.word	0x00000000
        /*0d5c*/ 	.short	0x010a
        /*0d5e*/ 	.byte	0x3f
	.zero		1


	//----- nvinfo : EIATTR_NUM_MBARRIERS
	.align		4
.L_1213:
        /*0d60*/ 	.byte	0x03, 0x38
        /*0d62*/ 	.short	0x0016


	//----- nvinfo : EIATTR_EXIT_INSTR_OFFSETS
	.align		4
        /*0d64*/ 	.byte	0x04, 0x1c
        /*0d66*/ 	.short	(.L_1215 - .L_1214)


	//   ....[0]....
.L_1214:
        /*0d68*/ 	.word	0x00000a80


	//   ....[1]....
        /*0d6c*/ 	.word	0x000088c0


	//   ....[2]....
        /*0d70*/ 	.word	0x0000e7b0


	//----- nvinfo : EIATTR_MAX_THREADS
	.align		4
.L_1215:
        /*0d74*/ 	.byte	0x04, 0x05
        /*0d76*/ 	.short	(.L_1217 - .L_1216)
.L_1216:
        /*0d78*/ 	.word	0x00000180
        /*0d7c*/ 	.word	0x00000001
        /*0d80*/ 	.word	0x00000001


	//----- nvinfo : EIATTR_CRS_STACK_SIZE
	.align		4
.L_1217:
        /*0d84*/ 	.byte	0x04, 0x1e
        /*0d86*/ 	.short	(.L_1219 - .L_1218)
.L_1218:
        /*0d88*/ 	.word	0x00000000


	//----- nvinfo : EIATTR_CBANK_PARAM_SIZE
	.align		4
.L_1219:
        /*0d8c*/ 	.byte	0x03, 0x19
        /*0d8e*/ 	.short	0x0af0


	//----- nvinfo : EIATTR_PARAM_CBANK
	.align		4
        /*0d90*/ 	.byte	0x04, 0x0a
        /*0d92*/ 	.short	(.L_1221 - .L_1220)
	.align		4
.L_1220:
        /*0d94*/ 	.word	index@(.nv.constant0._ZN7cutlass13device_kernelIN5flash11enable_sm90INS1_16FlashAttnFwdSm90INS1_25CollectiveMainloopFwdSm90ILi2EN4cute5tupleIJNS5_1CILi1EEES8_S8_EEENS6_IJNS7_ILi128EEENS7_ILi96EEENS7_ILi64EEEEEELi256ENS_10bfloat16_tEfNS_4arch4Sm90ELb0ELb0ELb0ELb1ELb0ELb0ELb0ELb1ELb0ELb1ELb0ELb0EEENS1_21CollectiveEpilogueFwdINS6_IJSA_NS7_ILi256EEESB_EEES9_SE_SG_Li256ELb1ELb1ELb0ELb0EEENS1_36VarlenDynamicPersistentTileSchedulerILi128ELi96ELi256ELi128ELb0ELb1ELb1ELb0ELb1ELb1EEEEEEEEEvNT_6ParamsE)
        /*0d98*/ 	.short	0x0210
        /*0d9a*/ 	.short	0x0af0


	//----- nvinfo : EIATTR_SW_WAR
	.align		4
.L_1221:
        /*0d9c*/ 	.byte	0x04, 0x36
        /*0d9e*/ 	.short	(.L_1223 - .L_1222)
.L_1222:
        /*0da0*/ 	.word	0x00000008
.L_1223:


//--------------------- .nv.info._ZN7cutlass13device_kernelIN5flash11enable_sm90INS1_16FlashAttnFwdSm90INS1_25CollectiveMainloopFwdSm90ILi2EN4cute5tupleIJNS5_1CILi1EEES8_S8_EEENS6_IJNS7_ILi128EEENS7_ILi96EEENS7_ILi64EEEEEELi256ENS_10bfloat16_tEfNS_4arch4Sm90ELb0ELb0ELb0ELb1ELb0ELb1ELb0ELb1ELb0ELb1ELb0ELb0EEENS1_21CollectiveEpilogueFwdINS6_IJSA_NS7_ILi256EEESB_EEES9_SE_SG_Li256ELb1ELb1ELb0ELb0EEENS1_36VarlenDynamicPersistentTileSchedulerILi128ELi96ELi256ELi128ELb0ELb1ELb1ELb0ELb1ELb1EEEEEEEEEvNT_6ParamsE --------------------------
	.section	.nv.info._ZN7cutlass13device_kernelIN5flash11enable_sm90INS1_16FlashAttnFwdSm90INS1_25CollectiveMainloopFwdSm90ILi2EN4cute5tupleIJNS5_1CILi1EEES8_S8_EEENS6_IJNS7_ILi128EEENS7_ILi96EEENS7_ILi64EEEEEELi256ENS_10bfloat16_tEfNS_4arch4Sm90ELb0ELb0ELb0ELb1ELb0ELb1ELb0ELb1ELb0ELb1ELb0ELb0EEENS1_21CollectiveEpilogueFwdINS6_IJSA_NS7_ILi256EEESB_EEES9_SE_SG_Li256ELb1ELb1ELb0ELb0EEENS1_36VarlenDynamicPersistentTileSchedulerILi128ELi96ELi256ELi128ELb0ELb1ELb1ELb0ELb1ELb1EEEEEEEEEvNT_6ParamsE,"",@"SHT_CUDA_INFO"
	.sectionflags	@""
	.align	4


	//----- nvinfo : EIATTR_CUDA_API_VERSION
	.align		4
        /*0000*/ 	.byte	0x04, 0x37
        /*0002*/ 	.short	(.L_1225 - .L_1224)
.L_1224:
        /*0004*/ 	.word	0x00000082


	//----- nvinfo : EIATTR_KPARAM_INFO
	.align		4
.L_1225:
        /*0008*/ 	.byte	0x04, 0x17
        /*000a*/ 	.short	(.L_1227 - .L_1226)
.L_1226:
        /*000c*/ 	.word	0x00000000
        /*0010*/ 	.short	0x0000
        /*0012*/ 	.short	0x0070
        /*0014*/ 	.byte	0x00, 0xf0, 0x01, 0x2a


	//----- nvinfo : EIATTR_SPARSE_MMA_MASK
	.align		4
.L_1227:
        /*0018*/ 	.byte	0x03, 0x50
        /*001a*/ 	.short	0x0000


	//----- nvinfo : EIATTR_MAXREG_COUNT
	.align		4
        /*001c*/ 	.byte	0x03, 0x1b
        /*001e*/ 	.short	0x00a8


	//----- nvinfo : EIATTR_NUM_BARRIERS
	.align		4
        /*0020*/ 	.byte	0x02, 0x4c
        /*0022*/ 	.byte	0x10
	.zero		1


	//----- nvinfo : EIATTR_EXTERNS
	.align		4
        /*0024*/ 	.byte	0x04, 0x0f
        /*0026*/ 	.short	(.L_1229 - .L_1228)


	//   ....[0]....
	.align		4
.L_1228:
        /*0028*/ 	.word	index@(__assertfail)


	//----- nvinfo : EIATTR_ANNOTATIONS
	.align		4
.L_1229:
        /*002c*/ 	.byte	0x04, 0x55
        /*002e*/ 	.short	(.L_1231 - .L_1230)


	//   ....[0]....
.L_1230:
        /* <DEDUP_REMOVED lines=91> */


	//----- nvinfo : EIATTR_MERCURY_ISA_VERSION
	.align		4
.L_1231:
        /*05d0*/ 	.byte	0x03, 0x5f
        /*05d2*/ 	.short	0x0101


	//----- nvinfo : EIATTR_UNUSED_LOAD_BYTE_OFFSET
	.align		4
        /*05d4*/ 	.byte	0x04, 0x44
        /*05d6*/ 	.short	(.L_1233 - .L_1232)


	//   ....[0]....
.L_1232:
        /*05d8*/ 	.word	0x00000ac0
        /*05dc*/ 	.word	0x0000fff0


	//   ....[1]....
        /*05e0*/ 	.word	0x0000c740
        /*05e4*/ 	.word	0x0000fff0


	//----- nvinfo : EIATTR_INT_WARP_WIDE_INSTR_OFFSETS
	.align		4
.L_1233:
        /*05e8*/ 	.byte	0x04, 0x31
        /*05ea*/ 	.short	(.L_1235 - .L_1234)


	//   ....[0]....
.L_1234:
        /*05ec*/ 	.word	0x00000180


	//   ....[1]....
        /*05f0*/ 	.word	0x00000220


	//   ....[2]....
        /*05f4*/ 	.word	0x00000290


	//   ....[3]....
        /*05f8*/ 	.word	0x00011b00


	//   ....[4]....
        /*05fc*/ 	.word	0x00011b90


	//   ....[5]....
        /*0600*/ 	.word	0x00015b30


	//   ....[6]....
        /*0604*/ 	.word	0x00015bc0


	//----- nvinfo : EIATTR_COOP_GROUP_MASK_REGIDS
	.align		4
.L_1235:
        /*0608*/ 	.byte	0x04, 0x29
        /*060a*/ 	.short	(.L_1237 - .L_1236)


	//   ....[0]....
.L_1236:
        /*060c*/ 	.word	0xffffffff


	//   ....[1]....
        /*0610*/ 	.word	0xffffffff


	//   ....[2]....
        /*0614*/ 	.word	0xffffffff


	//   ....[3]....
        /*0618*/ 	.word	0xffffffff


	//   ....[4]....
        /*061c*/ 	.word	0xffffffff


	//   ....[5]....
        /*0620*/ 	.word	0xffffffff


	//   ....[6]....
        /*0624*/ 	.word	0xffffffff


	//   ....[7]....
        /*0628*/ 	.word	0xffffffff


	//   ....[8]....
        /*062c*/ 	.word	0xffffffff


	//   ....[9]....
        /*0630*/ 	.word	0xffffffff


	//   ....[10]....
        /*0634*/ 	.word	0xffffffff


	//   ....[11]....
        /*0638*/ 	.word	0xffffffff


	//   ....[12]....
        /*063c*/ 	.word	0xffffffff


	//   ....[13]....
        /*0640*/ 	.word	0xffffffff


	//   ....[14]....
        /*0644*/ 	.word	0xffffffff


	//   ....[15]....
        /*0648*/ 	.word	0xffffffff


	//   ....[16]....
        /*064c*/ 	.word	0xffffffff


	//   ....[17]....
        /*0650*/ 	.word	0xffffffff


	//   ....[18]....
        /*0654*/ 	.word	0xffffffff


	//   ....[19]....
        /*0658*/ 	.word	0xffffffff


	//   ....[20]....
        /*065c*/ 	.word	0xffffffff


	//   ....[21]....
        /*0660*/ 	.word	0xffffffff


	//   ....[22]....
        /*0664*/ 	.word	0xffffffff


	//   ....[23]....
        /*0668*/ 	.word	0xffffffff


	//   ....[24]....
        /*066c*/ 	.word	0xffffffff


	//   ....[25]....
        /*0670*/ 	.word	0xffffffff


	//   ....[26]....
        /*0674*/ 	.word	0xffffffff


	//   ....[27]....
        /*0678*/ 	.word	0xffffffff


	//   ....[28]....
        /*067c*/ 	.word	0xffffffff


	//   ....[29]....
        /*0680*/ 	.word	0xffffffff


	//   ....[30]....
        /*0684*/ 	.word	0xffffffff


	//   ....[31]....
        /*0688*/ 	.word	0xffffffff


	//   ....[32]....
        /*068c*/ 	.word	0xffffffff


	//   ....[33]....
        /*0690*/ 	.word	0xffffffff


	//   ....[34]....
        /*0694*/ 	.word	0xffffffff


	//   ....[35]....
        /*0698*/ 	.word	0xffffffff


	//   ....[36]....
        /*069c*/ 	.word	0xffffffff


	//   ....[37]....
        /*06a0*/ 	.word	0xffffffff


	//   ....[38]....
        /*06a4*/ 	.word	0xffffffff


	//   ....[39]....
        /*06a8*/ 	.word	0xffffffff


	//   ....[40]....
        /*06ac*/ 	.word	0xffffffff


	//   ....[41]....
        /*06b0*/ 	.word	0xffffffff


	//   ....[42]....
        /*06b4*/ 	.word	0xffffffff


	//   ....[43]....
        /*06b8*/ 	.word	0xffffffff


	//   ....[44]....
        /*06bc*/ 	.word	0xffffffff


	//   ....[45]....
        /*06c0*/ 	.word	0xffffffff


	//   ....[46]....
        /*06c4*/ 	.word	0xffffffff


	//   ....[47]....
        /*06c8*/ 	.word	0xffffffff


	//   ....[48]....
        /*06cc*/ 	.word	0xffffffff


	//   ....[49]....
        /*06d0*/ 	.word	0xffffffff


	//   ....[50]....
        /*06d4*/ 	.word	0xffffffff


	//   ....[51]....
        /*06d8*/ 	.word	0xffffffff


	//   ....[52]....
        /*06dc*/ 	.word	0xffffffff


	//   ....[53]....
        /*06e0*/ 	.word	0xffffffff


	//   ....[54]....
        /*06e4*/ 	.word	0xffffffff


	//   ....[55]....
        /*06e8*/ 	.word	0xffffffff


	//   ....[56]....
        /*06ec*/ 	.word	0xffffffff


	//   ....[57]....
        /*06f0*/ 	.word	0xffffffff


	//   ....[58]....
        /*06f4*/ 	.word	0xffffffff


	//   ....[59]....
        /*06f8*/ 	.word	0xffffffff


	//   ....[60]....
        /*06fc*/ 	.word	0xffffffff


	//   ....[61]....
        /*0700*/ 	.word	0xffffffff


	//   ....[62]....
        /*0704*/ 	.word	0xffffffff


	//   ....[63]....
        /*0708*/ 	.word	0xffffffff


	//   ....[64]....
        /*070c*/ 	.word	0xffffffff


	//   ....[65]....
        /*0710*/ 	.word	0xffffffff


	//   ....[66]....
        /*0714*/ 	.word	0xffffffff


	//   ....[67]....
        /*0718*/ 	.word	0xffffffff


	//   ....[68]....
        /*071c*/ 	.word	0xffffffff


	//   ....[69]....
        /*0720*/ 	.word	0xffffffff


	//   ....[70]....
        /*0724*/ 	.word	0xffffffff


	//   ....[71]....
        /*0728*/ 	.word	0xffffffff


	//   ....[72]....
        /*072c*/ 	.word	0xffffffff


	//   ....[73]....
        /*0730*/ 	.word	0xffffffff


	//   ....[74]....
        /*0734*/ 	.word	0xffffffff


	//   ....[75]....
        /*0738*/ 	.word	0xffffffff


	//   ....[76]....
        /*073c*/ 	.word	0xffffffff


	//   ....[77]....
        /*0740*/ 	.word	0xffffffff


	//   ....[78]....
        /*0744*/ 	.word	0xffffffff


	//   ....[79]....
        /*0748*/ 	.word	0xffffffff


	//   ....[80]....
        /*074c*/ 	.word	0xffffffff


	//   ....[81]....
        /*0750*/ 	.word	0xffffffff


	//   ....[82]....
        /*0754*/ 	.word	0xffffffff


	//   ....[83]....
        /*0758*/ 	.word	0xffffffff


	//   ....[84]....
        /*075c*/ 	.word	0xffffffff


	//   ....[85]....
        /*0760*/ 	.word	0xffffffff


	//   ....[86]....
        /*0764*/ 	.word	0xffffffff


	//   ....[87]....
        /*0768*/ 	.word	0xffffffff


	//   ....[88]....
        /*076c*/ 	.word	0xffffffff


	//   ....[89]....
        /*0770*/ 	.word	0xffffffff


	//   ....[90]....
        /*0774*/ 	.word	0xffffffff


	//   ....[91]....
        /*0778*/ 	.word	0xffffffff


	//   ....[92]....
        /*077c*/ 	.word	0xffffffff


	//   ....[93]....
        /*0780*/ 	.word	0xffffffff


	//   ....[94]....
        /*0784*/ 	.word	0xffffffff


	//   ....[95]....
        /*0788*/ 	.word	0xffffffff


	//   ....[96]....
        /*078c*/ 	.word	0xffffffff


	//   ....[97]....
        /*0790*/ 	.word	0xffffffff


	//   ....[98]....
        /*0794*/ 	.word	0xffffffff


	//   ....[99]....
        /*0798*/ 	.word	0xffffffff


	//   ....[100]....
        /*079c*/ 	.word	0x0500000f


	//   ....[101]....
        /*07a0*/ 	.word	0x0500000f


	//   ....[102]....
        /*07a4*/ 	.word	0x0500000f


	//   ....[103]....
        /*07a8*/ 	.word	0x0500000f


	//   ....[104]....
        /*07ac*/ 	.word	0x0500000f


	//   ....[105]....
        /*07b0*/ 	.word	0x0500000f


	//   ....[106]....
        /*07b4*/ 	.word	0x0500000f


	//   ....[107]....
        /*07b8*/ 	.word	0x0500000f


	//   ....[108]....
        /*07bc*/ 	.word	0x0500000f


	//   ....[109]....
        /*07c0*/ 	.word	0x0500000f


	//   ....[110]....
        /*07c4*/ 	.word	0x0500000f


	//   ....[111]....
        /*07c8*/ 	.word	0x0500000f


	//   ....[112]....
        /*07cc*/ 	.word	0x0500000f


	//   ....[113]....
        /*07d0*/ 	.word	0x0500000f


	//   ....[114]....
        /*07d4*/ 	.word	0x0500000f


	//   ....[115]....
        /*07d8*/ 	.word	0x0500000f


	//   ....[116]....
        /*07dc*/ 	.word	0x0500000f


	//   ....[117]....
        /*07e0*/ 	.word	0x0500000f


	//   ....[118]....
        /*07e4*/ 	.word	0x0500000f


	//   ....[119]....
        /*07e8*/ 	.word	0x0500000f


	//   ....[120]....
        /*07ec*/ 	.word	0x0500000f


	//   ....[121]....
        /*07f0*/ 	.word	0x0500000f


	//   ....[122]....
        /*07f4*/ 	.word	0x0500000f


	//   ....[123]....
        /*07f8*/ 	.word	0x0500000f


	//   ....[124]....
        /*07fc*/ 	.word	0x0500000f


	//   ....[125]....
        /*0800*/ 	.word	0x0500000f


	//   ....[126]....
        /*0804*/ 	.word	0x0500000f


	//   ....[127]....
        /*0808*/ 	.word	0x0500000f


	//   ....[128]....
        /*080c*/ 	.word	0x0500000f


	//   ....[129]....
        /*0810*/ 	.word	0x0500000f


	//   ....[130]....
        /*0814*/ 	.word	0x0500000f


	//   ....[131]....
        /*0818*/ 	.word	0x0500000f


	//   ....[132]....
        /*081c*/ 	.word	0x0500000f


	//   ....[133]....
        /*0820*/ 	.word	0x0500000f


	//   ....[134]....
        /*0824*/ 	.word	0x0500000f


	//   ....[135]....
        /*0828*/ 	.word	0x0500000f


	//   ....[136]....
        /*082c*/ 	.word	0x0500000f


	//   ....[137]....
        /*0830*/ 	.word	0x0500000f


	//   ....[138]....
        /*0834*/ 	.word	0x0500000f


	//   ....[139]....
        /*0838*/ 	.word	0x0500000f


	//   ....[140]....
        /*083c*/ 	.word	0x0500000f


	//   ....[141]....
        /*0840*/ 	.word	0x0500000f


	//   ....[142]....
        /*0844*/ 	.word	0x0500000f


	//   ....[143]....
        /*0848*/ 	.word	0x0500000f


	//   ....[144]....
        /*084c*/ 	.word	0x0500000f


	//   ....[145]....
        /*0850*/ 	.word	0x0500000f


	//   ....[146]....
        /*0854*/ 	.word	0x0500000f


	//   ....[147]....
        /*0858*/ 	.word	0x0500000f


	//   ....[148]....
        /*085c*/ 	.word	0x0500000f


	//   ....[149]....
        /*0860*/ 	.word	0x0500000f


	//   ....[150]....
        /*0864*/ 	.word	0x0500000f


	//   ....[151]....
        /*0868*/ 	.word	0x0500000f


	//   ....[152]....
        /*086c*/ 	.word	0x0500000f


	//----- nvinfo : EIATTR_COOP_GROUP_INSTR_OFFSETS
	.align		4
.L_1237:
        /*0870*/ 	.byte	0x04, 0x28
        /*0872*/ 	.short	(.L_1239 - .L_1238)


	//   ....[0]....
.L_1238:
        /*0874*/ 	.word	0x00000060


	//   ....[1]....
        /*0878*/ 	.word	0x00000190


	//   ....[2]....
        /*087c*/ 	.word	0x00000240


	//   ....[3]....
        /*0880*/ 	.word	0x00000400


	//   ....[4]....
        /*0884*/ 	.word	0x00000560


	//   ....[5]....
        /*0888*/ 	.word	0x00000680


	//   ....[6]....
        /*088c*/ 	.word	0x000007e0


	//   ....[7]....
        /*0890*/ 	.word	0x00005d30


	//   ....[8]....
        /*0894*/ 	.word	0x000062d0


	//   ....[9]....
        /*0898*/ 	.word	0x000062e0


	//   ....[10]....
        /*089c*/ 	.word	0x000062f0


	//   ....[11]....
        /*08a0*/ 	.word	0x00006300


	//   ....[12]....
        /*08a4*/ 	.word	0x00007290


	//   ....[13]....
        /*08a8*/ 	.word	0x000072a0


	//   ....[14]....
        /*08ac*/ 	.word	0x000072b0


	//   ....[15]....
        /*08b0*/ 	.word	0x000072c0


	//   ....[16]....
        /*08b4*/ 	.word	0x00008c50


	//   ....[17]....
        /*08b8*/ 	.word	0x00008c80


	//   ....[18]....
        /*08bc*/ 	.word	0x000090a0


	//   ....[19]....
        /*08c0*/ 	.word	0x00009100


	//   ....[20]....
        /*08c4*/ 	.word	0x0000a300


	//   ....[21]....
        /*08c8*/ 	.word	0x0000a320


	//   ....[22]....
        /*08cc*/ 	.word	0x0000ab60


	//   ....[23]....
        /*08d0*/ 	.word	0x0000abf0


	//   ....[24]....
        /*08d4*/ 	.word	0x0000bcc0


	//   ....[25]....
        /*08d8*/ 	.word	0x0000bd20


	//   ....[26]....
        /*08dc*/ 	.word	0x0000bd70


	//   ....[27]....
        /*08e0*/ 	.word	0x0000bda0


	//   ....[28]....
        /*08e4*/ 	.word	0x0000d730


	//   ....[29]....
        /*08e8*/ 	.word	0x0000d790


	//   ....[30]....
        /*08ec*/ 	.word	0x0000d7d0


	//   ....[31]....
        /*08f0*/ 	.word	0x0000d800


	//   ....[32]....
        /*08f4*/ 	.word	0x0000e050


	//   ....[33]....
        /*08f8*/ 	.word	0x0000e090


	//   ....[34]....
        /*08fc*/ 	.word	0x0000e200


	//   ....[35]....
        /*0900*/ 	.word	0x0000e220


	//   ....[36]....
        /*0904*/ 	.word	0x0000e360


	//   ....[37]....
        /*0908*/ 	.word	0x0000e380


	//   ....[38]....
        /*090c*/ 	.word	0x0000e4d0


	//   ....[39]....
        /*0910*/ 	.word	0x0000e4f0


	//   ....[40]....
        /*0914*/ 	.word	0x0000ed50


	//   ....[41]....
        /*0918*/ 	.word	0x0000ed60


	//   ....[42]....
        /*091c*/ 	.word	0x0000ef40


	//   ....[43]....
        /*0920*/ 	.word	0x0000ef50


	//   ....[44]....
        /*0924*/ 	.word	0x0000f120


	//   ....[45]....
        /*0928*/ 	.word	0x0000f130


	//   ....[46]....
        /*092c*/ 	.word	0x0000f300


	//   ....[47]....
        /*0930*/ 	.word	0x0000f310


	//   ....[48]....
        /*0934*/ 	.word	0x0000f530


	//   ....[49]....
        /*0938*/ 	.word	0x0000f720


	//   ....[50]....
        /*093c*/ 	.word	0x0000f750


	//   ....[51]....
        /*0940*/ 	.word	0x0000f780


	//   ....[52]....
        /*0944*/ 	.word	0x0000f7b0


	//   ....[53]....
        /*0948*/ 	.word	0x0000f7e0


	//   ....[54]....
        /*094c*/ 	.word	0x0000f810


	//   ....[55]....
        /*0950*/ 	.word	0x0000f980


	//   ....[56]....
        /*0954*/ 	.word	0x0000f9b0


	//   ....[57]....
        /*0958*/ 	.word	0x0000f9e0


	//   ....[58]....
        /*095c*/ 	.word	0x0000fa10


	//   ....[59]....
        /*0960*/ 	.word	0x0000fa40


	//   ....[60]....
        /*0964*/ 	.word	0x0000fa70


	//   ....[61]....
        /*0968*/ 	.word	0x0000fb10


	//   ....[62]....
        /*096c*/ 	.word	0x0000fb40


	//   ....[63]....
        /*0970*/ 	.word	0x0000fbd0


	//   ....[64]....
        /*0974*/ 	.word	0x00010720


	//   ....[65]....
        /*0978*/ 	.word	0x00012110


	//   ....[66]....
        /*097c*/ 	.word	0x00012cd0


	//   ....[67]....
        /*0980*/ 	.word	0x00012ce0


	//   ....[68]....
        /*0984*/ 	.word	0x00012d80


	//   ....[69]....
        /*0988*/ 	.word	0x00012d90


	//   ....[70]....
        /*098c*/ 	.word	0x00012e10


	//   ....[71]....
        /*0990*/ 	.word	0x00012e20


	//   ....[72]....
        /*0994*/ 	.word	0x00012ea0


	//   ....[73]....
        /*0998*/ 	.word	0x00012eb0


	//   ....[74]....
        /*099c*/ 	.word	0x00012f30


	//   ....[75]....
        /*09a0*/ 	.word	0x00012f40


	//   ....[76]....
        /*09a4*/ 	.word	0x00012fc0


	//   ....[77]....
        /*09a8*/ 	.word	0x00012fd0


	//   ....[78]....
        /*09ac*/ 	.word	0x00013050


	//   ....[79]....
        /*09b0*/ 	.word	0x00013060


	//   ....[80]....
        /*09b4*/ 	.word	0x000130b0


	//   ....[81]....
        /*09b8*/ 	.word	0x000130d0


	//   ....[82]....
        /*09bc*/ 	.word	0x00015dc0


	//   ....[83]....
        /*09c0*/ 	.word	0x00015e20


	//   ....[84]....
        /*09c4*/ 	.word	0x00015e50


	//   ....[85]....
        /*09c8*/ 	.word	0x00015e80


	//   ....[86]....
        /*09cc*/ 	.word	0x00015eb0


	//   ....[87]....
        /*09d0*/ 	.word	0x00015ee0


	//   ....[88]....
        /*09d4*/ 	.word	0x00015f10


	//   ....[89]....
        /*09d8*/ 	.word	0x00015f20


	//   ....[90]....
        /*09dc*/ 	.word	0x000160a0


	//   ....[91]....
        /*09e0*/ 	.word	0x000160d0


	//   ....[92]....
        /*09e4*/ 	.word	0x00016100


	//   ....[93]....
        /*09e8*/ 	.word	0x00016130


	//   ....[94]....
        /*09ec*/ 	.word	0x00016160


	//   ....[95]....
        /*09f0*/ 	.word	0x00016190


	//   ....[96]....
        /*09f4*/ 	.word	0x00016250


	//   ....[97]....
        /*09f8*/ 	.word	0x00016270


	//   ....[98]....
        /*09fc*/ 	.word	0x000162e0


	//   ....[99]....
        /*0a00*/ 	.word	0x00016770


	//   ....[100]....
        /*0a04*/ 	.word	0x00016bb0


	//   ....[101]....
        /*0a08*/ 	.word	0x00016c50


	//   ....[102]....
        /*0a0c*/ 	.word	0x00016ce0


	//   ....[103]....
        /*0a10*/ 	.word	0x00016d30


	//   ....[104]....
        /*0a14*/ 	.word	0x00016d80


	//   ....[105]....
        /*0a18*/ 	.word	0x00016e60


	//   ....[106]....
        /*0a1c*/ 	.word	0x00016ef0


	//   ....[107]....
        /*0a20*/ 	.word	0x00016f40


	//   ....[108]....
        /*0a24*/ 	.word	0x00016f90


	//   ....[109]....
        /*0a28*/ 	.word	0x000171a0


	//   ....[110]....
        /*0a2c*/ 	.word	0x000171f0


	//   ....[111]....
        /*0a30*/ 	.word	0x00017280


	//   ....[112]....
        /*0a34*/ 	.word	0x00017310


	//   ....[113]....
        /*0a38*/ 	.word	0x000173a0


	//   ....[114]....
        /*0a3c*/ 	.word	0x00017430


	//   ....[115]....
        /*0a40*/ 	.word	0x000174c0


	//   ....[116]....
        /*0a44*/ 	.word	0x00017550


	//   ....[117]....
        /*0a48*/ 	.word	0x00017610


	//   ....[118]....
        /*0a4c*/ 	.word	0x00017900


	//   ....[119]....
        /*0a50*/ 	.word	0x00017ae0


	//   ....[120]....
        /*0a54*/ 	.word	0x00017b30


	//   ....[121]....
        /*0a58*/ 	.word	0x00017b90


	//   ....[122]....
        /*0a5c*/ 	.word	0x00017c80


	//   ....[123]....
        /*0a60*/ 	.word	0x00017ce0


	//   ....[124]....
        /*0a64*/ 	.word	0x00017dd0


	//   ....[125]....
        /*0a68*/ 	.word	0x00017e30


	//   ....[126]....
        /*0a6c*/ 	.word	0x00017f20


	//   ....[127]....
        /*0a70*/ 	.word	0x00017f80


	//   ....[128]....
        /*0a74*/ 	.word	0x00018070


	//   ....[129]....
        /*0a78*/ 	.word	0x000180d0


	//   ....[130]....
        /*0a7c*/ 	.word	0x000181c0


	//   ....[131]....
        /*0a80*/ 	.word	0x00018220


	//   ....[132]....
        /*0a84*/ 	.word	0x00018300


	//   ....[133]....
        /*0a88*/ 	.word	0x00018360


	//   ....[134]....
        /*0a8c*/ 	.word	0x00018430


	//   ....[135]....
        /*0a90*/ 	.word	0x00018760


	//   ....[136]....
        /*0a94*/ 	.word	0x00018800


	//   ....[137]....
        /*0a98*/ 	.word	0x00018920


	//   ....[138]....
        /*0a9c*/ 	.word	0x000189a0


	//   ....[139]....
        /*0aa0*/ 	.word	0x00018a20


	//   ....[140]....
        /*0aa4*/ 	.word	0x00018aa0


	//   ....[141]....
        /*0aa8*/ 	.word	0x00018b20


	//   ....[142]....
        /*0aac*/ 	.word	0x00018bb0


	//   ....[143]....
        /*0ab0*/ 	.word	0x00018c50


	//   ....[144]....
        /*0ab4*/ 	.word	0x00018cf0


	//   ....[145]....
        /*0ab8*/ 	.word	0x00018d70


	//   ....[146]....
        /*0abc*/ 	.word	0x00018df0


	//   ....[147]....
        /*0ac0*/ 	.word	0x00018e70


	//   ....[148]....
        /*0ac4*/ 	.word	0x00018f00


	//   ....[149]....
        /*0ac8*/ 	.word	0x00018f80


	//   ....[150]....
        /*0acc*/ 	.word	0x00019020


	//   ....[151]....
        /*0ad0*/ 	.word	0x000190b0


	//   ....[152]....
        /*0ad4*/ 	.word	0x000191e0


	//----- nvinfo : EIATTR_REG_RECONFIG
	.align		4
.L_1239:
        /*0ad8*/ 	.byte	0x01, 0x54
	.zero		2


	//----- nvinfo : EIATTR_SYSCALL_OFFSETS
	.align		4
        /*0adc*/ 	.byte	0x04, 0x46
        /*0ade*/ 	.short	(.L_1241 - .L_1240)


	//   ....[0]....
.L_1240:
        /*0ae0*/ 	.word	0x000017c0


	//   ....[1]....
        /*0ae4*/ 	.word	0x00001910


	//   ....[2]....
        /*0ae8*/ 	.word	0x00005ed0


	//   ....[3]....
        /*0aec*/ 	.word	0x00006240


	//   ....[4]....
        /*0af0*/ 	.word	0x00011d00


	//   ....[5]....
        /*0af4*/ 	.word	0x00011e60


	//   ....[6]....
        /*0af8*/ 	.word	0x00011f60


	//   ....[7]....
        /*0afc*/ 	.word	0x000128d0


	//----- nvinfo : EIATTR_MBARRIER_INSTR_OFFSETS
	.align		4
.L_1241:
        /*0b00*/ 	.byte	0x04, 0x39
        /*0b02*/ 	.short	(.L_1243 - .L_1242)


	//   ....[0]....
.L_1242:
        /*0b04*/ 	.word	0x000002b0
        /*0b08*/ 	.word	0x000000ff
        /*0b0c*/ 	.word	0x00022800
        /*0b10*/ 	.short	0x0100
        /*0b12*/ 	.byte	0x08
	.zero		1


	//   ....[1]....
        /*0b14*/ 	.word	0x000002c0
        /*0b18*/ 	.word	0x000000ff
        /*0b1c*/ 	.word	0x00022820
        /*0b20*/ 	.short	0x0100
        /*0b22*/ 	.byte	0x08
	.zero		1


	//   ....[2]....
        /*0b24*/ 	.word	0x000003b0
        /*0b28*/ 	.word	0x000000ff
        /*0b2c*/ 	.word	0x00022830
        /*0b30*/ 	.short	0x0100
        /*0b32*/ 	.byte	0x08
	.zero		1


	//   ....[3]....
        /*0b34*/ 	.word	0x000003c0
        /*0b38*/ 	.word	0x000000ff
        /*0b3c*/ 	.word	0x00022840
        /*0b40*/ 	.short	0x0100
        /*0b42*/ 	.byte	0x08
	.zero		1


	//   ....[4]....
        /*0b44*/ 	.word	0x000003d0
        /*0b48*/ 	.word	0x000000ff
        /*0b4c*/ 	.word	0x00022838
        /*0b50*/ 	.short	0x0100
        /*0b52*/ 	.byte	0x08
	.zero		1


	//   ....[5]....
        /*0b54*/ 	.word	0x000003e0
        /*0b58*/ 	.word	0x000000ff
        /*0b5c*/ 	.word	0x00022848
        /*0b60*/ 	.short	0x0100
        /*0b62*/ 	.byte	0x08
	.zero		1


	//   ....[6]....
        /*0b64*/ 	.word	0x00000510
        /*0b68*/ 	.word	0x000000ff
        /*0b6c*/ 	.word	0x00022850
        /*0b70*/ 	.short	0x0100
        /*0b72*/ 	.byte	0x08
	.zero		1


	//   ....[7]....
        /*0b74*/ 	.word	0x00000520
        /*0b78*/ 	.word	0x000000ff
        /*0b7c*/ 	.word	0x00022860
        /*0b80*/ 	.short	0x0100
        /*0b82*/ 	.byte	0x08
	.zero		1


	//   ....[8]....
        /*0b84*/ 	.word	0x00000530
        /*0b88*/ 	.word	0x000000ff
        /*0b8c*/ 	.word	0x00022858
        /*0b90*/ 	.short	0x0100
        /*0b92*/ 	.byte	0x08
	.zero		1


	//   ....[9]....
        /*0b94*/ 	.word	0x00000540
        /*0b98*/ 	.word	0x000000ff
        /*0b9c*/ 	.word	0x00022868
        /*0ba0*/ 	.short	0x0100
        /*0ba2*/ 	.byte	0x08
	.zero		1


	//   ....[10]....
        /*0ba4*/ 	.word	0x00000630
        /*0ba8*/ 	.word	0x000000ff
        /*0bac*/ 	.word	0x00022870
        /*0bb0*/ 	.short	0x0100
        /*0bb2*/ 	.byte	0x06
	.zero		1


	//   ....[11]....
        /*0bb4*/ 	.word	0x00000640
        /*0bb8*/ 	.word	0x000000ff
        /*0bbc*/ 	.word	0x00022880
        /*0bc0*/ 	.short	0x0100
        /*0bc2*/ 	.byte	0x06
	.zero		1


	//   ....[12]....
        /*0bc4*/ 	.word	0x00000650
        /*0bc8*/ 	.word	0x000000ff
        /*0bcc*/ 	.word	0x00022878
        /*0bd0*/ 	.short	0x0100
        /*0bd2*/ 	.byte	0x06
	.zero		1


	//   ....[13]....
        /*0bd4*/ 	.word	0x00000660
        /*0bd8*/ 	.word	0x000000ff
        /*0bdc*/ 	.word	0x00022888
        /*0be0*/ 	.short	0x0100
        /*0be2*/ 	.byte	0x06
	.zero		1


	//   ....[14]....
        /*0be4*/ 	.word	0x00000790
        /*0be8*/ 	.word	0x000000ff
        /*0bec*/ 	.word	0x00022890
        /*0bf0*/ 	.short	0x0100
        /*0bf2*/ 	.byte	0x08
	.zero		1


	//   ....[15]....
        /*0bf4*/ 	.word	0x000007a0
        /*0bf8*/ 	.word	0x000000ff
        /*0bfc*/ 	.word	0x000228a0
        /*0c00*/ 	.short	0x0100
        /*0c02*/ 	.byte	0x08
	.zero		1


	//   ....[16]....
        /*0c04*/ 	.word	0x000007b0
        /*0c08*/ 	.word	0x000000ff
        /*0c0c*/ 	.word	0x00022898
        /*0c10*/ 	.short	0x0100
        /*0c12*/ 	.byte	0x08
	.zero		1


	//   ....[17]....
        /*0c14*/ 	.word	0x000007c0
        /*0c18*/ 	.word	0x000000ff
        /*0c1c*/ 	.word	0x000228a8
        /*0c20*/ 	.short	0x0100
        /*0c22*/ 	.byte	0x08
	.zero		1


	//   ....[18]....
        /*0c24*/ 	.word	0x000008f0
        /*0c28*/ 	.word	0x000000ff
        /*0c2c*/ 	.word	0x000228b0
        /*0c30*/ 	.short	0x0100
        /*0c32*/ 	.byte	0x08
	.zero		1


	//   ....[19]....
        /*0c34*/ 	.word	0x00000900
        /*0c38*/ 	.word	0x000000ff
        /*0c3c*/ 	.word	0x000228c0
        /*0c40*/ 	.short	0x0100
        /*0c42*/ 	.byte	0x08
	.zero		1


	//   ....[20]....
        /*0c44*/ 	.word	0x00000910
        /*0c48*/ 	.word	0x000000ff
        /*0c4c*/ 	.word	0x000228b8
        /*0c50*/ 	.short	0x0100
        /*0c52*/ 	.byte	0x08
	.zero		1


	//   ....[21]....
        /*0c54*/ 	.word	0x00000920
        /*0c58*/ 	.word	0x000000ff
        /*0c5c*/ 	.word	0x000228c8
        /*0c60*/ 	.short	0x0100
        /*0c62*/ 	.byte	0x08
	.zero		1


	//   ....[22]....
        /*0c64*/ 	.word	0x00002b90
        /*0c68*/ 	.word	0x00000061
        /*0c6c*/ 	.word	0x00022890
        /*0c70*/ 	.short	0x010a
        /*0c72*/ 	.byte	0x3f
	.zero		1


	//   ....[23]....
        /*0c74*/ 	.word	0x00003e60
        /*0c78*/ 	.word	0x00000061
        /*0c7c*/ 	.word	0x00022890
        /*0c80*/ 	.short	0x010a
        /*0c82*/ 	.byte	0x3f
	.zero		1


	//   ....[24]....
        /*0c84*/ 	.word	0x00004f50
        /*0c88*/ 	.word	0x00000061
        /*0c8c*/ 	.word	0x00022890
        /*0c90*/ 	.short	0x010a
        /*0c92*/ 	.byte	0x3f
	.zero		1


	//   ....[25]....
        /*0c94*/ 	.word	0x00005160
        /*0c98*/ 	.word	0x0000001c
        /*0c9c*/ 	.word	0x00000000
        /*0ca0*/ 	.short	0x0101
        /*0ca2*/ 	.byte	0x3f
	.zero		1


	//   ....[26]....
        /*0ca4*/ 	.word	0x000051a0
        /*0ca8*/ 	.word	0x00000061
        /*0cac*/ 	.word	0x000228b0
        /*0cb0*/ 	.short	0x010a
        /*0cb2*/ 	.byte	0x3f
	.zero		1


	//   ....[27]....
        /*0cb4*/ 	.word	0x000057f0
        /*0cb8*/ 	.word	0x00000061
        /*0cbc*/ 	.word	0x00000000
        /*0cc0*/ 	.short	0x0101
        /*0cc2*/ 	.byte	0x3f
	.zero		1


	//   ....[28]....
        /*0cc4*/ 	.word	0x00005f60
        /*0cc8*/ 	.word	0x00000012
        /*0ccc*/ 	.word	0x00022800
        /*0cd0*/ 	.short	0x010a
        /*0cd2*/ 	.byte	0x3f
	.zero		1


	//   ....[29]....
        /*0cd4*/ 	.word	0x00005fb0
        /*0cd8*/ 	.word	0x00000012
        /*0cdc*/ 	.word	0x00022800
        /*0ce0*/ 	.short	0x010a
        /*0ce2*/ 	.byte	0x3f
	.zero		1


	//   ....[30]....
        /*0ce4*/ 	.word	0x00006530
        /*0ce8*/ 	.word	0x00000012
        /*0cec*/ 	.word	0x00022800
        /*0cf0*/ 	.short	0x010a
        /*0cf2*/ 	.byte	0x3f
	.zero		1


	//   ....[31]....
        /*0cf4*/ 	.word	0x00007480
        /*0cf8*/ 	.word	0x00000012
        /*0cfc*/ 	.word	0x00022800
        /*0d00*/ 	.short	0x010a
        /*0d02*/ 	.byte	0x3f
	.zero		1


	//   ....[32]....
        /*0d04*/ 	.word	0x000082a0
        /*0d08*/ 	.word	0x00000014
        /*0d0c*/ 	.word	0x00022830
        /*0d10*/ 	.short	0x010a
        /*0d12*/ 	.byte	0x3f
	.zero		1


	//   ....[33]....
        /*0d14*/ 	.word	0x00008340
        /*0d18*/ 	.word	0x00000014
        /*0d1c*/ 	.word	0x00022830
        /*0d20*/ 	.short	0x010a
        /*0d22*/ 	.byte	0x3f
	.zero		1


	//   ....[34]....
        /*0d24*/ 	.word	0x00009570
        /*0d28*/ 	.word	0x0000000e
        /*0d2c*/ 	.word	0x00000000
        /*0d30*/ 	.short	0x0101
        /*0d32*/ 	.byte	0x3f
	.zero		1


	//   ....[35]....
        /*0d34*/ 	.word	0x000099c0
        /*0d38*/ 	.word	0x00000014
        /*0d3c*/ 	.word	0x00022850
        /*0d40*/ 	.short	0x010a
        /*0d42*/ 	.byte	0x3f
	.zero		1


	//   ....[36]....
        /*0d44*/ 	.word	0x00009a10
        /*0d48*/ 	.word	0x00000014
        /*0d4c*/ 	.word	0x00022850
        /*0d50*/ 	.short	0x010a
        /*0d52*/ 	.byte	0x3f
	.zero		1


	//   ....[37]....
        /*0d54*/ 	.word	0x00009dc0
        /*0d58*/ 	.word	0x00000014
        /*0d5c*/ 	.word	0x00000000
        /*0d60*/ 	.short	0x0101
        /*0d62*/ 	.byte	0x3f
	.zero		1


	//   ....[38]....
        /*0d64*/ 	.word	0x00009ed0
        /*0d68*/ 	.word	0x00000015
        /*0d6c*/ 	.word	0x00022830
        /*0d70*/ 	.short	0x010a
        /*0d72*/ 	.byte	0x3f
	.zero		1


	//   ....[39]....
        /*0d74*/ 	.word	0x00009f30
        /*0d78*/ 	.word	0x00000015
        /*0d7c*/ 	.word	0x00022830
        /*0d80*/ 	.short	0x010a
        /*0d82*/ 	.byte	0x3f
	.zero		1


	//   ....[40]....
        /*0d84*/ 	.word	0x0000b030
        /*0d88*/ 	.word	0x0000009a
        /*0d8c*/ 	.word	0x00000000
        /*0d90*/ 	.short	0x0101
        /*0d92*/ 	.byte	0x3f
	.zero		1


	//   ....[41]....
        /*0d94*/ 	.word	0x0000b8a0
        /*0d98*/ 	.word	0x00000015
        /*0d9c*/ 	.word	0x00022850
        /*0da0*/ 	.short	0x010a
        /*0da2*/ 	.byte	0x3f
	.zero		1


	//   ....[42]....
        /*0da4*/ 	.word	0x0000b8f0
        /*0da8*/ 	.word	0x00000015
        /*0dac*/ 	.word	0x00022850
        /*0db0*/ 	.short	0x010a
        /*0db2*/ 	.byte	0x3f
	.zero		1


	//   ....[43]....
        /*0db4*/ 	.word	0x0000bc90
        /*0db8*/ 	.word	0x00000015
        /*0dbc*/ 	.word	0x00000000
        /*0dc0*/ 	.short	0x0101
        /*0dc2*/ 	.byte	0x3f
	.zero		1


	//   ....[44]....
        /*0dc4*/ 	.word	0x0000e040
        /*0dc8*/ 	.word	0x00000000
        /*0dcc*/ 	.word	0x00000000
        /*0dd0*/ 	.short	0x0101
        /*0dd2*/ 	.byte	0x3f
	.zero		1


	//   ....[45]....
        /*0dd4*/ 	.word	0x00010810
        /*0dd8*/ 	.word	0x00000006
        /*0ddc*/ 	.word	0x00022820
        /*0de0*/ 	.short	0x010a
        /*0de2*/ 	.byte	0x3f
	.zero		1


	//   ....[46]....
        /*0de4*/ 	.word	0x00010900
        /*0de8*/ 	.word	0x00000004
        /*0dec*/ 	.word	0x000228a0
        /*0df0*/ 	.short	0x010a
        /*0df2*/ 	.byte	0x3f
	.zero		1


	//   ....[47]....
        /*0df4*/ 	.word	0x00010b50
        /*0df8*/ 	.word	0x00000004
        /*0dfc*/ 	.word	0x000228c0
        /*0e00*/ 	.short	0x010a
        /*0e02*/ 	.byte	0x3f
	.zero		1


	//   ....[48]....
        /*0e04*/ 	.word	0x00011210
        /*0e08*/ 	.word	0x00000005
        /*0e0c*/ 	.word	0x000228a0
        /*0e10*/ 	.short	0x010a
        /*0e12*/ 	.byte	0x3f
	.zero		1


	//   ....[49]....
        /*0e14*/ 	.word	0x00011450
        /*0e18*/ 	.word	0x00000005
        /*0e1c*/ 	.word	0x000228c0
        /*0e20*/ 	.short	0x010a
        /*0e22*/ 	.byte	0x3f
	.zero		1


	//   ....[50]....
        /*0e24*/ 	.word	0x000123b0
        /*0e28*/ 	.word	0x00000000
        /*0e2c*/ 	.word	0x00022840
        /*0e30*/ 	.short	0x010a
        /*0e32*/ 	.byte	0x3f
	.zero		1


	//   ....[51]....
        /*0e34*/ 	.word	0x000131b0
        /*0e38*/ 	.word	0x00000009
        /*0e3c*/ 	.word	0x00022800
        /*0e40*/ 	.short	0x0107
        /*0e42*/ 	.byte	0x3f
	.zero		1


	//   ....[52]....
        /*0e44*/ 	.word	0x000132b0
        /*0e48*/ 	.word	0x00000002
        /*0e4c*/ 	.word	0x00022800
        /*0e50*/ 	.short	0x0101
        /*0e52*/ 	.byte	0x3f
	.zero		1


	//   ....[53]....
        /*0e54*/ 	.word	0x000132d0
        /*0e58*/ 	.word	0x00000002
        /*0e5c*/ 	.word	0x00022820
        /*0e60*/ 	.short	0x010a
        /*0e62*/ 	.byte	0x3f
	.zero		1


	//   ....[54]....
        /*0e64*/ 	.word	0x000133e0
        /*0e68*/ 	.word	0x00000002
        /*0e6c*/ 	.word	0x00022860
        /*0e70*/ 	.short	0x010a
        /*0e72*/ 	.byte	0x3f
	.zero		1


	//   ....[55]....
        /*0e74*/ 	.word	0x00013cf0
        /*0e78*/ 	.word	0x00000002
        /*0e7c*/ 	.word	0x00022840
        /*0e80*/ 	.short	0x010a
        /*0e82*/ 	.byte	0x3f
	.zero		1


	//   ....[56]....
        /*0e84*/ 	.word	0x00013f50
        /*0e88*/ 	.word	0x00000002
        /*0e8c*/ 	.word	0x00022860
        /*0e90*/ 	.short	0x010a
        /*0e92*/ 	.byte	0x3f
	.zero		1


	//   ....[57]....
        /*0e94*/ 	.word	0x000147f0
        /*0e98*/ 	.word	0x00000003
        /*0e9c*/ 	.word	0x00022840
        /*0ea0*/ 	.short	0x010a
        /*0ea2*/ 	.byte	0x3f
	.zero		1


	//   ....[58]....
        /*0ea4*/ 	.word	0x00014a40
        /*0ea8*/ 	.word	0x00000003
        /*0eac*/ 	.word	0x00022860
        /*0eb0*/ 	.short	0x010a
        /*0eb2*/ 	.byte	0x3f
	.zero		1


	//   ....[59]....
        /*0eb4*/ 	.word	0x00015250
        /*0eb8*/ 	.word	0x00000003
        /*0ebc*/ 	.word	0x00022840
        /*0ec0*/ 	.short	0x010a
        /*0ec2*/ 	.byte	0x3f
	.zero		1


	//   ....[60]....
        /*0ec4*/ 	.word	0x000154b0
        /*0ec8*/ 	.word	0x00000003
        /*0ecc*/ 	.word	0x00022860
        /*0ed0*/ 	.short	0x010a
        /*0ed2*/ 	.byte	0x3f
	.zero		1


	//   ....[61]....
        /*0ed4*/ 	.word	0x000166f0
        /*0ed8*/ 	.word	0x00000000
        /*0edc*/ 	.word	0x00022820
        /*0ee0*/ 	.short	0x010a
        /*0ee2*/ 	.byte	0x3f
	.zero		1


	//   ....[62]....
        /*0ee4*/ 	.word	0x000168a0
        /*0ee8*/ 	.word	0x00000006
        /*0eec*/ 	.word	0x00000000
        /*0ef0*/ 	.short	0x010a
        /*0ef2*/ 	.byte	0x3f
	.zero		1


	//   ....[63]....
        /*0ef4*/ 	.word	0x00016910
        /*0ef8*/ 	.word	0x00000007
        /*0efc*/ 	.word	0x00000000
        /*0f00*/ 	.short	0x010a
        /*0f02*/ 	.byte	0x3f
	.zero		1


	//   ....[64]....
        /*0f04*/ 	.word	0x00016980
        /*0f08*/ 	.word	0x00000004
        /*0f0c*/ 	.word	0x00000000
        /*0f10*/ 	.short	0x010a
        /*0f12*/ 	.byte	0x3f
	.zero		1


	//   ....[65]....
        /*0f14*/ 	.word	0x000169b0
        /*0f18*/ 	.word	0x00000003
        /*0f1c*/ 	.word	0x00000000
        /*0f20*/ 	.short	0x010a
        /*0f22*/ 	.byte	0x3f
	.zero		1


	//   ....[66]....
        /*0f24*/ 	.word	0x00016a10
        /*0f28*/ 	.word	0x00000061
        /*0f2c*/ 	.word	0x00022890
        /*0f30*/ 	.short	0x010a
        /*0f32*/ 	.byte	0x3f
	.zero		1


	//   ....[67]....
        /*0f34*/ 	.word	0x00016a60
        /*0f38*/ 	.word	0x00000061
        /*0f3c*/ 	.word	0x00022890
        /*0f40*/ 	.short	0x010a
        /*0f42*/ 	.byte	0x3f
	.zero		1


	//   ....[68]....
        /*0f44*/ 	.word	0x00016ab0
        /*0f48*/ 	.word	0x00000061
        /*0f4c*/ 	.word	0x00022890
        /*0f50*/ 	.short	0x010a
        /*0f52*/ 	.byte	0x3f
	.zero		1


	//   ....[69]....
        /*0f54*/ 	.word	0x00016b00
        /*0f58*/ 	.word	0x00000061
        /*0f5c*/ 	.word	0x000228b0
        /*0f60*/ 	.short	0x010a
        /*0f62*/ 	.byte	0x3f
	.zero		1


	//   ....[70]....
        /*0f64*/ 	.word	0x00016db0
        /*0f68*/ 	.word	0x00000012
        /*0f6c*/ 	.word	0x00022800
        /*0f70*/ 	.short	0x010a
        /*0f72*/ 	.byte	0x3f
	.zero		1


	//   ....[71]....
        /*0f74*/ 	.word	0x00016fc0
        /*0f78*/ 	.word	0x00000012
        /*0f7c*/ 	.word	0x00022800
        /*0f80*/ 	.short	0x010a
        /*0f82*/ 	.byte	0x3f
	.zero		1


	//   ....[72]....
        /*0f84*/ 	.word	0x00017010
        /*0f88*/ 	.word	0x00000014
        /*0f8c*/ 	.word	0x00022830
        /*0f90*/ 	.short	0x010a
        /*0f92*/ 	.byte	0x3f
	.zero		1


	//   ....[73]....
        /*0f94*/ 	.word	0x00017060
        /*0f98*/ 	.word	0x00000014
        /*0f9c*/ 	.word	0x00022850
        /*0fa0*/ 	.short	0x010a
        /*0fa2*/ 	.byte	0x3f
	.zero		1


	//   ....[74]....
        /*0fa4*/ 	.word	0x000170b0
        /*0fa8*/ 	.word	0x00000015
        /*0fac*/ 	.word	0x00022830
        /*0fb0*/ 	.short	0x010a
        /*0fb2*/ 	.byte	0x3f
	.zero		1


	//   ....[75]....
        /*0fb4*/ 	.word	0x00017100
        /*0fb8*/ 	.word	0x00000015
        /*0fbc*/ 	.word	0x00022850
        /*0fc0*/ 	.short	0x010a
        /*0fc2*/ 	.byte	0x3f
	.zero		1


	//   ....[76]....
        /*0fc4*/ 	.word	0x000176e0
        /*0fc8*/ 	.word	0x00000005
        /*0fcc*/ 	.word	0x00022820
        /*0fd0*/ 	.short	0x010a
        /*0fd2*/ 	.byte	0x3f
	.zero		1


	//   ....[77]....
        /*0fd4*/ 	.word	0x00017730
        /*0fd8*/ 	.word	0x00000004
        /*0fdc*/ 	.word	0x000228a0
        /*0fe0*/ 	.short	0x010a
        /*0fe2*/ 	.byte	0x3f
	.zero		1


	//   ....[78]....
        /*0fe4*/ 	.word	0x00017780
        /*0fe8*/ 	.word	0x00000004
        /*0fec*/ 	.word	0x000228c0
        /*0ff0*/ 	.short	0x010a
        /*0ff2*/ 	.byte	0x3f
	.zero		1


	//   ....[79]....
        /*0ff4*/ 	.word	0x000177d0
        /*0ff8*/ 	.word	0x00000005
        /*0ffc*/ 	.word	0x000228a0
        /*1000*/ 	.short	0x010a
        /*1002*/ 	.byte	0x3f
	.zero		1


	//   ....[80]....
        /*1004*/ 	.word	0x00017820
        /*1008*/ 	.word	0x00000005
        /*100c*/ 	.word	0x000228c0
        /*1010*/ 	.short	0x010a
        /*1012*/ 	.byte	0x3f
	.zero		1


	//   ....[81]....
        /*1014*/ 	.word	0x000179c0
        /*1018*/ 	.word	0x00000000
        /*101c*/ 	.word	0x00022840
        /*1020*/ 	.short	0x010a
        /*1022*/ 	.byte	0x3f
	.zero		1


	//   ....[82]....
        /*1024*/ 	.word	0x00018480
        /*1028*/ 	.word	0x00000002
        /*102c*/ 	.word	0x00022820
        /*1030*/ 	.short	0x010a
        /*1032*/ 	.byte	0x3f
	.zero		1


	//   ....[83]....
        /*1034*/ 	.word	0x000184d0
        /*1038*/ 	.word	0x00000002
        /*103c*/ 	.word	0x00022860
        /*1040*/ 	.short	0x010a
        /*1042*/ 	.byte	0x3f
	.zero		1


	//   ....[84]....
        /*1044*/ 	.word	0x00018520
        /*1048*/ 	.word	0x00000002
        /*104c*/ 	.word	0x00022840
        /*1050*/ 	.short	0x010a
        /*1052*/ 	.byte	0x3f
	.zero		1


	//   ....[85]....
        /*1054*/ 	.word	0x00018570
        /*1058*/ 	.word	0x00000002
        /*105c*/ 	.word	0x00022860
        /*1060*/ 	.short	0x010a
        /*1062*/ 	.byte	0x3f
	.zero		1


	//   ....[86]....
        /*1064*/ 	.word	0x000185c0
        /*1068*/ 	.word	0x00000003
        /*106c*/ 	.word	0x00022840
        /*1070*/ 	.short	0x010a
        /*1072*/ 	.byte	0x3f
	.zero		1


	//   ....[87]....
        /*1074*/ 	.word	0x00018610
        /*1078*/ 	.word	0x00000003
        /*107c*/ 	.word	0x00022860
        /*1080*/ 	.short	0x010a
        /*1082*/ 	.byte	0x3f
	.zero		1


	//   ....[88]....
        /*1084*/ 	.word	0x00018660
        /*1088*/ 	.word	0x00000003
        /*108c*/ 	.word	0x00022840
        /*1090*/ 	.short	0x010a
        /*1092*/ 	.byte	0x3f
	.zero		1


	//   ....[89]....
        /*1094*/ 	.word	0x000186b0
        /*1098*/ 	.word	0x00000003
        /*109c*/ 	.word	0x00022860
        /*10a0*/ 	.short	0x010a
        /*10a2*/ 	.byte	0x3f
	.zero		1


	//   ....[90]....
        /*10a4*/ 	.word	0x00019100
        /*10a8*/ 	.word	0x00000000
        /*10ac*/ 	.word	0x00022820
        /*10b0*/ 	.short	0x010a
        /*10b2*/ 	.byte	0x3f
	.zero		1


	//   ....[91]....
        /*10b4*/ 	.word	0x000192a0
        /*10b8*/ 	.word	0x00000006
        /*10bc*/ 	.word	0x00000000
        /*10c0*/ 	.short	0x010a
        /*10c2*/ 	.byte	0x3f
	.zero		1


	//   ....[92]....
        /*10c4*/ 	.word	0x000192f0
        /*10c8*/ 	.word	0x00000007
        /*10cc*/ 	.word	0x00000000
        /*10d0*/ 	.short	0x010a
        /*10d2*/ 	.byte	0x3f
	.zero		1


	//   ....[93]....
        /*10d4*/ 	.word	0x00019340
        /*10d8*/ 	.word	0x00000004
        /*10dc*/ 	.word	0x00000000
        /*10e0*/ 	.short	0x010a
        /*10e2*/ 	.byte	0x3f
	.zero		1


	//----- nvinfo : EIATTR_NUM_MBARRIERS
	.align		4
.L_1243:
        /*10e4*/ 	.byte	0x03, 0x38
        /*10e6*/ 	.short	0x0016


	//----- nvinfo : EIATTR_EXIT_INSTR_OFFSETS
	.align		4
        /*10e8*/ 	.byte	0x04, 0x1c
        /*10ea*/ 	.short	(.L_1245 - .L_1244)


	//   ....[0]....
.L_1244:
        /*10ec*/ 	.word	0x00016a00


	//----- nvinfo : EIATTR_MAX_THREADS
	.align		4
.L_1245:
        /*10f0*/ 	.byte	0x04, 0x05
        /*10f2*/ 	.short	(.L_1247 - .L_1246)
.L_1246:
        /*10f4*/ 	.word	0x00000180
        /*10f8*/ 	.word	0x00000001
        /*10fc*/ 	.word	0x00000001


	//----- nvinfo : EIATTR_CRS_STACK_SIZE
	.align		4
.L_1247:
        /*1100*/ 	.byte	0x04, 0x1e
        /*1102*/ 	.short	(.L_1249 - .L_1248)
.L_1248:
        /*1104*/ 	.word	0x00000000


	//----- nvinfo : EIATTR_CBANK_PARAM_SIZE
	.align		4
.L_1249:
        /*1108*/ 	.byte	0x03, 0x19
        /*110a*/ 	.short	0x0af0


	//----- nvinfo : EIATTR_PARAM_CBANK
	.align		4
        /*110c*/ 	.byte	0x04, 0x0a
        /*110e*/ 	.short	(.L_1251 - .L_1250)
	.align		4
.L_1250:
        /*1110*/ 	.word	index@(.nv.constant0._ZN7cutlass13device_kernelIN5flash11enable_sm90INS1_16FlashAttnFwdSm90INS1_25CollectiveMainloopFwdSm90ILi2EN4cute5tupleIJNS5_1CILi1EEES8_S8_EEENS6_IJNS7_ILi128EEENS7_ILi96EEENS7_ILi64EEEEEELi256ENS_10bfloat16_tEfNS_4arch4Sm90ELb0ELb0ELb0ELb1ELb0ELb1ELb0ELb1ELb0ELb1ELb0ELb0EEENS1_21CollectiveEpilogueFwdINS6_IJSA_NS7_ILi256EEESB_EEES9_SE_SG_Li256ELb1ELb1ELb0ELb0EEENS1_36VarlenDynamicPersistentTileSchedulerILi128ELi96ELi256ELi128ELb0ELb1ELb1ELb0ELb1ELb1EEEEEEEEEvNT_6ParamsE)
        /*1114*/ 	.short	0x0210
        /*1116*/ 	.short	0x0af0


	//----- nvinfo : EIATTR_SW_WAR
	.align		4
.L_1251:
        /*1118*/ 	.byte	0x04, 0x36
        /*111a*/ 	.short	(.L_1253 - .L_1252)
.L_1252:
        /*111c*/ 	.word	0x00000008
.L_1253:


//--------------------- .nv.info._ZN7cutlass13device_kernelIN5flash11enable_sm90INS1_16FlashAttnFwdSm90INS1_25CollectiveMainloopFwdSm90ILi2EN4cute5tupleIJNS5_1CILi1EEES8_S8_EEENS6_IJNS7_ILi128EEENS7_ILi96EEENS7_ILi64EEEEEELi256ENS_10bfloat16_tEfNS_4arch4Sm90ELb0ELb0ELb0ELb1ELb0ELb0ELb1ELb1ELb0ELb1ELb0ELb0EEENS1_21CollectiveEpilogueFwdINS6_IJSA_NS7_ILi256EEESB_EEES9_SE_SG_Li256ELb1ELb1ELb0ELb0EEENS1_36VarlenDynamicPersistentTileSchedulerILi128ELi96ELi256ELi128ELb0ELb1ELb1ELb0ELb1ELb1EEEEEEEEEvNT_6ParamsE --------------------------
	.section	.nv.info._ZN7cutlass13device_kernelIN5flash11enable_sm90INS1_16FlashAttnFwdSm90INS1_25CollectiveMainloopFwdSm90ILi2EN4cute5tupleIJNS5_1CILi1EEES8_S8_EEENS6_IJNS7_ILi128EEENS7_ILi96EEENS7_ILi64EEEEEELi256ENS_10bfloat16_tEfNS_4arch4Sm90ELb0ELb0ELb0ELb1ELb0ELb0ELb1ELb1ELb0ELb1ELb0ELb0EEENS1_21CollectiveEpilogueFwdINS6_IJSA_NS7_ILi256EEESB_EEES9_SE_SG_Li256ELb1ELb1ELb0ELb0EEENS1_36VarlenDynamicPersistentTileSchedulerILi128ELi96ELi256ELi128ELb0ELb1ELb1ELb0ELb1ELb1EEEEEEEEEvNT_6ParamsE,"",@"SHT_CUDA_INFO"
	.sectionflags	@""
	.align	4


	//----- nvinfo : EIATTR_CUDA_API_VERSION
	.align		4
        /*0000*/ 	.byte	0x04, 0x37
        /*0002*/ 	.short	(.L_1255 - .L_1254)
.L_1254:
        /*0004*/ 	.word	0x00000082


	//----- nvinfo : EIATTR_KPARAM_INFO
	.align		4
.L_1255:
        /*0008*/ 	.byte	0x04, 0x17
        /*000a*/ 	.short	(.L_1257 - .L_1256)
.L_1256:
        /*000c*/ 	.word	0x00000000
        /*0010*/ 	.short	0x0000
        /*0012*/ 	.short	0x0070
        /*0014*/ 	.byte	0x00, 0xf0, 0x01, 0x2e


	//----- nvinfo : EIATTR_SPARSE_MMA_MASK
	.align		4
.L_1257:
        /*0018*/ 	.byte	0x03, 0x50
        /*001a*/ 	.short	0x0000


	//----- nvinfo : EIATTR_MAXREG_COUNT
	.align		4
        /*001c*/ 	.byte	0x03, 0x1b
        /*001e*/ 	.short	0x00a8


	//----- nvinfo : EIATTR_NUM_BARRIERS
	.align		4
        /*0020*/ 	.byte	0x02, 0x4c
        /*0022*/ 	.byte	0x10
	.zero		1


	//----- nvinfo : EIATTR_EXTERNS
	.align		4
        /*0024*/ 	.byte	0x04, 0x0f
        /*0026*/ 	.short	(.L_1259 - .L_1258)


	//   ....[0]....
	.align		4
.L_1258:
        /*0028*/ 	.word	index@(__assertfail)


	//----- nvinfo : EIATTR_ANNOTATIONS
	.align		4
.L_1259:
        /*002c*/ 	.byte	0x04, 0x55
        /*002e*/ 	.short	(.L_1261 - .L_1260)


	//   ....[0]....
.L_1260:
        /* <DEDUP_REMOVED lines=99> */


	//----- nvinfo : EIATTR_MERCURY_ISA_VERSION
	.align		4
.L_1261:
        /*0650*/ 	.byte	0x03, 0x5f
        /*0652*/ 	.short	0x0101


	//----- nvinfo : EIATTR_UNUSED_LOAD_BYTE_OFFSET
	.align		4
        /*0654*/ 	.byte	0x04, 0x44
        /*0656*/ 	.short	(.L_1263 - .L_1262)


	//   ....[0]....
.L_1262:
        /*0658*/ 	.word	0x00000a80
        /*065c*/ 	.word	0x0000fff0


	//   ....[1]....
        /*0660*/ 	.word	0x00006a40
        /*0664*/ 	.word	0x0000fff0


	//----- nvinfo : EIATTR_INT_WARP_WIDE_INSTR_OFFSETS
	.align		4
.L_1263:
        /*0668*/ 	.byte	0x04, 0x31
        /*066a*/ 	.short	(.L_1265 - .L_1264)


	//   ....[0]....
.L_1264:
        /*066c*/ 	.word	0x00000130


	//   ....[1]....
        /*0670*/ 	.word	0x00000170


	//   ....[2]....
        /*0674*/ 	.word	0x000001e0


	//   ....[3]....
        /*0678*/ 	.word	0x000001f0


	//   ....[4]....
        /*067c*/ 	.word	0x0000a980


	//   ....[5]....
        /*0680*/ 	.word	0x0000aa10


	//   ....[6]....
        /*0684*/ 	.word	0x0000f620


	//   ....[7]....
        /*0688*/ 	.word	0x0000f6b0


	//----- nvinfo : EIATTR_COOP_GROUP_MASK_REGIDS
	.align		4
.L_1265:
        /*068c*/ 	.byte	0x04, 0x29
        /*068e*/ 	.short	(.L_1267 - .L_1266)


	//   ....[0]....
.L_1266:
        /*0690*/ 	.word	0xffffffff


	//   ....[1]....
        /*0694*/ 	.word	0xffffffff


	//   ....[2]....
        /*0698*/ 	.word	0xffffffff


	//   ....[3]....
        /*069c*/ 	.word	0xffffffff


	//   ....[4]....
        /*06a0*/ 	.word	0xffffffff


	//   ....[5]....
        /*06a4*/ 	.word	0xffffffff


	//   ....[6]....
        /*06a8*/ 	.word	0xffffffff


	//   ....[7]....
        /*06ac*/ 	.word	0xffffffff


	//   ....[8]....
        /*06b0*/ 	.word	0xffffffff


	//   ....[9]....
        /*06b4*/ 	.word	0xffffffff


	//   ....[10]....
        /*06b8*/ 	.word	0xffffffff


	//   ....[11]....
        /*06bc*/ 	.word	0xffffffff


	//   ....[12]....
        /*06c0*/ 	.word	0xffffffff


	//   ....[13]....
        /*06c4*/ 	.word	0xffffffff


	//   ....[14]....
        /*06c8*/ 	.word	0xffffffff


	//   ....[15]....
        /*06cc*/ 	.word	0xffffffff


	//   ....[16]....
        /*06d0*/ 	.word	0xffffffff


	//   ....[17]....
        /*06d4*/ 	.word	0xffffffff


	//   ....[18]....
        /*06d8*/ 	.word	0xffffffff


	//   ....[19]....
        /*06dc*/ 	.word	0xffffffff


	//   ....[20]....
        /*06e0*/ 	.word	0xffffffff


	//   ....[21]....
        /*06e4*/ 	.word	0xffffffff


	//   ....[22]....
        /*06e8*/ 	.word	0xffffffff


	//   ....[23]....
        /*06ec*/ 	.word	0xffffffff


	//   ....[24]....
        /*06f0*/ 	.word	0xffffffff


	//   ....[25]....
        /*06f4*/ 	.word	0xffffffff


	//   ....[26]....
        /*06f8*/ 	.word	0xffffffff


	//   ....[27]....
        /*06fc*/ 	.word	0xffffffff


	//   ....[28]....
        /*0700*/ 	.word	0xffffffff


	//   ....[29]....
        /*0704*/ 	.word	0xffffffff


	//   ....[30]....
        /*0708*/ 	.word	0xffffffff


	//   ....[31]....
        /*070c*/ 	.word	0xffffffff


	//   ....[32]....
        /*0710*/ 	.word	0xffffffff


	//   ....[33]....
        /*0714*/ 	.word	0xffffffff


	//   ....[34]....
        /*0718*/ 	.word	0xffffffff


	//   ....[35]....
        /*071c*/ 	.word	0xffffffff


	//   ....[36]....
        /*0720*/ 	.word	0xffffffff


	//   ....[37]....
        /*0724*/ 	.word	0xffffffff


	//   ....[38]....
        /*0728*/ 	.word	0xffffffff


	//   ....[39]....
        /*072c*/ 	.word	0xffffffff


	//   ....[40]....
        /*0730*/ 	.word	0xffffffff


	//   ....[41]....
        /*0734*/ 	.word	0xffffffff


	//   ....[42]....
        /*0738*/ 	.word	0xffffffff


	//   ....[43]....
        /*073c*/ 	.word	0xffffffff


	//   ....[44]....
        /*0740*/ 	.word	0xffffffff


	//   ....[45]....
        /*0744*/ 	.word	0xffffffff


	//   ....[46]....
        /*0748*/ 	.word	0xffffffff


	//   ....[47]....
        /*074c*/ 	.word	0xffffffff


	//   ....[48]....
        /*0750*/ 	.word	0xffffffff


	//   ....[49]....
        /*0754*/ 	.word	0xffffffff


	//   ....[50]....
        /*0758*/ 	.word	0xffffffff


	//   ....[51]....
        /*075c*/ 	.word	0xffffffff


	//   ....[52]....
        /*0760*/ 	.word	0xffffffff


	//   ....[53]....
        /*0764*/ 	.word	0xffffffff


	//   ....[54]....
        /*0768*/ 	.word	0xffffffff


	//   ....[55]....
        /*076c*/ 	.word	0xffffffff


	//   ....[56]....
        /*0770*/ 	.word	0xffffffff


	//   ....[57]....
        /*0774*/ 	.word	0xffffffff


	//   ....[58]....
        /*0778*/ 	.word	0xffffffff


	//   ....[59]....
        /*077c*/ 	.word	0xffffffff


	//   ....[60]....
        /*0780*/ 	.word	0xffffffff


	//   ....[61]....
        /*0784*/ 	.word	0xffffffff


	//   ....[62]....
        /*0788*/ 	.word	0xffffffff


	//   ....[63]....
        /*078c*/ 	.word	0xffffffff


	//   ....[64]....
        /*0790*/ 	.word	0xffffffff


	//   ....[65]....
        /*0794*/ 	.word	0xffffffff


	//   ....[66]....
        /*0798*/ 	.word	0xffffffff


	//   ....[67]....
        /*079c*/ 	.word	0xffffffff


	//   ....[68]....
        /*07a0*/ 	.word	0xffffffff


	//   ....[69]....
        /*07a4*/ 	.word	0xffffffff


	//   ....[70]....
        /*07a8*/ 	.word	0xffffffff


	//   ....[71]....
        /*07ac*/ 	.word	0xffffffff


	//   ....[72]....
        /*07b0*/ 	.word	0xffffffff


	//   ....[73]....
        /*07b4*/ 	.word	0xffffffff


	//   ....[74]....
        /*07b8*/ 	.word	0xffffffff


	//   ....[75]....
        /*07bc*/ 	.word	0xffffffff


	//   ....[76]....
        /*07c0*/ 	.word	0xffffffff


	//   ....[77]....
        /*07c4*/ 	.word	0xffffffff


	//   ....[78]....
        /*07c8*/ 	.word	0xffffffff


	//   ....[79]....
        /*07cc*/ 	.word	0xffffffff


	//   ....[80]....
        /*07d0*/ 	.word	0xffffffff


	//   ....[81]....
        /*07d4*/ 	.word	0xffffffff


	//   ....[82]....
        /*07d8*/ 	.word	0xffffffff


	//   ....[83]....
        /*07dc*/ 	.word	0xffffffff


	//   ....[84]....
        /*07e0*/ 	.word	0xffffffff


	//   ....[85]....
        /*07e4*/ 	.word	0xffffffff


	//   ....[86]....
        /*07e8*/ 	.word	0xffffffff


	//   ....[87]....
        /*07ec*/ 	.word	0xffffffff


	//   ....[88]....
        /*07f0*/ 	.word	0xffffffff


	//   ....[89]....
        /*07f4*/ 	.word	0xffffffff


	//   ....[90]....
        /*07f8*/ 	.word	0xffffffff


	//   ....[91]....
        /*07fc*/ 	.word	0xffffffff


	//   ....[92]....
        /*0800*/ 	.word	0xffffffff


	//   ....[93]....
        /*0804*/ 	.word	0xffffffff


	//   ....[94]....
        /*0808*/ 	.word	0xffffffff


	//   ....[95]....
        /*080c*/ 	.word	0xffffffff


	//   ....[96]....
        /*0810*/ 	.word	0xffffffff


	//   ....[97]....
        /*0814*/ 	.word	0xffffffff


	//   ....[98]....
        /*0818*/ 	.word	0xffffffff


	//   ....[99]....
        /*081c*/ 	.word	0xffffffff


	//   ....[100]....
        /*0820*/ 	.word	0xffffffff


	//   ....[101]....
        /*0824*/ 	.word	0xffffffff


	//   ....[102]....
        /*0828*/ 	.word	0xffffffff


	//   ....[103]....
        /*082c*/ 	.word	0xffffffff


	//   ....[104]....
        /*0830*/ 	.word	0xffffffff


	//   ....[105]....
        /*0834*/ 	.word	0xffffffff


	//   ....[106]....
        /*0838*/ 	.word	0xffffffff


	//   ....[107]....
        /*083c*/ 	.word	0x0500000f


	//   ....[108]....
        /*0840*/ 	.word	0x0500000f


	//   ....[109]....
        /*0844*/ 	.word	0x0500000f


	//   ....[110]....
        /*0848*/ 	.word	0x0500000f


	//   ....[111]....
        /*084c*/ 	.word	0x0500000f


	//   ....[112]....
        /*0850*/ 	.word	0x0500000f


	//   ....[113]....
        /*0854*/ 	.word	0x0500000f


	//   ....[114]....
        /*0858*/ 	.word	0x0500000f


	//   ....[115]....
        /*085c*/ 	.word	0x0500000f


	//   ....[116]....
        /*0860*/ 	.word	0x0500000f


	//   ....[117]....
        /*0864*/ 	.word	0x0500000f


	//   ....[118]....
        /*0868*/ 	.word	0x0500000f


	//   ....[119]....
        /*086c*/ 	.word	0x0500000f


	//   ....[120]....
        /*0870*/ 	.word	0x0500000f


	//   ....[121]....
        /*0874*/ 	.word	0x0500000f


	//   ....[122]....
        /*0878*/ 	.word	0x0500000f


	//   ....[123]....
        /*087c*/ 	.word	0x0500000f


	//   ....[124]....
        /*0880*/ 	.word	0x0500000f


	//   ....[125]....
        /*0884*/ 	.word	0x0500000f


	//   ....[126]....
        /*0888*/ 	.word	0x0500000f


	//   ....[127]....
        /*088c*/ 	.word	0x0500000f


	//   ....[128]....
        /*0890*/ 	.word	0x0500000f


	//   ....[129]....
        /*0894*/ 	.word	0x0500000f


	//   ....[130]....
        /*0898*/ 	.word	0x0500000f


	//   ....[131]....
        /*089c*/ 	.word	0x0500000f


	//   ....[132]....
        /*08a0*/ 	.word	0x0500000f


	//   ....[133]....
        /*08a4*/ 	.word	0x0500000f


	//   ....[134]....
        /*08a8*/ 	.word	0x0500000f


	//   ....[135]....
        /*08ac*/ 	.word	0x0500000f


	//   ....[136]....
        /*08b0*/ 	.word	0x0500000f


	//   ....[137]....
        /*08b4*/ 	.word	0x0500000f


	//   ....[138]....
        /*08b8*/ 	.word	0x0500000f


	//   ....[139]....
        /*08bc*/ 	.word	0x0500000f


	//   ....[140]....
        /*08c0*/ 	.word	0x0500000f


	//   ....[141]....
        /*08c4*/ 	.word	0x0500000f


	//   ....[142]....
        /*08c8*/ 	.word	0x0500000f


	//   ....[143]....
        /*08cc*/ 	.word	0x0500000f


	//   ....[144]....
        /*08d0*/ 	.word	0x0500000f


	//   ....[145]....
        /*08d4*/ 	.word	0x0500000f


	//   ....[146]....
        /*08d8*/ 	.word	0x0500000f


	//   ....[147]....
        /*08dc*/ 	.word	0x0500000f


	//   ....[148]....
        /*08e0*/ 	.word	0x0500000f


	//   ....[149]....
        /*08e4*/ 	.word	0x0500000f


	//   ....[150]....
        /*08e8*/ 	.word	0x0500000f


	//   ....[151]....
        /*08ec*/ 	.word	0x0500000f


	//   ....[152]....
        /*08f0*/ 	.word	0x0500000f


	//   ....[153]....
        /*08f4*/ 	.word	0x0500000f


	//   ....[154]....
        /*08f8*/ 	.word	0x0500000f


	//   ....[155]....
        /*08fc*/ 	.word	0x0500000f


	//   ....[156]....
        /*0900*/ 	.word	0x0500000f


	//   ....[157]....
        /*0904*/ 	.word	0x0500000f


	//----- nvinfo : EIATTR_COOP_GROUP_INSTR_OFFSETS
	.align		4
.L_1267:
        /*0908*/ 	.byte	0x04, 0x28
        /*090a*/ 	.short	(.L_1269 - .L_1268)


	//   ....[0]....
.L_1268:
        /*090c*/ 	.word	0x00000070


	//   ....[1]....
        /*0910*/ 	.word	0x00000140


	//   ....[2]....
        /*0914*/ 	.word	0x00000190


	//   ....[3]....
        /*0918*/ 	.word	0x000003e0


	//   ....[4]....
        /*091c*/ 	.word	0x00000540


	//   ....[5]....
        /*0920*/ 	.word	0x00000660


	//   ....[6]....
        /*0924*/ 	.word	0x000007c0


	//   ....[7]....
        /*0928*/ 	.word	0x000016b0


	//   ....[8]....
        /*092c*/ 	.word	0x00002e80


	//   ....[9]....
        /*0930*/ 	.word	0x00002ef0


	//   ....[10]....
        /*0934*/ 	.word	0x00002f10


	//   ....[11]....
        /*0938*/ 	.word	0x00002f30


	//   ....[12]....
        /*093c*/ 	.word	0x00004910


	//   ....[13]....
        /*0940*/ 	.word	0x00004970


	//   ....[14]....
        /*0944*/ 	.word	0x00004990


	//   ....[15]....
        /*0948*/ 	.word	0x000049b0


	//   ....[16]....
        /*094c*/ 	.word	0x00005fa0


	//   ....[17]....
        /*0950*/ 	.word	0x00005fe0


	//   ....[18]....
        /*0954*/ 	.word	0x000060a0


	//   ....[19]....
        /*0958*/ 	.word	0x000060f0


	//   ....[20]....
        /*095c*/ 	.word	0x00007b90


	//   ....[21]....
        /*0960*/ 	.word	0x00007bc0


	//   ....[22]....
        /*0964*/ 	.word	0x00007c70


	//   ....[23]....
        /*0968*/ 	.word	0x00007ca0


	//   ....[24]....
        /*096c*/ 	.word	0x000084a0


	//   ....[25]....
        /*0970*/ 	.word	0x000084d0


	//   ....[26]....
        /*0974*/ 	.word	0x00008610


	//   ....[27]....
        /*0978*/ 	.word	0x00008630


	//   ....[28]....
        /*097c*/ 	.word	0x00008770


	//   ....[29]....
        /*0980*/ 	.word	0x00008790


	//   ....[30]....
        /*0984*/ 	.word	0x000088e0


	//   ....[31]....
        /*0988*/ 	.word	0x00008900


	//   ....[32]....
        /*098c*/ 	.word	0x000092e0


	//   ....[33]....
        /*0990*/ 	.word	0x00009310


	//   ....[34]....
        /*0994*/ 	.word	0x00009460


	//   ....[35]....
        /*0998*/ 	.word	0x00009480


	//   ....[36]....
        /*099c*/ 	.word	0x000095c0


	//   ....[37]....
        /*09a0*/ 	.word	0x000095e0


	//   ....[38]....
        /*09a4*/ 	.word	0x00009730


	//   ....[39]....
        /*09a8*/ 	.word	0x00009750


	//   ....[40]....
        /*09ac*/ 	.word	0x00009910


	//   ....[41]....
        /*09b0*/ 	.word	0x00009b00


	//   ....[42]....
        /*09b4*/ 	.word	0x00009b30


	//   ....[43]....
        /*09b8*/ 	.word	0x00009b60


	//   ....[44]....
        /*09bc*/ 	.word	0x00009b90


	//   ....[45]....
        /*09c0*/ 	.word	0x00009bc0


	//   ....[46]....
        /*09c4*/ 	.word	0x00009bf0


	//   ....[47]....
        /*09c8*/ 	.word	0x00009d60


	//   ....[48]....
        /*09cc*/ 	.word	0x00009d90


	//   ....[49]....
        /*09d0*/ 	.word	0x00009dc0


	//   ....[50]....
        /*09d4*/ 	.word	0x00009df0


	//   ....[51]....
        /*09d8*/ 	.word	0x00009e20


	//   ....[52]....
        /*09dc*/ 	.word	0x00009e50


	//   ....[53]....
        /*09e0*/ 	.word	0x00009ef0


	//   ....[54]....
        /*09e4*/ 	.word	0x00009f20


	//   ....[55]....
        /*09e8*/ 	.word	0x00009fb0


	//   ....[56]....
        /*09ec*/ 	.word	0x0000af90


	//   ....[57]....
        /*09f0*/ 	.word	0x0000bb20


	//   ....[58]....
        /*09f4*/ 	.word	0x0000bb40


	//   ....[59]....
        /*09f8*/ 	.word	0x0000bb70


	//   ....[60]....
        /*09fc*/ 	.word	0x0000bb90


	//   ....[61]....
        /*0a00*/ 	.word	0x0000bc40


	//   ....[62]....
        /*0a04*/ 	.word	0x0000bcd0


	//   ....[63]....
        /*0a08*/ 	.word	0x0000bd00


	//   ....[64]....
        /*0a0c*/ 	.word	0x0000bd80


	//   ....[65]....
        /*0a10*/ 	.word	0x0000bdb0


	//   ....[66]....
        /*0a14*/ 	.word	0x0000be30


	//   ....[67]....
        /*0a18*/ 	.word	0x0000be60


	//   ....[68]....
        /*0a1c*/ 	.word	0x0000bee0


	//   ....[69]....
        /*0a20*/ 	.word	0x0000bf10


	//   ....[70]....
        /*0a24*/ 	.word	0x0000bf70


	//   ....[71]....
        /*0a28*/ 	.word	0x0000bf80


	//   ....[72]....
        /*0a2c*/ 	.word	0x0000bff0


	//   ....[73]....
        /*0a30*/ 	.word	0x0000c6f0


	//   ....[74]....
        /*0a34*/ 	.word	0x0000c750


	//   ....[75]....
        /*0a38*/ 	.word	0x0000c800


	//   ....[76]....
        /*0a3c*/ 	.word	0x0000c810


	//   ....[77]....
        /*0a40*/ 	.word	0x0000c8a0


	//   ....[78]....
        /*0a44*/ 	.word	0x0000c8b0


	//   ....[79]....
        /*0a48*/ 	.word	0x0000c940


	//   ....[80]....
        /*0a4c*/ 	.word	0x0000c950


	//   ....[81]....
        /*0a50*/ 	.word	0x0000c9c0


	//   ....[82]....
        /*0a54*/ 	.word	0x0000c9d0


	//   ....[83]....
        /*0a58*/ 	.word	0x0000ca50


	//   ....[84]....
        /*0a5c*/ 	.word	0x0000ca60


	//   ....[85]....
        /*0a60*/ 	.word	0x0000cae0


	//   ....[86]....
        /*0a64*/ 	.word	0x0000caf0


	//   ....[87]....
        /*0a68*/ 	.word	0x0000cb70


	//   ....[88]....
        /*0a6c*/ 	.word	0x0000cb80


	//   ....[89]....
        /*0a70*/ 	.word	0x0000f8b0


	//   ....[90]....
        /*0a74*/ 	.word	0x0000f8e0


	//   ....[91]....
        /*0a78*/ 	.word	0x0000f920


	//   ....[92]....
        /*0a7c*/ 	.word	0x0000f950


	//   ....[93]....
        /*0a80*/ 	.word	0x0000f980


	//   ....[94]....
        /*0a84*/ 	.word	0x0000f9b0


	//   ....[95]....
        /*0a88*/ 	.word	0x0000f9e0


	//   ....[96]....
        /*0a8c*/ 	.word	0x0000fa10


	//   ....[97]....
        /*0a90*/ 	.word	0x0000fb90


	//   ....[98]....
        /*0a94*/ 	.word	0x0000fbc0


	//   ....[99]....
        /*0a98*/ 	.word	0x0000fbf0


	//   ....[100]....
        /*0a9c*/ 	.word	0x0000fc20


	//   ....[101]....
        /*0aa0*/ 	.word	0x0000fc50


	//   ....[102]....
        /*0aa4*/ 	.word	0x0000fc80


	//   ....[103]....
        /*0aa8*/ 	.word	0x0000fd40


	//   ....[104]....
        /*0aac*/ 	.word	0x0000fd60


	//   ....[105]....
        /*0ab0*/ 	.word	0x0000fdd0


	//   ....[106]....
        /*0ab4*/ 	.word	0x00010260


	//   ....[107]....
        /*0ab8*/ 	.word	0x000107c0


	//   ....[108]....
        /*0abc*/ 	.word	0x00010940


	//   ....[109]....
        /*0ac0*/ 	.word	0x000109b0


	//   ....[110]....
        /*0ac4*/ 	.word	0x00010a10


	//   ....[111]....
        /*0ac8*/ 	.word	0x00010a70


	//   ....[112]....
        /*0acc*/ 	.word	0x00010b40


	//   ....[113]....
        /*0ad0*/ 	.word	0x00010c00


	//   ....[114]....
        /*0ad4*/ 	.word	0x00010d10


	//   ....[115]....
        /*0ad8*/ 	.word	0x00010db0


	//   ....[116]....
        /*0adc*/ 	.word	0x00010e80


	//   ....[117]....
        /*0ae0*/ 	.word	0x00010f20


	//   ....[118]....
        /*0ae4*/ 	.word	0x00010ff0


	//   ....[119]....
        /*0ae8*/ 	.word	0x00011090


	//   ....[120]....
        /*0aec*/ 	.word	0x00011160


	//   ....[121]....
        /*0af0*/ 	.word	0x00011200


	//   ....[122]....
        /*0af4*/ 	.word	0x000112b0


	//   ....[123]....
        /*0af8*/ 	.word	0x00011390


	//   ....[124]....
        /*0afc*/ 	.word	0x000115e0


	//   ....[125]....
        /*0b00*/ 	.word	0x000116b0


	//   ....[126]....
        /*0b04*/ 	.word	0x00011790


	//   ....[127]....
        /*0b08*/ 	.word	0x00011800


	//   ....[128]....
        /*0b0c*/ 	.word	0x00011910


	//   ....[129]....
        /*0b10*/ 	.word	0x000119d0


	//   ....[130]....
        /*0b14*/ 	.word	0x00011a90


	//   ....[131]....
        /*0b18*/ 	.word	0x00011b50


	//   ....[132]....
        /*0b1c*/ 	.word	0x00011c10


	//   ....[133]....
        /*0b20*/ 	.word	0x00011cd0


	//   ....[134]....
        /*0b24*/ 	.word	0x00011d90


	//   ....[135]....
        /*0b28*/ 	.word	0x00011e40


	//   ....[136]....
        /*0b2c*/ 	.word	0x00011f40


	//   ....[137]....
        /*0b30*/ 	.word	0x00011f90


	//   ....[138]....
        /*0b34*/ 	.word	0x00011ff0


	//   ....[139]....
        /*0b38*/ 	.word	0x000120d0


	//   ....[140]....
        /*0b3c*/ 	.word	0x00012400


	//   ....[141]....
        /*0b40*/ 	.word	0x000124a0


	//   ....[142]....
        /*0b44*/ 	.word	0x000125c0


	//   ....[143]....
        /*0b48*/ 	.word	0x00012640


	//   ....[144]....
        /*0b4c*/ 	.word	0x000126c0


	//   ....[145]....
        /*0b50*/ 	.word	0x00012740


	//   ....[146]....
        /*0b54*/ 	.word	0x000127c0


	//   ....[147]....
        /*0b58*/ 	.word	0x00012850


	//   ....[148]....
        /*0b5c*/ 	.word	0x000128f0


	//   ....[149]....
        /*0b60*/ 	.word	0x000129a0


	//   ....[150]....
        /*0b64*/ 	.word	0x00012a20


	//   ....[151]....
        /*0b68*/ 	.word	0x00012aa0


	//   ....[152]....
        /*0b6c*/ 	.word	0x00012b20


	//   ....[153]....
        /*0b70*/ 	.word	0x00012bb0


	//   ....[154]....
        /*0b74*/ 	.word	0x00012c30


	//   ....[155]....
        /*0b78*/ 	.word	0x00012cd0


	//   ....[156]....
        /*0b7c*/ 	.word	0x00012d60


	//   ....[157]....
        /*0b80*/ 	.word	0x00012e90


	//----- nvinfo : EIATTR_REG_RECONFIG
	.align		4
.L_1269:
        /*0b84*/ 	.byte	0x01, 0x54
	.zero		2


	//----- nvinfo : EIATTR_SYSCALL_OFFSETS
	.align		4
        /*0b88*/ 	.byte	0x04, 0x46
        /*0b8a*/ 	.short	(.L_1271 - .L_1270)


	//   ....[0]....
.L_1270:
        /*0b8c*/ 	.word	0x00001820


	//   ....[1]....
        /*0b90*/ 	.word	0x0000ab80


	//   ....[2]....
        /*0b94*/ 	.word	0x0000ace0


	//   ....[3]....
        /*0b98*/ 	.word	0x0000ade0


	//   ....[4]....
        /*0b9c*/ 	.word	0x0000b6f0


	//   ....[5]....
        /*0ba0*/ 	.word	0x0000c310


	//----- nvinfo : EIATTR_MBARRIER_INSTR_OFFSETS
	.align		4
.L_1271:
        /*0ba4*/ 	.byte	0x04, 0x39
        /*0ba6*/ 	.short	(.L_1273 - .L_1272)


	//   ....[0]....
.L_1272:
        /*0ba8*/ 	.word	0x00000280
        /*0bac*/ 	.word	0x000000ff
        /*0bb0*/ 	.word	0x00032400
        /*0bb4*/ 	.short	0x0100
        /*0bb6*/ 	.byte	0x08
	.zero		1


	//   ....[1]....
        /*0bb8*/ 	.word	0x00000290
        /*0bbc*/ 	.word	0x000000ff
        /*0bc0*/ 	.word	0x00032410
        /*0bc4*/ 	.short	0x0100
        /*0bc6*/ 	.byte	0x08
	.zero		1


	//   ....[2]....
        /*0bc8*/ 	.word	0x000002a0
        /*0bcc*/ 	.word	0x000000ff
        /*0bd0*/ 	.word	0x00032420
        /*0bd4*/ 	.short	0x0100
        /*0bd6*/ 	.byte	0x08
	.zero		1


	//   ....[3]....
        /*0bd8*/ 	.word	0x00000390
        /*0bdc*/ 	.word	0x000000ff
        /*0be0*/ 	.word	0x00032430
        /*0be4*/ 	.short	0x0100
        /*0be6*/ 	.byte	0x08
	.zero		1


	//   ....[4]....
        /*0be8*/ 	.word	0x000003a0
        /*0bec*/ 	.word	0x000000ff
        /*0bf0*/ 	.word	0x00032440
        /*0bf4*/ 	.short	0x0100
        /*0bf6*/ 	.byte	0x08
	.zero		1


	//   ....[5]....
        /*0bf8*/ 	.word	0x000003b0
        /*0bfc*/ 	.word	0x000000ff
        /*0c00*/ 	.word	0x00032438
        /*0c04*/ 	.short	0x0100
        /*0c06*/ 	.byte	0x08
	.zero		1


	//   ....[6]....
        /*0c08*/ 	.word	0x000003c0
        /*0c0c*/ 	.word	0x000000ff
        /*0c10*/ 	.word	0x00032448
        /*0c14*/ 	.short	0x0100
        /*0c16*/ 	.byte	0x08
	.zero		1


	//   ....[7]....
        /*0c18*/ 	.word	0x000004f0
        /*0c1c*/ 	.word	0x000000ff
        /*0c20*/ 	.word	0x00032450
        /*0c24*/ 	.short	0x0100
        /*0c26*/ 	.byte	0x08
	.zero		1


	//   ....[8]....
        /*0c28*/ 	.word	0x00000500
        /*0c2c*/ 	.word	0x000000ff
        /*0c30*/ 	.word	0x00032460
        /*0c34*/ 	.short	0x0100
        /*0c36*/ 	.byte	0x08
	.zero		1


	//   ....[9]....
        /*0c38*/ 	.word	0x00000510
        /*0c3c*/ 	.word	0x000000ff
        /*0c40*/ 	.word	0x00032458
        /*0c44*/ 	.short	0x0100
        /*0c46*/ 	.byte	0x08
	.zero		1


	//   ....[10]....
        /*0c48*/ 	.word	0x00000520
        /*0c4c*/ 	.word	0x000000ff
        /*0c50*/ 	.word	0x00032468
        /*0c54*/ 	.short	0x0100
        /*0c56*/ 	.byte	0x08
	.zero		1


	//   ....[11]....
        /*0c58*/ 	.word	0x00000610
        /*0c5c*/ 	.word	0x000000ff
        /*0c60*/ 	.word	0x00032470
        /*0c64*/ 	.short	0x0100
        /*0c66*/ 	.byte	0x06
	.zero		1


	//   ....[12]....
        /*0c68*/ 	.word	0x00000620
        /*0c6c*/ 	.word	0x000000ff
        /*0c70*/ 	.word	0x00032480
        /*0c74*/ 	.short	0x0100
        /*0c76*/ 	.byte	0x06
	.zero		1


	//   ....[13]....
        /*0c78*/ 	.word	0x00000630
        /*0c7c*/ 	.word	0x000000ff
        /*0c80*/ 	.word	0x00032478
        /*0c84*/ 	.short	0x0100
        /*0c86*/ 	.byte	0x06
	.zero		1


	//   ....[14]....
        /*0c88*/ 	.word	0x00000640
        /*0c8c*/ 	.word	0x000000ff
        /*0c90*/ 	.word	0x00032488
        /*0c94*/ 	.short	0x0100
        /*0c96*/ 	.byte	0x06
	.zero		1


	//   ....[15]....
        /*0c98*/ 	.word	0x00000770
        /*0c9c*/ 	.word	0x000000ff
        /*0ca0*/ 	.word	0x00032490
        /*0ca4*/ 	.short	0x0100
        /*0ca6*/ 	.byte	0x08
	.zero		1


	//   ....[16]....
        /*0ca8*/ 	.word	0x00000780
        /*0cac*/ 	.word	0x000000ff
        /*0cb0*/ 	.word	0x000324a0
        /*0cb4*/ 	.short	0x0100
        /*0cb6*/ 	.byte	0x08
	.zero		1


	//   ....[17]....
        /*0cb8*/ 	.word	0x00000790
        /*0cbc*/ 	.word	0x000000ff
        /*0cc0*/ 	.word	0x00032498
        /*0cc4*/ 	.short	0x0100
        /*0cc6*/ 	.byte	0x08
	.zero		1


	//   ....[18]....
        /*0cc8*/ 	.word	0x000007a0
        /*0ccc*/ 	.word	0x000000ff
        /*0cd0*/ 	.word	0x000324a8
        /*0cd4*/ 	.short	0x0100
        /*0cd6*/ 	.byte	0x08
	.zero		1


	//   ....[19]....
        /*0cd8*/ 	.word	0x000008d0
        /*0cdc*/ 	.word	0x000000ff
        /*0ce0*/ 	.word	0x000324b0
        /*0ce4*/ 	.short	0x0100
        /*0ce6*/ 	.byte	0x08
	.zero		1


	//   ....[20]....
        /*0ce8*/ 	.word	0x000008e0
        /*0cec*/ 	.word	0x000000ff
        /*0cf0*/ 	.word	0x000324c0
        /*0cf4*/ 	.short	0x0100
        /*0cf6*/ 	.byte	0x08
	.zero		1


	//   ....[21]....
        /*0cf8*/ 	.word	0x000008f0
        /*0cfc*/ 	.word	0x000000ff
        /*0d00*/ 	.word	0x000324b8
        /*0d04*/ 	.short	0x0100
        /*0d06*/ 	.byte	0x08
	.zero		1


	//   ....[22]....
        /*0d08*/ 	.word	0x00000900
        /*0d0c*/ 	.word	0x000000ff
        /*0d10*/ 	.word	0x000324c8
        /*0d14*/ 	.short	0x0100
        /*0d16*/ 	.byte	0x08
	.zero		1


	//   ....[23]....
        /*0d18*/ 	.word	0x000018e0
        /*0d1c*/ 	.word	0x00000005
        /*0d20*/ 	.word	0x00032400
        /*0d24*/ 	.short	0x010a
        /*0d26*/ 	.byte	0x3f
	.zero		1


	//   ....[24]....
        /*0d28*/ 	.word	0x000019c0
        /*0d2c*/ 	.word	0x00000003
        /*0d30*/ 	.word	0x00032430
        /*0d34*/ 	.short	0x010a
        /*0d36*/ 	.byte	0x3f
	.zero		1


	//   ....[25]....
        /*0d38*/ 	.word	0x00001a10
        /*0d3c*/ 	.word	0x00000003
        /*0d40*/ 	.word	0x00032430
        /*0d44*/ 	.short	0x010a
        /*0d46*/ 	.byte	0x3f
	.zero		1


	//   ....[26]....
        /*0d48*/ 	.word	0x00001d80
        /*0d4c*/ 	.word	0x00000005
        /*0d50*/ 	.word	0x00032410
        /*0d54*/ 	.short	0x010a
        /*0d56*/ 	.byte	0x3f
	.zero		1


	//   ....[27]....
        /*0d58*/ 	.word	0x00001dc0
        /*0d5c*/ 	.word	0x00000003
        /*0d60*/ 	.word	0x00032450
        /*0d64*/ 	.short	0x010a
        /*0d66*/ 	.byte	0x3f
	.zero		1


	//   ....[28]....
        /*0d68*/ 	.word	0x00001e00
        /*0d6c*/ 	.word	0x00000003
        /*0d70*/ 	.word	0x00032450
        /*0d74*/ 	.short	0x010a
        /*0d76*/ 	.byte	0x3f
	.zero		1


	//   ....[29]....
        /*0d78*/ 	.word	0x00003190
        /*0d7c*/ 	.word	0x00000018
        /*0d80*/ 	.word	0x00000000
        /*0d84*/ 	.short	0x0101
        /*0d86*/ 	.byte	0x3f
	.zero		1


	//   ....[30]....
        /*0d88*/ 	.word	0x00003c70
        /*0d8c*/ 	.word	0x00000003
        /*0d90*/ 	.word	0x00000000
        /*0d94*/ 	.short	0x0101
        /*0d96*/ 	.byte	0x3f
	.zero		1


	//   ....[31]....
        /*0d98*/ 	.word	0x00003dc0
        /*0d9c*/ 	.word	0x000000ff
        /*0da0*/ 	.word	0x00032430
        /*0da4*/ 	.short	0x010a
        /*0da6*/ 	.byte	0x04
	.zero		1


	//   ....[32]....
        /*0da8*/ 	.word	0x00003e00
        /*0dac*/ 	.word	0x000000ff
        /*0db0*/ 	.word	0x00032430
        /*0db4*/ 	.short	0x010a
        /*0db6*/ 	.byte	0x04
	.zero		1


	//   ....[33]....
        /*0db8*/ 	.word	0x00004010
        /*0dbc*/ 	.word	0x000000ff
        /*0dc0*/ 	.word	0x00032450
        /*0dc4*/ 	.short	0x010a
        /*0dc6*/ 	.byte	0x04
	.zero		1


	//   ....[34]....
        /*0dc8*/ 	.word	0x00004050
        /*0dcc*/ 	.word	0x000000ff
        /*0dd0*/ 	.word	0x00032450
        /*0dd4*/ 	.short	0x010a
        /*0dd6*/ 	.byte	0x04
	.zero		1


	//   ....[35]....
        /*0dd8*/ 	.word	0x00004c00
        /*0ddc*/ 	.word	0x00000098
        /*0de0*/ 	.word	0x00000000
        /*0de4*/ 	.short	0x0101
        /*0de6*/ 	.byte	0x3f
	.zero		1


	//   ....[36]....
        /*0de8*/ 	.word	0x00005e10
        /*0dec*/ 	.word	0x000000d6
        /*0df0*/ 	.word	0x00000000
        /*0df4*/ 	.short	0x0101
        /*0df6*/ 	.byte	0x3f
	.zero		1


	//   ....[37]....
        /*0df8*/ 	.word	0x000084c0
        /*0dfc*/ 	.word	0x00000000
        /*0e00*/ 	.word	0x00000000
        /*0e04*/ 	.short	0x0101
        /*0e06*/ 	.byte	0x3f
	.zero		1


	//   ....[38]....
        /*0e08*/ 	.word	0x0000b230
        /*0e0c*/ 	.word	0x00000000
        /*0e10*/ 	.word	0x00032440
        /*0e14*/ 	.short	0x010a
        /*0e16*/ 	.byte	0x3f
	.zero		1


	//   ....[39]....
        /*0e18*/ 	.word	0x0000c0b0
        /*0e1c*/ 	.word	0x00000008
        /*0e20*/ 	.word	0x00032400
        /*0e24*/ 	.short	0x0107
        /*0e26*/ 	.byte	0x3f
	.zero		1


	//   ....[40]....
        /*0e28*/ 	.word	0x0000c150
        /*0e2c*/ 	.word	0x00000002
        /*0e30*/ 	.word	0x00032400
        /*0e34*/ 	.short	0x0101
        /*0e36*/ 	.byte	0x3f
	.zero		1


	//   ....[41]....
        /*0e38*/ 	.word	0x0000cca0
        /*0e3c*/ 	.word	0x00000007
        /*0e40*/ 	.word	0x00032410
        /*0e44*/ 	.short	0x0107
        /*0e46*/ 	.byte	0x3f
	.zero		1


	//   ....[42]....
        /*0e48*/ 	.word	0x0000cda0
        /*0e4c*/ 	.word	0x00000002
        /*0e50*/ 	.word	0x00032410
        /*0e54*/ 	.short	0x0101
        /*0e56*/ 	.byte	0x3f
	.zero		1


	//   ....[43]....
        /*0e58*/ 	.word	0x0000cdc0
        /*0e5c*/ 	.word	0x00000002
        /*0e60*/ 	.word	0x00032420
        /*0e64*/ 	.short	0x010a
        /*0e66*/ 	.byte	0x3f
	.zero		1


	//   ....[44]....
        /*0e68*/ 	.word	0x0000ced0
        /*0e6c*/ 	.word	0x00000002
        /*0e70*/ 	.word	0x00032460
        /*0e74*/ 	.short	0x010a
        /*0e76*/ 	.byte	0x3f
	.zero		1


	//   ....[45]....
        /*0e78*/ 	.word	0x0000d7e0
        /*0e7c*/ 	.word	0x00000003
        /*0e80*/ 	.word	0x00032440
        /*0e84*/ 	.short	0x010a
        /*0e86*/ 	.byte	0x3f
	.zero		1


	//   ....[46]....
        /*0e88*/ 	.word	0x0000da40
        /*0e8c*/ 	.word	0x00000003
        /*0e90*/ 	.word	0x00032460
        /*0e94*/ 	.short	0x010a
        /*0e96*/ 	.byte	0x3f
	.zero		1


	//   ....[47]....
        /*0e98*/ 	.word	0x0000e2e0
        /*0e9c*/ 	.word	0x00000004
        /*0ea0*/ 	.word	0x00032440
        /*0ea4*/ 	.short	0x010a
        /*0ea6*/ 	.byte	0x3f
	.zero		1


	//   ....[48]....
        /*0ea8*/ 	.word	0x0000e530
        /*0eac*/ 	.word	0x00000004
        /*0eb0*/ 	.word	0x00032460
        /*0eb4*/ 	.short	0x010a
        /*0eb6*/ 	.byte	0x3f
	.zero		1


	//   ....[49]....
        /*0eb8*/ 	.word	0x0000ed40
        /*0ebc*/ 	.word	0x00000004
        /*0ec0*/ 	.word	0x00032440
        /*0ec4*/ 	.short	0x010a
        /*0ec6*/ 	.byte	0x3f
	.zero		1


	//   ....[50]....
        /*0ec8*/ 	.word	0x0000efa0
        /*0ecc*/ 	.word	0x00000004
        /*0ed0*/ 	.word	0x00032460
        /*0ed4*/ 	.short	0x010a
        /*0ed6*/ 	.byte	0x3f
	.zero		1


	//   ....[51]....
        /*0ed8*/ 	.word	0x000101e0
        /*0edc*/ 	.word	0x00000000
        /*0ee0*/ 	.word	0x00032420
        /*0ee4*/ 	.short	0x010a
        /*0ee6*/ 	.byte	0x3f
	.zero		1


	//   ....[52]....
        /*0ee8*/ 	.word	0x000103c0
        /*0eec*/ 	.word	0x00000006
        /*0ef0*/ 	.word	0x00000000
        /*0ef4*/ 	.short	0x010a
        /*0ef6*/ 	.byte	0x3f
	.zero		1


	//   ....[53]....
        /*0ef8*/ 	.word	0x00010430
        /*0efc*/ 	.word	0x00000007
        /*0f00*/ 	.word	0x00000000
        /*0f04*/ 	.short	0x010a
        /*0f06*/ 	.byte	0x3f
	.zero		1


	//   ....[54]....
        /*0f08*/ 	.word	0x000104a0
        /*0f0c*/ 	.word	0x00000004
        /*0f10*/ 	.word	0x00000000
        /*0f14*/ 	.short	0x010a
        /*0f16*/ 	.byte	0x3f
	.zero		1


	//   ....[55]....
        /*0f18*/ 	.word	0x000104d0
        /*0f1c*/ 	.word	0x00000003
        /*0f20*/ 	.word	0x00000000
        /*0f24*/ 	.short	0x010a
        /*0f26*/ 	.byte	0x3f
	.zero		1


	//   ....[56]....
        /*0f28*/ 	.word	0x00010530
        /*0f2c*/ 	.word	0x00000005
        /*0f30*/ 	.word	0x00032400
        /*0f34*/ 	.short	0x010a
        /*0f36*/ 	.byte	0x3f
	.zero		1


	//   ....[57]....
        /*0f38*/ 	.word	0x00010580
        /*0f3c*/ 	.word	0x00000003
        /*0f40*/ 	.word	0x00032430
        /*0f44*/ 	.short	0x010a
        /*0f46*/ 	.byte	0x3f
	.zero		1


	//   ....[58]....
        /*0f48*/ 	.word	0x000105d0
        /*0f4c*/ 	.word	0x00000005
        /*0f50*/ 	.word	0x00032410
        /*0f54*/ 	.short	0x010a
        /*0f56*/ 	.byte	0x3f
	.zero		1


	//   ....[59]....
        /*0f58*/ 	.word	0x00010620
        /*0f5c*/ 	.word	0x00000003
        /*0f60*/ 	.word	0x00032450
        /*0f64*/ 	.short	0x010a
        /*0f66*/ 	.byte	0x3f
	.zero		1


	//   ....[60]....
        /*0f68*/ 	.word	0x00010680
        /*0f6c*/ 	.word	0x00000099
        /*0f70*/ 	.word	0x00032430
        /*0f74*/ 	.short	0x010a
        /*0f76*/ 	.byte	0x3f
	.zero		1


	//   ....[61]....
        /*0f78*/ 	.word	0x000106e0
        /*0f7c*/ 	.word	0x000000d1
        /*0f80*/ 	.word	0x00032450
        /*0f84*/ 	.short	0x010a
        /*0f86*/ 	.byte	0x3f
	.zero		1


	//   ....[62]....
        /*0f88*/ 	.word	0x00010880
        /*0f8c*/ 	.word	0x00000000
        /*0f90*/ 	.word	0x00032440
        /*0f94*/ 	.short	0x010a
        /*0f96*/ 	.byte	0x3f
	.zero		1


	//   ....[63]....
        /*0f98*/ 	.word	0x00012120
        /*0f9c*/ 	.word	0x00000002
        /*0fa0*/ 	.word	0x00032420
        /*0fa4*/ 	.short	0x010a
        /*0fa6*/ 	.byte	0x3f
	.zero		1


	//   ....[64]....
        /*0fa8*/ 	.word	0x00012170
        /*0fac*/ 	.word	0x00000002
        /*0fb0*/ 	.word	0x00032460
        /*0fb4*/ 	.short	0x010a
        /*0fb6*/ 	.byte	0x3f
	.zero		1


	//   ....[65]....
        /*0fb8*/ 	.word	0x000121c0
        /*0fbc*/ 	.word	0x00000003
        /*0fc0*/ 	.word	0x00032440
        /*0fc4*/ 	.short	0x010a
        /*0fc6*/ 	.byte	0x3f
	.zero		1


	//   ....[66]....
        /*0fc8*/ 	.word	0x00012210
        /*0fcc*/ 	.word	0x00000003
        /*0fd0*/ 	.word	0x00032460
        /*0fd4*/ 	.short	0x010a
        /*0fd6*/ 	.byte	0x3f
	.zero		1


	//   ....[67]....
        /*0fd8*/ 	.word	0x00012260
        /*0fdc*/ 	.word	0x00000004
        /*0fe0*/ 	.word	0x00032440
        /*0fe4*/ 	.short	0x010a
        /*0fe6*/ 	.byte	0x3f
	.zero		1


	//   ....[68]....
        /*0fe8*/ 	.word	0x000122b0
        /*0fec*/ 	.word	0x00000004
        /*0ff0*/ 	.word	0x00032460
        /*0ff4*/ 	.short	0x010a
        /*0ff6*/ 	.byte	0x3f
	.zero		1


	//   ....[69]....
        /*0ff8*/ 	.word	0x00012300
        /*0ffc*/ 	.word	0x00000004
        /*1000*/ 	.word	0x00032440
        /*1004*/ 	.short	0x010a
        /*1006*/ 	.byte	0x3f
	.zero		1


	//   ....[70]....
        /*1008*/ 	.word	0x00012350
        /*100c*/ 	.word	0x00000004
        /*1010*/ 	.word	0x00032460
        /*1014*/ 	.short	0x010a
        /*1016*/ 	.byte	0x3f
	.zero		1


	//   ....[71]....
        /*1018*/ 	.word	0x00012db0
        /*101c*/ 	.word	0x00000000
        /*1020*/ 	.word	0x00032420
        /*1024*/ 	.short	0x010a
        /*1026*/ 	.byte	0x3f
	.zero		1


	//   ....[72]....
        /*1028*/ 	.word	0x00012f50
        /*102c*/ 	.word	0x00000006
        /*1030*/ 	.word	0x00000000
        /*1034*/ 	.short	0x010a
        /*1036*/ 	.byte	0x3f
	.zero		1


	//   ....[73]....
        /*1038*/ 	.word	0x00012fa0
        /*103c*/ 	.word	0x00000007
        /*1040*/ 	.word	0x00000000
        /*1044*/ 	.short	0x010a
        /*1046*/ 	.byte	0x3f
	.zero		1


	//   ....[74]....
        /*1048*/ 	.word	0x00012ff0
        /*104c*/ 	.word	0x00000004
        /*1050*/ 	.word	0x00000000
        /*1054*/ 	.short	0x010a
        /*1056*/ 	.byte	0x3f
	.zero		1


	//----- nvinfo : EIATTR_NUM_MBARRIERS
	.align		4
.L_1273:
        /*1058*/ 	.byte	0x03, 0x38
        /*105a*/ 	.short	0x0017


	//----- nvinfo : EIATTR_EXIT_INSTR_OFFSETS
	.align		4
        /*105c*/ 	.byte	0x04, 0x1c
        /*105e*/ 	.short	(.L_1275 - .L_1274)


	//   ....[0]....
.L_1274:
        /*1060*/ 	.word	0x00000ac0


	//   ....[1]....
        /*1064*/ 	.word	0x000098c0


	//   ....[2]....
        /*1068*/ 	.word	0x00010520


	//----- nvinfo : EIATTR_MAX_THREADS
	.align		4
.L_1275:
        /*106c*/ 	.byte	0x04, 0x05
        /*106e*/ 	.short	(.L_1277 - .L_1276)
.L_1276:
        /*1070*/ 	.word	0x00000180
        /*1074*/ 	.word	0x00000001
        /*1078*/ 	.word	0x00000001


	//----- nvinfo : EIATTR_CRS_STACK_SIZE
	.align		4
.L_1277:
        /*107c*/ 	.byte	0x04, 0x1e
        /*107e*/ 	.short	(.L_1279 - .L_1278)
.L_1278:
        /*1080*/ 	.word	0x00000000


	//----- nvinfo : EIATTR_CBANK_PARAM_SIZE
	.align		4
.L_1279:
        /*1084*/ 	.byte	0x03, 0x19
        /*1086*/ 	.short	0x0bf0


	//----- nvinfo : EIATTR_PARAM_CBANK
	.align		4
        /*1088*/ 	.byte	0x04, 0x0a
        /*108a*/ 	.short	(.L_1281 - .L_1280)
	.align		4
.L_1280:
        /*108c*/ 	.word	index@(.nv.constant0._ZN7cutlass13device_kernelIN5flash11enable_sm90INS1_16FlashAttnFwdSm90INS1_25CollectiveMainloopFwdSm90ILi2EN4cute5tupleIJNS5_1CILi1EEES8_S8_EEENS6_IJNS7_ILi128EEENS7_ILi96EEENS7_ILi64EEEEEELi256ENS_10bfloat16_tEfNS_4arch4Sm90ELb0ELb0ELb0ELb1ELb0ELb0ELb1ELb1ELb0ELb1ELb0ELb0EEENS1_21CollectiveEpilogueFwdINS6_IJSA_NS7_ILi256EEESB_EEES9_SE_SG_Li256ELb1ELb1ELb0ELb0EEENS1_36VarlenDynamicPersistentTileSchedulerILi128ELi96ELi256ELi128ELb0ELb1ELb1ELb0ELb1ELb1EEEEEEEEEvNT_6ParamsE)
        /*1090*/ 	.short	0x0210
        /*1092*/ 	.short	0x0bf0


	//----- nvinfo : EIATTR_SW_WAR
	.align		4
.L_1281:
        /*1094*/ 	.byte	0x04, 0x36
        /*1096*/ 	.short	(.L_1283 - .L_1282)
.L_1282:
        /*1098*/ 	.word	0x00000008
.L_1283:


//--------------------- .nv.info._ZN7cutlass13device_kernelIN5flash11enable_sm90INS1_16FlashAttnFwdSm90INS1_25CollectiveMainloopFwdSm90ILi2EN4cute5tupleIJNS5_1CILi1EEES8_S8_EEENS6_IJNS7_ILi128EEENS7_ILi96EEENS7_ILi64EEEEEELi256ENS_10bfloat16_tEfNS_4arch4Sm90ELb0ELb0ELb0ELb1ELb0ELb1ELb1ELb1ELb0ELb1ELb0ELb0EEENS1_21CollectiveEpilogueFwdINS6_IJSA_NS7_ILi256EEESB_EEES9_SE_SG_Li256ELb1ELb1ELb0ELb0EEENS1_36VarlenDynamicPersistentTileSchedulerILi128ELi96ELi256ELi128ELb0ELb1ELb1ELb0ELb1ELb1EEEEEEEEEvNT_6ParamsE --------------------------
	.section	.nv.info._ZN7cutlass13device_kernelIN5flash11enable_sm90INS1_16FlashAttnFwdSm90INS1_25CollectiveMainloopFwdSm90ILi2EN4cute5tupleIJNS5_1CILi1EEES8_S8_EEENS6_IJNS7_ILi128EEENS7_ILi96EEENS7_ILi64EEEEEELi256ENS_10bfloat16_tEfNS_4arch4Sm90ELb0ELb0ELb0ELb1ELb0ELb1ELb1ELb1ELb0ELb1ELb0ELb0EEENS1_21CollectiveEpilogueFwdINS6_IJSA_NS7_ILi256EEESB_EEES9_SE_SG_Li256ELb1ELb1ELb0ELb0EEENS1_36VarlenDynamicPersistentTileSchedulerILi128ELi96ELi256ELi128ELb0ELb1ELb1ELb0ELb1ELb1EEEEEEEEEvNT_6ParamsE,"",@"SHT_CUDA_INFO"
	.sectionflags	@""
	.align	4


	//----- nvinfo : EIATTR_CUDA_API_VERSION
	.align		4
        /*0000*/ 	.byte	0x04, 0x37
        /*0002*/ 	.short	(.L_1285 - .L_1284)
.L_1284:
        /*0004*/ 	.word	0x00000082


	//----- nvinfo : EIATTR_KPARAM_INFO
	.align		4
.L_1285:
        /*0008*/ 	.byte	0x04, 0x17
        /*000a*/ 	.short	(.L_1287 - .L_1286)
.L_1286:
        /*000c*/ 	.word	0x00000000
        /*0010*/ 	.short	0x0000
        /*0012*/ 	.short	0x0070
        /*0014*/ 	.byte	0x00, 0xf0, 0x01, 0x2e


	//----- nvinfo : EIATTR_SPARSE_MMA_MASK
	.align		4
.L_1287:
        /*0018*/ 	.byte	0x03, 0x50
        /*001a*/ 	.short	0x0000


	//----- nvinfo : EIATTR_MAXREG_COUNT
	.align		4
        /*001c*/ 	.byte	0x03, 0x1b
        /*001e*/ 	.short	0x00a8


	//----- nvinfo : EIATTR_NUM_BARRIERS
	.align		4
        /*0020*/ 	.byte	0x02, 0x4c
        /*0022*/ 	.byte	0x10
	.zero		1


	//----- nvinfo : EIATTR_EXTERNS
	.align		4
        /*0024*/ 	.byte	0x04, 0x0f
        /*0026*/ 	.short	(.L_1289 - .L_1288)


	//   ....[0]....
	.align		4
.L_1288:
        /*0028*/ 	.word	index@(__assertfail)


	//----- nvinfo : EIATTR_ANNOTATIONS
	.align		4
.L_1289:
        /*002c*/ 	.byte	0x04, 0x55
        /*002e*/ 	.short	(.L_1291 - .L_1290)


	//   ....[0]....
.L_1290:
        /* <DEDUP_REMOVED lines=130> */


	//----- nvinfo : EIATTR_MERCURY_ISA_VERSION
	.align		4
.L_1291:
        /*0840*/ 	.byte	0x03, 0x5f
        /*0842*/ 	.short	0x0101


	//----- nvinfo : EIATTR_UNUSED_LOAD_BYTE_OFFSET
	.align		4
        /*0844*/ 	.byte	0x04, 0x44
        /*0846*/ 	.short	(.L_1293 - .L_1292)


	//   ....[0]....
.L_1292:
        /*0848*/ 	.word	0x00000ae0
        /*084c*/ 	.word	0x0000fff0


	//   ....[1]....
        /*0850*/ 	.word	0x0000dd30
        /*0854*/ 	.word	0x0000fff0


	//----- nvinfo : EIATTR_INT_WARP_WIDE_INSTR_OFFSETS
	.align		4
.L_1293:
        /*0858*/ 	.byte	0x04, 0x31
        /*085a*/ 	.short	(.L_1295 - .L_1294)


	//   ....[0]....
.L_1294:
        /*085c*/ 	.word	0x00000180


	//   ....[1]....
        /*0860*/ 	.word	0x000001c0


	//   ....[2]....
        /*0864*/ 	.word	0x00000230


	//   ....[3]....
        /*0868*/ 	.word	0x000002a0


	//   ....[4]....
        /*086c*/ 	.word	0x00013160


	//   ....[5]....
        /*0870*/ 	.word	0x000131c0


	//   ....[6]....
        /*0874*/ 	.word	0x00017f10


	//   ....[7]....
        /*0878*/ 	.word	0x00017f70


	//----- nvinfo : EIATTR_COOP_GROUP_MASK_REGIDS
	.align		4
.L_1295:
        /*087c*/ 	.byte	0x04, 0x29
        /*087e*/ 	.short	(.L_1297 - .L_1296)


	//   ....[0]....
.L_1296:
        /*0880*/ 	.word	0xffffffff


	//   ....[1]....
        /*0884*/ 	.word	0xffffffff


	//   ....[2]....
        /*0888*/ 	.word	0xffffffff


	//   ....[3]....
        /*088c*/ 	.word	0xffffffff


	//   ....[4]....
        /*0890*/ 	.word	0xffffffff


	//   ....[5]....
        /*0894*/ 	.word	0xffffffff


	//   ....[6]....
        /*0898*/ 	.word	0xffffffff


	//   ....[7]....
        /*089c*/ 	.word	0xffffffff


	//   ....[8]....
        /*08a0*/ 	.word	0xffffffff


	//   ....[9]....
        /*08a4*/ 	.word	0xffffffff


	//   ....[10]....
        /*08a8*/ 	.word	0xffffffff


	//   ....[11]....
        /*08ac*/ 	.word	0xffffffff


	//   ....[12]....
        /*08b0*/ 	.word	0xffffffff


	//   ....[13]....
        /*08b4*/ 	.word	0xffffffff


	//   ....[14]....
        /*08b8*/ 	.word	0xffffffff


	//   ....[15]....
        /*08bc*/ 	.word	0xffffffff


	//   ....[16]....
        /*08c0*/ 	.word	0xffffffff


	//   ....[17]....
        /*08c4*/ 	.word	0xffffffff


	//   ....[18]....
        /*08c8*/ 	.word	0xffffffff


	//   ....[19]....
        /*08cc*/ 	.word	0xffffffff


	//   ....[20]....
        /*08d0*/ 	.word	0xffffffff


	//   ....[21]....
        /*08d4*/ 	.word	0xffffffff


	//   ....[22]....
        /*08d8*/ 	.word	0xffffffff


	//   ....[23]....
        /*08dc*/ 	.word	0xffffffff


	//   ....[24]....
        /*08e0*/ 	.word	0xffffffff


	//   ....[25]....
        /*08e4*/ 	.word	0xffffffff


	//   ....[26]....
        /*08e8*/ 	.word	0xffffffff


	//   ....[27]....
        /*08ec*/ 	.word	0xffffffff


	//   ....[28]....
        /*08f0*/ 	.word	0xffffffff


	//   ....[29]....
        /*08f4*/ 	.word	0xffffffff


	//   ....[30]....
        /*08f8*/ 	.word	0xffffffff


	//   ....[31]....
        /*08fc*/ 	.word	0xffffffff


	//   ....[32]....
        /*0900*/ 	.word	0xffffffff


	//   ....[33]....
        /*0904*/ 	.word	0xffffffff


	//   ....[34]....
        /*0908*/ 	.word	0xffffffff


	//   ....[35]....
        /*090c*/ 	.word	0xffffffff


	//   ....[36]....
        /*0910*/ 	.word	0xffffffff


	//   ....[37]....
        /*0914*/ 	.word	0xffffffff


	//   ....[38]....
        /*0918*/ 	.word	0xffffffff


	//   ....[39]....
        /*091c*/ 	.word	0xffffffff


	//   ....[40]....
        /*0920*/ 	.word	0xffffffff


	//   ....[41]....
        /*0924*/ 	.word	0xffffffff


	//   ....[42]....
        /*0928*/ 	.word	0xffffffff


	//   ....[43]....
        /*092c*/ 	.word	0xffffffff


	//   ....[44]....
        /*0930*/ 	.word	0xffffffff


	//   ....[45]....
        /*0934*/ 	.word	0xffffffff


	//   ....[46]....
        /*0938*/ 	.word	0xffffffff


	//   ....[47]....
        /*093c*/ 	.word	0xffffffff


	//   ....[48]....
        /*0940*/ 	.word	0xffffffff


	//   ....[49]....
        /*0944*/ 	.word	0xffffffff


	//   ....[50]....
        /*0948*/ 	.word	0xffffffff


	//   ....[51]....
        /*094c*/ 	.word	0xffffffff


	//   ....[52]....
        /*0950*/ 	.word	0xffffffff


	//   ....[53]....
        /*0954*/ 	.word	0xffffffff


	//   ....[54]....
        /*0958*/ 	.word	0xffffffff


	//   ....[55]....
        /*095c*/ 	.word	0xffffffff


	//   ....[56]....
        /*0960*/ 	.word	0xffffffff


	//   ....[57]....
        /*0964*/ 	.word	0xffffffff


	//   ....[58]....
        /*0968*/ 	.word	0xffffffff


	//   ....[59]....
        /*096c*/ 	.word	0xffffffff


	//   ....[60]....
        /*0970*/ 	.word	0xffffffff


	//   ....[61]....
        /*0974*/ 	.word	0xffffffff


	//   ....[62]....
        /*0978*/ 	.word	0xffffffff


	//   ....[63]....
        /*097c*/ 	.word	0xffffffff


	//   ....[64]....
        /*0980*/ 	.word	0xffffffff


	//   ....[65]....
        /*0984*/ 	.word	0xffffffff


	//   ....[66]....
        /*0988*/ 	.word	0xffffffff


	//   ....[67]....
        /*098c*/ 	.word	0xffffffff


	//   ....[68]....
        /*0990*/ 	.word	0xffffffff


	//   ....[69]....
        /*0994*/ 	.word	0xffffffff


	//   ....[70]....
        /*0998*/ 	.word	0xffffffff


	//   ....[71]....
        /*099c*/ 	.word	0xffffffff


	//   ....[72]....
        /*09a0*/ 	.word	0xffffffff


	//   ....[73]....
        /*09a4*/ 	.word	0xffffffff


	//   ....[74]....
        /*09a8*/ 	.word	0xffffffff


	//   ....[75]....
        /*09ac*/ 	.word	0xffffffff


	//   ....[76]....
        /*09b0*/ 	.word	0xffffffff


	//   ....[77]....
        /*09b4*/ 	.word	0xffffffff


	//   ....[78]....
        /*09b8*/ 	.word	0xffffffff


	//   ....[79]....
        /*09bc*/ 	.word	0xffffffff


	//   ....[80]....
        /*09c0*/ 	.word	0xffffffff


	//   ....[81]....
        /*09c4*/ 	.word	0xffffffff


	//   ....[82]....
        /*09c8*/ 	.word	0xffffffff


	//   ....[83]....
        /*09cc*/ 	.word	0xffffffff


	//   ....[84]....
        /*09d0*/ 	.word	0xffffffff


	//   ....[85]....
        /*09d4*/ 	.word	0xffffffff


	//   ....[86]....
        /*09d8*/ 	.word	0xffffffff


	//   ....[87]....
        /*09dc*/ 	.word	0xffffffff


	//   ....[88]....
        /*09e0*/ 	.word	0xffffffff


	//   ....[89]....
        /*09e4*/ 	.word	0xffffffff


	//   ....[90]....
        /*09e8*/ 	.word	0xffffffff


	//   ....[91]....
        /*09ec*/ 	.word	0xffffffff


	//   ....[92]....
        /*09f0*/ 	.word	0xffffffff


	//   ....[93]....
        /*09f4*/ 	.word	0xffffffff


	//   ....[94]....
        /*09f8*/ 	.word	0xffffffff


	//   ....[95]....
        /*09fc*/ 	.word	0xffffffff


	//   ....[96]....
        /*0a00*/ 	.word	0xffffffff


	//   ....[97]....
        /*0a04*/ 	.word	0xffffffff


	//   ....[98]....
        /*0a08*/ 	.word	0xffffffff


	//   ....[99]....
        /*0a0c*/ 	.word	0xffffffff


	//   ....[100]....
        /*0a10*/ 	.word	0xffffffff


	//   ....[101]....
        /*0a14*/ 	.word	0xffffffff


	//   ....[102]....
        /*0a18*/ 	.word	0xffffffff


	//   ....[103]....
        /*0a1c*/ 	.word	0xffffffff


	//   ....[104]....
        /*0a20*/ 	.word	0xffffffff


	//   ....[105]....
        /*0a24*/ 	.word	0xffffffff


	//   ....[106]....
        /*0a28*/ 	.word	0xffffffff


	//   ....[107]....
        /*0a2c*/ 	.word	0xffffffff


	//   ....[108]....
        /*0a30*/ 	.word	0xffffffff


	//   ....[109]....
        /*0a34*/ 	.word	0xffffffff


	//   ....[110]....
        /*0a38*/ 	.word	0xffffffff


	//   ....[111]....
        /*0a3c*/ 	.word	0xffffffff


	//   ....[112]....
        /*0a40*/ 	.word	0xffffffff


	//   ....[113]....
        /*0a44*/ 	.word	0xffffffff


	//   ....[114]....
        /*0a48*/ 	.word	0xffffffff


	//   ....[115]....
        /*0a4c*/ 	.word	0xffffffff


	//   ....[116]....
        /*0a50*/ 	.word	0x0500000f


	//   ....[117]....
        /*0a54*/ 	.word	0x0500000f


	//   ....[118]....
        /*0a58*/ 	.word	0x0500000f


	//   ....[119]....
        /*0a5c*/ 	.word	0x0500000f


	//   ....[120]....
        /*0a60*/ 	.word	0x0500000f


	//   ....[121]....
        /*0a64*/ 	.word	0x0500000f


	//   ....[122]....
        /*0a68*/ 	.word	0x0500000f


	//   ....[123]....
        /*0a6c*/ 	.word	0x0500000f


	//   ....[124]....
        /*0a70*/ 	.word	0x0500000f


	//   ....[125]....
        /*0a74*/ 	.word	0x0500000f


	//   ....[126]....
        /*0a78*/ 	.word	0x0500000f


	//   ....[127]....
        /*0a7c*/ 	.word	0x0500000f


	//   ....[128]....
        /*0a80*/ 	.word	0x0500000f


	//   ....[129]....
        /*0a84*/ 	.word	0x0500000f


	//   ....[130]....
        /*0a88*/ 	.word	0x0500000f


	//   ....[131]....
        /*0a8c*/ 	.word	0x0500000f


	//   ....[132]....
        /*0a90*/ 	.word	0x0500000f


	//   ....[133]....
        /*0a94*/ 	.word	0x0500000f


	//   ....[134]....
        /*0a98*/ 	.word	0x0500000f


	//   ....[135]....
        /*0a9c*/ 	.word	0x0500000f


	//   ....[136]....
        /*0aa0*/ 	.word	0x0500000f


	//   ....[137]....
        /*0aa4*/ 	.word	0x0500000f


	//   ....[138]....
        /*0aa8*/ 	.word	0x0500000f


	//   ....[139]....
        /*0aac*/ 	.word	0x0500000f


	//   ....[140]....
        /*0ab0*/ 	.word	0x0500000f


	//   ....[141]....
        /*0ab4*/ 	.word	0x0500000f


	//   ....[142]....
        /*0ab8*/ 	.word	0x0500000f


	//   ....[143]....
        /*0abc*/ 	.word	0x0500000f


	//   ....[144]....
        /*0ac0*/ 	.word	0x0500000f


	//   ....[145]....
        /*0ac4*/ 	.word	0x0500000f


	//   ....[146]....
        /*0ac8*/ 	.word	0x0500000f


	//   ....[147]....
        /*0acc*/ 	.word	0x0500000f


	//   ....[148]....
        /*0ad0*/ 	.word	0x0500000f


	//   ....[149]....
        /*0ad4*/ 	.word	0x0500000f


	//   ....[150]....
        /*0ad8*/ 	.word	0x0500000f


	//   ....[151]....
        /*0adc*/ 	.word	0x0500000f


	//   ....[152]....
        /*0ae0*/ 	.word	0x0500000f


	//   ....[153]....
        /*0ae4*/ 	.word	0x0500000f


	//   ....[154]....
        /*0ae8*/ 	.word	0x0500000f


	//   ....[155]....
        /*0aec*/ 	.word	0x0500000f


	//   ....[156]....
        /*0af0*/ 	.word	0x0500000f


	//   ....[157]....
        /*0af4*/ 	.word	0x0500000f


	//   ....[158]....
        /*0af8*/ 	.word	0x0500000f


	//   ....[159]....
        /*0afc*/ 	.word	0x0500000f


	//   ....[160]....
        /*0b00*/ 	.word	0x0500000f


	//   ....[161]....
        /*0b04*/ 	.word	0x0500000f


	//   ....[162]....
        /*0b08*/ 	.word	0x0500000f


	//   ....[163]....
        /*0b0c*/ 	.word	0x0500000f


	//   ....[164]....
        /*0b10*/ 	.word	0x0500000f


	//   ....[165]....
        /*0b14*/ 	.word	0x0500000f


	//   ....[166]....
        /*0b18*/ 	.word	0x0500000f


	//   ....[167]....
        /*0b1c*/ 	.word	0x0500000f


	//   ....[168]....
        /*0b20*/ 	.word	0x0500000f


	//   ....[169]....
        /*0b24*/ 	.word	0x0500000f


	//   ....[170]....
        /*0b28*/ 	.word	0x0500000f


	//   ....[171]....
        /*0b2c*/ 	.word	0x0500000f


	//   ....[172]....
        /*0b30*/ 	.word	0x0500000f


	//   ....[173]....
        /*0b34*/ 	.word	0x0500000f


	//   ....[174]....
        /*0b38*/ 	.word	0x0500000f


	//   ....[175]....
        /*0b3c*/ 	.word	0x0500000f


	//   ....[176]....
        /*0b40*/ 	.word	0x0500000f


	//   ....[177]....
        /*0b44*/ 	.word	0x0500000f


	//   ....[178]....
        /*0b48*/ 	.word	0x0500000f


	//   ....[179]....
        /*0b4c*/ 	.word	0x0500000f


	//   ....[180]....
        /*0b50*/ 	.word	0x0500000f


	//   ....[181]....
        /*0b54*/ 	.word	0x0500000f


	//   ....[182]....
        /*0b58*/ 	.word	0x0500000f


	//   ....[183]....
        /*0b5c*/ 	.word	0x0500000f


	//   ....[184]....
        /*0b60*/ 	.word	0x0500000f


	//----- nvinfo : EIATTR_COOP_GROUP_INSTR_OFFSETS
	.align		4
.L_1297:
        /*0b64*/ 	.byte	0x04, 0x28
        /*0b66*/ 	.short	(.L_1299 - .L_1298)


	//   ....[0]....
.L_1298:
        /*0b68*/ 	.word	0x00000060


	//   ....[1]....
        /*0b6c*/ 	.word	0x00000190


	//   ....[2]....
        /*0b70*/ 	.word	0x00000250


	//   ....[3]....
        /*0b74*/ 	.word	0x00000420


	//   ....[4]....
        /*0b78*/ 	.word	0x00000580


	//   ....[5]....
        /*0b7c*/ 	.word	0x000006a0


	//   ....[6]....
        /*0b80*/ 	.word	0x00000800


	//   ....[7]....
        /*0b84*/ 	.word	0x00005d70


	//   ....[8]....
        /*0b88*/ 	.word	0x000062e0


	//   ....[9]....
        /*0b8c*/ 	.word	0x000062f0


	//   ....[10]....
        /*0b90*/ 	.word	0x00006300


	//   ....[11]....
        /*0b94*/ 	.word	0x00006310


	//   ....[12]....
        /*0b98*/ 	.word	0x000072a0


	//   ....[13]....
        /*0b9c*/ 	.word	0x000072b0


	//   ....[14]....
        /*0ba0*/ 	.word	0x000072c0


	//   ....[15]....
        /*0ba4*/ 	.word	0x000072d0


	//   ....[16]....
        /*0ba8*/ 	.word	0x00009bb0


	//   ....[17]....
        /*0bac*/ 	.word	0x00009c40


	//   ....[18]....
        /*0bb0*/ 	.word	0x00009c60


	//   ....[19]....
        /*0bb4*/ 	.word	0x00009c80


	//   ....[20]....
        /*0bb8*/ 	.word	0x0000ba00


	//   ....[21]....
        /*0bbc*/ 	.word	0x0000ba20


	//   ....[22]....
        /*0bc0*/ 	.word	0x0000bcd0


	//   ....[23]....
        /*0bc4*/ 	.word	0x0000bcf0


	//   ....[24]....
        /*0bc8*/ 	.word	0x0000d2b0


	//   ....[25]....
        /*0bcc*/ 	.word	0x0000d310


	//   ....[26]....
        /*0bd0*/ 	.word	0x0000d350


	//   ....[27]....
        /*0bd4*/ 	.word	0x0000d390


	//   ....[28]....
        /*0bd8*/ 	.word	0x0000ece0


	//   ....[29]....
        /*0bdc*/ 	.word	0x0000ed20


	//   ....[30]....
        /*0be0*/ 	.word	0x0000ed60


	//   ....[31]....
        /*0be4*/ 	.word	0x0000eda0


	//   ....[32]....
        /*0be8*/ 	.word	0x0000f670


	//   ....[33]....
        /*0bec*/ 	.word	0x0000f6b0


	//   ....[34]....
        /*0bf0*/ 	.word	0x0000f830


	//   ....[35]....
        /*0bf4*/ 	.word	0x0000f850


	//   ....[36]....
        /*0bf8*/ 	.word	0x0000f990


	//   ....[37]....
        /*0bfc*/ 	.word	0x0000f9b0


	//   ....[38]....
        /*0c00*/ 	.word	0x0000faf0


	//   ....[39]....
        /*0c04*/ 	.word	0x0000fb00


	//   ....[40]....
        /*0c08*/ 	.word	0x00010360


	//   ....[41]....
        /*0c0c*/ 	.word	0x00010370


	//   ....[42]....
        /*0c10*/ 	.word	0x00010550


	//   ....[43]....
        /*0c14*/ 	.word	0x00010560


	//   ....[44]....
        /*0c18*/ 	.word	0x00010730


	//   ....[45]....
        /*0c1c*/ 	.word	0x00010740


	//   ....[46]....
        /*0c20*/ 	.word	0x00010910


	//   ....[47]....
        /*0c24*/ 	.word	0x00010920


	//   ....[48]....
        /*0c28*/ 	.word	0x00010b40


	//   ....[49]....
        /*0c2c*/ 	.word	0x00010d30


	//   ....[50]....
        /*0c30*/ 	.word	0x00010d60


	//   ....[51]....
        /*0c34*/ 	.word	0x00010d90


	//   ....[52]....
        /*0c38*/ 	.word	0x00010dc0


	//   ....[53]....
        /*0c3c*/ 	.word	0x00010df0


	//   ....[54]....
        /*0c40*/ 	.word	0x00010e20


	//   ....[55]....
        /*0c44*/ 	.word	0x00010f90


	//   ....[56]....
        /*0c48*/ 	.word	0x00010fc0


	//   ....[57]....
        /*0c4c*/ 	.word	0x00010ff0


	//   ....[58]....
        /*0c50*/ 	.word	0x00011020


	//   ....[59]....
        /*0c54*/ 	.word	0x00011050


	//   ....[60]....
        /*0c58*/ 	.word	0x00011080


	//   ....[61]....
        /*0c5c*/ 	.word	0x00011120


	//   ....[62]....
        /*0c60*/ 	.word	0x00011150


	//   ....[63]....
        /*0c64*/ 	.word	0x000111e0


	//   ....[64]....
        /*0c68*/ 	.word	0x00011d80


	//   ....[65]....
        /*0c6c*/ 	.word	0x00013770


	//   ....[66]....
        /*0c70*/ 	.word	0x00014300


	//   ....[67]....
        /*0c74*/ 	.word	0x00014320


	//   ....[68]....
        /*0c78*/ 	.word	0x00014350


	//   ....[69]....
        /*0c7c*/ 	.word	0x00014370


	//   ....[70]....
        /*0c80*/ 	.word	0x00014420


	//   ....[71]....
        /*0c84*/ 	.word	0x000144b0


	//   ....[72]....
        /*0c88*/ 	.word	0x000144e0


	//   ....[73]....
        /*0c8c*/ 	.word	0x00014560


	//   ....[74]....
        /*0c90*/ 	.word	0x00014590


	//   ....[75]....
        /*0c94*/ 	.word	0x00014610


	//   ....[76]....
        /*0c98*/ 	.word	0x00014640


	//   ....[77]....
        /*0c9c*/ 	.word	0x000146c0


	//   ....[78]....
        /*0ca0*/ 	.word	0x000146f0


	//   ....[79]....
        /*0ca4*/ 	.word	0x00014750


	//   ....[80]....
        /*0ca8*/ 	.word	0x00014760


	//   ....[81]....
        /*0cac*/ 	.word	0x000147d0


	//   ....[82]....
        /*0cb0*/ 	.word	0x00014ef0


	//   ....[83]....
        /*0cb4*/ 	.word	0x00014f10


	//   ....[84]....
        /*0cb8*/ 	.word	0x00014f30


	//   ....[85]....
        /*0cbc*/ 	.word	0x00014fe0


	//   ....[86]....
        /*0cc0*/ 	.word	0x000150a0


	//   ....[87]....
        /*0cc4*/ 	.word	0x000150b0


	//   ....[88]....
        /*0cc8*/ 	.word	0x00015170


	//   ....[89]....
        /*0ccc*/ 	.word	0x00015180


	//   ....[90]....
        /*0cd0*/ 	.word	0x00015220


	//   ....[91]....
        /*0cd4*/ 	.word	0x00015230


	//   ....[92]....
        /*0cd8*/ 	.word	0x000152e0


	//   ....[93]....
        /*0cdc*/ 	.word	0x000152f0


	//   ....[94]....
        /*0ce0*/ 	.word	0x000153a0


	//   ....[95]....
        /*0ce4*/ 	.word	0x000153b0


	//   ....[96]....
        /*0ce8*/ 	.word	0x00015420


	//   ....[97]....
        /*0cec*/ 	.word	0x00015470


	//   ....[98]....
        /*0cf0*/ 	.word	0x000181a0


	//   ....[99]....
        /*0cf4*/ 	.word	0x000181d0


	//   ....[100]....
        /*0cf8*/ 	.word	0x00018210


	//   ....[101]....
        /*0cfc*/ 	.word	0x00018240


	//   ....[102]....
        /*0d00*/ 	.word	0x00018270


	//   ....[103]....
        /*0d04*/ 	.word	0x000182a0


	//   ....[104]....
        /*0d08*/ 	.word	0x000182d0


	//   ....[105]....
        /*0d0c*/ 	.word	0x00018300


	//   ....[106]....
        /*0d10*/ 	.word	0x00018480


	//   ....[107]....
        /*0d14*/ 	.word	0x000184b0


	//   ....[108]....
        /*0d18*/ 	.word	0x000184e0


	//   ....[109]....
        /*0d1c*/ 	.word	0x00018510


	//   ....[110]....
        /*0d20*/ 	.word	0x00018540


	//   ....[111]....
        /*0d24*/ 	.word	0x00018570


	//   ....[112]....
        /*0d28*/ 	.word	0x00018630


	//   ....[113]....
        /*0d2c*/ 	.word	0x00018650


	//   ....[114]....
        /*0d30*/ 	.word	0x000186c0


	//   ....[115]....
        /*0d34*/ 	.word	0x00018b50


	//   ....[116]....
        /*0d38*/ 	.word	0x00018f90


	//   ....[117]....
        /*0d3c*/ 	.word	0x00019030


	//   ....[118]....
        /*0d40*/ 	.word	0x000190c0


	//   ....[119]....
        /*0d44*/ 	.word	0x00019110


	//   ....[120]....
        /*0d48*/ 	.word	0x00019160


	//   ....[121]....
        /*0d4c*/ 	.word	0x00019240


	//   ....[122]....
        /*0d50*/ 	.word	0x000192d0


	//   ....[123]....
        /*0d54*/ 	.word	0x00019320


	//   ....[124]....
        /*0d58*/ 	.word	0x00019370


	//   ....[125]....
        /*0d5c*/ 	.word	0x000195d0


	//   ....[126]....
        /*0d60*/ 	.word	0x00019620


	//   ....[127]....
        /*0d64*/ 	.word	0x000196b0


	//   ....[128]....
        /*0d68*/ 	.word	0x00019740


	//   ....[129]....
        /*0d6c*/ 	.word	0x000197d0


	//   ....[130]....
        /*0d70*/ 	.word	0x00019860


	//   ....[131]....
        /*0d74*/ 	.word	0x000198f0


	//   ....[132]....
        /*0d78*/ 	.word	0x00019980


	//   ....[133]....
        /*0d7c*/ 	.word	0x00019a40


	//   ....[134]....
        /*0d80*/ 	.word	0x00019d30


	//   ....[135]....
        /*0d84*/ 	.word	0x00019eb0


	//   ....[136]....
        /*0d88*/ 	.word	0x00019f20


	//   ....[137]....
        /*0d8c*/ 	.word	0x00019f80


	//   ....[138]....
        /*0d90*/ 	.word	0x00019fe0


	//   ....[139]....
        /*0d94*/ 	.word	0x0001a0b0


	//   ....[140]....
        /*0d98*/ 	.word	0x0001a170


	//   ....[141]....
        /*0d9c*/ 	.word	0x0001a280


	//   ....[142]....
        /*0da0*/ 	.word	0x0001a320


	//   ....[143]....
        /*0da4*/ 	.word	0x0001a3f0


	//   ....[144]....
        /*0da8*/ 	.word	0x0001a490


	//   ....[145]....
        /*0dac*/ 	.word	0x0001a560


	//   ....[146]....
        /*0db0*/ 	.word	0x0001a600


	//   ....[147]....
        /*0db4*/ 	.word	0x0001a6d0


	//   ....[148]....
        /*0db8*/ 	.word	0x0001a770


	//   ....[149]....
        /*0dbc*/ 	.word	0x0001a820


	//   ....[150]....
        /*0dc0*/ 	.word	0x0001a900


	//   ....[151]....
        /*0dc4*/ 	.word	0x0001ab50


	//   ....[152]....
        /*0dc8*/ 	.word	0x0001ac20


	//   ....[153]....
        /*0dcc*/ 	.word	0x0001acf0


	//   ....[154]....
        /*0dd0*/ 	.word	0x0001ad60


	//   ....[155]....
        /*0dd4*/ 	.word	0x0001ae70


	//   ....[156]....
        /*0dd8*/ 	.word	0x0001af60


	//   ....[157]....
        /*0ddc*/ 	.word	0x0001aff0


	//   ....[158]....
        /*0de0*/ 	.word	0x0001b0e0


	//   ....[159]....
        /*0de4*/ 	.word	0x0001b170


	//   ....[160]....
        /*0de8*/ 	.word	0x0001b260


	//   ....[161]....
        /*0dec*/ 	.word	0x0001b2f0


	//   ....[162]....
        /*0df0*/ 	.word	0x0001b3d0


	//   ....[163]....
        /*0df4*/ 	.word	0x0001b500


	//   ....[164]....
        /*0df8*/ 	.word	0x0001b550


	//   ....[165]....
        /*0dfc*/ 	.word	0x0001b5b0


	//   ....[166]....
        /*0e00*/ 	.word	0x0001b650


	//   ....[167]....
        /*0e04*/ 	.word	0x0001b9f0


	//   ....[168]....
        /*0e08*/ 	.word	0x0001ba90


	//   ....[169]....
        /*0e0c*/ 	.word	0x0001bbb0


	//   ....[170]....
        /*0e10*/ 	.word	0x0001bc30


	//   ....[171]....
        /*0e14*/ 	.word	0x0001bcb0


	//   ....[172]....
        /*0e18*/ 	.word	0x0001bd30


	//   ....[173]....
        /*0e1c*/ 	.word	0x0001bdb0


	//   ....[174]....
        /*0e20*/ 	.word	0x0001be40


	//   ....[175]....
        /*0e24*/ 	.word	0x0001bee0


	//   ....[176]....
        /*0e28*/ 	.word	0x0001bf90


	//   ....[177]....
        /*0e2c*/ 	.word	0x0001c010


	//   ....[178]....
        /*0e30*/ 	.word	0x0001c090


	//   ....[179]....
        /*0e34*/ 	.word	0x0001c110


	//   ....[180]....
        /*0e38*/ 	.word	0x0001c1a0


	//   ....[181]....
        /*0e3c*/ 	.word	0x0001c220


	//   ....[182]....
        /*0e40*/ 	.word	0x0001c2c0


	//   ....[183]....
        /*0e44*/ 	.word	0x0001c350


	//   ....[184]....
        /*0e48*/ 	.word	0x0001c480


	//----- nvinfo : EIATTR_REG_RECONFIG
	.align		4
.L_1299:
        /*0e4c*/ 	.byte	0x01, 0x54
	.zero		2


	//----- nvinfo : EIATTR_SYSCALL_OFFSETS
	.align		4
        /*0e50*/ 	.byte	0x04, 0x46
        /*0e52*/ 	.short	(.L_1301 - .L_1300)


	//   ....[0]....
.L_1300:
        /*0e54*/ 	.word	0x000017e0


	//   ....[1]....
        /*0e58*/ 	.word	0x00001930


	//   ....[2]....
        /*0e5c*/ 	.word	0x00005ee0


	//   ....[3]....
        /*0e60*/ 	.word	0x00006250


	//   ....[4]....
        /*0e64*/ 	.word	0x00013360


	//   ....[5]....
        /*0e68*/ 	.word	0x000134c0


	//   ....[6]....
        /*0e6c*/ 	.word	0x000135c0


	//   ....[7]....
        /*0e70*/ 	.word	0x00013ed0


	//   ....[8]....
        /*0e74*/ 	.word	0x00014af0


	//----- nvinfo : EIATTR_MBARRIER_INSTR_OFFSETS
	.align		4
.L_1301:
        /*0e78*/ 	.byte	0x04, 0x39
        /*0e7a*/ 	.short	(.L_1303 - .L_1302)


	//   ....[0]....
.L_1302:
        /*0e7c*/ 	.word	0x000002c0
        /*0e80*/ 	.word	0x000000ff
        /*0e84*/ 	.word	0x00032400
        /*0e88*/ 	.short	0x0100
        /*0e8a*/ 	.byte	0x08
	.zero		1


	//   ....[1]....
        /*0e8c*/ 	.word	0x000002d0
        /*0e90*/ 	.word	0x000000ff
        /*0e94*/ 	.word	0x00032410
        /*0e98*/ 	.short	0x0100
        /*0e9a*/ 	.byte	0x08
	.zero		1


	//   ....[2]....
        /*0e9c*/ 	.word	0x000002e0
        /*0ea0*/ 	.word	0x000000ff
        /*0ea4*/ 	.word	0x00032420
        /*0ea8*/ 	.short	0x0100
        /*0eaa*/ 	.byte	0x08
	.zero		1


	//   ....[3]....
        /*0eac*/ 	.word	0x000003d0
        /*0eb0*/ 	.word	0x000000ff
        /*0eb4*/ 	.word	0x00032430
        /*0eb8*/ 	.short	0x0100
        /*0eba*/ 	.byte	0x08
	.zero		1


	//   ....[4]....
        /*0ebc*/ 	.word	0x000003e0
        /*0ec0*/ 	.word	0x000000ff
        /*0ec4*/ 	.word	0x00032440
        /*0ec8*/ 	.short	0x0100
        /*0eca*/ 	.byte	0x08
	.zero		1


	//   ....[5]....
        /*0ecc*/ 	.word	0x000003f0
        /*0ed0*/ 	.word	0x000000ff
        /*0ed4*/ 	.word	0x00032438
        /*0ed8*/ 	.short	0x0100
        /*0eda*/ 	.byte	0x08
	.zero		1


	//   ....[6]....
        /*0edc*/ 	.word	0x00000400
        /*0ee0*/ 	.word	0x000000ff
        /*0ee4*/ 	.word	0x00032448
        /*0ee8*/ 	.short	0x0100
        /*0eea*/ 	.byte	0x08
	.zero		1


	//   ....[7]....
        /*0eec*/ 	.word	0x00000530
        /*0ef0*/ 	.word	0x000000ff
        /*0ef4*/ 	.word	0x00032450
        /*0ef8*/ 	.short	0x0100
        /*0efa*/ 	.byte	0x08
	.zero		1


	//   ....[8]....
        /*0efc*/ 	.word	0x00000540
        /*0f00*/ 	.word	0x000000ff
        /*0f04*/ 	.word	0x00032460
        /*0f08*/ 	.short	0x0100
        /*0f0a*/ 	.byte	0x08
	.zero		1


	//   ....[9]....
        /*0f0c*/ 	.word	0x00000550
        /*0f10*/ 	.word	0x000000ff
        /*0f14*/ 	.word	0x00032458
        /*0f18*/ 	.short	0x0100
        /*0f1a*/ 	.byte	0x08
	.zero		1


	//   ....[10]....
        /*0f1c*/ 	.word	0x00000560
        /*0f20*/ 	.word	0x000000ff
        /*0f24*/ 	.word	0x00032468
        /*0f28*/ 	.short	0x0100
        /*0f2a*/ 	.byte	0x08
	.zero		1


	//   ....[11]....
        /*0f2c*/ 	.word	0x00000650
        /*0f30*/ 	.word	0x000000ff
        /*0f34*/ 	.word	0x00032470
        /*0f38*/ 	.short	0x0100
        /*0f3a*/ 	.byte	0x06
	.zero		1


	//   ....[12]....
        /*0f3c*/ 	.word	0x00000660
        /*0f40*/ 	.word	0x000000ff
        /*0f44*/ 	.word	0x00032480
        /*0f48*/ 	.short	0x0100
        /*0f4a*/ 	.byte	0x06
	.zero		1


	//   ....[13]....
        /*0f4c*/ 	.word	0x00000670
        /*0f50*/ 	.word	0x000000ff
        /*0f54*/ 	.word	0x00032478
        /*0f58*/ 	.short	0x0100
        /*0f5a*/ 	.byte	0x06
	.zero		1


	//   ....[14]....
        /*0f5c*/ 	.word	0x00000680
        /*0f60*/ 	.word	0x000000ff
        /*0f64*/ 	.word	0x00032488
        /*0f68*/ 	.short	0x0100
        /*0f6a*/ 	.byte	0x06
	.zero		1


	//   ....[15]....
        /*0f6c*/ 	.word	0x000007b0
        /*0f70*/ 	.word	0x000000ff
        /*0f74*/ 	.word	0x00032490
        /*0f78*/ 	.short	0x0100
        /*0f7a*/ 	.byte	0x08
	.zero		1


	//   ....[16]....
        /*0f7c*/ 	.word	0x000007c0
        /*0f80*/ 	.word	0x000000ff
        /*0f84*/ 	.word	0x000324a0
        /*0f88*/ 	.short	0x0100
        /*0f8a*/ 	.byte	0x08
	.zero		1


	//   ....[17]....
        /*0f8c*/ 	.word	0x000007d0
        /*0f90*/ 	.word	0x000000ff
        /*0f94*/ 	.word	0x00032498
        /*0f98*/ 	.short	0x0100
        /*0f9a*/ 	.byte	0x08
	.zero		1


	//   ....[18]....
        /*0f9c*/ 	.word	0x000007e0
        /*0fa0*/ 	.word	0x000000ff
        /*0fa4*/ 	.word	0x000324a8
        /*0fa8*/ 	.short	0x0100
        /*0faa*/ 	.byte	0x08
	.zero		1


	//   ....[19]....
        /*0fac*/ 	.word	0x00000910
        /*0fb0*/ 	.word	0x000000ff
        /*0fb4*/ 	.word	0x000324b0
        /*0fb8*/ 	.short	0x0100
        /*0fba*/ 	.byte	0x08
	.zero		1


	//   ....[20]....
        /*0fbc*/ 	.word	0x00000920
        /*0fc0*/ 	.word	0x000000ff
        /*0fc4*/ 	.word	0x000324c0
        /*0fc8*/ 	.short	0x0100
        /*0fca*/ 	.byte	0x08
	.zero		1


	//   ....[21]....
        /*0fcc*/ 	.word	0x00000930
        /*0fd0*/ 	.word	0x000000ff
        /*0fd4*/ 	.word	0x000324b8
        /*0fd8*/ 	.short	0x0100
        /*0fda*/ 	.byte	0x08
	.zero		1


	//   ....[22]....
        /*0fdc*/ 	.word	0x00000940
        /*0fe0*/ 	.word	0x000000ff
        /*0fe4*/ 	.word	0x000324c8
        /*0fe8*/ 	.short	0x0100
        /*0fea*/ 	.byte	0x08
	.zero		1


	//   ....[23]....
        /*0fec*/ 	.word	0x00002bb0
        /*0ff0*/ 	.word	0x0000005e
        /*0ff4*/ 	.word	0x00032490
        /*0ff8*/ 	.short	0x010a
        /*0ffa*/ 	.byte	0x3f
	.zero		1


	//   ....[24]....
        /*0ffc*/ 	.word	0x00003e80
        /*1000*/ 	.word	0x0000005e
        /*1004*/ 	.word	0x00032490
        /*1008*/ 	.short	0x010a
        /*100a*/ 	.byte	0x3f
	.zero		1


	//   ....[25]....
        /*100c*/ 	.word	0x00004f70
        /*1010*/ 	.word	0x0000005e
        /*1014*/ 	.word	0x00032490
        /*1018*/ 	.short	0x010a
        /*101a*/ 	.byte	0x3f
	.zero		1


	//   ....[26]....
        /*101c*/ 	.word	0x00005180
        /*1020*/ 	.word	0x00000028
        /*1024*/ 	.word	0x00000000
        /*1028*/ 	.short	0x0101
        /*102a*/ 	.byte	0x3f
	.zero		1


	//   ....[27]....
        /*102c*/ 	.word	0x000051c0
        /*1030*/ 	.word	0x0000005e
        /*1034*/ 	.word	0x000324b0
        /*1038*/ 	.short	0x010a
        /*103a*/ 	.byte	0x3f
	.zero		1


	//   ....[28]....
        /*103c*/ 	.word	0x00005820
        /*1040*/ 	.word	0x0000005e
        /*1044*/ 	.word	0x00000000
        /*1048*/ 	.short	0x0101
        /*104a*/ 	.byte	0x3f
	.zero		1


	//   ....[29]....
        /*104c*/ 	.word	0x00005f70
        /*1050*/ 	.word	0x00000012
        /*1054*/ 	.word	0x00032400
        /*1058*/ 	.short	0x010a
        /*105a*/ 	.byte	0x3f
	.zero		1


	//   ....[30]....
        /*105c*/ 	.word	0x00005fc0
        /*1060*/ 	.word	0x00000012
        /*1064*/ 	.word	0x00032400
        /*1068*/ 	.short	0x010a
        /*106a*/ 	.byte	0x3f
	.zero		1


	//   ....[31]....
        /*106c*/ 	.word	0x00006540
        /*1070*/ 	.word	0x00000012
        /*1074*/ 	.word	0x00032400
        /*1078*/ 	.short	0x010a
        /*107a*/ 	.byte	0x3f
	.zero		1


	//   ....[32]....
        /*107c*/ 	.word	0x00007490
        /*1080*/ 	.word	0x00000012
        /*1084*/ 	.word	0x00032400
        /*1088*/ 	.short	0x010a
        /*108a*/ 	.byte	0x3f
	.zero		1


	//   ....[33]....
        /*108c*/ 	.word	0x000082b0
        /*1090*/ 	.word	0x00000004
        /*1094*/ 	.word	0x00032430
        /*1098*/ 	.short	0x010a
        /*109a*/ 	.byte	0x3f
	.zero		1


	//   ....[34]....
        /*109c*/ 	.word	0x00008320
        /*10a0*/ 	.word	0x00000004
        /*10a4*/ 	.word	0x00032430
        /*10a8*/ 	.short	0x010a
        /*10aa*/ 	.byte	0x3f
	.zero		1


	//   ....[35]....
        /*10ac*/ 	.word	0x00008710
        /*10b0*/ 	.word	0x00000012
        /*10b4*/ 	.word	0x00032410
        /*10b8*/ 	.short	0x010a
        /*10ba*/ 	.byte	0x3f
	.zero		1


	//   ....[36]....
        /*10bc*/ 	.word	0x00008760
        /*10c0*/ 	.word	0x00000004
        /*10c4*/ 	.word	0x00032450
        /*10c8*/ 	.short	0x010a
        /*10ca*/ 	.byte	0x3f
	.zero		1


	//   ....[37]....
        /*10cc*/ 	.word	0x000087e0
        /*10d0*/ 	.word	0x00000004
        /*10d4*/ 	.word	0x00032450
        /*10d8*/ 	.short	0x010a
        /*10da*/ 	.byte	0x3f
	.zero		1


	//   ....[38]....
        /*10dc*/ 	.word	0x00009e80
        /*10e0*/ 	.word	0x00000018
        /*10e4*/ 	.word	0x00000000
        /*10e8*/ 	.short	0x0101
        /*10ea*/ 	.byte	0x3f
	.zero		1


	//   ....[39]....
        /*10ec*/ 	.word	0x0000aaa0
        /*10f0*/ 	.word	0x00000004
        /*10f4*/ 	.word	0x00000000
        /*10f8*/ 	.short	0x0101
        /*10fa*/ 	.byte	0x3f
	.zero		1


	//   ....[40]....
        /*10fc*/ 	.word	0x0000abb0
        /*1100*/ 	.word	0x00000005
        /*1104*/ 	.word	0x00032430
        /*1108*/ 	.short	0x010a
        /*110a*/ 	.byte	0x3f
	.zero		1


	//   ....[41]....
        /*110c*/ 	.word	0x0000ac10
        /*1110*/ 	.word	0x00000005
        /*1114*/ 	.word	0x00032430
        /*1118*/ 	.short	0x010a
        /*111a*/ 	.byte	0x3f
	.zero		1


	//   ....[42]....
        /*111c*/ 	.word	0x0000aec0
        /*1120*/ 	.word	0x00000005
        /*1124*/ 	.word	0x00032450
        /*1128*/ 	.short	0x010a
        /*112a*/ 	.byte	0x3f
	.zero		1


	//   ....[43]....
        /*112c*/ 	.word	0x0000af10
        /*1130*/ 	.word	0x00000005
        /*1134*/ 	.word	0x00032450
        /*1138*/ 	.short	0x010a
        /*113a*/ 	.byte	0x3f
	.zero		1


	//   ....[44]....
        /*113c*/ 	.word	0x0000c760
        /*1140*/ 	.word	0x00000007
        /*1144*/ 	.word	0x00000000
        /*1148*/ 	.short	0x0101
        /*114a*/ 	.byte	0x3f
	.zero		1


	//   ....[45]....
        /*114c*/ 	.word	0x0000d280
        /*1150*/ 	.word	0x00000005
        /*1154*/ 	.word	0x00000000
        /*1158*/ 	.short	0x0101
        /*115a*/ 	.byte	0x3f
	.zero		1


	//   ....[46]....
        /*115c*/ 	.word	0x0000f660
        /*1160*/ 	.word	0x00000000
        /*1164*/ 	.word	0x00000000
        /*1168*/ 	.short	0x0101
        /*116a*/ 	.byte	0x3f
	.zero		1


	//   ....[47]....
        /*116c*/ 	.word	0x00011e70
        /*1170*/ 	.word	0x00000005
        /*1174*/ 	.word	0x00032420
        /*1178*/ 	.short	0x010a
        /*117a*/ 	.byte	0x3f
	.zero		1


	//   ....[48]....
        /*117c*/ 	.word	0x00011f60
        /*1180*/ 	.word	0x00000003
        /*1184*/ 	.word	0x000324a0
        /*1188*/ 	.short	0x010a
        /*118a*/ 	.byte	0x3f
	.zero		1


	//   ....[49]....
        /*118c*/ 	.word	0x000121b0
        /*1190*/ 	.word	0x00000003
        /*1194*/ 	.word	0x000324c0
        /*1198*/ 	.short	0x010a
        /*119a*/ 	.byte	0x3f
	.zero		1


	//   ....[50]....
        /*119c*/ 	.word	0x00012870
        /*11a0*/ 	.word	0x00000004
        /*11a4*/ 	.word	0x000324a0
        /*11a8*/ 	.short	0x010a
        /*11aa*/ 	.byte	0x3f
	.zero		1


	//   ....[51]....
        /*11ac*/ 	.word	0x00012ab0
        /*11b0*/ 	.word	0x00000004
        /*11b4*/ 	.word	0x000324c0
        /*11b8*/ 	.short	0x010a
        /*11ba*/ 	.byte	0x3f
	.zero		1


	//   ....[52]....
        /*11bc*/ 	.word	0x00013a10
        /*11c0*/ 	.word	0x00000000
        /*11c4*/ 	.word	0x00032440
        /*11c8*/ 	.short	0x010a
        /*11ca*/ 	.byte	0x3f
	.zero		1


	//   ....[53]....
        /*11cc*/ 	.word	0x00014890
        /*11d0*/ 	.word	0x00000008
        /*11d4*/ 	.word	0x00032400
        /*11d8*/ 	.short	0x0107
        /*11da*/ 	.byte	0x3f
	.zero		1


	//   ....[54]....
        /*11dc*/ 	.word	0x00014930
        /*11e0*/ 	.word	0x00000002
        /*11e4*/ 	.word	0x00032400
        /*11e8*/ 	.short	0x0101
        /*11ea*/ 	.byte	0x3f
	.zero		1


	//   ....[55]....
        /*11ec*/ 	.word	0x00015590
        /*11f0*/ 	.word	0x00000008
        /*11f4*/ 	.word	0x00032410
        /*11f8*/ 	.short	0x0107
        /*11fa*/ 	.byte	0x3f
	.zero		1


	//   ....[56]....
        /*11fc*/ 	.word	0x00015690
        /*1200*/ 	.word	0x00000002
        /*1204*/ 	.word	0x00032410
        /*1208*/ 	.short	0x0101
        /*120a*/ 	.byte	0x3f
	.zero		1


	//   ....[57]....
        /*120c*/ 	.word	0x000156b0
        /*1210*/ 	.word	0x00000002
        /*1214*/ 	.word	0x00032420
        /*1218*/ 	.short	0x010a
        /*121a*/ 	.byte	0x3f
	.zero		1


	//   ....[58]....
        /*121c*/ 	.word	0x000157c0
        /*1220*/ 	.word	0x00000002
        /*1224*/ 	.word	0x00032460
        /*1228*/ 	.short	0x010a
        /*122a*/ 	.byte	0x3f
	.zero		1


	//   ....[59]....
        /*122c*/ 	.word	0x000160d0
        /*1230*/ 	.word	0x00000002
        /*1234*/ 	.word	0x00032440
        /*1238*/ 	.short	0x010a
        /*123a*/ 	.byte	0x3f
	.zero		1


	//   ....[60]....
        /*123c*/ 	.word	0x00016330
        /*1240*/ 	.word	0x00000002
        /*1244*/ 	.word	0x00032460
        /*1248*/ 	.short	0x010a
        /*124a*/ 	.byte	0x3f
	.zero		1


	//   ....[61]....
        /*124c*/ 	.word	0x00016bd0
        /*1250*/ 	.word	0x00000003
        /*1254*/ 	.word	0x00032440
        /*1258*/ 	.short	0x010a
        /*125a*/ 	.byte	0x3f
	.zero		1


	//   ....[62]....
        /*125c*/ 	.word	0x00016e20
        /*1260*/ 	.word	0x00000003
        /*1264*/ 	.word	0x00032460
        /*1268*/ 	.short	0x010a
        /*126a*/ 	.byte	0x3f
	.zero		1


	//   ....[63]....
        /*126c*/ 	.word	0x00017630
        /*1270*/ 	.word	0x00000003
        /*1274*/ 	.word	0x00032440
        /*1278*/ 	.short	0x010a
        /*127a*/ 	.byte	0x3f
	.zero		1


	//   ....[64]....
        /*127c*/ 	.word	0x00017890
        /*1280*/ 	.word	0x00000003
        /*1284*/ 	.word	0x00032460
        /*1288*/ 	.short	0x010a
        /*128a*/ 	.byte	0x3f
	.zero		1


	//   ....[65]....
        /*128c*/ 	.word	0x00018ad0
        /*1290*/ 	.word	0x00000000
        /*1294*/ 	.word	0x00032420
        /*1298*/ 	.short	0x010a
        /*129a*/ 	.byte	0x3f
	.zero		1


	//   ....[66]....
        /*129c*/ 	.word	0x00018c80
        /*12a0*/ 	.word	0x00000006
        /*12a4*/ 	.word	0x00000000
        /*12a8*/ 	.short	0x010a
        /*12aa*/ 	.byte	0x3f
	.zero		1


	//   ....[67]....
        /*12ac*/ 	.word	0x00018cf0
        /*12b0*/ 	.word	0x00000007
        /*12b4*/ 	.word	0x00000000
        /*12b8*/ 	.short	0x010a
        /*12ba*/ 	.byte	0x3f
	.zero		1


	//   ....[68]....
        /*12bc*/ 	.word	0x00018d60
        /*12c0*/ 	.word	0x00000004
        /*12c4*/ 	.word	0x00000000
        /*12c8*/ 	.short	0x010a
        /*12ca*/ 	.byte	0x3f
	.zero		1


	//   ....[69]....
        /*12cc*/ 	.word	0x00018d90
        /*12d0*/ 	.word	0x00000003
        /*12d4*/ 	.word	0x00000000
        /*12d8*/ 	.short	0x010a
        /*12da*/ 	.byte	0x3f
	.zero		1


	//   ....[70]....
        /*12dc*/ 	.word	0x00018df0
        /*12e0*/ 	.word	0x0000005e
        /*12e4*/ 	.word	0x00032490
        /*12e8*/ 	.short	0x010a
        /*12ea*/ 	.byte	0x3f
	.zero		1


	//   ....[71]....
        /*12ec*/ 	.word	0x00018e40
        /*12f0*/ 	.word	0x0000005e
        /*12f4*/ 	.word	0x00032490
        /*12f8*/ 	.short	0x010a
        /*12fa*/ 	.byte	0x3f
	.zero		1


	//   ....[72]....
        /*12fc*/ 	.word	0x00018e90
        /*1300*/ 	.word	0x0000005e
        /*1304*/ 	.word	0x00032490
        /*1308*/ 	.short	0x010a
        /*130a*/ 	.byte	0x3f
	.zero		1


	//   ....[73]....
        /*130c*/ 	.word	0x00018ee0
        /*1310*/ 	.word	0x0000005e
        /*1314*/ 	.word	0x000324b0
        /*1318*/ 	.short	0x010a
        /*131a*/ 	.byte	0x3f
	.zero		1


	//   ....[74]....
        /*131c*/ 	.word	0x00019190
        /*1320*/ 	.word	0x00000012
        /*1324*/ 	.word	0x00032400
        /*1328*/ 	.short	0x010a
        /*132a*/ 	.byte	0x3f
	.zero		1


	//   ....[75]....
        /*132c*/ 	.word	0x000193a0
        /*1330*/ 	.word	0x00000012
        /*1334*/ 	.word	0x00032400
        /*1338*/ 	.short	0x010a
        /*133a*/ 	.byte	0x3f
	.zero		1


	//   ....[76]....
        /*133c*/ 	.word	0x000193f0
        /*1340*/ 	.word	0x00000004
        /*1344*/ 	.word	0x00032430
        /*1348*/ 	.short	0x010a
        /*134a*/ 	.byte	0x3f
	.zero		1


	//   ....[77]....
        /*134c*/ 	.word	0x00019440
        /*1350*/ 	.word	0x00000012
        /*1354*/ 	.word	0x00032410
        /*1358*/ 	.short	0x010a
        /*135a*/ 	.byte	0x3f
	.zero		1


	//   ....[78]....
        /*135c*/ 	.word	0x00019490
        /*1360*/ 	.word	0x00000004
        /*1364*/ 	.word	0x00032450
        /*1368*/ 	.short	0x010a
        /*136a*/ 	.byte	0x3f
	.zero		1


	//   ....[79]....
        /*136c*/ 	.word	0x000194e0
        /*1370*/ 	.word	0x00000005
        /*1374*/ 	.word	0x00032430
        /*1378*/ 	.short	0x010a
        /*137a*/ 	.byte	0x3f
	.zero		1


	//   ....[80]....
        /*137c*/ 	.word	0x00019530
        /*1380*/ 	.word	0x00000005
        /*1384*/ 	.word	0x00032450
        /*1388*/ 	.short	0x010a
        /*138a*/ 	.byte	0x3f
	.zero		1


	//   ....[81]....
        /*138c*/ 	.word	0x00019b10
        /*1390*/ 	.word	0x00000004
        /*1394*/ 	.word	0x00032420
        /*1398*/ 	.short	0x010a
        /*139a*/ 	.byte	0x3f
	.zero		1


	//   ....[82]....
        /*139c*/ 	.word	0x00019b60
        /*13a0*/ 	.word	0x00000003
        /*13a4*/ 	.word	0x000324a0
        /*13a8*/ 	.short	0x010a
        /*13aa*/ 	.byte	0x3f
	.zero		1


	//   ....[83]....
        /*13ac*/ 	.word	0x00019bb0
        /*13b0*/ 	.word	0x00000003
        /*13b4*/ 	.word	0x000324c0
        /*13b8*/ 	.short	0x010a
        /*13ba*/ 	.byte	0x3f
	.zero		1


	//   ....[84]....
        /*13bc*/ 	.word	0x00019c00
        /*13c0*/ 	.word	0x00000004
        /*13c4*/ 	.word	0x000324a0
        /*13c8*/ 	.short	0x010a
        /*13ca*/ 	.byte	0x3f
	.zero		1


	//   ....[85]....
        /*13cc*/ 	.word	0x00019c50
        /*13d0*/ 	.word	0x00000004
        /*13d4*/ 	.word	0x000324c0
        /*13d8*/ 	.short	0x010a
        /*13da*/ 	.byte	0x3f
	.zero		1


	//   ....[86]....
        /*13dc*/ 	.word	0x00019df0
        /*13e0*/ 	.word	0x00000000
        /*13e4*/ 	.word	0x00032440
        /*13e8*/ 	.short	0x010a
        /*13ea*/ 	.byte	0x3f
	.zero		1


	//   ....[87]....
        /*13ec*/ 	.word	0x0001b710
        /*13f0*/ 	.word	0x00000002
        /*13f4*/ 	.word	0x00032420
        /*13f8*/ 	.short	0x010a
        /*13fa*/ 	.byte	0x3f
	.zero		1


	//   ....[88]....
        /*13fc*/ 	.word	0x0001b760
        /*1400*/ 	.word	0x00000002
        /*1404*/ 	.word	0x00032460
        /*1408*/ 	.short	0x010a
        /*140a*/ 	.byte	0x3f
	.zero		1


	//   ....[89]....
        /*140c*/ 	.word	0x0001b7b0
        /*1410*/ 	.word	0x00000002
        /*1414*/ 	.word	0x00032440
        /*1418*/ 	.short	0x010a
        /*141a*/ 	.byte	0x3f
	.zero		1


	//   ....[90]....
        /*141c*/ 	.word	0x0001b800
        /*1420*/ 	.word	0x00000002
        /*1424*/ 	.word	0x00032460
        /*1428*/ 	.short	0x010a
        /*142a*/ 	.byte	0x3f
	.zero		1


	//   ....[91]....
        /*142c*/ 	.word	0x0001b850
        /*1430*/ 	.word	0x00000003
        /*1434*/ 	.word	0x00032440
        /*1438*/ 	.short	0x010a
        /*143a*/ 	.byte	0x3f
	.zero		1


	//   ....[92]....
        /*143c*/ 	.word	0x0001b8a0
        /*1440*/ 	.word	0x00000003
        /*1444*/ 	.word	0x00032460
        /*1448*/ 	.short	0x010a
        /*144a*/ 	.byte	0x3f
	.zero		1


	//   ....[93]....
        /*144c*/ 	.word	0x0001b8f0
        /*1450*/ 	.word	0x00000003
        /*1454*/ 	.word	0x00032440
        /*1458*/ 	.short	0x010a
        /*145a*/ 	.byte	0x3f
	.zero		1


	//   ....[94]....
        /*145c*/ 	.word	0x0001b940
        /*1460*/ 	.word	0x00000003
        /*1464*/ 	.word	0x00032460
        /*1468*/ 	.short	0x010a
        /*146a*/ 	.byte	0x3f
	.zero		1


	//   ....[95]....
        /*146c*/ 	.word	0x0001c3a0
        /*1470*/ 	.word	0x00000000
        /*1474*/ 	.word	0x00032420
        /*1478*/ 	.short	0x010a
        /*147a*/ 	.byte	0x3f
	.zero		1


	//   ....[96]....
        /*147c*/ 	.word	0x0001c540
        /*1480*/ 	.word	0x00000006
        /*1484*/ 	.word	0x00000000
        /*1488*/ 	.short	0x010a
        /*148a*/ 	.byte	0x3f
	.zero		1


	//   ....[97]....
        /*148c*/ 	.word	0x0001c590
        /*1490*/ 	.word	0x00000007
        /*1494*/ 	.word	0x00000000
        /*1498*/ 	.short	0x010a
        /*149a*/ 	.byte	0x3f
	.zero		1


	//   ....[98]....
        /*149c*/ 	.word	0x0001c5e0
        /*14a0*/ 	.word	0x00000004
        /*14a4*/ 	.word	0x00000000
        /*14a8*/ 	.short	0x010a
        /*14aa*/ 	.byte	0x3f
	.zero		1


	//----- nvinfo : EIATTR_NUM_MBARRIERS
	.align		4
.L_1303:
        /*14ac*/ 	.byte	0x03, 0x38
        /*14ae*/ 	.short	0x0017


	//----- nvinfo : EIATTR_EXIT_INSTR_OFFSETS
	.align		4
        /*14b0*/ 	.byte	0x04, 0x1c
        /*14b2*/ 	.short	(.L_1305 - .L_1304)


	//   ....[0]....
.L_1304:
        /*14b4*/ 	.word	0x00018de0


	//----- nvinfo : EIATTR_MAX_THREADS
	.align		4
.L_1305:
        /*14b8*/ 	.byte	0x04, 0x05
        /*14ba*/ 	.short	(.L_1307 - .L_1306)
.L_1306:
        /*14bc*/ 	.word	0x00000180
        /*14c0*/ 	.word	0x00000001
        /*14c4*/ 	.word	0x00000001


	//----- nvinfo : EIATTR_CRS_STACK_SIZE
	.align		4
.L_1307:
        /*14c8*/ 	.byte	0x04, 0x1e
        /*14ca*/ 	.short	(.L_1309 - .L_1308)
.L_1308:
        /*14cc*/ 	.word	0x00000000


	//----- nvinfo : EIATTR_CBANK_PARAM_SIZE
	.align		4
.L_1309:
        /*14d0*/ 	.byte	0x03, 0x19
        /*14d2*/ 	.short	0x0bf0


	//----- nvinfo : EIATTR_PARAM_CBANK
	.align		4
        /*14d4*/ 	.byte	0x04, 0x0a
        /*14d6*/ 	.short	(.L_1311 - .L_1310)
	.align		4
.L_1310:
        /*14d8*/ 	.word	index@(.nv.constant0._ZN7cutlass13device_kernelIN5flash11enable_sm90INS1_16FlashAttnFwdSm90INS1_25CollectiveMainloopFwdSm90ILi2EN4cute5tupleIJNS5_1CILi1EEES8_S8_EEENS6_IJNS7_ILi128EEENS7_ILi96EEENS7_ILi64EEEEEELi256ENS_10bfloat16_tEfNS_4arch4Sm90ELb0ELb0ELb0ELb1ELb0ELb1ELb1ELb1ELb0ELb1ELb0ELb0EEENS1_21CollectiveEpilogueFwdINS6_IJSA_NS7_ILi256EEESB_EEES9_SE_SG_Li256ELb1ELb1ELb0ELb0EEENS1_36VarlenDynamicPersistentTileSchedulerILi128ELi96ELi256ELi128ELb0ELb1ELb1ELb0ELb1ELb1EEEEEEEEEvNT_6ParamsE)
        /*14dc*/ 	.short	0x0210
        /*14de*/ 	.short	0x0bf0


	//----- nvinfo : EIATTR_SW_WAR
	.align		4
.L_1311:
        /*14e0*/ 	.byte	0x04, 0x36
        /*14e2*/ 	.short	(.L_1313 - .L_1312)
.L_1312:
        /*14e4*/ 	.word	0x00000008
.L_1313:


//--------------------- .nv.info._ZN7cutlass13device_kernelIN5flash11enable_sm90INS1_16FlashAttnFwdSm90INS1_25CollectiveMainloopFwdSm90ILi2EN4cute5tupleIJNS5_1CILi1EEES8_S8_EEENS6_IJNS7_ILi128EEENS7_ILi96EEENS7_ILi64EEEEEELi256ENS_10bfloat16_tEfNS_4arch4Sm90ELb0ELb1ELb0ELb0ELb0ELb0ELb0ELb1ELb0ELb1ELb0ELb0EEENS1_21CollectiveEpilogueFwdINS6_IJSA_NS7_ILi256EEESB_EEES9_SE_SG_Li256ELb0ELb1ELb0ELb0EEENS1_30DynamicPersistentTileSchedulerILi256ELi128ELb0ELb1ELb1EEEEEEEEEvNT_6ParamsE --------------------------
	.section	.nv.info._ZN7cutlass13device_kernelIN5flash11enable_sm90INS1_16FlashAttnFwdSm90INS1_25CollectiveMainloopFwdSm90ILi2EN4cute5tupleIJNS5_1CILi1EEES8_S8_EEENS6_IJNS7_ILi128EEENS7_ILi96EEENS7_ILi64EEEEEELi256ENS_10bfloat16_tEfNS_4arch4Sm90ELb0ELb1ELb0ELb0ELb0ELb0ELb0ELb1ELb0ELb1ELb0ELb0EEENS1_21CollectiveEpilogueFwdINS6_IJSA_NS7_ILi256EEESB_EEES9_SE_SG_Li256ELb0ELb1ELb0ELb0EEENS1_30DynamicPersistentTileSchedulerILi256ELi128ELb0ELb1ELb1EEEEEEEEEvNT_6ParamsE,"",@"SHT_CUDA_INFO"
	.sectionflags	@""
	.align	4


	//----- nvinfo : EIATTR_CUDA_API_VERSION
	.align		4
        /*0000*/ 	.byte	0x04, 0x37
        /*0002*/ 	.short	(.L_1315 - .L_1314)
.L_1314:
        /*0004*/ 	.word	0x00000082


	//----- nvinfo : EIATTR_KPARAM_INFO
	.align		4
.L_1315:
        /*0008*/ 	.byte	0x04, 0x17
        /*000a*/ 	.short	(.L_1317 - .L_1316)
.L_1316:
        /*000c*/ 	.word	0x00000000
        /*0010*/ 	.short	0x0000
        /*0012*/ 	.short	0x0070
        /*0014*/ 	.byte	0x00, 0xf0, 0x01, 0x2a


	//----- nvinfo : EIATTR_SPARSE_MMA_MASK
	.align		4
.L_1317:
        /*0018*/ 	.byte	0x03, 0x50
        /*001a*/ 	.short	0x0000


	//----- nvinfo : EIATTR_MAXREG_COUNT
	.align		4
        /*001c*/ 	.byte	0x03, 0x1b
        /*001e*/ 	.short	0x00a8


	//----- nvinfo : EIATTR_NUM_BARRIERS
	.align		4
        /*0020*/ 	.byte	0x02, 0x4c
        /*0022*/ 	.byte	0x10
	.zero		1


	//----- nvinfo : EIATTR_EXTERNS
	.align		4
        /*0024*/ 	.byte	0x04, 0x0f
        /*0026*/ 	.short	(.L_1319 - .L_1318)


	//   ....[0]....
	.align		4
.L_1318:
        /*0028*/ 	.word	index@(__assertfail)


	//----- nvinfo : EIATTR_ANNOTATIONS
	.align		4
.L_1319:
        /*002c*/ 	.byte	0x04, 0x55
        /*002e*/ 	.short	(.L_1321 - .L_1320)


	//   ....[0]....
.L_1320:
        /* <DEDUP_REMOVED lines=20> */


	//----- nvinfo : EIATTR_MERCURY_ISA_VERSION
	.align		4
.L_1321:
        /*0160*/ 	.byte	0x03, 0x5f
        /*0162*/ 	.short	0x0101


	//----- nvinfo : EIATTR_INT_WARP_WIDE_INSTR_OFFSETS
	.align		4
        /*0164*/ 	.byte	0x04, 0x31
        /*0166*/ 	.short	(.L_1323 - .L_1322)


	//   ....[0]....
.L_1322:
        /*0168*/ 	.word	0x00000130


	//   ....[1]....
        /*016c*/ 	.word	0x00000170


	//   ....[2]....
        /*0170*/ 	.word	0x000001e0


	//   ....[3]....
        /*0174*/ 	.word	0x000105d0


	//   ....[4]....
        /*0178*/ 	.word	0x00010660


	//   ....[5]....
        /*017c*/ 	.word	0x00013f80


	//   ....[6]....
        /*0180*/ 	.word	0x00014010


	//----- nvinfo : EIATTR_COOP_GROUP_MASK_REGIDS
	.align		4
.L_1323:
        /*0184*/ 	.byte	0x04, 0x29
        /*0186*/ 	.short	(.L_1325 - .L_1324)


	//   ....[0]....
.L_1324:
        /*0188*/ 	.word	0xffffffff


	//   ....[1]....
        /*018c*/ 	.word	0xffffffff


	//   ....[2]....
        /*0190*/ 	.word	0xffffffff


	//   ....[3]....
        /*0194*/ 	.word	0xffffffff


	//   ....[4]....
        /*0198*/ 	.word	0xffffffff


	//   ....[5]....
        /*019c*/ 	.word	0xffffffff


	//   ....[6]....
        /*01a0*/ 	.word	0xffffffff


	//   ....[7]....
        /*01a4*/ 	.word	0xffffffff


	//   ....[8]....
        /*01a8*/ 	.word	0xffffffff


	//   ....[9]....
        /*01ac*/ 	.word	0xffffffff


	//   ....[10]....
        /*01b0*/ 	.word	0xffffffff


	//   ....[11]....
        /*01b4*/ 	.word	0xffffffff


	//   ....[12]....
        /*01b8*/ 	.word	0xffffffff


	//   ....[13]....
        /*01bc*/ 	.word	0xffffffff


	//   ....[14]....
        /*01c0*/ 	.word	0xffffffff


	//   ....[15]....
        /*01c4*/ 	.word	0xffffffff


	//   ....[16]....
        /*01c8*/ 	.word	0xffffffff


	//   ....[17]....
        /*01cc*/ 	.word	0xffffffff


	//   ....[18]....
        /*01d0*/ 	.word	0xffffffff


	//   ....[19]....
        /*01d4*/ 	.word	0xffffffff


	//   ....[20]....
        /*01d8*/ 	.word	0xffffffff


	//   ....[21]....
        /*01dc*/ 	.word	0xffffffff


	//   ....[22]....
        /*01e0*/ 	.word	0xffffffff


	//   ....[23]....
        /*01e4*/ 	.word	0xffffffff


	//   ....[24]....
        /*01e8*/ 	.word	0xffffffff


	//   ....[25]....
        /*01ec*/ 	.word	0xffffffff


	//   ....[26]....
        /*01f0*/ 	.word	0xffffffff


	//   ....[27]....
        /*01f4*/ 	.word	0xffffffff


	//   ....[28]....
        /*01f8*/ 	.word	0xffffffff


	//   ....[29]....
        /*01fc*/ 	.word	0xffffffff


	//   ....[30]....
        /*0200*/ 	.word	0xffffffff


	//   ....[31]....
        /*0204*/ 	.word	0xffffffff


	//   ....[32]....
        /*0208*/ 	.word	0xffffffff


	//   ....[33]....
        /*020c*/ 	.word	0xffffffff


	//   ....[34]....
        /*0210*/ 	.word	0xffffffff


	//   ....[35]....
        /*0214*/ 	.word	0xffffffff


	//   ....[36]....
        /*0218*/ 	.word	0xffffffff


	//   ....[37]....
        /*021c*/ 	.word	0xffffffff


	//   ....[38]....
        /*0220*/ 	.word	0xffffffff


	//   ....[39]....
        /*0224*/ 	.word	0xffffffff


	//   ....[40]....
        /*0228*/ 	.word	0xffffffff


	//   ....[41]....
        /*022c*/ 	.word	0xffffffff


	//   ....[42]....
        /*0230*/ 	.word	0xffffffff


	//   ....[43]....
        /*0234*/ 	.word	0xffffffff


	//   ....[44]....
        /*0238*/ 	.word	0xffffffff


	//   ....[45]....
        /*023c*/ 	.word	0xffffffff


	//   ....[46]....
        /*0240*/ 	.word	0xffffffff


	//   ....[47]....
        /*0244*/ 	.word	0xffffffff


	//   ....[48]....
        /*0248*/ 	.word	0xffffffff


	//   ....[49]....
        /*024c*/ 	.word	0xffffffff


	//   ....[50]....
        /*0250*/ 	.word	0xffffffff


	//   ....[51]....
        /*0254*/ 	.word	0xffffffff


	//   ....[52]....
        /*0258*/ 	.word	0xffffffff


	//   ....[53]....
        /*025c*/ 	.word	0xffffffff


	//   ....[54]....
        /*0260*/ 	.word	0xffffffff


	//   ....[55]....
        /*0264*/ 	.word	0xffffffff


	//   ....[56]....
        /*0268*/ 	.word	0xffffffff


	//   ....[57]....
        /*026c*/ 	.word	0xffffffff


	//   ....[58]....
        /*0270*/ 	.word	0xffffffff


	//   ....[59]....
        /*0274*/ 	.word	0xffffffff


	//   ....[60]....
        /*0278*/ 	.word	0xffffffff


	//   ....[61]....
        /*027c*/ 	.word	0xffffffff


	//   ....[62]....
        /*0280*/ 	.word	0xffffffff


	//   ....[63]....
        /*0284*/ 	.word	0xffffffff


	//   ....[64]....
        /*0288*/ 	.word	0xffffffff


	//   ....[65]....
        /*028c*/ 	.word	0xffffffff


	//   ....[66]....
        /*0290*/ 	.word	0xffffffff


	//   ....[67]....
        /*0294*/ 	.word	0xffffffff


	//   ....[68]....
        /*0298*/ 	.word	0xffffffff


	//   ....[69]....
        /*029c*/ 	.word	0xffffffff


	//   ....[70]....
        /*02a0*/ 	.word	0xffffffff


	//   ....[71]....
        /*02a4*/ 	.word	0xffffffff


	//   ....[72]....
        /*02a8*/ 	.word	0xffffffff


	//   ....[73]....
        /*02ac*/ 	.word	0xffffffff


	//   ....[74]....
        /*02b0*/ 	.word	0x0500000f


	//   ....[75]....
        /*02b4*/ 	.word	0x0500000f


	//   ....[76]....
        /*02b8*/ 	.word	0x0500000f


	//   ....[77]....
        /*02bc*/ 	.word	0x0500000f


	//   ....[78]....
        /*02c0*/ 	.word	0x0500000f


	//   ....[79]....
        /*02c4*/ 	.word	0x0500000f


	//   ....[80]....
        /*02c8*/ 	.word	0x0500000f


	//   ....[81]....
        /*02cc*/ 	.word	0x0500000f


	//   ....[82]....
        /*02d0*/ 	.word	0x0500000f


	//   ....[83]....
        /*02d4*/ 	.word	0x0500000f


	//   ....[84]....
        /*02d8*/ 	.word	0x0500000f


	//   ....[85]....
        /*02dc*/ 	.word	0x0500000f


	//   ....[86]....
        /*02e0*/ 	.word	0x0500000f


	//   ....[87]....
        /*02e4*/ 	.word	0x0500000f


	//   ....[88]....
        /*02e8*/ 	.word	0x0500000f


	//   ....[89]....
        /*02ec*/ 	.word	0x0500000f


	//   ....[90]....
        /*02f0*/ 	.word	0x0500000f


	//   ....[91]....
        /*02f4*/ 	.word	0x0500000f


	//   ....[92]....
        /*02f8*/ 	.word	0x0500000f


	//----- nvinfo : EIATTR_COOP_GROUP_INSTR_OFFSETS
	.align		4
.L_1325:
        /*02fc*/ 	.byte	0x04, 0x28
        /*02fe*/ 	.short	(.L_1327 - .L_1326)


	//   ....[0]....
.L_1326:
        /*0300*/ 	.word	0x00000070


	//   ....[1]....
        /*0304*/ 	.word	0x00000140


	//   ....[2]....
        /*0308*/ 	.word	0x00000190


	//   ....[3]....
        /*030c*/ 	.word	0x000003c0


	//   ....[4]....
        /*0310*/ 	.word	0x00000520


	//   ....[5]....
        /*0314*/ 	.word	0x00000640


	//   ....[6]....
        /*0318*/ 	.word	0x000007a0


	//   ....[7]....
        /*031c*/ 	.word	0x00001a30


	//   ....[8]....
        /*0320*/ 	.word	0x000020b0


	//   ....[9]....
        /*0324*/ 	.word	0x00002b00


	//   ....[10]....
        /*0328*/ 	.word	0x00003130


	//   ....[11]....
        /*032c*/ 	.word	0x00003240


	//   ....[12]....
        /*0330*/ 	.word	0x00003820


	//   ....[13]....
        /*0334*/ 	.word	0x000038b0


	//   ....[14]....
        /*0338*/ 	.word	0x00004990


	//   ....[15]....
        /*033c*/ 	.word	0x000054b0


	//   ....[16]....
        /*0340*/ 	.word	0x00005a40


	//   ....[17]....
        /*0344*/ 	.word	0x00005b60


	//   ....[18]....
        /*0348*/ 	.word	0x000061b0


	//   ....[19]....
        /*034c*/ 	.word	0x00006230


	//   ....[20]....
        /*0350*/ 	.word	0x00007df0


	//   ....[21]....
        /*0354*/ 	.word	0x00007e10


	//   ....[22]....
        /*0358*/ 	.word	0x00008340


	//   ....[23]....
        /*035c*/ 	.word	0x00008510


	//   ....[24]....
        /*0360*/ 	.word	0x00009a90


	//   ....[25]....
        /*0364*/ 	.word	0x00009cf0


	//   ....[26]....
        /*0368*/ 	.word	0x0000aac0


	//   ....[27]....
        /*036c*/ 	.word	0x0000abe0


	//   ....[28]....
        /*0370*/ 	.word	0x0000b420


	//   ....[29]....
        /*0374*/ 	.word	0x0000b5f0


	//   ....[30]....
        /*0378*/ 	.word	0x0000c720


	//   ....[31]....
        /*037c*/ 	.word	0x0000c7a0


	//   ....[32]....
        /*0380*/ 	.word	0x0000c810


	//   ....[33]....
        /*0384*/ 	.word	0x0000c840


	//   ....[34]....
        /*0388*/ 	.word	0x0000e1f0


	//   ....[35]....
        /*038c*/ 	.word	0x0000e220


	//   ....[36]....
        /*0390*/ 	.word	0x0000e2c0


	//   ....[37]....
        /*0394*/ 	.word	0x0000e2f0


	//   ....[38]....
        /*0398*/ 	.word	0x0000e950


	//   ....[39]....
        /*039c*/ 	.word	0x0000e990


	//   ....[40]....
        /*03a0*/ 	.word	0x0000ead0


	//   ....[41]....
        /*03a4*/ 	.word	0x0000eaf0


	//   ....[42]....
        /*03a8*/ 	.word	0x0000ec30


	//   ....[43]....
        /*03ac*/ 	.word	0x0000ec50


	//   ....[44]....
        /*03b0*/ 	.word	0x0000eda0


	//   ....[45]....
        /*03b4*/ 	.word	0x0000edc0


	//   ....[46]....
        /*03b8*/ 	.word	0x0000f4e0


	//   ....[47]....
        /*03bc*/ 	.word	0x0000f500


	//   ....[48]....
        /*03c0*/ 	.word	0x0000f640


	//   ....[49]....
        /*03c4*/ 	.word	0x0000f660


	//   ....[50]....
        /*03c8*/ 	.word	0x0000f7a0


	//   ....[51]....
        /*03cc*/ 	.word	0x0000f7c0


	//   ....[52]....
        /*03d0*/ 	.word	0x0000f910


	//   ....[53]....
        /*03d4*/ 	.word	0x0000f930


	//   ....[54]....
        /*03d8*/ 	.word	0x0000fb30


	//   ....[55]....
        /*03dc*/ 	.word	0x00010bd0


	//   ....[56]....
        /*03e0*/ 	.word	0x00011510


	//   ....[57]....
        /*03e4*/ 	.word	0x00011520


	//   ....[58]....
        /*03e8*/ 	.word	0x00011530


	//   ....[59]....
        /*03ec*/ 	.word	0x00011570


	//   ....[60]....
        /*03f0*/ 	.word	0x000115d0


	//   ....[61]....
        /*03f4*/ 	.word	0x00011670


	//   ....[62]....
        /*03f8*/ 	.word	0x00011680


	//   ....[63]....
        /*03fc*/ 	.word	0x000116f0


	//   ....[64]....
        /*0400*/ 	.word	0x00011700


	//   ....[65]....
        /*0404*/ 	.word	0x00011770


	//   ....[66]....
        /*0408*/ 	.word	0x00011780


	//   ....[67]....
        /*040c*/ 	.word	0x000117f0


	//   ....[68]....
        /*0410*/ 	.word	0x00011800


	//   ....[69]....
        /*0414*/ 	.word	0x00011870


	//   ....[70]....
        /*0418*/ 	.word	0x00011880


	//   ....[71]....
        /*041c*/ 	.word	0x00011890


	//   ....[72]....
        /*0420*/ 	.word	0x00014160


	//   ....[73]....
        /*0424*/ 	.word	0x00014350


	//   ....[74]....
        /*0428*/ 	.word	0x00014950


	//   ....[75]....
        /*042c*/ 	.word	0x00014ad0


	//   ....[76]....
        /*0430*/ 	.word	0x00014b30


	//   ....[77]....
        /*0434*/ 	.word	0x00014bc0


	//   ....[78]....
        /*0438*/ 	.word	0x00014cb0


	//   ....[79]....
        /*043c*/ 	.word	0x00014d30


	//   ....[80]....
        /*0440*/ 	.word	0x00014e10


	//   ....[81]....
        /*0444*/ 	.word	0x00014e90


	//   ....[82]....
        /*0448*/ 	.word	0x00014f70


	//   ....[83]....
        /*044c*/ 	.word	0x00014fd0


	//   ....[84]....
        /*0450*/ 	.word	0x000150b0


	//   ....[85]....
        /*0454*/ 	.word	0x00015110


	//   ....[86]....
        /*0458*/ 	.word	0x000151f0


	//   ....[87]....
        /*045c*/ 	.word	0x00015250


	//   ....[88]....
        /*0460*/ 	.word	0x00015320


	//   ....[89]....
        /*0464*/ 	.word	0x00015380


	//   ....[90]....
        /*0468*/ 	.word	0x00015440


	//   ....[91]....
        /*046c*/ 	.word	0x00015750


	//   ....[92]....
        /*0470*/ 	.word	0x00015870


	//----- nvinfo : EIATTR_REG_RECONFIG
	.align		4
.L_1327:
        /*0474*/ 	.byte	0x01, 0x54
	.zero		2


	//----- nvinfo : EIATTR_SYSCALL_OFFSETS
	.align		4
        /*0478*/ 	.byte	0x04, 0x46
        /*047a*/ 	.short	(.L_1329 - .L_1328)


	//   ....[0]....
.L_1328:
        /*047c*/ 	.word	0x00001c10


	//   ....[1]....
        /*0480*/ 	.word	0x000107d0


	//   ....[2]....
        /*0484*/ 	.word	0x00010920


	//   ....[3]....
        /*0488*/ 	.word	0x00010a10


	//   ....[4]....
        /*048c*/ 	.word	0x00011150


	//----- nvinfo : EIATTR_MBARRIER_INSTR_OFFSETS
	.align		4
.L_1329:
        /*0490*/ 	.byte	0x04, 0x39
        /*0492*/ 	.short	(.L_1331 - .L_1330)


	//   ....[0]....
.L_1330:
        /*0494*/ 	.word	0x00000270
        /*0498*/ 	.word	0x000000ff
        /*049c*/ 	.word	0x00022800
        /*04a0*/ 	.short	0x0100
        /*04a2*/ 	.byte	0x08
	.zero		1


	//   ....[1]....
        /*04a4*/ 	.word	0x00000280
        /*04a8*/ 	.word	0x000000ff
        /*04ac*/ 	.word	0x00022820
        /*04b0*/ 	.short	0x0100
        /*04b2*/ 	.byte	0x08
	.zero		1


	//   ....[2]....
        /*04b4*/ 	.word	0x00000370
        /*04b8*/ 	.word	0x000000ff
        /*04bc*/ 	.word	0x00022830
        /*04c0*/ 	.short	0x0100
        /*04c2*/ 	.byte	0x08
	.zero		1


	//   ....[3]....
        /*04c4*/ 	.word	0x00000380
        /*04c8*/ 	.word	0x000000ff
        /*04cc*/ 	.word	0x00022840
        /*04d0*/ 	.short	0x0100
        /*04d2*/ 	.byte	0x08
	.zero		1


	//   ....[4]....
        /*04d4*/ 	.word	0x00000390
        /*04d8*/ 	.word	0x000000ff
        /*04dc*/ 	.word	0x00022838
        /*04e0*/ 	.short	0x0100
        /*04e2*/ 	.byte	0x08
	.zero		1


	//   ....[5]....
        /*04e4*/ 	.word	0x000003a0
        /*04e8*/ 	.word	0x000000ff
        /*04ec*/ 	.word	0x00022848
        /*04f0*/ 	.short	0x0100
        /*04f2*/ 	.byte	0x08
	.zero		1


	//   ....[6]....
        /*04f4*/ 	.word	0x000004d0
        /*04f8*/ 	.word	0x000000ff
        /*04fc*/ 	.word	0x00022850
        /*0500*/ 	.short	0x0100
        /*0502*/ 	.byte	0x08
	.zero		1


	//   ....[7]....
        /*0504*/ 	.word	0x000004e0
        /*0508*/ 	.word	0x000000ff
        /*050c*/ 	.word	0x00022860
        /*0510*/ 	.short	0x0100
        /*0512*/ 	.byte	0x08
	.zero		1


	//   ....[8]....
        /*0514*/ 	.word	0x000004f0
        /*0518*/ 	.word	0x000000ff
        /*051c*/ 	.word	0x00022858
        /*0520*/ 	.short	0x0100
        /*0522*/ 	.byte	0x08
	.zero		1


	//   ....[9]....
        /*0524*/ 	.word	0x00000500
        /*0528*/ 	.word	0x000000ff
        /*052c*/ 	.word	0x00022868
        /*0530*/ 	.short	0x0100
        /*0532*/ 	.byte	0x08
	.zero		1


	//   ....[10]....
        /*0534*/ 	.word	0x000005f0
        /*0538*/ 	.word	0x000000ff
        /*053c*/ 	.word	0x00022870
        /*0540*/ 	.short	0x0100
        /*0542*/ 	.byte	0x06
	.zero		1


	//   ....[11]....
        /*0544*/ 	.word	0x00000600
        /*0548*/ 	.word	0x000000ff
        /*054c*/ 	.word	0x00022880
        /*0550*/ 	.short	0x0100
        /*0552*/ 	.byte	0x06
	.zero		1


	//   ....[12]....
        /*0554*/ 	.word	0x00000610
        /*0558*/ 	.word	0x000000ff
        /*055c*/ 	.word	0x00022878
        /*0560*/ 	.short	0x0100
        /*0562*/ 	.byte	0x06
	.zero		1


	//   ....[13]....
        /*0564*/ 	.word	0x00000620
        /*0568*/ 	.word	0x000000ff
        /*056c*/ 	.word	0x00022888
        /*0570*/ 	.short	0x0100
        /*0572*/ 	.byte	0x06
	.zero		1


	//   ....[14]....
        /*0574*/ 	.word	0x00000750
        /*0578*/ 	.word	0x000000ff
        /*057c*/ 	.word	0x00022890
        /*0580*/ 	.short	0x0100
        /*0582*/ 	.byte	0x08
	.zero		1


	//   ....[15]....
        /*0584*/ 	.word	0x00000760
        /*0588*/ 	.word	0x000000ff
        /*058c*/ 	.word	0x000228a0
        /*0590*/ 	.short	0x0100
        /*0592*/ 	.byte	0x08
	.zero		1


	//   ....[16]....
        /*0594*/ 	.word	0x00000770
        /*0598*/ 	.word	0x000000ff
        /*059c*/ 	.word	0x00022898
        /*05a0*/ 	.short	0x0100
        /*05a2*/ 	.byte	0x08
	.zero		1


	//   ....[17]....
        /*05a4*/ 	.word	0x00000780
        /*05a8*/ 	.word	0x000000ff
        /*05ac*/ 	.word	0x000228a8
        /*05b0*/ 	.short	0x0100
        /*05b2*/ 	.byte	0x08
	.zero		1


	//   ....[18]....
        /*05b4*/ 	.word	0x000008b0
        /*05b8*/ 	.word	0x000000ff
        /*05bc*/ 	.word	0x000228b0
        /*05c0*/ 	.short	0x0100
        /*05c2*/ 	.byte	0x08
	.zero		1


	//   ....[19]....
        /*05c4*/ 	.word	0x000008c0
        /*05c8*/ 	.word	0x000000ff
        /*05cc*/ 	.word	0x000228c0
        /*05d0*/ 	.short	0x0100
        /*05d2*/ 	.byte	0x08
	.zero		1


	//   ....[20]....
        /*05d4*/ 	.word	0x000008d0
        /*05d8*/ 	.word	0x000000ff
        /*05dc*/ 	.word	0x000228b8
        /*05e0*/ 	.short	0x0100
        /*05e2*/ 	.byte	0x08
	.zero		1


	//   ....[21]....
        /*05e4*/ 	.word	0x000008e0
        /*05e8*/ 	.word	0x000000ff
        /*05ec*/ 	.word	0x000228c8
        /*05f0*/ 	.short	0x0100
        /*05f2*/ 	.byte	0x08
	.zero		1


	//   ....[22]....
        /*05f4*/ 	.word	0x00001cc0
        /*05f8*/ 	.word	0x00000005
        /*05fc*/ 	.word	0x00022800
        /*0600*/ 	.short	0x010a
        /*0602*/ 	.byte	0x3f
	.zero		1


	//   ....[23]....
        /*0604*/ 	.word	0x00001d90
        /*0608*/ 	.word	0x000000ff
        /*060c*/ 	.word	0x00022830
        /*0610*/ 	.short	0x010a
        /*0612*/ 	.byte	0x16
	.zero		1


	//   ....[24]....
        /*0614*/ 	.word	0x00001dd0
        /*0618*/ 	.word	0x000000ff
        /*061c*/ 	.word	0x00022830
        /*0620*/ 	.short	0x010a
        /*0622*/ 	.byte	0x16
	.zero		1


	//   ....[25]....
        /*0624*/ 	.word	0x000021f0
        /*0628*/ 	.word	0x00000000
        /*062c*/ 	.word	0x00000000
        /*0630*/ 	.short	0x0101
        /*0632*/ 	.byte	0x3f
	.zero		1


	//   ....[26]....
        /*0634*/ 	.word	0x000040e0
        /*0638*/ 	.word	0x000000ff
        /*063c*/ 	.word	0x00022850
        /*0640*/ 	.short	0x010a
        /*0642*/ 	.byte	0x16
	.zero		1


	//   ....[27]....
        /*0644*/ 	.word	0x00004120
        /*0648*/ 	.word	0x000000ff
        /*064c*/ 	.word	0x00022850
        /*0650*/ 	.short	0x010a
        /*0652*/ 	.byte	0x16
	.zero		1


	//   ....[28]....
        /*0654*/ 	.word	0x000044b0
        /*0658*/ 	.word	0x00000005
        /*065c*/ 	.word	0x00000000
        /*0660*/ 	.short	0x0101
        /*0662*/ 	.byte	0x3f
	.zero		1


	//   ....[29]....
        /*0664*/ 	.word	0x00004790
        /*0668*/ 	.word	0x000000ff
        /*066c*/ 	.word	0x00022830
        /*0670*/ 	.short	0x010a
        /*0672*/ 	.byte	0x1b
	.zero		1


	//   ....[30]....
        /*0674*/ 	.word	0x000047d0
        /*0678*/ 	.word	0x000000ff
        /*067c*/ 	.word	0x00022830
        /*0680*/ 	.short	0x010a
        /*0682*/ 	.byte	0x1b
	.zero		1


	//   ....[31]....
        /*0684*/ 	.word	0x00004ad0
        /*0688*/ 	.word	0x0000000a
        /*068c*/ 	.word	0x00000000
        /*0690*/ 	.short	0x0101
        /*0692*/ 	.byte	0x3f
	.zero		1


	//   ....[32]....
        /*0694*/ 	.word	0x00007330
        /*0698*/ 	.word	0x000000ff
        /*069c*/ 	.word	0x00022850
        /*06a0*/ 	.short	0x010a
        /*06a2*/ 	.byte	0x1b
	.zero		1


	//   ....[33]....
        /*06a4*/ 	.word	0x00007370
        /*06a8*/ 	.word	0x000000ff
        /*06ac*/ 	.word	0x00022850
        /*06b0*/ 	.short	0x010a
        /*06b2*/ 	.byte	0x1b
	.zero		1


	//   ....[34]....
        /*06b4*/ 	.word	0x00007670
        /*06b8*/ 	.word	0x0000000c
        /*06bc*/ 	.word	0x00000000
        /*06c0*/ 	.short	0x0101
        /*06c2*/ 	.byte	0x3f
	.zero		1


	//   ....[35]....
        /*06c4*/ 	.word	0x00007a80
        /*06c8*/ 	.word	0x000000ff
        /*06cc*/ 	.word	0x00022830
        /*06d0*/ 	.short	0x010a
        /*06d2*/ 	.byte	0x18
	.zero		1


	//   ....[36]....
        /*06d4*/ 	.word	0x00007ac0
        /*06d8*/ 	.word	0x000000ff
        /*06dc*/ 	.word	0x00022830
        /*06e0*/ 	.short	0x010a
        /*06e2*/ 	.byte	0x18
	.zero		1


	//   ....[37]....
        /*06e4*/ 	.word	0x00008840
        /*06e8*/ 	.word	0x0000009a
        /*06ec*/ 	.word	0x00000000
        /*06f0*/ 	.short	0x0101
        /*06f2*/ 	.byte	0x3f
	.zero		1


	//   ....[38]....
        /*06f4*/ 	.word	0x00009360
        /*06f8*/ 	.word	0x000000ff
        /*06fc*/ 	.word	0x00022850
        /*0700*/ 	.short	0x010a
        /*0702*/ 	.byte	0x18
	.zero		1


	//   ....[39]....
        /*0704*/ 	.word	0x000093a0
        /*0708*/ 	.word	0x000000ff
        /*070c*/ 	.word	0x00022850
        /*0710*/ 	.short	0x010a
        /*0712*/ 	.byte	0x18
	.zero		1


	//   ....[40]....
        /*0714*/ 	.word	0x00009690
        /*0718*/ 	.word	0x000000b2
        /*071c*/ 	.word	0x00000000
        /*0720*/ 	.short	0x0101
        /*0722*/ 	.byte	0x3f
	.zero		1


	//   ....[41]....
        /*0724*/ 	.word	0x00009820
        /*0728*/ 	.word	0x000000ff
        /*072c*/ 	.word	0x00022830
        /*0730*/ 	.short	0x010a
        /*0732*/ 	.byte	0x1b
	.zero		1


	//   ....[42]....
        /*0734*/ 	.word	0x00009860
        /*0738*/ 	.word	0x000000ff
        /*073c*/ 	.word	0x00022830
        /*0740*/ 	.short	0x010a
        /*0742*/ 	.byte	0x1b
	.zero		1


	//   ....[43]....
        /*0744*/ 	.word	0x00009b50
        /*0748*/ 	.word	0x00000002
        /*074c*/ 	.word	0x00000000
        /*0750*/ 	.short	0x0101
        /*0752*/ 	.byte	0x3f
	.zero		1


	//   ....[44]....
        /*0754*/ 	.word	0x0000c3b0
        /*0758*/ 	.word	0x000000ff
        /*075c*/ 	.word	0x00022850
        /*0760*/ 	.short	0x010a
        /*0762*/ 	.byte	0x1b
	.zero		1


	//   ....[45]....
        /*0764*/ 	.word	0x0000c3f0
        /*0768*/ 	.word	0x000000ff
        /*076c*/ 	.word	0x00022850
        /*0770*/ 	.short	0x010a
        /*0772*/ 	.byte	0x1b
	.zero		1


	//   ....[46]....
        /*0774*/ 	.word	0x0000c6e0
        /*0778*/ 	.word	0x00000008
        /*077c*/ 	.word	0x00000000
        /*0780*/ 	.short	0x0101
        /*0782*/ 	.byte	0x3f
	.zero		1


	//   ....[47]....
        /*0784*/ 	.word	0x0000e980
        /*0788*/ 	.word	0x000000b0
        /*078c*/ 	.word	0x00000000
        /*0790*/ 	.short	0x0101
        /*0792*/ 	.byte	0x3f
	.zero		1


	//   ....[48]....
        /*0794*/ 	.word	0x00010e30
        /*0798*/ 	.word	0x00000003
        /*079c*/ 	.word	0x00022840
        /*07a0*/ 	.short	0x010a
        /*07a2*/ 	.byte	0x3f
	.zero		1


	//   ....[49]....
        /*07a4*/ 	.word	0x000119a0
        /*07a8*/ 	.word	0x00000012
        /*07ac*/ 	.word	0x00022800
        /*07b0*/ 	.short	0x0107
        /*07b2*/ 	.byte	0x3f
	.zero		1


	//   ....[50]....
        /*07b4*/ 	.word	0x00011a90
        /*07b8*/ 	.word	0x00000012
        /*07bc*/ 	.word	0x00022800
        /*07c0*/ 	.short	0x0101
        /*07c2*/ 	.byte	0x3f
	.zero		1


	//   ....[51]....
        /*07c4*/ 	.word	0x00011ab0
        /*07c8*/ 	.word	0x00000012
        /*07cc*/ 	.word	0x00022820
        /*07d0*/ 	.short	0x010a
        /*07d2*/ 	.byte	0x3f
	.zero		1


	//   ....[52]....
        /*07d4*/ 	.word	0x00011b80
        /*07d8*/ 	.word	0x00000000
        /*07dc*/ 	.word	0x00022860
        /*07e0*/ 	.short	0x010a
        /*07e2*/ 	.byte	0x3f
	.zero		1


	//   ....[53]....
        /*07e4*/ 	.word	0x000123a0
        /*07e8*/ 	.word	0x00000004
        /*07ec*/ 	.word	0x00022840
        /*07f0*/ 	.short	0x010a
        /*07f2*/ 	.byte	0x3f
	.zero		1


	//   ....[54]....
        /*07f4*/ 	.word	0x000125c0
        /*07f8*/ 	.word	0x00000004
        /*07fc*/ 	.word	0x00022860
        /*0800*/ 	.short	0x010a
        /*0802*/ 	.byte	0x3f
	.zero		1


	//   ....[55]....
        /*0804*/ 	.word	0x00012db0
        /*0808*/ 	.word	0x00000004
        /*080c*/ 	.word	0x00022840
        /*0810*/ 	.short	0x010a
        /*0812*/ 	.byte	0x3f
	.zero		1


	//   ....[56]....
        /*0814*/ 	.word	0x00012fd0
        /*0818*/ 	.word	0x00000004
        /*081c*/ 	.word	0x00022860
        /*0820*/ 	.short	0x010a
        /*0822*/ 	.byte	0x3f
	.zero		1


	//   ....[57]....
        /*0824*/ 	.word	0x00013750
        /*0828*/ 	.word	0x00000004
        /*082c*/ 	.word	0x00022840
        /*0830*/ 	.short	0x010a
        /*0832*/ 	.byte	0x3f
	.zero		1


	//   ....[58]....
        /*0834*/ 	.word	0x00013970
        /*0838*/ 	.word	0x00000004
        /*083c*/ 	.word	0x00022860
        /*0840*/ 	.short	0x010a
        /*0842*/ 	.byte	0x3f
	.zero		1


	//   ....[59]....
        /*0844*/ 	.word	0x000142d0
        /*0848*/ 	.word	0x00000000
        /*084c*/ 	.word	0x00022820
        /*0850*/ 	.short	0x010a
        /*0852*/ 	.byte	0x3f
	.zero		1


	//   ....[60]....
        /*0854*/ 	.word	0x000144c0
        /*0858*/ 	.word	0x00000006
        /*085c*/ 	.word	0x00000000
        /*0860*/ 	.short	0x010a
        /*0862*/ 	.byte	0x3f
	.zero		1


	//   ....[61]....
        /*0864*/ 	.word	0x000144f0
        /*0868*/ 	.word	0x00000007
        /*086c*/ 	.word	0x00000000
        /*0870*/ 	.short	0x010a
        /*0872*/ 	.byte	0x3f
	.zero		1


	//   ....[62]....
        /*0874*/ 	.word	0x00014550
        /*0878*/ 	.word	0x00000004
        /*087c*/ 	.word	0x00000000
        /*0880*/ 	.short	0x010a
        /*0882*/ 	.byte	0x3f
	.zero		1


	//   ....[63]....
        /*0884*/ 	.word	0x00014580
        /*0888*/ 	.word	0x00000003
        /*088c*/ 	.word	0x00000000
        /*0890*/ 	.short	0x010a
        /*0892*/ 	.byte	0x3f
	.zero		1


	//   ....[64]....
        /*0894*/ 	.word	0x000145e0
        /*0898*/ 	.word	0x00000005
        /*089c*/ 	.word	0x00022800
        /*08a0*/ 	.short	0x010a
        /*08a2*/ 	.byte	0x3f
	.zero		1


	//   ....[65]....
        /*08a4*/ 	.word	0x00014640
        /*08a8*/ 	.word	0x00000003
        /*08ac*/ 	.word	0x00022830
        /*08b0*/ 	.short	0x010a
        /*08b2*/ 	.byte	0x3f
	.zero		1


	//   ....[66]....
        /*08b4*/ 	.word	0x000146a0
        /*08b8*/ 	.word	0x0000000b
        /*08bc*/ 	.word	0x00022850
        /*08c0*/ 	.short	0x010a
        /*08c2*/ 	.byte	0x3f
	.zero		1


	//   ....[67]....
        /*08c4*/ 	.word	0x00014700
        /*08c8*/ 	.word	0x00000004
        /*08cc*/ 	.word	0x00022830
        /*08d0*/ 	.short	0x010a
        /*08d2*/ 	.byte	0x3f
	.zero		1


	//   ....[68]....
        /*08d4*/ 	.word	0x00014750
        /*08d8*/ 	.word	0x0000000c
        /*08dc*/ 	.word	0x00022850
        /*08e0*/ 	.short	0x010a
        /*08e2*/ 	.byte	0x3f
	.zero		1


	//   ....[69]....
        /*08e4*/ 	.word	0x000147b0
        /*08e8*/ 	.word	0x00000002
        /*08ec*/ 	.word	0x00022830
        /*08f0*/ 	.short	0x010a
        /*08f2*/ 	.byte	0x3f
	.zero		1


	//   ....[70]....
        /*08f4*/ 	.word	0x00014800
        /*08f8*/ 	.word	0x000000b2
        /*08fc*/ 	.word	0x00022850
        /*0900*/ 	.short	0x010a
        /*0902*/ 	.byte	0x3f
	.zero		1


	//   ....[71]....
        /*0904*/ 	.word	0x00014860
        /*0908*/ 	.word	0x00000002
        /*090c*/ 	.word	0x00022830
        /*0910*/ 	.short	0x010a
        /*0912*/ 	.byte	0x3f
	.zero		1


	//   ....[72]....
        /*0914*/ 	.word	0x000148b0
        /*0918*/ 	.word	0x00000008
        /*091c*/ 	.word	0x00022850
        /*0920*/ 	.short	0x010a
        /*0922*/ 	.byte	0x3f
	.zero		1


	//   ....[73]....
        /*0924*/ 	.word	0x00014a00
        /*0928*/ 	.word	0x00000003
        /*092c*/ 	.word	0x00022840
        /*0930*/ 	.short	0x010a
        /*0932*/ 	.byte	0x3f
	.zero		1


	//   ....[74]....
        /*0934*/ 	.word	0x00015470
        /*0938*/ 	.word	0x00000012
        /*093c*/ 	.word	0x00022820
        /*0940*/ 	.short	0x010a
        /*0942*/ 	.byte	0x3f
	.zero		1


	//   ....[75]....
        /*0944*/ 	.word	0x000154c0
        /*0948*/ 	.word	0x00000000
        /*094c*/ 	.word	0x00022860
        /*0950*/ 	.short	0x010a
        /*0952*/ 	.byte	0x3f
	.zero		1


	//   ....[76]....
        /*0954*/ 	.word	0x00015510
        /*0958*/ 	.word	0x00000004
        /*095c*/ 	.word	0x00022840
        /*0960*/ 	.short	0x010a
        /*0962*/ 	.byte	0x3f
	.zero		1


	//   ....[77]....
        /*0964*/ 	.word	0x00015560
        /*0968*/ 	.word	0x00000004
        /*096c*/ 	.word	0x00022860
        /*0970*/ 	.short	0x010a
        /*0972*/ 	.byte	0x3f
	.zero		1


	//   ....[78]....
        /*0974*/ 	.word	0x000155b0
        /*0978*/ 	.word	0x00000004
        /*097c*/ 	.word	0x00022840
        /*0980*/ 	.short	0x010a
        /*0982*/ 	.byte	0x3f
	.zero		1


	//   ....[79]....
        /*0984*/ 	.word	0x00015600
        /*0988*/ 	.word	0x00000004
        /*098c*/ 	.word	0x00022860
        /*0990*/ 	.short	0x010a
        /*0992*/ 	.byte	0x3f
	.zero		1


	//   ....[80]....
        /*0994*/ 	.word	0x00015650
        /*0998*/ 	.word	0x00000004
        /*099c*/ 	.word	0x00022840
        /*09a0*/ 	.short	0x010a
        /*09a2*/ 	.byte	0x3f
	.zero		1


	//   ....[81]....
        /*09a4*/ 	.word	0x000156a0
        /*09a8*/ 	.word	0x00000004
        /*09ac*/ 	.word	0x00022860
        /*09b0*/ 	.short	0x010a
        /*09b2*/ 	.byte	0x3f
	.zero		1


	//   ....[82]....
        /*09b4*/ 	.word	0x00015790
        /*09b8*/ 	.word	0x00000000
        /*09bc*/ 	.word	0x00022820
        /*09c0*/ 	.short	0x010a
        /*09c2*/ 	.byte	0x3f
	.zero		1


	//   ....[83]....
        /*09c4*/ 	.word	0x00015930
        /*09c8*/ 	.word	0x00000006
        /*09cc*/ 	.word	0x00000000
        /*09d0*/ 	.short	0x010a
        /*09d2*/ 	.byte	0x3f
	.zero		1


	//   ....[84]....
        /*09d4*/ 	.word	0x00015980
        /*09d8*/ 	.word	0x00000007
        /*09dc*/ 	.word	0x00000000
        /*09e0*/ 	.short	0x010a
        /*09e2*/ 	.byte	0x3f
	.zero		1


	//   ....[85]....
        /*09e4*/ 	.word	0x000159d0
        /*09e8*/ 	.word	0x00000004
        /*09ec*/ 	.word	0x00000000
        /*09f0*/ 	.short	0x010a
        /*09f2*/ 	.byte	0x3f
	.zero		1


	//----- nvinfo : EIATTR_NUM_MBARRIERS
	.align		4
.L_1331:
        /*09f4*/ 	.byte	0x03, 0x38
        /*09f6*/ 	.short	0x0016


	//----- nvinfo : EIATTR_EXIT_INSTR_OFFSETS
	.align		4
        /*09f8*/ 	.byte	0x04, 0x1c
        /*09fa*/ 	.short	(.L_1333 - .L_1332)


	//   ....[0]....
.L_1332:
        /*09fc*/ 	.word	0x00000a40


	//   ....[1]....
        /*0a00*/ 	.word	0x0000fab0


	//   ....[2]....
        /*0a04*/ 	.word	0x000145d0


	//----- nvinfo : EIATTR_MAX_THREADS
	.align		4
.L_1333:
        /*0a08*/ 	.byte	0x04, 0x05
        /*0a0a*/ 	.short	(.L_1335 - .L_1334)
.L_1334:
        /*0a0c*/ 	.word	0x00000180
        /*0a10*/ 	.word	0x00000001
        /*0a14*/ 	.word	0x00000001


	//----- nvinfo : EIATTR_CRS_STACK_SIZE
	.align		4
.L_1335:
        /*0a18*/ 	.byte	0x04, 0x1e
        /*0a1a*/ 	.short	(.L_1337 - .L_1336)
.L_1336:
        /*0a1c*/ 	.word	0x00000000


	//----- nvinfo : EIATTR_CBANK_PARAM_SIZE
	.align		4
.L_1337:
        /*0a20*/ 	.byte	0x03, 0x19
        /*0a22*/ 	.short	0x0af0


	//----- nvinfo : EIATTR_PARAM_CBANK
	.align		4
        /*0a24*/ 	.byte	0x04, 0x0a
        /*0a26*/ 	.short	(.L_1339 - .L_1338)
	.align		4
.L_1338:
        /*0a28*/ 	.word	index@(.nv.constant0._ZN7cutlass13device_kernelIN5flash11enable_sm90INS1_16FlashAttnFwdSm90INS1_25CollectiveMainloopFwdSm90ILi2EN4cute5tupleIJNS5_1CILi1EEES8_S8_EEENS6_IJNS7_ILi128EEENS7_ILi96EEENS7_ILi64EEEEEELi256ENS_10bfloat16_tEfNS_4arch4Sm90ELb0ELb1ELb0ELb0ELb0ELb0ELb0ELb1ELb0ELb1ELb0ELb0EEENS1_21CollectiveEpilogueFwdINS6_IJSA_NS7_ILi256EEESB_EEES9_SE_SG_Li256ELb0ELb1ELb0ELb0EEENS1_30DynamicPersistentTileSchedulerILi256ELi128ELb0ELb1ELb1EEEEEEEEEvNT_6ParamsE)
        /*0a2c*/ 	.short	0x0210
        /*0a2e*/ 	.short	0x0af0


	//----- nvinfo : EIATTR_SW_WAR
	.align		4
.L_1339:
        /*0a30*/ 	.byte	0x04, 0x36
        /*0a32*/ 	.short	(.L_1341 - .L_1340)
.L_1340:
        /*0a34*/ 	.word	0x00000008
.L_1341:


//--------------------- .nv.info._ZN7cutlass13device_kernelIN5flash11enable_sm90INS1_16FlashAttnFwdSm90INS1_25CollectiveMainloopFwdSm90ILi2EN4cute5tupleIJNS5_1CILi1EEES8_S8_EEENS6_IJNS7_ILi128EEENS7_ILi96EEENS7_ILi64EEEEEELi256ENS_10bfloat16_tEfNS_4arch4Sm90ELb0ELb1ELb0ELb0ELb0ELb0ELb1ELb1ELb0ELb1ELb0ELb0EEENS1_21CollectiveEpilogueFwdINS6_IJSA_NS7_ILi256EEESB_EEES9_SE_SG_Li256ELb0ELb1ELb0ELb0EEENS1_30DynamicPersistentTileSchedulerILi256ELi128ELb0ELb1ELb1EEEEEEEEEvNT_6ParamsE --------------------------
	.section	.nv.info._ZN7cutlass13device_kernelIN5flash11enable_sm90INS1_16FlashAttnFwdSm90INS1_25CollectiveMainloopFwdSm90ILi2EN4cute5tupleIJNS5_1CILi1EEES8_S8_EEENS6_IJNS7_ILi128EEENS7_ILi96EEENS7_ILi64EEEEEELi256ENS_10bfloat16_tEfNS_4arch4Sm90ELb0ELb1ELb0ELb0ELb0ELb0ELb1ELb1ELb0ELb1ELb0ELb0EEENS1_21CollectiveEpilogueFwdINS6_IJSA_NS7_ILi256EEESB_EEES9_SE_SG_Li256ELb0ELb1ELb0ELb0EEENS1_30DynamicPersistentTileSchedulerILi256ELi128ELb0ELb1ELb1EEEEEEEEEvNT_6ParamsE,"",@"SHT_CUDA_INFO"
	.sectionflags	@""
	.align	4


	//----- nvinfo : EIATTR_CUDA_API_VERSION
	.align		4
        /*0000*/ 	.byte	0x04, 0x37
        /*0002*/ 	.short	(.L_1343 - .L_1342)
.L_1342:
        /*0004*/ 	.word	0x00000082


	//----- nvinfo : EIATTR_KPARAM_INFO
	.align		4
.L_1343:
        /*0008*/ 	.byte	0x04, 0x17
        /*000a*/ 	.short	(.L_1345 - .L_1344)
.L_1344:
        /*000c*/ 	.word	0x00000000
        /*0010*/ 	.short	0x0000
        /*0012*/ 	.short	0x0070
        /*0014*/ 	.byte	0x00, 0xf0, 0x01, 0x2e


	//----- nvinfo : EIATTR_SPARSE_MMA_MASK
	.align		4
.L_1345:
        /*0018*/ 	.byte	0x03, 0x50
        /*001a*/ 	.short	0x0000


	//----- nvinfo : EIATTR_MAXREG_COUNT
	.align		4
        /*001c*/ 	.byte	0x03, 0x1b
        /*001e*/ 	.short	0x00a8


	//----- nvinfo : EIATTR_NUM_BARRIERS
	.align		4
        /*0020*/ 	.byte	0x02, 0x4c
        /*0022*/ 	.byte	0x10
	.zero		1


	//----- nvinfo : EIATTR_EXTERNS
	.align		4
        /*0024*/ 	.byte	0x04, 0x0f
        /*0026*/ 	.short	(.L_1347 - .L_1346)


	//   ....[0]....
	.align		4
.L_1346:
        /*0028*/ 	.word	index@(__assertfail)


	//----- nvinfo : EIATTR_ANNOTATIONS
	.align		4
.L_1347:
        /*002c*/ 	.byte	0x04, 0x55
        /*002e*/ 	.short	(.L_1349 - .L_1348)


	//   ....[0]....
.L_1348:
        /* <DEDUP_REMOVED lines=48> */


	//----- nvinfo : EIATTR_MERCURY_ISA_VERSION
	.align		4
.L_1349:
        /*0320*/ 	.byte	0x03, 0x5f
        /*0322*/ 	.short	0x0101


	//----- nvinfo : EIATTR_INT_WARP_WIDE_INSTR_OFFSETS
	.align		4
        /*0324*/ 	.byte	0x04, 0x31
        /*0326*/ 	.short	(.L_1351 - .L_1350)


	//   ....[0]....
.L_1350:
        /*0328*/ 	.word	0x00000170


	//   ....[1]....
        /*032c*/ 	.word	0x000001b0


	//   ....[2]....
        /*0330*/ 	.word	0x00000220


	//   ....[3]....
        /*0334*/ 	.word	0x00000230


	//   ....[4]....
        /*0338*/ 	.word	0x00022170


	//   ....[5]....
        /*033c*/ 	.word	0x00022200


	//   ....[6]....
        /*0340*/ 	.word	0x00026800


	//   ....[7]....
        /*0344*/ 	.word	0x00026890


	//----- nvinfo : EIATTR_COOP_GROUP_MASK_REGIDS
	.align		4
.L_1351:
        /*0348*/ 	.byte	0x04, 0x29
        /*034a*/ 	.short	(.L_1353 - .L_1352)


	//   ....[0]....
.L_1352:
        /*034c*/ 	.word	0xffffffff


	//   ....[1]....
        /*0350*/ 	.word	0xffffffff


	//   ....[2]....
        /*0354*/ 	.word	0xffffffff


	//   ....[3]....
        /*0358*/ 	.word	0xffffffff


	//   ....[4]....
        /*035c*/ 	.word	0xffffffff


	//   ....[5]....
        /*0360*/ 	.word	0xffffffff


	//   ....[6]....
        /*0364*/ 	.word	0xffffffff


	//   ....[7]....
        /*0368*/ 	.word	0xffffffff


	//   ....[8]....
        /*036c*/ 	.word	0xffffffff


	//   ....[9]....
        /*0370*/ 	.word	0xffffffff


	//   ....[10]....
        /*0374*/ 	.word	0xffffffff


	//   ....[11]....
        /*0378*/ 	.word	0xffffffff


	//   ....[12]....
        /*037c*/ 	.word	0xffffffff


	//   ....[13]....
        /*0380*/ 	.word	0xffffffff


	//   ....[14]....
        /*0384*/ 	.word	0xffffffff


	//   ....[15]....
        /*0388*/ 	.word	0xffffffff


	//   ....[16]....
        /*038c*/ 	.word	0xffffffff


	//   ....[17]....
        /*0390*/ 	.word	0xffffffff


	//   ....[18]....
        /*0394*/ 	.word	0xffffffff


	//   ....[19]....
        /*0398*/ 	.word	0xffffffff


	//   ....[20]....
        /*039c*/ 	.word	0xffffffff


	//   ....[21]....
        /*03a0*/ 	.word	0xffffffff


	//   ....[22]....
        /*03a4*/ 	.word	0xffffffff


	//   ....[23]....
        /*03a8*/ 	.word	0xffffffff


	//   ....[24]....
        /*03ac*/ 	.word	0xffffffff


	//   ....[25]....
        /*03b0*/ 	.word	0xffffffff


	//   ....[26]....
        /*03b4*/ 	.word	0xffffffff


	//   ....[27]....
        /*03b8*/ 	.word	0xffffffff


	//   ....[28]....
        /*03bc*/ 	.word	0xffffffff


	//   ....[29]....
        /*03c0*/ 	.word	0xffffffff


	//   ....[30]....
        /*03c4*/ 	.word	0xffffffff


	//   ....[31]....
        /*03c8*/ 	.word	0xffffffff


	//   ....[32]....
        /*03cc*/ 	.word	0xffffffff


	//   ....[33]....
        /*03d0*/ 	.word	0xffffffff


	//   ....[34]....
        /*03d4*/ 	.word	0xffffffff


	//   ....[35]....
        /*03d8*/ 	.word	0xffffffff


	//   ....[36]....
        /*03dc*/ 	.word	0xffffffff


	//   ....[37]....
        /*03e0*/ 	.word	0xffffffff


	//   ....[38]....
        /*03e4*/ 	.word	0xffffffff


	//   ....[39]....
        /*03e8*/ 	.word	0xffffffff


	//   ....[40]....
        /*03ec*/ 	.word	0xffffffff


	//   ....[41]....
        /*03f0*/ 	.word	0xffffffff


	//   ....[42]....
        /*03f4*/ 	.word	0xffffffff


	//   ....[43]....
        /*03f8*/ 	.word	0xffffffff


	//   ....[44]....
        /*03fc*/ 	.word	0xffffffff


	//   ....[45]....
        /*0400*/ 	.word	0xffffffff


	//   ....[46]....
        /*0404*/ 	.word	0xffffffff


	//   ....[47]....
        /*0408*/ 	.word	0xffffffff


	//   ....[48]....
        /*040c*/ 	.word	0xffffffff


	//   ....[49]....
        /*0410*/ 	.word	0xffffffff


	//   ....[50]....
        /*0414*/ 	.word	0xffffffff


	//   ....[51]....
        /*0418*/ 	.word	0xffffffff


	//   ....[52]....
        /*041c*/ 	.word	0xffffffff


	//   ....[53]....
        /*0420*/ 	.word	0xffffffff


	//   ....[54]....
        /*0424*/ 	.word	0xffffffff


	//   ....[55]....
        /*0428*/ 	.word	0xffffffff


	//   ....[56]....
        /*042c*/ 	.word	0xffffffff


	//   ....[57]....
        /*0430*/ 	.word	0xffffffff


	//   ....[58]....
        /*0434*/ 	.word	0xffffffff


	//   ....[59]....
        /*0438*/ 	.word	0xffffffff


	//   ....[60]....
        /*043c*/ 	.word	0xffffffff


	//   ....[61]....
        /*0440*/ 	.word	0xffffffff


	//   ....[62]....
        /*0444*/ 	.word	0xffffffff


	//   ....[63]....
        /*0448*/ 	.word	0xffffffff


	//   ....[64]....
        /*044c*/ 	.word	0xffffffff


	//   ....[65]....
        /*0450*/ 	.word	0xffffffff


	//   ....[66]....
        /*0454*/ 	.word	0xffffffff


	//   ....[67]....
        /*0458*/ 	.word	0xffffffff


	//   ....[68]....
        /*045c*/ 	.word	0xffffffff


	//   ....[69]....
        /*0460*/ 	.word	0xffffffff


	//   ....[70]....
        /*0464*/ 	.word	0xffffffff


	//   ....[71]....
        /*0468*/ 	.word	0xffffffff


	//   ....[72]....
        /*046c*/ 	.word	0xffffffff


	//   ....[73]....
        /*0470*/ 	.word	0xffffffff


	//   ....[74]....
        /*0474*/ 	.word	0xffffffff


	//   ....[75]....
        /*0478*/ 	.word	0xffffffff


	//   ....[76]....
        /*047c*/ 	.word	0xffffffff


	//   ....[77]....
        /*0480*/ 	.word	0xffffffff


	//   ....[78]....
        /*0484*/ 	.word	0xffffffff


	//   ....[79]....
        /*0488*/ 	.word	0xffffffff


	//   ....[80]....
        /*048c*/ 	.word	0xffffffff


	//   ....[81]....
        /*0490*/ 	.word	0xffffffff


	//   ....[82]....
        /*0494*/ 	.word	0xffffffff


	//   ....[83]....
        /*0498*/ 	.word	0xffffffff


	//   ....[84]....
        /*049c*/ 	.word	0x0500000f


	//   ....[85]....
        /*04a0*/ 	.word	0x0500000f


	//   ....[86]....
        /*04a4*/ 	.word	0x0500000f


	//   ....[87]....
        /*04a8*/ 	.word	0x0500000f


	//   ....[88]....
        /*04ac*/ 	.word	0x0500000f


	//   ....[89]....
        /*04b0*/ 	.word	0x0500000f


	//   ....[90]....
        /*04b4*/ 	.word	0x0500000f


	//   ....[91]....
        /*04b8*/ 	.word	0x0500000f


	//   ....[92]....
        /*04bc*/ 	.word	0x0500000f


	//   ....[93]....
        /*04c0*/ 	.word	0x0500000f


	//   ....[94]....
        /*04c4*/ 	.word	0x0500000f


	//   ....[95]....
        /*04c8*/ 	.word	0x0500000f


	//   ....[96]....
        /*04cc*/ 	.word	0x0500000f


	//   ....[97]....
        /*04d0*/ 	.word	0x0500000f


	//   ....[98]....
        /*04d4*/ 	.word	0x0500000f


	//   ....[99]....
        /*04d8*/ 	.word	0x0500000f


	//   ....[100]....
        /*04dc*/ 	.word	0x0500000f


	//   ....[101]....
        /*04e0*/ 	.word	0x0500000f


	//   ....[102]....
        /*04e4*/ 	.word	0x0500000f


	//   ....[103]....
        /*04e8*/ 	.word	0x0500000f


	//   ....[104]....
        /*04ec*/ 	.word	0x0500000f


	//   ....[105]....
        /*04f0*/ 	.word	0x0500000f


	//   ....[106]....
        /*04f4*/ 	.word	0x0500000f


	//   ....[107]....
        /*04f8*/ 	.word	0x0500000f


	//   ....[108]....
        /*04fc*/ 	.word	0x0500000f


	//   ....[109]....
        /*0500*/ 	.word	0x0500000f


	//   ....[110]....
        /*0504*/ 	.word	0x0500000f


	//   ....[111]....
        /*0508*/ 	.word	0x0500000f


	//   ....[112]....
        /*050c*/ 	.word	0x0500000f


	//   ....[113]....
        /*0510*/ 	.word	0x0500000f


	//   ....[114]....
        /*0514*/ 	.word	0x0500000f


	//   ....[115]....
        /*0518*/ 	.word	0x0500000f


	//   ....[116]....
        /*051c*/ 	.word	0x0500000f


	//   ....[117]....
        /*0520*/ 	.word	0x0500000f


	//   ....[118]....
        /*0524*/ 	.word	0x0500000f


	//   ....[119]....
        /*0528*/ 	.word	0xffffffff


	//   ....[120]....
        /*052c*/ 	.word	0xffffffff


	//   ....[121]....
        /*0530*/ 	.word	0xffffffff


	//   ....[122]....
        /*0534*/ 	.word	0xffffffff


	//   ....[123]....
        /*0538*/ 	.word	0xffffffff


	//   ....[124]....
        /*053c*/ 	.word	0xffffffff


	//----- nvinfo : EIATTR_COOP_GROUP_INSTR_OFFSETS
	.align		4
.L_1353:
        /*0540*/ 	.byte	0x04, 0x28
        /*0542*/ 	.short	(.L_1355 - .L_1354)


	//   ....[0]....
.L_1354:
        /*0544*/ 	.word	0x000000b0


	//   ....[1]....
        /*0548*/ 	.word	0x00000180


	//   ....[2]....
        /*054c*/ 	.word	0x000001d0


	//   ....[3]....
        /*0550*/ 	.word	0x00000420


	//   ....[4]....
        /*0554*/ 	.word	0x00000580


	//   ....[5]....
        /*0558*/ 	.word	0x000006a0


	//   ....[6]....
        /*055c*/ 	.word	0x00000800


	//   ....[7]....
        /*0560*/ 	.word	0x00002010


	//   ....[8]....
        /*0564*/ 	.word	0x000041e0


	//   ....[9]....
        /*0568*/ 	.word	0x00004450


	//   ....[10]....
        /*056c*/ 	.word	0x00005ab0


	//   ....[11]....
        /*0570*/ 	.word	0x00005b30


	//   ....[12]....
        /*0574*/ 	.word	0x00005ec0


	//   ....[13]....
        /*0578*/ 	.word	0x00005ee0


	//   ....[14]....
        /*057c*/ 	.word	0x0000ad60


	//   ....[15]....
        /*0580*/ 	.word	0x0000adf0


	//   ....[16]....
        /*0584*/ 	.word	0x0000aeb0


	//   ....[17]....
        /*0588*/ 	.word	0x0000af00


	//   ....[18]....
        /*058c*/ 	.word	0x000145b0


	//   ....[19]....
        /*0590*/ 	.word	0x000147d0


	//   ....[20]....
        /*0594*/ 	.word	0x00015800


	//   ....[21]....
        /*0598*/ 	.word	0x000158d0


	//   ....[22]....
        /*059c*/ 	.word	0x00015a50


	//   ....[23]....
        /*05a0*/ 	.word	0x00015ac0


	//   ....[24]....
        /*05a4*/ 	.word	0x0001de30


	//   ....[25]....
        /*05a8*/ 	.word	0x0001de50


	//   ....[26]....
        /*05ac*/ 	.word	0x0001deb0


	//   ....[27]....
        /*05b0*/ 	.word	0x0001def0


	//   ....[28]....
        /*05b4*/ 	.word	0x0001fb00


	//   ....[29]....
        /*05b8*/ 	.word	0x0001fb10


	//   ....[30]....
        /*05bc*/ 	.word	0x0001fc20


	//   ....[31]....
        /*05c0*/ 	.word	0x0001fc50


	//   ....[32]....
        /*05c4*/ 	.word	0x000204c0


	//   ....[33]....
        /*05c8*/ 	.word	0x000204d0


	//   ....[34]....
        /*05cc*/ 	.word	0x00020620


	//   ....[35]....
        /*05d0*/ 	.word	0x00020640


	//   ....[36]....
        /*05d4*/ 	.word	0x00020780


	//   ....[37]....
        /*05d8*/ 	.word	0x000207a0


	//   ....[38]....
        /*05dc*/ 	.word	0x000208f0


	//   ....[39]....
        /*05e0*/ 	.word	0x00020910


	//   ....[40]....
        /*05e4*/ 	.word	0x00021020


	//   ....[41]....
        /*05e8*/ 	.word	0x00021040


	//   ....[42]....
        /*05ec*/ 	.word	0x00021180


	//   ....[43]....
        /*05f0*/ 	.word	0x000211a0


	//   ....[44]....
        /*05f4*/ 	.word	0x000212e0


	//   ....[45]....
        /*05f8*/ 	.word	0x00021300


	//   ....[46]....
        /*05fc*/ 	.word	0x00021450


	//   ....[47]....
        /*0600*/ 	.word	0x00021470


	//   ....[48]....
        /*0604*/ 	.word	0x00021670


	//   ....[49]....
        /*0608*/ 	.word	0x00022780


	//   ....[50]....
        /*060c*/ 	.word	0x000230f0


	//   ....[51]....
        /*0610*/ 	.word	0x00023120


	//   ....[52]....
        /*0614*/ 	.word	0x00023150


	//   ....[53]....
        /*0618*/ 	.word	0x00023170


	//   ....[54]....
        /*061c*/ 	.word	0x00023240


	//   ....[55]....
        /*0620*/ 	.word	0x000232a0


	//   ....[56]....
        /*0624*/ 	.word	0x000232b0


	//   ....[57]....
        /*0628*/ 	.word	0x00023350


	//   ....[58]....
        /*062c*/ 	.word	0x00023380


	//   ....[59]....
        /*0630*/ 	.word	0x00023400


	//   ....[60]....
        /*0634*/ 	.word	0x00023430


	//   ....[61]....
        /*0638*/ 	.word	0x000234b0


	//   ....[62]....
        /*063c*/ 	.word	0x000234e0


	//   ....[63]....
        /*0640*/ 	.word	0x00023500


	//   ....[64]....
        /*0644*/ 	.word	0x00023550


	//   ....[65]....
        /*0648*/ 	.word	0x00023560


	//   ....[66]....
        /*064c*/ 	.word	0x00023c90


	//   ....[67]....
        /*0650*/ 	.word	0x00023cb0


	//   ....[68]....
        /*0654*/ 	.word	0x00023cf0


	//   ....[69]....
        /*0658*/ 	.word	0x00023d90


	//   ....[70]....
        /*065c*/ 	.word	0x00023e20


	//   ....[71]....
        /*0660*/ 	.word	0x00023e30


	//   ....[72]....
        /*0664*/ 	.word	0x00023ec0


	//   ....[73]....
        /*0668*/ 	.word	0x00023ed0


	//   ....[74]....
        /*066c*/ 	.word	0x00023f40


	//   ....[75]....
        /*0670*/ 	.word	0x00023f50


	//   ....[76]....
        /*0674*/ 	.word	0x00023fd0


	//   ....[77]....
        /*0678*/ 	.word	0x00023fe0


	//   ....[78]....
        /*067c*/ 	.word	0x00024060


	//   ....[79]....
        /*0680*/ 	.word	0x00024070


	//   ....[80]....
        /*0684*/ 	.word	0x000240f0


	//   ....[81]....
        /*0688*/ 	.word	0x00024100


	//   ....[82]....
        /*068c*/ 	.word	0x000269f0


	//   ....[83]....
        /*0690*/ 	.word	0x00026be0


	//   ....[84]....
        /*0694*/ 	.word	0x00027160


	//   ....[85]....
        /*0698*/ 	.word	0x000272c0


	//   ....[86]....
        /*069c*/ 	.word	0x00027320


	//   ....[87]....
        /*06a0*/ 	.word	0x000273b0


	//   ....[88]....
        /*06a4*/ 	.word	0x00027450


	//   ....[89]....
        /*06a8*/ 	.word	0x00027520


	//   ....[90]....
        /*06ac*/ 	.word	0x00027620


	//   ....[91]....
        /*06b0*/ 	.word	0x00027680


	//   ....[92]....
        /*06b4*/ 	.word	0x00027720


	//   ....[93]....
        /*06b8*/ 	.word	0x000277f0


	//   ....[94]....
        /*06bc*/ 	.word	0x00027890


	//   ....[95]....
        /*06c0*/ 	.word	0x00027960


	//   ....[96]....
        /*06c4*/ 	.word	0x00027a00


	//   ....[97]....
        /*06c8*/ 	.word	0x00027ad0


	//   ....[98]....
        /*06cc*/ 	.word	0x00027b70


	//   ....[99]....
        /*06d0*/ 	.word	0x00027c20


	//   ....[100]....
        /*06d4*/ 	.word	0x00027cc0


	//   ....[101]....
        /*06d8*/ 	.word	0x00027da0


	//   ....[102]....
        /*06dc*/ 	.word	0x00027e60


	//   ....[103]....
        /*06e0*/ 	.word	0x00028090


	//   ....[104]....
        /*06e4*/ 	.word	0x00028110


	//   ....[105]....
        /*06e8*/ 	.word	0x00028250


	//   ....[106]....
        /*06ec*/ 	.word	0x00028300


	//   ....[107]....
        /*06f0*/ 	.word	0x000283d0


	//   ....[108]....
        /*06f4*/ 	.word	0x00028480


	//   ....[109]....
        /*06f8*/ 	.word	0x00028550


	//   ....[110]....
        /*06fc*/ 	.word	0x00028600


	//   ....[111]....
        /*0700*/ 	.word	0x00028700


	//   ....[112]....
        /*0704*/ 	.word	0x00028750


	//   ....[113]....
        /*0708*/ 	.word	0x00028830


	//   ....[114]....
        /*070c*/ 	.word	0x000288e0


	//   ....[115]....
        /*0710*/ 	.word	0x000289b0


	//   ....[116]....
        /*0714*/ 	.word	0x00028a60


	//   ....[117]....
        /*0718*/ 	.word	0x00028d80


	//   ....[118]....
        /*071c*/ 	.word	0x00028ea0


	//   ....[119]....
        /*0720*/ 	.word	0x0002b3d0


	//   ....[120]....
        /*0724*/ 	.word	0x0002b670


	//   ....[121]....
        /*0728*/ 	.word	0x0002c940


	//   ....[122]....
        /*072c*/ 	.word	0x0002c980


	//   ....[123]....
        /*0730*/ 	.word	0x0002c9f0


	//   ....[124]....
        /*0734*/ 	.word	0x0002ca10


	//----- nvinfo : EIATTR_REG_RECONFIG
	.align		4
.L_1355:
        /*0738*/ 	.byte	0x01, 0x54
	.zero		2


	//----- nvinfo : EIATTR_SYSCALL_OFFSETS
	.align		4
        /*073c*/ 	.byte	0x04, 0x46
        /*073e*/ 	.short	(.L_1357 - .L_1356)


	//   ....[0]....
.L_1356:
        /*0740*/ 	.word	0x00002580


	//   ....[1]....
        /*0744*/ 	.word	0x00022370


	//   ....[2]....
        /*0748*/ 	.word	0x000224c0


	//   ....[3]....
        /*074c*/ 	.word	0x000225b0


	//   ....[4]....
        /*0750*/ 	.word	0x00022d50


	//   ....[5]....
        /*0754*/ 	.word	0x000238b0


	//----- nvinfo : EIATTR_MBARRIER_INSTR_OFFSETS
	.align		4
.L_1357:
        /*0758*/ 	.byte	0x04, 0x39
        /*075a*/ 	.short	(.L_1359 - .L_1358)


	//   ....[0]....
.L_1358:
        /*075c*/ 	.word	0x000002c0
        /*0760*/ 	.word	0x000000ff
        /*0764*/ 	.word	0x00032400
        /*0768*/ 	.short	0x0100
        /*076a*/ 	.byte	0x08
	.zero		1


	//   ....[1]....
        /*076c*/ 	.word	0x000002d0
        /*0770*/ 	.word	0x000000ff
        /*0774*/ 	.word	0x00032410
        /*0778*/ 	.short	0x0100
        /*077a*/ 	.byte	0x08
	.zero		1


	//   ....[2]....
        /*077c*/ 	.word	0x000002e0
        /*0780*/ 	.word	0x000000ff
        /*0784*/ 	.word	0x00032420
        /*0788*/ 	.short	0x0100
        /*078a*/ 	.byte	0x08
	.zero		1


	//   ....[3]....
        /*078c*/ 	.word	0x000003d0
        /*0790*/ 	.word	0x000000ff
        /*0794*/ 	.word	0x00032430
        /*0798*/ 	.short	0x0100
        /*079a*/ 	.byte	0x08
	.zero		1


	//   ....[4]....
        /*079c*/ 	.word	0x000003e0
        /*07a0*/ 	.word	0x000000ff
        /*07a4*/ 	.word	0x00032440
        /*07a8*/ 	.short	0x0100
        /*07aa*/ 	.byte	0x08
	.zero		1


	//   ....[5]....
        /*07ac*/ 	.word	0x000003f0
        /*07b0*/ 	.word	0x000000ff
        /*07b4*/ 	.word	0x00032438
        /*07b8*/ 	.short	0x0100
        /*07ba*/ 	.byte	0x08
	.zero		1


	//   ....[6]....
        /*07bc*/ 	.word	0x00000400
        /*07c0*/ 	.word	0x000000ff
        /*07c4*/ 	.word	0x00032448
        /*07c8*/ 	.short	0x0100
        /*07ca*/ 	.byte	0x08
	.zero		1


	//   ....[7]....
        /*07cc*/ 	.word	0x00000530
        /*07d0*/ 	.word	0x000000ff
        /*07d4*/ 	.word	0x00032450
        /*07d8*/ 	.short	0x0100
        /*07da*/ 	.byte	0x08
	.zero		1


	//   ....[8]....
        /*07dc*/ 	.word	0x00000540
        /*07e0*/ 	.word	0x000000ff
        /*07e4*/ 	.word	0x00032460
        /*07e8*/ 	.short	0x0100
        /*07ea*/ 	.byte	0x08
	.zero		1


	//   ....[9]....
        /*07ec*/ 	.word	0x00000550
        /*07f0*/ 	.word	0x000000ff
        /*07f4*/ 	.word	0x00032458
        /*07f8*/ 	.short	0x0100
        /*07fa*/ 	.byte	0x08
	.zero		1


	//   ....[10]....
        /*07fc*/ 	.word	0x00000560
        /*0800*/ 	.word	0x000000ff
        /*0804*/ 	.word	0x00032468
        /*0808*/ 	.short	0x0100
        /*080a*/ 	.byte	0x08
	.zero		1


	//   ....[11]....
        /*080c*/ 	.word	0x00000650
        /*0810*/ 	.word	0x000000ff
        /*0814*/ 	.word	0x00032470
        /*0818*/ 	.short	0x0100
        /*081a*/ 	.byte	0x06
	.zero		1


	//   ....[12]....
        /*081c*/ 	.word	0x00000660
        /*0820*/ 	.word	0x000000ff
        /*0824*/ 	.word	0x00032480
        /*0828*/ 	.short	0x0100
        /*082a*/ 	.byte	0x06
	.zero		1


	//   ....[13]....
        /*082c*/ 	.word	0x00000670
        /*0830*/ 	.word	0x000000ff
        /*0834*/ 	.word	0x00032478
        /*0838*/ 	.short	0x0100
        /*083a*/ 	.byte	0x06
	.zero		1


	//   ....[14]....
        /*083c*/ 	.word	0x00000680
        /*0840*/ 	.word	0x000000ff
        /*0844*/ 	.word	0x00032488
        /*0848*/ 	.short	0x0100
        /*084a*/ 	.byte	0x06
	.zero		1


	//   ....[15]....
        /*084c*/ 	.word	0x000007b0
        /*0850*/ 	.word	0x000000ff
        /*0854*/ 	.word	0x00032490
        /*0858*/ 	.short	0x0100
        /*085a*/ 	.byte	0x08
	.zero		1


	//   ....[16]....
        /*085c*/ 	.word	0x000007c0
        /*0860*/ 	.word	0x000000ff
        /*0864*/ 	.word	0x000324a0
        /*0868*/ 	.short	0x0100
        /*086a*/ 	.byte	0x08
	.zero		1


	//   ....[17]....
        /*086c*/ 	.word	0x000007d0
        /*0870*/ 	.word	0x000000ff
        /*0874*/ 	.word	0x00032498
        /*0878*/ 	.short	0x0100
        /*087a*/ 	.byte	0x08
	.zero		1


	//   ....[18]....
        /*087c*/ 	.word	0x000007e0
        /*0880*/ 	.word	0x000000ff
        /*0884*/ 	.word	0x000324a8
        /*0888*/ 	.short	0x0100
        /*088a*/ 	.byte	0x08
	.zero		1


	//   ....[19]....
        /*088c*/ 	.word	0x00000910
        /*0890*/ 	.word	0x000000ff
        /*0894*/ 	.word	0x000324b0
        /*0898*/ 	.short	0x0100
        /*089a*/ 	.byte	0x08
	.zero		1


	//   ....[20]....
        /*089c*/ 	.word	0x00000920
        /*08a0*/ 	.word	0x000000ff
        /*08a4*/ 	.word	0x000324c0
        /*08a8*/ 	.short	0x0100
        /*08aa*/ 	.byte	0x08
	.zero		1


	//   ....[21]....
        /*08ac*/ 	.word	0x00000930
        /*08b0*/ 	.word	0x000000ff
        /*08b4*/ 	.word	0x000324b8
        /*08b8*/ 	.short	0x0100
        /*08ba*/ 	.byte	0x08
	.zero		1


	//   ....[22]....
        /*08bc*/ 	.word	0x00000940
        /*08c0*/ 	.word	0x000000ff
        /*08c4*/ 	.word	0x000324c8
        /*08c8*/ 	.short	0x0100
        /*08ca*/ 	.byte	0x08
	.zero		1


	//   ....[23]....
        /*08cc*/ 	.word	0x000027d0
        /*08d0*/ 	.word	0x000000ff
        /*08d4*/ 	.word	0x00032400
        /*08d8*/ 	.short	0x010a
        /*08da*/ 	.byte	0x2c
	.zero		1


	//   ....[24]....
        /*08dc*/ 	.word	0x00002c30
        /*08e0*/ 	.word	0x0000000c
        /*08e4*/ 	.word	0x00000000
        /*08e8*/ 	.short	0x010a
        /*08ea*/ 	.byte	0x3f
	.zero		1


	//   ....[25]....
        /*08ec*/ 	.word	0x00002c90
        /*08f0*/ 	.word	0x0000000c
        /*08f4*/ 	.word	0x00000000
        /*08f8*/ 	.short	0x010a
        /*08fa*/ 	.byte	0x3f
	.zero		1


	//   ....[26]....
        /*08fc*/ 	.word	0x00003040
        /*0900*/ 	.word	0x000000ff
        /*0904*/ 	.word	0x00032410
        /*0908*/ 	.short	0x010a
        /*090a*/ 	.byte	0x2c
	.zero		1


	//   ....[27]....
        /*090c*/ 	.word	0x00003140
        /*0910*/ 	.word	0x00000008
        /*0914*/ 	.word	0x00000000
        /*0918*/ 	.short	0x010a
        /*091a*/ 	.byte	0x3f
	.zero		1


	//   ....[28]....
        /*091c*/ 	.word	0x000031a0
        /*0920*/ 	.word	0x00000008
        /*0924*/ 	.word	0x00000000
        /*0928*/ 	.short	0x010a
        /*092a*/ 	.byte	0x3f
	.zero		1


	//   ....[29]....
        /*092c*/ 	.word	0x00003e90
        /*0930*/ 	.word	0x00000008
        /*0934*/ 	.word	0x00000000
        /*0938*/ 	.short	0x0101
        /*093a*/ 	.byte	0x3f
	.zero		1


	//   ....[30]....
        /*093c*/ 	.word	0x00009120
        /*0940*/ 	.word	0x0000000d
        /*0944*/ 	.word	0x00000000
        /*0948*/ 	.short	0x0101
        /*094a*/ 	.byte	0x3f
	.zero		1


	//   ....[31]....
        /*094c*/ 	.word	0x00009850
        /*0950*/ 	.word	0x00000003
        /*0954*/ 	.word	0x00000000
        /*0958*/ 	.short	0x010a
        /*095a*/ 	.byte	0x3f
	.zero		1


	//   ....[32]....
        /*095c*/ 	.word	0x00009950
        /*0960*/ 	.word	0x00000000
        /*0964*/ 	.word	0x00000000
        /*0968*/ 	.short	0x010a
        /*096a*/ 	.byte	0x3f
	.zero		1


	//   ....[33]....
        /*096c*/ 	.word	0x00009d80
        /*0970*/ 	.word	0x00000003
        /*0974*/ 	.word	0x00000000
        /*0978*/ 	.short	0x010a
        /*097a*/ 	.byte	0x3f
	.zero		1


	//   ....[34]....
        /*097c*/ 	.word	0x00009e30
        /*0980*/ 	.word	0x00000004
        /*0984*/ 	.word	0x00000000
        /*0988*/ 	.short	0x010a
        /*098a*/ 	.byte	0x3f
	.zero		1


	//   ....[35]....
        /*098c*/ 	.word	0x0000aaf0
        /*0990*/ 	.word	0x00000003
        /*0994*/ 	.word	0x00000000
        /*0998*/ 	.short	0x0101
        /*099a*/ 	.byte	0x3f
	.zero		1


	//   ....[36]....
        /*099c*/ 	.word	0x00012dd0
        /*09a0*/ 	.word	0x00000000
        /*09a4*/ 	.word	0x00000000
        /*09a8*/ 	.short	0x0101
        /*09aa*/ 	.byte	0x3f
	.zero		1


	//   ....[37]....
        /*09ac*/ 	.word	0x00012fd0
        /*09b0*/ 	.word	0x00000005
        /*09b4*/ 	.word	0x00000000
        /*09b8*/ 	.short	0x010a
        /*09ba*/ 	.byte	0x3f
	.zero		1


	//   ....[38]....
        /*09bc*/ 	.word	0x000130d0
        /*09c0*/ 	.word	0x00000000
        /*09c4*/ 	.word	0x00000000
        /*09c8*/ 	.short	0x010a
        /*09ca*/ 	.byte	0x3f
	.zero		1


	//   ....[39]....
        /*09cc*/ 	.word	0x00013500
        /*09d0*/ 	.word	0x00000005
        /*09d4*/ 	.word	0x00000000
        /*09d8*/ 	.short	0x010a
        /*09da*/ 	.byte	0x3f
	.zero		1


	//   ....[40]....
        /*09dc*/ 	.word	0x000135b0
        /*09e0*/ 	.word	0x00000004
        /*09e4*/ 	.word	0x00000000
        /*09e8*/ 	.short	0x010a
        /*09ea*/ 	.byte	0x3f
	.zero		1


	//   ....[41]....
        /*09ec*/ 	.word	0x00014270
        /*09f0*/ 	.word	0x00000004
        /*09f4*/ 	.word	0x00000000
        /*09f8*/ 	.short	0x0101
        /*09fa*/ 	.byte	0x3f
	.zero		1


	//   ....[42]....
        /*09fc*/ 	.word	0x0001d9c0
        /*0a00*/ 	.word	0x00000000
        /*0a04*/ 	.word	0x00000000
        /*0a08*/ 	.short	0x0101
        /*0a0a*/ 	.byte	0x3f
	.zero		1


	//   ....[43]....
        /*0a0c*/ 	.word	0x000204e0
        /*0a10*/ 	.word	0x000000ff
        /*0a14*/ 	.word	0x00000000
        /*0a18*/ 	.short	0x0101
        /*0a1a*/ 	.byte	0x05
	.zero		1


	//   ....[44]....
        /*0a1c*/ 	.word	0x000229c0
        /*0a20*/ 	.word	0x00000000
        /*0a24*/ 	.word	0x00032440
        /*0a28*/ 	.short	0x010a
        /*0a2a*/ 	.byte	0x3f
	.zero		1


	//   ....[45]....
        /*0a2c*/ 	.word	0x00023680
        /*0a30*/ 	.word	0x00000011
        /*0a34*/ 	.word	0x00032400
        /*0a38*/ 	.short	0x0107
        /*0a3a*/ 	.byte	0x3f
	.zero		1


	//   ....[46]....
        /*0a3c*/ 	.word	0x00023720
        /*0a40*/ 	.word	0x00000011
        /*0a44*/ 	.word	0x00032400
        /*0a48*/ 	.short	0x0101
        /*0a4a*/ 	.byte	0x3f
	.zero		1


	//   ....[47]....
        /*0a4c*/ 	.word	0x00024200
        /*0a50*/ 	.word	0x00000011
        /*0a54*/ 	.word	0x00032410
        /*0a58*/ 	.short	0x0107
        /*0a5a*/ 	.byte	0x3f
	.zero		1


	//   ....[48]....
        /*0a5c*/ 	.word	0x00024300
        /*0a60*/ 	.word	0x00000011
        /*0a64*/ 	.word	0x00032410
        /*0a68*/ 	.short	0x0101
        /*0a6a*/ 	.byte	0x3f
	.zero		1


	//   ....[49]....
        /*0a6c*/ 	.word	0x00024320
        /*0a70*/ 	.word	0x00000011
        /*0a74*/ 	.word	0x00032420
        /*0a78*/ 	.short	0x010a
        /*0a7a*/ 	.byte	0x3f
	.zero		1


	//   ....[50]....
        /*0a7c*/ 	.word	0x00024400
        /*0a80*/ 	.word	0x00000002
        /*0a84*/ 	.word	0x00032460
        /*0a88*/ 	.short	0x010a
        /*0a8a*/ 	.byte	0x3f
	.zero		1


	//   ....[51]....
        /*0a8c*/ 	.word	0x00024c20
        /*0a90*/ 	.word	0x00000003
        /*0a94*/ 	.word	0x00032440
        /*0a98*/ 	.short	0x010a
        /*0a9a*/ 	.byte	0x3f
	.zero		1


	//   ....[52]....
        /*0a9c*/ 	.word	0x00024e40
        /*0aa0*/ 	.word	0x00000003
        /*0aa4*/ 	.word	0x00032460
        /*0aa8*/ 	.short	0x010a
        /*0aaa*/ 	.byte	0x3f
	.zero		1


	//   ....[53]....
        /*0aac*/ 	.word	0x00025630
        /*0ab0*/ 	.word	0x00000004
        /*0ab4*/ 	.word	0x00032440
        /*0ab8*/ 	.short	0x010a
        /*0aba*/ 	.byte	0x3f
	.zero		1


	//   ....[54]....
        /*0abc*/ 	.word	0x00025850
        /*0ac0*/ 	.word	0x00000004
        /*0ac4*/ 	.word	0x00032460
        /*0ac8*/ 	.short	0x010a
        /*0aca*/ 	.byte	0x3f
	.zero		1


	//   ....[55]....
        /*0acc*/ 	.word	0x00025fd0
        /*0ad0*/ 	.word	0x00000004
        /*0ad4*/ 	.word	0x00032440
        /*0ad8*/ 	.short	0x010a
        /*0ada*/ 	.byte	0x3f
	.zero		1


	//   ....[56]....
        /*0adc*/ 	.word	0x000261f0
        /*0ae0*/ 	.word	0x00000004
        /*0ae4*/ 	.word	0x00032460
        /*0ae8*/ 	.short	0x010a
        /*0aea*/ 	.byte	0x3f
	.zero		1


	//   ....[57]....
        /*0aec*/ 	.word	0x00026b60
        /*0af0*/ 	.word	0x00000000
        /*0af4*/ 	.word	0x00032420
        /*0af8*/ 	.short	0x010a
        /*0afa*/ 	.byte	0x3f
	.zero		1


	//   ....[58]....
        /*0afc*/ 	.word	0x00026d30
        /*0b00*/ 	.word	0x00000006
        /*0b04*/ 	.word	0x00000000
        /*0b08*/ 	.short	0x010a
        /*0b0a*/ 	.byte	0x3f
	.zero		1


	//   ....[59]....
        /*0b0c*/ 	.word	0x00026d80
        /*0b10*/ 	.word	0x00000003
        /*0b14*/ 	.word	0x00000000
        /*0b18*/ 	.short	0x010a
        /*0b1a*/ 	.byte	0x3f
	.zero		1


	//   ....[60]....
        /*0b1c*/ 	.word	0x00026de0
        /*0b20*/ 	.word	0x00000012
        /*0b24*/ 	.word	0x00000000
        /*0b28*/ 	.short	0x010a
        /*0b2a*/ 	.byte	0x3f
	.zero		1


	//   ....[61]....
        /*0b2c*/ 	.word	0x00026e10
        /*0b30*/ 	.word	0x00000003
        /*0b34*/ 	.word	0x00000000
        /*0b38*/ 	.short	0x010a
        /*0b3a*/ 	.byte	0x3f
	.zero		1


	//   ....[62]....
        /*0b3c*/ 	.word	0x00026e80
        /*0b40*/ 	.word	0x00000009
        /*0b44*/ 	.word	0x00032400
        /*0b48*/ 	.short	0x010a
        /*0b4a*/ 	.byte	0x3f
	.zero		1


	//   ....[63]....
        /*0b4c*/ 	.word	0x00026ed0
        /*0b50*/ 	.word	0x0000000c
        /*0b54*/ 	.word	0x00000000
        /*0b58*/ 	.short	0x010a
        /*0b5a*/ 	.byte	0x3f
	.zero		1


	//   ....[64]....
        /*0b5c*/ 	.word	0x00026f30
        /*0b60*/ 	.word	0x00000009
        /*0b64*/ 	.word	0x00032410
        /*0b68*/ 	.short	0x010a
        /*0b6a*/ 	.byte	0x3f
	.zero		1


	//   ....[65]....
        /*0b6c*/ 	.word	0x00026f80
        /*0b70*/ 	.word	0x00000008
        /*0b74*/ 	.word	0x00000000
        /*0b78*/ 	.short	0x010a
        /*0b7a*/ 	.byte	0x3f
	.zero		1


	//   ....[66]....
        /*0b7c*/ 	.word	0x00026fd0
        /*0b80*/ 	.word	0x00000000
        /*0b84*/ 	.word	0x00000000
        /*0b88*/ 	.short	0x010a
        /*0b8a*/ 	.byte	0x3f
	.zero		1


	//   ....[67]....
        /*0b8c*/ 	.word	0x00027020
        /*0b90*/ 	.word	0x00000004
        /*0b94*/ 	.word	0x00000000
        /*0b98*/ 	.short	0x010a
        /*0b9a*/ 	.byte	0x3f
	.zero		1


	//   ....[68]....
        /*0b9c*/ 	.word	0x00027070
        /*0ba0*/ 	.word	0x00000000
        /*0ba4*/ 	.word	0x00000000
        /*0ba8*/ 	.short	0x010a
        /*0baa*/ 	.byte	0x3f
	.zero		1


	//   ....[69]....
        /*0bac*/ 	.word	0x000270c0
        /*0bb0*/ 	.word	0x00000004
        /*0bb4*/ 	.word	0x00000000
        /*0bb8*/ 	.short	0x010a
        /*0bba*/ 	.byte	0x3f
	.zero		1


	//   ....[70]....
        /*0bbc*/ 	.word	0x00027210
        /*0bc0*/ 	.word	0x00000000
        /*0bc4*/ 	.word	0x00032440
        /*0bc8*/ 	.short	0x010a
        /*0bca*/ 	.byte	0x3f
	.zero		1


	//   ....[71]....
        /*0bcc*/ 	.word	0x00028aa0
        /*0bd0*/ 	.word	0x00000011
        /*0bd4*/ 	.word	0x00032420
        /*0bd8*/ 	.short	0x010a
        /*0bda*/ 	.byte	0x3f
	.zero		1


	//   ....[72]....
        /*0bdc*/ 	.word	0x00028af0
        /*0be0*/ 	.word	0x00000002
        /*0be4*/ 	.word	0x00032460
        /*0be8*/ 	.short	0x010a
        /*0bea*/ 	.byte	0x3f
	.zero		1


	//   ....[73]....
        /*0bec*/ 	.word	0x00028b40
        /*0bf0*/ 	.word	0x00000003
        /*0bf4*/ 	.word	0x00032440
        /*0bf8*/ 	.short	0x010a
        /*0bfa*/ 	.byte	0x3f
	.zero		1


	//   ....[74]....
        /*0bfc*/ 	.word	0x00028b90
        /*0c00*/ 	.word	0x00000003
        /*0c04*/ 	.word	0x00032460
        /*0c08*/ 	.short	0x010a
        /*0c0a*/ 	.byte	0x3f
	.zero		1


	//   ....[75]....
        /*0c0c*/ 	.word	0x00028be0
        /*0c10*/ 	.word	0x00000004
        /*0c14*/ 	.word	0x00032440
        /*0c18*/ 	.short	0x010a
        /*0c1a*/ 	.byte	0x3f
	.zero		1


	//   ....[76]....
        /*0c1c*/ 	.word	0x00028c30
        /*0c20*/ 	.word	0x00000004
        /*0c24*/ 	.word	0x00032460
        /*0c28*/ 	.short	0x010a
        /*0c2a*/ 	.byte	0x3f
	.zero		1


	//   ....[77]....
        /*0c2c*/ 	.word	0x00028c80
        /*0c30*/ 	.word	0x00000004
        /*0c34*/ 	.word	0x00032440
        /*0c38*/ 	.short	0x010a
        /*0c3a*/ 	.byte	0x3f
	.zero		1


	//   ....[78]....
        /*0c3c*/ 	.word	0x00028cd0
        /*0c40*/ 	.word	0x00000004
        /*0c44*/ 	.word	0x00032460
        /*0c48*/ 	.short	0x010a
        /*0c4a*/ 	.byte	0x3f
	.zero		1


	//   ....[79]....
        /*0c4c*/ 	.word	0x00028dc0
        /*0c50*/ 	.word	0x00000000
        /*0c54*/ 	.word	0x00032420
        /*0c58*/ 	.short	0x010a
        /*0c5a*/ 	.byte	0x3f
	.zero		1


	//   ....[80]....
        /*0c5c*/ 	.word	0x00028f60
        /*0c60*/ 	.word	0x00000006
        /*0c64*/ 	.word	0x00000000
        /*0c68*/ 	.short	0x010a
        /*0c6a*/ 	.byte	0x3f
	.zero		1


	//   ....[81]....
        /*0c6c*/ 	.word	0x00028fb0
        /*0c70*/ 	.word	0x00000003
        /*0c74*/ 	.word	0x00000000
        /*0c78*/ 	.short	0x010a
        /*0c7a*/ 	.byte	0x3f
	.zero		1


	//   ....[82]....
        /*0c7c*/ 	.word	0x00029000
        /*0c80*/ 	.word	0x00000012
        /*0c84*/ 	.word	0x00000000
        /*0c88*/ 	.short	0x010a
        /*0c8a*/ 	.byte	0x3f
	.zero		1


	//   ....[83]....
        /*0c8c*/ 	.word	0x000293b0
        /*0c90*/ 	.word	0x0000000c
        /*0c94*/ 	.word	0x00000000
        /*0c98*/ 	.short	0x010a
        /*0c9a*/ 	.byte	0x3f
	.zero		1


	//   ....[84]....
        /*0c9c*/ 	.word	0x000294f0
        /*0ca0*/ 	.word	0x00000002
        /*0ca4*/ 	.word	0x00000000
        /*0ca8*/ 	.short	0x010a
        /*0caa*/ 	.byte	0x3f
	.zero		1


	//   ....[85]....
        /*0cac*/ 	.word	0x00029b50
        /*0cb0*/ 	.word	0x0000000b
        /*0cb4*/ 	.word	0x00000000
        /*0cb8*/ 	.short	0x010a
        /*0cba*/ 	.byte	0x3f
	.zero		1


	//   ....[86]....
        /*0cbc*/ 	.word	0x00029c90
        /*0cc0*/ 	.word	0x00000008
        /*0cc4*/ 	.word	0x00000000
        /*0cc8*/ 	.short	0x010a
        /*0cca*/ 	.byte	0x3f
	.zero		1


	//   ....[87]....
        /*0ccc*/ 	.word	0x0002af00
        /*0cd0*/ 	.word	0x00000002
        /*0cd4*/ 	.word	0x00000000
        /*0cd8*/ 	.short	0x0101
        /*0cda*/ 	.byte	0x3f
	.zero		1


	//   ....[88]....
        /*0cdc*/ 	.word	0x00044650
        /*0ce0*/ 	.word	0x00000004
        /*0ce4*/ 	.word	0x00000000
        /*0ce8*/ 	.short	0x0101
        /*0cea*/ 	.byte	0x3f
	.zero		1


	//   ....[89]....
        /*0cec*/ 	.word	0x00044690
        /*0cf0*/ 	.word	0x00000002
        /*0cf4*/ 	.word	0x00000000
        /*0cf8*/ 	.short	0x010a
        /*0cfa*/ 	.byte	0x3f
	.zero		1


	//   ....[90]....
        /*0cfc*/ 	.word	0x000446e0
        /*0d00*/ 	.word	0x00000008
        /*0d04*/ 	.word	0x00000000
        /*0d08*/ 	.short	0x010a
        /*0d0a*/ 	.byte	0x3f
	.zero		1


	//----- nvinfo : EIATTR_NUM_MBARRIERS
	.align		4
.L_1359:
        /*0d0c*/ 	.byte	0x03, 0x38
        /*0d0e*/ 	.short	0x0017


	//----- nvinfo : EIATTR_EXIT_INSTR_OFFSETS
	.align		4
        /*0d10*/ 	.byte	0x04, 0x1c
        /*0d12*/ 	.short	(.L_1361 - .L_1360)


	//   ....[0]....
.L_1360:
        /*0d14*/ 	.word	0x00000b50


	//   ....[1]....
        /*0d18*/ 	.word	0x000215f0


	//   ....[2]....
        /*0d1c*/ 	.word	0x00026e60


	//----- nvinfo : EIATTR_MAX_THREADS
	.align		4
.L_1361:
        /*0d20*/ 	.byte	0x04, 0x05
        /*0d22*/ 	.short	(.L_1363 - .L_1362)
.L_1362:
        /*0d24*/ 	.word	0x00000180
        /*0d28*/ 	.word	0x00000001
        /*0d2c*/ 	.word	0x00000001


	//----- nvinfo : EIATTR_CRS_STACK_SIZE
	.align		4
.L_1363:
        /*0d30*/ 	.byte	0x04, 0x1e
        /*0d32*/ 	.short	(.L_1365 - .L_1364)
.L_1364:
        /*0d34*/ 	.word	0x00000000


	//----- nvinfo : EIATTR_CBANK_PARAM_SIZE
	.align		4
.L_1365:
        /*0d38*/ 	.byte	0x03, 0x19
        /*0d3a*/ 	.short	0x0bf0


	//----- nvinfo : EIATTR_PARAM_CBANK
	.align		4
        /*0d3c*/ 	.byte	0x04, 0x0a
        /*0d3e*/ 	.short	(.L_1367 - .L_1366)
	.align		4
.L_1366:
        /*0d40*/ 	.word	index@(.nv.constant0._ZN7cutlass13device_kernelIN5flash11enable_sm90INS1_16FlashAttnFwdSm90INS1_25CollectiveMainloopFwdSm90ILi2EN4cute5tupleIJNS5_1CILi1EEES8_S8_EEENS6_IJNS7_ILi128EEENS7_ILi96EEENS7_ILi64EEEEEELi256ENS_10bfloat16_tEfNS_4arch4Sm90ELb0ELb1ELb0ELb0ELb0ELb0ELb1ELb1ELb0ELb1ELb0ELb0EEENS1_21CollectiveEpilogueFwdINS6_IJSA_NS7_ILi256EEESB_EEES9_SE_SG_Li256ELb0ELb1ELb0ELb0EEENS1_30DynamicPersistentTileSchedulerILi256ELi128ELb0ELb1ELb1EEEEEEEEEvNT_6ParamsE)
        /*0d44*/ 	.short	0x0210
        /*0d46*/ 	.short	0x0bf0


	//----- nvinfo : EIATTR_SW_WAR
	.align		4
.L_1367:
        /*0d48*/ 	.byte	0x04, 0x36
        /*0d4a*/ 	.short	(.L_1369 - .L_1368)
.L_1368:
        /*0d4c*/ 	.word	0x00000008
.L_1369:


//--------------------- .nv.info._ZN7cutlass13device_kernelIN5flash11enable_sm90INS1_16FlashAttnFwdSm90INS1_25CollectiveMainloopFwdSm90ILi2EN4cute5tupleIJNS5_1CILi1EEES8_S8_EEENS6_IJNS7_ILi128EEENS7_ILi96EEENS7_ILi64EEEEEELi256ENS_10bfloat16_tEfNS_4arch4Sm90ELb0ELb1ELb0ELb1ELb0ELb0ELb0ELb1ELb0ELb1ELb0ELb0EEENS1_21CollectiveEpilogueFwdINS6_IJSA_NS7_ILi256EEESB_EEES9_SE_SG_Li256ELb1ELb1ELb0ELb0EEENS1_36VarlenDynamicPersistentTileSchedulerILi128ELi96ELi256ELi128ELb0ELb1ELb1ELb1ELb0ELb1EEEEEEEEEvNT_6ParamsE --------------------------
	.section	.nv.info._ZN7cutlass13device_kernelIN5flash11enable_sm90INS1_16FlashAttnFwdSm90INS1_25CollectiveMainloopFwdSm90ILi2EN4cute5tupleIJNS5_1CILi1EEES8_S8_EEENS6_IJNS7_ILi128EEENS7_ILi96EEENS7_ILi64EEEEEELi256ENS_10bfloat16_tEfNS_4arch4Sm90ELb0ELb1ELb0ELb1ELb0ELb0ELb0ELb1ELb0ELb1ELb0ELb0EEENS1_21CollectiveEpilogueFwdINS6_IJSA_NS7_ILi256EEESB_EEES9_SE_SG_Li256ELb1ELb1ELb0ELb0EEENS1_36VarlenDynamicPersistentTileSchedulerILi128ELi96ELi256ELi128ELb0ELb1ELb1ELb1ELb0ELb1EEEEEEEEEvNT_6ParamsE,"",@"SHT_CUDA_INFO"
	.sectionflags	@""
	.align	4


	//----- nvinfo : EIATTR_CUDA_API_VERSION
	.align		4
        /*0000*/ 	.byte	0x04, 0x37
        /*0002*/ 	.short	(.L_1371 - .L_1370)
.L_1370:
        /*0004*/ 	.word	0x00000082


	//----- nvinfo : EIATTR_KPARAM_INFO
	.align		4
.L_1371:
        /*0008*/ 	.byte	0x04, 0x17
        /*000a*/ 	.short	(.L_1373 - .L_1372)
.L_1372:
        /*000c*/ 	.word	0x00000000
        /*0010*/ 	.short	0x0000
        /*0012*/ 	.short	0x0070
        /*0014*/ 	.byte	0x00, 0xf0, 0x01, 0x2a


	//----- nvinfo : EIATTR_SPARSE_MMA_MASK
	.align		4
.L_1373:
        /*0018*/ 	.byte	0x03, 0x50
        /*001a*/ 	.short	0x0000


	//----- nvinfo : EIATTR_MAXREG_COUNT
	.align		4
        /*001c*/ 	.byte	0x03, 0x1b
        /*001e*/ 	.short	0x00a8


	//----- nvinfo : EIATTR_NUM_BARRIERS
	.align		4
        /*0020*/ 	.byte	0x02, 0x4c
        /*0022*/ 	.byte	0x10
	.zero		1


	//----- nvinfo : EIATTR_EXTERNS
	.align		4
        /*0024*/ 	.byte	0x04, 0x0f
        /*0026*/ 	.short	(.L_1375 - .L_1374)


	//   ....[0]....
	.align		4
.L_1374:
        /*0028*/ 	.word	index@(__assertfail)


	//----- nvinfo : EIATTR_ANNOTATIONS
	.align		4
.L_1375:
        /*002c*/ 	.byte	0x04, 0x55
        /*002e*/ 	.short	(.L_1377 - .L_1376)


	//   ....[0]....
.L_1376:
        /* <DEDUP_REMOVED lines=57> */


	//----- nvinfo : EIATTR_MERCURY_ISA_VERSION
	.align		4
.L_1377:
        /*03b0*/ 	.byte	0x03, 0x5f
        /*03b2*/ 	.short	0x0101


	//----- nvinfo : EIATTR_UNUSED_LOAD_BYTE_OFFSET
	.align		4
        /*03b4*/ 	.byte	0x04, 0x44
        /*03b6*/ 	.short	(.L_1379 - .L_1378)


	//   ....[0]....
.L_1378:
        /*03b8*/ 	.word	0x00000a40
        /*03bc*/ 	.word	0x0000fff0


	//   ....[1]....
        /*03c0*/ 	.word	0x0000d180
        /*03c4*/ 	.word	0x0000fff0


	//----- nvinfo : EIATTR_INT_WARP_WIDE_INSTR_OFFSETS
	.align		4
.L_1379:
        /*03c8*/ 	.byte	0x04, 0x31
        /*03ca*/ 	.short	(.L_1381 - .L_1380)


	//   ....[0]....
.L_1380:
        /*03cc*/ 	.word	0x00000130


	//   ....[1]....
        /*03d0*/ 	.word	0x00000170


	//   ....[2]....
        /*03d4*/ 	.word	0x000001e0


	//   ....[3]....
        /*03d8*/ 	.word	0x00011510


	//   ....[4]....
        /*03dc*/ 	.word	0x000115a0


	//   ....[5]....
        /*03e0*/ 	.word	0x00015310


	//   ....[6]....
        /*03e4*/ 	.word	0x000153a0


	//----- nvinfo : EIATTR_COOP_GROUP_MASK_REGIDS
	.align		4
.L_1381:
        /*03e8*/ 	.byte	0x04, 0x29
        /*03ea*/ 	.short	(.L_1383 - .L_1382)


	//   ....[0]....
.L_1382:
        /*03ec*/ 	.word	0xffffffff


	//   ....[1]....
        /*03f0*/ 	.word	0xffffffff


	//   ....[2]....
        /*03f4*/ 	.word	0xffffffff


	//   ....[3]....
        /*03f8*/ 	.word	0xffffffff


	//   ....[4]....
        /*03fc*/ 	.word	0xffffffff


	//   ....[5]....
        /*0400*/ 	.word	0xffffffff


	//   ....[6]....
        /*0404*/ 	.word	0xffffffff


	//   ....[7]....
        /*0408*/ 	.word	0xffffffff


	//   ....[8]....
        /*040c*/ 	.word	0xffffffff


	//   ....[9]....
        /*0410*/ 	.word	0xffffffff


	//   ....[10]....
        /*0414*/ 	.word	0xffffffff


	//   ....[11]....
        /*0418*/ 	.word	0xffffffff


	//   ....[12]....
        /*041c*/ 	.word	0xffffffff


	//   ....[13]....
        /*0420*/ 	.word	0xffffffff


	//   ....[14]....
        /*0424*/ 	.word	0xffffffff


	//   ....[15]....
        /*0428*/ 	.word	0xffffffff


	//   ....[16]....
        /*042c*/ 	.word	0xffffffff


	//   ....[17]....
        /*0430*/ 	.word	0xffffffff


	//   ....[18]....
        /*0434*/ 	.word	0xffffffff


	//   ....[19]....
        /*0438*/ 	.word	0xffffffff


	//   ....[20]....
        /*043c*/ 	.word	0xffffffff


	//   ....[21]....
        /*0440*/ 	.word	0xffffffff


	//   ....[22]....
        /*0444*/ 	.word	0xffffffff


	//   ....[23]....
        /*0448*/ 	.word	0xffffffff


	//   ....[24]....
        /*044c*/ 	.word	0xffffffff


	//   ....[25]....
        /*0450*/ 	.word	0xffffffff


	//   ....[26]....
        /*0454*/ 	.word	0xffffffff


	//   ....[27]....
        /*0458*/ 	.word	0xffffffff


	//   ....[28]....
        /*045c*/ 	.word	0xffffffff


	//   ....[29]....
        /*0460*/ 	.word	0xffffffff


	//   ....[30]....
        /*0464*/ 	.word	0xffffffff


	//   ....[31]....
        /*0468*/ 	.word	0xffffffff


	//   ....[32]....
        /*046c*/ 	.word	0xffffffff


	//   ....[33]....
        /*0470*/ 	.word	0xffffffff


	//   ....[34]....
        /*0474*/ 	.word	0xffffffff


	//   ....[35]....
        /*0478*/ 	.word	0xffffffff


	//   ....[36]....
        /*047c*/ 	.word	0xffffffff


	//   ....[37]....
        /*0480*/ 	.word	0xffffffff


	//   ....[38]....
        /*0484*/ 	.word	0xffffffff


	//   ....[39]....
        /*0488*/ 	.word	0xffffffff


	//   ....[40]....
        /*048c*/ 	.word	0xffffffff


	//   ....[41]....
        /*0490*/ 	.word	0xffffffff


	//   ....[42]....
        /*0494*/ 	.word	0xffffffff


	//   ....[43]....
        /*0498*/ 	.word	0xffffffff


	//   ....[44]....
        /*049c*/ 	.word	0xffffffff


	//   ....[45]....
        /*04a0*/ 	.word	0xffffffff


	//   ....[46]....
        /*04a4*/ 	.word	0xffffffff


	//   ....[47]....
        /*04a8*/ 	.word	0xffffffff


	//   ....[48]....
        /*04ac*/ 	.word	0xffffffff


	//   ....[49]....
        /*04b0*/ 	.word	0xffffffff


	//   ....[50]....
        /*04b4*/ 	.word	0xffffffff


	//   ....[51]....
        /*04b8*/ 	.word	0xffffffff


	//   ....[52]....
        /*04bc*/ 	.word	0xffffffff


	//   ....[53]....
        /*04c0*/ 	.word	0xffffffff


	//   ....[54]....
        /*04c4*/ 	.word	0xffffffff


	//   ....[55]....
        /*04c8*/ 	.word	0xffffffff


	//   ....[56]....
        /*04cc*/ 	.word	0xffffffff


	//   ....[57]....
        /*04d0*/ 	.word	0xffffffff


	//   ....[58]....
        /*04d4*/ 	.word	0xffffffff


	//   ....[59]....
        /*04d8*/ 	.word	0xffffffff


	//   ....[60]....
        /*04dc*/ 	.word	0xffffffff


	//   ....[61]....
        /*04e0*/ 	.word	0xffffffff


	//   ....[62]....
        /*04e4*/ 	.word	0xffffffff


	//   ....[63]....
        /*04e8*/ 	.word	0xffffffff


	//   ....[64]....
        /*04ec*/ 	.word	0xffffffff


	//   ....[65]....
        /*04f0*/ 	.word	0xffffffff


	//   ....[66]....
        /*04f4*/ 	.word	0xffffffff


	//   ....[67]....
        /*04f8*/ 	.word	0xffffffff


	//   ....[68]....
        /*04fc*/ 	.word	0xffffffff


	//   ....[69]....
        /*0500*/ 	.word	0xffffffff


	//   ....[70]....
        /*0504*/ 	.word	0xffffffff


	//   ....[71]....
        /*0508*/ 	.word	0xffffffff


	//   ....[72]....
        /*050c*/ 	.word	0xffffffff


	//   ....[73]....
        /*0510*/ 	.word	0xffffffff


	//   ....[74]....
        /*0514*/ 	.word	0xffffffff


	//   ....[75]....
        /*0518*/ 	.word	0xffffffff


	//   ....[76]....
        /*051c*/ 	.word	0xffffffff


	//   ....[77]....
        /*0520*/ 	.word	0xffffffff


	//   ....[78]....
        /*0524*/ 	.word	0xffffffff


	//   ....[79]....
        /*0528*/ 	.word	0xffffffff


	//   ....[80]....
        /*052c*/ 	.word	0xffffffff


	//   ....[81]....
        /*0530*/ 	.word	0xffffffff


	//   ....[82]....
        /*0534*/ 	.word	0xffffffff


	//   ....[83]....
        /*0538*/ 	.word	0xffffffff


	//   ....[84]....
        /*053c*/ 	.word	0xffffffff


	//   ....[85]....
        /*0540*/ 	.word	0xffffffff


	//   ....[86]....
        /*0544*/ 	.word	0xffffffff


	//   ....[87]....
        /*0548*/ 	.word	0xffffffff


	//   ....[88]....
        /*054c*/ 	.word	0xffffffff


	//   ....[89]....
        /*0550*/ 	.word	0xffffffff


	//   ....[90]....
        /*0554*/ 	.word	0xffffffff


	//   ....[91]....
        /*0558*/ 	.word	0xffffffff


	//   ....[92]....
        /*055c*/ 	.word	0xffffffff


	//   ....[93]....
        /*0560*/ 	.word	0xffffffff


	//   ....[94]....
        /*0564*/ 	.word	0xffffffff


	//   ....[95]....
        /*0568*/ 	.word	0xffffffff


	//   ....[96]....
        /*056c*/ 	.word	0xffffffff


	//   ....[97]....
        /*0570*/ 	.word	0xffffffff


	//   ....[98]....
        /*0574*/ 	.word	0xffffffff


	//   ....[99]....
        /*0578*/ 	.word	0xffffffff


	//   ....[100]....
        /*057c*/ 	.word	0xffffffff


	//   ....[101]....
        /*0580*/ 	.word	0xffffffff


	//   ....[102]....
        /*0584*/ 	.word	0xffffffff


	//   ....[103]....
        /*0588*/ 	.word	0xffffffff


	//   ....[104]....
        /*058c*/ 	.word	0xffffffff


	//   ....[105]....
        /*0590*/ 	.word	0x0500000f


	//   ....[106]....
        /*0594*/ 	.word	0x0500000f


	//   ....[107]....
        /*0598*/ 	.word	0x0500000f


	//   ....[108]....
        /*059c*/ 	.word	0x0500000f


	//   ....[109]....
        /*05a0*/ 	.word	0x0500000f


	//   ....[110]....
        /*05a4*/ 	.word	0x0500000f


	//   ....[111]....
        /*05a8*/ 	.word	0x0500000f


	//   ....[112]....
        /*05ac*/ 	.word	0x0500000f


	//   ....[113]....
        /*05b0*/ 	.word	0x0500000f


	//   ....[114]....
        /*05b4*/ 	.word	0x0500000f


	//   ....[115]....
        /*05b8*/ 	.word	0x0500000f


	//   ....[116]....
        /*05bc*/ 	.word	0x0500000f


	//   ....[117]....
        /*05c0*/ 	.word	0x0500000f


	//   ....[118]....
        /*05c4*/ 	.word	0x0500000f


	//   ....[119]....
        /*05c8*/ 	.word	0x0500000f


	//   ....[120]....
        /*05cc*/ 	.word	0x0500000f


	//   ....[121]....
        /*05d0*/ 	.word	0x0500000f


	//   ....[122]....
        /*05d4*/ 	.word	0x0500000f


	//   ....[123]....
        /*05d8*/ 	.word	0x0500000f


	//   ....[124]....
        /*05dc*/ 	.word	0x0500000f


	//   ....[125]....
        /*05e0*/ 	.word	0x0500000f


	//   ....[126]....
        /*05e4*/ 	.word	0x0500000f


	//   ....[127]....
        /*05e8*/ 	.word	0x0500000f


	//   ....[128]....
        /*05ec*/ 	.word	0x0500000f


	//   ....[129]....
        /*05f0*/ 	.word	0x0500000f


	//   ....[130]....
        /*05f4*/ 	.word	0x0500000f


	//   ....[131]....
        /*05f8*/ 	.word	0x0500000f


	//   ....[132]....
        /*05fc*/ 	.word	0x0500000f


	//   ....[133]....
        /*0600*/ 	.word	0x0500000f


	//   ....[134]....
        /*0604*/ 	.word	0x0500000f


	//   ....[135]....
        /*0608*/ 	.word	0x0500000f


	//   ....[136]....
        /*060c*/ 	.word	0x0500000f


	//   ....[137]....
        /*0610*/ 	.word	0x0500000f


	//   ....[138]....
        /*0614*/ 	.word	0x0500000f


	//   ....[139]....
        /*0618*/ 	.word	0x0500000f


	//----- nvinfo : EIATTR_COOP_GROUP_INSTR_OFFSETS
	.align		4
.L_1383:
        /*061c*/ 	.byte	0x04, 0x28
        /*061e*/ 	.short	(.L_1385 - .L_1384)


	//   ....[0]....
.L_1384:
        /*0620*/ 	.word	0x00000070


	//   ....[1]....
        /*0624*/ 	.word	0x00000140


	//   ....[2]....
        /*0628*/ 	.word	0x00000190


	//   ....[3]....
        /*062c*/ 	.word	0x000003c0


	//   ....[4]....
        /*0630*/ 	.word	0x00000520


	//   ....[5]....
        /*0634*/ 	.word	0x00000640


	//   ....[6]....
        /*0638*/ 	.word	0x000007a0


	//   ....[7]....
        /*063c*/ 	.word	0x00001b50


	//   ....[8]....
        /*0640*/ 	.word	0x00002180


	//   ....[9]....
        /*0644*/ 	.word	0x00002c20


	//   ....[10]....
        /*0648*/ 	.word	0x000031e0


	//   ....[11]....
        /*064c*/ 	.word	0x000032e0


	//   ....[12]....
        /*0650*/ 	.word	0x00003890


	//   ....[13]....
        /*0654*/ 	.word	0x00003950


	//   ....[14]....
        /*0658*/ 	.word	0x00004a80


	//   ....[15]....
        /*065c*/ 	.word	0x00004d90


	//   ....[16]....
        /*0660*/ 	.word	0x00005b60


	//   ....[17]....
        /*0664*/ 	.word	0x00005c80


	//   ....[18]....
        /*0668*/ 	.word	0x000062e0


	//   ....[19]....
        /*066c*/ 	.word	0x00006350


	//   ....[20]....
        /*0670*/ 	.word	0x00007f10


	//   ....[21]....
        /*0674*/ 	.word	0x00007f30


	//   ....[22]....
        /*0678*/ 	.word	0x00008460


	//   ....[23]....
        /*067c*/ 	.word	0x00008630


	//   ....[24]....
        /*0680*/ 	.word	0x00009ba0


	//   ....[25]....
        /*0684*/ 	.word	0x00009e00


	//   ....[26]....
        /*0688*/ 	.word	0x0000aaa0


	//   ....[27]....
        /*068c*/ 	.word	0x0000abc0


	//   ....[28]....
        /*0690*/ 	.word	0x0000b400


	//   ....[29]....
        /*0694*/ 	.word	0x0000b5d0


	//   ....[30]....
        /*0698*/ 	.word	0x0000c700


	//   ....[31]....
        /*069c*/ 	.word	0x0000c780


	//   ....[32]....
        /*06a0*/ 	.word	0x0000c7e0


	//   ....[33]....
        /*06a4*/ 	.word	0x0000c810


	//   ....[34]....
        /*06a8*/ 	.word	0x0000e210


	//   ....[35]....
        /*06ac*/ 	.word	0x0000e250


	//   ....[36]....
        /*06b0*/ 	.word	0x0000e290


	//   ....[37]....
        /*06b4*/ 	.word	0x0000e2c0


	//   ....[38]....
        /*06b8*/ 	.word	0x0000eb60


	//   ....[39]....
        /*06bc*/ 	.word	0x0000eba0


	//   ....[40]....
        /*06c0*/ 	.word	0x0000ece0


	//   ....[41]....
        /*06c4*/ 	.word	0x0000ed00


	//   ....[42]....
        /*06c8*/ 	.word	0x0000ee40


	//   ....[43]....
        /*06cc*/ 	.word	0x0000ee60


	//   ....[44]....
        /*06d0*/ 	.word	0x0000efb0


	//   ....[45]....
        /*06d4*/ 	.word	0x0000efd0


	//   ....[46]....
        /*06d8*/ 	.word	0x0000f920


	//   ....[47]....
        /*06dc*/ 	.word	0x0000f940


	//   ....[48]....
        /*06e0*/ 	.word	0x0000fa80


	//   ....[49]....
        /*06e4*/ 	.word	0x0000faa0


	//   ....[50]....
        /*06e8*/ 	.word	0x0000fbe0


	//   ....[51]....
        /*06ec*/ 	.word	0x0000fc00


	//   ....[52]....
        /*06f0*/ 	.word	0x0000fd50


	//   ....[53]....
        /*06f4*/ 	.word	0x0000fd70


	//   ....[54]....
        /*06f8*/ 	.word	0x0000ff50


	//   ....[55]....
        /*06fc*/ 	.word	0x00010130


	//   ....[56]....
        /*0700*/ 	.word	0x00010160


	//   ....[57]....
        /*0704*/ 	.word	0x00010190


	//   ....[58]....
        /*0708*/ 	.word	0x000101c0


	//   ....[59]....
        /*070c*/ 	.word	0x000101f0


	//   ....[60]....
        /*0710*/ 	.word	0x00010220


	//   ....[61]....
        /*0714*/ 	.word	0x00010390


	//   ....[62]....
        /*0718*/ 	.word	0x000103c0


	//   ....[63]....
        /*071c*/ 	.word	0x000103f0


	//   ....[64]....
        /*0720*/ 	.word	0x00010420


	//   ....[65]....
        /*0724*/ 	.word	0x00010450


	//   ....[66]....
        /*0728*/ 	.word	0x00010480


	//   ....[67]....
        /*072c*/ 	.word	0x00010520


	//   ....[68]....
        /*0730*/ 	.word	0x00010580


	//   ....[69]....
        /*0734*/ 	.word	0x00010610


	//   ....[70]....
        /*0738*/ 	.word	0x00011ad0


	//   ....[71]....
        /*073c*/ 	.word	0x000125f0


	//   ....[72]....
        /*0740*/ 	.word	0x00012610


	//   ....[73]....
        /*0744*/ 	.word	0x000126c0


	//   ....[74]....
        /*0748*/ 	.word	0x000126d0


	//   ....[75]....
        /*074c*/ 	.word	0x00012750


	//   ....[76]....
        /*0750*/ 	.word	0x00012760


	//   ....[77]....
        /*0754*/ 	.word	0x000127e0


	//   ....[78]....
        /*0758*/ 	.word	0x000127f0


	//   ....[79]....
        /*075c*/ 	.word	0x00012870


	//   ....[80]....
        /*0760*/ 	.word	0x00012880


	//   ....[81]....
        /*0764*/ 	.word	0x00012900


	//   ....[82]....
        /*0768*/ 	.word	0x00012910


	//   ....[83]....
        /*076c*/ 	.word	0x00012990


	//   ....[84]....
        /*0770*/ 	.word	0x000129a0


	//   ....[85]....
        /*0774*/ 	.word	0x000129b0


	//   ....[86]....
        /*0778*/ 	.word	0x00012a00


	//   ....[87]....
        /*077c*/ 	.word	0x000155a0


	//   ....[88]....
        /*0780*/ 	.word	0x00015600


	//   ....[89]....
        /*0784*/ 	.word	0x00015630


	//   ....[90]....
        /*0788*/ 	.word	0x00015640


	//   ....[91]....
        /*078c*/ 	.word	0x00015670


	//   ....[92]....
        /*0790*/ 	.word	0x000156a0


	//   ....[93]....
        /*0794*/ 	.word	0x000156d0


	//   ....[94]....
        /*0798*/ 	.word	0x00015700


	//   ....[95]....
        /*079c*/ 	.word	0x00015880


	//   ....[96]....
        /*07a0*/ 	.word	0x000158b0


	//   ....[97]....
        /*07a4*/ 	.word	0x000158e0


	//   ....[98]....
        /*07a8*/ 	.word	0x00015910


	//   ....[99]....
        /*07ac*/ 	.word	0x00015940


	//   ....[100]....
        /*07b0*/ 	.word	0x00015970


	//   ....[101]....
        /*07b4*/ 	.word	0x00015a30


	//   ....[102]....
        /*07b8*/ 	.word	0x00015a50


	//   ....[103]....
        /*07bc*/ 	.word	0x00015ac0


	//   ....[104]....
        /*07c0*/ 	.word	0x00016180


	//   ....[105]....
        /*07c4*/ 	.word	0x000167c0


	//   ....[106]....
        /*07c8*/ 	.word	0x00016980


	//   ....[107]....
        /*07cc*/ 	.word	0x000169d0


	//   ....[108]....
        /*07d0*/ 	.word	0x00016a30


	//   ....[109]....
        /*07d4*/ 	.word	0x00016b20


	//   ....[110]....
        /*07d8*/ 	.word	0x00016b80


	//   ....[111]....
        /*07dc*/ 	.word	0x00016c70


	//   ....[112]....
        /*07e0*/ 	.word	0x00016cd0


	//   ....[113]....
        /*07e4*/ 	.word	0x00016dc0


	//   ....[114]....
        /*07e8*/ 	.word	0x00016e20


	//   ....[115]....
        /*07ec*/ 	.word	0x00016f10


	//   ....[116]....
        /*07f0*/ 	.word	0x00016f70


	//   ....[117]....
        /*07f4*/ 	.word	0x00017060


	//   ....[118]....
        /*07f8*/ 	.word	0x000170c0


	//   ....[119]....
        /*07fc*/ 	.word	0x00017190


	//   ....[120]....
        /*0800*/ 	.word	0x00017210


	//   ....[121]....
        /*0804*/ 	.word	0x000172e0


	//   ....[122]....
        /*0808*/ 	.word	0x00017610


	//   ....[123]....
        /*080c*/ 	.word	0x000176b0


	//   ....[124]....
        /*0810*/ 	.word	0x000177d0


	//   ....[125]....
        /*0814*/ 	.word	0x00017840


	//   ....[126]....
        /*0818*/ 	.word	0x000178b0


	//   ....[127]....
        /*081c*/ 	.word	0x00017920


	//   ....[128]....
        /*0820*/ 	.word	0x00017990


	//   ....[129]....
        /*0824*/ 	.word	0x00017a10


	//   ....[130]....
        /*0828*/ 	.word	0x00017aa0


	//   ....[131]....
        /*082c*/ 	.word	0x00017b30


	//   ....[132]....
        /*0830*/ 	.word	0x00017ba0


	//   ....[133]....
        /*0834*/ 	.word	0x00017c10


	//   ....[134]....
        /*0838*/ 	.word	0x00017c80


	//   ....[135]....
        /*083c*/ 	.word	0x00017d00


	//   ....[136]....
        /*0840*/ 	.word	0x00017d70


	//   ....[137]....
        /*0844*/ 	.word	0x00017e10


	//   ....[138]....
        /*0848*/ 	.word	0x00017ea0


	//   ....[139]....
        /*084c*/ 	.word	0x00017fd0


	//----- nvinfo : EIATTR_REG_RECONFIG
	.align		4
.L_1385:
        /*0850*/ 	.byte	0x01, 0x54
	.zero		2


	//----- nvinfo : EIATTR_SYSCALL_OFFSETS
	.align		4
        /*0854*/ 	.byte	0x04, 0x46
        /*0856*/ 	.short	(.L_1387 - .L_1386)


	//   ....[0]....
.L_1386:
        /*0858*/ 	.word	0x00001d30


	//   ....[1]....
        /*085c*/ 	.word	0x00011710


	//   ....[2]....
        /*0860*/ 	.word	0x00011860


	//   ....[3]....
        /*0864*/ 	.word	0x00011950


	//   ....[4]....
        /*0868*/ 	.word	0x000121c0


	//----- nvinfo : EIATTR_MBARRIER_INSTR_OFFSETS
	.align		4
.L_1387:
        /*086c*/ 	.byte	0x04, 0x39
        /*086e*/ 	.short	(.L_1389 - .L_1388)


	//   ....[0]....
.L_1388:
        /*0870*/ 	.word	0x00000270
        /*0874*/ 	.word	0x000000ff
        /*0878*/ 	.word	0x00022800
        /*087c*/ 	.short	0x0100
        /*087e*/ 	.byte	0x08
	.zero		1


	//   ....[1]....
        /*0880*/ 	.word	0x00000280
        /*0884*/ 	.word	0x000000ff
        /*0888*/ 	.word	0x00022820
        /*088c*/ 	.short	0x0100
        /*088e*/ 	.byte	0x08
	.zero		1


	//   ....[2]....
        /*0890*/ 	.word	0x00000370
        /*0894*/ 	.word	0x000000ff
        /*0898*/ 	.word	0x00022830
        /*089c*/ 	.short	0x0100
        /*089e*/ 	.byte	0x08
	.zero		1


	//   ....[3]....
        /*08a0*/ 	.word	0x00000380
        /*08a4*/ 	.word	0x000000ff
        /*08a8*/ 	.word	0x00022840
        /*08ac*/ 	.short	0x0100
        /*08ae*/ 	.byte	0x08
	.zero		1


	//   ....[4]....
        /*08b0*/ 	.word	0x00000390
        /*08b4*/ 	.word	0x000000ff
        /*08b8*/ 	.word	0x00022838
        /*08bc*/ 	.short	0x0100
        /*08be*/ 	.byte	0x08
	.zero		1


	//   ....[5]....
        /*08c0*/ 	.word	0x000003a0
        /*08c4*/ 	.word	0x000000ff
        /*08c8*/ 	.word	0x00022848
        /*08cc*/ 	.short	0x0100
        /*08ce*/ 	.byte	0x08
	.zero		1


	//   ....[6]....
        /*08d0*/ 	.word	0x000004d0
        /*08d4*/ 	.word	0x000000ff
        /*08d8*/ 	.word	0x00022850
        /*08dc*/ 	.short	0x0100
        /*08de*/ 	.byte	0x08
	.zero		1


	//   ....[7]....
        /*08e0*/ 	.word	0x000004e0
        /*08e4*/ 	.word	0x000000ff
        /*08e8*/ 	.word	0x00022860
        /*08ec*/ 	.short	0x0100
        /*08ee*/ 	.byte	0x08
	.zero		1


	//   ....[8]....
        /*08f0*/ 	.word	0x000004f0
        /*08f4*/ 	.word	0x000000ff
        /*08f8*/ 	.word	0x00022858
        /*08fc*/ 	.short	0x0100
        /*08fe*/ 	.byte	0x08
	.zero		1


	//   ....[9]....
        /*0900*/ 	.word	0x00000500
        /*0904*/ 	.word	0x000000ff
        /*0908*/ 	.word	0x00022868
        /*090c*/ 	.short	0x0100
        /*090e*/ 	.byte	0x08
	.zero		1


	//   ....[10]....
        /*0910*/ 	.word	0x000005f0
        /*0914*/ 	.word	0x000000ff
        /*0918*/ 	.word	0x00022870
        /*091c*/ 	.short	0x0100
        /*091e*/ 	.byte	0x06
	.zero		1


	//   ....[11]....
        /*0920*/ 	.word	0x00000600
        /*0924*/ 	.word	0x000000ff
        /*0928*/ 	.word	0x00022880
        /*092c*/ 	.short	0x0100
        /*092e*/ 	.byte	0x06
	.zero		1


	//   ....[12]....
        /*0930*/ 	.word	0x00000610
        /*0934*/ 	.word	0x000000ff
        /*0938*/ 	.word	0x00022878
        /*093c*/ 	.short	0x0100
        /*093e*/ 	.byte	0x06
	.zero		1


	//   ....[13]....
        /*0940*/ 	.word	0x00000620
        /*0944*/ 	.word	0x000000ff
        /*0948*/ 	.word	0x00022888
        /*094c*/ 	.short	0x0100
        /*094e*/ 	.byte	0x06
	.zero		1


	//   ....[14]....
        /*0950*/ 	.word	0x00000750
        /*0954*/ 	.word	0x000000ff
        /*0958*/ 	.word	0x00022890
        /*095c*/ 	.short	0x0100
        /*095e*/ 	.byte	0x08
	.zero		1


	//   ....[15]....
        /*0960*/ 	.word	0x00000760
        /*0964*/ 	.word	0x000000ff
        /*0968*/ 	.word	0x000228a0
        /*096c*/ 	.short	0x0100
        /*096e*/ 	.byte	0x08
	.zero		1


	//   ....[16]....
        /*0970*/ 	.word	0x00000770
        /*0974*/ 	.word	0x000000ff
        /*0978*/ 	.word	0x00022898
        /*097c*/ 	.short	0x0100
        /*097e*/ 	.byte	0x08
	.zero		1


	//   ....[17]....
        /*0980*/ 	.word	0x00000780
        /*0984*/ 	.word	0x000000ff
        /*0988*/ 	.word	0x000228a8
        /*098c*/ 	.short	0x0100
        /*098e*/ 	.byte	0x08
	.zero		1


	//   ....[18]....
        /*0990*/ 	.word	0x000008b0
        /*0994*/ 	.word	0x000000ff
        /*0998*/ 	.word	0x000228b0
        /*099c*/ 	.short	0x0100
        /*099e*/ 	.byte	0x08
	.zero		1


	//   ....[19]....
        /*09a0*/ 	.word	0x000008c0
        /*09a4*/ 	.word	0x000000ff
        /*09a8*/ 	.word	0x000228c0
        /*09ac*/ 	.short	0x0100
        /*09ae*/ 	.byte	0x08
	.zero		1


	//   ....[20]....
        /*09b0*/ 	.word	0x000008d0
        /*09b4*/ 	.word	0x000000ff
        /*09b8*/ 	.word	0x000228b8
        /*09bc*/ 	.short	0x0100
        /*09be*/ 	.byte	0x08
	.zero		1


	//   ....[21]....
        /*09c0*/ 	.word	0x000008e0
        /*09c4*/ 	.word	0x000000ff
        /*09c8*/ 	.word	0x000228c8
        /*09cc*/ 	.short	0x0100
        /*09ce*/ 	.byte	0x08
	.zero		1


	//   ....[22]....
        /*09d0*/ 	.word	0x00001de0
        /*09d4*/ 	.word	0x00000008
        /*09d8*/ 	.word	0x00022800
        /*09dc*/ 	.short	0x010a
        /*09de*/ 	.byte	0x3f
	.zero		1


	//   ....[23]....
        /*09e0*/ 	.word	0x00001eb0
        /*09e4*/ 	.word	0x00000005
        /*09e8*/ 	.word	0x00022830
        /*09ec*/ 	.short	0x010a
        /*09ee*/ 	.byte	0x3f
	.zero		1


	//   ....[24]....
        /*09f0*/ 	.word	0x00001ef0
        /*09f4*/ 	.word	0x00000005
        /*09f8*/ 	.word	0x00022830
        /*09fc*/ 	.short	0x010a
        /*09fe*/ 	.byte	0x3f
	.zero		1


	//   ....[25]....
        /*0a00*/ 	.word	0x00002380
        /*0a04*/ 	.word	0x00000000
        /*0a08*/ 	.word	0x00000000
        /*0a0c*/ 	.short	0x0101
        /*0a0e*/ 	.byte	0x3f
	.zero		1


	//   ....[26]....
        /*0a10*/ 	.word	0x00004200
        /*0a14*/ 	.word	0x00000005
        /*0a18*/ 	.word	0x00022850
        /*0a1c*/ 	.short	0x010a
        /*0a1e*/ 	.byte	0x3f
	.zero		1


	//   ....[27]....
        /*0a20*/ 	.word	0x00004240
        /*0a24*/ 	.word	0x00000005
        /*0a28*/ 	.word	0x00022850
        /*0a2c*/ 	.short	0x010a
        /*0a2e*/ 	.byte	0x3f
	.zero		1


	//   ....[28]....
        /*0a30*/ 	.word	0x000045c0
        /*0a34*/ 	.word	0x00000005
        /*0a38*/ 	.word	0x00000000
        /*0a3c*/ 	.short	0x0101
        /*0a3e*/ 	.byte	0x3f
	.zero		1


	//   ....[29]....
        /*0a40*/ 	.word	0x000048a0
        /*0a44*/ 	.word	0x000000ff
        /*0a48*/ 	.word	0x00022830
        /*0a4c*/ 	.short	0x010a
        /*0a4e*/ 	.byte	0x1b
	.zero		1


	//   ....[30]....
        /*0a50*/ 	.word	0x000048e0
        /*0a54*/ 	.word	0x000000ff
        /*0a58*/ 	.word	0x00022830
        /*0a5c*/ 	.short	0x010a
        /*0a5e*/ 	.byte	0x1b
	.zero		1


	//   ....[31]....
        /*0a60*/ 	.word	0x00004bd0
        /*0a64*/ 	.word	0x00000008
        /*0a68*/ 	.word	0x00000000
        /*0a6c*/ 	.short	0x0101
        /*0a6e*/ 	.byte	0x3f
	.zero		1


	//   ....[32]....
        /*0a70*/ 	.word	0x00007450
        /*0a74*/ 	.word	0x000000ff
        /*0a78*/ 	.word	0x00022850
        /*0a7c*/ 	.short	0x010a
        /*0a7e*/ 	.byte	0x1b
	.zero		1


	//   ....[33]....
        /*0a80*/ 	.word	0x00007490
        /*0a84*/ 	.word	0x000000ff
        /*0a88*/ 	.word	0x00022850
        /*0a8c*/ 	.short	0x010a
        /*0a8e*/ 	.byte	0x1b
	.zero		1


	//   ....[34]....
        /*0a90*/ 	.word	0x00007790
        /*0a94*/ 	.word	0x0000000b
        /*0a98*/ 	.word	0x00000000
        /*0a9c*/ 	.short	0x0101
        /*0a9e*/ 	.byte	0x3f
	.zero		1


	//   ....[35]....
        /*0aa0*/ 	.word	0x00007ba0
        /*0aa4*/ 	.word	0x000000ff
        /*0aa8*/ 	.word	0x00022830
        /*0aac*/ 	.short	0x010a
        /*0aae*/ 	.byte	0x18
	.zero		1


	//   ....[36]....
        /*0ab0*/ 	.word	0x00007be0
        /*0ab4*/ 	.word	0x000000ff
        /*0ab8*/ 	.word	0x00022830
        /*0abc*/ 	.short	0x010a
        /*0abe*/ 	.byte	0x18
	.zero		1


	//   ....[37]....
        /*0ac0*/ 	.word	0x00008960
        /*0ac4*/ 	.word	0x0000009a
        /*0ac8*/ 	.word	0x00000000
        /*0acc*/ 	.short	0x0101
        /*0ace*/ 	.byte	0x3f
	.zero		1


	//   ....[38]....
        /*0ad0*/ 	.word	0x00009480
        /*0ad4*/ 	.word	0x000000ff
        /*0ad8*/ 	.word	0x00022850
        /*0adc*/ 	.short	0x010a
        /*0ade*/ 	.byte	0x18
	.zero		1


	//   ....[39]....
        /*0ae0*/ 	.word	0x000094c0
        /*0ae4*/ 	.word	0x000000ff
        /*0ae8*/ 	.word	0x00022850
        /*0aec*/ 	.short	0x010a
        /*0aee*/ 	.byte	0x18
	.zero		1


	//   ....[40]....
        /*0af0*/ 	.word	0x000097b0
        /*0af4*/ 	.word	0x000000b2
        /*0af8*/ 	.word	0x00000000
        /*0afc*/ 	.short	0x0101
        /*0afe*/ 	.byte	0x3f
	.zero		1


	//   ....[41]....
        /*0b00*/ 	.word	0x00009930
        /*0b04*/ 	.word	0x000000ff
        /*0b08*/ 	.word	0x00022830
        /*0b0c*/ 	.short	0x010a
        /*0b0e*/ 	.byte	0x1a
	.zero		1


	//   ....[42]....
        /*0b10*/ 	.word	0x00009970
        /*0b14*/ 	.word	0x000000ff
        /*0b18*/ 	.word	0x00022830
        /*0b1c*/ 	.short	0x010a
        /*0b1e*/ 	.byte	0x1a
	.zero		1


	//   ....[43]....
        /*0b20*/ 	.word	0x00009c60
        /*0b24*/ 	.word	0x00000002
        /*0b28*/ 	.word	0x00000000
        /*0b2c*/ 	.short	0x0101
        /*0b2e*/ 	.byte	0x3f
	.zero		1


	//   ....[44]....
        /*0b30*/ 	.word	0x0000c390
        /*0b34*/ 	.word	0x000000ff
        /*0b38*/ 	.word	0x00022850
        /*0b3c*/ 	.short	0x010a
        /*0b3e*/ 	.byte	0x1a
	.zero		1


	//   ....[45]....
        /*0b40*/ 	.word	0x0000c3d0
        /*0b44*/ 	.word	0x000000ff
        /*0b48*/ 	.word	0x00022850
        /*0b4c*/ 	.short	0x010a
        /*0b4e*/ 	.byte	0x1a
	.zero		1


	//   ....[46]....
        /*0b50*/ 	.word	0x0000c6c0
        /*0b54*/ 	.word	0x00000008
        /*0b58*/ 	.word	0x00000000
        /*0b5c*/ 	.short	0x0101
        /*0b5e*/ 	.byte	0x3f
	.zero		1


	//   ....[47]....
        /*0b60*/ 	.word	0x0000eb90
        /*0b64*/ 	.word	0x00000002
        /*0b68*/ 	.word	0x00000000
        /*0b6c*/ 	.short	0x0101
        /*0b6e*/ 	.byte	0x3f
	.zero		1


	//   ....[48]....
        /*0b70*/ 	.word	0x00011d60
        /*0b74*/ 	.word	0x00000000
        /*0b78*/ 	.word	0x00022840
        /*0b7c*/ 	.short	0x010a
        /*0b7e*/ 	.byte	0x3f
	.zero		1


	//   ....[49]....
        /*0b80*/ 	.word	0x00012ac0
        /*0b84*/ 	.word	0x00000008
        /*0b88*/ 	.word	0x00022800
        /*0b8c*/ 	.short	0x0107
        /*0b8e*/ 	.byte	0x3f
	.zero		1


	//   ....[50]....
        /*0b90*/ 	.word	0x00012bc0
        /*0b94*/ 	.word	0x00000002
        /*0b98*/ 	.word	0x00022800
        /*0b9c*/ 	.short	0x0101
        /*0b9e*/ 	.byte	0x3f
	.zero		1


	//   ....[51]....
        /*0ba0*/ 	.word	0x00012be0
        /*0ba4*/ 	.word	0x00000002
        /*0ba8*/ 	.word	0x00022820
        /*0bac*/ 	.short	0x010a
        /*0bae*/ 	.byte	0x3f
	.zero		1


	//   ....[52]....
        /*0bb0*/ 	.word	0x00012cf0
        /*0bb4*/ 	.word	0x00000002
        /*0bb8*/ 	.word	0x00022860
        /*0bbc*/ 	.short	0x010a
        /*0bbe*/ 	.byte	0x3f
	.zero		1


	//   ....[53]....
        /*0bc0*/ 	.word	0x000135b0
        /*0bc4*/ 	.word	0x00000003
        /*0bc8*/ 	.word	0x00022840
        /*0bcc*/ 	.short	0x010a
        /*0bce*/ 	.byte	0x3f
	.zero		1


	//   ....[54]....
        /*0bd0*/ 	.word	0x00013800
        /*0bd4*/ 	.word	0x00000003
        /*0bd8*/ 	.word	0x00022860
        /*0bdc*/ 	.short	0x010a
        /*0bde*/ 	.byte	0x3f
	.zero		1


	//   ....[55]....
        /*0be0*/ 	.word	0x00014060
        /*0be4*/ 	.word	0x00000002
        /*0be8*/ 	.word	0x00022840
        /*0bec*/ 	.short	0x010a
        /*0bee*/ 	.byte	0x3f
	.zero		1


	//   ....[56]....
        /*0bf0*/ 	.word	0x000142a0
        /*0bf4*/ 	.word	0x00000002
        /*0bf8*/ 	.word	0x00022860
        /*0bfc*/ 	.short	0x010a
        /*0bfe*/ 	.byte	0x3f
	.zero		1


	//   ....[57]....
        /*0c00*/ 	.word	0x00014a70
        /*0c04*/ 	.word	0x00000003
        /*0c08*/ 	.word	0x00022840
        /*0c0c*/ 	.short	0x010a
        /*0c0e*/ 	.byte	0x3f
	.zero		1


	//   ....[58]....
        /*0c10*/ 	.word	0x00014cc0
        /*0c14*/ 	.word	0x00000003
        /*0c18*/ 	.word	0x00022860
        /*0c1c*/ 	.short	0x010a
        /*0c1e*/ 	.byte	0x3f
	.zero		1


	//   ....[59]....
        /*0c20*/ 	.word	0x00016100
        /*0c24*/ 	.word	0x00000000
        /*0c28*/ 	.word	0x00022820
        /*0c2c*/ 	.short	0x010a
        /*0c2e*/ 	.byte	0x3f
	.zero		1


	//   ....[60]....
        /*0c30*/ 	.word	0x000162c0
        /*0c34*/ 	.word	0x00000006
        /*0c38*/ 	.word	0x00000000
        /*0c3c*/ 	.short	0x010a
        /*0c3e*/ 	.byte	0x3f
	.zero		1


	//   ....[61]....
        /*0c40*/ 	.word	0x00016330
        /*0c44*/ 	.word	0x00000007
        /*0c48*/ 	.word	0x00000000
        /*0c4c*/ 	.short	0x010a
        /*0c4e*/ 	.byte	0x3f
	.zero		1


	//   ....[62]....
        /*0c50*/ 	.word	0x000163a0
        /*0c54*/ 	.word	0x00000004
        /*0c58*/ 	.word	0x00000000
        /*0c5c*/ 	.short	0x010a
        /*0c5e*/ 	.byte	0x3f
	.zero		1


	//   ....[63]....
        /*0c60*/ 	.word	0x000163d0
        /*0c64*/ 	.word	0x00000003
        /*0c68*/ 	.word	0x00000000
        /*0c6c*/ 	.short	0x010a
        /*0c6e*/ 	.byte	0x3f
	.zero		1


	//   ....[64]....
        /*0c70*/ 	.word	0x00016430
        /*0c74*/ 	.word	0x00000008
        /*0c78*/ 	.word	0x00022800
        /*0c7c*/ 	.short	0x010a
        /*0c7e*/ 	.byte	0x3f
	.zero		1


	//   ....[65]....
        /*0c80*/ 	.word	0x00016480
        /*0c84*/ 	.word	0x00000005
        /*0c88*/ 	.word	0x00022830
        /*0c8c*/ 	.short	0x010a
        /*0c8e*/ 	.byte	0x3f
	.zero		1


	//   ....[66]....
        /*0c90*/ 	.word	0x000164d0
        /*0c94*/ 	.word	0x00000005
        /*0c98*/ 	.word	0x00022850
        /*0c9c*/ 	.short	0x010a
        /*0c9e*/ 	.byte	0x3f
	.zero		1


	//   ....[67]....
        /*0ca0*/ 	.word	0x00016530
        /*0ca4*/ 	.word	0x00000009
        /*0ca8*/ 	.word	0x00022830
        /*0cac*/ 	.short	0x010a
        /*0cae*/ 	.byte	0x3f
	.zero		1


	//   ....[68]....
        /*0cb0*/ 	.word	0x00016580
        /*0cb4*/ 	.word	0x0000000b
        /*0cb8*/ 	.word	0x00022850
        /*0cbc*/ 	.short	0x010a
        /*0cbe*/ 	.byte	0x3f
	.zero		1


	//   ....[69]....
        /*0cc0*/ 	.word	0x000165e0
        /*0cc4*/ 	.word	0x00000002
        /*0cc8*/ 	.word	0x00022830
        /*0ccc*/ 	.short	0x010a
        /*0cce*/ 	.byte	0x3f
	.zero		1


	//   ....[70]....
        /*0cd0*/ 	.word	0x00016630
        /*0cd4*/ 	.word	0x000000b2
        /*0cd8*/ 	.word	0x00022850
        /*0cdc*/ 	.short	0x010a
        /*0cde*/ 	.byte	0x3f
	.zero		1


	//   ....[71]....
        /*0ce0*/ 	.word	0x00016690
        /*0ce4*/ 	.word	0x00000002
        /*0ce8*/ 	.word	0x00022830
        /*0cec*/ 	.short	0x010a
        /*0cee*/ 	.byte	0x3f
	.zero		1


	//   ....[72]....
        /*0cf0*/ 	.word	0x000166e0
        /*0cf4*/ 	.word	0x00000008
        /*0cf8*/ 	.word	0x00022850
        /*0cfc*/ 	.short	0x010a
        /*0cfe*/ 	.byte	0x3f
	.zero		1


	//   ....[73]....
        /*0d00*/ 	.word	0x00016880
        /*0d04*/ 	.word	0x00000000
        /*0d08*/ 	.word	0x00022840
        /*0d0c*/ 	.short	0x010a
        /*0d0e*/ 	.byte	0x3f
	.zero		1


	//   ....[74]....
        /*0d10*/ 	.word	0x00017330
        /*0d14*/ 	.word	0x00000002
        /*0d18*/ 	.word	0x00022820
        /*0d1c*/ 	.short	0x010a
        /*0d1e*/ 	.byte	0x3f
	.zero		1


	//   ....[75]....
        /*0d20*/ 	.word	0x00017380
        /*0d24*/ 	.word	0x00000002
        /*0d28*/ 	.word	0x00022860
        /*0d2c*/ 	.short	0x010a
        /*0d2e*/ 	.byte	0x3f
	.zero		1


	//   ....[76]....
        /*0d30*/ 	.word	0x000173d0
        /*0d34*/ 	.word	0x00000003
        /*0d38*/ 	.word	0x00022840
        /*0d3c*/ 	.short	0x010a
        /*0d3e*/ 	.byte	0x3f
	.zero		1


	//   ....[77]....
        /*0d40*/ 	.word	0x00017420
        /*0d44*/ 	.word	0x00000003
        /*0d48*/ 	.word	0x00022860
        /*0d4c*/ 	.short	0x010a
        /*0d4e*/ 	.byte	0x3f
	.zero		1


	//   ....[78]....
        /*0d50*/ 	.word	0x00017470
        /*0d54*/ 	.word	0x00000002
        /*0d58*/ 	.word	0x00022840
        /*0d5c*/ 	.short	0x010a
        /*0d5e*/ 	.byte	0x3f
	.zero		1


	//   ....[79]....
        /*0d60*/ 	.word	0x000174c0
        /*0d64*/ 	.word	0x00000002
        /*0d68*/ 	.word	0x00022860
        /*0d6c*/ 	.short	0x010a
        /*0d6e*/ 	.byte	0x3f
	.zero		1


	//   ....[80]....
        /*0d70*/ 	.word	0x00017510
        /*0d74*/ 	.word	0x00000003
        /*0d78*/ 	.word	0x00022840
        /*0d7c*/ 	.short	0x010a
        /*0d7e*/ 	.byte	0x3f
	.zero		1


	//   ....[81]....
        /*0d80*/ 	.word	0x00017560
        /*0d84*/ 	.word	0x00000003
        /*0d88*/ 	.word	0x00022860
        /*0d8c*/ 	.short	0x010a
        /*0d8e*/ 	.byte	0x3f
	.zero		1


	//   ....[82]....
        /*0d90*/ 	.word	0x00017ef0
        /*0d94*/ 	.word	0x00000000
        /*0d98*/ 	.word	0x00022820
        /*0d9c*/ 	.short	0x010a
        /*0d9e*/ 	.byte	0x3f
	.zero		1


	//   ....[83]....
        /*0da0*/ 	.word	0x00018090
        /*0da4*/ 	.word	0x00000006
        /*0da8*/ 	.word	0x00000000
        /*0dac*/ 	.short	0x010a
        /*0dae*/ 	.byte	0x3f
	.zero		1


	//   ....[84]....
        /*0db0*/ 	.word	0x000180e0
        /*0db4*/ 	.word	0x00000007
        /*0db8*/ 	.word	0x00000000
        /*0dbc*/ 	.short	0x010a
        /*0dbe*/ 	.byte	0x3f
	.zero		1


	//   ....[85]....
        /*0dc0*/ 	.word	0x00018130
        /*0dc4*/ 	.word	0x00000004
        /*0dc8*/ 	.word	0x00000000
        /*0dcc*/ 	.short	0x010a
        /*0dce*/ 	.byte	0x3f
	.zero		1


	//----- nvinfo : EIATTR_NUM_MBARRIERS
	.align		4
.L_1389:
        /*0dd0*/ 	.byte	0x03, 0x38
        /*0dd2*/ 	.short	0x0016


	//----- nvinfo : EIATTR_EXIT_INSTR_OFFSETS
	.align		4
        /*0dd4*/ 	.byte	0x04, 0x1c
        /*0dd6*/ 	.short	(.L_1391 - .L_1390)


	//   ....[0]....
.L_1390:
        /*0dd8*/ 	.word	0x00000a80


	//   ....[1]....
        /*0ddc*/ 	.word	0x0000fef0


	//   ....[2]....
        /*0de0*/ 	.word	0x00016420


	//----- nvinfo : EIATTR_MAX_THREADS
	.align		4
.L_1391:
        /*0de4*/ 	.byte	0x04, 0x05
        /*0de6*/ 	.short	(.L_1393 - .L_1392)
.L_1392:
        /*0de8*/ 	.word	0x00000180
        /*0dec*/ 	.word	0x00000001
        /*0df0*/ 	.word	0x00000001


	//----- nvinfo : EIATTR_CRS_STACK_SIZE
	.align		4
.L_1393:
        /*0df4*/ 	.byte	0x04, 0x1e
        /*0df6*/ 	.short	(.L_1395 - .L_1394)
.L_1394:
        /*0df8*/ 	.word	0x00000000


	//----- nvinfo : EIATTR_CBANK_PARAM_SIZE
	.align		4
.L_1395:
        /*0dfc*/ 	.byte	0x03, 0x19
        /*0dfe*/ 	.short	0x0af0


	//----- nvinfo : EIATTR_PARAM_CBANK
	.align		4
        /*0e00*/ 	.byte	0x04, 0x0a
        /*0e02*/ 	.short	(.L_1397 - .L_1396)
	.align		4
.L_1396:
        /*0e04*/ 	.word	index@(.nv.constant0._ZN7cutlass13device_kernelIN5flash11enable_sm90INS1_16FlashAttnFwdSm90INS1_25CollectiveMainloopFwdSm90ILi2EN4cute5tupleIJNS5_1CILi1EEES8_S8_EEENS6_IJNS7_ILi128EEENS7_ILi96EEENS7_ILi64EEEEEELi256ENS_10bfloat16_tEfNS_4arch4Sm90ELb0ELb1ELb0ELb1ELb0ELb0ELb0ELb1ELb0ELb1ELb0ELb0EEENS1_21CollectiveEpilogueFwdINS6_IJSA_NS7_ILi256EEESB_EEES9_SE_SG_Li256ELb1ELb1ELb0ELb0EEENS1_36VarlenDynamicPersistentTileSchedulerILi128ELi96ELi256ELi128ELb0ELb1ELb1ELb1ELb0ELb1EEEEEEEEEvNT_6ParamsE)
        /*0e08*/ 	.short	0x0210
        /*0e0a*/ 	.short	0x0af0


	//----- nvinfo : EIATTR_SW_WAR
	.align		4
.L_1397:
        /*0e0c*/ 	.byte	0x04, 0x36
        /*0e0e*/ 	.short	(.L_1399 - .L_1398)
.L_1398:
        /*0e10*/ 	.word	0x00000008
.L_1399:


//--------------------- .nv.info._ZN7cutlass13device_kernelIN5flash11enable_sm90INS1_16FlashAttnFwdSm90INS1_25CollectiveMainloopFwdSm90ILi2EN4cute5tupleIJNS5_1CILi1EEES8_S8_EEENS6_IJNS7_ILi128EEENS7_ILi96EEENS7_ILi64EEEEEELi256ENS_10bfloat16_tEfNS_4arch4Sm90ELb0ELb1ELb0ELb1ELb0ELb1ELb0ELb1ELb0ELb1ELb0ELb0EEENS1_21CollectiveEpilogueFwdINS6_IJSA_NS7_ILi256EEESB_EEES9_SE_SG_Li256ELb1ELb1ELb0ELb0EEENS1_36VarlenDynamicPersistentTileSchedulerILi128ELi96ELi256ELi128ELb0ELb1ELb1ELb1ELb0ELb1EEEEEEEEEvNT_6ParamsE --------------------------
	.section	.nv.info._ZN7cutlass13device_kernelIN5flash11enable_sm90INS1_16FlashAttnFwdSm90INS1_25CollectiveMainloopFwdSm90ILi2EN4cute5tupleIJNS5_1CILi1EEES8_S8_EEENS6_IJNS7_ILi128EEENS7_ILi96EEENS7_ILi64EEEEEELi256ENS_10bfloat16_tEfNS_4arch4Sm90ELb0ELb1ELb0ELb1ELb0ELb1ELb0ELb1ELb0ELb1ELb0ELb0EEENS1_21CollectiveEpilogueFwdINS6_IJSA_NS7_ILi256EEESB_EEES9_SE_SG_Li256ELb1ELb1ELb0ELb0EEENS1_36VarlenDynamicPersistentTileSchedulerILi128ELi96ELi256ELi128ELb0ELb1ELb1ELb1ELb0ELb1EEEEEEEEEvNT_6ParamsE,"",@"SHT_CUDA_INFO"
	.sectionflags	@""
	.align	4


	//----- nvinfo : EIATTR_CUDA_API_VERSION
	.align		4
        /*0000*/ 	.byte	0x04, 0x37
        /*0002*/ 	.short	(.L_1401 - .L_1400)
.L_1400:
        /*0004*/ 	.word	0x00000082


	//----- nvinfo : EIATTR_KPARAM_INFO
	.align		4
.L_1401:
        /*0008*/ 	.byte	0x04, 0x17
        /*000a*/ 	.short	(.L_1403 - .L_1402)
.L_1402:
        /*000c*/ 	.word	0x00000000
        /*0010*/ 	.short	0x0000
        /*0012*/ 	.short	0x0070
        /*0014*/ 	.byte	0x00, 0xf0, 0x01, 0x2a


	//----- nvinfo : EIATTR_SPARSE_MMA_MASK
	.align		4
.L_1403:
        /*0018*/ 	.byte	0x03, 0x50
        /*001a*/ 	.short	0x0000


	//----- nvinfo : EIATTR_MAXREG_COUNT
	.align		4
        /*001c*/ 	.byte	0x03, 0x1b
        /*001e*/ 	.short	0x00a8


	//----- nvinfo : EIATTR_NUM_BARRIERS
	.align		4
        /*0020*/ 	.byte	0x02, 0x4c
        /*0022*/ 	.byte	0x10
	.zero		1


	//----- nvinfo : EIATTR_EXTERNS
	.align		4
        /*0024*/ 	.byte	0x04, 0x0f
        /*0026*/ 	.short	(.L_1405 - .L_1404)


	//   ....[0]....
	.align		4
.L_1404:
        /*0028*/ 	.word	index@(__assertfail)


	//----- nvinfo : EIATTR_ANNOTATIONS
	.align		4
.L_1405:
        /*002c*/ 	.byte	0x04, 0x55
        /*002e*/ 	.short	(.L_1407 - .L_1406)


	//   ....[0]....
.L_1406:
        /* <DEDUP_REMOVED lines=79> */


	//----- nvinfo : EIATTR_MERCURY_ISA_VERSION
	.align		4
.L_1407:
        /*0510*/ 	.byte	0x03, 0x5f
        /*0512*/ 	.short	0x0101


	//----- nvinfo : EIATTR_UNUSED_LOAD_BYTE_OFFSET
	.align		4
        /*0514*/ 	.byte	0x04, 0x44
        /*0516*/ 	.short	(.L_1409 - .L_1408)


	//   ....[0]....
.L_1408:
        /*0518*/ 	.word	0x00000ac0
        /*051c*/ 	.word	0x0000fff0


	//   ....[1]....
        /*0520*/ 	.word	0x00015230
        /*0524*/ 	.word	0x0000fff0


	//----- nvinfo : EIATTR_INT_WARP_WIDE_INSTR_OFFSETS
	.align		4
.L_1409:
        /*0528*/ 	.byte	0x04, 0x31
        /*052a*/ 	.short	(.L_1411 - .L_1410)


	//   ....[0]....
.L_1410:
        /*052c*/ 	.word	0x00000180


	//   ....[1]....
        /*0530*/ 	.word	0x00000220


	//   ....[2]....
        /*0534*/ 	.word	0x00000290


	//   ....[3]....
        /*0538*/ 	.word	0x0001b040


	//   ....[4]....
        /*053c*/ 	.word	0x0001b0d0


	//   ....[5]....
        /*0540*/ 	.word	0x0001ee40


	//   ....[6]....
        /*0544*/ 	.word	0x0001eed0


	//----- nvinfo : EIATTR_COOP_GROUP_MASK_REGIDS
	.align		4
.L_1411:
        /*0548*/ 	.byte	0x04, 0x29
        /*054a*/ 	.short	(.L_1413 - .L_1412)


	//   ....[0]....
.L_1412:
        /*054c*/ 	.word	0xffffffff


	//   ....[1]....
        /*0550*/ 	.word	0xffffffff


	//   ....[2]....
        /*0554*/ 	.word	0xffffffff


	//   ....[3]....
        /*0558*/ 	.word	0xffffffff


	//   ....[4]....
        /*055c*/ 	.word	0xffffffff


	//   ....[5]....
        /*0560*/ 	.word	0xffffffff


	//   ....[6]....
        /*0564*/ 	.word	0xffffffff


	//   ....[7]....
        /*0568*/ 	.word	0xffffffff


	//   ....[8]....
        /*056c*/ 	.word	0xffffffff


	//   ....[9]....
        /*0570*/ 	.word	0xffffffff


	//   ....[10]....
        /*0574*/ 	.word	0xffffffff


	//   ....[11]....
        /*0578*/ 	.word	0xffffffff


	//   ....[12]....
        /*057c*/ 	.word	0xffffffff


	//   ....[13]....
        /*0580*/ 	.word	0xffffffff


	//   ....[14]....
        /*0584*/ 	.word	0xffffffff


	//   ....[15]....
        /*0588*/ 	.word	0xffffffff


	//   ....[16]....
        /*058c*/ 	.word	0xffffffff


	//   ....[17]....
        /*0590*/ 	.word	0xffffffff


	//   ....[18]....
        /*0594*/ 	.word	0xffffffff


	//   ....[19]....
        /*0598*/ 	.word	0xffffffff


	//   ....[20]....
        /*059c*/ 	.word	0xffffffff


	//   ....[21]....
        /*05a0*/ 	.word	0xffffffff


	//   ....[22]....
        /*05a4*/ 	.word	0xffffffff


	//   ....[23]....
        /*05a8*/ 	.word	0xffffffff


	//   ....[24]....
        /*05ac*/ 	.word	0xffffffff


	//   ....[25]....
        /*05b0*/ 	.word	0xffffffff


	//   ....[26]....
        /*05b4*/ 	.word	0xffffffff


	//   ....[27]....
        /*05b8*/ 	.word	0xffffffff


	//   ....[28]....
        /*05bc*/ 	.word	0xffffffff


	//   ....[29]....
        /*05c0*/ 	.word	0xffffffff


	//   ....[30]....
        /*05c4*/ 	.word	0xffffffff


	//   ....[31]....
        /*05c8*/ 	.word	0xffffffff


	//   ....[32]....
        /*05cc*/ 	.word	0xffffffff


	//   ....[33]....
        /*05d0*/ 	.word	0xffffffff


	//   ....[34]....
        /*05d4*/ 	.word	0xffffffff


	//   ....[35]....
        /*05d8*/ 	.word	0xffffffff


	//   ....[36]....
        /*05dc*/ 	.word	0xffffffff


	//   ....[37]....
        /*05e0*/ 	.word	0xffffffff


	//   ....[38]....
        /*05e4*/ 	.word	0xffffffff


	//   ....[39]....
        /*05e8*/ 	.word	0xffffffff


	//   ....[40]....
        /*05ec*/ 	.word	0xffffffff


	//   ....[41]....
        /*05f0*/ 	.word	0xffffffff


	//   ....[42]....
        /*05f4*/ 	.word	0xffffffff


	//   ....[43]....
        /*05f8*/ 	.word	0xffffffff


	//   ....[44]....
        /*05fc*/ 	.word	0xffffffff


	//   ....[45]....
        /*0600*/ 	.word	0xffffffff


	//   ....[46]....
        /*0604*/ 	.word	0xffffffff


	//   ....[47]....
        /*0608*/ 	.word	0xffffffff


	//   ....[48]....
        /*060c*/ 	.word	0xffffffff


	//   ....[49]....
        /*0610*/ 	.word	0xffffffff


	//   ....[50]....
        /*0614*/ 	.word	0xffffffff


	//   ....[51]....
        /*0618*/ 	.word	0xffffffff


	//   ....[52]....
        /*061c*/ 	.word	0xffffffff


	//   ....[53]....
        /*0620*/ 	.word	0xffffffff


	//   ....[54]....
        /*0624*/ 	.word	0xffffffff


	//   ....[55]....
        /*0628*/ 	.word	0xffffffff


	//   ....[56]....
        /*062c*/ 	.word	0xffffffff


	//   ....[57]....
        /*0630*/ 	.word	0xffffffff


	//   ....[58]....
        /*0634*/ 	.word	0xffffffff


	//   ....[59]....
        /*0638*/ 	.word	0xffffffff


	//   ....[60]....
        /*063c*/ 	.word	0xffffffff


	//   ....[61]....
        /*0640*/ 	.word	0xffffffff


	//   ....[62]....
        /*0644*/ 	.word	0xffffffff


	//   ....[63]....
        /*0648*/ 	.word	0xffffffff


	//   ....[64]....
        /*064c*/ 	.word	0xffffffff


	//   ....[65]....
        /*0650*/ 	.word	0xffffffff


	//   ....[66]....
        /*0654*/ 	.word	0xffffffff


	//   ....[67]....
        /*0658*/ 	.word	0xffffffff


	//   ....[68]....
        /*065c*/ 	.word	0xffffffff


	//   ....[69]....
        /*0660*/ 	.word	0xffffffff


	//   ....[70]....
        /*0664*/ 	.word	0xffffffff


	//   ....[71]....
        /*0668*/ 	.word	0xffffffff


	//   ....[72]....
        /*066c*/ 	.word	0xffffffff


	//   ....[73]....
        /*0670*/ 	.word	0xffffffff


	//   ....[74]....
        /*0674*/ 	.word	0xffffffff


	//   ....[75]....
        /*0678*/ 	.word	0xffffffff


	//   ....[76]....
        /*067c*/ 	.word	0xffffffff


	//   ....[77]....
        /*0680*/ 	.word	0xffffffff


	//   ....[78]....
        /*0684*/ 	.word	0xffffffff


	//   ....[79]....
        /*0688*/ 	.word	0xffffffff


	//   ....[80]....
        /*068c*/ 	.word	0xffffffff


	//   ....[81]....
        /*0690*/ 	.word	0xffffffff


	//   ....[82]....
        /*0694*/ 	.word	0xffffffff


	//   ....[83]....
        /*0698*/ 	.word	0xffffffff


	//   ....[84]....
        /*069c*/ 	.word	0xffffffff


	//   ....[85]....
        /*06a0*/ 	.word	0xffffffff


	//   ....[86]....
        /*06a4*/ 	.word	0xffffffff


	//   ....[87]....
        /*06a8*/ 	.word	0xffffffff


	//   ....[88]....
        /*06ac*/ 	.word	0xffffffff


	//   ....[89]....
        /*06b0*/ 	.word	0xffffffff


	//   ....[90]....
        /*06b4*/ 	.word	0xffffffff


	//   ....[91]....
        /*06b8*/ 	.word	0xffffffff


	//   ....[92]....
        /*06bc*/ 	.word	0xffffffff


	//   ....[93]....
        /*06c0*/ 	.word	0xffffffff


	//   ....[94]....
        /*06c4*/ 	.word	0xffffffff


	//   ....[95]....
        /*06c8*/ 	.word	0xffffffff


	//   ....[96]....
        /*06cc*/ 	.word	0xffffffff


	//   ....[97]....
        /*06d0*/ 	.word	0xffffffff


	//   ....[98]....
        /*06d4*/ 	.word	0xffffffff


	//   ....[99]....
        /*06d8*/ 	.word	0xffffffff


	//   ....[100]....
        /*06dc*/ 	.word	0xffffffff


	//   ....[101]....
        /*06e0*/ 	.word	0xffffffff


	//   ....[102]....
        /*06e4*/ 	.word	0xffffffff


	//   ....[103]....
        /*06e8*/ 	.word	0xffffffff


	//   ....[104]....
        /*06ec*/ 	.word	0xffffffff


	//   ....[105]....
        /*06f0*/ 	.word	0xffffffff


	//   ....[106]....
        /*06f4*/ 	.word	0xffffffff


	//   ....[107]....
        /*06f8*/ 	.word	0xffffffff


	//   ....[108]....
        /*06fc*/ 	.word	0xffffffff


	//   ....[109]....
        /*0700*/ 	.word	0xffffffff


	//   ....[110]....
        /*0704*/ 	.word	0xffffffff


	//   ....[111]....
        /*0708*/ 	.word	0xffffffff


	//   ....[112]....
        /*070c*/ 	.word	0xffffffff


	//   ....[113]....
        /*0710*/ 	.word	0xffffffff


	//   ....[114]....
        /*0714*/ 	.word	0xffffffff


	//   ....[115]....
        /*0718*/ 	.word	0xffffffff


	//   ....[116]....
        /*071c*/ 	.word	0xffffffff


	//   ....[117]....
        /*0720*/ 	.word	0xffffffff


	//   ....[118]....
        /*0724*/ 	.word	0xffffffff


	//   ....[119]....
        /*0728*/ 	.word	0xffffffff


	//   ....[120]....
        /*072c*/ 	.word	0xffffffff


	//   ....[121]....
        /*0730*/ 	.word	0xffffffff


	//   ....[122]....
        /*0734*/ 	.word	0x0500000f


	//   ....[123]....
        /*0738*/ 	.word	0x0500000f


	//   ....[124]....
        /*073c*/ 	.word	0x0500000f


	//   ....[125]....
        /*0740*/ 	.word	0x0500000f


	//   ....[126]....
        /*0744*/ 	.word	0x0500000f


	//   ....[127]....
        /*0748*/ 	.word	0x0500000f


	//   ....[128]....
        /*074c*/ 	.word	0x0500000f


	//   ....[129]....
        /*0750*/ 	.word	0x0500000f


	//   ....[130]....
        /*0754*/ 	.word	0x0500000f


	//   ....[131]....
        /*0758*/ 	.word	0x0500000f


	//   ....[132]....
        /*075c*/ 	.word	0x0500000f


	//   ....[133]....
        /*0760*/ 	.word	0x0500000f


	//   ....[134]....
        /*0764*/ 	.word	0x0500000f


	//   ....[135]....
        /*0768*/ 	.word	0x0500000f


	//   ....[136]....
        /*076c*/ 	.word	0x0500000f


	//   ....[137]....
        /*0770*/ 	.word	0x0500000f


	//   ....[138]....
        /*0774*/ 	.word	0x0500000f


	//   ....[139]....
        /*0778*/ 	.word	0x0500000f


	//   ....[140]....
        /*077c*/ 	.word	0x0500000f


	//   ....[141]....
        /*0780*/ 	.word	0x0500000f


	//   ....[142]....
        /*0784*/ 	.word	0x0500000f


	//   ....[143]....
        /*0788*/ 	.word	0x0500000f


	//   ....[144]....
        /*078c*/ 	.word	0x0500000f


	//   ....[145]....
        /*0790*/ 	.word	0x0500000f


	//   ....[146]....
        /*0794*/ 	.word	0x0500000f


	//   ....[147]....
        /*0798*/ 	.word	0x0500000f


	//   ....[148]....
        /*079c*/ 	.word	0x0500000f


	//   ....[149]....
        /*07a0*/ 	.word	0x0500000f


	//   ....[150]....
        /*07a4*/ 	.word	0x0500000f


	//   ....[151]....
        /*07a8*/ 	.word	0x0500000f


	//   ....[152]....
        /*07ac*/ 	.word	0x0500000f


	//   ....[153]....
        /*07b0*/ 	.word	0x0500000f


	//   ....[154]....
        /*07b4*/ 	.word	0x0500000f


	//   ....[155]....
        /*07b8*/ 	.word	0x0500000f


	//   ....[156]....
        /*07bc*/ 	.word	0x0500000f


	//   ....[157]....
        /*07c0*/ 	.word	0x0500000f


	//   ....[158]....
        /*07c4*/ 	.word	0x0500000f


	//   ....[159]....
        /*07c8*/ 	.word	0x0500000f


	//   ....[160]....
        /*07cc*/ 	.word	0x0500000f


	//   ....[161]....
        /*07d0*/ 	.word	0x0500000f


	//   ....[162]....
        /*07d4*/ 	.word	0x0500000f


	//   ....[163]....
        /*07d8*/ 	.word	0x0500000f


	//   ....[164]....
        /*07dc*/ 	.word	0x0500000f


	//   ....[165]....
        /*07e0*/ 	.word	0x0500000f


	//   ....[166]....
        /*07e4*/ 	.word	0x0500000f


	//   ....[167]....
        /*07e8*/ 	.word	0x0500000f


	//   ....[168]....
        /*07ec*/ 	.word	0x0500000f


	//   ....[169]....
        /*07f0*/ 	.word	0x0500000f


	//   ....[170]....
        /*07f4*/ 	.word	0x0500000f


	//   ....[171]....
        /*07f8*/ 	.word	0x0500000f


	//   ....[172]....
        /*07fc*/ 	.word	0x0500000f


	//   ....[173]....
        /*0800*/ 	.word	0x0500000f


	//   ....[174]....
        /*0804*/ 	.word	0x0500000f


	//   ....[175]....
        /*0808*/ 	.word	0x0500000f


	//   ....[176]....
        /*080c*/ 	.word	0x0500000f


	//   ....[177]....
        /*0810*/ 	.word	0x0500000f


	//   ....[178]....
        /*0814*/ 	.word	0x0500000f


	//   ....[179]....
        /*0818*/ 	.word	0x0500000f


	//   ....[180]....
        /*081c*/ 	.word	0x0500000f


	//   ....[181]....
        /*0820*/ 	.word	0x0500000f


	//   ....[182]....
        /*0824*/ 	.word	0x0500000f


	//----- nvinfo : EIATTR_COOP_GROUP_INSTR_OFFSETS
	.align		4
.L_1413:
        /*0828*/ 	.byte	0x04, 0x28
        /*082a*/ 	.short	(.L_1415 - .L_1414)


	//   ....[0]....
.L_1414:
        /*082c*/ 	.word	0x00000060


	//   ....[1]....
        /*0830*/ 	.word	0x00000190


	//   ....[2]....
        /*0834*/ 	.word	0x00000240


	//   ....[3]....
        /*0838*/ 	.word	0x00000400


	//   ....[4]....
        /*083c*/ 	.word	0x00000560


	//   ....[5]....
        /*0840*/ 	.word	0x00000680


	//   ....[6]....
        /*0844*/ 	.word	0x000007e0


	//   ....[7]....
        /*0848*/ 	.word	0x000065a0


	//   ....[8]....
        /*084c*/ 	.word	0x00006cc0


	//   ....[9]....
        /*0850*/ 	.word	0x00006cd0


	//   ....[10]....
        /*0854*/ 	.word	0x00006ce0


	//   ....[11]....
        /*0858*/ 	.word	0x00006cf0


	//   ....[12]....
        /*085c*/ 	.word	0x00007020


	//   ....[13]....
        /*0860*/ 	.word	0x00007030


	//   ....[14]....
        /*0864*/ 	.word	0x00007040


	//   ....[15]....
        /*0868*/ 	.word	0x00007050


	//   ....[16]....
        /*086c*/ 	.word	0x00008350


	//   ....[17]....
        /*0870*/ 	.word	0x00008370


	//   ....[18]....
        /*0874*/ 	.word	0x00008380


	//   ....[19]....
        /*0878*/ 	.word	0x00008390


	//   ....[20]....
        /*087c*/ 	.word	0x00008470


	//   ....[21]....
        /*0880*/ 	.word	0x00008480


	//   ....[22]....
        /*0884*/ 	.word	0x00008510


	//   ....[23]....
        /*0888*/ 	.word	0x00008560


	//   ....[24]....
        /*088c*/ 	.word	0x00009be0


	//   ....[25]....
        /*0890*/ 	.word	0x0000a5e0


	//   ....[26]....
        /*0894*/ 	.word	0x0000abf0


	//   ....[27]....
        /*0898*/ 	.word	0x0000ad00


	//   ....[28]....
        /*089c*/ 	.word	0x0000b1c0


	//   ....[29]....
        /*08a0*/ 	.word	0x0000b2b0


	//   ....[30]....
        /*08a4*/ 	.word	0x0000c660


	//   ....[31]....
        /*08a8*/ 	.word	0x0000d120


	//   ....[32]....
        /*08ac*/ 	.word	0x0000d6c0


	//   ....[33]....
        /*08b0*/ 	.word	0x0000d820


	//   ....[34]....
        /*08b4*/ 	.word	0x0000e1b0


	//   ....[35]....
        /*08b8*/ 	.word	0x0000e380


	//   ....[36]....
        /*08bc*/ 	.word	0x0000fc40


	//   ....[37]....
        /*08c0*/ 	.word	0x0000fc60


	//   ....[38]....
        /*08c4*/ 	.word	0x000105c0


	//   ....[39]....
        /*08c8*/ 	.word	0x00010660


	//   ....[40]....
        /*08cc*/ 	.word	0x000118f0


	//   ....[41]....
        /*08d0*/ 	.word	0x000124c0


	//   ....[42]....
        /*08d4*/ 	.word	0x00012a60


	//   ....[43]....
        /*08d8*/ 	.word	0x00012b80


	//   ....[44]....
        /*08dc*/ 	.word	0x00013710


	//   ....[45]....
        /*08e0*/ 	.word	0x00013820


	//   ....[46]....
        /*08e4*/ 	.word	0x000147b0


	//   ....[47]....
        /*08e8*/ 	.word	0x00014810


	//   ....[48]....
        /*08ec*/ 	.word	0x00014870


	//   ....[49]....
        /*08f0*/ 	.word	0x000148c0


	//   ....[50]....
        /*08f4*/ 	.word	0x00016230


	//   ....[51]....
        /*08f8*/ 	.word	0x00016270


	//   ....[52]....
        /*08fc*/ 	.word	0x000162a0


	//   ....[53]....
        /*0900*/ 	.word	0x000162d0


	//   ....[54]....
        /*0904*/ 	.word	0x00016c50


	//   ....[55]....
        /*0908*/ 	.word	0x00016c70


	//   ....[56]....
        /*090c*/ 	.word	0x00016dc0


	//   ....[57]....
        /*0910*/ 	.word	0x00016de0


	//   ....[58]....
        /*0914*/ 	.word	0x00016f20


	//   ....[59]....
        /*0918*/ 	.word	0x00016f40


	//   ....[60]....
        /*091c*/ 	.word	0x00017080


	//   ....[61]....
        /*0920*/ 	.word	0x00017090


	//   ....[62]....
        /*0924*/ 	.word	0x000178f0


	//   ....[63]....
        /*0928*/ 	.word	0x00017900


	//   ....[64]....
        /*092c*/ 	.word	0x00017ae0


	//   ....[65]....
        /*0930*/ 	.word	0x00017af0


	//   ....[66]....
        /*0934*/ 	.word	0x00017cc0


	//   ....[67]....
        /*0938*/ 	.word	0x00017cd0


	//   ....[68]....
        /*093c*/ 	.word	0x00017ea0


	//   ....[69]....
        /*0940*/ 	.word	0x00017eb0


	//   ....[70]....
        /*0944*/ 	.word	0x000180e0


	//   ....[71]....
        /*0948*/ 	.word	0x000182b0


	//   ....[72]....
        /*094c*/ 	.word	0x000182e0


	//   ....[73]....
        /*0950*/ 	.word	0x00018310


	//   ....[74]....
        /*0954*/ 	.word	0x00018340


	//   ....[75]....
        /*0958*/ 	.word	0x00018370


	//   ....[76]....
        /*095c*/ 	.word	0x000183a0


	//   ....[77]....
        /*0960*/ 	.word	0x00018510


	//   ....[78]....
        /*0964*/ 	.word	0x00018540


	//   ....[79]....
        /*0968*/ 	.word	0x00018570


	//   ....[80]....
        /*096c*/ 	.word	0x000185a0


	//   ....[81]....
        /*0970*/ 	.word	0x000185d0


	//   ....[82]....
        /*0974*/ 	.word	0x00018600


	//   ....[83]....
        /*0978*/ 	.word	0x000186a0


	//   ....[84]....
        /*097c*/ 	.word	0x00018700


	//   ....[85]....
        /*0980*/ 	.word	0x00018790


	//   ....[86]....
        /*0984*/ 	.word	0x00019840


	//   ....[87]....
        /*0988*/ 	.word	0x0001b600


	//   ....[88]....
        /*098c*/ 	.word	0x0001c130


	//   ....[89]....
        /*0990*/ 	.word	0x0001c150


	//   ....[90]....
        /*0994*/ 	.word	0x0001c200


	//   ....[91]....
        /*0998*/ 	.word	0x0001c210


	//   ....[92]....
        /*099c*/ 	.word	0x0001c290


	//   ....[93]....
        /*09a0*/ 	.word	0x0001c2a0


	//   ....[94]....
        /*09a4*/ 	.word	0x0001c320


	//   ....[95]....
        /*09a8*/ 	.word	0x0001c330


	//   ....[96]....
        /*09ac*/ 	.word	0x0001c3b0


	//   ....[97]....
        /*09b0*/ 	.word	0x0001c3c0


	//   ....[98]....
        /*09b4*/ 	.word	0x0001c440


	//   ....[99]....
        /*09b8*/ 	.word	0x0001c450


	//   ....[100]....
        /*09bc*/ 	.word	0x0001c4d0


	//   ....[101]....
        /*09c0*/ 	.word	0x0001c4e0


	//   ....[102]....
        /*09c4*/ 	.word	0x0001c530


	//   ....[103]....
        /*09c8*/ 	.word	0x0001c550


	//   ....[104]....
        /*09cc*/ 	.word	0x0001f0d0


	//   ....[105]....
        /*09d0*/ 	.word	0x0001f130


	//   ....[106]....
        /*09d4*/ 	.word	0x0001f160


	//   ....[107]....
        /*09d8*/ 	.word	0x0001f190


	//   ....[108]....
        /*09dc*/ 	.word	0x0001f1c0


	//   ....[109]....
        /*09e0*/ 	.word	0x0001f1f0


	//   ....[110]....
        /*09e4*/ 	.word	0x0001f220


	//   ....[111]....
        /*09e8*/ 	.word	0x0001f230


	//   ....[112]....
        /*09ec*/ 	.word	0x0001f3b0


	//   ....[113]....
        /*09f0*/ 	.word	0x0001f3e0


	//   ....[114]....
        /*09f4*/ 	.word	0x0001f410


	//   ....[115]....
        /*09f8*/ 	.word	0x0001f440


	//   ....[116]....
        /*09fc*/ 	.word	0x0001f470


	//   ....[117]....
        /*0a00*/ 	.word	0x0001f4a0


	//   ....[118]....
        /*0a04*/ 	.word	0x0001f560


	//   ....[119]....
        /*0a08*/ 	.word	0x0001f580


	//   ....[120]....
        /*0a0c*/ 	.word	0x0001f5f0


	//   ....[121]....
        /*0a10*/ 	.word	0x0001fcc0


	//   ....[122]....
        /*0a14*/ 	.word	0x00020150


	//   ....[123]....
        /*0a18*/ 	.word	0x000201f0


	//   ....[124]....
        /*0a1c*/ 	.word	0x00020280


	//   ....[125]....
        /*0a20*/ 	.word	0x000202d0


	//   ....[126]....
        /*0a24*/ 	.word	0x00020320


	//   ....[127]....
        /*0a28*/ 	.word	0x000203b0


	//   ....[128]....
        /*0a2c*/ 	.word	0x00020440


	//   ....[129]....
        /*0a30*/ 	.word	0x00020490


	//   ....[130]....
        /*0a34*/ 	.word	0x000204e0


	//   ....[131]....
        /*0a38*/ 	.word	0x000205d0


	//   ....[132]....
        /*0a3c*/ 	.word	0x00020680


	//   ....[133]....
        /*0a40*/ 	.word	0x00020700


	//   ....[134]....
        /*0a44*/ 	.word	0x00020780


	//   ....[135]....
        /*0a48*/ 	.word	0x00020820


	//   ....[136]....
        /*0a4c*/ 	.word	0x000208c0


	//   ....[137]....
        /*0a50*/ 	.word	0x00020940


	//   ....[138]....
        /*0a54*/ 	.word	0x00020a50


	//   ....[139]....
        /*0a58*/ 	.word	0x00020e30


	//   ....[140]....
        /*0a5c*/ 	.word	0x00020e80


	//   ....[141]....
        /*0a60*/ 	.word	0x00020f10


	//   ....[142]....
        /*0a64*/ 	.word	0x00020fa0


	//   ....[143]....
        /*0a68*/ 	.word	0x00021030


	//   ....[144]....
        /*0a6c*/ 	.word	0x000210c0


	//   ....[145]....
        /*0a70*/ 	.word	0x00021150


	//   ....[146]....
        /*0a74*/ 	.word	0x000211e0


	//   ....[147]....
        /*0a78*/ 	.word	0x000212a0


	//   ....[148]....
        /*0a7c*/ 	.word	0x00021590


	//   ....[149]....
        /*0a80*/ 	.word	0x00021750


	//   ....[150]....
        /*0a84*/ 	.word	0x000217a0


	//   ....[151]....
        /*0a88*/ 	.word	0x00021800


	//   ....[152]....
        /*0a8c*/ 	.word	0x000218f0


	//   ....[153]....
        /*0a90*/ 	.word	0x00021950


	//   ....[154]....
        /*0a94*/ 	.word	0x00021a40


	//   ....[155]....
        /*0a98*/ 	.word	0x00021aa0


	//   ....[156]....
        /*0a9c*/ 	.word	0x00021b90


	//   ....[157]....
        /*0aa0*/ 	.word	0x00021bf0


	//   ....[158]....
        /*0aa4*/ 	.word	0x00021ce0


	//   ....[159]....
        /*0aa8*/ 	.word	0x00021d40


	//   ....[160]....
        /*0aac*/ 	.word	0x00021e30


	//   ....[161]....
        /*0ab0*/ 	.word	0x00021e90


	//   ....[162]....
        /*0ab4*/ 	.word	0x00021f60


	//   ....[163]....
        /*0ab8*/ 	.word	0x00021fe0


	//   ....[164]....
        /*0abc*/ 	.word	0x000220b0


	//   ....[165]....
        /*0ac0*/ 	.word	0x000223e0


	//   ....[166]....
        /*0ac4*/ 	.word	0x00022480


	//   ....[167]....
        /*0ac8*/ 	.word	0x000225a0


	//   ....[168]....
        /*0acc*/ 	.word	0x00022610


	//   ....[169]....
        /*0ad0*/ 	.word	0x00022690


	//   ....[170]....
        /*0ad4*/ 	.word	0x00022710


	//   ....[171]....
        /*0ad8*/ 	.word	0x00022790


	//   ....[172]....
        /*0adc*/ 	.word	0x00022820


	//   ....[173]....
        /*0ae0*/ 	.word	0x000228c0


	//   ....[174]....
        /*0ae4*/ 	.word	0x00022960


	//   ....[175]....
        /*0ae8*/ 	.word	0x000229d0


	//   ....[176]....
        /*0aec*/ 	.word	0x00022a40


	//   ....[177]....
        /*0af0*/ 	.word	0x00022ab0


	//   ....[178]....
        /*0af4*/ 	.word	0x00022b30


	//   ....[179]....
        /*0af8*/ 	.word	0x00022bb0


	//   ....[180]....
        /*0afc*/ 	.word	0x00022c50


	//   ....[181]....
        /*0b00*/ 	.word	0x00022ce0


	//   ....[182]....
        /*0b04*/ 	.word	0x00022e10


	//----- nvinfo : EIATTR_REG_RECONFIG
	.align		4
.L_1415:
        /*0b08*/ 	.byte	0x01, 0x54
	.zero		2


	//----- nvinfo : EIATTR_SYSCALL_OFFSETS
	.align		4
        /*0b0c*/ 	.byte	0x04, 0x46
        /*0b0e*/ 	.short	(.L_1417 - .L_1416)


	//   ....[0]....
.L_1416:
        /*0b10*/ 	.word	0x00001b90


	//   ....[1]....
        /*0b14*/ 	.word	0x00001ce0


	//   ....[2]....
        /*0b18*/ 	.word	0x00006740


	//   ....[3]....
        /*0b1c*/ 	.word	0x00006a50


	//   ....[4]....
        /*0b20*/ 	.word	0x0001b240


	//   ....[5]....
        /*0b24*/ 	.word	0x0001b390


	//   ....[6]....
        /*0b28*/ 	.word	0x0001b480


	//   ....[7]....
        /*0b2c*/ 	.word	0x0001bcf0


	//----- nvinfo : EIATTR_MBARRIER_INSTR_OFFSETS
	.align		4
.L_1417:
        /*0b30*/ 	.byte	0x04, 0x39
        /*0b32*/ 	.short	(.L_1419 - .L_1418)


	//   ....[0]....
.L_1418:
        /*0b34*/ 	.word	0x000002b0
        /*0b38*/ 	.word	0x000000ff
        /*0b3c*/ 	.word	0x00022800
        /*0b40*/ 	.short	0x0100
        /*0b42*/ 	.byte	0x08
	.zero		1


	//   ....[1]....
        /*0b44*/ 	.word	0x000002c0
        /*0b48*/ 	.word	0x000000ff
        /*0b4c*/ 	.word	0x00022820
        /*0b50*/ 	.short	0x0100
        /*0b52*/ 	.byte	0x08
	.zero		1


	//   ....[2]....
        /*0b54*/ 	.word	0x000003b0
        /*0b58*/ 	.word	0x000000ff
        /*0b5c*/ 	.word	0x00022830
        /*0b60*/ 	.short	0x0100
        /*0b62*/ 	.byte	0x08
	.zero		1


	//   ....[3]....
        /*0b64*/ 	.word	0x000003c0
        /*0b68*/ 	.word	0x000000ff
        /*0b6c*/ 	.word	0x00022840
        /*0b70*/ 	.short	0x0100
        /*0b72*/ 	.byte	0x08
	.zero		1


	//   ....[4]....
        /*0b74*/ 	.word	0x000003d0
        /*0b78*/ 	.word	0x000000ff
        /*0b7c*/ 	.word	0x00022838
        /*0b80*/ 	.short	0x0100
        /*0b82*/ 	.byte	0x08
	.zero		1


	//   ....[5]....
        /*0b84*/ 	.word	0x000003e0
        /*0b88*/ 	.word	0x000000ff
        /*0b8c*/ 	.word	0x00022848
        /*0b90*/ 	.short	0x0100
        /*0b92*/ 	.byte	0x08
	.zero		1


	//   ....[6]....
        /*0b94*/ 	.word	0x00000510
        /*0b98*/ 	.word	0x000000ff
        /*0b9c*/ 	.word	0x00022850
        /*0ba0*/ 	.short	0x0100
        /*0ba2*/ 	.byte	0x08
	.zero		1


	//   ....[7]....
        /*0ba4*/ 	.word	0x00000520
        /*0ba8*/ 	.word	0x000000ff
        /*0bac*/ 	.word	0x00022860
        /*0bb0*/ 	.short	0x0100
        /*0bb2*/ 	.byte	0x08
	.zero		1


	//   ....[8]....
        /*0bb4*/ 	.word	0x00000530
        /*0bb8*/ 	.word	0x000000ff
        /*0bbc*/ 	.word	0x00022858
        /*0bc0*/ 	.short	0x0100
        /*0bc2*/ 	.byte	0x08
	.zero		1


	//   ....[9]....
        /*0bc4*/ 	.word	0x00000540
        /*0bc8*/ 	.word	0x000000ff
        /*0bcc*/ 	.word	0x00022868
        /*0bd0*/ 	.short	0x0100
        /*0bd2*/ 	.byte	0x08
	.zero		1


	//   ....[10]....
        /*0bd4*/ 	.word	0x00000630
        /*0bd8*/ 	.word	0x000000ff
        /*0bdc*/ 	.word	0x00022870
        /*0be0*/ 	.short	0x0100
        /*0be2*/ 	.byte	0x06
	.zero		1


	//   ....[11]....
        /*0be4*/ 	.word	0x00000640
        /*0be8*/ 	.word	0x000000ff
        /*0bec*/ 	.word	0x00022880
        /*0bf0*/ 	.short	0x0100
        /*0bf2*/ 	.byte	0x06
	.zero		1


	//   ....[12]....
        /*0bf4*/ 	.word	0x00000650
        /*0bf8*/ 	.word	0x000000ff
        /*0bfc*/ 	.word	0x00022878
        /*0c00*/ 	.short	0x0100
        /*0c02*/ 	.byte	0x06
	.zero		1


	//   ....[13]....
        /*0c04*/ 	.word	0x00000660
        /*0c08*/ 	.word	0x000000ff
        /*0c0c*/ 	.word	0x00022888
        /*0c10*/ 	.short	0x0100
        /*0c12*/ 	.byte	0x06
	.zero		1


	//   ....[14]....
        /*0c14*/ 	.word	0x00000790
        /*0c18*/ 	.word	0x000000ff
        /*0c1c*/ 	.word	0x00022890
        /*0c20*/ 	.short	0x0100
        /*0c22*/ 	.byte	0x08
	.zero		1


	//   ....[15]....
        /*0c24*/ 	.word	0x000007a0
        /*0c28*/ 	.word	0x000000ff
        /*0c2c*/ 	.word	0x000228a0
        /*0c30*/ 	.short	0x0100
        /*0c32*/ 	.byte	0x08
	.zero		1


	//   ....[16]....
        /*0c34*/ 	.word	0x000007b0
        /*0c38*/ 	.word	0x000000ff
        /*0c3c*/ 	.word	0x00022898
        /*0c40*/ 	.short	0x0100
        /*0c42*/ 	.byte	0x08
	.zero		1


	//   ....[17]....
        /*0c44*/ 	.word	0x000007c0
        /*0c48*/ 	.word	0x000000ff
        /*0c4c*/ 	.word	0x000228a8
        /*0c50*/ 	.short	0x0100
        /*0c52*/ 	.byte	0x08
	.zero		1


	//   ....[18]....
        /*0c54*/ 	.word	0x000008f0
        /*0c58*/ 	.word	0x000000ff
        /*0c5c*/ 	.word	0x000228b0
        /*0c60*/ 	.short	0x0100
        /*0c62*/ 	.byte	0x08
	.zero		1


	//   ....[19]....
        /*0c64*/ 	.word	0x00000900
        /*0c68*/ 	.word	0x000000ff
        /*0c6c*/ 	.word	0x000228c0
        /*0c70*/ 	.short	0x0100
        /*0c72*/ 	.byte	0x08
	.zero		1


	//   ....[20]....
        /*0c74*/ 	.word	0x00000910
        /*0c78*/ 	.word	0x000000ff
        /*0c7c*/ 	.word	0x000228b8
        /*0c80*/ 	.short	0x0100
        /*0c82*/ 	.byte	0x08
	.zero		1


	//   ....[21]....
        /*0c84*/ 	.word	0x00000920
        /*0c88*/ 	.word	0x000000ff
        /*0c8c*/ 	.word	0x000228c8
        /*0c90*/ 	.short	0x0100
        /*0c92*/ 	.byte	0x08
	.zero		1


	//   ....[22]....
        /*0c94*/ 	.word	0x00002f90
        /*0c98*/ 	.word	0x00000062
        /*0c9c*/ 	.word	0x00022890
        /*0ca0*/ 	.short	0x010a
        /*0ca2*/ 	.byte	0x3f
	.zero		1


	//   ....[23]....
        /*0ca4*/ 	.word	0x00004260
        /*0ca8*/ 	.word	0x00000062
        /*0cac*/ 	.word	0x00022890
        /*0cb0*/ 	.short	0x010a
        /*0cb2*/ 	.byte	0x3f
	.zero		1


	//   ....[24]....
        /*0cb4*/ 	.word	0x00005360
        /*0cb8*/ 	.word	0x00000062
        /*0cbc*/ 	.word	0x00022890
        /*0cc0*/ 	.short	0x010a
        /*0cc2*/ 	.byte	0x3f
	.zero		1


	//   ....[25]....
        /*0cc4*/ 	.word	0x00005570
        /*0cc8*/ 	.word	0x00000020
        /*0ccc*/ 	.word	0x00000000
        /*0cd0*/ 	.short	0x0101
        /*0cd2*/ 	.byte	0x3f
	.zero		1


	//   ....[26]....
        /*0cd4*/ 	.word	0x000055b0
        /*0cd8*/ 	.word	0x00000062
        /*0cdc*/ 	.word	0x000228b0
        /*0ce0*/ 	.short	0x010a
        /*0ce2*/ 	.byte	0x3f
	.zero		1


	//   ....[27]....
        /*0ce4*/ 	.word	0x00005c00
        /*0ce8*/ 	.word	0x00000062
        /*0cec*/ 	.word	0x00000000
        /*0cf0*/ 	.short	0x0101
        /*0cf2*/ 	.byte	0x3f
	.zero		1


	//   ....[28]....
        /*0cf4*/ 	.word	0x000067d0
        /*0cf8*/ 	.word	0x00000010
        /*0cfc*/ 	.word	0x00022800
        /*0d00*/ 	.short	0x010a
        /*0d02*/ 	.byte	0x3f
	.zero		1


	//   ....[29]....
        /*0d04*/ 	.word	0x00006820
        /*0d08*/ 	.word	0x00000010
        /*0d0c*/ 	.word	0x00022800
        /*0d10*/ 	.short	0x010a
        /*0d12*/ 	.byte	0x3f
	.zero		1


	//   ....[30]....
        /*0d14*/ 	.word	0x00007290
        /*0d18*/ 	.word	0x00000010
        /*0d1c*/ 	.word	0x00022800
        /*0d20*/ 	.short	0x010a
        /*0d22*/ 	.byte	0x3f
	.zero		1


	//   ....[31]....
        /*0d24*/ 	.word	0x000087d0
        /*0d28*/ 	.word	0x00000010
        /*0d2c*/ 	.word	0x00022800
        /*0d30*/ 	.short	0x010a
        /*0d32*/ 	.byte	0x3f
	.zero		1


	//   ....[32]....
        /*0d34*/ 	.word	0x00009750
        /*0d38*/ 	.word	0x00000006
        /*0d3c*/ 	.word	0x00022830
        /*0d40*/ 	.short	0x010a
        /*0d42*/ 	.byte	0x3f
	.zero		1


	//   ....[33]....
        /*0d44*/ 	.word	0x000097f0
        /*0d48*/ 	.word	0x00000006
        /*0d4c*/ 	.word	0x00022830
        /*0d50*/ 	.short	0x010a
        /*0d52*/ 	.byte	0x3f
	.zero		1


	//   ....[34]....
        /*0d54*/ 	.word	0x00009d20
        /*0d58*/ 	.word	0x00000000
        /*0d5c*/ 	.word	0x00000000
        /*0d60*/ 	.short	0x0101
        /*0d62*/ 	.byte	0x3f
	.zero		1


	//   ....[35]....
        /*0d64*/ 	.word	0x0000bb90
        /*0d68*/ 	.word	0x00000006
        /*0d6c*/ 	.word	0x00022850
        /*0d70*/ 	.short	0x010a
        /*0d72*/ 	.byte	0x3f
	.zero		1


	//   ....[36]....
        /*0d74*/ 	.word	0x0000bbe0
        /*0d78*/ 	.word	0x00000006
        /*0d7c*/ 	.word	0x00022850
        /*0d80*/ 	.short	0x010a
        /*0d82*/ 	.byte	0x3f
	.zero		1


	//   ....[37]....
        /*0d84*/ 	.word	0x0000bfb0
        /*0d88*/ 	.word	0x00000006
        /*0d8c*/ 	.word	0x00000000
        /*0d90*/ 	.short	0x0101
        /*0d92*/ 	.byte	0x3f
	.zero		1


	//   ....[38]....
        /*0d94*/ 	.word	0x0000c2e0
        /*0d98*/ 	.word	0x000000c9
        /*0d9c*/ 	.word	0x00022830
        /*0da0*/ 	.short	0x010a
        /*0da2*/ 	.byte	0x3f
	.zero		1


	//   ....[39]....
        /*0da4*/ 	.word	0x0000c340
        /*0da8*/ 	.word	0x000000c9
        /*0dac*/ 	.word	0x00022830
        /*0db0*/ 	.short	0x010a
        /*0db2*/ 	.byte	0x3f
	.zero		1


	//   ....[40]....
        /*0db4*/ 	.word	0x0000c6b0
        /*0db8*/ 	.word	0x0000000a
        /*0dbc*/ 	.word	0x00000000
        /*0dc0*/ 	.short	0x0101
        /*0dc2*/ 	.byte	0x3f
	.zero		1


	//   ....[41]....
        /*0dc4*/ 	.word	0x0000efd0
        /*0dc8*/ 	.word	0x000000c9
        /*0dcc*/ 	.word	0x00022850
        /*0dd0*/ 	.short	0x010a
        /*0dd2*/ 	.byte	0x3f
	.zero		1


	//   ....[42]....
        /*0dd4*/ 	.word	0x0000f020
        /*0dd8*/ 	.word	0x000000c9
        /*0ddc*/ 	.word	0x00022850
        /*0de0*/ 	.short	0x010a
        /*0de2*/ 	.byte	0x3f
	.zero		1


	//   ....[43]....
        /*0de4*/ 	.word	0x0000f3e0
        /*0de8*/ 	.word	0x000000c9
        /*0dec*/ 	.word	0x00000000
        /*0df0*/ 	.short	0x0101
        /*0df2*/ 	.byte	0x3f
	.zero		1


	//   ....[44]....
        /*0df4*/ 	.word	0x0000f7e0
        /*0df8*/ 	.word	0x00000006
        /*0dfc*/ 	.word	0x00022830
        /*0e00*/ 	.short	0x010a
        /*0e02*/ 	.byte	0x3f
	.zero		1


	//   ....[45]....
        /*0e04*/ 	.word	0x0000f840
        /*0e08*/ 	.word	0x00000006
        /*0e0c*/ 	.word	0x00022830
        /*0e10*/ 	.short	0x010a
        /*0e12*/ 	.byte	0x3f
	.zero		1


	//   ....[46]....
        /*0e14*/ 	.word	0x00010fc0
        /*0e18*/ 	.word	0x0000009a
        /*0e1c*/ 	.word	0x00000000
        /*0e20*/ 	.short	0x0101
        /*0e22*/ 	.byte	0x3f
	.zero		1


	//   ....[47]....
        /*0e24*/ 	.word	0x000111b0
        /*0e28*/ 	.word	0x00000006
        /*0e2c*/ 	.word	0x00022850
        /*0e30*/ 	.short	0x010a
        /*0e32*/ 	.byte	0x3f
	.zero		1


	//   ....[48]....
        /*0e34*/ 	.word	0x00011200
        /*0e38*/ 	.word	0x00000006
        /*0e3c*/ 	.word	0x00022850
        /*0e40*/ 	.short	0x010a
        /*0e42*/ 	.byte	0x3f
	.zero		1


	//   ....[49]....
        /*0e44*/ 	.word	0x000115a0
        /*0e48*/ 	.word	0x00000006
        /*0e4c*/ 	.word	0x00000000
        /*0e50*/ 	.short	0x0101
        /*0e52*/ 	.byte	0x3f
	.zero		1


	//   ....[50]....
        /*0e54*/ 	.word	0x000116b0
        /*0e58*/ 	.word	0x000000c9
        /*0e5c*/ 	.word	0x00022830
        /*0e60*/ 	.short	0x010a
        /*0e62*/ 	.byte	0x3f
	.zero		1


	//   ....[51]....
        /*0e64*/ 	.word	0x00011710
        /*0e68*/ 	.word	0x000000c9
        /*0e6c*/ 	.word	0x00022830
        /*0e70*/ 	.short	0x010a
        /*0e72*/ 	.byte	0x3f
	.zero		1


	//   ....[52]....
        /*0e74*/ 	.word	0x00011a50
        /*0e78*/ 	.word	0x00000000
        /*0e7c*/ 	.word	0x00000000
        /*0e80*/ 	.short	0x0101
        /*0e82*/ 	.byte	0x3f
	.zero		1


	//   ....[53]....
        /*0e84*/ 	.word	0x00014370
        /*0e88*/ 	.word	0x000000c9
        /*0e8c*/ 	.word	0x00022850
        /*0e90*/ 	.short	0x010a
        /*0e92*/ 	.byte	0x3f
	.zero		1


	//   ....[54]....
        /*0e94*/ 	.word	0x000143c0
        /*0e98*/ 	.word	0x000000c9
        /*0e9c*/ 	.word	0x00022850
        /*0ea0*/ 	.short	0x010a
        /*0ea2*/ 	.byte	0x3f
	.zero		1


	//   ....[55]....
        /*0ea4*/ 	.word	0x00014780
        /*0ea8*/ 	.word	0x000000c9
        /*0eac*/ 	.word	0x00000000
        /*0eb0*/ 	.short	0x0101
        /*0eb2*/ 	.byte	0x3f
	.zero		1


	//   ....[56]....
        /*0eb4*/ 	.word	0x00016c60
        /*0eb8*/ 	.word	0x00000000
        /*0ebc*/ 	.word	0x00000000
        /*0ec0*/ 	.short	0x0101
        /*0ec2*/ 	.byte	0x3f
	.zero		1


	//   ....[57]....
        /*0ec4*/ 	.word	0x00019930
        /*0ec8*/ 	.word	0x00000007
        /*0ecc*/ 	.word	0x00022820
        /*0ed0*/ 	.short	0x010a
        /*0ed2*/ 	.byte	0x3f
	.zero		1


	//   ....[58]....
        /*0ed4*/ 	.word	0x00019a10
        /*0ed8*/ 	.word	0x00000006
        /*0edc*/ 	.word	0x000228a0
        /*0ee0*/ 	.short	0x010a
        /*0ee2*/ 	.byte	0x3f
	.zero		1


	//   ....[59]....
        /*0ee4*/ 	.word	0x00019c60
        /*0ee8*/ 	.word	0x00000006
        /*0eec*/ 	.word	0x000228c0
        /*0ef0*/ 	.short	0x010a
        /*0ef2*/ 	.byte	0x3f
	.zero		1


	//   ....[60]....
        /*0ef4*/ 	.word	0x0001a320
        /*0ef8*/ 	.word	0x00000005
        /*0efc*/ 	.word	0x000228a0
        /*0f00*/ 	.short	0x010a
        /*0f02*/ 	.byte	0x3f
	.zero		1


	//   ....[61]....
        /*0f04*/ 	.word	0x0001a560
        /*0f08*/ 	.word	0x00000005
        /*0f0c*/ 	.word	0x000228c0
        /*0f10*/ 	.short	0x010a
        /*0f12*/ 	.byte	0x3f
	.zero		1


	//   ....[62]....
        /*0f14*/ 	.word	0x0001b890
        /*0f18*/ 	.word	0x00000000
        /*0f1c*/ 	.word	0x00022840
        /*0f20*/ 	.short	0x010a
        /*0f22*/ 	.byte	0x3f
	.zero		1


	//   ....[63]....
        /*0f24*/ 	.word	0x0001c600
        /*0f28*/ 	.word	0x00000008
        /*0f2c*/ 	.word	0x00022800
        /*0f30*/ 	.short	0x0107
        /*0f32*/ 	.byte	0x3f
	.zero		1


	//   ....[64]....
        /*0f34*/ 	.word	0x0001c700
        /*0f38*/ 	.word	0x00000002
        /*0f3c*/ 	.word	0x00022800
        /*0f40*/ 	.short	0x0101
        /*0f42*/ 	.byte	0x3f
	.zero		1


	//   ....[65]....
        /*0f44*/ 	.word	0x0001c720
        /*0f48*/ 	.word	0x00000002
        /*0f4c*/ 	.word	0x00022820
        /*0f50*/ 	.short	0x010a
        /*0f52*/ 	.byte	0x3f
	.zero		1


	//   ....[66]....
        /*0f54*/ 	.word	0x0001c820
        /*0f58*/ 	.word	0x00000002
        /*0f5c*/ 	.word	0x00022860
        /*0f60*/ 	.short	0x010a
        /*0f62*/ 	.byte	0x3f
	.zero		1


	//   ....[67]....
        /*0f64*/ 	.word	0x0001d0e0
        /*0f68*/ 	.word	0x00000002
        /*0f6c*/ 	.word	0x00022840
        /*0f70*/ 	.short	0x010a
        /*0f72*/ 	.byte	0x3f
	.zero		1


	//   ....[68]....
        /*0f74*/ 	.word	0x0001d330
        /*0f78*/ 	.word	0x00000002
        /*0f7c*/ 	.word	0x00022860
        /*0f80*/ 	.short	0x010a
        /*0f82*/ 	.byte	0x3f
	.zero		1


	//   ....[69]....
        /*0f84*/ 	.word	0x0001db90
        /*0f88*/ 	.word	0x00000003
        /*0f8c*/ 	.word	0x00022840
        /*0f90*/ 	.short	0x010a
        /*0f92*/ 	.byte	0x3f
	.zero		1


	//   ....[70]....
        /*0f94*/ 	.word	0x0001ddd0
        /*0f98*/ 	.word	0x00000003
        /*0f9c*/ 	.word	0x00022860
        /*0fa0*/ 	.short	0x010a
        /*0fa2*/ 	.byte	0x3f
	.zero		1


	//   ....[71]....
        /*0fa4*/ 	.word	0x0001e5a0
        /*0fa8*/ 	.word	0x00000003
        /*0fac*/ 	.word	0x00022840
        /*0fb0*/ 	.short	0x010a
        /*0fb2*/ 	.byte	0x3f
	.zero		1


	//   ....[72]....
        /*0fb4*/ 	.word	0x0001e7f0
        /*0fb8*/ 	.word	0x00000003
        /*0fbc*/ 	.word	0x00022860
        /*0fc0*/ 	.short	0x010a
        /*0fc2*/ 	.byte	0x3f
	.zero		1


	//   ....[73]....
        /*0fc4*/ 	.word	0x0001fc40
        /*0fc8*/ 	.word	0x00000000
        /*0fcc*/ 	.word	0x00022820
        /*0fd0*/ 	.short	0x010a
        /*0fd2*/ 	.byte	0x3f
	.zero		1


	//   ....[74]....
        /*0fd4*/ 	.word	0x0001fdf0
        /*0fd8*/ 	.word	0x00000006
        /*0fdc*/ 	.word	0x00000000
        /*0fe0*/ 	.short	0x010a
        /*0fe2*/ 	.byte	0x3f
	.zero		1


	//   ....[75]....
        /*0fe4*/ 	.word	0x0001fe60
        /*0fe8*/ 	.word	0x00000007
        /*0fec*/ 	.word	0x00000000
        /*0ff0*/ 	.short	0x010a
        /*0ff2*/ 	.byte	0x3f
	.zero		1


	//   ....[76]....
        /*0ff4*/ 	.word	0x0001fed0
        /*0ff8*/ 	.word	0x00000004
        /*0ffc*/ 	.word	0x00000000
        /*1000*/ 	.short	0x010a
        /*1002*/ 	.byte	0x3f
	.zero		1


	//   ....[77]....
        /*1004*/ 	.word	0x0001ff00
        /*1008*/ 	.word	0x00000003
        /*100c*/ 	.word	0x00000000
        /*1010*/ 	.short	0x010a
        /*1012*/ 	.byte	0x3f
	.zero		1


	//   ....[78]....
        /*1014*/ 	.word	0x0001ff60
        /*1018*/ 	.word	0x00000062
        /*101c*/ 	.word	0x00022890
        /*1020*/ 	.short	0x010a
        /*1022*/ 	.byte	0x3f
	.zero		1


	//   ....[79]....
        /*1024*/ 	.word	0x0001ffb0
        /*1028*/ 	.word	0x00000062
        /*102c*/ 	.word	0x00022890
        /*1030*/ 	.short	0x010a
        /*1032*/ 	.byte	0x3f
	.zero		1


	//   ....[80]....
        /*1034*/ 	.word	0x00020000
        /*1038*/ 	.word	0x00000062
        /*103c*/ 	.word	0x00022890
        /*1040*/ 	.short	0x010a
        /*1042*/ 	.byte	0x3f
	.zero		1


	//   ....[81]....
        /*1044*/ 	.word	0x00020050
        /*1048*/ 	.word	0x00000062
        /*104c*/ 	.word	0x000228b0
        /*1050*/ 	.short	0x010a
        /*1052*/ 	.byte	0x3f
	.zero		1


	//   ....[82]....
        /*1054*/ 	.word	0x00020510
        /*1058*/ 	.word	0x00000010
        /*105c*/ 	.word	0x00022800
        /*1060*/ 	.short	0x010a
        /*1062*/ 	.byte	0x3f
	.zero		1


	//   ....[83]....
        /*1064*/ 	.word	0x00020b10
        /*1068*/ 	.word	0x00000010
        /*106c*/ 	.word	0x00022800
        /*1070*/ 	.short	0x010a
        /*1072*/ 	.byte	0x3f
	.zero		1


	//   ....[84]....
        /*1074*/ 	.word	0x00020b60
        /*1078*/ 	.word	0x00000006
        /*107c*/ 	.word	0x00022830
        /*1080*/ 	.short	0x010a
        /*1082*/ 	.byte	0x3f
	.zero		1


	//   ....[85]....
        /*1084*/ 	.word	0x00020bb0
        /*1088*/ 	.word	0x00000006
        /*108c*/ 	.word	0x00022850
        /*1090*/ 	.short	0x010a
        /*1092*/ 	.byte	0x3f
	.zero		1


	//   ....[86]....
        /*1094*/ 	.word	0x00020c00
        /*1098*/ 	.word	0x000000c9
        /*109c*/ 	.word	0x00022830
        /*10a0*/ 	.short	0x010a
        /*10a2*/ 	.byte	0x3f
	.zero		1


	//   ....[87]....
        /*10a4*/ 	.word	0x00020c50
        /*10a8*/ 	.word	0x000000c9
        /*10ac*/ 	.word	0x00022850
        /*10b0*/ 	.short	0x010a
        /*10b2*/ 	.byte	0x3f
	.zero		1


	//   ....[88]....
        /*10b4*/ 	.word	0x00020ca0
        /*10b8*/ 	.word	0x00000006
        /*10bc*/ 	.word	0x00022830
        /*10c0*/ 	.short	0x010a
        /*10c2*/ 	.byte	0x3f
	.zero		1


	//   ....[89]....
        /*10c4*/ 	.word	0x00020cf0
        /*10c8*/ 	.word	0x00000006
        /*10cc*/ 	.word	0x00022850
        /*10d0*/ 	.short	0x010a
        /*10d2*/ 	.byte	0x3f
	.zero		1


	//   ....[90]....
        /*10d4*/ 	.word	0x00020d40
        /*10d8*/ 	.word	0x000000c9
        /*10dc*/ 	.word	0x00022830
        /*10e0*/ 	.short	0x010a
        /*10e2*/ 	.byte	0x3f
	.zero		1


	//   ....[91]....
        /*10e4*/ 	.word	0x00020d90
        /*10e8*/ 	.word	0x000000c9
        /*10ec*/ 	.word	0x00022850
        /*10f0*/ 	.short	0x010a
        /*10f2*/ 	.byte	0x3f
	.zero		1


	//   ....[92]....
        /*10f4*/ 	.word	0x00021370
        /*10f8*/ 	.word	0x00000006
        /*10fc*/ 	.word	0x00022820
        /*1100*/ 	.short	0x010a
        /*1102*/ 	.byte	0x3f
	.zero		1


	//   ....[93]....
        /*1104*/ 	.word	0x000213c0
        /*1108*/ 	.word	0x00000006
        /*110c*/ 	.word	0x000228a0
        /*1110*/ 	.short	0x010a
        /*1112*/ 	.byte	0x3f
	.zero		1


	//   ....[94]....
        /*1114*/ 	.word	0x00021410
        /*1118*/ 	.word	0x00000006
        /*111c*/ 	.word	0x000228c0
        /*1120*/ 	.short	0x010a
        /*1122*/ 	.byte	0x3f
	.zero		1


	//   ....[95]....
        /*1124*/ 	.word	0x00021460
        /*1128*/ 	.word	0x00000005
        /*112c*/ 	.word	0x000228a0
        /*1130*/ 	.short	0x010a
        /*1132*/ 	.byte	0x3f
	.zero		1


	//   ....[96]....
        /*1134*/ 	.word	0x000214b0
        /*1138*/ 	.word	0x00000005
        /*113c*/ 	.word	0x000228c0
        /*1140*/ 	.short	0x010a
        /*1142*/ 	.byte	0x3f
	.zero		1


	//   ....[97]....
        /*1144*/ 	.word	0x00021650
        /*1148*/ 	.word	0x00000000
        /*114c*/ 	.word	0x00022840
        /*1150*/ 	.short	0x010a
        /*1152*/ 	.byte	0x3f
	.zero		1


	//   ....[98]....
        /*1154*/ 	.word	0x00022100
        /*1158*/ 	.word	0x00000002
        /*115c*/ 	.word	0x00022820
        /*1160*/ 	.short	0x010a
        /*1162*/ 	.byte	0x3f
	.zero		1


	//   ....[99]....
        /*1164*/ 	.word	0x00022150
        /*1168*/ 	.word	0x00000002
        /*116c*/ 	.word	0x00022860
        /*1170*/ 	.short	0x010a
        /*1172*/ 	.byte	0x3f
	.zero		1


	//   ....[100]....
        /*1174*/ 	.word	0x000221a0
        /*1178*/ 	.word	0x00000002
        /*117c*/ 	.word	0x00022840
        /*1180*/ 	.short	0x010a
        /*1182*/ 	.byte	0x3f
	.zero		1


	//   ....[101]....
        /*1184*/ 	.word	0x000221f0
        /*1188*/ 	.word	0x00000002
        /*118c*/ 	.word	0x00022860
        /*1190*/ 	.short	0x010a
        /*1192*/ 	.byte	0x3f
	.zero		1


	//   ....[102]....
        /*1194*/ 	.word	0x00022240
        /*1198*/ 	.word	0x00000003
        /*119c*/ 	.word	0x00022840
        /*11a0*/ 	.short	0x010a
        /*11a2*/ 	.byte	0x3f
	.zero		1


	//   ....[103]....
        /*11a4*/ 	.word	0x00022290
        /*11a8*/ 	.word	0x00000003
        /*11ac*/ 	.word	0x00022860
        /*11b0*/ 	.short	0x010a
        /*11b2*/ 	.byte	0x3f
	.zero		1


	//   ....[104]....
        /*11b4*/ 	.word	0x000222e0
        /*11b8*/ 	.word	0x00000003
        /*11bc*/ 	.word	0x00022840
        /*11c0*/ 	.short	0x010a
        /*11c2*/ 	.byte	0x3f
	.zero		1


	//   ....[105]....
        /*11c4*/ 	.word	0x00022330
        /*11c8*/ 	.word	0x00000003
        /*11cc*/ 	.word	0x00022860
        /*11d0*/ 	.short	0x010a
        /*11d2*/ 	.byte	0x3f
	.zero		1


	//   ....[106]....
        /*11d4*/ 	.word	0x00022d30
        /*11d8*/ 	.word	0x00000000
        /*11dc*/ 	.word	0x00022820
        /*11e0*/ 	.short	0x010a
        /*11e2*/ 	.byte	0x3f
	.zero		1


	//   ....[107]....
        /*11e4*/ 	.word	0x00022ed0
        /*11e8*/ 	.word	0x00000006
        /*11ec*/ 	.word	0x00000000
        /*11f0*/ 	.short	0x010a
        /*11f2*/ 	.byte	0x3f
	.zero		1


	//   ....[108]....
        /*11f4*/ 	.word	0x00022f20
        /*11f8*/ 	.word	0x00000007
        /*11fc*/ 	.word	0x00000000
        /*1200*/ 	.short	0x010a
        /*1202*/ 	.byte	0x3f
	.zero		1


	//   ....[109]....
        /*1204*/ 	.word	0x00022f70
        /*1208*/ 	.word	0x00000004
        /*120c*/ 	.word	0x00000000
        /*1210*/ 	.short	0x010a
        /*1212*/ 	.byte	0x3f
	.zero		1


	//----- nvinfo : EIATTR_NUM_MBARRIERS
	.align		4
.L_1419:
        /*1214*/ 	.byte	0x03, 0x38
        /*1216*/ 	.short	0x0016


	//----- nvinfo : EIATTR_EXIT_INSTR_OFFSETS
	.align		4
        /*1218*/ 	.byte	0x04, 0x1c
        /*121a*/ 	.short	(.L_1421 - .L_1420)


	//   ....[0]....
.L_1420:
        /*121c*/ 	.word	0x0001ff50


	//----- nvinfo : EIATTR_MAX_THREADS
	.align		4
.L_1421:
        /*1220*/ 	.byte	0x04, 0x05
        /*1222*/ 	.short	(.L_1423 - .L_1422)
.L_1422:
        /*1224*/ 	.word	0x00000180
        /*1228*/ 	.word	0x00000001
        /*122c*/ 	.word	0x00000001


	//----- nvinfo : EIATTR_CRS_STACK_SIZE
	.align		4
.L_1423:
        /*1230*/ 	.byte	0x04, 0x1e
        /*1232*/ 	.short	(.L_1425 - .L_1424)
.L_1424:
        /*1234*/ 	.word	0x00000000


	//----- nvinfo : EIATTR_CBANK_PARAM_SIZE
	.align		4
.L_1425:
        /*1238*/ 	.byte	0x03, 0x19
        /*123a*/ 	.short	0x0af0


	//----- nvinfo : EIATTR_PARAM_CBANK
	.align		4
        /*123c*/ 	.byte	0x04, 0x0a
        /*123e*/ 	.short	(.L_1427 - .L_1426)
	.align		4
.L_1426:
        /*1240*/ 	.word	index@(.nv.constant0._ZN7cutlass13device_kernelIN5flash11enable_sm90INS1_16FlashAttnFwdSm90INS1_25CollectiveMainloopFwdSm90ILi2EN4cute5tupleIJNS5_1CILi1EEES8_S8_EEENS6_IJNS7_ILi128EEENS7_ILi96EEENS7_ILi64EEEEEELi256ENS_10bfloat16_tEfNS_4arch4Sm90ELb0ELb1ELb0ELb1ELb0ELb1ELb0ELb1ELb0ELb1ELb0ELb0EEENS1_21CollectiveEpilogueFwdINS6_IJSA_NS7_ILi256EEESB_EEES9_SE_SG_Li256ELb1ELb1ELb0ELb0EEENS1_36VarlenDynamicPersistentTileSchedulerILi128ELi96ELi256ELi128ELb0ELb1ELb1ELb1ELb0ELb1EEEEEEEEEvNT_6ParamsE)
        /*1244*/ 	.short	0x0210
        /*1246*/ 	.short	0x0af0


	//----- nvinfo : EIATTR_SW_WAR
	.align		4
.L_1427:
        /*1248*/ 	.byte	0x04, 0x36
        /*124a*/ 	.short	(.L_1429 - .L_1428)
.L_1428:
        /*124c*/ 	.word	0x00000008
.L_1429:


//--------------------- .nv.info._ZN7cutlass13device_kernelIN5flash11enable_sm90INS1_16FlashAttnFwdSm90INS1_25CollectiveMainloopFwdSm90ILi2EN4cute5tupleIJNS5_1CILi1EEES8_S8_EEENS6_IJNS7_ILi128EEENS7_ILi96EEENS7_ILi64EEEEEELi256ENS_10bfloat16_tEfNS_4arch4Sm90ELb0ELb1ELb0ELb1ELb0ELb0ELb1ELb1ELb0ELb1ELb0ELb0EEENS1_21CollectiveEpilogueFwdINS6_IJSA_NS7_ILi256EEESB_EEES9_SE_SG_Li256ELb1ELb1ELb0ELb0EEENS1_36VarlenDynamicPersistentTileSchedulerILi128ELi96ELi256ELi128ELb0ELb1ELb1ELb1ELb0ELb1EEEEEEEEEvNT_6ParamsE --------------------------
	.section	.nv.info._ZN7cutlass13device_kernelIN5flash11enable_sm90INS1_16FlashAttnFwdSm90INS1_25CollectiveMainloopFwdSm90ILi2EN4cute5tupleIJNS5_1CILi1EEES8_S8_EEENS6_IJNS7_ILi128EEENS7_ILi96EEENS7_ILi64EEEEEELi256ENS_10bfloat16_tEfNS_4arch4Sm90ELb0ELb1ELb0ELb1ELb0ELb0ELb1ELb1ELb0ELb1ELb0ELb0EEENS1_21CollectiveEpilogueFwdINS6_IJSA_NS7_ILi256EEESB_EEES9_SE_SG_Li256ELb1ELb1ELb0ELb0EEENS1_36VarlenDynamicPersistentTileSchedulerILi128ELi96ELi256ELi128ELb0ELb1ELb1ELb1ELb0ELb1EEEEEEEEEvNT_6ParamsE,"",@"SHT_CUDA_INFO"
	.sectionflags	@""
	.align	4


	//----- nvinfo : EIATTR_CUDA_API_VERSION
	.align		4
        /*0000*/ 	.byte	0x04, 0x37
        /*0002*/ 	.short	(.L_1431 - .L_1430)
.L_1430:
        /*0004*/ 	.word	0x00000082


	//----- nvinfo : EIATTR_KPARAM_INFO
	.align		4
.L_1431:
        /*0008*/ 	.byte	0x04, 0x17
        /*000a*/ 	.short	(.L_1433 - .L_1432)
.L_1432:
        /*000c*/ 	.word	0x00000000
        /*0010*/ 	.short	0x0000
        /*0012*/ 	.short	0x0070
        /*0014*/ 	.byte	0x00, 0xf0, 0x01, 0x2e


	//----- nvinfo : EIATTR_SPARSE_MMA_MASK
	.align		4
.L_1433:
        /*0018*/ 	.byte	0x03, 0x50
        /*001a*/ 	.short	0x0000


	//----- nvinfo : EIATTR_MAXREG_COUNT
	.align		4
        /*001c*/ 	.byte	0x03, 0x1b
        /*001e*/ 	.short	0x00a8


	//----- nvinfo : EIATTR_NUM_BARRIERS
	.align		4
        /*0020*/ 	.byte	0x02, 0x4c
        /*0022*/ 	.byte	0x10
	.zero		1


	//----- nvinfo : EIATTR_EXTERNS
	.align		4
        /*0024*/ 	.byte	0x04, 0x0f
        /*0026*/ 	.short	(.L_1435 - .L_1434)


	//   ....[0]....
	.align		4
.L_1434:
        /*0028*/ 	.word	index@(__assertfail)


	//----- nvinfo : EIATTR_ANNOTATIONS
	.align		4
.L_1435:
        /*002c*/ 	.byte	0x04, 0x55
        /*002e*/ 	.short	(.L_1437 - .L_1436)


	//   ....[0]....
.L_1436:
        /* <DEDUP_REMOVED lines=87> */


	//----- nvinfo : EIATTR_MERCURY_ISA_VERSION
	.align		4
.L_1437:
        /*0590*/ 	.byte	0x03, 0x5f
        /*0592*/ 	.short	0x0101


	//----- nvinfo : EIATTR_UNUSED_LOAD_BYTE_OFFSET
	.align		4
        /*0594*/ 	.byte	0x04, 0x44
        /*0596*/ 	.short	(.L_1439 - .L_1438)


	//   ....[0]....
.L_1438:
        /*0598*/ 	.word	0x00000b60
        /*059c*/ 	.word	0x0000fff0


	//   ....[1]....
        /*05a0*/ 	.word	0x0001f040
        /*05a4*/ 	.word	0x0000fff0


	//----- nvinfo : EIATTR_INT_WARP_WIDE_INSTR_OFFSETS
	.align		4
.L_1439:
        /*05a8*/ 	.byte	0x04, 0x31
        /*05aa*/ 	.short	(.L_1441 - .L_1440)


	//   ....[0]....
.L_1440:
        /*05ac*/ 	.word	0x00000170


	//   ....[1]....
        /*05b0*/ 	.word	0x000001b0


	//   ....[2]....
        /*05b4*/ 	.word	0x00000220


	//   ....[3]....
        /*05b8*/ 	.word	0x00000230


	//   ....[4]....
        /*05bc*/ 	.word	0x00023230


	//   ....[5]....
        /*05c0*/ 	.word	0x000232c0


	//   ....[6]....
        /*05c4*/ 	.word	0x00027d50


	//   ....[7]....
        /*05c8*/ 	.word	0x00027de0


	//----- nvinfo : EIATTR_COOP_GROUP_MASK_REGIDS
	.align		4
.L_1441:
        /*05cc*/ 	.byte	0x04, 0x29
        /*05ce*/ 	.short	(.L_1443 - .L_1442)


	//   ....[0]....
.L_1442:
        /*05d0*/ 	.word	0xffffffff


	//   ....[1]....
        /*05d4*/ 	.word	0xffffffff


	//   ....[2]....
        /*05d8*/ 	.word	0xffffffff


	//   ....[3]....
        /*05dc*/ 	.word	0xffffffff


	//   ....[4]....
        /*05e0*/ 	.word	0xffffffff


	//   ....[5]....
        /*05e4*/ 	.word	0xffffffff


	//   ....[6]....
        /*05e8*/ 	.word	0xffffffff


	//   ....[7]....
        /*05ec*/ 	.word	0xffffffff


	//   ....[8]....
        /*05f0*/ 	.word	0xffffffff


	//   ....[9]....
        /*05f4*/ 	.word	0xffffffff


	//   ....[10]....
        /*05f8*/ 	.word	0xffffffff


	//   ....[11]....
        /*05fc*/ 	.word	0xffffffff


	//   ....[12]....
        /*0600*/ 	.word	0xffffffff


	//   ....[13]....
        /*0604*/ 	.word	0xffffffff


	//   ....[14]....
        /*0608*/ 	.word	0xffffffff


	//   ....[15]....
        /*060c*/ 	.word	0xffffffff


	//   ....[16]....
        /*0610*/ 	.word	0xffffffff


	//   ....[17]....
        /*0614*/ 	.word	0xffffffff


	//   ....[18]....
        /*0618*/ 	.word	0xffffffff


	//   ....[19]....
        /*061c*/ 	.word	0xffffffff


	//   ....[20]....
        /*0620*/ 	.word	0xffffffff


	//   ....[21]....
        /*0624*/ 	.word	0xffffffff


	//   ....[22]....
        /*0628*/ 	.word	0xffffffff


	//   ....[23]....
        /*062c*/ 	.word	0xffffffff


	//   ....[24]....
        /*0630*/ 	.word	0xffffffff


	//   ....[25]....
        /*0634*/ 	.word	0xffffffff


	//   ....[26]....
        /*0638*/ 	.word	0xffffffff


	//   ....[27]....
        /*063c*/ 	.word	0xffffffff


	//   ....[28]....
        /*0640*/ 	.word	0xffffffff


	//   ....[29]....
        /*0644*/ 	.word	0xffffffff


	//   ....[30]....
        /*0648*/ 	.word	0xffffffff


	//   ....[31]....
        /*064c*/ 	.word	0xffffffff


	//   ....[32]....
        /*0650*/ 	.word	0xffffffff


	//   ....[33]....
        /*0654*/ 	.word	0xffffffff


	//   ....[34]....
        /*0658*/ 	.word	0xffffffff


	//   ....[35]....
        /*065c*/ 	.word	0xffffffff


	//   ....[36]....
        /*0660*/ 	.word	0xffffffff


	//   ....[37]....
        /*0664*/ 	.word	0xffffffff


	//   ....[38]....
        /*0668*/ 	.word	0xffffffff


	//   ....[39]....
        /*066c*/ 	.word	0xffffffff


	//   ....[40]....
        /*0670*/ 	.word	0xffffffff


	//   ....[41]....
        /*0674*/ 	.word	0xffffffff


	//   ....[42]....
        /*0678*/ 	.word	0xffffffff


	//   ....[43]....
        /*067c*/ 	.word	0xffffffff


	//   ....[44]....
        /*0680*/ 	.word	0xffffffff


	//   ....[45]....
        /*0684*/ 	.word	0xffffffff


	//   ....[46]....
        /*0688*/ 	.word	0xffffffff


	//   ....[47]....
        /*068c*/ 	.word	0xffffffff


	//   ....[48]....
        /*0690*/ 	.word	0xffffffff


	//   ....[49]....
        /*0694*/ 	.word	0xffffffff


	//   ....[50]....
        /*0698*/ 	.word	0xffffffff


	//   ....[51]....
        /*069c*/ 	.word	0xffffffff


	//   ....[52]....
        /*06a0*/ 	.word	0xffffffff


	//   ....[53]....
        /*06a4*/ 	.word	0xffffffff


	//   ....[54]....
        /*06a8*/ 	.word	0xffffffff


	//   ....[55]....
        /*06ac*/ 	.word	0xffffffff


	//   ....[56]....
        /*06b0*/ 	.word	0xffffffff


	//   ....[57]....
        /*06b4*/ 	.word	0xffffffff


	//   ....[58]....
        /*06b8*/ 	.word	0xffffffff


	//   ....[59]....
        /*06bc*/ 	.word	0xffffffff


	//   ....[60]....
        /*06c0*/ 	.word	0xffffffff


	//   ....[61]....
        /*06c4*/ 	.word	0xffffffff


	//   ....[62]....
        /*06c8*/ 	.word	0xffffffff


	//   ....[63]....
        /*06cc*/ 	.word	0xffffffff


	//   ....[64]....
        /*06d0*/ 	.word	0xffffffff


	//   ....[65]....
        /*06d4*/ 	.word	0xffffffff


	//   ....[66]....
        /*06d8*/ 	.word	0xffffffff


	//   ....[67]....
        /*06dc*/ 	.word	0xffffffff


	//   ....[68]....
        /*06e0*/ 	.word	0xffffffff


	//   ....[69]....
        /*06e4*/ 	.word	0xffffffff


	//   ....[70]....
        /*06e8*/ 	.word	0xffffffff


	//   ....[71]....
        /*06ec*/ 	.word	0xffffffff


	//   ....[72]....
        /*06f0*/ 	.word	0xffffffff


	//   ....[73]....
        /*06f4*/ 	.word	0xffffffff


	//   ....[74]....
        /*06f8*/ 	.word	0xffffffff


	//   ....[75]....
        /*06fc*/ 	.word	0xffffffff


	//   ....[76]....
        /*0700*/ 	.word	0xffffffff


	//   ....[77]....
        /*0704*/ 	.word	0xffffffff


	//   ....[78]....
        /*0708*/ 	.word	0xffffffff


	//   ....[79]....
        /*070c*/ 	.word	0xffffffff


	//   ....[80]....
        /*0710*/ 	.word	0xffffffff


	//   ....[81]....
        /*0714*/ 	.word	0xffffffff


	//   ....[82]....
        /*0718*/ 	.word	0xffffffff


	//   ....[83]....
        /*071c*/ 	.word	0xffffffff


	//   ....[84]....
        /*0720*/ 	.word	0xffffffff


	//   ....[85]....
        /*0724*/ 	.word	0xffffffff


	//   ....[86]....
        /*0728*/ 	.word	0xffffffff


	//   ....[87]....
        /*072c*/ 	.word	0xffffffff


	//   ....[88]....
        /*0730*/ 	.word	0xffffffff


	//   ....[89]....
        /*0734*/ 	.word	0xffffffff


	//   ....[90]....
        /*0738*/ 	.word	0xffffffff


	//   ....[91]....
        /*073c*/ 	.word	0xffffffff


	//   ....[92]....
        /*0740*/ 	.word	0xffffffff


	//   ....[93]....
        /*0744*/ 	.word	0xffffffff


	//   ....[94]....
        /*0748*/ 	.word	0xffffffff


	//   ....[95]....
        /*074c*/ 	.word	0xffffffff


	//   ....[96]....
        /*0750*/ 	.word	0xffffffff


	//   ....[97]....
        /*0754*/ 	.word	0xffffffff


	//   ....[98]....
        /*0758*/ 	.word	0xffffffff


	//   ....[99]....
        /*075c*/ 	.word	0xffffffff


	//   ....[100]....
        /*0760*/ 	.word	0xffffffff


	//   ....[101]....
        /*0764*/ 	.word	0xffffffff


	//   ....[102]....
        /*0768*/ 	.word	0xffffffff


	//   ....[103]....
        /*076c*/ 	.word	0xffffffff


	//   ....[104]....
        /*0770*/ 	.word	0xffffffff


	//   ....[105]....
        /*0774*/ 	.word	0xffffffff


	//   ....[106]....
        /*0778*/ 	.word	0xffffffff


	//   ....[107]....
        /*077c*/ 	.word	0xffffffff


	//   ....[108]....
        /*0780*/ 	.word	0xffffffff


	//   ....[109]....
        /*0784*/ 	.word	0xffffffff


	//   ....[110]....
        /*0788*/ 	.word	0xffffffff


	//   ....[111]....
        /*078c*/ 	.word	0xffffffff


	//   ....[112]....
        /*0790*/ 	.word	0xffffffff


	//   ....[113]....
        /*0794*/ 	.word	0xffffffff


	//   ....[114]....
        /*0798*/ 	.word	0xffffffff


	//   ....[115]....
        /*079c*/ 	.word	0x0500000f


	//   ....[116]....
        /*07a0*/ 	.word	0x0500000f


	//   ....[117]....
        /*07a4*/ 	.word	0x0500000f


	//   ....[118]....
        /*07a8*/ 	.word	0x0500000f


	//   ....[119]....
        /*07ac*/ 	.word	0x0500000f


	//   ....[120]....
        /*07b0*/ 	.word	0x0500000f


	//   ....[121]....
        /*07b4*/ 	.word	0x0500000f


	//   ....[122]....
        /*07b8*/ 	.word	0x0500000f


	//   ....[123]....
        /*07bc*/ 	.word	0x0500000f


	//   ....[124]....
        /*07c0*/ 	.word	0x0500000f


	//   ....[125]....
        /*07c4*/ 	.word	0x0500000f


	//   ....[126]....
        /*07c8*/ 	.word	0x0500000f


	//   ....[127]....
        /*07cc*/ 	.word	0x0500000f


	//   ....[128]....
        /*07d0*/ 	.word	0x0500000f


	//   ....[129]....
        /*07d4*/ 	.word	0x0500000f


	//   ....[130]....
        /*07d8*/ 	.word	0x0500000f


	//   ....[131]....
        /*07dc*/ 	.word	0x0500000f


	//   ....[132]....
        /*07e0*/ 	.word	0x0500000f


	//   ....[133]....
        /*07e4*/ 	.word	0x0500000f


	//   ....[134]....
        /*07e8*/ 	.word	0x0500000f


	//   ....[135]....
        /*07ec*/ 	.word	0x0500000f


	//   ....[136]....
        /*07f0*/ 	.word	0x0500000f


	//   ....[137]....
        /*07f4*/ 	.word	0x0500000f


	//   ....[138]....
        /*07f8*/ 	.word	0x0500000f


	//   ....[139]....
        /*07fc*/ 	.word	0x0500000f


	//   ....[140]....
        /*0800*/ 	.word	0x0500000f


	//   ....[141]....
        /*0804*/ 	.word	0x0500000f


	//   ....[142]....
        /*0808*/ 	.word	0x0500000f


	//   ....[143]....
        /*080c*/ 	.word	0x0500000f


	//   ....[144]....
        /*0810*/ 	.word	0x0500000f


	//   ....[145]....
        /*0814*/ 	.word	0x0500000f


	//   ....[146]....
        /*0818*/ 	.word	0x0500000f


	//   ....[147]....
        /*081c*/ 	.word	0x0500000f


	//   ....[148]....
        /*0820*/ 	.word	0x0500000f


	//   ....[149]....
        /*0824*/ 	.word	0x0500000f


	//   ....[150]....
        /*0828*/ 	.word	0x0500000f


	//   ....[151]....
        /*082c*/ 	.word	0x0500000f


	//   ....[152]....
        /*0830*/ 	.word	0x0500000f


	//   ....[153]....
        /*0834*/ 	.word	0x0500000f


	//   ....[154]....
        /*0838*/ 	.word	0x0500000f


	//   ....[155]....
        /*083c*/ 	.word	0x0500000f


	//   ....[156]....
        /*0840*/ 	.word	0x0500000f


	//   ....[157]....
        /*0844*/ 	.word	0x0500000f


	//   ....[158]....
        /*0848*/ 	.word	0x0500000f


	//   ....[159]....
        /*084c*/ 	.word	0x0500000f


	//   ....[160]....
        /*0850*/ 	.word	0x0500000f


	//   ....[161]....
        /*0854*/ 	.word	0x0500000f


	//   ....[162]....
        /*0858*/ 	.word	0x0500000f


	//   ....[163]....
        /*085c*/ 	.word	0x0500000f


	//   ....[164]....
        /*0860*/ 	.word	0x0500000f


	//   ....[165]....
        /*0864*/ 	.word	0x0500000f


	//   ....[166]....
        /*0868*/ 	.word	0xffffffff


	//   ....[167]....
        /*086c*/ 	.word	0xffffffff


	//   ....[168]....
        /*0870*/ 	.word	0xffffffff


	//   ....[169]....
        /*0874*/ 	.word	0xffffffff


	//   ....[170]....
        /*0878*/ 	.word	0xffffffff


	//   ....[171]....
        /*087c*/ 	.word	0xffffffff


	//----- nvinfo : EIATTR_COOP_GROUP_INSTR_OFFSETS
	.align		4
.L_1443:
        /*0880*/ 	.byte	0x04, 0x28
        /*0882*/ 	.short	(.L_1445 - .L_1444)


	//   ....[0]....
.L_1444:
        /*0884*/ 	.word	0x000000b0


	//   ....[1]....
        /*0888*/ 	.word	0x00000180


	//   ....[2]....
        /*088c*/ 	.word	0x000001d0


	//   ....[3]....
        /*0890*/ 	.word	0x00000420


	//   ....[4]....
        /*0894*/ 	.word	0x00000580


	//   ....[5]....
        /*0898*/ 	.word	0x000006a0


	//   ....[6]....
        /*089c*/ 	.word	0x00000800


	//   ....[7]....
        /*08a0*/ 	.word	0x00002290


	//   ....[8]....
        /*08a4*/ 	.word	0x00004480


	//   ....[9]....
        /*08a8*/ 	.word	0x000046e0


	//   ....[10]....
        /*08ac*/ 	.word	0x00005dc0


	//   ....[11]....
        /*08b0*/ 	.word	0x00005e40


	//   ....[12]....
        /*08b4*/ 	.word	0x00006110


	//   ....[13]....
        /*08b8*/ 	.word	0x00006310


	//   ....[14]....
        /*08bc*/ 	.word	0x0000aff0


	//   ....[15]....
        /*08c0*/ 	.word	0x0000b080


	//   ....[16]....
        /*08c4*/ 	.word	0x0000b140


	//   ....[17]....
        /*08c8*/ 	.word	0x0000b190


	//   ....[18]....
        /*08cc*/ 	.word	0x00014840


	//   ....[19]....
        /*08d0*/ 	.word	0x00014a60


	//   ....[20]....
        /*08d4*/ 	.word	0x00015a90


	//   ....[21]....
        /*08d8*/ 	.word	0x00015b60


	//   ....[22]....
        /*08dc*/ 	.word	0x00015ce0


	//   ....[23]....
        /*08e0*/ 	.word	0x00015d40


	//   ....[24]....
        /*08e4*/ 	.word	0x0001e0c0


	//   ....[25]....
        /*08e8*/ 	.word	0x0001e0e0


	//   ....[26]....
        /*08ec*/ 	.word	0x0001e140


	//   ....[27]....
        /*08f0*/ 	.word	0x0001e180


	//   ....[28]....
        /*08f4*/ 	.word	0x0001fe80


	//   ....[29]....
        /*08f8*/ 	.word	0x0001fea0


	//   ....[30]....
        /*08fc*/ 	.word	0x0001fef0


	//   ....[31]....
        /*0900*/ 	.word	0x0001ff10


	//   ....[32]....
        /*0904*/ 	.word	0x00020860


	//   ....[33]....
        /*0908*/ 	.word	0x00020880


	//   ....[34]....
        /*090c*/ 	.word	0x000209d0


	//   ....[35]....
        /*0910*/ 	.word	0x000209f0


	//   ....[36]....
        /*0914*/ 	.word	0x00020b30


	//   ....[37]....
        /*0918*/ 	.word	0x00020b50


	//   ....[38]....
        /*091c*/ 	.word	0x00020ca0


	//   ....[39]....
        /*0920*/ 	.word	0x00020cc0


	//   ....[40]....
        /*0924*/ 	.word	0x00021600


	//   ....[41]....
        /*0928*/ 	.word	0x00021620


	//   ....[42]....
        /*092c*/ 	.word	0x00021760


	//   ....[43]....
        /*0930*/ 	.word	0x00021780


	//   ....[44]....
        /*0934*/ 	.word	0x000218c0


	//   ....[45]....
        /*0938*/ 	.word	0x000218e0


	//   ....[46]....
        /*093c*/ 	.word	0x00021a30


	//   ....[47]....
        /*0940*/ 	.word	0x00021a50


	//   ....[48]....
        /*0944*/ 	.word	0x00021c30


	//   ....[49]....
        /*0948*/ 	.word	0x00021e10


	//   ....[50]....
        /*094c*/ 	.word	0x00021e40


	//   ....[51]....
        /*0950*/ 	.word	0x00021e70


	//   ....[52]....
        /*0954*/ 	.word	0x00021ea0


	//   ....[53]....
        /*0958*/ 	.word	0x00021ed0


	//   ....[54]....
        /*095c*/ 	.word	0x00021f00


	//   ....[55]....
        /*0960*/ 	.word	0x00022070


	//   ....[56]....
        /*0964*/ 	.word	0x000220a0


	//   ....[57]....
        /*0968*/ 	.word	0x000220d0


	//   ....[58]....
        /*096c*/ 	.word	0x00022100


	//   ....[59]....
        /*0970*/ 	.word	0x00022130


	//   ....[60]....
        /*0974*/ 	.word	0x00022160


	//   ....[61]....
        /*0978*/ 	.word	0x00022200


	//   ....[62]....
        /*097c*/ 	.word	0x00022260


	//   ....[63]....
        /*0980*/ 	.word	0x000222f0


	//   ....[64]....
        /*0984*/ 	.word	0x000237f0


	//   ....[65]....
        /*0988*/ 	.word	0x00024350


	//   ....[66]....
        /*098c*/ 	.word	0x00024370


	//   ....[67]....
        /*0990*/ 	.word	0x00024390


	//   ....[68]....
        /*0994*/ 	.word	0x000243c0


	//   ....[69]....
        /*0998*/ 	.word	0x00024490


	//   ....[70]....
        /*099c*/ 	.word	0x00024520


	//   ....[71]....
        /*09a0*/ 	.word	0x00024550


	//   ....[72]....
        /*09a4*/ 	.word	0x000245d0


	//   ....[73]....
        /*09a8*/ 	.word	0x00024600


	//   ....[74]....
        /*09ac*/ 	.word	0x00024680


	//   ....[75]....
        /*09b0*/ 	.word	0x000246b0


	//   ....[76]....
        /*09b4*/ 	.word	0x00024730


	//   ....[77]....
        /*09b8*/ 	.word	0x00024760


	//   ....[78]....
        /*09bc*/ 	.word	0x00024780


	//   ....[79]....
        /*09c0*/ 	.word	0x000247d0


	//   ....[80]....
        /*09c4*/ 	.word	0x000247e0


	//   ....[81]....
        /*09c8*/ 	.word	0x00024f70


	//   ....[82]....
        /*09cc*/ 	.word	0x00024fb0


	//   ....[83]....
        /*09d0*/ 	.word	0x00024fd0


	//   ....[84]....
        /*09d4*/ 	.word	0x00025070


	//   ....[85]....
        /*09d8*/ 	.word	0x00025100


	//   ....[86]....
        /*09dc*/ 	.word	0x00025110


	//   ....[87]....
        /*09e0*/ 	.word	0x000251a0


	//   ....[88]....
        /*09e4*/ 	.word	0x000251b0


	//   ....[89]....
        /*09e8*/ 	.word	0x00025220


	//   ....[90]....
        /*09ec*/ 	.word	0x00025230


	//   ....[91]....
        /*09f0*/ 	.word	0x000252b0


	//   ....[92]....
        /*09f4*/ 	.word	0x000252c0


	//   ....[93]....
        /*09f8*/ 	.word	0x00025340


	//   ....[94]....
        /*09fc*/ 	.word	0x00025350


	//   ....[95]....
        /*0a00*/ 	.word	0x00025360


	//   ....[96]....
        /*0a04*/ 	.word	0x000253a0


	//   ....[97]....
        /*0a08*/ 	.word	0x00027fe0


	//   ....[98]....
        /*0a0c*/ 	.word	0x00028040


	//   ....[99]....
        /*0a10*/ 	.word	0x00028070


	//   ....[100]....
        /*0a14*/ 	.word	0x00028080


	//   ....[101]....
        /*0a18*/ 	.word	0x000280b0


	//   ....[102]....
        /*0a1c*/ 	.word	0x000280e0


	//   ....[103]....
        /*0a20*/ 	.word	0x00028110


	//   ....[104]....
        /*0a24*/ 	.word	0x00028140


	//   ....[105]....
        /*0a28*/ 	.word	0x000282c0


	//   ....[106]....
        /*0a2c*/ 	.word	0x000282f0


	//   ....[107]....
        /*0a30*/ 	.word	0x00028320


	//   ....[108]....
        /*0a34*/ 	.word	0x00028350


	//   ....[109]....
        /*0a38*/ 	.word	0x00028380


	//   ....[110]....
        /*0a3c*/ 	.word	0x000283b0


	//   ....[111]....
        /*0a40*/ 	.word	0x00028470


	//   ....[112]....
        /*0a44*/ 	.word	0x00028490


	//   ....[113]....
        /*0a48*/ 	.word	0x00028500


	//   ....[114]....
        /*0a4c*/ 	.word	0x00028bd0


	//   ....[115]....
        /*0a50*/ 	.word	0x000291b0


	//   ....[116]....
        /*0a54*/ 	.word	0x00029340


	//   ....[117]....
        /*0a58*/ 	.word	0x000293a0


	//   ....[118]....
        /*0a5c*/ 	.word	0x00029400


	//   ....[119]....
        /*0a60*/ 	.word	0x00029460


	//   ....[120]....
        /*0a64*/ 	.word	0x00029500


	//   ....[121]....
        /*0a68*/ 	.word	0x000295f0


	//   ....[122]....
        /*0a6c*/ 	.word	0x00029720


	//   ....[123]....
        /*0a70*/ 	.word	0x000297c0


	//   ....[124]....
        /*0a74*/ 	.word	0x00029890


	//   ....[125]....
        /*0a78*/ 	.word	0x00029930


	//   ....[126]....
        /*0a7c*/ 	.word	0x00029a00


	//   ....[127]....
        /*0a80*/ 	.word	0x00029aa0


	//   ....[128]....
        /*0a84*/ 	.word	0x00029b70


	//   ....[129]....
        /*0a88*/ 	.word	0x00029c10


	//   ....[130]....
        /*0a8c*/ 	.word	0x00029cc0


	//   ....[131]....
        /*0a90*/ 	.word	0x00029d60


	//   ....[132]....
        /*0a94*/ 	.word	0x0002a000


	//   ....[133]....
        /*0a98*/ 	.word	0x0002a0b0


	//   ....[134]....
        /*0a9c*/ 	.word	0x0002a1b0


	//   ....[135]....
        /*0aa0*/ 	.word	0x0002a2a0


	//   ....[136]....
        /*0aa4*/ 	.word	0x0002a360


	//   ....[137]....
        /*0aa8*/ 	.word	0x0002a420


	//   ....[138]....
        /*0aac*/ 	.word	0x0002a4e0


	//   ....[139]....
        /*0ab0*/ 	.word	0x0002a5a0


	//   ....[140]....
        /*0ab4*/ 	.word	0x0002a660


	//   ....[141]....
        /*0ab8*/ 	.word	0x0002a720


	//   ....[142]....
        /*0abc*/ 	.word	0x0002a7e0


	//   ....[143]....
        /*0ac0*/ 	.word	0x0002a890


	//   ....[144]....
        /*0ac4*/ 	.word	0x0002a990


	//   ....[145]....
        /*0ac8*/ 	.word	0x0002a9e0


	//   ....[146]....
        /*0acc*/ 	.word	0x0002aa40


	//   ....[147]....
        /*0ad0*/ 	.word	0x0002ab20


	//   ....[148]....
        /*0ad4*/ 	.word	0x0002ae50


	//   ....[149]....
        /*0ad8*/ 	.word	0x0002aef0


	//   ....[150]....
        /*0adc*/ 	.word	0x0002b010


	//   ....[151]....
        /*0ae0*/ 	.word	0x0002b080


	//   ....[152]....
        /*0ae4*/ 	.word	0x0002b100


	//   ....[153]....
        /*0ae8*/ 	.word	0x0002b180


	//   ....[154]....
        /*0aec*/ 	.word	0x0002b200


	//   ....[155]....
        /*0af0*/ 	.word	0x0002b290


	//   ....[156]....
        /*0af4*/ 	.word	0x0002b330


	//   ....[157]....
        /*0af8*/ 	.word	0x0002b3d0


	//   ....[158]....
        /*0afc*/ 	.word	0x0002b440


	//   ....[159]....
        /*0b00*/ 	.word	0x0002b4b0


	//   ....[160]....
        /*0b04*/ 	.word	0x0002b520


	//   ....[161]....
        /*0b08*/ 	.word	0x0002b5a0


	//   ....[162]....
        /*0b0c*/ 	.word	0x0002b620


	//   ....[163]....
        /*0b10*/ 	.word	0x0002b6c0


	//   ....[164]....
        /*0b14*/ 	.word	0x0002b750


	//   ....[165]....
        /*0b18*/ 	.word	0x0002b880


	//   ....[166]....
        /*0b1c*/ 	.word	0x0002ddb0


	//   ....[167]....
        /*0b20*/ 	.word	0x0002e050


	//   ....[168]....
        /*0b24*/ 	.word	0x0002f320


	//   ....[169]....
        /*0b28*/ 	.word	0x0002f360


	//   ....[170]....
        /*0b2c*/ 	.word	0x0002f3d0


	//   ....[171]....
        /*0b30*/ 	.word	0x0002f3f0


	//----- nvinfo : EIATTR_REG_RECONFIG
	.align		4
.L_1445:
        /*0b34*/ 	.byte	0x01, 0x54
	.zero		2


	//----- nvinfo : EIATTR_SYSCALL_OFFSETS
	.align		4
        /*0b38*/ 	.byte	0x04, 0x46
        /*0b3a*/ 	.short	(.L_1447 - .L_1446)


	//   ....[0]....
.L_1446:
        /*0b3c*/ 	.word	0x00002800


	//   ....[1]....
        /*0b40*/ 	.word	0x00023430


	//   ....[2]....
        /*0b44*/ 	.word	0x00023580


	//   ....[3]....
        /*0b48*/ 	.word	0x00023670


	//   ....[4]....
        /*0b4c*/ 	.word	0x00023f20


	//   ....[5]....
        /*0b50*/ 	.word	0x00024b70


	//----- nvinfo : EIATTR_MBARRIER_INSTR_OFFSETS
	.align		4
.L_1447:
        /*0b54*/ 	.byte	0x04, 0x39
        /*0b56*/ 	.short	(.L_1449 - .L_1448)


	//   ....[0]....
.L_1448:
        /*0b58*/ 	.word	0x000002c0
        /*0b5c*/ 	.word	0x000000ff
        /*0b60*/ 	.word	0x00032400
        /*0b64*/ 	.short	0x0100
        /*0b66*/ 	.byte	0x08
	.zero		1


	//   ....[1]....
        /*0b68*/ 	.word	0x000002d0
        /*0b6c*/ 	.word	0x000000ff
        /*0b70*/ 	.word	0x00032410
        /*0b74*/ 	.short	0x0100
        /*0b76*/ 	.byte	0x08
	.zero		1


	//   ....[2]....
        /*0b78*/ 	.word	0x000002e0
        /*0b7c*/ 	.word	0x000000ff
        /*0b80*/ 	.word	0x00032420
        /*0b84*/ 	.short	0x0100
        /*0b86*/ 	.byte	0x08
	.zero		1


	//   ....[3]....
        /*0b88*/ 	.word	0x000003d0
        /*0b8c*/ 	.word	0x000000ff
        /*0b90*/ 	.word	0x00032430
        /*0b94*/ 	.short	0x0100
        /*0b96*/ 	.byte	0x08
	.zero		1


	//   ....[4]....
        /*0b98*/ 	.word	0x000003e0
        /*0b9c*/ 	.word	0x000000ff
        /*0ba0*/ 	.word	0x00032440
        /*0ba4*/ 	.short	0x0100
        /*0ba6*/ 	.byte	0x08
	.zero		1


	//   ....[5]....
        /*0ba8*/ 	.word	0x000003f0
        /*0bac*/ 	.word	0x000000ff
        /*0bb0*/ 	.word	0x00032438
        /*0bb4*/ 	.short	0x0100
        /*0bb6*/ 	.byte	0x08
	.zero		1


	//   ....[6]....
        /*0bb8*/ 	.word	0x00000400
        /*0bbc*/ 	.word	0x000000ff
        /*0bc0*/ 	.word	0x00032448
        /*0bc4*/ 	.short	0x0100
        /*0bc6*/ 	.byte	0x08
	.zero		1


	//   ....[7]....
        /*0bc8*/ 	.word	0x00000530
        /*0bcc*/ 	.word	0x000000ff
        /*0bd0*/ 	.word	0x00032450
        /*0bd4*/ 	.short	0x0100
        /*0bd6*/ 	.byte	0x08
	.zero		1


	//   ....[8]....
        /*0bd8*/ 	.word	0x00000540
        /*0bdc*/ 	.word	0x000000ff
        /*0be0*/ 	.word	0x00032460
        /*0be4*/ 	.short	0x0100
        /*0be6*/ 	.byte	0x08
	.zero		1


	//   ....[9]....
        /*0be8*/ 	.word	0x00000550
        /*0bec*/ 	.word	0x000000ff
        /*0bf0*/ 	.word	0x00032458
        /*0bf4*/ 	.short	0x0100
        /*0bf6*/ 	.byte	0x08
	.zero		1


	//   ....[10]....
        /*0bf8*/ 	.word	0x00000560
        /*0bfc*/ 	.word	0x000000ff
        /*0c00*/ 	.word	0x00032468
        /*0c04*/ 	.short	0x0100
        /*0c06*/ 	.byte	0x08
	.zero		1


	//   ....[11]....
        /*0c08*/ 	.word	0x00000650
        /*0c0c*/ 	.word	0x000000ff
        /*0c10*/ 	.word	0x00032470
        /*0c14*/ 	.short	0x0100
        /*0c16*/ 	.byte	0x06
	.zero		1


	//   ....[12]....
        /*0c18*/ 	.word	0x00000660
        /*0c1c*/ 	.word	0x000000ff
        /*0c20*/ 	.word	0x00032480
        /*0c24*/ 	.short	0x0100
        /*0c26*/ 	.byte	0x06
	.zero		1


	//   ....[13]....
        /*0c28*/ 	.word	0x00000670
        /*0c2c*/ 	.word	0x000000ff
        /*0c30*/ 	.word	0x00032478
        /*0c34*/ 	.short	0x0100
        /*0c36*/ 	.byte	0x06
	.zero		1


	//   ....[14]....
        /*0c38*/ 	.word	0x00000680
        /*0c3c*/ 	.word	0x000000ff
        /*0c40*/ 	.word	0x00032488
        /*0c44*/ 	.short	0x0100
        /*0c46*/ 	.byte	0x06
	.zero		1


	//   ....[15]....
        /*0c48*/ 	.word	0x000007b0
        /*0c4c*/ 	.word	0x000000ff
        /*0c50*/ 	.word	0x00032490
        /*0c54*/ 	.short	0x0100
        /*0c56*/ 	.byte	0x08
	.zero		1


	//   ....[16]....
        /*0c58*/ 	.word	0x000007c0
        /*0c5c*/ 	.word	0x000000ff
        /*0c60*/ 	.word	0x000324a0
        /*0c64*/ 	.short	0x0100
        /*0c66*/ 	.byte	0x08
	.zero		1


	//   ....[17]....
        /*0c68*/ 	.word	0x000007d0
        /*0c6c*/ 	.word	0x000000ff
        /*0c70*/ 	.word	0x00032498
        /*0c74*/ 	.short	0x0100
        /*0c76*/ 	.byte	0x08
	.zero		1


	//   ....[18]....
        /*0c78*/ 	.word	0x000007e0
        /*0c7c*/ 	.word	0x000000ff
        /*0c80*/ 	.word	0x000324a8
        /*0c84*/ 	.short	0x0100
        /*0c86*/ 	.byte	0x08
	.zero		1


	//   ....[19]....
        /*0c88*/ 	.word	0x00000910
        /*0c8c*/ 	.word	0x000000ff
        /*0c90*/ 	.word	0x000324b0
        /*0c94*/ 	.short	0x0100
        /*0c96*/ 	.byte	0x08
	.zero		1


	//   ....[20]....
        /*0c98*/ 	.word	0x00000920
        /*0c9c*/ 	.word	0x000000ff
        /*0ca0*/ 	.word	0x000324c0
        /*0ca4*/ 	.short	0x0100
        /*0ca6*/ 	.byte	0x08
	.zero		1


	//   ....[21]....
        /*0ca8*/ 	.word	0x00000930
        /*0cac*/ 	.word	0x000000ff
        /*0cb0*/ 	.word	0x000324b8
        /*0cb4*/ 	.short	0x0100
        /*0cb6*/ 	.byte	0x08
	.zero		1


	//   ....[22]....
        /*0cb8*/ 	.word	0x00000940
        /*0cbc*/ 	.word	0x000000ff
        /*0cc0*/ 	.word	0x000324c8
        /*0cc4*/ 	.short	0x0100
        /*0cc6*/ 	.byte	0x08
	.zero		1


	//   ....[23]....
        /*0cc8*/ 	.word	0x00002a50
        /*0ccc*/ 	.word	0x000000ff
        /*0cd0*/ 	.word	0x00032400
        /*0cd4*/ 	.short	0x010a
        /*0cd6*/ 	.byte	0x2e
	.zero		1


	//   ....[24]....
        /*0cd8*/ 	.word	0x00002ec0
        /*0cdc*/ 	.word	0x00000018
        /*0ce0*/ 	.word	0x00000000
        /*0ce4*/ 	.short	0x010a
        /*0ce6*/ 	.byte	0x3f
	.zero		1


	//   ....[25]....
        /*0ce8*/ 	.word	0x00002f20
        /*0cec*/ 	.word	0x00000018
        /*0cf0*/ 	.word	0x00000000
        /*0cf4*/ 	.short	0x010a
        /*0cf6*/ 	.byte	0x3f
	.zero		1


	//   ....[26]....
        /*0cf8*/ 	.word	0x000032d0
        /*0cfc*/ 	.word	0x000000ff
        /*0d00*/ 	.word	0x00032410
        /*0d04*/ 	.short	0x010a
        /*0d06*/ 	.byte	0x2e
	.zero		1


	//   ....[27]....
        /*0d08*/ 	.word	0x000033d0
        /*0d0c*/ 	.word	0x00000008
        /*0d10*/ 	.word	0x00000000
        /*0d14*/ 	.short	0x010a
        /*0d16*/ 	.byte	0x3f
	.zero		1


	//   ....[28]....
        /*0d18*/ 	.word	0x00003430
        /*0d1c*/ 	.word	0x00000008
        /*0d20*/ 	.word	0x00000000
        /*0d24*/ 	.short	0x010a
        /*0d26*/ 	.byte	0x3f
	.zero		1


	//   ....[29]....
        /*0d28*/ 	.word	0x00004120
        /*0d2c*/ 	.word	0x00000008
        /*0d30*/ 	.word	0x00000000
        /*0d34*/ 	.short	0x0101
        /*0d36*/ 	.byte	0x3f
	.zero		1


	//   ....[30]....
        /*0d38*/ 	.word	0x000093b0
        /*0d3c*/ 	.word	0x00000013
        /*0d40*/ 	.word	0x00000000
        /*0d44*/ 	.short	0x0101
        /*0d46*/ 	.byte	0x3f
	.zero		1


	//   ....[31]....
        /*0d48*/ 	.word	0x00009ae0
        /*0d4c*/ 	.word	0x00000003
        /*0d50*/ 	.word	0x00000000
        /*0d54*/ 	.short	0x010a
        /*0d56*/ 	.byte	0x3f
	.zero		1


	//   ....[32]....
        /*0d58*/ 	.word	0x00009be0
        /*0d5c*/ 	.word	0x00000000
        /*0d60*/ 	.word	0x00000000
        /*0d64*/ 	.short	0x010a
        /*0d66*/ 	.byte	0x3f
	.zero		1


	//   ....[33]....
        /*0d68*/ 	.word	0x0000a010
        /*0d6c*/ 	.word	0x00000003
        /*0d70*/ 	.word	0x00000000
        /*0d74*/ 	.short	0x010a
        /*0d76*/ 	.byte	0x3f
	.zero		1


	//   ....[34]....
        /*0d78*/ 	.word	0x0000a0c0
        /*0d7c*/ 	.word	0x00000004
        /*0d80*/ 	.word	0x00000000
        /*0d84*/ 	.short	0x010a
        /*0d86*/ 	.byte	0x3f
	.zero		1


	//   ....[35]....
        /*0d88*/ 	.word	0x0000ad80
        /*0d8c*/ 	.word	0x00000003
        /*0d90*/ 	.word	0x00000000
        /*0d94*/ 	.short	0x0101
        /*0d96*/ 	.byte	0x3f
	.zero		1


	//   ....[36]....
        /*0d98*/ 	.word	0x00013060
        /*0d9c*/ 	.word	0x00000000
        /*0da0*/ 	.word	0x00000000
        /*0da4*/ 	.short	0x0101
        /*0da6*/ 	.byte	0x3f
	.zero		1


	//   ....[37]....
        /*0da8*/ 	.word	0x00013260
        /*0dac*/ 	.word	0x00000005
        /*0db0*/ 	.word	0x00000000
        /*0db4*/ 	.short	0x010a
        /*0db6*/ 	.byte	0x3f
	.zero		1


	//   ....[38]....
        /*0db8*/ 	.word	0x00013360
        /*0dbc*/ 	.word	0x00000000
        /*0dc0*/ 	.word	0x00000000
        /*0dc4*/ 	.short	0x010a
        /*0dc6*/ 	.byte	0x3f
	.zero		1


	//   ....[39]....
        /*0dc8*/ 	.word	0x00013790
        /*0dcc*/ 	.word	0x00000005
        /*0dd0*/ 	.word	0x00000000
        /*0dd4*/ 	.short	0x010a
        /*0dd6*/ 	.byte	0x3f
	.zero		1


	//   ....[40]....
        /*0dd8*/ 	.word	0x00013840
        /*0ddc*/ 	.word	0x00000004
        /*0de0*/ 	.word	0x00000000
        /*0de4*/ 	.short	0x010a
        /*0de6*/ 	.byte	0x3f
	.zero		1


	//   ....[41]....
        /*0de8*/ 	.word	0x00014500
        /*0dec*/ 	.word	0x00000004
        /*0df0*/ 	.word	0x00000000
        /*0df4*/ 	.short	0x0101
        /*0df6*/ 	.byte	0x3f
	.zero		1


	//   ....[42]....
        /*0df8*/ 	.word	0x0001dc50
        /*0dfc*/ 	.word	0x00000000
        /*0e00*/ 	.word	0x00000000
        /*0e04*/ 	.short	0x0101
        /*0e06*/ 	.byte	0x3f
	.zero		1


	//   ....[43]....
        /*0e08*/ 	.word	0x00020890
        /*0e0c*/ 	.word	0x000000ff
        /*0e10*/ 	.word	0x00000000
        /*0e14*/ 	.short	0x0101
        /*0e16*/ 	.byte	0x04
	.zero		1


	//   ....[44]....
        /*0e18*/ 	.word	0x00023a80
        /*0e1c*/ 	.word	0x00000000
        /*0e20*/ 	.word	0x00032440
        /*0e24*/ 	.short	0x010a
        /*0e26*/ 	.byte	0x3f
	.zero		1


	//   ....[45]....
        /*0e28*/ 	.word	0x00024910
        /*0e2c*/ 	.word	0x00000008
        /*0e30*/ 	.word	0x00032400
        /*0e34*/ 	.short	0x0107
        /*0e36*/ 	.byte	0x3f
	.zero		1


	//   ....[46]....
        /*0e38*/ 	.word	0x000249b0
        /*0e3c*/ 	.word	0x00000002
        /*0e40*/ 	.word	0x00032400
        /*0e44*/ 	.short	0x0101
        /*0e46*/ 	.byte	0x3f
	.zero		1


	//   ....[47]....
        /*0e48*/ 	.word	0x00025500
        /*0e4c*/ 	.word	0x00000008
        /*0e50*/ 	.word	0x00032410
        /*0e54*/ 	.short	0x0107
        /*0e56*/ 	.byte	0x3f
	.zero		1


	//   ....[48]....
        /*0e58*/ 	.word	0x00025600
        /*0e5c*/ 	.word	0x00000002
        /*0e60*/ 	.word	0x00032410
        /*0e64*/ 	.short	0x0101
        /*0e66*/ 	.byte	0x3f
	.zero		1


	//   ....[49]....
        /*0e68*/ 	.word	0x00025620
        /*0e6c*/ 	.word	0x00000002
        /*0e70*/ 	.word	0x00032420
        /*0e74*/ 	.short	0x010a
        /*0e76*/ 	.byte	0x3f
	.zero		1


	//   ....[50]....
        /*0e78*/ 	.word	0x00025730
        /*0e7c*/ 	.word	0x00000002
        /*0e80*/ 	.word	0x00032460
        /*0e84*/ 	.short	0x010a
        /*0e86*/ 	.byte	0x3f
	.zero		1


	//   ....[51]....
        /*0e88*/ 	.word	0x00025ff0
        /*0e8c*/ 	.word	0x00000003
        /*0e90*/ 	.word	0x00032440
        /*0e94*/ 	.short	0x010a
        /*0e96*/ 	.byte	0x3f
	.zero		1


	//   ....[52]....
        /*0e98*/ 	.word	0x00026240
        /*0e9c*/ 	.word	0x00000003
        /*0ea0*/ 	.word	0x00032460
        /*0ea4*/ 	.short	0x010a
        /*0ea6*/ 	.byte	0x3f
	.zero		1


	//   ....[53]....
        /*0ea8*/ 	.word	0x00026aa0
        /*0eac*/ 	.word	0x00000002
        /*0eb0*/ 	.word	0x00032440
        /*0eb4*/ 	.short	0x010a
        /*0eb6*/ 	.byte	0x3f
	.zero		1


	//   ....[54]....
        /*0eb8*/ 	.word	0x00026ce0
        /*0ebc*/ 	.word	0x00000002
        /*0ec0*/ 	.word	0x00032460
        /*0ec4*/ 	.short	0x010a
        /*0ec6*/ 	.byte	0x3f
	.zero		1


	//   ....[55]....
        /*0ec8*/ 	.word	0x000274b0
        /*0ecc*/ 	.word	0x00000003
        /*0ed0*/ 	.word	0x00032440
        /*0ed4*/ 	.short	0x010a
        /*0ed6*/ 	.byte	0x3f
	.zero		1


	//   ....[56]....
        /*0ed8*/ 	.word	0x00027700
        /*0edc*/ 	.word	0x00000003
        /*0ee0*/ 	.word	0x00032460
        /*0ee4*/ 	.short	0x010a
        /*0ee6*/ 	.byte	0x3f
	.zero		1


	//   ....[57]....
        /*0ee8*/ 	.word	0x00028b50
        /*0eec*/ 	.word	0x00000000
        /*0ef0*/ 	.word	0x00032420
        /*0ef4*/ 	.short	0x010a
        /*0ef6*/ 	.byte	0x3f
	.zero		1


	//   ....[58]....
        /*0ef8*/ 	.word	0x00028d10
        /*0efc*/ 	.word	0x00000006
        /*0f00*/ 	.word	0x00000000
        /*0f04*/ 	.short	0x010a
        /*0f06*/ 	.byte	0x3f
	.zero		1


	//   ....[59]....
        /*0f08*/ 	.word	0x00028d80
        /*0f0c*/ 	.word	0x00000007
        /*0f10*/ 	.word	0x00000000
        /*0f14*/ 	.short	0x010a
        /*0f16*/ 	.byte	0x3f
	.zero		1


	//   ....[60]....
        /*0f18*/ 	.word	0x00028df0
        /*0f1c*/ 	.word	0x00000004
        /*0f20*/ 	.word	0x00000000
        /*0f24*/ 	.short	0x010a
        /*0f26*/ 	.byte	0x3f
	.zero		1


	//   ....[61]....
        /*0f28*/ 	.word	0x00028e20
        /*0f2c*/ 	.word	0x00000003
        /*0f30*/ 	.word	0x00000000
        /*0f34*/ 	.short	0x010a
        /*0f36*/ 	.byte	0x3f
	.zero		1


	//   ....[62]....
        /*0f38*/ 	.word	0x00028e90
        /*0f3c*/ 	.word	0x00000009
        /*0f40*/ 	.word	0x00032400
        /*0f44*/ 	.short	0x010a
        /*0f46*/ 	.byte	0x3f
	.zero		1


	//   ....[63]....
        /*0f48*/ 	.word	0x00028ee0
        /*0f4c*/ 	.word	0x00000018
        /*0f50*/ 	.word	0x00000000
        /*0f54*/ 	.short	0x010a
        /*0f56*/ 	.byte	0x3f
	.zero		1


	//   ....[64]....
        /*0f58*/ 	.word	0x00028f40
        /*0f5c*/ 	.word	0x00000009
        /*0f60*/ 	.word	0x00032410
        /*0f64*/ 	.short	0x010a
        /*0f66*/ 	.byte	0x3f
	.zero		1


	//   ....[65]....
        /*0f68*/ 	.word	0x00028f90
        /*0f6c*/ 	.word	0x00000008
        /*0f70*/ 	.word	0x00000000
        /*0f74*/ 	.short	0x010a
        /*0f76*/ 	.byte	0x3f
	.zero		1


	//   ....[66]....
        /*0f78*/ 	.word	0x00028fe0
        /*0f7c*/ 	.word	0x00000000
        /*0f80*/ 	.word	0x00000000
        /*0f84*/ 	.short	0x010a
        /*0f86*/ 	.byte	0x3f
	.zero		1


	//   ....[67]....
        /*0f88*/ 	.word	0x00029030
        /*0f8c*/ 	.word	0x00000004
        /*0f90*/ 	.word	0x00000000
        /*0f94*/ 	.short	0x010a
        /*0f96*/ 	.byte	0x3f
	.zero		1


	//   ....[68]....
        /*0f98*/ 	.word	0x00029080
        /*0f9c*/ 	.word	0x00000000
        /*0fa0*/ 	.word	0x00000000
        /*0fa4*/ 	.short	0x010a
        /*0fa6*/ 	.byte	0x3f
	.zero		1


	//   ....[69]....
        /*0fa8*/ 	.word	0x000290d0
        /*0fac*/ 	.word	0x00000004
        /*0fb0*/ 	.word	0x00000000
        /*0fb4*/ 	.short	0x010a
        /*0fb6*/ 	.byte	0x3f
	.zero		1


	//   ....[70]....
        /*0fb8*/ 	.word	0x00029270
        /*0fbc*/ 	.word	0x00000000
        /*0fc0*/ 	.word	0x00032440
        /*0fc4*/ 	.short	0x010a
        /*0fc6*/ 	.byte	0x3f
	.zero		1


	//   ....[71]....
        /*0fc8*/ 	.word	0x0002ab70
        /*0fcc*/ 	.word	0x00000002
        /*0fd0*/ 	.word	0x00032420
        /*0fd4*/ 	.short	0x010a
        /*0fd6*/ 	.byte	0x3f
	.zero		1


	//   ....[72]....
        /*0fd8*/ 	.word	0x0002abc0
        /*0fdc*/ 	.word	0x00000002
        /*0fe0*/ 	.word	0x00032460
        /*0fe4*/ 	.short	0x010a
        /*0fe6*/ 	.byte	0x3f
	.zero		1


	//   ....[73]....
        /*0fe8*/ 	.word	0x0002ac10
        /*0fec*/ 	.word	0x00000003
        /*0ff0*/ 	.word	0x00032440
        /*0ff4*/ 	.short	0x010a
        /*0ff6*/ 	.byte	0x3f
	.zero		1


	//   ....[74]....
        /*0ff8*/ 	.word	0x0002ac60
        /*0ffc*/ 	.word	0x00000003
        /*1000*/ 	.word	0x00032460
        /*1004*/ 	.short	0x010a
        /*1006*/ 	.byte	0x3f
	.zero		1


	//   ....[75]....
        /*1008*/ 	.word	0x0002acb0
        /*100c*/ 	.word	0x00000002
        /*1010*/ 	.word	0x00032440
        /*1014*/ 	.short	0x010a
        /*1016*/ 	.byte	0x3f
	.zero		1


	//   ....[76]....
        /*1018*/ 	.word	0x0002ad00
        /*101c*/ 	.word	0x00000002
        /*1020*/ 	.word	0x00032460
        /*1024*/ 	.short	0x010a
        /*1026*/ 	.byte	0x3f
	.zero		1


	//   ....[77]....
        /*1028*/ 	.word	0x0002ad50
        /*102c*/ 	.word	0x00000003
        /*1030*/ 	.word	0x00032440
        /*1034*/ 	.short	0x010a
        /*1036*/ 	.byte	0x3f
	.zero		1


	//   ....[78]....
        /*1038*/ 	.word	0x0002ada0
        /*103c*/ 	.word	0x00000003
        /*1040*/ 	.word	0x00032460
        /*1044*/ 	.short	0x010a
        /*1046*/ 	.byte	0x3f
	.zero		1


	//   ....[79]....
        /*1048*/ 	.word	0x0002b7a0
        /*104c*/ 	.word	0x00000000
        /*1050*/ 	.word	0x00032420
        /*1054*/ 	.short	0x010a
        /*1056*/ 	.byte	0x3f
	.zero		1


	//   ....[80]....
        /*1058*/ 	.word	0x0002b940
        /*105c*/ 	.word	0x00000006
        /*1060*/ 	.word	0x00000000
        /*1064*/ 	.short	0x010a
        /*1066*/ 	.byte	0x3f
	.zero		1


	//   ....[81]....
        /*1068*/ 	.word	0x0002b990
        /*106c*/ 	.word	0x00000007
        /*1070*/ 	.word	0x00000000
        /*1074*/ 	.short	0x010a
        /*1076*/ 	.byte	0x3f
	.zero		1


	//   ....[82]....
        /*1078*/ 	.word	0x0002b9e0
        /*107c*/ 	.word	0x00000004
        /*1080*/ 	.word	0x00000000
        /*1084*/ 	.short	0x010a
        /*1086*/ 	.byte	0x3f
	.zero		1


	//   ....[83]....
        /*1088*/ 	.word	0x0002bd90
        /*108c*/ 	.word	0x0000000c
        /*1090*/ 	.word	0x00000000
        /*1094*/ 	.short	0x010a
        /*1096*/ 	.byte	0x3f
	.zero		1


	//   ....[84]....
        /*1098*/ 	.word	0x0002bed0
        /*109c*/ 	.word	0x00000002
        /*10a0*/ 	.word	0x00000000
        /*10a4*/ 	.short	0x010a
        /*10a6*/ 	.byte	0x3f
	.zero		1


	//   ....[85]....
        /*10a8*/ 	.word	0x0002c530
        /*10ac*/ 	.word	0x0000000b
        /*10b0*/ 	.word	0x00000000
        /*10b4*/ 	.short	0x010a
        /*10b6*/ 	.byte	0x3f
	.zero		1


	//   ....[86]....
        /*10b8*/ 	.word	0x0002c670
        /*10bc*/ 	.word	0x00000008
        /*10c0*/ 	.word	0x00000000
        /*10c4*/ 	.short	0x010a
        /*10c6*/ 	.byte	0x3f
	.zero		1


	//   ....[87]....
        /*10c8*/ 	.word	0x0002d8e0
        /*10cc*/ 	.word	0x00000002
        /*10d0*/ 	.word	0x00000000
        /*10d4*/ 	.short	0x0101
        /*10d6*/ 	.byte	0x3f
	.zero		1


	//   ....[88]....
        /*10d8*/ 	.word	0x00047030
        /*10dc*/ 	.word	0x00000004
        /*10e0*/ 	.word	0x00000000
        /*10e4*/ 	.short	0x0101
        /*10e6*/ 	.byte	0x3f
	.zero		1


	//   ....[89]....
        /*10e8*/ 	.word	0x00047060
        /*10ec*/ 	.word	0x00000002
        /*10f0*/ 	.word	0x00000000
        /*10f4*/ 	.short	0x010a
        /*10f6*/ 	.byte	0x3f
	.zero		1


	//   ....[90]....
        /*10f8*/ 	.word	0x000470b0
        /*10fc*/ 	.word	0x00000008
        /*1100*/ 	.word	0x00000000
        /*1104*/ 	.short	0x010a
        /*1106*/ 	.byte	0x3f
	.zero		1


	//----- nvinfo : EIATTR_NUM_MBARRIERS
	.align		4
.L_1449:
        /*1108*/ 	.byte	0x03, 0x38
        /*110a*/ 	.short	0x0017


	//----- nvinfo : EIATTR_EXIT_INSTR_OFFSETS
	.align		4
        /*110c*/ 	.byte	0x04, 0x1c
        /*110e*/ 	.short	(.L_1451 - .L_1450)


	//   ....[0]....
.L_1450:
        /*1110*/ 	.word	0x00000b90


	//   ....[1]....
        /*1114*/ 	.word	0x00021bd0


	//   ....[2]....
        /*1118*/ 	.word	0x00028e70


	//----- nvinfo : EIATTR_MAX_THREADS
	.align		4
.L_1451:
        /*111c*/ 	.byte	0x04, 0x05
        /*111e*/ 	.short	(.L_1453 - .L_1452)
.L_1452:
        /*1120*/ 	.word	0x00000180
        /*1124*/ 	.word	0x00000001
        /*1128*/ 	.word	0x00000001


	//----- nvinfo : EIATTR_CRS_STACK_SIZE
	.align		4
.L_1453:
        /*112c*/ 	.byte	0x04, 0x1e
        /*112e*/ 	.short	(.L_1455 - .L_1454)
.L_1454:
        /*1130*/ 	.word	0x00000000


	//----- nvinfo : EIATTR_CBANK_PARAM_SIZE
	.align		4
.L_1455:
        /*1134*/ 	.byte	0x03, 0x19
        /*1136*/ 	.short	0x0bf0


	//----- nvinfo : EIATTR_PARAM_CBANK
	.align		4
        /*1138*/ 	.byte	0x04, 0x0a
        /*113a*/ 	.short	(.L_1457 - .L_1456)
	.align		4
.L_1456:
        /*113c*/ 	.word	index@(.nv.constant0._ZN7cutlass13device_kernelIN5flash11enable_sm90INS1_16FlashAttnFwdSm90INS1_25CollectiveMainloopFwdSm90ILi2EN4cute5tupleIJNS5_1CILi1EEES8_S8_EEENS6_IJNS7_ILi128EEENS7_ILi96EEENS7_ILi64EEEEEELi256ENS_10bfloat16_tEfNS_4arch4Sm90ELb0ELb1ELb0ELb1ELb0ELb0ELb1ELb1ELb0ELb1ELb0ELb0EEENS1_21CollectiveEpilogueFwdINS6_IJSA_NS7_ILi256EEESB_EEES9_SE_SG_Li256ELb1ELb1ELb0ELb0EEENS1_36VarlenDynamicPersistentTileSchedulerILi128ELi96ELi256ELi128ELb0ELb1ELb1ELb1ELb0ELb1EEEEEEEEEvNT_6ParamsE)
        /*1140*/ 	.short	0x0210
        /*1142*/ 	.short	0x0bf0


	//----- nvinfo : EIATTR_SW_WAR
	.align		4
.L_1457:
        /*1144*/ 	.byte	0x04, 0x36
        /*1146*/ 	.short	(.L_1459 - .L_1458)
.L_1458:
        /*1148*/ 	.word	0x00000008
.L_1459:


//--------------------- .nv.info._ZN7cutlass13device_kernelIN5flash11enable_sm90INS1_16FlashAttnFwdSm90INS1_25CollectiveMainloopFwdSm90ILi2EN4cute5tupleIJNS5_1CILi1EEES8_S8_EEENS6_IJNS7_ILi128EEENS7_ILi96EEENS7_ILi64EEEEEELi256ENS_10bfloat16_tEfNS_4arch4Sm90ELb0ELb1ELb0ELb1ELb0ELb1ELb1ELb1ELb0ELb1ELb0ELb0EEENS1_21CollectiveEpilogueFwdINS6_IJSA_NS7_ILi256EEESB_EEES9_SE_SG_Li256ELb1ELb1ELb0ELb0EEENS1_36VarlenDynamicPersistentTileSchedulerILi128ELi96ELi256ELi128ELb0ELb1ELb1ELb1ELb0ELb1EEEEEEEEEvNT_6ParamsE --------------------------
	.section	.nv.info._ZN7cutlass13device_kernelIN5flash11enable_sm90INS1_16FlashAttnFwdSm90INS1_25CollectiveMainloopFwdSm90ILi2EN4cute5tupleIJNS5_1CILi1EEES8_S8_EEENS6_IJNS7_ILi128EEENS7_ILi96EEENS7_ILi64EEEEEELi256ENS_10bfloat16_tEfNS_4arch4Sm90ELb0ELb1ELb0ELb1ELb0ELb1ELb1ELb1ELb0ELb1ELb0ELb0EEENS1_21CollectiveEpilogueFwdINS6_IJSA_NS7_ILi256EEESB_EEES9_SE_SG_Li256ELb1ELb1ELb0ELb0EEENS1_36VarlenDynamicPersistentTileSchedulerILi128ELi96ELi256ELi128ELb0ELb1ELb1ELb1ELb0ELb1EEEEEEEEEvNT_6ParamsE,"",@"SHT_CUDA_INFO"
	.sectionflags	@""
	.align	4


	//----- nvinfo : EIATTR_CUDA_API_VERSION
	.align		4
        /*0000*/ 	.byte	0x04, 0x37
        /*0002*/ 	.short	(.L_1461 - .L_1460)
.L_1460:
        /*0004*/ 	.word	0x00000082


	//----- nvinfo : EIATTR_KPARAM_INFO
	.align		4
.L_1461:
        /*0008*/ 	.byte	0x04, 0x17
        /*000a*/ 	.short	(.L_1463 - .L_1462)
.L_1462:
        /*000c*/ 	.word	0x00000000
        /*0010*/ 	.short	0x0000
        /*0012*/ 	.short	0x0070
        /*0014*/ 	.byte	0x00, 0xf0, 0x01, 0x2e


	//----- nvinfo : EIATTR_SPARSE_MMA_MASK
	.align		4
.L_1463:
        /*0018*/ 	.byte	0x03, 0x50
        /*001a*/ 	.short	0x0000


	//----- nvinfo : EIATTR_MAXREG_COUNT
	.align		4
        /*001c*/ 	.byte	0x03, 0x1b
        /*001e*/ 	.short	0x00a8


	//----- nvinfo : EIATTR_NUM_BARRIERS
	.align		4
        /*0020*/ 	.byte	0x02, 0x4c
        /*0022*/ 	.byte	0x10
	.zero		1


	//----- nvinfo : EIATTR_EXTERNS
	.align		4
        /*0024*/ 	.byte	0x04, 0x0f
        /*0026*/ 	.short	(.L_1465 - .L_1464)


	//   ....[0]....
	.align		4
.L_1464:
        /*0028*/ 	.word	index@(__assertfail)


	//----- nvinfo : EIATTR_ANNOTATIONS
	.align		4
.L_1465:
        /*002c*/ 	.byte	0x04, 0x55
        /*002e*/ 	.short	(.L_1467 - .L_1466)


	//   ....[0]....
.L_1466:
        /* <DEDUP_REMOVED lines=100> */


	//----- nvinfo : EIATTR_MERCURY_ISA_VERSION
	.align		4
.L_1467:
        /*0660*/ 	.byte	0x03, 0x5f
        /*0662*/ 	.short	0x0101


	//----- nvinfo : EIATTR_UNUSED_LOAD_BYTE_OFFSET
	.align		4
        /*0664*/ 	.byte	0x04, 0x44
        /*0666*/ 	.short	(.L_1469 - .L_1468)


	//   ....[0]....
.L_1468:
        /*0668*/ 	.word	0x00000be0
        /*066c*/ 	.word	0x0000fff0


	//   ....[1]....
        /*0670*/ 	.word	0x0002ac60
        /*0674*/ 	.word	0x0000fff0


	//----- nvinfo : EIATTR_INT_WARP_WIDE_INSTR_OFFSETS
	.align		4
.L_1469:
        /*0678*/ 	.byte	0x04, 0x31
        /*067a*/ 	.short	(.L_1471 - .L_1470)


	//   ....[0]....
.L_1470:
        /*067c*/ 	.word	0x000001e0


	//   ....[1]....
        /*0680*/ 	.word	0x00000220


	//   ....[2]....
        /*0684*/ 	.word	0x00000290


	//   ....[3]....
        /*0688*/ 	.word	0x000002a0


	//   ....[4]....
        /*068c*/ 	.word	0x00030ae0


	//   ....[5]....
        /*0690*/ 	.word	0x00030b70


	//   ....[6]....
        /*0694*/ 	.word	0x00035730


	//   ....[7]....
        /*0698*/ 	.word	0x000357c0


	//----- nvinfo : EIATTR_COOP_GROUP_MASK_REGIDS
	.align		4
.L_1471:
        /*069c*/ 	.byte	0x04, 0x29
        /*069e*/ 	.short	(.L_1473 - .L_1472)


	//   ....[0]....
.L_1472:
        /*06a0*/ 	.word	0xffffffff


	//   ....[1]....
        /*06a4*/ 	.word	0xffffffff


	//   ....[2]....
        /*06a8*/ 	.word	0xffffffff


	//   ....[3]....
        /*06ac*/ 	.word	0xffffffff


	//   ....[4]....
        /*06b0*/ 	.word	0xffffffff


	//   ....[5]....
        /*06b4*/ 	.word	0xffffffff


	//   ....[6]....
        /*06b8*/ 	.word	0xffffffff


	//   ....[7]....
        /*06bc*/ 	.word	0xffffffff


	//   ....[8]....
        /*06c0*/ 	.word	0xffffffff


	//   ....[9]....
        /*06c4*/ 	.word	0xffffffff


	//   ....[10]....
        /*06c8*/ 	.word	0xffffffff


	//   ....[11]....
        /*06cc*/ 	.word	0xffffffff


	//   ....[12]....
        /*06d0*/ 	.word	0xffffffff


	//   ....[13]....
        /*06d4*/ 	.word	0xffffffff


	//   ....[14]....
        /*06d8*/ 	.word	0xffffffff


	//   ....[15]....
        /*06dc*/ 	.word	0xffffffff


	//   ....[16]....
        /*06e0*/ 	.word	0xffffffff


	//   ....[17]....
        /*06e4*/ 	.word	0xffffffff


	//   ....[18]....
        /*06e8*/ 	.word	0xffffffff


	//   ....[19]....
        /*06ec*/ 	.word	0xffffffff


	//   ....[20]....
        /*06f0*/ 	.word	0xffffffff


	//   ....[21]....
        /*06f4*/ 	.word	0xffffffff


	//   ....[22]....
        /*06f8*/ 	.word	0xffffffff


	//   ....[23]....
        /*06fc*/ 	.word	0xffffffff


	//   ....[24]....
        /*0700*/ 	.word	0xffffffff


	//   ....[25]....
        /*0704*/ 	.word	0xffffffff


	//   ....[26]....
        /*0708*/ 	.word	0xffffffff


	//   ....[27]....
        /*070c*/ 	.word	0xffffffff


	//   ....[28]....
        /*0710*/ 	.word	0xffffffff


	//   ....[29]....
        /*0714*/ 	.word	0xffffffff


	//   ....[30]....
        /*0718*/ 	.word	0xffffffff


	//   ....[31]....
        /*071c*/ 	.word	0xffffffff


	//   ....[32]....
        /*0720*/ 	.word	0xffffffff


	//   ....[33]....
        /*0724*/ 	.word	0xffffffff


	//   ....[34]....
        /*0728*/ 	.word	0xffffffff


	//   ....[35]....
        /*072c*/ 	.word	0xffffffff


	//   ....[36]....
        /*0730*/ 	.word	0xffffffff


	//   ....[37]....
        /*0734*/ 	.word	0xffffffff


	//   ....[38]....
        /*0738*/ 	.word	0xffffffff


	//   ....[39]....
        /*073c*/ 	.word	0xffffffff


	//   ....[40]....
        /*0740*/ 	.word	0xffffffff


	//   ....[41]....
        /*0744*/ 	.word	0xffffffff


	//   ....[42]....
        /*0748*/ 	.word	0xffffffff


	//   ....[43]....
        /*074c*/ 	.word	0xffffffff


	//   ....[44]....
        /*0750*/ 	.word	0xffffffff


	//   ....[45]....
        /*0754*/ 	.word	0xffffffff


	//   ....[46]....
        /*0758*/ 	.word	0xffffffff


	//   ....[47]....
        /*075c*/ 	.word	0xffffffff


	//   ....[48]....
        /*0760*/ 	.word	0xffffffff


	//   ....[49]....
        /*0764*/ 	.word	0xffffffff


	//   ....[50]....
        /*0768*/ 	.word	0xffffffff


	//   ....[51]....
        /*076c*/ 	.word	0xffffffff


	//   ....[52]....
        /*0770*/ 	.word	0xffffffff


	//   ....[53]....
        /*0774*/ 	.word	0xffffffff


	//   ....[54]....
        /*0778*/ 	.word	0xffffffff


	//   ....[55]....
        /*077c*/ 	.word	0xffffffff


	//   ....[56]....
        /*0780*/ 	.word	0xffffffff


	//   ....[57]....
        /*0784*/ 	.word	0xffffffff


	//   ....[58]....
        /*0788*/ 	.word	0xffffffff


	//   ....[59]....
        /*078c*/ 	.word	0xffffffff


	//   ....[60]....
        /*0790*/ 	.word	0xffffffff


	//   ....[61]....
        /*0794*/ 	.word	0xffffffff


	//   ....[62]....
        /*0798*/ 	.word	0xffffffff


	//   ....[63]....
        /*079c*/ 	.word	0xffffffff


	//   ....[64]....
        /*07a0*/ 	.word	0xffffffff


	//   ....[65]....
        /*07a4*/ 	.word	0xffffffff


	//   ....[66]....
        /*07a8*/ 	.word	0xffffffff


	//   ....[67]....
        /*07ac*/ 	.word	0xffffffff


	//   ....[68]....
        /*07b0*/ 	.word	0xffffffff


	//   ....[69]....
        /*07b4*/ 	.word	0xffffffff


	//   ....[70]....
        /*07b8*/ 	.word	0xffffffff


	//   ....[71]....
        /*07bc*/ 	.word	0xffffffff


	//   ....[72]....
        /*07c0*/ 	.word	0xffffffff


	//   ....[73]....
        /*07c4*/ 	.word	0xffffffff


	//   ....[74]....
        /*07c8*/ 	.word	0xffffffff


	//   ....[75]....
        /*07cc*/ 	.word	0xffffffff


	//   ....[76]....
        /*07d0*/ 	.word	0xffffffff


	//   ....[77]....
        /*07d4*/ 	.word	0xffffffff


	//   ....[78]....
        /*07d8*/ 	.word	0xffffffff


	//   ....[79]....
        /*07dc*/ 	.word	0xffffffff


	//   ....[80]....
        /*07e0*/ 	.word	0xffffffff


	//   ....[81]....
        /*07e4*/ 	.word	0xffffffff


	//   ....[82]....
        /*07e8*/ 	.word	0xffffffff


	//   ....[83]....
        /*07ec*/ 	.word	0xffffffff


	//   ....[84]....
        /*07f0*/ 	.word	0xffffffff


	//   ....[85]....
        /*07f4*/ 	.word	0xffffffff


	//   ....[86]....
        /*07f8*/ 	.word	0xffffffff


	//   ....[87]....
        /*07fc*/ 	.word	0xffffffff


	//   ....[88]....
        /*0800*/ 	.word	0xffffffff


	//   ....[89]....
        /*0804*/ 	.word	0xffffffff


	//   ....[90]....
        /*0808*/ 	.word	0xffffffff


	//   ....[91]....
        /*080c*/ 	.word	0xffffffff


	//   ....[92]....
        /*0810*/ 	.word	0xffffffff


	//   ....[93]....
        /*0814*/ 	.word	0xffffffff


	//   ....[94]....
        /*0818*/ 	.word	0xffffffff


	//   ....[95]....
        /*081c*/ 	.word	0xffffffff


	//   ....[96]....
        /*0820*/ 	.word	0xffffffff


	//   ....[97]....
        /*0824*/ 	.word	0xffffffff


	//   ....[98]....
        /*0828*/ 	.word	0xffffffff


	//   ....[99]....
        /*082c*/ 	.word	0xffffffff


	//   ....[100]....
        /*0830*/ 	.word	0xffffffff


	//   ....[101]....
        /*0834*/ 	.word	0xffffffff


	//   ....[102]....
        /*0838*/ 	.word	0xffffffff


	//   ....[103]....
        /*083c*/ 	.word	0xffffffff


	//   ....[104]....
        /*0840*/ 	.word	0xffffffff


	//   ....[105]....
        /*0844*/ 	.word	0xffffffff


	//   ....[106]....
        /*0848*/ 	.word	0xffffffff


	//   ....[107]....
        /*084c*/ 	.word	0xffffffff


	//   ....[108]....
        /*0850*/ 	.word	0xffffffff


	//   ....[109]....
        /*0854*/ 	.word	0xffffffff


	//   ....[110]....
        /*0858*/ 	.word	0xffffffff


	//   ....[111]....
        /*085c*/ 	.word	0xffffffff


	//   ....[112]....
        /*0860*/ 	.word	0xffffffff


	//   ....[113]....
        /*0864*/ 	.word	0xffffffff


	//   ....[114]....
        /*0868*/ 	.word	0xffffffff


	//   ....[115]....
        /*086c*/ 	.word	0xffffffff


	//   ....[116]....
        /*0870*/ 	.word	0xffffffff


	//   ....[117]....
        /*0874*/ 	.word	0xffffffff


	//   ....[118]....
        /*0878*/ 	.word	0xffffffff


	//   ....[119]....
        /*087c*/ 	.word	0xffffffff


	//   ....[120]....
        /*0880*/ 	.word	0xffffffff


	//   ....[121]....
        /*0884*/ 	.word	0xffffffff


	//   ....[122]....
        /*0888*/ 	.word	0xffffffff


	//   ....[123]....
        /*088c*/ 	.word	0xffffffff


	//   ....[124]....
        /*0890*/ 	.word	0xffffffff


	//   ....[125]....
        /*0894*/ 	.word	0xffffffff


	//   ....[126]....
        /*0898*/ 	.word	0xffffffff


	//   ....[127]....
        /*089c*/ 	.word	0xffffffff


	//   ....[128]....
        /*08a0*/ 	.word	0xffffffff


	//   ....[129]....
        /*08a4*/ 	.word	0xffffffff


	//   ....[130]....
        /*08a8*/ 	.word	0xffffffff


	//   ....[131]....
        /*08ac*/ 	.word	0xffffffff


	//   ....[132]....
        /*08b0*/ 	.word	0x0500000f


	//   ....[133]....
        /*08b4*/ 	.word	0x0500000f


	//   ....[134]....
        /*08b8*/ 	.word	0x0500000f


	//   ....[135]....
        /*08bc*/ 	.word	0x0500000f


	//   ....[136]....
        /*08c0*/ 	.word	0x0500000f


	//   ....[137]....
        /*08c4*/ 	.word	0x0500000f


	//   ....[138]....
        /*08c8*/ 	.word	0x0500000f


	//   ....[139]....
        /*08cc*/ 	.word	0x0500000f


	//   ....[140]....
        /*08d0*/ 	.word	0x0500000f


	//   ....[141]....
        /*08d4*/ 	.word	0x0500000f


	//   ....[142]....
        /*08d8*/ 	.word	0x0500000f


	//   ....[143]....
        /*08dc*/ 	.word	0x0500000f


	//   ....[144]....
        /*08e0*/ 	.word	0x0500000f


	//   ....[145]....
        /*08e4*/ 	.word	0x0500000f


	//   ....[146]....
        /*08e8*/ 	.word	0x0500000f


	//   ....[147]....
        /*08ec*/ 	.word	0x0500000f


	//   ....[148]....
        /*08f0*/ 	.word	0x0500000f


	//   ....[149]....
        /*08f4*/ 	.word	0x0500000f


	//   ....[150]....
        /*08f8*/ 	.word	0x0500000f


	//   ....[151]....
        /*08fc*/ 	.word	0x0500000f


	//   ....[152]....
        /*0900*/ 	.word	0x0500000f


	//   ....[153]....
        /*0904*/ 	.word	0x0500000f


	//   ....[154]....
        /*0908*/ 	.word	0x0500000f


	//   ....[155]....
        /*090c*/ 	.word	0x0500000f


	//   ....[156]....
        /*0910*/ 	.word	0x0500000f


	//   ....[157]....
        /*0914*/ 	.word	0x0500000f


	//   ....[158]....
        /*0918*/ 	.word	0x0500000f


	//   ....[159]....
        /*091c*/ 	.word	0x0500000f


	//   ....[160]....
        /*0920*/ 	.word	0x0500000f


	//   ....[161]....
        /*0924*/ 	.word	0x0500000f


	//   ....[162]....
        /*0928*/ 	.word	0x0500000f


	//   ....[163]....
        /*092c*/ 	.word	0x0500000f


	//   ....[164]....
        /*0930*/ 	.word	0x0500000f


	//   ....[165]....
        /*0934*/ 	.word	0x0500000f


	//   ....[166]....
        /*0938*/ 	.word	0x0500000f


	//   ....[167]....
        /*093c*/ 	.word	0x0500000f


	//   ....[168]....
        /*0940*/ 	.word	0x0500000f


	//   ....[169]....
        /*0944*/ 	.word	0x0500000f


	//   ....[170]....
        /*0948*/ 	.word	0x0500000f


	//   ....[171]....
        /*094c*/ 	.word	0x0500000f


	//   ....[172]....
        /*0950*/ 	.word	0x0500000f


	//   ....[173]....
        /*0954*/ 	.word	0x0500000f


	//   ....[174]....
        /*0958*/ 	.word	0x0500000f


	//   ....[175]....
        /*095c*/ 	.word	0x0500000f


	//   ....[176]....
        /*0960*/ 	.word	0x0500000f


	//   ....[177]....
        /*0964*/ 	.word	0x0500000f


	//   ....[178]....
        /*0968*/ 	.word	0x0500000f


	//   ....[179]....
        /*096c*/ 	.word	0x0500000f


	//   ....[180]....
        /*0970*/ 	.word	0x0500000f


	//   ....[181]....
        /*0974*/ 	.word	0x0500000f


	//   ....[182]....
        /*0978*/ 	.word	0x0500000f


	//   ....[183]....
        /*097c*/ 	.word	0x0500000f


	//   ....[184]....
        /*0980*/ 	.word	0x0500000f


	//   ....[185]....
        /*0984*/ 	.word	0x0500000f


	//   ....[186]....
        /*0988*/ 	.word	0x0500000f


	//   ....[187]....
        /*098c*/ 	.word	0x0500000f


	//   ....[188]....
        /*0990*/ 	.word	0x0500000f


	//   ....[189]....
        /*0994*/ 	.word	0x0500000f


	//   ....[190]....
        /*0998*/ 	.word	0x0500000f


	//   ....[191]....
        /*099c*/ 	.word	0x0500000f


	//   ....[192]....
        /*09a0*/ 	.word	0x0500000f


	//   ....[193]....
        /*09a4*/ 	.word	0x0500000f


	//   ....[194]....
        /*09a8*/ 	.word	0x0500000f


	//   ....[195]....
        /*09ac*/ 	.word	0x0500000f


	//   ....[196]....
        /*09b0*/ 	.word	0x0500000f


	//   ....[197]....
        /*09b4*/ 	.word	0x0500000f


	//   ....[198]....
        /*09b8*/ 	.word	0x0500000f


	//   ....[199]....
        /*09bc*/ 	.word	0x0500000f


	//   ....[200]....
        /*09c0*/ 	.word	0x0500000f


	//   ....[201]....
        /*09c4*/ 	.word	0x0500000f


	//   ....[202]....
        /*09c8*/ 	.word	0x0500000f


	//   ....[203]....
        /*09cc*/ 	.word	0x0500000f


	//   ....[204]....
        /*09d0*/ 	.word	0x0500000f


	//   ....[205]....
        /*09d4*/ 	.word	0x0500000f


	//   ....[206]....
        /*09d8*/ 	.word	0x0500000f


	//   ....[207]....
        /*09dc*/ 	.word	0x0500000f


	//   ....[208]....
        /*09e0*/ 	.word	0x0500000f


	//   ....[209]....
        /*09e4*/ 	.word	0xffffffff


	//   ....[210]....
        /*09e8*/ 	.word	0xffffffff


	//   ....[211]....
        /*09ec*/ 	.word	0xffffffff


	//   ....[212]....
        /*09f0*/ 	.word	0xffffffff


	//   ....[213]....
        /*09f4*/ 	.word	0xffffffff


	//   ....[214]....
        /*09f8*/ 	.word	0xffffffff


	//----- nvinfo : EIATTR_COOP_GROUP_INSTR_OFFSETS
	.align		4
.L_1473:
        /*09fc*/ 	.byte	0x04, 0x28
        /*09fe*/ 	.short	(.L_1475 - .L_1474)


	//   ....[0]....
.L_1474:
        /*0a00*/ 	.word	0x000000c0


	//   ....[1]....
        /*0a04*/ 	.word	0x000001f0


	//   ....[2]....
        /*0a08*/ 	.word	0x00000240


	//   ....[3]....
        /*0a0c*/ 	.word	0x00000490


	//   ....[4]....
        /*0a10*/ 	.word	0x000005f0


	//   ....[5]....
        /*0a14*/ 	.word	0x00000710


	//   ....[6]....
        /*0a18*/ 	.word	0x00000870


	//   ....[7]....
        /*0a1c*/ 	.word	0x000069c0


	//   ....[8]....
        /*0a20*/ 	.word	0x00007650


	//   ....[9]....
        /*0a24*/ 	.word	0x00007660


	//   ....[10]....
        /*0a28*/ 	.word	0x00007670


	//   ....[11]....
        /*0a2c*/ 	.word	0x00007680


	//   ....[12]....
        /*0a30*/ 	.word	0x00007950


	//   ....[13]....
        /*0a34*/ 	.word	0x00007960


	//   ....[14]....
        /*0a38*/ 	.word	0x00007970


	//   ....[15]....
        /*0a3c*/ 	.word	0x00007980


	//   ....[16]....
        /*0a40*/ 	.word	0x00008c00


	//   ....[17]....
        /*0a44*/ 	.word	0x00008c20


	//   ....[18]....
        /*0a48*/ 	.word	0x00008c30


	//   ....[19]....
        /*0a4c*/ 	.word	0x00008c40


	//   ....[20]....
        /*0a50*/ 	.word	0x00008d30


	//   ....[21]....
        /*0a54*/ 	.word	0x00008d40


	//   ....[22]....
        /*0a58*/ 	.word	0x00008d50


	//   ....[23]....
        /*0a5c*/ 	.word	0x00008d60


	//   ....[24]....
        /*0a60*/ 	.word	0x0000bc30


	//   ....[25]....
        /*0a64*/ 	.word	0x0000be40


	//   ....[26]....
        /*0a68*/ 	.word	0x0000ce30


	//   ....[27]....
        /*0a6c*/ 	.word	0x0000ced0


	//   ....[28]....
        /*0a70*/ 	.word	0x0000d040


	//   ....[29]....
        /*0a74*/ 	.word	0x0000d0b0


	//   ....[30]....
        /*0a78*/ 	.word	0x00016a80


	//   ....[31]....
        /*0a7c*/ 	.word	0x00016b10


	//   ....[32]....
        /*0a80*/ 	.word	0x00016b90


	//   ....[33]....
        /*0a84*/ 	.word	0x00016be0


	//   ....[34]....
        /*0a88*/ 	.word	0x000202b0


	//   ....[35]....
        /*0a8c*/ 	.word	0x000204c0


	//   ....[36]....
        /*0a90*/ 	.word	0x000214b0


	//   ....[37]....
        /*0a94*/ 	.word	0x00021550


	//   ....[38]....
        /*0a98*/ 	.word	0x000216c0


	//   ....[39]....
        /*0a9c*/ 	.word	0x000216e0


	//   ....[40]....
        /*0aa0*/ 	.word	0x00029cc0


	//   ....[41]....
        /*0aa4*/ 	.word	0x00029ce0


	//   ....[42]....
        /*0aa8*/ 	.word	0x00029d40


	//   ....[43]....
        /*0aac*/ 	.word	0x00029d80


	//   ....[44]....
        /*0ab0*/ 	.word	0x0002bdd0


	//   ....[45]....
        /*0ab4*/ 	.word	0x0002be00


	//   ....[46]....
        /*0ab8*/ 	.word	0x0002be50


	//   ....[47]....
        /*0abc*/ 	.word	0x0002be70


	//   ....[48]....
        /*0ac0*/ 	.word	0x0002c750


	//   ....[49]....
        /*0ac4*/ 	.word	0x0002c7b0


	//   ....[50]....
        /*0ac8*/ 	.word	0x0002c8f0


	//   ....[51]....
        /*0acc*/ 	.word	0x0002c910


	//   ....[52]....
        /*0ad0*/ 	.word	0x0002ca50


	//   ....[53]....
        /*0ad4*/ 	.word	0x0002ca70


	//   ....[54]....
        /*0ad8*/ 	.word	0x0002cbc0


	//   ....[55]....
        /*0adc*/ 	.word	0x0002cbe0


	//   ....[56]....
        /*0ae0*/ 	.word	0x0002d410


	//   ....[57]....
        /*0ae4*/ 	.word	0x0002d420


	//   ....[58]....
        /*0ae8*/ 	.word	0x0002d5c0


	//   ....[59]....
        /*0aec*/ 	.word	0x0002d5d0


	//   ....[60]....
        /*0af0*/ 	.word	0x0002d760


	//   ....[61]....
        /*0af4*/ 	.word	0x0002d770


	//   ....[62]....
        /*0af8*/ 	.word	0x0002d900


	//   ....[63]....
        /*0afc*/ 	.word	0x0002d910


	//   ....[64]....
        /*0b00*/ 	.word	0x0002db00


	//   ....[65]....
        /*0b04*/ 	.word	0x0002dce0


	//   ....[66]....
        /*0b08*/ 	.word	0x0002dd10


	//   ....[67]....
        /*0b0c*/ 	.word	0x0002dd40


	//   ....[68]....
        /*0b10*/ 	.word	0x0002dd70


	//   ....[69]....
        /*0b14*/ 	.word	0x0002dda0


	//   ....[70]....
        /*0b18*/ 	.word	0x0002ddd0


	//   ....[71]....
        /*0b1c*/ 	.word	0x0002df40


	//   ....[72]....
        /*0b20*/ 	.word	0x0002df70


	//   ....[73]....
        /*0b24*/ 	.word	0x0002dfa0


	//   ....[74]....
        /*0b28*/ 	.word	0x0002dfd0


	//   ....[75]....
        /*0b2c*/ 	.word	0x0002e000


	//   ....[76]....
        /*0b30*/ 	.word	0x0002e030


	//   ....[77]....
        /*0b34*/ 	.word	0x0002e0d0


	//   ....[78]....
        /*0b38*/ 	.word	0x0002e130


	//   ....[79]....
        /*0b3c*/ 	.word	0x0002e1c0


	//   ....[80]....
        /*0b40*/ 	.word	0x0002f2d0


	//   ....[81]....
        /*0b44*/ 	.word	0x000310a0


	//   ....[82]....
        /*0b48*/ 	.word	0x00031c00


	//   ....[83]....
        /*0b4c*/ 	.word	0x00031c10


	//   ....[84]....
        /*0b50*/ 	.word	0x00031c30


	//   ....[85]....
        /*0b54*/ 	.word	0x00031c50


	//   ....[86]....
        /*0b58*/ 	.word	0x00031d40


	//   ....[87]....
        /*0b5c*/ 	.word	0x00031dd0


	//   ....[88]....
        /*0b60*/ 	.word	0x00031e00


	//   ....[89]....
        /*0b64*/ 	.word	0x00031e80


	//   ....[90]....
        /*0b68*/ 	.word	0x00031eb0


	//   ....[91]....
        /*0b6c*/ 	.word	0x00031f30


	//   ....[92]....
        /*0b70*/ 	.word	0x00031f60


	//   ....[93]....
        /*0b74*/ 	.word	0x00031fe0


	//   ....[94]....
        /*0b78*/ 	.word	0x00032010


	//   ....[95]....
        /*0b7c*/ 	.word	0x00032070


	//   ....[96]....
        /*0b80*/ 	.word	0x00032080


	//   ....[97]....
        /*0b84*/ 	.word	0x000320f0


	//   ....[98]....
        /*0b88*/ 	.word	0x00032810


	//   ....[99]....
        /*0b8c*/ 	.word	0x00032860


	//   ....[100]....
        /*0b90*/ 	.word	0x00032920


	//   ....[101]....
        /*0b94*/ 	.word	0x00032930


	//   ....[102]....
        /*0b98*/ 	.word	0x000329f0


	//   ....[103]....
        /*0b9c*/ 	.word	0x00032a00


	//   ....[104]....
        /*0ba0*/ 	.word	0x00032ac0


	//   ....[105]....
        /*0ba4*/ 	.word	0x00032ad0


	//   ....[106]....
        /*0ba8*/ 	.word	0x00032b70


	//   ....[107]....
        /*0bac*/ 	.word	0x00032b80


	//   ....[108]....
        /*0bb0*/ 	.word	0x00032c30


	//   ....[109]....
        /*0bb4*/ 	.word	0x00032c40


	//   ....[110]....
        /*0bb8*/ 	.word	0x00032cf0


	//   ....[111]....
        /*0bbc*/ 	.word	0x00032d00


	//   ....[112]....
        /*0bc0*/ 	.word	0x00032d10


	//   ....[113]....
        /*0bc4*/ 	.word	0x00032d80


	//   ....[114]....
        /*0bc8*/ 	.word	0x000359c0


	//   ....[115]....
        /*0bcc*/ 	.word	0x00035a20


	//   ....[116]....
        /*0bd0*/ 	.word	0x00035a50


	//   ....[117]....
        /*0bd4*/ 	.word	0x00035a60


	//   ....[118]....
        /*0bd8*/ 	.word	0x00035a90


	//   ....[119]....
        /*0bdc*/ 	.word	0x00035ac0


	//   ....[120]....
        /*0be0*/ 	.word	0x00035af0


	//   ....[121]....
        /*0be4*/ 	.word	0x00035b20


	//   ....[122]....
        /*0be8*/ 	.word	0x00035ca0


	//   ....[123]....
        /*0bec*/ 	.word	0x00035cd0


	//   ....[124]....
        /*0bf0*/ 	.word	0x00035d00


	//   ....[125]....
        /*0bf4*/ 	.word	0x00035d30


	//   ....[126]....
        /*0bf8*/ 	.word	0x00035d60


	//   ....[127]....
        /*0bfc*/ 	.word	0x00035d90


	//   ....[128]....
        /*0c00*/ 	.word	0x00035e50


	//   ....[129]....
        /*0c04*/ 	.word	0x00035e70


	//   ....[130]....
        /*0c08*/ 	.word	0x00035ee0


	//   ....[131]....
        /*0c0c*/ 	.word	0x000365b0


	//   ....[132]....
        /*0c10*/ 	.word	0x000369f0


	//   ....[133]....
        /*0c14*/ 	.word	0x00036a90


	//   ....[134]....
        /*0c18*/ 	.word	0x00036b20


	//   ....[135]....
        /*0c1c*/ 	.word	0x00036b70


	//   ....[136]....
        /*0c20*/ 	.word	0x00036bc0


	//   ....[137]....
        /*0c24*/ 	.word	0x00036c50


	//   ....[138]....
        /*0c28*/ 	.word	0x00036ce0


	//   ....[139]....
        /*0c2c*/ 	.word	0x00036d30


	//   ....[140]....
        /*0c30*/ 	.word	0x00036d80


	//   ....[141]....
        /*0c34*/ 	.word	0x00036e70


	//   ....[142]....
        /*0c38*/ 	.word	0x00036f20


	//   ....[143]....
        /*0c3c*/ 	.word	0x00036fa0


	//   ....[144]....
        /*0c40*/ 	.word	0x00037020


	//   ....[145]....
        /*0c44*/ 	.word	0x000370c0


	//   ....[146]....
        /*0c48*/ 	.word	0x00037110


	//   ....[147]....
        /*0c4c*/ 	.word	0x00037160


	//   ....[148]....
        /*0c50*/ 	.word	0x000371e0


	//   ....[149]....
        /*0c54*/ 	.word	0x00037600


	//   ....[150]....
        /*0c58*/ 	.word	0x00037650


	//   ....[151]....
        /*0c5c*/ 	.word	0x000376e0


	//   ....[152]....
        /*0c60*/ 	.word	0x00037770


	//   ....[153]....
        /*0c64*/ 	.word	0x00037800


	//   ....[154]....
        /*0c68*/ 	.word	0x00037890


	//   ....[155]....
        /*0c6c*/ 	.word	0x00037920


	//   ....[156]....
        /*0c70*/ 	.word	0x000379b0


	//   ....[157]....
        /*0c74*/ 	.word	0x00037a70


	//   ....[158]....
        /*0c78*/ 	.word	0x00037d60


	//   ....[159]....
        /*0c7c*/ 	.word	0x00037ef0


	//   ....[160]....
        /*0c80*/ 	.word	0x00037f50


	//   ....[161]....
        /*0c84*/ 	.word	0x00037fb0


	//   ....[162]....
        /*0c88*/ 	.word	0x00038010


	//   ....[163]....
        /*0c8c*/ 	.word	0x000380b0


	//   ....[164]....
        /*0c90*/ 	.word	0x000381a0


	//   ....[165]....
        /*0c94*/ 	.word	0x000382d0


	//   ....[166]....
        /*0c98*/ 	.word	0x00038370


	//   ....[167]....
        /*0c9c*/ 	.word	0x00038440


	//   ....[168]....
        /*0ca0*/ 	.word	0x000384e0


	//   ....[169]....
        /*0ca4*/ 	.word	0x000385b0


	//   ....[170]....
        /*0ca8*/ 	.word	0x00038650


	//   ....[171]....
        /*0cac*/ 	.word	0x00038720


	//   ....[172]....
        /*0cb0*/ 	.word	0x000387c0


	//   ....[173]....
        /*0cb4*/ 	.word	0x00038870


	//   ....[174]....
        /*0cb8*/ 	.word	0x00038950


	//   ....[175]....
        /*0cbc*/ 	.word	0x00038bb0


	//   ....[176]....
        /*0cc0*/ 	.word	0x00038c60


	//   ....[177]....
        /*0cc4*/ 	.word	0x00038d60


	//   ....[178]....
        /*0cc8*/ 	.word	0x00038e50


	//   ....[179]....
        /*0ccc*/ 	.word	0x00038ee0


	//   ....[180]....
        /*0cd0*/ 	.word	0x00038fd0


	//   ....[181]....
        /*0cd4*/ 	.word	0x00039060


	//   ....[182]....
        /*0cd8*/ 	.word	0x00039150


	//   ....[183]....
        /*0cdc*/ 	.word	0x000391e0


	//   ....[184]....
        /*0ce0*/ 	.word	0x000392d0


	//   ....[185]....
        /*0ce4*/ 	.word	0x00039360


	//   ....[186]....
        /*0ce8*/ 	.word	0x00039440


	//   ....[187]....
        /*0cec*/ 	.word	0x00039570


	//   ....[188]....
        /*0cf0*/ 	.word	0x000395c0


	//   ....[189]....
        /*0cf4*/ 	.word	0x00039620


	//   ....[190]....
        /*0cf8*/ 	.word	0x000396c0


	//   ....[191]....
        /*0cfc*/ 	.word	0x00039a60


	//   ....[192]....
        /*0d00*/ 	.word	0x00039b00


	//   ....[193]....
        /*0d04*/ 	.word	0x00039c20


	//   ....[194]....
        /*0d08*/ 	.word	0x00039ca0


	//   ....[195]....
        /*0d0c*/ 	.word	0x00039d20


	//   ....[196]....
        /*0d10*/ 	.word	0x00039da0


	//   ....[197]....
        /*0d14*/ 	.word	0x00039e20


	//   ....[198]....
        /*0d18*/ 	.word	0x00039eb0


	//   ....[199]....
        /*0d1c*/ 	.word	0x00039f50


	//   ....[200]....
        /*0d20*/ 	.word	0x0003a000


	//   ....[201]....
        /*0d24*/ 	.word	0x0003a080


	//   ....[202]....
        /*0d28*/ 	.word	0x0003a100


	//   ....[203]....
        /*0d2c*/ 	.word	0x0003a180


	//   ....[204]....
        /*0d30*/ 	.word	0x0003a210


	//   ....[205]....
        /*0d34*/ 	.word	0x0003a290


	//   ....[206]....
        /*0d38*/ 	.word	0x0003a330


	//   ....[207]....
        /*0d3c*/ 	.word	0x0003a3c0


	//   ....[208]....
        /*0d40*/ 	.word	0x0003a4f0


	//   ....[209]....
        /*0d44*/ 	.word	0x0003c080


	//   ....[210]....
        /*0d48*/ 	.word	0x0003c270


	//   ....[211]....
        /*0d4c*/ 	.word	0x0003d430


	//   ....[212]....
        /*0d50*/ 	.word	0x0003d460


	//   ....[213]....
        /*0d54*/ 	.word	0x0003d480


	//   ....[214]....
        /*0d58*/ 	.word	0x0003d490


	//----- nvinfo : EIATTR_REG_RECONFIG
	.align		4
.L_1475:
        /*0d5c*/ 	.byte	0x01, 0x54
	.zero		2


	//----- nvinfo : EIATTR_SYSCALL_OFFSETS
	.align		4
        /*0d60*/ 	.byte	0x04, 0x46
        /*0d62*/ 	.short	(.L_1477 - .L_1476)


	//   ....[0]....
.L_1476:
        /*0d64*/ 	.word	0x00001d20


	//   ....[1]....
        /*0d68*/ 	.word	0x00001e70


	//   ....[2]....
        /*0d6c*/ 	.word	0x00006e70


	//   ....[3]....
        /*0d70*/ 	.word	0x000073f0


	//   ....[4]....
        /*0d74*/ 	.word	0x00030ce0


	//   ....[5]....
        /*0d78*/ 	.word	0x00030e30


	//   ....[6]....
        /*0d7c*/ 	.word	0x00030f20


	//   ....[7]....
        /*0d80*/ 	.word	0x000317d0


	//   ....[8]....
        /*0d84*/ 	.word	0x00032420


	//----- nvinfo : EIATTR_MBARRIER_INSTR_OFFSETS
	.align		4
.L_1477:
        /*0d88*/ 	.byte	0x04, 0x39
        /*0d8a*/ 	.short	(.L_1479 - .L_1478)


	//   ....[0]....
.L_1478:
        /*0d8c*/ 	.word	0x00000330
        /*0d90*/ 	.word	0x000000ff
        /*0d94*/ 	.word	0x00032400
        /*0d98*/ 	.short	0x0100
        /*0d9a*/ 	.byte	0x08
	.zero		1


	//   ....[1]....
        /*0d9c*/ 	.word	0x00000340
        /*0da0*/ 	.word	0x000000ff
        /*0da4*/ 	.word	0x00032410
        /*0da8*/ 	.short	0x0100
        /*0daa*/ 	.byte	0x08
	.zero		1


	//   ....[2]....
        /*0dac*/ 	.word	0x00000350
        /*0db0*/ 	.word	0x000000ff
        /*0db4*/ 	.word	0x00032420
        /*0db8*/ 	.short	0x0100
        /*0dba*/ 	.byte	0x08
	.zero		1


	//   ....[3]....
        /*0dbc*/ 	.word	0x00000440
        /*0dc0*/ 	.word	0x000000ff
        /*0dc4*/ 	.word	0x00032430
        /*0dc8*/ 	.short	0x0100
        /*0dca*/ 	.byte	0x08
	.zero		1


	//   ....[4]....
        /*0dcc*/ 	.word	0x00000450
        /*0dd0*/ 	.word	0x000000ff
        /*0dd4*/ 	.word	0x00032440
        /*0dd8*/ 	.short	0x0100
        /*0dda*/ 	.byte	0x08
	.zero		1


	//   ....[5]....
        /*0ddc*/ 	.word	0x00000460
        /*0de0*/ 	.word	0x000000ff
        /*0de4*/ 	.word	0x00032438
        /*0de8*/ 	.short	0x0100
        /*0dea*/ 	.byte	0x08
	.zero		1


	//   ....[6]....
        /*0dec*/ 	.word	0x00000470
        /*0df0*/ 	.word	0x000000ff
        /*0df4*/ 	.word	0x00032448
        /*0df8*/ 	.short	0x0100
        /*0dfa*/ 	.byte	0x08
	.zero		1


	//   ....[7]....
        /*0dfc*/ 	.word	0x000005a0
        /*0e00*/ 	.word	0x000000ff
        /*0e04*/ 	.word	0x00032450
        /*0e08*/ 	.short	0x0100
        /*0e0a*/ 	.byte	0x08
	.zero		1


	//   ....[8]....
        /*0e0c*/ 	.word	0x000005b0
        /*0e10*/ 	.word	0x000000ff
        /*0e14*/ 	.word	0x00032460
        /*0e18*/ 	.short	0x0100
        /*0e1a*/ 	.byte	0x08
	.zero		1


	//   ....[9]....
        /*0e1c*/ 	.word	0x000005c0
        /*0e20*/ 	.word	0x000000ff
        /*0e24*/ 	.word	0x00032458
        /*0e28*/ 	.short	0x0100
        /*0e2a*/ 	.byte	0x08
	.zero		1


	//   ....[10]....
        /*0e2c*/ 	.word	0x000005d0
        /*0e30*/ 	.word	0x000000ff
        /*0e34*/ 	.word	0x00032468
        /*0e38*/ 	.short	0x0100
        /*0e3a*/ 	.byte	0x08
	.zero		1


	//   ....[11]....
        /*0e3c*/ 	.word	0x000006c0
        /*0e40*/ 	.word	0x000000ff
        /*0e44*/ 	.word	0x00032470
        /*0e48*/ 	.short	0x0100
        /*0e4a*/ 	.byte	0x06
	.zero		1


	//   ....[12]....
        /*0e4c*/ 	.word	0x000006d0
        /*0e50*/ 	.word	0x000000ff
        /*0e54*/ 	.word	0x00032480
        /*0e58*/ 	.short	0x0100
        /*0e5a*/ 	.byte	0x06
	.zero		1


	//   ....[13]....
        /*0e5c*/ 	.word	0x000006e0
        /*0e60*/ 	.word	0x000000ff
        /*0e64*/ 	.word	0x00032478
        /*0e68*/ 	.short	0x0100
        /*0e6a*/ 	.byte	0x06
	.zero		1


	//   ....[14]....
        /*0e6c*/ 	.word	0x000006f0
        /*0e70*/ 	.word	0x000000ff
        /*0e74*/ 	.word	0x00032488
        /*0e78*/ 	.short	0x0100
        /*0e7a*/ 	.byte	0x06
	.zero		1


	//   ....[15]....
        /*0e7c*/ 	.word	0x00000820
        /*0e80*/ 	.word	0x000000ff
        /*0e84*/ 	.word	0x00032490
        /*0e88*/ 	.short	0x0100
        /*0e8a*/ 	.byte	0x08
	.zero		1


	//   ....[16]....
        /*0e8c*/ 	.word	0x00000830
        /*0e90*/ 	.word	0x000000ff
        /*0e94*/ 	.word	0x000324a0
        /*0e98*/ 	.short	0x0100
        /*0e9a*/ 	.byte	0x08
	.zero		1


	//   ....[17]....
        /*0e9c*/ 	.word	0x00000840
        /*0ea0*/ 	.word	0x000000ff
        /*0ea4*/ 	.word	0x00032498
        /*0ea8*/ 	.short	0x0100
        /*0eaa*/ 	.byte	0x08
	.zero		1


	//   ....[18]....
        /*0eac*/ 	.word	0x00000850
        /*0eb0*/ 	.word	0x000000ff
        /*0eb4*/ 	.word	0x000324a8
        /*0eb8*/ 	.short	0x0100
        /*0eba*/ 	.byte	0x08
	.zero		1


	//   ....[19]....
        /*0ebc*/ 	.word	0x00000980
        /*0ec0*/ 	.word	0x000000ff
        /*0ec4*/ 	.word	0x000324b0
        /*0ec8*/ 	.short	0x0100
        /*0eca*/ 	.byte	0x08
	.zero		1


	//   ....[20]....
        /*0ecc*/ 	.word	0x00000990
        /*0ed0*/ 	.word	0x000000ff
        /*0ed4*/ 	.word	0x000324c0
        /*0ed8*/ 	.short	0x0100
        /*0eda*/ 	.byte	0x08
	.zero		1


	//   ....[21]....
        /*0edc*/ 	.word	0x000009a0
        /*0ee0*/ 	.word	0x000000ff
        /*0ee4*/ 	.word	0x000324b8
        /*0ee8*/ 	.short	0x0100
        /*0eea*/ 	.byte	0x08
	.zero		1


	//   ....[22]....
        /*0eec*/ 	.word	0x000009b0
        /*0ef0*/ 	.word	0x000000ff
        /*0ef4*/ 	.word	0x000324c8
        /*0ef8*/ 	.short	0x0100
        /*0efa*/ 	.byte	0x08
	.zero		1


	//   ....[23]....
        /*0efc*/ 	.word	0x00003000
        /*0f00*/ 	.word	0x00000058
        /*0f04*/ 	.word	0x00032490
        /*0f08*/ 	.short	0x010a
        /*0f0a*/ 	.byte	0x3f
	.zero		1


	//   ....[24]....
        /*0f0c*/ 	.word	0x00004480
        /*0f10*/ 	.word	0x00000058
        /*0f14*/ 	.word	0x00032490
        /*0f18*/ 	.short	0x010a
        /*0f1a*/ 	.byte	0x3f
	.zero		1


	//   ....[25]....
        /*0f1c*/ 	.word	0x00005540
        /*0f20*/ 	.word	0x00000058
        /*0f24*/ 	.word	0x00032490
        /*0f28*/ 	.short	0x010a
        /*0f2a*/ 	.byte	0x3f
	.zero		1


	//   ....[26]....
        /*0f2c*/ 	.word	0x00005750
        /*0f30*/ 	.word	0x0000000c
        /*0f34*/ 	.word	0x00000000
        /*0f38*/ 	.short	0x0101
        /*0f3a*/ 	.byte	0x3f
	.zero		1


	//   ....[27]....
        /*0f3c*/ 	.word	0x00005790
        /*0f40*/ 	.word	0x00000058
        /*0f44*/ 	.word	0x000324b0
        /*0f48*/ 	.short	0x010a
        /*0f4a*/ 	.byte	0x3f
	.zero		1


	//   ....[28]....
        /*0f4c*/ 	.word	0x00005de0
        /*0f50*/ 	.word	0x00000058
        /*0f54*/ 	.word	0x00000000
        /*0f58*/ 	.short	0x0101
        /*0f5a*/ 	.byte	0x3f
	.zero		1


	//   ....[29]....
        /*0f5c*/ 	.word	0x00007170
        /*0f60*/ 	.word	0x00000090
        /*0f64*/ 	.word	0x00032400
        /*0f68*/ 	.short	0x010a
        /*0f6a*/ 	.byte	0x3f
	.zero		1


	//   ....[30]....
        /*0f6c*/ 	.word	0x000071c0
        /*0f70*/ 	.word	0x00000090
        /*0f74*/ 	.word	0x00032400
        /*0f78*/ 	.short	0x010a
        /*0f7a*/ 	.byte	0x3f
	.zero		1


	//   ....[31]....
        /*0f7c*/ 	.word	0x00007ba0
        /*0f80*/ 	.word	0x00000090
        /*0f84*/ 	.word	0x00032400
        /*0f88*/ 	.short	0x010a
        /*0f8a*/ 	.byte	0x3f
	.zero		1


	//   ....[32]....
        /*0f8c*/ 	.word	0x00009070
        /*0f90*/ 	.word	0x00000090
        /*0f94*/ 	.word	0x00032400
        /*0f98*/ 	.short	0x010a
        /*0f9a*/ 	.byte	0x3f
	.zero		1


	//   ....[33]....
        /*0f9c*/ 	.word	0x0000a6f0
        /*0fa0*/ 	.word	0x00000005
        /*0fa4*/ 	.word	0x00000000
        /*0fa8*/ 	.short	0x010a
        /*0faa*/ 	.byte	0x3f
	.zero		1


	//   ....[34]....
        /*0fac*/ 	.word	0x0000a7f0
        /*0fb0*/ 	.word	0x00000002
        /*0fb4*/ 	.word	0x00000000
        /*0fb8*/ 	.short	0x010a
        /*0fba*/ 	.byte	0x3f
	.zero		1


	//   ....[35]....
        /*0fbc*/ 	.word	0x0000ac20
        /*0fc0*/ 	.word	0x00000005
        /*0fc4*/ 	.word	0x00000000
        /*0fc8*/ 	.short	0x010a
        /*0fca*/ 	.byte	0x3f
	.zero		1


	//   ....[36]....
        /*0fcc*/ 	.word	0x0000acd0
        /*0fd0*/ 	.word	0x00000004
        /*0fd4*/ 	.word	0x00000000
        /*0fd8*/ 	.short	0x010a
        /*0fda*/ 	.byte	0x3f
	.zero		1


	//   ....[37]....
        /*0fdc*/ 	.word	0x0000b9b0
        /*0fe0*/ 	.word	0x00000004
        /*0fe4*/ 	.word	0x00000000
        /*0fe8*/ 	.short	0x0101
        /*0fea*/ 	.byte	0x3f
	.zero		1


	//   ....[38]....
        /*0fec*/ 	.word	0x00015060
        /*0ff0*/ 	.word	0x00000002
        /*0ff4*/ 	.word	0x00000000
        /*0ff8*/ 	.short	0x0101
        /*0ffa*/ 	.byte	0x3f
	.zero		1


	//   ....[39]....
        /*0ffc*/ 	.word	0x00015510
        /*1000*/ 	.word	0x00000007
        /*1004*/ 	.word	0x00000000
        /*1008*/ 	.short	0x010a
        /*100a*/ 	.byte	0x3f
	.zero		1


	//   ....[40]....
        /*100c*/ 	.word	0x00015610
        /*1010*/ 	.word	0x00000000
        /*1014*/ 	.word	0x00000000
        /*1018*/ 	.short	0x010a
        /*101a*/ 	.byte	0x3f
	.zero		1


	//   ....[41]....
        /*101c*/ 	.word	0x00015a40
        /*1020*/ 	.word	0x00000007
        /*1024*/ 	.word	0x00000000
        /*1028*/ 	.short	0x010a
        /*102a*/ 	.byte	0x3f
	.zero		1


	//   ....[42]....
        /*102c*/ 	.word	0x00015af0
        /*1030*/ 	.word	0x00000006
        /*1034*/ 	.word	0x00000000
        /*1038*/ 	.short	0x010a
        /*103a*/ 	.byte	0x3f
	.zero		1


	//   ....[43]....
        /*103c*/ 	.word	0x000167d0
        /*1040*/ 	.word	0x00000006
        /*1044*/ 	.word	0x00000000
        /*1048*/ 	.short	0x0101
        /*104a*/ 	.byte	0x3f
	.zero		1


	//   ....[44]....
        /*104c*/ 	.word	0x0001eb50
        /*1050*/ 	.word	0x00000000
        /*1054*/ 	.word	0x00000000
        /*1058*/ 	.short	0x0101
        /*105a*/ 	.byte	0x3f
	.zero		1


	//   ....[45]....
        /*105c*/ 	.word	0x0001ed60
        /*1060*/ 	.word	0x00000005
        /*1064*/ 	.word	0x00000000
        /*1068*/ 	.short	0x010a
        /*106a*/ 	.byte	0x3f
	.zero		1


	//   ....[46]....
        /*106c*/ 	.word	0x0001ee60
        /*1070*/ 	.word	0x00000006
        /*1074*/ 	.word	0x00000000
        /*1078*/ 	.short	0x010a
        /*107a*/ 	.byte	0x3f
	.zero		1


	//   ....[47]....
        /*107c*/ 	.word	0x0001f290
        /*1080*/ 	.word	0x00000005
        /*1084*/ 	.word	0x00000000
        /*1088*/ 	.short	0x010a
        /*108a*/ 	.byte	0x3f
	.zero		1


	//   ....[48]....
        /*108c*/ 	.word	0x0001f340
        /*1090*/ 	.word	0x00000006
        /*1094*/ 	.word	0x00000000
        /*1098*/ 	.short	0x010a
        /*109a*/ 	.byte	0x3f
	.zero		1


	//   ....[49]....
        /*109c*/ 	.word	0x00020030
        /*10a0*/ 	.word	0x00000005
        /*10a4*/ 	.word	0x00000000
        /*10a8*/ 	.short	0x0101
        /*10aa*/ 	.byte	0x3f
	.zero		1


	//   ....[50]....
        /*10ac*/ 	.word	0x00029850
        /*10b0*/ 	.word	0x00000004
        /*10b4*/ 	.word	0x00000000
        /*10b8*/ 	.short	0x0101
        /*10ba*/ 	.byte	0x3f
	.zero		1


	//   ....[51]....
        /*10bc*/ 	.word	0x0002c790
        /*10c0*/ 	.word	0x00000000
        /*10c4*/ 	.word	0x00000000
        /*10c8*/ 	.short	0x0101
        /*10ca*/ 	.byte	0x3f
	.zero		1


	//   ....[52]....
        /*10cc*/ 	.word	0x0002f3c0
        /*10d0*/ 	.word	0x00000006
        /*10d4*/ 	.word	0x00032420
        /*10d8*/ 	.short	0x010a
        /*10da*/ 	.byte	0x3f
	.zero		1


	//   ....[53]....
        /*10dc*/ 	.word	0x0002f4b0
        /*10e0*/ 	.word	0x00000004
        /*10e4*/ 	.word	0x000324a0
        /*10e8*/ 	.short	0x010a
        /*10ea*/ 	.byte	0x3f
	.zero		1


	//   ....[54]....
        /*10ec*/ 	.word	0x0002f700
        /*10f0*/ 	.word	0x00000004
        /*10f4*/ 	.word	0x000324c0
        /*10f8*/ 	.short	0x010a
        /*10fa*/ 	.byte	0x3f
	.zero		1


	//   ....[55]....
        /*10fc*/ 	.word	0x0002fdc0
        /*1100*/ 	.word	0x00000005
        /*1104*/ 	.word	0x000324a0
        /*1108*/ 	.short	0x010a
        /*110a*/ 	.byte	0x3f
	.zero		1


	//   ....[56]....
        /*110c*/ 	.word	0x00030000
        /*1110*/ 	.word	0x00000005
        /*1114*/ 	.word	0x000324c0
        /*1118*/ 	.short	0x010a
        /*111a*/ 	.byte	0x3f
	.zero		1


	//   ....[57]....
        /*111c*/ 	.word	0x00031330
        /*1120*/ 	.word	0x00000000
        /*1124*/ 	.word	0x00032440
        /*1128*/ 	.short	0x010a
        /*112a*/ 	.byte	0x3f
	.zero		1


	//   ....[58]....
        /*112c*/ 	.word	0x000321c0
        /*1130*/ 	.word	0x00000008
        /*1134*/ 	.word	0x00032400
        /*1138*/ 	.short	0x0107
        /*113a*/ 	.byte	0x3f
	.zero		1


	//   ....[59]....
        /*113c*/ 	.word	0x00032260
        /*1140*/ 	.word	0x00000002
        /*1144*/ 	.word	0x00032400
        /*1148*/ 	.short	0x0101
        /*114a*/ 	.byte	0x3f
	.zero		1


	//   ....[60]....
        /*114c*/ 	.word	0x00032ee0
        /*1150*/ 	.word	0x00000008
        /*1154*/ 	.word	0x00032410
        /*1158*/ 	.short	0x0107
        /*115a*/ 	.byte	0x3f
	.zero		1


	//   ....[61]....
        /*115c*/ 	.word	0x00032fe0
        /*1160*/ 	.word	0x00000002
        /*1164*/ 	.word	0x00032410
        /*1168*/ 	.short	0x0101
        /*116a*/ 	.byte	0x3f
	.zero		1


	//   ....[62]....
        /*116c*/ 	.word	0x00033000
        /*1170*/ 	.word	0x00000002
        /*1174*/ 	.word	0x00032420
        /*1178*/ 	.short	0x010a
        /*117a*/ 	.byte	0x3f
	.zero		1


	//   ....[63]....
        /*117c*/ 	.word	0x00033110
        /*1180*/ 	.word	0x00000002
        /*1184*/ 	.word	0x00032460
        /*1188*/ 	.short	0x010a
        /*118a*/ 	.byte	0x3f
	.zero		1


	//   ....[64]....
        /*118c*/ 	.word	0x000339d0
        /*1190*/ 	.word	0x00000002
        /*1194*/ 	.word	0x00032440
        /*1198*/ 	.short	0x010a
        /*119a*/ 	.byte	0x3f
	.zero		1


	//   ....[65]....
        /*119c*/ 	.word	0x00033c20
        /*11a0*/ 	.word	0x00000002
        /*11a4*/ 	.word	0x00032460
        /*11a8*/ 	.short	0x010a
        /*11aa*/ 	.byte	0x3f
	.zero		1


	//   ....[66]....
        /*11ac*/ 	.word	0x00034480
        /*11b0*/ 	.word	0x00000003
        /*11b4*/ 	.word	0x00032440
        /*11b8*/ 	.short	0x010a
        /*11ba*/ 	.byte	0x3f
	.zero		1


	//   ....[67]....
        /*11bc*/ 	.word	0x000346c0
        /*11c0*/ 	.word	0x00000003
        /*11c4*/ 	.word	0x00032460
        /*11c8*/ 	.short	0x010a
        /*11ca*/ 	.byte	0x3f
	.zero		1


	//   ....[68]....
        /*11cc*/ 	.word	0x00034e90
        /*11d0*/ 	.word	0x00000003
        /*11d4*/ 	.word	0x00032440
        /*11d8*/ 	.short	0x010a
        /*11da*/ 	.byte	0x3f
	.zero		1


	//   ....[69]....
        /*11dc*/ 	.word	0x000350e0
        /*11e0*/ 	.word	0x00000003
        /*11e4*/ 	.word	0x00032460
        /*11e8*/ 	.short	0x010a
        /*11ea*/ 	.byte	0x3f
	.zero		1


	//   ....[70]....
        /*11ec*/ 	.word	0x00036530
        /*11f0*/ 	.word	0x00000000
        /*11f4*/ 	.word	0x00032420
        /*11f8*/ 	.short	0x010a
        /*11fa*/ 	.byte	0x3f
	.zero		1


	//   ....[71]....
        /*11fc*/ 	.word	0x000366e0
        /*1200*/ 	.word	0x00000006
        /*1204*/ 	.word	0x00000000
        /*1208*/ 	.short	0x010a
        /*120a*/ 	.byte	0x3f
	.zero		1


	//   ....[72]....
        /*120c*/ 	.word	0x00036750
        /*1210*/ 	.word	0x00000007
        /*1214*/ 	.word	0x00000000
        /*1218*/ 	.short	0x010a
        /*121a*/ 	.byte	0x3f
	.zero		1


	//   ....[73]....
        /*121c*/ 	.word	0x000367c0
        /*1220*/ 	.word	0x00000004
        /*1224*/ 	.word	0x00000000
        /*1228*/ 	.short	0x010a
        /*122a*/ 	.byte	0x3f
	.zero		1


	//   ....[74]....
        /*122c*/ 	.word	0x000367f0
        /*1230*/ 	.word	0x00000003
        /*1234*/ 	.word	0x00000000
        /*1238*/ 	.short	0x010a
        /*123a*/ 	.byte	0x3f
	.zero		1


	//   ....[75]....
        /*123c*/ 	.word	0x00036850
        /*1240*/ 	.word	0x00000058
        /*1244*/ 	.word	0x00032490
        /*1248*/ 	.short	0x010a
        /*124a*/ 	.byte	0x3f
	.zero		1


	//   ....[76]....
        /*124c*/ 	.word	0x000368a0
        /*1250*/ 	.word	0x00000058
        /*1254*/ 	.word	0x00032490
        /*1258*/ 	.short	0x010a
        /*125a*/ 	.byte	0x3f
	.zero		1


	//   ....[77]....
        /*125c*/ 	.word	0x000368f0
        /*1260*/ 	.word	0x00000058
        /*1264*/ 	.word	0x00032490
        /*1268*/ 	.short	0x010a
        /*126a*/ 	.byte	0x3f
	.zero		1


	//   ....[78]....
        /*126c*/ 	.word	0x00036940
        /*1270*/ 	.word	0x00000058
        /*1274*/ 	.word	0x000324b0
        /*1278*/ 	.short	0x010a
        /*127a*/ 	.byte	0x3f
	.zero		1


	//   ....[79]....
        /*127c*/ 	.word	0x00036db0
        /*1280*/ 	.word	0x00000090
        /*1284*/ 	.word	0x00032400
        /*1288*/ 	.short	0x010a
        /*128a*/ 	.byte	0x3f
	.zero		1


	//   ....[80]....
        /*128c*/ 	.word	0x00037380
        /*1290*/ 	.word	0x00000090
        /*1294*/ 	.word	0x00032400
        /*1298*/ 	.short	0x010a
        /*129a*/ 	.byte	0x3f
	.zero		1


	//   ....[81]....
        /*129c*/ 	.word	0x000373d0
        /*12a0*/ 	.word	0x00000002
        /*12a4*/ 	.word	0x00000000
        /*12a8*/ 	.short	0x010a
        /*12aa*/ 	.byte	0x3f
	.zero		1


	//   ....[82]....
        /*12ac*/ 	.word	0x00037420
        /*12b0*/ 	.word	0x00000004
        /*12b4*/ 	.word	0x00000000
        /*12b8*/ 	.short	0x010a
        /*12ba*/ 	.byte	0x3f
	.zero		1


	//   ....[83]....
        /*12bc*/ 	.word	0x00037470
        /*12c0*/ 	.word	0x00000000
        /*12c4*/ 	.word	0x00000000
        /*12c8*/ 	.short	0x010a
        /*12ca*/ 	.byte	0x3f
	.zero		1


	//   ....[84]....
        /*12cc*/ 	.word	0x000374c0
        /*12d0*/ 	.word	0x00000006
        /*12d4*/ 	.word	0x00000000
        /*12d8*/ 	.short	0x010a
        /*12da*/ 	.byte	0x3f
	.zero		1


	//   ....[85]....
        /*12dc*/ 	.word	0x00037510
        /*12e0*/ 	.word	0x00000006
        /*12e4*/ 	.word	0x00000000
        /*12e8*/ 	.short	0x010a
        /*12ea*/ 	.byte	0x3f
	.zero		1


	//   ....[86]....
        /*12ec*/ 	.word	0x00037560
        /*12f0*/ 	.word	0x00000006
        /*12f4*/ 	.word	0x00000000
        /*12f8*/ 	.short	0x010a
        /*12fa*/ 	.byte	0x3f
	.zero		1


	//   ....[87]....
        /*12fc*/ 	.word	0x00037b40
        /*1300*/ 	.word	0x00000005
        /*1304*/ 	.word	0x00032420
        /*1308*/ 	.short	0x010a
        /*130a*/ 	.byte	0x3f
	.zero		1


	//   ....[88]....
        /*130c*/ 	.word	0x00037b90
        /*1310*/ 	.word	0x00000004
        /*1314*/ 	.word	0x000324a0
        /*1318*/ 	.short	0x010a
        /*131a*/ 	.byte	0x3f
	.zero		1


	//   ....[89]....
        /*131c*/ 	.word	0x00037be0
        /*1320*/ 	.word	0x00000004
        /*1324*/ 	.word	0x000324c0
        /*1328*/ 	.short	0x010a
        /*132a*/ 	.byte	0x3f
	.zero		1


	//   ....[90]....
        /*132c*/ 	.word	0x00037c30
        /*1330*/ 	.word	0x00000005
        /*1334*/ 	.word	0x000324a0
        /*1338*/ 	.short	0x010a
        /*133a*/ 	.byte	0x3f
	.zero		1


	//   ....[91]....
        /*133c*/ 	.word	0x00037c80
        /*1340*/ 	.word	0x00000005
        /*1344*/ 	.word	0x000324c0
        /*1348*/ 	.short	0x010a
        /*134a*/ 	.byte	0x3f
	.zero		1


	//   ....[92]....
        /*134c*/ 	.word	0x00037e20
        /*1350*/ 	.word	0x00000000
        /*1354*/ 	.word	0x00032440
        /*1358*/ 	.short	0x010a
        /*135a*/ 	.byte	0x3f
	.zero		1


	//   ....[93]....
        /*135c*/ 	.word	0x00039780
        /*1360*/ 	.word	0x00000002
        /*1364*/ 	.word	0x00032420
        /*1368*/ 	.short	0x010a
        /*136a*/ 	.byte	0x3f
	.zero		1


	//   ....[94]....
        /*136c*/ 	.word	0x000397d0
        /*1370*/ 	.word	0x00000002
        /*1374*/ 	.word	0x00032460
        /*1378*/ 	.short	0x010a
        /*137a*/ 	.byte	0x3f
	.zero		1


	//   ....[95]....
        /*137c*/ 	.word	0x00039820
        /*1380*/ 	.word	0x00000002
        /*1384*/ 	.word	0x00032440
        /*1388*/ 	.short	0x010a
        /*138a*/ 	.byte	0x3f
	.zero		1


	//   ....[96]....
        /*138c*/ 	.word	0x00039870
        /*1390*/ 	.word	0x00000002
        /*1394*/ 	.word	0x00032460
        /*1398*/ 	.short	0x010a
        /*139a*/ 	.byte	0x3f
	.zero		1


	//   ....[97]....
        /*139c*/ 	.word	0x000398c0
        /*13a0*/ 	.word	0x00000003
        /*13a4*/ 	.word	0x00032440
        /*13a8*/ 	.short	0x010a
        /*13aa*/ 	.byte	0x3f
	.zero		1


	//   ....[98]....
        /*13ac*/ 	.word	0x00039910
        /*13b0*/ 	.word	0x00000003
        /*13b4*/ 	.word	0x00032460
        /*13b8*/ 	.short	0x010a
        /*13ba*/ 	.byte	0x3f
	.zero		1


	//   ....[99]....
        /*13bc*/ 	.word	0x00039960
        /*13c0*/ 	.word	0x00000003
        /*13c4*/ 	.word	0x00032440
        /*13c8*/ 	.short	0x010a
        /*13ca*/ 	.byte	0x3f
	.zero		1


	//   ....[100]....
        /*13cc*/ 	.word	0x000399b0
        /*13d0*/ 	.word	0x00000003
        /*13d4*/ 	.word	0x00032460
        /*13d8*/ 	.short	0x010a
        /*13da*/ 	.byte	0x3f
	.zero		1


	//   ....[101]....
        /*13dc*/ 	.word	0x0003a410
        /*13e0*/ 	.word	0x00000000
        /*13e4*/ 	.word	0x00032420
        /*13e8*/ 	.short	0x010a
        /*13ea*/ 	.byte	0x3f
	.zero		1


	//   ....[102]....
        /*13ec*/ 	.word	0x0003a5b0
        /*13f0*/ 	.word	0x00000006
        /*13f4*/ 	.word	0x00000000
        /*13f8*/ 	.short	0x010a
        /*13fa*/ 	.byte	0x3f
	.zero		1


	//   ....[103]....
        /*13fc*/ 	.word	0x0003a600
        /*1400*/ 	.word	0x00000007
        /*1404*/ 	.word	0x00000000
        /*1408*/ 	.short	0x010a
        /*140a*/ 	.byte	0x3f
	.zero		1


	//   ....[104]....
        /*140c*/ 	.word	0x0003a650
        /*1410*/ 	.word	0x00000004
        /*1414*/ 	.word	0x00000000
        /*1418*/ 	.short	0x010a
        /*141a*/ 	.byte	0x3f
	.zero		1


	//   ....[105]....
        /*141c*/ 	.word	0x0003a7f0
        /*1420*/ 	.word	0x0000000a
        /*1424*/ 	.word	0x00000000
        /*1428*/ 	.short	0x010a
        /*142a*/ 	.byte	0x3f
	.zero		1


	//   ....[106]....
        /*142c*/ 	.word	0x0003a8f0
        /*1430*/ 	.word	0x00000008
        /*1434*/ 	.word	0x00000000
        /*1438*/ 	.short	0x010a
        /*143a*/ 	.byte	0x3f
	.zero		1


	//   ....[107]....
        /*143c*/ 	.word	0x0003ad10
        /*1440*/ 	.word	0x00000004
        /*1444*/ 	.word	0x00032410
        /*1448*/ 	.short	0x010a
        /*144a*/ 	.byte	0x3f
	.zero		1


	//   ....[108]....
        /*144c*/ 	.word	0x0003ae30
        /*1450*/ 	.word	0x0000000a
        /*1454*/ 	.word	0x00000000
        /*1458*/ 	.short	0x010a
        /*145a*/ 	.byte	0x3f
	.zero		1


	//   ....[109]....
        /*145c*/ 	.word	0x0003af30
        /*1460*/ 	.word	0x00000008
        /*1464*/ 	.word	0x00000000
        /*1468*/ 	.short	0x010a
        /*146a*/ 	.byte	0x3f
	.zero		1


	//   ....[110]....
        /*146c*/ 	.word	0x0003bcc0
        /*1470*/ 	.word	0x0000000b
        /*1474*/ 	.word	0x00000000
        /*1478*/ 	.short	0x0101
        /*147a*/ 	.byte	0x3f
	.zero		1


	//   ....[111]....
        /*147c*/ 	.word	0x00045c00
        /*1480*/ 	.word	0x00000000
        /*1484*/ 	.word	0x00000000
        /*1488*/ 	.short	0x0101
        /*148a*/ 	.byte	0x3f
	.zero		1


	//   ....[112]....
        /*148c*/ 	.word	0x00045c30
        /*1490*/ 	.word	0x00000008
        /*1494*/ 	.word	0x00000000
        /*1498*/ 	.short	0x010a
        /*149a*/ 	.byte	0x3f
	.zero		1


	//   ....[113]....
        /*149c*/ 	.word	0x00045c80
        /*14a0*/ 	.word	0x00000004
        /*14a4*/ 	.word	0x00032410
        /*14a8*/ 	.short	0x010a
        /*14aa*/ 	.byte	0x3f
	.zero		1


	//   ....[114]....
        /*14ac*/ 	.word	0x00045cd0
        /*14b0*/ 	.word	0x00000008
        /*14b4*/ 	.word	0x00000000
        /*14b8*/ 	.short	0x010a
        /*14ba*/ 	.byte	0x3f
	.zero		1


	//----- nvinfo : EIATTR_NUM_MBARRIERS
	.align		4
.L_1479:
        /*14bc*/ 	.byte	0x03, 0x38
        /*14be*/ 	.short	0x0017


	//----- nvinfo : EIATTR_EXIT_INSTR_OFFSETS
	.align		4
        /*14c0*/ 	.byte	0x04, 0x1c
        /*14c2*/ 	.short	(.L_1481 - .L_1480)


	//   ....[0]....
.L_1480:
        /*14c4*/ 	.word	0x00036840


	//----- nvinfo : EIATTR_MAX_THREADS
	.align		4
.L_1481:
        /*14c8*/ 	.byte	0x04, 0x05
        /*14ca*/ 	.short	(.L_1483 - .L_1482)
.L_1482:
        /*14cc*/ 	.word	0x00000180
        /*14d0*/ 	.word	0x00000001
        /*14d4*/ 	.word	0x00000001


	//----- nvinfo : EIATTR_CRS_STACK_SIZE
	.align		4
.L_1483:
        /*14d8*/ 	.byte	0x04, 0x1e
        /*14da*/ 	.short	(.L_1485 - .L_1484)
.L_1484:
        /*14dc*/ 	.word	0x00000000


	//----- nvinfo : EIATTR_CBANK_PARAM_SIZE
	.align		4
.L_1485:
        /*14e0*/ 	.byte	0x03, 0x19
        /*14e2*/ 	.short	0x0bf0


	//----- nvinfo : EIATTR_PARAM_CBANK
	.align		4
        /*14e4*/ 	.byte	0x04, 0x0a
        /*14e6*/ 	.short	(.L_1487 - .L_1486)
	.align		4
.L_1486:
        /*14e8*/ 	.word	index@(.nv.constant0._ZN7cutlass13device_kernelIN5flash11enable_sm90INS1_16FlashAttnFwdSm90INS1_25CollectiveMainloopFwdSm90ILi2EN4cute5tupleIJNS5_1CILi1EEES8_S8_EEENS6_IJNS7_ILi128EEENS7_ILi96EEENS7_ILi64EEEEEELi256ENS_10bfloat16_tEfNS_4arch4Sm90ELb0ELb1ELb0ELb1ELb0ELb1ELb1ELb1ELb0ELb1ELb0ELb0EEENS1_21CollectiveEpilogueFwdINS6_IJSA_NS7_ILi256EEESB_EEES9_SE_SG_Li256ELb1ELb1ELb0ELb0EEENS1_36VarlenDynamicPersistentTileSchedulerILi128ELi96ELi256ELi128ELb0ELb1ELb1ELb1ELb0ELb1EEEEEEEEEvNT_6ParamsE)
        /*14ec*/ 	.short	0x0210
        /*14ee*/ 	.short	0x0bf0


	//----- nvinfo : EIATTR_SW_WAR
	.align		4
.L_1487:
        /*14f0*/ 	.byte	0x04, 0x36
        /*14f2*/ 	.short	(.L_1489 - .L_1488)
.L_1488:
        /*14f4*/ 	.word	0x00000008
.L_1489:


//--------------------- .nv.info._ZN7cutlass13device_kernelIN5flash11enable_sm90INS1_16FlashAttnFwdSm90INS1_25CollectiveMainloopFwdSm90ILi2EN4cute5tupleIJNS5_1CILi1EEES8_S8_EEENS6_IJNS7_ILi128EEENS7_ILi96EEENS7_ILi64EEEEEELi256ENS_10bfloat16_tEfNS_4arch4Sm90ELb1ELb0ELb0ELb0ELb0ELb0ELb0ELb1ELb0ELb1ELb0ELb0EEENS1_21CollectiveEpilogueFwdINS6_IJSA_NS7_ILi256EEESB_EEES9_SE_SG_Li256ELb0ELb1ELb0ELb0EEENS1_30DynamicPersistentTileSchedulerILi256ELi128ELb0ELb1ELb1EEEEEEEEEvNT_6ParamsE --------------------------
	.section	.nv.info._ZN7cutlass13device_kernelIN5flash11enable_sm90INS1_16FlashAttnFwdSm90INS1_25CollectiveMainloopFwdSm90ILi2EN4cute5tupleIJNS5_1CILi1EEES8_S8_EEENS6_IJNS7_ILi128EEENS7_ILi96EEENS7_ILi64EEEEEELi256ENS_10bfloat16_tEfNS_4arch4Sm90ELb1ELb0ELb0ELb0ELb0ELb0ELb0ELb1ELb0ELb1ELb0ELb0EEENS1_21CollectiveEpilogueFwdINS6_IJSA_NS7_ILi256EEESB_EEES9_SE_SG_Li256ELb0ELb1ELb0ELb0EEENS1_30DynamicPersistentTileSchedulerILi256ELi128ELb0ELb1ELb1EEEEEEEEEvNT_6ParamsE,"",@"SHT_CUDA_INFO"
	.sectionflags	@""
	.align	4


	//----- nvinfo : EIATTR_CUDA_API_VERSION
	.align		4
        /*0000*/ 	.byte	0x04, 0x37
        /*0002*/ 	.short	(.L_1491 - .L_1490)
.L_1490:
        /*0004*/ 	.word	0x00000082


	//----- nvinfo : EIATTR_KPARAM_INFO
	.align		4
.L_1491:
        /*0008*/ 	.byte	0x04, 0x17
        /*000a*/ 	.short	(.L_1493 - .L_1492)
.L_1492:
        /*000c*/ 	.word	0x00000000
        /*0010*/ 	.short	0x0000
        /*0012*/ 	.short	0x0070
        /*0014*/ 	.byte	0x00, 0xf0, 0x01, 0x2a


	//----- nvinfo : EIATTR_SPARSE_MMA_MASK
	.align		4
.L_1493:
        /*0018*/ 	.byte	0x03, 0x50
        /*001a*/ 	.short	0x0000


	//----- nvinfo : EIATTR_MAXREG_COUNT
	.align		4
        /*001c*/ 	.byte	0x03, 0x1b
        /*001e*/ 	.short	0x00a8


	//----- nvinfo : EIATTR_NUM_BARRIERS
	.align		4
        /*0020*/ 	.byte	0x02, 0x4c
        /*0022*/ 	.byte	0x10
	.zero		1


	//----- nvinfo : EIATTR_EXTERNS
	.align		4
        /*0024*/ 	.byte	0x04, 0x0f
        /*0026*/ 	.short	(.L_1495 - .L_1494)


	//   ....[0]....
	.align		4
.L_1494:
        /*0028*/ 	.word	index@(__assertfail)


	//----- nvinfo : EIATTR_ANNOTATIONS
	.align		4
.L_1495:
        /*002c*/ 	.byte	0x04, 0x55
        /*002e*/ 	.short	(.L_1497 - .L_1496)


	//   ....[0]....
.L_1496:
        /* <DEDUP_REMOVED lines=24> */


	//----- nvinfo : EIATTR_MERCURY_ISA_VERSION
	.align		4
.L_1497:
        /*01a0*/ 	.byte	0x03, 0x5f
        /*01a2*/ 	.short	0x0101


	//----- nvinfo : EIATTR_INT_WARP_WIDE_INSTR_OFFSETS
	.align		4
        /*01a4*/ 	.byte	0x04, 0x31
        /*01a6*/ 	.short	(.L_1499 - .L_1498)


	//   ....[0]....
.L_1498:
        /*01a8*/ 	.word	0x00000130


	//   ....[1]....
        /*01ac*/ 	.word	0x00000170


	//   ....[2]....
        /*01b0*/ 	.word	0x000001e0


	//   ....[3]....
        /*01b4*/ 	.word	0x0000b3e0


	//   ....[4]....
        /*01b8*/ 	.word	0x0000b470


	//   ....[5]....
        /*01bc*/ 	.word	0x0000edb0


	//   ....[6]....
        /*01c0*/ 	.word	0x0000ee40


	//----- nvinfo : EIATTR_COOP_GROUP_MASK_REGIDS
	.align		4
.L_1499:
        /*01c4*/ 	.byte	0x04, 0x29
        /*01c6*/ 	.short	(.L_1501 - .L_1500)


	//   ....[0]....
.L_1500:
        /*01c8*/ 	.word	0xffffffff


	//   ....[1]....
        /*01cc*/ 	.word	0xffffffff


	//   ....[2]....
        /*01d0*/ 	.word	0xffffffff


	//   ....[3]....
        /*01d4*/ 	.word	0xffffffff


	//   ....[4]....
        /*01d8*/ 	.word	0xffffffff


	//   ....[5]....
        /*01dc*/ 	.word	0xffffffff


	//   ....[6]....
        /*01e0*/ 	.word	0xffffffff


	//   ....[7]....
        /*01e4*/ 	.word	0xffffffff


	//   ....[8]....
        /*01e8*/ 	.word	0xffffffff


	//   ....[9]....
        /*01ec*/ 	.word	0xffffffff


	//   ....[10]....
        /*01f0*/ 	.word	0xffffffff


	//   ....[11]....
        /*01f4*/ 	.word	0xffffffff


	//   ....[12]....
        /*01f8*/ 	.word	0xffffffff


	//   ....[13]....
        /*01fc*/ 	.word	0xffffffff


	//   ....[14]....
        /*0200*/ 	.word	0xffffffff


	//   ....[15]....
        /*0204*/ 	.word	0xffffffff


	//   ....[16]....
        /*0208*/ 	.word	0xffffffff


	//   ....[17]....
        /*020c*/ 	.word	0xffffffff


	//   ....[18]....
        /*0210*/ 	.word	0xffffffff


	//   ....[19]....
        /*0214*/ 	.word	0xffffffff


	//   ....[20]....
        /*0218*/ 	.word	0xffffffff


	//   ....[21]....
        /*021c*/ 	.word	0xffffffff


	//   ....[22]....
        /*0220*/ 	.word	0xffffffff


	//   ....[23]....
        /*0224*/ 	.word	0xffffffff


	//   ....[24]....
        /*0228*/ 	.word	0xffffffff


	//   ....[25]....
        /*022c*/ 	.word	0xffffffff


	//   ....[26]....
        /*0230*/ 	.word	0xffffffff


	//   ....[27]....
        /*0234*/ 	.word	0xffffffff


	//   ....[28]....
        /*0238*/ 	.word	0xffffffff


	//   ....[29]....
        /*023c*/ 	.word	0xffffffff


	//   ....[30]....
        /*0240*/ 	.word	0xffffffff


	//   ....[31]....
        /*0244*/ 	.word	0xffffffff


	//   ....[32]....
        /*0248*/ 	.word	0xffffffff


	//   ....[33]....
        /*024c*/ 	.word	0xffffffff


	//   ....[34]....
        /*0250*/ 	.word	0xffffffff


	//   ....[35]....
        /*0254*/ 	.word	0xffffffff


	//   ....[36]....
        /*0258*/ 	.word	0xffffffff


	//   ....[37]....
        /*025c*/ 	.word	0xffffffff


	//   ....[38]....
        /*0260*/ 	.word	0xffffffff


	//   ....[39]....
        /*0264*/ 	.word	0xffffffff


	//   ....[40]....
        /*0268*/ 	.word	0xffffffff


	//   ....[41]....
        /*026c*/ 	.word	0xffffffff


	//   ....[42]....
        /*0270*/ 	.word	0xffffffff


	//   ....[43]....
        /*0274*/ 	.word	0xffffffff


	//   ....[44]....
        /*0278*/ 	.word	0xffffffff


	//   ....[45]....
        /*027c*/ 	.word	0xffffffff


	//   ....[46]....
        /*0280*/ 	.word	0xffffffff


	//   ....[47]....
        /*0284*/ 	.word	0xffffffff


	//   ....[48]....
        /*0288*/ 	.word	0xffffffff


	//   ....[49]....
        /*028c*/ 	.word	0xffffffff


	//   ....[50]....
        /*0290*/ 	.word	0xffffffff


	//   ....[51]....
        /*0294*/ 	.word	0xffffffff


	//   ....[52]....
        /*0298*/ 	.word	0xffffffff


	//   ....[53]....
        /*029c*/ 	.word	0xffffffff


	//   ....[54]....
        /*02a0*/ 	.word	0xffffffff


	//   ....[55]....
        /*02a4*/ 	.word	0xffffffff


	//   ....[56]....
        /*02a8*/ 	.word	0xffffffff


	//   ....[57]....
        /*02ac*/ 	.word	0xffffffff


	//   ....[58]....
        /*02b0*/ 	.word	0xffffffff


	//   ....[59]....
        /*02b4*/ 	.word	0xffffffff


	//   ....[60]....
        /*02b8*/ 	.word	0xffffffff


	//   ....[61]....
        /*02bc*/ 	.word	0xffffffff


	//   ....[62]....
        /*02c0*/ 	.word	0xffffffff


	//   ....[63]....
        /*02c4*/ 	.word	0xffffffff


	//   ....[64]....
        /*02c8*/ 	.word	0xffffffff


	//   ....[65]....
        /*02cc*/ 	.word	0xffffffff


	//   ....[66]....
        /*02d0*/ 	.word	0xffffffff


	//   ....[67]....
        /*02d4*/ 	.word	0xffffffff


	//   ....[68]....
        /*02d8*/ 	.word	0x0500000f


	//   ....[69]....
        /*02dc*/ 	.word	0x0500000f


	//   ....[70]....
        /*02e0*/ 	.word	0x0500000f


	//   ....[71]....
        /*02e4*/ 	.word	0x0500000f


	//   ....[72]....
        /*02e8*/ 	.word	0x0500000f


	//   ....[73]....
        /*02ec*/ 	.word	0x0500000f


	//   ....[74]....
        /*02f0*/ 	.word	0x0500000f


	//   ....[75]....
        /*02f4*/ 	.word	0x0500000f


	//   ....[76]....
        /*02f8*/ 	.word	0x0500000f


	//   ....[77]....
        /*02fc*/ 	.word	0x0500000f


	//   ....[78]....
        /*0300*/ 	.word	0x0500000f


	//   ....[79]....
        /*0304*/ 	.word	0x0500000f


	//   ....[80]....
        /*0308*/ 	.word	0x0500000f


	//   ....[81]....
        /*030c*/ 	.word	0x0500000f


	//   ....[82]....
        /*0310*/ 	.word	0x0500000f


	//   ....[83]....
        /*0314*/ 	.word	0x0500000f


	//   ....[84]....
        /*0318*/ 	.word	0x0500000f


	//   ....[85]....
        /*031c*/ 	.word	0x0500000f


	//   ....[86]....
        /*0320*/ 	.word	0x0500000f


	//----- nvinfo : EIATTR_COOP_GROUP_INSTR_OFFSETS
	.align		4
.L_1501:
        /*0324*/ 	.byte	0x04, 0x28
        /*0326*/ 	.short	(.L_1503 - .L_1502)


	//   ....[0]....
.L_1502:
        /*0328*/ 	.word	0x00000070


	//   ....[1]....
        /*032c*/ 	.word	0x00000140


	//   ....[2]....
        /*0330*/ 	.word	0x00000190


	//   ....[3]....
        /*0334*/ 	.word	0x000003c0


	//   ....[4]....
        /*0338*/ 	.word	0x00000520


	//   ....[5]....
        /*033c*/ 	.word	0x00000640


	//   ....[6]....
        /*0340*/ 	.word	0x000007a0


	//   ....[7]....
        /*0344*/ 	.word	0x000016b0


	//   ....[8]....
        /*0348*/ 	.word	0x00001c90


	//   ....[9]....
        /*034c*/ 	.word	0x00001ca0


	//   ....[10]....
        /*0350*/ 	.word	0x000022a0


	//   ....[11]....
        /*0354*/ 	.word	0x000023a0


	//   ....[12]....
        /*0358*/ 	.word	0x00002990


	//   ....[13]....
        /*035c*/ 	.word	0x000029f0


	//   ....[14]....
        /*0360*/ 	.word	0x00003980


	//   ....[15]....
        /*0364*/ 	.word	0x000039a0


	//   ....[16]....
        /*0368*/ 	.word	0x00003f60


	//   ....[17]....
        /*036c*/ 	.word	0x00004020


	//   ....[18]....
        /*0370*/ 	.word	0x00004600


	//   ....[19]....
        /*0374*/ 	.word	0x00004680


	//   ....[20]....
        /*0378*/ 	.word	0x00005fe0


	//   ....[21]....
        /*037c*/ 	.word	0x00006000


	//   ....[22]....
        /*0380*/ 	.word	0x00006660


	//   ....[23]....
        /*0384*/ 	.word	0x00006830


	//   ....[24]....
        /*0388*/ 	.word	0x000078c0


	//   ....[25]....
        /*038c*/ 	.word	0x00007940


	//   ....[26]....
        /*0390*/ 	.word	0x000079a0


	//   ....[27]....
        /*0394*/ 	.word	0x000079d0


	//   ....[28]....
        /*0398*/ 	.word	0x00009220


	//   ....[29]....
        /*039c*/ 	.word	0x000092b0


	//   ....[30]....
        /*03a0*/ 	.word	0x000092e0


	//   ....[31]....
        /*03a4*/ 	.word	0x00009310


	//   ....[32]....
        /*03a8*/ 	.word	0x00009b00


	//   ....[33]....
        /*03ac*/ 	.word	0x00009b20


	//   ....[34]....
        /*03b0*/ 	.word	0x00009c70


	//   ....[35]....
        /*03b4*/ 	.word	0x00009c90


	//   ....[36]....
        /*03b8*/ 	.word	0x00009dd0


	//   ....[37]....
        /*03bc*/ 	.word	0x00009df0


	//   ....[38]....
        /*03c0*/ 	.word	0x00009f40


	//   ....[39]....
        /*03c4*/ 	.word	0x00009f60


	//   ....[40]....
        /*03c8*/ 	.word	0x0000a660


	//   ....[41]....
        /*03cc*/ 	.word	0x0000a690


	//   ....[42]....
        /*03d0*/ 	.word	0x0000a7e0


	//   ....[43]....
        /*03d4*/ 	.word	0x0000a800


	//   ....[44]....
        /*03d8*/ 	.word	0x0000a940


	//   ....[45]....
        /*03dc*/ 	.word	0x0000a960


	//   ....[46]....
        /*03e0*/ 	.word	0x0000aab0


	//   ....[47]....
        /*03e4*/ 	.word	0x0000aad0


	//   ....[48]....
        /*03e8*/ 	.word	0x0000acb0


	//   ....[49]....
        /*03ec*/ 	.word	0x0000b9d0


	//   ....[50]....
        /*03f0*/ 	.word	0x0000c340


	//   ....[51]....
        /*03f4*/ 	.word	0x0000c380


	//   ....[52]....
        /*03f8*/ 	.word	0x0000c3b0


	//   ....[53]....
        /*03fc*/ 	.word	0x0000c3f0


	//   ....[54]....
        /*0400*/ 	.word	0x0000c490


	//   ....[55]....
        /*0404*/ 	.word	0x0000c4a0


	//   ....[56]....
        /*0408*/ 	.word	0x0000c510


	//   ....[57]....
        /*040c*/ 	.word	0x0000c520


	//   ....[58]....
        /*0410*/ 	.word	0x0000c590


	//   ....[59]....
        /*0414*/ 	.word	0x0000c5a0


	//   ....[60]....
        /*0418*/ 	.word	0x0000c610


	//   ....[61]....
        /*041c*/ 	.word	0x0000c620


	//   ....[62]....
        /*0420*/ 	.word	0x0000c690


	//   ....[63]....
        /*0424*/ 	.word	0x0000c6a0


	//   ....[64]....
        /*0428*/ 	.word	0x0000c6b0


	//   ....[65]....
        /*042c*/ 	.word	0x0000c6f0


	//   ....[66]....
        /*0430*/ 	.word	0x0000efa0


	//   ....[67]....
        /*0434*/ 	.word	0x0000f190


	//   ....[68]....
        /*0438*/ 	.word	0x0000f6c0


	//   ....[69]....
        /*043c*/ 	.word	0x0000f840


	//   ....[70]....
        /*0440*/ 	.word	0x0000f8a0


	//   ....[71]....
        /*0444*/ 	.word	0x0000f930


	//   ....[72]....
        /*0448*/ 	.word	0x0000fa30


	//   ....[73]....
        /*044c*/ 	.word	0x0000fab0


	//   ....[74]....
        /*0450*/ 	.word	0x0000fb80


	//   ....[75]....
        /*0454*/ 	.word	0x0000fc10


	//   ....[76]....
        /*0458*/ 	.word	0x0000fcf0


	//   ....[77]....
        /*045c*/ 	.word	0x0000fd50


	//   ....[78]....
        /*0460*/ 	.word	0x0000fe30


	//   ....[79]....
        /*0464*/ 	.word	0x0000fe90


	//   ....[80]....
        /*0468*/ 	.word	0x0000ff70


	//   ....[81]....
        /*046c*/ 	.word	0x0000ffd0


	//   ....[82]....
        /*0470*/ 	.word	0x000100a0


	//   ....[83]....
        /*0474*/ 	.word	0x00010100


	//   ....[84]....
        /*0478*/ 	.word	0x000101c0


	//   ....[85]....
        /*047c*/ 	.word	0x000104e0


	//   ....[86]....
        /*0480*/ 	.word	0x00010600


	//----- nvinfo : EIATTR_REG_RECONFIG
	.align		4
.L_1503:
        /*0484*/ 	.byte	0x01, 0x54
	.zero		2


	//----- nvinfo : EIATTR_SYSCALL_OFFSETS
	.align		4
        /*0488*/ 	.byte	0x04, 0x46
        /*048a*/ 	.short	(.L_1505 - .L_1504)


	//   ....[0]....
.L_1504:
        /*048c*/ 	.word	0x00001890


	//   ....[1]....
        /*0490*/ 	.word	0x0000b5e0


	//   ....[2]....
        /*0494*/ 	.word	0x0000b730


	//   ....[3]....
        /*0498*/ 	.word	0x0000b820


	//   ....[4]....
        /*049c*/ 	.word	0x0000bf50


	//----- nvinfo : EIATTR_MBARRIER_INSTR_OFFSETS
	.align		4
.L_1505:
        /*04a0*/ 	.byte	0x04, 0x39
        /*04a2*/ 	.short	(.L_1507 - .L_1506)


	//   ....[0]....
.L_1506:
        /*04a4*/ 	.word	0x00000270
        /*04a8*/ 	.word	0x000000ff
        /*04ac*/ 	.word	0x00022800
        /*04b0*/ 	.short	0x0100
        /*04b2*/ 	.byte	0x08
	.zero		1


	//   ....[1]....
        /*04b4*/ 	.word	0x00000280
        /*04b8*/ 	.word	0x000000ff
        /*04bc*/ 	.word	0x00022820
        /*04c0*/ 	.short	0x0100
        /*04c2*/ 	.byte	0x08
	.zero		1


	//   ....[2]....
        /*04c4*/ 	.word	0x00000370
        /*04c8*/ 	.word	0x000000ff
        /*04cc*/ 	.word	0x00022830
        /*04d0*/ 	.short	0x0100
        /*04d2*/ 	.byte	0x08
	.zero		1


	//   ....[3]....
        /*04d4*/ 	.word	0x00000380
        /*04d8*/ 	.word	0x000000ff
        /*04dc*/ 	.word	0x00022840
        /*04e0*/ 	.short	0x0100
        /*04e2*/ 	.byte	0x08
	.zero		1


	//   ....[4]....
        /*04e4*/ 	.word	0x00000390
        /*04e8*/ 	.word	0x000000ff
        /*04ec*/ 	.word	0x00022838
        /*04f0*/ 	.short	0x0100
        /*04f2*/ 	.byte	0x08
	.zero		1


	//   ....[5]....
        /*04f4*/ 	.word	0x000003a0
        /*04f8*/ 	.word	0x000000ff
        /*04fc*/ 	.word	0x00022848
        /*0500*/ 	.short	0x0100
        /*0502*/ 	.byte	0x08
	.zero		1


	//   ....[6]....
        /*0504*/ 	.word	0x000004d0
        /*0508*/ 	.word	0x000000ff
        /*050c*/ 	.word	0x00022850
        /*0510*/ 	.short	0x0100
        /*0512*/ 	.byte	0x08
	.zero		1


	//   ....[7]....
        /*0514*/ 	.word	0x000004e0
        /*0518*/ 	.word	0x000000ff
        /*051c*/ 	.word	0x00022860
        /*0520*/ 	.short	0x0100
        /*0522*/ 	.byte	0x08
	.zero		1


	//   ....[8]....
        /*0524*/ 	.word	0x000004f0
        /*0528*/ 	.word	0x000000ff
        /*052c*/ 	.word	0x00022858
        /*0530*/ 	.short	0x0100
        /*0532*/ 	.byte	0x08
	.zero		1


	//   ....[9]....
        /*0534*/ 	.word	0x00000500
        /*0538*/ 	.word	0x000000ff
        /*053c*/ 	.word	0x00022868
        /*0540*/ 	.short	0x0100
        /*0542*/ 	.byte	0x08
	.zero		1


	//   ....[10]....
        /*0544*/ 	.word	0x000005f0
        /*0548*/ 	.word	0x000000ff
        /*054c*/ 	.word	0x00022870
        /*0550*/ 	.short	0x0100
        /*0552*/ 	.byte	0x06
	.zero		1


	//   ....[11]....
        /*0554*/ 	.word	0x00000600
        /*0558*/ 	.word	0x000000ff
        /*055c*/ 	.word	0x00022880
        /*0560*/ 	.short	0x0100
        /*0562*/ 	.byte	0x06
	.zero		1


	//   ....[12]....
        /*0564*/ 	.word	0x00000610
        /*0568*/ 	.word	0x000000ff
        /*056c*/ 	.word	0x00022878
        /*0570*/ 	.short	0x0100
        /*0572*/ 	.byte	0x06
	.zero		1


	//   ....[13]....
        /*0574*/ 	.word	0x00000620
        /*0578*/ 	.word	0x000000ff
        /*057c*/ 	.word	0x00022888
        /*0580*/ 	.short	0x0100
        /*0582*/ 	.byte	0x06
	.zero		1


	//   ....[14]....
        /*0584*/ 	.word	0x00000750
        /*0588*/ 	.word	0x000000ff
        /*058c*/ 	.word	0x00022890
        /*0590*/ 	.short	0x0100
        /*0592*/ 	.byte	0x08
	.zero		1


	//   ....[15]....
        /*0594*/ 	.word	0x00000760
        /*0598*/ 	.word	0x000000ff
        /*059c*/ 	.word	0x000228a0
        /*05a0*/ 	.short	0x0100
        /*05a2*/ 	.byte	0x08
	.zero		1


	//   ....[16]....
        /*05a4*/ 	.word	0x00000770
        /*05a8*/ 	.word	0x000000ff
        /*05ac*/ 	.word	0x00022898
        /*05b0*/ 	.short	0x0100
        /*05b2*/ 	.byte	0x08
	.zero		1


	//   ....[17]....
        /*05b4*/ 	.word	0x00000780
        /*05b8*/ 	.word	0x000000ff
        /*05bc*/ 	.word	0x000228a8
        /*05c0*/ 	.short	0x0100
        /*05c2*/ 	.byte	0x08
	.zero		1


	//   ....[18]....
        /*05c4*/ 	.word	0x000008b0
        /*05c8*/ 	.word	0x000000ff
        /*05cc*/ 	.word	0x000228b0
        /*05d0*/ 	.short	0x0100
        /*05d2*/ 	.byte	0x08
	.zero		1


	//   ....[19]....
        /*05d4*/ 	.word	0x000008c0
        /*05d8*/ 	.word	0x000000ff
        /*05dc*/ 	.word	0x000228c0
        /*05e0*/ 	.short	0x0100
        /*05e2*/ 	.byte	0x08
	.zero		1


	//   ....[20]....
        /*05e4*/ 	.word	0x000008d0
        /*05e8*/ 	.word	0x000000ff
        /*05ec*/ 	.word	0x000228b8
        /*05f0*/ 	.short	0x0100
        /*05f2*/ 	.byte	0x08
	.zero		1


	//   ....[21]....
        /*05f4*/ 	.word	0x000008e0
        /*05f8*/ 	.word	0x000000ff
        /*05fc*/ 	.word	0x000228c8
        /*0600*/ 	.short	0x0100
        /*0602*/ 	.byte	0x08
	.zero		1


	//   ....[22]....
        /*0604*/ 	.word	0x00001940
        /*0608*/ 	.word	0x00000007
        /*060c*/ 	.word	0x00022800
        /*0610*/ 	.short	0x010a
        /*0612*/ 	.byte	0x3f
	.zero		1


	//   ....[23]....
        /*0614*/ 	.word	0x00001a10
        /*0618*/ 	.word	0x00000006
        /*061c*/ 	.word	0x00022830
        /*0620*/ 	.short	0x010a
        /*0622*/ 	.byte	0x3f
	.zero		1


	//   ....[24]....
        /*0624*/ 	.word	0x00001a50
        /*0628*/ 	.word	0x00000006
        /*062c*/ 	.word	0x00022830
        /*0630*/ 	.short	0x010a
        /*0632*/ 	.byte	0x3f
	.zero		1


	//   ....[25]....
        /*0634*/ 	.word	0x00002e40
        /*0638*/ 	.word	0x00000004
        /*063c*/ 	.word	0x00000000
        /*0640*/ 	.short	0x0101
        /*0642*/ 	.byte	0x3f
	.zero		1


	//   ....[26]....
        /*0644*/ 	.word	0x000032a0
        /*0648*/ 	.word	0x00000006
        /*064c*/ 	.word	0x00022850
        /*0650*/ 	.short	0x010a
        /*0652*/ 	.byte	0x3f
	.zero		1


	//   ....[27]....
        /*0654*/ 	.word	0x000032e0
        /*0658*/ 	.word	0x00000006
        /*065c*/ 	.word	0x00022850
        /*0660*/ 	.short	0x010a
        /*0662*/ 	.byte	0x3f
	.zero		1


	//   ....[28]....
        /*0664*/ 	.word	0x000036b0
        /*0668*/ 	.word	0x00000006
        /*066c*/ 	.word	0x00000000
        /*0670*/ 	.short	0x0101
        /*0672*/ 	.byte	0x3f
	.zero		1


	//   ....[29]....
        /*0674*/ 	.word	0x000037e0
        /*0678*/ 	.word	0x000000ff
        /*067c*/ 	.word	0x00022830
        /*0680*/ 	.short	0x010a
        /*0682*/ 	.byte	0x1a
	.zero		1


	//   ....[30]....
        /*0684*/ 	.word	0x00003820
        /*0688*/ 	.word	0x000000ff
        /*068c*/ 	.word	0x00022830
        /*0690*/ 	.short	0x010a
        /*0692*/ 	.byte	0x1a
	.zero		1


	//   ....[31]....
        /*0694*/ 	.word	0x00004be0
        /*0698*/ 	.word	0x00000004
        /*069c*/ 	.word	0x00000000
        /*06a0*/ 	.short	0x0101
        /*06a2*/ 	.byte	0x3f
	.zero		1


	//   ....[32]....
        /*06a4*/ 	.word	0x00005800
        /*06a8*/ 	.word	0x000000ff
        /*06ac*/ 	.word	0x00022850
        /*06b0*/ 	.short	0x010a
        /*06b2*/ 	.byte	0x1a
	.zero		1


	//   ....[33]....
        /*06b4*/ 	.word	0x00005840
        /*06b8*/ 	.word	0x000000ff
        /*06bc*/ 	.word	0x00022850
        /*06c0*/ 	.short	0x010a
        /*06c2*/ 	.byte	0x1a
	.zero		1


	//   ....[34]....
        /*06c4*/ 	.word	0x00005b50
        /*06c8*/ 	.word	0x000000b1
        /*06cc*/ 	.word	0x00000000
        /*06d0*/ 	.short	0x0101
        /*06d2*/ 	.byte	0x3f
	.zero		1


	//   ....[35]....
        /*06d4*/ 	.word	0x00005c90
        /*06d8*/ 	.word	0x000000ff
        /*06dc*/ 	.word	0x00022830
        /*06e0*/ 	.short	0x010a
        /*06e2*/ 	.byte	0x18
	.zero		1


	//   ....[36]....
        /*06e4*/ 	.word	0x00005cd0
        /*06e8*/ 	.word	0x000000ff
        /*06ec*/ 	.word	0x00022830
        /*06f0*/ 	.short	0x010a
        /*06f2*/ 	.byte	0x18
	.zero		1


	//   ....[37]....
        /*06f4*/ 	.word	0x00006ab0
        /*06f8*/ 	.word	0x0000009a
        /*06fc*/ 	.word	0x00000000
        /*0700*/ 	.short	0x0101
        /*0702*/ 	.byte	0x3f
	.zero		1


	//   ....[38]....
        /*0704*/ 	.word	0x00007560
        /*0708*/ 	.word	0x000000ff
        /*070c*/ 	.word	0x00022850
        /*0710*/ 	.short	0x010a
        /*0712*/ 	.byte	0x18
	.zero		1


	//   ....[39]....
        /*0714*/ 	.word	0x000075a0
        /*0718*/ 	.word	0x000000ff
        /*071c*/ 	.word	0x00022850
        /*0720*/ 	.short	0x010a
        /*0722*/ 	.byte	0x18
	.zero		1


	//   ....[40]....
        /*0724*/ 	.word	0x000078a0
        /*0728*/ 	.word	0x000000b7
        /*072c*/ 	.word	0x00000000
        /*0730*/ 	.short	0x0101
        /*0732*/ 	.byte	0x3f
	.zero		1


	//   ....[41]....
        /*0734*/ 	.word	0x00009af0
        /*0738*/ 	.word	0x000000cb
        /*073c*/ 	.word	0x00000000
        /*0740*/ 	.short	0x0101
        /*0742*/ 	.byte	0x3f
	.zero		1


	//   ....[42]....
        /*0744*/ 	.word	0x0000bc30
        /*0748*/ 	.word	0x00000003
        /*074c*/ 	.word	0x00022840
        /*0750*/ 	.short	0x010a
        /*0752*/ 	.byte	0x3f
	.zero		1


	//   ....[43]....
        /*0754*/ 	.word	0x0000c7d0
        /*0758*/ 	.word	0x00000011
        /*075c*/ 	.word	0x00022800
        /*0760*/ 	.short	0x0107
        /*0762*/ 	.byte	0x3f
	.zero		1


	//   ....[44]....
        /*0764*/ 	.word	0x0000c8c0
        /*0768*/ 	.word	0x00000011
        /*076c*/ 	.word	0x00022800
        /*0770*/ 	.short	0x0101
        /*0772*/ 	.byte	0x3f
	.zero		1


	//   ....[45]....
        /*0774*/ 	.word	0x0000c8e0
        /*0778*/ 	.word	0x00000011
        /*077c*/ 	.word	0x00022820
        /*0780*/ 	.short	0x010a
        /*0782*/ 	.byte	0x3f
	.zero		1


	//   ....[46]....
        /*0784*/ 	.word	0x0000c9c0
        /*0788*/ 	.word	0x00000002
        /*078c*/ 	.word	0x00022860
        /*0790*/ 	.short	0x010a
        /*0792*/ 	.byte	0x3f
	.zero		1


	//   ....[47]....
        /*0794*/ 	.word	0x0000d1e0
        /*0798*/ 	.word	0x00000003
        /*079c*/ 	.word	0x00022840
        /*07a0*/ 	.short	0x010a
        /*07a2*/ 	.byte	0x3f
	.zero		1


	//   ....[48]....
        /*07a4*/ 	.word	0x0000d400
        /*07a8*/ 	.word	0x00000003
        /*07ac*/ 	.word	0x00022860
        /*07b0*/ 	.short	0x010a
        /*07b2*/ 	.byte	0x3f
	.zero		1


	//   ....[49]....
        /*07b4*/ 	.word	0x0000dbe0
        /*07b8*/ 	.word	0x00000004
        /*07bc*/ 	.word	0x00022840
        /*07c0*/ 	.short	0x010a
        /*07c2*/ 	.byte	0x3f
	.zero		1


	//   ....[50]....
        /*07c4*/ 	.word	0x0000de00
        /*07c8*/ 	.word	0x00000004
        /*07cc*/ 	.word	0x00022860
        /*07d0*/ 	.short	0x010a
        /*07d2*/ 	.byte	0x3f
	.zero		1


	//   ....[51]....
        /*07d4*/ 	.word	0x0000e580
        /*07d8*/ 	.word	0x00000004
        /*07dc*/ 	.word	0x00022840
        /*07e0*/ 	.short	0x010a
        /*07e2*/ 	.byte	0x3f
	.zero		1


	//   ....[52]....
        /*07e4*/ 	.word	0x0000e7a0
        /*07e8*/ 	.word	0x00000004
        /*07ec*/ 	.word	0x00022860
        /*07f0*/ 	.short	0x010a
        /*07f2*/ 	.byte	0x3f
	.zero		1


	//   ....[53]....
        /*07f4*/ 	.word	0x0000f110
        /*07f8*/ 	.word	0x00000000
        /*07fc*/ 	.word	0x00022820
        /*0800*/ 	.short	0x010a
        /*0802*/ 	.byte	0x3f
	.zero		1


	//   ....[54]....
        /*0804*/ 	.word	0x0000f2e0
        /*0808*/ 	.word	0x00000006
        /*080c*/ 	.word	0x00000000
        /*0810*/ 	.short	0x010a
        /*0812*/ 	.byte	0x3f
	.zero		1


	//   ....[55]....
        /*0814*/ 	.word	0x0000f330
        /*0818*/ 	.word	0x00000003
        /*081c*/ 	.word	0x00000000
        /*0820*/ 	.short	0x010a
        /*0822*/ 	.byte	0x3f
	.zero		1


	//   ....[56]....
        /*0824*/ 	.word	0x0000f390
        /*0828*/ 	.word	0x00000012
        /*082c*/ 	.word	0x00000000
        /*0830*/ 	.short	0x010a
        /*0832*/ 	.byte	0x3f
	.zero		1


	//   ....[57]....
        /*0834*/ 	.word	0x0000f3c0
        /*0838*/ 	.word	0x00000003
        /*083c*/ 	.word	0x00000000
        /*0840*/ 	.short	0x010a
        /*0842*/ 	.byte	0x3f
	.zero		1


	//   ....[58]....
        /*0844*/ 	.word	0x0000f420
        /*0848*/ 	.word	0x00000007
        /*084c*/ 	.word	0x00022800
        /*0850*/ 	.short	0x010a
        /*0852*/ 	.byte	0x3f
	.zero		1


	//   ....[59]....
        /*0854*/ 	.word	0x0000f470
        /*0858*/ 	.word	0x00000006
        /*085c*/ 	.word	0x00022830
        /*0860*/ 	.short	0x010a
        /*0862*/ 	.byte	0x3f
	.zero		1


	//   ....[60]....
        /*0864*/ 	.word	0x0000f4c0
        /*0868*/ 	.word	0x00000006
        /*086c*/ 	.word	0x00022850
        /*0870*/ 	.short	0x010a
        /*0872*/ 	.byte	0x3f
	.zero		1


	//   ....[61]....
        /*0874*/ 	.word	0x0000f520
        /*0878*/ 	.word	0x00000003
        /*087c*/ 	.word	0x00022830
        /*0880*/ 	.short	0x010a
        /*0882*/ 	.byte	0x3f
	.zero		1


	//   ....[62]....
        /*0884*/ 	.word	0x0000f570
        /*0888*/ 	.word	0x000000b1
        /*088c*/ 	.word	0x00022850
        /*0890*/ 	.short	0x010a
        /*0892*/ 	.byte	0x3f
	.zero		1


	//   ....[63]....
        /*0894*/ 	.word	0x0000f5d0
        /*0898*/ 	.word	0x00000003
        /*089c*/ 	.word	0x00022830
        /*08a0*/ 	.short	0x010a
        /*08a2*/ 	.byte	0x3f
	.zero		1


	//   ....[64]....
        /*08a4*/ 	.word	0x0000f620
        /*08a8*/ 	.word	0x000000b7
        /*08ac*/ 	.word	0x00022850
        /*08b0*/ 	.short	0x010a
        /*08b2*/ 	.byte	0x3f
	.zero		1


	//   ....[65]....
        /*08b4*/ 	.word	0x0000f770
        /*08b8*/ 	.word	0x00000003
        /*08bc*/ 	.word	0x00022840
        /*08c0*/ 	.short	0x010a
        /*08c2*/ 	.byte	0x3f
	.zero		1


	//   ....[66]....
        /*08c4*/ 	.word	0x00010200
        /*08c8*/ 	.word	0x00000011
        /*08cc*/ 	.word	0x00022820
        /*08d0*/ 	.short	0x010a
        /*08d2*/ 	.byte	0x3f
	.zero		1


	//   ....[67]....
        /*08d4*/ 	.word	0x00010250
        /*08d8*/ 	.word	0x00000002
        /*08dc*/ 	.word	0x00022860
        /*08e0*/ 	.short	0x010a
        /*08e2*/ 	.byte	0x3f
	.zero		1


	//   ....[68]....
        /*08e4*/ 	.word	0x000102a0
        /*08e8*/ 	.word	0x00000003
        /*08ec*/ 	.word	0x00022840
        /*08f0*/ 	.short	0x010a
        /*08f2*/ 	.byte	0x3f
	.zero		1


	//   ....[69]....
        /*08f4*/ 	.word	0x000102f0
        /*08f8*/ 	.word	0x00000003
        /*08fc*/ 	.word	0x00022860
        /*0900*/ 	.short	0x010a
        /*0902*/ 	.byte	0x3f
	.zero		1


	//   ....[70]....
        /*0904*/ 	.word	0x00010340
        /*0908*/ 	.word	0x00000004
        /*090c*/ 	.word	0x00022840
        /*0910*/ 	.short	0x010a
        /*0912*/ 	.byte	0x3f
	.zero		1


	//   ....[71]....
        /*0914*/ 	.word	0x00010390
        /*0918*/ 	.word	0x00000004
        /*091c*/ 	.word	0x00022860
        /*0920*/ 	.short	0x010a
        /*0922*/ 	.byte	0x3f
	.zero		1


	//   ....[72]....
        /*0924*/ 	.word	0x000103e0
        /*0928*/ 	.word	0x00000004
        /*092c*/ 	.word	0x00022840
        /*0930*/ 	.short	0x010a
        /*0932*/ 	.byte	0x3f
	.zero		1


	//   ....[73]....
        /*0934*/ 	.word	0x00010430
        /*0938*/ 	.word	0x00000004
        /*093c*/ 	.word	0x00022860
        /*0940*/ 	.short	0x010a
        /*0942*/ 	.byte	0x3f
	.zero		1


	//   ....[74]....
        /*0944*/ 	.word	0x00010520
        /*0948*/ 	.word	0x00000000
        /*094c*/ 	.word	0x00022820
        /*0950*/ 	.short	0x010a
        /*0952*/ 	.byte	0x3f
	.zero		1


	//   ....[75]....
        /*0954*/ 	.word	0x000106c0
        /*0958*/ 	.word	0x00000006
        /*095c*/ 	.word	0x00000000
        /*0960*/ 	.short	0x010a
        /*0962*/ 	.byte	0x3f
	.zero		1


	//   ....[76]....
        /*0964*/ 	.word	0x00010710
        /*0968*/ 	.word	0x00000003
        /*096c*/ 	.word	0x00000000
        /*0970*/ 	.short	0x010a
        /*0972*/ 	.byte	0x3f
	.zero		1


	//   ....[77]....
        /*0974*/ 	.word	0x00010760
        /*0978*/ 	.word	0x00000012
        /*097c*/ 	.word	0x00000000
        /*0980*/ 	.short	0x010a
        /*0982*/ 	.byte	0x3f
	.zero		1


	//----- nvinfo : EIATTR_NUM_MBARRIERS
	.align		4
.L_1507:
        /*0984*/ 	.byte	0x03, 0x38
        /*0986*/ 	.short	0x0016


	//----- nvinfo : EIATTR_EXIT_INSTR_OFFSETS
	.align		4
        /*0988*/ 	.byte	0x04, 0x1c
        /*098a*/ 	.short	(.L_1509 - .L_1508)


	//   ....[0]....
.L_1508:
        /*098c*/ 	.word	0x00000a40


	//   ....[1]....
        /*0990*/ 	.word	0x0000ac50


	//   ....[2]....
        /*0994*/ 	.word	0x0000f410


	//----- nvinfo : EIATTR_MAX_THREADS
	.align		4
.L_1509:
        /*0998*/ 	.byte	0x04, 0x05
        /*099a*/ 	.short	(.L_1511 - .L_1510)
.L_1510:
        /*099c*/ 	.word	0x00000180
        /*09a0*/ 	.word	0x00000001
        /*09a4*/ 	.word	0x00000001


	//----- nvinfo : EIATTR_CRS_STACK_SIZE
	.align		4
.L_1511:
        /*09a8*/ 	.byte	0x04, 0x1e
        /*09aa*/ 	.short	(.L_1513 - .L_1512)
.L_1512:
        /*09ac*/ 	.word	0x00000000


	//----- nvinfo : EIATTR_CBANK_PARAM_SIZE
	.align		4
.L_1513:
        /*09b0*/ 	.byte	0x03, 0x19
        /*09b2*/ 	.short	0x0af0


	//----- nvinfo : EIATTR_PARAM_CBANK
	.align		4
        /*09b4*/ 	.byte	0x04, 0x0a
        /*09b6*/ 	.short	(.L_1515 - .L_1514)
	.align		4
.L_1514:
        /*09b8*/ 	.word	index@(.nv.constant0._ZN7cutlass13device_kernelIN5flash11enable_sm90INS1_16FlashAttnFwdSm90INS1_25CollectiveMainloopFwdSm90ILi2EN4cute5tupleIJNS5_1CILi1EEES8_S8_EEENS6_IJNS7_ILi128EEENS7_ILi96EEENS7_ILi64EEEEEELi256ENS_10bfloat16_tEfNS_4arch4Sm90ELb1ELb0ELb0ELb0ELb0ELb0ELb0ELb1ELb0ELb1ELb0ELb0EEENS1_21CollectiveEpilogueFwdINS6_IJSA_NS7_ILi256EEESB_EEES9_SE_SG_Li256ELb0ELb1ELb0ELb0EEENS1_30DynamicPersistentTileSchedulerILi256ELi128ELb0ELb1ELb1EEEEEEEEEvNT_6ParamsE)
        /*09bc*/ 	.short	0x0210
        /*09be*/ 	.short	0x0af0


	//----- nvinfo : EIATTR_SW_WAR
	.align		4
.L_1515:
        /*09c0*/ 	.byte	0x04, 0x36
        /*09c2*/ 	.short	(.L_1517 - .L_1516)
.L_1516:
        /*09c4*/ 	.word	0x00000008
.L_1517:


//--------------------- .nv.info._ZN7cutlass13device_kernelIN5flash11enable_sm90INS1_16FlashAttnFwdSm90INS1_25CollectiveMainloopFwdSm90ILi2EN4cute5tupleIJNS5_1CILi1EEES8_S8_EEENS6_IJNS7_ILi128EEENS7_ILi96EEENS7_ILi64EEEEEELi256ENS_10bfloat16_tEfNS_4arch4Sm90ELb1ELb0ELb0ELb0ELb0ELb0ELb1ELb1ELb0ELb1ELb0ELb0EEENS1_21CollectiveEpilogueFwdINS6_IJSA_NS7_ILi256EEESB_EEES9_SE_SG_Li256ELb0ELb1ELb0ELb0EEENS1_30DynamicPersistentTileSchedulerILi256ELi128ELb0ELb1ELb1EEEEEEEEEvNT_6ParamsE --------------------------
	.section	.nv.info._ZN7cutlass13device_kernelIN5flash11enable_sm90INS1_16FlashAttnFwdSm90INS1_25CollectiveMainloopFwdSm90ILi2EN4cute5tupleIJNS5_1CILi1EEES8_S8_EEENS6_IJNS7_ILi128EEENS7_ILi96EEENS7_ILi64EEEEEELi256ENS_10bfloat16_tEfNS_4arch4Sm90ELb1ELb0ELb0ELb0ELb0ELb0ELb1ELb1ELb0ELb1ELb0ELb0EEENS1_21CollectiveEpilogueFwdINS6_IJSA_NS7_ILi256EEESB_EEES9_SE_SG_Li256ELb0ELb1ELb0ELb0EEENS1_30DynamicPersistentTileSchedulerILi256ELi128ELb0ELb1ELb1EEEEEEEEEvNT_6ParamsE,"",@"SHT_CUDA_INFO"
	.sectionflags	@""
	.align	4


	//----- nvinfo : EIATTR_CUDA_API_VERSION
	.align		4
        /*0000*/ 	.byte	0x04, 0x37
        /*0002*/ 	.short	(.L_1519 - .L_1518)
.L_1518:
        /*0004*/ 	.word	0x00000082


	//----- nvinfo : EIATTR_KPARAM_INFO
	.align		4
.L_1519:
        /*0008*/ 	.byte	0x04, 0x17
        /*000a*/ 	.short	(.L_1521 - .L_1520)
.L_1520:
        /*000c*/ 	.word	0x00000000
        /*0010*/ 	.short	0x0000
        /*0012*/ 	.short	0x0070
        /*0014*/ 	.byte	0x00, 0xf0, 0x01, 0x2e


	//----- nvinfo : EIATTR_SPARSE_MMA_MASK
	.align		4
.L_1521:
        /*0018*/ 	.byte	0x03, 0x50
        /*001a*/ 	.short	0x0000


	//----- nvinfo : EIATTR_MAXREG_COUNT
	.align		4
        /*001c*/ 	.byte	0x03, 0x1b
        /*001e*/ 	.short	0x00a8


	//----- nvinfo : EIATTR_NUM_BARRIERS
	.align		4
        /*0020*/ 	.byte	0x02, 0x4c
        /*0022*/ 	.byte	0x10
	.zero		1


	//----- nvinfo : EIATTR_EXTERNS
	.align		4
        /*0024*/ 	.byte	0x04, 0x0f
        /*0026*/ 	.short	(.L_1523 - .L_1522)


	//   ....[0]....
	.align		4
.L_1522:
        /*0028*/ 	.word	index@(__assertfail)


	//----- nvinfo : EIATTR_ANNOTATIONS
	.align		4
.L_1523:
        /*002c*/ 	.byte	0x04, 0x55
        /*002e*/ 	.short	(.L_1525 - .L_1524)


	//   ....[0]....
.L_1524:
        /* <DEDUP_REMOVED lines=42> */


	//----- nvinfo : EIATTR_MERCURY_ISA_VERSION
	.align		4
.L_1525:
        /*02b8*/ 	.byte	0x03, 0x5f
        /*02ba*/ 	.short	0x0101


	//----- nvinfo : EIATTR_INT_WARP_WIDE_INSTR_OFFSETS
	.align		4
        /*02bc*/ 	.byte	0x04, 0x31
        /*02be*/ 	.short	(.L_1527 - .L_1526)


	//   ....[0]....
.L_1526:
        /*02c0*/ 	.word	0x00000130


	//   ....[1]....
        /*02c4*/ 	.word	0x00000170


	//   ....[2]....
        /*02c8*/ 	.word	0x000001e0


	//   ....[3]....
        /*02cc*/ 	.word	0x000001f0


	//   ....[4]....
        /*02d0*/ 	.word	0x0000cab0


	//   ....[5]....
        /*02d4*/ 	.word	0x0000cb40


	//   ....[6]....
        /*02d8*/ 	.word	0x000110d0


	//   ....[7]....
        /*02dc*/ 	.word	0x00011160


	//----- nvinfo : EIATTR_COOP_GROUP_MASK_REGIDS
	.align		4
.L_1527:
        /*02e0*/ 	.byte	0x04, 0x29
        /*02e2*/ 	.short	(.L_1529 - .L_1528)


	//   ....[0]....
.L_1528:
        /*02e4*/ 	.word	0xffffffff


	//   ....[1]....
        /*02e8*/ 	.word	0xffffffff


	//   ....[2]....
        /*02ec*/ 	.word	0xffffffff


	//   ....[3]....
        /*02f0*/ 	.word	0xffffffff


	//   ....[4]....
        /*02f4*/ 	.word	0xffffffff


	//   ....[5]....
        /*02f8*/ 	.word	0xffffffff


	//   ....[6]....
        /*02fc*/ 	.word	0xffffffff


	//   ....[7]....
        /*0300*/ 	.word	0xffffffff


	//   ....[8]....
        /*0304*/ 	.word	0xffffffff


	//   ....[9]....
        /*0308*/ 	.word	0xffffffff


	//   ....[10]....
        /*030c*/ 	.word	0xffffffff


	//   ....[11]....
        /*0310*/ 	.word	0xffffffff


	//   ....[12]....
        /*0314*/ 	.word	0xffffffff


	//   ....[13]....
        /*0318*/ 	.word	0xffffffff


	//   ....[14]....
        /*031c*/ 	.word	0xffffffff


	//   ....[15]....
        /*0320*/ 	.word	0xffffffff


	//   ....[16]....
        /*0324*/ 	.word	0xffffffff


	//   ....[17]....
        /*0328*/ 	.word	0xffffffff


	//   ....[18]....
        /*032c*/ 	.word	0xffffffff


	//   ....[19]....
        /*0330*/ 	.word	0xffffffff


	//   ....[20]....
        /*0334*/ 	.word	0xffffffff


	//   ....[21]....
        /*0338*/ 	.word	0xffffffff


	//   ....[22]....
        /*033c*/ 	.word	0xffffffff


	//   ....[23]....
        /*0340*/ 	.word	0xffffffff


	//   ....[24]....
        /*0344*/ 	.word	0xffffffff


	//   ....[25]....
        /*0348*/ 	.word	0xffffffff


	//   ....[26]....
        /*034c*/ 	.word	0xffffffff


	//   ....[27]....
        /*0350*/ 	.word	0xffffffff


	//   ....[28]....
        /*0354*/ 	.word	0xffffffff


	//   ....[29]....
        /*0358*/ 	.word	0xffffffff


	//   ....[30]....
        /*035c*/ 	.word	0xffffffff


	//   ....[31]....
        /*0360*/ 	.word	0xffffffff


	//   ....[32]....
        /*0364*/ 	.word	0xffffffff


	//   ....[33]....
        /*0368*/ 	.word	0xffffffff


	//   ....[34]....
        /*036c*/ 	.word	0xffffffff


	//   ....[35]....
        /*0370*/ 	.word	0xffffffff


	//   ....[36]....
        /*0374*/ 	.word	0xffffffff


	//   ....[37]....
        /*0378*/ 	.word	0xffffffff


	//   ....[38]....
        /*037c*/ 	.word	0xffffffff


	//   ....[39]....
        /*0380*/ 	.word	0xffffffff


	//   ....[40]....
        /*0384*/ 	.word	0xffffffff


	//   ....[41]....
        /*0388*/ 	.word	0xffffffff


	//   ....[42]....
        /*038c*/ 	.word	0xffffffff


	//   ....[43]....
        /*0390*/ 	.word	0xffffffff


	//   ....[44]....
        /*0394*/ 	.word	0xffffffff


	//   ....[45]....
        /*0398*/ 	.word	0xffffffff


	//   ....[46]....
        /*039c*/ 	.word	0xffffffff


	//   ....[47]....
        /*03a0*/ 	.word	0xffffffff


	//   ....[48]....
        /*03a4*/ 	.word	0xffffffff


	//   ....[49]....
        /*03a8*/ 	.word	0xffffffff


	//   ....[50]....
        /*03ac*/ 	.word	0xffffffff


	//   ....[51]....
        /*03b0*/ 	.word	0xffffffff


	//   ....[52]....
        /*03b4*/ 	.word	0xffffffff


	//   ....[53]....
        /*03b8*/ 	.word	0xffffffff


	//   ....[54]....
        /*03bc*/ 	.word	0xffffffff


	//   ....[55]....
        /*03c0*/ 	.word	0xffffffff


	//   ....[56]....
        /*03c4*/ 	.word	0xffffffff


	//   ....[57]....
        /*03c8*/ 	.word	0xffffffff


	//   ....[58]....
        /*03cc*/ 	.word	0xffffffff


	//   ....[59]....
        /*03d0*/ 	.word	0xffffffff


	//   ....[60]....
        /*03d4*/ 	.word	0xffffffff


	//   ....[61]....
        /*03d8*/ 	.word	0xffffffff


	//   ....[62]....
        /*03dc*/ 	.word	0xffffffff


	//   ....[63]....
        /*03e0*/ 	.word	0xffffffff


	//   ....[64]....
        /*03e4*/ 	.word	0xffffffff


	//   ....[65]....
        /*03e8*/ 	.word	0xffffffff


	//   ....[66]....
        /*03ec*/ 	.word	0xffffffff


	//   ....[67]....
        /*03f0*/ 	.word	0xffffffff


	//   ....[68]....
        /*03f4*/ 	.word	0xffffffff


	//   ....[69]....
        /*03f8*/ 	.word	0xffffffff


	//   ....[70]....
        /*03fc*/ 	.word	0xffffffff


	//   ....[71]....
        /*0400*/ 	.word	0xffffffff


	//   ....[72]....
        /*0404*/ 	.word	0xffffffff


	//   ....[73]....
        /*0408*/ 	.word	0xffffffff


	//   ....[74]....
        /*040c*/ 	.word	0xffffffff


	//   ....[75]....
        /*0410*/ 	.word	0xffffffff


	//   ....[76]....
        /*0414*/ 	.word	0xffffffff


	//   ....[77]....
        /*0418*/ 	.word	0xffffffff


	//   ....[78]....
        /*041c*/ 	.word	0xffffffff


	//   ....[79]....
        /*0420*/ 	.word	0xffffffff


	//   ....[80]....
        /*0424*/ 	.word	0xffffffff


	//   ....[81]....
        /*0428*/ 	.word	0xffffffff


	//   ....[82]....
        /*042c*/ 	.word	0xffffffff


	//   ....[83]....
        /*0430*/ 	.word	0xffffffff


	//   ....[84]....
        /*0434*/ 	.word	0x0500000f


	//   ....[85]....
        /*0438*/ 	.word	0x0500000f


	//   ....[86]....
        /*043c*/ 	.word	0x0500000f


	//   ....[87]....
        /*0440*/ 	.word	0x0500000f


	//   ....[88]....
        /*0444*/ 	.word	0x0500000f


	//   ....[89]....
        /*0448*/ 	.word	0x0500000f


	//   ....[90]....
        /*044c*/ 	.word	0x0500000f


	//   ....[91]....
        /*0450*/ 	.word	0x0500000f


	//   ....[92]....
        /*0454*/ 	.word	0x0500000f


	//   ....[93]....
        /*0458*/ 	.word	0x0500000f


	//   ....[94]....
        /*045c*/ 	.word	0x0500000f


	//   ....[95]....
        /*0460*/ 	.word	0x0500000f


	//   ....[96]....
        /*0464*/ 	.word	0x0500000f


	//   ....[97]....
        /*0468*/ 	.word	0x0500000f


	//   ....[98]....
        /*046c*/ 	.word	0x0500000f


	//   ....[99]....
        /*0470*/ 	.word	0x0500000f


	//   ....[100]....
        /*0474*/ 	.word	0x0500000f


	//   ....[101]....
        /*0478*/ 	.word	0x0500000f


	//   ....[102]....
        /*047c*/ 	.word	0x0500000f


	//   ....[103]....
        /*0480*/ 	.word	0x0500000f


	//   ....[104]....
        /*0484*/ 	.word	0x0500000f


	//   ....[105]....
        /*0488*/ 	.word	0x0500000f


	//   ....[106]....
        /*048c*/ 	.word	0x0500000f


	//   ....[107]....
        /*0490*/ 	.word	0x0500000f


	//   ....[108]....
        /*0494*/ 	.word	0x0500000f


	//   ....[109]....
        /*0498*/ 	.word	0x0500000f


	//   ....[110]....
        /*049c*/ 	.word	0x0500000f


	//   ....[111]....
        /*04a0*/ 	.word	0x0500000f


	//   ....[112]....
        /*04a4*/ 	.word	0x0500000f


	//   ....[113]....
        /*04a8*/ 	.word	0x0500000f


	//   ....[114]....
        /*04ac*/ 	.word	0x0500000f


	//   ....[115]....
        /*04b0*/ 	.word	0x0500000f


	//   ....[116]....
        /*04b4*/ 	.word	0x0500000f


	//   ....[117]....
        /*04b8*/ 	.word	0x0500000f


	//   ....[118]....
        /*04bc*/ 	.word	0x0500000f


	//----- nvinfo : EIATTR_COOP_GROUP_INSTR_OFFSETS
	.align		4
.L_1529:
        /*04c0*/ 	.byte	0x04, 0x28
        /*04c2*/ 	.short	(.L_1531 - .L_1530)


	//   ....[0]....
.L_1530:
        /*04c4*/ 	.word	0x00000070


	//   ....[1]....
        /*04c8*/ 	.word	0x00000140


	//   ....[2]....
        /*04cc*/ 	.word	0x00000190


	//   ....[3]....
        /*04d0*/ 	.word	0x000003e0


	//   ....[4]....
        /*04d4*/ 	.word	0x00000540


	//   ....[5]....
        /*04d8*/ 	.word	0x00000660


	//   ....[6]....
        /*04dc*/ 	.word	0x000007c0


	//   ....[7]....
        /*04e0*/ 	.word	0x00001750


	//   ....[8]....
        /*04e4*/ 	.word	0x00002950


	//   ....[9]....
        /*04e8*/ 	.word	0x00002970


	//   ....[10]....
        /*04ec*/ 	.word	0x000032c0


	//   ....[11]....
        /*04f0*/ 	.word	0x000032e0


	//   ....[12]....
        /*04f4*/ 	.word	0x00003300


	//   ....[13]....
        /*04f8*/ 	.word	0x00003320


	//   ....[14]....
        /*04fc*/ 	.word	0x00004790


	//   ....[15]....
        /*0500*/ 	.word	0x000047c0


	//   ....[16]....
        /*0504*/ 	.word	0x000054e0


	//   ....[17]....
        /*0508*/ 	.word	0x00005500


	//   ....[18]....
        /*050c*/ 	.word	0x00005520


	//   ....[19]....
        /*0510*/ 	.word	0x00005540


	//   ....[20]....
        /*0514*/ 	.word	0x00007820


	//   ....[21]....
        /*0518*/ 	.word	0x00007880


	//   ....[22]....
        /*051c*/ 	.word	0x000078a0


	//   ....[23]....
        /*0520*/ 	.word	0x000078c0


	//   ....[24]....
        /*0524*/ 	.word	0x00008eb0


	//   ....[25]....
        /*0528*/ 	.word	0x00008ef0


	//   ....[26]....
        /*052c*/ 	.word	0x00008fa0


	//   ....[27]....
        /*0530*/ 	.word	0x00009000


	//   ....[28]....
        /*0534*/ 	.word	0x0000aa90


	//   ....[29]....
        /*0538*/ 	.word	0x0000ab10


	//   ....[30]....
        /*053c*/ 	.word	0x0000ab50


	//   ....[31]....
        /*0540*/ 	.word	0x0000ab80


	//   ....[32]....
        /*0544*/ 	.word	0x0000b100


	//   ....[33]....
        /*0548*/ 	.word	0x0000b140


	//   ....[34]....
        /*054c*/ 	.word	0x0000b2a0


	//   ....[35]....
        /*0550*/ 	.word	0x0000b2c0


	//   ....[36]....
        /*0554*/ 	.word	0x0000b400


	//   ....[37]....
        /*0558*/ 	.word	0x0000b420


	//   ....[38]....
        /*055c*/ 	.word	0x0000b570


	//   ....[39]....
        /*0560*/ 	.word	0x0000b590


	//   ....[40]....
        /*0564*/ 	.word	0x0000bcf0


	//   ....[41]....
        /*0568*/ 	.word	0x0000bd20


	//   ....[42]....
        /*056c*/ 	.word	0x0000be70


	//   ....[43]....
        /*0570*/ 	.word	0x0000be90


	//   ....[44]....
        /*0574*/ 	.word	0x0000bfd0


	//   ....[45]....
        /*0578*/ 	.word	0x0000bff0


	//   ....[46]....
        /*057c*/ 	.word	0x0000c140


	//   ....[47]....
        /*0580*/ 	.word	0x0000c160


	//   ....[48]....
        /*0584*/ 	.word	0x0000c360


	//   ....[49]....
        /*0588*/ 	.word	0x0000d0b0


	//   ....[50]....
        /*058c*/ 	.word	0x0000da10


	//   ....[51]....
        /*0590*/ 	.word	0x0000da40


	//   ....[52]....
        /*0594*/ 	.word	0x0000da60


	//   ....[53]....
        /*0598*/ 	.word	0x0000da90


	//   ....[54]....
        /*059c*/ 	.word	0x0000db60


	//   ....[55]....
        /*05a0*/ 	.word	0x0000dbc0


	//   ....[56]....
        /*05a4*/ 	.word	0x0000dbd0


	//   ....[57]....
        /*05a8*/ 	.word	0x0000dc70


	//   ....[58]....
        /*05ac*/ 	.word	0x0000dca0


	//   ....[59]....
        /*05b0*/ 	.word	0x0000dd20


	//   ....[60]....
        /*05b4*/ 	.word	0x0000dd50


	//   ....[61]....
        /*05b8*/ 	.word	0x0000ddd0


	//   ....[62]....
        /*05bc*/ 	.word	0x0000de00


	//   ....[63]....
        /*05c0*/ 	.word	0x0000de20


	//   ....[64]....
        /*05c4*/ 	.word	0x0000de70


	//   ....[65]....
        /*05c8*/ 	.word	0x0000de80


	//   ....[66]....
        /*05cc*/ 	.word	0x0000e5b0


	//   ....[67]....
        /*05d0*/ 	.word	0x0000e5c0


	//   ....[68]....
        /*05d4*/ 	.word	0x0000e600


	//   ....[69]....
        /*05d8*/ 	.word	0x0000e6b0


	//   ....[70]....
        /*05dc*/ 	.word	0x0000e740


	//   ....[71]....
        /*05e0*/ 	.word	0x0000e750


	//   ....[72]....
        /*05e4*/ 	.word	0x0000e7e0


	//   ....[73]....
        /*05e8*/ 	.word	0x0000e7f0


	//   ....[74]....
        /*05ec*/ 	.word	0x0000e860


	//   ....[75]....
        /*05f0*/ 	.word	0x0000e870


	//   ....[76]....
        /*05f4*/ 	.word	0x0000e8f0


	//   ....[77]....
        /*05f8*/ 	.word	0x0000e900


	//   ....[78]....
        /*05fc*/ 	.word	0x0000e980


	//   ....[79]....
        /*0600*/ 	.word	0x0000e990


	//   ....[80]....
        /*0604*/ 	.word	0x0000ea10


	//   ....[81]....
        /*0608*/ 	.word	0x0000ea20


	//   ....[82]....
        /*060c*/ 	.word	0x000112b0


	//   ....[83]....
        /*0610*/ 	.word	0x000114a0


	//   ....[84]....
        /*0614*/ 	.word	0x00011a60


	//   ....[85]....
        /*0618*/ 	.word	0x00011bc0


	//   ....[86]....
        /*061c*/ 	.word	0x00011c30


	//   ....[87]....
        /*0620*/ 	.word	0x00011cc0


	//   ....[88]....
        /*0624*/ 	.word	0x00011d60


	//   ....[89]....
        /*0628*/ 	.word	0x00011e30


	//   ....[90]....
        /*062c*/ 	.word	0x00011f30


	//   ....[91]....
        /*0630*/ 	.word	0x00011f90


	//   ....[92]....
        /*0634*/ 	.word	0x00012030


	//   ....[93]....
        /*0638*/ 	.word	0x00012100


	//   ....[94]....
        /*063c*/ 	.word	0x000121a0


	//   ....[95]....
        /*0640*/ 	.word	0x00012270


	//   ....[96]....
        /*0644*/ 	.word	0x00012310


	//   ....[97]....
        /*0648*/ 	.word	0x000123e0


	//   ....[98]....
        /*064c*/ 	.word	0x00012480


	//   ....[99]....
        /*0650*/ 	.word	0x00012530


	//   ....[100]....
        /*0654*/ 	.word	0x000125d0


	//   ....[101]....
        /*0658*/ 	.word	0x000126b0


	//   ....[102]....
        /*065c*/ 	.word	0x00012770


	//   ....[103]....
        /*0660*/ 	.word	0x000129d0


	//   ....[104]....
        /*0664*/ 	.word	0x00012a40


	//   ....[105]....
        /*0668*/ 	.word	0x00012b50


	//   ....[106]....
        /*066c*/ 	.word	0x00012c10


	//   ....[107]....
        /*0670*/ 	.word	0x00012cd0


	//   ....[108]....
        /*0674*/ 	.word	0x00012d90


	//   ....[109]....
        /*0678*/ 	.word	0x00012e50


	//   ....[110]....
        /*067c*/ 	.word	0x00012f10


	//   ....[111]....
        /*0680*/ 	.word	0x00013020


	//   ....[112]....
        /*0684*/ 	.word	0x00013070


	//   ....[113]....
        /*0688*/ 	.word	0x00013130


	//   ....[114]....
        /*068c*/ 	.word	0x000131e0


	//   ....[115]....
        /*0690*/ 	.word	0x000132a0


	//   ....[116]....
        /*0694*/ 	.word	0x00013350


	//   ....[117]....
        /*0698*/ 	.word	0x00013670


	//   ....[118]....
        /*069c*/ 	.word	0x00013790


	//----- nvinfo : EIATTR_REG_RECONFIG
	.align		4
.L_1531:
        /*06a0*/ 	.byte	0x01, 0x54
	.zero		2


	//----- nvinfo : EIATTR_SYSCALL_OFFSETS
	.align		4
        /*06a4*/ 	.byte	0x04, 0x46
        /*06a6*/ 	.short	(.L_1533 - .L_1532)


	//   ....[0]....
.L_1532:
        /*06a8*/ 	.word	0x000019b0


	//   ....[1]....
        /*06ac*/ 	.word	0x0000ccb0


	//   ....[2]....
        /*06b0*/ 	.word	0x0000ce00


	//   ....[3]....
        /*06b4*/ 	.word	0x0000cef0


	//   ....[4]....
        /*06b8*/ 	.word	0x0000d650


	//   ....[5]....
        /*06bc*/ 	.word	0x0000e1d0


	//----- nvinfo : EIATTR_MBARRIER_INSTR_OFFSETS
	.align		4
.L_1533:
        /*06c0*/ 	.byte	0x04, 0x39
        /*06c2*/ 	.short	(.L_1535 - .L_1534)


	//   ....[0]....
.L_1534:
        /*06c4*/ 	.word	0x00000280
        /*06c8*/ 	.word	0x000000ff
        /*06cc*/ 	.word	0x00032400
        /*06d0*/ 	.short	0x0100
        /*06d2*/ 	.byte	0x08
	.zero		1


	//   ....[1]....
        /*06d4*/ 	.word	0x00000290
        /*06d8*/ 	.word	0x000000ff
        /*06dc*/ 	.word	0x00032410
        /*06e0*/ 	.short	0x0100
        /*06e2*/ 	.byte	0x08
	.zero		1


	//   ....[2]....
        /*06e4*/ 	.word	0x000002a0
        /*06e8*/ 	.word	0x000000ff
        /*06ec*/ 	.word	0x00032420
        /*06f0*/ 	.short	0x0100
        /*06f2*/ 	.byte	0x08
	.zero		1


	//   ....[3]....
        /*06f4*/ 	.word	0x00000390
        /*06f8*/ 	.word	0x000000ff
        /*06fc*/ 	.word	0x00032430
        /*0700*/ 	.short	0x0100
        /*0702*/ 	.byte	0x08
	.zero		1


	//   ....[4]....
        /*0704*/ 	.word	0x000003a0
        /*0708*/ 	.word	0x000000ff
        /*070c*/ 	.word	0x00032440
        /*0710*/ 	.short	0x0100
        /*0712*/ 	.byte	0x08
	.zero		1


	//   ....[5]....
        /*0714*/ 	.word	0x000003b0
        /*0718*/ 	.word	0x000000ff
        /*071c*/ 	.word	0x00032438
        /*0720*/ 	.short	0x0100
        /*0722*/ 	.byte	0x08
	.zero		1


	//   ....[6]....
        /*0724*/ 	.word	0x000003c0
        /*0728*/ 	.word	0x000000ff
        /*072c*/ 	.word	0x00032448
        /*0730*/ 	.short	0x0100
        /*0732*/ 	.byte	0x08
	.zero		1


	//   ....[7]....
        /*0734*/ 	.word	0x000004f0
        /*0738*/ 	.word	0x000000ff
        /*073c*/ 	.word	0x00032450
        /*0740*/ 	.short	0x0100
        /*0742*/ 	.byte	0x08
	.zero		1


	//   ....[8]....
        /*0744*/ 	.word	0x00000500
        /*0748*/ 	.word	0x000000ff
        /*074c*/ 	.word	0x00032460
        /*0750*/ 	.short	0x0100
        /*0752*/ 	.byte	0x08
	.zero		1


	//   ....[9]....
        /*0754*/ 	.word	0x00000510
        /*0758*/ 	.word	0x000000ff
        /*075c*/ 	.word	0x00032458
        /*0760*/ 	.short	0x0100
        /*0762*/ 	.byte	0x08
	.zero		1


	//   ....[10]....
        /*0764*/ 	.word	0x00000520
        /*0768*/ 	.word	0x000000ff
        /*076c*/ 	.word	0x00032468
        /*0770*/ 	.short	0x0100
        /*0772*/ 	.byte	0x08
	.zero		1


	//   ....[11]....
        /*0774*/ 	.word	0x00000610
        /*0778*/ 	.word	0x000000ff
        /*077c*/ 	.word	0x00032470
        /*0780*/ 	.short	0x0100
        /*0782*/ 	.byte	0x06
	.zero		1


	//   ....[12]....
        /*0784*/ 	.word	0x00000620
        /*0788*/ 	.word	0x000000ff
        /*078c*/ 	.word	0x00032480
        /*0790*/ 	.short	0x0100
        /*0792*/ 	.byte	0x06
	.zero		1


	//   ....[13]....
        /*0794*/ 	.word	0x00000630
        /*0798*/ 	.word	0x000000ff
        /*079c*/ 	.word	0x00032478
        /*07a0*/ 	.short	0x0100
        /*07a2*/ 	.byte	0x06
	.zero		1


	//   ....[14]....
        /*07a4*/ 	.word	0x00000640
        /*07a8*/ 	.word	0x000000ff
        /*07ac*/ 	.word	0x00032488
        /*07b0*/ 	.short	0x0100
        /*07b2*/ 	.byte	0x06
	.zero		1


	//   ....[15]....
        /*07b4*/ 	.word	0x00000770
        /*07b8*/ 	.word	0x000000ff
        /*07bc*/ 	.word	0x00032490
        /*07c0*/ 	.short	0x0100
        /*07c2*/ 	.byte	0x08
	.zero		1


	//   ....[16]....
        /*07c4*/ 	.word	0x00000780
        /*07c8*/ 	.word	0x000000ff
        /*07cc*/ 	.word	0x000324a0
        /*07d0*/ 	.short	0x0100
        /*07d2*/ 	.byte	0x08
	.zero		1


	//   ....[17]....
        /*07d4*/ 	.word	0x00000790
        /*07d8*/ 	.word	0x000000ff
        /*07dc*/ 	.word	0x00032498
        /*07e0*/ 	.short	0x0100
        /*07e2*/ 	.byte	0x08
	.zero		1


	//   ....[18]....
        /*07e4*/ 	.word	0x000007a0
        /*07e8*/ 	.word	0x000000ff
        /*07ec*/ 	.word	0x000324a8
        /*07f0*/ 	.short	0x0100
        /*07f2*/ 	.byte	0x08
	.zero		1


	//   ....[19]....
        /*07f4*/ 	.word	0x000008d0
        /*07f8*/ 	.word	0x000000ff
        /*07fc*/ 	.word	0x000324b0
        /*0800*/ 	.short	0x0100
        /*0802*/ 	.byte	0x08
	.zero		1


	//   ....[20]....
        /*0804*/ 	.word	0x000008e0
        /*0808*/ 	.word	0x000000ff
        /*080c*/ 	.word	0x000324c0
        /*0810*/ 	.short	0x0100
        /*0812*/ 	.byte	0x08
	.zero		1


	//   ....[21]....
        /*0814*/ 	.word	0x000008f0
        /*0818*/ 	.word	0x000000ff
        /*081c*/ 	.word	0x000324b8
        /*0820*/ 	.short	0x0100
        /*0822*/ 	.byte	0x08
	.zero		1


	//   ....[22]....
        /*0824*/ 	.word	0x00000900
        /*0828*/ 	.word	0x000000ff
        /*082c*/ 	.word	0x000324c8
        /*0830*/ 	.short	0x0100
        /*0832*/ 	.byte	0x08
	.zero		1


	//   ....[23]....
        /*0834*/ 	.word	0x00001a70
        /*0838*/ 	.word	0x00000005
        /*083c*/ 	.word	0x00032400
        /*0840*/ 	.short	0x010a
        /*0842*/ 	.byte	0x3f
	.zero		1


	//   ....[24]....
        /*0844*/ 	.word	0x00001b50
        /*0848*/ 	.word	0x00000000
        /*084c*/ 	.word	0x00032430
        /*0850*/ 	.short	0x010a
        /*0852*/ 	.byte	0x3f
	.zero		1


	//   ....[25]....
        /*0854*/ 	.word	0x00001b90
        /*0858*/ 	.word	0x00000000
        /*085c*/ 	.word	0x00032430
        /*0860*/ 	.short	0x010a
        /*0862*/ 	.byte	0x3f
	.zero		1


	//   ....[26]....
        /*0864*/ 	.word	0x00001e90
        /*0868*/ 	.word	0x00000005
        /*086c*/ 	.word	0x00032410
        /*0870*/ 	.short	0x010a
        /*0872*/ 	.byte	0x3f
	.zero		1


	//   ....[27]....
        /*0874*/ 	.word	0x00001ed0
        /*0878*/ 	.word	0x00000000
        /*087c*/ 	.word	0x00032450
        /*0880*/ 	.short	0x010a
        /*0882*/ 	.byte	0x3f
	.zero		1


	//   ....[28]....
        /*0884*/ 	.word	0x00001f10
        /*0888*/ 	.word	0x00000000
        /*088c*/ 	.word	0x00032450
        /*0890*/ 	.short	0x010a
        /*0892*/ 	.byte	0x3f
	.zero		1


	//   ....[29]....
        /*0894*/ 	.word	0x00003530
        /*0898*/ 	.word	0x00000018
        /*089c*/ 	.word	0x00000000
        /*08a0*/ 	.short	0x0101
        /*08a2*/ 	.byte	0x3f
	.zero		1


	//   ....[30]....
        /*08a4*/ 	.word	0x00004050
        /*08a8*/ 	.word	0x00000000
        /*08ac*/ 	.word	0x00000000
        /*08b0*/ 	.short	0x0101
        /*08b2*/ 	.byte	0x3f
	.zero		1


	//   ....[31]....
        /*08b4*/ 	.word	0x00004240
        /*08b8*/ 	.word	0x000000ff
        /*08bc*/ 	.word	0x00032430
        /*08c0*/ 	.short	0x010a
        /*08c2*/ 	.byte	0x04
	.zero		1


	//   ....[32]....
        /*08c4*/ 	.word	0x00004280
        /*08c8*/ 	.word	0x000000ff
        /*08cc*/ 	.word	0x00032430
        /*08d0*/ 	.short	0x010a
        /*08d2*/ 	.byte	0x04
	.zero		1


	//   ....[33]....
        /*08d4*/ 	.word	0x00004490
        /*08d8*/ 	.word	0x000000ff
        /*08dc*/ 	.word	0x00032450
        /*08e0*/ 	.short	0x010a
        /*08e2*/ 	.byte	0x04
	.zero		1


	//   ....[34]....
        /*08e4*/ 	.word	0x000044d0
        /*08e8*/ 	.word	0x000000ff
        /*08ec*/ 	.word	0x00032450
        /*08f0*/ 	.short	0x010a
        /*08f2*/ 	.byte	0x04
	.zero		1


	//   ....[35]....
        /*08f4*/ 	.word	0x000057a0
        /*08f8*/ 	.word	0x00000098
        /*08fc*/ 	.word	0x00000000
        /*0900*/ 	.short	0x0101
        /*0902*/ 	.byte	0x3f
	.zero		1


	//   ....[36]....
        /*0904*/ 	.word	0x00006b80
        /*0908*/ 	.word	0x000000d3
        /*090c*/ 	.word	0x00000000
        /*0910*/ 	.short	0x0101
        /*0912*/ 	.byte	0x3f
	.zero		1


	//   ....[37]....
        /*0914*/ 	.word	0x00006cb0
        /*0918*/ 	.word	0x000000ff
        /*091c*/ 	.word	0x00032430
        /*0920*/ 	.short	0x010a
        /*0922*/ 	.byte	0x04
	.zero		1


	//   ....[38]....
        /*0924*/ 	.word	0x00006cf0
        /*0928*/ 	.word	0x000000ff
        /*092c*/ 	.word	0x00032430
        /*0930*/ 	.short	0x010a
        /*0932*/ 	.byte	0x04
	.zero		1


	//   ....[39]....
        /*0934*/ 	.word	0x00006f00
        /*0938*/ 	.word	0x000000ff
        /*093c*/ 	.word	0x00032450
        /*0940*/ 	.short	0x010a
        /*0942*/ 	.byte	0x04
	.zero		1


	//   ....[40]....
        /*0944*/ 	.word	0x00006f40
        /*0948*/ 	.word	0x000000ff
        /*094c*/ 	.word	0x00032450
        /*0950*/ 	.short	0x010a
        /*0952*/ 	.byte	0x04
	.zero		1


	//   ....[41]....
        /*0954*/ 	.word	0x00007af0
        /*0958*/ 	.word	0x00000098
        /*095c*/ 	.word	0x00000000
        /*0960*/ 	.short	0x0101
        /*0962*/ 	.byte	0x3f
	.zero		1


	//   ....[42]....
        /*0964*/ 	.word	0x00008e80
        /*0968*/ 	.word	0x000000d5
        /*096c*/ 	.word	0x00000000
        /*0970*/ 	.short	0x0101
        /*0972*/ 	.byte	0x3f
	.zero		1


	//   ....[43]....
        /*0974*/ 	.word	0x0000b150
        /*0978*/ 	.word	0x000000c2
        /*097c*/ 	.word	0x00000000
        /*0980*/ 	.short	0x0101
        /*0982*/ 	.byte	0x3f
	.zero		1


	//   ....[44]....
        /*0984*/ 	.word	0x0000d2e0
        /*0988*/ 	.word	0x00000000
        /*098c*/ 	.word	0x00032440
        /*0990*/ 	.short	0x010a
        /*0992*/ 	.byte	0x3f
	.zero		1


	//   ....[45]....
        /*0994*/ 	.word	0x0000dfa0
        /*0998*/ 	.word	0x00000011
        /*099c*/ 	.word	0x00032400
        /*09a0*/ 	.short	0x0107
        /*09a2*/ 	.byte	0x3f
	.zero		1


	//   ....[46]....
        /*09a4*/ 	.word	0x0000e040
        /*09a8*/ 	.word	0x00000011
        /*09ac*/ 	.word	0x00032400
        /*09b0*/ 	.short	0x0101
        /*09b2*/ 	.byte	0x3f
	.zero		1


	//   ....[47]....
        /*09b4*/ 	.word	0x0000eb20
        /*09b8*/ 	.word	0x00000011
        /*09bc*/ 	.word	0x00032410
        /*09c0*/ 	.short	0x0107
        /*09c2*/ 	.byte	0x3f
	.zero		1


	//   ....[48]....
        /*09c4*/ 	.word	0x0000ec20
        /*09c8*/ 	.word	0x00000011
        /*09cc*/ 	.word	0x00032410
        /*09d0*/ 	.short	0x0101
        /*09d2*/ 	.byte	0x3f
	.zero		1


	//   ....[49]....
        /*09d4*/ 	.word	0x0000ec40
        /*09d8*/ 	.word	0x00000011
        /*09dc*/ 	.word	0x00032420
        /*09e0*/ 	.short	0x010a
        /*09e2*/ 	.byte	0x3f
	.zero		1


	//   ....[50]....
        /*09e4*/ 	.word	0x0000ed10
        /*09e8*/ 	.word	0x00000002
        /*09ec*/ 	.word	0x00032460
        /*09f0*/ 	.short	0x010a
        /*09f2*/ 	.byte	0x3f
	.zero		1


	//   ....[51]....
        /*09f4*/ 	.word	0x0000f520
        /*09f8*/ 	.word	0x00000003
        /*09fc*/ 	.word	0x00032440
        /*0a00*/ 	.short	0x010a
        /*0a02*/ 	.byte	0x3f
	.zero		1


	//   ....[52]....
        /*0a04*/ 	.word	0x0000f740
        /*0a08*/ 	.word	0x00000003
        /*0a0c*/ 	.word	0x00032460
        /*0a10*/ 	.short	0x010a
        /*0a12*/ 	.byte	0x3f
	.zero		1


	//   ....[53]....
        /*0a14*/ 	.word	0x0000ff10
        /*0a18*/ 	.word	0x00000004
        /*0a1c*/ 	.word	0x00032440
        /*0a20*/ 	.short	0x010a
        /*0a22*/ 	.byte	0x3f
	.zero		1


	//   ....[54]....
        /*0a24*/ 	.word	0x00010130
        /*0a28*/ 	.word	0x00000004
        /*0a2c*/ 	.word	0x00032460
        /*0a30*/ 	.short	0x010a
        /*0a32*/ 	.byte	0x3f
	.zero		1


	//   ....[55]....
        /*0a34*/ 	.word	0x000108a0
        /*0a38*/ 	.word	0x00000004
        /*0a3c*/ 	.word	0x00032440
        /*0a40*/ 	.short	0x010a
        /*0a42*/ 	.byte	0x3f
	.zero		1


	//   ....[56]....
        /*0a44*/ 	.word	0x00010ac0
        /*0a48*/ 	.word	0x00000004
        /*0a4c*/ 	.word	0x00032460
        /*0a50*/ 	.short	0x010a
        /*0a52*/ 	.byte	0x3f
	.zero		1


	//   ....[57]....
        /*0a54*/ 	.word	0x00011420
        /*0a58*/ 	.word	0x00000000
        /*0a5c*/ 	.word	0x00032420
        /*0a60*/ 	.short	0x010a
        /*0a62*/ 	.byte	0x3f
	.zero		1


	//   ....[58]....
        /*0a64*/ 	.word	0x00011630
        /*0a68*/ 	.word	0x00000006
        /*0a6c*/ 	.word	0x00000000
        /*0a70*/ 	.short	0x010a
        /*0a72*/ 	.byte	0x3f
	.zero		1


	//   ....[59]....
        /*0a74*/ 	.word	0x00011660
        /*0a78*/ 	.word	0x00000007
        /*0a7c*/ 	.word	0x00000000
        /*0a80*/ 	.short	0x010a
        /*0a82*/ 	.byte	0x3f
	.zero		1


	//   ....[60]....
        /*0a84*/ 	.word	0x000116c0
        /*0a88*/ 	.word	0x00000004
        /*0a8c*/ 	.word	0x00000000
        /*0a90*/ 	.short	0x010a
        /*0a92*/ 	.byte	0x3f
	.zero		1


	//   ....[61]....
        /*0a94*/ 	.word	0x000116f0
        /*0a98*/ 	.word	0x00000003
        /*0a9c*/ 	.word	0x00000000
        /*0aa0*/ 	.short	0x010a
        /*0aa2*/ 	.byte	0x3f
	.zero		1


	//   ....[62]....
        /*0aa4*/ 	.word	0x00011750
        /*0aa8*/ 	.word	0x00000005
        /*0aac*/ 	.word	0x00032400
        /*0ab0*/ 	.short	0x010a
        /*0ab2*/ 	.byte	0x3f
	.zero		1


	//   ....[63]....
        /*0ab4*/ 	.word	0x000117a0
        /*0ab8*/ 	.word	0x00000000
        /*0abc*/ 	.word	0x00032430
        /*0ac0*/ 	.short	0x010a
        /*0ac2*/ 	.byte	0x3f
	.zero		1


	//   ....[64]....
        /*0ac4*/ 	.word	0x000117f0
        /*0ac8*/ 	.word	0x00000005
        /*0acc*/ 	.word	0x00032410
        /*0ad0*/ 	.short	0x010a
        /*0ad2*/ 	.byte	0x3f
	.zero		1


	//   ....[65]....
        /*0ad4*/ 	.word	0x00011840
        /*0ad8*/ 	.word	0x00000000
        /*0adc*/ 	.word	0x00032450
        /*0ae0*/ 	.short	0x010a
        /*0ae2*/ 	.byte	0x3f
	.zero		1


	//   ....[66]....
        /*0ae4*/ 	.word	0x000118a0
        /*0ae8*/ 	.word	0x00000014
        /*0aec*/ 	.word	0x00032430
        /*0af0*/ 	.short	0x010a
        /*0af2*/ 	.byte	0x3f
	.zero		1


	//   ....[67]....
        /*0af4*/ 	.word	0x00011900
        /*0af8*/ 	.word	0x00000014
        /*0afc*/ 	.word	0x00032450
        /*0b00*/ 	.short	0x010a
        /*0b02*/ 	.byte	0x3f
	.zero		1


	//   ....[68]....
        /*0b04*/ 	.word	0x00011960
        /*0b08*/ 	.word	0x00000014
        /*0b0c*/ 	.word	0x00032430
        /*0b10*/ 	.short	0x010a
        /*0b12*/ 	.byte	0x3f
	.zero		1


	//   ....[69]....
        /*0b14*/ 	.word	0x000119c0
        /*0b18*/ 	.word	0x00000014
        /*0b1c*/ 	.word	0x00032450
        /*0b20*/ 	.short	0x010a
        /*0b22*/ 	.byte	0x3f
	.zero		1


	//   ....[70]....
        /*0b24*/ 	.word	0x00011b10
        /*0b28*/ 	.word	0x00000000
        /*0b2c*/ 	.word	0x00032440
        /*0b30*/ 	.short	0x010a
        /*0b32*/ 	.byte	0x3f
	.zero		1


	//   ....[71]....
        /*0b34*/ 	.word	0x00013390
        /*0b38*/ 	.word	0x00000011
        /*0b3c*/ 	.word	0x00032420
        /*0b40*/ 	.short	0x010a
        /*0b42*/ 	.byte	0x3f
	.zero		1


	//   ....[72]....
        /*0b44*/ 	.word	0x000133e0
        /*0b48*/ 	.word	0x00000002
        /*0b4c*/ 	.word	0x00032460
        /*0b50*/ 	.short	0x010a
        /*0b52*/ 	.byte	0x3f
	.zero		1


	//   ....[73]....
        /*0b54*/ 	.word	0x00013430
        /*0b58*/ 	.word	0x00000003
        /*0b5c*/ 	.word	0x00032440
        /*0b60*/ 	.short	0x010a
        /*0b62*/ 	.byte	0x3f
	.zero		1


	//   ....[74]....
        /*0b64*/ 	.word	0x00013480
        /*0b68*/ 	.word	0x00000003
        /*0b6c*/ 	.word	0x00032460
        /*0b70*/ 	.short	0x010a
        /*0b72*/ 	.byte	0x3f
	.zero		1


	//   ....[75]....
        /*0b74*/ 	.word	0x000134d0
        /*0b78*/ 	.word	0x00000004
        /*0b7c*/ 	.word	0x00032440
        /*0b80*/ 	.short	0x010a
        /*0b82*/ 	.byte	0x3f
	.zero		1


	//   ....[76]....
        /*0b84*/ 	.word	0x00013520
        /*0b88*/ 	.word	0x00000004
        /*0b8c*/ 	.word	0x00032460
        /*0b90*/ 	.short	0x010a
        /*0b92*/ 	.byte	0x3f
	.zero		1


	//   ....[77]....
        /*0b94*/ 	.word	0x00013570
        /*0b98*/ 	.word	0x00000004
        /*0b9c*/ 	.word	0x00032440
        /*0ba0*/ 	.short	0x010a
        /*0ba2*/ 	.byte	0x3f
	.zero		1


	//   ....[78]....
        /*0ba4*/ 	.word	0x000135c0
        /*0ba8*/ 	.word	0x00000004
        /*0bac*/ 	.word	0x00032460
        /*0bb0*/ 	.short	0x010a
        /*0bb2*/ 	.byte	0x3f
	.zero		1


	//   ....[79]....
        /*0bb4*/ 	.word	0x000136b0
        /*0bb8*/ 	.word	0x00000000
        /*0bbc*/ 	.word	0x00032420
        /*0bc0*/ 	.short	0x010a
        /*0bc2*/ 	.byte	0x3f
	.zero		1


	//   ....[80]....
        /*0bc4*/ 	.word	0x00013850
        /*0bc8*/ 	.word	0x00000006
        /*0bcc*/ 	.word	0x00000000
        /*0bd0*/ 	.short	0x010a
        /*0bd2*/ 	.byte	0x3f
	.zero		1


	//   ....[81]....
        /*0bd4*/ 	.word	0x000138a0
        /*0bd8*/ 	.word	0x00000007
        /*0bdc*/ 	.word	0x00000000
        /*0be0*/ 	.short	0x010a
        /*0be2*/ 	.byte	0x3f
	.zero		1


	//   ....[82]....
        /*0be4*/ 	.word	0x000138f0
        /*0be8*/ 	.word	0x00000004
        /*0bec*/ 	.word	0x00000000
        /*0bf0*/ 	.short	0x010a
        /*0bf2*/ 	.byte	0x3f
	.zero		1


	//----- nvinfo : EIATTR_NUM_MBARRIERS
	.align		4
.L_1535:
        /*0bf4*/ 	.byte	0x03, 0x38
        /*0bf6*/ 	.short	0x0017


	//----- nvinfo : EIATTR_EXIT_INSTR_OFFSETS
	.align		4
        /*0bf8*/ 	.byte	0x04, 0x1c
        /*0bfa*/ 	.short	(.L_1537 - .L_1536)


	//   ....[0]....
.L_1536:
        /*0bfc*/ 	.word	0x00000a80


	//   ....[1]....
        /*0c00*/ 	.word	0x0000c2e0


	//   ....[2]....
        /*0c04*/ 	.word	0x00011740


	//----- nvinfo : EIATTR_MAX_THREADS
	.align		4
.L_1537:
        /*0c08*/ 	.byte	0x04, 0x05
        /*0c0a*/ 	.short	(.L_1539 - .L_1538)
.L_1538:
        /*0c0c*/ 	.word	0x00000180
        /*0c10*/ 	.word	0x00000001
        /*0c14*/ 	.word	0x00000001


	//----- nvinfo : EIATTR_CRS_STACK_SIZE
	.align		4
.L_1539:
        /*0c18*/ 	.byte	0x04, 0x1e
        /*0c1a*/ 	.short	(.L_1541 - .L_1540)
.L_1540:
        /*0c1c*/ 	.word	0x00000000


	//----- nvinfo : EIATTR_CBANK_PARAM_SIZE
	.align		4
.L_1541:
        /*0c20*/ 	.byte	0x03, 0x19
        /*0c22*/ 	.short	0x0bf0


	//----- nvinfo : EIATTR_PARAM_CBANK
	.align		4
        /*0c24*/ 	.byte	0x04, 0x0a
        /*0c26*/ 	.short	(.L_1543 - .L_1542)
	.align		4
.L_1542:
        /*0c28*/ 	.word	index@(.nv.constant0._ZN7cutlass13device_kernelIN5flash11enable_sm90INS1_16FlashAttnFwdSm90INS1_25CollectiveMainloopFwdSm90ILi2EN4cute5tupleIJNS5_1CILi1EEES8_S8_EEENS6_IJNS7_ILi128EEENS7_ILi96EEENS7_ILi64EEEEEELi256ENS_10bfloat16_tEfNS_4arch4Sm90ELb1ELb0ELb0ELb0ELb0ELb0ELb1ELb1ELb0ELb1ELb0ELb0EEENS1_21CollectiveEpilogueFwdINS6_IJSA_NS7_ILi256EEESB_EEES9_SE_SG_Li256ELb0ELb1ELb0ELb0EEENS1_30DynamicPersistentTileSchedulerILi256ELi128ELb0ELb1ELb1EEEEEEEEEvNT_6ParamsE)
        /*0c2c*/ 	.short	0x0210
        /*0c2e*/ 	.short	0x0bf0


	//----- nvinfo : EIATTR_SW_WAR
	.align		4
.L_1543:
        /*0c30*/ 	.byte	0x04, 0x36
        /*0c32*/ 	.short	(.L_1545 - .L_1544)
.L_1544:
        /*0c34*/ 	.word	0x00000008
.L_1545:


//--------------------- .nv.info._ZN7cutlass13device_kernelIN5flash11enable_sm90INS1_16FlashAttnFwdSm90INS1_25CollectiveMainloopFwdSm90ILi2EN4cute5tupleIJNS5_1CILi1EEES8_S8_EEENS6_IJNS7_ILi128EEENS7_ILi96EEENS7_ILi64EEEEEELi256ENS_10bfloat16_tEfNS_4arch4Sm90ELb1ELb0ELb0ELb1ELb0ELb0ELb0ELb1ELb0ELb1ELb0ELb0EEENS1_21CollectiveEpilogueFwdINS6_IJSA_NS7_ILi256EEESB_EEES9_SE_SG_Li256ELb1ELb1ELb0ELb0EEENS1_36VarlenDynamicPersistentTileSchedulerILi128ELi96ELi256ELi128ELb0ELb1ELb1ELb1ELb1ELb1EEEEEEEEEvNT_6ParamsE --------------------------
	.section	.nv.info._ZN7cutlass13device_kernelIN5flash11enable_sm90INS1_16FlashAttnFwdSm90INS1_25CollectiveMainloopFwdSm90ILi2EN4cute5tupleIJNS5_1CILi1EEES8_S8_EEENS6_IJNS7_ILi128EEENS7_ILi96EEENS7_ILi64EEEEEELi256ENS_10bfloat16_tEfNS_4arch4Sm90ELb1ELb0ELb0ELb1ELb0ELb0ELb0ELb1ELb0ELb1ELb0ELb0EEENS1_21CollectiveEpilogueFwdINS6_IJSA_NS7_ILi256EEESB_EEES9_SE_SG_Li256ELb1ELb1ELb0ELb0EEENS1_36VarlenDynamicPersistentTileSchedulerILi128ELi96ELi256ELi128ELb0ELb1ELb1ELb1ELb1ELb1EEEEEEEEEvNT_6ParamsE,"",@"SHT_CUDA_INFO"
	.sectionflags	@""
	.align	4


	//----- nvinfo : EIATTR_CUDA_API_VERSION
	.align		4
        /*0000*/ 	.byte	0x04, 0x37
        /*0002*/ 	.short	(.L_1547 - .L_1546)
.L_1546:
        /*0004*/ 	.word	0x00000082


	//----- nvinfo : EIATTR_KPARAM_INFO
	.align		4
.L_1547:
        /*0008*/ 	.byte	0x04, 0x17
        /*000a*/ 	.short	(.L_1549 - .L_1548)
.L_1548:
        /*000c*/ 	.word	0x00000000
        /*0010*/ 	.short	0x0000
        /*0012*/ 	.short	0x0070
        /*0014*/ 	.byte	0x00, 0xf0, 0x01, 0x2a


	//----- nvinfo : EIATTR_SPARSE_MMA_MASK
	.align		4
.L_1549:
        /*0018*/ 	.byte	0x03, 0x50
        /*001a*/ 	.short	0x0000


	//----- nvinfo : EIATTR_MAXREG_COUNT
	.align		4
        /*001c*/ 	.byte	0x03, 0x1b
        /*001e*/ 	.short	0x00a8


	//----- nvinfo : EIATTR_NUM_BARRIERS
	.align		4
        /*0020*/ 	.byte	0x02, 0x4c
        /*0022*/ 	.byte	0x10
	.zero		1


	//----- nvinfo : EIATTR_EXTERNS
	.align		4
        /*0024*/ 	.byte	0x04, 0x0f
        /*0026*/ 	.short	(.L_1551 - .L_1550)


	//   ....[0]....
	.align		4
.L_1550:
        /*0028*/ 	.word	index@(__assertfail)


	//----- nvinfo : EIATTR_ANNOTATIONS
	.align		4
.L_1551:
        /*002c*/ 	.byte	0x04, 0x55
        /*002e*/ 	.short	(.L_1553 - .L_1552)


	//   ....[0]....
.L_1552:
        /* <DEDUP_REMOVED lines=71> */


	//----- nvinfo : EIATTR_MERCURY_ISA_VERSION
	.align		4
.L_1553:
        /*0490*/ 	.byte	0x03, 0x5f
        /*0492*/ 	.short	0x0101


	//----- nvinfo : EIATTR_UNUSED_LOAD_BYTE_OFFSET
	.align		4
        /*0494*/ 	.byte	0x04, 0x44
        /*0496*/ 	.short	(.L_1555 - .L_1554)


	//   ....[0]....
.L_1554:
        /*0498*/ 	.word	0x00000a40
        /*049c*/ 	.word	0x0000fff0


	//   ....[1]....
        /*04a0*/ 	.word	0x000084f0
        /*04a4*/ 	.word	0x0000fff0


	//----- nvinfo : EIATTR_INT_WARP_WIDE_INSTR_OFFSETS
	.align		4
.L_1555:
        /*04a8*/ 	.byte	0x04, 0x31
        /*04aa*/ 	.short	(.L_1557 - .L_1556)


	//   ....[0]....
.L_1556:
        /*04ac*/ 	.word	0x00000130


	//   ....[1]....
        /*04b0*/ 	.word	0x00000170


	//   ....[2]....
        /*04b4*/ 	.word	0x000001e0


	//   ....[3]....
        /*04b8*/ 	.word	0x0000c590


	//   ....[4]....
        /*04bc*/ 	.word	0x0000c620


	//   ....[5]....
        /*04c0*/ 	.word	0x00010550


	//   ....[6]....
        /*04c4*/ 	.word	0x000105e0


	//----- nvinfo : EIATTR_COOP_GROUP_MASK_REGIDS
	.align		4
.L_1557:
        /*04c8*/ 	.byte	0x04, 0x29
        /*04ca*/ 	.short	(.L_1559 - .L_1558)


	//   ....[0]....
.L_1558:
        /*04cc*/ 	.word	0xffffffff


	//   ....[1]....
        /*04d0*/ 	.word	0xffffffff


	//   ....[2]....
        /*04d4*/ 	.word	0xffffffff


	//   ....[3]....
        /*04d8*/ 	.word	0xffffffff


	//   ....[4]....
        /*04dc*/ 	.word	0xffffffff


	//   ....[5]....
        /*04e0*/ 	.word	0xffffffff


	//   ....[6]....
        /*04e4*/ 	.word	0xffffffff


	//   ....[7]....
        /*04e8*/ 	.word	0xffffffff


	//   ....[8]....
        /*04ec*/ 	.word	0xffffffff


	//   ....[9]....
        /*04f0*/ 	.word	0xffffffff


	//   ....[10]....
        /*04f4*/ 	.word	0xffffffff


	//   ....[11]....
        /*04f8*/ 	.word	0xffffffff


	//   ....[12]....
        /*04fc*/ 	.word	0xffffffff


	//   ....[13]....
        /*0500*/ 	.word	0xffffffff


	//   ....[14]....
        /*0504*/ 	.word	0xffffffff


	//   ....[15]....
        /*0508*/ 	.word	0xffffffff


	//   ....[16]....
        /*050c*/ 	.word	0xffffffff


	//   ....[17]....
        /*0510*/ 	.word	0xffffffff


	//   ....[18]....
        /*0514*/ 	.word	0xffffffff


	//   ....[19]....
        /*0518*/ 	.word	0xffffffff


	//   ....[20]....
        /*051c*/ 	.word	0xffffffff


	//   ....[21]....
        /*0520*/ 	.word	0xffffffff


	//   ....[22]....
        /*0524*/ 	.word	0xffffffff


	//   ....[23]....
        /*0528*/ 	.word	0xffffffff


	//   ....[24]....
        /*052c*/ 	.word	0xffffffff


	//   ....[25]....
        /*0530*/ 	.word	0xffffffff


	//   ....[26]....
        /*0534*/ 	.word	0xffffffff


	//   ....[27]....
        /*0538*/ 	.word	0xffffffff


	//   ....[28]....
        /*053c*/ 	.word	0xffffffff


	//   ....[29]....
        /*0540*/ 	.word	0xffffffff


	//   ....[30]....
        /*0544*/ 	.word	0xffffffff


	//   ....[31]....
        /*0548*/ 	.word	0xffffffff


	//   ....[32]....
        /*054c*/ 	.word	0xffffffff


	//   ....[33]....
        /*0550*/ 	.word	0xffffffff


	//   ....[34]....
        /*0554*/ 	.word	0xffffffff


	//   ....[35]....
        /*0558*/ 	.word	0xffffffff


	//   ....[36]....
        /*055c*/ 	.word	0xffffffff


	//   ....[37]....
        /*0560*/ 	.word	0xffffffff


	//   ....[38]....
        /*0564*/ 	.word	0xffffffff


	//   ....[39]....
        /*0568*/ 	.word	0xffffffff


	//   ....[40]....
        /*056c*/ 	.word	0xffffffff


	//   ....[41]....
        /*0570*/ 	.word	0xffffffff


	//   ....[42]....
        /*0574*/ 	.word	0xffffffff


	//   ....[43]....
        /*0578*/ 	.word	0xffffffff


	//   ....[44]....
        /*057c*/ 	.word	0xffffffff


	//   ....[45]....
        /*0580*/ 	.word	0xffffffff


	//   ....[46]....
        /*0584*/ 	.word	0xffffffff


	//   ....[47]....
        /*0588*/ 	.word	0xffffffff


	//   ....[48]....
        /*058c*/ 	.word	0xffffffff


	//   ....[49]....
        /*0590*/ 	.word	0xffffffff


	//   ....[50]....
        /*0594*/ 	.word	0xffffffff


	//   ....[51]....
        /*0598*/ 	.word	0xffffffff


	//   ....[52]....
        /*059c*/ 	.word	0xffffffff


	//   ....[53]....
        /*05a0*/ 	.word	0xffffffff


	//   ....[54]....
        /*05a4*/ 	.word	0xffffffff


	//   ....[55]....
        /*05a8*/ 	.word	0xffffffff


	//   ....[56]....
        /*05ac*/ 	.word	0xffffffff


	//   ....[57]....
        /*05b0*/ 	.word	0xffffffff


	//   ....[58]....
        /*05b4*/ 	.word	0xffffffff


	//   ....[59]....
        /*05b8*/ 	.word	0xffffffff


	//   ....[60]....
        /*05bc*/ 	.word	0xffffffff


	//   ....[61]....
        /*05c0*/ 	.word	0xffffffff


	//   ....[62]....
        /*05c4*/ 	.word	0xffffffff


	//   ....[63]....
        /*05c8*/ 	.word	0xffffffff


	//   ....[64]....
        /*05cc*/ 	.word	0xffffffff


	//   ....[65]....
        /*05d0*/ 	.word	0xffffffff


	//   ....[66]....
        /*05d4*/ 	.word	0xffffffff


	//   ....[67]....
        /*05d8*/ 	.word	0xffffffff


	//   ....[68]....
        /*05dc*/ 	.word	0xffffffff


	//   ....[69]....
        /*05e0*/ 	.word	0xffffffff


	//   ....[70]....
        /*05e4*/ 	.word	0xffffffff


	//   ....[71]....
        /*05e8*/ 	.word	0xffffffff


	//   ....[72]....
        /*05ec*/ 	.word	0xffffffff


	//   ....[73]....
        /*05f0*/ 	.word	0xffffffff


	//   ....[74]....
        /*05f4*/ 	.word	0xffffffff


	//   ....[75]....
        /*05f8*/ 	.word	0xffffffff


	//   ....[76]....
        /*05fc*/ 	.word	0xffffffff


	//   ....[77]....
        /*0600*/ 	.word	0xffffffff


	//   ....[78]....
        /*0604*/ 	.word	0xffffffff


	//   ....[79]....
        /*0608*/ 	.word	0xffffffff


	//   ....[80]....
        /*060c*/ 	.word	0xffffffff


	//   ....[81]....
        /*0610*/ 	.word	0xffffffff


	//   ....[82]....
        /*0614*/ 	.word	0xffffffff


	//   ....[83]....
        /*0618*/ 	.word	0xffffffff


	//   ....[84]....
        /*061c*/ 	.word	0xffffffff


	//   ....[85]....
        /*0620*/ 	.word	0xffffffff


	//   ....[86]....
        /*0624*/ 	.word	0xffffffff


	//   ....[87]....
        /*0628*/ 	.word	0xffffffff


	//   ....[88]....
        /*062c*/ 	.word	0xffffffff


	//   ....[89]....
        /*0630*/ 	.word	0xffffffff


	//   ....[90]....
        /*0634*/ 	.word	0xffffffff


	//   ....[91]....
        /*0638*/ 	.word	0xffffffff


	//   ....[92]....
        /*063c*/ 	.word	0xffffffff


	//   ....[93]....
        /*0640*/ 	.word	0xffffffff


	//   ....[94]....
        /*0644*/ 	.word	0xffffffff


	//   ....[95]....
        /*0648*/ 	.word	0xffffffff


	//   ....[96]....
        /*064c*/ 	.word	0xffffffff


	//   ....[97]....
        /*0650*/ 	.word	0xffffffff


	//   ....[98]....
        /*0654*/ 	.word	0xffffffff


	//   ....[99]....
        /*0658*/ 	.word	0x0500000f


	//   ....[100]....
        /*065c*/ 	.word	0x0500000f


	//   ....[101]....
        /*0660*/ 	.word	0x0500000f


	//   ....[102]....
        /*0664*/ 	.word	0x0500000f


	//   ....[103]....
        /*0668*/ 	.word	0x0500000f


	//   ....[104]....
        /*066c*/ 	.word	0x0500000f


	//   ....[105]....
        /*0670*/ 	.word	0x0500000f


	//   ....[106]....
        /*0674*/ 	.word	0x0500000f


	//   ....[107]....
        /*0678*/ 	.word	0x0500000f


	//   ....[108]....
        /*067c*/ 	.word	0x0500000f


	//   ....[109]....
        /*0680*/ 	.word	0x0500000f


	//   ....[110]....
        /*0684*/ 	.word	0x0500000f


	//   ....[111]....
        /*0688*/ 	.word	0x0500000f


	//   ....[112]....
        /*068c*/ 	.word	0x0500000f


	//   ....[113]....
        /*0690*/ 	.word	0x0500000f


	//   ....[114]....
        /*0694*/ 	.word	0x0500000f


	//   ....[115]....
        /*0698*/ 	.word	0x0500000f


	//   ....[116]....
        /*069c*/ 	.word	0x0500000f


	//   ....[117]....
        /*06a0*/ 	.word	0x0500000f


	//   ....[118]....
        /*06a4*/ 	.word	0x0500000f


	//   ....[119]....
        /*06a8*/ 	.word	0x0500000f


	//   ....[120]....
        /*06ac*/ 	.word	0x0500000f


	//   ....[121]....
        /*06b0*/ 	.word	0x0500000f


	//   ....[122]....
        /*06b4*/ 	.word	0x0500000f


	//   ....[123]....
        /*06b8*/ 	.word	0x0500000f


	//   ....[124]....
        /*06bc*/ 	.word	0x0500000f


	//   ....[125]....
        /*06c0*/ 	.word	0x0500000f


	//   ....[126]....
        /*06c4*/ 	.word	0x0500000f


	//   ....[127]....
        /*06c8*/ 	.word	0x0500000f


	//   ....[128]....
        /*06cc*/ 	.word	0x0500000f


	//   ....[129]....
        /*06d0*/ 	.word	0x0500000f


	//   ....[130]....
        /*06d4*/ 	.word	0x0500000f


	//   ....[131]....
        /*06d8*/ 	.word	0x0500000f


	//   ....[132]....
        /*06dc*/ 	.word	0x0500000f


	//   ....[133]....
        /*06e0*/ 	.word	0x0500000f


	//----- nvinfo : EIATTR_COOP_GROUP_INSTR_OFFSETS
	.align		4
.L_1559:
        /*06e4*/ 	.byte	0x04, 0x28
        /*06e6*/ 	.short	(.L_1561 - .L_1560)


	//   ....[0]....
.L_1560:
        /*06e8*/ 	.word	0x00000070


	//   ....[1]....
        /*06ec*/ 	.word	0x00000140


	//   ....[2]....
        /*06f0*/ 	.word	0x00000190


	//   ....[3]....
        /*06f4*/ 	.word	0x000003c0


	//   ....[4]....
        /*06f8*/ 	.word	0x00000520


	//   ....[5]....
        /*06fc*/ 	.word	0x00000640


	//   ....[6]....
        /*0700*/ 	.word	0x000007a0


	//   ....[7]....
        /*0704*/ 	.word	0x000018b0


	//   ....[8]....
        /*0708*/ 	.word	0x00001eb0


	//   ....[9]....
        /*070c*/ 	.word	0x00001ed0


	//   ....[10]....
        /*0710*/ 	.word	0x00002470


	//   ....[11]....
        /*0714*/ 	.word	0x00002570


	//   ....[12]....
        /*0718*/ 	.word	0x00002b60


	//   ....[13]....
        /*071c*/ 	.word	0x00002bc0


	//   ....[14]....
        /*0720*/ 	.word	0x00003b60


	//   ....[15]....
        /*0724*/ 	.word	0x00003b80


	//   ....[16]....
        /*0728*/ 	.word	0x00004110


	//   ....[17]....
        /*072c*/ 	.word	0x000041d0


	//   ....[18]....
        /*0730*/ 	.word	0x000047b0


	//   ....[19]....
        /*0734*/ 	.word	0x00004830


	//   ....[20]....
        /*0738*/ 	.word	0x00006190


	//   ....[21]....
        /*073c*/ 	.word	0x000061b0


	//   ....[22]....
        /*0740*/ 	.word	0x00006810


	//   ....[23]....
        /*0744*/ 	.word	0x000069e0


	//   ....[24]....
        /*0748*/ 	.word	0x00007a70


	//   ....[25]....
        /*074c*/ 	.word	0x00007af0


	//   ....[26]....
        /*0750*/ 	.word	0x00007b50


	//   ....[27]....
        /*0754*/ 	.word	0x00007b80


	//   ....[28]....
        /*0758*/ 	.word	0x00009560


	//   ....[29]....
        /*075c*/ 	.word	0x00009590


	//   ....[30]....
        /*0760*/ 	.word	0x000095c0


	//   ....[31]....
        /*0764*/ 	.word	0x00009600


	//   ....[32]....
        /*0768*/ 	.word	0x00009ec0


	//   ....[33]....
        /*076c*/ 	.word	0x00009ee0


	//   ....[34]....
        /*0770*/ 	.word	0x0000a030


	//   ....[35]....
        /*0774*/ 	.word	0x0000a050


	//   ....[36]....
        /*0778*/ 	.word	0x0000a190


	//   ....[37]....
        /*077c*/ 	.word	0x0000a1b0


	//   ....[38]....
        /*0780*/ 	.word	0x0000a300


	//   ....[39]....
        /*0784*/ 	.word	0x0000a320


	//   ....[40]....
        /*0788*/ 	.word	0x0000ac60


	//   ....[41]....
        /*078c*/ 	.word	0x0000ac90


	//   ....[42]....
        /*0790*/ 	.word	0x0000ade0


	//   ....[43]....
        /*0794*/ 	.word	0x0000ae00


	//   ....[44]....
        /*0798*/ 	.word	0x0000af40


	//   ....[45]....
        /*079c*/ 	.word	0x0000af60


	//   ....[46]....
        /*07a0*/ 	.word	0x0000b0b0


	//   ....[47]....
        /*07a4*/ 	.word	0x0000b0d0


	//   ....[48]....
        /*07a8*/ 	.word	0x0000b290


	//   ....[49]....
        /*07ac*/ 	.word	0x0000b460


	//   ....[50]....
        /*07b0*/ 	.word	0x0000b490


	//   ....[51]....
        /*07b4*/ 	.word	0x0000b4c0


	//   ....[52]....
        /*07b8*/ 	.word	0x0000b4f0


	//   ....[53]....
        /*07bc*/ 	.word	0x0000b520


	//   ....[54]....
        /*07c0*/ 	.word	0x0000b550


	//   ....[55]....
        /*07c4*/ 	.word	0x0000b6c0


	//   ....[56]....
        /*07c8*/ 	.word	0x0000b6f0


	//   ....[57]....
        /*07cc*/ 	.word	0x0000b720


	//   ....[58]....
        /*07d0*/ 	.word	0x0000b750


	//   ....[59]....
        /*07d4*/ 	.word	0x0000b780


	//   ....[60]....
        /*07d8*/ 	.word	0x0000b7b0


	//   ....[61]....
        /*07dc*/ 	.word	0x0000b850


	//   ....[62]....
        /*07e0*/ 	.word	0x0000b8b0


	//   ....[63]....
        /*07e4*/ 	.word	0x0000b940


	//   ....[64]....
        /*07e8*/ 	.word	0x0000cb90


	//   ....[65]....
        /*07ec*/ 	.word	0x0000d6f0


	//   ....[66]....
        /*07f0*/ 	.word	0x0000d710


	//   ....[67]....
        /*07f4*/ 	.word	0x0000d7b0


	//   ....[68]....
        /*07f8*/ 	.word	0x0000d7d0


	//   ....[69]....
        /*07fc*/ 	.word	0x0000d850


	//   ....[70]....
        /*0800*/ 	.word	0x0000d870


	//   ....[71]....
        /*0804*/ 	.word	0x0000d8f0


	//   ....[72]....
        /*0808*/ 	.word	0x0000d910


	//   ....[73]....
        /*080c*/ 	.word	0x0000d990


	//   ....[74]....
        /*0810*/ 	.word	0x0000d9b0


	//   ....[75]....
        /*0814*/ 	.word	0x0000da30


	//   ....[76]....
        /*0818*/ 	.word	0x0000da50


	//   ....[77]....
        /*081c*/ 	.word	0x0000dad0


	//   ....[78]....
        /*0820*/ 	.word	0x0000daf0


	//   ....[79]....
        /*0824*/ 	.word	0x0000db00


	//   ....[80]....
        /*0828*/ 	.word	0x0000db10


	//   ....[81]....
        /*082c*/ 	.word	0x000107e0


	//   ....[82]....
        /*0830*/ 	.word	0x00010840


	//   ....[83]....
        /*0834*/ 	.word	0x00010870


	//   ....[84]....
        /*0838*/ 	.word	0x00010880


	//   ....[85]....
        /*083c*/ 	.word	0x000108b0


	//   ....[86]....
        /*0840*/ 	.word	0x000108e0


	//   ....[87]....
        /*0844*/ 	.word	0x00010910


	//   ....[88]....
        /*0848*/ 	.word	0x00010940


	//   ....[89]....
        /*084c*/ 	.word	0x00010ac0


	//   ....[90]....
        /*0850*/ 	.word	0x00010af0


	//   ....[91]....
        /*0854*/ 	.word	0x00010b20


	//   ....[92]....
        /*0858*/ 	.word	0x00010b50


	//   ....[93]....
        /*085c*/ 	.word	0x00010b80


	//   ....[94]....
        /*0860*/ 	.word	0x00010bb0


	//   ....[95]....
        /*0864*/ 	.word	0x00010c70


	//   ....[96]....
        /*0868*/ 	.word	0x00010c90


	//   ....[97]....
        /*086c*/ 	.word	0x00010d00


	//   ....[98]....
        /*0870*/ 	.word	0x000113c0


	//   ....[99]....
        /*0874*/ 	.word	0x00011950


	//   ....[100]....
        /*0878*/ 	.word	0x00011b00


	//   ....[101]....
        /*087c*/ 	.word	0x00011b50


	//   ....[102]....
        /*0880*/ 	.word	0x00011bb0


	//   ....[103]....
        /*0884*/ 	.word	0x00011cb0


	//   ....[104]....
        /*0888*/ 	.word	0x00011d10


	//   ....[105]....
        /*088c*/ 	.word	0x00011e10


	//   ....[106]....
        /*0890*/ 	.word	0x00011e70


	//   ....[107]....
        /*0894*/ 	.word	0x00011f70


	//   ....[108]....
        /*0898*/ 	.word	0x00011fd0


	//   ....[109]....
        /*089c*/ 	.word	0x000120d0


	//   ....[110]....
        /*08a0*/ 	.word	0x00012130


	//   ....[111]....
        /*08a4*/ 	.word	0x00012230


	//   ....[112]....
        /*08a8*/ 	.word	0x00012290


	//   ....[113]....
        /*08ac*/ 	.word	0x00012380


	//   ....[114]....
        /*08b0*/ 	.word	0x000123e0


	//   ....[115]....
        /*08b4*/ 	.word	0x00012480


	//   ....[116]....
        /*08b8*/ 	.word	0x000127f0


	//   ....[117]....
        /*08bc*/ 	.word	0x00012890


	//   ....[118]....
        /*08c0*/ 	.word	0x000129b0


	//   ....[119]....
        /*08c4*/ 	.word	0x00012a20


	//   ....[120]....
        /*08c8*/ 	.word	0x00012a90


	//   ....[121]....
        /*08cc*/ 	.word	0x00012b00


	//   ....[122]....
        /*08d0*/ 	.word	0x00012b70


	//   ....[123]....
        /*08d4*/ 	.word	0x00012bf0


	//   ....[124]....
        /*08d8*/ 	.word	0x00012c80


	//   ....[125]....
        /*08dc*/ 	.word	0x00012d10


	//   ....[126]....
        /*08e0*/ 	.word	0x00012d80


	//   ....[127]....
        /*08e4*/ 	.word	0x00012df0


	//   ....[128]....
        /*08e8*/ 	.word	0x00012e60


	//   ....[129]....
        /*08ec*/ 	.word	0x00012ee0


	//   ....[130]....
        /*08f0*/ 	.word	0x00012f50


	//   ....[131]....
        /*08f4*/ 	.word	0x00012ff0


	//   ....[132]....
        /*08f8*/ 	.word	0x00013080


	//   ....[133]....
        /*08fc*/ 	.word	0x000131b0


	//----- nvinfo : EIATTR_REG_RECONFIG
	.align		4
.L_1561:
        /*0900*/ 	.byte	0x01, 0x54
	.zero		2


	//----- nvinfo : EIATTR_SYSCALL_OFFSETS
	.align		4
        /*0904*/ 	.byte	0x04, 0x46
        /*0906*/ 	.short	(.L_1563 - .L_1562)


	//   ....[0]....
.L_1562:
        /*0908*/ 	.word	0x00001a90


	//   ....[1]....
        /*090c*/ 	.word	0x0000c790


	//   ....[2]....
        /*0910*/ 	.word	0x0000c8f0


	//   ....[3]....
        /*0914*/ 	.word	0x0000c9f0


	//   ....[4]....
        /*0918*/ 	.word	0x0000d320


	//----- nvinfo : EIATTR_MBARRIER_INSTR_OFFSETS
	.align		4
.L_1563:
        /*091c*/ 	.byte	0x04, 0x39
        /*091e*/ 	.short	(.L_1565 - .L_1564)


	//   ....[0]....
.L_1564:
        /*0920*/ 	.word	0x00000270
        /*0924*/ 	.word	0x000000ff
        /*0928*/ 	.word	0x00022800
        /*092c*/ 	.short	0x0100
        /*092e*/ 	.byte	0x08
	.zero		1


	//   ....[1]....
        /*0930*/ 	.word	0x00000280
        /*0934*/ 	.word	0x000000ff
        /*0938*/ 	.word	0x00022820
        /*093c*/ 	.short	0x0100
        /*093e*/ 	.byte	0x08
	.zero		1


	//   ....[2]....
        /*0940*/ 	.word	0x00000370
        /*0944*/ 	.word	0x000000ff
        /*0948*/ 	.word	0x00022830
        /*094c*/ 	.short	0x0100
        /*094e*/ 	.byte	0x08
	.zero		1


	//   ....[3]....
        /*0950*/ 	.word	0x00000380
        /*0954*/ 	.word	0x000000ff
        /*0958*/ 	.word	0x00022840
        /*095c*/ 	.short	0x0100
        /*095e*/ 	.byte	0x08
	.zero		1


	//   ....[4]....
        /*0960*/ 	.word	0x00000390
        /*0964*/ 	.word	0x000000ff
        /*0968*/ 	.word	0x00022838
        /*096c*/ 	.short	0x0100
        /*096e*/ 	.byte	0x08
	.zero		1


	//   ....[5]....
        /*0970*/ 	.word	0x000003a0
        /*0974*/ 	.word	0x000000ff
        /*0978*/ 	.word	0x00022848
        /*097c*/ 	.short	0x0100
        /*097e*/ 	.byte	0x08
	.zero		1


	//   ....[6]....
        /*0980*/ 	.word	0x000004d0
        /*0984*/ 	.word	0x000000ff
        /*0988*/ 	.word	0x00022850
        /*098c*/ 	.short	0x0100
        /*098e*/ 	.byte	0x08
	.zero		1


	//   ....[7]....
        /*0990*/ 	.word	0x000004e0
        /*0994*/ 	.word	0x000000ff
        /*0998*/ 	.word	0x00022860
        /*099c*/ 	.short	0x0100
        /*099e*/ 	.byte	0x08
	.zero		1


	//   ....[8]....
        /*09a0*/ 	.word	0x000004f0
        /*09a4*/ 	.word	0x000000ff
        /*09a8*/ 	.word	0x00022858
        /*09ac*/ 	.short	0x0100
        /*09ae*/ 	.byte	0x08
	.zero		1


	//   ....[9]....
        /*09b0*/ 	.word	0x00000500
        /*09b4*/ 	.word	0x000000ff
        /*09b8*/ 	.word	0x00022868
        /*09bc*/ 	.short	0x0100
        /*09be*/ 	.byte	0x08
	.zero		1


	//   ....[10]....
        /*09c0*/ 	.word	0x000005f0
        /*09c4*/ 	.word	0x000000ff
        /*09c8*/ 	.word	0x00022870
        /*09cc*/ 	.short	0x0100
        /*09ce*/ 	.byte	0x06
	.zero		1


	//   ....[11]....
        /*09d0*/ 	.word	0x00000600
        /*09d4*/ 	.word	0x000000ff
        /*09d8*/ 	.word	0x00022880
        /*09dc*/ 	.short	0x0100
        /*09de*/ 	.byte	0x06
	.zero		1


	//   ....[12]....
        /*09e0*/ 	.word	0x00000610
        /*09e4*/ 	.word	0x000000ff
        /*09e8*/ 	.word	0x00022878
        /*09ec*/ 	.short	0x0100
        /*09ee*/ 	.byte	0x06
	.zero		1


	//   ....[13]....
        /*09f0*/ 	.word	0x00000620
        /*09f4*/ 	.word	0x000000ff
        /*09f8*/ 	.word	0x00022888
        /*09fc*/ 	.short	0x0100
        /*09fe*/ 	.byte	0x06
	.zero		1


	//   ....[14]....
        /*0a00*/ 	.word	0x00000750
        /*0a04*/ 	.word	0x000000ff
        /*0a08*/ 	.word	0x00022890
        /*0a0c*/ 	.short	0x0100
        /*0a0e*/ 	.byte	0x08
	.zero		1


	//   ....[15]....
        /*0a10*/ 	.word	0x00000760
        /*0a14*/ 	.word	0x000000ff
        /*0a18*/ 	.word	0x000228a0
        /*0a1c*/ 	.short	0x0100
        /*0a1e*/ 	.byte	0x08
	.zero		1


	//   ....[16]....
        /*0a20*/ 	.word	0x00000770
        /*0a24*/ 	.word	0x000000ff
        /*0a28*/ 	.word	0x00022898
        /*0a2c*/ 	.short	0x0100
        /*0a2e*/ 	.byte	0x08
	.zero		1


	//   ....[17]....
        /*0a30*/ 	.word	0x00000780
        /*0a34*/ 	.word	0x000000ff
        /*0a38*/ 	.word	0x000228a8
        /*0a3c*/ 	.short	0x0100
        /*0a3e*/ 	.byte	0x08
	.zero		1


	//   ....[18]....
        /*0a40*/ 	.word	0x000008b0
        /*0a44*/ 	.word	0x000000ff
        /*0a48*/ 	.word	0x000228b0
        /*0a4c*/ 	.short	0x0100
        /*0a4e*/ 	.byte	0x08
	.zero		1


	//   ....[19]....
        /*0a50*/ 	.word	0x000008c0
        /*0a54*/ 	.word	0x000000ff
        /*0a58*/ 	.word	0x000228c0
        /*0a5c*/ 	.short	0x0100
        /*0a5e*/ 	.byte	0x08
	.zero		1


	//   ....[20]....
        /*0a60*/ 	.word	0x000008d0
        /*0a64*/ 	.word	0x000000ff
        /*0a68*/ 	.word	0x000228b8
        /*0a6c*/ 	.short	0x0100
        /*0a6e*/ 	.byte	0x08
	.zero		1


	//   ....[21]....
        /*0a70*/ 	.word	0x000008e0
        /*0a74*/ 	.word	0x000000ff
        /*0a78*/ 	.word	0x000228c8
        /*0a7c*/ 	.short	0x0100
        /*0a7e*/ 	.byte	0x08
	.zero		1


	//   ....[22]....
        /*0a80*/ 	.word	0x00001b40
        /*0a84*/ 	.word	0x00000007
        /*0a88*/ 	.word	0x00022800
        /*0a8c*/ 	.short	0x010a
        /*0a8e*/ 	.byte	0x3f
	.zero		1


	//   ....[23]....
        /*0a90*/ 	.word	0x00001c10
        /*0a94*/ 	.word	0x00000006
        /*0a98*/ 	.word	0x00022830
        /*0a9c*/ 	.short	0x010a
        /*0a9e*/ 	.byte	0x3f
	.zero		1


	//   ....[24]....
        /*0aa0*/ 	.word	0x00001c50
        /*0aa4*/ 	.word	0x00000006
        /*0aa8*/ 	.word	0x00022830
        /*0aac*/ 	.short	0x010a
        /*0aae*/ 	.byte	0x3f
	.zero		1


	//   ....[25]....
        /*0ab0*/ 	.word	0x00003010
        /*0ab4*/ 	.word	0x00000000
        /*0ab8*/ 	.word	0x00000000
        /*0abc*/ 	.short	0x0101
        /*0abe*/ 	.byte	0x3f
	.zero		1


	//   ....[26]....
        /*0ac0*/ 	.word	0x00003470
        /*0ac4*/ 	.word	0x00000006
        /*0ac8*/ 	.word	0x00022850
        /*0acc*/ 	.short	0x010a
        /*0ace*/ 	.byte	0x3f
	.zero		1


	//   ....[27]....
        /*0ad0*/ 	.word	0x000034b0
        /*0ad4*/ 	.word	0x00000006
        /*0ad8*/ 	.word	0x00022850
        /*0adc*/ 	.short	0x010a
        /*0ade*/ 	.byte	0x3f
	.zero		1


	//   ....[28]....
        /*0ae0*/ 	.word	0x00003870
        /*0ae4*/ 	.word	0x00000006
        /*0ae8*/ 	.word	0x00000000
        /*0aec*/ 	.short	0x0101
        /*0aee*/ 	.byte	0x3f
	.zero		1


	//   ....[29]....
        /*0af0*/ 	.word	0x00003990
        /*0af4*/ 	.word	0x000000ff
        /*0af8*/ 	.word	0x00022830
        /*0afc*/ 	.short	0x010a
        /*0afe*/ 	.byte	0x19
	.zero		1


	//   ....[30]....
        /*0b00*/ 	.word	0x000039d0
        /*0b04*/ 	.word	0x000000ff
        /*0b08*/ 	.word	0x00022830
        /*0b0c*/ 	.short	0x010a
        /*0b0e*/ 	.byte	0x19
	.zero		1


	//   ....[31]....
        /*0b10*/ 	.word	0x00004d90
        /*0b14*/ 	.word	0x00000000
        /*0b18*/ 	.word	0x00000000
        /*0b1c*/ 	.short	0x0101
        /*0b1e*/ 	.byte	0x3f
	.zero		1


	//   ....[32]....
        /*0b20*/ 	.word	0x000059b0
        /*0b24*/ 	.word	0x000000ff
        /*0b28*/ 	.word	0x00022850
        /*0b2c*/ 	.short	0x010a
        /*0b2e*/ 	.byte	0x19
	.zero		1


	//   ....[33]....
        /*0b30*/ 	.word	0x000059f0
        /*0b34*/ 	.word	0x000000ff
        /*0b38*/ 	.word	0x00022850
        /*0b3c*/ 	.short	0x010a
        /*0b3e*/ 	.byte	0x19
	.zero		1


	//   ....[34]....
        /*0b40*/ 	.word	0x00005d00
        /*0b44*/ 	.word	0x000000b1
        /*0b48*/ 	.word	0x00000000
        /*0b4c*/ 	.short	0x0101
        /*0b4e*/ 	.byte	0x3f
	.zero		1


	//   ....[35]....
        /*0b50*/ 	.word	0x00005e40
        /*0b54*/ 	.word	0x000000ff
        /*0b58*/ 	.word	0x00022830
        /*0b5c*/ 	.short	0x010a
        /*0b5e*/ 	.byte	0x18
	.zero		1


	//   ....[36]....
        /*0b60*/ 	.word	0x00005e80
        /*0b64*/ 	.word	0x000000ff
        /*0b68*/ 	.word	0x00022830
        /*0b6c*/ 	.short	0x010a
        /*0b6e*/ 	.byte	0x18
	.zero		1


	//   ....[37]....
        /*0b70*/ 	.word	0x00006c60
        /*0b74*/ 	.word	0x0000009a
        /*0b78*/ 	.word	0x00000000
        /*0b7c*/ 	.short	0x0101
        /*0b7e*/ 	.byte	0x3f
	.zero		1


	//   ....[38]....
        /*0b80*/ 	.word	0x00007710
        /*0b84*/ 	.word	0x000000ff
        /*0b88*/ 	.word	0x00022850
        /*0b8c*/ 	.short	0x010a
        /*0b8e*/ 	.byte	0x18
	.zero		1


	//   ....[39]....
        /*0b90*/ 	.word	0x00007750
        /*0b94*/ 	.word	0x000000ff
        /*0b98*/ 	.word	0x00022850
        /*0b9c*/ 	.short	0x010a
        /*0b9e*/ 	.byte	0x18
	.zero		1


	//   ....[40]....
        /*0ba0*/ 	.word	0x00007a50
        /*0ba4*/ 	.word	0x000000b7
        /*0ba8*/ 	.word	0x00000000
        /*0bac*/ 	.short	0x0101
        /*0bae*/ 	.byte	0x3f
	.zero		1


	//   ....[41]....
        /*0bb0*/ 	.word	0x00009eb0
        /*0bb4*/ 	.word	0x00000097
        /*0bb8*/ 	.word	0x00000000
        /*0bbc*/ 	.short	0x0101
        /*0bbe*/ 	.byte	0x3f
	.zero		1


	//   ....[42]....
        /*0bc0*/ 	.word	0x0000ce20
        /*0bc4*/ 	.word	0x00000000
        /*0bc8*/ 	.word	0x00022840
        /*0bcc*/ 	.short	0x010a
        /*0bce*/ 	.byte	0x3f
	.zero		1


	//   ....[43]....
        /*0bd0*/ 	.word	0x0000dc20
        /*0bd4*/ 	.word	0x00000008
        /*0bd8*/ 	.word	0x00022800
        /*0bdc*/ 	.short	0x0107
        /*0bde*/ 	.byte	0x3f
	.zero		1


	//   ....[44]....
        /*0be0*/ 	.word	0x0000dd20
        /*0be4*/ 	.word	0x00000002
        /*0be8*/ 	.word	0x00022800
        /*0bec*/ 	.short	0x0101
        /*0bee*/ 	.byte	0x3f
	.zero		1


	//   ....[45]....
        /*0bf0*/ 	.word	0x0000dd40
        /*0bf4*/ 	.word	0x00000002
        /*0bf8*/ 	.word	0x00022820
        /*0bfc*/ 	.short	0x010a
        /*0bfe*/ 	.byte	0x3f
	.zero		1


	//   ....[46]....
        /*0c00*/ 	.word	0x0000de50
        /*0c04*/ 	.word	0x00000002
        /*0c08*/ 	.word	0x00022860
        /*0c0c*/ 	.short	0x010a
        /*0c0e*/ 	.byte	0x3f
	.zero		1


	//   ....[47]....
        /*0c10*/ 	.word	0x0000e730
        /*0c14*/ 	.word	0x00000003
        /*0c18*/ 	.word	0x00022840
        /*0c1c*/ 	.short	0x010a
        /*0c1e*/ 	.byte	0x3f
	.zero		1


	//   ....[48]....
        /*0c20*/ 	.word	0x0000e990
        /*0c24*/ 	.word	0x00000003
        /*0c28*/ 	.word	0x00022860
        /*0c2c*/ 	.short	0x010a
        /*0c2e*/ 	.byte	0x3f
	.zero		1


	//   ....[49]....
        /*0c30*/ 	.word	0x0000f210
        /*0c34*/ 	.word	0x00000004
        /*0c38*/ 	.word	0x00022840
        /*0c3c*/ 	.short	0x010a
        /*0c3e*/ 	.byte	0x3f
	.zero		1


	//   ....[50]....
        /*0c40*/ 	.word	0x0000f460
        /*0c44*/ 	.word	0x00000004
        /*0c48*/ 	.word	0x00022860
        /*0c4c*/ 	.short	0x010a
        /*0c4e*/ 	.byte	0x3f
	.zero		1


	//   ....[51]....
        /*0c50*/ 	.word	0x0000fc70
        /*0c54*/ 	.word	0x00000004
        /*0c58*/ 	.word	0x00022840
        /*0c5c*/ 	.short	0x010a
        /*0c5e*/ 	.byte	0x3f
	.zero		1


	//   ....[52]....
        /*0c60*/ 	.word	0x0000fed0
        /*0c64*/ 	.word	0x00000004
        /*0c68*/ 	.word	0x00022860
        /*0c6c*/ 	.short	0x010a
        /*0c6e*/ 	.byte	0x3f
	.zero		1


	//   ....[53]....
        /*0c70*/ 	.word	0x00011340
        /*0c74*/ 	.word	0x00000000
        /*0c78*/ 	.word	0x00022820
        /*0c7c*/ 	.short	0x010a
        /*0c7e*/ 	.byte	0x3f
	.zero		1


	//   ....[54]....
        /*0c80*/ 	.word	0x00011500
        /*0c84*/ 	.word	0x00000006
        /*0c88*/ 	.word	0x00000000
        /*0c8c*/ 	.short	0x010a
        /*0c8e*/ 	.byte	0x3f
	.zero		1


	//   ....[55]....
        /*0c90*/ 	.word	0x00011570
        /*0c94*/ 	.word	0x00000007
        /*0c98*/ 	.word	0x00000000
        /*0c9c*/ 	.short	0x010a
        /*0c9e*/ 	.byte	0x3f
	.zero		1


	//   ....[56]....
        /*0ca0*/ 	.word	0x000115e0
        /*0ca4*/ 	.word	0x00000004
        /*0ca8*/ 	.word	0x00000000
        /*0cac*/ 	.short	0x010a
        /*0cae*/ 	.byte	0x3f
	.zero		1


	//   ....[57]....
        /*0cb0*/ 	.word	0x00011610
        /*0cb4*/ 	.word	0x00000003
        /*0cb8*/ 	.word	0x00000000
        /*0cbc*/ 	.short	0x010a
        /*0cbe*/ 	.byte	0x3f
	.zero		1


	//   ....[58]....
        /*0cc0*/ 	.word	0x00011670
        /*0cc4*/ 	.word	0x00000007
        /*0cc8*/ 	.word	0x00022800
        /*0ccc*/ 	.short	0x010a
        /*0cce*/ 	.byte	0x3f
	.zero		1


	//   ....[59]....
        /*0cd0*/ 	.word	0x000116c0
        /*0cd4*/ 	.word	0x00000006
        /*0cd8*/ 	.word	0x00022830
        /*0cdc*/ 	.short	0x010a
        /*0cde*/ 	.byte	0x3f
	.zero		1


	//   ....[60]....
        /*0ce0*/ 	.word	0x00011710
        /*0ce4*/ 	.word	0x00000006
        /*0ce8*/ 	.word	0x00022850
        /*0cec*/ 	.short	0x010a
        /*0cee*/ 	.byte	0x3f
	.zero		1


	//   ....[61]....
        /*0cf0*/ 	.word	0x00011770
        /*0cf4*/ 	.word	0x00000005
        /*0cf8*/ 	.word	0x00022830
        /*0cfc*/ 	.short	0x010a
        /*0cfe*/ 	.byte	0x3f
	.zero		1


	//   ....[62]....
        /*0d00*/ 	.word	0x000117c0
        /*0d04*/ 	.word	0x000000b1
        /*0d08*/ 	.word	0x00022850
        /*0d0c*/ 	.short	0x010a
        /*0d0e*/ 	.byte	0x3f
	.zero		1


	//   ....[63]....
        /*0d10*/ 	.word	0x00011820
        /*0d14*/ 	.word	0x00000005
        /*0d18*/ 	.word	0x00022830
        /*0d1c*/ 	.short	0x010a
        /*0d1e*/ 	.byte	0x3f
	.zero		1


	//   ....[64]....
        /*0d20*/ 	.word	0x00011870
        /*0d24*/ 	.word	0x000000b7
        /*0d28*/ 	.word	0x00022850
        /*0d2c*/ 	.short	0x010a
        /*0d2e*/ 	.byte	0x3f
	.zero		1


	//   ....[65]....
        /*0d30*/ 	.word	0x00011a10
        /*0d34*/ 	.word	0x00000000
        /*0d38*/ 	.word	0x00022840
        /*0d3c*/ 	.short	0x010a
        /*0d3e*/ 	.byte	0x3f
	.zero		1


	//   ....[66]....
        /*0d40*/ 	.word	0x00012510
        /*0d44*/ 	.word	0x00000002
        /*0d48*/ 	.word	0x00022820
        /*0d4c*/ 	.short	0x010a
        /*0d4e*/ 	.byte	0x3f
	.zero		1


	//   ....[67]....
        /*0d50*/ 	.word	0x00012560
        /*0d54*/ 	.word	0x00000002
        /*0d58*/ 	.word	0x00022860
        /*0d5c*/ 	.short	0x010a
        /*0d5e*/ 	.byte	0x3f
	.zero		1


	//   ....[68]....
        /*0d60*/ 	.word	0x000125b0
        /*0d64*/ 	.word	0x00000003
        /*0d68*/ 	.word	0x00022840
        /*0d6c*/ 	.short	0x010a
        /*0d6e*/ 	.byte	0x3f
	.zero		1


	//   ....[69]....
        /*0d70*/ 	.word	0x00012600
        /*0d74*/ 	.word	0x00000003
        /*0d78*/ 	.word	0x00022860
        /*0d7c*/ 	.short	0x010a
        /*0d7e*/ 	.byte	0x3f
	.zero		1


	//   ....[70]....
        /*0d80*/ 	.word	0x00012650
        /*0d84*/ 	.word	0x00000004
        /*0d88*/ 	.word	0x00022840
        /*0d8c*/ 	.short	0x010a
        /*0d8e*/ 	.byte	0x3f
	.zero		1


	//   ....[71]....
        /*0d90*/ 	.word	0x000126a0
        /*0d94*/ 	.word	0x00000004
        /*0d98*/ 	.word	0x00022860
        /*0d9c*/ 	.short	0x010a
        /*0d9e*/ 	.byte	0x3f
	.zero		1


	//   ....[72]....
        /*0da0*/ 	.word	0x000126f0
        /*0da4*/ 	.word	0x00000004
        /*0da8*/ 	.word	0x00022840
        /*0dac*/ 	.short	0x010a
        /*0dae*/ 	.byte	0x3f
	.zero		1


	//   ....[73]....
        /*0db0*/ 	.word	0x00012740
        /*0db4*/ 	.word	0x00000004
        /*0db8*/ 	.word	0x00022860
        /*0dbc*/ 	.short	0x010a
        /*0dbe*/ 	.byte	0x3f
	.zero		1


	//   ....[74]....
        /*0dc0*/ 	.word	0x000130d0
        /*0dc4*/ 	.word	0x00000000
        /*0dc8*/ 	.word	0x00022820
        /*0dcc*/ 	.short	0x010a
        /*0dce*/ 	.byte	0x3f
	.zero		1


	//   ....[75]....
        /*0dd0*/ 	.word	0x00013270
        /*0dd4*/ 	.word	0x00000006
        /*0dd8*/ 	.word	0x00000000
        /*0ddc*/ 	.short	0x010a
        /*0dde*/ 	.byte	0x3f
	.zero		1


	//   ....[76]....
        /*0de0*/ 	.word	0x000132c0
        /*0de4*/ 	.word	0x00000007
        /*0de8*/ 	.word	0x00000000
        /*0dec*/ 	.short	0x010a
        /*0dee*/ 	.byte	0x3f
	.zero		1


	//   ....[77]....
        /*0df0*/ 	.word	0x00013310
        /*0df4*/ 	.word	0x00000004
        /*0df8*/ 	.word	0x00000000
        /*0dfc*/ 	.short	0x010a
        /*0dfe*/ 	.byte	0x3f
	.zero		1


	//----- nvinfo : EIATTR_NUM_MBARRIERS
	.align		4
.L_1565:
        /*0e00*/ 	.byte	0x03, 0x38
        /*0e02*/ 	.short	0x0016


	//----- nvinfo : EIATTR_EXIT_INSTR_OFFSETS
	.align		4
        /*0e04*/ 	.byte	0x04, 0x1c
        /*0e06*/ 	.short	(.L_1567 - .L_1566)


	//   ....[0]....
.L_1566:
        /*0e08*/ 	.word	0x00000a80


	//   ....[1]....
        /*0e0c*/ 	.word	0x0000b240


	//   ....[2]....
        /*0e10*/ 	.word	0x00011660


	//----- nvinfo : EIATTR_MAX_THREADS
	.align		4
.L_1567:
        /*0e14*/ 	.byte	0x04, 0x05
        /*0e16*/ 	.short	(.L_1569 - .L_1568)
.L_1568:
        /*0e18*/ 	.word	0x00000180
        /*0e1c*/ 	.word	0x00000001
        /*0e20*/ 	.word	0x00000001


	//----- nvinfo : EIATTR_CRS_STACK_SIZE
	.align		4
.L_1569:
        /*0e24*/ 	.byte	0x04, 0x1e
        /*0e26*/ 	.short	(.L_1571 - .L_1570)
.L_1570:
        /*0e28*/ 	.word	0x00000000


	//----- nvinfo : EIATTR_CBANK_PARAM_SIZE
	.align		4
.L_1571:
        /*0e2c*/ 	.byte	0x03, 0x19
        /*0e2e*/ 	.short	0x0af0


	//----- nvinfo : EIATTR_PARAM_CBANK
	.align		4
        /*0e30*/ 	.byte	0x04, 0x0a
        /*0e32*/ 	.short	(.L_1573 - .L_1572)
	.align		4
.L_1572:
        /*0e34*/ 	.word	index@(.nv.constant0._ZN7cutlass13device_kernelIN5flash11enable_sm90INS1_16FlashAttnFwdSm90INS1_25CollectiveMainloopFwdSm90ILi2EN4cute5tupleIJNS5_1CILi1EEES8_S8_EEENS6_IJNS7_ILi128EEENS7_ILi96EEENS7_ILi64EEEEEELi256ENS_10bfloat16_tEfNS_4arch4Sm90ELb1ELb0ELb0ELb1ELb0ELb0ELb0ELb1ELb0ELb1ELb0ELb0EEENS1_21CollectiveEpilogueFwdINS6_IJSA_NS7_ILi256EEESB_EEES9_SE_SG_Li256ELb1ELb1ELb0ELb0EEENS1_36VarlenDynamicPersistentTileSchedulerILi128ELi96ELi256ELi128ELb0ELb1ELb1ELb1ELb1ELb1EEEEEEEEEvNT_6ParamsE)
        /*0e38*/ 	.short	0x0210
        /*0e3a*/ 	.short	0x0af0


	//----- nvinfo : EIATTR_SW_WAR
	.align		4
.L_1573:
        /*0e3c*/ 	.byte	0x04, 0x36
        /*0e3e*/ 	.short	(.L_1575 - .L_1574)
.L_1574:
        /*0e40*/ 	.word	0x00000008
.L_1575:


//--------------------- .nv.info._ZN7cutlass13device_kernelIN5flash11enable_sm90INS1_16FlashAttnFwdSm90INS1_25CollectiveMainloopFwdSm90ILi2EN4cute5tupleIJNS5_1CILi1EEES8_S8_EEENS6_IJNS7_ILi128EEENS7_ILi96EEENS7_ILi64EEEEEELi256ENS_10bfloat16_tEfNS_4arch4Sm90ELb1ELb0ELb0ELb1ELb0ELb1ELb0ELb1ELb0ELb1ELb0ELb0EEENS1_21CollectiveEpilogueFwdINS6_IJSA_NS7_ILi256EEESB_EEES9_SE_SG_Li256ELb1ELb1ELb0ELb0EEENS1_36VarlenDynamicPersistentTileSchedulerILi128ELi96ELi256ELi128ELb0ELb1ELb1ELb1ELb1ELb1EEEEEEEEEvNT_6ParamsE --------------------------
	.section	.nv.info._ZN7cutlass13device_kernelIN5flash11enable_sm90INS1_16FlashAttnFwdSm90INS1_25CollectiveMainloopFwdSm90ILi2EN4cute5tupleIJNS5_1CILi1EEES8_S8_EEENS6_IJNS7_ILi128EEENS7_ILi96EEENS7_ILi64EEEEEELi256ENS_10bfloat16_tEfNS_4arch4Sm90ELb1ELb0ELb0ELb1ELb0ELb1ELb0ELb1ELb0ELb1ELb0ELb0EEENS1_21CollectiveEpilogueFwdINS6_IJSA_NS7_ILi256EEESB_EEES9_SE_SG_Li256ELb1ELb1ELb0ELb0EEENS1_36VarlenDynamicPersistentTileSchedulerILi128ELi96ELi256ELi128ELb0ELb1ELb1ELb1ELb1ELb1EEEEEEEEEvNT_6ParamsE,"",@"SHT_CUDA_INFO"
	.sectionflags	@""
	.align	4


	//----- nvinfo : EIATTR_CUDA_API_VERSION
	.align		4
        /*0000*/ 	.byte	0x04, 0x37
        /*0002*/ 	.short	(.L_1577 - .L_1576)
.L_1576:
        /*0004*/ 	.word	0x00000082


	//----- nvinfo : EIATTR_KPARAM_INFO
	.align		4
.L_1577:
        /*0008*/ 	.byte	0x04, 0x17
        /*000a*/ 	.short	(.L_1579 - .L_1578)
.L_1578:
        /*000c*/ 	.word	0x00000000
        /*0010*/ 	.short	0x0000
        /*0012*/ 	.short	0x0070
        /*0014*/ 	.byte	0x00, 0xf0, 0x01, 0x2a


	//----- nvinfo : EIATTR_SPARSE_MMA_MASK
	.align		4
.L_1579:
        /*0018*/ 	.byte	0x03, 0x50
        /*001a*/ 	.short	0x0000


	//----- nvinfo : EIATTR_MAXREG_COUNT
	.align		4
        /*001c*/ 	.byte	0x03, 0x1b
        /*001e*/ 	.short	0x00a8


	//----- nvinfo : EIATTR_NUM_BARRIERS
	.align		4
        /*0020*/ 	.byte	0x02, 0x4c
        /*0022*/ 	.byte	0x10
	.zero		1


	//----- nvinfo : EIATTR_EXTERNS
	.align		4
        /*0024*/ 	.byte	0x04, 0x0f
        /*0026*/ 	.short	(.L_1581 - .L_1580)


	//   ....[0]....
	.align		4
.L_1580:
        /*0028*/ 	.word	index@(__assertfail)


	//----- nvinfo : EIATTR_ANNOTATIONS
	.align		4
.L_1581:
        /*002c*/ 	.byte	0x04, 0x55
        /*002e*/ 	.short	(.L_1583 - .L_1582)


	//   ....[0]....
.L_1582:
        /* <DEDUP_REMOVED lines=96> */


	//----- nvinfo : EIATTR_MERCURY_ISA_VERSION
	.align		4
.L_1583:
        /*0620*/ 	.byte	0x03, 0x5f
        /*0622*/ 	.short	0x0101


	//----- nvinfo : EIATTR_UNUSED_LOAD_BYTE_OFFSET
	.align		4
        /*0624*/ 	.byte	0x04, 0x44
        /*0626*/ 	.short	(.L_1585 - .L_1584)


	//   ....[0]....
.L_1584:
        /*0628*/ 	.word	0x00000ac0
        /*062c*/ 	.word	0x0000fff0


	//   ....[1]....
        /*0630*/ 	.word	0x00010030
        /*0634*/ 	.word	0x0000fff0


	//----- nvinfo : EIATTR_INT_WARP_WIDE_INSTR_OFFSETS
	.align		4
.L_1585:
        /*0638*/ 	.byte	0x04, 0x31
        /*063a*/ 	.short	(.L_1587 - .L_1586)


	//   ....[0]....
.L_1586:
        /*063c*/ 	.word	0x00000180


	//   ....[1]....
        /*0640*/ 	.word	0x00000220


	//   ....[2]....
        /*0644*/ 	.word	0x00000290


	//   ....[3]....
        /*0648*/ 	.word	0x000157e0


	//   ....[4]....
        /*064c*/ 	.word	0x00015870


	//   ....[5]....
        /*0650*/ 	.word	0x000197e0


	//   ....[6]....
        /*0654*/ 	.word	0x00019870


	//----- nvinfo : EIATTR_COOP_GROUP_MASK_REGIDS
	.align		4
.L_1587:
        /*0658*/ 	.byte	0x04, 0x29
        /*065a*/ 	.short	(.L_1589 - .L_1588)


	//   ....[0]....
.L_1588:
        /*065c*/ 	.word	0xffffffff


	//   ....[1]....
        /*0660*/ 	.word	0xffffffff


	//   ....[2]....
        /*0664*/ 	.word	0xffffffff


	//   ....[3]....
        /*0668*/ 	.word	0xffffffff


	//   ....[4]....
        /*066c*/ 	.word	0xffffffff


	//   ....[5]....
        /*0670*/ 	.word	0xffffffff


	//   ....[6]....
        /*0674*/ 	.word	0xffffffff


	//   ....[7]....
        /*0678*/ 	.word	0xffffffff


	//   ....[8]....
        /*067c*/ 	.word	0xffffffff


	//   ....[9]....
        /*0680*/ 	.word	0xffffffff


	//   ....[10]....
        /*0684*/ 	.word	0xffffffff


	//   ....[11]....
        /*0688*/ 	.word	0xffffffff


	//   ....[12]....
        /*068c*/ 	.word	0xffffffff


	//   ....[13]....
        /*0690*/ 	.word	0xffffffff


	//   ....[14]....
        /*0694*/ 	.word	0xffffffff


	//   ....[15]....
        /*0698*/ 	.word	0xffffffff


	//   ....[16]....
        /*069c*/ 	.word	0xffffffff


	//   ....[17]....
        /*06a0*/ 	.word	0xffffffff


	//   ....[18]....
        /*06a4*/ 	.word	0xffffffff


	//   ....[19]....
        /*06a8*/ 	.word	0xffffffff


	//   ....[20]....
        /*06ac*/ 	.word	0xffffffff


	//   ....[21]....
        /*06b0*/ 	.word	0xffffffff


	//   ....[22]....
        /*06b4*/ 	.word	0xffffffff


	//   ....[23]....
        /*06b8*/ 	.word	0xffffffff


	//   ....[24]....
        /*06bc*/ 	.word	0xffffffff


	//   ....[25]....
        /*06c0*/ 	.word	0xffffffff


	//   ....[26]....
        /*06c4*/ 	.word	0xffffffff


	//   ....[27]....
        /*06c8*/ 	.word	0xffffffff


	//   ....[28]....
        /*06cc*/ 	.word	0xffffffff


	//   ....[29]....
        /*06d0*/ 	.word	0xffffffff


	//   ....[30]....
        /*06d4*/ 	.word	0xffffffff


	//   ....[31]....
        /*06d8*/ 	.word	0xffffffff


	//   ....[32]....
        /*06dc*/ 	.word	0xffffffff


	//   ....[33]....
        /*06e0*/ 	.word	0xffffffff


	//   ....[34]....
        /*06e4*/ 	.word	0xffffffff


	//   ....[35]....
        /*06e8*/ 	.word	0xffffffff


	//   ....[36]....
        /*06ec*/ 	.word	0xffffffff


	//   ....[37]....
        /*06f0*/ 	.word	0xffffffff


	//   ....[38]....
        /*06f4*/ 	.word	0xffffffff


	//   ....[39]....
        /*06f8*/ 	.word	0xffffffff


	//   ....[40]....
        /*06fc*/ 	.word	0xffffffff


	//   ....[41]....
        /*0700*/ 	.word	0xffffffff


	//   ....[42]....
        /*0704*/ 	.word	0xffffffff


	//   ....[43]....
        /*0708*/ 	.word	0xffffffff


	//   ....[44]....
        /*070c*/ 	.word	0xffffffff


	//   ....[45]....
        /*0710*/ 	.word	0xffffffff


	//   ....[46]....
        /*0714*/ 	.word	0xffffffff


	//   ....[47]....
        /*0718*/ 	.word	0xffffffff


	//   ....[48]....
        /*071c*/ 	.word	0xffffffff


	//   ....[49]....
        /*0720*/ 	.word	0xffffffff


	//   ....[50]....
        /*0724*/ 	.word	0xffffffff


	//   ....[51]....
        /*0728*/ 	.word	0xffffffff


	//   ....[52]....
        /*072c*/ 	.word	0xffffffff


	//   ....[53]....
        /*0730*/ 	.word	0xffffffff


	//   ....[54]....
        /*0734*/ 	.word	0xffffffff


	//   ....[55]....
        /*0738*/ 	.word	0xffffffff


	//   ....[56]....
        /*073c*/ 	.word	0xffffffff


	//   ....[57]....
        /*0740*/ 	.word	0xffffffff


	//   ....[58]....
        /*0744*/ 	.word	0xffffffff


	//   ....[59]....
        /*0748*/ 	.word	0xffffffff


	//   ....[60]....
        /*074c*/ 	.word	0xffffffff


	//   ....[61]....
        /*0750*/ 	.word	0xffffffff


	//   ....[62]....
        /*0754*/ 	.word	0xffffffff


	//   ....[63]....
        /*0758*/ 	.word	0xffffffff


	//   ....[64]....
        /*075c*/ 	.word	0xffffffff


	//   ....[65]....
        /*0760*/ 	.word	0xffffffff


	//   ....[66]....
        /*0764*/ 	.word	0xffffffff


	//   ....[67]....
        /*0768*/ 	.word	0xffffffff


	//   ....[68]....
        /*076c*/ 	.word	0xffffffff


	//   ....[69]....
        /*0770*/ 	.word	0xffffffff


	//   ....[70]....
        /*0774*/ 	.word	0xffffffff


	//   ....[71]....
        /*0778*/ 	.word	0xffffffff


	//   ....[72]....
        /*077c*/ 	.word	0xffffffff


	//   ....[73]....
        /*0780*/ 	.word	0xffffffff


	//   ....[74]....
        /*0784*/ 	.word	0xffffffff


	//   ....[75]....
        /*0788*/ 	.word	0xffffffff


	//   ....[76]....
        /*078c*/ 	.word	0xffffffff


	//   ....[77]....
        /*0790*/ 	.word	0xffffffff


	//   ....[78]....
        /*0794*/ 	.word	0xffffffff


	//   ....[79]....
        /*0798*/ 	.word	0xffffffff


	//   ....[80]....
        /*079c*/ 	.word	0xffffffff


	//   ....[81]....
        /*07a0*/ 	.word	0xffffffff


	//   ....[82]....
        /*07a4*/ 	.word	0xffffffff


	//   ....[83]....
        /*07a8*/ 	.word	0xffffffff


	//   ....[84]....
        /*07ac*/ 	.word	0xffffffff


	//   ....[85]....
        /*07b0*/ 	.word	0xffffffff


	//   ....[86]....
        /*07b4*/ 	.word	0xffffffff


	//   ....[87]....
        /*07b8*/ 	.word	0xffffffff


	//   ....[88]....
        /*07bc*/ 	.word	0xffffffff


	//   ....[89]....
        /*07c0*/ 	.word	0xffffffff


	//   ....[90]....
        /*07c4*/ 	.word	0xffffffff


	//   ....[91]....
        /*07c8*/ 	.word	0xffffffff


	//   ....[92]....
        /*07cc*/ 	.word	0xffffffff


	//   ....[93]....
        /*07d0*/ 	.word	0xffffffff


	//   ....[94]....
        /*07d4*/ 	.word	0xffffffff


	//   ....[95]....
        /*07d8*/ 	.word	0xffffffff


	//   ....[96]....
        /*07dc*/ 	.word	0xffffffff


	//   ....[97]....
        /*07e0*/ 	.word	0xffffffff


	//   ....[98]....
        /*07e4*/ 	.word	0xffffffff


	//   ....[99]....
        /*07e8*/ 	.word	0xffffffff


	//   ....[100]....
        /*07ec*/ 	.word	0xffffffff


	//   ....[101]....
        /*07f0*/ 	.word	0xffffffff


	//   ....[102]....
        /*07f4*/ 	.word	0xffffffff


	//   ....[103]....
        /*07f8*/ 	.word	0xffffffff


	//   ....[104]....
        /*07fc*/ 	.word	0xffffffff


	//   ....[105]....
        /*0800*/ 	.word	0xffffffff


	//   ....[106]....
        /*0804*/ 	.word	0xffffffff


	//   ....[107]....
        /*0808*/ 	.word	0xffffffff


	//   ....[108]....
        /*080c*/ 	.word	0xffffffff


	//   ....[109]....
        /*0810*/ 	.word	0xffffffff


	//   ....[110]....
        /*0814*/ 	.word	0xffffffff


	//   ....[111]....
        /*0818*/ 	.word	0xffffffff


	//   ....[112]....
        /*081c*/ 	.word	0xffffffff


	//   ....[113]....
        /*0820*/ 	.word	0xffffffff


	//   ....[114]....
        /*0824*/ 	.word	0xffffffff


	//   ....[115]....
        /*0828*/ 	.word	0xffffffff


	//   ....[116]....
        /*082c*/ 	.word	0x0500000f


	//   ....[117]....
        /*0830*/ 	.word	0x0500000f


	//   ....[118]....
        /*0834*/ 	.word	0x0500000f


	//   ....[119]....
        /*0838*/ 	.word	0x0500000f


	//   ....[120]....
        /*083c*/ 	.word	0x0500000f


	//   ....[121]....
        /*0840*/ 	.word	0x0500000f


	//   ....[122]....
        /*0844*/ 	.word	0x0500000f


	//   ....[123]....
        /*0848*/ 	.word	0x0500000f


	//   ....[124]....
        /*084c*/ 	.word	0x0500000f


	//   ....[125]....
        /*0850*/ 	.word	0x0500000f


	//   ....[126]....
        /*0854*/ 	.word	0x0500000f


	//   ....[127]....
        /*0858*/ 	.word	0x0500000f


	//   ....[128]....
        /*085c*/ 	.word	0x0500000f


	//   ....[129]....
        /*0860*/ 	.word	0x0500000f


	//   ....[130]....
        /*0864*/ 	.word	0x0500000f


	//   ....[131]....
        /*0868*/ 	.word	0x0500000f


	//   ....[132]....
        /*086c*/ 	.word	0x0500000f


	//   ....[133]....
        /*0870*/ 	.word	0x0500000f


	//   ....[134]....
        /*0874*/ 	.word	0x0500000f


	//   ....[135]....
        /*0878*/ 	.word	0x0500000f


	//   ....[136]....
        /*087c*/ 	.word	0x0500000f


	//   ....[137]....
        /*0880*/ 	.word	0x0500000f


	//   ....[138]....
        /*0884*/ 	.word	0x0500000f


	//   ....[139]....
        /*0888*/ 	.word	0x0500000f


	//   ....[140]....
        /*088c*/ 	.word	0x0500000f


	//   ....[141]....
        /*0890*/ 	.word	0x0500000f


	//   ....[142]....
        /*0894*/ 	.word	0x0500000f


	//   ....[143]....
        /*0898*/ 	.word	0x0500000f


	//   ....[144]....
        /*089c*/ 	.word	0x0500000f


	//   ....[145]....
        /*08a0*/ 	.word	0x0500000f


	//   ....[146]....
        /*08a4*/ 	.word	0x0500000f


	//   ....[147]....
        /*08a8*/ 	.word	0x0500000f


	//   ....[148]....
        /*08ac*/ 	.word	0x0500000f


	//   ....[149]....
        /*08b0*/ 	.word	0x0500000f


	//   ....[150]....
        /*08b4*/ 	.word	0x0500000f


	//   ....[151]....
        /*08b8*/ 	.word	0x0500000f


	//   ....[152]....
        /*08bc*/ 	.word	0x0500000f


	//   ....[153]....
        /*08c0*/ 	.word	0x0500000f


	//   ....[154]....
        /*08c4*/ 	.word	0x0500000f


	//   ....[155]....
        /*08c8*/ 	.word	0x0500000f


	//   ....[156]....
        /*08cc*/ 	.word	0x0500000f


	//   ....[157]....
        /*08d0*/ 	.word	0x0500000f


	//   ....[158]....
        /*08d4*/ 	.word	0x0500000f


	//   ....[159]....
        /*08d8*/ 	.word	0x0500000f


	//   ....[160]....
        /*08dc*/ 	.word	0x0500000f


	//   ....[161]....
        /*08e0*/ 	.word	0x0500000f


	//   ....[162]....
        /*08e4*/ 	.word	0x0500000f


	//   ....[163]....
        /*08e8*/ 	.word	0x0500000f


	//   ....[164]....
        /*08ec*/ 	.word	0x0500000f


	//   ....[165]....
        /*08f0*/ 	.word	0x0500000f


	//   ....[166]....
        /*08f4*/ 	.word	0x0500000f


	//   ....[167]....
        /*08f8*/ 	.word	0x0500000f


	//   ....[168]....
        /*08fc*/ 	.word	0x0500000f


	//   ....[169]....
        /*0900*/ 	.word	0x0500000f


	//   ....[170]....
        /*0904*/ 	.word	0x0500000f


	//   ....[171]....
        /*0908*/ 	.word	0x0500000f


	//   ....[172]....
        /*090c*/ 	.word	0x0500000f


	//   ....[173]....
        /*0910*/ 	.word	0x0500000f


	//   ....[174]....
        /*0914*/ 	.word	0x0500000f


	//   ....[175]....
        /*0918*/ 	.word	0x0500000f


	//   ....[176]....
        /*091c*/ 	.word	0x0500000f


	//----- nvinfo : EIATTR_COOP_GROUP_INSTR_OFFSETS
	.align		4
.L_1589:
        /*0920*/ 	.byte	0x04, 0x28
        /*0922*/ 	.short	(.L_1591 - .L_1590)


	//   ....[0]....
.L_1590:
        /*0924*/ 	.word	0x00000060


	//   ....[1]....
        /*0928*/ 	.word	0x00000190


	//   ....[2]....
        /*092c*/ 	.word	0x00000240


	//   ....[3]....
        /*0930*/ 	.word	0x00000400


	//   ....[4]....
        /*0934*/ 	.word	0x00000560


	//   ....[5]....
        /*0938*/ 	.word	0x00000680


	//   ....[6]....
        /*093c*/ 	.word	0x000007e0


	//   ....[7]....
        /*0940*/ 	.word	0x00005f40


	//   ....[8]....
        /*0944*/ 	.word	0x00006640


	//   ....[9]....
        /*0948*/ 	.word	0x00006650


	//   ....[10]....
        /*094c*/ 	.word	0x00006660


	//   ....[11]....
        /*0950*/ 	.word	0x00006670


	//   ....[12]....
        /*0954*/ 	.word	0x000069b0


	//   ....[13]....
        /*0958*/ 	.word	0x000069c0


	//   ....[14]....
        /*095c*/ 	.word	0x000069d0


	//   ....[15]....
        /*0960*/ 	.word	0x000069e0


	//   ....[16]....
        /*0964*/ 	.word	0x00007ce0


	//   ....[17]....
        /*0968*/ 	.word	0x00007d00


	//   ....[18]....
        /*096c*/ 	.word	0x00007d10


	//   ....[19]....
        /*0970*/ 	.word	0x00007d20


	//   ....[20]....
        /*0974*/ 	.word	0x00007e00


	//   ....[21]....
        /*0978*/ 	.word	0x00007e10


	//   ....[22]....
        /*097c*/ 	.word	0x00007ea0


	//   ....[23]....
        /*0980*/ 	.word	0x00007ef0


	//   ....[24]....
        /*0984*/ 	.word	0x00009560


	//   ....[25]....
        /*0988*/ 	.word	0x00009580


	//   ....[26]....
        /*098c*/ 	.word	0x00009aa0


	//   ....[27]....
        /*0990*/ 	.word	0x00009b80


	//   ....[28]....
        /*0994*/ 	.word	0x0000a180


	//   ....[29]....
        /*0998*/ 	.word	0x0000a1e0


	//   ....[30]....
        /*099c*/ 	.word	0x0000b110


	//   ....[31]....
        /*09a0*/ 	.word	0x0000b120


	//   ....[32]....
        /*09a4*/ 	.word	0x0000ba00


	//   ....[33]....
        /*09a8*/ 	.word	0x0000bb00


	//   ....[34]....
        /*09ac*/ 	.word	0x0000c4c0


	//   ....[35]....
        /*09b0*/ 	.word	0x0000c560


	//   ....[36]....
        /*09b4*/ 	.word	0x0000dbf0


	//   ....[37]....
        /*09b8*/ 	.word	0x0000dc10


	//   ....[38]....
        /*09bc*/ 	.word	0x0000e580


	//   ....[39]....
        /*09c0*/ 	.word	0x0000e620


	//   ....[40]....
        /*09c4*/ 	.word	0x0000f5b0


	//   ....[41]....
        /*09c8*/ 	.word	0x0000f610


	//   ....[42]....
        /*09cc*/ 	.word	0x0000f660


	//   ....[43]....
        /*09d0*/ 	.word	0x0000f6a0


	//   ....[44]....
        /*09d4*/ 	.word	0x00011010


	//   ....[45]....
        /*09d8*/ 	.word	0x00011050


	//   ....[46]....
        /*09dc*/ 	.word	0x00011090


	//   ....[47]....
        /*09e0*/ 	.word	0x000110c0


	//   ....[48]....
        /*09e4*/ 	.word	0x00011a00


	//   ....[49]....
        /*09e8*/ 	.word	0x00011a20


	//   ....[50]....
        /*09ec*/ 	.word	0x00011b60


	//   ....[51]....
        /*09f0*/ 	.word	0x00011b80


	//   ....[52]....
        /*09f4*/ 	.word	0x00011cc0


	//   ....[53]....
        /*09f8*/ 	.word	0x00011ce0


	//   ....[54]....
        /*09fc*/ 	.word	0x00011e30


	//   ....[55]....
        /*0a00*/ 	.word	0x00011e50


	//   ....[56]....
        /*0a04*/ 	.word	0x000126a0


	//   ....[57]....
        /*0a08*/ 	.word	0x000126b0


	//   ....[58]....
        /*0a0c*/ 	.word	0x00012890


	//   ....[59]....
        /*0a10*/ 	.word	0x000128a0


	//   ....[60]....
        /*0a14*/ 	.word	0x00012a70


	//   ....[61]....
        /*0a18*/ 	.word	0x00012a80


	//   ....[62]....
        /*0a1c*/ 	.word	0x00012c50


	//   ....[63]....
        /*0a20*/ 	.word	0x00012c60


	//   ....[64]....
        /*0a24*/ 	.word	0x00012e90


	//   ....[65]....
        /*0a28*/ 	.word	0x00013060


	//   ....[66]....
        /*0a2c*/ 	.word	0x00013090


	//   ....[67]....
        /*0a30*/ 	.word	0x000130c0


	//   ....[68]....
        /*0a34*/ 	.word	0x000130f0


	//   ....[69]....
        /*0a38*/ 	.word	0x00013120


	//   ....[70]....
        /*0a3c*/ 	.word	0x00013150


	//   ....[71]....
        /*0a40*/ 	.word	0x000132c0


	//   ....[72]....
        /*0a44*/ 	.word	0x000132f0


	//   ....[73]....
        /*0a48*/ 	.word	0x00013320


	//   ....[74]....
        /*0a4c*/ 	.word	0x00013350


	//   ....[75]....
        /*0a50*/ 	.word	0x00013380


	//   ....[76]....
        /*0a54*/ 	.word	0x000133b0


	//   ....[77]....
        /*0a58*/ 	.word	0x00013450


	//   ....[78]....
        /*0a5c*/ 	.word	0x000134b0


	//   ....[79]....
        /*0a60*/ 	.word	0x00013540


	//   ....[80]....
        /*0a64*/ 	.word	0x00014350


	//   ....[81]....
        /*0a68*/ 	.word	0x00015de0


	//   ....[82]....
        /*0a6c*/ 	.word	0x00016990


	//   ....[83]....
        /*0a70*/ 	.word	0x000169a0


	//   ....[84]....
        /*0a74*/ 	.word	0x000169c0


	//   ....[85]....
        /*0a78*/ 	.word	0x00016a60


	//   ....[86]....
        /*0a7c*/ 	.word	0x00016a90


	//   ....[87]....
        /*0a80*/ 	.word	0x00016b00


	//   ....[88]....
        /*0a84*/ 	.word	0x00016b30


	//   ....[89]....
        /*0a88*/ 	.word	0x00016ba0


	//   ....[90]....
        /*0a8c*/ 	.word	0x00016bd0


	//   ....[91]....
        /*0a90*/ 	.word	0x00016c40


	//   ....[92]....
        /*0a94*/ 	.word	0x00016c70


	//   ....[93]....
        /*0a98*/ 	.word	0x00016ce0


	//   ....[94]....
        /*0a9c*/ 	.word	0x00016d10


	//   ....[95]....
        /*0aa0*/ 	.word	0x00016d30


	//   ....[96]....
        /*0aa4*/ 	.word	0x00016d90


	//   ....[97]....
        /*0aa8*/ 	.word	0x00016da0


	//   ....[98]....
        /*0aac*/ 	.word	0x00019a70


	//   ....[99]....
        /*0ab0*/ 	.word	0x00019ad0


	//   ....[100]....
        /*0ab4*/ 	.word	0x00019b00


	//   ....[101]....
        /*0ab8*/ 	.word	0x00019b10


	//   ....[102]....
        /*0abc*/ 	.word	0x00019b40


	//   ....[103]....
        /*0ac0*/ 	.word	0x00019b70


	//   ....[104]....
        /*0ac4*/ 	.word	0x00019ba0


	//   ....[105]....
        /*0ac8*/ 	.word	0x00019bd0


	//   ....[106]....
        /*0acc*/ 	.word	0x00019d50


	//   ....[107]....
        /*0ad0*/ 	.word	0x00019d80


	//   ....[108]....
        /*0ad4*/ 	.word	0x00019db0


	//   ....[109]....
        /*0ad8*/ 	.word	0x00019de0


	//   ....[110]....
        /*0adc*/ 	.word	0x00019e10


	//   ....[111]....
        /*0ae0*/ 	.word	0x00019e40


	//   ....[112]....
        /*0ae4*/ 	.word	0x00019f00


	//   ....[113]....
        /*0ae8*/ 	.word	0x00019f20


	//   ....[114]....
        /*0aec*/ 	.word	0x00019f90


	//   ....[115]....
        /*0af0*/ 	.word	0x0001a660


	//   ....[116]....
        /*0af4*/ 	.word	0x0001aaf0


	//   ....[117]....
        /*0af8*/ 	.word	0x0001ab90


	//   ....[118]....
        /*0afc*/ 	.word	0x0001ac20


	//   ....[119]....
        /*0b00*/ 	.word	0x0001ac70


	//   ....[120]....
        /*0b04*/ 	.word	0x0001acc0


	//   ....[121]....
        /*0b08*/ 	.word	0x0001ad50


	//   ....[122]....
        /*0b0c*/ 	.word	0x0001ade0


	//   ....[123]....
        /*0b10*/ 	.word	0x0001ae30


	//   ....[124]....
        /*0b14*/ 	.word	0x0001ae80


	//   ....[125]....
        /*0b18*/ 	.word	0x0001af70


	//   ....[126]....
        /*0b1c*/ 	.word	0x0001b020


	//   ....[127]....
        /*0b20*/ 	.word	0x0001b0a0


	//   ....[128]....
        /*0b24*/ 	.word	0x0001b120


	//   ....[129]....
        /*0b28*/ 	.word	0x0001b1c0


	//   ....[130]....
        /*0b2c*/ 	.word	0x0001b260


	//   ....[131]....
        /*0b30*/ 	.word	0x0001b2e0


	//   ....[132]....
        /*0b34*/ 	.word	0x0001b3f0


	//   ....[133]....
        /*0b38*/ 	.word	0x0001b720


	//   ....[134]....
        /*0b3c*/ 	.word	0x0001b770


	//   ....[135]....
        /*0b40*/ 	.word	0x0001b800


	//   ....[136]....
        /*0b44*/ 	.word	0x0001b890


	//   ....[137]....
        /*0b48*/ 	.word	0x0001b920


	//   ....[138]....
        /*0b4c*/ 	.word	0x0001b9b0


	//   ....[139]....
        /*0b50*/ 	.word	0x0001ba40


	//   ....[140]....
        /*0b54*/ 	.word	0x0001bad0


	//   ....[141]....
        /*0b58*/ 	.word	0x0001bb90


	//   ....[142]....
        /*0b5c*/ 	.word	0x0001be80


	//   ....[143]....
        /*0b60*/ 	.word	0x0001c020


	//   ....[144]....
        /*0b64*/ 	.word	0x0001c070


	//   ....[145]....
        /*0b68*/ 	.word	0x0001c0d0


	//   ....[146]....
        /*0b6c*/ 	.word	0x0001c170


	//   ....[147]....
        /*0b70*/ 	.word	0x0001c230


	//   ....[148]....
        /*0b74*/ 	.word	0x0001c2c0


	//   ....[149]....
        /*0b78*/ 	.word	0x0001c390


	//   ....[150]....
        /*0b7c*/ 	.word	0x0001c420


	//   ....[151]....
        /*0b80*/ 	.word	0x0001c4f0


	//   ....[152]....
        /*0b84*/ 	.word	0x0001c580


	//   ....[153]....
        /*0b88*/ 	.word	0x0001c650


	//   ....[154]....
        /*0b8c*/ 	.word	0x0001c6e0


	//   ....[155]....
        /*0b90*/ 	.word	0x0001c7b0


	//   ....[156]....
        /*0b94*/ 	.word	0x0001c840


	//   ....[157]....
        /*0b98*/ 	.word	0x0001c910


	//   ....[158]....
        /*0b9c*/ 	.word	0x0001c9a0


	//   ....[159]....
        /*0ba0*/ 	.word	0x0001cd20


	//   ....[160]....
        /*0ba4*/ 	.word	0x0001cdc0


	//   ....[161]....
        /*0ba8*/ 	.word	0x0001cee0


	//   ....[162]....
        /*0bac*/ 	.word	0x0001cf50


	//   ....[163]....
        /*0bb0*/ 	.word	0x0001cfd0


	//   ....[164]....
        /*0bb4*/ 	.word	0x0001d050


	//   ....[165]....
        /*0bb8*/ 	.word	0x0001d0d0


	//   ....[166]....
        /*0bbc*/ 	.word	0x0001d160


	//   ....[167]....
        /*0bc0*/ 	.word	0x0001d200


	//   ....[168]....
        /*0bc4*/ 	.word	0x0001d2a0


	//   ....[169]....
        /*0bc8*/ 	.word	0x0001d310


	//   ....[170]....
        /*0bcc*/ 	.word	0x0001d380


	//   ....[171]....
        /*0bd0*/ 	.word	0x0001d3f0


	//   ....[172]....
        /*0bd4*/ 	.word	0x0001d470


	//   ....[173]....
        /*0bd8*/ 	.word	0x0001d4f0


	//   ....[174]....
        /*0bdc*/ 	.word	0x0001d590


	//   ....[175]....
        /*0be0*/ 	.word	0x0001d620


	//   ....[176]....
        /*0be4*/ 	.word	0x0001d750


	//----- nvinfo : EIATTR_REG_RECONFIG
	.align		4
.L_1591:
        /*0be8*/ 	.byte	0x01, 0x54
	.zero		2


	//----- nvinfo : EIATTR_SYSCALL_OFFSETS
	.align		4
        /*0bec*/ 	.byte	0x04, 0x46
        /*0bee*/ 	.short	(.L_1593 - .L_1592)


	//   ....[0]....
.L_1592:
        /*0bf0*/ 	.word	0x000018d0


	//   ....[1]....
        /*0bf4*/ 	.word	0x00001a20


	//   ....[2]....
        /*0bf8*/ 	.word	0x000060e0


	//   ....[3]....
        /*0bfc*/ 	.word	0x000063f0


	//   ....[4]....
        /*0c00*/ 	.word	0x000159e0


	//   ....[5]....
        /*0c04*/ 	.word	0x00015b40


	//   ....[6]....
        /*0c08*/ 	.word	0x00015c40


	//   ....[7]....
        /*0c0c*/ 	.word	0x000165b0


	//----- nvinfo : EIATTR_MBARRIER_INSTR_OFFSETS
	.align		4
.L_1593:
        /*0c10*/ 	.byte	0x04, 0x39
        /*0c12*/ 	.short	(.L_1595 - .L_1594)


	//   ....[0]....
.L_1594:
        /*0c14*/ 	.word	0x000002b0
        /*0c18*/ 	.word	0x000000ff
        /*0c1c*/ 	.word	0x00022800
        /*0c20*/ 	.short	0x0100
        /*0c22*/ 	.byte	0x08
	.zero		1


	//   ....[1]....
        /*0c24*/ 	.word	0x000002c0
        /*0c28*/ 	.word	0x000000ff
        /*0c2c*/ 	.word	0x00022820
        /*0c30*/ 	.short	0x0100
        /*0c32*/ 	.byte	0x08
	.zero		1


	//   ....[2]....
        /*0c34*/ 	.word	0x000003b0
        /*0c38*/ 	.word	0x000000ff
        /*0c3c*/ 	.word	0x00022830
        /*0c40*/ 	.short	0x0100
        /*0c42*/ 	.byte	0x08
	.zero		1


	//   ....[3]....
        /*0c44*/ 	.word	0x000003c0
        /*0c48*/ 	.word	0x000000ff
        /*0c4c*/ 	.word	0x00022840
        /*0c50*/ 	.short	0x0100
        /*0c52*/ 	.byte	0x08
	.zero		1


	//   ....[4]....
        /*0c54*/ 	.word	0x000003d0
        /*0c58*/ 	.word	0x000000ff
        /*0c5c*/ 	.word	0x00022838
        /*0c60*/ 	.short	0x0100
        /*0c62*/ 	.byte	0x08
	.zero		1


	//   ....[5]....
        /*0c64*/ 	.word	0x000003e0
        /*0c68*/ 	.word	0x000000ff
        /*0c6c*/ 	.word	0x00022848
        /*0c70*/ 	.short	0x0100
        /*0c72*/ 	.byte	0x08
	.zero		1


	//   ....[6]....
        /*0c74*/ 	.word	0x00000510
        /*0c78*/ 	.word	0x000000ff
        /*0c7c*/ 	.word	0x00022850
        /*0c80*/ 	.short	0x0100
        /*0c82*/ 	.byte	0x08
	.zero		1


	//   ....[7]....
        /*0c84*/ 	.word	0x00000520
        /*0c88*/ 	.word	0x000000ff
        /*0c8c*/ 	.word	0x00022860
        /*0c90*/ 	.short	0x0100
        /*0c92*/ 	.byte	0x08
	.zero		1


	//   ....[8]....
        /*0c94*/ 	.word	0x00000530
        /*0c98*/ 	.word	0x000000ff
        /*0c9c*/ 	.word	0x00022858
        /*0ca0*/ 	.short	0x0100
        /*0ca2*/ 	.byte	0x08
	.zero		1


	//   ....[9]....
        /*0ca4*/ 	.word	0x00000540
        /*0ca8*/ 	.word	0x000000ff
        /*0cac*/ 	.word	0x00022868
        /*0cb0*/ 	.short	0x0100
        /*0cb2*/ 	.byte	0x08
	.zero		1


	//   ....[10]....
        /*0cb4*/ 	.word	0x00000630
        /*0cb8*/ 	.word	0x000000ff
        /*0cbc*/ 	.word	0x00022870
        /*0cc0*/ 	.short	0x0100
        /*0cc2*/ 	.byte	0x06
	.zero		1


	//   ....[11]....
        /*0cc4*/ 	.word	0x00000640
        /*0cc8*/ 	.word	0x000000ff
        /*0ccc*/ 	.word	0x00022880
        /*0cd0*/ 	.short	0x0100
        /*0cd2*/ 	.byte	0x06
	.zero		1


	//   ....[12]....
        /*0cd4*/ 	.word	0x00000650
        /*0cd8*/ 	.word	0x000000ff
        /*0cdc*/ 	.word	0x00022878
        /*0ce0*/ 	.short	0x0100
        /*0ce2*/ 	.byte	0x06
	.zero		1


	//   ....[13]....
        /*0ce4*/ 	.word	0x00000660
        /*0ce8*/ 	.word	0x000000ff
        /*0cec*/ 	.word	0x00022888
        /*0cf0*/ 	.short	0x0100
        /*0cf2*/ 	.byte	0x06
	.zero		1


	//   ....[14]....
        /*0cf4*/ 	.word	0x00000790
        /*0cf8*/ 	.word	0x000000ff
        /*0cfc*/ 	.word	0x00022890
        /*0d00*/ 	.short	0x0100
        /*0d02*/ 	.byte	0x08
	.zero		1


	//   ....[15]....
        /*0d04*/ 	.word	0x000007a0
        /*0d08*/ 	.word	0x000000ff
        /*0d0c*/ 	.word	0x000228a0
        /*0d10*/ 	.short	0x0100
        /*0d12*/ 	.byte	0x08
	.zero		1


	//   ....[16]....
        /*0d14*/ 	.word	0x000007b0
        /*0d18*/ 	.word	0x000000ff
        /*0d1c*/ 	.word	0x00022898
        /*0d20*/ 	.short	0x0100
        /*0d22*/ 	.byte	0x08
	.zero		1


	//   ....[17]....
        /*0d24*/ 	.word	0x000007c0
        /*0d28*/ 	.word	0x000000ff
        /*0d2c*/ 	.word	0x000228a8
        /*0d30*/ 	.short	0x0100
        /*0d32*/ 	.byte	0x08
	.zero		1


	//   ....[18]....
        /*0d34*/ 	.word	0x000008f0
        /*0d38*/ 	.word	0x000000ff
        /*0d3c*/ 	.word	0x000228b0
        /*0d40*/ 	.short	0x0100
        /*0d42*/ 	.byte	0x08
	.zero		1


	//   ....[19]....
        /*0d44*/ 	.word	0x00000900
        /*0d48*/ 	.word	0x000000ff
        /*0d4c*/ 	.word	0x000228c0
        /*0d50*/ 	.short	0x0100
        /*0d52*/ 	.byte	0x08
	.zero		1


	//   ....[20]....
        /*0d54*/ 	.word	0x00000910
        /*0d58*/ 	.word	0x000000ff
        /*0d5c*/ 	.word	0x000228b8
        /*0d60*/ 	.short	0x0100
        /*0d62*/ 	.byte	0x08
	.zero		1


	//   ....[21]....
        /*0d64*/ 	.word	0x00000920
        /*0d68*/ 	.word	0x000000ff
        /*0d6c*/ 	.word	0x000228c8
        /*0d70*/ 	.short	0x0100
        /*0d72*/ 	.byte	0x08
	.zero		1


	//   ....[22]....
        /*0d74*/ 	.word	0x00002ca0
        /*0d78*/ 	.word	0x00000060
        /*0d7c*/ 	.word	0x00022890
        /*0d80*/ 	.short	0x010a
        /*0d82*/ 	.byte	0x3f
	.zero		1


	//   ....[23]....
        /*0d84*/ 	.word	0x00003f70
        /*0d88*/ 	.word	0x00000060
        /*0d8c*/ 	.word	0x00022890
        /*0d90*/ 	.short	0x010a
        /*0d92*/ 	.byte	0x3f
	.zero		1


	//   ....[24]....
        /*0d94*/ 	.word	0x00005050
        /*0d98*/ 	.word	0x00000060
        /*0d9c*/ 	.word	0x00022890
        /*0da0*/ 	.short	0x010a
        /*0da2*/ 	.byte	0x3f
	.zero		1


	//   ....[25]....
        /*0da4*/ 	.word	0x00005260
        /*0da8*/ 	.word	0x00000020
        /*0dac*/ 	.word	0x00000000
        /*0db0*/ 	.short	0x0101
        /*0db2*/ 	.byte	0x3f
	.zero		1


	//   ....[26]....
        /*0db4*/ 	.word	0x000052a0
        /*0db8*/ 	.word	0x00000060
        /*0dbc*/ 	.word	0x000228b0
        /*0dc0*/ 	.short	0x010a
        /*0dc2*/ 	.byte	0x3f
	.zero		1


	//   ....[27]....
        /*0dc4*/ 	.word	0x000058f0
        /*0dc8*/ 	.word	0x00000060
        /*0dcc*/ 	.word	0x00000000
        /*0dd0*/ 	.short	0x0101
        /*0dd2*/ 	.byte	0x3f
	.zero		1


	//   ....[28]....
        /*0dd4*/ 	.word	0x00006170
        /*0dd8*/ 	.word	0x00000012
        /*0ddc*/ 	.word	0x00022800
        /*0de0*/ 	.short	0x010a
        /*0de2*/ 	.byte	0x3f
	.zero		1


	//   ....[29]....
        /*0de4*/ 	.word	0x000061c0
        /*0de8*/ 	.word	0x00000012
        /*0dec*/ 	.word	0x00022800
        /*0df0*/ 	.short	0x010a
        /*0df2*/ 	.byte	0x3f
	.zero		1


	//   ....[30]....
        /*0df4*/ 	.word	0x00006c30
        /*0df8*/ 	.word	0x00000012
        /*0dfc*/ 	.word	0x00022800
        /*0e00*/ 	.short	0x010a
        /*0e02*/ 	.byte	0x3f
	.zero		1


	//   ....[31]....
        /*0e04*/ 	.word	0x00008150
        /*0e08*/ 	.word	0x00000012
        /*0e0c*/ 	.word	0x00022800
        /*0e10*/ 	.short	0x010a
        /*0e12*/ 	.byte	0x3f
	.zero		1


	//   ....[32]....
        /*0e14*/ 	.word	0x000090d0
        /*0e18*/ 	.word	0x00000015
        /*0e1c*/ 	.word	0x00022830
        /*0e20*/ 	.short	0x010a
        /*0e22*/ 	.byte	0x3f
	.zero		1


	//   ....[33]....
        /*0e24*/ 	.word	0x00009170
        /*0e28*/ 	.word	0x00000015
        /*0e2c*/ 	.word	0x00022830
        /*0e30*/ 	.short	0x010a
        /*0e32*/ 	.byte	0x3f
	.zero		1


	//   ....[34]....
        /*0e34*/ 	.word	0x0000a610
        /*0e38*/ 	.word	0x00000003
        /*0e3c*/ 	.word	0x00000000
        /*0e40*/ 	.short	0x0101
        /*0e42*/ 	.byte	0x3f
	.zero		1


	//   ....[35]....
        /*0e44*/ 	.word	0x0000aa70
        /*0e48*/ 	.word	0x00000015
        /*0e4c*/ 	.word	0x00022850
        /*0e50*/ 	.short	0x010a
        /*0e52*/ 	.byte	0x3f
	.zero		1


	//   ....[36]....
        /*0e54*/ 	.word	0x0000aac0
        /*0e58*/ 	.word	0x00000015
        /*0e5c*/ 	.word	0x00022850
        /*0e60*/ 	.short	0x010a
        /*0e62*/ 	.byte	0x3f
	.zero		1


	//   ....[37]....
        /*0e64*/ 	.word	0x0000af10
        /*0e68*/ 	.word	0x00000015
        /*0e6c*/ 	.word	0x00000000
        /*0e70*/ 	.short	0x0101
        /*0e72*/ 	.byte	0x3f
	.zero		1


	//   ....[38]....
        /*0e74*/ 	.word	0x0000b030
        /*0e78*/ 	.word	0x000000c9
        /*0e7c*/ 	.word	0x00022830
        /*0e80*/ 	.short	0x010a
        /*0e82*/ 	.byte	0x3f
	.zero		1


	//   ....[39]....
        /*0e84*/ 	.word	0x0000b0e0
        /*0e88*/ 	.word	0x000000c9
        /*0e8c*/ 	.word	0x00022830
        /*0e90*/ 	.short	0x010a
        /*0e92*/ 	.byte	0x3f
	.zero		1


	//   ....[40]....
        /*0e94*/ 	.word	0x0000c890
        /*0e98*/ 	.word	0x00000099
        /*0e9c*/ 	.word	0x00000000
        /*0ea0*/ 	.short	0x0101
        /*0ea2*/ 	.byte	0x3f
	.zero		1


	//   ....[41]....
        /*0ea4*/ 	.word	0x0000d280
        /*0ea8*/ 	.word	0x000000c9
        /*0eac*/ 	.word	0x00022850
        /*0eb0*/ 	.short	0x010a
        /*0eb2*/ 	.byte	0x3f
	.zero		1


	//   ....[42]....
        /*0eb4*/ 	.word	0x0000d2d0
        /*0eb8*/ 	.word	0x000000c9
        /*0ebc*/ 	.word	0x00022850
        /*0ec0*/ 	.short	0x010a
        /*0ec2*/ 	.byte	0x3f
	.zero		1


	//   ....[43]....
        /*0ec4*/ 	.word	0x0000d690
        /*0ec8*/ 	.word	0x000000c9
        /*0ecc*/ 	.word	0x00000000
        /*0ed0*/ 	.short	0x0101
        /*0ed2*/ 	.byte	0x3f
	.zero		1


	//   ....[44]....
        /*0ed4*/ 	.word	0x0000d7a0
        /*0ed8*/ 	.word	0x00000015
        /*0edc*/ 	.word	0x00022830
        /*0ee0*/ 	.short	0x010a
        /*0ee2*/ 	.byte	0x3f
	.zero		1


	//   ....[45]....
        /*0ee4*/ 	.word	0x0000d800
        /*0ee8*/ 	.word	0x00000015
        /*0eec*/ 	.word	0x00022830
        /*0ef0*/ 	.short	0x010a
        /*0ef2*/ 	.byte	0x3f
	.zero		1


	//   ....[46]....
        /*0ef4*/ 	.word	0x0000ecc0
        /*0ef8*/ 	.word	0x0000009a
        /*0efc*/ 	.word	0x00000000
        /*0f00*/ 	.short	0x0101
        /*0f02*/ 	.byte	0x3f
	.zero		1


	//   ....[47]....
        /*0f04*/ 	.word	0x0000f170
        /*0f08*/ 	.word	0x00000015
        /*0f0c*/ 	.word	0x00022850
        /*0f10*/ 	.short	0x010a
        /*0f12*/ 	.byte	0x3f
	.zero		1


	//   ....[48]....
        /*0f14*/ 	.word	0x0000f1c0
        /*0f18*/ 	.word	0x00000015
        /*0f1c*/ 	.word	0x00022850
        /*0f20*/ 	.short	0x010a
        /*0f22*/ 	.byte	0x3f
	.zero		1


	//   ....[49]....
        /*0f24*/ 	.word	0x0000f580
        /*0f28*/ 	.word	0x00000015
        /*0f2c*/ 	.word	0x00000000
        /*0f30*/ 	.short	0x0101
        /*0f32*/ 	.byte	0x3f
	.zero		1


	//   ....[50]....
        /*0f34*/ 	.word	0x000119f0
        /*0f38*/ 	.word	0x00000000
        /*0f3c*/ 	.word	0x00000000
        /*0f40*/ 	.short	0x0101
        /*0f42*/ 	.byte	0x3f
	.zero		1


	//   ....[51]....
        /*0f44*/ 	.word	0x00014440
        /*0f48*/ 	.word	0x00000006
        /*0f4c*/ 	.word	0x00022820
        /*0f50*/ 	.short	0x010a
        /*0f52*/ 	.byte	0x3f
	.zero		1


	//   ....[52]....
        /*0f54*/ 	.word	0x00014520
        /*0f58*/ 	.word	0x00000004
        /*0f5c*/ 	.word	0x000228a0
        /*0f60*/ 	.short	0x010a
        /*0f62*/ 	.byte	0x3f
	.zero		1


	//   ....[53]....
        /*0f64*/ 	.word	0x00014770
        /*0f68*/ 	.word	0x00000004
        /*0f6c*/ 	.word	0x000228c0
        /*0f70*/ 	.short	0x010a
        /*0f72*/ 	.byte	0x3f
	.zero		1


	//   ....[54]....
        /*0f74*/ 	.word	0x00014e30
        /*0f78*/ 	.word	0x00000005
        /*0f7c*/ 	.word	0x000228a0
        /*0f80*/ 	.short	0x010a
        /*0f82*/ 	.byte	0x3f
	.zero		1


	//   ....[55]....
        /*0f84*/ 	.word	0x00015070
        /*0f88*/ 	.word	0x00000005
        /*0f8c*/ 	.word	0x000228c0
        /*0f90*/ 	.short	0x010a
        /*0f92*/ 	.byte	0x3f
	.zero		1


	//   ....[56]....
        /*0f94*/ 	.word	0x00016090
        /*0f98*/ 	.word	0x00000000
        /*0f9c*/ 	.word	0x00022840
        /*0fa0*/ 	.short	0x010a
        /*0fa2*/ 	.byte	0x3f
	.zero		1


	//   ....[57]....
        /*0fa4*/ 	.word	0x00016eb0
        /*0fa8*/ 	.word	0x00000008
        /*0fac*/ 	.word	0x00022800
        /*0fb0*/ 	.short	0x0107
        /*0fb2*/ 	.byte	0x3f
	.zero		1


	//   ....[58]....
        /*0fb4*/ 	.word	0x00016fb0
        /*0fb8*/ 	.word	0x00000002
        /*0fbc*/ 	.word	0x00022800
        /*0fc0*/ 	.short	0x0101
        /*0fc2*/ 	.byte	0x3f
	.zero		1


	//   ....[59]....
        /*0fc4*/ 	.word	0x00016fd0
        /*0fc8*/ 	.word	0x00000002
        /*0fcc*/ 	.word	0x00022820
        /*0fd0*/ 	.short	0x010a
        /*0fd2*/ 	.byte	0x3f
	.zero		1


	//   ....[60]....
        /*0fd4*/ 	.word	0x000170d0
        /*0fd8*/ 	.word	0x00000002
        /*0fdc*/ 	.word	0x00022860
        /*0fe0*/ 	.short	0x010a
        /*0fe2*/ 	.byte	0x3f
	.zero		1


	//   ....[61]....
        /*0fe4*/ 	.word	0x000179c0
        /*0fe8*/ 	.word	0x00000002
        /*0fec*/ 	.word	0x00022840
        /*0ff0*/ 	.short	0x010a
        /*0ff2*/ 	.byte	0x3f
	.zero		1


	//   ....[62]....
        /*0ff4*/ 	.word	0x00017c20
        /*0ff8*/ 	.word	0x00000002
        /*0ffc*/ 	.word	0x00022860
        /*1000*/ 	.short	0x010a
        /*1002*/ 	.byte	0x3f
	.zero		1


	//   ....[63]....
        /*1004*/ 	.word	0x000184a0
        /*1008*/ 	.word	0x00000003
        /*100c*/ 	.word	0x00022840
        /*1010*/ 	.short	0x010a
        /*1012*/ 	.byte	0x3f
	.zero		1


	//   ....[64]....
        /*1014*/ 	.word	0x000186f0
        /*1018*/ 	.word	0x00000003
        /*101c*/ 	.word	0x00022860
        /*1020*/ 	.short	0x010a
        /*1022*/ 	.byte	0x3f
	.zero		1


	//   ....[65]....
        /*1024*/ 	.word	0x00018f00
        /*1028*/ 	.word	0x00000003
        /*102c*/ 	.word	0x00022840
        /*1030*/ 	.short	0x010a
        /*1032*/ 	.byte	0x3f
	.zero		1


	//   ....[66]....
        /*1034*/ 	.word	0x00019160
        /*1038*/ 	.word	0x00000003
        /*103c*/ 	.word	0x00022860
        /*1040*/ 	.short	0x010a
        /*1042*/ 	.byte	0x3f
	.zero		1


	//   ....[67]....
        /*1044*/ 	.word	0x0001a5e0
        /*1048*/ 	.word	0x00000000
        /*104c*/ 	.word	0x00022820
        /*1050*/ 	.short	0x010a
        /*1052*/ 	.byte	0x3f
	.zero		1


	//   ....[68]....
        /*1054*/ 	.word	0x0001a790
        /*1058*/ 	.word	0x00000006
        /*105c*/ 	.word	0x00000000
        /*1060*/ 	.short	0x010a
        /*1062*/ 	.byte	0x3f
	.zero		1


	//   ....[69]....
        /*1064*/ 	.word	0x0001a800
        /*1068*/ 	.word	0x00000007
        /*106c*/ 	.word	0x00000000
        /*1070*/ 	.short	0x010a
        /*1072*/ 	.byte	0x3f
	.zero		1


	//   ....[70]....
        /*1074*/ 	.word	0x0001a870
        /*1078*/ 	.word	0x00000004
        /*107c*/ 	.word	0x00000000
        /*1080*/ 	.short	0x010a
        /*1082*/ 	.byte	0x3f
	.zero		1


	//   ....[71]....
        /*1084*/ 	.word	0x0001a8a0
        /*1088*/ 	.word	0x00000003
        /*108c*/ 	.word	0x00000000
        /*1090*/ 	.short	0x010a
        /*1092*/ 	.byte	0x3f
	.zero		1


	//   ....[72]....
        /*1094*/ 	.word	0x0001a900
        /*1098*/ 	.word	0x00000060
        /*109c*/ 	.word	0x00022890
        /*10a0*/ 	.short	0x010a
        /*10a2*/ 	.byte	0x3f
	.zero		1


	//   ....[73]....
        /*10a4*/ 	.word	0x0001a950
        /*10a8*/ 	.word	0x00000060
        /*10ac*/ 	.word	0x00022890
        /*10b0*/ 	.short	0x010a
        /*10b2*/ 	.byte	0x3f
	.zero		1


	//   ....[74]....
        /*10b4*/ 	.word	0x0001a9a0
        /*10b8*/ 	.word	0x00000060
        /*10bc*/ 	.word	0x00022890
        /*10c0*/ 	.short	0x010a
        /*10c2*/ 	.byte	0x3f
	.zero		1


	//   ....[75]....
        /*10c4*/ 	.word	0x0001a9f0
        /*10c8*/ 	.word	0x00000060
        /*10cc*/ 	.word	0x000228b0
        /*10d0*/ 	.short	0x010a
        /*10d2*/ 	.byte	0x3f
	.zero		1


	//   ....[76]....
        /*10d4*/ 	.word	0x0001aeb0
        /*10d8*/ 	.word	0x00000012
        /*10dc*/ 	.word	0x00022800
        /*10e0*/ 	.short	0x010a
        /*10e2*/ 	.byte	0x3f
	.zero		1


	//   ....[77]....
        /*10e4*/ 	.word	0x0001b4a0
        /*10e8*/ 	.word	0x00000012
        /*10ec*/ 	.word	0x00022800
        /*10f0*/ 	.short	0x010a
        /*10f2*/ 	.byte	0x3f
	.zero		1


	//   ....[78]....
        /*10f4*/ 	.word	0x0001b4f0
        /*10f8*/ 	.word	0x00000015
        /*10fc*/ 	.word	0x00022830
        /*1100*/ 	.short	0x010a
        /*1102*/ 	.byte	0x3f
	.zero		1


	//   ....[79]....
        /*1104*/ 	.word	0x0001b540
        /*1108*/ 	.word	0x00000015
        /*110c*/ 	.word	0x00022850
        /*1110*/ 	.short	0x010a
        /*1112*/ 	.byte	0x3f
	.zero		1


	//   ....[80]....
        /*1114*/ 	.word	0x0001b590
        /*1118*/ 	.word	0x000000c9
        /*111c*/ 	.word	0x00022830
        /*1120*/ 	.short	0x010a
        /*1122*/ 	.byte	0x3f
	.zero		1


	//   ....[81]....
        /*1124*/ 	.word	0x0001b5e0
        /*1128*/ 	.word	0x000000c9
        /*112c*/ 	.word	0x00022850
        /*1130*/ 	.short	0x010a
        /*1132*/ 	.byte	0x3f
	.zero		1


	//   ....[82]....
        /*1134*/ 	.word	0x0001b630
        /*1138*/ 	.word	0x00000015
        /*113c*/ 	.word	0x00022830
        /*1140*/ 	.short	0x010a
        /*1142*/ 	.byte	0x3f
	.zero		1


	//   ....[83]....
        /*1144*/ 	.word	0x0001b680
        /*1148*/ 	.word	0x00000015
        /*114c*/ 	.word	0x00022850
        /*1150*/ 	.short	0x010a
        /*1152*/ 	.byte	0x3f
	.zero		1


	//   ....[84]....
        /*1154*/ 	.word	0x0001bc60
        /*1158*/ 	.word	0x00000005
        /*115c*/ 	.word	0x00022820
        /*1160*/ 	.short	0x010a
        /*1162*/ 	.byte	0x3f
	.zero		1


	//   ....[85]....
        /*1164*/ 	.word	0x0001bcb0
        /*1168*/ 	.word	0x00000004
        /*116c*/ 	.word	0x000228a0
        /*1170*/ 	.short	0x010a
        /*1172*/ 	.byte	0x3f
	.zero		1


	//   ....[86]....
        /*1174*/ 	.word	0x0001bd00
        /*1178*/ 	.word	0x00000004
        /*117c*/ 	.word	0x000228c0
        /*1180*/ 	.short	0x010a
        /*1182*/ 	.byte	0x3f
	.zero		1


	//   ....[87]....
        /*1184*/ 	.word	0x0001bd50
        /*1188*/ 	.word	0x00000005
        /*118c*/ 	.word	0x000228a0
        /*1190*/ 	.short	0x010a
        /*1192*/ 	.byte	0x3f
	.zero		1


	//   ....[88]....
        /*1194*/ 	.word	0x0001bda0
        /*1198*/ 	.word	0x00000005
        /*119c*/ 	.word	0x000228c0
        /*11a0*/ 	.short	0x010a
        /*11a2*/ 	.byte	0x3f
	.zero		1


	//   ....[89]....
        /*11a4*/ 	.word	0x0001bf40
        /*11a8*/ 	.word	0x00000000
        /*11ac*/ 	.word	0x00022840
        /*11b0*/ 	.short	0x010a
        /*11b2*/ 	.byte	0x3f
	.zero		1


	//   ....[90]....
        /*11b4*/ 	.word	0x0001ca40
        /*11b8*/ 	.word	0x00000002
        /*11bc*/ 	.word	0x00022820
        /*11c0*/ 	.short	0x010a
        /*11c2*/ 	.byte	0x3f
	.zero		1


	//   ....[91]....
        /*11c4*/ 	.word	0x0001ca90
        /*11c8*/ 	.word	0x00000002
        /*11cc*/ 	.word	0x00022860
        /*11d0*/ 	.short	0x010a
        /*11d2*/ 	.byte	0x3f
	.zero		1


	//   ....[92]....
        /*11d4*/ 	.word	0x0001cae0
        /*11d8*/ 	.word	0x00000002
        /*11dc*/ 	.word	0x00022840
        /*11e0*/ 	.short	0x010a
        /*11e2*/ 	.byte	0x3f
	.zero		1


	//   ....[93]....
        /*11e4*/ 	.word	0x0001cb30
        /*11e8*/ 	.word	0x00000002
        /*11ec*/ 	.word	0x00022860
        /*11f0*/ 	.short	0x010a
        /*11f2*/ 	.byte	0x3f
	.zero		1


	//   ....[94]....
        /*11f4*/ 	.word	0x0001cb80
        /*11f8*/ 	.word	0x00000003
        /*11fc*/ 	.word	0x00022840
        /*1200*/ 	.short	0x010a
        /*1202*/ 	.byte	0x3f
	.zero		1


	//   ....[95]....
        /*1204*/ 	.word	0x0001cbd0
        /*1208*/ 	.word	0x00000003
        /*120c*/ 	.word	0x00022860
        /*1210*/ 	.short	0x010a
        /*1212*/ 	.byte	0x3f
	.zero		1


	//   ....[96]....
        /*1214*/ 	.word	0x0001cc20
        /*1218*/ 	.word	0x00000003
        /*121c*/ 	.word	0x00022840
        /*1220*/ 	.short	0x010a
        /*1222*/ 	.byte	0x3f
	.zero		1


	//   ....[97]....
        /*1224*/ 	.word	0x0001cc70
        /*1228*/ 	.word	0x00000003
        /*122c*/ 	.word	0x00022860
        /*1230*/ 	.short	0x010a
        /*1232*/ 	.byte	0x3f
	.zero		1


	//   ....[98]....
        /*1234*/ 	.word	0x0001d670
        /*1238*/ 	.word	0x00000000
        /*123c*/ 	.word	0x00022820
        /*1240*/ 	.short	0x010a
        /*1242*/ 	.byte	0x3f
	.zero		1


	//   ....[99]....
        /*1244*/ 	.word	0x0001d810
        /*1248*/ 	.word	0x00000006
        /*124c*/ 	.word	0x00000000
        /*1250*/ 	.short	0x010a
        /*1252*/ 	.byte	0x3f
	.zero		1


	//   ....[100]....
        /*1254*/ 	.word	0x0001d860
        /*1258*/ 	.word	0x00000007
        /*125c*/ 	.word	0x00000000
        /*1260*/ 	.short	0x010a
        /*1262*/ 	.byte	0x3f
	.zero		1


	//   ....[101]....
        /*1264*/ 	.word	0x0001d8b0
        /*1268*/ 	.word	0x00000004
        /*126c*/ 	.word	0x00000000
        /*1270*/ 	.short	0x010a
        /*1272*/ 	.byte	0x3f
	.zero		1


	//----- nvinfo : EIATTR_NUM_MBARRIERS
	.align		4
.L_1595:
        /*1274*/ 	.byte	0x03, 0x38
        /*1276*/ 	.short	0x0016


	//----- nvinfo : EIATTR_EXIT_INSTR_OFFSETS
	.align		4
        /*1278*/ 	.byte	0x04, 0x1c
        /*127a*/ 	.short	(.L_1597 - .L_1596)


	//   ....[0]....
.L_1596:
        /*127c*/ 	.word	0x0001a8f0


	//----- nvinfo : EIATTR_MAX_THREADS
	.align		4
.L_1597:
        /*1280*/ 	.byte	0x04, 0x05
        /*1282*/ 	.short	(.L_1599 - .L_1598)
.L_1598:
        /*1284*/ 	.word	0x00000180
        /*1288*/ 	.word	0x00000001
        /*128c*/ 	.word	0x00000001


	//----- nvinfo : EIATTR_CRS_STACK_SIZE
	.align		4
.L_1599:
        /*1290*/ 	.byte	0x04, 0x1e
        /*1292*/ 	.short	(.L_1601 - .L_1600)
.L_1600:
        /*1294*/ 	.word	0x00000000


	//----- nvinfo : EIATTR_CBANK_PARAM_SIZE
	.align		4
.L_1601:
        /*1298*/ 	.byte	0x03, 0x19
        /*129a*/ 	.short	0x0af0


	//----- nvinfo : EIATTR_PARAM_CBANK
	.align		4
        /*129c*/ 	.byte	0x04, 0x0a
        /*129e*/ 	.short	(.L_1603 - .L_1602)
	.align		4
.L_1602:
        /*12a0*/ 	.word	index@(.nv.constant0._ZN7cutlass13device_kernelIN5flash11enable_sm90INS1_16FlashAttnFwdSm90INS1_25CollectiveMainloopFwdSm90ILi2EN4cute5tupleIJNS5_1CILi1EEES8_S8_EEENS6_IJNS7_ILi128EEENS7_ILi96EEENS7_ILi64EEEEEELi256ENS_10bfloat16_tEfNS_4arch4Sm90ELb1ELb0ELb0ELb1ELb0ELb1ELb0ELb1ELb0ELb1ELb0ELb0EEENS1_21CollectiveEpilogueFwdINS6_IJSA_NS7_ILi256EEESB_EEES9_SE_SG_Li256ELb1ELb1ELb0ELb0EEENS1_36VarlenDynamicPersistentTileSchedulerILi128ELi96ELi256ELi128ELb0ELb1ELb1ELb1ELb1ELb1EEEEEEEEEvNT_6ParamsE)
        /*12a4*/ 	.short	0x0210
        /*12a6*/ 	.short	0x0af0


	//----- nvinfo : EIATTR_SW_WAR
	.align		4
.L_1603:
        /*12a8*/ 	.byte	0x04, 0x36
        /*12aa*/ 	.short	(.L_1605 - .L_1604)
.L_1604:
        /*12ac*/ 	.word	0x00000008
.L_1605:


//--------------------- .nv.info._ZN7cutlass13device_kernelIN5flash11enable_sm90INS1_16FlashAttnFwdSm90INS1_25CollectiveMainloopFwdSm90ILi2EN4cute5tupleIJNS5_1CILi1EEES8_S8_EEENS6_IJNS7_ILi128EEENS7_ILi96EEENS7_ILi64EEEEEELi256ENS_10bfloat16_tEfNS_4arch4Sm90ELb1ELb0ELb0ELb1ELb0ELb0ELb1ELb1ELb0ELb1ELb0ELb0EEENS1_21CollectiveEpilogueFwdINS6_IJSA_NS7_ILi256EEESB_EEES9_SE_SG_Li256ELb1ELb1ELb0ELb0EEENS1_36VarlenDynamicPersistentTileSchedulerILi128ELi96ELi256ELi128ELb0ELb1ELb1ELb1ELb1ELb1EEEEEEEEEvNT_6ParamsE --------------------------
	.section	.nv.info._ZN7cutlass13device_kernelIN5flash11enable_sm90INS1_16FlashAttnFwdSm90INS1_25CollectiveMainloopFwdSm90ILi2EN4cute5tupleIJNS5_1CILi1EEES8_S8_EEENS6_IJNS7_ILi128EEENS7_ILi96EEENS7_ILi64EEEEEELi256ENS_10bfloat16_tEfNS_4arch4Sm90ELb1ELb0ELb0ELb1ELb0ELb0ELb1ELb1ELb0ELb1ELb0ELb0EEENS1_21CollectiveEpilogueFwdINS6_IJSA_NS7_ILi256EEESB_EEES9_SE_SG_Li256ELb1ELb1ELb0ELb0EEENS1_36VarlenDynamicPersistentTileSchedulerILi128ELi96ELi256ELi128ELb0ELb1ELb1ELb1ELb1ELb1EEEEEEEEEvNT_6ParamsE,"",@"SHT_CUDA_INFO"
	.sectionflags	@""
	.align	4


	//----- nvinfo : EIATTR_CUDA_API_VERSION
	.align		4
        /*0000*/ 	.byte	0x04, 0x37
        /*0002*/ 	.short	(.L_1607 - .L_1606)
.L_1606:
        /*0004*/ 	.word	0x00000082


	//----- nvinfo : EIATTR_KPARAM_INFO
	.align		4
.L_1607:
        /*0008*/ 	.byte	0x04, 0x17
        /*000a*/ 	.short	(.L_1609 - .L_1608)
.L_1608:
        /*000c*/ 	.word	0x00000000
        /*0010*/ 	.short	0x0000
        /*0012*/ 	.short	0x0070
        /*0014*/ 	.byte	0x00, 0xf0, 0x01, 0x2e


	//----- nvinfo : EIATTR_SPARSE_MMA_MASK
	.align		4
.L_1609:
        /*0018*/ 	.byte	0x03, 0x50
        /*001a*/ 	.short	0x0000


	//----- nvinfo : EIATTR_MAXREG_COUNT
	.align		4
        /*001c*/ 	.byte	0x03, 0x1b
        /*001e*/ 	.short	0x00a8


	//----- nvinfo : EIATTR_NUM_BARRIERS
	.align		4
        /*0020*/ 	.byte	0x02, 0x4c
        /*0022*/ 	.byte	0x10
	.zero		1


	//----- nvinfo : EIATTR_EXTERNS
	.align		4
        /*0024*/ 	.byte	0x04, 0x0f
        /*0026*/ 	.short	(.L_1611 - .L_1610)


	//   ....[0]....
	.align		4
.L_1610:
        /*0028*/ 	.word	index@(__assertfail)


	//----- nvinfo : EIATTR_ANNOTATIONS
	.align		4
.L_1611:
        /*002c*/ 	.byte	0x04, 0x55
        /*002e*/ 	.short	(.L_1613 - .L_1612)


	//   ....[0]....
.L_1612:
        /* <DEDUP_REMOVED lines=97> */


	//----- nvinfo : EIATTR_MERCURY_ISA_VERSION
	.align		4
.L_1613:
        /*0630*/ 	.byte	0x03, 0x5f
        /*0632*/ 	.short	0x0101


	//----- nvinfo : EIATTR_UNUSED_LOAD_BYTE_OFFSET
	.align		4
        /*0634*/ 	.byte	0x04, 0x44
        /*0636*/ 	.short	(.L_1615 - .L_1614)


	//   ....[0]....
.L_1614:
        /*0638*/ 	.word	0x00000a80
        /*063c*/ 	.word	0x0000fff0


	//   ....[1]....
        /*0640*/ 	.word	0x00009a20
        /*0644*/ 	.word	0x0000fff0


	//----- nvinfo : EIATTR_INT_WARP_WIDE_INSTR_OFFSETS
	.align		4
.L_1615:
        /*0648*/ 	.byte	0x04, 0x31
        /*064a*/ 	.short	(.L_1617 - .L_1616)


	//   ....[0]....
.L_1616:
        /*064c*/ 	.word	0x00000130


	//   ....[1]....
        /*0650*/ 	.word	0x00000170


	//   ....[2]....
        /*0654*/ 	.word	0x000001e0


	//   ....[3]....
        /*0658*/ 	.word	0x000001f0


	//   ....[4]....
        /*065c*/ 	.word	0x0000dbf0


	//   ....[5]....
        /*0660*/ 	.word	0x0000dc80


	//   ....[6]....
        /*0664*/ 	.word	0x00012830


	//   ....[7]....
        /*0668*/ 	.word	0x000128c0


	//----- nvinfo : EIATTR_COOP_GROUP_MASK_REGIDS
	.align		4
.L_1617:
        /*066c*/ 	.byte	0x04, 0x29
        /*066e*/ 	.short	(.L_1619 - .L_1618)


	//   ....[0]....
.L_1618:
        /*0670*/ 	.word	0xffffffff


	//   ....[1]....
        /*0674*/ 	.word	0xffffffff


	//   ....[2]....
        /*0678*/ 	.word	0xffffffff


	//   ....[3]....
        /*067c*/ 	.word	0xffffffff


	//   ....[4]....
        /*0680*/ 	.word	0xffffffff


	//   ....[5]....
        /*0684*/ 	.word	0xffffffff


	//   ....[6]....
        /*0688*/ 	.word	0xffffffff


	//   ....[7]....
        /*068c*/ 	.word	0xffffffff


	//   ....[8]....
        /*0690*/ 	.word	0xffffffff


	//   ....[9]....
        /*0694*/ 	.word	0xffffffff


	//   ....[10]....
        /*0698*/ 	.word	0xffffffff


	//   ....[11]....
        /*069c*/ 	.word	0xffffffff


	//   ....[12]....
        /*06a0*/ 	.word	0xffffffff


	//   ....[13]....
        /*06a4*/ 	.word	0xffffffff


	//   ....[14]....
        /*06a8*/ 	.word	0xffffffff


	//   ....[15]....
        /*06ac*/ 	.word	0xffffffff


	//   ....[16]....
        /*06b0*/ 	.word	0xffffffff


	//   ....[17]....
        /*06b4*/ 	.word	0xffffffff


	//   ....[18]....
        /*06b8*/ 	.word	0xffffffff


	//   ....[19]....
        /*06bc*/ 	.word	0xffffffff


	//   ....[20]....
        /*06c0*/ 	.word	0xffffffff


	//   ....[21]....
        /*06c4*/ 	.word	0xffffffff


	//   ....[22]....
        /*06c8*/ 	.word	0xffffffff


	//   ....[23]....
        /*06cc*/ 	.word	0xffffffff


	//   ....[24]....
        /*06d0*/ 	.word	0xffffffff


	//   ....[25]....
        /*06d4*/ 	.word	0xffffffff


	//   ....[26]....
        /*06d8*/ 	.word	0xffffffff


	//   ....[27]....
        /*06dc*/ 	.word	0xffffffff


	//   ....[28]....
        /*06e0*/ 	.word	0xffffffff


	//   ....[29]....
        /*06e4*/ 	.word	0xffffffff


	//   ....[30]....
        /*06e8*/ 	.word	0xffffffff


	//   ....[31]....
        /*06ec*/ 	.word	0xffffffff


	//   ....[32]....
        /*06f0*/ 	.word	0xffffffff


	//   ....[33]....
        /*06f4*/ 	.word	0xffffffff


	//   ....[34]....
        /*06f8*/ 	.word	0xffffffff


	//   ....[35]....
        /*06fc*/ 	.word	0xffffffff


	//   ....[36]....
        /*0700*/ 	.word	0xffffffff


	//   ....[37]....
        /*0704*/ 	.word	0xffffffff


	//   ....[38]....
        /*0708*/ 	.word	0xffffffff


	//   ....[39]....
        /*070c*/ 	.word	0xffffffff


	//   ....[40]....
        /*0710*/ 	.word	0xffffffff


	//   ....[41]....
        /*0714*/ 	.word	0xffffffff


	//   ....[42]....
        /*0718*/ 	.word	0xffffffff


	//   ....[43]....
        /*071c*/ 	.word	0xffffffff


	//   ....[44]....
        /*0720*/ 	.word	0xffffffff


	//   ....[45]....
        /*0724*/ 	.word	0xffffffff


	//   ....[46]....
        /*0728*/ 	.word	0xffffffff


	//   ....[47]....
        /*072c*/ 	.word	0xffffffff


	//   ....[48]....
        /*0730*/ 	.word	0xffffffff


	//   ....[49]....
        /*0734*/ 	.word	0xffffffff


	//   ....[50]....
        /*0738*/ 	.word	0xffffffff


	//   ....[51]....
        /*073c*/ 	.word	0xffffffff


	//   ....[52]....
        /*0740*/ 	.word	0xffffffff


	//   ....[53]....
        /*0744*/ 	.word	0xffffffff


	//   ....[54]....
        /*0748*/ 	.word	0xffffffff


	//   ....[55]....
        /*074c*/ 	.word	0xffffffff


	//   ....[56]....
        /*0750*/ 	.word	0xffffffff


	//   ....[57]....
        /*0754*/ 	.word	0xffffffff


	//   ....[58]....
        /*0758*/ 	.word	0xffffffff


	//   ....[59]....
        /*075c*/ 	.word	0xffffffff


	//   ....[60]....
        /*0760*/ 	.word	0xffffffff


	//   ....[61]....
        /*0764*/ 	.word	0xffffffff


	//   ....[62]....
        /*0768*/ 	.word	0xffffffff


	//   ....[63]....
        /*076c*/ 	.word	0xffffffff


	//   ....[64]....
        /*0770*/ 	.word	0xffffffff


	//   ....[65]....
        /*0774*/ 	.word	0xffffffff


	//   ....[66]....
        /*0778*/ 	.word	0xffffffff


	//   ....[67]....
        /*077c*/ 	.word	0xffffffff


	//   ....[68]....
        /*0780*/ 	.word	0xffffffff


	//   ....[69]....
        /*0784*/ 	.word	0xffffffff


	//   ....[70]....
        /*0788*/ 	.word	0xffffffff


	//   ....[71]....
        /*078c*/ 	.word	0xffffffff


	//   ....[72]....
        /*0790*/ 	.word	0xffffffff


	//   ....[73]....
        /*0794*/ 	.word	0xffffffff


	//   ....[74]....
        /*0798*/ 	.word	0xffffffff


	//   ....[75]....
        /*079c*/ 	.word	0xffffffff


	//   ....[76]....
        /*07a0*/ 	.word	0xffffffff


	//   ....[77]....
        /*07a4*/ 	.word	0xffffffff


	//   ....[78]....
        /*07a8*/ 	.word	0xffffffff


	//   ....[79]....
        /*07ac*/ 	.word	0xffffffff


	//   ....[80]....
        /*07b0*/ 	.word	0xffffffff


	//   ....[81]....
        /*07b4*/ 	.word	0xffffffff


	//   ....[82]....
        /*07b8*/ 	.word	0xffffffff


	//   ....[83]....
        /*07bc*/ 	.word	0xffffffff


	//   ....[84]....
        /*07c0*/ 	.word	0xffffffff


	//   ....[85]....
        /*07c4*/ 	.word	0xffffffff


	//   ....[86]....
        /*07c8*/ 	.word	0xffffffff


	//   ....[87]....
        /*07cc*/ 	.word	0xffffffff


	//   ....[88]....
        /*07d0*/ 	.word	0xffffffff


	//   ....[89]....
        /*07d4*/ 	.word	0xffffffff


	//   ....[90]....
        /*07d8*/ 	.word	0xffffffff


	//   ....[91]....
        /*07dc*/ 	.word	0xffffffff


	//   ....[92]....
        /*07e0*/ 	.word	0xffffffff


	//   ....[93]....
        /*07e4*/ 	.word	0xffffffff


	//   ....[94]....
        /*07e8*/ 	.word	0xffffffff


	//   ....[95]....
        /*07ec*/ 	.word	0xffffffff


	//   ....[96]....
        /*07f0*/ 	.word	0xffffffff


	//   ....[97]....
        /*07f4*/ 	.word	0xffffffff


	//   ....[98]....
        /*07f8*/ 	.word	0xffffffff


	//   ....[99]....
        /*07fc*/ 	.word	0xffffffff


	//   ....[100]....
        /*0800*/ 	.word	0xffffffff


	//   ....[101]....
        /*0804*/ 	.word	0xffffffff


	//   ....[102]....
        /*0808*/ 	.word	0xffffffff


	//   ....[103]....
        /*080c*/ 	.word	0xffffffff


	//   ....[104]....
        /*0810*/ 	.word	0xffffffff


	//   ....[105]....
        /*0814*/ 	.word	0xffffffff


	//   ....[106]....
        /*0818*/ 	.word	0xffffffff


	//   ....[107]....
        /*081c*/ 	.word	0xffffffff


	//   ....[108]....
        /*0820*/ 	.word	0xffffffff


	//   ....[109]....
        /*0824*/ 	.word	0xffffffff


	//   ....[110]....
        /*0828*/ 	.word	0xffffffff


	//   ....[111]....
        /*082c*/ 	.word	0xffffffff


	//   ....[112]....
        /*0830*/ 	.word	0xffffffff


	//   ....[113]....
        /*0834*/ 	.word	0xffffffff


	//   ....[114]....
        /*0838*/ 	.word	0xffffffff


	//   ....[115]....
        /*083c*/ 	.word	0x0500000f


	//   ....[116]....
        /*0840*/ 	.word	0x0500000f


	//   ....[117]....
        /*0844*/ 	.word	0x0500000f


	//   ....[118]....
        /*0848*/ 	.word	0x0500000f


	//   ....[119]....
        /*084c*/ 	.word	0x0500000f


	//   ....[120]....
        /*0850*/ 	.word	0x0500000f


	//   ....[121]....
        /*0854*/ 	.word	0x0500000f


	//   ....[122]....
        /*0858*/ 	.word	0x0500000f


	//   ....[123]....
        /*085c*/ 	.word	0x0500000f


	//   ....[124]....
        /*0860*/ 	.word	0x0500000f


	//   ....[125]....
        /*0864*/ 	.word	0x0500000f


	//   ....[126]....
        /*0868*/ 	.word	0x0500000f


	//   ....[127]....
        /*086c*/ 	.word	0x0500000f


	//   ....[128]....
        /*0870*/ 	.word	0x0500000f


	//   ....[129]....
        /*0874*/ 	.word	0x0500000f


	//   ....[130]....
        /*0878*/ 	.word	0x0500000f


	//   ....[131]....
        /*087c*/ 	.word	0x0500000f


	//   ....[132]....
        /*0880*/ 	.word	0x0500000f


	//   ....[133]....
        /*0884*/ 	.word	0x0500000f


	//   ....[134]....
        /*0888*/ 	.word	0x0500000f


	//   ....[135]....
        /*088c*/ 	.word	0x0500000f


	//   ....[136]....
        /*0890*/ 	.word	0x0500000f


	//   ....[137]....
        /*0894*/ 	.word	0x0500000f


	//   ....[138]....
        /*0898*/ 	.word	0x0500000f


	//   ....[139]....
        /*089c*/ 	.word	0x0500000f


	//   ....[140]....
        /*08a0*/ 	.word	0x0500000f


	//   ....[141]....
        /*08a4*/ 	.word	0x0500000f


	//   ....[142]....
        /*08a8*/ 	.word	0x0500000f


	//   ....[143]....
        /*08ac*/ 	.word	0x0500000f


	//   ....[144]....
        /*08b0*/ 	.word	0x0500000f


	//   ....[145]....
        /*08b4*/ 	.word	0x0500000f


	//   ....[146]....
        /*08b8*/ 	.word	0x0500000f


	//   ....[147]....
        /*08bc*/ 	.word	0x0500000f


	//   ....[148]....
        /*08c0*/ 	.word	0x0500000f


	//   ....[149]....
        /*08c4*/ 	.word	0x0500000f


	//   ....[150]....
        /*08c8*/ 	.word	0x0500000f


	//   ....[151]....
        /*08cc*/ 	.word	0x0500000f


	//   ....[152]....
        /*08d0*/ 	.word	0x0500000f


	//   ....[153]....
        /*08d4*/ 	.word	0x0500000f


	//   ....[154]....
        /*08d8*/ 	.word	0x0500000f


	//   ....[155]....
        /*08dc*/ 	.word	0x0500000f


	//   ....[156]....
        /*08e0*/ 	.word	0x0500000f


	//   ....[157]....
        /*08e4*/ 	.word	0x0500000f


	//   ....[158]....
        /*08e8*/ 	.word	0x0500000f


	//   ....[159]....
        /*08ec*/ 	.word	0x0500000f


	//   ....[160]....
        /*08f0*/ 	.word	0x0500000f


	//   ....[161]....
        /*08f4*/ 	.word	0x0500000f


	//   ....[162]....
        /*08f8*/ 	.word	0x0500000f


	//   ....[163]....
        /*08fc*/ 	.word	0x0500000f


	//   ....[164]....
        /*0900*/ 	.word	0x0500000f


	//   ....[165]....
        /*0904*/ 	.word	0x0500000f


	//----- nvinfo : EIATTR_COOP_GROUP_INSTR_OFFSETS
	.align		4
.L_1619:
        /*0908*/ 	.byte	0x04, 0x28
        /*090a*/ 	.short	(.L_1621 - .L_1620)


	//   ....[0]....
.L_1620:
        /*090c*/ 	.word	0x00000070


	//   ....[1]....
        /*0910*/ 	.word	0x00000140


	//   ....[2]....
        /*0914*/ 	.word	0x00000190


	//   ....[3]....
        /*0918*/ 	.word	0x000003e0


	//   ....[4]....
        /*091c*/ 	.word	0x00000540


	//   ....[5]....
        /*0920*/ 	.word	0x00000660


	//   ....[6]....
        /*0924*/ 	.word	0x000007c0


	//   ....[7]....
        /*0928*/ 	.word	0x00001930


	//   ....[8]....
        /*092c*/ 	.word	0x000025a0


	//   ....[9]....
        /*0930*/ 	.word	0x000025e0


	//   ....[10]....
        /*0934*/ 	.word	0x000033c0


	//   ....[11]....
        /*0938*/ 	.word	0x000033e0


	//   ....[12]....
        /*093c*/ 	.word	0x00003400


	//   ....[13]....
        /*0940*/ 	.word	0x00003420


	//   ....[14]....
        /*0944*/ 	.word	0x00004880


	//   ....[15]....
        /*0948*/ 	.word	0x000048a0


	//   ....[16]....
        /*094c*/ 	.word	0x000055b0


	//   ....[17]....
        /*0950*/ 	.word	0x000055d0


	//   ....[18]....
        /*0954*/ 	.word	0x000055f0


	//   ....[19]....
        /*0958*/ 	.word	0x00005610


	//   ....[20]....
        /*095c*/ 	.word	0x00007920


	//   ....[21]....
        /*0960*/ 	.word	0x00007980


	//   ....[22]....
        /*0964*/ 	.word	0x000079a0


	//   ....[23]....
        /*0968*/ 	.word	0x000079c0


	//   ....[24]....
        /*096c*/ 	.word	0x00008f80


	//   ....[25]....
        /*0970*/ 	.word	0x00008fc0


	//   ....[26]....
        /*0974*/ 	.word	0x00009070


	//   ....[27]....
        /*0978*/ 	.word	0x000090d0


	//   ....[28]....
        /*097c*/ 	.word	0x0000ab50


	//   ....[29]....
        /*0980*/ 	.word	0x0000ab80


	//   ....[30]....
        /*0984*/ 	.word	0x0000abc0


	//   ....[31]....
        /*0988*/ 	.word	0x0000abf0


	//   ....[32]....
        /*098c*/ 	.word	0x0000b440


	//   ....[33]....
        /*0990*/ 	.word	0x0000b460


	//   ....[34]....
        /*0994*/ 	.word	0x0000b5b0


	//   ....[35]....
        /*0998*/ 	.word	0x0000b5d0


	//   ....[36]....
        /*099c*/ 	.word	0x0000b710


	//   ....[37]....
        /*09a0*/ 	.word	0x0000b730


	//   ....[38]....
        /*09a4*/ 	.word	0x0000b880


	//   ....[39]....
        /*09a8*/ 	.word	0x0000b8a0


	//   ....[40]....
        /*09ac*/ 	.word	0x0000c250


	//   ....[41]....
        /*09b0*/ 	.word	0x0000c280


	//   ....[42]....
        /*09b4*/ 	.word	0x0000c3d0


	//   ....[43]....
        /*09b8*/ 	.word	0x0000c3f0


	//   ....[44]....
        /*09bc*/ 	.word	0x0000c530


	//   ....[45]....
        /*09c0*/ 	.word	0x0000c550


	//   ....[46]....
        /*09c4*/ 	.word	0x0000c6a0


	//   ....[47]....
        /*09c8*/ 	.word	0x0000c6c0


	//   ....[48]....
        /*09cc*/ 	.word	0x0000c890


	//   ....[49]....
        /*09d0*/ 	.word	0x0000ca70


	//   ....[50]....
        /*09d4*/ 	.word	0x0000caa0


	//   ....[51]....
        /*09d8*/ 	.word	0x0000cad0


	//   ....[52]....
        /*09dc*/ 	.word	0x0000cb00


	//   ....[53]....
        /*09e0*/ 	.word	0x0000cb30


	//   ....[54]....
        /*09e4*/ 	.word	0x0000cb60


	//   ....[55]....
        /*09e8*/ 	.word	0x0000ccd0


	//   ....[56]....
        /*09ec*/ 	.word	0x0000cd00


	//   ....[57]....
        /*09f0*/ 	.word	0x0000cd30


	//   ....[58]....
        /*09f4*/ 	.word	0x0000cd60


	//   ....[59]....
        /*09f8*/ 	.word	0x0000cd90


	//   ....[60]....
        /*09fc*/ 	.word	0x0000cdc0


	//   ....[61]....
        /*0a00*/ 	.word	0x0000ce60


	//   ....[62]....
        /*0a04*/ 	.word	0x0000cec0


	//   ....[63]....
        /*0a08*/ 	.word	0x0000cf50


	//   ....[64]....
        /*0a0c*/ 	.word	0x0000e1f0


	//   ....[65]....
        /*0a10*/ 	.word	0x0000ed80


	//   ....[66]....
        /*0a14*/ 	.word	0x0000eda0


	//   ....[67]....
        /*0a18*/ 	.word	0x0000edd0


	//   ....[68]....
        /*0a1c*/ 	.word	0x0000edf0


	//   ....[69]....
        /*0a20*/ 	.word	0x0000eea0


	//   ....[70]....
        /*0a24*/ 	.word	0x0000ef30


	//   ....[71]....
        /*0a28*/ 	.word	0x0000ef60


	//   ....[72]....
        /*0a2c*/ 	.word	0x0000efe0


	//   ....[73]....
        /*0a30*/ 	.word	0x0000f010


	//   ....[74]....
        /*0a34*/ 	.word	0x0000f090


	//   ....[75]....
        /*0a38*/ 	.word	0x0000f0c0


	//   ....[76]....
        /*0a3c*/ 	.word	0x0000f140


	//   ....[77]....
        /*0a40*/ 	.word	0x0000f170


	//   ....[78]....
        /*0a44*/ 	.word	0x0000f190


	//   ....[79]....
        /*0a48*/ 	.word	0x0000f1e0


	//   ....[80]....
        /*0a4c*/ 	.word	0x0000f1f0


	//   ....[81]....
        /*0a50*/ 	.word	0x0000f950


	//   ....[82]....
        /*0a54*/ 	.word	0x0000f9b0


	//   ....[83]....
        /*0a58*/ 	.word	0x0000fa60


	//   ....[84]....
        /*0a5c*/ 	.word	0x0000fa70


	//   ....[85]....
        /*0a60*/ 	.word	0x0000fb00


	//   ....[86]....
        /*0a64*/ 	.word	0x0000fb10


	//   ....[87]....
        /*0a68*/ 	.word	0x0000fba0


	//   ....[88]....
        /*0a6c*/ 	.word	0x0000fbb0


	//   ....[89]....
        /*0a70*/ 	.word	0x0000fc20


	//   ....[90]....
        /*0a74*/ 	.word	0x0000fc30


	//   ....[91]....
        /*0a78*/ 	.word	0x0000fcb0


	//   ....[92]....
        /*0a7c*/ 	.word	0x0000fcc0


	//   ....[93]....
        /*0a80*/ 	.word	0x0000fd40


	//   ....[94]....
        /*0a84*/ 	.word	0x0000fd50


	//   ....[95]....
        /*0a88*/ 	.word	0x0000fdd0


	//   ....[96]....
        /*0a8c*/ 	.word	0x0000fde0


	//   ....[97]....
        /*0a90*/ 	.word	0x00012ac0


	//   ....[98]....
        /*0a94*/ 	.word	0x00012b20


	//   ....[99]....
        /*0a98*/ 	.word	0x00012b50


	//   ....[100]....
        /*0a9c*/ 	.word	0x00012b60


	//   ....[101]....
        /*0aa0*/ 	.word	0x00012b90


	//   ....[102]....
        /*0aa4*/ 	.word	0x00012bc0


	//   ....[103]....
        /*0aa8*/ 	.word	0x00012bf0


	//   ....[104]....
        /*0aac*/ 	.word	0x00012c20


	//   ....[105]....
        /*0ab0*/ 	.word	0x00012da0


	//   ....[106]....
        /*0ab4*/ 	.word	0x00012dd0


	//   ....[107]....
        /*0ab8*/ 	.word	0x00012e00


	//   ....[108]....
        /*0abc*/ 	.word	0x00012e30


	//   ....[109]....
        /*0ac0*/ 	.word	0x00012e60


	//   ....[110]....
        /*0ac4*/ 	.word	0x00012e90


	//   ....[111]....
        /*0ac8*/ 	.word	0x00012f50


	//   ....[112]....
        /*0acc*/ 	.word	0x00012f70


	//   ....[113]....
        /*0ad0*/ 	.word	0x00012fe0


	//   ....[114]....
        /*0ad4*/ 	.word	0x000136b0


	//   ....[115]....
        /*0ad8*/ 	.word	0x00013cd0


	//   ....[116]....
        /*0adc*/ 	.word	0x00013e50


	//   ....[117]....
        /*0ae0*/ 	.word	0x00013ec0


	//   ....[118]....
        /*0ae4*/ 	.word	0x00013f20


	//   ....[119]....
        /*0ae8*/ 	.word	0x00013f80


	//   ....[120]....
        /*0aec*/ 	.word	0x00014050


	//   ....[121]....
        /*0af0*/ 	.word	0x00014110


	//   ....[122]....
        /*0af4*/ 	.word	0x00014220


	//   ....[123]....
        /*0af8*/ 	.word	0x000142c0


	//   ....[124]....
        /*0afc*/ 	.word	0x00014390


	//   ....[125]....
        /*0b00*/ 	.word	0x00014430


	//   ....[126]....
        /*0b04*/ 	.word	0x00014500


	//   ....[127]....
        /*0b08*/ 	.word	0x000145a0


	//   ....[128]....
        /*0b0c*/ 	.word	0x00014670


	//   ....[129]....
        /*0b10*/ 	.word	0x00014710


	//   ....[130]....
        /*0b14*/ 	.word	0x000147c0


	//   ....[131]....
        /*0b18*/ 	.word	0x00014860


	//   ....[132]....
        /*0b1c*/ 	.word	0x00014af0


	//   ....[133]....
        /*0b20*/ 	.word	0x00014bc0


	//   ....[134]....
        /*0b24*/ 	.word	0x00014ca0


	//   ....[135]....
        /*0b28*/ 	.word	0x00014d10


	//   ....[136]....
        /*0b2c*/ 	.word	0x00014e20


	//   ....[137]....
        /*0b30*/ 	.word	0x00014ee0


	//   ....[138]....
        /*0b34*/ 	.word	0x00014fa0


	//   ....[139]....
        /*0b38*/ 	.word	0x00015060


	//   ....[140]....
        /*0b3c*/ 	.word	0x00015120


	//   ....[141]....
        /*0b40*/ 	.word	0x000151e0


	//   ....[142]....
        /*0b44*/ 	.word	0x000152a0


	//   ....[143]....
        /*0b48*/ 	.word	0x00015350


	//   ....[144]....
        /*0b4c*/ 	.word	0x00015450


	//   ....[145]....
        /*0b50*/ 	.word	0x000154a0


	//   ....[146]....
        /*0b54*/ 	.word	0x00015500


	//   ....[147]....
        /*0b58*/ 	.word	0x000155e0


	//   ....[148]....
        /*0b5c*/ 	.word	0x00015910


	//   ....[149]....
        /*0b60*/ 	.word	0x000159b0


	//   ....[150]....
        /*0b64*/ 	.word	0x00015ad0


	//   ....[151]....
        /*0b68*/ 	.word	0x00015b50


	//   ....[152]....
        /*0b6c*/ 	.word	0x00015bd0


	//   ....[153]....
        /*0b70*/ 	.word	0x00015c50


	//   ....[154]....
        /*0b74*/ 	.word	0x00015cd0


	//   ....[155]....
        /*0b78*/ 	.word	0x00015d60


	//   ....[156]....
        /*0b7c*/ 	.word	0x00015e00


	//   ....[157]....
        /*0b80*/ 	.word	0x00015ea0


	//   ....[158]....
        /*0b84*/ 	.word	0x00015f20


	//   ....[159]....
        /*0b88*/ 	.word	0x00015fa0


	//   ....[160]....
        /*0b8c*/ 	.word	0x00016020


	//   ....[161]....
        /*0b90*/ 	.word	0x000160b0


	//   ....[162]....
        /*0b94*/ 	.word	0x00016130


	//   ....[163]....
        /*0b98*/ 	.word	0x000161d0


	//   ....[164]....
        /*0b9c*/ 	.word	0x00016260


	//   ....[165]....
        /*0ba0*/ 	.word	0x00016390


	//----- nvinfo : EIATTR_REG_RECONFIG
	.align		4
.L_1621:
        /*0ba4*/ 	.byte	0x01, 0x54
	.zero		2


	//----- nvinfo : EIATTR_SYSCALL_OFFSETS
	.align		4
        /*0ba8*/ 	.byte	0x04, 0x46
        /*0baa*/ 	.short	(.L_1623 - .L_1622)


	//   ....[0]....
.L_1622:
        /*0bac*/ 	.word	0x00001b90


	//   ....[1]....
        /*0bb0*/ 	.word	0x0000ddf0


	//   ....[2]....
        /*0bb4*/ 	.word	0x0000df50


	//   ....[3]....
        /*0bb8*/ 	.word	0x0000e050


	//   ....[4]....
        /*0bbc*/ 	.word	0x0000e960


	//   ....[5]....
        /*0bc0*/ 	.word	0x0000f570


	//----- nvinfo : EIATTR_MBARRIER_INSTR_OFFSETS
	.align		4
.L_1623:
        /*0bc4*/ 	.byte	0x04, 0x39
        /*0bc6*/ 	.short	(.L_1625 - .L_1624)


	//   ....[0]....
.L_1624:
        /*0bc8*/ 	.word	0x00000280
        /*0bcc*/ 	.word	0x000000ff
        /*0bd0*/ 	.word	0x00032400
        /*0bd4*/ 	.short	0x0100
        /*0bd6*/ 	.byte	0x08
	.zero		1


	//   ....[1]....
        /*0bd8*/ 	.word	0x00000290
        /*0bdc*/ 	.word	0x000000ff
        /*0be0*/ 	.word	0x00032410
        /*0be4*/ 	.short	0x0100
        /*0be6*/ 	.byte	0x08
	.zero		1


	//   ....[2]....
        /*0be8*/ 	.word	0x000002a0
        /*0bec*/ 	.word	0x000000ff
        /*0bf0*/ 	.word	0x00032420
        /*0bf4*/ 	.short	0x0100
        /*0bf6*/ 	.byte	0x08
	.zero		1


	//   ....[3]....
        /*0bf8*/ 	.word	0x00000390
        /*0bfc*/ 	.word	0x000000ff
        /*0c00*/ 	.word	0x00032430
        /*0c04*/ 	.short	0x0100
        /*0c06*/ 	.byte	0x08
	.zero		1


	//   ....[4]....
        /*0c08*/ 	.word	0x000003a0
        /*0c0c*/ 	.word	0x000000ff
        /*0c10*/ 	.word	0x00032440
        /*0c14*/ 	.short	0x0100
        /*0c16*/ 	.byte	0x08
	.zero		1


	//   ....[5]....
        /*0c18*/ 	.word	0x000003b0
        /*0c1c*/ 	.word	0x000000ff
        /*0c20*/ 	.word	0x00032438
        /*0c24*/ 	.short	0x0100
        /*0c26*/ 	.byte	0x08
	.zero		1


	//   ....[6]....
        /*0c28*/ 	.word	0x000003c0
        /*0c2c*/ 	.word	0x000000ff
        /*0c30*/ 	.word	0x00032448
        /*0c34*/ 	.short	0x0100
        /*0c36*/ 	.byte	0x08
	.zero		1


	//   ....[7]....
        /*0c38*/ 	.word	0x000004f0
        /*0c3c*/ 	.word	0x000000ff
        /*0c40*/ 	.word	0x00032450
        /*0c44*/ 	.short	0x0100
        /*0c46*/ 	.byte	0x08
	.zero		1


	//   ....[8]....
        /*0c48*/ 	.word	0x00000500
        /*0c4c*/ 	.word	0x000000ff
        /*0c50*/ 	.word	0x00032460
        /*0c54*/ 	.short	0x0100
        /*0c56*/ 	.byte	0x08
	.zero		1


	//   ....[9]....
        /*0c58*/ 	.word	0x00000510
        /*0c5c*/ 	.word	0x000000ff
        /*0c60*/ 	.word	0x00032458
        /*0c64*/ 	.short	0x0100
        /*0c66*/ 	.byte	0x08
	.zero		1


	//   ....[10]....
        /*0c68*/ 	.word	0x00000520
        /*0c6c*/ 	.word	0x000000ff
        /*0c70*/ 	.word	0x00032468
        /*0c74*/ 	.short	0x0100
        /*0c76*/ 	.byte	0x08
	.zero		1


	//   ....[11]....
        /*0c78*/ 	.word	0x00000610
        /*0c7c*/ 	.word	0x000000ff
        /*0c80*/ 	.word	0x00032470
        /*0c84*/ 	.short	0x0100
        /*0c86*/ 	.byte	0x06
	.zero		1


	//   ....[12]....
        /*0c88*/ 	.word	0x00000620
        /*0c8c*/ 	.word	0x000000ff
        /*0c90*/ 	.word	0x00032480
        /*0c94*/ 	.short	0x0100
        /*0c96*/ 	.byte	0x06
	.zero		1


	//   ....[13]....
        /*0c98*/ 	.word	0x00000630
        /*0c9c*/ 	.word	0x000000ff
        /*0ca0*/ 	.word	0x00032478
        /*0ca4*/ 	.short	0x0100
        /*0ca6*/ 	.byte	0x06
	.zero		1


	//   ....[14]....
        /*0ca8*/ 	.word	0x00000640
        /*0cac*/ 	.word	0x000000ff
        /*0cb0*/ 	.word	0x00032488
        /*0cb4*/ 	.short	0x0100
        /*0cb6*/ 	.byte	0x06
	.zero		1


	//   ....[15]....
        /*0cb8*/ 	.word	0x00000770
        /*0cbc*/ 	.word	0x000000ff
        /*0cc0*/ 	.word	0x00032490
        /*0cc4*/ 	.short	0x0100
        /*0cc6*/ 	.byte	0x08
	.zero		1


	//   ....[16]....
        /*0cc8*/ 	.word	0x00000780
        /*0ccc*/ 	.word	0x000000ff
        /*0cd0*/ 	.word	0x000324a0
        /*0cd4*/ 	.short	0x0100
        /*0cd6*/ 	.byte	0x08
	.zero		1


	//   ....[17]....
        /*0cd8*/ 	.word	0x00000790
        /*0cdc*/ 	.word	0x000000ff
        /*0ce0*/ 	.word	0x00032498
        /*0ce4*/ 	.short	0x0100
        /*0ce6*/ 	.byte	0x08
	.zero		1


	//   ....[18]....
        /*0ce8*/ 	.word	0x000007a0
        /*0cec*/ 	.word	0x000000ff
        /*0cf0*/ 	.word	0x000324a8
        /*0cf4*/ 	.short	0x0100
        /*0cf6*/ 	.byte	0x08
	.zero		1


	//   ....[19]....
        /*0cf8*/ 	.word	0x000008d0
        /*0cfc*/ 	.word	0x000000ff
        /*0d00*/ 	.word	0x000324b0
        /*0d04*/ 	.short	0x0100
        /*0d06*/ 	.byte	0x08
	.zero		1


	//   ....[20]....
        /*0d08*/ 	.word	0x000008e0
        /*0d0c*/ 	.word	0x000000ff
        /*0d10*/ 	.word	0x000324c0
        /*0d14*/ 	.short	0x0100
        /*0d16*/ 	.byte	0x08
	.zero		1


	//   ....[21]....
        /*0d18*/ 	.word	0x000008f0
        /*0d1c*/ 	.word	0x000000ff
        /*0d20*/ 	.word	0x000324b8
        /*0d24*/ 	.short	0x0100
        /*0d26*/ 	.byte	0x08
	.zero		1


	//   ....[22]....
        /*0d28*/ 	.word	0x00000900
        /*0d2c*/ 	.word	0x000000ff
        /*0d30*/ 	.word	0x000324c8
        /*0d34*/ 	.short	0x0100
        /*0d36*/ 	.byte	0x08
	.zero		1


	//   ....[23]....
        /*0d38*/ 	.word	0x00001c50
        /*0d3c*/ 	.word	0x00000005
        /*0d40*/ 	.word	0x00032400
        /*0d44*/ 	.short	0x010a
        /*0d46*/ 	.byte	0x3f
	.zero		1


	//   ....[24]....
        /*0d48*/ 	.word	0x00001d30
        /*0d4c*/ 	.word	0x00000000
        /*0d50*/ 	.word	0x00032430
        /*0d54*/ 	.short	0x010a
        /*0d56*/ 	.byte	0x3f
	.zero		1


	//   ....[25]....
        /*0d58*/ 	.word	0x00001d70
        /*0d5c*/ 	.word	0x00000000
        /*0d60*/ 	.word	0x00032430
        /*0d64*/ 	.short	0x010a
        /*0d66*/ 	.byte	0x3f
	.zero		1


	//   ....[26]....
        /*0d68*/ 	.word	0x00002070
        /*0d6c*/ 	.word	0x00000005
        /*0d70*/ 	.word	0x00032410
        /*0d74*/ 	.short	0x010a
        /*0d76*/ 	.byte	0x3f
	.zero		1


	//   ....[27]....
        /*0d78*/ 	.word	0x000020b0
        /*0d7c*/ 	.word	0x00000000
        /*0d80*/ 	.word	0x00032450
        /*0d84*/ 	.short	0x010a
        /*0d86*/ 	.byte	0x3f
	.zero		1


	//   ....[28]....
        /*0d88*/ 	.word	0x000020f0
        /*0d8c*/ 	.word	0x00000000
        /*0d90*/ 	.word	0x00032450
        /*0d94*/ 	.short	0x010a
        /*0d96*/ 	.byte	0x3f
	.zero		1


	//   ....[29]....
        /*0d98*/ 	.word	0x00003630
        /*0d9c*/ 	.word	0x00000018
        /*0da0*/ 	.word	0x00000000
        /*0da4*/ 	.short	0x0101
        /*0da6*/ 	.byte	0x3f
	.zero		1


	//   ....[30]....
        /*0da8*/ 	.word	0x00004150
        /*0dac*/ 	.word	0x00000000
        /*0db0*/ 	.word	0x00000000
        /*0db4*/ 	.short	0x0101
        /*0db6*/ 	.byte	0x3f
	.zero		1


	//   ....[31]....
        /*0db8*/ 	.word	0x00004340
        /*0dbc*/ 	.word	0x000000ff
        /*0dc0*/ 	.word	0x00032430
        /*0dc4*/ 	.short	0x010a
        /*0dc6*/ 	.byte	0x04
	.zero		1


	//   ....[32]....
        /*0dc8*/ 	.word	0x00004380
        /*0dcc*/ 	.word	0x000000ff
        /*0dd0*/ 	.word	0x00032430
        /*0dd4*/ 	.short	0x010a
        /*0dd6*/ 	.byte	0x04
	.zero		1


	//   ....[33]....
        /*0dd8*/ 	.word	0x00004590
        /*0ddc*/ 	.word	0x000000ff
        /*0de0*/ 	.word	0x00032450
        /*0de4*/ 	.short	0x010a
        /*0de6*/ 	.byte	0x04
	.zero		1


	//   ....[34]....
        /*0de8*/ 	.word	0x000045d0
        /*0dec*/ 	.word	0x000000ff
        /*0df0*/ 	.word	0x00032450
        /*0df4*/ 	.short	0x010a
        /*0df6*/ 	.byte	0x04
	.zero		1


	//   ....[35]....
        /*0df8*/ 	.word	0x00005870
        /*0dfc*/ 	.word	0x00000099
        /*0e00*/ 	.word	0x00000000
        /*0e04*/ 	.short	0x0101
        /*0e06*/ 	.byte	0x3f
	.zero		1


	//   ....[36]....
        /*0e08*/ 	.word	0x00006c50
        /*0e0c*/ 	.word	0x000000d3
        /*0e10*/ 	.word	0x00000000
        /*0e14*/ 	.short	0x0101
        /*0e16*/ 	.byte	0x3f
	.zero		1


	//   ....[37]....
        /*0e18*/ 	.word	0x00006d80
        /*0e1c*/ 	.word	0x000000ff
        /*0e20*/ 	.word	0x00032430
        /*0e24*/ 	.short	0x010a
        /*0e26*/ 	.byte	0x04
	.zero		1


	//   ....[38]....
        /*0e28*/ 	.word	0x00006dc0
        /*0e2c*/ 	.word	0x000000ff
        /*0e30*/ 	.word	0x00032430
        /*0e34*/ 	.short	0x010a
        /*0e36*/ 	.byte	0x04
	.zero		1


	//   ....[39]....
        /*0e38*/ 	.word	0x00006fd0
        /*0e3c*/ 	.word	0x000000ff
        /*0e40*/ 	.word	0x00032450
        /*0e44*/ 	.short	0x010a
        /*0e46*/ 	.byte	0x04
	.zero		1


	//   ....[40]....
        /*0e48*/ 	.word	0x00007010
        /*0e4c*/ 	.word	0x000000ff
        /*0e50*/ 	.word	0x00032450
        /*0e54*/ 	.short	0x010a
        /*0e56*/ 	.byte	0x04
	.zero		1


	//   ....[41]....
        /*0e58*/ 	.word	0x00007bf0
        /*0e5c*/ 	.word	0x00000098
        /*0e60*/ 	.word	0x00000000
        /*0e64*/ 	.short	0x0101
        /*0e66*/ 	.byte	0x3f
	.zero		1


	//   ....[42]....
        /*0e68*/ 	.word	0x00008f60
        /*0e6c*/ 	.word	0x000000d4
        /*0e70*/ 	.word	0x00000000
        /*0e74*/ 	.short	0x0101
        /*0e76*/ 	.byte	0x3f
	.zero		1


	//   ....[43]....
        /*0e78*/ 	.word	0x0000b430
        /*0e7c*/ 	.word	0x00000097
        /*0e80*/ 	.word	0x00000000
        /*0e84*/ 	.short	0x0101
        /*0e86*/ 	.byte	0x3f
	.zero		1


	//   ....[44]....
        /*0e88*/ 	.word	0x0000e4a0
        /*0e8c*/ 	.word	0x00000000
        /*0e90*/ 	.word	0x00032440
        /*0e94*/ 	.short	0x010a
        /*0e96*/ 	.byte	0x3f
	.zero		1


	//   ....[45]....
        /*0e98*/ 	.word	0x0000f310
        /*0e9c*/ 	.word	0x00000008
        /*0ea0*/ 	.word	0x00032400
        /*0ea4*/ 	.short	0x0107
        /*0ea6*/ 	.byte	0x3f
	.zero		1


	//   ....[46]....
        /*0ea8*/ 	.word	0x0000f3b0
        /*0eac*/ 	.word	0x00000002
        /*0eb0*/ 	.word	0x00032400
        /*0eb4*/ 	.short	0x0101
        /*0eb6*/ 	.byte	0x3f
	.zero		1


	//   ....[47]....
        /*0eb8*/ 	.word	0x0000ff00
        /*0ebc*/ 	.word	0x00000007
        /*0ec0*/ 	.word	0x00032410
        /*0ec4*/ 	.short	0x0107
        /*0ec6*/ 	.byte	0x3f
	.zero		1


	//   ....[48]....
        /*0ec8*/ 	.word	0x00010000
        /*0ecc*/ 	.word	0x00000002
        /*0ed0*/ 	.word	0x00032410
        /*0ed4*/ 	.short	0x0101
        /*0ed6*/ 	.byte	0x3f
	.zero		1


	//   ....[49]....
        /*0ed8*/ 	.word	0x00010020
        /*0edc*/ 	.word	0x00000002
        /*0ee0*/ 	.word	0x00032420
        /*0ee4*/ 	.short	0x010a
        /*0ee6*/ 	.byte	0x3f
	.zero		1


	//   ....[50]....
        /*0ee8*/ 	.word	0x00010130
        /*0eec*/ 	.word	0x00000002
        /*0ef0*/ 	.word	0x00032460
        /*0ef4*/ 	.short	0x010a
        /*0ef6*/ 	.byte	0x3f
	.zero		1


	//   ....[51]....
        /*0ef8*/ 	.word	0x00010a10
        /*0efc*/ 	.word	0x00000003
        /*0f00*/ 	.word	0x00032440
        /*0f04*/ 	.short	0x010a
        /*0f06*/ 	.byte	0x3f
	.zero		1


	//   ....[52]....
        /*0f08*/ 	.word	0x00010c70
        /*0f0c*/ 	.word	0x00000003
        /*0f10*/ 	.word	0x00032460
        /*0f14*/ 	.short	0x010a
        /*0f16*/ 	.byte	0x3f
	.zero		1


	//   ....[53]....
        /*0f18*/ 	.word	0x000114f0
        /*0f1c*/ 	.word	0x00000004
        /*0f20*/ 	.word	0x00032440
        /*0f24*/ 	.short	0x010a
        /*0f26*/ 	.byte	0x3f
	.zero		1


	//   ....[54]....
        /*0f28*/ 	.word	0x00011740
        /*0f2c*/ 	.word	0x00000004
        /*0f30*/ 	.word	0x00032460
        /*0f34*/ 	.short	0x010a
        /*0f36*/ 	.byte	0x3f
	.zero		1


	//   ....[55]....
        /*0f38*/ 	.word	0x00011f50
        /*0f3c*/ 	.word	0x00000004
        /*0f40*/ 	.word	0x00032440
        /*0f44*/ 	.short	0x010a
        /*0f46*/ 	.byte	0x3f
	.zero		1


	//   ....[56]....
        /*0f48*/ 	.word	0x000121b0
        /*0f4c*/ 	.word	0x00000004
        /*0f50*/ 	.word	0x00032460
        /*0f54*/ 	.short	0x010a
        /*0f56*/ 	.byte	0x3f
	.zero		1


	//   ....[57]....
        /*0f58*/ 	.word	0x00013630
        /*0f5c*/ 	.word	0x00000000
        /*0f60*/ 	.word	0x00032420
        /*0f64*/ 	.short	0x010a
        /*0f66*/ 	.byte	0x3f
	.zero		1


	//   ....[58]....
        /*0f68*/ 	.word	0x00013810
        /*0f6c*/ 	.word	0x00000006
        /*0f70*/ 	.word	0x00000000
        /*0f74*/ 	.short	0x010a
        /*0f76*/ 	.byte	0x3f
	.zero		1


	//   ....[59]....
        /*0f78*/ 	.word	0x00013880
        /*0f7c*/ 	.word	0x00000007
        /*0f80*/ 	.word	0x00000000
        /*0f84*/ 	.short	0x010a
        /*0f86*/ 	.byte	0x3f
	.zero		1


	//   ....[60]....
        /*0f88*/ 	.word	0x000138f0
        /*0f8c*/ 	.word	0x00000004
        /*0f90*/ 	.word	0x00000000
        /*0f94*/ 	.short	0x010a
        /*0f96*/ 	.byte	0x3f
	.zero		1


	//   ....[61]....
        /*0f98*/ 	.word	0x00013920
        /*0f9c*/ 	.word	0x00000003
        /*0fa0*/ 	.word	0x00000000
        /*0fa4*/ 	.short	0x010a
        /*0fa6*/ 	.byte	0x3f
	.zero		1


	//   ....[62]....
        /*0fa8*/ 	.word	0x00013980
        /*0fac*/ 	.word	0x00000005
        /*0fb0*/ 	.word	0x00032400
        /*0fb4*/ 	.short	0x010a
        /*0fb6*/ 	.byte	0x3f
	.zero		1


	//   ....[63]....
        /*0fb8*/ 	.word	0x000139d0
        /*0fbc*/ 	.word	0x00000000
        /*0fc0*/ 	.word	0x00032430
        /*0fc4*/ 	.short	0x010a
        /*0fc6*/ 	.byte	0x3f
	.zero		1


	//   ....[64]....
        /*0fc8*/ 	.word	0x00013a20
        /*0fcc*/ 	.word	0x00000005
        /*0fd0*/ 	.word	0x00032410
        /*0fd4*/ 	.short	0x010a
        /*0fd6*/ 	.byte	0x3f
	.zero		1


	//   ....[65]....
        /*0fd8*/ 	.word	0x00013a70
        /*0fdc*/ 	.word	0x00000000
        /*0fe0*/ 	.word	0x00032450
        /*0fe4*/ 	.short	0x010a
        /*0fe6*/ 	.byte	0x3f
	.zero		1


	//   ....[66]....
        /*0fe8*/ 	.word	0x00013ad0
        /*0fec*/ 	.word	0x00000014
        /*0ff0*/ 	.word	0x00032430
        /*0ff4*/ 	.short	0x010a
        /*0ff6*/ 	.byte	0x3f
	.zero		1


	//   ....[67]....
        /*0ff8*/ 	.word	0x00013b30
        /*0ffc*/ 	.word	0x00000014
        /*1000*/ 	.word	0x00032450
        /*1004*/ 	.short	0x010a
        /*1006*/ 	.byte	0x3f
	.zero		1


	//   ....[68]....
        /*1008*/ 	.word	0x00013b90
        /*100c*/ 	.word	0x00000014
        /*1010*/ 	.word	0x00032430
        /*1014*/ 	.short	0x010a
        /*1016*/ 	.byte	0x3f
	.zero		1


	//   ....[69]....
        /*1018*/ 	.word	0x00013bf0
        /*101c*/ 	.word	0x00000014
        /*1020*/ 	.word	0x00032450
        /*1024*/ 	.short	0x010a
        /*1026*/ 	.byte	0x3f
	.zero		1


	//   ....[70]....
        /*1028*/ 	.word	0x00013d90
        /*102c*/ 	.word	0x00000000
        /*1030*/ 	.word	0x00032440
        /*1034*/ 	.short	0x010a
        /*1036*/ 	.byte	0x3f
	.zero		1


	//   ....[71]....
        /*1038*/ 	.word	0x00015630
        /*103c*/ 	.word	0x00000002
        /*1040*/ 	.word	0x00032420
        /*1044*/ 	.short	0x010a
        /*1046*/ 	.byte	0x3f
	.zero		1


	//   ....[72]....
        /*1048*/ 	.word	0x00015680
        /*104c*/ 	.word	0x00000002
        /*1050*/ 	.word	0x00032460
        /*1054*/ 	.short	0x010a
        /*1056*/ 	.byte	0x3f
	.zero		1


	//   ....[73]....
        /*1058*/ 	.word	0x000156d0
        /*105c*/ 	.word	0x00000003
        /*1060*/ 	.word	0x00032440
        /*1064*/ 	.short	0x010a
        /*1066*/ 	.byte	0x3f
	.zero		1


	//   ....[74]....
        /*1068*/ 	.word	0x00015720
        /*106c*/ 	.word	0x00000003
        /*1070*/ 	.word	0x00032460
        /*1074*/ 	.short	0x010a
        /*1076*/ 	.byte	0x3f
	.zero		1


	//   ....[75]....
        /*1078*/ 	.word	0x00015770
        /*107c*/ 	.word	0x00000004
        /*1080*/ 	.word	0x00032440
        /*1084*/ 	.short	0x010a
        /*1086*/ 	.byte	0x3f
	.zero		1


	//   ....[76]....
        /*1088*/ 	.word	0x000157c0
        /*108c*/ 	.word	0x00000004
        /*1090*/ 	.word	0x00032460
        /*1094*/ 	.short	0x010a
        /*1096*/ 	.byte	0x3f
	.zero		1


	//   ....[77]....
        /*1098*/ 	.word	0x00015810
        /*109c*/ 	.word	0x00000004
        /*10a0*/ 	.word	0x00032440
        /*10a4*/ 	.short	0x010a
        /*10a6*/ 	.byte	0x3f
	.zero		1


	//   ....[78]....
        /*10a8*/ 	.word	0x00015860
        /*10ac*/ 	.word	0x00000004
        /*10b0*/ 	.word	0x00032460
        /*10b4*/ 	.short	0x010a
        /*10b6*/ 	.byte	0x3f
	.zero		1


	//   ....[79]....
        /*10b8*/ 	.word	0x000162b0
        /*10bc*/ 	.word	0x00000000
        /*10c0*/ 	.word	0x00032420
        /*10c4*/ 	.short	0x010a
        /*10c6*/ 	.byte	0x3f
	.zero		1


	//   ....[80]....
        /*10c8*/ 	.word	0x00016450
        /*10cc*/ 	.word	0x00000006
        /*10d0*/ 	.word	0x00000000
        /*10d4*/ 	.short	0x010a
        /*10d6*/ 	.byte	0x3f
	.zero		1


	//   ....[81]....
        /*10d8*/ 	.word	0x000164a0
        /*10dc*/ 	.word	0x00000007
        /*10e0*/ 	.word	0x00000000
        /*10e4*/ 	.short	0x010a
        /*10e6*/ 	.byte	0x3f
	.zero		1


	//   ....[82]....
        /*10e8*/ 	.word	0x000164f0
        /*10ec*/ 	.word	0x00000004
        /*10f0*/ 	.word	0x00000000
        /*10f4*/ 	.short	0x010a
        /*10f6*/ 	.byte	0x3f
	.zero		1


	//----- nvinfo : EIATTR_NUM_MBARRIERS
	.align		4
.L_1625:
        /*10f8*/ 	.byte	0x03, 0x38
        /*10fa*/ 	.short	0x0017


	//----- nvinfo : EIATTR_EXIT_INSTR_OFFSETS
	.align		4
        /*10fc*/ 	.byte	0x04, 0x1c
        /*10fe*/ 	.short	(.L_1627 - .L_1626)


	//   ....[0]....
.L_1626:
        /*1100*/ 	.word	0x00000ac0


	//   ....[1]....
        /*1104*/ 	.word	0x0000c830


	//   ....[2]....
        /*1108*/ 	.word	0x00013970


	//----- nvinfo : EIATTR_MAX_THREADS
	.align		4
.L_1627:
        /*110c*/ 	.byte	0x04, 0x05
        /*110e*/ 	.short	(.L_1629 - .L_1628)
.L_1628:
        /*1110*/ 	.word	0x00000180
        /*1114*/ 	.word	0x00000001
        /*1118*/ 	.word	0x00000001


	//----- nvinfo : EIATTR_CRS_STACK_SIZE
	.align		4
.L_1629:
        /*111c*/ 	.byte	0x04, 0x1e
        /*111e*/ 	.short	(.L_1631 - .L_1630)
.L_1630:
        /*1120*/ 	.word	0x00000000


	//----- nvinfo : EIATTR_CBANK_PARAM_SIZE
	.align		4
.L_1631:
        /*1124*/ 	.byte	0x03, 0x19
        /*1126*/ 	.short	0x0bf0


	//----- nvinfo : EIATTR_PARAM_CBANK
	.align		4
        /*1128*/ 	.byte	0x04, 0x0a
        /*112a*/ 	.short	(.L_1633 - .L_1632)
	.align		4
.L_1632:
        /*112c*/ 	.word	index@(.nv.constant0._ZN7cutlass13device_kernelIN5flash11enable_sm90INS1_16FlashAttnFwdSm90INS1_25CollectiveMainloopFwdSm90ILi2EN4cute5tupleIJNS5_1CILi1EEES8_S8_EEENS6_IJNS7_ILi128EEENS7_ILi96EEENS7_ILi64EEEEEELi256ENS_10bfloat16_tEfNS_4arch4Sm90ELb1ELb0ELb0ELb1ELb0ELb0ELb1ELb1ELb0ELb1ELb0ELb0EEENS1_21CollectiveEpilogueFwdINS6_IJSA_NS7_ILi256EEESB_EEES9_SE_SG_Li256ELb1ELb1ELb0ELb0EEENS1_36VarlenDynamicPersistentTileSchedulerILi128ELi96ELi256ELi128ELb0ELb1ELb1ELb1ELb1ELb1EEEEEEEEEvNT_6ParamsE)
        /*1130*/ 	.short	0x0210
        /*1132*/ 	.short	0x0bf0


	//----- nvinfo : EIATTR_SW_WAR
	.align		4
.L_1633:
        /*1134*/ 	.byte	0x04, 0x36
        /*1136*/ 	.short	(.L_1635 - .L_1634)
.L_1634:
        /*1138*/ 	.word	0x00000008
.L_1635:


//--------------------- .nv.info._ZN7cutlass13device_kernelIN5flash11enable_sm90INS1_16FlashAttnFwdSm90INS1_25CollectiveMainloopFwdSm90ILi2EN4cute5tupleIJNS5_1CILi1EEES8_S8_EEENS6_IJNS7_ILi128EEENS7_ILi96EEENS7_ILi64EEEEEELi256ENS_10bfloat16_tEfNS_4arch4Sm90ELb1ELb0ELb0ELb1ELb0ELb1ELb1ELb1ELb0ELb1ELb0ELb0EEENS1_21CollectiveEpilogueFwdINS6_IJSA_NS7_ILi256EEESB_EEES9_SE_SG_Li256ELb1ELb1ELb0ELb0EEENS1_36VarlenDynamicPersistentTileSchedulerILi128ELi96ELi256ELi128ELb0ELb1ELb1ELb1ELb1ELb1EEEEEEEEEvNT_6ParamsE --------------------------
	.section	.nv.info._ZN7cutlass13device_kernelIN5flash11enable_sm90INS1_16FlashAttnFwdSm90INS1_25CollectiveMainloopFwdSm90ILi2EN4cute5tupleIJNS5_1CILi1EEES8_S8_EEENS6_IJNS7_ILi128EEENS7_ILi96EEENS7_ILi64EEEEEELi256ENS_10bfloat16_tEfNS_4arch4Sm90ELb1ELb0ELb0ELb1ELb0ELb1ELb1ELb1ELb0ELb1ELb0ELb0EEENS1_21CollectiveEpilogueFwdINS6_IJSA_NS7_ILi256EEESB_EEES9_SE_SG_Li256ELb1ELb1ELb0ELb0EEENS1_36VarlenDynamicPersistentTileSchedulerILi128ELi96ELi256ELi128ELb0ELb1ELb1ELb1ELb1ELb1EEEEEEEEEvNT_6ParamsE,"",@"SHT_CUDA_INFO"
	.sectionflags	@""
	.align	4


	//----- nvinfo : EIATTR_CUDA_API_VERSION
	.align		4
        /*0000*/ 	.byte	0x04, 0x37
        /*0002*/ 	.short	(.L_1637 - .L_1636)
.L_1636:
        /*0004*/ 	.word	0x00000082


	//----- nvinfo : EIATTR_KPARAM_INFO
	.align		4
.L_1637:
        /*0008*/ 	.byte	0x04, 0x17
        /*000a*/ 	.short	(.L_1639 - .L_1638)
.L_1638:
        /*000c*/ 	.word	0x00000000
        /*0010*/ 	.short	0x0000
        /*0012*/ 	.short	0x0070
        /*0014*/ 	.byte	0x00, 0xf0, 0x01, 0x2e


	//----- nvinfo : EIATTR_SPARSE_MMA_MASK
	.align		4
.L_1639:
        /*0018*/ 	.byte	0x03, 0x50
        /*001a*/ 	.short	0x0000


	//----- nvinfo : EIATTR_MAXREG_COUNT
	.align		4
        /*001c*/ 	.byte	0x03, 0x1b
        /*001e*/ 	.short	0x00a8


	//----- nvinfo : EIATTR_NUM_BARRIERS
	.align		4
        /*0020*/ 	.byte	0x02, 0x4c
        /*0022*/ 	.byte	0x10
	.zero		1


	//----- nvinfo : EIATTR_EXTERNS
	.align		4
        /*0024*/ 	.byte	0x04, 0x0f
        /*0026*/ 	.short	(.L_1641 - .L_1640)


	//   ....[0]....
	.align		4
.L_1640:
        /*0028*/ 	.word	index@(__assertfail)


	//----- nvinfo : EIATTR_ANNOTATIONS
	.align		4
.L_1641:
        /*002c*/ 	.byte	0x04, 0x55
        /*002e*/ 	.short	(.L_1643 - .L_1642)


	//   ....[0]....
.L_1642:
        /* <DEDUP_REMOVED lines=181> */


	//----- nvinfo : EIATTR_MERCURY_ISA_VERSION
	.align		4
.L_1643:
        /*0b70*/ 	.byte	0x03, 0x5f
        /*0b72*/ 	.short	0x0101


	//----- nvinfo : EIATTR_UNUSED_LOAD_BYTE_OFFSET
	.align		4
        /*0b74*/ 	.byte	0x04, 0x44
        /*0b76*/ 	.short	(.L_1645 - .L_1644)


	//   ....[0]....
.L_1644:
        /*0b78*/ 	.word	0x00000af0
        /*0b7c*/ 	.word	0x0000fff0


	//   ....[1]....
        /*0b80*/ 	.word	0x00012460
        /*0b84*/ 	.word	0x0000fff0


	//----- nvinfo : EIATTR_INT_WARP_WIDE_INSTR_OFFSETS
	.align		4
.L_1645:
        /*0b88*/ 	.byte	0x04, 0x31
        /*0b8a*/ 	.short	(.L_1647 - .L_1646)


	//   ....[0]....
.L_1646:
        /*0b8c*/ 	.word	0x00000180


	//   ....[1]....
        /*0b90*/ 	.word	0x000001c0


	//   ....[2]....
        /*0b94*/ 	.word	0x00000230


	//   ....[3]....
        /*0b98*/ 	.word	0x000002a0


	//   ....[4]....
        /*0b9c*/ 	.word	0x00017fd0


	//   ....[5]....
        /*0ba0*/ 	.word	0x00018060


	//   ....[6]....
        /*0ba4*/ 	.word	0x0001cd30


	//   ....[7]....
        /*0ba8*/ 	.word	0x0001cdc0


	//----- nvinfo : EIATTR_COOP_GROUP_MASK_REGIDS
	.align		4
.L_1647:
        /*0bac*/ 	.byte	0x04, 0x29
        /*0bae*/ 	.short	(.L_1649 - .L_1648)


	//   ....[0]....
.L_1648:
        /*0bb0*/ 	.word	0xffffffff


	//   ....[1]....
        /*0bb4*/ 	.word	0xffffffff


	//   ....[2]....
        /*0bb8*/ 	.word	0xffffffff


	//   ....[3]....
        /*0bbc*/ 	.word	0xffffffff


	//   ....[4]....
        /*0bc0*/ 	.word	0xffffffff


	//   ....[5]....
        /*0bc4*/ 	.word	0xffffffff


	//   ....[6]....
        /*0bc8*/ 	.word	0xffffffff


	//   ....[7]....
        /*0bcc*/ 	.word	0xffffffff


	//   ....[8]....
        /*0bd0*/ 	.word	0xffffffff


	//   ....[9]....
        /*0bd4*/ 	.word	0xffffffff


	//   ....[10]....
        /*0bd8*/ 	.word	0xffffffff


	//   ....[11]....
        /*0bdc*/ 	.word	0xffffffff


	//   ....[12]....
        /*0be0*/ 	.word	0xffffffff


	//   ....[13]....
        /*0be4*/ 	.word	0xffffffff


	//   ....[14]....
        /*0be8*/ 	.word	0xffffffff


	//   ....[15]....
        /*0bec*/ 	.word	0xffffffff


	//   ....[16]....
        /*0bf0*/ 	.word	0xffffffff


	//   ....[17]....
        /*0bf4*/ 	.word	0xffffffff


	//   ....[18]....
        /*0bf8*/ 	.word	0xffffffff


	//   ....[19]....
        /*0bfc*/ 	.word	0xffffffff


	//   ....[20]....
        /*0c00*/ 	.word	0xffffffff


	//   ....[21]....
        /*0c04*/ 	.word	0xffffffff


	//   ....[22]....
        /*0c08*/ 	.word	0xffffffff


	//   ....[23]....
        /*0c0c*/ 	.word	0xffffffff


	//   ....[24]....
        /*0c10*/ 	.word	0xffffffff


	//   ....[25]....
        /*0c14*/ 	.word	0xffffffff


	//   ....[26]....
        /*0c18*/ 	.word	0xffffffff


	//   ....[27]....
        /*0c1c*/ 	.word	0xffffffff


	//   ....[28]....
        /*0c20*/ 	.word	0xffffffff


	//   ....[29]....
        /*0c24*/ 	.word	0xffffffff


	//   ....[30]....
        /*0c28*/ 	.word	0xffffffff


	//   ....[31]....
        /*0c2c*/ 	.word	0xffffffff


	//   ....[32]....
        /*0c30*/ 	.word	0xffffffff


	//   ....[33]....
        /*0c34*/ 	.word	0xffffffff


	//   ....[34]....
        /*0c38*/ 	.word	0xffffffff


	//   ....[35]....
        /*0c3c*/ 	.word	0xffffffff


	//   ....[36]....
        /*0c40*/ 	.word	0xffffffff


	//   ....[37]....
        /*0c44*/ 	.word	0xffffffff


	//   ....[38]....
        /*0c48*/ 	.word	0xffffffff


	//   ....[39]....
        /*0c4c*/ 	.word	0xffffffff


	//   ....[40]....
        /*0c50*/ 	.word	0xffffffff


	//   ....[41]....
        /*0c54*/ 	.word	0xffffffff


	//   ....[42]....
        /*0c58*/ 	.word	0xffffffff


	//   ....[43]....
        /*0c5c*/ 	.word	0xffffffff


	//   ....[44]....
        /*0c60*/ 	.word	0xffffffff


	//   ....[45]....
        /*0c64*/ 	.word	0xffffffff


	//   ....[46]....
        /*0c68*/ 	.word	0xffffffff


	//   ....[47]....
        /*0c6c*/ 	.word	0xffffffff


	//   ....[48]....
        /*0c70*/ 	.word	0xffffffff


	//   ....[49]....
        /*0c74*/ 	.word	0xffffffff


	//   ....[50]....
        /*0c78*/ 	.word	0xffffffff


	//   ....[51]....
        /*0c7c*/ 	.word	0xffffffff


	//   ....[52]....
        /*0c80*/ 	.word	0xffffffff


	//   ....[53]....
        /*0c84*/ 	.word	0xffffffff


	//   ....[54]....
        /*0c88*/ 	.word	0xffffffff


	//   ....[55]....
        /*0c8c*/ 	.word	0xffffffff


	//   ....[56]....
        /*0c90*/ 	.word	0xffffffff


	//   ....[57]....
        /*0c94*/ 	.word	0xffffffff


	//   ....[58]....
        /*0c98*/ 	.word	0xffffffff


	//   ....[59]....
        /*0c9c*/ 	.word	0xffffffff


	//   ....[60]....
        /*0ca0*/ 	.word	0xffffffff


	//   ....[61]....
        /*0ca4*/ 	.word	0xffffffff


	//   ....[62]....
        /*0ca8*/ 	.word	0xffffffff


	//   ....[63]....
        /*0cac*/ 	.word	0xffffffff


	//   ....[64]....
        /*0cb0*/ 	.word	0xffffffff


	//   ....[65]....
        /*0cb4*/ 	.word	0xffffffff


	//   ....[66]....
        /*0cb8*/ 	.word	0xffffffff


	//   ....[67]....
        /*0cbc*/ 	.word	0xffffffff


	//   ....[68]....
        /*0cc0*/ 	.word	0xffffffff


	//   ....[69]....
        /*0cc4*/ 	.word	0xffffffff


	//   ....[70]....
        /*0cc8*/ 	.word	0xffffffff


	//   ....[71]....
        /*0ccc*/ 	.word	0xffffffff


	//   ....[72]....
        /*0cd0*/ 	.word	0xffffffff


	//   ....[73]....
        /*0cd4*/ 	.word	0xffffffff


	//   ....[74]....
        /*0cd8*/ 	.word	0xffffffff


	//   ....[75]....
        /*0cdc*/ 	.word	0xffffffff


	//   ....[76]....
        /*0ce0*/ 	.word	0xffffffff


	//   ....[77]....
        /*0ce4*/ 	.word	0xffffffff


	//   ....[78]....
        /*0ce8*/ 	.word	0xffffffff


	//   ....[79]....
        /*0cec*/ 	.word	0xffffffff


	//   ....[80]....
        /*0cf0*/ 	.word	0xffffffff


	//   ....[81]....
        /*0cf4*/ 	.word	0xffffffff


	//   ....[82]....
        /*0cf8*/ 	.word	0xffffffff


	//   ....[83]....
        /*0cfc*/ 	.word	0xffffffff


	//   ....[84]....
        /*0d00*/ 	.word	0xffffffff


	//   ....[85]....
        /*0d04*/ 	.word	0xffffffff


	//   ....[86]....
        /*0d08*/ 	.word	0xffffffff


	//   ....[87]....
        /*0d0c*/ 	.word	0xffffffff


	//   ....[88]....
        /*0d10*/ 	.word	0xffffffff


	//   ....[89]....
        /*0d14*/ 	.word	0xffffffff


	//   ....[90]....
        /*0d18*/ 	.word	0xffffffff


	//   ....[91]....
        /*0d1c*/ 	.word	0xffffffff


	//   ....[92]....
        /*0d20*/ 	.word	0xffffffff


	//   ....[93]....
        /*0d24*/ 	.word	0xffffffff


	//   ....[94]....
        /*0d28*/ 	.word	0xffffffff


	//   ....[95]....
        /*0d2c*/ 	.word	0xffffffff


	//   ....[96]....
        /*0d30*/ 	.word	0xffffffff


	//   ....[97]....
        /*0d34*/ 	.word	0xffffffff


	//   ....[98]....
        /*0d38*/ 	.word	0xffffffff


	//   ....[99]....
        /*0d3c*/ 	.word	0xffffffff


	//   ....[100]....
        /*0d40*/ 	.word	0xffffffff


	//   ....[101]....
        /*0d44*/ 	.word	0xffffffff


	//   ....[102]....
        /*0d48*/ 	.word	0xffffffff


	//   ....[103]....
        /*0d4c*/ 	.word	0xffffffff


	//   ....[104]....
        /*0d50*/ 	.word	0xffffffff


	//   ....[105]....
        /*0d54*/ 	.word	0xffffffff


	//   ....[106]....
        /*0d58*/ 	.word	0xffffffff


	//   ....[107]....
        /*0d5c*/ 	.word	0xffffffff


	//   ....[108]....
        /*0d60*/ 	.word	0xffffffff


	//   ....[109]....
        /*0d64*/ 	.word	0xffffffff


	//   ....[110]....
        /*0d68*/ 	.word	0xffffffff


	//   ....[111]....
        /*0d6c*/ 	.word	0xffffffff


	//   ....[112]....
        /*0d70*/ 	.word	0xffffffff


	//   ....[113]....
        /*0d74*/ 	.word	0xffffffff


	//   ....[114]....
        /*0d78*/ 	.word	0xffffffff


	//   ....[115]....
        /*0d7c*/ 	.word	0xffffffff


	//   ....[116]....
        /*0d80*/ 	.word	0xffffffff


	//   ....[117]....
        /*0d84*/ 	.word	0xffffffff


	//   ....[118]....
        /*0d88*/ 	.word	0xffffffff


	//   ....[119]....
        /*0d8c*/ 	.word	0xffffffff


	//   ....[120]....
        /*0d90*/ 	.word	0xffffffff


	//   ....[121]....
        /*0d94*/ 	.word	0xffffffff


	//   ....[122]....
        /*0d98*/ 	.word	0xffffffff


	//   ....[123]....
        /*0d9c*/ 	.word	0xffffffff


	//   ....[124]....
        /*0da0*/ 	.word	0xffffffff


	//   ....[125]....
        /*0da4*/ 	.word	0xffffffff


	//   ....[126]....
        /*0da8*/ 	.word	0xffffffff


	//   ....[127]....
        /*0dac*/ 	.word	0xffffffff


	//   ....[128]....
        /*0db0*/ 	.word	0xffffffff


	//   ....[129]....
        /*0db4*/ 	.word	0xffffffff


	//   ....[130]....
        /*0db8*/ 	.word	0xffffffff


	//   ....[131]....
        /*0dbc*/ 	.word	0xffffffff


	//   ....[132]....
        /*0dc0*/ 	.word	0x0500000f


	//   ....[133]....
        /*0dc4*/ 	.word	0x0500000f


	//   ....[134]....
        /*0dc8*/ 	.word	0x0500000f


	//   ....[135]....
        /*0dcc*/ 	.word	0x0500000f


	//   ....[136]....
        /*0dd0*/ 	.word	0x0500000f


	//   ....[137]....
        /*0dd4*/ 	.word	0x0500000f


	//   ....[138]....
        /*0dd8*/ 	.word	0x0500000f


	//   ....[139]....
        /*0ddc*/ 	.word	0x0500000f


	//   ....[140]....
        /*0de0*/ 	.word	0x0500000f


	//   ....[141]....
        /*0de4*/ 	.word	0x0500000f


	//   ....[142]....
        /*0de8*/ 	.word	0x0500000f


	//   ....[143]....
        /*0dec*/ 	.word	0x0500000f


	//   ....[144]....
        /*0df0*/ 	.word	0x0500000f


	//   ....[145]....
        /*0df4*/ 	.word	0x0500000f


	//   ....[146]....
        /*0df8*/ 	.word	0x0500000f


	//   ....[147]....
        /*0dfc*/ 	.word	0x0500000f


	//   ....[148]....
        /*0e00*/ 	.word	0x0500000f


	//   ....[149]....
        /*0e04*/ 	.word	0x0500000f


	//   ....[150]....
        /*0e08*/ 	.word	0x0500000f


	//   ....[151]....
        /*0e0c*/ 	.word	0x0500000f


	//   ....[152]....
        /*0e10*/ 	.word	0x0500000f


	//   ....[153]....
        /*0e14*/ 	.word	0x0500000f


	//   ....[154]....
        /*0e18*/ 	.word	0x0500000f


	//   ....[155]....
        /*0e1c*/ 	.word	0x0500000f


	//   ....[156]....
        /*0e20*/ 	.word	0x0500000f


	//   ....[157]....
        /*0e24*/ 	.word	0x0500000f


	//   ....[158]....
        /*0e28*/ 	.word	0x0500000f


	//   ....[159]....
        /*0e2c*/ 	.word	0x0500000f


	//   ....[160]....
        /*0e30*/ 	.word	0x0500000f


	//   ....[161]....
        /*0e34*/ 	.word	0x0500000f


	//   ....[162]....
        /*0e38*/ 	.word	0x0500000f


	//   ....[163]....
        /*0e3c*/ 	.word	0x0500000f


	//   ....[164]....
        /*0e40*/ 	.word	0x0500000f


	//   ....[165]....
        /*0e44*/ 	.word	0x0500000f


	//   ....[166]....
        /*0e48*/ 	.word	0x0500000f


	//   ....[167]....
        /*0e4c*/ 	.word	0x0500000f


	//   ....[168]....
        /*0e50*/ 	.word	0x0500000f


	//   ....[169]....
        /*0e54*/ 	.word	0x0500000f


	//   ....[170]....
        /*0e58*/ 	.word	0x0500000f


	//   ....[171]....
        /*0e5c*/ 	.word	0x0500000f


	//   ....[172]....
        /*0e60*/ 	.word	0x0500000f


	//   ....[173]....
        /*0e64*/ 	.word	0x0500000f


	//   ....[174]....
        /*0e68*/ 	.word	0x0500000f


	//   ....[175]....
        /*0e6c*/ 	.word	0x0500000f


	//   ....[176]....
        /*0e70*/ 	.word	0x0500000f


	//   ....[177]....
        /*0e74*/ 	.word	0x0500000f


	//   ....[178]....
        /*0e78*/ 	.word	0x0500000f


	//   ....[179]....
        /*0e7c*/ 	.word	0x0500000f


	//   ....[180]....
        /*0e80*/ 	.word	0x0500000f


	//   ....[181]....
        /*0e84*/ 	.word	0x0500000f


	//   ....[182]....
        /*0e88*/ 	.word	0x0500000f


	//   ....[183]....
        /*0e8c*/ 	.word	0x0500000f


	//   ....[184]....
        /*0e90*/ 	.word	0x0500000f


	//   ....[185]....
        /*0e94*/ 	.word	0x0500000f


	//   ....[186]....
        /*0e98*/ 	.word	0x0500000f


	//   ....[187]....
        /*0e9c*/ 	.word	0x0500000f


	//   ....[188]....
        /*0ea0*/ 	.word	0x0500000f


	//   ....[189]....
        /*0ea4*/ 	.word	0x0500000f


	//   ....[190]....
        /*0ea8*/ 	.word	0x0500000f


	//   ....[191]....
        /*0eac*/ 	.word	0x0500000f


	//   ....[192]....
        /*0eb0*/ 	.word	0x0500000f


	//   ....[193]....
        /*0eb4*/ 	.word	0x0500000f


	//   ....[194]....
        /*0eb8*/ 	.word	0x0500000f


	//   ....[195]....
        /*0ebc*/ 	.word	0x0500000f


	//   ....[196]....
        /*0ec0*/ 	.word	0x0500000f


	//   ....[197]....
        /*0ec4*/ 	.word	0x0500000f


	//   ....[198]....
        /*0ec8*/ 	.word	0x0500000f


	//   ....[199]....
        /*0ecc*/ 	.word	0x0500000f


	//   ....[200]....
        /*0ed0*/ 	.word	0x0500000f


	//   ....[201]....
        /*0ed4*/ 	.word	0x0500000f


	//   ....[202]....
        /*0ed8*/ 	.word	0x0500000f


	//   ....[203]....
        /*0edc*/ 	.word	0x0500000f


	//   ....[204]....
        /*0ee0*/ 	.word	0x0500000f


	//   ....[205]....
        /*0ee4*/ 	.word	0x0500000f


	//   ....[206]....
        /*0ee8*/ 	.word	0x0500000f


	//   ....[207]....
        /*0eec*/ 	.word	0x0500000f


	//   ....[208]....
        /*0ef0*/ 	.word	0x0500000f


	//----- nvinfo : EIATTR_COOP_GROUP_INSTR_OFFSETS
	.align		4
.L_1649:
        /*0ef4*/ 	.byte	0x04, 0x28
        /*0ef6*/ 	.short	(.L_1651 - .L_1650)


	//   ....[0]....
.L_1650:
        /*0ef8*/ 	.word	0x00000060


	//   ....[1]....
        /*0efc*/ 	.word	0x00000190


	//   ....[2]....
        /*0f00*/ 	.word	0x00000250


	//   ....[3]....
        /*0f04*/ 	.word	0x00000420


	//   ....[4]....
        /*0f08*/ 	.word	0x00000580


	//   ....[5]....
        /*0f0c*/ 	.word	0x000006a0


	//   ....[6]....
        /*0f10*/ 	.word	0x00000800


	//   ....[7]....
        /*0f14*/ 	.word	0x000062f0


	//   ....[8]....
        /*0f18*/ 	.word	0x00006ac0


	//   ....[9]....
        /*0f1c*/ 	.word	0x00006ad0


	//   ....[10]....
        /*0f20*/ 	.word	0x00006ae0


	//   ....[11]....
        /*0f24*/ 	.word	0x00006af0


	//   ....[12]....
        /*0f28*/ 	.word	0x00006e40


	//   ....[13]....
        /*0f2c*/ 	.word	0x00006e50


	//   ....[14]....
        /*0f30*/ 	.word	0x00006e60


	//   ....[15]....
        /*0f34*/ 	.word	0x00006e70


	//   ....[16]....
        /*0f38*/ 	.word	0x00008250


	//   ....[17]....
        /*0f3c*/ 	.word	0x00008260


	//   ....[18]....
        /*0f40*/ 	.word	0x00008270


	//   ....[19]....
        /*0f44*/ 	.word	0x00008280


	//   ....[20]....
        /*0f48*/ 	.word	0x00008370


	//   ....[21]....
        /*0f4c*/ 	.word	0x00008380


	//   ....[22]....
        /*0f50*/ 	.word	0x00008410


	//   ....[23]....
        /*0f54*/ 	.word	0x000084b0


	//   ....[24]....
        /*0f58*/ 	.word	0x0000a850


	//   ....[25]....
        /*0f5c*/ 	.word	0x0000ad30


	//   ....[26]....
        /*0f60*/ 	.word	0x0000ad40


	//   ....[27]....
        /*0f64*/ 	.word	0x0000ad60


	//   ....[28]....
        /*0f68*/ 	.word	0x0000b310


	//   ....[29]....
        /*0f6c*/ 	.word	0x0000b330


	//   ....[30]....
        /*0f70*/ 	.word	0x0000d010


	//   ....[31]....
        /*0f74*/ 	.word	0x0000d0a0


	//   ....[32]....
        /*0f78*/ 	.word	0x0000d560


	//   ....[33]....
        /*0f7c*/ 	.word	0x0000d580


	//   ....[34]....
        /*0f80*/ 	.word	0x0000dcd0


	//   ....[35]....
        /*0f84*/ 	.word	0x0000dcf0


	//   ....[36]....
        /*0f88*/ 	.word	0x000100f0


	//   ....[37]....
        /*0f8c*/ 	.word	0x00010110


	//   ....[38]....
        /*0f90*/ 	.word	0x00010520


	//   ....[39]....
        /*0f94*/ 	.word	0x00010540


	//   ....[40]....
        /*0f98*/ 	.word	0x000119d0


	//   ....[41]....
        /*0f9c*/ 	.word	0x00011a20


	//   ....[42]....
        /*0fa0*/ 	.word	0x00011a90


	//   ....[43]....
        /*0fa4*/ 	.word	0x00011ac0


	//   ....[44]....
        /*0fa8*/ 	.word	0x000138d0


	//   ....[45]....
        /*0fac*/ 	.word	0x00013910


	//   ....[46]....
        /*0fb0*/ 	.word	0x00013960


	//   ....[47]....
        /*0fb4*/ 	.word	0x000139a0


	//   ....[48]....
        /*0fb8*/ 	.word	0x00013f80


	//   ....[49]....
        /*0fbc*/ 	.word	0x00013fb0


	//   ....[50]....
        /*0fc0*/ 	.word	0x000140f0


	//   ....[51]....
        /*0fc4*/ 	.word	0x00014110


	//   ....[52]....
        /*0fc8*/ 	.word	0x00014250


	//   ....[53]....
        /*0fcc*/ 	.word	0x00014270


	//   ....[54]....
        /*0fd0*/ 	.word	0x000143c0


	//   ....[55]....
        /*0fd4*/ 	.word	0x000143e0


	//   ....[56]....
        /*0fd8*/ 	.word	0x00014cf0


	//   ....[57]....
        /*0fdc*/ 	.word	0x00014d00


	//   ....[58]....
        /*0fe0*/ 	.word	0x00014f20


	//   ....[59]....
        /*0fe4*/ 	.word	0x00014f30


	//   ....[60]....
        /*0fe8*/ 	.word	0x00015140


	//   ....[61]....
        /*0fec*/ 	.word	0x00015150


	//   ....[62]....
        /*0ff0*/ 	.word	0x00015360


	//   ....[63]....
        /*0ff4*/ 	.word	0x00015370


	//   ....[64]....
        /*0ff8*/ 	.word	0x000155e0


	//   ....[65]....
        /*0ffc*/ 	.word	0x000157c0


	//   ....[66]....
        /*1000*/ 	.word	0x000157f0


	//   ....[67]....
        /*1004*/ 	.word	0x00015820


	//   ....[68]....
        /*1008*/ 	.word	0x00015850


	//   ....[69]....
        /*100c*/ 	.word	0x00015880


	//   ....[70]....
        /*1010*/ 	.word	0x000158b0


	//   ....[71]....
        /*1014*/ 	.word	0x00015a20


	//   ....[72]....
        /*1018*/ 	.word	0x00015a50


	//   ....[73]....
        /*101c*/ 	.word	0x00015a80


	//   ....[74]....
        /*1020*/ 	.word	0x00015ab0


	//   ....[75]....
        /*1024*/ 	.word	0x00015ae0


	//   ....[76]....
        /*1028*/ 	.word	0x00015b10


	//   ....[77]....
        /*102c*/ 	.word	0x00015bb0


	//   ....[78]....
        /*1030*/ 	.word	0x00015c10


	//   ....[79]....
        /*1034*/ 	.word	0x00015ca0


	//   ....[80]....
        /*1038*/ 	.word	0x00016b30


	//   ....[81]....
        /*103c*/ 	.word	0x000185d0


	//   ....[82]....
        /*1040*/ 	.word	0x00019160


	//   ....[83]....
        /*1044*/ 	.word	0x00019180


	//   ....[84]....
        /*1048*/ 	.word	0x000191b0


	//   ....[85]....
        /*104c*/ 	.word	0x000191d0


	//   ....[86]....
        /*1050*/ 	.word	0x00019280


	//   ....[87]....
        /*1054*/ 	.word	0x00019310


	//   ....[88]....
        /*1058*/ 	.word	0x00019340


	//   ....[89]....
        /*105c*/ 	.word	0x000193c0


	//   ....[90]....
        /*1060*/ 	.word	0x000193f0


	//   ....[91]....
        /*1064*/ 	.word	0x00019470


	//   ....[92]....
        /*1068*/ 	.word	0x000194a0


	//   ....[93]....
        /*106c*/ 	.word	0x00019520


	//   ....[94]....
        /*1070*/ 	.word	0x00019550


	//   ....[95]....
        /*1074*/ 	.word	0x000195b0


	//   ....[96]....
        /*1078*/ 	.word	0x000195c0


	//   ....[97]....
        /*107c*/ 	.word	0x00019630


	//   ....[98]....
        /*1080*/ 	.word	0x00019d50


	//   ....[99]....
        /*1084*/ 	.word	0x00019d70


	//   ....[100]....
        /*1088*/ 	.word	0x00019d90


	//   ....[101]....
        /*108c*/ 	.word	0x00019e40


	//   ....[102]....
        /*1090*/ 	.word	0x00019f00


	//   ....[103]....
        /*1094*/ 	.word	0x00019f10


	//   ....[104]....
        /*1098*/ 	.word	0x00019fd0


	//   ....[105]....
        /*109c*/ 	.word	0x00019fe0


	//   ....[106]....
        /*10a0*/ 	.word	0x0001a080


	//   ....[107]....
        /*10a4*/ 	.word	0x0001a090


	//   ....[108]....
        /*10a8*/ 	.word	0x0001a140


	//   ....[109]....
        /*10ac*/ 	.word	0x0001a150


	//   ....[110]....
        /*10b0*/ 	.word	0x0001a200


	//   ....[111]....
        /*10b4*/ 	.word	0x0001a210


	//   ....[112]....
        /*10b8*/ 	.word	0x0001a280


	//   ....[113]....
        /*10bc*/ 	.word	0x0001a2d0


	//   ....[114]....
        /*10c0*/ 	.word	0x0001cfc0


	//   ....[115]....
        /*10c4*/ 	.word	0x0001cff0


	//   ....[116]....
        /*10c8*/ 	.word	0x0001d030


	//   ....[117]....
        /*10cc*/ 	.word	0x0001d060


	//   ....[118]....
        /*10d0*/ 	.word	0x0001d090


	//   ....[119]....
        /*10d4*/ 	.word	0x0001d0c0


	//   ....[120]....
        /*10d8*/ 	.word	0x0001d0f0


	//   ....[121]....
        /*10dc*/ 	.word	0x0001d120


	//   ....[122]....
        /*10e0*/ 	.word	0x0001d2a0


	//   ....[123]....
        /*10e4*/ 	.word	0x0001d2d0


	//   ....[124]....
        /*10e8*/ 	.word	0x0001d300


	//   ....[125]....
        /*10ec*/ 	.word	0x0001d330


	//   ....[126]....
        /*10f0*/ 	.word	0x0001d360


	//   ....[127]....
        /*10f4*/ 	.word	0x0001d390


	//   ....[128]....
        /*10f8*/ 	.word	0x0001d450


	//   ....[129]....
        /*10fc*/ 	.word	0x0001d470


	//   ....[130]....
        /*1100*/ 	.word	0x0001d4e0


	//   ....[131]....
        /*1104*/ 	.word	0x0001dba0


	//   ....[132]....
        /*1108*/ 	.word	0x0001e030


	//   ....[133]....
        /*110c*/ 	.word	0x0001e0d0


	//   ....[134]....
        /*1110*/ 	.word	0x0001e160


	//   ....[135]....
        /*1114*/ 	.word	0x0001e1b0


	//   ....[136]....
        /*1118*/ 	.word	0x0001e200


	//   ....[137]....
        /*111c*/ 	.word	0x0001e290


	//   ....[138]....
        /*1120*/ 	.word	0x0001e320


	//   ....[139]....
        /*1124*/ 	.word	0x0001e370


	//   ....[140]....
        /*1128*/ 	.word	0x0001e3c0


	//   ....[141]....
        /*112c*/ 	.word	0x0001e4b0


	//   ....[142]....
        /*1130*/ 	.word	0x0001e560


	//   ....[143]....
        /*1134*/ 	.word	0x0001e5b0


	//   ....[144]....
        /*1138*/ 	.word	0x0001e600


	//   ....[145]....
        /*113c*/ 	.word	0x0001e730


	//   ....[146]....
        /*1140*/ 	.word	0x0001e800


	//   ....[147]....
        /*1144*/ 	.word	0x0001e940


	//   ....[148]....
        /*1148*/ 	.word	0x0001e9b0


	//   ....[149]....
        /*114c*/ 	.word	0x0001ece0


	//   ....[150]....
        /*1150*/ 	.word	0x0001ed30


	//   ....[151]....
        /*1154*/ 	.word	0x0001edc0


	//   ....[152]....
        /*1158*/ 	.word	0x0001ee50


	//   ....[153]....
        /*115c*/ 	.word	0x0001eee0


	//   ....[154]....
        /*1160*/ 	.word	0x0001ef70


	//   ....[155]....
        /*1164*/ 	.word	0x0001f000


	//   ....[156]....
        /*1168*/ 	.word	0x0001f090


	//   ....[157]....
        /*116c*/ 	.word	0x0001f150


	//   ....[158]....
        /*1170*/ 	.word	0x0001f440


	//   ....[159]....
        /*1174*/ 	.word	0x0001f5c0


	//   ....[160]....
        /*1178*/ 	.word	0x0001f630


	//   ....[161]....
        /*117c*/ 	.word	0x0001f690


	//   ....[162]....
        /*1180*/ 	.word	0x0001f6f0


	//   ....[163]....
        /*1184*/ 	.word	0x0001f7c0


	//   ....[164]....
        /*1188*/ 	.word	0x0001f880


	//   ....[165]....
        /*118c*/ 	.word	0x0001f990


	//   ....[166]....
        /*1190*/ 	.word	0x0001fa30


	//   ....[167]....
        /*1194*/ 	.word	0x0001fb00


	//   ....[168]....
        /*1198*/ 	.word	0x0001fba0


	//   ....[169]....
        /*119c*/ 	.word	0x0001fc70


	//   ....[170]....
        /*11a0*/ 	.word	0x0001fd10


	//   ....[171]....
        /*11a4*/ 	.word	0x0001fde0


	//   ....[172]....
        /*11a8*/ 	.word	0x0001fe80


	//   ....[173]....
        /*11ac*/ 	.word	0x0001ff30


	//   ....[174]....
        /*11b0*/ 	.word	0x00020010


	//   ....[175]....
        /*11b4*/ 	.word	0x00020260


	//   ....[176]....
        /*11b8*/ 	.word	0x00020330


	//   ....[177]....
        /*11bc*/ 	.word	0x00020400


	//   ....[178]....
        /*11c0*/ 	.word	0x00020470


	//   ....[179]....
        /*11c4*/ 	.word	0x00020580


	//   ....[180]....
        /*11c8*/ 	.word	0x00020670


	//   ....[181]....
        /*11cc*/ 	.word	0x00020700


	//   ....[182]....
        /*11d0*/ 	.word	0x000207f0


	//   ....[183]....
        /*11d4*/ 	.word	0x00020880


	//   ....[184]....
        /*11d8*/ 	.word	0x00020970


	//   ....[185]....
        /*11dc*/ 	.word	0x00020a00


	//   ....[186]....
        /*11e0*/ 	.word	0x00020ae0


	//   ....[187]....
        /*11e4*/ 	.word	0x00020c10


	//   ....[188]....
        /*11e8*/ 	.word	0x00020c60


	//   ....[189]....
        /*11ec*/ 	.word	0x00020cc0


	//   ....[190]....
        /*11f0*/ 	.word	0x00020d60


	//   ....[191]....
        /*11f4*/ 	.word	0x00021100


	//   ....[192]....
        /*11f8*/ 	.word	0x000211a0


	//   ....[193]....
        /*11fc*/ 	.word	0x000212c0


	//   ....[194]....
        /*1200*/ 	.word	0x00021340


	//   ....[195]....
        /*1204*/ 	.word	0x000213c0


	//   ....[196]....
        /*1208*/ 	.word	0x00021440


	//   ....[197]....
        /*120c*/ 	.word	0x000214c0


	//   ....[198]....
        /*1210*/ 	.word	0x00021550


	//   ....[199]....
        /*1214*/ 	.word	0x000215f0


	//   ....[200]....
        /*1218*/ 	.word	0x000216a0


	//   ....[201]....
        /*121c*/ 	.word	0x00021720


	//   ....[202]....
        /*1220*/ 	.word	0x000217a0


	//   ....[203]....
        /*1224*/ 	.word	0x00021820


	//   ....[204]....
        /*1228*/ 	.word	0x000218b0


	//   ....[205]....
        /*122c*/ 	.word	0x00021930


	//   ....[206]....
        /*1230*/ 	.word	0x000219d0


	//   ....[207]....
        /*1234*/ 	.word	0x00021a60


	//   ....[208]....
        /*1238*/ 	.word	0x00021b90


	//----- nvinfo : EIATTR_REG_RECONFIG
	.align		4
.L_1651:
        /*123c*/ 	.byte	0x01, 0x54
	.zero		2


	//----- nvinfo : EIATTR_SYSCALL_OFFSETS
	.align		4
        /*1240*/ 	.byte	0x04, 0x46
        /*1242*/ 	.short	(.L_1653 - .L_1652)


	//   ....[0]....
.L_1652:
        /*1244*/ 	.word	0x00001a50


	//   ....[1]....
        /*1248*/ 	.word	0x00001ba0


	//   ....[2]....
        /*124c*/ 	.word	0x000064e0


	//   ....[3]....
        /*1250*/ 	.word	0x00006800


	//   ....[4]....
        /*1254*/ 	.word	0x000181d0


	//   ....[5]....
        /*1258*/ 	.word	0x00018330


	//   ....[6]....
        /*125c*/ 	.word	0x00018430


	//   ....[7]....
        /*1260*/ 	.word	0x00018d40


	//   ....[8]....
        /*1264*/ 	.word	0x00019950


	//----- nvinfo : EIATTR_MBARRIER_INSTR_OFFSETS
	.align		4
.L_1653:
        /*1268*/ 	.byte	0x04, 0x39
        /*126a*/ 	.short	(.L_1655 - .L_1654)


	//   ....[0]....
.L_1654:
        /*126c*/ 	.word	0x000002c0
        /*1270*/ 	.word	0x000000ff
        /*1274*/ 	.word	0x00032400
        /*1278*/ 	.short	0x0100
        /*127a*/ 	.byte	0x08
	.zero		1


	//   ....[1]....
        /*127c*/ 	.word	0x000002d0
        /*1280*/ 	.word	0x000000ff
        /*1284*/ 	.word	0x00032410
        /*1288*/ 	.short	0x0100
        /*128a*/ 	.byte	0x08
	.zero		1


	//   ....[2]....
        /*128c*/ 	.word	0x000002e0
        /*1290*/ 	.word	0x000000ff
        /*1294*/ 	.word	0x00032420
        /*1298*/ 	.short	0x0100
        /*129a*/ 	.byte	0x08
	.zero		1


	//   ....[3]....
        /*129c*/ 	.word	0x000003d0
        /*12a0*/ 	.word	0x000000ff
        /*12a4*/ 	.word	0x00032430
        /*12a8*/ 	.short	0x0100
        /*12aa*/ 	.byte	0x08
	.zero		1


	//   ....[4]....
        /*12ac*/ 	.word	0x000003e0
        /*12b0*/ 	.word	0x000000ff
        /*12b4*/ 	.word	0x00032440
        /*12b8*/ 	.short	0x0100
        /*12ba*/ 	.byte	0x08
	.zero		1


	//   ....[5]....
        /*12bc*/ 	.word	0x000003f0
        /*12c0*/ 	.word	0x000000ff
        /*12c4*/ 	.word	0x00032438
        /*12c8*/ 	.short	0x0100
        /*12ca*/ 	.byte	0x08
	.zero		1


	//   ....[6]....
        /*12cc*/ 	.word	0x00000400
        /*12d0*/ 	.word	0x000000ff
        /*12d4*/ 	.word	0x00032448
        /*12d8*/ 	.short	0x0100
        /*12da*/ 	.byte	0x08
	.zero		1


	//   ....[7]....
        /*12dc*/ 	.word	0x00000530
        /*12e0*/ 	.word	0x000000ff
        /*12e4*/ 	.word	0x00032450
        /*12e8*/ 	.short	0x0100
        /*12ea*/ 	.byte	0x08
	.zero		1


	//   ....[8]....
        /*12ec*/ 	.word	0x00000540
        /*12f0*/ 	.word	0x000000ff
        /*12f4*/ 	.word	0x00032460
        /*12f8*/ 	.short	0x0100
        /*12fa*/ 	.byte	0x08
	.zero		1


	//   ....[9]....
        /*12fc*/ 	.word	0x00000550
        /*1300*/ 	.word	0x000000ff
        /*1304*/ 	.word	0x00032458
        /*1308*/ 	.short	0x0100
        /*130a*/ 	.byte	0x08
	.zero		1


	//   ....[10]....
        /*130c*/ 	.word	0x00000560
        /*1310*/ 	.word	0x000000ff
        /*1314*/ 	.word	0x00032468
        /*1318*/ 	.short	0x0100
        /*131a*/ 	.byte	0x08
	.zero		1


	//   ....[11]....
        /*131c*/ 	.word	0x00000650
        /*1320*/ 	.word	0x000000ff
        /*1324*/ 	.word	0x00032470
        /*1328*/ 	.short	0x0100
        /*132a*/ 	.byte	0x06
	.zero		1


	//   ....[12]....
        /*132c*/ 	.word	0x00000660
        /*1330*/ 	.word	0x000000ff
        /*1334*/ 	.word	0x00032480
        /*1338*/ 	.short	0x0100
        /*133a*/ 	.byte	0x06
	.zero		1


	//   ....[13]....
        /*133c*/ 	.word	0x00000670
        /*1340*/ 	.word	0x000000ff
        /*1344*/ 	.word	0x00032478
        /*1348*/ 	.short	0x0100
        /*134a*/ 	.byte	0x06
	.zero		1


	//   ....[14]....
        /*134c*/ 	.word	0x00000680
        /*1350*/ 	.word	0x000000ff
        /*1354*/ 	.word	0x00032488
        /*1358*/ 	.short	0x0100
        /*135a*/ 	.byte	0x06
	.zero		1


	//   ....[15]....
        /*135c*/ 	.word	0x000007b0
        /*1360*/ 	.word	0x000000ff
        /*1364*/ 	.word	0x00032490
        /*1368*/ 	.short	0x0100
        /*136a*/ 	.byte	0x08
	.zero		1


	//   ....[16]....
        /*136c*/ 	.word	0x000007c0
        /*1370*/ 	.word	0x000000ff
        /*1374*/ 	.word	0x000324a0
        /*1378*/ 	.short	0x0100
        /*137a*/ 	.byte	0x08
	.zero		1


	//   ....[17]....
        /*137c*/ 	.word	0x000007d0
        /*1380*/ 	.word	0x000000ff
        /*1384*/ 	.word	0x00032498
        /*1388*/ 	.short	0x0100
        /*138a*/ 	.byte	0x08
	.zero		1


	//   ....[18]....
        /*138c*/ 	.word	0x000007e0
        /*1390*/ 	.word	0x000000ff
        /*1394*/ 	.word	0x000324a8
        /*1398*/ 	.short	0x0100
        /*139a*/ 	.byte	0x08
	.zero		1


	//   ....[19]....
        /*139c*/ 	.word	0x00000910
        /*13a0*/ 	.word	0x000000ff
        /*13a4*/ 	.word	0x000324b0
        /*13a8*/ 	.short	0x0100
        /*13aa*/ 	.byte	0x08
	.zero		1


	//   ....[20]....
        /*13ac*/ 	.word	0x00000920
        /*13b0*/ 	.word	0x000000ff
        /*13b4*/ 	.word	0x000324c0
        /*13b8*/ 	.short	0x0100
        /*13ba*/ 	.byte	0x08
	.zero		1


	//   ....[21]....
        /*13bc*/ 	.word	0x00000930
        /*13c0*/ 	.word	0x000000ff
        /*13c4*/ 	.word	0x000324b8
        /*13c8*/ 	.short	0x0100
        /*13ca*/ 	.byte	0x08
	.zero		1


	//   ....[22]....
        /*13cc*/ 	.word	0x00000940
        /*13d0*/ 	.word	0x000000ff
        /*13d4*/ 	.word	0x000324c8
        /*13d8*/ 	.short	0x0100
        /*13da*/ 	.byte	0x08
	.zero		1


	//   ....[23]....
        /*13dc*/ 	.word	0x00002f10
        /*13e0*/ 	.word	0x00000060
        /*13e4*/ 	.word	0x00032490
        /*13e8*/ 	.short	0x010a
        /*13ea*/ 	.byte	0x3f
	.zero		1


	//   ....[24]....
        /*13ec*/ 	.word	0x000041f0
        /*13f0*/ 	.word	0x00000060
        /*13f4*/ 	.word	0x00032490
        /*13f8*/ 	.short	0x010a
        /*13fa*/ 	.byte	0x3f
	.zero		1


	//   ....[25]....
        /*13fc*/ 	.word	0x000053d0
        /*1400*/ 	.word	0x00000060
        /*1404*/ 	.word	0x00032490
        /*1408*/ 	.short	0x010a
        /*140a*/ 	.byte	0x3f
	.zero		1


	//   ....[26]....
        /*140c*/ 	.word	0x000055f0
        /*1410*/ 	.word	0x00000020
        /*1414*/ 	.word	0x00000000
        /*1418*/ 	.short	0x0101
        /*141a*/ 	.byte	0x3f
	.zero		1


	//   ....[27]....
        /*141c*/ 	.word	0x00005630
        /*1420*/ 	.word	0x00000060
        /*1424*/ 	.word	0x000324b0
        /*1428*/ 	.short	0x010a
        /*142a*/ 	.byte	0x3f
	.zero		1


	//   ....[28]....
        /*142c*/ 	.word	0x00005c90
        /*1430*/ 	.word	0x00000060
        /*1434*/ 	.word	0x00000000
        /*1438*/ 	.short	0x0101
        /*143a*/ 	.byte	0x3f
	.zero		1


	//   ....[29]....
        /*143c*/ 	.word	0x00006580
        /*1440*/ 	.word	0x00000013
        /*1444*/ 	.word	0x00032400
        /*1448*/ 	.short	0x010a
        /*144a*/ 	.byte	0x3f
	.zero		1


	//   ....[30]....
        /*144c*/ 	.word	0x000065d0
        /*1450*/ 	.word	0x00000013
        /*1454*/ 	.word	0x00032400
        /*1458*/ 	.short	0x010a
        /*145a*/ 	.byte	0x3f
	.zero		1


	//   ....[31]....
        /*145c*/ 	.word	0x000070f0
        /*1460*/ 	.word	0x00000013
        /*1464*/ 	.word	0x00032400
        /*1468*/ 	.short	0x010a
        /*146a*/ 	.byte	0x3f
	.zero		1


	//   ....[32]....
        /*146c*/ 	.word	0x00008700
        /*1470*/ 	.word	0x00000013
        /*1474*/ 	.word	0x00032400
        /*1478*/ 	.short	0x010a
        /*147a*/ 	.byte	0x3f
	.zero		1


	//   ....[33]....
        /*147c*/ 	.word	0x00009740
        /*1480*/ 	.word	0x000000ae
        /*1484*/ 	.word	0x00032430
        /*1488*/ 	.short	0x010a
        /*148a*/ 	.byte	0x3f
	.zero		1


	//   ....[34]....
        /*148c*/ 	.word	0x000097d0
        /*1490*/ 	.word	0x000000ae
        /*1494*/ 	.word	0x00032430
        /*1498*/ 	.short	0x010a
        /*149a*/ 	.byte	0x3f
	.zero		1


	//   ....[35]....
        /*149c*/ 	.word	0x00009af0
        /*14a0*/ 	.word	0x00000013
        /*14a4*/ 	.word	0x00032410
        /*14a8*/ 	.short	0x010a
        /*14aa*/ 	.byte	0x3f
	.zero		1


	//   ....[36]....
        /*14ac*/ 	.word	0x00009b40
        /*14b0*/ 	.word	0x000000ae
        /*14b4*/ 	.word	0x00032450
        /*14b8*/ 	.short	0x010a
        /*14ba*/ 	.byte	0x3f
	.zero		1


	//   ....[37]....
        /*14bc*/ 	.word	0x00009bc0
        /*14c0*/ 	.word	0x000000ae
        /*14c4*/ 	.word	0x00032450
        /*14c8*/ 	.short	0x010a
        /*14ca*/ 	.byte	0x3f
	.zero		1


	//   ....[38]....
        /*14cc*/ 	.word	0x0000b5e0
        /*14d0*/ 	.word	0x00000018
        /*14d4*/ 	.word	0x00000000
        /*14d8*/ 	.short	0x0101
        /*14da*/ 	.byte	0x3f
	.zero		1


	//   ....[39]....
        /*14dc*/ 	.word	0x0000c180
        /*14e0*/ 	.word	0x000000ae
        /*14e4*/ 	.word	0x00000000
        /*14e8*/ 	.short	0x0101
        /*14ea*/ 	.byte	0x3f
	.zero		1


	//   ....[40]....
        /*14ec*/ 	.word	0x0000c270
        /*14f0*/ 	.word	0x000000cd
        /*14f4*/ 	.word	0x00032430
        /*14f8*/ 	.short	0x010a
        /*14fa*/ 	.byte	0x3f
	.zero		1


	//   ....[41]....
        /*14fc*/ 	.word	0x0000c2e0
        /*1500*/ 	.word	0x000000cd
        /*1504*/ 	.word	0x00032430
        /*1508*/ 	.short	0x010a
        /*150a*/ 	.byte	0x3f
	.zero		1


	//   ....[42]....
        /*150c*/ 	.word	0x0000c570
        /*1510*/ 	.word	0x000000cd
        /*1514*/ 	.word	0x00032450
        /*1518*/ 	.short	0x010a
        /*151a*/ 	.byte	0x3f
	.zero		1


	//   ....[43]....
        /*151c*/ 	.word	0x0000c5c0
        /*1520*/ 	.word	0x000000cd
        /*1524*/ 	.word	0x00032450
        /*1528*/ 	.short	0x010a
        /*152a*/ 	.byte	0x3f
	.zero		1


	//   ....[44]....
        /*152c*/ 	.word	0x0000e400
        /*1530*/ 	.word	0x000000cf
        /*1534*/ 	.word	0x00000000
        /*1538*/ 	.short	0x0101
        /*153a*/ 	.byte	0x3f
	.zero		1


	//   ....[45]....
        /*153c*/ 	.word	0x0000f190
        /*1540*/ 	.word	0x000000cd
        /*1544*/ 	.word	0x00000000
        /*1548*/ 	.short	0x0101
        /*154a*/ 	.byte	0x3f
	.zero		1


	//   ....[46]....
        /*154c*/ 	.word	0x0000f2a0
        /*1550*/ 	.word	0x000000d7
        /*1554*/ 	.word	0x00032430
        /*1558*/ 	.short	0x010a
        /*155a*/ 	.byte	0x3f
	.zero		1


	//   ....[47]....
        /*155c*/ 	.word	0x0000f310
        /*1560*/ 	.word	0x000000d7
        /*1564*/ 	.word	0x00032430
        /*1568*/ 	.short	0x010a
        /*156a*/ 	.byte	0x3f
	.zero		1


	//   ....[48]....
        /*156c*/ 	.word	0x0000f5c0
        /*1570*/ 	.word	0x000000d7
        /*1574*/ 	.word	0x00032450
        /*1578*/ 	.short	0x010a
        /*157a*/ 	.byte	0x3f
	.zero		1


	//   ....[49]....
        /*157c*/ 	.word	0x0000f610
        /*1580*/ 	.word	0x000000d7
        /*1584*/ 	.word	0x00032450
        /*1588*/ 	.short	0x010a
        /*158a*/ 	.byte	0x3f
	.zero		1


	//   ....[50]....
        /*158c*/ 	.word	0x00010be0
        /*1590*/ 	.word	0x00000098
        /*1594*/ 	.word	0x00000000
        /*1598*/ 	.short	0x0101
        /*159a*/ 	.byte	0x3f
	.zero		1


	//   ....[51]....
        /*159c*/ 	.word	0x00011990
        /*15a0*/ 	.word	0x000000d7
        /*15a4*/ 	.word	0x00000000
        /*15a8*/ 	.short	0x0101
        /*15aa*/ 	.byte	0x3f
	.zero		1


	//   ....[52]....
        /*15ac*/ 	.word	0x00013f70
        /*15b0*/ 	.word	0x00000000
        /*15b4*/ 	.word	0x00000000
        /*15b8*/ 	.short	0x0101
        /*15ba*/ 	.byte	0x3f
	.zero		1


	//   ....[53]....
        /*15bc*/ 	.word	0x00016c20
        /*15c0*/ 	.word	0x00000005
        /*15c4*/ 	.word	0x00032420
        /*15c8*/ 	.short	0x010a
        /*15ca*/ 	.byte	0x3f
	.zero		1


	//   ....[54]....
        /*15cc*/ 	.word	0x00016d10
        /*15d0*/ 	.word	0x00000003
        /*15d4*/ 	.word	0x000324a0
        /*15d8*/ 	.short	0x010a
        /*15da*/ 	.byte	0x3f
	.zero		1


	//   ....[55]....
        /*15dc*/ 	.word	0x00016f60
        /*15e0*/ 	.word	0x00000003
        /*15e4*/ 	.word	0x000324c0
        /*15e8*/ 	.short	0x010a
        /*15ea*/ 	.byte	0x3f
	.zero		1


	//   ....[56]....
        /*15ec*/ 	.word	0x00017620
        /*15f0*/ 	.word	0x00000004
        /*15f4*/ 	.word	0x000324a0
        /*15f8*/ 	.short	0x010a
        /*15fa*/ 	.byte	0x3f
	.zero		1


	//   ....[57]....
        /*15fc*/ 	.word	0x00017860
        /*1600*/ 	.word	0x00000004
        /*1604*/ 	.word	0x000324c0
        /*1608*/ 	.short	0x010a
        /*160a*/ 	.byte	0x3f
	.zero		1


	//   ....[58]....
        /*160c*/ 	.word	0x00018880
        /*1610*/ 	.word	0x00000000
        /*1614*/ 	.word	0x00032440
        /*1618*/ 	.short	0x010a
        /*161a*/ 	.byte	0x3f
	.zero		1


	//   ....[59]....
        /*161c*/ 	.word	0x000196f0
        /*1620*/ 	.word	0x00000008
        /*1624*/ 	.word	0x00032400
        /*1628*/ 	.short	0x0107
        /*162a*/ 	.byte	0x3f
	.zero		1


	//   ....[60]....
        /*162c*/ 	.word	0x00019790
        /*1630*/ 	.word	0x00000002
        /*1634*/ 	.word	0x00032400
        /*1638*/ 	.short	0x0101
        /*163a*/ 	.byte	0x3f
	.zero		1


	//   ....[61]....
        /*163c*/ 	.word	0x0001a3f0
        /*1640*/ 	.word	0x00000008
        /*1644*/ 	.word	0x00032410
        /*1648*/ 	.short	0x0107
        /*164a*/ 	.byte	0x3f
	.zero		1


	//   ....[62]....
        /*164c*/ 	.word	0x0001a4f0
        /*1650*/ 	.word	0x00000002
        /*1654*/ 	.word	0x00032410
        /*1658*/ 	.short	0x0101
        /*165a*/ 	.byte	0x3f
	.zero		1


	//   ....[63]....
        /*165c*/ 	.word	0x0001a510
        /*1660*/ 	.word	0x00000002
        /*1664*/ 	.word	0x00032420
        /*1668*/ 	.short	0x010a
        /*166a*/ 	.byte	0x3f
	.zero		1


	//   ....[64]....
        /*166c*/ 	.word	0x0001a620
        /*1670*/ 	.word	0x00000002
        /*1674*/ 	.word	0x00032460
        /*1678*/ 	.short	0x010a
        /*167a*/ 	.byte	0x3f
	.zero		1


	//   ....[65]....
        /*167c*/ 	.word	0x0001af10
        /*1680*/ 	.word	0x00000002
        /*1684*/ 	.word	0x00032440
        /*1688*/ 	.short	0x010a
        /*168a*/ 	.byte	0x3f
	.zero		1


	//   ....[66]....
        /*168c*/ 	.word	0x0001b170
        /*1690*/ 	.word	0x00000002
        /*1694*/ 	.word	0x00032460
        /*1698*/ 	.short	0x010a
        /*169a*/ 	.byte	0x3f
	.zero		1


	//   ....[67]....
        /*169c*/ 	.word	0x0001b9f0
        /*16a0*/ 	.word	0x00000003
        /*16a4*/ 	.word	0x00032440
        /*16a8*/ 	.short	0x010a
        /*16aa*/ 	.byte	0x3f
	.zero		1


	//   ....[68]....
        /*16ac*/ 	.word	0x0001bc40
        /*16b0*/ 	.word	0x00000003
        /*16b4*/ 	.word	0x00032460
        /*16b8*/ 	.short	0x010a
        /*16ba*/ 	.byte	0x3f
	.zero		1


	//   ....[69]....
        /*16bc*/ 	.word	0x0001c450
        /*16c0*/ 	.word	0x00000003
        /*16c4*/ 	.word	0x00032440
        /*16c8*/ 	.short	0x010a
        /*16ca*/ 	.byte	0x3f
	.zero		1


	//   ....[70]....
        /*16cc*/ 	.word	0x0001c6b0
        /*16d0*/ 	.word	0x00000003
        /*16d4*/ 	.word	0x00032460
        /*16d8*/ 	.short	0x010a
        /*16da*/ 	.byte	0x3f
	.zero		1


	//   ....[71]....
        /*16dc*/ 	.word	0x0001db20
        /*16e0*/ 	.word	0x00000000
        /*16e4*/ 	.word	0x00032420
        /*16e8*/ 	.short	0x010a
        /*16ea*/ 	.byte	0x3f
	.zero		1


	//   ....[72]....
        /*16ec*/ 	.word	0x0001dcd0
        /*16f0*/ 	.word	0x00000006
        /*16f4*/ 	.word	0x00000000
        /*16f8*/ 	.short	0x010a
        /*16fa*/ 	.byte	0x3f
	.zero		1


	//   ....[73]....
        /*16fc*/ 	.word	0x0001dd40
        /*1700*/ 	.word	0x00000007
        /*1704*/ 	.word	0x00000000
        /*1708*/ 	.short	0x010a
        /*170a*/ 	.byte	0x3f
	.zero		1


	//   ....[74]....
        /*170c*/ 	.word	0x0001ddb0
        /*1710*/ 	.word	0x00000004
        /*1714*/ 	.word	0x00000000
        /*1718*/ 	.short	0x010a
        /*171a*/ 	.byte	0x3f
	.zero		1


	//   ....[75]....
        /*171c*/ 	.word	0x0001dde0
        /*1720*/ 	.word	0x00000003
        /*1724*/ 	.word	0x00000000
        /*1728*/ 	.short	0x010a
        /*172a*/ 	.byte	0x3f
	.zero		1


	//   ....[76]....
        /*172c*/ 	.word	0x0001de40
        /*1730*/ 	.word	0x00000060
        /*1734*/ 	.word	0x00032490
        /*1738*/ 	.short	0x010a
        /*173a*/ 	.byte	0x3f
	.zero		1


	//   ....[77]....
        /*173c*/ 	.word	0x0001de90
        /*1740*/ 	.word	0x00000060
        /*1744*/ 	.word	0x00032490
        /*1748*/ 	.short	0x010a
        /*174a*/ 	.byte	0x3f
	.zero		1


	//   ....[78]....
        /*174c*/ 	.word	0x0001dee0
        /*1750*/ 	.word	0x00000060
        /*1754*/ 	.word	0x00032490
        /*1758*/ 	.short	0x010a
        /*175a*/ 	.byte	0x3f
	.zero		1


	//   ....[79]....
        /*175c*/ 	.word	0x0001df30
        /*1760*/ 	.word	0x00000060
        /*1764*/ 	.word	0x000324b0
        /*1768*/ 	.short	0x010a
        /*176a*/ 	.byte	0x3f
	.zero		1


	//   ....[80]....
        /*176c*/ 	.word	0x0001e3f0
        /*1770*/ 	.word	0x00000013
        /*1774*/ 	.word	0x00032400
        /*1778*/ 	.short	0x010a
        /*177a*/ 	.byte	0x3f
	.zero		1


	//   ....[81]....
        /*177c*/ 	.word	0x0001ea10
        /*1780*/ 	.word	0x00000013
        /*1784*/ 	.word	0x00032400
        /*1788*/ 	.short	0x010a
        /*178a*/ 	.byte	0x3f
	.zero		1


	//   ....[82]....
        /*178c*/ 	.word	0x0001ea60
        /*1790*/ 	.word	0x000000ae
        /*1794*/ 	.word	0x00032430
        /*1798*/ 	.short	0x010a
        /*179a*/ 	.byte	0x3f
	.zero		1


	//   ....[83]....
        /*179c*/ 	.word	0x0001eab0
        /*17a0*/ 	.word	0x00000013
        /*17a4*/ 	.word	0x00032410
        /*17a8*/ 	.short	0x010a
        /*17aa*/ 	.byte	0x3f
	.zero		1


	//   ....[84]....
        /*17ac*/ 	.word	0x0001eb00
        /*17b0*/ 	.word	0x000000ae
        /*17b4*/ 	.word	0x00032450
        /*17b8*/ 	.short	0x010a
        /*17ba*/ 	.byte	0x3f
	.zero		1


	//   ....[85]....
        /*17bc*/ 	.word	0x0001eb50
        /*17c0*/ 	.word	0x000000cd
        /*17c4*/ 	.word	0x00032430
        /*17c8*/ 	.short	0x010a
        /*17ca*/ 	.byte	0x3f
	.zero		1


	//   ....[86]....
        /*17cc*/ 	.word	0x0001eba0
        /*17d0*/ 	.word	0x000000cd
        /*17d4*/ 	.word	0x00032450
        /*17d8*/ 	.short	0x010a
        /*17da*/ 	.byte	0x3f
	.zero		1


	//   ....[87]....
        /*17dc*/ 	.word	0x0001ebf0
        /*17e0*/ 	.word	0x000000d7
        /*17e4*/ 	.word	0x00032430
        /*17e8*/ 	.short	0x010a
        /*17ea*/ 	.byte	0x3f
	.zero		1


	//   ....[88]....
        /*17ec*/ 	.word	0x0001ec40
        /*17f0*/ 	.word	0x000000d7
        /*17f4*/ 	.word	0x00032450
        /*17f8*/ 	.short	0x010a
        /*17fa*/ 	.byte	0x3f
	.zero		1


	//   ....[89]....
        /*17fc*/ 	.word	0x0001f220
        /*1800*/ 	.word	0x00000004
        /*1804*/ 	.word	0x00032420
        /*1808*/ 	.short	0x010a
        /*180a*/ 	.byte	0x3f
	.zero		1


	//   ....[90]....
        /*180c*/ 	.word	0x0001f270
        /*1810*/ 	.word	0x00000003
        /*1814*/ 	.word	0x000324a0
        /*1818*/ 	.short	0x010a
        /*181a*/ 	.byte	0x3f
	.zero		1


	//   ....[91]....
        /*181c*/ 	.word	0x0001f2c0
        /*1820*/ 	.word	0x00000003
        /*1824*/ 	.word	0x000324c0
        /*1828*/ 	.short	0x010a
        /*182a*/ 	.byte	0x3f
	.zero		1


	//   ....[92]....
        /*182c*/ 	.word	0x0001f310
        /*1830*/ 	.word	0x00000004
        /*1834*/ 	.word	0x000324a0
        /*1838*/ 	.short	0x010a
        /*183a*/ 	.byte	0x3f
	.zero		1


	//   ....[93]....
        /*183c*/ 	.word	0x0001f360
        /*1840*/ 	.word	0x00000004
        /*1844*/ 	.word	0x000324c0
        /*1848*/ 	.short	0x010a
        /*184a*/ 	.byte	0x3f
	.zero		1


	//   ....[94]....
        /*184c*/ 	.word	0x0001f500
        /*1850*/ 	.word	0x00000000
        /*1854*/ 	.word	0x00032440
        /*1858*/ 	.short	0x010a
        /*185a*/ 	.byte	0x3f
	.zero		1


	//   ....[95]....
        /*185c*/ 	.word	0x00020e20
        /*1860*/ 	.word	0x00000002
        /*1864*/ 	.word	0x00032420
        /*1868*/ 	.short	0x010a
        /*186a*/ 	.byte	0x3f
	.zero		1


	//   ....[96]....
        /*186c*/ 	.word	0x00020e70
        /*1870*/ 	.word	0x00000002
        /*1874*/ 	.word	0x00032460
        /*1878*/ 	.short	0x010a
        /*187a*/ 	.byte	0x3f
	.zero		1


	//   ....[97]....
        /*187c*/ 	.word	0x00020ec0
        /*1880*/ 	.word	0x00000002
        /*1884*/ 	.word	0x00032440
        /*1888*/ 	.short	0x010a
        /*188a*/ 	.byte	0x3f
	.zero		1


	//   ....[98]....
        /*188c*/ 	.word	0x00020f10
        /*1890*/ 	.word	0x00000002
        /*1894*/ 	.word	0x00032460
        /*1898*/ 	.short	0x010a
        /*189a*/ 	.byte	0x3f
	.zero		1


	//   ....[99]....
        /*189c*/ 	.word	0x00020f60
        /*18a0*/ 	.word	0x00000003
        /*18a4*/ 	.word	0x00032440
        /*18a8*/ 	.short	0x010a
        /*18aa*/ 	.byte	0x3f
	.zero		1


	//   ....[100]....
        /*18ac*/ 	.word	0x00020fb0
        /*18b0*/ 	.word	0x00000003
        /*18b4*/ 	.word	0x00032460
        /*18b8*/ 	.short	0x010a
        /*18ba*/ 	.byte	0x3f
	.zero		1


	//   ....[101]....
        /*18bc*/ 	.word	0x00021000
        /*18c0*/ 	.word	0x00000003
        /*18c4*/ 	.word	0x00032440
        /*18c8*/ 	.short	0x010a
        /*18ca*/ 	.byte	0x3f
	.zero		1


	//   ....[102]....
        /*18cc*/ 	.word	0x00021050
        /*18d0*/ 	.word	0x00000003
        /*18d4*/ 	.word	0x00032460
        /*18d8*/ 	.short	0x010a
        /*18da*/ 	.byte	0x3f
	.zero		1


	//   ....[103]....
        /*18dc*/ 	.word	0x00021ab0
        /*18e0*/ 	.word	0x00000000
        /*18e4*/ 	.word	0x00032420
        /*18e8*/ 	.short	0x010a
        /*18ea*/ 	.byte	0x3f
	.zero		1


	//   ....[104]....
        /*18ec*/ 	.word	0x00021c50
        /*18f0*/ 	.word	0x00000006
        /*18f4*/ 	.word	0x00000000
        /*18f8*/ 	.short	0x010a
        /*18fa*/ 	.byte	0x3f
	.zero		1


	//   ....[105]....
        /*18fc*/ 	.word	0x00021ca0
        /*1900*/ 	.word	0x00000007
        /*1904*/ 	.word	0x00000000
        /*1908*/ 	.short	0x010a
        /*190a*/ 	.byte	0x3f
	.zero		1


	//   ....[106]....
        /*190c*/ 	.word	0x00021cf0
        /*1910*/ 	.word	0x00000004
        /*1914*/ 	.word	0x00000000
        /*1918*/ 	.short	0x010a
        /*191a*/ 	.byte	0x3f
	.zero		1


	//----- nvinfo : EIATTR_NUM_MBARRIERS
	.align		4
.L_1655:
        /*191c*/ 	.byte	0x03, 0x38
        /*191e*/ 	.short	0x0017


	//----- nvinfo : EIATTR_EXIT_INSTR_OFFSETS
	.align		4
        /*1920*/ 	.byte	0x04, 0x1c
        /*1922*/ 	.short	(.L_1657 - .L_1656)


	//   ....[0]....
.L_1656:
        /*1924*/ 	.word	0x0001de30


	//----- nvinfo : EIATTR_MAX_THREADS
	.align		4
.L_1657:
        /*1928*/ 	.byte	0x04, 0x05
        /*192a*/ 	.short	(.L_1659 - .L_1658)
.L_1658:
        /*192c*/ 	.word	0x00000180
        /*1930*/ 	.word	0x00000001
        /*1934*/ 	.word	0x00000001


	//----- nvinfo : EIATTR_CRS_STACK_SIZE
	.align		4
.L_1659:
        /*1938*/ 	.byte	0x04, 0x1e
        /*193a*/ 	.short	(.L_1661 - .L_1660)
.L_1660:
        /*193c*/ 	.word	0x00000000


	//----- nvinfo : EIATTR_CBANK_PARAM_SIZE
	.align		4
.L_1661:
        /*1940*/ 	.byte	0x03, 0x19
        /*1942*/ 	.short	0x0bf0


	//----- nvinfo : EIATTR_PARAM_CBANK
	.align		4
        /*1944*/ 	.byte	0x04, 0x0a
        /*1946*/ 	.short	(.L_1663 - .L_1662)
	.align		4
.L_1662:
        /*1948*/ 	.word	index@(.nv.constant0._ZN7cutlass13device_kernelIN5flash11enable_sm90INS1_16FlashAttnFwdSm90INS1_25CollectiveMainloopFwdSm90ILi2EN4cute5tupleIJNS5_1CILi1EEES8_S8_EEENS6_IJNS7_ILi128EEENS7_ILi96EEENS7_ILi64EEEEEELi256ENS_10bfloat16_tEfNS_4arch4Sm90ELb1ELb0ELb0ELb1ELb0ELb1ELb1ELb1ELb0ELb1ELb0ELb0EEENS1_21CollectiveEpilogueFwdINS6_IJSA_NS7_ILi256EEESB_EEES9_SE_SG_Li256ELb1ELb1ELb0ELb0EEENS1_36VarlenDynamicPersistentTileSchedulerILi128ELi96ELi256ELi128ELb0ELb1ELb1ELb1ELb1ELb1EEEEEEEEEvNT_6ParamsE)
        /*194c*/ 	.short	0x0210
        /*194e*/ 	.short	0x0bf0


	//----- nvinfo : EIATTR_SW_WAR
	.align		4
.L_1663:
        /*1950*/ 	.byte	0x04, 0x36
        /*1952*/ 	.short	(.L_1665 - .L_1664)
.L_1664:
        /*1954*/ 	.word	0x00000008
.L_1665:


//--------------------- .nv.callgraph             --------------------------
	.section	.nv.callgraph,"",@"SHT_CUDA_CALLGRAPH"
	.align	4
	.sectionentsize	8
	.align		4
        /*0000*/ 	.word	0x00000000
	.align		4
        /*0004*/ 	.word	0xffffffff
	.align		4
        /*0008*/ 	.word	index@(_ZN7cutlass13device_kernelIN5flash11enable_sm90INS1_16FlashAttnFwdSm90INS1_25CollectiveMainloopFwdSm90ILi2EN4cute5tupleIJNS5_1CILi1EEES8_S8_EEENS6_IJNS7_ILi128EEESA_NS7_ILi192EEEEEELi128ENS_10bfloat16_tEfNS_4arch4Sm90ELb0ELb0ELb0ELb0ELb0ELb0ELb0ELb1ELb1ELb1ELb0ELb0EEENS1_21CollectiveEpilogueFwdINS6_IJSA_SA_SA_EEES9_SD_SF_Li256ELb0ELb1ELb0ELb0EEENS1_29StaticPersistentTileSchedulerILb0EEEEEEEEEvNT_6ParamsE)
	.align		4
        /*000c*/ 	.word	index@(__assertfail)
	.align		4
        /*0010*/ 	.word	index@(_ZN7cutlass13device_kernelIN5flash11enable_sm90INS1_16FlashAttnFwdSm90INS1_25CollectiveMainloopFwdSm90ILi2EN4cute5tupleIJNS5_1CILi2EEENS7_ILi1EEES9_EEENS6_IJNS7_ILi128EEESB_NS7_ILi192EEEEEELi128ENS_10bfloat16_tEfNS_4arch4Sm90ELb0ELb0ELb0ELb0ELb0ELb0ELb0ELb1ELb1ELb1ELb0ELb0EEENS1_21CollectiveEpilogueFwdINS6_IJSB_SB_SB_EEESA_SE_SG_Li256ELb0ELb1ELb0ELb0EEENS1_29StaticPersistentTileSchedulerILb0EEEEEEEEEvNT_6ParamsE)
	.align		4
        /*0014*/ 	.word	index@(__assertfail)
	.align		4
        /*0018*/ 	.word	index@(_ZN7cutlass13device_kernelIN5flash11enable_sm90INS1_16FlashAttnFwdSm90INS1_25CollectiveMainloopFwdSm90ILi2EN4cute5tupleIJNS5_1CILi1EEES8_S8_EEENS6_IJNS7_ILi128EEESA_NS7_ILi192EEEEEELi128ENS_10bfloat16_tEfNS_4arch4Sm90ELb0ELb0ELb0ELb1ELb0ELb0ELb0ELb1ELb1ELb1ELb0ELb0EEENS1_21CollectiveEpilogueFwdINS6_IJSA_SA_SA_EEES9_SD_SF_Li256ELb1ELb1ELb0ELb0EEENS1_36VarlenDynamicPersistentTileSchedulerILi128ELi128ELi256ELi128ELb0ELb1ELb1ELb0ELb1ELb1EEEEEEEEEvNT_6ParamsE)
	.align		4
        /*001c*/ 	.word	index@(__assertfail)
	.align		4
        /*0020*/ 	.word	index@(_ZN7cutlass13device_kernelIN5flash11enable_sm90INS1_16FlashAttnFwdSm90INS1_25CollectiveMainloopFwdSm90ILi2EN4cute5tupleIJNS5_1CILi1EEES8_S8_EEENS6_IJNS7_ILi128EEESA_NS7_ILi192EEEEEELi128ENS_10bfloat16_tEfNS_4arch4Sm90ELb0ELb0ELb0ELb1ELb0ELb1ELb0ELb1ELb1ELb1ELb0ELb0EEENS1_21CollectiveEpilogueFwdINS6_IJSA_SA_SA_EEES9_SD_SF_Li256ELb1ELb1ELb0ELb0EEENS1_36VarlenDynamicPersistentTileSchedulerILi128ELi128ELi256ELi128ELb0ELb1ELb1ELb0ELb1ELb1EEEEEEEEEvNT_6ParamsE)
	.align		4
        /*0024*/ 	.word	index@(__assertfail)
	.align		4
        /*0028*/ 	.word	index@(_ZN7cutlass13device_kernelIN5flash11enable_sm90INS1_16FlashAttnFwdSm90INS1_25CollectiveMainloopFwdSm90ILi2EN4cute5tupleIJNS5_1CILi1EEES8_S8_EEENS6_IJNS7_ILi128EEENS7_ILi96EEENS7_ILi192EEEEEELi128ENS_10bfloat16_tEfNS_4arch4Sm90ELb0ELb1ELb0ELb0ELb0ELb0ELb0ELb1ELb1ELb1ELb0ELb0EEENS1_21CollectiveEpilogueFwdINS6_IJSA_SA_SB_EEES9_SE_SG_Li256ELb0ELb1ELb0ELb0EEENS1_30DynamicPersistentTileSchedulerILi256ELi128ELb0ELb1ELb1EEEEEEEEEvNT_6ParamsE)
	.align		4
        /*002c*/ 	.word	index@(__assertfail)
	.align		4
        /*0030*/ 	.word	index@(_ZN7cutlass13device_kernelIN5flash11enable_sm90INS1_16FlashAttnFwdSm90INS1_25CollectiveMainloopFwdSm90ILi2EN4cute5tupleIJNS5_1CILi1EEES8_S8_EEENS6_IJNS7_ILi128EEENS7_ILi96EEENS7_ILi192EEEEEELi128ENS_10bfloat16_tEfNS_4arch4Sm90ELb0ELb1ELb0ELb1ELb0ELb0ELb0ELb1ELb1ELb1ELb0ELb0EEENS1_21CollectiveEpilogueFwdINS6_IJSA_SA_SB_EEES9_SE_SG_Li256ELb1ELb1ELb0ELb0EEENS1_36VarlenDynamicPersistentTileSchedulerILi128ELi96ELi256ELi128ELb0ELb1ELb1ELb1ELb0ELb1EEEEEEEEEvNT_6ParamsE)
	.align		4
        /*0034*/ 	.word	index@(__assertfail)
	.align		4
        /*0038*/ 	.word	index@(_ZN7cutlass13device_kernelIN5flash11enable_sm90INS1_16FlashAttnFwdSm90INS1_25CollectiveMainloopFwdSm90ILi2EN4cute5tupleIJNS5_1CILi1EEES8_S8_EEENS6_IJNS7_ILi128EEENS7_ILi96EEENS7_ILi192EEEEEELi128ENS_10bfloat16_tEfNS_4arch4Sm90ELb0ELb1ELb0ELb1ELb0ELb1ELb0ELb1ELb1ELb1ELb0ELb0EEENS1_21CollectiveEpilogueFwdINS6_IJSA_SA_SB_EEES9_SE_SG_Li256ELb1ELb1ELb0ELb0EEENS1_36VarlenDynamicPersistentTileSchedulerILi128ELi96ELi256ELi128ELb0ELb1ELb1ELb1ELb0ELb1EEEEEEEEEvNT_6ParamsE)
	.align		4
        /*003c*/ 	.word	index@(__assertfail)
	.align		4
        /*0040*/ 	.word	index@(_ZN7cutlass13device_kernelIN5flash11enable_sm90INS1_16FlashAttnFwdSm90INS1_25CollectiveMainloopFwdSm90ILi2EN4cute5tupleIJNS5_1CILi1EEES8_S8_EEENS6_IJNS7_ILi128EEESA_NS7_ILi192EEEEEELi128ENS_10bfloat16_tEfNS_4arch4Sm90ELb1ELb0ELb0ELb0ELb0ELb0ELb0ELb1ELb1ELb1ELb0ELb0EEENS1_21CollectiveEpilogueFwdINS6_IJSA_SA_SA_EEES9_SD_SF_Li256ELb0ELb1ELb0ELb0EEENS1_30DynamicPersistentTileSchedulerILi256ELi128ELb0ELb1ELb1EEEEEEEEEvNT_6ParamsE)
	.align		4
        /*0044*/ 	.word	index@(__assertfail)
	.align		4
        /*0048*/ 	.word	index@(_ZN7cutlass13device_kernelIN5flash11enable_sm90INS1_16FlashAttnFwdSm90INS1_25CollectiveMainloopFwdSm90ILi2EN4cute5tupleIJNS5_1CILi1EEES8_S8_EEENS6_IJNS7_ILi128EEESA_NS7_ILi192EEEEEELi128ENS_10bfloat16_tEfNS_4arch4Sm90ELb1ELb0ELb0ELb1ELb0ELb0ELb0ELb1ELb1ELb1ELb0ELb0EEENS1_21CollectiveEpilogueFwdINS6_IJSA_SA_SA_EEES9_SD_SF_Li256ELb1ELb1ELb0ELb0EEENS1_36VarlenDynamicPersistentTileSchedulerILi128ELi128ELi256ELi128ELb0ELb1ELb1ELb1ELb1ELb1EEEEEEEEEvNT_6ParamsE)
	.align		4
        /*004c*/ 	.word	index@(__assertfail)
	.align		4
        /*0050*/ 	.word	index@(_ZN7cutlass13device_kernelIN5flash11enable_sm90INS1_16FlashAttnFwdSm90INS1_25CollectiveMainloopFwdSm90ILi2EN4cute5tupleIJNS5_1CILi1EEES8_S8_EEENS6_IJNS7_ILi128EEESA_NS7_ILi192EEEEEELi128ENS_10bfloat16_tEfNS_4arch4Sm90ELb1ELb0ELb0ELb1ELb0ELb1ELb0ELb1ELb1ELb1ELb0ELb0EEENS1_21CollectiveEpilogueFwdINS6_IJSA_SA_SA_EEES9_SD_SF_Li256ELb1ELb1ELb0ELb0EEENS1_36VarlenDynamicPersistentTileSchedulerILi128ELi128ELi256ELi128ELb0ELb1ELb1ELb1ELb1ELb1EEEEEEEEEvNT_6ParamsE)
	.align		4
        /*0054*/ 	.word	index@(__assertfail)
	.align		4
        /*0058*/ 	.word	index@(_ZN7cutlass13device_kernelIN5flash11enable_sm90INS1_16FlashAttnFwdSm90INS1_25CollectiveMainloopFwdSm90ILi2EN4cute5tupleIJNS5_1CILi1EEES8_S8_EEENS6_IJNS7_ILi64EEESA_SA_EEELi512ENS_10bfloat16_tEfNS_4arch4Sm90ELb0ELb0ELb0ELb0ELb0ELb0ELb0ELb0ELb0ELb1ELb0ELb0EEENS1_21CollectiveEpilogueFwdINS6_IJSA_NS7_ILi512EEESA_EEES9_SC_SE_Li256ELb0ELb1ELb0ELb0EEENS1_29StaticPersistentTileSchedulerILb0EEEEEEEEEvNT_6ParamsE)
	.align		4
        /*005c*/ 	.word	index@(__assertfail)
	.align		4
        /*0060*/ 	.word	index@(_ZN7cutlass13device_kernelIN5flash11enable_sm90INS1_16FlashAttnFwdSm90INS1_25CollectiveMainloopFwdSm90ILi2EN4cute5tupleIJNS5_1CILi1EEES8_S8_EEENS6_IJNS7_ILi64EEESA_SA_EEELi512ENS_10bfloat16_tEfNS_4arch4Sm90ELb0ELb0ELb0ELb0ELb0ELb0ELb1ELb0ELb0ELb1ELb0ELb0EEENS1_21CollectiveEpilogueFwdINS6_IJSA_NS7_ILi512EEESA_EEES9_SC_SE_Li256ELb0ELb1ELb0ELb0EEENS1_29StaticPersistentTileSchedulerILb0EEEEEEEEEvNT_6ParamsE)
	.align		4
        /*0064*/ 	.word	index@(__assertfail)
	.align		4
        /*0068*/ 	.word	index@(_ZN7cutlass13device_kernelIN5flash11enable_sm90INS1_16FlashAttnFwdSm90INS1_25CollectiveMainloopFwdSm90ILi2EN4cute5tupleIJNS5_1CILi1EEES8_S8_EEENS6_IJNS7_ILi64EEESA_SA_EEELi512ENS_10bfloat16_tEfNS_4arch4Sm90ELb0ELb0ELb0ELb1ELb0ELb0ELb0ELb0ELb0ELb1ELb0ELb0EEENS1_21CollectiveEpilogueFwdINS6_IJSA_NS7_ILi512EEESA_EEES9_SC_SE_Li256ELb1ELb1ELb0ELb0EEENS1_36VarlenDynamicPersistentTileSchedulerILi64ELi64ELi256ELi128ELb0ELb1ELb1ELb0ELb1ELb1EEEEEEEEEvNT_6ParamsE)
	.align		4
        /*006c*/ 	.word	index@(__assertfail)
	.align		4
        /*0070*/ 	.word	index@(_ZN7cutlass13device_kernelIN5flash11enable_sm90INS1_16FlashAttnFwdSm90INS1_25CollectiveMainloopFwdSm90ILi2EN4cute5tupleIJNS5_1CILi1EEES8_S8_EEENS6_IJNS7_ILi64EEESA_SA_EEELi512ENS_10bfloat16_tEfNS_4arch4Sm90ELb0ELb0ELb0ELb1ELb0ELb1ELb0ELb0ELb0ELb1ELb0ELb0EEENS1_21CollectiveEpilogueFwdINS6_IJSA_NS7_ILi512EEESA_EEES9_SC_SE_Li256ELb1ELb1ELb0ELb0EEENS1_36VarlenDynamicPersistentTileSchedulerILi64ELi64ELi256ELi128ELb0ELb1ELb1ELb0ELb1ELb1EEEEEEEEEvNT_6ParamsE)
	.align		4
        /*0074*/ 	.word	index@(__assertfail)
	.align		4
        /*0078*/ 	.word	index@(_ZN7cutlass13device_kernelIN5flash11enable_sm90INS1_16FlashAttnFwdSm90INS1_25CollectiveMainloopFwdSm90ILi2EN4cute5tupleIJNS5_1CILi1EEES8_S8_EEENS6_IJNS7_ILi64EEESA_SA_EEELi512ENS_10bfloat16_tEfNS_4arch4Sm90ELb0ELb0ELb0ELb1ELb0ELb0ELb1ELb0ELb0ELb1ELb0ELb0EEENS1_21CollectiveEpilogueFwdINS6_IJSA_NS7_ILi512EEESA_EEES9_SC_SE_Li256ELb1ELb1ELb0ELb0EEENS1_36VarlenDynamicPersistentTileSchedulerILi64ELi64ELi256ELi128ELb0ELb1ELb1ELb0ELb1ELb1EEEEEEEEEvNT_6ParamsE)
	.align		4
        /*007c*/ 	.word	index@(__assertfail)
	.align		4
        /*0080*/ 	.word	index@(_ZN7cutlass13device_kernelIN5flash11enable_sm90INS1_16FlashAttnFwdSm90INS1_25CollectiveMainloopFwdSm90ILi2EN4cute5tupleIJNS5_1CILi1EEES8_S8_EEENS6_IJNS7_ILi64EEESA_SA_EEELi512ENS_10bfloat16_tEfNS_4arch4Sm90ELb0ELb0ELb0ELb1ELb0ELb1ELb1ELb0ELb0ELb1ELb0ELb0EEENS1_21CollectiveEpilogueFwdINS6_IJSA_NS7_ILi512EEESA_EEES9_SC_SE_Li256ELb1ELb1ELb0ELb0EEENS1_36VarlenDynamicPersistentTileSchedulerILi64ELi64ELi256ELi128ELb0ELb1ELb1ELb0ELb1ELb1EEEEEEEEEvNT_6ParamsE)
	.align		4
        /*0084*/ 	.word	index@(__assertfail)
	.align		4
        /*0088*/ 	.word	index@(_ZN7cutlass13device_kernelIN5flash11enable_sm90INS1_16FlashAttnFwdSm90INS1_25CollectiveMainloopFwdSm90ILi2EN4cute5tupleIJNS5_1CILi1EEES8_S8_EEENS6_IJNS7_ILi64EEESA_SA_EEELi512ENS_10bfloat16_tEfNS_4arch4Sm90ELb0ELb1ELb0ELb0ELb0ELb0ELb0ELb0ELb0ELb1ELb0ELb0EEENS1_21CollectiveEpilogueFwdINS6_IJSA_NS7_ILi512EEESA_EEES9_SC_SE_Li256ELb0ELb1ELb0ELb0EEENS1_30DynamicPersistentTileSchedulerILi256ELi128ELb0ELb1ELb1EEEEEEEEEvNT_6ParamsE)
	.align		4
        /*008c*/ 	.word	index@(__assertfail)
	.align		4
        /*0090*/ 	.word	index@(_ZN7cutlass13device_kernelIN5flash11enable_sm90INS1_16FlashAttnFwdSm90INS1_25CollectiveMainloopFwdSm90ILi2EN4cute5tupleIJNS5_1CILi1EEES8_S8_EEENS6_IJNS7_ILi64EEESA_SA_EEELi512ENS_10bfloat16_tEfNS_4arch4Sm90ELb0ELb1ELb0ELb0ELb0ELb0ELb1ELb0ELb0ELb1ELb0ELb0EEENS1_21CollectiveEpilogueFwdINS6_IJSA_NS7_ILi512EEESA_EEES9_SC_SE_Li256ELb0ELb1ELb0ELb0EEENS1_30DynamicPersistentTileSchedulerILi256ELi128ELb0ELb1ELb1EEEEEEEEEvNT_6ParamsE)
	.align		4
        /*0094*/ 	.word	index@(__assertfail)
	.align		4
        /*0098*/ 	.word	index@(_ZN7cutlass13device_kernelIN5flash11enable_sm90INS1_16FlashAttnFwdSm90INS1_25CollectiveMainloopFwdSm90ILi2EN4cute5tupleIJNS5_1CILi1EEES8_S8_EEENS6_IJNS7_ILi64EEESA_SA_EEELi512ENS_10bfloat16_tEfNS_4arch4Sm90ELb0ELb1ELb0ELb1ELb0ELb0ELb0ELb0ELb0ELb1ELb0ELb0EEENS1_21CollectiveEpilogueFwdINS6_IJSA_NS7_ILi512EEESA_EEES9_SC_SE_Li256ELb1ELb1ELb0ELb0EEENS1_36VarlenDynamicPersistentTileSchedulerILi64ELi64ELi256ELi128ELb0ELb1ELb1ELb1ELb0ELb1EEEEEEEEEvNT_6ParamsE)
	.align		4
        /*009c*/ 	.word	index@(__assertfail)
	.align		4
        /*00a0*/ 	.word	index@(_ZN7cutlass13device_kernelIN5flash11enable_sm90INS1_16FlashAttnFwdSm90INS1_25CollectiveMainloopFwdSm90ILi2EN4cute5tupleIJNS5_1CILi1EEES8_S8_EEENS6_IJNS7_ILi64EEESA_SA_EEELi512ENS_10bfloat16_tEfNS_4arch4Sm90ELb0ELb1ELb0ELb1ELb0ELb1ELb0ELb0ELb0ELb1ELb0ELb0EEENS1_21CollectiveEpilogueFwdINS6_IJSA_NS7_ILi512EEESA_EEES9_SC_SE_Li256ELb1ELb1ELb0ELb0EEENS1_36VarlenDynamicPersistentTileSchedulerILi64ELi64ELi256ELi128ELb0ELb1ELb1ELb1ELb0ELb1EEEEEEEEEvNT_6ParamsE)
	.align		4
        /*00a4*/ 	.word	index@(__assertfail)
	.align		4
        /*00a8*/ 	.word	index@(_ZN7cutlass13device_kernelIN5flash11enable_sm90INS1_16FlashAttnFwdSm90INS1_25CollectiveMainloopFwdSm90ILi2EN4cute5tupleIJNS5_1CILi1EEES8_S8_EEENS6_IJNS7_ILi64EEESA_SA_EEELi512ENS_10bfloat16_tEfNS_4arch4Sm90ELb0ELb1ELb0ELb1ELb0ELb0ELb1ELb0ELb0ELb1ELb0ELb0EEENS1_21CollectiveEpilogueFwdINS6_IJSA_NS7_ILi512EEESA_EEES9_SC_SE_Li256ELb1ELb1ELb0ELb0EEENS1_36VarlenDynamicPersistentTileSchedulerILi64ELi64ELi256ELi128ELb0ELb1ELb1ELb1ELb0ELb1EEEEEEEEEvNT_6ParamsE)
	.align		4
        /*00ac*/ 	.word	index@(__assertfail)
	.align		4
        /*00b0*/ 	.word	index@(_ZN7cutlass13device_kernelIN5flash11enable_sm90INS1_16FlashAttnFwdSm90INS1_25CollectiveMainloopFwdSm90ILi2EN4cute5tupleIJNS5_1CILi1EEES8_S8_EEENS6_IJNS7_ILi64EEESA_SA_EEELi512ENS_10bfloat16_tEfNS_4arch4Sm90ELb0ELb1ELb0ELb1ELb0ELb1ELb1ELb0ELb0ELb1ELb0ELb0EEENS1_21CollectiveEpilogueFwdINS6_IJSA_NS7_ILi512EEESA_EEES9_SC_SE_Li256ELb1ELb1ELb0ELb0EEENS1_36VarlenDynamicPersistentTileSchedulerILi64ELi64ELi256ELi128ELb0ELb1ELb1ELb1ELb0ELb1EEEEEEEEEvNT_6ParamsE)
	.align		4
        /*00b4*/ 	.word	index@(__assertfail)
	.align		4
        /*00b8*/ 	.word	index@(_ZN7cutlass13device_kernelIN5flash11enable_sm90INS1_16FlashAttnFwdSm90INS1_25CollectiveMainloopFwdSm90ILi2EN4cute5tupleIJNS5_1CILi1EEES8_S8_EEENS6_IJNS7_ILi64EEESA_SA_EEELi512ENS_10bfloat16_tEfNS_4arch4Sm90ELb1ELb0ELb0ELb0ELb0ELb0ELb0ELb0ELb0ELb1ELb0ELb0EEENS1_21CollectiveEpilogueFwdINS6_IJSA_NS7_ILi512EEESA_EEES9_SC_SE_Li256ELb0ELb1ELb0ELb0EEENS1_30DynamicPersistentTileSchedulerILi256ELi128ELb0ELb1ELb1EEEEEEEEEvNT_6ParamsE)
	.align		4
        /*00bc*/ 	.word	index@(__assertfail)
	.align		4
        /*00c0*/ 	.word	index@(_ZN7cutlass13device_kernelIN5flash11enable_sm90INS1_16FlashAttnFwdSm90INS1_25CollectiveMainloopFwdSm90ILi2EN4cute5tupleIJNS5_1CILi1EEES8_S8_EEENS6_IJNS7_ILi64EEESA_SA_EEELi512ENS_10bfloat16_tEfNS_4arch4Sm90ELb1ELb0ELb0ELb0ELb0ELb0ELb1ELb0ELb0ELb1ELb0ELb0EEENS1_21CollectiveEpilogueFwdINS6_IJSA_NS7_ILi512EEESA_EEES9_SC_SE_Li256ELb0ELb1ELb0ELb0EEENS1_30DynamicPersistentTileSchedulerILi256ELi128ELb0ELb1ELb1EEEEEEEEEvNT_6ParamsE)
	.align		4
        /*00c4*/ 	.word	index@(__assertfail)
	.align		4
        /*00c8*/ 	.word	index@(_ZN7cutlass13device_kernelIN5flash11enable_sm90INS1_16FlashAttnFwdSm90INS1_25CollectiveMainloopFwdSm90ILi2EN4cute5tupleIJNS5_1CILi1EEES8_S8_EEENS6_IJNS7_ILi64EEESA_SA_EEELi512ENS_10bfloat16_tEfNS_4arch4Sm90ELb1ELb0ELb0ELb1ELb0ELb0ELb0ELb0ELb0ELb1ELb0ELb0EEENS1_21CollectiveEpilogueFwdINS6_IJSA_NS7_ILi512EEESA_EEES9_SC_SE_Li256ELb1ELb1ELb0ELb0EEENS1_36VarlenDynamicPersistentTileSchedulerILi64ELi64ELi256ELi128ELb0ELb1ELb1ELb1ELb1ELb1EEEEEEEEEvNT_6ParamsE)
	.align		4
        /*00cc*/ 	.word	index@(__assertfail)
	.align		4
        /*00d0*/ 	.word	index@(_ZN7cutlass13device_kernelIN5flash11enable_sm90INS1_16FlashAttnFwdSm90INS1_25CollectiveMainloopFwdSm90ILi2EN4cute5tupleIJNS5_1CILi1EEES8_S8_EEENS6_IJNS7_ILi64EEESA_SA_EEELi512ENS_10bfloat16_tEfNS_4arch4Sm90ELb1ELb0ELb0ELb1ELb0ELb1ELb0ELb0ELb0ELb1ELb0ELb0EEENS1_21CollectiveEpilogueFwdINS6_IJSA_NS7_ILi512EEESA_EEES9_SC_SE_Li256ELb1ELb1ELb0ELb0EEENS1_36VarlenDynamicPersistentTileSchedulerILi64ELi64ELi256ELi128ELb0ELb1ELb1ELb1ELb1ELb1EEEEEEEEEvNT_6ParamsE)
	.align		4
        /*00d4*/ 	.word	index@(__assertfail)
	.align		4
        /*00d8*/ 	.word	index@(_ZN7cutlass13device_kernelIN5flash11enable_sm90INS1_16FlashAttnFwdSm90INS1_25CollectiveMainloopFwdSm90ILi2EN4cute5tupleIJNS5_1CILi1EEES8_S8_EEENS6_IJNS7_ILi64EEESA_SA_EEELi512ENS_10bfloat16_tEfNS_4arch4Sm90ELb1ELb0ELb0ELb1ELb0ELb0ELb1ELb0ELb0ELb1ELb0ELb0EEENS1_21CollectiveEpilogueFwdINS6_IJSA_NS7_ILi512EEESA_EEES9_SC_SE_Li256ELb1ELb1ELb0ELb0EEENS1_36VarlenDynamicPersistentTileSchedulerILi64ELi64ELi256ELi128ELb0ELb1ELb1ELb1ELb1ELb1EEEEEEEEEvNT_6ParamsE)
	.align		4
        /*00dc*/ 	.word	index@(__assertfail)
	.align		4
        /*00e0*/ 	.word	index@(_ZN7cutlass13device_kernelIN5flash11enable_sm90INS1_16FlashAttnFwdSm90INS1_25CollectiveMainloopFwdSm90ILi2EN4cute5tupleIJNS5_1CILi1EEES8_S8_EEENS6_IJNS7_ILi64EEESA_SA_EEELi512ENS_10bfloat16_tEfNS_4arch4Sm90ELb1ELb0ELb0ELb1ELb0ELb1ELb1ELb0ELb0ELb1ELb0ELb0EEENS1_21CollectiveEpilogueFwdINS6_IJSA_NS7_ILi512EEESA_EEES9_SC_SE_Li256ELb1ELb1ELb0ELb0EEENS1_36VarlenDynamicPersistentTileSchedulerILi64ELi64ELi256ELi128ELb0ELb1ELb1ELb1ELb1ELb1EEEEEEEEEvNT_6ParamsE)
	.align		4
        /*00e4*/ 	.word	index@(__assertfail)
	.align		4
        /*00e8*/ 	.word	index@(_ZN7cutlass13device_kernelIN5flash11enable_sm90INS1_16FlashAttnFwdSm90INS1_25CollectiveMainloopFwdSm90ILi2EN4cute5tupleIJNS5_1CILi1EEES8_S8_EEENS6_IJNS7_ILi128EEENS7_ILi96EEENS7_ILi64EEEEEELi256ENS_10bfloat16_tEfNS_4arch4Sm90ELb0ELb0ELb0ELb0ELb0ELb0ELb0ELb1ELb0ELb1ELb0ELb0EEENS1_21CollectiveEpilogueFwdINS6_IJSA_NS7_ILi256EEESB_EEES9_SE_SG_Li256ELb0ELb1ELb0ELb0EEENS1_29StaticPersistentTileSchedulerILb0EEEEEEEEEvNT_6ParamsE)
	.align		4
        /*00ec*/ 	.word	index@(__assertfail)
	.align		4
        /*00f0*/ 	.word	index@(_ZN7cutlass13device_kernelIN5flash11enable_sm90INS1_16FlashAttnFwdSm90INS1_25CollectiveMainloopFwdSm90ILi2EN4cute5tupleIJNS5_1CILi1EEES8_S8_EEENS6_IJNS7_ILi128EEENS7_ILi96EEENS7_ILi64EEEEEELi256ENS_10bfloat16_tEfNS_4arch4Sm90ELb0ELb0ELb0ELb0ELb0ELb0ELb1ELb1ELb0ELb1ELb0ELb0EEENS1_21CollectiveEpilogueFwdINS6_IJSA_NS7_ILi256EEESB_EEES9_SE_SG_Li256ELb0ELb1ELb0ELb0EEENS1_29StaticPersistentTileSchedulerILb0EEEEEEEEEvNT_6ParamsE)
	.align		4
        /*00f4*/ 	.word	index@(__assertfail)
	.align		4
        /*00f8*/ 	.word	index@(_ZN7cutlass13device_kernelIN5flash11enable_sm90INS1_16FlashAttnFwdSm90INS1_25CollectiveMainloopFwdSm90ILi2EN4cute5tupleIJNS5_1CILi1EEES8_S8_EEENS6_IJNS7_ILi128EEENS7_ILi96EEENS7_ILi64EEEEEELi256ENS_10bfloat16_tEfNS_4arch4Sm90ELb0ELb0ELb0ELb1ELb0ELb0ELb0ELb1ELb0ELb1ELb0ELb0EEENS1_21CollectiveEpilogueFwdINS6_IJSA_NS7_ILi256EEESB_EEES9_SE_SG_Li256ELb1ELb1ELb0ELb0EEENS1_36VarlenDynamicPersistentTileSchedulerILi128ELi96ELi256ELi128ELb0ELb1ELb1ELb0ELb1ELb1EEEEEEEEEvNT_6ParamsE)
	.align		4
        /*00fc*/ 	.word	index@(__assertfail)
	.align		4
        /*0100*/ 	.word	index@(_ZN7cutlass13device_kernelIN5flash11enable_sm90INS1_16FlashAttnFwdSm90INS1_25CollectiveMainloopFwdSm90ILi2EN4cute5tupleIJNS5_1CILi1EEES8_S8_EEENS6_IJNS7_ILi128EEENS7_ILi96EEENS7_ILi64EEEEEELi256ENS_10bfloat16_tEfNS_4arch4Sm90ELb0ELb0ELb0ELb1ELb0ELb1ELb0ELb1ELb0ELb1ELb0ELb0EEENS1_21CollectiveEpilogueFwdINS6_IJSA_NS7_ILi256EEESB_EEES9_SE_SG_Li256ELb1ELb1ELb0ELb0EEENS1_36VarlenDynamicPersistentTileSchedulerILi128ELi96ELi256ELi128ELb0ELb1ELb1ELb0ELb1ELb1EEEEEEEEEvNT_6ParamsE)
	.align		4
        /*0104*/ 	.word	index@(__assertfail)
	.align		4
        /*0108*/ 	.word	index@(_ZN7cutlass13device_kernelIN5flash11enable_sm90INS1_16FlashAttnFwdSm90INS1_25CollectiveMainloopFwdSm90ILi2EN4cute5tupleIJNS5_1CILi1EEES8_S8_EEENS6_IJNS7_ILi128EEENS7_ILi96EEENS7_ILi64EEEEEELi256ENS_10bfloat16_tEfNS_4arch4Sm90ELb0ELb0ELb0ELb1ELb0ELb0ELb1ELb1ELb0ELb1ELb0ELb0EEENS1_21CollectiveEpilogueFwdINS6_IJSA_NS7_ILi256EEESB_EEES9_SE_SG_Li256ELb1ELb1ELb0ELb0EEENS1_36VarlenDynamicPersistentTileSchedulerILi128ELi96ELi256ELi128ELb0ELb1ELb1ELb0ELb1ELb1EEEEEEEEEvNT_6ParamsE)
	.align		4
        /*010c*/ 	.word	index@(__assertfail)
	.align		4
        /*0110*/ 	.word	index@(_ZN7cutlass13device_kernelIN5flash11enable_sm90INS1_16FlashAttnFwdSm90INS1_25CollectiveMainloopFwdSm90ILi2EN4cute5tupleIJNS5_1CILi1EEES8_S8_EEENS6_IJNS7_ILi128EEENS7_ILi96EEENS7_ILi64EEEEEELi256ENS_10bfloat16_tEfNS_4arch4Sm90ELb0ELb0ELb0ELb1ELb0ELb1ELb1ELb1ELb0ELb1ELb0ELb0EEENS1_21CollectiveEpilogueFwdINS6_IJSA_NS7_ILi256EEESB_EEES9_SE_SG_Li256ELb1ELb1ELb0ELb0EEENS1_36VarlenDynamicPersistentTileSchedulerILi128ELi96ELi256ELi128ELb0ELb1ELb1ELb0ELb1ELb1EEEEEEEEEvNT_6ParamsE)
	.align		4
        /*0114*/ 	.word	index@(__assertfail)
	.align		4
        /*0118*/ 	.word	index@(_ZN7cutlass13device_kernelIN5flash11enable_sm90INS1_16FlashAttnFwdSm90INS1_25CollectiveMainloopFwdSm90ILi2EN4cute5tupleIJNS5_1CILi1EEES8_S8_EEENS6_IJNS7_ILi128EEENS7_ILi96EEENS7_ILi64EEEEEELi256ENS_10bfloat16_tEfNS_4arch4Sm90ELb0ELb1ELb0ELb0ELb0ELb0ELb0ELb1ELb0ELb1ELb0ELb0EEENS1_21CollectiveEpilogueFwdINS6_IJSA_NS7_ILi256EEESB_EEES9_SE_SG_Li256ELb0ELb1ELb0ELb0EEENS1_30DynamicPersistentTileSchedulerILi256ELi128ELb0ELb1ELb1EEEEEEEEEvNT_6ParamsE)
	.align		4
        /*011c*/ 	.word	index@(__assertfail)
	.align		4
        /*0120*/ 	.word	index@(_ZN7cutlass13device_kernelIN5flash11enable_sm90INS1_16FlashAttnFwdSm90INS1_25CollectiveMainloopFwdSm90ILi2EN4cute5tupleIJNS5_1CILi1EEES8_S8_EEENS6_IJNS7_ILi128EEENS7_ILi96EEENS7_ILi64EEEEEELi256ENS_10bfloat16_tEfNS_4arch4Sm90ELb0ELb1ELb0ELb0ELb0ELb0ELb1ELb1ELb0ELb1ELb0ELb0EEENS1_21CollectiveEpilogueFwdINS6_IJSA_NS7_ILi256EEESB_EEES9_SE_SG_Li256ELb0ELb1ELb0ELb0EEENS1_30DynamicPersistentTileSchedulerILi256ELi128ELb0ELb1ELb1EEEEEEEEEvNT_6ParamsE)
	.align		4
        /*0124*/ 	.word	index@(__assertfail)
	.align		4
        /*0128*/ 	.word	index@(_ZN7cutlass13device_kernelIN5flash11enable_sm90INS1_16FlashAttnFwdSm90INS1_25CollectiveMainloopFwdSm90ILi2EN4cute5tupleIJNS5_1CILi1EEES8_S8_EEENS6_IJNS7_ILi128EEENS7_ILi96EEENS7_ILi64EEEEEELi256ENS_10bfloat16_tEfNS_4arch4Sm90ELb0ELb1ELb0ELb1ELb0ELb0ELb0ELb1ELb0ELb1ELb0ELb0EEENS1_21CollectiveEpilogueFwdINS6_IJSA_NS7_ILi256EEESB_EEES9_SE_SG_Li256ELb1ELb1ELb0ELb0EEENS1_36VarlenDynamicPersistentTileSchedulerILi128ELi96ELi256ELi128ELb0ELb1ELb1ELb1ELb0ELb1EEEEEEEEEvNT_6ParamsE)
	.align		4
        /*012c*/ 	.word	index@(__assertfail)
	.align		4
        /*0130*/ 	.word	index@(_ZN7cutlass13device_kernelIN5flash11enable_sm90INS1_16FlashAttnFwdSm90INS1_25CollectiveMainloopFwdSm90ILi2EN4cute5tupleIJNS5_1CILi1EEES8_S8_EEENS6_IJNS7_ILi128EEENS7_ILi96EEENS7_ILi64EEEEEELi256ENS_10bfloat16_tEfNS_4arch4Sm90ELb0ELb1ELb0ELb1ELb0ELb1ELb0ELb1ELb0ELb1ELb0ELb0EEENS1_21CollectiveEpilogueFwdINS6_IJSA_NS7_ILi256EEESB_EEES9_SE_SG_Li256ELb1ELb1ELb0ELb0EEENS1_36VarlenDynamicPersistentTileSchedulerILi128ELi96ELi256ELi128ELb0ELb1ELb1ELb1ELb0ELb1EEEEEEEEEvNT_6ParamsE)
	.align		4
        /*0134*/ 	.word	index@(__assertfail)
	.align		4
        /*0138*/ 	.word	index@(_ZN7cutlass13device_kernelIN5flash11enable_sm90INS1_16FlashAttnFwdSm90INS1_25CollectiveMainloopFwdSm90ILi2EN4cute5tupleIJNS5_1CILi1EEES8_S8_EEENS6_IJNS7_ILi128EEENS7_ILi96EEENS7_ILi64EEEEEELi256ENS_10bfloat16_tEfNS_4arch4Sm90ELb0ELb1ELb0ELb1ELb0ELb0ELb1ELb1ELb0ELb1ELb0ELb0EEENS1_21CollectiveEpilogueFwdINS6_IJSA_NS7_ILi256EEESB_EEES9_SE_SG_Li256ELb1ELb1ELb0ELb0EEENS1_36VarlenDynamicPersistentTileSchedulerILi128ELi96ELi256ELi128ELb0ELb1ELb1ELb1ELb0ELb1EEEEEEEEEvNT_6ParamsE)
	.align		4
        /*013c*/ 	.word	index@(__assertfail)
	.align		4
        /*0140*/ 	.word	index@(_ZN7cutlass13device_kernelIN5flash11enable_sm90INS1_16FlashAttnFwdSm90INS1_25CollectiveMainloopFwdSm90ILi2EN4cute5tupleIJNS5_1CILi1EEES8_S8_EEENS6_IJNS7_ILi128EEENS7_ILi96EEENS7_ILi64EEEEEELi256ENS_10bfloat16_tEfNS_4arch4Sm90ELb0ELb1ELb0ELb1ELb0ELb1ELb1ELb1ELb0ELb1ELb0ELb0EEENS1_21CollectiveEpilogueFwdINS6_IJSA_NS7_ILi256EEESB_EEES9_SE_SG_Li256ELb1ELb1ELb0ELb0EEENS1_36VarlenDynamicPersistentTileSchedulerILi128ELi96ELi256ELi128ELb0ELb1ELb1ELb1ELb0ELb1EEEEEEEEEvNT_6ParamsE)
	.align		4
        /*0144*/ 	.word	index@(__assertfail)
	.align		4
        /*0148*/ 	.word	index@(_ZN7cutlass13device_kernelIN5flash11enable_sm90INS1_16FlashAttnFwdSm90INS1_25CollectiveMainloopFwdSm90ILi2EN4cute5tupleIJNS5_1CILi1EEES8_S8_EEENS6_IJNS7_ILi128EEENS7_ILi96EEENS7_ILi64EEEEEELi256ENS_10bfloat16_tEfNS_4arch4Sm90ELb1ELb0ELb0ELb0ELb0ELb0ELb0ELb1ELb0ELb1ELb0ELb0EEENS1_21CollectiveEpilogueFwdINS6_IJSA_NS7_ILi256EEESB_EEES9_SE_SG_Li256ELb0ELb1ELb0ELb0EEENS1_30DynamicPersistentTileSchedulerILi256ELi128ELb0ELb1ELb1EEEEEEEEEvNT_6ParamsE)
	.align		4
        /*014c*/ 	.word	index@(__assertfail)
	.align		4
        /*0150*/ 	.word	index@(_ZN7cutlass13device_kernelIN5flash11enable_sm90INS1_16FlashAttnFwdSm90INS1_25CollectiveMainloopFwdSm90ILi2EN4cute5tupleIJNS5_1CILi1EEES8_S8_EEENS6_IJNS7_ILi128EEENS7_ILi96EEENS7_ILi64EEEEEELi256ENS_10bfloat16_tEfNS_4arch4Sm90ELb1ELb0ELb0ELb0ELb0ELb0ELb1ELb1ELb0ELb1ELb0ELb0EEENS1_21CollectiveEpilogueFwdINS6_IJSA_NS7_ILi256EEESB_EEES9_SE_SG_Li256ELb0ELb1ELb0ELb0EEENS1_30DynamicPersistentTileSchedulerILi256ELi128ELb0ELb1ELb1EEEEEEEEEvNT_6ParamsE)
	.align		4
        /*0154*/ 	.word	index@(__assertfail)
	.align		4
        /*0158*/ 	.word	index@(_ZN7cutlass13device_kernelIN5flash11enable_sm90INS1_16FlashAttnFwdSm90INS1_25CollectiveMainloopFwdSm90ILi2EN4cute5tupleIJNS5_1CILi1EEES8_S8_EEENS6_IJNS7_ILi128EEENS7_ILi96EEENS7_ILi64EEEEEELi256ENS_10bfloat16_tEfNS_4arch4Sm90ELb1ELb0ELb0ELb1ELb0ELb0ELb0ELb1ELb0ELb1ELb0ELb0EEENS1_21CollectiveEpilogueFwdINS6_IJSA_NS7_ILi256EEESB_EEES9_SE_SG_Li256ELb1ELb1ELb0ELb0EEENS1_36VarlenDynamicPersistentTileSchedulerILi128ELi96ELi256ELi128ELb0ELb1ELb1ELb1ELb1ELb1EEEEEEEEEvNT_6ParamsE)
	.align		4
        /*015c*/ 	.word	index@(__assertfail)
	.align		4
        /*0160*/ 	.word	index@(_ZN7cutlass13device_kernelIN5flash11enable_sm90INS1_16FlashAttnFwdSm90INS1_25CollectiveMainloopFwdSm90ILi2EN4cute5tupleIJNS5_1CILi1EEES8_S8_EEENS6_IJNS7_ILi128EEENS7_ILi96EEENS7_ILi64EEEEEELi256ENS_10bfloat16_tEfNS_4arch4Sm90ELb1ELb0ELb0ELb1ELb0ELb1ELb0ELb1ELb0ELb1ELb0ELb0EEENS1_21CollectiveEpilogueFwdINS6_IJSA_NS7_ILi256EEESB_EEES9_SE_SG_Li256ELb1ELb1ELb0ELb0EEENS1_36VarlenDynamicPersistentTileSchedulerILi128ELi96ELi256ELi128ELb0ELb1ELb1ELb1ELb1ELb1EEEEEEEEEvNT_6ParamsE)
	.align		4
        /*0164*/ 	.word	index@(__assertfail)
	.align		4
        /*0168*/ 	.word	index@(_ZN7cutlass13device_kernelIN5flash11enable_sm90INS1_16FlashAttnFwdSm90INS1_25CollectiveMainloopFwdSm90ILi2EN4cute5tupleIJNS5_1CILi1EEES8_S8_EEENS6_IJNS7_ILi128EEENS7_ILi96EEENS7_ILi64EEEEEELi256ENS_10bfloat16_tEfNS_4arch4Sm90ELb1ELb0ELb0ELb1ELb0ELb0ELb1ELb1ELb0ELb1ELb0ELb0EEENS1_21CollectiveEpilogueFwdINS6_IJSA_NS7_ILi256EEESB_EEES9_SE_SG_Li256ELb1ELb1ELb0ELb0EEENS1_36VarlenDynamicPersistentTileSchedulerILi128ELi96ELi256ELi128ELb0ELb1ELb1ELb1ELb1ELb1EEEEEEEEEvNT_6ParamsE)
	.align		4
        /*016c*/ 	.word	index@(__assertfail)
	.align		4
        /*0170*/ 	.word	index@(_ZN7cutlass13device_kernelIN5flash11enable_sm90INS1_16FlashAttnFwdSm90INS1_25CollectiveMainloopFwdSm90ILi2EN4cute5tupleIJNS5_1CILi1EEES8_S8_EEENS6_IJNS7_ILi128EEENS7_ILi96EEENS7_ILi64EEEEEELi256ENS_10bfloat16_tEfNS_4arch4Sm90ELb1ELb0ELb0ELb1ELb0ELb1ELb1ELb1ELb0ELb1ELb0ELb0EEENS1_21CollectiveEpilogueFwdINS6_IJSA_NS7_ILi256EEESB_EEES9_SE_SG_Li256ELb1ELb1ELb0ELb0EEENS1_36VarlenDynamicPersistentTileSchedulerILi128ELi96ELi256ELi128ELb0ELb1ELb1ELb1ELb1ELb1EEEEEEEEEvNT_6ParamsE)
	.align		4
        /*0174*/ 	.word	index@(__assertfail)
	.align		4
        /*0178*/ 	.word	0x00000000
	.align		4
        /*017c*/ 	.word	0xfffffffe
	.align		4
        /*0180*/ 	.word	0x00000000
	.align		4
        /*0184*/ 	.word	0xfffffffd
	.align		4
        /*0188*/ 	.word	0x00000000
	.align		4
        /*018c*/ 	.word	0xfffffffc


//--------------------- .nv.constant4             --------------------------
	.section	.nv.constant4,"a",@progbits
	.align	8
	.align		8
.nv.constant4:
        /*0000*/ 	.dword	__assertfail
	.align		8
        /*0008*/ 	.dword	__unnamed_1
	.align		8
        /*0010*/ 	.dword	__unnamed_2
	.align		8
        /*0018*/ 	.dword	__unnamed_3
	.align		8
        /*0020*/ 	.dword	__unnamed_4
	.align		8
        /*0028*/ 	.dword	__unnamed_5
	.align		8
        /*0030*/ 	.dword	__unnamed_6
	.align		8
        /*0038*/ 	.dword	__unnamed_7
	.align		8
        /*0040*/ 	.dword	__unnamed_8
	.align		8
        /*0048*/ 	.dword	__unnamed_9
	.align		8
        /*0050*/ 	.dword	__unnamed_10
	.align		8
        /*0058*/ 	.dword	__unnamed_11
	.align		8
        /*0060*/ 	.dword	__unnamed_12
	.align		8
        /*0068*/ 	.dword	__unnamed_13
	.align		8
        /*0070*/ 	.dword	__unnamed_14
	.align		8
        /*0078*/ 	.dword	__unnamed_15
	.align		8
        /*0080*/ 	.dword	__unnamed_16
	.align		8
        /*0088*/ 	.dword	__unnamed_17
	.align		8
        /*0090*/ 	.dword	__unnamed_18
	.align		8
        /*0098*/ 	.dword	__unnamed_19
	.align		8
        /*00a0*/ 	.dword	__unnamed_20
	.align		8
        /*00a8*/ 	.dword	__unnamed_21
	.align		8
        /*00b0*/ 	.dword	__unnamed_22
	.align		8
        /*00b8*/ 	.dword	__unnamed_23
	.align		8
        /*00c0*/ 	.dword	_ZN75_INTERNAL_05d65701_39_flash_fwd_hdimdiff_bf16_packgqa_sm90_cu_9949e2e8_64754cuda3std3__45__cpo5beginE
	.align		8
        /*00c8*/ 	.dword	_ZN75_INTERNAL_05d65701_39_flash_fwd_hdimdiff_bf16_packgqa_sm90_cu_9949e2e8_64754cuda3std3__45__cpo3endE
	.align		8
        /*00d0*/ 	.dword	_ZN75_INTERNAL_05d65701_39_flash_fwd_hdimdiff_bf16_packgqa_sm90_cu_9949e2e8_64754cuda3std3__45__cpo6cbeginE
	.align		8
        /*00d8*/ 	.dword	_ZN75_INTERNAL_05d65701_39_flash_fwd_hdimdiff_bf16_packgqa_sm90_cu_9949e2e8_64754cuda3std3__45__cpo4cendE
	.align		8
        /*00e0*/ 	.dword	_ZN75_INTERNAL_05d65701_39_flash_fwd_hdimdiff_bf16_packgqa_sm90_cu_9949e2e8_64754cuda3std3__477_GLOBAL__N__05d65701_39_flash_fwd_hdimdiff_bf16_packgqa_sm90_cu_9949e2e8_64756ignoreE
	.align		8
        /*00e8*/ 	.dword	_ZN75_INTERNAL_05d65701_39_flash_fwd_hdimdiff_bf16_packgqa_sm90_cu_9949e2e8_64754cuda3std3__419piecewise_constructE
	.align		8
        /*00f0*/ 	.dword	_ZN75_INTERNAL_05d65701_39_flash_fwd_hdimdiff_bf16_packgqa_sm90_cu_9949e2e8_64754cuda3std3__48in_placeE
	.align		8
        /*00f8*/ 	.dword	_ZN75_INTERNAL_05d65701_39_flash_fwd_hdimdiff_bf16_packgqa_sm90_cu_9949e2e8_64754cuda3std6ranges3__45__cpo4swapE
	.align		8
        /*0100*/ 	.dword	_ZN75_INTERNAL_05d65701_39_flash_fwd_hdimdiff_bf16_packgqa_sm90_cu_9949e2e8_64754cuda3std6ranges3__45__cpo9iter_moveE
	.align		8
        /*0108*/ 	.dword	_ZN75_INTERNAL_05d65701_39_flash_fwd_hdimdiff_bf16_packgqa_sm90_cu_9949e2e8_64754cute7productE
	.align		8
        /*0110*/ 	.dword	_ZN75_INTERNAL_05d65701_39_flash_fwd_hdimdiff_bf16_packgqa_sm90_cu_9949e2e8_64754cute1_E
	.align		8
        /*0118*/ 	.dword	$str$23
	.align		8
        /*0120*/ 	.dword	$str$24


//--------------------- .text._ZN7cutlass13device_kernelIN5flash11enable_sm90INS1_16FlashAttnFwdSm90INS1_25CollectiveMainloopFwdSm90ILi2EN4cute5tupleIJNS5_1CILi1EEES8_S8_EEENS6_IJNS7_ILi128EEESA_NS7_ILi192EEEEEELi128ENS_10bfloat16_tEfNS_4arch4Sm90ELb0ELb0ELb0ELb0ELb0ELb0ELb0ELb1ELb1ELb1ELb0ELb0EEENS1_21CollectiveEpilogueFwdINS6_IJSA_SA_SA_EEES9_SD_SF_Li256ELb0ELb1ELb0ELb0EEENS1_29StaticPersistentTileSchedulerILb0EEEEEEEEEvNT_6ParamsE --------------------------
	.section	.text._ZN7cutlass13device_kernelIN5flash11enable_sm90INS1_16FlashAttnFwdSm90INS1_25CollectiveMainloopFwdSm90ILi2EN4cute5tupleIJNS5_1CILi1EEES8_S8_EEENS6_IJNS7_ILi128EEESA_NS7_ILi192EEEEEELi128ENS_10bfloat16_tEfNS_4arch4Sm90ELb0ELb0ELb0ELb0ELb0ELb0ELb0ELb1ELb1ELb1ELb0ELb0EEENS1_21CollectiveEpilogueFwdINS6_IJSA_SA_SA_EEES9_SD_SF_Li256ELb0ELb1ELb0ELb0EEENS1_29StaticPersistentTileSchedulerILb0EEEEEEEEEvNT_6ParamsE,"ax",@progbits
	.align	128
.text._ZN7cutlass13device_kernelIN5flash11enable_sm90INS1_16FlashAttnFwdSm90INS1_25CollectiveMainloopFwdSm90ILi2EN4cute5tupleIJNS5_1CILi1EEES8_S8_EEENS6_IJNS7_ILi128EEESA_NS7_ILi192EEEEEELi128ENS_10bfloat16_tEfNS_4arch4Sm90ELb0ELb0ELb0ELb0ELb0ELb0ELb0ELb1ELb1ELb1ELb0ELb0EEENS1_21CollectiveEpilogueFwdINS6_IJSA_SA_SA_EEES9_SD_SF_Li256ELb0ELb1ELb0ELb0EEENS1_29StaticPersistentTileSchedulerILb0EEEEEEEEEvNT_6ParamsE:
        .type           _ZN7cutlass13device_kernelIN5flash11enable_sm90INS1_16FlashAttnFwdSm90INS1_25CollectiveMainloopFwdSm90ILi2EN4cute5tupleIJNS5_1CILi1EEES8_S8_EEENS6_IJNS7_ILi128EEESA_NS7_ILi192EEEEEELi128ENS_10bfloat16_tEfNS_4arch4Sm90ELb0ELb0ELb0ELb0ELb0ELb0ELb0ELb1ELb1ELb1ELb0ELb0EEENS1_21CollectiveEpilogueFwdINS6_IJSA_SA_SA_EEES9_SD_SF_Li256ELb0ELb1ELb0ELb0EEENS1_29StaticPersistentTileSchedulerILb0EEEEEEEEEvNT_6ParamsE,@function
        .size           _ZN7cutlass13device_kernelIN5flash11enable_sm90INS1_16FlashAttnFwdSm90INS1_25CollectiveMainloopFwdSm90ILi2EN4cute5tupleIJNS5_1CILi1EEES8_S8_EEENS6_IJNS7_ILi128EEESA_NS7_ILi192EEEEEELi128ENS_10bfloat16_tEfNS_4arch4Sm90ELb0ELb0ELb0ELb0ELb0ELb0ELb0ELb1ELb1ELb1ELb0ELb0EEENS1_21CollectiveEpilogueFwdINS6_IJSA_SA_SA_EEES9_SD_SF_Li256ELb0ELb1ELb0ELb0EEENS1_29StaticPersistentTileSchedulerILb0EEEEEEEEEvNT_6ParamsE,(.L_x_15106 - _ZN7cutlass13device_kernelIN5flash11enable_sm90INS1_16FlashAttnFwdSm90INS1_25CollectiveMainloopFwdSm90ILi2EN4cute5tupleIJNS5_1CILi1EEES8_S8_EEENS6_IJNS7_ILi128EEESA_NS7_ILi192EEEEEELi128ENS_10bfloat16_tEfNS_4arch4Sm90ELb0ELb0ELb0ELb0ELb0ELb0ELb0ELb1ELb1ELb1ELb0ELb0EEENS1_21CollectiveEpilogueFwdINS6_IJSA_SA_SA_EEES9_SD_SF_Li256ELb0ELb1ELb0ELb0EEENS1_29StaticPersistentTileSchedulerILb0EEEEEEEEEvNT_6ParamsE)
        .other          _ZN7cutlass13device_kernelIN5flash11enable_sm90INS1_16FlashAttnFwdSm90INS1_25CollectiveMainloopFwdSm90ILi2EN4cute5tupleIJNS5_1CILi1EEES8_S8_EEENS6_IJNS7_ILi128EEESA_NS7_ILi192EEEEEELi128ENS_10bfloat16_tEfNS_4arch4Sm90ELb0ELb0ELb0ELb0ELb0ELb0ELb0ELb1ELb1ELb1ELb0ELb0EEENS1_21CollectiveEpilogueFwdINS6_IJSA_SA_SA_EEES9_SD_SF_Li256ELb0ELb1ELb0ELb0EEENS1_29StaticPersistentTileSchedulerILb0EEEEEEEEEvNT_6ParamsE,@"STO_CUDA_ENTRY STV_DEFAULT"
_ZN7cutlass13device_kernelIN5flash11enable_sm90INS1_16FlashAttnFwdSm90INS1_25CollectiveMainloopFwdSm90ILi2EN4cute5tupleIJNS5_1CILi1EEES8_S8_EEENS6_IJNS7_ILi128EEESA_NS7_ILi192EEEEEELi128ENS_10bfloat16_tEfNS_4arch4Sm90ELb0ELb0ELb0ELb0ELb0ELb0ELb0ELb1ELb1ELb1ELb0ELb0EEENS1_21CollectiveEpilogueFwdINS6_IJSA_SA_SA_EEES9_SD_SF_Li256ELb0ELb1ELb0ELb0EEENS1_29StaticPersistentTileSchedulerILb0EEEEEEEEEvNT_6ParamsE:
[----:B------:R-:W0:Y:S02]  /*0000*/  LDC R1, c[0x0][0x28] ;  /* 0x00000a00ff017b82 */ /* 0x000e240000000800 */
[----:B0-----:R-:W-:Y:S01]  /*0010*/  VIADD R1, R1, 0xffffffc8 ;  /* 0xffffffc801017836 */ /* 0x001fe20000000000 */
[----:B------:R-:W0:Y:S01]  /*0020*/  S2R R0, SR_TID.X ;  /* 0x0000000000007919 */ /* 0x000e220000002100 */
[----:B------:R-:W-:Y:S01]  /*0030*/  ELECT P0, URZ, PT ;  /* 0x00000000003f782f */ /* 0x000fe20003800000 */
[----:B------:R-:W-:Y:S01]  /*0040*/  BSSY B0, `(.L_x_0) ;  /* 0x000000d000007945 */ /* 0x000fe20003800000 */
[----:B0-----:R-:W-:-:S05]  /*0050*/  SHF.R.U32.HI R2, RZ, 0x5, R0 ;  /* 0x00000005ff027819 */ /* 0x001fca0000011600 */
[----:B------:R-:W0:Y:S02]  /*0060*/  SHFL.IDX PT, R3, R2, RZ, 0x1f ;  /* 0x00001fff02037589 */ /* 0x000e2400000e0000 */
[----:B0-----:R-:W-:-:S13]  /*0070*/  ISETP.EQ.AND P0, PT, R3, RZ, P0 ;  /* 0x000000ff0300720c */ /* 0x001fda0000702270 */
[----:B------:R-:W-:Y:S05]  /*0080*/  @!P0 BRA `(.L_x_1) ;  /* 0x0000000000208947 */ /* 0x000fea0003800000 */
[----:B------:R-:W-:Y:S02]  /*0090*/  ULDC.64 UR4, c[0x0][0x198] ;  /* 0x0000660000047ab9 */ /* 0x000fe40000000a00 */
[----:B------:R-:W-:Y:S02]  /*00a0*/  UIADD3 UR6, UP0, UR4, 0x370, URZ ;  /* 0x0000037004067890 */ /* 0x000fe4000ff1e03f */
[----:B------:R-:W-:Y:S02]  /*00b0*/  UIADD3 UR4, UP1, UR4, 0x470, URZ ;  /* 0x0000047004047890 */ /* 0x000fe4000ff3e03f */
[----:B------:R-:W-:Y:S02]  /*00c0*/  UIADD3.X UR7, URZ, UR5, URZ, UP0, !UPT ;  /* 0x000000053f077290 */ /* 0x000fe400087fe43f */
[----:B------:R-:W-:-:S07]  /*00d0*/  UIADD3.X UR5, URZ, UR5, URZ, UP1, !UPT ;  /* 0x000000053f057290 */ /* 0x000fce0008ffe43f */
[----:B------:R0:W-:Y:S02]  /*00e0*/  UTMACCTL.PF [UR6] ;  /* 0x00000000060079b9 */ /* 0x0001e40008040000 */
[----:B------:R0:W-:Y:S02]  /*00f0*/  UTMACCTL.PF [UR4] ;  /* 0x00000000040079b9 */ /* 0x0001e40008040000 */
[----:B0-----:R-:W-:Y:S01]  /*0100*/  NOP ;  /* 0x0000000000007918 */ /* 0x001fe20000000000 */
.L_x_1:
[----:B------:R-:W-:Y:S05]  /*0110*/  BSYNC B0 ;  /* 0x0000000000007941 */ /* 0x000fea0003800000 */
.L_x_0:
[----:B------:R-:W-:Y:S01]  /*0120*/  VOTEU.ANY UP0, P0 ;  /* 0x00000000003f7886 */ /* 0x000fe20000000100 */
[----:B------:R-:W0:Y:S01]  /*0130*/  SHFL.IDX PT, R3, R2, RZ, 0x1f ;  /* 0x00001fff02037589 */ /* 0x000e2200000e0000 */
[----:B------:R-:W-:Y:S01]  /*0140*/  UMOV UR4, 0x80 ;  /* 0x0000008000047882 */ /* 0x000fe20000000000 */
[----:B------:R-:W-:Y:S01]  /*0150*/  UMOV UR7, 0x100 ;  /* 0x0000010000077882 */ /* 0x000fe20000000000 */
[----:B------:R-:W-:Y:S01]  /*0160*/  VOTEU.ANY UP1, P0 ;  /* 0x00000000003f7886 */ /* 0x000fe20000020100 */
[----:B------:R-:W1:Y:S01]  /*0170*/  @UP0 S2UR UR8, SR_CgaCtaId ;  /* 0x00000000000809c3 */ /* 0x000e620000008800 */
[----:B------:R-:W-:Y:S01]  /*0180*/  @UP0 UMOV UR6, 0x400 ;  /* 0x0000040000060882 */ /* 0x000fe20000000000 */
[----:B------:R-:W-:-:S04]  /*0190*/  @UP0 UIADD3 UR4, -UR4, 0x100000, URZ ;  /* 0x0010000004040890 */ /* 0x000fc8000fffe13f */
[----:B------:R-:W-:Y:S02]  /*01a0*/  @UP0 USHF.L.U32 UR5, UR4, 0xb, URZ ;  /* 0x0000000b04050899 */ /* 0x000fe4000800063f */
[----:B------:R-:W-:Y:S01]  /*01b0*/  @UP0 USHF.L.U32 UR4, UR4, 0x1, URZ ;  /* 0x0000000104040899 */ /* 0x000fe2000800063f */
[----:B0-----:R-:W-:Y:S02]  /*01c0*/  ISETP.NE.AND P1, PT, R3, RZ, PT ;  /* 0x000000ff0300720c */ /* 0x001fe40003f25270 */
[----:B------:R-:W-:Y:S01]  /*01d0*/  SHF.R.U32.HI R3, RZ, 0x7, R0 ;  /* 0x00000007ff037819 */ /* 0x000fe20000011600 */
[----:B-1----:R-:W-:Y:S02]  /*01e0*/  @UP0 ULEA UR8, UR8, UR6, 0x18 ;  /* 0x0000000608080291 */ /* 0x002fe4000f8ec03f */
[----:B------:R-:W-:-:S04]  /*01f0*/  @UP0 UIADD3 UR6, -UR7, 0x100000, URZ ;  /* 0x0010000007060890 */ /* 0x000fc8000fffe13f */
[----:B------:R-:W-:Y:S02]  /*0200*/  @UP0 USHF.L.U32 UR7, UR6, 0xb, URZ ;  /* 0x0000000b06070899 */ /* 0x000fe4000800063f */
[----:B------:R-:W-:Y:S01]  /*0210*/  @UP0 USHF.L.U32 UR6, UR6, 0x1, URZ ;  /* 0x0000000106060899 */ /* 0x000fe2000800063f */
[----:B------:R-:W-:Y:S01]  /*0220*/  VOTEU.ANY UP0, P0 ;  /* 0x00000000003f7886 */ /* 0x000fe20000000100 */
[----:B------:R-:W0:Y:S04]  /*0230*/  SHFL.IDX PT, R3, R3, RZ, 0x1f ;  /* 0x00001fff03037589 */ /* 0x000e2800000e0000 */
[----:B------:R-:W1:Y:S02]  /*0240*/  FENCE.VIEW.ASYNC.S ;  /* 0x00000000000073c6 */ /* 0x000e640000000000 */
[----:B-1----:R1:W2:Y:S04]  /*0250*/  @UP0 SYNCS.EXCH.64 URZ, [UR8+0x34800], UR4 ;  /* 0x03480004083f05b2 */ /* 0x0022a80008000100 */
[----:B------:R1:W3:Y:S01]  /*0260*/  @UP1 SYNCS.EXCH.64 URZ, [UR8+0x34820], UR6 ;  /* 0x03482006083f15b2 */ /* 0x0002e20008000100 */
[----:B------:R-:W-:Y:S05]  /*0270*/  @P1 BRA `(.L_x_2) ;  /* 0x0000000000481947 */ /* 0x000fea0003800000 */
[----:B-1----:R-:W1:Y:S01]  /*0280*/  S2UR UR5, SR_CgaCtaId ;  /* 0x00000000000579c3 */ /* 0x002e620000008800 */
[----:B------:R-:W-:Y:S01]  /*0290*/  UMOV UR4, 0x400 ;  /* 0x0000040000047882 */ /* 0x000fe20000000000 */
[----:B------:R-:W-:Y:S01]  /*02a0*/  UMOV UR6, 0x1 ;  /* 0x0000000100067882 */ /* 0x000fe20000000000 */
[----:B------:R-:W-:Y:S01]  /*02b0*/  UMOV UR7, 0x2 ;  /* 0x0000000200077882 */ /* 0x000fe20000000000 */
[----:B------:R-:W-:Y:S01]  /*02c0*/  ELECT P0, URZ, PT ;  /* 0x00000000003f782f */ /* 0x000fe20003800000 */
[----:B-1----:R-:W-:Y:S02]  /*02d0*/  ULEA UR8, UR5, UR4, 0x18 ;  /* 0x0000000405087291 */ /* 0x002fe4000f8ec03f */
[----:B------:R-:W-:-:S04]  /*02e0*/  UIADD3 UR4, -UR6, 0x100000, URZ ;  /* 0x0010000006047890 */ /* 0x000fc8000fffe13f */
[----:B------:R-:W-:Y:S02]  /*02f0*/  USHF.L.U32 UR5, UR4, 0xb, URZ ;  /* 0x0000000b04057899 */ /* 0x000fe4000800063f */
[----:B------:R-:W-:Y:S02]  /*0300*/  USHF.L.U32 UR4, UR4, 0x1, URZ ;  /* 0x0000000104047899 */ /* 0x000fe4000800063f */
[----:B------:R-:W-:-:S04]  /*0310*/  UIADD3 UR6, -UR7, 0x100000, URZ ;  /* 0x0010000007067890 */ /* 0x000fc8000fffe13f */
[----:B------:R-:W-:Y:S02]  /*0320*/  USHF.L.U32 UR7, UR6, 0xb, URZ ;  /* 0x0000000b06077899 */ /* 0x000fe4000800063f */
[----:B------:R-:W-:Y:S01]  /*0330*/  USHF.L.U32 UR6, UR6, 0x1, URZ ;  /* 0x0000000106067899 */ /* 0x000fe2000800063f */
[----:B------:R-:W1:Y:S03]  /*0340*/  FENCE.VIEW.ASYNC.S ;  /* 0x00000000000073c6 */ /* 0x000e660000000000 */
[----:B-1----:R4:W1:Y:S08]  /*0350*/  SYNCS.EXCH.64 URZ, [UR8+0x34830], UR4 ;  /* 0x03483004083f75b2 */ /* 0x0028700008000100 */
[----:B------:R4:W0:Y:S01]  /*0360*/  SYNCS.EXCH.64 URZ, [UR8+0x34840], UR6 ;  /* 0x03484006083f75b2 */ /* 0x0008220008000100 */
[----:B------:R4:W0:Y:S01]  /*0370*/  SYNCS.EXCH.64 URZ, [UR8+0x34838], UR4 ;  /* 0x03483804083f75b2 */ /* 0x0008220008000100 */
[----:B------:R4:W0:Y:S02]  /*0380*/  SYNCS.EXCH.64 URZ, [UR8+0x34848], UR6 ;  /* 0x03484806083f75b2 */ /* 0x0008240008000100 */
[----:B----4-:R-:W-:Y:S01]  /*0390*/  NOP ;  /* 0x0000000000007918 */ /* 0x010fe20000000000 */
.L_x_2:
[----:B------:R-:W4:Y:S01]  /*03a0*/  SHFL.IDX PT, R4, R2, RZ, 0x1f ;  /* 0x00001fff02047589 */ /* 0x000f2200000e0000 */
[----:B------:R-:W-:Y:S01]  /*03b0*/  NOP ;  /* 0x0000000000007918 */ /* 0x000fe20000000000 */
[----:B----4-:R-:W-:-:S13]  /*03c0*/  ISETP.NE.AND P0, PT, R4, RZ, PT ;  /* 0x000000ff0400720c */ /* 0x010fda0003f05270 */
        /* <DEDUP_REMOVED lines=19> */
.L_x_3:
[----:B------:R-:W4:Y:S01]  /*0500*/  SHFL.IDX PT, R4, R2, RZ, 0x1f ;  /* 0x00001fff02047589 */ /* 0x000f2200000e0000 */
[----:B------:R-:W-:Y:S01]  /*0510*/  NOP ;  /* 0x0000000000007918 */ /* 0x000fe20000000000 */
[----:B----4-:R-:W-:-:S13]  /*0520*/  ISETP.NE.AND P0, PT, R4, RZ, PT ;  /* 0x000000ff0400720c */ /* 0x010fda0003f05270 */
[----:B------:R-:W-:Y:S05]  /*0530*/  @P0 BRA `(.L_x_4) ;  /* 0x0000000000380947 */ /* 0x000fea0003800000 */
[----:B-1----:R-:W1:Y:S01]  /*0540*/  S2UR UR5, SR_CgaCtaId ;  /* 0x00000000000579c3 */ /* 0x002e620000008800 */
[----:B------:R-:W-:Y:S01]  /*0550*/  UMOV UR4, 0x400 ;  /* 0x0000040000047882 */ /* 0x000fe20000000000 */
[----:B------:R-:W-:Y:S01]  /*0560*/  UMOV UR7, 0x1 ;  /* 0x0000000100077882 */ /* 0x000fe20000000000 */
[----:B------:R-:W-:Y:S01]  /*0570*/  ELECT P0, URZ, PT ;  /* 0x00000000003f782f */ /* 0x000fe20003800000 */
[----:B-1----:R-:W-:Y:S02]  /*0580*/  ULEA UR6, UR5, UR4, 0x18 ;  /* 0x0000000405067291 */ /* 0x002fe4000f8ec03f */
[----:B------:R-:W-:-:S04]  /*0590*/  UIADD3 UR4, -UR7, 0x100000, URZ ;  /* 0x0010000007047890 */ /* 0x000fc8000fffe13f */
[----:B------:R-:W-:Y:S02]  /*05a0*/  USHF.L.U32 UR5, UR4, 0xb, URZ ;  /* 0x0000000b04057899 */ /* 0x000fe4000800063f */
[----:B------:R-:W-:Y:S01]  /*05b0*/  USHF.L.U32 UR4, UR4, 0x1, URZ ;  /* 0x0000000104047899 */ /* 0x000fe2000800063f */
[----:B------:R-:W1:Y:S11]  /*05c0*/  FENCE.VIEW.ASYNC.S ;  /* 0x00000000000073c6 */ /* 0x000e760000000000 */
[----:B-1----:R4:W1:Y:S01]  /*05d0*/  SYNCS.EXCH.64 URZ, [UR6+0x34870], UR4 ;  /* 0x03487004063f75b2 */ /* 0x0028620008000100 */
[----:B------:R4:W0:Y:S01]  /*05e0*/  SYNCS.EXCH.64 URZ, [UR6+0x34880], UR4 ;  /* 0x03488004063f75b2 */ /* 0x0008220008000100 */
[----:B------:R4:W0:Y:S01]  /*05f0*/  SYNCS.EXCH.64 URZ, [UR6+0x34878], UR4 ;  /* 0x03487804063f75b2 */ /* 0x0008220008000100 */
[----:B------:R4:W0:Y:S02]  /*0600*/  SYNCS.EXCH.64 URZ, [UR6+0x34888], UR4 ;  /* 0x03488804063f75b2 */ /* 0x0008240008000100 */
[----:B----4-:R-:W-:Y:S01]  /*0610*/  NOP ;  /* 0x0000000000007918 */ /* 0x010fe20000000000 */
.L_x_4:
        /* <DEDUP_REMOVED lines=22> */
.L_x_5:
        /* <DEDUP_REMOVED lines=22> */
.L_x_6:
[----:B0-----:R-:W-:Y:S01]  /*08e0*/  ISETP.NE.AND P0, PT, R3, RZ, PT ;  /* 0x000000ff0300720c */ /* 0x001fe20003f05270 */
[----:B------:R-:W-:Y:S01]  /*08f0*/  IMAD.MOV.U32 R3, RZ, RZ, 0x1 ;  /* 0x00000001ff037424 */ /* 0x000fe200078e00ff */
[----:B------:R-:W-:Y:S01]  /*0900*/  NOP ;  /* 0x0000000000007918 */ /* 0x000fe20000000000 */
[----:B------:R-:W-:-:S03]  /*0910*/  ULDC.64 UR60, c[0x0][0x208] ;  /* 0x00008200003c7ab9 */ /* 0x000fc60000000a00 */
[----:B------:R-:W-:-:S05]  /*0920*/  SEL R3, R3, 0x2, !P0 ;  /* 0x0000000203037807 */ /* 0x000fca0004000000 */
[----:B------:R0:W-:Y:S01]  /*0930*/  STL [R1+0x30], R3 ;  /* 0x0000300301007387 */ /* 0x0001e20000100800 */
[----:B-123--:R-:W-:Y:S06]  /*0940*/  BAR.SYNC.DEFER_BLOCKING 0x0 ;  /* 0x0000000000007b1d */ /* 0x00efec0000010000 */
[----:B------:R-:W-:Y:S05]  /*0950*/  @!P0 BRA `(.L_x_7) ;  /* 0x00000070008c8947 */ /* 0x000fea0003800000 */
.L_x_8:
[----:B------:R-:W-:-:S08]  /*0960*/  NOP ;  /* 0x0000000000007918 */ /* 0x000fd00000000000 */
[----:B------:R-:W1:Y:S02]  /*0970*/  USETMAXREG.TRY_ALLOC.CTAPOOL UP0, 0xf0 ;  /* 0x000000f0000079c8 */ /* 0x000e640008000600 */
[----:B-1----:R-:W-:-:S13]  /*0980*/  PLOP3.LUT P0, PT, PT, PT, UP0, 0x80, 0x0 ;  /* 0x000000000000781c */ /* 0x002fda0003f0f008 */
[----:B------:R-:W-:Y:S05]  /*0990*/  @!P0 BRA `(.L_x_8) ;  /* 0xfffffffc00f08947 */ /* 0x000fea000383ffff */
[----:B------:R-:W1:Y:S08]  /*09a0*/  S2UR UR4, SR_CTAID.X ;  /* 0x00000000000479c3 */ /* 0x000e700000002500 */
[----:B------:R-:W-:Y:S08]  /*09b0*/  BAR.ARV 0x8, 0x180 ;  /* 0x0206000000007b1d */ /* 0x000ff00000002000 */
[----:B------:R-:W1:Y:S02]  /*09c0*/  LDC R2, c[0x0][0xc34] ;  /* 0x00030d00ff027b82 */ /* 0x000e640000000800 */
[----:B-1----:R-:W-:-:S13]  /*09d0*/  ISETP.LE.AND P0, PT, R2, UR4, PT ;  /* 0x0000000402007c0c */ /* 0x002fda000bf03270 */
[----:B------:R-:W-:Y:S05]  /*09e0*/  @P0 EXIT ;  /* 0x000000000000094d */ /* 0x000fea0003800000 */
[----:B------:R-:W2:Y:S01]  /*09f0*/  LDL.LU R12, [R1+0x30] ;  /* 0x00003000010c7983 */ /* 0x000ea20000300800 */
[----:B------:R-:W-:Y:S01]  /*0a00*/  VIADD R0, R0, 0xffffff80 ;  /* 0xffffff8000007836 */ /* 0x000fe20000000000 */
[----:B------:R-:W-:Y:S01]  /*0a10*/  UMOV UR37, URZ ;  /* 0x0000003f00257c82 */ /* 0x000fe20008000000 */
[----:B------:R-:W-:Y:S01]  /*0a20*/  IMAD.U32 R19, RZ, RZ, UR4 ;  /* 0x00000004ff137e24 */ /* 0x000fe2000f8e00ff */
[----:B------:R-:W-:Y:S01]  /*0a30*/  UMOV UR36, URZ ;  /* 0x0000003f00247c82 */ /* 0x000fe20008000000 */
[----:B------:R-:W-:Y:S01]  /*0a40*/  IMAD.MOV.U32 R22, RZ, RZ, RZ ;  /* 0x000000ffff167224 */ /* 0x000fe200078e00ff */
[----:B0-----:R-:W-:-:S04]  /*0a50*/  SHF.R.S32.HI R3, RZ, 0x1f, R0 ;  /* 0x0000001fff037819 */ /* 0x001fc80000011400 */
[CC--:B------:R-:W-:Y:S02]  /*0a60*/  LEA.HI R2, R3.reuse, R0.reuse, RZ, 0x7 ;  /* 0x0000000003027211 */ /* 0x0c0fe400078f38ff */
[CC--:B------:R-:W-:Y:S02]  /*0a70*/  LEA.HI R4, R3.reuse, R0.reuse, RZ, 0x5 ;  /* 0x0000000003047211 */ /* 0x0c0fe400078f28ff */
[----:B------:R-:W-:Y:S02]  /*0a80*/  LOP3.LUT R5, R2, 0xffffff80, RZ, 0xc0, !PT ;  /* 0xffffff8002057812 */ /* 0x000fe400078ec0ff */
[CC--:B------:R-:W-:Y:S01]  /*0a90*/  LEA.HI R6, R3.reuse, R0.reuse, RZ, 0x4 ;  /* 0x0000000003067211 */ /* 0x0c0fe200078f20ff */
[----:B------:R-:W-:Y:S01]  /*0aa0*/  IMAD.SHL.U32 R4, R4, 0x20, RZ ;  /* 0x0000002004047824 */ /* 0x000fe200078e00ff */
[----:B------:R-:W-:Y:S01]  /*0ab0*/  LEA.HI R10, R3, R0, RZ, 0x2 ;  /* 0x00000000030a7211 */ /* 0x000fe200078f10ff */
[----:B------:R-:W-:Y:S01]  /*0ac0*/  IMAD.IADD R184, R0, 0x1, -R5 ;  /* 0x0000000100b87824 */ /* 0x000fe200078e0a05 */
[----:B------:R-:W-:-:S02]  /*0ad0*/  LOP3.LUT R7, R6, 0x3fffff0, RZ, 0xc0, !PT ;  /* 0x03fffff006077812 */ /* 0x000fc400078ec0ff */
[----:B------:R-:W-:Y:S02]  /*0ae0*/  SHF.R.S32.HI R9, RZ, 0x4, R6 ;  /* 0x00000004ff097819 */ /* 0x000fe40000011406 */
[----:B------:R-:W-:Y:S01]  /*0af0*/  SHF.R.S32.HI R5, RZ, 0x1f, R184 ;  /* 0x0000001fff057819 */ /* 0x000fe200000114b8 */
[----:B------:R-:W-:Y:S01]  /*0b00*/  IMAD.IADD R7, R0, 0x1, -R7 ;  /* 0x0000000100077824 */ /* 0x000fe200078e0a07 */
[----:B------:R-:W-:Y:S02]  /*0b10*/  LOP3.LUT R8, R4, 0xfffffc00, RZ, 0xc0, !PT ;  /* 0xfffffc0004087812 */ /* 0x000fe400078ec0ff */
[----:B------:R-:W-:Y:S02]  /*0b20*/  LEA.HI R4, R5, R184, RZ, 0x2 ;  /* 0x000000b805047211 */ /* 0x000fe400078f10ff */
[----:B------:R-:W-:Y:S01]  /*0b30*/  LEA.HI R6, R6, R9, RZ, 0x1 ;  /* 0x0000000906067211 */ /* 0x000fe200078f08ff */
[----:B------:R-:W-:Y:S01]  /*0b40*/  IMAD R7, R7, 0x40, R8 ;  /* 0x0000004007077824 */ /* 0x000fe200078e0208 */
[----:B------:R-:W-:-:S02]  /*0b50*/  SHF.R.S32.HI R8, RZ, 0x2, R4 ;  /* 0x00000002ff087819 */ /* 0x000fc40000011404 */
[----:B------:R-:W-:Y:S02]  /*0b60*/  SHF.R.S32.HI R11, RZ, 0x1f, R4 ;  /* 0x0000001fff0b7819 */ /* 0x000fe40000011404 */
[----:B------:R-:W-:Y:S02]  /*0b70*/  LEA.HI R23, R3, R0, RZ, 0x3 ;  /* 0x0000000003177211 */ /* 0x000fe400078f18ff */
[----:B------:R-:W-:Y:S02]  /*0b80*/  LOP3.LUT R6, R6, 0x1ffffffe, RZ, 0xc0, !PT ;  /* 0x1ffffffe06067812 */ /* 0x000fe400078ec0ff */
[----:B------:R-:W-:Y:S02]  /*0b90*/  LOP3.LUT R3, R10, 0xfffffffc, RZ, 0xc0, !PT ;  /* 0xfffffffc0a037812 */ /* 0x000fe400078ec0ff */
[----:B------:R-:W-:Y:S01]  /*0ba0*/  LEA.HI R11, R11, R8, RZ, 0x3 ;  /* 0x000000080b0b7211 */ /* 0x000fe200078f18ff */
[----:B------:R-:W-:Y:S01]  /*0bb0*/  IMAD.IADD R6, R9, 0x1, -R6 ;  /* 0x0000000109067824 */ /* 0x000fe200078e0a06 */
[----:B------:R-:W-:Y:S01]  /*0bc0*/  SHF.R.S32.HI R187, RZ, 0x7, R2 ;  /* 0x00000007ffbb7819 */ /* 0x000fe20000011402 */
[----:B------:R-:W-:Y:S01]  /*0bd0*/  IMAD.IADD R9, R0, 0x1, -R3 ;  /* 0x0000000100097824 */ /* 0x000fe200078e0a03 */
[----:B------:R-:W-:Y:S01]  /*0be0*/  LOP3.LUT R13, R23, 0xfffffff8, RZ, 0xc0, !PT ;  /* 0xfffffff8170d7812 */ /* 0x000fe200078ec0ff */
[----:B------:R-:W-:Y:S01]  /*0bf0*/  IMAD R190, R6, 0x8, R7 ;  /* 0x0000000806be7824 */ /* 0x000fe200078e0207 */
[----:B------:R-:W-:Y:S01]  /*0c00*/  LOP3.LUT R11, R11, 0xfffffff8, RZ, 0xc0, !PT ;  /* 0xfffffff80b0b7812 */ /* 0x000fe200078ec0ff */
[----:B------:R-:W-:Y:S01]  /*0c10*/  IMAD.MOV.U32 R6, RZ, RZ, -0x2 ;  /* 0xfffffffeff067424 */ /* 0x000fe200078e00ff */
[----:B------:R-:W-:Y:S01]  /*0c20*/  LEA.HI R5, R5, R184, RZ, 0x5 ;  /* 0x000000b805057211 */ /* 0x000fe200078f28ff */
[----:B------:R-:W-:Y:S01]  /*0c30*/  IMAD.IADD R18, R0, 0x1, -R13 ;  /* 0x0000000100127824 */ /* 0x000fe200078e0a0d */
[----:B------:R-:W-:Y:S01]  /*0c40*/  LEA.HI R2, R2, R187, RZ, 0x1 ;  /* 0x000000bb02027211 */ /* 0x000fe200078f08ff */
[----:B------:R-:W-:Y:S01]  /*0c50*/  IMAD.IADD R8, R8, 0x1, -R11 ;  /* 0x0000000108087824 */ /* 0x000fe200078e0a0b */
[----:B------:R-:W-:Y:S01]  /*0c60*/  LEA.HI R0, R9, R9, RZ, 0x1 ;  /* 0x0000000909007211 */ /* 0x000fe200078f08ff */
[----:B------:R-:W-:Y:S01]  /*0c70*/  IMAD.SHL.U32 R16, R18, 0x8, RZ ;  /* 0x0000000812107824 */ /* 0x000fe200078e00ff */
[----:B------:R-:W-:-:S02]  /*0c80*/  SHF.R.S32.HI R5, RZ, 0x5, R5 ;  /* 0x00000005ff057819 */ /* 0x000fc40000011405 */
[----:B------:R-:W-:Y:S01]  /*0c90*/  LOP3.LUT R2, R2, 0x3fffffe, RZ, 0xc0, !PT ;  /* 0x03fffffe02027812 */ /* 0x000fe200078ec0ff */
[----:B------:R-:W-:Y:S01]  /*0ca0*/  VIADD R17, R16, 0x40 ;  /* 0x0000004010117836 */ /* 0x000fe20000000000 */
[----:B------:R-:W-:Y:S01]  /*0cb0*/  LOP3.LUT R3, R4, 0x7ffffffc, RZ, 0xc0, !PT ;  /* 0x7ffffffc04037812 */ /* 0x000fe200078ec0ff */
[----:B------:R-:W-:Y:S01]  /*0cc0*/  IMAD R5, R5, 0x10, R8 ;  /* 0x0000001005057824 */ /* 0x000fe200078e0208 */
[----:B------:R-:W-:Y:S01]  /*0cd0*/  LOP3.LUT R0, R0, 0x1ffffffe, RZ, 0xc0, !PT ;  /* 0x1ffffffe00007812 */ /* 0x000fe200078ec0ff */
[----:B------:R-:W-:Y:S01]  /*0ce0*/  IMAD.IADD R2, R187, 0x1, -R2 ;  /* 0x00000001bb027824 */ /* 0x000fe200078e0a02 */
[----:B------:R-:W-:Y:S01]  /*0cf0*/  SHF.R.S32.HI R23, RZ, 0x3, R23 ;  /* 0x00000003ff177819 */ /* 0x000fe20000011417 */
[----:B------:R-:W-:Y:S01]  /*0d00*/  IMAD.IADD R3, R184, 0x1, -R3 ;  /* 0x00000001b8037824 */ /* 0x000fe200078e0a03 */
[----:B------:R-:W-:Y:S01]  /*0d10*/  SHF.R.S32.HI R192, RZ, 0x1f, R17 ;  /* 0x0000001fffc07819 */ /* 0x000fe20000011411 */
[----:B------:R-:W-:Y:S02]  /*0d20*/  IMAD.IADD R189, R9, 0x1, -R0 ;  /* 0x0000000109bd7824 */ /* 0x000fe400078e0a00 */
[----:B------:R-:W-:-:S02]  /*0d30*/  IMAD R188, R2, 0x40, R5 ;  /* 0x0000004002bc7824 */ /* 0x000fc400078e0205 */
[----:B------:R-:W-:Y:S02]  /*0d40*/  IMAD R191, R3, R6, 0x80 ;  /* 0x0000008003bf7424 */ /* 0x000fe400078e0206 */
[----:B------:R-:W-:Y:S01]  /*0d50*/  IMAD R189, R189, 0x8, R188 ;  /* 0x00000008bdbd7824 */ /* 0x000fe200078e02bc */
[----:B--2---:R-:W-:-:S07]  /*0d60*/  LOP3.LUT R2, R12, 0x1, RZ, 0xfc, !PT ;  /* 0x000000010c027812 */ /* 0x004fce00078efcff */
.L_x_37:
[----:B------:R-:W0:Y:S01]  /*0d70*/  SHFL.IDX PT, R0, R187, RZ, 0x1f ;  /* 0x00001fffbb007589 */ /* 0x000e2200000e0000 */
[----:B-1----:R-:W1:Y:S01]  /*0d80*/  S2UR UR4, SR_CgaCtaId ;  /* 0x00000000000479c3 */ /* 0x002e620000008800 */
[----:B------:R-:W-:Y:S01]  /*0d90*/  ULDC UR5, c[0x0][0xc38] ;  /* 0x00030e0000057ab9 */ /* 0x000fe20000000800 */
[----:B------:R-:W-:Y:S01]  /*0da0*/  R2UR UR11, R19 ;  /* 0x00000000130b72ca */ /* 0x000fe200000e0000 */
[----:B------:R-:W-:Y:S01]  /*0db0*/  ULDC.64 UR8, c[0x0][0x418] ;  /* 0x0001060000087ab9 */ /* 0x000fe20000000a00 */
[----:B------:R-:W-:Y:S02]  /*0dc0*/  UISETP.NE.AND UP1, UPT, UR5, 0x1, UPT ;  /* 0x000000010500788c */ /* 0x000fe4000bf25270 */
[----:B------:R-:W-:Y:S02]  /*0dd0*/  UISETP.NE.U32.AND UP0, UPT, UR8, URZ, UPT ;  /* 0x0000003f0800728c */ /* 0x000fe4000bf05070 */
[----:B---3-5:R-:W2:Y:S01]  /*0de0*/  LDC R88, c[0x0][0x2f0] ;  /* 0x0000bc00ff587b82 */ /* 0x028ea20000000800 */
[----:B------:R-:W-:Y:S01]  /*0df0*/  UMOV UR38, 0x400 ;  /* 0x0000040000267882 */ /* 0x000fe20000000000 */
[----:B------:R-:W-:Y:S01]  /*0e00*/  UISETP.NE.AND.EX UP0, UPT, UR9, URZ, UPT, UP0 ;  /* 0x0000003f0900728c */ /* 0x000fe2000bf05300 */
[----:B------:R-:W-:Y:S01]  /*0e10*/  ULDC UR5, c[0x0][0xc44] ;  /* 0x0003110000057ab9 */ /* 0x000fe20000000800 */
[----:B------:R-:W-:Y:S01]  /*0e20*/  ULDC UR6, c[0x0][0x424] ;  /* 0x0001090000067ab9 */ /* 0x000fe20000000800 */
[----:B------:R-:W-:-:S02]  /*0e30*/  UISETP.NE.AND UP2, UPT, UR5, 0x1, UPT ;  /* 0x000000010500788c */ /* 0x000fc4000bf45270 */
[----:B------:R-:W-:Y:S01]  /*0e40*/  USEL UR6, UR6, 0x1, UP0 ;  /* 0x0000000106067887 */ /* 0x000fe20008000000 */
[----:B------:R-:W-:Y:S01]  /*0e50*/  @UP1 ULDC UR10, c[0x0][0xc40] ;  /* 0x00031000000a1ab9 */ /* 0x000fe20000000800 */
[----:B------:R-:W-:Y:S01]  /*0e60*/  UMOV UR12, UR11 ;  /* 0x0000000b000c7c82 */ /* 0x000fe20008000000 */
[----:B0-----:R-:W-:Y:S01]  /*0e70*/  R2UR UR7, R0 ;  /* 0x00000000000772ca */ /* 0x001fe200000e0000 */
[----:B-1----:R-:W-:-:S03]  /*0e80*/  ULEA UR38, UR4, UR38, 0x18 ;  /* 0x0000002604267291 */ /* 0x002fc6000f8ec03f */
[----:B------:R-:W-:Y:S01]  /*0e90*/  @UP1 ULDC UR4, c[0x0][0xc3c] ;  /* 0x00030f0000041ab9 */ /* 0x000fe20000000800 */
[----:B------:R-:W-:Y:S02]  /*0ea0*/  UIADD3 UR9, UR38, 0x10400, URZ ;  /* 0x0001040026097890 */ /* 0x000fe4000fffe03f */
[----:B------:R-:W-:Y:S02]  /*0eb0*/  UIMAD.WIDE.U32 UR4, UR11, UR4, URZ ;  /* 0x000000040b0472a5 */ /* 0x000fe4000f8e003f */
[----:B------:R-:W-:Y:S01]  /*0ec0*/  ULOP3.LUT UP0, URZ, UR9, 0x3ff, URZ, 0xc0, !UPT ;  /* 0x000003ff093f7892 */ /* 0x000fe2000f80c03f */
[----:B--2---:R-:W-:Y:S01]  /*0ed0*/  IMAD R88, R88, UR6, RZ ;  /* 0x0000000658587c24 */ /* 0x004fe2000f8e02ff */
[----:B------:R-:W-:Y:S02]  /*0ee0*/  @UP1 USHF.R.U32.HI UR12, URZ, UR10, UR5 ;  /* 0x0000000a3f0c1299 */ /* 0x000fe40008011605 */
[----:B------:R-:W-:Y:S01]  /*0ef0*/  ULEA.HI UR8, UR7, UR7, URZ, 0x1 ;  /* 0x0000000707087291 */ /* 0x000fe2000f8f083f */
[----:B------:R-:W-:Y:S01]  /*0f00*/  VIADD R0, R88, 0x7f ;  /* 0x0000007f58007836 */ /* 0x000fe20000000000 */
[----:B------:R-:W-:-:S02]  /*0f10*/  PLOP3.LUT P0, PT, PT, PT, UP0, 0x80, 0x0 ;  /* 0x000000000000781c */ /* 0x000fc40003f0f008 */
[----:B------:R-:W-:Y:S01]  /*0f20*/  ULOP3.LUT UR8, UR8, 0x1e, URZ, 0xc0, !UPT ;  /* 0x0000001e08087892 */ /* 0x000fe2000f8ec03f */
[----:B------:R-:W-:Y:S01]  /*0f30*/  IMAD.U32 R186, RZ, RZ, UR12 ;  /* 0x0000000cffba7e24 */ /* 0x000fe2000f8e00ff */
[----:B------:R-:W-:Y:S01]  /*0f40*/  SHF.R.S32.HI R3, RZ, 0x1f, R0 ;  /* 0x0000001fff037819 */ /* 0x000fe20000011400 */
[----:B------:R-:W-:Y:S01]  /*0f50*/  UMOV UR39, UR12 ;  /* 0x0000000c00277c82 */ /* 0x000fe20008000000 */
[----:B------:R-:W-:Y:S02]  /*0f60*/  UIADD3 UR8, UR7, -UR8, URZ ;  /* 0x8000000807087290 */ /* 0x000fe4000fffe03f */
[----:B------:R-:W-:Y:S01]  /*0f70*/  LEA.HI R3, R3, R0, RZ, 0x7 ;  /* 0x0000000003037211 */ /* 0x000fe200078f38ff */
[----:B------:R-:W-:Y:S01]  /*0f80*/  @UP2 ULDC.64 UR6, c[0x0][0xc48] ;  /* 0x0003120000062ab9 */ /* 0x000fe20000000a00 */
[----:B------:R-:W-:Y:S02]  /*0f90*/  ULEA UR8, UR8, UR9, 0xd ;  /* 0x0000000908087291 */ /* 0x000fe4000f8e683f */
[----:B------:R-:W-:Y:S01]  /*0fa0*/  UIMAD.WIDE.U32 UR4, UR12, UR6, URZ ;  /* 0x000000060c0472a5 */ /* 0x000fe2000f8e003f */
[----:B------:R-:W-:Y:S01]  /*0fb0*/  SHF.R.S32.HI R193, RZ, 0x7, R3 ;  /* 0x00000007ffc17819 */ /* 0x000fe20000011403 */
[----:B------:R-:W-:-:S02]  /*0fc0*/  USHF.R.U32.HI UR8, URZ, 0x4, UR8 ;  /* 0x000000043f087899 */ /* 0x000fc40008011608 */
[----:B------:R-:W-:Y:S02]  /*0fd0*/  @UP2 USHF.R.U32.HI UR39, URZ, UR7, UR5 ;  /* 0x000000073f272299 */ /* 0x000fe40008011605 */
[----:B------:R-:W-:Y:S01]  /*0fe0*/  ULOP3.LUT UR40, UR8, 0x3fff, URZ, 0xc0, !UPT ;  /* 0x00003fff08287892 */ /* 0x000fe2000f8ec03f */
[----:B------:R-:W-:Y:S02]  /*0ff0*/  UMOV UR4, UR11 ;  /* 0x0000000b00047c82 */ /* 0x000fe40008000000 */
[----:B------:R-:W-:Y:S01]  /*1000*/  IMAD.U32 R185, RZ, RZ, UR4 ;  /* 0x00000004ffb97e24 */ /* 0x000fe2000f8e00ff */
[----:B------:R-:W-:Y:S08]  /*1010*/  @!P0 BRA `(.L_x_9) ;  /* 0x0000000000408947 */ /* 0x000ff00003800000 */
[----:B------:R-:W-:Y:S01]  /*1020*/  MOV R0, 0x0 ;  /* 0x0000000000007802 */ /* 0x000fe20000000f00 */
[----:B------:R-:W-:Y:S01]  /*1030*/  ULDC.64 UR4, c[0x4][0x118] ;  /* 0x0100460000047ab9 */ /* 0x000fe20000000a00 */
[----:B------:R-:W-:Y:S01]  /*1040*/  ULDC.64 UR6, c[0x4][0x98] ;  /* 0x0100260000067ab9 */ /* 0x000fe20000000a00 */
[----:B------:R-:W-:Y:S01]  /*1050*/  IMAD.U32 R4, RZ, RZ, UR4 ;  /* 0x00000004ff047e24 */ /* 0x000fe2000f8e00ff */
[----:B------:R0:W1:Y:S01]  /*1060*/  LDC.64 R14, c[0x4][R0] ;  /* 0x01000000000e7b82 */ /* 0x0000620000000a00 */
[----:B------:R-:W-:Y:S01]  /*1070*/  IMAD.U32 R5, RZ, RZ, UR5 ;  /* 0x00000005ff057e24 */ /* 0x000fe2000f8e00ff */
[----:B------:R-:W-:Y:S01]  /*1080*/  ULDC.64 UR4, c[0x4][0x120] ;  /* 0x0100480000047ab9 */ /* 0x000fe20000000a00 */
[----:B------:R-:W-:Y:S02]  /*1090*/  IMAD.U32 R10, RZ, RZ, UR6 ;  /* 0x00000006ff0a7e24 */ /* 0x000fe4000f8e00ff */
[----:B------:R-:W-:Y:S02]  /*10a0*/  IMAD.U32 R6, RZ, RZ, UR4 ;  /* 0x00000004ff067e24 */ /* 0x000fe4000f8e00ff */
[----:B------:R-:W-:-:S02]  /*10b0*/  IMAD.U32 R7, RZ, RZ, UR5 ;  /* 0x00000005ff077e24 */ /* 0x000fc4000f8e00ff */
[----:B------:R-:W-:Y:S02]  /*10c0*/  IMAD.U32 R11, RZ, RZ, UR7 ;  /* 0x00000007ff0b7e24 */ /* 0x000fe4000f8e00ff */
[----:B------:R-:W-:Y:S02]  /*10d0*/  IMAD.MOV.U32 R8, RZ, RZ, 0x70 ;  /* 0x00000070ff087424 */ /* 0x000fe400078e00ff */
[----:B------:R-:W-:Y:S02]  /*10e0*/  IMAD.MOV.U32 R12, RZ, RZ, 0x1 ;  /* 0x00000001ff0c7424 */ /* 0x000fe400078e00ff */
[----:B0-----:R-:W-:-:S07]  /*10f0*/  IMAD.MOV.U32 R13, RZ, RZ, RZ ;  /* 0x000000ffff0d7224 */ /* 0x001fce00078e00ff */
[----:B------:R-:W-:-:S07]  /*1100*/  LEPC R20, `(.L_x_9) ;  /* 0x000000001014794e */ /* 0x000fce0000000000 */
[----:B-1----:R-:W-:Y:S05]  /*1110*/  CALL.ABS.NOINC R14 ;  /* 0x000000000e007343 */ /* 0x002fea0003c00000 */
.L_x_9:
[----:B------:R-:W-:Y:S02]  /*1120*/  LOP3.LUT R0, R22, 0x1, RZ, 0xc0, !PT ;  /* 0x0000000116007812 */ /* 0x000fe400078ec0ff */
[----:B------:R-:W-:Y:S02]  /*1130*/  ISETP.NE.AND P0, PT, R2, 0x3, PT ;  /* 0x000000030200780c */ /* 0x000fe40003f05270 */
[----:B------:R-:W-:-:S04]  /*1140*/  SHF.L.U32 R0, R0, 0x1f, RZ ;  /* 0x0000001f00007819 */ /* 0x000fc800000006ff */
[----:B------:R-:W0:Y:S02]  /*1150*/  SYNCS.PHASECHK.TRANS64.TRYWAIT P1, [UR38+0x34800], R0 ;  /* 0x03480000ff0075a7 */ /* 0x000e240008020166 */
[----:B0-----:R-:W-:Y:S05]  /*1160*/  @!P1 BRA `(.L_x_10) ;  /* 0x000000ac00409947 */ /* 0x001fea0003800000 */
.L_x_127:
[----:B------:R-:W-:Y:S05]  /*1170*/  @!P0 BRA `(.L_x_11) ;  /* 0x0000000000048947 */ /* 0x000fea0003800000 */
[----:B------:R-:W-:Y:S01]  /*1180*/  BPT.TRAP 0x1 ;  /* 0x000000040000795c */ /* 0x000fe20000300000 */
.L_x_11:
[----:B------:R-:W-:Y:S02]  /*1190*/  IMAD.U32 R6, RZ, RZ, UR36 ;  /* 0x00000024ff067e24 */ /* 0x000fe4000f8e00ff */
[----:B0-----:R-:W-:-:S03]  /*11a0*/  IMAD.U32 R3, RZ, RZ, UR37 ;  /* 0x00000025ff037e24 */ /* 0x001fc6000f8e00ff */
[----:B------:R-:W-:Y:S02]  /*11b0*/  LEA R6, R6, UR38, 0x3 ;  /* 0x0000002606067c11 */ /* 0x000fe4000f8e18ff */
[----:B------:R-:W-:-:S04]  /*11c0*/  SHF.L.U32 R3, R3, 0x1f, RZ ;  /* 0x0000001f03037819 */ /* 0x000fc800000006ff */
[----:B------:R0:W1:Y:S01]  /*11d0*/  SYNCS.PHASECHK.TRANS64.TRYWAIT P2, [R6+URZ+0x34830], R3 ;  /* 0x03483003060075a7 */ /* 0x000062000804017f */
[----:B------:R-:W-:Y:S05]  /*11e0*/  @!P0 BRA `(.L_x_12) ;  /* 0x0000000000048947 */ /* 0x000fea0003800000 */
[----:B------:R-:W-:Y:S01]  /*11f0*/  BPT.TRAP 0x1 ;  /* 0x000000040000795c */ /* 0x000fe20000300000 */
.L_x_12:
[----:B------:R-:W2:Y:S01]  /*1200*/  S2R R0, SR_TID.X ;  /* 0x0000000000007919 */ /* 0x000ea20000002100 */
[----:B------:R-:W-:Y:S01]  /*1210*/  IMAD.MOV.U32 R151, RZ, RZ, RZ ;  /* 0x000000ffff977224 */ /* 0x000fe200078e00ff */
[----:B--2---:R-:W-:-:S04]  /*1220*/  LOP3.LUT R0, R0, 0x7f, RZ, 0xc0, !PT ;  /* 0x0000007f00007812 */ /* 0x004fc800078ec0ff */
[----:B------:R-:W-:Y:S01]  /*1230*/  ISETP.NE.AND P1, PT, R0, RZ, PT ;  /* 0x000000ff0000720c */ /* 0x000fe20003f25270 */
[----:B-1----:R-:W-:-:S12]  /*1240*/  @P2 BRA `(.L_x_13) ;  /* 0x0000000000082947 */ /* 0x002fd80003800000 */
[----:B------:R-:W1:Y:S02]  /*1250*/  SYNCS.PHASECHK.TRANS64.TRYWAIT P2, [R6+URZ+0x34830], R3 ;  /* 0x03483003060075a7 */ /* 0x000e64000804017f */
[----:B-1----:R-:W-:Y:S05]  /*1260*/  @!P2 BRA `(.L_x_14) ;  /* 0x000000ac0018a947 */ /* 0x002fea0003800000 */
.L_x_13:
[----:B------:R-:W-:Y:S05]  /*1270*/  WARPSYNC.ALL ;  /* 0x0000000000007948 */ /* 0x000fea0003800000 */
[----:B------:R-:W-:Y:S01]  /*1280*/  UIADD3 UR38, UR38, 0x1c400, URZ ;  /* 0x0001c40026267890 */ /* 0x000fe2000fffe03f */
[----:B------:R-:W-:Y:S01]  /*1290*/  WARPGROUP.ARRIVE ;  /* 0x00000000000079c5 */ /* 0x000fe20000000000 */
[----:B------:R-:W-:Y:S01]  /*12a0*/  ULOP3.LUT UR5, UR40, 0x10000, URZ, 0xfc, !UPT ;  /* 0x0001000028057892 */ /* 0x000fe2000f8efc3f */
[----:B------:R-:W-:Y:S01]  /*12b0*/  IMAD.IADD R0, R191, 0x1, R88 ;  /* 0x00000001bf007824 */ /* 0x000fe200078e0258 */
[----:B------:R-:W-:Y:S01]  /*12c0*/  USHF.R.U32.HI UR38, URZ, 0x4, UR38 ;  /* 0x000000043f267899 */ /* 0x000fe20008011626 */
[----:B------:R-:W-:Y:S01]  /*12d0*/  P2R R89, PR, RZ, 0x2 ;  /* 0x00000002ff597803 */ /* 0x000fe20000000000 */
[----:B------:R-:W-:Y:S01]  /*12e0*/  UMOV UR9, 0x40000040 ;  /* 0x4000004000097882 */ /* 0x000fe20000000000 */
[----:B------:R-:W-:Y:S01]  /*12f0*/  UMOV UR11, 0x40000040 ;  /* 0x40000040000b7882 */ /* 0x000fe20000000000 */
[----:B------:R-:W-:Y:S01]  /*1300*/  ULOP3.LUT UR38, UR38, 0x3fff, URZ, 0xc0, !UPT ;  /* 0x00003fff26267892 */ /* 0x000fe2000f8ec03f */
[----:B------:R-:W-:Y:S01]  /*1310*/  IMAD.U32 R5, RZ, RZ, UR9 ;  /* 0x00000009ff057e24 */ /* 0x000fe2000f8e00ff */
[----:B------:R-:W-:Y:S01]  /*1320*/  UMOV UR8, UR5 ;  /* 0x0000000500087c82 */ /* 0x000fe20008000000 */
[----:B------:R-:W-:Y:S01]  /*1330*/  UIADD3 UR56, UR5, 0x2, URZ ;  /* 0x0000000205387890 */ /* 0x000fe2000fffe03f */
[----:B------:R-:W-:Y:S01]  /*1340*/  IMAD.U32 R4, RZ, RZ, UR8 ;  /* 0x00000008ff047e24 */ /* 0x000fe2000f8e00ff */
[----:B------:R-:W-:Y:S01]  /*1350*/  ULOP3.LUT UR38, UR38, 0x10000, URZ, 0xfc, !UPT ;  /* 0x0001000026267892 */ /* 0x000fe2000f8efc3f */
[----:B------:R-:W-:Y:S01]  /*1360*/  IMAD R7, R193, -0x80, R0 ;  /* 0xffffff80c1077824 */ /* 0x000fe200078e0200 */
[----:B------:R-:W-:Y:S01]  /*1370*/  UMOV UR57, 0x40000040 ;  /* 0x4000004000397882 */ /* 0x000fe20000000000 */
[----:B------:R-:W-:Y:S01]  /*1380*/  UMOV UR59, 0x40000040 ;  /* 0x40000040003b7882 */ /* 0x000fe20000000000 */
[----:B------:R-:W-:Y:S01]  /*1390*/  UIMAD UR4, UR36, 0xc00, UR38 ;  /* 0x00000c00240478a4 */ /* 0x000fe2000f8e0226 */
[----:B------:R-:W-:Y:S01]  /*13a0*/  P2R R91, PR, RZ, 0x1 ;  /* 0x00000001ff5b7803 */ /* 0x000fe20000000000 */
[----:B------:R-:W-:Y:S01]  /*13b0*/  UIADD3 UR52, UR5, 0x4, URZ ;  /* 0x0000000405347890 */ /* 0x000fe2000fffe03f */
[C---:B------:R-:W-:Y:S01]  /*13c0*/  ISETP.GT.AND P4, PT, R7.reuse, RZ, PT ;  /* 0x000000ff0700720c */ /* 0x040fe20003f84270 */
[----:B------:R-:W-:Y:S01]  /*13d0*/  UIADD3 UR58, UR4, 0x2, URZ ;  /* 0x00000002043a7890 */ /* 0x000fe2000fffe03f */
[C---:B------:R-:W-:Y:S01]  /*13e0*/  ISETP.GT.AND P3, PT, R7.reuse, 0x1, PT ;  /* 0x000000010700780c */ /* 0x040fe20003f64270 */
[----:B------:R-:W-:Y:S01]  /*13f0*/  UIADD3 UR54, UR4, 0x4, URZ ;  /* 0x0000000404367890 */ /* 0x000fe2000fffe03f */
[C---:B------:R-:W-:Y:S01]  /*1400*/  ISETP.GT.AND P2, PT, R7.reuse, 0x8, PT ;  /* 0x000000080700780c */ /* 0x040fe20003f44270 */
[----:B------:R-:W-:Y:S01]  /*1410*/  UMOV UR10, UR4 ;  /* 0x00000004000a7c82 */ /* 0x000fe20008000000 */
[----:B------:R-:W-:Y:S01]  /*1420*/  UMOV UR53, 0x40000040 ;  /* 0x4000004000357882 */ /* 0x000fe20000000000 */
[----:B------:R-:W-:Y:S01]  /*1430*/  HGMMA.64x128x16.F32.BF16 R24, gdesc[UR8], RZ, !UPT, gsb0 ;  /* 0x01e00000081879f0 */ /* 0x000fe2000c0018ff */
[----:B------:R-:W-:Y:S01]  /*1440*/  UMOV UR55, 0x40000040 ;  /* 0x4000004000377882 */ /* 0x000fe20000000000 */
[----:B------:R-:W-:Y:S01]  /*1450*/  UIADD3 UR8, UR5, 0x6, URZ ;  /* 0x0000000605087890 */ /* 0x000fe2000fffe03f */
[C---:B------:R-:W-:Y:S01]  /*1460*/  ISETP.GT.AND P6, PT, R7.reuse, 0x9, PT ;  /* 0x000000090700780c */ /* 0x040fe20003fc4270 */
[----:B------:R-:W-:Y:S01]  /*1470*/  UIADD3 UR10, UR4, 0x6, URZ ;  /* 0x00000006040a7890 */ /* 0x000fe2000fffe03f */
[C---:B------:R-:W-:Y:S01]  /*1480*/  ISETP.GT.AND P5, PT, R7.reuse, 0x10, PT ;  /* 0x000000100700780c */ /* 0x040fe20003fa4270 */
[----:B------:R-:W-:Y:S01]  /*1490*/  UMOV UR9, 0x40000040 ;  /* 0x4000004000097882 */ /* 0x000fe20000000000 */
[----:B------:R-:W-:Y:S01]  /*14a0*/  UMOV UR11, 0x40000040 ;  /* 0x40000040000b7882 */ /* 0x000fe20000000000 */
[----:B------:R-:W-:Y:S01]  /*14b0*/  UIADD3 UR12, UR5, 0x400, URZ ;  /* 0x00000400050c7890 */ /* 0x000fe2000fffe03f */
[C---:B------:R-:W-:Y:S01]  /*14c0*/  ISETP.GT.AND P1, PT, R7.reuse, 0x59, PT ;  /* 0x000000590700780c */ /* 0x040fe20003f24270 */
[----:B------:R-:W-:Y:S01]  /*14d0*/  UIADD3 UR14, UR4, 0x400, URZ ;  /* 0x00000400040e7890 */ /* 0x000fe2000fffe03f */
[----:B------:R-:W-:Y:S01]  /*14e0*/  ISETP.GT.AND P0, PT, R7, 0x60, PT ;  /* 0x000000600700780c */ /* 0x000fe20003f04270 */
[----:B------:R-:W-:Y:S01]  /*14f0*/  UMOV UR13, 0x40000040 ;  /* 0x40000040000d7882 */ /* 0x000fe20000000000 */
[----:B------:R-:W-:Y:S01]  /*1500*/  UMOV UR15, 0x40000040 ;  /* 0x40000040000f7882 */ /* 0x000fe20000000000 */
[----:B------:R-:W-:Y:S01]  /*1510*/  UIADD3 UR16, UR5, 0x402, URZ ;  /* 0x0000040205107890 */ /* 0x000fe2000fffe03f */
[--C-:B------:R-:W-:Y:S01]  /*1520*/  IMAD.MOV.U32 R150, RZ, RZ, R151.reuse ;  /* 0x000000ffff967224 */ /* 0x100fe200078e0097 */
[----:B------:R-:W-:Y:S01]  /*1530*/  UIADD3 UR18, UR4, 0x402, URZ ;  /* 0x0000040204127890 */ /* 0x000fe2000fffe03f */
[--C-:B------:R-:W-:Y:S01]  /*1540*/  IMAD.MOV.U32 R149, RZ, RZ, R151.reuse ;  /* 0x000000ffff957224 */ /* 0x100fe200078e0097 */
        /* <DEDUP_REMOVED lines=38> */
[----:B------:R-:W-:Y:S01]  /*17b0*/  ULDC UR4, c[0x0][0x988] ;  /* 0x0002620000047ab9 */ /* 0x000fe20000000800 */
[----:B------:R-:W-:-:S02]  /*17c0*/  IMAD.MOV.U32 R136, RZ, RZ, R151 ;  /* 0x000000ffff887224 */ /* 0x000fc400078e0097 */
[--C-:B------:R-:W-:Y:S02]  /*17d0*/  IMAD.MOV.U32 R135, RZ, RZ, R151.reuse ;  /* 0x000000ffff877224 */ /* 0x100fe400078e0097 */
[--C-:B------:R-:W-:Y:S02]  /*17e0*/  IMAD.MOV.U32 R133, RZ, RZ, R151.reuse ;  /* 0x000000ffff857224 */ /* 0x100fe400078e0097 */
[--C-:B------:R-:W-:Y:S02]  /*17f0*/  IMAD.MOV.U32 R131, RZ, RZ, R151.reuse ;  /* 0x000000ffff837224 */ /* 0x100fe400078e0097 */
[--C-:B------:R-:W-:Y:S02]  /*1800*/  IMAD.MOV.U32 R129, RZ, RZ, R151.reuse ;  /* 0x000000ffff817224 */ /* 0x100fe400078e0097 */
[--C-:B------:R-:W-:Y:S02]  /*1810*/  IMAD.MOV.U32 R127, RZ, RZ, R151.reuse ;  /* 0x000000ffff7f7224 */ /* 0x100fe400078e0097 */
        /* <DEDUP_REMOVED lines=16> */
[----:B------:R-:W-:Y:S01]  /*1920*/  IMAD.MOV.U32 R93, RZ, RZ, R151 ;  /* 0x000000ffff5d7224 */ /* 0x000fe200078e0097 */
[----:B------:R-:W-:Y:S02]  /*1930*/  WARPGROUP.DEPBAR.LE gsb0, 0x0 ;  /* 0x00008000000079c5 */ /* 0x000fe40000010000 */
[----:B------:R-:W-:-:S06]  /*1940*/  WARPGROUP.ARRIVE ;  /* 0x00000000000079c5 */ /* 0x000fcc0000000000 */
[----:B------:R-:W-:Y:S03]  /*1950*/  HGMMA.64x128x16.F32.BF16 R24, gdesc[UR56], R24, gsb0 ;  /* 0x01e00000381879f0 */ /* 0x000fe60008001818 */
[----:B------:R-:W-:Y:S02]  /*1960*/  WARPGROUP.DEPBAR.LE gsb0, 0x0 ;  /* 0x00008000000079c5 */ /* 0x000fe40000010000 */
[----:B------:R-:W-:-:S07]  /*1970*/  WARPGROUP.ARRIVE ;  /* 0x00000000000079c5 */ /* 0x000fce0000000000 */
        /* <DEDUP_REMOVED lines=29> */
[----:B------:R-:W-:Y:S02]  /*1b50*/  FSEL R10, R24, -INF , P4 ;  /* 0xff800000180a7808 */ /* 0x000fe40002000000 */
[----:B------:R-:W-:Y:S02]  /*1b60*/  FSEL R25, R25, -INF , P3 ;  /* 0xff80000019197808 */ /* 0x000fe40001800000 */
[----:B------:R-:W-:Y:S02]  /*1b70*/  FSEL R90, R28, -INF , P2 ;  /* 0xff8000001c5a7808 */ /* 0x000fe40001000000 */
[----:B01----:R-:W-:-:S02]  /*1b80*/  FMNMX.FTZ R3, R10, R25, !PT ;  /* 0x000000190a037209 */ /* 0x003fc40007810000 */
[----:B------:R-:W-:Y:S02]  /*1b90*/  FSEL R92, R29, -INF , P6 ;  /* 0xff8000001d5c7808 */ /* 0x000fe40003000000 */
[----:B------:R-:W-:Y:S02]  /*1ba0*/  FMNMX.FTZ R3, R90, R3, !PT ;  /* 0x000000035a037209 */ /* 0x000fe40007810000 */
[----:B------:R-:W-:Y:S02]  /*1bb0*/  FSEL R26, R26, -INF , P4 ;  /* 0xff8000001a1a7808 */ /* 0x000fe40002000000 */
[----:B------:R-:W-:Y:S02]  /*1bc0*/  ISETP.GT.AND P4, PT, R7, 0x11, PT ;  /* 0x000000110700780c */ /* 0x000fe40003f84270 */
[----:B------:R-:W-:Y:S02]  /*1bd0*/  FSEL R94, R32, -INF , P5 ;  /* 0xff800000205e7808 */ /* 0x000fe40002800000 */
[----:B------:R-:W-:-:S02]  /*1be0*/  FMNMX.FTZ R3, R92, R3, !PT ;  /* 0x000000035c037209 */ /* 0x000fc40007810000 */
[----:B------:R-:W-:Y:S02]  /*1bf0*/  FSEL R27, R27, -INF , P3 ;  /* 0xff8000001b1b7808 */ /* 0x000fe40001800000 */
[----:B------:R-:W-:Y:S02]  /*1c00*/  ISETP.GT.AND P3, PT, R7, 0x18, PT ;  /* 0x000000180700780c */ /* 0x000fe40003f64270 */
[----:B------:R-:W-:Y:S02]  /*1c10*/  FSEL R96, R33, -INF , P4 ;  /* 0xff80000021607808 */ /* 0x000fe40002000000 */
[----:B------:R-:W-:Y:S02]  /*1c20*/  FMNMX.FTZ R3, R94, R3, !PT ;  /* 0x000000035e037209 */ /* 0x000fe40007810000 */
[----:B------:R-:W-:Y:S02]  /*1c30*/  FSEL R30, R30, -INF , P2 ;  /* 0xff8000001e1e7808 */ /* 0x000fe40001000000 */
[----:B------:R-:W-:-:S02]  /*1c40*/  ISETP.GT.AND P2, PT, R7, 0x19, PT ;  /* 0x000000190700780c */ /* 0x000fc40003f44270 */
        /* <DEDUP_REMOVED lines=63> */
[----:B------:R-:W-:Y:S02]  /*2040*/  FMNMX.FTZ R3, R122, R3, !PT ;  /* 0x000000037a037209 */ /* 0x000fe40007810000 */
[----:B------:R-:W-:Y:S02]  /*2050*/  FSEL R124, R69, -INF , P1 ;  /* 0xff800000457c7808 */ /* 0x000fe40000800000 */
[----:B------:R-:W-:-:S02]  /*2060*/  FMNMX.FTZ R3, R68, R3, !PT ;  /* 0x0000000344037209 */ /* 0x000fc40007810000 */
[C---:B------:R-:W-:Y:S02]  /*2070*/  ISETP.GT.AND P1, PT, R7.reuse, 0x61, PT ;  /* 0x000000610700780c */ /* 0x040fe40003f24270 */
[----:B------:R-:W-:Y:S02]  /*2080*/  FSEL R72, R72, -INF , P0 ;  /* 0xff80000048487808 */ /* 0x000fe40000000000 */
[----:B------:R-:W-:Y:S02]  /*2090*/  FMNMX.FTZ R3, R124, R3, !PT ;  /* 0x000000037c037209 */ /* 0x000fe40007810000 */
        /* <DEDUP_REMOVED lines=8> */
[----:B------:R-:W-:-:S02]  /*2120*/  FSEL R128, R77, -INF , P2 ;  /* 0xff8000004d807808 */ /* 0x000fc40001000000 */
[----:B------:R-:W-:Y:S02]  /*2130*/  FMNMX.FTZ R3, R76, R3, !PT ;  /* 0x000000034c037209 */ /* 0x000fe40007810000 */
[C---:B------:R-:W-:Y:S02]  /*2140*/  ISETP.GT.AND P3, PT, R7.reuse, 0x70, PT ;  /* 0x000000700700780c */ /* 0x040fe40003f64270 */
[----:B------:R-:W-:Y:S02]  /*2150*/  FSEL R66, R66, -INF , P4 ;  /* 0xff80000042427808 */ /* 0x000fe40002000000 */
[----:B------:R-:W-:Y:S02]  /*2160*/  FSEL R130, R80, -INF , P3 ;  /* 0xff80000050827808 */ /* 0x000fe40001800000 */
[----:B------:R-:W-:Y:S02]  /*2170*/  FMNMX.FTZ R3, R128, R3, !PT ;  /* 0x0000000380037209 */ /* 0x000fe40007810000 */
[----:B------:R-:W-:-:S02]  /*2180*/  ISETP.GT.AND P4, PT, R7, 0x71, PT ;  /* 0x000000710700780c */ /* 0x000fc40003f84270 */
[----:B------:R-:W-:Y:S02]  /*2190*/  FSEL R40, R63, -INF , P5 ;  /* 0xff8000003f287808 */ /* 0x000fe40002800000 */
[----:B------:R-:W-:Y:S02]  /*21a0*/  FSEL R132, R81, -INF , P4 ;  /* 0xff80000051847808 */ /* 0x000fe40002000000 */
[----:B------:R-:W-:Y:S02]  /*21b0*/  FMNMX.FTZ R3, R130, R3, !PT ;  /* 0x0000000382037209 */ /* 0x000fe40007810000 */
[----:B------:R-:W-:Y:S02]  /*21c0*/  ISETP.GT.AND P5, PT, R7, 0x78, PT ;  /* 0x000000780700780c */ /* 0x000fe40003fa4270 */
[----:B------:R-:W-:Y:S02]  /*21d0*/  FSEL R62, R62, -INF , P6 ;  /* 0xff8000003e3e7808 */ /* 0x000fe40003000000 */
[----:B------:R-:W-:-:S02]  /*21e0*/  FSEL R84, R84, -INF , P5 ;  /* 0xff80000054547808 */ /* 0x000fc40002800000 */
[----:B------:R-:W-:Y:S02]  /*21f0*/  FMNMX.FTZ R3, R132, R3, !PT ;  /* 0x0000000384037209 */ /* 0x000fe40007810000 */
[----:B------:R-:W-:Y:S02]  /*2200*/  ISETP.GT.AND P6, PT, R7, 0x79, PT ;  /* 0x000000790700780c */ /* 0x000fe40003fc4270 */
[----:B------:R-:W-:Y:S02]  /*2210*/  FMNMX.FTZ R3, R84, R3, !PT ;  /* 0x0000000354037209 */ /* 0x000fe40007810000 */
[----:B------:R-:W-:Y:S02]  /*2220*/  FSEL R134, R85, -INF , P6 ;  /* 0xff80000055867808 */ /* 0x000fe40003000000 */
[----:B------:R-:W-:Y:S02]  /*2230*/  P2R R15, PR, RZ, 0x4 ;  /* 0x00000004ff0f7803 */ /* 0x000fe40000000000 */
[----:B------:R-:W-:Y:S01]  /*2240*/  FMNMX.FTZ R9, R134, R3, !PT ;  /* 0x0000000386097209 */ /* 0x000fe20007810000 */
[----:B------:R-:W-:Y:S01]  /*2250*/  IMAD.U32 R3, RZ, RZ, UR4 ;  /* 0x00000004ff037e24 */ /* 0x000fe2000f8e00ff */
[----:B------:R-:W-:-:S02]  /*2260*/  P2R R21, PR, RZ, 0x1 ;  /* 0x00000001ff157803 */ /* 0x000fc40000000000 */
[----:B------:R-:W-:Y:S01]  /*2270*/  ISETP.GT.AND P0, PT, R7, 0x59, PT ;  /* 0x000000590700780c */ /* 0x000fe20003f04270 */
[----:B------:R-:W0:Y:S01]  /*2280*/  SHFL.BFLY PT, R0, R9, 0x2, 0x1f ;  /* 0x0c401f0009007f89 */ /* 0x000e2200000e0000 */
[----:B------:R-:W-:Y:S02]  /*2290*/  P2R R29, PR, RZ, 0x2 ;  /* 0x00000002ff1d7803 */ /* 0x000fe40000000000 */
[----:B------:R-:W-:Y:S02]  /*22a0*/  FSEL R48, R71, -INF , P0 ;  /* 0xff80000047307808 */ /* 0x000fe40000000000 */
[----:B------:R-:W-:Y:S02]  /*22b0*/  ISETP.NE.AND P0, PT, R21, RZ, PT ;  /* 0x000000ff1500720c */ /* 0x000fe40003f05270 */
[----:B------:R-:W-:Y:S02]  /*22c0*/  ISETP.GT.AND P1, PT, R7, 0x60, PT ;  /* 0x000000600700780c */ /* 0x000fe40003f24270 */
[----:B------:R-:W-:-:S02]  /*22d0*/  FSEL R78, R78, -INF , P0 ;  /* 0xff8000004e4e7808 */ /* 0x000fc40000000000 */
[----:B------:R-:W-:Y:S02]  /*22e0*/  FSEL R74, R74, -INF , P1 ;  /* 0xff8000004a4a7808 */ /* 0x000fe40000800000 */
[----:B------:R-:W-:Y:S02]  /*22f0*/  ISETP.NE.AND P1, PT, R29, RZ, PT ;  /* 0x000000ff1d00720c */ /* 0x000fe40003f25270 */
[----:B------:R-:W-:Y:S02]  /*2300*/  FSEL R82, R82, -INF , P3 ;  /* 0xff80000052527808 */ /* 0x000fe40001800000 */
[----:B------:R-:W-:Y:S02]  /*2310*/  FSEL R52, R75, -INF , P1 ;  /* 0xff8000004b347808 */ /* 0x000fe40000800000 */
[----:B------:R-:W-:Y:S02]  /*2320*/  FSEL R86, R86, -INF , P5 ;  /* 0xff80000056567808 */ /* 0x000fe40002800000 */
[----:B------:R-:W-:Y:S01]  /*2330*/  ISETP.NE.AND P1, PT, R89, RZ, PT ;  /* 0x000000ff5900720c */ /* 0x000fe20003f25270 */
[--C-:B------:R-:W-:Y:S01]  /*2340*/  IMAD.MOV.U32 R89, RZ, RZ, R151.reuse ;  /* 0x000000ffff597224 */ /* 0x100fe200078e0097 */
[----:B------:R-:W-:Y:S01]  /*2350*/  ISETP.NE.AND P0, PT, R91, RZ, PT ;  /* 0x000000ff5b00720c */ /* 0x000fe20003f05270 */
[----:B------:R-:W-:Y:S01]  /*2360*/  IMAD.MOV.U32 R91, RZ, RZ, R151 ;  /* 0x000000ffff5b7224 */ /* 0x000fe200078e0097 */
[----:B0-----:R-:W-:-:S05]  /*2370*/  FMNMX.FTZ R11, R9, R0, !PT ;  /* 0x00000000090b7209 */ /* 0x001fca0007810000 */
[----:B------:R-:W0:Y:S04]  /*2380*/  SHFL.BFLY PT, R0, R11, 0x1, 0x1f ;  /* 0x0c201f000b007f89 */ /* 0x000e2800000e0000 */
[----:B------:R-:W-:-:S05]  /*2390*/  @!P1 VIADD R6, R6, 0x34840 ;  /* 0x0003484006069836 */ /* 0x000fca0000000000 */
[----:B------:R-:W-:-:S04]  /*23a0*/  @!P1 PRMT R6, RZ, 0x654, R6 ;  /* 0x00000654ff069816 */ /* 0x000fc80000000006 */
[----:B------:R1:W-:Y:S01]  /*23b0*/  @!P1 SYNCS.ARRIVE.TRANS64.RED.A1T0 RZ, [R6+URZ], RZ ;  /* 0x000000ff06ff99a7 */ /* 0x0003e2000810043f */
[----:B0-----:R-:W-:Y:S02]  /*23c0*/  FMNMX.FTZ R0, R11, R0, !PT ;  /* 0x000000000b007209 */ /* 0x001fe40007810000 */
[----:B------:R-:W-:Y:S02]  /*23d0*/  FMNMX.FTZ R11, R26, R27, !PT ;  /* 0x0000001b1a0b7209 */ /* 0x000fe40007810000 */
[C---:B------:R-:W-:Y:S01]  /*23e0*/  FSETP.NEU.FTZ.AND P2, PT, R0.reuse, -INF , PT ;  /* 0xff8000000000780b */ /* 0x040fe20003f5d000 */
[----:B------:R-:W-:Y:S01]  /*23f0*/  FMUL.FTZ R13, R0, R3 ;  /* 0x00000003000d7220 */ /* 0x000fe20000410000 */
[----:B------:R-:W-:-:S04]  /*2400*/  FMNMX.FTZ R11, R30, R11, !PT ;  /* 0x0000000b1e0b7209 */ /* 0x000fc80007810000 */
[----:B------:R-:W-:Y:S02]  /*2410*/  FMNMX.FTZ R11, R8, R11, !PT ;  /* 0x0000000b080b7209 */ /* 0x000fe40007810000 */
[----:B------:R-:W-:Y:S02]  /*2420*/  FSEL R39, R13, RZ, P2 ;  /* 0x000000ff0d277208 */ /* 0x000fe40001000000 */
[----:B------:R-:W-:Y:S02]  /*2430*/  FMNMX.FTZ R11, R34, R11, !PT ;  /* 0x0000000b220b7209 */ /* 0x000fe40007810000 */
[----:B------:R-:W-:Y:S01]  /*2440*/  ISETP.NE.AND P2, PT, R15, RZ, PT ;  /* 0x000000ff0f00720c */ /* 0x000fe20003f45270 */
[--C-:B------:R-:W-:Y:S01]  /*2450*/  FFMA.FTZ R7, R25, R3, -R39.reuse ;  /* 0x0000000319077223 */ /* 0x100fe20000010827 */
[----:B------:R-:W-:Y:S01]  /*2460*/  FMNMX.FTZ R13, R12, R11, !PT ;  /* 0x0000000b0c0d7209 */ /* 0x000fe20007810000 */
[-CC-:B------:R-:W-:Y:S01]  /*2470*/  FFMA.FTZ R152, R56, R3.reuse, -R39.reuse ;  /* 0x0000000338987223 */ /* 0x180fe20000010827 */
[----:B------:R-:W-:Y:S01]  /*2480*/  FSEL R80, R79, -INF , P2 ;  /* 0xff8000004f507808 */ /* 0x000fe20001000000 */
[--C-:B------:R-:W-:Y:S01]  /*2490*/  FFMA.FTZ R182, R90, R3, -R39.reuse ;  /* 0x000000035ab67223 */ /* 0x100fe20000010827 */
[----:B------:R-:W-:Y:S01]  /*24a0*/  FMNMX.FTZ R13, R38, R13, !PT ;  /* 0x0000000d260d7209 */ /* 0x000fe20007810000 */
[--C-:B------:R-:W-:Y:S01]  /*24b0*/  FFMA.FTZ R180, R10, R3, -R39.reuse ;  /* 0x000000030ab47223 */ /* 0x100fe20000010827 */
[----:B------:R-:W-:Y:S01]  /*24c0*/  FSEL R56, R83, -INF , P4 ;  /* 0xff80000053387808 */ /* 0x000fe20002000000 */
[----:B------:R-:W-:Y:S01]  /*24d0*/  MUFU.EX2 R7, R7 ;  /* 0x0000000700077308 */ /* 0x000fe20000000800 */
[----:B------:R-:W-:Y:S01]  /*24e0*/  FMNMX.FTZ R13, R14, R13, !PT ;  /* 0x0000000d0e0d7209 */ /* 0x000fe20007810000 */
[-CC-:B------:R-:W-:Y:S01]  /*24f0*/  FFMA.FTZ R9, R92, R3.reuse, -R39.reuse ;  /* 0x000000035c097223 */ /* 0x180fe20000010827 */
[----:B------:R-:W-:Y:S01]  /*2500*/  FSEL R90, R87, -INF , P6 ;  /* 0xff800000575a7808 */ /* 0x000fe20003000000 */
[--C-:B------:R-:W-:Y:S01]  /*2510*/  FFMA.FTZ R176, R94, R3, -R39.reuse ;  /* 0x000000035eb07223 */ /* 0x100fe20000010827 */
[----:B------:R-:W-:Y:S01]  /*2520*/  FMNMX.FTZ R13, R42, R13, !PT ;  /* 0x0000000d2a0d7209 */ /* 0x000fe20007810000 */
[-CC-:B------:R-:W-:Y:S01]  /*2530*/  FFMA.FTZ R96, R96, R3.reuse, -R39.reuse ;  /* 0x0000000360607223 */ /* 0x180fe20000010827 */
[--C-:B------:R-:W-:Y:S01]  /*2540*/  FFMA.FTZ R178, R98, R3, -R39.reuse ;  /* 0x0000000362b27223 */ /* 0x100fe20000010827 */
[----:B------:R-:W0:Y:S01]  /*2550*/  MUFU.EX2 R180, R180 ;  /* 0x000000b400b47308 */ /* 0x000e220000000800 */
[----:B------:R-:W-:Y:S01]  /*2560*/  FMNMX.FTZ R15, R20, R13, !PT ;  /* 0x0000000d140f7209 */ /* 0x000fe20007810000 */
[-CC-:B------:R-:W-:Y:S01]  /*2570*/  FFMA.FTZ R100, R100, R3.reuse, -R39.reuse ;  /* 0x0000000364647223 */ /* 0x180fe20000010827 */
[-CC-:B------:R-:W-:Y:S01]  /*2580*/  FFMA.FTZ R172, R102, R3.reuse, -R39.reuse ;  /* 0x0000000366ac7223 */ /* 0x180fe20000010827 */
[--C-:B------:R-:W-:Y:S01]  /*2590*/  FFMA.FTZ R104, R104, R3, -R39.reuse ;  /* 0x0000000368687223 */ /* 0x100fe20000010827 */
[----:B------:R-:W-:Y:S01]  /*25a0*/  FMNMX.FTZ R15, R46, R15, !PT ;  /* 0x0000000f2e0f7209 */ /* 0x000fe20007810000 */
[-CC-:B------:R-:W-:Y:S01]  /*25b0*/  FFMA.FTZ R174, R106, R3.reuse, -R39.reuse ;  /* 0x000000036aae7223 */ /* 0x180fe20000010827 */
[--C-:B------:R-:W-:Y:S01]  /*25c0*/  FFMA.FTZ R108, R108, R3, -R39.reuse ;  /* 0x000000036c6c7223 */ /* 0x100fe20000010827 */
[----:B------:R-:W2:Y:S01]  /*25d0*/  MUFU.EX2 R182, R182 ;  /* 0x000000b600b67308 */ /* 0x000ea20000000800 */
[----:B------:R-:W-:Y:S01]  /*25e0*/  FMNMX.FTZ R15, R24, R15, !PT ;  /* 0x0000000f180f7209 */ /* 0x000fe20007810000 */
[-CC-:B------:R-:W-:Y:S01]  /*25f0*/  FFMA.FTZ R168, R110, R3.reuse, -R39.reuse ;  /* 0x000000036ea87223 */ /* 0x180fe20000010827 */
[-CC-:B------:R-:W-:Y:S01]  /*2600*/  FFMA.FTZ R112, R112, R3.reuse, -R39.reuse ;  /* 0x0000000370707223 */ /* 0x180fe20000010827 */
[--C-:B------:R-:W-:Y:S01]  /*2610*/  FFMA.FTZ R170, R114, R3, -R39.reuse ;  /* 0x0000000372aa7223 */ /* 0x100fe20000010827 */
[----:B------:R-:W-:Y:S01]  /*2620*/  FMNMX.FTZ R15, R50, R15, !PT ;  /* 0x0000000f320f7209 */ /* 0x000fe20007810000 */
[-CC-:B------:R-:W-:Y:S01]  /*2630*/  FFMA.FTZ R116, R116, R3.reuse, -R39.reuse ;  /* 0x0000000374747223 */ /* 0x180fe20000010827 */
[----:B------:R-:W-:Y:S01]  /*2640*/  FFMA.FTZ R118, R118, R3, -R39 ;  /* 0x0000000376767223 */ /* 0x000fe20000010827 */
[----:B------:R-:W3:Y:S01]  /*2650*/  MUFU.EX2 R9, R9 ;  /* 0x0000000900097308 */ /* 0x000ee20000000800 */
[----:B------:R-:W-:Y:S01]  /*2660*/  FMNMX.FTZ R21, R28, R15, !PT ;  /* 0x0000000f1c157209 */ /* 0x000fe20007810000 */
[----:B0-----:R-:W-:Y:S01]  /*2670*/  FADD.FTZ R49, R180, R7 ;  /* 0x00000007b4317221 */ /* 0x001fe20000010000 */
[-CC-:B------:R-:W-:Y:S01]  /*2680*/  FFMA.FTZ R154, R60, R3.reuse, -R39.reuse ;  /* 0x000000033c9a7223 */ /* 0x180fe20000010827 */
        /* <DEDUP_REMOVED lines=12> */
[----:B------:R4:W5:Y:S01]  /*2750*/  MUFU.EX2 R11, R96 ;  /* 0x00000060000b7308 */ /* 0x0009620000000800 */
[----:B------:R-:W-:Y:S01]  /*2760*/  FMNMX.FTZ R25, R36, R21, !PT ;  /* 0x0000001524197209 */ /* 0x000fe20007810000 */
[-CC-:B------:R-:W-:Y:S01]  /*2770*/  FFMA.FTZ R130, R130, R3.reuse, -R39.reuse ;  /* 0x0000000382827223 */ /* 0x180fe20000010827 */
[----:B------:R-:W-:Y:S01]  /*2780*/  F2FP.BF16.F32.PACK_AB R180, R7, R180 ;  /* 0x000000b407b4723e */ /* 0x000fe200000010ff */
[--C-:B------:R-:W-:Y:S01]  /*2790*/  FFMA.FTZ R132, R132, R3, -R39.reuse ;  /* 0x0000000384847223 */ /* 0x100fe20000010827 */
[----:B------:R-:W-:Y:S01]  /*27a0*/  FMNMX.FTZ R25, R62, R25, !PT ;  /* 0x000000193e197209 */ /* 0x000fe20007810000 */
[----:B------:R-:W-:Y:S01]  /*27b0*/  FFMA.FTZ R84, R84, R3, -R39 ;  /* 0x0000000354547223 */ /* 0x000fe20000010827 */
[--C-:B------:R-:W-:Y:S01]  /*27c0*/  IMAD.MOV.U32 R122, RZ, RZ, R151.reuse ;  /* 0x000000ffff7a7224 */ /* 0x100fe200078e0097 */
[----:B------:R-:W1:Y:S01]  /*27d0*/  MUFU.EX2 R178, R178 ;  /* 0x000000b200b27308 */ /* 0x000e620000000800 */
[----:B------:R-:W-:Y:S01]  /*27e0*/  FMNMX.FTZ R25, R40, R25, !PT ;  /* 0x0000001928197209 */ /* 0x000fe20007810000 */
[----:B------:R-:W-:-:S02]  /*27f0*/  IMAD.MOV.U32 R114, RZ, RZ, R151 ;  /* 0x000000ffff727224 */ /* 0x000fc400078e0097 */
[--C-:B------:R-:W-:Y:S01]  /*2800*/  IMAD.MOV.U32 R110, RZ, RZ, R151.reuse ;  /* 0x000000ffff6e7224 */ /* 0x100fe200078e0097 */
[----:B------:R-:W-:Y:S01]  /*2810*/  FMNMX.FTZ R25, R66, R25, !PT ;  /* 0x0000001942197209 */ /* 0x000fe20007810000 */
[--C-:B------:R-:W-:Y:S02]  /*2820*/  IMAD.MOV.U32 R106, RZ, RZ, R151.reuse ;  /* 0x000000ffff6a7224 */ /* 0x100fe400078e0097 */
[----:B------:R2:W1:Y:S01]  /*2830*/  MUFU.EX2 R13, R100 ;  /* 0x00000064000d7308 */ /* 0x0004620000000800 */
[----:B------:R-:W-:Y:S01]  /*2840*/  FMNMX.FTZ R29, R44, R25, !PT ;  /* 0x000000192c1d7209 */ /* 0x000fe20007810000 */
[--C-:B------:R-:W-:Y:S02]  /*2850*/  IMAD.MOV.U32 R102, RZ, RZ, R151.reuse ;  /* 0x000000ffff667224 */ /* 0x100fe400078e0097 */
[--C-:B------:R-:W-:Y:S01]  /*2860*/  IMAD.MOV.U32 R98, RZ, RZ, R151.reuse ;  /* 0x000000ffff627224 */ /* 0x100fe200078e0097 */
[----:B------:R-:W-:Y:S01]  /*2870*/  FMNMX.FTZ R29, R70, R29, !PT ;  /* 0x0000001d461d7209 */ /* 0x000fe20007810000 */
[----:B----4-:R-:W-:-:S02]  /*2880*/  IMAD.MOV.U32 R96, RZ, RZ, R151 ;  /* 0x000000ffff607224 */ /* 0x010fc400078e0097 */
[----:B------:R-:W-:Y:S01]  /*2890*/  MUFU.EX2 R172, R172 ;  /* 0x000000ac00ac7308 */ /* 0x000fe20000000800 */
[----:B------:R-:W-:Y:S01]  /*28a0*/  FMNMX.FTZ R29, R48, R29, !PT ;  /* 0x0000001d301d7209 */ /* 0x000fe20007810000 */
[--C-:B--2---:R-:W-:Y:S02]  /*28b0*/  IMAD.MOV.U32 R100, RZ, RZ, R151.reuse ;  /* 0x000000ffff647224 */ /* 0x104fe400078e0097 */
[--C-:B------:R-:W-:Y:S01]  /*28c0*/  IMAD.MOV.U32 R94, RZ, RZ, R151.reuse ;  /* 0x000000ffff5e7224 */ /* 0x100fe200078e0097 */
[----:B------:R-:W-:Y:S01]  /*28d0*/  FMNMX.FTZ R29, R74, R29, !PT ;  /* 0x0000001d4a1d7209 */ /* 0x000fe20007810000 */
[----:B------:R-:W-:Y:S02]  /*28e0*/  IMAD.MOV.U32 R92, RZ, RZ, R151 ;  /* 0x000000ffff5c7224 */ /* 0x000fe400078e0097 */
[----:B------:R2:W-:Y:S01]  /*28f0*/  MUFU.EX2 R15, R104 ;  /* 0x00000068000f7308 */ /* 0x0005e20000000800 */
[----:B------:R-:W-:-:S04]  /*2900*/  FMNMX.FTZ R31, R52, R29, !PT ;  /* 0x0000001d341f7209 */ /* 0x000fc80007810000 */
[----:B------:R-:W-:-:S03]  /*2910*/  FMNMX.FTZ R31, R78, R31, !PT ;  /* 0x0000001f4e1f7209 */ /* 0x000fc60007810000 */
[----:B------:R-:W-:Y:S01]  /*2920*/  MUFU.EX2 R174, R174 ;  /* 0x000000ae00ae7308 */ /* 0x000fe20000000800 */
[----:B------:R-:W-:Y:S01]  /*2930*/  FMNMX.FTZ R31, R80, R31, !PT ;  /* 0x0000001f501f7209 */ /* 0x000fe20007810000 */
[----:B--2---:R-:W-:-:S03]  /*2940*/  IMAD.MOV.U32 R104, RZ, RZ, R151 ;  /* 0x000000ffff687224 */ /* 0x004fc600078e0097 */
[----:B------:R-:W-:-:S03]  /*2950*/  FMNMX.FTZ R31, R82, R31, !PT ;  /* 0x0000001f521f7209 */ /* 0x000fc60007810000 */
[----:B------:R2:W-:Y:S01]  /*2960*/  MUFU.EX2 R21, R108 ;  /* 0x0000006c00157308 */ /* 0x0005e20000000800 */
[----:B------:R-:W-:-:S04]  /*2970*/  FMNMX.FTZ R33, R56, R31, !PT ;  /* 0x0000001f38217209 */ /* 0x000fc80007810000 */
[----:B------:R-:W-:-:S03]  /*2980*/  FMNMX.FTZ R33, R86, R33, !PT ;  /* 0x0000002156217209 */ /* 0x000fc60007810000 */
[----:B------:R-:W-:Y:S01]  /*2990*/  MUFU.EX2 R168, R168 ;  /* 0x000000a800a87308 */ /* 0x000fe20000000800 */
[----:B------:R-:W-:Y:S01]  /*29a0*/  FMNMX.FTZ R10, R90, R33, !PT ;  /* 0x000000215a0a7209 */ /* 0x000fe20007810000 */
[-CC-:B------:R-:W-:Y:S01]  /*29b0*/  FFMA.FTZ R33, R120, R3.reuse, -R39.reuse ;  /* 0x0000000378217223 */ /* 0x180fe20000010827 */
[----:B------:R-:W-:Y:S01]  /*29c0*/  FFMA.FTZ R39, R134, R3, -R39 ;  /* 0x0000000386277223 */ /* 0x000fe20000010827 */
[--C-:B------:R-:W-:Y:S02]  /*29d0*/  IMAD.MOV.U32 R134, RZ, RZ, R151.reuse ;  /* 0x000000ffff867224 */ /* 0x100fe400078e0097 */
[----:B------:R-:W4:Y:S01]  /*29e0*/  SHFL.BFLY PT, R37, R10, 0x2, 0x1f ;  /* 0x0c401f000a257f89 */ /* 0x000f2200000e0000 */
[--C-:B------:R-:W-:Y:S01]  /*29f0*/  IMAD.MOV.U32 R120, RZ, RZ, R151.reuse ;  /* 0x000000ffff787224 */ /* 0x100fe200078e0097 */
[----:B------:R3:W-:Y:S01]  /*2a00*/  MUFU.EX2 R25, R112 ;  /* 0x0000007000197308 */ /* 0x0007e20000000800 */
[----:B--2---:R-:W-:-:S07]  /*2a10*/  IMAD.MOV.U32 R108, RZ, RZ, R151 ;  /* 0x000000ffff6c7224 */ /* 0x004fce00078e0097 */
[----:B------:R-:W-:Y:S01]  /*2a20*/  MUFU.EX2 R170, R170 ;  /* 0x000000aa00aa7308 */ /* 0x000fe20000000800 */
[----:B---3--:R-:W-:-:S07]  /*2a30*/  IMAD.MOV.U32 R112, RZ, RZ, R151 ;  /* 0x000000ffff707224 */ /* 0x008fce00078e0097 */
[----:B------:R2:W-:Y:S01]  /*2a40*/  MUFU.EX2 R29, R116 ;  /* 0x00000074001d7308 */ /* 0x0005e20000000800 */
[----:B----4-:R-:W-:-:S07]  /*2a50*/  FMNMX.FTZ R37, R10, R37, !PT ;  /* 0x000000250a257209 */ /* 0x010fce0007810000 */
[----:B------:R-:W-:Y:S01]  /*2a60*/  MUFU.EX2 R152, R152 ;  /* 0x0000009800987308 */ /* 0x000fe20000000800 */
[--C-:B--2---:R-:W-:Y:S01]  /*2a70*/  IMAD.MOV.U32 R116, RZ, RZ, R151.reuse ;  /* 0x000000ffff747224 */ /* 0x104fe200078e0097 */
[----:B------:R-:W2:Y:S06]  /*2a80*/  SHFL.BFLY PT, R10, R37, 0x1, 0x1f ;  /* 0x0c201f00250a7f89 */ /* 0x000eac00000e0000 */
[----:B------:R3:W-:Y:S08]  /*2a90*/  MUFU.EX2 R31, R118 ;  /* 0x00000076001f7308 */ /* 0x0007f00000000800 */
[----:B------:R-:W-:Y:S01]  /*2aa0*/  MUFU.EX2 R154, R154 ;  /* 0x0000009a009a7308 */ /* 0x000fe20000000800 */
[----:B---3--:R-:W-:-:S07]  /*2ab0*/  IMAD.MOV.U32 R118, RZ, RZ, R151 ;  /* 0x000000ffff767224 */ /* 0x008fce00078e0097 */
[----:B------:R-:W-:Y:S01]  /*2ac0*/  MUFU.EX2 R33, R33 ;  /* 0x0000002100217308 */ /* 0x000fe20000000800 */
[----:B--2---:R-:W-:-:S04]  /*2ad0*/  FMNMX.FTZ R10, R37, R10, !PT ;  /* 0x0000000a250a7209 */ /* 0x004fc80007810000 */
[C---:B------:R-:W-:Y:S01]  /*2ae0*/  FSETP.NEU.FTZ.AND P2, PT, R10.reuse, -INF , PT ;  /* 0xff8000000a00780b */ /* 0x040fe20003f5d000 */
[-C--:B------:R-:W-:Y:S02]  /*2af0*/  FMUL.FTZ R47, R10, R3.reuse ;  /* 0x000000030a2f7220 */ /* 0x080fe40000410000 */
[----:B------:R-:W-:Y:S03]  /*2b00*/  MUFU.EX2 R156, R156 ;  /* 0x0000009c009c7308 */ /* 0x000fe60000000800 */
[----:B------:R-:W-:Y:S02]  /*2b10*/  FSEL R47, R47, RZ, P2 ;  /* 0x000000ff2f2f7208 */ /* 0x000fe40001000000 */
[----:B------:R-:W-:Y:S01]  /*2b20*/  ISETP.GE.AND P2, PT, R88, 0x81, PT ;  /* 0x000000815800780c */ /* 0x000fe20003f46270 */
[----:B------:R-:W-:Y:S02]  /*2b30*/  IMAD.MOV.U32 R88, RZ, RZ, R151 ;  /* 0x000000ffff587224 */ /* 0x000fe400078e0097 */
[----:B------:R-:W-:Y:S01]  /*2b40*/  MUFU.EX2 R35, R35 ;  /* 0x0000002300237308 */ /* 0x000fe20000000800 */
[-CC-:B------:R-:W-:Y:S01]  /*2b50*/  FFMA.FTZ R26, R26, R3.reuse, -R47.reuse ;  /* 0x000000031a1a7223 */ /* 0x180fe2000001082f */
[-CC-:B------:R-:W-:Y:S01]  /*2b60*/  FFMA.FTZ R27, R27, R3.reuse, -R47.reuse ;  /* 0x000000031b1b7223 */ /* 0x180fe2000001082f */
[-CC-:B------:R-:W-:Y:S01]  /*2b70*/  FFMA.FTZ R8, R8, R3.reuse, -R47.reuse ;  /* 0x0000000308087223 */ /* 0x180fe2000001082f */
[-CC-:B------:R-:W-:Y:S01]  /*2b80*/  FFMA.FTZ R30, R30, R3.reuse, -R47.reuse ;  /* 0x000000031e1e7223 */ /* 0x180fe2000001082f */
[-CC-:B------:R-:W-:Y:S01]  /*2b90*/  FFMA.FTZ R34, R34, R3.reuse, -R47.reuse ;  /* 0x0000000322227223 */ /* 0x180fe2000001082f */
[-CC-:B------:R-:W-:Y:S01]  /*2ba0*/  FFMA.FTZ R12, R12, R3.reuse, -R47.reuse ;  /* 0x000000030c0c7223 */ /* 0x180fe2000001082f */
[-CC-:B------:R-:W-:Y:S01]  /*2bb0*/  FFMA.FTZ R38, R38, R3.reuse, -R47.reuse ;  /* 0x0000000326267223 */ /* 0x180fe2000001082f */
[----:B------:R2:W-:Y:S01]  /*2bc0*/  MUFU.EX2 R183, R8 ;  /* 0x0000000800b77308 */ /* 0x0005e20000000800 */
[-CC-:B------:R-:W-:Y:S01]  /*2bd0*/  FFMA.FTZ R14, R14, R3.reuse, -R47.reuse ;  /* 0x000000030e0e7223 */ /* 0x180fe2000001082f */
[-CC-:B------:R-:W-:Y:S01]  /*2be0*/  FFMA.FTZ R42, R42, R3.reuse, -R47.reuse ;  /* 0x000000032a2a7223 */ /* 0x180fe2000001082f */
[-CC-:B------:R-:W-:Y:S01]  /*2bf0*/  FFMA.FTZ R20, R20, R3.reuse, -R47.reuse ;  /* 0x0000000314147223 */ /* 0x180fe2000001082f */
[-CC-:B------:R-:W-:Y:S01]  /*2c00*/  FFMA.FTZ R46, R46, R3.reuse, -R47.reuse ;  /* 0x000000032e2e7223 */ /* 0x180fe2000001082f */
[-CC-:B------:R-:W-:Y:S01]  /*2c10*/  FFMA.FTZ R24, R24, R3.reuse, -R47.reuse ;  /* 0x0000000318187223 */ /* 0x180fe2000001082f */
[-CC-:B------:R-:W-:Y:S01]  /*2c20*/  FFMA.FTZ R50, R50, R3.reuse, -R47.reuse ;  /* 0x0000000332327223 */ /* 0x180fe2000001082f */
[-C--:B------:R-:W-:Y:S01]  /*2c30*/  FFMA.FTZ R28, R28, R3.reuse, -R47 ;  /* 0x000000031c1c7223 */ /* 0x080fe2000001082f */
[----:B------:R-:W-:Y:S01]  /*2c40*/  MUFU.EX2 R26, R26 ;  /* 0x0000001a001a7308 */ /* 0x000fe20000000800 */
[----:B--2---:R-:W-:Y:S01]  /*2c50*/  FADD.FTZ R8, R182, R49 ;  /* 0x00000031b6087221 */ /* 0x004fe20000010000 */
[-CC-:B------:R-:W-:Y:S01]  /*2c60*/  FFMA.FTZ R54, R54, R3.reuse, -R47.reuse ;  /* 0x0000000336367223 */ /* 0x180fe2000001082f */
[-CC-:B------:R-:W-:Y:S01]  /*2c70*/  FFMA.FTZ R32, R32, R3.reuse, -R47.reuse ;  /* 0x0000000320207223 */ /* 0x180fe2000001082f */
[-CC-:B------:R-:W-:Y:S01]  /*2c80*/  FFMA.FTZ R58, R58, R3.reuse, -R47.reuse ;  /* 0x000000033a3a7223 */ /* 0x180fe2000001082f */
[----:B------:R-:W-:Y:S01]  /*2c90*/  FADD.FTZ R49, R9, R8 ;  /* 0x0000000809317221 */ /* 0x000fe20000010000 */
[-CC-:B------:R-:W-:Y:S01]  /*2ca0*/  FFMA.FTZ R36, R36, R3.reuse, -R47.reuse ;  /* 0x0000000324247223 */ /* 0x180fe2000001082f */
[-C--:B------:R-:W-:Y:S01]  /*2cb0*/  FFMA.FTZ R62, R62, R3.reuse, -R47 ;  /* 0x000000033e3e7223 */ /* 0x080fe2000001082f */
[----:B------:R-:W2:Y:S01]  /*2cc0*/  MUFU.EX2 R27, R27 ;  /* 0x0000001b001b7308 */ /* 0x000ea20000000800 */
[----:B0-----:R-:W-:Y:S01]  /*2cd0*/  FADD.FTZ R8, R176, R49 ;  /* 0x00000031b0087221 */ /* 0x001fe20000010000 */
[-CC-:B------:R-:W-:Y:S01]  /*2ce0*/  FFMA.FTZ R40, R40, R3.reuse, -R47.reuse ;  /* 0x0000000328287223 */ /* 0x180fe2000001082f */
[-CC-:B------:R-:W-:Y:S01]  /*2cf0*/  FFMA.FTZ R66, R66, R3.reuse, -R47.reuse ;  /* 0x0000000342427223 */ /* 0x180fe2000001082f */
[-CC-:B------:R-:W-:Y:S01]  /*2d00*/  FFMA.FTZ R44, R44, R3.reuse, -R47.reuse ;  /* 0x000000032c2c7223 */ /* 0x180fe2000001082f */
[----:B-----5:R-:W-:Y:S01]  /*2d10*/  FADD.FTZ R49, R11, R8 ;  /* 0x000000080b317221 */ /* 0x020fe20000010000 */
[-C--:B------:R-:W-:Y:S01]  /*2d20*/  FFMA.FTZ R70, R70, R3.reuse, -R47 ;  /* 0x0000000346467223 */ /* 0x080fe2000001082f */
[----:B------:R-:W-:Y:S01]  /*2d30*/  F2FP.BF16.F32.PACK_AB R182, R9, R182 ;  /* 0x000000b609b6723e */ /* 0x000fe200000010ff */
[----:B------:R-:W0:Y:S01]  /*2d40*/  MUFU.EX2 R30, R30 ;  /* 0x0000001e001e7308 */ /* 0x000e220000000800 */
[----:B-1----:R-:W-:Y:S01]  /*2d50*/  FADD.FTZ R8, R178, R49 ;  /* 0x00000031b2087221 */ /* 0x002fe20000010000 */
[-CC-:B------:R-:W-:Y:S01]  /*2d60*/  FFMA.FTZ R48, R48, R3.reuse, -R47.reuse ;  /* 0x0000000330307223 */ /* 0x180fe2000001082f */
[-CC-:B------:R-:W-:Y:S01]  /*2d70*/  FFMA.FTZ R74, R74, R3.reuse, -R47.reuse ;  /* 0x000000034a4a7223 */ /* 0x180fe2000001082f */
[-CC-:B------:R-:W-:Y:S01]  /*2d80*/  FFMA.FTZ R52, R52, R3.reuse, -R47.reuse ;  /* 0x0000000334347223 */ /* 0x180fe2000001082f */
[----:B------:R-:W-:Y:S01]  /*2d90*/  FADD.FTZ R51, R13, R8 ;  /* 0x000000080d337221 */ /* 0x000fe20000010000 */
[-CC-:B------:R-:W-:Y:S01]  /*2da0*/  FFMA.FTZ R78, R78, R3.reuse, -R47.reuse ;  /* 0x000000034e4e7223 */ /* 0x180fe2000001082f */
[-C--:B------:R-:W-:Y:S01]  /*2db0*/  FFMA.FTZ R80, R80, R3.reuse, -R47 ;  /* 0x0000000350507223 */ /* 0x080fe2000001082f */
[----:B------:R-:W1:Y:S01]  /*2dc0*/  MUFU.EX2 R34, R34 ;  /* 0x0000002200227308 */ /* 0x000e620000000800 */
[----:B--2---:R-:W-:Y:S01]  /*2dd0*/  FADD.FTZ R49, R26, R27 ;  /* 0x0000001b1a317221 */ /* 0x004fe20000010000 */
[-CC-:B------:R-:W-:Y:S01]  /*2de0*/  FFMA.FTZ R82, R82, R3.reuse, -R47.reuse ;  /* 0x0000000352527223 */ /* 0x180fe2000001082f */
[-CC-:B------:R-:W-:Y:S01]  /*2df0*/  FFMA.FTZ R56, R56, R3.reuse, -R47.reuse ;  /* 0x0000000338387223 */ /* 0x180fe2000001082f */
[-CC-:B------:R-:W-:Y:S01]  /*2e00*/  FFMA.FTZ R86, R86, R3.reuse, -R47.reuse ;  /* 0x0000000356567223 */ /* 0x180fe2000001082f */
[----:B------:R-:W-:Y:S01]  /*2e10*/  FFMA.FTZ R47, R90, R3, -R47 ;  /* 0x000000035a2f7223 */ /* 0x000fe2000001082f */
[----:B------:R-:W-:Y:S01]  /*2e20*/  F2FP.BF16.F32.PACK_AB R176, R11, R176 ;  /* 0x000000b00bb0723e */ /* 0x000fe200000010ff */
[----:B------:R-:W-:Y:S01]  /*2e30*/  IMAD.MOV.U32 R90, RZ, RZ, R151 ;  /* 0x000000ffff5a7224 */ /* 0x000fe200078e0097 */
[----:B------:R2:W3:Y:S01]  /*2e40*/  MUFU.EX2 R177, R12 ;  /* 0x0000000c00b17308 */ /* 0x0004e20000000800 */
[----:B0-----:R-:W-:Y:S01]  /*2e50*/  FADD.FTZ R8, R30, R49 ;  /* 0x000000311e087221 */ /* 0x001fe20000010000 */
[----:B------:R-:W-:-:S02]  /*2e60*/  F2FP.BF16.F32.PACK_AB R178, R13, R178 ;  /* 0x000000b20db2723e */ /* 0x000fc400000010ff */
[----:B------:R-:W-:Y:S01]  /*2e70*/  F2FP.BF16.F32.PACK_AB R181, R27, R26 ;  /* 0x0000001a1bb5723e */ /* 0x000fe200000010ff */
[C---:B------:R-:W-:Y:S01]  /*2e80*/  FADD.FTZ R49, R183.reuse, R8 ;  /* 0x00000008b7317221 */ /* 0x040fe20000010000 */
[----:B------:R-:W-:Y:S02]  /*2e90*/  F2FP.BF16.F32.PACK_AB R183, R183, R30 ;  /* 0x0000001eb7b7723e */ /* 0x000fe400000010ff */
[----:B------:R-:W0:Y:S01]  /*2ea0*/  MUFU.EX2 R38, R38 ;  /* 0x0000002600267308 */ /* 0x000e220000000800 */
[----:B--2---:R-:W-:Y:S01]  /*2eb0*/  FADD.FTZ R12, R172, R51 ;  /* 0x00000033ac0c7221 */ /* 0x004fe20000010000 */
[----:B-1----:R-:W-:Y:S01]  /*2ec0*/  FADD.FTZ R8, R34, R49 ;  /* 0x0000003122087221 */ /* 0x002fe20000010000 */
[C---:B------:R-:W-:Y:S02]  /*2ed0*/  F2FP.BF16.F32.PACK_AB R172, R15.reuse, R172 ;  /* 0x000000ac0fac723e */ /* 0x040fe400000010ff */
[----:B------:R-:W-:-:S03]  /*2ee0*/  FADD.FTZ R51, R15, R12 ;  /* 0x0000000c0f337221 */ /* 0x000fc60000010000 */
[----:B------:R-:W1:Y:S01]  /*2ef0*/  MUFU.EX2 R179, R14 ;  /* 0x0000000e00b37308 */ /* 0x000e620000000800 */
[----:B------:R-:W-:Y:S01]  /*2f00*/  FADD.FTZ R12, R174, R51 ;  /* 0x00000033ae0c7221 */ /* 0x000fe20000010000 */
[----:B---3--:R-:W-:Y:S01]  /*2f10*/  FADD.FTZ R49, R177, R8 ;  /* 0x00000008b1317221 */ /* 0x008fe20000010000 */
[C---:B------:R-:W-:Y:S02]  /*2f20*/  F2FP.BF16.F32.PACK_AB R174, R21.reuse, R174 ;  /* 0x000000ae15ae723e */ /* 0x040fe400000010ff */
[----:B------:R-:W-:Y:S01]  /*2f30*/  FADD.FTZ R51, R21, R12 ;  /* 0x0000000c15337221 */ /* 0x000fe20000010000 */
[----:B------:R-:W-:Y:S02]  /*2f40*/  F2FP.BF16.F32.PACK_AB R177, R177, R34 ;  /* 0x00000022b1b1723e */ /* 0x000fe400000010ff */
[----:B------:R-:W2:Y:S01]  /*2f50*/  MUFU.EX2 R42, R42 ;  /* 0x0000002a002a7308 */ /* 0x000ea20000000800 */
[----:B0-----:R-:W-:Y:S01]  /*2f60*/  FADD.FTZ R8, R38, R49 ;  /* 0x0000003126087221 */ /* 0x001fe20000010000 */
[----:B------:R-:W-:Y:S01]  /*2f70*/  FADD.FTZ R12, R168, R51 ;  /* 0x00000033a80c7221 */ /* 0x000fe20000010000 */
[----:B------:R-:W-:-:S03]  /*2f80*/  F2FP.BF16.F32.PACK_AB R168, R25, R168 ;  /* 0x000000a819a8723e */ /* 0x000fc600000010ff */
[----:B------:R-:W-:Y:S02]  /*2f90*/  FADD.FTZ R51, R25, R12 ;  /* 0x0000000c19337221 */ /* 0x000fe40000010000 */
[----:B------:R-:W0:Y:S01]  /*2fa0*/  MUFU.EX2 R173, R20 ;  /* 0x0000001400ad7308 */ /* 0x000e220000000800 */
[----:B-1----:R-:W-:Y:S01]  /*2fb0*/  FADD.FTZ R49, R179, R8 ;  /* 0x00000008b3317221 */ /* 0x002fe20000010000 */
[----:B------:R-:W-:Y:S01]  /*2fc0*/  FADD.FTZ R12, R170, R51 ;  /* 0x00000033aa0c7221 */ /* 0x000fe20000010000 */
[----:B------:R-:W-:Y:S02]  /*2fd0*/  F2FP.BF16.F32.PACK_AB R170, R29, R170 ;  /* 0x000000aa1daa723e */ /* 0x000fe400000010ff */
[----:B------:R-:W-:Y:S01]  /*2fe0*/  F2FP.BF16.F32.PACK_AB R179, R179, R38 ;  /* 0x00000026b3b3723e */ /* 0x000fe200000010ff */
[----:B------:R-:W-:Y:S01]  /*2ff0*/  FADD.FTZ R51, R29, R12 ;  /* 0x0000000c1d337221 */ /* 0x000fe20000010000 */
[----:B------:R-:W-:Y:S01]  /*3000*/  IMAD.MOV.U32 R12, RZ, RZ, 0x3f800000 ;  /* 0x3f800000ff0c7424 */ /* 0x000fe200078e00ff */
[----:B------:R-:W1:Y:S01]  /*3010*/  MUFU.EX2 R46, R46 ;  /* 0x0000002e002e7308 */ /* 0x000e620000000800 */
[----:B--2---:R-:W-:-:S07]  /*3020*/  FADD.FTZ R8, R42, R49 ;  /* 0x000000312a087221 */ /* 0x004fce0000010000 */
[----:B------:R-:W2:Y:S01]  /*3030*/  MUFU.EX2 R175, R24 ;  /* 0x0000001800af7308 */ /* 0x000ea20000000800 */
[----:B0-----:R-:W-:Y:S01]  /*3040*/  FADD.FTZ R49, R173, R8 ;  /* 0x00000008ad317221 */ /* 0x001fe20000010000 */
[----:B------:R-:W-:Y:S01]  /*3050*/  FADD.FTZ R8, R152, R51 ;  /* 0x0000003398087221 */ /* 0x000fe20000010000 */
[----:B------:R-:W-:Y:S02]  /*3060*/  F2FP.BF16.F32.PACK_AB R152, R31, R152 ;  /* 0x000000981f98723e */ /* 0x000fe400000010ff */
[----:B------:R-:W-:Y:S01]  /*3070*/  F2FP.BF16.F32.PACK_AB R173, R173, R42 ;  /* 0x0000002aadad723e */ /* 0x000fe200000010ff */
[----:B------:R-:W-:Y:S02]  /*3080*/  FADD.FTZ R51, R31, R8 ;  /* 0x000000081f337221 */ /* 0x000fe40000010000 */
[----:B------:R-:W0:Y:S01]  /*3090*/  MUFU.EX2 R50, R50 ;  /* 0x0000003200327308 */ /* 0x000e220000000800 */
[----:B-1----:R-:W-:Y:S01]  /*30a0*/  FADD.FTZ R6, R46, R49 ;  /* 0x000000312e067221 */ /* 0x002fe20000010000 */
[----:B------:R-:W-:Y:S01]  /*30b0*/  FADD.FTZ R8, R154, R51 ;  /* 0x000000339a087221 */ /* 0x000fe20000010000 */
[----:B------:R-:W-:-:S03]  /*30c0*/  F2FP.BF16.F32.PACK_AB R154, R33, R154 ;  /* 0x0000009a219a723e */ /* 0x000fc600000010ff */
[----:B------:R-:W-:Y:S02]  /*30d0*/  FADD.FTZ R51, R33, R8 ;  /* 0x0000000821337221 */ /* 0x000fe40000010000 */
[----:B------:R-:W1:Y:S01]  /*30e0*/  MUFU.EX2 R169, R28 ;  /* 0x0000001c00a97308 */ /* 0x000e620000000800 */
[----:B--2---:R-:W-:Y:S01]  /*30f0*/  FADD.FTZ R49, R175, R6 ;  /* 0x00000006af317221 */ /* 0x004fe20000010000 */
[----:B------:R-:W-:Y:S01]  /*3100*/  FADD.FTZ R8, R156, R51 ;  /* 0x000000339c087221 */ /* 0x000fe20000010000 */
[----:B------:R-:W-:Y:S02]  /*3110*/  F2FP.BF16.F32.PACK_AB R156, R35, R156 ;  /* 0x0000009c239c723e */ /* 0x000fe400000010ff */
[----:B------:R-:W-:Y:S01]  /*3120*/  F2FP.BF16.F32.PACK_AB R175, R175, R46 ;  /* 0x0000002eafaf723e */ /* 0x000fe200000010ff */
[----:B------:R-:W-:Y:S02]  /*3130*/  FADD.FTZ R51, R35, R8 ;  /* 0x0000000823337221 */ /* 0x000fe40000010000 */
[----:B------:R-:W2:Y:S01]  /*3140*/  MUFU.EX2 R54, R54 ;  /* 0x0000003600367308 */ /* 0x000ea20000000800 */
[----:B0-----:R-:W-:-:S07]  /*3150*/  FADD.FTZ R6, R50, R49 ;  /* 0x0000003132067221 */ /* 0x001fce0000010000 */
[----:B------:R-:W0:Y:S01]  /*3160*/  MUFU.EX2 R171, R32 ;  /* 0x0000002000ab7308 */ /* 0x000e220000000800 */
[C---:B-1----:R-:W-:Y:S01]  /*3170*/  FADD.FTZ R49, R169.reuse, R6 ;  /* 0x00000006a9317221 */ /* 0x042fe20000010000 */
[----:B------:R-:W-:-:S06]  /*3180*/  F2FP.BF16.F32.PACK_AB R169, R169, R50 ;  /* 0x00000032a9a9723e */ /* 0x000fcc00000010ff */
[----:B------:R-:W1:Y:S01]  /*3190*/  MUFU.EX2 R58, R58 ;  /* 0x0000003a003a7308 */ /* 0x000e620000000800 */
[----:B--2---:R-:W-:-:S07]  /*31a0*/  FADD.FTZ R6, R54, R49 ;  /* 0x0000003136067221 */ /* 0x004fce0000010000 */
[----:B------:R-:W2:Y:S01]  /*31b0*/  MUFU.EX2 R158, R158 ;  /* 0x0000009e009e7308 */ /* 0x000ea20000000800 */
[C---:B0-----:R-:W-:Y:S01]  /*31c0*/  FADD.FTZ R49, R171.reuse, R6 ;  /* 0x00000006ab317221 */ /* 0x041fe20000010000 */
[----:B------:R-:W-:-:S06]  /*31d0*/  F2FP.BF16.F32.PACK_AB R171, R171, R54 ;  /* 0x00000036abab723e */ /* 0x000fcc00000010ff */
[----:B------:R-:W0:Y:S01]  /*31e0*/  MUFU.EX2 R153, R36 ;  /* 0x0000002400997308 */ /* 0x000e220000000800 */
[----:B-1----:R-:W-:-:S07]  /*31f0*/  FADD.FTZ R6, R58, R49 ;  /* 0x000000313a067221 */ /* 0x002fce0000010000 */
[----:B------:R1:W3:Y:S01]  /*3200*/  MUFU.EX2 R41, R124 ;  /* 0x0000007c00297308 */ /* 0x0002e20000000800 */
[----:B--2---:R-:W-:-:S07]  /*3210*/  FADD.FTZ R8, R158, R51 ;  /* 0x000000339e087221 */ /* 0x004fce0000010000 */
[----:B------:R-:W2:Y:S01]  /*3220*/  MUFU.EX2 R62, R62 ;  /* 0x0000003e003e7308 */ /* 0x000ea20000000800 */
[C---:B0-----:R-:W-:Y:S01]  /*3230*/  FADD.FTZ R7, R153.reuse, R6 ;  /* 0x0000000699077221 */ /* 0x041fe20000010000 */
[----:B------:R-:W-:Y:S01]  /*3240*/  F2FP.BF16.F32.PACK_AB R153, R153, R58 ;  /* 0x0000003a9999723e */ /* 0x000fe200000010ff */
[----:B-1----:R-:W-:-:S05]  /*3250*/  IMAD.MOV.U32 R124, RZ, RZ, R151 ;  /* 0x000000ffff7c7224 */ /* 0x002fca00078e0097 */
[----:B------:R-:W0:Y:S01]  /*3260*/  MUFU.EX2 R72, R72 ;  /* 0x0000004800487308 */ /* 0x000e220000000800 */
[C---:B---3--:R-:W-:Y:S01]  /*3270*/  FADD.FTZ R9, R41.reuse, R8 ;  /* 0x0000000829097221 */ /* 0x048fe20000010000 */
[----:B------:R-:W-:-:S06]  /*3280*/  F2FP.BF16.F32.PACK_AB R158, R41, R158 ;  /* 0x0000009e299e723e */ /* 0x000fcc00000010ff */
[----:B------:R-:W1:Y:S01]  /*3290*/  MUFU.EX2 R155, R40 ;  /* 0x00000028009b7308 */ /* 0x000e620000000800 */
[----:B--2---:R-:W-:-:S07]  /*32a0*/  FADD.FTZ R6, R62, R7 ;  /* 0x000000073e067221 */ /* 0x004fce0000010000 */
[----:B------:R2:W3:Y:S01]  /*32b0*/  MUFU.EX2 R43, R126 ;  /* 0x0000007e002b7308 */ /* 0x0004e20000000800 */
[----:B0-----:R-:W-:-:S07]  /*32c0*/  FADD.FTZ R8, R72, R9 ;  /* 0x0000000948087221 */ /* 0x001fce0000010000 */
[----:B------:R-:W0:Y:S01]  /*32d0*/  MUFU.EX2 R66, R66 ;  /* 0x0000004200427308 */ /* 0x000e220000000800 */
[C---:B-1----:R-:W-:Y:S01]  /*32e0*/  FADD.FTZ R7, R155.reuse, R6 ;  /* 0x000000069b077221 */ /* 0x042fe20000010000 */
[----:B------:R-:W-:Y:S01]  /*32f0*/  F2FP.BF16.F32.PACK_AB R155, R155, R62 ;  /* 0x0000003e9b9b723e */ /* 0x000fe200000010ff */
[----:B--2---:R-:W-:-:S05]  /*3300*/  IMAD.MOV.U32 R126, RZ, RZ, R151 ;  /* 0x000000ffff7e7224 */ /* 0x004fca00078e0097 */
[----:B------:R-:W1:Y:S01]  /*3310*/  MUFU.EX2 R76, R76 ;  /* 0x0000004c004c7308 */ /* 0x000e620000000800 */
[C---:B---3--:R-:W-:Y:S01]  /*3320*/  FADD.FTZ R9, R43.reuse, R8 ;  /* 0x000000082b097221 */ /* 0x048fe20000010000 */
[----:B------:R-:W-:-:S06]  /*3330*/  F2FP.BF16.F32.PACK_AB R160, R43, R72 ;  /* 0x000000482ba0723e */ /* 0x000fcc00000010ff */
[----:B------:R-:W2:Y:S01]  /*3340*/  MUFU.EX2 R157, R44 ;  /* 0x0000002c009d7308 */ /* 0x000ea20000000800 */
[----:B0-----:R-:W-:-:S07]  /*3350*/  FADD.FTZ R6, R66, R7 ;  /* 0x0000000742067221 */ /* 0x001fce0000010000 */
[----:B------:R0:W3:Y:S01]  /*3360*/  MUFU.EX2 R45, R128 ;  /* 0x00000080002d7308 */ /* 0x0000e20000000800 */
[----:B-1----:R-:W-:-:S07]  /*3370*/  FADD.FTZ R8, R76, R9 ;  /* 0x000000094c087221 */ /* 0x002fce0000010000 */
[----:B------:R-:W1:Y:S01]  /*3380*/  MUFU.EX2 R70, R70 ;  /* 0x0000004600467308 */ /* 0x000e620000000800 */
[C---:B--2---:R-:W-:Y:S01]  /*3390*/  FADD.FTZ R7, R157.reuse, R6 ;  /* 0x000000069d077221 */ /* 0x044fe20000010000 */
[----:B------:R-:W-:Y:S01]  /*33a0*/  F2FP.BF16.F32.PACK_AB R157, R157, R66 ;  /* 0x000000429d9d723e */ /* 0x000fe200000010ff */
[----:B0-----:R-:W-:-:S05]  /*33b0*/  IMAD.MOV.U32 R128, RZ, RZ, R151 ;  /* 0x000000ffff807224 */ /* 0x001fca00078e0097 */
[----:B------:R-:W0:Y:S01]  /*33c0*/  MUFU.EX2 R130, R130 ;  /* 0x0000008200827308 */ /* 0x000e220000000800 */
[C---:B---3--:R-:W-:Y:S01]  /*33d0*/  FADD.FTZ R9, R45.reuse, R8 ;  /* 0x000000082d097221 */ /* 0x048fe20000010000 */
[----:B------:R-:W-:-:S06]  /*33e0*/  F2FP.BF16.F32.PACK_AB R162, R45, R76 ;  /* 0x0000004c2da2723e */ /* 0x000fcc00000010ff */
[----:B------:R-:W2:Y:S01]  /*33f0*/  MUFU.EX2 R159, R48 ;  /* 0x00000030009f7308 */ /* 0x000ea20000000800 */
[----:B-1----:R-:W-:-:S07]  /*3400*/  FADD.FTZ R6, R70, R7 ;  /* 0x0000000746067221 */ /* 0x002fce0000010000 */
[----:B------:R1:W3:Y:S01]  /*3410*/  MUFU.EX2 R37, R132 ;  /* 0x0000008400257308 */ /* 0x0002e20000000800 */
[----:B0-----:R-:W-:-:S07]  /*3420*/  FADD.FTZ R8, R130, R9 ;  /* 0x0000000982087221 */ /* 0x001fce0000010000 */
[----:B------:R-:W0:Y:S01]  /*3430*/  MUFU.EX2 R74, R74 ;  /* 0x0000004a004a7308 */ /* 0x000e220000000800 */
[C---:B--2---:R-:W-:Y:S01]  /*3440*/  FADD.FTZ R7, R159.reuse, R6 ;  /* 0x000000069f077221 */ /* 0x044fe20000010000 */
[----:B------:R-:W-:Y:S01]  /*3450*/  F2FP.BF16.F32.PACK_AB R159, R159, R70 ;  /* 0x000000469f9f723e */ /* 0x000fe200000010ff */
[----:B-1----:R-:W-:-:S05]  /*3460*/  IMAD.MOV.U32 R132, RZ, RZ, R151 ;  /* 0x000000ffff847224 */ /* 0x002fca00078e0097 */
[----:B------:R-:W1:Y:S01]  /*3470*/  MUFU.EX2 R84, R84 ;  /* 0x0000005400547308 */ /* 0x000e620000000800 */
[C---:B---3--:R-:W-:Y:S01]  /*3480*/  FADD.FTZ R9, R37.reuse, R8 ;  /* 0x0000000825097221 */ /* 0x048fe20000010000 */
[----:B------:R-:W-:Y:S01]  /*3490*/  F2FP.BF16.F32.PACK_AB R164, R37, R130 ;  /* 0x0000008225a4723e */ /* 0x000fe200000010ff */
[----:B------:R-:W-:-:S05]  /*34a0*/  IMAD.MOV.U32 R130, RZ, RZ, R151 ;  /* 0x000000ffff827224 */ /* 0x000fca00078e0097 */
[----:B------:R-:W2:Y:S01]  /*34b0*/  MUFU.EX2 R161, R52 ;  /* 0x0000003400a17308 */ /* 0x000ea20000000800 */
[----:B0-----:R-:W-:-:S07]  /*34c0*/  FADD.FTZ R6, R74, R7 ;  /* 0x000000074a067221 */ /* 0x001fce0000010000 */
[----:B------:R-:W0:Y:S01]  /*34d0*/  MUFU.EX2 R78, R78 ;  /* 0x0000004e004e7308 */ /* 0x000e220000000800 */
[----:B-1----:R-:W-:-:S07]  /*34e0*/  FADD.FTZ R8, R84, R9 ;  /* 0x0000000954087221 */ /* 0x002fce0000010000 */
[----:B------:R-:W1:Y:S01]  /*34f0*/  MUFU.EX2 R163, R80 ;  /* 0x0000005000a37308 */ /* 0x000e620000000800 */
[C---:B--2---:R-:W-:Y:S01]  /*3500*/  FADD.FTZ R9, R161.reuse, R6 ;  /* 0x00000006a1097221 */ /* 0x044fe20000010000 */
[----:B------:R-:W-:-:S06]  /*3510*/  F2FP.BF16.F32.PACK_AB R161, R161, R74 ;  /* 0x0000004aa1a1723e */ /* 0x000fcc00000010ff */
        /* <DEDUP_REMOVED lines=11> */
[----:B-1----:R-:W-:Y:S01]  /*35d0*/  FADD.FTZ R6, R86, R9 ;  /* 0x0000000956067221 */ /* 0x002fe20000010000 */
[C---:B--2---:R-:W-:Y:S01]  /*35e0*/  FADD.FTZ R7, R39.reuse, R8 ;  /* 0x0000000827077221 */ /* 0x044fe20000010000 */
[----:B------:R-:W-:Y:S01]  /*35f0*/  F2FP.BF16.F32.PACK_AB R166, R39, R84 ;  /* 0x0000005427a6723e */ /* 0x000fe200000010ff */
[----:B------:R-:W-:Y:S02]  /*3600*/  IMAD.MOV.U32 R8, RZ, RZ, 0x3f800000 ;  /* 0x3f800000ff087424 */ /* 0x000fe400078e00ff */
[C---:B0-----:R-:W-:Y:S01]  /*3610*/  FADD.FTZ R6, R47.reuse, R6 ;  /* 0x000000062f067221 */ /* 0x041fe20000010000 */
[----:B------:R-:W-:Y:S01]  /*3620*/  F2FP.BF16.F32.PACK_AB R167, R47, R86 ;  /* 0x000000562fa7723e */ /* 0x000fe200000010ff */
[----:B------:R-:W-:Y:S06]  /*3630*/  @!P2 BRA `(.L_x_15) ;  /* 0x0000002000fca947 */ /* 0x000fec0003800000 */
[----:B------:R-:W-:Y:S01]  /*3640*/  VIADD R193, R193, 0xfffffffe ;  /* 0xfffffffec1c17836 */ /* 0x000fe20000000000 */
[----:B------:R-:W-:Y:S01]  /*3650*/  CS2R R150, SRZ ;  /* 0x0000000000967805 */ /* 0x000fe2000001ff00 */
[----:B------:R-:W-:Y:S01]  /*3660*/  IMAD.MOV.U32 R9, RZ, RZ, R10 ;  /* 0x000000ffff097224 */ /* 0x000fe200078e000a */
[----:B------:R-:W-:Y:S01]  /*3670*/  CS2R R146, SRZ ;  /* 0x0000000000927805 */ /* 0x000fe2000001ff00 */
[----:B------:R-:W-:Y:S01]  /*3680*/  IMAD.MOV.U32 R11, RZ, RZ, R0 ;  /* 0x000000ffff0b7224 */ /* 0x000fe200078e0000 */
[----:B------:R-:W-:Y:S01]  /*3690*/  CS2R R142, SRZ ;  /* 0x00000000008e7805 */ /* 0x000fe2000001ff00 */
[----:B------:R-:W-:Y:S01]  /*36a0*/  IMAD.MOV.U32 R8, RZ, RZ, 0x3f800000 ;  /* 0x3f800000ff087424 */ /* 0x000fe200078e00ff */
[----:B------:R-:W-:Y:S02]  /*36b0*/  CS2R R138, SRZ ;  /* 0x00000000008a7805 */ /* 0x000fe4000001ff00 */
[----:B------:R-:W-:Y:S02]  /*36c0*/  CS2R R134, SRZ ;  /* 0x0000000000867805 */ /* 0x000fe4000001ff00 */
[----:B------:R-:W-:-:S02]  /*36d0*/  CS2R R130, SRZ ;  /* 0x0000000000827805 */ /* 0x000fc4000001ff00 */
[----:B------:R-:W-:Y:S02]  /*36e0*/  CS2R R126, SRZ ;  /* 0x00000000007e7805 */ /* 0x000fe4000001ff00 */
[----:B------:R-:W-:Y:S02]  /*36f0*/  CS2R R122, SRZ ;  /* 0x00000000007a7805 */ /* 0x000fe4000001ff00 */
[----:B------:R-:W-:Y:S02]  /*3700*/  CS2R R118, SRZ ;  /* 0x0000000000767805 */ /* 0x000fe4000001ff00 */
        /* <DEDUP_REMOVED lines=22> */
[----:B------:R-:W-:Y:S01]  /*3870*/  CS2R R88, SRZ ;  /* 0x0000000000587805 */ /* 0x000fe2000001ff00 */
[----:B------:R-:W-:Y:S01]  /*3880*/  UMOV UR4, UR37 ;  /* 0x0000002500047c82 */ /* 0x000fe20008000000 */
[----:B------:R-:W-:-:S05]  /*3890*/  UMOV UR5, UR36 ;  /* 0x0000002400057c82 */ /* 0x000fca0008000000 */
.L_x_24:
[----:B------:R-:W-:-:S04]  /*38a0*/  UIADD3 UR6, UR5, 0x1, URZ ;  /* 0x0000000105067890 */ /* 0x000fc8000fffe03f */
[----:B------:R-:W-:-:S04]  /*38b0*/  UISETP.NE.AND UP0, UPT, UR6, 0x2, UPT ;  /* 0x000000020600788c */ /* 0x000fc8000bf05270 */
[----:B------:R-:W-:Y:S02]  /*38c0*/  USEL UR37, URZ, 0x1, UP0 ;  /* 0x000000013f257887 */ /* 0x000fe40008000000 */
[----:B------:R-:W-:Y:S02]  /*38d0*/  USEL UR36, UR6, URZ, UP0 ;  /* 0x0000003f06247287 */ /* 0x000fe40008000000 */
[----:B------:R-:W-:Y:S01]  /*38e0*/  ULOP3.LUT UR37, UR4, UR37, URZ, 0x3c, !UPT ;  /* 0x0000002504257292 */ /* 0x000fe2000f8e3c3f */
[----:B------:R-:W-:Y:S11]  /*38f0*/  @!P0 BRA `(.L_x_16) ;  /* 0x0000000000048947 */ /* 0x000ff60003800000 */
[----:B------:R-:W-:Y:S01]  /*3900*/  BPT.TRAP 0x1 ;  /* 0x000000040000795c */ /* 0x000fe20000300000 */
.L_x_16:
[----:B------:R-:W0:Y:S01]  /*3910*/  S2UR UR7, SR_CgaCtaId ;  /* 0x00000000000779c3 */ /* 0x000e220000008800 */
[----:B------:R-:W-:Y:S01]  /*3920*/  UMOV UR6, 0x400 ;  /* 0x0000040000067882 */ /* 0x000fe20000000000 */
[----:B------:R-:W-:-:S05]  /*3930*/  IMAD.U32 R0, RZ, RZ, UR37 ;  /* 0x00000025ff007e24 */ /* 0x000fca000f8e00ff */
[----:B------:R-:W-:Y:S01]  /*3940*/  SHF.L.U32 R0, R0, 0x1f, RZ ;  /* 0x0000001f00007819 */ /* 0x000fe200000006ff */
[----:B0-----:R-:W-:-:S04]  /*3950*/  ULEA UR6, UR7, UR6, 0x18 ;  /* 0x0000000607067291 */ /* 0x001fc8000f8ec03f */
[----:B------:R-:W-:-:S09]  /*3960*/  ULEA UR7, UR36, UR6, 0x3 ;  /* 0x0000000624077291 */ /* 0x000fd2000f8e183f */
[----:B------:R0:W1:Y:S01]  /*3970*/  SYNCS.PHASECHK.TRANS64.TRYWAIT P2, [UR7+0x34830], R0 ;  /* 0x03483000ff0075a7 */ /* 0x0000620008040147 */
[----:B------:R-:W-:Y:S05]  /*3980*/  @!P0 BRA `(.L_x_17) ;  /* 0x0000000000048947 */ /* 0x000fea0003800000 */
[----:B------:R-:W-:Y:S01]  /*3990*/  BPT.TRAP 0x1 ;  /* 0x000000040000795c */ /* 0x000fe20000300000 */
.L_x_17:
[----:B-1----:R-:W-:Y:S05]  /*39a0*/  @P2 BRA `(.L_x_18) ;  /* 0x0000000000082947 */ /* 0x002fea0003800000 */
[----:B------:R-:W1:Y:S02]  /*39b0*/  SYNCS.PHASECHK.TRANS64.TRYWAIT P2, [UR7+0x34830], R0 ;  /* 0x03483000ff0075a7 */ /* 0x000e640008040147 */
[----:B-1----:R-:W-:Y:S05]  /*39c0*/  @!P2 BRA `(.L_x_19) ;  /* 0x000000840054a947 */ /* 0x002fea0003800000 */
.L_x_18:
[----:B------:R-:W-:Y:S01]  /*39d0*/  R2UR UR44, R4 ;  /* 0x00000000042c72ca */ /* 0x000fe200000e0000 */
[----:B------:R-:W-:Y:S01]  /*39e0*/  UIMAD UR10, UR36, 0xc00, UR38 ;  /* 0x00000c00240a78a4 */ /* 0x000fe2000f8e0226 */
[----:B------:R-:W-:Y:S01]  /*39f0*/  R2UR UR45, R5 ;  /* 0x00000000052d72ca */ /* 0x000fe200000e0000 */
[----:B------:R-:W-:Y:S01]  /*3a00*/  WARPGROUP.ARRIVE ;  /* 0x00000000000079c5 */ /* 0x000fe20000000000 */
[----:B------:R-:W-:Y:S01]  /*3a10*/  UMOV UR47, 0x40000040 ;  /* 0x40000040002f7882 */ /* 0x000fe20000000000 */
[----:B------:R-:W-:Y:S01]  /*3a20*/  UIADD3 UR14, UR10, 0x400, URZ ;  /* 0x000004000a0e7890 */ /* 0x000fe2000fffe03f */
[-C--:B------:R-:W-:Y:S01]  /*3a30*/  FMUL.FTZ R88, R88, R12.reuse ;  /* 0x0000000c58587220 */ /* 0x080fe20000410000 */
[----:B------:R-:W-:Y:S01]  /*3a40*/  UMOV UR15, 0x40000040 ;  /* 0x40000040000f7882 */ /* 0x000fe20000000000 */
[----:B------:R-:W-:Y:S01]  /*3a50*/  UMOV UR46, UR10 ;  /* 0x0000000a002e7c82 */ /* 0x000fe20008000000 */
[----:B------:R-:W-:Y:S01]  /*3a60*/  UIADD3 UR18, UR10, 0x402, URZ ;  /* 0x000004020a127890 */ /* 0x000fe2000fffe03f */
[-C--:B------:R-:W-:Y:S01]  /*3a70*/  FMUL.FTZ R89, R89, R12.reuse ;  /* 0x0000000c59597220 */ /* 0x080fe20000410000 */
[----:B------:R-:W-:Y:S01]  /*3a80*/  UMOV UR19, 0x40000040 ;  /* 0x4000004000137882 */ /* 0x000fe20000000000 */
[----:B------:R-:W-:Y:S01]  /*3a90*/  UIADD3 UR22, UR10, 0x404, URZ ;  /* 0x000004040a167890 */ /* 0x000fe2000fffe03f */
[-C--:B------:R-:W-:Y:S01]  /*3aa0*/  FMUL.FTZ R92, R92, R12.reuse ;  /* 0x0000000c5c5c7220 */ /* 0x080fe20000410000 */
[----:B------:R-:W-:Y:S01]  /*3ab0*/  UMOV UR23, 0x40000040 ;  /* 0x4000004000177882 */ /* 0x000fe20000000000 */
[----:B------:R-:W-:Y:S01]  /*3ac0*/  HGMMA.64x128x16.F32.BF16 R24, gdesc[UR44], RZ, !UPT, gsb0 ;  /* 0x01e000002c1879f0 */ /* 0x000fe2000c0018ff */
[----:B------:R-:W-:Y:S01]  /*3ad0*/  UIADD3 UR46, UR10, 0x2, URZ ;  /* 0x000000020a2e7890 */ /* 0x000fe2000fffe03f */
[-C--:B------:R-:W-:Y:S01]  /*3ae0*/  FMUL.FTZ R93, R93, R12.reuse ;  /* 0x0000000c5d5d7220 */ /* 0x080fe20000410000 */
[----:B------:R-:W-:Y:S01]  /*3af0*/  UMOV UR44, UR56 ;  /* 0x00000038002c7c82 */ /* 0x000fe20008000000 */
[----:B------:R-:W-:Y:S01]  /*3b00*/  UMOV UR45, UR57 ;  /* 0x00000039002d7c82 */ /* 0x000fe20008000000 */
[----:B------:R-:W-:Y:S01]  /*3b10*/  UMOV UR47, 0x40000040 ;  /* 0x40000040002f7882 */ /* 0x000fe20000000000 */
[----:B------:R-:W-:Y:S01]  /*3b20*/  UIADD3 UR26, UR10, 0x406, URZ ;  /* 0x000004060a1a7890 */ /* 0x000fe2000fffe03f */
[-C--:B------:R-:W-:Y:S01]  /*3b30*/  FMUL.FTZ R96, R96, R12.reuse ;  /* 0x0000000c60607220 */ /* 0x080fe20000410000 */
        /* <DEDUP_REMOVED lines=10> */
[-C--:B------:R-:W-:Y:S01]  /*3be0*/  FMUL.FTZ R104, R104, R12.reuse ;  /* 0x0000000c68687220 */ /* 0x080fe20000410000 */
        /* <DEDUP_REMOVED lines=22> */
[----:B------:R-:W-:Y:S01]  /*3d50*/  FMUL.FTZ R149, R149, R12 ;  /* 0x0000000c95957220 */ /* 0x000fe20000410000 */
        /* <DEDUP_REMOVED lines=32> */
[----:B------:R-:W-:-:S02]  /*3f60*/  WARPGROUP.DEPBAR.LE gsb0, 0x0 ;  /* 0x00008000000079c5 */ /* 0x000fc40000010000 */
[----:B------:R-:W-:-:S06]  /*3f70*/  WARPGROUP.ARRIVE ;  /* 0x00000000000079c5 */ /* 0x000fcc0000000000 */
[----:B------:R-:W-:Y:S01]  /*3f80*/  HGMMA.64x128x16.F32.BF16 R24, gdesc[UR44], R24, gsb0 ;  /* 0x01e000002c1879f0 */ /* 0x000fe20008001818 */
[----:B------:R-:W-:Y:S01]  /*3f90*/  UIADD3 UR46, UR10, 0x4, URZ ;  /* 0x000000040a2e7890 */ /* 0x000fe2000fffe03f */
[----:B------:R-:W-:Y:S01]  /*3fa0*/  UMOV UR44, UR52 ;  /* 0x00000034002c7c82 */ /* 0x000fe20008000000 */
[----:B------:R-:W-:Y:S01]  /*3fb0*/  UMOV UR45, UR53 ;  /* 0x00000035002d7c82 */ /* 0x000fe20008000000 */
[----:B------:R-:W-:Y:S01]  /*3fc0*/  UMOV UR47, 0x40000040 ;  /* 0x40000040002f7882 */ /* 0x000fe20000000000 */
[----:B------:R-:W-:Y:S02]  /*3fd0*/  WARPGROUP.DEPBAR.LE gsb0, 0x0 ;  /* 0x00008000000079c5 */ /* 0x000fe40000010000 */
        /* <DEDUP_REMOVED lines=38> */
[----:B------:R-:W-:Y:S05]  /*4240*/  @!P0 BRA `(.L_x_20) ;  /* 0x0000000000048947 */ /* 0x000fea0003800000 */
[----:B------:R-:W-:Y:S01]  /*4250*/  BPT.TRAP 0x1 ;  /* 0x000000040000795c */ /* 0x000fe20000300000 */
.L_x_20:
[----:B------:R-:W-:Y:S01]  /*4260*/  ULEA UR10, UR5, UR6, 0x3 ;  /* 0x00000006050a7291 */ /* 0x000fe2000f8e183f */
[----:B01----:R-:W-:-:S05]  /*4270*/  IMAD.U32 R0, RZ, RZ, UR4 ;  /* 0x00000004ff007e24 */ /* 0x003fca000f8e00ff */
[----:B------:R-:W-:-:S04]  /*4280*/  SHF.L.U32 R0, R0, 0x1f, RZ ;  /* 0x0000001f00007819 */ /* 0x000fc800000006ff */
[----:B------:R0:W1:Y:S01]  /*4290*/  SYNCS.PHASECHK.TRANS64.TRYWAIT P2, [UR10+0x34850], R0 ;  /* 0x03485000ff0075a7 */ /* 0x000062000804014a */
[----:B------:R-:W-:Y:S05]  /*42a0*/  @!P0 BRA `(.L_x_21) ;  /* 0x0000000000048947 */ /* 0x000fea0003800000 */
[----:B------:R-:W-:Y:S01]  /*42b0*/  BPT.TRAP 0x1 ;  /* 0x000000040000795c */ /* 0x000fe20000300000 */
.L_x_21:
[----:B-1----:R-:W-:Y:S05]  /*42c0*/  @P2 BRA `(.L_x_22) ;  /* 0x0000000000082947 */ /* 0x002fea0003800000 */
[----:B------:R-:W1:Y:S02]  /*42d0*/  SYNCS.PHASECHK.TRANS64.TRYWAIT P2, [UR10+0x34850], R0 ;  /* 0x03485000ff0075a7 */ /* 0x000e64000804014a */
[----:B-1----:R-:W-:Y:S05]  /*42e0*/  @!P2 BRA `(.L_x_23) ;  /* 0x0000007c0024a947 */ /* 0x002fea0003800000 */
.L_x_22:
[----:B------:R-:W-:Y:S01]  /*42f0*/  UIADD3 UR6, UR6, 0x400, URZ ;  /* 0x0000040006067890 */ /* 0x000fe2000fffe03f */
[----:B------:R-:W-:Y:S01]  /*4300*/  WARPGROUP.ARRIVE ;  /* 0x00000000000079c5 */ /* 0x000fe20000000000 */
[----:B------:R-:W-:Y:S01]  /*4310*/  UMOV UR15, 0x40000040 ;  /* 0x40000040000f7882 */ /* 0x000fe20000000000 */
[----:B01----:R-:W-:Y:S01]  /*4320*/  FMNMX.FTZ R0, R24, R11, !PT ;  /* 0x0000000b18007209 */ /* 0x003fe20007810000 */
[----:B------:R-:W-:Y:S01]  /*4330*/  USHF.R.U32.HI UR6, URZ, 0x4, UR6 ;  /* 0x000000043f067899 */ /* 0x000fe20008011606 */
[C---:B------:R-:W-:Y:S01]  /*4340*/  ISETP.GT.AND P2, PT, R193.reuse, RZ, PT ;  /* 0x000000ffc100720c */ /* 0x040fe20003f44270 */
[----:B------:R-:W-:Y:S01]  /*4350*/  VIADD R193, R193, 0xffffffff ;  /* 0xffffffffc1c17836 */ /* 0x000fe20000000000 */
[----:B------:R-:W-:Y:S01]  /*4360*/  FMNMX.FTZ R3, R25, R0, !PT ;  /* 0x0000000019037209 */ /* 0x000fe20007810000 */
[----:B------:R-:W-:-:S03]  /*4370*/  ULOP3.LUT UR6, UR6, 0x3fff, URZ, 0xc0, !UPT ;  /* 0x00003fff06067892 */ /* 0x000fc6000f8ec03f */
[----:B------:R-:W-:Y:S01]  /*4380*/  FMNMX.FTZ R0, R28, R3, !PT ;  /* 0x000000031c007209 */ /* 0x000fe20007810000 */
[----:B------:R-:W-:-:S03]  /*4390*/  ULOP3.LUT UR4, UR6, 0x4000000, URZ, 0xfc, !UPT ;  /* 0x0400000006047892 */ /* 0x000fc6000f8efc3f */
[----:B------:R-:W-:Y:S01]  /*43a0*/  FMNMX.FTZ R3, R29, R0, !PT ;  /* 0x000000001d037209 */ /* 0x000fe20007810000 */
[----:B------:R-:W-:-:S03]  /*43b0*/  ULEA UR4, UR5, UR4, 0xb ;  /* 0x0000000405047291 */ /* 0x000fc6000f8e583f */
[----:B------:R-:W-:Y:S01]  /*43c0*/  FMNMX.FTZ R0, R32, R3, !PT ;  /* 0x0000000320007209 */ /* 0x000fe20007810000 */
[----:B------:R-:W-:Y:S01]  /*43d0*/  UIADD3 UR6, UR4, 0x80, URZ ;  /* 0x0000008004067890 */ /* 0x000fe2000fffe03f */
[----:B------:R-:W-:Y:S02]  /*43e0*/  UMOV UR5, UR36 ;  /* 0x0000002400057c82 */ /* 0x000fe40008000000 */
[----:B------:R-:W-:Y:S01]  /*43f0*/  UMOV UR14, UR4 ;  /* 0x00000004000e7c82 */ /* 0x000fe20008000000 */
[----:B------:R-:W-:Y:S01]  /*4400*/  FMNMX.FTZ R3, R33, R0, !PT ;  /* 0x0000000021037209 */ /* 0x000fe20007810000 */
[----:B------:R-:W-:Y:S01]  /*4410*/  HGMMA.64x128x16.F32.BF16 R88, R180, gdesc[UR12].tnspB, R88, gsb0 ;  /* 0x41e0000cb4587df0 */ /* 0x000fe20008001858 */
[----:B------:R-:W-:Y:S01]  /*4420*/  UMOV UR15, 0x40000040 ;  /* 0x40000040000f7882 */ /* 0x000fe20000000000 */
[----:B------:R-:W-:Y:S01]  /*4430*/  UMOV UR14, UR6 ;  /* 0x00000006000e7c82 */ /* 0x000fe20008000000 */
[----:B------:R-:W-:Y:S01]  /*4440*/  UIADD3 UR6, UR4, 0x100, URZ ;  /* 0x0000010004067890 */ /* 0x000fe2000fffe03f */
[----:B------:R-:W-:-:S04]  /*4450*/  FMNMX.FTZ R0, R36, R3, !PT ;  /* 0x0000000324007209 */ /* 0x000fc80007810000 */
        /* <DEDUP_REMOVED lines=24> */
[----:B------:R-:W-:-:S05]  /*45e0*/  FMNMX.FTZ R10, R85, R0, !PT ;  /* 0x00000000550a7209 */ /* 0x000fca0007810000 */
[----:B------:R-:W0:Y:S02]  /*45f0*/  SHFL.BFLY PT, R3, R10, 0x2, 0x1f ;  /* 0x0c401f000a037f89 */ /* 0x000e2400000e0000 */
[----:B0-----:R-:W-:Y:S02]  /*4600*/  FMNMX.FTZ R13, R10, R3, !PT ;  /* 0x000000030a0d7209 */ /* 0x001fe40007810000 */
[----:B------:R-:W0:Y:S01]  /*4610*/  LDC R3, c[0x0][0x988] ;  /* 0x00026200ff037b82 */ /* 0x000e220000000800 */
[----:B------:R-:W-:Y:S02]  /*4620*/  FMNMX.FTZ R10, R26, R9, !PT ;  /* 0x000000091a0a7209 */ /* 0x000fe40007810000 */
[----:B------:R-:W1:Y:S02]  /*4630*/  SHFL.BFLY PT, R0, R13, 0x1, 0x1f ;  /* 0x0c201f000d007f89 */ /* 0x000e6400000e0000 */
[----:B------:R-:W-:Y:S01]  /*4640*/  FMNMX.FTZ R15, R27, R10, !PT ;  /* 0x0000000a1b0f7209 */ /* 0x000fe20007810000 */
[----:B------:R-:W-:-:S02]  /*4650*/  WARPGROUP.DEPBAR.LE gsb0, 0x0 ;  /* 0x00008000000079c5 */ /* 0x000fc40000010000 */
[----:B------:R-:W-:Y:S01]  /*4660*/  WARPGROUP.ARRIVE ;  /* 0x00000000000079c5 */ /* 0x000fe20000000000 */
[----:B------:R-:W-:-:S04]  /*4670*/  FMNMX.FTZ R10, R30, R15, !PT ;  /* 0x0000000f1e0a7209 */ /* 0x000fc80007810000 */
[----:B------:R-:W-:Y:S01]  /*4680*/  FMNMX.FTZ R21, R31, R10, !PT ;  /* 0x0000000a1f157209 */ /* 0x000fe20007810000 */
[----:B------:R-:W-:Y:S01]  /*4690*/  HGMMA.64x128x16.F32.BF16 R88, R176, gdesc[UR12].tnspB, R88, gsb0 ;  /* 0x41e0000cb0587df0 */ /* 0x000fe20008001858 */
[----:B------:R-:W-:Y:S01]  /*46a0*/  UMOV UR14, UR6 ;  /* 0x00000006000e7c82 */ /* 0x000fe20008000000 */
[----:B------:R-:W-:Y:S01]  /*46b0*/  UMOV UR15, 0x40000040 ;  /* 0x40000040000f7882 */ /* 0x000fe20000000000 */
[----:B------:R-:W-:Y:S01]  /*46c0*/  UIADD3 UR6, UR4, 0x180, URZ ;  /* 0x0000018004067890 */ /* 0x000fe2000fffe03f */
[----:B------:R-:W-:-:S04]  /*46d0*/  FMNMX.FTZ R10, R34, R21, !PT ;  /* 0x00000015220a7209 */ /* 0x000fc80007810000 */
[----:B------:R-:W-:Y:S02]  /*46e0*/  FMNMX.FTZ R21, R35, R10, !PT ;  /* 0x0000000a23157209 */ /* 0x000fe40007810000 */
[----:B-1----:R-:W-:Y:S02]  /*46f0*/  FMNMX.FTZ R0, R13, R0, !PT ;  /* 0x000000000d007209 */ /* 0x002fe40007810000 */
[----:B------:R-:W-:-:S03]  /*4700*/  FMNMX.FTZ R10, R38, R21, !PT ;  /* 0x00000015260a7209 */ /* 0x000fc60007810000 */
[----:B------:R-:W-:-:S04]  /*4710*/  FADD.FTZ R8, -R0, R11 ;  /* 0x0000000b00087221 */ /* 0x000fc80000010100 */
[-C--:B0-----:R-:W-:Y:S01]  /*4720*/  FMUL.FTZ R12, R8, R3.reuse ;  /* 0x00000003080c7220 */ /* 0x081fe20000410000 */
[----:B------:R-:W-:-:S04]  /*4730*/  FMUL.FTZ R8, R0, R3 ;  /* 0x0000000300087220 */ /* 0x000fc80000410000 */
[-CC-:B------:R-:W-:Y:S01]  /*4740*/  FFMA.FTZ R180, R25, R3.reuse, -R8.reuse ;  /* 0x0000000319b47223 */ /* 0x180fe20000010808 */
[----:B------:R-:W-:Y:S01]  /*4750*/  FMNMX.FTZ R25, R39, R10, !PT ;  /* 0x0000000a27197209 */ /* 0x000fe20007810000 */
[-CC-:B------:R-:W-:Y:S01]  /*4760*/  FFMA.FTZ R13, R29, R3.reuse, -R8.reuse ;  /* 0x000000031d0d7223 */ /* 0x180fe20000010808 */
[-CC-:B------:R-:W-:Y:S01]  /*4770*/  FFMA.FTZ R33, R33, R3.reuse, -R8.reuse ;  /* 0x0000000321217223 */ /* 0x180fe20000010808 */
[--C-:B------:R-:W-:Y:S01]  /*4780*/  FFMA.FTZ R37, R37, R3, -R8.reuse ;  /* 0x0000000325257223 */ /* 0x100fe20000010808 */
[----:B------:R-:W-:Y:S01]  /*4790*/  FMNMX.FTZ R10, R42, R25, !PT ;  /* 0x000000192a0a7209 */ /* 0x000fe20007810000 */
[-CC-:B------:R-:W-:Y:S01]  /*47a0*/  FFMA.FTZ R41, R41, R3.reuse, -R8.reuse ;  /* 0x0000000329297223 */ /* 0x180fe20000010808 */
[----:B------:R0:W-:Y:S01]  /*47b0*/  MUFU.EX2 R15, R33 ;  /* 0x00000021000f7308 */ /* 0x0001e20000000800 */
        /* <DEDUP_REMOVED lines=15> */
[----:B------:R-:W-:Y:S01]  /*48b0*/  MUFU.EX2 R25, R41 ;  /* 0x0000002900197308 */ /* 0x000fe20000000800 */
[-CC-:B------:R-:W-:Y:S01]  /*48c0*/  FFMA.FTZ R24, R80, R3.reuse, -R8.reuse ;  /* 0x0000000350187223 */ /* 0x180fe20000010808 */
[----:B------:R-:W-:Y:S01]  /*48d0*/  FMNMX.FTZ R29, R51, R10, !PT ;  /* 0x0000000a331d7209 */ /* 0x000fe20007810000 */
[-CC-:B------:R-:W-:Y:S01]  /*48e0*/  FFMA.FTZ R28, R84, R3.reuse, -R8.reuse ;  /* 0x00000003541c7223 */ /* 0x180fe20000010808 */
[----:B------:R-:W-:-:S02]  /*48f0*/  FFMA.FTZ R85, R85, R3, -R8 ;  /* 0x0000000355557223 */ /* 0x000fc40000010808 */
[----:B------:R-:W-:Y:S02]  /*4900*/  FMNMX.FTZ R10, R54, R29, !PT ;  /* 0x0000001d360a7209 */ /* 0x000fe40007810000 */
[----:B------:R-:W-:Y:S02]  /*4910*/  MUFU.EX2 R29, R45 ;  /* 0x0000002d001d7308 */ /* 0x000fe40000000800 */
[----:B0-----:R-:W-:-:S04]  /*4920*/  FMNMX.FTZ R33, R55, R10, !PT ;  /* 0x0000000a37217209 */ /* 0x001fc80007810000 */
[----:B------:R-:W-:Y:S02]  /*4930*/  FMNMX.FTZ R10, R58, R33, !PT ;  /* 0x000000213a0a7209 */ /* 0x000fe40007810000 */
[----:B------:R-:W-:Y:S02]  /*4940*/  MUFU.EX2 R12, R12 ;  /* 0x0000000c000c7308 */ /* 0x000fe40000000800 */
[----:B------:R-:W-:-:S04]  /*4950*/  FMNMX.FTZ R33, R59, R10, !PT ;  /* 0x0000000a3b217209 */ /* 0x000fc80007810000 */
[----:B------:R-:W-:Y:S02]  /*4960*/  FMNMX.FTZ R10, R62, R33, !PT ;  /* 0x000000213e0a7209 */ /* 0x000fe40007810000 */
[----:B------:R0:W-:Y:S02]  /*4970*/  MUFU.EX2 R33, R49 ;  /* 0x0000003100217308 */ /* 0x0001e40000000800 */
[----:B-1----:R-:W-:-:S04]  /*4980*/  FMNMX.FTZ R37, R63, R10, !PT ;  /* 0x0000000a3f257209 */ /* 0x002fc80007810000 */
[----:B------:R-:W-:Y:S02]  /*4990*/  FMNMX.FTZ R10, R66, R37, !PT ;  /* 0x00000025420a7209 */ /* 0x000fe40007810000 */
[----:B------:R-:W1:Y:S01]  /*49a0*/  MUFU.EX2 R11, R11 ;  /* 0x0000000b000b7308 */ /* 0x000e620000000800 */
[-CC-:B0-----:R-:W-:Y:S01]  /*49b0*/  FFMA.FTZ R49, R65, R3.reuse, -R8.reuse ;  /* 0x0000000341317223 */ /* 0x181fe20000010808 */
[----:B------:R-:W-:Y:S01]  /*49c0*/  FMNMX.FTZ R37, R67, R10, !PT ;  /* 0x0000000a43257209 */ /* 0x000fe20007810000 */
[----:B------:R-:W-:-:S03]  /*49d0*/  FFMA.FTZ R65, R81, R3, -R8 ;  /* 0x0000000351417223 */ /* 0x000fc60000010808 */
[----:B------:R-:W-:Y:S02]  /*49e0*/  FMNMX.FTZ R10, R70, R37, !PT ;  /* 0x00000025460a7209 */ /* 0x000fe40007810000 */
[----:B------:R0:W-:Y:S02]  /*49f0*/  MUFU.EX2 R37, R53 ;  /* 0x0000003500257308 */ /* 0x0001e40000000800 */
[----:B------:R-:W-:-:S04]  /*4a00*/  FMNMX.FTZ R41, R71, R10, !PT ;  /* 0x0000000a47297209 */ /* 0x000fc80007810000 */
[----:B------:R-:W-:Y:S02]  /*4a10*/  FMNMX.FTZ R10, R74, R41, !PT ;  /* 0x000000294a0a7209 */ /* 0x000fe40007810000 */
[----:B------:R-:W2:Y:S01]  /*4a20*/  MUFU.EX2 R180, R180 ;  /* 0x000000b400b47308 */ /* 0x000ea20000000800 */
[----:B0-----:R-:W-:Y:S01]  /*4a30*/  FFMA.FTZ R53, R69, R3, -R8 ;  /* 0x0000000345357223 */ /* 0x001fe20000010808 */
[----:B------:R-:W-:Y:S01]  /*4a40*/  FMNMX.FTZ R41, R75, R10, !PT ;  /* 0x0000000a4b297209 */ /* 0x000fe20007810000 */
[----:B-1----:R-:W-:-:S03]  /*4a50*/  FFMA.FTZ R7, R12, R7, R11 ;  /* 0x000000070c077223 */ /* 0x002fc6000001000b */
[----:B------:R-:W-:Y:S02]  /*4a60*/  FMNMX.FTZ R10, R78, R41, !PT ;  /* 0x000000294e0a7209 */ /* 0x000fe40007810000 */
[----:B------:R0:W-:Y:S02]  /*4a70*/  MUFU.EX2 R41, R57 ;  /* 0x0000003900297308 */ /* 0x0001e40000000800 */
[----:B------:R-:W-:-:S04]  /*4a80*/  FMNMX.FTZ R45, R79, R10, !PT ;  /* 0x0000000a4f2d7209 */ /* 0x000fc80007810000 */
[----:B------:R-:W-:Y:S02]  /*4a90*/  FMNMX.FTZ R10, R82, R45, !PT ;  /* 0x0000002d520a7209 */ /* 0x000fe40007810000 */
[----:B------:R-:W1:Y:S01]  /*4aa0*/  MUFU.EX2 R182, R182 ;  /* 0x000000b600b67308 */ /* 0x000e620000000800 */
[C---:B--2---:R-:W-:Y:S01]  /*4ab0*/  FADD.FTZ R7, R180.reuse, R7 ;  /* 0x00000007b4077221 */ /* 0x044fe20000010000 */
[----:B------:R-:W-:Y:S02]  /*4ac0*/  FMNMX.FTZ R45, R83, R10, !PT ;  /* 0x0000000a532d7209 */ /* 0x000fe40007810000 */
[----:B------:R-:W-:Y:S02]  /*4ad0*/  F2FP.BF16.F32.PACK_AB R180, R180, R11 ;  /* 0x0000000bb4b4723e */ /* 0x000fe400000010ff */
[----:B------:R-:W-:Y:S02]  /*4ae0*/  FMNMX.FTZ R10, R86, R45, !PT ;  /* 0x0000002d560a7209 */ /* 0x000fe40007810000 */
[----:B------:R2:W-:Y:S02]  /*4af0*/  MUFU.EX2 R45, R61 ;  /* 0x0000003d002d7308 */ /* 0x0005e40000000800 */
[----:B------:R-:W-:-:S05]  /*4b00*/  FMNMX.FTZ R10, R87, R10, !PT ;  /* 0x0000000a570a7209 */ /* 0x000fca0007810000 */
[----:B0-----:R-:W0:Y:S01]  /*4b10*/  SHFL.BFLY PT, R57, R10, 0x2, 0x1f ;  /* 0x0c401f000a397f89 */ /* 0x001e2200000e0000 */
[----:B------:R-:W3:Y:S01]  /*4b20*/  MUFU.EX2 R13, R13 ;  /* 0x0000000d000d7308 */ /* 0x000ee20000000800 */
[----:B--2---:R-:W-:-:S07]  /*4b30*/  FFMA.FTZ R61, R77, R3, -R8 ;  /* 0x000000034d3d7223 */ /* 0x004fce0000010808 */
[----:B------:R-:W-:Y:S01]  /*4b40*/  MUFU.EX2 R49, R49 ;  /* 0x0000003100317308 */ /* 0x000fe20000000800 */
[----:B------:R-:W-:Y:S02]  /*4b50*/  WARPGROUP.DEPBAR.LE gsb0, 0x0 ;  /* 0x00008000000079c5 */ /* 0x000fe40000010000 */
[----:B------:R-:W-:Y:S01]  /*4b60*/  WARPGROUP.ARRIVE ;  /* 0x00000000000079c5 */ /* 0x000fe20000000000 */
[-CC-:B------:R-:W-:Y:S01]  /*4b70*/  FFMA.FTZ R176, R32, R3.reuse, -R8.reuse ;  /* 0x0000000320b07223 */ /* 0x180fe20000010808 */
[----:B------:R-:W-:-:S03]  /*4b80*/  FFMA.FTZ R178, R36, R3, -R8 ;  /* 0x0000000324b27223 */ /* 0x000fc60000010808 */
[----:B------:R-:W-:Y:S01]  /*4b90*/  MUFU.EX2 R53, R53 ;  /* 0x0000003500357308 */ /* 0x000fe20000000800 */
[----:B------:R-:W-:Y:S01]  /*4ba0*/  HGMMA.64x128x16.F32.BF16 R88, R172, gdesc[UR12].tnspB, R88, gsb0 ;  /* 0x41e0000cac587df0 */ /* 0x000fe20008001858 */
[----:B------:R-:W-:Y:S01]  /*4bb0*/  UMOV UR14, UR6 ;  /* 0x00000006000e7c82 */ /* 0x000fe20008000000 */
[----:B------:R-:W-:Y:S01]  /*4bc0*/  UMOV UR15, 0x40000040 ;  /* 0x40000040000f7882 */ /* 0x000fe20000000000 */
[----:B------:R-:W-:Y:S01]  /*4bd0*/  UIADD3 UR6, UR4, 0x200, URZ ;  /* 0x0000020004067890 */ /* 0x000fe2000fffe03f */
[----:B0-----:R-:W-:-:S03]  /*4be0*/  FMNMX.FTZ R32, R10, R57, !PT ;  /* 0x000000390a207209 */ /* 0x001fc60007810000 */
[----:B------:R-:W-:Y:S02]  /*4bf0*/  MUFU.EX2 R176, R176 ;  /* 0x000000b000b07308 */ /* 0x000fe40000000800 */
[----:B------:R-:W0:Y:S06]  /*4c00*/  SHFL.BFLY PT, R69, R32, 0x1, 0x1f ;  /* 0x0c201f0020457f89 */ /* 0x000e2c00000e0000 */
[----:B------:R-:W-:Y:S08]  /*4c10*/  MUFU.EX2 R178, R178 ;  /* 0x000000b200b27308 */ /* 0x000ff00000000800 */
[----:B------:R-:W-:Y:S08]  /*4c20*/  MUFU.EX2 R14, R14 ;  /* 0x0000000e000e7308 */ /* 0x000ff00000000800 */
[----:B------:R-:W2:Y:S01]  /*4c30*/  MUFU.EX2 R57, R73 ;  /* 0x0000004900397308 */ /* 0x000ea20000000800 */
[----:B0-----:R-:W-:-:S07]  /*4c40*/  FMNMX.FTZ R10, R32, R69, !PT ;  /* 0x00000045200a7209 */ /* 0x001fce0007810000 */
[----:B------:R-:W-:Y:S08]  /*4c50*/  MUFU.EX2 R20, R20 ;  /* 0x0000001400147308 */ /* 0x000ff00000000800 */
[----:B------:R-:W0:Y:S08]  /*4c60*/  MUFU.EX2 R61, R61 ;  /* 0x0000003d003d7308 */ /* 0x000e300000000800 */
[----:B------:R-:W-:Y:S08]  /*4c70*/  MUFU.EX2 R24, R24 ;  /* 0x0000001800187308 */ /* 0x000ff00000000800 */
[----:B------:R-:W-:Y:S08]  /*4c80*/  MUFU.EX2 R65, R65 ;  /* 0x0000004100417308 */ /* 0x000ff00000000800 */
[----:B------:R-:W-:Y:S01]  /*4c90*/  MUFU.EX2 R28, R28 ;  /* 0x0000001c001c7308 */ /* 0x000fe20000000800 */
[----:B------:R-:W-:-:S02]  /*4ca0*/  WARPGROUP.DEPBAR.LE gsb0, 0x0 ;  /* 0x00008000000079c5 */ /* 0x000fc40000010000 */
[----:B------:R-:W-:Y:S01]  /*4cb0*/  WARPGROUP.ARRIVE ;  /* 0x00000000000079c5 */ /* 0x000fe20000000000 */
[-CC-:B------:R-:W-:Y:S01]  /*4cc0*/  FFMA.FTZ R172, R40, R3.reuse, -R8.reuse ;  /* 0x0000000328ac7223 */ /* 0x180fe20000010808 */
[----:B------:R-:W-:-:S04]  /*4cd0*/  FFMA.FTZ R174, R44, R3, -R8 ;  /* 0x000000032cae7223 */ /* 0x000fc80000010808 */
[----:B------:R-:W-:Y:S01]  /*4ce0*/  HGMMA.64x128x16.F32.BF16 R88, R168, gdesc[UR12].tnspB, R88, gsb0 ;  /* 0x41e0000ca8587df0 */ /* 0x000fe20008001858 */
[----:B------:R-:W-:Y:S01]  /*4cf0*/  UMOV UR14, UR6 ;  /* 0x00000006000e7c82 */ /* 0x000fe20008000000 */
[----:B------:R-:W-:Y:S01]  /*4d00*/  UMOV UR15, 0x40000040 ;  /* 0x40000040000f7882 */ /* 0x000fe20000000000 */
[----:B------:R-:W-:Y:S01]  /*4d10*/  UIADD3 UR6, UR4, 0x280, URZ ;  /* 0x0000028004067890 */ /* 0x000fe2000fffe03f */
[----:B------:R-:W-:Y:S08]  /*4d20*/  MUFU.EX2 R172, R172 ;  /* 0x000000ac00ac7308 */ /* 0x000ff00000000800 */
[----:B------:R-:W-:Y:S01]  /*4d30*/  MUFU.EX2 R174, R174 ;  /* 0x000000ae00ae7308 */ /* 0x000fe20000000800 */
[----:B------:R-:W-:-:S02]  /*4d40*/  WARPGROUP.DEPBAR.LE gsb0, 0x0 ;  /* 0x00008000000079c5 */ /* 0x000fc40000010000 */
[----:B------:R-:W-:Y:S01]  /*4d50*/  WARPGROUP.ARRIVE ;  /* 0x00000000000079c5 */ /* 0x000fe20000000000 */
[-CC-:B------:R-:W-:Y:S01]  /*4d60*/  FFMA.FTZ R168, R48, R3.reuse, -R8.reuse ;  /* 0x0000000330a87223 */ /* 0x180fe20000010808 */
[-C--:B------:R-:W-:Y:S01]  /*4d70*/  FMUL.FTZ R48, R10, R3.reuse ;  /* 0x000000030a307220 */ /* 0x080fe20000410000 */
[----:B------:R-:W-:-:S03]  /*4d80*/  FFMA.FTZ R170, R52, R3, -R8 ;  /* 0x0000000334aa7223 */ /* 0x000fc60000010808 */
[----:B------:R-:W-:Y:S01]  /*4d90*/  HGMMA.64x128x16.F32.BF16 R88, R152, gdesc[UR12].tnspB, R88, gsb0 ;  /* 0x41e0000c98587df0 */ /* 0x000fe20008001858 */
[----:B------:R-:W-:Y:S01]  /*4da0*/  UMOV UR14, UR6 ;  /* 0x00000006000e7c82 */ /* 0x000fe20008000000 */
[----:B------:R-:W-:Y:S01]  /*4db0*/  UMOV UR15, 0x40000040 ;  /* 0x40000040000f7882 */ /* 0x000fe20000000000 */
[----:B------:R-:W-:Y:S01]  /*4dc0*/  UIADD3 UR6, UR4, 0x300, URZ ;  /* 0x0000030004067890 */ /* 0x000fe2000fffe03f */
[-CC-:B------:R-:W-:Y:S01]  /*4dd0*/  FFMA.FTZ R181, R26, R3.reuse, -R48.reuse ;  /* 0x000000031ab57223 */ /* 0x180fe20000010830 */
[----:B------:R-:W-:Y:S01]  /*4de0*/  UIADD3 UR4, UR4, 0x380, URZ ;  /* 0x0000038004047890 */ /* 0x000fe2000fffe03f */
[-CC-:B------:R-:W-:Y:S01]  /*4df0*/  FFMA.FTZ R26, R27, R3.reuse, -R48.reuse ;  /* 0x000000031b1a7223 */ /* 0x180fe20000010830 */
[----:B------:R-:W-:Y:S01]  /*4e00*/  IMAD.U32 R27, RZ, RZ, UR7 ;  /* 0x00000007ff1b7e24 */ /* 0x000fe2000f8e00ff */
[----:B------:R-:W-:Y:S01]  /*4e10*/  UMOV UR7, 0x40000040 ;  /* 0x4000004000077882 */ /* 0x000fe20000000000 */
[-CC-:B------:R-:W-:Y:S01]  /*4e20*/  FFMA.FTZ R183, R30, R3.reuse, -R48.reuse ;  /* 0x000000031eb77223 */ /* 0x180fe20000010830 */
[----:B------:R-:W-:Y:S01]  /*4e30*/  MUFU.EX2 R181, R181 ;  /* 0x000000b500b57308 */ /* 0x000fe20000000800 */
[----:B------:R-:W-:Y:S01]  /*4e40*/  FFMA.FTZ R36, R31, R3, -R48 ;  /* 0x000000031f247223 */ /* 0x000fe20000010830 */
[----:B------:R-:W-:-:S02]  /*4e50*/  @!P1 VIADD R27, R27, 0x34840 ;  /* 0x000348401b1b9836 */ /* 0x000fc40000000000 */
[-CC-:B------:R-:W-:Y:S01]  /*4e60*/  FFMA.FTZ R177, R34, R3.reuse, -R48.reuse ;  /* 0x0000000322b17223 */ /* 0x180fe20000010830 */
[-CC-:B------:R-:W-:Y:S01]  /*4e70*/  FFMA.FTZ R44, R35, R3.reuse, -R48.reuse ;  /* 0x00000003232c7223 */ /* 0x180fe20000010830 */
[-CC-:B------:R-:W-:Y:S01]  /*4e80*/  FFMA.FTZ R179, R38, R3.reuse, -R48.reuse ;  /* 0x0000000326b37223 */ /* 0x180fe20000010830 */
[-CC-:B------:R-:W-:Y:S01]  /*4e90*/  FFMA.FTZ R38, R39, R3.reuse, -R48.reuse ;  /* 0x0000000327267223 */ /* 0x180fe20000010830 */
[----:B------:R-:W-:Y:S01]  /*4ea0*/  @!P1 PRMT R27, RZ, 0x654, R27 ;  /* 0x00000654ff1b9816 */ /* 0x000fe2000000001b */
[----:B------:R-:W-:Y:S01]  /*4eb0*/  MUFU.EX2 R26, R26 ;  /* 0x0000001a001a7308 */ /* 0x000fe20000000800 */
[-CC-:B------:R-:W-:Y:S01]  /*4ec0*/  FFMA.FTZ R175, R46, R3.reuse, -R48.reuse ;  /* 0x000000032eaf7223 */ /* 0x180fe20000010830 */
[----:B-1----:R-:W-:Y:S01]  /*4ed0*/  FADD.FTZ R46, R182, R7 ;  /* 0x00000007b62e7221 */ /* 0x002fe20000010000 */
[-CC-:B------:R-:W-:Y:S01]  /*4ee0*/  FFMA.FTZ R173, R42, R3.reuse, -R48.reuse ;  /* 0x000000032aad7223 */ /* 0x180fe20000010830 */
[-CC-:B------:R-:W-:Y:S01]  /*4ef0*/  FFMA.FTZ R40, R43, R3.reuse, -R48.reuse ;  /* 0x000000032b287223 */ /* 0x180fe20000010830 */
[-CC-:B------:R-:W-:Y:S01]  /*4f00*/  FFMA.FTZ R34, R47, R3.reuse, -R48.reuse ;  /* 0x000000032f227223 */ /* 0x180fe20000010830 */
[-CC-:B------:R-:W-:Y:S01]  /*4f10*/  FFMA.FTZ R169, R50, R3.reuse, -R48.reuse ;  /* 0x0000000332a97223 */ /* 0x180fe20000010830 */
[-CC-:B------:R-:W-:Y:S01]  /*4f20*/  FFMA.FTZ R30, R51, R3.reuse, -R48.reuse ;  /* 0x00000003331e7223 */ /* 0x180fe20000010830 */
        /* <DEDUP_REMOVED lines=17> */
[----:B------:R-:W-:Y:S01]  /*5040*/  FFMA.FTZ R86, R86, R3, -R48 ;  /* 0x0000000356567223 */ /* 0x000fe20000010830 */
[----:B------:R-:W-:Y:S01]  /*5050*/  IMAD.U32 R31, RZ, RZ, UR10 ;  /* 0x0000000aff1f7e24 */ /* 0x000fe2000f8e00ff */
[----:B---3--:R-:W-:-:S03]  /*5060*/  F2FP.BF16.F32.PACK_AB R182, R13, R182 ;  /* 0x000000b60db6723e */ /* 0x008fc600000010ff */
[----:B------:R-:W-:Y:S02]  /*5070*/  @!P1 VIADD R31, R31, 0x34860 ;  /* 0x000348601f1f9836 */ /* 0x000fe40000000000 */
[----:B------:R-:W-:Y:S03]  /*5080*/  MUFU.EX2 R44, R44 ;  /* 0x0000002c002c7308 */ /* 0x000fe60000000800 */
[----:B------:R-:W-:-:S05]  /*5090*/  @!P1 PRMT R31, RZ, 0x654, R31 ;  /* 0x00000654ff1f9816 */ /* 0x000fca000000001f */
[----:B------:R-:W-:Y:S08]  /*50a0*/  MUFU.EX2 R179, R179 ;  /* 0x000000b300b37308 */ /* 0x000ff00000000800 */
        /* <DEDUP_REMOVED lines=9> */
[----:B------:R-:W-:Y:S01]  /*5140*/  MUFU.EX2 R171, R171 ;  /* 0x000000ab00ab7308 */ /* 0x000fe20000000800 */
[----:B------:R-:W-:-:S02]  /*5150*/  WARPGROUP.DEPBAR.LE gsb0, 0x0 ;  /* 0x00008000000079c5 */ /* 0x000fc40000010000 */
[----:B------:R-:W-:Y:S01]  /*5160*/  WARPGROUP.ARRIVE ;  /* 0x00000000000079c5 */ /* 0x000fe20000000000 */
[-CC-:B------:R-:W-:Y:S01]  /*5170*/  FFMA.FTZ R152, R56, R3.reuse, -R8.reuse ;  /* 0x0000000338987223 */ /* 0x180fe20000010808 */
[-C--:B------:R-:W-:Y:S01]  /*5180*/  FFMA.FTZ R154, R60, R3.reuse, -R8 ;  /* 0x000000033c9a7223 */ /* 0x080fe20000010808 */
[-CC-:B------:R-:W-:Y:S02]  /*5190*/  FFMA.FTZ R153, R58, R3.reuse, -R48.reuse ;  /* 0x000000033a997223 */ /* 0x180fe40000010830 */
[----:B------:R-:W-:Y:S01]  /*51a0*/  MUFU.EX2 R32, R32 ;  /* 0x0000002000207308 */ /* 0x000fe20000000800 */
[-CC-:B------:R-:W-:Y:S01]  /*51b0*/  FFMA.FTZ R155, R62, R3.reuse, -R48.reuse ;  /* 0x000000033e9b7223 */ /* 0x180fe20000010830 */
[----:B------:R-:W-:Y:S01]  /*51c0*/  HGMMA.64x128x16.F32.BF16 R88, R156, gdesc[UR12].tnspB, R88, gsb0 ;  /* 0x41e0000c9c587df0 */ /* 0x000fe20008001858 */
[----:B------:R-:W-:Y:S01]  /*51d0*/  UMOV UR14, UR6 ;  /* 0x00000006000e7c82 */ /* 0x000fe20008000000 */
[----:B------:R-:W-:Y:S01]  /*51e0*/  UMOV UR15, 0x40000040 ;  /* 0x40000040000f7882 */ /* 0x000fe20000000000 */
[----:B------:R-:W-:Y:S01]  /*51f0*/  UMOV UR6, UR4 ;  /* 0x0000000400067c82 */ /* 0x000fe20008000000 */
[----:B------:R-:W-:Y:S01]  /*5200*/  FFMA.FTZ R48, R87, R3, -R48 ;  /* 0x0000000357307223 */ /* 0x000fe20000010830 */
[----:B------:R-:W-:Y:S01]  /*5210*/  UMOV UR4, UR37 ;  /* 0x0000002500047c82 */ /* 0x000fe20008000000 */
        /* <DEDUP_REMOVED lines=16> */
[----:B------:R-:W-:Y:S02]  /*5320*/  FADD.FTZ R8, -R10, R9 ;  /* 0x000000090a087221 */ /* 0x000fe40000010100 */
[----:B------:R-:W-:Y:S01]  /*5330*/  MUFU.EX2 R157, R66 ;  /* 0x00000042009d7308 */ /* 0x000fe20000000800 */
[----:B------:R-:W-:Y:S01]  /*5340*/  HGMMA.64x128x16.F32.BF16 R88, R160, gdesc[UR12].tnspB, R88, gsb0 ;  /* 0x41e0000ca0587df0 */ /* 0x000fe20008001858 */
[----:B------:R-:W-:-:S06]  /*5350*/  FMUL.FTZ R8, R8, R3 ;  /* 0x0000000308087220 */ /* 0x000fcc0000410000 */
[----:B------:R-:W-:Y:S08]  /*5360*/  MUFU.EX2 R156, R156 ;  /* 0x0000009c009c7308 */ /* 0x000ff00000000800 */
[----:B------:R-:W-:Y:S08]  /*5370*/  MUFU.EX2 R8, R8 ;  /* 0x0000000800087308 */ /* 0x000ff00000000800 */
[----:B------:R-:W-:Y:S08]  /*5380*/  MUFU.EX2 R158, R158 ;  /* 0x0000009e009e7308 */ /* 0x000ff00000000800 */
[----:B------:R-:W-:Y:S08]  /*5390*/  MUFU.EX2 R159, R70 ;  /* 0x00000046009f7308 */ /* 0x000ff00000000800 */
[----:B------:R-:W1:Y:S01]  /*53a0*/  MUFU.EX2 R9, R85 ;  /* 0x0000005500097308 */ /* 0x000e620000000800 */
[----:B------:R-:W-:-:S02]  /*53b0*/  WARPGROUP.DEPBAR.LE gsb0, 0x0 ;  /* 0x00008000000079c5 */ /* 0x000fc40000010000 */
[----:B------:R-:W-:-:S05]  /*53c0*/  WARPGROUP.ARRIVE ;  /* 0x00000000000079c5 */ /* 0x000fca0000000000 */
[----:B------:R-:W3:Y:S01]  /*53d0*/  MUFU.EX2 R161, R74 ;  /* 0x0000004a00a17308 */ /* 0x000ee20000000800 */
[----:B--2---:R-:W-:Y:S02]  /*53e0*/  F2FP.BF16.F32.PACK_AB R160, R57, R14 ;  /* 0x0000000e39a0723e */ /* 0x004fe400000010ff */
[----:B0-----:R-:W-:Y:S01]  /*53f0*/  F2FP.BF16.F32.PACK_AB R162, R61, R20 ;  /* 0x000000143da2723e */ /* 0x001fe200000010ff */
[----:B------:R-:W-:Y:S04]  /*5400*/  HGMMA.64x128x16.F32.BF16 R88, R164, gdesc[UR4].tnspB, R88, gsb0 ;  /* 0x41e00004a4587df0 */ /* 0x000fe80008001858 */
[----:B------:R-:W0:Y:S01]  /*5410*/  MUFU.EX2 R163, R78 ;  /* 0x0000004e00a37308 */ /* 0x000e220000000800 */
[----:B------:R-:W-:Y:S02]  /*5420*/  WARPGROUP.DEPBAR.LE gsb0, 0x0 ;  /* 0x00008000000079c5 */ /* 0x000fe40000010000 */
[----:B------:R2:W-:Y:S05]  /*5430*/  @!P1 SYNCS.ARRIVE.TRANS64.RED.A1T0 RZ, [R27+URZ], RZ ;  /* 0x000000ff1bff99a7 */ /* 0x0005ea000810043f */
[----:B------:R-:W4:Y:S01]  /*5440*/  MUFU.EX2 R165, R82 ;  /* 0x0000005200a57308 */ /* 0x000f220000000800 */
[----:B-1----:R-:W-:-:S02]  /*5450*/  F2FP.BF16.F32.PACK_AB R166, R9, R28 ;  /* 0x0000001c09a6723e */ /* 0x002fc400000010ff */
[----:B------:R-:W-:Y:S01]  /*5460*/  F2FP.BF16.F32.PACK_AB R164, R65, R24 ;  /* 0x0000001841a4723e */ /* 0x000fe200000010ff */
[----:B--2---:R-:W-:Y:S01]  /*5470*/  FFMA.FTZ R27, R8, R6, R181 ;  /* 0x00000006081b7223 */ /* 0x004fe200000100b5 */
[----:B------:R-:W-:-:S03]  /*5480*/  F2FP.BF16.F32.PACK_AB R181, R26, R181 ;  /* 0x000000b51ab5723e */ /* 0x000fc600000010ff */
[----:B------:R-:W1:Y:S01]  /*5490*/  MUFU.EX2 R167, R86 ;  /* 0x0000005600a77308 */ /* 0x000e620000000800 */
[----:B------:R2:W-:Y:S01]  /*54a0*/  @!P1 SYNCS.ARRIVE.TRANS64.RED.A1T0 RZ, [R31+URZ], RZ ;  /* 0x000000ff1fff99a7 */ /* 0x0005e2000810043f */
[----:B------:R-:W-:Y:S01]  /*54b0*/  FADD.FTZ R6, R26, R27 ;  /* 0x0000001b1a067221 */ /* 0x000fe20000010000 */
[----:B------:R-:W-:-:S03]  /*54c0*/  FADD.FTZ R27, R13, R46 ;  /* 0x0000002e0d1b7221 */ /* 0x000fc60000010000 */
[----:B------:R-:W-:Y:S01]  /*54d0*/  FADD.FTZ R7, R183, R6 ;  /* 0x00000006b7077221 */ /* 0x000fe20000010000 */
[----:B------:R-:W-:Y:S01]  /*54e0*/  FADD.FTZ R46, R176, R27 ;  /* 0x0000001bb02e7221 */ /* 0x000fe20000010000 */
[C---:B------:R-:W-:Y:S02]  /*54f0*/  F2FP.BF16.F32.PACK_AB R176, R15.reuse, R176 ;  /* 0x000000b00fb0723e */ /* 0x040fe400000010ff */
[C---:B------:R-:W-:Y:S01]  /*5500*/  FADD.FTZ R6, R36.reuse, R7 ;  /* 0x0000000724067221 */ /* 0x040fe20000010000 */
[----:B------:R-:W-:Y:S01]  /*5510*/  FADD.FTZ R27, R15, R46 ;  /* 0x0000002e0f1b7221 */ /* 0x000fe20000010000 */
[----:B------:R-:W-:Y:S02]  /*5520*/  F2FP.BF16.F32.PACK_AB R183, R36, R183 ;  /* 0x000000b724b7723e */ /* 0x000fe400000010ff */
[----:B------:R-:W-:Y:S01]  /*5530*/  FADD.FTZ R7, R177, R6 ;  /* 0x00000006b1077221 */ /* 0x000fe20000010000 */
[----:B------:R-:W-:Y:S01]  /*5540*/  FADD.FTZ R46, R178, R27 ;  /* 0x0000001bb22e7221 */ /* 0x000fe20000010000 */
[----:B------:R-:W-:-:S02]  /*5550*/  F2FP.BF16.F32.PACK_AB R177, R44, R177 ;  /* 0x000000b12cb1723e */ /* 0x000fc400000010ff */
[----:B------:R-:W-:Y:S01]  /*5560*/  FADD.FTZ R6, R44, R7 ;  /* 0x000000072c067221 */ /* 0x000fe20000010000 */
[C---:B------:R-:W-:Y:S01]  /*5570*/  FADD.FTZ R27, R21.reuse, R46 ;  /* 0x0000002e151b7221 */ /* 0x040fe20000010000 */
[----:B------:R-:W-:Y:S02]  /*5580*/  F2FP.BF16.F32.PACK_AB R178, R21, R178 ;  /* 0x000000b215b2723e */ /* 0x000fe400000010ff */
[----:B------:R-:W-:Y:S01]  /*5590*/  FADD.FTZ R7, R179, R6 ;  /* 0x00000006b3077221 */ /* 0x000fe20000010000 */
[----:B------:R-:W-:Y:S01]  /*55a0*/  FADD.FTZ R46, R172, R27 ;  /* 0x0000001bac2e7221 */ /* 0x000fe20000010000 */
[C---:B------:R-:W-:Y:S02]  /*55b0*/  F2FP.BF16.F32.PACK_AB R179, R38.reuse, R179 ;  /* 0x000000b326b3723e */ /* 0x040fe400000010ff */
[----:B------:R-:W-:Y:S01]  /*55c0*/  FADD.FTZ R6, R38, R7 ;  /* 0x0000000726067221 */ /* 0x000fe20000010000 */
[C---:B------:R-:W-:Y:S01]  /*55d0*/  FADD.FTZ R27, R25.reuse, R46 ;  /* 0x0000002e191b7221 */ /* 0x040fe20000010000 */
[----:B------:R-:W-:-:S02]  /*55e0*/  F2FP.BF16.F32.PACK_AB R172, R25, R172 ;  /* 0x000000ac19ac723e */ /* 0x000fc400000010ff */
[----:B------:R-:W-:Y:S01]  /*55f0*/  FADD.FTZ R7, R173, R6 ;  /* 0x00000006ad077221 */ /* 0x000fe20000010000 */
[----:B------:R-:W-:Y:S01]  /*5600*/  FADD.FTZ R46, R174, R27 ;  /* 0x0000001bae2e7221 */ /* 0x000fe20000010000 */
[C---:B------:R-:W-:Y:S02]  /*5610*/  F2FP.BF16.F32.PACK_AB R173, R40.reuse, R173 ;  /* 0x000000ad28ad723e */ /* 0x040fe400000010ff */
[----:B------:R-:W-:Y:S01]  /*5620*/  FADD.FTZ R6, R40, R7 ;  /* 0x0000000728067221 */ /* 0x000fe20000010000 */
[C---:B------:R-:W-:Y:S01]  /*5630*/  FADD.FTZ R11, R29.reuse, R46 ;  /* 0x0000002e1d0b7221 */ /* 0x040fe20000010000 */
        /* <DEDUP_REMOVED lines=21> */
[----:B------:R-:W-:Y:S01]  /*5790*/  F2FP.BF16.F32.PACK_AB R153, R42, R153 ;  /* 0x000000992a99723e */ /* 0x000fe200000010ff */
[----:B------:R-:W-:-:S02]  /*57a0*/  IMAD.MOV.U32 R11, RZ, RZ, R0 ;  /* 0x000000ffff0b7224 */ /* 0x000fc400078e0000 */
        /* <DEDUP_REMOVED lines=19> */
[----:B------:R-:W-:-:S03]  /*58e0*/  FADD.FTZ R7, R57, R26 ;  /* 0x0000001a39077221 */ /* 0x000fc60000010000 */
[----:B---3--:R-:W-:Y:S01]  /*58f0*/  FADD.FTZ R6, R161, R6 ;  /* 0x00000006a1067221 */ /* 0x008fe20000010000 */
[----:B------:R-:W-:Y:S01]  /*5900*/  FADD.FTZ R26, R20, R7 ;  /* 0x00000007141a7221 */ /* 0x000fe20000010000 */
[C---:B------:R-:W-:Y:S02]  /*5910*/  F2FP.BF16.F32.PACK_AB R161, R75.reuse, R161 ;  /* 0x000000a14ba1723e */ /* 0x040fe400000010ff */
[----:B------:R-:W-:Y:S01]  /*5920*/  FADD.FTZ R6, R75, R6 ;  /* 0x000000064b067221 */ /* 0x000fe20000010000 */
[----:B------:R-:W-:-:S03]  /*5930*/  FADD.FTZ R7, R61, R26 ;  /* 0x0000001a3d077221 */ /* 0x000fc60000010000 */
[----:B0-----:R-:W-:Y:S01]  /*5940*/  FADD.FTZ R6, R163, R6 ;  /* 0x00000006a3067221 */ /* 0x001fe20000010000 */
[----:B------:R-:W-:Y:S01]  /*5950*/  FADD.FTZ R14, R24, R7 ;  /* 0x00000007180e7221 */ /* 0x000fe20000010000 */
[C---:B------:R-:W-:Y:S02]  /*5960*/  F2FP.BF16.F32.PACK_AB R163, R79.reuse, R163 ;  /* 0x000000a34fa3723e */ /* 0x040fe400000010ff */
[----:B------:R-:W-:Y:S01]  /*5970*/  FADD.FTZ R6, R79, R6 ;  /* 0x000000064f067221 */ /* 0x000fe20000010000 */
[----:B------:R-:W-:-:S03]  /*5980*/  FADD.FTZ R7, R65, R14 ;  /* 0x0000000e41077221 */ /* 0x000fc60000010000 */
[----:B----4-:R-:W-:Y:S01]  /*5990*/  FADD.FTZ R6, R165, R6 ;  /* 0x00000006a5067221 */ /* 0x010fe20000010000 */
[----:B------:R-:W-:Y:S01]  /*59a0*/  FADD.FTZ R14, R28, R7 ;  /* 0x000000071c0e7221 */ /* 0x000fe20000010000 */
[C---:B------:R-:W-:Y:S02]  /*59b0*/  F2FP.BF16.F32.PACK_AB R165, R83.reuse, R165 ;  /* 0x000000a553a5723e */ /* 0x040fe400000010ff */
[----:B------:R-:W-:Y:S01]  /*59c0*/  FADD.FTZ R6, R83, R6 ;  /* 0x0000000653067221 */ /* 0x000fe20000010000 */
[----:B------:R-:W-:Y:S01]  /*59d0*/  FADD.FTZ R7, R9, R14 ;  /* 0x0000000e09077221 */ /* 0x000fe20000010000 */
[----:B------:R-:W-:Y:S02]  /*59e0*/  IMAD.MOV.U32 R9, RZ, RZ, R10 ;  /* 0x000000ffff097224 */ /* 0x000fe400078e000a */
[----:B-1----:R-:W-:Y:S01]  /*59f0*/  FADD.FTZ R6, R167, R6 ;  /* 0x00000006a7067221 */ /* 0x002fe20000010000 */
[----:B------:R-:W-:-:S03]  /*5a00*/  F2FP.BF16.F32.PACK_AB R167, R48, R167 ;  /* 0x000000a730a7723e */ /* 0x000fc600000010ff */
[----:B------:R-:W-:Y:S01]  /*5a10*/  FADD.FTZ R6, R48, R6 ;  /* 0x0000000630067221 */ /* 0x000fe20000010000 */
[----:B--2---:R-:W-:Y:S06]  /*5a20*/  @P2 BRA `(.L_x_24) ;  /* 0xffffffdc009c2947 */ /* 0x004fec000383ffff */
.L_x_15:
[----:B------:R-:W-:Y:S06]  /*5a30*/  BAR.ARV 0x8, 0x180 ;  /* 0x0206000000007b1d */ /* 0x000fec0000002000 */
        /* <DEDUP_REMOVED lines=64> */
[----:B------:R-:W-:Y:S06]  /*5e40*/  @!P0 BRA `(.L_x_25) ;  /* 0x0000000000048947 */ /* 0x000fec0003800000 */
[----:B------:R-:W-:Y:S01]  /*5e50*/  BPT.TRAP 0x1 ;  /* 0x000000040000795c */ /* 0x000fe20000300000 */
.L_x_25:
        /* <DEDUP_REMOVED lines=9> */
.L_x_26:
[----:B-1----:R-:W-:Y:S05]  /*5ef0*/  @P2 BRA `(.L_x_27) ;  /* 0x0000000000082947 */ /* 0x002fea0003800000 */
[----:B------:R-:W1:Y:S02]  /*5f00*/  SYNCS.PHASECHK.TRANS64.TRYWAIT P0, [UR12+0x34850], R4 ;  /* 0x03485004ff0075a7 */ /* 0x000e64000800014c */
[----:B-1----:R-:W-:Y:S05]  /*5f10*/  @!P0 BRA `(.L_x_28) ;  /* 0x0000006000308947 */ /* 0x002fea0003800000 */
.L_x_27:
[----:B------:R-:W-:Y:S01]  /*5f20*/  UIADD3 UR5, UR4, 0x400, URZ ;  /* 0x0000040004057890 */ /* 0x000fe2000fffe03f */
[----:B------:R-:W-:Y:S01]  /*5f30*/  WARPGROUP.ARRIVE ;  /* 0x00000000000079c5 */ /* 0x000fe20000000000 */
[----:B------:R-:W-:Y:S01]  /*5f40*/  UMOV UR7, 0x40000040 ;  /* 0x4000004000077882 */ /* 0x000fe20000000000 */
[----:B01----:R-:W0:Y:S01]  /*5f50*/  SHFL.BFLY PT, R4, R7, 0x2, 0x1f ;  /* 0x0c401f0007047f89 */ /* 0x003e2200000e0000 */
[----:B------:R-:W-:Y:S01]  /*5f60*/  USHF.R.U32.HI UR5, URZ, 0x4, UR5 ;  /* 0x000000043f057899 */ /* 0x000fe20008011605 */
[----:B------:R-:W-:Y:S01]  /*5f70*/  IMAD.MOV.U32 R96, RZ, RZ, -0x800000 ;  /* 0xff800000ff607424 */ /* 0x000fe200078e00ff */
[----:B------:R-:W-:Y:S01]  /*5f80*/  CS2R R98, SRZ ;  /* 0x0000000000627805 */ /* 0x000fe2000001ff00 */
[----:B------:R-:W1:Y:S01]  /*5f90*/  SHFL.BFLY PT, R5, R6, 0x2, 0x1f ;  /* 0x0c401f0006057f89 */ /* 0x000e6200000e0000 */
[----:B------:R-:W-:Y:S01]  /*5fa0*/  ULOP3.LUT UR5, UR5, 0x3fff, URZ, 0xc0, !UPT ;  /* 0x00003fff05057892 */ /* 0x000fe2000f8ec03f */
[----:B------:R-:W-:Y:S01]  /*5fb0*/  IMAD.MOV.U32 R93, RZ, RZ, -0x800000 ;  /* 0xff800000ff5d7424 */ /* 0x000fe200078e00ff */
[----:B------:R-:W2:Y:S01]  /*5fc0*/  LDC R115, c[0x0][0xc38] ;  /* 0x00030e00ff737b82 */ /* 0x000ea20000000800 */
[----:B------:R-:W-:Y:S01]  /*5fd0*/  R2UR UR14, R186 ;  /* 0x00000000ba0e72ca */ /* 0x000fe200000e0000 */
[----:B------:R-:W-:Y:S01]  /*5fe0*/  ULOP3.LUT UR5, UR5, 0x4000000, URZ, 0xfc, !UPT ;  /* 0x0400000005057892 */ /* 0x000fe2000f8efc3f */
[----:B------:R-:W-:Y:S01]  /*5ff0*/  R2UR UR13, R185 ;  /* 0x00000000b90d72ca */ /* 0x000fe200000e0000 */
[----:B------:R-:W-:-:S02]  /*6000*/  ULDC UR10, c[0x0][0xc44] ;  /* 0x00031100000a7ab9 */ /* 0x000fc40000000800 */
[----:B------:R-:W-:-:S07]  /*6010*/  ULEA UR8, UR36, UR5, 0xb ;  /* 0x0000000524087291 */ /* 0x000fce000f8e583f */
[----:B------:R-:W-:Y:S01]  /*6020*/  UMOV UR6, UR8 ;  /* 0x0000000800067c82 */ /* 0x000fe20008000000 */
[----:B------:R-:W3:Y:S02]  /*6030*/  S2UR UR5, SR_SWINHI ;  /* 0x00000000000579c3 */ /* 0x000ee40000002f00 */
[----:B---3--:R-:W-:Y:S01]  /*6040*/  HGMMA.64x128x16.F32.BF16 R24, R180, gdesc[UR4].tnspB, R24, gsb0 ;  /* 0x41e00004b4187df0 */ /* 0x008fe20008001818 */
[----:B------:R-:W-:Y:S01]  /*6050*/  UIADD3 UR6, UR8, 0x80, URZ ;  /* 0x0000008008067890 */ /* 0x000fe2000fffe03f */
[----:B0-----:R-:W-:Y:S01]  /*6060*/  FADD.FTZ R4, R4, R7 ;  /* 0x0000000704047221 */ /* 0x001fe20000010000 */
[----:B------:R-:W-:Y:S01]  /*6070*/  UMOV UR7, 0x40000040 ;  /* 0x4000004000077882 */ /* 0x000fe20000000000 */
[----:B------:R-:W-:Y:S02]  /*6080*/  IMAD R7, R23, 0x40, R16 ;  /* 0x0000004017077824 */ /* 0x000fe400078e0210 */
[----:B-1----:R-:W-:Y:S01]  /*6090*/  FADD.FTZ R8, R5, R6 ;  /* 0x0000000605087221 */ /* 0x002fe20000010000 */
[----:B------:R-:W-:Y:S01]  /*60a0*/  IMAD R92, RZ, RZ, -UR14 ;  /* 0x8000000eff5c7e24 */ /* 0x000fe2000f8e02ff */
[----:B------:R-:W0:Y:S03]  /*60b0*/  SHFL.BFLY PT, R5, R4, 0x1, 0x1f ;  /* 0x0c201f0004057f89 */ /* 0x000e2600000e0000 */
[----:B--2---:R-:W-:Y:S01]  /*60c0*/  IMAD R92, R115, R92, UR13 ;  /* 0x0000000d735c7e24 */ /* 0x004fe2000f8e025c */
[----:B------:R-:W1:Y:S01]  /*60d0*/  SHFL.BFLY PT, R9, R8, 0x1, 0x1f ;  /* 0x0c201f0008097f89 */ /* 0x000e6200000e0000 */
[----:B------:R-:W-:Y:S01]  /*60e0*/  R2UR UR13, R19 ;  /* 0x00000000130d72ca */ /* 0x000fe200000e0000 */
[----:B------:R-:W-:Y:S01]  /*60f0*/  IMAD.U32 R19, RZ, RZ, UR12 ;  /* 0x0000000cff137e24 */ /* 0x000fe2000f8e00ff */
[----:B------:R-:W-:-:S03]  /*6100*/  USHF.R.S32.HI UR12, URZ, 0x1f, UR39 ;  /* 0x0000001f3f0c7899 */ /* 0x000fc60008011427 */
[----:B------:R-:W-:-:S05]  /*6110*/  @!P1 VIADD R19, R19, 0x34860 ;  /* 0x0003486013139836 */ /* 0x000fca0000000000 */
[----:B------:R-:W-:Y:S01]  /*6120*/  @!P1 PRMT R19, RZ, 0x654, R19 ;  /* 0x00000654ff139816 */ /* 0x000fe20000000013 */
[----:B0-----:R-:W-:Y:S01]  /*6130*/  FADD.FTZ R11, R4, R5 ;  /* 0x00000005040b7221 */ /* 0x001fe20000010000 */
[----:B-1----:R-:W-:-:S04]  /*6140*/  FADD.FTZ R12, R8, R9 ;  /* 0x00000009080c7221 */ /* 0x002fc80000010000 */
[----:B------:R-:W-:Y:S02]  /*6150*/  FSETP.NE.FTZ.AND P0, PT, R11, RZ, PT ;  /* 0x000000ff0b00720b */ /* 0x000fe40003f15000 */
[----:B------:R-:W-:-:S11]  /*6160*/  FSETP.NE.FTZ.AND P2, PT, R12, RZ, PT ;  /* 0x000000ff0c00720b */ /* 0x000fd60003f55000 */
[----:B------:R-:W0:Y:S02]  /*6170*/  @P0 MUFU.LG2 R6, R11 ;  /* 0x0000000b00060308 */ /* 0x000e240000000c00 */
[----:B------:R-:W-:-:S06]  /*6180*/  @P2 FMUL.FTZ R8, R3, 0.69314718246459960938 ;  /* 0x3f31721803082820 */ /* 0x000fcc0000410000 */
[----:B------:R-:W1:Y:S08]  /*6190*/  @P2 MUFU.LG2 R9, R12 ;  /* 0x0000000c00092308 */ /* 0x000e700000000c00 */
[----:B------:R-:W-:Y:S01]  /*61a0*/  @P2 MUFU.RCP R98, R12 ;  /* 0x0000000c00622308 */ /* 0x000fe20000001000 */
[----:B0-----:R-:W-:-:S07]  /*61b0*/  @P0 FMUL.FTZ R6, R6, 0.69314718246459960938 ;  /* 0x3f31721806060820 */ /* 0x001fce0000410000 */
[----:B------:R0:W2:Y:S01]  /*61c0*/  @P0 MUFU.RCP R99, R11 ;  /* 0x0000000b00630308 */ /* 0x0000a20000001000 */
[----:B-1----:R-:W-:-:S04]  /*61d0*/  @P2 FMUL.FTZ R9, R9, 0.69314718246459960938 ;  /* 0x3f31721809092820 */ /* 0x002fc80000410000 */
[----:B------:R-:W-:Y:S01]  /*61e0*/  @P2 FFMA.FTZ R93, R8, R10, R9 ;  /* 0x0000000a085d2223 */ /* 0x000fe20000010009 */
[----:B------:R-:W-:Y:S02]  /*61f0*/  WARPGROUP.DEPBAR.LE gsb0, 0x0 ;  /* 0x00008000000079c5 */ /* 0x000fe40000010000 */
[----:B------:R-:W-:-:S06]  /*6200*/  WARPGROUP.ARRIVE ;  /* 0x00000000000079c5 */ /* 0x000fcc0000000000 */
[----:B------:R-:W-:Y:S01]  /*6210*/  HGMMA.64x128x16.F32.BF16 R24, R176, gdesc[UR4].tnspB, R24, gsb0 ;  /* 0x41e00004b0187df0 */ /* 0x000fe20008001818 */
[----:B------:R-:W-:Y:S01]  /*6220*/  UIADD3 UR6, UR8, 0x100, URZ ;  /* 0x0000010008067890 */ /* 0x000fe2000fffe03f */
[----:B------:R-:W-:Y:S01]  /*6230*/  UMOV UR7, 0x40000040 ;  /* 0x4000004000077882 */ /* 0x000fe20000000000 */
[----:B------:R-:W-:Y:S02]  /*6240*/  WARPGROUP.DEPBAR.LE gsb0, 0x0 ;  /* 0x00008000000079c5 */ /* 0x000fe40000010000 */
[----:B------:R-:W-:-:S07]  /*6250*/  WARPGROUP.ARRIVE ;  /* 0x00000000000079c5 */ /* 0x000fce0000000000 */
        /* <DEDUP_REMOVED lines=18> */
[----:B------:R-:W-:Y:S01]  /*6380*/  UIADD3 UR8, UR8, 0x380, URZ ;  /* 0x0000038008087890 */ /* 0x000fe2000fffe03f */
[----:B------:R-:W-:Y:S02]  /*6390*/  WARPGROUP.DEPBAR.LE gsb0, 0x0 ;  /* 0x00008000000079c5 */ /* 0x000fe40000010000 */
[----:B------:R-:W-:-:S06]  /*63a0*/  WARPGROUP.ARRIVE ;  /* 0x00000000000079c5 */ /* 0x000fcc0000000000 */
[----:B------:R-:W-:Y:S01]  /*63b0*/  HGMMA.64x128x16.F32.BF16 R24, R160, gdesc[UR4].tnspB, R24, gsb0 ;  /* 0x41e00004a0187df0 */ /* 0x000fe20008001818 */
[----:B------:R-:W-:Y:S01]  /*63c0*/  UMOV UR6, UR4 ;  /* 0x0000000400067c82 */ /* 0x000fe20008000000 */
[----:B------:R-:W-:Y:S01]  /*63d0*/  UMOV UR7, UR5 ;  /* 0x0000000500077c82 */ /* 0x000fe20008000000 */
[----:B------:R-:W-:Y:S01]  /*63e0*/  UIADD3 UR5, -UR39, URZ, URZ ;  /* 0x0000003f27057290 */ /* 0x000fe2000fffe13f */
[----:B------:R-:W-:Y:S01]  /*63f0*/  IMAD.U32 R88, RZ, RZ, UR6 ;  /* 0x00000006ff587e24 */ /* 0x000fe2000f8e00ff */
[----:B------:R-:W-:Y:S01]  /*6400*/  UMOV UR6, UR8 ;  /* 0x0000000800067c82 */ /* 0x000fe20008000000 */
[----:B------:R-:W-:Y:S01]  /*6410*/  IMAD.U32 R89, RZ, RZ, UR7 ;  /* 0x00000007ff597e24 */ /* 0x000fe2000f8e00ff */
[----:B------:R-:W-:Y:S01]  /*6420*/  UMOV UR7, 0x40000040 ;  /* 0x4000004000077882 */ /* 0x000fe20000000000 */
[----:B------:R-:W-:Y:S01]  /*6430*/  UIMAD UR10, UR10, UR5, UR14 ;  /* 0x000000050a0a72a4 */ /* 0x000fe2000f8e020e */
[----:B------:R-:W-:Y:S01]  /*6440*/  IMAD.WIDE R4, R190, 0x2, R88 ;  /* 0x00000002be047825 */ /* 0x000fe200078e0258 */
[----:B------:R-:W-:-:S02]  /*6450*/  ULDC.64 UR8, c[0x0][0xb90] ;  /* 0x0002e40000087ab9 */ /* 0x000fc40000000a00 */
[----:B------:R-:W-:Y:S01]  /*6460*/  USHF.R.S32.HI UR11, URZ, 0x1f, UR10 ;  /* 0x0000001f3f0b7899 */ /* 0x000fe2000801140a */
[----:B------:R-:W-:-:S04]  /*6470*/  IMAD.WIDE R88, R7, 0x2, R88 ;  /* 0x0000000207587825 */ /* 0x000fc800078e0258 */
[----:B------:R-:W-:Y:S01]  /*6480*/  @P0 FMUL.FTZ R7, R3, 0.69314718246459960938 ;  /* 0x3f31721803070820 */ /* 0x000fe20000410000 */
[C---:B------:R-:W-:Y:S01]  /*6490*/  IADD3 R3, P5, R4.reuse, 0x4040, RZ ;  /* 0x0000404004037810 */ /* 0x040fe20007fbe0ff */
[----:B------:R-:W-:Y:S01]  /*64a0*/  UIMAD UR5, UR11, UR8, URZ ;  /* 0x000000080b0572a4 */ /* 0x000fe2000f8e023f */
[C---:B------:R-:W-:Y:S01]  /*64b0*/  IADD3 R111, P6, R4.reuse, 0x4060, RZ ;  /* 0x00004060046f7810 */ /* 0x040fe20007fde0ff */
[----:B------:R-:W-:Y:S01]  /*64c0*/  @P0 FFMA.FTZ R96, R7, R0, R6 ;  /* 0x0000000007600223 */ /* 0x000fe20000010006 */
[----:B------:R-:W-:Y:S01]  /*64d0*/  LOP3.LUT R0, R3, 0x380, RZ, 0xc0, !PT ;  /* 0x0000038003007812 */ /* 0x000fe200078ec0ff */
[--C-:B------:R-:W-:Y:S01]  /*64e0*/  IMAD.X R109, RZ, RZ, R5.reuse, P5 ;  /* 0x000000ffff6d7224 */ /* 0x100fe200028e0605 */
[----:B------:R-:W-:Y:S01]  /*64f0*/  IADD3 R6, P2, R4, 0x20, RZ ;  /* 0x0000002004067810 */ /* 0x000fe20007f5e0ff */
[----:B------:R-:W-:Y:S01]  /*6500*/  UIMAD UR5, UR10, UR9, UR5 ;  /* 0x000000090a0572a4 */ /* 0x000fe2000f8e0205 */
[----:B------:R-:W-:Y:S02]  /*6510*/  SHF.R.U64 R0, R0, 0x3, RZ ;  /* 0x0000000300007819 */ /* 0x000fe400000012ff */
[----:B------:R-:W-:Y:S01]  /*6520*/  LOP3.LUT R110, R111, 0x380, RZ, 0xc0, !PT ;  /* 0x000003806f6e7812 */ /* 0x000fe200078ec0ff */
[----:B------:R-:W-:Y:S01]  /*6530*/  IMAD.X R103, RZ, RZ, R5, P2 ;  /* 0x000000ffff677224 */ /* 0x000fe200010e0605 */
[----:B------:R-:W-:-:S02]  /*6540*/  LOP3.LUT R108, R0, R3, RZ, 0x3c, !PT ;  /* 0x00000003006c7212 */ /* 0x000fc400078e3cff */
[----:B------:R-:W1:Y:S01]  /*6550*/  LDC R0, c[0x0][0xbe8] ;  /* 0x0002fa00ff007b82 */ /* 0x000e620000000800 */
[----:B------:R-:W-:Y:S02]  /*6560*/  SHF.R.U64 R110, R110, 0x3, RZ ;  /* 0x000000036e6e7819 */ /* 0x000fe400000012ff */
[----:B------:R-:W-:Y:S02]  /*6570*/  LOP3.LUT R113, R4, 0x380, RZ, 0xc0, !PT ;  /* 0x0000038004717812 */ /* 0x000fe400078ec0ff */
[----:B------:R-:W-:Y:S01]  /*6580*/  LOP3.LUT R110, R110, R111, RZ, 0x3c, !PT ;  /* 0x0000006f6e6e7212 */ /* 0x000fe200078e3cff */
[----:B------:R-:W-:Y:S01]  /*6590*/  IMAD.X R111, RZ, RZ, R5, P6 ;  /* 0x000000ffff6f7224 */ /* 0x000fe200030e0605 */
[----:B------:R-:W-:Y:S02]  /*65a0*/  LOP3.LUT R3, R6, 0x380, RZ, 0xc0, !PT ;  /* 0x0000038006037812 */ /* 0x000fe400078ec0ff */
[C---:B------:R-:W-:Y:S02]  /*65b0*/  IADD3 R10, P4, R4.reuse, 0x4020, RZ ;  /* 0x00004020040a7810 */ /* 0x040fe40007f9e0ff */
[----:B------:R-:W-:-:S02]  /*65c0*/  IADD3 R9, P3, R4, 0x4000, RZ ;  /* 0x0000400004097810 */ /* 0x000fc40007f7e0ff */
[C---:B------:R-:W-:Y:S01]  /*65d0*/  IADD3 R7, P0, R4.reuse, 0x60, RZ ;  /* 0x0000006004077810 */ /* 0x040fe20007f1e0ff */
[--C-:B------:R-:W-:Y:S01]  /*65e0*/  IMAD.X R105, RZ, RZ, R5.reuse, P4 ;  /* 0x000000ffff697224 */ /* 0x100fe200020e0605 */
[----:B------:R-:W-:Y:S01]  /*65f0*/  IADD3 R8, P6, R4, 0x40, RZ ;  /* 0x0000004004087810 */ /* 0x000fe20007fde0ff */
[--C-:B------:R-:W-:Y:S01]  /*6600*/  IMAD.X R107, RZ, RZ, R5.reuse, P3 ;  /* 0x000000ffff6b7224 */ /* 0x100fe200018e0605 */
[----:B------:R-:W-:Y:S01]  /*6610*/  SHF.R.U64 R113, R113, 0x3, RZ ;  /* 0x0000000371717819 */ /* 0x000fe200000012ff */
[--C-:B------:R-:W-:Y:S01]  /*6620*/  IMAD.X R101, RZ, RZ, R5.reuse, P0 ;  /* 0x000000ffff657224 */ /* 0x100fe200000e0605 */
[----:B------:R-:W-:Y:S01]  /*6630*/  SHF.R.U64 R3, R3, 0x3, RZ ;  /* 0x0000000303037819 */ /* 0x000fe200000012ff */
[--C-:B------:R-:W-:Y:S01]  /*6640*/  IMAD.X R95, RZ, RZ, R5.reuse, P6 ;  /* 0x000000ffff5f7224 */ /* 0x100fe200030e0605 */
[----:B------:R-:W-:Y:S01]  /*6650*/  LOP3.LUT R112, R113, R4, RZ, 0x3c, !PT ;  /* 0x0000000471707212 */ /* 0x000fe200078e3cff */
[----:B------:R-:W-:Y:S01]  /*6660*/  IMAD.MOV.U32 R113, RZ, RZ, R5 ;  /* 0x000000ffff717224 */ /* 0x000fe200078e0005 */
[----:B------:R-:W-:-:S02]  /*6670*/  LOP3.LUT R5, R10, 0x380, RZ, 0xc0, !PT ;  /* 0x000003800a057812 */ /* 0x000fc400078ec0ff */
[----:B-1----:R-:W-:Y:S02]  /*6680*/  ISETP.NE.AND P2, PT, R0, 0x1, PT ;  /* 0x000000010000780c */ /* 0x002fe40003f45270 */
[----:B------:R-:W-:Y:S02]  /*6690*/  LOP3.LUT R102, R3, R6, RZ, 0x3c, !PT ;  /* 0x0000000603667212 */ /* 0x000fe400078e3cff */
[----:B------:R-:W-:Y:S02]  /*66a0*/  LOP3.LUT R3, R8, 0x380, RZ, 0xc0, !PT ;  /* 0x0000038008037812 */ /* 0x000fe400078ec0ff */
[----:B------:R-:W-:Y:S02]  /*66b0*/  SHF.R.U64 R5, R5, 0x3, RZ ;  /* 0x0000000305057819 */ /* 0x000fe400000012ff */
[----:B------:R-:W-:Y:S02]  /*66c0*/  SHF.R.U64 R3, R3, 0x3, RZ ;  /* 0x0000000303037819 */ /* 0x000fe400000012ff */
[----:B------:R-:W-:-:S02]  /*66d0*/  MOV R112, R112 ;  /* 0x0000007000707202 */ /* 0x000fc40000000f00 */
[----:B------:R-:W-:Y:S01]  /*66e0*/  LOP3.LUT R4, R9, 0x380, RZ, 0xc0, !PT ;  /* 0x0000038009047812 */ /* 0x000fe200078ec0ff */
[----:B------:R-:W1:Y:S01]  /*66f0*/  @P2 LDC R114, c[0x0][0xbec] ;  /* 0x0002fb00ff722b82 */ /* 0x000e620000000800 */
[----:B------:R-:W-:Y:S02]  /*6700*/  LOP3.LUT R104, R5, R10, RZ, 0x3c, !PT ;  /* 0x0000000a05687212 */ /* 0x000fe400078e3cff */
[----:B------:R-:W-:Y:S02]  /*6710*/  LOP3.LUT R94, R3, R8, RZ, 0x3c, !PT ;  /* 0x00000008035e7212 */ /* 0x000fe400078e3cff */
[----:B------:R-:W-:Y:S02]  /*6720*/  SHF.R.U64 R4, R4, 0x3, RZ ;  /* 0x0000000304047819 */ /* 0x000fe400000012ff */
[----:B------:R-:W-:Y:S01]  /*6730*/  MOV R104, R104 ;  /* 0x0000006800687202 */ /* 0x000fe20000000f00 */
[----:B------:R-:W3:Y:S01]  /*6740*/  @P2 LDC R113, c[0x0][0xbf0] ;  /* 0x0002fc00ff712b82 */ /* 0x000ee20000000800 */
[----:B------:R-:W-:-:S02]  /*6750*/  MOV R105, R102 ;  /* 0x0000006600697202 */ /* 0x000fc40000000f00 */
[----:B------:R-:W-:Y:S02]  /*6760*/  MOV R103, R94 ;  /* 0x0000005e00677202 */ /* 0x000fe40000000f00 */
[----:B------:R-:W-:Y:S02]  /*6770*/  LOP3.LUT R106, R4, R9, RZ, 0x3c, !PT ;  /* 0x00000009046a7212 */ /* 0x000fe400078e3cff */
[----:B------:R-:W-:Y:S01]  /*6780*/  LOP3.LUT R4, R7, 0x380, RZ, 0xc0, !PT ;  /* 0x0000038007047812 */ /* 0x000fe200078ec0ff */
[----:B------:R-:W4:Y:S01]  /*6790*/  LDC.64 R94, c[0x0][0xb98] ;  /* 0x0002e600ff5e7b82 */ /* 0x000f220000000a00 */
[----:B------:R-:W-:Y:S01]  /*67a0*/  MOV R106, R106 ;  /* 0x0000006a006a7202 */ /* 0x000fe20000000f00 */
[----:B------:R-:W-:Y:S01]  /*67b0*/  IMAD R107, R92, 0x80, R189 ;  /* 0x000000805c6b7824 */ /* 0x000fe200078e02bd */
[----:B------:R-:W-:Y:S02]  /*67c0*/  SHF.R.U64 R4, R4, 0x3, RZ ;  /* 0x0000000304047819 */ /* 0x000fe400000012ff */
[----:B------:R-:W-:-:S02]  /*67d0*/  IADD3 R15, P0, R88, 0x2000, RZ ;  /* 0x00002000580f7810 */ /* 0x000fc40007f1e0ff */
[----:B------:R-:W-:Y:S01]  /*67e0*/  LOP3.LUT R100, R4, R7, RZ, 0x3c, !PT ;  /* 0x0000000704647212 */ /* 0x000fe200078e3cff */
[----:B-1----:R-:W-:Y:S01]  /*67f0*/  @P2 IMAD.HI.U32 R102, R107, R114, RZ ;  /* 0x000000726b662227 */ /* 0x002fe200078e00ff */
[----:B------:R-:W-:Y:S02]  /*6800*/  IADD3 R21, P6, R88, 0x1000, RZ ;  /* 0x0000100058157810 */ /* 0x000fe40007fde0ff */
[----:B------:R-:W-:Y:S02]  /*6810*/  LOP3.LUT R14, R15, 0x380, RZ, 0xc0, !PT ;  /* 0x000003800f0e7812 */ /* 0x000fe400078ec0ff */
[----:B------:R-:W-:Y:S01]  /*6820*/  MOV R100, R100 ;  /* 0x0000006400647202 */ /* 0x000fe20000000f00 */
[----:B------:R-:W-:Y:S01]  /*6830*/  IMAD.MOV.U32 R101, RZ, RZ, R107 ;  /* 0x000000ffff657224 */ /* 0x000fe200078e006b */
[----:B------:R-:W-:Y:S02]  /*6840*/  LOP3.LUT R20, R21, 0x380, RZ, 0xc0, !PT ;  /* 0x0000038015147812 */ /* 0x000fe400078ec0ff */
[----:B---3--:R-:W-:-:S02]  /*6850*/  @P2 SHF.R.U32.HI R101, RZ, R113, R102 ;  /* 0x00000071ff652219 */ /* 0x008fc40000011666 */
[----:B------:R-:W-:Y:S02]  /*6860*/  SHF.R.U64 R14, R14, 0x3, RZ ;  /* 0x000000030e0e7819 */ /* 0x000fe400000012ff */
[----:B------:R-:W-:Y:S02]  /*6870*/  LOP3.LUT R5, R88, 0x380, RZ, 0xc0, !PT ;  /* 0x0000038058057812 */ /* 0x000fe400078ec0ff */
[----:B------:R-:W-:Y:S02]  /*6880*/  SHF.R.U64 R20, R20, 0x3, RZ ;  /* 0x0000000314147819 */ /* 0x000fe400000012ff */
[----:B------:R-:W-:Y:S01]  /*6890*/  LOP3.LUT R14, R14, R15, RZ, 0x3c, !PT ;  /* 0x0000000f0e0e7212 */ /* 0x000fe200078e3cff */
[----:B------:R-:W-:Y:S01]  /*68a0*/  IMAD.X R15, RZ, RZ, R89, P0 ;  /* 0x000000ffff0f7224 */ /* 0x000fe200000e0659 */
[----:B------:R-:W-:Y:S02]  /*68b0*/  IADD3 R4, P0, R88, 0x7000, RZ ;  /* 0x0000700058047810 */ /* 0x000fe40007f1e0ff */
[----:B------:R-:W-:-:S02]  /*68c0*/  SHF.R.U64 R5, R5, 0x3, RZ ;  /* 0x0000000305057819 */ /* 0x000fc400000012ff */
[----:B------:R-:W-:Y:S01]  /*68d0*/  LOP3.LUT R20, R20, R21, RZ, 0x3c, !PT ;  /* 0x0000001514147212 */ /* 0x000fe200078e3cff */
[--C-:B------:R-:W-:Y:S01]  /*68e0*/  IMAD.X R21, RZ, RZ, R89.reuse, P6 ;  /* 0x000000ffff157224 */ /* 0x100fe200030e0659 */
[C---:B------:R-:W-:Y:S02]  /*68f0*/  IADD3 R13, P3, R88.reuse, 0x3000, RZ ;  /* 0x00003000580d7810 */ /* 0x040fe40007f7e0ff */
[C---:B0-----:R-:W-:Y:S02]  /*6900*/  IADD3 R11, P4, R88.reuse, 0x4000, RZ ;  /* 0x00004000580b7810 */ /* 0x041fe40007f9e0ff */
[C---:B------:R-:W-:Y:S02]  /*6910*/  IADD3 R9, P5, R88.reuse, 0x5000, RZ ;  /* 0x0000500058097810 */ /* 0x040fe40007fbe0ff */
[----:B------:R-:W-:Y:S02]  /*6920*/  IADD3 R7, P6, R88, 0x6000, RZ ;  /* 0x0000600058077810 */ /* 0x000fe40007fde0ff */
[----:B------:R-:W-:Y:S01]  /*6930*/  LOP3.LUT R88, R5, R88, RZ, 0x3c, !PT ;  /* 0x0000005805587212 */ /* 0x000fe200078e3cff */
[----:B------:R-:W-:Y:S01]  /*6940*/  IMAD.X R5, RZ, RZ, R89, P0 ;  /* 0x000000ffff057224 */ /* 0x000fe200000e0659 */
[----:B------:R-:W-:-:S02]  /*6950*/  LOP3.LUT R12, R13, 0x380, RZ, 0xc0, !PT ;  /* 0x000003800d0c7812 */ /* 0x000fc400078ec0ff */
[----:B------:R-:W-:Y:S02]  /*6960*/  LOP3.LUT R3, R4, 0x380, RZ, 0xc0, !PT ;  /* 0x0000038004037812 */ /* 0x000fe400078ec0ff */
[----:B------:R-:W-:Y:S02]  /*6970*/  SHF.R.U64 R12, R12, 0x3, RZ ;  /* 0x000000030c0c7819 */ /* 0x000fe400000012ff */
[----:B------:R-:W-:Y:S02]  /*6980*/  SHF.R.U64 R3, R3, 0x3, RZ ;  /* 0x0000000303037819 */ /* 0x000fe400000012ff */
[----:B------:R-:W-:Y:S01]  /*6990*/  LOP3.LUT R12, R12, R13, RZ, 0x3c, !PT ;  /* 0x0000000d0c0c7212 */ /* 0x000fe200078e3cff */
[----:B------:R-:W-:Y:S01]  /*69a0*/  IMAD.X R13, RZ, RZ, R89, P3 ;  /* 0x000000ffff0d7224 */ /* 0x000fe200018e0659 */
[----:B------:R-:W-:Y:S02]  /*69b0*/  LOP3.LUT R4, R3, R4, RZ, 0x3c, !PT ;  /* 0x0000000403047212 */ /* 0x000fe400078e3cff */
[----:B------:R-:W-:-:S02]  /*69c0*/  MOV R97, R108 ;  /* 0x0000006c00617202 */ /* 0x000fc40000000f00 */
[----:B------:R-:W-:Y:S01]  /*69d0*/  MOV R3, R110 ;  /* 0x0000006e00037202 */ /* 0x000fe20000000f00 */
[----:B------:R-:W-:Y:S02]  /*69e0*/  WARPGROUP.DEPBAR.LE gsb0, 0x0 ;  /* 0x00008000000079c5 */ /* 0x000fe40000010000 */
[----:B------:R-:W-:Y:S01]  /*69f0*/  WARPGROUP.ARRIVE ;  /* 0x00000000000079c5 */ /* 0x000fe20000000000 */
[----:B------:R-:W-:Y:S02]  /*6a00*/  LOP3.LUT R6, R7, 0x380, RZ, 0xc0, !PT ;  /* 0x0000038007067812 */ /* 0x000fe400078ec0ff */
[----:B------:R-:W-:Y:S02]  /*6a10*/  LOP3.LUT R10, R11, 0x380, RZ, 0xc0, !PT ;  /* 0x000003800b0a7812 */ /* 0x000fe400078ec0ff */
[----:B------:R-:W-:Y:S01]  /*6a20*/  SHF.R.U64 R6, R6, 0x3, RZ ;  /* 0x0000000306067819 */ /* 0x000fe200000012ff */
[----:B------:R-:W-:Y:S01]  /*6a30*/  HGMMA.64x128x16.F32.BF16 R24, R164, gdesc[UR4].tnspB, R24, gsb0 ;  /* 0x41e00004a4187df0 */ /* 0x000fe20008001818 */
[----:B------:R-:W-:Y:S01]  /*6a40*/  UIMAD.WIDE.U32 UR6, UR10, UR8, URZ ;  /* 0x000000080a0672a5 */ /* 0x000fe2000f8e003f */
[----:B------:R-:W-:-:S02]  /*6a50*/  LOP3.LUT R8, R9, 0x380, RZ, 0xc0, !PT ;  /* 0x0000038009087812 */ /* 0x000fc400078ec0ff */
[----:B------:R-:W-:Y:S01]  /*6a60*/  ULDC.64 UR8, c[0x0][0xae8] ;  /* 0x0002ba0000087ab9 */ /* 0x000fe20000000a00 */
[----:B------:R-:W-:Y:S01]  /*6a70*/  LOP3.LUT R6, R6, R7, RZ, 0x3c, !PT ;  /* 0x0000000706067212 */ /* 0x000fe200078e3cff */
[--C-:B------:R-:W-:Y:S01]  /*6a80*/  IMAD.X R7, RZ, RZ, R89.reuse, P6 ;  /* 0x000000ffff077224 */ /* 0x100fe200030e0659 */
[----:B------:R-:W-:Y:S01]  /*6a90*/  SHF.R.U64 R10, R10, 0x3, RZ ;  /* 0x000000030a0a7819 */ /* 0x000fe200000012ff */
[----:B------:R-:W-:Y:S01]  /*6aa0*/  IMAD.U32 R90, RZ, RZ, UR6 ;  /* 0x00000006ff5a7e24 */ /* 0x000fe2000f8e00ff */
[----:B------:R-:W-:Y:S02]  /*6ab0*/  UIADD3 UR6, UR7, UR5, URZ ;  /* 0x0000000507067290 */ /* 0x000fe4000fffe03f */
[----:B------:R-:W-:Y:S01]  /*6ac0*/  IMAD.U32 R91, RZ, RZ, UR7 ;  /* 0x00000007ff5b7e24 */ /* 0x000fe2000f8e00ff */
[----:B------:R-:W-:Y:S01]  /*6ad0*/  SHF.R.U64 R8, R8, 0x3, RZ ;  /* 0x0000000308087819 */ /* 0x000fe200000012ff */
[----:B------:R-:W-:Y:S01]  /*6ae0*/  ULDC UR5, c[0x0][0xa88] ;  /* 0x0002a20000057ab9 */ /* 0x000fe20000000800 */
[----:B------:R-:W-:Y:S01]  /*6af0*/  LOP3.LUT R10, R10, R11, RZ, 0x3c, !PT ;  /* 0x0000000b0a0a7212 */ /* 0x000fe200078e3cff */
[--C-:B------:R-:W-:Y:S01]  /*6b00*/  IMAD.X R11, RZ, RZ, R89.reuse, P4 ;  /* 0x000000ffff0b7224 */ /* 0x100fe200020e0659 */
[----:B------:R-:W-:Y:S01]  /*6b10*/  LOP3.LUT R8, R8, R9, RZ, 0x3c, !PT ;  /* 0x0000000908087212 */ /* 0x000fe200078e3cff */
[----:B------:R-:W-:Y:S01]  /*6b20*/  IMAD.U32 R91, RZ, RZ, UR6 ;  /* 0x00000006ff5b7e24 */ /* 0x000fe2000f8e00ff */
[----:B------:R-:W-:Y:S01]  /*6b30*/  ULDC.64 UR6, c[0x0][0xb88] ;  /* 0x0002e20000067ab9 */ /* 0x000fe20000000a00 */
[----:B------:R-:W-:-:S02]  /*6b40*/  IMAD.X R9, RZ, RZ, R89, P5 ;  /* 0x000000ffff097224 */ /* 0x000fc400028e0659 */
[----:B----4-:R-:W-:Y:S01]  /*6b50*/  IMAD.WIDE.U32 R90, R94, UR39, R90 ;  /* 0x000000275e5a7c25 */ /* 0x010fe2000f8e005a */
[----:B------:R-:W-:Y:S02]  /*6b60*/  UIADD3 UR4, UR4, 0x34820, URZ ;  /* 0x0003482004047890 */ /* 0x000fe4000fffe03f */
[----:B------:R-:W-:Y:S02]  /*6b70*/  UIADD3 UR36, UR36, 0x1, URZ ;  /* 0x0000000124247890 */ /* 0x000fe4000fffe03f */
[----:B------:R-:W-:Y:S02]  /*6b80*/  UPRMT UR4, URZ, 0x654, UR4 ;  /* 0x000006543f047896 */ /* 0x000fe40008000004 */
[----:B------:R-:W-:Y:S01]  /*6b90*/  UISETP.NE.AND UP0, UPT, UR36, 0x2, UPT ;  /* 0x000000022400788c */ /* 0x000fe2000bf05270 */
[----:B------:R-:W-:Y:S02]  /*6ba0*/  WARPGROUP.DEPBAR.LE gsb0, 0x0 ;  /* 0x00008000000079c5 */ /* 0x000fe40000010000 */
[----:B------:R0:W-:Y:S01]  /*6bb0*/  @!P1 SYNCS.ARRIVE.TRANS64.RED.A1T0 RZ, [R19+URZ], RZ ;  /* 0x000000ff13ff99a7 */ /* 0x0001e2000810043f */
[-C--:B--2---:R-:W-:Y:S01]  /*6bc0*/  FMUL.FTZ R25, R25, R99.reuse ;  /* 0x0000006319197220 */ /* 0x084fe20000410000 */
[-C--:B------:R-:W-:Y:S01]  /*6bd0*/  FMUL.FTZ R24, R24, R99.reuse ;  /* 0x0000006318187220 */ /* 0x080fe20000410000 */
[-C--:B------:R-:W-:Y:S01]  /*6be0*/  FMUL.FTZ R27, R27, R98.reuse ;  /* 0x000000621b1b7220 */ /* 0x080fe20000410000 */
[----:B------:R-:W-:Y:S01]  /*6bf0*/  FMUL.FTZ R26, R26, R98 ;  /* 0x000000621a1a7220 */ /* 0x000fe20000410000 */
[-C--:B------:R-:W-:Y:S01]  /*6c00*/  FMUL.FTZ R29, R29, R99.reuse ;  /* 0x000000631d1d7220 */ /* 0x080fe20000410000 */
[-C--:B------:R-:W-:Y:S01]  /*6c10*/  FMUL.FTZ R28, R28, R99.reuse ;  /* 0x000000631c1c7220 */ /* 0x080fe20000410000 */
[----:B------:R-:W-:Y:S01]  /*6c20*/  FMUL.FTZ R33, R33, R99 ;  /* 0x0000006321217220 */ /* 0x000fe20000410000 */
[----:B0-----:R-:W-:-:S02]  /*6c30*/  IMAD.MOV R19, RZ, RZ, -R101 ;  /* 0x000000ffff137224 */ /* 0x001fc400078e0a65 */
[-C--:B------:R-:W-:Y:S01]  /*6c40*/  FMUL.FTZ R32, R32, R99.reuse ;  /* 0x0000006320207220 */ /* 0x080fe20000410000 */
[----:B------:R-:W-:Y:S01]  /*6c50*/  FMUL.FTZ R102, R36, R99 ;  /* 0x0000006324667220 */ /* 0x000fe20000410000 */
[----:B------:R-:W-:Y:S01]  /*6c60*/  IMAD R36, R94, UR12, RZ ;  /* 0x0000000c5e247c24 */ /* 0x000fe2000f8e02ff */
[----:B------:R-:W-:Y:S01]  /*6c70*/  F2FP.BF16.F32.PACK_AB R24, R25, R24 ;  /* 0x000000181918723e */ /* 0x000fe200000010ff */
[----:B------:R-:W-:Y:S02]  /*6c80*/  IMAD R19, R0, R19, R107 ;  /* 0x0000001300137224 */ /* 0x000fe400078e026b */
[-C--:B------:R-:W-:Y:S01]  /*6c90*/  FMUL.FTZ R31, R31, R98.reuse ;  /* 0x000000621f1f7220 */ /* 0x080fe20000410000 */
[----:B------:R-:W-:Y:S01]  /*6ca0*/  FMUL.FTZ R30, R30, R98 ;  /* 0x000000621e1e7220 */ /* 0x000fe20000410000 */
[----:B------:R-:W-:Y:S01]  /*6cb0*/  F2FP.BF16.F32.PACK_AB R25, R27, R26 ;  /* 0x0000001a1b19723e */ /* 0x000fe200000010ff */
[----:B------:R-:W-:Y:S01]  /*6cc0*/  FMUL.FTZ R37, R37, R99 ;  /* 0x0000006325257220 */ /* 0x000fe20000410000 */
[----:B------:R-:W-:Y:S01]  /*6cd0*/  F2FP.BF16.F32.PACK_AB R26, R29, R28 ;  /* 0x0000001c1d1a723e */ /* 0x000fe200000010ff */
[----:B------:R-:W-:Y:S01]  /*6ce0*/  IMAD R95, R95, UR39, R36 ;  /* 0x000000275f5f7c24 */ /* 0x000fe2000f8e0224 */
[----:B------:R-:W-:Y:S01]  /*6cf0*/  F2FP.BF16.F32.PACK_AB R28, R33, R32 ;  /* 0x00000020211c723e */ /* 0x000fe200000010ff */
[-C--:B------:R-:W-:Y:S01]  /*6d00*/  FMUL.FTZ R39, R39, R98.reuse ;  /* 0x0000006227277220 */ /* 0x080fe20000410000 */
[----:B------:R-:W-:Y:S01]  /*6d10*/  SHF.R.S32.HI R33, RZ, 0x1f, R101 ;  /* 0x0000001fff217819 */ /* 0x000fe20000011465 */
[-C--:B------:R-:W-:Y:S01]  /*6d20*/  FMUL.FTZ R38, R38, R98.reuse ;  /* 0x0000006226267220 */ /* 0x080fe20000410000 */
[----:B------:R-:W-:Y:S01]  /*6d30*/  SHF.R.S32.HI R32, RZ, 0x1f, R19 ;  /* 0x0000001fff207819 */ /* 0x000fe20000011413 */
[----:B------:R-:W-:Y:S01]  /*6d40*/  FMUL.FTZ R35, R35, R98 ;  /* 0x0000006223237220 */ /* 0x000fe20000410000 */
[----:B------:R-:W-:Y:S01]  /*6d50*/  IADD3 R36, P0, R101, R90, RZ ;  /* 0x0000005a65247210 */ /* 0x000fe20007f1e0ff */
[----:B------:R-:W-:Y:S01]  /*6d60*/  FMUL.FTZ R34, R34, R98 ;  /* 0x0000006222227220 */ /* 0x000fe20000410000 */
[----:B------:R-:W-:Y:S01]  /*6d70*/  F2FP.BF16.F32.PACK_AB R27, R31, R30 ;  /* 0x0000001e1f1b723e */ /* 0x000fe200000010ff */
[----:B------:R-:W-:Y:S01]  /*6d80*/  BAR.SYNC.DEFER_BLOCKING 0x1, 0x100 ;  /* 0x0044000000007b1d */ /* 0x000fe20000010000 */
[----:B------:R-:W-:Y:S01]  /*6d90*/  F2FP.BF16.F32.PACK_AB R30, R37, R102 ;  /* 0x00000066251e723e */ /* 0x000fe200000010ff */
[----:B------:R-:W-:Y:S01]  /*6da0*/  IMAD R32, R32, UR6, RZ ;  /* 0x0000000620207c24 */ /* 0x000fe2000f8e02ff */
[----:B------:R-:W-:Y:S01]  /*6db0*/  IADD3.X R37, R33, R91, R95, P0, !PT ;  /* 0x0000005b21257210 */ /* 0x000fe200007fe45f */
[----:B------:R-:W-:Y:S01]  /*6dc0*/  FMUL.FTZ R41, R41, R99 ;  /* 0x0000006329297220 */ /* 0x000fe20000410000 */
[----:B------:R-:W-:Y:S01]  /*6dd0*/  F2FP.BF16.F32.PACK_AB R31, R39, R38 ;  /* 0x00000026271f723e */ /* 0x000fe200000010ff */
[----:B------:R-:W-:-:S02]  /*6de0*/  IMAD R39, R19, UR7, R32 ;  /* 0x0000000713277c24 */ /* 0x000fc4000f8e0220 */
[----:B------:R-:W-:Y:S01]  /*6df0*/  FMUL.FTZ R40, R40, R99 ;  /* 0x0000006328287220 */ /* 0x000fe20000410000 */
[----:B------:R-:W-:-:S04]  /*6e00*/  IMAD.WIDE.U32 R36, R19, UR6, R36 ;  /* 0x0000000613247c25 */ /* 0x000fc8000f8e0024 */
[-C--:B------:R-:W-:Y:S01]  /*6e10*/  FMUL.FTZ R45, R45, R99.reuse ;  /* 0x000000632d2d7220 */ /* 0x080fe20000410000 */
[-C--:B------:R-:W-:Y:S01]  /*6e20*/  FMUL.FTZ R44, R44, R99.reuse ;  /* 0x000000632c2c7220 */ /* 0x080fe20000410000 */
[-C--:B------:R-:W-:Y:S01]  /*6e30*/  FMUL.FTZ R43, R43, R98.reuse ;  /* 0x000000622b2b7220 */ /* 0x080fe20000410000 */
[-C--:B------:R-:W-:Y:S01]  /*6e40*/  FMUL.FTZ R42, R42, R98.reuse ;  /* 0x000000622a2a7220 */ /* 0x080fe20000410000 */
[-C--:B------:R-:W-:Y:S01]  /*6e50*/  FMUL.FTZ R47, R47, R98.reuse ;  /* 0x000000622f2f7220 */ /* 0x080fe20000410000 */
[-C--:B------:R-:W-:Y:S01]  /*6e60*/  FMUL.FTZ R46, R46, R98.reuse ;  /* 0x000000622e2e7220 */ /* 0x080fe20000410000 */
[----:B------:R-:W-:Y:S01]  /*6e70*/  ULDC.64 UR6, c[0x0][0xb50] ;  /* 0x0002d40000067ab9 */ /* 0x000fe20000000a00 */
        /* <DEDUP_REMOVED lines=8> */
[----:B------:R0:W-:Y:S01]  /*6f00*/  STSM.16.M88.4 [R112], R24 ;  /* 0x0000001870007844 */ /* 0x0001e20000000200 */
[----:B------:R-:W-:Y:S01]  /*6f10*/  F2FP.BF16.F32.PACK_AB R29, R35, R34 ;  /* 0x00000022231d723e */ /* 0x000fe200000010ff */
        /* <DEDUP_REMOVED lines=10> */
[----:B------:R-:W-:Y:S01]  /*6fc0*/  F2FP.BF16.F32.PACK_AB R32, R41, R40 ;  /* 0x000000282920723e */ /* 0x000fe200000010ff */
[-C--:B------:R-:W-:Y:S01]  /*6fd0*/  FMUL.FTZ R65, R65, R99.reuse ;  /* 0x0000006341417220 */ /* 0x080fe20000410000 */
[----:B------:R-:W-:Y:S01]  /*6fe0*/  F2FP.BF16.F32.PACK_AB R33, R43, R42 ;  /* 0x0000002a2b21723e */ /* 0x000fe200000010ff */
[-C--:B------:R-:W-:Y:S01]  /*6ff0*/  FMUL.FTZ R64, R64, R99.reuse ;  /* 0x0000006340407220 */ /* 0x080fe20000410000 */
[----:B0-----:R-:W-:Y:S01]  /*7000*/  IMAD.IADD R25, R37, 0x1, R39 ;  /* 0x0000000125197824 */ /* 0x001fe200078e0227 */
[----:B------:R-:W-:Y:S01]  /*7010*/  LEA R37, P3, R36, UR6, 0x2 ;  /* 0x0000000624257c11 */ /* 0x000fe2000f8610ff */
[-C--:B------:R-:W-:Y:S01]  /*7020*/  FMUL.FTZ R69, R69, R99.reuse ;  /* 0x0000006345457220 */ /* 0x080fe20000410000 */
[----:B------:R-:W-:Y:S01]  /*7030*/  F2FP.BF16.F32.PACK_AB R34, R45, R44 ;  /* 0x0000002c2d22723e */ /* 0x000fe200000010ff */
[-C--:B------:R-:W-:Y:S01]  /*7040*/  FMUL.FTZ R68, R68, R99.reuse ;  /* 0x0000006344447220 */ /* 0x080fe20000410000 */
        /* <DEDUP_REMOVED lines=18> */
[----:B------:R-:W-:Y:S01]  /*7170*/  FMUL.FTZ R86, R86, R98 ;  /* 0x0000006256567220 */ /* 0x000fe20000410000 */
[----:B------:R-:W-:Y:S01]  /*7180*/  LEA.HI.X R36, R36, UR7, R25, 0x2, P3 ;  /* 0x0000000724247c11 */ /* 0x000fe200098f1419 */
[----:B------:R0:W-:Y:S01]  /*7190*/  STSM.16.M88.4 [R105], R28 ;  /* 0x0000001c69007844 */ /* 0x0001e20000000200 */
[----:B------:R-:W-:Y:S01]  /*71a0*/  F2FP.BF16.F32.PACK_AB R24, R49, R48 ;  /* 0x000000303118723e */ /* 0x000fe200000010ff */
[----:B------:R-:W-:Y:S01]  /*71b0*/  IMAD R41, R92, 0x80, R188 ;  /* 0x000000805c297824 */ /* 0x000fe200078e02bc */
[----:B------:R-:W-:Y:S01]  /*71c0*/  F2FP.BF16.F32.PACK_AB R25, R51, R50 ;  /* 0x000000323319723e */ /* 0x000fe200000010ff */
[----:B------:R1:W-:Y:S01]  /*71d0*/  STSM.16.M88.4 [R103], R32 ;  /* 0x0000002067007844 */ /* 0x0003e20000000200 */
[----:B------:R-:W-:Y:S01]  /*71e0*/  F2FP.BF16.F32.PACK_AB R26, R53, R52 ;  /* 0x00000034351a723e */ /* 0x000fe200000010ff */
[----:B------:R-:W-:Y:S01]  /*71f0*/  IMAD R94, R0, UR5, RZ ;  /* 0x00000005005e7c24 */ /* 0x000fe2000f8e02ff */
[----:B------:R-:W-:Y:S01]  /*7200*/  F2FP.BF16.F32.PACK_AB R27, R55, R54 ;  /* 0x00000036371b723e */ /* 0x000fe200000010ff */
[----:B------:R-:W-:Y:S01]  /*7210*/  SHFL.IDX PT, R52, R37, RZ, 0x1c1f ;  /* 0x001c1fff25347589 */ /* 0x000fe200000e0000 */
[----:B------:R-:W-:Y:S01]  /*7220*/  F2FP.BF16.F32.PACK_AB R72, R73, R72 ;  /* 0x000000484948723e */ /* 0x000fe200000010ff */
[----:B------:R-:W-:Y:S01]  /*7230*/  VIADD R19, R41, 0x8 ;  /* 0x0000000829137836 */ /* 0x000fe20000000000 */
[----:B------:R-:W-:Y:S01]  /*7240*/  F2FP.BF16.F32.PACK_AB R73, R75, R74 ;  /* 0x0000004a4b49723e */ /* 0x000fe200000010ff */
[----:B------:R-:W-:Y:S01]  /*7250*/  STSM.16.M88.4 [R100], R24 ;  /* 0x0000001864007844 */ /* 0x000fe20000000200 */
[----:B------:R-:W-:-:S02]  /*7260*/  F2FP.BF16.F32.PACK_AB R80, R81, R80 ;  /* 0x000000505150723e */ /* 0x000fc400000010ff */
[----:B------:R-:W-:Y:S01]  /*7270*/  F2FP.BF16.F32.PACK_AB R74, R77, R76 ;  /* 0x0000004c4d4a723e */ /* 0x000fe200000010ff */
[----:B------:R-:W2:Y:S01]  /*7280*/  SHFL.IDX PT, R53, R36, RZ, 0x1c1f ;  /* 0x001c1fff24357589 */ /* 0x000ea200000e0000 */
[----:B0-----:R-:W-:Y:S02]  /*7290*/  F2FP.BF16.F32.PACK_AB R28, R57, R56 ;  /* 0x00000038391c723e */ /* 0x001fe400000010ff */
[----:B------:R-:W-:Y:S01]  /*72a0*/  F2FP.BF16.F32.PACK_AB R29, R59, R58 ;  /* 0x0000003a3b1d723e */ /* 0x000fe200000010ff */
[----:B------:R-:W-:Y:S01]  /*72b0*/  SHFL.IDX PT, R54, R37, 0x1, 0x1c1f ;  /* 0x003c1f0025367f89 */ /* 0x000fe200000e0000 */
[----:B------:R-:W-:Y:S01]  /*72c0*/  F2FP.BF16.F32.PACK_AB R30, R61, R60 ;  /* 0x0000003c3d1e723e */ /* 0x000fe200000010ff */
[----:B------:R-:W0:Y:S01]  /*72d0*/  @P2 LDC R56, c[0x0][0xbf0] ;  /* 0x0002fc00ff382b82 */ /* 0x000e220000000800 */
[----:B------:R-:W-:Y:S01]  /*72e0*/  F2FP.BF16.F32.PACK_AB R31, R63, R62 ;  /* 0x0000003e3f1f723e */ /* 0x000fe200000010ff */
[----:B------:R-:W3:Y:S01]  /*72f0*/  SHFL.IDX PT, R55, R36, 0x1, 0x1c1f ;  /* 0x003c1f0024377f89 */ /* 0x000ee200000e0000 */
[----:B-1----:R-:W-:-:S02]  /*7300*/  F2FP.BF16.F32.PACK_AB R32, R65, R64 ;  /* 0x000000404120723e */ /* 0x002fc400000010ff */
[----:B------:R-:W-:Y:S01]  /*7310*/  F2FP.BF16.F32.PACK_AB R33, R67, R66 ;  /* 0x000000424321723e */ /* 0x000fe200000010ff */
[----:B------:R-:W-:Y:S01]  /*7320*/  STSM.16.M88.4 [R106], R28 ;  /* 0x0000001c6a007844 */ /* 0x000fe20000000200 */
[----:B------:R-:W-:Y:S02]  /*7330*/  F2FP.BF16.F32.PACK_AB R34, R69, R68 ;  /* 0x000000444522723e */ /* 0x000fe400000010ff */
[----:B------:R-:W-:Y:S02]  /*7340*/  F2FP.BF16.F32.PACK_AB R35, R71, R70 ;  /* 0x000000464723723e */ /* 0x000fe400000010ff */
[----:B------:R-:W-:Y:S02]  /*7350*/  F2FP.BF16.F32.PACK_AB R75, R79, R78 ;  /* 0x0000004e4f4b723e */ /* 0x000fe400000010ff */
[----:B------:R-:W-:Y:S01]  /*7360*/  F2FP.BF16.F32.PACK_AB R81, R83, R82 ;  /* 0x000000525351723e */ /* 0x000fe200000010ff */
[----:B------:R-:W-:Y:S01]  /*7370*/  STSM.16.M88.4 [R104], R32 ;  /* 0x0000002068007844 */ /* 0x000fe20000000200 */
[----:B------:R-:W-:-:S02]  /*7380*/  F2FP.BF16.F32.PACK_AB R82, R85, R84 ;  /* 0x000000545552723e */ /* 0x000fc400000010ff */
[----:B------:R-:W-:Y:S01]  /*7390*/  F2FP.BF16.F32.PACK_AB R83, R87, R86 ;  /* 0x000000565753723e */ /* 0x000fe200000010ff */
[----:B------:R-:W-:Y:S01]  /*73a0*/  STSM.16.M88.4 [R97], R72 ;  /* 0x0000004861007844 */ /* 0x000fe20000000200 */
[----:B------:R-:W-:-:S03]  /*73b0*/  LOP3.LUT P0, RZ, R184, 0x3, RZ, 0xc0, !PT ;  /* 0x00000003b8ff7812 */ /* 0x000fc6000780c0ff */
[----:B------:R1:W-:Y:S01]  /*73c0*/  STSM.16.M88.4 [R3], R80 ;  /* 0x0000005003007844 */ /* 0x0003e20000000200 */
[----:B------:R-:W-:Y:S01]  /*73d0*/  BAR.SYNC.DEFER_BLOCKING 0x1, 0x100 ;  /* 0x0044000000007b1d */ /* 0x000fe20000010000 */
[-C--:B------:R-:W-:Y:S02]  /*73e0*/  ISETP.GE.OR P1, PT, R41, R94.reuse, P0 ;  /* 0x0000005e2900720c */ /* 0x080fe40000726670 */
[----:B------:R-:W-:-:S05]  /*73f0*/  ISETP.GE.OR P0, PT, R19, R94, P0 ;  /* 0x0000005e1300720c */ /* 0x000fca0000706670 */
[----:B------:R-:W4:Y:S01]  /*7400*/  @P2 LDC R19, c[0x0][0xbec] ;  /* 0x0002fb00ff132b82 */ /* 0x000f220000000800 */
[----:B-1----:R-:W-:Y:S01]  /*7410*/  IMAD R3, R18, 0x20, R23 ;  /* 0x0000002012037824 */ /* 0x002fe200078e0217 */
[----:B------:R-:W-:-:S04]  /*7420*/  UIMAD UR5, UR11, UR8, URZ ;  /* 0x000000080b0572a4 */ /* 0x000fc8000f8e023f */
[----:B--2---:R1:W-:Y:S04]  /*7430*/  @!P1 ST.E desc[UR60][R52.64], R96 ;  /* 0x0000006034009985 */ /* 0x0043e8000c10193c */
[----:B---3--:R2:W-:Y:S04]  /*7440*/  @!P0 ST.E desc[UR60][R54.64], R93 ;  /* 0x0000005d36008985 */ /* 0x0085e8000c10193c */
[----:B------:R3:W5:Y:S01]  /*7450*/  LD.E.128 R24, desc[UR60][R12.64] ;  /* 0x0000003c0c187980 */ /* 0x000762000c101d00 */
[----:B-1----:R-:W1:Y:S01]  /*7460*/  LDC.64 R52, c[0x0][0xae0] ;  /* 0x0002b800ff347b82 */ /* 0x002e620000000a00 */
[----:B------:R-:W-:-:S02]  /*7470*/  UIMAD.WIDE.U32 UR6, UR10, UR8, URZ ;  /* 0x000000080a0672a5 */ /* 0x000fc4000f8e003f */
[----:B------:R0:W5:Y:S01]  /*7480*/  LD.E.128 R28, desc[UR60][R4.64] ;  /* 0x0000003c041c7980 */ /* 0x000162000c101d00 */
[----:B---3--:R-:W-:Y:S01]  /*7490*/  IMAD R12, R92, 0x80, R3 ;  /* 0x000000805c0c7824 */ /* 0x008fe200078e0203 */
[----:B------:R-:W-:Y:S02]  /*74a0*/  UIMAD UR5, UR10, UR9, UR5 ;  /* 0x000000090a0572a4 */ /* 0x000fe4000f8e0205 */
[----:B------:R3:W5:Y:S01]  /*74b0*/  LD.E.128 R32, desc[UR60][R6.64] ;  /* 0x0000003c06207980 */ /* 0x000762000c101d00 */
[----:B----4-:R-:W-:Y:S01]  /*74c0*/  @P2 IMAD.HI.U32 R3, R12, R19, RZ ;  /* 0x000000130c032227 */ /* 0x010fe200078e00ff */
[----:B------:R-:W-:Y:S01]  /*74d0*/  ULDC.64 UR8, c[0x0][0xaf0] ;  /* 0x0002bc0000087ab9 */ /* 0x000fe20000000a00 */
[----:B------:R-:W-:Y:S01]  /*74e0*/  UIADD3 UR7, UR7, UR5, URZ ;  /* 0x0000000507077290 */ /* 0x000fe2000fffe03f */
[----:B------:R-:W5:Y:S01]  /*74f0*/  LD.E.128 R88, desc[UR60][R88.64] ;  /* 0x0000003c58587980 */ /* 0x000f62000c101d00 */
[----:B0-----:R-:W-:Y:S01]  /*7500*/  IMAD.MOV.U32 R4, RZ, RZ, R12 ;  /* 0x000000ffff047224 */ /* 0x001fe200078e000c */
[----:B------:R-:W-:Y:S01]  /*7510*/  @P2 SHF.R.U32.HI R4, RZ, R56, R3 ;  /* 0x00000038ff042219 */ /* 0x000fe20000011603 */
[----:B------:R-:W-:Y:S01]  /*7520*/  UIMAD UR5, UR12, UR8, URZ ;  /* 0x000000080c0572a4 */ /* 0x000fe2000f8e023f */
[----:B------:R-:W5:Y:S02]  /*7530*/  LD.E.128 R40, desc[UR60][R20.64] ;  /* 0x0000003c14287980 */ /* 0x000f64000c101d00 */
[--C-:B------:R-:W-:Y:S01]  /*7540*/  SHF.R.S32.HI R3, RZ, 0x1f, R4.reuse ;  /* 0x0000001fff037819 */ /* 0x100fe20000011404 */
[----:B------:R-:W-:Y:S01]  /*7550*/  UIMAD UR5, UR39, UR9, UR5 ;  /* 0x00000009270572a4 */ /* 0x000fe2000f8e0205 */
[----:B---3--:R-:W-:Y:S01]  /*7560*/  IMAD.MOV R7, RZ, RZ, -R4 ;  /* 0x000000ffff077224 */ /* 0x008fe200078e0a04 */
[----:B------:R-:W-:Y:S01]  /*7570*/  UIMAD.WIDE.U32 UR6, UR39, UR8, UR6 ;  /* 0x00000008270672a5 */ /* 0x000fe2000f8e0006 */
[----:B------:R-:W5:Y:S01]  /*7580*/  LD.E.128 R36, desc[UR60][R14.64] ;  /* 0x0000003c0e247980 */ /* 0x000f62000c101d00 */
[----:B-1----:R-:W-:-:S02]  /*7590*/  IMAD R5, R3, R52, RZ ;  /* 0x0000003403057224 */ /* 0x002fc400078e02ff */
[----:B------:R-:W-:Y:S01]  /*75a0*/  UIADD3 UR7, UR7, UR5, URZ ;  /* 0x0000000507077290 */ /* 0x000fe2000fffe03f */
[----:B------:R-:W-:Y:S01]  /*75b0*/  IMAD R3, R0, R7, R12 ;  /* 0x0000000700037224 */ /* 0x000fe200078e020c */
[----:B------:R0:W5:Y:S01]  /*75c0*/  LD.E.128 R44, desc[UR60][R10.64] ;  /* 0x0000003c0a2c7980 */ /* 0x000162000c101d00 */
[----:B------:R-:W-:-:S03]  /*75d0*/  IMAD R7, R4, R53, R5 ;  /* 0x0000003504077224 */ /* 0x000fc600078e0205 */
[----:B------:R1:W5:Y:S01]  /*75e0*/  LD.E.128 R48, desc[UR60][R8.64] ;  /* 0x0000003c08307980 */ /* 0x000362000c101d00 */
[----:B------:R-:W-:Y:S01]  /*75f0*/  SHF.R.S32.HI R0, RZ, 0x1f, R3 ;  /* 0x0000001fff007819 */ /* 0x000fe20000011403 */
[----:B------:R-:W-:Y:S01]  /*7600*/  IMAD.WIDE.U32 R4, R4, R52, UR6 ;  /* 0x0000000604047e25 */ /* 0x000fe2000f8e0034 */
[----:B------:R-:W-:Y:S01]  /*7610*/  ULDC.64 UR6, c[0x0][0xad8] ;  /* 0x0002b60000067ab9 */ /* 0x000fe20000000a00 */
[----:B------:R-:W-:Y:S01]  /*7620*/  @!PT LDS RZ, [RZ] ;  /* 0x00000000fffff984 */ /* 0x000fe20000000800 */
[----:B------:R-:W-:Y:S01]  /*7630*/  @!PT LDS RZ, [RZ] ;  /* 0x00000000fffff984 */ /* 0x000fe20000000800 */
[----:B------:R-:W-:Y:S01]  /*7640*/  @!PT LDS RZ, [RZ] ;  /* 0x00000000fffff984 */ /* 0x000fe20000000800 */
[----:B------:R-:W-:Y:S01]  /*7650*/  @!PT LDS RZ, [RZ] ;  /* 0x00000000fffff984 */ /* 0x000fe20000000800 */
[----:B------:R3:W-:Y:S06]  /*7660*/  MEMBAR.ALL.CTA ;  /* 0x0000000000007992 */ /* 0x0007ec0000008000 */
[----:B---3--:R-:W1:Y:S01]  /*7670*/  FENCE.VIEW.ASYNC.S ;  /* 0x00000000000073c6 */ /* 0x008e620000000000 */
[----:B------:R-:W-:-:S02]  /*7680*/  IMAD.IADD R5, R5, 0x1, R7 ;  /* 0x0000000105057824 */ /* 0x000fc400078e0207 */
[----:B------:R-:W-:Y:S02]  /*7690*/  IMAD R0, R0, UR6, RZ ;  /* 0x0000000600007c24 */ /* 0x000fe4000f8e02ff */
[----:B0-----:R-:W-:Y:S02]  /*76a0*/  IMAD R11, R92, 0x80, R23 ;  /* 0x000000805c0b7824 */ /* 0x001fe400078e0217 */
[C---:B------:R-:W-:Y:S02]  /*76b0*/  IMAD R7, R3.reuse, UR7, R0 ;  /* 0x0000000703077c24 */ /* 0x040fe4000f8e0200 */
[----:B------:R-:W-:Y:S01]  /*76c0*/  IMAD.WIDE.U32 R4, R3, UR6, R4 ;  /* 0x0000000603047c25 */ /* 0x000fe2000f8e0004 */
[----:B------:R-:W-:Y:S01]  /*76d0*/  ISETP.GE.AND P1, PT, R11, R94, PT ;  /* 0x0000005e0b00720c */ /* 0x000fe20003f26270 */
[----:B------:R-:W-:Y:S02]  /*76e0*/  ULDC.64 UR6, c[0x0][0xa80] ;  /* 0x0002a00000067ab9 */ /* 0x000fe40000000a00 */
[----:B------:R-:W-:Y:S01]  /*76f0*/  IMAD.IADD R5, R5, 0x1, R7 ;  /* 0x0000000105057824 */ /* 0x000fe200078e0207 */
[----:B------:R-:W-:Y:S01]  /*7700*/  LEA R0, P2, R4, UR6, 0x1 ;  /* 0x0000000604007c11 */ /* 0x000fe2000f8408ff */
[----:B------:R-:W-:Y:S01]  /*7710*/  VIADD R3, R11, 0x20 ;  /* 0x000000200b037836 */ /* 0x000fe20000000000 */
[----:B------:R-:W-:-:S02]  /*7720*/  ULDC UR5, c[0x0][0xc] ;  /* 0x0000030000057ab9 */ /* 0x000fc40000000800 */
[----:B------:R-:W-:Y:S01]  /*7730*/  UIADD3 UR13, UR5, UR13, URZ ;  /* 0x0000000d050d7290 */ /* 0x000fe2000fffe03f */
[----:B------:R-:W-:Y:S01]  /*7740*/  LEA.HI.X R10, R4, UR7, R5, 0x1, P2 ;  /* 0x00000007040a7c11 */ /* 0x000fe200090f0c05 */
[----:B------:R-:W-:Y:S01]  /*7750*/  USEL UR6, URZ, 0x1, UP0 ;  /* 0x000000013f067887 */ /* 0x000fe20008000000 */
[-C--:B------:R-:W-:Y:S01]  /*7760*/  ISETP.GE.AND P3, PT, R3, R94.reuse, PT ;  /* 0x0000005e0300720c */ /* 0x080fe20003f66270 */
[----:B------:R-:W-:Y:S01]  /*7770*/  VIADD R3, R11, 0x40 ;  /* 0x000000400b037836 */ /* 0x000fe20000000000 */
[----:B------:R-:W-:Y:S01]  /*7780*/  USEL UR36, UR36, URZ, UP0 ;  /* 0x0000003f24247287 */ /* 0x000fe20008000000 */
[----:B-1----:R2:W0:Y:S01]  /*7790*/  SHFL.IDX PT, R8, R0, RZ, 0x181f ;  /* 0x00181fff00087589 */ /* 0x00242200000e0000 */
[----:B------:R-:W-:Y:S01]  /*77a0*/  ULOP3.LUT UR37, UR37, UR6, URZ, 0x3c, !UPT ;  /* 0x0000000625257292 */ /* 0x000fe2000f8e3c3f */
[----:B------:R-:W-:Y:S01]  /*77b0*/  IMAD.U32 R19, RZ, RZ, UR13 ;  /* 0x0000000dff137e24 */ /* 0x000fe2000f8e00ff */
[----:B------:R-:W-:Y:S01]  /*77c0*/  SYNCS.ARRIVE.TRANS64.RED.A1T0 RZ, [UR4], RZ ;  /* 0x000000ffffff79a7 */ /* 0x000fe20008100404 */
[----:B------:R2:W1:Y:S01]  /*77d0*/  SHFL.IDX PT, R9, R10, RZ, 0x181f ;  /* 0x00181fff0a097589 */ /* 0x00046200000e0000 */
[----:B------:R-:W-:Y:S01]  /*77e0*/  BSSY B0, `(.L_x_29) ;  /* 0x000000b000007945 */ /* 0x000fe20003800000 */
[----:B------:R-:W-:-:S03]  /*77f0*/  ISETP.GE.AND P0, PT, R3, R94, PT ;  /* 0x0000005e0300720c */ /* 0x000fc60003f06270 */
[----:B------:R-:W-:Y:S10]  /*7800*/  @P1 BRA `(.L_x_30) ;  /* 0x0000000000201947 */ /* 0x000ff40003800000 */
[----:B------:R-:W-:Y:S02]  /*7810*/  ULDC UR4, c[0x0][0xac8] ;  /* 0x0002b20000047ab9 */ /* 0x000fe40000000800 */
[----:B------:R-:W-:Y:S02]  /*7820*/  ISETP.GE.AND P2, PT, R17, UR4, PT ;  /* 0x0000000411007c0c */ /* 0x000fe4000bf46270 */
[----:B------:R-:W-:-:S11]  /*7830*/  ISETP.GE.AND P1, PT, R16, UR4, PT ;  /* 0x0000000410007c0c */ /* 0x000fd6000bf26270 */
[C---:B0-----:R-:W-:Y:S02]  /*7840*/  @!P2 LEA R6, P4, R17.reuse, R8, 0x1 ;  /* 0x000000081106a211 */ /* 0x041fe400078808ff */
[----:B-1----:R-:W-:Y:S02]  /*7850*/  @!P1 IMAD.WIDE R4, R16, 0x2, R8 ;  /* 0x0000000210049825 */ /* 0x002fe400078e0208 */
[----:B------:R-:W-:-:S03]  /*7860*/  @!P2 LEA.HI.X R7, R17, R9, R192, 0x1, P4 ;  /* 0x000000091107a211 */ /* 0x000fc600020f0cc0 */
[----:B-----5:R3:W-:Y:S04]  /*7870*/  @!P1 ST.E.128 desc[UR60][R4.64], R88 ;  /* 0x0000005804009985 */ /* 0x0207e8000c101d3c */
[----:B------:R3:W-:Y:S02]  /*7880*/  @!P2 ST.E.128 desc[UR60][R6.64], R44 ;  /* 0x0000002c0600a985 */ /* 0x0007e4000c101d3c */
.L_x_30:
[----:B------:R-:W-:Y:S05]  /*7890*/  BSYNC B0 ;  /* 0x0000000000007941 */ /* 0x000fea0003800000 */
.L_x_29:
[----:B-1----:R1:W4:Y:S01]  /*78a0*/  SHFL.IDX PT, R9, R10, 0x1, 0x181f ;  /* 0x00381f000a097f89 */ /* 0x00232200000e0000 */
[----:B------:R-:W-:Y:S03]  /*78b0*/  BSSY B0, `(.L_x_31) ;  /* 0x000000b000007945 */ /* 0x000fe60003800000 */
[----:B0-----:R1:W0:Y:S01]  /*78c0*/  SHFL.IDX PT, R8, R0, 0x1, 0x181f ;  /* 0x00381f0000087f89 */ /* 0x00122200000e0000 */
[----:B------:R-:W-:Y:S05]  /*78d0*/  @P3 BRA `(.L_x_32) ;  /* 0x0000000000203947 */ /* 0x000fea0003800000 */
[----:B------:R-:W-:Y:S02]  /*78e0*/  ULDC UR4, c[0x0][0xac8] ;  /* 0x0002b20000047ab9 */ /* 0x000fe40000000800 */
[----:B------:R-:W-:Y:S02]  /*78f0*/  ISETP.GE.AND P3, PT, R17, UR4, PT ;  /* 0x0000000411007c0c */ /* 0x000fe4000bf66270 */
[----:B------:R-:W-:-:S11]  /*7900*/  ISETP.GE.AND P2, PT, R16, UR4, PT ;  /* 0x0000000410007c0c */ /* 0x000fd6000bf46270 */
[C---:B0--3--:R-:W-:Y:S02]  /*7910*/  @!P3 LEA R6, P1, R17.reuse, R8, 0x1 ;  /* 0x000000081106b211 */ /* 0x049fe400078208ff */
[----:B----4-:R-:W-:Y:S02]  /*7920*/  @!P2 IMAD.WIDE R4, R16, 0x2, R8 ;  /* 0x000000021004a825 */ /* 0x010fe400078e0208 */
[----:B------:R-:W-:-:S03]  /*7930*/  @!P3 LEA.HI.X R7, R17, R9, R192, 0x1, P1 ;  /* 0x000000091107b211 */ /* 0x000fc600008f0cc0 */
[----:B-----5:R0:W-:Y:S04]  /*7940*/  @!P2 ST.E.128 desc[UR60][R4.64], R40 ;  /* 0x000000280400a985 */ /* 0x0201e8000c101d3c */
[----:B------:R0:W-:Y:S02]  /*7950*/  @!P3 ST.E.128 desc[UR60][R6.64], R48 ;  /* 0x000000300600b985 */ /* 0x0001e4000c101d3c */
.L_x_32:
[----:B------:R-:W-:Y:S05]  /*7960*/  BSYNC B0 ;  /* 0x0000000000007941 */ /* 0x000fea0003800000 */
.L_x_31:
[----:B----4-:R4:W1:Y:S01]  /*7970*/  SHFL.IDX PT, R9, R10, 0x2, 0x181f ;  /* 0x00581f000a097f89 */ /* 0x01086200000e0000 */
[----:B------:R-:W-:Y:S03]  /*7980*/  BSSY B0, `(.L_x_33) ;  /* 0x000000b000007945 */ /* 0x000fe60003800000 */
[----:B0-----:R4:W0:Y:S01]  /*7990*/  SHFL.IDX PT, R8, R0, 0x2, 0x181f ;  /* 0x00581f0000087f89 */ /* 0x00182200000e0000 */
[----:B------:R-:W-:Y:S05]  /*79a0*/  @P0 BRA `(.L_x_34) ;  /* 0x0000000000200947 */ /* 0x000fea0003800000 */
[----:B------:R-:W-:Y:S02]  /*79b0*/  ULDC UR4, c[0x0][0xac8] ;  /* 0x0002b20000047ab9 */ /* 0x000fe40000000800 */
[----:B------:R-:W-:Y:S02]  /*79c0*/  ISETP.GE.AND P2, PT, R17, UR4, PT ;  /* 0x0000000411007c0c */ /* 0x000fe4000bf46270 */
[----:B------:R-:W-:-:S11]  /*79d0*/  ISETP.GE.AND P1, PT, R16, UR4, PT ;  /* 0x0000000410007c0c */ /* 0x000fd6000bf26270 */
[C---:B0--3--:R-:W-:Y:S02]  /*79e0*/  @!P2 LEA R6, P0, R17.reuse, R8, 0x1 ;  /* 0x000000081106a211 */ /* 0x049fe400078008ff */
[----:B-1----:R-:W-:Y:S02]  /*79f0*/  @!P1 IMAD.WIDE R4, R16, 0x2, R8 ;  /* 0x0000000210049825 */ /* 0x002fe400078e0208 */
[----:B------:R-:W-:-:S03]  /*7a00*/  @!P2 LEA.HI.X R7, R17, R9, R192, 0x1, P0 ;  /* 0x000000091107a211 */ /* 0x000fc600000f0cc0 */
[----:B-----5:R0:W-:Y:S04]  /*7a10*/  @!P1 ST.E.128 desc[UR60][R4.64], R36 ;  /* 0x0000002404009985 */ /* 0x0201e8000c101d3c */
[----:B------:R0:W-:Y:S02]  /*7a20*/  @!P2 ST.E.128 desc[UR60][R6.64], R32 ;  /* 0x000000200600a985 */ /* 0x0001e4000c101d3c */
.L_x_34:
[----:B------:R-:W-:Y:S05]  /*7a30*/  BSYNC B0 ;  /* 0x0000000000007941 */ /* 0x000fea0003800000 */
.L_x_33:
[----:B------:R-:W-:Y:S01]  /*7a40*/  VIADD R3, R11, 0x60 ;  /* 0x000000600b037836 */ /* 0x000fe20000000000 */
[----:B-1----:R1:W1:Y:S01]  /*7a50*/  SHFL.IDX PT, R9, R10, 0x3, 0x181f ;  /* 0x00781f000a097f89 */ /* 0x00226200000e0000 */
[----:B------:R-:W-:Y:S01]  /*7a60*/  BSSY B0, `(.L_x_35) ;  /* 0x000000d000007945 */ /* 0x000fe20003800000 */
[----:B------:R-:W-:Y:S02]  /*7a70*/  VIADD R22, R22, 0x1 ;  /* 0x0000000116167836 */ /* 0x000fe40000000000 */
[----:B------:R-:W-:Y:S01]  /*7a80*/  ISETP.GE.AND P0, PT, R3, R94, PT ;  /* 0x0000005e0300720c */ /* 0x000fe20003f06270 */
[----:B0-----:R0:W0:-:S12]  /*7a90*/  SHFL.IDX PT, R8, R0, 0x3, 0x181f ;  /* 0x00781f0000087f89 */ /* 0x00101800000e0000 */
        /* <DEDUP_REMOVED lines=9> */
.L_x_36:
[----:B------:R-:W-:Y:S05]  /*7b30*/  BSYNC B0 ;  /* 0x0000000000007941 */ /* 0x000fea0003800000 */
.L_x_35:
[----:B0-2-4-:R-:W0:Y:S01]  /*7b40*/  LDC R0, c[0x0][0xc34] ;  /* 0x00030d00ff007b82 */ /* 0x015e220000000800 */
[----:B------:R-:W-:-:S13]  /*7b50*/  R2UR UR4, R19 ;  /* 0x00000000130472ca */ /* 0x000fda00000e0000 */
[----:B0-----:R-:W-:-:S13]  /*7b60*/  ISETP.LE.AND P0, PT, R0, UR4, PT ;  /* 0x0000000400007c0c */ /* 0x001fda000bf03270 */
[----:B------:R-:W-:Y:S05]  /*7b70*/  @!P0 BRA `(.L_x_37) ;  /* 0xffffff90007c8947 */ /* 0x000fea000383ffff */
[----:B------:R-:W-:Y:S05]  /*7b80*/  EXIT ;  /* 0x000000000000794d */ /* 0x000fea0003800000 */
.L_x_7:
[----:B------:R-:W-:-:S08]  /*7b90*/  NOP ;  /* 0x0000000000007918 */ /* 0x000fd00000000000 */
[----:B0-----:R-:W0:-:S00]  /*7ba0*/  USETMAXREG.DEALLOC.CTAPOOL 0x18 ;  /* 0x00000018000079c8 */ /* 0x001e0000080e0500 */
[----:B------:R-:W1:Y:S01]  /*7bb0*/  S2UR UR5, SR_CTAID.X ;  /* 0x00000000000579c3 */ /* 0x000e620000002500 */
[----:B0-----:R-:W-:Y:S02]  /*7bc0*/  IMAD.MOV.U32 R2, RZ, RZ, 0x1 ;  /* 0x00000001ff027424 */ /* 0x001fe400078e00ff */
[----:B------:R-:W-:-:S05]  /*7bd0*/  IMAD.MOV.U32 R18, RZ, RZ, RZ ;  /* 0x000000ffff127224 */ /* 0x000fca00078e00ff */
[----:B------:R-:W1:Y:S02]  /*7be0*/  LDC R3, c[0x0][0xc34] ;  /* 0x00030d00ff037b82 */ /* 0x000e640000000800 */
[----:B-1----:R-:W-:Y:S01]  /*7bf0*/  ISETP.LE.AND P0, PT, R3, UR5, PT ;  /* 0x0000000503007c0c */ /* 0x002fe2000bf03270 */
[----:B------:R-:W-:-:S05]  /*7c00*/  IMAD.MOV.U32 R3, RZ, RZ, 0x1 ;  /* 0x00000001ff037424 */ /* 0x000fca00078e00ff */
[----:B------:R0:W-:Y:S07]  /*7c10*/  STL [R1+0x4], R3 ;  /* 0x0000040301007387 */ /* 0x0001ee0000100800 */
[----:B------:R-:W-:Y:S05]  /*7c20*/  @P0 BRA `(.L_x_38) ;  /* 0x0000003c00b80947 */ /* 0x000fea0003800000 */
[----:B------:R-:W1:Y:S01]  /*7c30*/  S2UR UR4, SR_CgaCtaId ;  /* 0x00000000000479c3 */ /* 0x000e620000008800 */
[C---:B------:R-:W-:Y:S01]  /*7c40*/  IMAD.SHL.U32 R2, R0.reuse, 0x8, RZ ;  /* 0x0000000800027824 */ /* 0x040fe200078e00ff */
[----:B------:R-:W-:Y:S01]  /*7c50*/  LOP3.LUT R5, R0, 0x7f, RZ, 0xc0, !PT ;  /* 0x0000007f00057812 */ /* 0x000fe200078ec0ff */
[----:B------:R-:W-:Y:S01]  /*7c60*/  UMOV UR36, 0x400 ;  /* 0x0000040000247882 */ /* 0x000fe20000000000 */
[----:B------:R-:W-:Y:S01]  /*7c70*/  IMAD.MOV.U32 R18, RZ, RZ, RZ ;  /* 0x000000ffff127224 */ /* 0x000fe200078e00ff */
[----:B------:R-:W-:Y:S01]  /*7c80*/  ULDC.64 UR38, c[0x0][0x198] ;  /* 0x0000660000267ab9 */ /* 0x000fe20000000a00 */
[C---:B0-----:R-:W-:Y:S01]  /*7c90*/  LOP3.LUT R3, R2.reuse, 0x1f8, RZ, 0xc0, !PT ;  /* 0x000001f802037812 */ /* 0x041fe200078ec0ff */
[----:B------:R-:W-:Y:S01]  /*7ca0*/  ULDC UR37, c[0x0][0xc] ;  /* 0x0000030000257ab9 */ /* 0x000fe20000000800 */
[----:B------:R-:W-:Y:S02]  /*7cb0*/  LOP3.LUT R2, R2, 0x38, RZ, 0xc0, !PT ;  /* 0x0000003802027812 */ /* 0x000fe400078ec0ff */
[----:B------:R-:W-:Y:S01]  /*7cc0*/  LOP3.LUT R4, R3, 0x38, R0, 0x78, !PT ;  /* 0x0000003803047812 */ /* 0x000fe200078e7800 */
[----:B------:R-:W-:Y:S01]  /*7cd0*/  IMAD.SHL.U32 R3, R5, 0x8, RZ ;  /* 0x0000000805037824 */ /* 0x000fe200078e00ff */
[----:B------:R-:W-:-:S04]  /*7ce0*/  SHF.R.U32.HI R5, RZ, 0x3, R5 ;  /* 0x00000003ff057819 */ /* 0x000fc80000011605 */
[----:B------:R-:W-:Y:S01]  /*7cf0*/  LOP3.LUT R4, R4, 0x200, R3, 0xf8, !PT ;  /* 0x0000020004047812 */ /* 0x000fe200078ef803 */
[----:B------:R-:W-:-:S05]  /*7d00*/  IMAD.SHL.U32 R3, R0, 0x10, RZ ;  /* 0x0000001000037824 */ /* 0x000fca00078e00ff */
[----:B------:R-:W-:Y:S01]  /*7d10*/  LOP3.LUT R0, R5, 0x70, R3, 0xf8, !PT ;  /* 0x0000007005007812 */ /* 0x000fe200078ef803 */
[----:B------:R-:W-:Y:S01]  /*7d20*/  IMAD.U32 R3, RZ, RZ, UR5 ;  /* 0x00000005ff037e24 */ /* 0x000fe2000f8e00ff */
[----:B-1----:R-:W-:Y:S01]  /*7d30*/  ULEA UR36, UR4, UR36, 0x18 ;  /* 0x0000002404247291 */ /* 0x002fe2000f8ec03f */
[----:B------:R-:W-:-:S05]  /*7d40*/  IMAD.MOV.U32 R0, RZ, RZ, 0x1 ;  /* 0x00000001ff007424 */ /* 0x000fca00078e00ff */
[----:B------:R-:W-:-:S05]  /*7d50*/  LEA R4, R4, UR36, 0x1 ;  /* 0x0000002404047c11 */ /* 0x000fca000f8e08ff */
[----:B------:R-:W-:Y:S04]  /*7d60*/  STL [R1+0x10], R4 ;  /* 0x0000100401007387 */ /* 0x000fe80000100800 */
[----:B------:R0:W-:Y:S04]  /*7d70*/  STL [R1+0x24], R3 ;  /* 0x0000240301007387 */ /* 0x0001e80000100800 */
[----:B------:R1:W-:Y:S04]  /*7d80*/  STL [R1+0x4], R0 ;  /* 0x0000040001007387 */ /* 0x0003e80000100800 */
[----:B------:R2:W-:Y:S01]  /*7d90*/  STL [R1+0x2c], RZ ;  /* 0x00002cff01007387 */ /* 0x0005e20000100800 */
[----:B0-----:R-:W-:-:S02]  /*7da0*/  LOP3.LUT R3, R2, 0x40, RZ, 0xfc, !PT ;  /* 0x0000004002037812 */ /* 0x001fc400078efcff */
[----:B-1----:R-:W-:-:S07]  /*7db0*/  LOP3.LUT R0, R2, 0x80, RZ, 0xfc, !PT ;  /* 0x0000008002007812 */ /* 0x002fce00078efcff */
.L_x_114:
[----:B------:R-:W3:Y:S01]  /*7dc0*/  LDL R2, [R1+0x24] ;  /* 0x0000240001027983 */ /* 0x000ee20000100800 */
[----:B0-----:R-:W0:Y:S01]  /*7dd0*/  LDC R0, c[0x0][0xc38] ;  /* 0x00030e00ff007b82 */ /* 0x001e220000000800 */
[----:B------:R-:W-:Y:S05]  /*7de0*/  YIELD ;  /* 0x0000000000007946 */ /* 0x000fea0003800000 */
[----:B------:R-:W-:Y:S02]  /*7df0*/  ULDC.64 UR4, c[0x0][0x418] ;  /* 0x0001060000047ab9 */ /* 0x000fe40000000a00 */
[----:B------:R-:W1:Y:S01]  /*7e00*/  LDC R16, c[0x0][0xc44] ;  /* 0x00031100ff107b82 */ /* 0x000e620000000800 */
[----:B------:R-:W-:-:S03]  /*7e10*/  UISETP.NE.U32.AND UP0, UPT, UR4, URZ, UPT ;  /* 0x0000003f0400728c */ /* 0x000fc6000bf05070 */
[----:B------:R-:W-:Y:S01]  /*7e20*/  ULDC UR4, c[0x0][0x424] ;  /* 0x0001090000047ab9 */ /* 0x000fe20000000800 */
[----:B------:R-:W-:Y:S02]  /*7e30*/  UISETP.NE.AND.EX UP0, UPT, UR5, URZ, UPT, UP0 ;  /* 0x0000003f0500728c */ /* 0x000fe4000bf05300 */
[----:B------:R-:W-:Y:S02]  /*7e40*/  UIADD3 UR5, UR36, 0x1c400, URZ ;  /* 0x0001c40024057890 */ /* 0x000fe4000fffe03f */
[----:B------:R-:W-:Y:S02]  /*7e50*/  USEL UR4, UR4, 0x1, UP0 ;  /* 0x0000000104047887 */ /* 0x000fe40008000000 */
[----:B------:R-:W-:Y:S01]  /*7e60*/  ULOP3.LUT UP0, URZ, UR5, 0x3ff, URZ, 0xc0, !UPT ;  /* 0x000003ff053f7892 */ /* 0x000fe2000f80c03f */
[----:B0-----:R-:W-:-:S13]  /*7e70*/  ISETP.NE.AND P0, PT, R0, 0x1, PT ;  /* 0x000000010000780c */ /* 0x001fda0003f05270 */
[----:B------:R-:W3:Y:S08]  /*7e80*/  @P0 LDC R0, c[0x0][0xc3c] ;  /* 0x00030f00ff000b82 */ /* 0x000ef00000000800 */
[----:B------:R-:W0:Y:S01]  /*7e90*/  @P0 LDC R3, c[0x0][0xc40] ;  /* 0x00031000ff030b82 */ /* 0x000e220000000800 */
[----:B---3--:R-:W-:-:S04]  /*7ea0*/  @P0 IMAD.HI.U32 R0, R2, R0, RZ ;  /* 0x0000000002000227 */ /* 0x008fc800078e00ff */
[----:B------:R-:W-:Y:S01]  /*7eb0*/  IMAD.MOV.U32 R4, RZ, RZ, R2 ;  /* 0x000000ffff047224 */ /* 0x000fe200078e0002 */
[----:B0-----:R-:W-:Y:S02]  /*7ec0*/  @P0 SHF.R.U32.HI R4, RZ, R3, R0 ;  /* 0x00000003ff040219 */ /* 0x001fe40000011600 */
[----:B-1----:R-:W-:Y:S01]  /*7ed0*/  ISETP.NE.AND P0, PT, R16, 0x1, PT ;  /* 0x000000011000780c */ /* 0x002fe20003f05270 */
[----:B------:R-:W0:Y:S02]  /*7ee0*/  LDC R0, c[0x0][0x2f0] ;  /* 0x0000bc00ff007b82 */ /* 0x000e240000000800 */
[----:B------:R-:W-:Y:S01]  /*7ef0*/  IMAD.MOV.U32 R5, RZ, RZ, R4 ;  /* 0x000000ffff057224 */ /* 0x000fe200078e0004 */
[----:B------:R-:W-:Y:S09]  /*7f00*/  STL [R1+0x1c], R4 ;  /* 0x00001c0401007387 */ /* 0x000ff20000100800 */
[----:B------:R-:W1:Y:S02]  /*7f10*/  @P0 LDC.64 R2, c[0x0][0xc48] ;  /* 0x00031200ff020b82 */ /* 0x000e640000000a00 */
[----:B-1----:R-:W-:-:S05]  /*7f20*/  @P0 IMAD.HI.U32 R2, R4, R2, RZ ;  /* 0x0000000204020227 */ /* 0x002fca00078e00ff */
[----:B------:R-:W-:Y:S01]  /*7f30*/  @P0 SHF.R.U32.HI R5, RZ, R3, R2 ;  /* 0x00000003ff050219 */ /* 0x000fe20000011602 */
[----:B0-----:R-:W-:Y:S01]  /*7f40*/  IMAD R2, R0, UR4, RZ ;  /* 0x0000000400027c24 */ /* 0x001fe2000f8e02ff */
[----:B------:R-:W-:-:S03]  /*7f50*/  PLOP3.LUT P0, PT, PT, PT, UP0, 0x80, 0x0 ;  /* 0x000000000000781c */ /* 0x000fc60003f0f008 */
[----:B------:R-:W-:Y:S01]  /*7f60*/  VIADD R0, R2, 0x7f ;  /* 0x0000007f02007836 */ /* 0x000fe20000000000 */
[----:B------:R-:W-:Y:S01]  /*7f70*/  STL [R1+0x14], R5 ;  /* 0x0000140501007387 */ /* 0x000fe20000100800 */
[----:B------:R-:W-:-:S03]  /*7f80*/  IMAD.MOV R3, RZ, RZ, -R5 ;  /* 0x000000ffff037224 */ /* 0x000fc600078e0a05 */
[----:B------:R0:W-:Y:S01]  /*7f90*/  STL [R1+0x28], R2 ;  /* 0x0000280201007387 */ /* 0x0001e20000100800 */
[----:B------:R-:W-:Y:S01]  /*7fa0*/  IMAD R16, R16, R3, R4 ;  /* 0x0000000310107224 */ /* 0x000fe200078e0204 */
[----:B0-----:R-:W-:-:S04]  /*7fb0*/  SHF.R.S32.HI R2, RZ, 0x1f, R0 ;  /* 0x0000001fff027819 */ /* 0x001fc80000011400 */
[----:B------:R-:W-:-:S04]  /*7fc0*/  LEA.HI R2, R2, R0, RZ, 0x7 ;  /* 0x0000000002027211 */ /* 0x000fc800078f38ff */
[----:B------:R-:W-:-:S05]  /*7fd0*/  SHF.R.S32.HI R0, RZ, 0x7, R2 ;  /* 0x00000007ff007819 */ /* 0x000fca0000011402 */
[----:B------:R0:W-:Y:S01]  /*7fe0*/  STL [R1+0x20], R0 ;  /* 0x0000200001007387 */ /* 0x0001e20000100800 */
[----:B--2---:R-:W-:Y:S05]  /*7ff0*/  @!P0 BRA `(.L_x_39) ;  /* 0x0000000000408947 */ /* 0x004fea0003800000 */
[----:B------:R-:W-:Y:S01]  /*8000*/  MOV R2, 0x0 ;  /* 0x0000000000027802 */ /* 0x000fe20000000f00 */
[----:B------:R-:W-:Y:S01]  /*8010*/  ULDC.64 UR6, c[0x4][0x118] ;  /* 0x0100460000067ab9 */ /* 0x000fe20000000a00 */
[----:B------:R-:W-:Y:S01]  /*8020*/  ULDC.64 UR8, c[0x4][0x120] ;  /* 0x0100480000087ab9 */ /* 0x000fe20000000a00 */
[----:B------:R-:W-:Y:S01]  /*8030*/  ULDC.64 UR4, c[0x4][0x70] ;  /* 0x01001c0000047ab9 */ /* 0x000fe20000000a00 */
[----:B------:R-:W-:Y:S02]  /*8040*/  IMAD.U32 R4, RZ, RZ, UR6 ;  /* 0x00000006ff047e24 */ /* 0x000fe4000f8e00ff */
[----:B------:R-:W1:Y:S01]  /*8050*/  LDC.64 R2, c[0x4][R2] ;  /* 0x0100000002027b82 */ /* 0x000e620000000a00 */
[----:B------:R-:W-:Y:S02]  /*8060*/  IMAD.U32 R5, RZ, RZ, UR7 ;  /* 0x00000007ff057e24 */ /* 0x000fe4000f8e00ff */
[----:B------:R-:W-:Y:S02]  /*8070*/  IMAD.U32 R6, RZ, RZ, UR8 ;  /* 0x00000008ff067e24 */ /* 0x000fe4000f8e00ff */
[----:B------:R-:W-:-:S02]  /*8080*/  IMAD.U32 R7, RZ, RZ, UR9 ;  /* 0x00000009ff077e24 */ /* 0x000fc4000f8e00ff */
[----:B------:R-:W-:Y:S02]  /*8090*/  IMAD.U32 R10, RZ, RZ, UR4 ;  /* 0x00000004ff0a7e24 */ /* 0x000fe4000f8e00ff */
[----:B------:R-:W-:Y:S02]  /*80a0*/  IMAD.U32 R11, RZ, RZ, UR5 ;  /* 0x00000005ff0b7e24 */ /* 0x000fe4000f8e00ff */
[----:B------:R-:W-:Y:S02]  /*80b0*/  IMAD.MOV.U32 R8, RZ, RZ, 0x70 ;  /* 0x00000070ff087424 */ /* 0x000fe400078e00ff */
[----:B------:R-:W-:Y:S02]  /*80c0*/  IMAD.MOV.U32 R12, RZ, RZ, 0x1 ;  /* 0x00000001ff0c7424 */ /* 0x000fe400078e00ff */
[----:B------:R-:W-:-:S07]  /*80d0*/  IMAD.MOV.U32 R13, RZ, RZ, RZ ;  /* 0x000000ffff0d7224 */ /* 0x000fce00078e00ff */
[----:B------:R-:W-:-:S07]  /*80e0*/  LEPC R20, `(.L_x_39) ;  /* 0x000000001014794e */ /* 0x000fce0000000000 */
[----:B012---:R-:W-:Y:S05]  /*80f0*/  CALL.ABS.NOINC R2 ;  /* 0x0000000002007343 */ /* 0x007fea0003c00000 */
.L_x_39:
[----:B------:R-:W-:-:S04]  /*8100*/  UIADD3 UR4, UR36, 0x400, URZ ;  /* 0x0000040024047890 */ /* 0x000fc8000fffe03f */
[----:B------:R-:W-:-:S06]  /*8110*/  ULOP3.LUT UP0, URZ, UR4, 0x3ff, URZ, 0xc0, !UPT ;  /* 0x000003ff043f7892 */ /* 0x000fcc000f80c03f */
[----:B------:R-:W-:-:S13]  /*8120*/  PLOP3.LUT P0, PT, PT, PT, UP0, 0x80, 0x0 ;  /* 0x000000000000781c */ /* 0x000fda0003f0f008 */
[----:B------:R-:W-:Y:S05]  /*8130*/  @!P0 BRA `(.L_x_40) ;  /* 0x00000000007c8947 */ /* 0x000fea0003800000 */
[----:B------:R-:W-:Y:S01]  /*8140*/  MOV R17, 0x0 ;  /* 0x0000000000117802 */ /* 0x000fe20000000f00 */
[----:B------:R-:W-:Y:S01]  /*8150*/  ULDC.64 UR6, c[0x4][0x118] ;  /* 0x0100460000067ab9 */ /* 0x000fe20000000a00 */
[----:B------:R-:W-:Y:S01]  /*8160*/  ULDC.64 UR8, c[0x4][0x120] ;  /* 0x0100480000087ab9 */ /* 0x000fe20000000a00 */
[----:B------:R-:W-:Y:S01]  /*8170*/  ULDC.64 UR4, c[0x4][0x78] ;  /* 0x01001e0000047ab9 */ /* 0x000fe20000000a00 */
[----:B------:R1:W3:Y:S01]  /*8180*/  LDC.64 R2, c[0x4][R17] ;  /* 0x0100000011027b82 */ /* 0x0002e20000000a00 */
[----:B------:R-:W-:Y:S02]  /*8190*/  IMAD.U32 R4, RZ, RZ, UR6 ;  /* 0x00000006ff047e24 */ /* 0x000fe4000f8e00ff */
[----:B------:R-:W-:Y:S02]  /*81a0*/  IMAD.U32 R5, RZ, RZ, UR7 ;  /* 0x00000007ff057e24 */ /* 0x000fe4000f8e00ff */
[----:B------:R-:W-:Y:S02]  /*81b0*/  IMAD.U32 R6, RZ, RZ, UR8 ;  /* 0x00000008ff067e24 */ /* 0x000fe4000f8e00ff */
[----:B------:R-:W-:-:S02]  /*81c0*/  IMAD.U32 R7, RZ, RZ, UR9 ;  /* 0x00000009ff077e24 */ /* 0x000fc4000f8e00ff */
[----:B------:R-:W-:Y:S02]  /*81d0*/  IMAD.U32 R10, RZ, RZ, UR4 ;  /* 0x00000004ff0a7e24 */ /* 0x000fe4000f8e00ff */
[----:B------:R-:W-:Y:S02]  /*81e0*/  IMAD.U32 R11, RZ, RZ, UR5 ;  /* 0x00000005ff0b7e24 */ /* 0x000fe4000f8e00ff */
[----:B------:R-:W-:Y:S02]  /*81f0*/  IMAD.MOV.U32 R8, RZ, RZ, 0x70 ;  /* 0x00000070ff087424 */ /* 0x000fe400078e00ff */
[----:B------:R-:W-:Y:S02]  /*8200*/  IMAD.MOV.U32 R12, RZ, RZ, 0x1 ;  /* 0x00000001ff0c7424 */ /* 0x000fe400078e00ff */
[----:B-1----:R-:W-:-:S07]  /*8210*/  IMAD.MOV.U32 R13, RZ, RZ, RZ ;  /* 0x000000ffff0d7224 */ /* 0x002fce00078e00ff */
[----:B------:R-:W-:-:S07]  /*8220*/  LEPC R20, `(.L_x_41) ;  /* 0x000000001014794e */ /* 0x000fce0000000000 */
[----:B0-23--:R-:W-:Y:S05]  /*8230*/  CALL.ABS.NOINC R2 ;  /* 0x0000000002007343 */ /* 0x00dfea0003c00000 */
.L_x_41:
[----:B------:R0:W1:Y:S01]  /*8240*/  LDC.64 R2, c[0x4][R17] ;  /* 0x0100000011027b82 */ /* 0x0000620000000a00 */
[----:B------:R-:W-:Y:S01]  /*8250*/  ULDC.64 UR6, c[0x4][0x118] ;  /* 0x0100460000067ab9 */ /* 0x000fe20000000a00 */
[----:B------:R-:W-:Y:S01]  /*8260*/  ULDC.64 UR8, c[0x4][0x120] ;  /* 0x0100480000087ab9 */ /* 0x000fe20000000a00 */
[----:B------:R-:W-:Y:S01]  /*8270*/  ULDC.64 UR4, c[0x4][0x80] ;  /* 0x0100200000047ab9 */ /* 0x000fe20000000a00 */
        /* <DEDUP_REMOVED lines=8> */
[----:B0-----:R-:W-:-:S07]  /*8300*/  IMAD.MOV.U32 R13, RZ, RZ, RZ ;  /* 0x000000ffff0d7224 */ /* 0x001fce00078e00ff */
[----:B------:R-:W-:-:S07]  /*8310*/  LEPC R20, `(.L_x_40) ;  /* 0x000000001014794e */ /* 0x000fce0000000000 */
[----:B-1----:R-:W-:Y:S05]  /*8320*/  CALL.ABS.NOINC R2 ;  /* 0x0000000002007343 */ /* 0x002fea0003c00000 */
.L_x_40:
[----:B------:R-:W3:Y:S01]  /*8330*/  LDL R2, [R1+0x20] ;  /* 0x0000200001027983 */ /* 0x000ee20000100800 */
[----:B------:R-:W-:-:S03]  /*8340*/  ULDC.64 UR4, c[0x0][0x9f8] ;  /* 0x00027e0000047ab9 */ /* 0x000fc60000000a00 */
[----:B0-----:R-:W4:Y:S01]  /*8350*/  LDL R0, [R1+0x14] ;  /* 0x0000140001007983 */ /* 0x001f220000100800 */
[----:B------:R-:W-:-:S04]  /*8360*/  ISETP.NE.U32.AND P0, PT, RZ, UR4, PT ;  /* 0x00000004ff007c0c */ /* 0x000fc8000bf05070 */
[----:B------:R-:W-:Y:S01]  /*8370*/  ISETP.NE.AND.EX P0, PT, RZ, UR5, PT, P0 ;  /* 0x00000005ff007c0c */ /* 0x000fe2000bf05300 */
[----:B---3--:R-:W-:-:S12]  /*8380*/  IMAD.MOV.U32 R17, RZ, RZ, R2 ;  /* 0x000000ffff117224 */ /* 0x008fd800078e0002 */
[----:B------:R-:W0:Y:S01]  /*8390*/  @P0 LDC.64 R2, c[0x0][0x9f8] ;  /* 0x00027e00ff020b82 */ /* 0x000e220000000a00 */
[----:B----4-:R-:W-:Y:S02]  /*83a0*/  IMAD.MOV.U32 R7, RZ, RZ, R0 ;  /* 0x000000ffff077224 */ /* 0x010fe400078e0000 */
[----:B0-----:R-:W-:-:S05]  /*83b0*/  @P0 IMAD.WIDE R2, R0, 0x4, R2 ;  /* 0x0000000400020825 */ /* 0x001fca00078e0202 */
[----:B------:R0:W3:Y:S01]  /*83c0*/  @P0 LDG.E R7, desc[UR60][R2.64] ;  /* 0x0000003c02070981 */ /* 0x0000e2000c1e1900 */
[----:B------:R-:W-:Y:S01]  /*83d0*/  VIADD R9, R17, 0xffffffff ;  /* 0xffffffff11097836 */ /* 0x000fe20000000000 */
[----:B------:R-:W-:Y:S01]  /*83e0*/  UMOV UR4, 0xffffffff ;  /* 0xffffffff00047882 */ /* 0x000fe20000000000 */
[----:B------:R-:W-:Y:S01]  /*83f0*/  LOP3.LUT R19, R19, 0xfffffffe, RZ, 0xc0, !PT ;  /* 0xfffffffe13137812 */ /* 0x000fe200078ec0ff */
[----:B0-----:R-:W0:Y:S02]  /*8400*/  LDC.64 R2, c[0x0][0x418] ;  /* 0x00010600ff027b82 */ /* 0x001e240000000a00 */
[----:B0-----:R-:W-:-:S04]  /*8410*/  ISETP.NE.U32.AND P0, PT, R2, RZ, PT ;  /* 0x000000ff0200720c */ /* 0x001fc80003f05070 */
[----:B------:R-:W-:-:S13]  /*8420*/  ISETP.NE.AND.EX P1, PT, R3, RZ, PT, P0 ;  /* 0x000000ff0300720c */ /* 0x000fda0003f25300 */
[----:B------:R-:W-:Y:S02]  /*8430*/  @P1 LOP3.LUT R19, R19, 0x1, RZ, 0xfc, !PT ;  /* 0x0000000113131812 */ /* 0x000fe400078efcff */
[----:B---3--:R-:W-:Y:S01]  /*8440*/  SHF.R.S32.HI R8, RZ, 0x1f, R7 ;  /* 0x0000001fff087819 */ /* 0x008fe20000011407 */
[----:B------:R0:W-:Y:S01]  /*8450*/  STL [R1], R7 ;  /* 0x0000000701007387 */ /* 0x0001e20000100800 */
[----:B------:R-:W-:-:S03]  /*8460*/  SEL R17, R7, RZ, !P1 ;  /* 0x000000ff07117207 */ /* 0x000fc60004800000 */
[----:B------:R0:W-:Y:S04]  /*8470*/  STL [R1+0x18], R9 ;  /* 0x0000180901007387 */ /* 0x0001e80000100800 */
[----:B------:R0:W-:Y:S01]  /*8480*/  STL [R1+0xc], R8 ;  /* 0x00000c0801007387 */ /* 0x0001e20000100800 */
[----:B------:R-:W-:Y:S05]  /*8490*/  BRA.DIV UR4, `(.L_x_42) ;  /* 0x0000003a04e87947 */ /* 0x000fea000b800000 */
[----:B------:R-:W1:Y:S02]  /*84a0*/  S2R R0, SR_TID.X ;  /* 0x0000000000007919 */ /* 0x000e640000002100 */
[----:B-1----:R-:W-:-:S04]  /*84b0*/  SHF.R.U32.HI R0, RZ, 0x5, R0 ;  /* 0x00000005ff007819 */ /* 0x002fc80000011600 */
[----:B------:R-:W-:-:S05]  /*84c0*/  LOP3.LUT R0, R0, 0x3, RZ, 0xc0, !PT ;  /* 0x0000000300007812 */ /* 0x000fca00078ec0ff */
[----:B------:R1:W3:Y:S02]  /*84d0*/  SHFL.IDX PT, R14, R0, RZ, 0x1f ;  /* 0x00001fff000e7589 */ /* 0x0002e400000e0000 */
.L_x_130:
[----:B---3--:R-:W-:Y:S02]  /*84e0*/  ISETP.NE.AND P0, PT, R14, RZ, PT ;  /* 0x000000ff0e00720c */ /* 0x008fe40003f05270 */
[----:B------:R-:W-:Y:S02]  /*84f0*/  PLOP3.LUT P2, PT, PT, PT, PT, 0x8, 0x0 ;  /* 0x000000000000781c */ /* 0x000fe40003f4e170 */
[----:B------:R-:W-:-:S11]  /*8500*/  LOP3.LUT R19, R19, 0xfffffffd, RZ, 0xc0, !PT ;  /* 0xfffffffd13137812 */ /* 0x000fd600078ec0ff */
[----:B------:R-:W-:Y:S01]  /*8510*/  @P2 LOP3.LUT R19, R19, 0x2, RZ, 0xfc, !PT ;  /* 0x0000000213132812 */ /* 0x000fe200078efcff */
[----:B------:R-:W-:Y:S06]  /*8520*/  @P0 BRA `(.L_x_43) ;  /* 0x0000000400240947 */ /* 0x000fec0003800000 */
[----:B------:R-:W-:-:S03]  /*8530*/  UMOV UR4, 0xffffffff ;  /* 0xffffffff00047882 */ /* 0x000fc60000000000 */
[----:B------:R-:W-:Y:S05]  /*8540*/  BRA.DIV UR4, `(.L_x_44) ;  /* 0x0000003a04f07947 */ /* 0x000fea000b800000 */
[----:B------:R-:W-:-:S13]  /*8550*/  ELECT P6, URZ, PT ;  /* 0x00000000003f782f */ /* 0x000fda00038c0000 */
.L_x_133:
[----:B------:R-:W-:Y:S05]  /*8560*/  @!P6 BRA `(.L_x_43) ;  /* 0x000000040014e947 */ /* 0x000fea0003800000 */
[----:B------:R3:W-:Y:S01]  /*8570*/  STL [R1+0x8], R9 ;  /* 0x0000080901007387 */ /* 0x0007e20000100800 */
[----:B------:R-:W-:Y:S01]  /*8580*/  IMAD.MOV.U32 R17, RZ, RZ, R7 ;  /* 0x000000ffff117224 */ /* 0x000fe200078e0007 */
[----:B------:R-:W-:Y:S06]  /*8590*/  @!P1 BRA `(.L_x_45) ;  /* 0x00000000004c9947 */ /* 0x000fec0003800000 */
[----:B------:R-:W4:Y:S01]  /*85a0*/  LDC R6, c[0x0][0x43c] ;  /* 0x00010f00ff067b82 */ /* 0x000f220000000800 */
[----:B-1----:R-:W-:Y:S01]  /*85b0*/  IMAD.MOV.U32 R0, RZ, RZ, R9 ;  /* 0x000000ffff007224 */ /* 0x002fe200078e0009 */
[----:B------:R-:W-:Y:S01]  /*85c0*/  ULDC.64 UR4, c[0x0][0x428] ;  /* 0x00010a0000047ab9 */ /* 0x000fe20000000a00 */
[----:B----4-:R-:W-:-:S13]  /*85d0*/  ISETP.NE.AND P0, PT, R6, 0x1, PT ;  /* 0x000000010600780c */ /* 0x010fda0003f05270 */
[----:B------:R-:W1:Y:S02]  /*85e0*/  @P0 LDC.64 R4, c[0x0][0x440] ;  /* 0x00011000ff040b82 */ /* 0x000e640000000a00 */
[----:B-1----:R-:W-:-:S05]  /*85f0*/  @P0 IMAD.HI.U32 R4, R9, R4, RZ ;  /* 0x0000000409040227 */ /* 0x002fca00078e00ff */
[----:B------:R-:W-:-:S04]  /*8600*/  @P0 SHF.R.U32.HI R0, RZ, R5, R4 ;  /* 0x00000005ff000219 */ /* 0x000fc80000011604 */
[--C-:B------:R-:W-:Y:S01]  /*8610*/  SHF.R.S32.HI R5, RZ, 0x1f, R0.reuse ;  /* 0x0000001fff057819 */ /* 0x100fe20000011400 */
[----:B------:R-:W-:-:S04]  /*8620*/  IMAD.MOV R4, RZ, RZ, -R0 ;  /* 0x000000ffff047224 */ /* 0x000fc800078e0a00 */
[----:B------:R-:W-:Y:S02]  /*8630*/  IMAD R6, R6, R4, R9 ;  /* 0x0000000406067224 */ /* 0x000fe400078e0209 */
[----:B------:R-:W-:-:S03]  /*8640*/  IMAD.MOV.U32 R4, RZ, RZ, R0 ;  /* 0x000000ffff047224 */ /* 0x000fc600078e0000 */
[----:B------:R1:W-:Y:S01]  /*8650*/  STL [R1+0x8], R6 ;  /* 0x0000080601007387 */ /* 0x0003e20000100800 */
[----:B------:R-:W-:-:S03]  /*8660*/  IMAD.WIDE.U32 R4, R7, UR4, R4 ;  /* 0x0000000407047c25 */ /* 0x000fc6000f8e0004 */
[----:B------:R-:W-:Y:S01]  /*8670*/  LEA R2, P0, R4, R2, 0x2 ;  /* 0x0000000204027211 */ /* 0x000fe200078010ff */
[----:B-1----:R-:W-:-:S04]  /*8680*/  IMAD R6, R8, UR4, RZ ;  /* 0x0000000408067c24 */ /* 0x002fc8000f8e02ff */
[----:B------:R-:W-:-:S04]  /*8690*/  IMAD R0, R7, UR5, R6 ;  /* 0x0000000507007c24 */ /* 0x000fc8000f8e0206 */
[----:B------:R-:W-:-:S05]  /*86a0*/  IMAD.IADD R0, R5, 0x1, R0 ;  /* 0x0000000105007824 */ /* 0x000fca00078e0200 */
[----:B------:R-:W-:-:S05]  /*86b0*/  LEA.HI.X R3, R4, R3, R0, 0x2, P0 ;  /* 0x0000000304037211 */ /* 0x000fca00000f1400 */
[----:B------:R4:W5:Y:S02]  /*86c0*/  LDG.E R17, desc[UR60][R2.64] ;  /* 0x0000003c02117981 */ /* 0x000964000c1e1900 */
.L_x_45:
[----:B----4-:R-:W4:Y:S01]  /*86d0*/  LDL R2, [R1+0x4] ;  /* 0x0000040001027983 */ /* 0x010f220000100800 */
[----:B-1----:R-:W-:Y:S02]  /*86e0*/  LEA R0, R18, UR36, 0x3 ;  /* 0x0000002412007c11 */ /* 0x002fe4000f8e18ff */
[----:B----4-:R-:W-:-:S04]  /*86f0*/  SHF.L.U32 R2, R2, 0x1f, RZ ;  /* 0x0000001f02027819 */ /* 0x010fc800000006ff */
[----:B------:R-:W1:Y:S02]  /*8700*/  SYNCS.PHASECHK.TRANS64.TRYWAIT P0, [R0+URZ+0x34840], R2 ;  /* 0x03484002000075a7 */ /* 0x000e64000800017f */
[----:B-1----:R-:W-:Y:S05]  /*8710*/  @!P0 BRA `(.L_x_46) ;  /* 0x00000038009c8947 */ /* 0x002fea0003800000 */
.L_x_134:
[----:B------:R-:W4:Y:S02]  /*8720*/  S2R R3, SR_TID.X ;  /* 0x0000000000037919 */ /* 0x000f240000002100 */
[----:B----4-:R-:W-:-:S04]  /*8730*/  LOP3.LUT R3, R3, 0x7f, RZ, 0xc0, !PT ;  /* 0x0000007f03037812 */ /* 0x010fc800078ec0ff */
[----:B------:R-:W-:-:S13]  /*8740*/  ISETP.NE.AND P0, PT, R3, RZ, PT ;  /* 0x000000ff0300720c */ /* 0x000fda0003f05270 */
[----:B------:R-:W-:Y:S05]  /*8750*/  @P0 BRA `(.L_x_47) ;  /* 0x00000000001c0947 */ /* 0x000fea0003800000 */
[----:B------:R-:W4:Y:S01]  /*8760*/  S2R R3, SR_TID.X ;  /* 0x0000000000037919 */ /* 0x000f220000002100 */
[----:B-1----:R-:W-:-:S04]  /*8770*/  IMAD.MOV.U32 R2, RZ, RZ, 0xc000 ;  /* 0x0000c000ff027424 */ /* 0x002fc800078e00ff */
[----:B------:R1:W-:Y:S01]  /*8780*/  SYNCS.ARRIVE.TRANS64 RZ, [R0+URZ+0x34830], R2 ;  /* 0x0348300200ff79a7 */ /* 0x0003e2000800003f */
[----:B----4-:R-:W-:-:S04]  /*8790*/  LOP3.LUT R3, R3, 0x1f, RZ, 0xc0, !PT ;  /* 0x0000001f03037812 */ /* 0x010fc800078ec0ff */
[----:B------:R-:W-:-:S13]  /*87a0*/  ISETP.NE.AND P0, PT, R3, RZ, PT ;  /* 0x000000ff0300720c */ /* 0x000fda0003f05270 */
[----:B-1----:R-:W-:Y:S05]  /*87b0*/  @!P0 BRA `(.L_x_47) ;  /* 0x0000000000048947 */ /* 0x002fea0003800000 */
[----:B------:R-:W-:Y:S01]  /*87c0*/  BPT.TRAP 0x1 ;  /* 0x000000040000795c */ /* 0x000fe20000300000 */
.L_x_47:
[----:B-1----:R-:W4:Y:S01]  /*87d0*/  LDL R2, [R1+0x8] ;  /* 0x0000080001027983 */ /* 0x002f220000100800 */
[----:B------:R-:W-:Y:S01]  /*87e0*/  R2UR UR8, R18 ;  /* 0x00000000120872ca */ /* 0x000fe200000e0000 */
[----:B------:R-:W-:Y:S01]  /*87f0*/  UIADD3 UR4, UP0, UR38, 0x370, URZ ;  /* 0x0000037026047890 */ /* 0x000fe2000ff1e03f */
[----:B------:R-:W-:Y:S01]  /*8800*/  R2UR UR9, R0 ;  /* 0x00000000000972ca */ /* 0x000fe200000e0000 */
[----:B------:R-:W-:Y:S01]  /*8810*/  UMOV UR10, URZ ;  /* 0x0000003f000a7c82 */ /* 0x000fe20008000000 */
[----:B------:R-:W-:Y:S01]  /*8820*/  R2UR UR12, R16 ;  /* 0x00000000100c72ca */ /* 0x000fe200000e0000 */
[----:B------:R-:W-:Y:S01]  /*8830*/  UIADD3.X UR5, URZ, UR39, URZ, UP0, !UPT ;  /* 0x000000273f057290 */ /* 0x000fe200087fe43f */
[----:B-----5:R-:W-:Y:S01]  /*8840*/  R2UR UR13, R17 ;  /* 0x00000000110d72ca */ /* 0x020fe200000e0000 */
[----:B------:R-:W-:Y:S01]  /*8850*/  UMOV UR6, 0x0 ;  /* 0x0000000000067882 */ /* 0x000fe20000000000 */
[----:B------:R-:W-:Y:S01]  /*8860*/  UMOV UR7, 0x14f00000 ;  /* 0x14f0000000077882 */ /* 0x000fe20000000000 */
[----:B------:R-:W-:Y:S01]  /*8870*/  UMOV UR16, 0x40 ;  /* 0x0000004000107882 */ /* 0x000fe20000000000 */
[----:B------:R-:W-:-:S02]  /*8880*/  PLOP3.LUT P0, PT, PT, PT, PT, 0x80, 0x0 ;  /* 0x000000000000781c */ /* 0x000fc40003f0f070 */
[----:B------:R-:W-:Y:S01]  /*8890*/  LOP3.LUT R19, R19, 0xfffffffd, RZ, 0xc0, !PT ;  /* 0xfffffffd13137812 */ /* 0x000fe200078ec0ff */
[----:B------:R-:W-:Y:S02]  /*88a0*/  UIMAD UR8, UR8, 0xc000, UR36 ;  /* 0x0000c000080878a4 */ /* 0x000fe4000f8e0224 */
[----:B------:R-:W-:Y:S02]  /*88b0*/  UIADD3 UR9, UR9, 0x34830, URZ ;  /* 0x0003483009097890 */ /* 0x000fe4000fffe03f */
[----:B------:R-:W-:Y:S02]  /*88c0*/  UIADD3 UR14, UR8, 0x1c400, URZ ;  /* 0x0001c400080e7890 */ /* 0x000fe4000fffe03f */
[----:B------:R-:W-:Y:S02]  /*88d0*/  UIADD3 UR15, UR8, 0x20400, URZ ;  /* 0x00020400080f7890 */ /* 0x000fe4000fffe03f */
[----:B------:R-:W-:Y:S02]  /*88e0*/  UIADD3 UR17, UR8, 0x24400, URZ ;  /* 0x0002440008117890 */ /* 0x000fe4000fffe03f */
[----:B------:R-:W-:Y:S01]  /*88f0*/  @P0 LOP3.LUT R19, R19, 0x2, RZ, 0xfc, !PT ;  /* 0x0000000213130812 */ /* 0x000fe200078efcff */
[----:B------:R-:W-:Y:S01]  /*8900*/  UMOV UR8, UR14 ;  /* 0x0000000e00087c82 */ /* 0x000fe20008000000 */
[----:B------:R-:W-:Y:S01]  /*8910*/  UMOV UR14, 0x80 ;  /* 0x00000080000e7882 */ /* 0x000fe20000000000 */
[----:B----4-:R-:W-:-:S13]  /*8920*/  R2UR UR11, R2 ;  /* 0x00000000020b72ca */ /* 0x010fda00000e0000 */
[----:B------:R-:W-:-:S09]  /*8930*/  USHF.L.U32 UR11, UR11, 0x7, URZ ;  /* 0x000000070b0b7899 */ /* 0x000fd2000800063f */
[----:B------:R1:W-:Y:S02]  /*8940*/  UTMALDG.4D [UR8], [UR4], desc[UR6] ;  /* 0x00000608040075b4 */ /* 0x0003e40008019000 */
[----:B-1----:R-:W-:Y:S01]  /*8950*/  UMOV UR8, UR15 ;  /* 0x0000000f00087c82 */ /* 0x002fe20008000000 */
[----:B------:R-:W-:Y:S02]  /*8960*/  UMOV UR10, UR16 ;  /* 0x00000010000a7c82 */ /* 0x000fe40008000000 */
[----:B------:R1:W-:Y:S02]  /*8970*/  UTMALDG.4D [UR8], [UR4], desc[UR6] ;  /* 0x00000608040075b4 */ /* 0x0003e40008019000 */
[----:B-1----:R-:W-:Y:S01]  /*8980*/  UMOV UR8, UR17 ;  /* 0x0000001100087c82 */ /* 0x002fe20008000000 */
[----:B------:R-:W-:Y:S02]  /*8990*/  UMOV UR10, UR14 ;  /* 0x0000000e000a7c82 */ /* 0x000fe40008000000 */
[----:B------:R4:W-:Y:S02]  /*89a0*/  UTMALDG.4D [UR8], [UR4], desc[UR6] ;  /* 0x00000608040075b4 */ /* 0x0009e40008019000 */
[----:B----4-:R-:W-:Y:S01]  /*89b0*/  NOP ;  /* 0x0000000000007918 */ /* 0x010fe20000000000 */
.L_x_43:
[----:B------:R-:W-:Y:S05]  /*89c0*/  WARPSYNC.ALL ;  /* 0x0000000000007948 */ /* 0x000fea0003800000 */
[----:B------:R-:W-:Y:S01]  /*89d0*/  UIADD3 UR4, UR36, 0x10400, URZ ;  /* 0x0001040024047890 */ /* 0x000fe2000fffe03f */
[----:B------:R-:W-:Y:S03]  /*89e0*/  BAR.SYNC.DEFER_BLOCKING 0x8, 0x180 ;  /* 0x0206000000007b1d */ /* 0x000fe60000010000 */
[----:B------:R-:W-:-:S06]  /*89f0*/  ULOP3.LUT UP0, URZ, UR4, 0x3ff, URZ, 0xc0, !UPT ;  /* 0x000003ff043f7892 */ /* 0x000fcc000f80c03f */
[----:B------:R-:W-:-:S13]  /*8a00*/  PLOP3.LUT P0, PT, PT, PT, UP0, 0x80, 0x0 ;  /* 0x000000000000781c */ /* 0x000fda0003f0f008 */
[----:B------:R-:W-:Y:S05]  /*8a10*/  @!P0 BRA `(.L_x_48) ;  /* 0x0000000000408947 */ /* 0x000fea0003800000 */
[----:B------:R-:W-:Y:S01]  /*8a20*/  MOV R2, 0x0 ;  /* 0x0000000000027802 */ /* 0x000fe20000000f00 */
[----:B------:R-:W-:Y:S01]  /*8a30*/  ULDC.64 UR6, c[0x4][0x118] ;  /* 0x0100460000067ab9 */ /* 0x000fe20000000a00 */
[----:B------:R-:W-:Y:S01]  /*8a40*/  ULDC.64 UR8, c[0x4][0x120] ;  /* 0x0100480000087ab9 */ /* 0x000fe20000000a00 */
[----:B------:R-:W-:Y:S01]  /*8a50*/  ULDC.64 UR4, c[0x4][0x88] ;  /* 0x0100220000047ab9 */ /* 0x000fe20000000a00 */
[----:B------:R-:W-:Y:S02]  /*8a60*/  IMAD.U32 R4, RZ, RZ, UR6 ;  /* 0x00000006ff047e24 */ /* 0x000fe4000f8e00ff */
[----:B------:R-:W4:Y:S01]  /*8a70*/  LDC.64 R2, c[0x4][R2] ;  /* 0x0100000002027b82 */ /* 0x000f220000000a00 */
[----:B------:R-:W-:Y:S02]  /*8a80*/  IMAD.U32 R5, RZ, RZ, UR7 ;  /* 0x00000007ff057e24 */ /* 0x000fe4000f8e00ff */
[----:B------:R-:W-:Y:S02]  /*8a90*/  IMAD.U32 R6, RZ, RZ, UR8 ;  /* 0x00000008ff067e24 */ /* 0x000fe4000f8e00ff */
[----:B0-----:R-:W-:-:S02]  /*8aa0*/  IMAD.U32 R7, RZ, RZ, UR9 ;  /* 0x00000009ff077e24 */ /* 0x001fc4000f8e00ff */
[----:B------:R-:W-:Y:S02]  /*8ab0*/  IMAD.U32 R10, RZ, RZ, UR4 ;  /* 0x00000004ff0a7e24 */ /* 0x000fe4000f8e00ff */
[----:B------:R-:W-:Y:S02]  /*8ac0*/  IMAD.U32 R11, RZ, RZ, UR5 ;  /* 0x00000005ff0b7e24 */ /* 0x000fe4000f8e00ff */
[----:B------:R-:W-:Y:S02]  /*8ad0*/  IMAD.MOV.U32 R8, RZ, RZ, 0x70 ;  /* 0x00000070ff087424 */ /* 0x000fe400078e00ff */
[----:B------:R-:W-:Y:S02]  /*8ae0*/  IMAD.MOV.U32 R12, RZ, RZ, 0x1 ;  /* 0x00000001ff0c7424 */ /* 0x000fe400078e00ff */
[----:B------:R-:W-:-:S07]  /*8af0*/  IMAD.MOV.U32 R13, RZ, RZ, RZ ;  /* 0x000000ffff0d7224 */ /* 0x000fce00078e00ff */
[----:B------:R-:W-:-:S07]  /*8b00*/  LEPC R20, `(.L_x_48) ;  /* 0x000000001014794e */ /* 0x000fce0000000000 */
[----:B-1234-:R-:W-:Y:S05]  /*8b10*/  CALL.ABS.NOINC R2 ;  /* 0x0000000002007343 */ /* 0x01efea0003c00000 */
.L_x_48:
[----:B------:R-:W4:Y:S01]  /*8b20*/  LDL.LU R4, [R1+0x14] ;  /* 0x0000140001047983 */ /* 0x000f220000300800 */
[----:B-1----:R-:W-:Y:S01]  /*8b30*/  SHF.R.S32.HI R0, RZ, 0x1f, R16 ;  /* 0x0000001fff007819 */ /* 0x002fe20000011410 */
[----:B------:R-:W-:Y:S01]  /*8b40*/  ULDC.64 UR4, c[0x0][0x2d8] ;  /* 0x0000b60000047ab9 */ /* 0x000fe20000000a00 */
[----:B0-----:R-:W0:Y:S01]  /*8b50*/  LDC R8, c[0x0][0x448] ;  /* 0x00011200ff087b82 */ /* 0x001e220000000800 */
[----:B------:R-:W2:Y:S01]  /*8b60*/  LDL.LU R7, [R1+0x1c] ;  /* 0x00001c0001077983 */ /* 0x000ea20000300800 */
[----:B------:R-:W-:-:S03]  /*8b70*/  ULDC.64 UR6, c[0x0][0x280] ;  /* 0x0000a00000067ab9 */ /* 0x000fc60000000a00 */
[----:B------:R-:W3:Y:S01]  /*8b80*/  LDL R5, [R1+0x24] ;  /* 0x0000240001057983 */ /* 0x000ee20000100800 */
[----:B------:R-:W-:Y:S02]  /*8b90*/  IMAD R0, R0, UR4, RZ ;  /* 0x0000000400007c24 */ /* 0x000fe4000f8e02ff */
[C---:B------:R-:W-:Y:S01]  /*8ba0*/  IMAD.WIDE.U32 R2, R16.reuse, UR4, RZ ;  /* 0x0000000410027c25 */ /* 0x040fe2000f8e00ff */
[----:B------:R-:W1:Y:S03]  /*8bb0*/  S2R R10, SR_TID.X ;  /* 0x00000000000a7919 */ /* 0x000e660000002100 */
[----:B------:R-:W-:Y:S01]  /*8bc0*/  IMAD R0, R16, UR5, R0 ;  /* 0x0000000510007c24 */ /* 0x000fe2000f8e0200 */
[----:B------:R-:W-:-:S03]  /*8bd0*/  ULDC.64 UR4, c[0x0][0x2e0] ;  /* 0x0000b80000047ab9 */ /* 0x000fc60000000a00 */
[----:B------:R-:W-:Y:S01]  /*8be0*/  IMAD.IADD R3, R3, 0x1, R0 ;  /* 0x0000000103037824 */ /* 0x000fe200078e0200 */
[----:B0-----:R-:W-:-:S13]  /*8bf0*/  ISETP.NE.AND P0, PT, R8, 0x1, PT ;  /* 0x000000010800780c */ /* 0x001fda0003f05270 */
[----:B------:R-:W0:Y:S01]  /*8c00*/  @P0 LDC R6, c[0x0][0x44c] ;  /* 0x00011300ff060b82 */ /* 0x000e220000000800 */
[----:B-1----:R-:W-:-:S05]  /*8c10*/  IMAD.SHL.U32 R10, R10, 0x8, RZ ;  /* 0x000000080a0a7824 */ /* 0x002fca00078e00ff */
[----:B------:R-:W-:-:S04]  /*8c20*/  LOP3.LUT R10, R10, 0x38, RZ, 0xc0, !PT ;  /* 0x000000380a0a7812 */ /* 0x000fc800078ec0ff */
[C---:B------:R-:W-:Y:S02]  /*8c30*/  LOP3.LUT R11, R10.reuse, 0x40, RZ, 0xfc, !PT ;  /* 0x000000400a0b7812 */ /* 0x040fe400078efcff */
[----:B------:R-:W-:Y:S02]  /*8c40*/  LOP3.LUT R10, R10, 0x80, RZ, 0xfc, !PT ;  /* 0x000000800a0a7812 */ /* 0x000fe400078efcff */
[----:B----4-:R-:W-:Y:S01]  /*8c50*/  SHF.R.S32.HI R0, RZ, 0x1f, R4 ;  /* 0x0000001fff007819 */ /* 0x010fe20000011404 */
[----:B------:R-:W-:-:S04]  /*8c60*/  IMAD.WIDE.U32 R2, R4, UR4, R2 ;  /* 0x0000000404027c25 */ /* 0x000fc8000f8e0002 */
[----:B------:R-:W-:Y:S01]  /*8c70*/  IMAD R0, R0, UR4, RZ ;  /* 0x0000000400007c24 */ /* 0x000fe2000f8e02ff */
[----:B------:R-:W-:-:S03]  /*8c80*/  ULDC UR4, c[0x0][0xc38] ;  /* 0x00030e0000047ab9 */ /* 0x000fc60000000800 */
[----:B------:R-:W-:Y:S02]  /*8c90*/  IMAD R0, R4, UR5, R0 ;  /* 0x0000000504007c24 */ /* 0x000fe4000f8e0200 */
[----:B------:R-:W1:Y:S02]  /*8ca0*/  S2R R4, SR_TID.X ;  /* 0x0000000000047919 */ /* 0x000e640000002100 */
[----:B------:R-:W-:Y:S02]  /*8cb0*/  IMAD.IADD R3, R3, 0x1, R0 ;  /* 0x0000000103037824 */ /* 0x000fe400078e0200 */
[----:B--2---:R-:W-:Y:S02]  /*8cc0*/  IMAD.MOV R0, RZ, RZ, -R7 ;  /* 0x000000ffff007224 */ /* 0x004fe400078e0a07 */
[----:B------:R-:W2:Y:S02]  /*8cd0*/  @P0 LDC R7, c[0x0][0x450] ;  /* 0x00011400ff070b82 */ /* 0x000ea40000000800 */
[----:B---3--:R-:W-:Y:S01]  /*8ce0*/  IMAD R0, R0, UR4, R5 ;  /* 0x0000000400007c24 */ /* 0x008fe2000f8e0205 */
[----:B------:R-:W-:-:S03]  /*8cf0*/  ULDC.64 UR4, c[0x0][0x2d0] ;  /* 0x0000b40000047ab9 */ /* 0x000fc60000000a00 */
[----:B------:R-:W-:Y:S01]  /*8d00*/  IMAD.SHL.U32 R5, R0, 0x80, RZ ;  /* 0x0000008000057824 */ /* 0x000fe200078e00ff */
[----:B-1----:R-:W-:-:S04]  /*8d10*/  LOP3.LUT R4, R4, 0x7f, RZ, 0xc0, !PT ;  /* 0x0000007f04047812 */ /* 0x002fc800078ec0ff */
[----:B------:R-:W-:Y:S02]  /*8d20*/  SHF.R.U32.HI R9, RZ, 0x3, R4 ;  /* 0x00000003ff097819 */ /* 0x000fe40000011604 */
[----:B------:R-:W1:Y:S02]  /*8d30*/  S2R R4, SR_TID.X ;  /* 0x0000000000047919 */ /* 0x000e640000002100 */
[----:B-1----:R-:W-:-:S05]  /*8d40*/  IMAD.SHL.U32 R4, R4, 0x10, RZ ;  /* 0x0000001004047824 */ /* 0x002fca00078e00ff */
[----:B------:R-:W-:Y:S02]  /*8d50*/  LOP3.LUT R4, R9, 0x70, R4, 0xf8, !PT ;  /* 0x0000007009047812 */ /* 0x000fe400078ef804 */
[----:B------:R-:W1:Y:S02]  /*8d60*/  S2R R9, SR_TID.X ;  /* 0x0000000000097919 */ /* 0x000e640000002100 */
[----:B------:R-:W-:-:S05]  /*8d70*/  LOP3.LUT R0, R4, R5, RZ, 0xfc, !PT ;  /* 0x0000000504007212 */ /* 0x000fca00078efcff */
[----:B0-----:R-:W-:-:S04]  /*8d80*/  @P0 IMAD.HI.U32 R6, R0, R6, RZ ;  /* 0x0000000600060227 */ /* 0x001fc800078e00ff */
[----:B------:R-:W-:Y:S01]  /*8d90*/  IMAD.MOV.U32 R4, RZ, RZ, R0 ;  /* 0x000000ffff047224 */ /* 0x000fe200078e0000 */
[----:B--2---:R-:W-:-:S05]  /*8da0*/  @P0 SHF.R.U32.HI R4, RZ, R7, R6 ;  /* 0x00000007ff040219 */ /* 0x004fca0000011606 */
[----:B------:R-:W-:Y:S02]  /*8db0*/  IMAD.MOV R6, RZ, RZ, -R4 ;  /* 0x000000ffff067224 */ /* 0x000fe400078e0a04 */
[----:B------:R-:W-:-:S04]  /*8dc0*/  IMAD.WIDE.U32 R2, R4, UR4, R2 ;  /* 0x0000000404027c25 */ /* 0x000fc8000f8e0002 */
[----:B------:R-:W-:Y:S01]  /*8dd0*/  IMAD R0, R8, R6, R0 ;  /* 0x0000000608007224 */ /* 0x000fe200078e0200 */
[----:B------:R-:W-:-:S05]  /*8de0*/  SHF.R.S32.HI R6, RZ, 0x1f, R4 ;  /* 0x0000001fff067819 */ /* 0x000fca0000011404 */
[----:B------:R-:W-:Y:S02]  /*8df0*/  IMAD R6, R6, UR4, RZ ;  /* 0x0000000406067c24 */ /* 0x000fe4000f8e02ff */
[----:B-1----:R-:W-:Y:S02]  /*8e00*/  IMAD.SHL.U32 R9, R9, 0x8, RZ ;  /* 0x0000000809097824 */ /* 0x002fe400078e00ff */
[----:B------:R-:W-:Y:S01]  /*8e10*/  IMAD R6, R4, UR5, R6 ;  /* 0x0000000504067c24 */ /* 0x000fe2000f8e0206 */
[----:B------:R-:W-:Y:S01]  /*8e20*/  SHF.R.S32.HI R4, RZ, 0x1f, R0 ;  /* 0x0000001fff047819 */ /* 0x000fe20000011400 */
[----:B------:R-:W-:Y:S01]  /*8e30*/  ULDC.64 UR4, c[0x0][0x2c8] ;  /* 0x0000b20000047ab9 */ /* 0x000fe20000000a00 */
[----:B------:R-:W-:Y:S01]  /*8e40*/  LOP3.LUT R9, R9, 0x38, RZ, 0xc0, !PT ;  /* 0x0000003809097812 */ /* 0x000fe200078ec0ff */
[----:B------:R-:W-:Y:S02]  /*8e50*/  IMAD.IADD R3, R3, 0x1, R6 ;  /* 0x0000000103037824 */ /* 0x000fe400078e0206 */
[----:B------:R-:W-:-:S02]  /*8e60*/  IMAD R4, R4, UR4, RZ ;  /* 0x0000000404047c24 */ /* 0x000fc4000f8e02ff */
[----:B------:R-:W-:Y:S01]  /*8e70*/  IMAD.WIDE.U32 R2, R0, UR4, R2 ;  /* 0x0000000400027c25 */ /* 0x000fe2000f8e0002 */
[----:B------:R-:W-:Y:S02]  /*8e80*/  ULDC UR4, c[0x0][0x2b8] ;  /* 0x0000ae0000047ab9 */ /* 0x000fe40000000800 */
[----:B------:R-:W-:Y:S01]  /*8e90*/  ISETP.GE.AND P2, PT, R10, UR4, PT ;  /* 0x000000040a007c0c */ /* 0x000fe2000bf46270 */
[----:B------:R-:W-:Y:S01]  /*8ea0*/  IMAD R4, R0, UR5, R4 ;  /* 0x0000000500047c24 */ /* 0x000fe2000f8e0204 */
[----:B------:R0:W5:Y:S01]  /*8eb0*/  LDL R10, [R1+0x10] ;  /* 0x00001000010a7983 */ /* 0x0001620000100800 */
[C---:B------:R-:W-:Y:S02]  /*8ec0*/  LEA R0, P3, R2.reuse, UR6, 0x1 ;  /* 0x0000000602007c11 */ /* 0x040fe4000f8608ff */
[----:B------:R-:W-:Y:S01]  /*8ed0*/  IMAD.IADD R4, R3, 0x1, R4 ;  /* 0x0000000103047824 */ /* 0x000fe200078e0204 */
[----:B------:R-:W-:Y:S02]  /*8ee0*/  ISETP.GE.AND P0, PT, R9, UR4, PT ;  /* 0x0000000409007c0c */ /* 0x000fe4000bf06270 */
[----:B------:R-:W-:Y:S01]  /*8ef0*/  ISETP.GE.AND P1, PT, R11, UR4, PT ;  /* 0x000000040b007c0c */ /* 0x000fe2000bf26270 */
[----:B------:R-:W-:Y:S01]  /*8f00*/  UMOV UR4, 0xffffffff ;  /* 0xffffffff00047882 */ /* 0x000fe20000000000 */
[----:B------:R-:W-:-:S02]  /*8f10*/  LEA.HI.X R4, R2, UR7, R4, 0x1, P3 ;  /* 0x0000000702047c11 */ /* 0x000fc400098f0c04 */
[----:B0-----:R-:W-:Y:S09]  /*8f20*/  BRA.DIV UR4, `(.L_x_49) ;  /* 0x0000003204ac7947 */ /* 0x001ff2000b800000 */
[----:B------:R-:W0:Y:S01]  /*8f30*/  S2R R6, SR_TID.X ;  /* 0x0000000000067919 */ /* 0x000e220000002100 */
[----:B------:R-:W-:Y:S02]  /*8f40*/  ULDC UR4, c[0x0][0x288] ;  /* 0x0000a20000047ab9 */ /* 0x000fe40000000800 */
[----:B------:R-:W-:Y:S01]  /*8f50*/  IMAD R3, R8, UR4, RZ ;  /* 0x0000000408037c24 */ /* 0x000fe2000f8e02ff */
[----:B------:R-:W1:Y:S01]  /*8f60*/  S2R R11, SR_TID.X ;  /* 0x00000000000b7919 */ /* 0x000e620000002100 */
[----:B------:R-:W2:Y:S04]  /*8f70*/  SHFL.IDX PT, R7, R0, RZ, 0x181f ;  /* 0x00181fff00077589 */ /* 0x000ea800000e0000 */
[----:B------:R-:W-:Y:S01]  /*8f80*/  SHFL.IDX PT, R8, R0, 0x1, 0x181f ;  /* 0x00381f0000087f89 */ /* 0x000fe200000e0000 */
[----:B0-----:R-:W-:-:S04]  /*8f90*/  LOP3.LUT R6, R6, 0x7f, RZ, 0xc0, !PT ;  /* 0x0000007f06067812 */ /* 0x001fc800078ec0ff */
[----:B------:R-:W-:Y:S01]  /*8fa0*/  SHF.R.U32.HI R6, RZ, 0x3, R6 ;  /* 0x00000003ff067819 */ /* 0x000fe20000011606 */
[----:B-1----:R-:W-:-:S04]  /*8fb0*/  IMAD.SHL.U32 R11, R11, 0x8, RZ ;  /* 0x000000080b0b7824 */ /* 0x002fc800078e00ff */
[----:B------:R-:W-:Y:S01]  /*8fc0*/  IMAD.IADD R2, R6, 0x1, R5 ;  /* 0x0000000106027824 */ /* 0x000fe200078e0205 */
[----:B------:R-:W-:Y:S01]  /*8fd0*/  LOP3.LUT R11, R11, 0x38, RZ, 0xc0, !PT ;  /* 0x000000380b0b7812 */ /* 0x000fe200078ec0ff */
[----:B------:R-:W0:Y:S02]  /*8fe0*/  SHFL.IDX PT, R6, R4, RZ, 0x181f ;  /* 0x00181fff04067589 */ /* 0x000e2400000e0000 */
[C---:B------:R-:W-:Y:S01]  /*8ff0*/  VIADD R5, R2.reuse, 0x10 ;  /* 0x0000001002057836 */ /* 0x040fe20000000000 */
[----:B------:R-:W-:-:S04]  /*9000*/  ISETP.GE.AND P4, PT, R2, R3, PT ;  /* 0x000000030200720c */ /* 0x000fc80003f86270 */
[----:B------:R-:W-:Y:S02]  /*9010*/  ISETP.GE.AND P3, PT, R5, R3, PT ;  /* 0x000000030500720c */ /* 0x000fe40003f66270 */
[----:B------:R-:W1:Y:S07]  /*9020*/  SHFL.IDX PT, R5, R4, 0x1, 0x181f ;  /* 0x00381f0004057f89 */ /* 0x000e6e00000e0000 */
[----:B--2---:R-:W-:-:S05]  /*9030*/  @!P4 LEA R7, P5, R11, R7, 0x1 ;  /* 0x000000070b07c211 */ /* 0x004fca00078a08ff */
[----:B0-----:R-:W-:Y:S01]  /*9040*/  @!P4 IMAD.X R6, RZ, RZ, R6, P5 ;  /* 0x000000ffff06c224 */ /* 0x001fe200028e0606 */
[----:B------:R-:W-:-:S04]  /*9050*/  @!P3 LEA R8, P5, R11, R8, 0x1 ;  /* 0x000000080b08b211 */ /* 0x000fc800078a08ff */
[----:B------:R-:W-:-:S04]  /*9060*/  @!P4 LOP3.LUT R7, R7, R6, RZ, 0x3c, !PT ;  /* 0x000000060707c212 */ /* 0x000fc800078e3cff */
[----:B------:R-:W-:Y:S01]  /*9070*/  @!P4 LOP3.LUT R6, R7, R6, RZ, 0x3c, !PT ;  /* 0x000000060706c212 */ /* 0x000fe200078e3cff */
[----:B-1----:R-:W-:-:S03]  /*9080*/  @!P3 IMAD.X R5, RZ, RZ, R5, P5 ;  /* 0x000000ffff05b224 */ /* 0x002fc600028e0605 */
[----:B------:R-:W-:-:S05]  /*9090*/  @!P4 LOP3.LUT R7, R7, R6, RZ, 0x3c, !PT ;  /* 0x000000060707c212 */ /* 0x000fca00078e3cff */
[----:B-----5:R-:W-:Y:S04]  /*90a0*/  @!P4 LDGSTS.E.BYPASS.LTC128B.128 [R10+0x10400], desc[UR60][R6.64], !P0 ;  /* 0x10400000060acfae */ /* 0x020fe8000c101d7c */
[----:B------:R-:W-:Y:S04]  /*90b0*/  @!P4 LDGSTS.E.BYPASS.LTC128B.128 [R10+0x14400], desc[UR60][R6.64+0x80], !P1 ;  /* 0x14400080060acfae */ /* 0x000fe8000c901d7c */
[----:B------:R0:W-:Y:S02]  /*90c0*/  @!P4 LDGSTS.E.BYPASS.LTC128B.128 [R10+0x18400], desc[UR60][R6.64+0x100], !P2 ;  /* 0x18400100060acfae */ /* 0x0001e4000d101d7c */
[----:B0-----:R-:W-:-:S02]  /*90d0*/  @!P3 IMAD.MOV.U32 R6, RZ, RZ, R8 ;  /* 0x000000ffff06b224 */ /* 0x001fc400078e0008 */
[----:B------:R-:W-:Y:S01]  /*90e0*/  @!P3 IMAD.MOV.U32 R7, RZ, RZ, R5 ;  /* 0x000000ffff07b224 */ /* 0x000fe200078e0005 */
[----:B------:R-:W0:Y:S01]  /*90f0*/  SHFL.IDX PT, R8, R0, 0x2, 0x181f ;  /* 0x00581f0000087f89 */ /* 0x000e2200000e0000 */
[----:B------:R-:W-:-:S03]  /*9100*/  VIADD R5, R2, 0x20 ;  /* 0x0000002002057836 */ /* 0x000fc60000000000 */
[----:B------:R-:W-:Y:S04]  /*9110*/  @!P3 LDGSTS.E.BYPASS.LTC128B.128 [R10+0x10c00], desc[UR60][R6.64], !P0 ;  /* 0x10c00000060abfae */ /* 0x000fe8000c101d7c */
[----:B------:R-:W-:Y:S04]  /*9120*/  @!P3 LDGSTS.E.BYPASS.LTC128B.128 [R10+0x14c00], desc[UR60][R6.64+0x80], !P1 ;  /* 0x14c00080060abfae */ /* 0x000fe8000c901d7c */
[----:B------:R1:W-:Y:S01]  /*9130*/  @!P3 LDGSTS.E.BYPASS.LTC128B.128 [R10+0x18c00], desc[UR60][R6.64+0x100], !P2 ;  /* 0x18c00100060abfae */ /* 0x0003e2000d101d7c */
[----:B------:R-:W-:-:S03]  /*9140*/  ISETP.GE.AND P3, PT, R5, R3, PT ;  /* 0x000000030500720c */ /* 0x000fc60003f66270 */
[----:B------:R-:W2:Y:S10]  /*9150*/  SHFL.IDX PT, R5, R4, 0x2, 0x181f ;  /* 0x00581f0004057f89 */ /* 0x000eb400000e0000 */
[----:B0-----:R-:W-:-:S05]  /*9160*/  @!P3 LEA R8, P4, R11, R8, 0x1 ;  /* 0x000000080b08b211 */ /* 0x001fca00078808ff */
[----:B-1----:R-:W-:Y:S02]  /*9170*/  @!P3 IMAD.MOV.U32 R6, RZ, RZ, R8 ;  /* 0x000000ffff06b224 */ /* 0x002fe400078e0008 */
[----:B--2---:R-:W-:Y:S02]  /*9180*/  @!P3 IMAD.X R9, RZ, RZ, R5, P4 ;  /* 0x000000ffff09b224 */ /* 0x004fe400020e0605 */
[----:B------:R-:W-:Y:S02]  /*9190*/  VIADD R5, R2, 0x30 ;  /* 0x0000003002057836 */ /* 0x000fe40000000000 */
[----:B------:R-:W-:-:S05]  /*91a0*/  @!P3 IMAD.MOV.U32 R7, RZ, RZ, R9 ;  /* 0x000000ffff07b224 */ /* 0x000fca00078e0009 */
[----:B------:R-:W-:Y:S04]  /*91b0*/  @!P3 LDGSTS.E.BYPASS.LTC128B.128 [R10+0x11400], desc[UR60][R6.64], !P0 ;  /* 0x11400000060abfae */ /* 0x000fe8000c101d7c */
[----:B------:R-:W-:Y:S04]  /*91c0*/  @!P3 LDGSTS.E.BYPASS.LTC128B.128 [R10+0x15400], desc[UR60][R6.64+0x80], !P1 ;  /* 0x15400080060abfae */ /* 0x000fe8000c901d7c */
[----:B------:R0:W-:Y:S01]  /*91d0*/  @!P3 LDGSTS.E.BYPASS.LTC128B.128 [R10+0x19400], desc[UR60][R6.64+0x100], !P2 ;  /* 0x19400100060abfae */ /* 0x0001e2000d101d7c */
[----:B------:R-:W-:-:S03]  /*91e0*/  ISETP.GE.AND P3, PT, R5, R3, PT ;  /* 0x000000030500720c */ /* 0x000fc60003f66270 */
[----:B------:R-:W-:Y:S04]  /*91f0*/  SHFL.IDX PT, R5, R4, 0x3, 0x181f ;  /* 0x00781f0004057f89 */ /* 0x000fe800000e0000 */
[----:B0-----:R-:W0:Y:S06]  /*9200*/  SHFL.IDX PT, R6, R0, 0x3, 0x181f ;  /* 0x00781f0000067f89 */ /* 0x001e2c00000e0000 */
[----:B0-----:R-:W-:-:S05]  /*9210*/  @!P3 LEA R6, P4, R11, R6, 0x1 ;  /* 0x000000060b06b211 */ /* 0x001fca00078808ff */
[----:B------:R-:W-:-:S04]  /*9220*/  @!P3 IMAD.X R5, RZ, RZ, R5, P4 ;  /* 0x000000ffff05b224 */ /* 0x000fc800020e0605 */
[----:B------:R-:W-:Y:S02]  /*9230*/  @!P3 IMAD.MOV.U32 R7, RZ, RZ, R5 ;  /* 0x000000ffff07b224 */ /* 0x000fe400078e0005 */
[----:B------:R-:W-:-:S03]  /*9240*/  VIADD R5, R2, 0x40 ;  /* 0x0000004002057836 */ /* 0x000fc60000000000 */
        /* <DEDUP_REMOVED lines=20> */
[----:B------:R-:W-:Y:S02]  /*9390*/  @!P3 LDGSTS.E.BYPASS.LTC128B.128 [R10+0x12c00], desc[UR60][R6.64], !P0 ;  /* 0x12c00000060abfae */ /* 0x000fe4000c101d7c */
[----:B------:R-:W-:Y:S02]  /*93a0*/  ISETP.GE.AND P4, PT, R5, R3, PT ;  /* 0x000000030500720c */ /* 0x000fe40003f86270 */
[----:B------:R-:W-:Y:S04]  /*93b0*/  @!P3 LDGSTS.E.BYPASS.LTC128B.128 [R10+0x16c00], desc[UR60][R6.64+0x80], !P1 ;  /* 0x16c00080060abfae */ /* 0x000fe8000c901d7c */
[----:B------:R0:W-:Y:S04]  /*93c0*/  @!P3 LDGSTS.E.BYPASS.LTC128B.128 [R10+0x1ac00], desc[UR60][R6.64+0x100], !P2 ;  /* 0x1ac00100060abfae */ /* 0x0001e8000d101d7c */
[----:B------:R-:W-:Y:S04]  /*93d0*/  SHFL.IDX PT, R5, R4, 0x6, 0x181f ;  /* 0x00d81f0004057f89 */ /* 0x000fe800000e0000 */
[----:B------:R-:W-:Y:S04]  /*93e0*/  SHFL.IDX PT, R4, R4, 0x7, 0x181f ;  /* 0x00f81f0004047f89 */ /* 0x000fe800000e0000 */
[----:B0-----:R-:W0:Y:S04]  /*93f0*/  SHFL.IDX PT, R6, R0, 0x6, 0x181f ;  /* 0x00d81f0000067f89 */ /* 0x001e2800000e0000 */
[----:B------:R-:W1:Y:S01]  /*9400*/  SHFL.IDX PT, R0, R0, 0x7, 0x181f ;  /* 0x00f81f0000007f89 */ /* 0x000e6200000e0000 */
[----:B0-----:R-:W-:-:S05]  /*9410*/  @!P4 LEA R6, P3, R11, R6, 0x1 ;  /* 0x000000060b06c211 */ /* 0x001fca00078608ff */
[----:B------:R-:W-:-:S04]  /*9420*/  @!P4 IMAD.X R5, RZ, RZ, R5, P3 ;  /* 0x000000ffff05c224 */ /* 0x000fc800018e0605 */
[----:B------:R-:W-:-:S05]  /*9430*/  @!P4 IMAD.MOV.U32 R7, RZ, RZ, R5 ;  /* 0x000000ffff07c224 */ /* 0x000fca00078e0005 */
[----:B------:R0:W-:Y:S04]  /*9440*/  @!P4 LDGSTS.E.BYPASS.LTC128B.128 [R10+0x13400], desc[UR60][R6.64], !P0 ;  /* 0x13400000060acfae */ /* 0x0001e8000c101d7c */
[----:B------:R0:W-:Y:S04]  /*9450*/  @!P4 LDGSTS.E.BYPASS.LTC128B.128 [R10+0x17400], desc[UR60][R6.64+0x80], !P1 ;  /* 0x17400080060acfae */ /* 0x0001e8000c901d7c */
[----:B-1----:R0:W-:Y:S02]  /*9460*/  @!P4 LDGSTS.E.BYPASS.LTC128B.128 [R10+0x1b400], desc[UR60][R6.64+0x100], !P2 ;  /* 0x1b400100060acfae */ /* 0x0021e4000d101d7c */
.L_x_151:
[----:B------:R-:W-:Y:S01]  /*9470*/  VIADD R2, R2, 0x70 ;  /* 0x0000007002027836 */ /* 0x000fe20000000000 */
[----:B------:R-:W-:Y:S04]  /*9480*/  BSSY B0, `(.L_x_50) ;  /* 0x000000e000007945 */ /* 0x000fe80003800000 */
[----:B------:R-:W-:-:S13]  /*9490*/  ISETP.GE.AND P3, PT, R2, R3, PT ;  /* 0x000000030200720c */ /* 0x000fda0003f66270 */
[----:B------:R-:W-:Y:S05]  /*94a0*/  @P3 BRA `(.L_x_51) ;  /* 0x00000000002c3947 */ /* 0x000fea0003800000 */
[----:B------:R-:W1:Y:S02]  /*94b0*/  S2R R5, SR_TID.X ;  /* 0x0000000000057919 */ /* 0x000e640000002100 */
[----:B-1----:R-:W-:-:S05]  /*94c0*/  IMAD.SHL.U32 R5, R5, 0x8, RZ ;  /* 0x0000000805057824 */ /* 0x002fca00078e00ff */
[----:B------:R-:W-:-:S04]  /*94d0*/  LOP3.LUT R5, R5, 0x38, RZ, 0xc0, !PT ;  /* 0x0000003805057812 */ /* 0x000fc800078ec0ff */
[----:B------:R-:W-:-:S05]  /*94e0*/  LEA R2, P3, R5, R0, 0x1 ;  /* 0x0000000005027211 */ /* 0x000fca00078608ff */
[----:B------:R-:W-:-:S05]  /*94f0*/  IMAD.X R3, RZ, RZ, R4, P3 ;  /* 0x000000ffff037224 */ /* 0x000fca00018e0604 */
[----:B------:R-:W-:Y:S01]  /*9500*/  @!PT LDS RZ, [RZ] ;  /* 0x00000000fffff984 */ /* 0x000fe20000000800 */
[----:B------:R-:W-:Y:S01]  /*9510*/  @!PT LDS RZ, [RZ] ;  /* 0x00000000fffff984 */ /* 0x000fe20000000800 */
[----:B------:R-:W-:Y:S01]  /*9520*/  @!PT LDS RZ, [RZ] ;  /* 0x00000000fffff984 */ /* 0x000fe20000000800 */
[----:B------:R1:W-:Y:S04]  /*9530*/  LDGSTS.E.BYPASS.LTC128B.128 [R10+0x13c00], desc[UR60][R2.64], !P0 ;  /* 0x13c00000020a7fae */ /* 0x0003e8000c101d7c */
[----:B------:R1:W-:Y:S04]  /*9540*/  LDGSTS.E.BYPASS.LTC128B.128 [R10+0x17c00], desc[UR60][R2.64+0x80], !P1 ;  /* 0x17c00080020a7fae */ /* 0x0003e8000c901d7c */
[----:B------:R1:W-:Y:S02]  /*9550*/  LDGSTS.E.BYPASS.LTC128B.128 [R10+0x1bc00], desc[UR60][R2.64+0x100], !P2 ;  /* 0x1bc00100020a7fae */ /* 0x0003e4000d101d7c */
.L_x_51:
[----:B------:R-:W-:Y:S05]  /*9560*/  BSYNC B0 ;  /* 0x0000000000007941 */ /* 0x000fea0003800000 */
.L_x_50:
[----:B-1----:R-:W2:Y:S01]  /*9570*/  LDL R2, [R1+0x2c] ;  /* 0x00002c0001027983 */ /* 0x002ea20000100800 */
[----:B------:R-:W-:Y:S01]  /*9580*/  NOP ;  /* 0x0000000000007918 */ /* 0x000fe20000000000 */
[----:B------:R-:W-:Y:S02]  /*9590*/  SYNCS.ARRIVE.TRANS64.RED.A0T1 RZ, [UR36+0x34800], RZ ;  /* 0x034800ffffff79a7 */ /* 0x000fe40008200424 */
[----:B------:R-:W-:Y:S01]  /*95a0*/  ARRIVES.LDGSTSBAR.64.TRANSCNT [UR36+0x34800] ;  /* 0x03480000ff0079b0 */ /* 0x000fe20008000aa4 */
[----:B--2---:R-:W-:-:S04]  /*95b0*/  LOP3.LUT R0, R2, 0x1, RZ, 0xc, !PT ;  /* 0x0000000102007812 */ /* 0x004fc800078e0cff */
[----:B------:R-:W-:Y:S01]  /*95c0*/  SHF.L.U32 R0, R0, 0x1f, RZ ;  /* 0x0000001f00007819 */ /* 0x000fe200000006ff */
[----:B------:R-:W-:Y:S01]  /*95d0*/  NOP ;  /* 0x0000000000007918 */ /* 0x000fe20000000000 */
[----:B------:R-:W2:Y:S01]  /*95e0*/  LDL.LU R2, [R1+0x28] ;  /* 0x0000280001027983 */ /* 0x000ea20000300800 */
[----:B------:R-:W-:Y:S01]  /*95f0*/  SYNCS.ARRIVE.TRANS64.A1T0 RZ, [UR36+0x34800], RZ ;  /* 0x034800ffffff79a7 */ /* 0x000fe20008100024 */
[----:B------:R-:W-:Y:S01]  /*9600*/  BSSY B0, `(.L_x_52) ;  /* 0x0000005000007945 */ /* 0x000fe20003800000 */
[----:B------:R-:W-:Y:S01]  /*9610*/  IMAD.U32 R14, RZ, RZ, UR36 ;  /* 0x00000024ff0e7e24 */ /* 0x000fe2000f8e00ff */
[----:B------:R-:W1:Y:S01]  /*9620*/  SYNCS.PHASECHK.TRANS64.TRYWAIT P0, [UR36+0x34820], R0 ;  /* 0x03482000ff0075a7 */ /* 0x000e620008000164 */
[----:B--2---:R-:W-:Y:S01]  /*9630*/  ISETP.GE.AND P1, PT, R2, 0x81, PT ;  /* 0x000000810200780c */ /* 0x004fe20003f26270 */
[----:B-1----:R-:W-:-:S12]  /*9640*/  @!P0 BRA `(.L_x_53) ;  /* 0x0000003400b48947 */ /* 0x002fd80003800000 */
.L_x_152:
[----:B------:R-:W-:Y:S05]  /*9650*/  BSYNC B0 ;  /* 0x0000000000007941 */ /* 0x000fea0003800000 */
.L_x_52:
[----:B------:R-:W-:Y:S01]  /*9660*/  VIADD R9, R14, 0x34800 ;  /* 0x000348000e097836 */ /* 0x000fe20000000000 */
[----:B------:R-:W-:Y:S06]  /*9670*/  @!P1 BRA `(.L_x_54) ;  /* 0x0000001c00f09947 */ /* 0x000fec0003800000 */
[----:B------:R-:W0:Y:S01]  /*9680*/  LDL R2, [R1+0x20] ;  /* 0x0000200001027983 */ /* 0x000e220000100800 */
[----:B-1----:R-:W-:Y:S02]  /*9690*/  IMAD.MOV.U32 R0, RZ, RZ, 0x1 ;  /* 0x00000001ff007424 */ /* 0x002fe400078e00ff */
[----:B0-----:R-:W-:-:S05]  /*96a0*/  IMAD.MOV R10, RZ, RZ, -R2 ;  /* 0x000000ffff0a7224 */ /* 0x001fca00078e0a02 */
[----:B------:R-:W-:-:S05]  /*96b0*/  VIADDMNMX R10, R10, R0, 0xffffffff, !PT ;  /* 0xffffffff0a0a7446 */ /* 0x000fca0007800100 */
[----:B------:R-:W-:-:S05]  /*96c0*/  IMAD.IADD R0, R2, 0x1, R10 ;  /* 0x0000000102007824 */ /* 0x000fca00078e020a */
[----:B------:R-:W-:-:S04]  /*96d0*/  LOP3.LUT R0, R0, 0x1, RZ, 0xc0, !PT ;  /* 0x0000000100007812 */ /* 0x000fc800078ec0ff */
[----:B------:R-:W-:Y:S01]  /*96e0*/  ISETP.NE.U32.AND P0, PT, R0, 0x1, PT ;  /* 0x000000010000780c */ /* 0x000fe20003f05070 */
[----:B------:R-:W-:-:S12]  /*96f0*/  VIADD R0, R2, 0xfffffffe ;  /* 0xfffffffe02007836 */ /* 0x000fd80000000000 */
[----:B------:R-:W-:Y:S05]  /*9700*/  @P0 BRA `(.L_x_55) ;  /* 0x00000008009c0947 */ /* 0x000fea0003800000 */
[----:B------:R-:W2:Y:S01]  /*9710*/  LDL R2, [R1+0x4] ;  /* 0x0000040001027983 */ /* 0x000ea20000100800 */
[----:B------:R-:W-:Y:S01]  /*9720*/  LOP3.LUT P2, RZ, R19, 0x2, RZ, 0xc0, !PT ;  /* 0x0000000213ff7812 */ /* 0x000fe2000784c0ff */
[----:B------:R-:W-:Y:S01]  /*9730*/  VIADD R4, R18, 0x1 ;  /* 0x0000000112047836 */ /* 0x000fe20000000000 */
[----:B------:R-:W-:Y:S04]  /*9740*/  BSSY B0, `(.L_x_56) ;  /* 0x000009f000007945 */ /* 0x000fe80003800000 */
[----:B------:R-:W-:-:S04]  /*9750*/  ISETP.NE.AND P0, PT, R4, 0x2, PT ;  /* 0x000000020400780c */ /* 0x000fc80003f05270 */
[----:B------:R-:W-:Y:S02]  /*9760*/  SEL R8, RZ, 0x1, P0 ;  /* 0x00000001ff087807 */ /* 0x000fe40000000000 */
[----:B------:R-:W-:Y:S02]  /*9770*/  SEL R4, R4, RZ, P0 ;  /* 0x000000ff04047207 */ /* 0x000fe40000000000 */
[----:B--2---:R-:W-:Y:S01]  /*9780*/  LOP3.LUT R8, R2, R8, RZ, 0x3c, !PT ;  /* 0x0000000802087212 */ /* 0x004fe200078e3cff */
[----:B------:R-:W-:Y:S06]  /*9790*/  @!P2 BRA `(.L_x_57) ;  /* 0x000000080064a947 */ /* 0x000fec0003800000 */
[----:B------:R-:W-:Y:S01]  /*97a0*/  LOP3.LUT P2, RZ, R19, 0x1, RZ, 0xc0, !PT ;  /* 0x0000000113ff7812 */ /* 0x000fe2000784c0ff */
[----:B------:R-:W-:-:S12]  /*97b0*/  IMAD.MOV.U32 R6, RZ, RZ, R17 ;  /* 0x000000ffff067224 */ /* 0x000fd800078e0011 */
[----:B------:R-:W-:Y:S05]  /*97c0*/  @!P2 BRA `(.L_x_58) ;  /* 0x000000000050a947 */ /* 0x000fea0003800000 */
[----:B------:R-:W2:Y:S01]  /*97d0*/  LDL R11, [R1+0xc] ;  /* 0x00000c00010b7983 */ /* 0x000ea20000100800 */
[----:B------:R-:W0:Y:S01]  /*97e0*/  LDC R6, c[0x0][0x43c] ;  /* 0x00010f00ff067b82 */ /* 0x000e220000000800 */
[----:B------:R-:W-:Y:S02]  /*97f0*/  ULDC.64 UR4, c[0x0][0x428] ;  /* 0x00010a0000047ab9 */ /* 0x000fe40000000a00 */
[----:B------:R-:W3:Y:S01]  /*9800*/  LDL R7, [R1] ;  /* 0x0000000001077983 */ /* 0x000ee20000100800 */
[----:B0-----:R-:W-:-:S13]  /*9810*/  ISETP.NE.AND P0, PT, R6, 0x1, PT ;  /* 0x000000010600780c */ /* 0x001fda0003f05270 */
[----:B------:R-:W0:Y:S02]  /*9820*/  @P0 LDC.64 R2, c[0x0][0x440] ;  /* 0x00011000ff020b82 */ /* 0x000e240000000a00 */
[----:B0-----:R-:W-:-:S04]  /*9830*/  @P0 IMAD.HI.U32 R5, R0, R2, RZ ;  /* 0x0000000200050227 */ /* 0x001fc800078e00ff */
[----:B------:R-:W-:Y:S01]  /*9840*/  IMAD.MOV.U32 R2, RZ, RZ, R0 ;  /* 0x000000ffff027224 */ /* 0x000fe200078e0000 */
[----:B------:R-:W-:-:S05]  /*9850*/  @P0 SHF.R.U32.HI R2, RZ, R3, R5 ;  /* 0x00000003ff020219 */ /* 0x000fca0000011605 */
[----:B------:R-:W-:-:S04]  /*9860*/  IMAD.MOV R3, RZ, RZ, -R2 ;  /* 0x000000ffff037224 */ /* 0x000fc800078e0a02 */
[----:B------:R-:W-:Y:S01]  /*9870*/  IMAD R0, R6, R3, R0 ;  /* 0x0000000306007224 */ /* 0x000fe200078e0200 */
[----:B------:R-:W-:Y:S01]  /*9880*/  SHF.R.S32.HI R3, RZ, 0x1f, R2 ;  /* 0x0000001fff037819 */ /* 0x000fe20000011402 */
[----:B--2---:R-:W-:-:S04]  /*9890*/  IMAD R5, R11, UR4, RZ ;  /* 0x000000040b057c24 */ /* 0x004fc8000f8e02ff */
[C---:B---3--:R-:W-:Y:S02]  /*98a0*/  IMAD R5, R7.reuse, UR5, R5 ;  /* 0x0000000507057c24 */ /* 0x048fe4000f8e0205 */
[----:B------:R-:W-:Y:S01]  /*98b0*/  IMAD.WIDE.U32 R2, R7, UR4, R2 ;  /* 0x0000000407027c25 */ /* 0x000fe2000f8e0002 */
[----:B------:R-:W-:-:S03]  /*98c0*/  ULDC.64 UR4, c[0x0][0x418] ;  /* 0x0001060000047ab9 */ /* 0x000fc60000000a00 */
[----:B------:R-:W-:Y:S01]  /*98d0*/  IMAD.IADD R3, R5, 0x1, R3 ;  /* 0x0000000105037824 */ /* 0x000fe200078e0203 */
[----:B------:R-:W-:-:S04]  /*98e0*/  LEA R6, P0, R2, UR4, 0x2 ;  /* 0x0000000402067c11 */ /* 0x000fc8000f8010ff */
[----:B------:R-:W-:-:S05]  /*98f0*/  LEA.HI.X R7, R2, UR5, R3, 0x2, P0 ;  /* 0x0000000502077c11 */ /* 0x000fca00080f1403 */
[----:B------:R0:W5:Y:S04]  /*9900*/  LDG.E R6, desc[UR60][R6.64] ;  /* 0x0000003c06067981 */ /* 0x000168000c1e1900 */
.L_x_58:
[----:B------:R-:W-:Y:S01]  /*9910*/  LEA R3, R4, UR36, 0x3 ;  /* 0x0000002404037c11 */ /* 0x000fe2000f8e18ff */
[----:B------:R-:W-:Y:S01]  /*9920*/  BSSY B1, `(.L_x_59) ;  /* 0x0000004000017945 */ /* 0x000fe20003800000 */
[----:B------:R-:W-:-:S04]  /*9930*/  SHF.L.U32 R2, R8, 0x1f, RZ ;  /* 0x0000001f08027819 */ /* 0x000fc800000006ff */
[----:B------:R-:W1:Y:S02]  /*9940*/  SYNCS.PHASECHK.TRANS64.TRYWAIT P0, [R3+URZ+0x34840], R2 ;  /* 0x03484002030075a7 */ /* 0x000e64000800017f */
[----:B-1----:R-:W-:Y:S05]  /*9950*/  @!P0 BRA `(.L_x_60) ;  /* 0x0000003400048947 */ /* 0x002fea0003800000 */
.L_x_153:
[----:B------:R-:W-:Y:S05]  /*9960*/  BSYNC B1 ;  /* 0x0000000000017941 */ /* 0x000fea0003800000 */
.L_x_59:
[----:B------:R-:W2:Y:S01]  /*9970*/  S2R R5, SR_TID.X ;  /* 0x0000000000057919 */ /* 0x000ea20000002100 */
[----:B------:R-:W-:Y:S01]  /*9980*/  BSSY B1, `(.L_x_61) ;  /* 0x000000b000017945 */ /* 0x000fe20003800000 */
[----:B--2---:R-:W-:-:S04]  /*9990*/  LOP3.LUT R5, R5, 0x7f, RZ, 0xc0, !PT ;  /* 0x0000007f05057812 */ /* 0x004fc800078ec0ff */
[----:B------:R-:W-:-:S13]  /*99a0*/  ISETP.NE.AND P1, PT, R5, RZ, PT ;  /* 0x000000ff0500720c */ /* 0x000fda0003f25270 */
[----:B------:R-:W-:Y:S05]  /*99b0*/  @P1 BRA `(.L_x_62) ;  /* 0x00000000001c1947 */ /* 0x000fea0003800000 */
[----:B------:R-:W2:Y:S01]  /*99c0*/  S2R R5, SR_TID.X ;  /* 0x0000000000057919 */ /* 0x000ea20000002100 */
[----:B-1----:R-:W-:-:S04]  /*99d0*/  IMAD.MOV.U32 R2, RZ, RZ, 0xc000 ;  /* 0x0000c000ff027424 */ /* 0x002fc800078e00ff */
[----:B------:R3:W-:Y:S01]  /*99e0*/  SYNCS.ARRIVE.TRANS64 RZ, [R3+URZ+0x34830], R2 ;  /* 0x0348300203ff79a7 */ /* 0x0007e2000800003f */
[----:B--2---:R-:W-:-:S04]  /*99f0*/  LOP3.LUT R5, R5, 0x1f, RZ, 0xc0, !PT ;  /* 0x0000001f05057812 */ /* 0x004fc800078ec0ff */
[----:B------:R-:W-:-:S13]  /*9a00*/  ISETP.NE.AND P0, PT, R5, RZ, PT ;  /* 0x000000ff0500720c */ /* 0x000fda0003f05270 */
[----:B---3--:R-:W-:Y:S05]  /*9a10*/  @!P0 BRA `(.L_x_62) ;  /* 0x0000000000048947 */ /* 0x008fea0003800000 */
[----:B------:R-:W-:Y:S01]  /*9a20*/  BPT.TRAP 0x1 ;  /* 0x000000040000795c */ /* 0x000fe20000300000 */
.L_x_62:
[----:B------:R-:W-:Y:S05]  /*9a30*/  BSYNC B1 ;  /* 0x0000000000017941 */ /* 0x000fea0003800000 */
.L_x_61:
[----:B------:R-:W-:Y:S01]  /*9a40*/  IMAD.MOV.U32 R11, RZ, RZ, RZ ;  /* 0x000000ffff0b7224 */ /* 0x000fe200078e00ff */
[----:B------:R-:W-:Y:S01]  /*9a50*/  UIADD3 UR4, UP0, UR38, 0x370, URZ ;  /* 0x0000037026047890 */ /* 0x000fe2000ff1e03f */
[----:B------:R-:W-:Y:S01]  /*9a60*/  IMAD R5, R4, 0xc000, R14 ;  /* 0x0000c00004057824 */ /* 0x000fe200078e020e */
[----:B------:R-:W-:Y:S01]  /*9a70*/  PLOP3.LUT P0, PT, PT, PT, PT, 0x80, 0x0 ;  /* 0x000000000000781c */ /* 0x000fe20003f0f070 */
[----:B-1----:R-:W-:Y:S01]  /*9a80*/  VIADD R3, R3, 0x34830 ;  /* 0x0003483003037836 */ /* 0x002fe20000000000 */
[----:B------:R-:W-:Y:S01]  /*9a90*/  R2UR UR10, R11 ;  /* 0x000000000b0a72ca */ /* 0x000fe200000e0000 */
[----:B------:R-:W-:Y:S01]  /*9aa0*/  IMAD.SHL.U32 R2, R0, 0x80, RZ ;  /* 0x0000008000027824 */ /* 0x000fe200078e00ff */
[----:B------:R-:W-:Y:S01]  /*9ab0*/  UIADD3.X UR5, URZ, UR39, URZ, UP0, !UPT ;  /* 0x000000273f057290 */ /* 0x000fe200087fe43f */
[----:B0-----:R-:W-:Y:S01]  /*9ac0*/  VIADD R7, R5, 0x1c400 ;  /* 0x0001c40005077836 */ /* 0x001fe20000000000 */
[----:B------:R-:W-:Y:S01]  /*9ad0*/  UMOV UR6, 0x0 ;  /* 0x0000000000067882 */ /* 0x000fe20000000000 */
[----:B------:R-:W-:-:S10]  /*9ae0*/  UMOV UR7, 0x14f00000 ;  /* 0x14f0000000077882 */ /* 0x000fd40000000000 */
.L_x_63:
[----:B------:R-:W-:-:S13]  /*9af0*/  @P0 ELECT P2, URZ, PT ;  /* 0x00000000003f082f */ /* 0x000fda0003840000 */
[----:B-----5:R-:W-:Y:S02]  /*9b00*/  @P2 R2UR UR13, R6 ;  /* 0x00000000060d22ca */ /* 0x020fe400000e0000 */
[----:B------:R-:W-:Y:S02]  /*9b10*/  @P2 R2UR UR12, R16 ;  /* 0x00000000100c22ca */ /* 0x000fe400000e0000 */
[----:B------:R-:W-:Y:S02]  /*9b20*/  @P2 R2UR UR11, R2 ;  /* 0x00000000020b22ca */ /* 0x000fe400000e0000 */
[----:B------:R-:W-:Y:S02]  /*9b30*/  @P2 R2UR UR9, R3 ;  /* 0x00000000030922ca */ /* 0x000fe400000e0000 */
[----:B------:R-:W-:Y:S02]  /*9b40*/  @P2 R2UR UR8, R7 ;  /* 0x00000000070822ca */ /* 0x000fe400000e0000 */
[----:B------:R-:W-:-:S02]  /*9b50*/  @P2 PLOP3.LUT P0, PT, P2, PT, PT, 0x8, 0x0 ;  /* 0x000000000000281c */ /* 0x000fc4000170e170 */
[----:B------:R-:W-:-:S09]  /*9b60*/  PLOP3.LUT P2, PT, PT, PT, PT, 0x8, 0x0 ;  /* 0x000000000000781c */ /* 0x000fd20003f4e170 */
[----:B------:R0:W-:Y:S02]  /*9b70*/  UTMALDG.4D [UR8], [UR4], desc[UR6] ;  /* 0x00000608040075b4 */ /* 0x0001e40008019000 */
[----:B0-----:R-:W-:Y:S05]  /*9b80*/  @P0 BRA.U.ANY `(.L_x_63) ;  /* 0xfffffffd00d80947 */ /* 0x001fea000393ffff */
[----:B------:R-:W-:Y:S01]  /*9b90*/  IMAD.MOV.U32 R15, RZ, RZ, 0x40 ;  /* 0x00000040ff0f7424 */ /* 0x000fe200078e00ff */
[----:B------:R-:W-:Y:S01]  /*9ba0*/  PLOP3.LUT P0, PT, PT, PT, PT, 0x80, 0x0 ;  /* 0x000000000000781c */ /* 0x000fe20003f0f070 */
[----:B------:R-:W-:Y:S01]  /*9bb0*/  VIADD R7, R5, 0x20400 ;  /* 0x0002040005077836 */ /* 0x000fe20000000000 */
[----:B------:R-:W-:Y:S01]  /*9bc0*/  UMOV UR6, 0x0 ;  /* 0x0000000000067882 */ /* 0x000fe20000000000 */
[----:B------:R-:W-:Y:S01]  /*9bd0*/  UMOV UR7, 0x14f00000 ;  /* 0x14f0000000077882 */ /* 0x000fe20000000000 */
[----:B------:R-:W-:-:S15]  /*9be0*/  R2UR UR10, R15 ;  /* 0x000000000f0a72ca */ /* 0x000fde00000e0000 */
.L_x_64:
[----:B------:R-:W-:-:S13]  /*9bf0*/  @P0 ELECT P2, URZ, PT ;  /* 0x00000000003f082f */ /* 0x000fda0003840000 */
[----:B------:R-:W-:Y:S02]  /*9c00*/  @P2 R2UR UR13, R6 ;  /* 0x00000000060d22ca */ /* 0x000fe400000e0000 */
        /* <DEDUP_REMOVED lines=8> */
[----:B------:R-:W-:Y:S01]  /*9c90*/  PLOP3.LUT P0, PT, PT, PT, PT, 0x80, 0x0 ;  /* 0x000000000000781c */ /* 0x000fe20003f0f070 */
[----:B------:R-:W-:Y:S01]  /*9ca0*/  VIADD R5, R5, 0x24400 ;  /* 0x0002440005057836 */ /* 0x000fe20000000000 */
[----:B------:R-:W-:Y:S01]  /*9cb0*/  UMOV UR6, 0x0 ;  /* 0x0000000000067882 */ /* 0x000fe20000000000 */
[----:B------:R-:W-:Y:S01]  /*9cc0*/  UMOV UR7, 0x14f00000 ;  /* 0x14f0000000077882 */ /* 0x000fe20000000000 */
[----:B------:R-:W-:-:S09]  /*9cd0*/  UMOV UR10, 0x80 ;  /* 0x00000080000a7882 */ /* 0x000fd20000000000 */
.L_x_65:
        /* <DEDUP_REMOVED lines=10> */
[----:B------:R-:W2:Y:S01]  /*9d80*/  LDL.LU R7, [R1+0x4] ;  /* 0x0000040001077983 */ /* 0x000ea20000300800 */
[----:B------:R-:W-:Y:S01]  /*9d90*/  IMAD R3, R18, 0x8, R9 ;  /* 0x0000000812037824 */ /* 0x000fe200078e0209 */
[----:B------:R-:W-:Y:S01]  /*9da0*/  BSSY B1, `(.L_x_66) ;  /* 0x0000004000017945 */ /* 0x000fe20003800000 */
[----:B--2---:R-:W-:-:S04]  /*9db0*/  SHF.L.U32 R2, R7, 0x1f, RZ ;  /* 0x0000001f07027819 */ /* 0x004fc800000006ff */
[----:B------:R-:W0:Y:S02]  /*9dc0*/  SYNCS.PHASECHK.TRANS64.TRYWAIT P0, [R3+URZ+0x60], R2 ;  /* 0x00006002030075a7 */ /* 0x000e24000800017f */
[----:B0-----:R-:W-:Y:S05]  /*9dd0*/  @!P0 BRA `(.L_x_67) ;  /* 0x0000002c00f88947 */ /* 0x001fea0003800000 */
.L_x_154:
[----:B------:R-:W-:Y:S05]  /*9de0*/  BSYNC B1 ;  /* 0x0000000000017941 */ /* 0x000fea0003800000 */
.L_x_66:
[----:B------:R-:W-:Y:S01]  /*9df0*/  BSSY B1, `(.L_x_68) ;  /* 0x000000c000017945 */ /* 0x000fe20003800000 */
[----:B------:R-:W-:Y:S02]  /*9e00*/  IMAD.MOV.U32 R12, RZ, RZ, 0x0 ;  /* 0x00000000ff0c7424 */ /* 0x000fe400078e00ff */
[----:B------:R-:W-:Y:S01]  /*9e10*/  IMAD.MOV.U32 R13, RZ, RZ, 0x14f00000 ;  /* 0x14f00000ff0d7424 */ /* 0x000fe200078e00ff */
[----:B------:R-:W-:Y:S06]  /*9e20*/  @P1 BRA `(.L_x_69) ;  /* 0x0000000000201947 */ /* 0x000fec0003800000 */
[----:B------:R-:W1:Y:S01]  /*9e30*/  S2R R5, SR_TID.X ;  /* 0x0000000000057919 */ /* 0x000e620000002100 */
[----:B0-----:R-:W-:Y:S01]  /*9e40*/  LEA R2, R18, UR36, 0x3 ;  /* 0x0000002412027c11 */ /* 0x001fe2000f8e18ff */
[----:B------:R-:W-:-:S04]  /*9e50*/  IMAD.MOV.U32 R3, RZ, RZ, 0x8000 ;  /* 0x00008000ff037424 */ /* 0x000fc800078e00ff */
[----:B------:R2:W-:Y:S01]  /*9e60*/  SYNCS.ARRIVE.TRANS64 RZ, [R2+URZ+0x34850], R3 ;  /* 0x0348500302ff79a7 */ /* 0x0005e2000800003f */
[----:B-1----:R-:W-:-:S04]  /*9e70*/  LOP3.LUT R5, R5, 0x1f, RZ, 0xc0, !PT ;  /* 0x0000001f05057812 */ /* 0x002fc800078ec0ff */
[----:B------:R-:W-:-:S13]  /*9e80*/  ISETP.NE.AND P0, PT, R5, RZ, PT ;  /* 0x000000ff0500720c */ /* 0x000fda0003f05270 */
[----:B--2---:R-:W-:Y:S05]  /*9e90*/  @!P0 BRA `(.L_x_69) ;  /* 0x0000000000048947 */ /* 0x004fea0003800000 */
[----:B------:R-:W-:Y:S01]  /*9ea0*/  BPT.TRAP 0x1 ;  /* 0x000000040000795c */ /* 0x000fe20000300000 */
.L_x_69:
[----:B------:R-:W-:Y:S05]  /*9eb0*/  BSYNC B1 ;  /* 0x0000000000017941 */ /* 0x000fea0003800000 */
.L_x_68:
[----:B------:R-:W2:Y:S01]  /*9ec0*/  LDL.LU R5, [R1+0x8] ;  /* 0x0000080001057983 */ /* 0x000ea20000300800 */
[----:B------:R-:W-:Y:S01]  /*9ed0*/  R2UR UR10, R11 ;  /* 0x000000000b0a72ca */ /* 0x000fe200000e0000 */
[----:B------:R-:W-:Y:S01]  /*9ee0*/  UIADD3 UR4, UP0, UR38, 0x470, URZ ;  /* 0x0000047026047890 */ /* 0x000fe2000ff1e03f */
[----:B------:R-:W-:Y:S02]  /*9ef0*/  R2UR UR6, R12 ;  /* 0x000000000c0672ca */ /* 0x000fe400000e0000 */
[----:B------:R-:W-:Y:S01]  /*9f00*/  R2UR UR7, R13 ;  /* 0x000000000d0772ca */ /* 0x000fe200000e0000 */
[----:B------:R-:W-:Y:S01]  /*9f10*/  UIADD3.X UR5, URZ, UR39, URZ, UP0, !UPT ;  /* 0x000000273f057290 */ /* 0x000fe200087fe43f */
[C---:B0-----:R-:W-:Y:S02]  /*9f20*/  LEA R2, R18.reuse, UR36, 0x3 ;  /* 0x0000002412027c11 */ /* 0x041fe4000f8e18ff */
[----:B------:R-:W-:Y:S02]  /*9f30*/  LEA R3, R18, UR36, 0xf ;  /* 0x0000002412037c11 */ /* 0x000fe4000f8e78ff */
[----:B------:R-:W-:Y:S01]  /*9f40*/  PLOP3.LUT P0, PT, PT, PT, PT, 0x80, 0x0 ;  /* 0x000000000000781c */ /* 0x000fe20003f0f070 */
[----:B------:R-:W-:-:S02]  /*9f50*/  VIADD R2, R2, 0x34850 ;  /* 0x0003485002027836 */ /* 0x000fc40000000000 */
[----:B------:R-:W-:Y:S02]  /*9f60*/  VIADD R7, R3, 0x400 ;  /* 0x0000040003077836 */ /* 0x000fe40000000000 */
[----:B--2---:R-:W-:-:S08]  /*9f70*/  IMAD.SHL.U32 R5, R5, 0x80, RZ ;  /* 0x0000008005057824 */ /* 0x004fd000078e00ff */
.L_x_70:
        /* <DEDUP_REMOVED lines=10> */
[----:B------:R-:W-:Y:S01]  /*a020*/  R2UR UR10, R15 ;  /* 0x000000000f0a72ca */ /* 0x000fe200000e0000 */
[----:B------:R-:W-:Y:S01]  /*a030*/  VIADD R3, R3, 0x4400 ;  /* 0x0000440003037836 */ /* 0x000fe20000000000 */
[----:B------:R-:W-:Y:S02]  /*a040*/  R2UR UR6, R12 ;  /* 0x000000000c0672ca */ /* 0x000fe400000e0000 */
[----:B------:R-:W-:Y:S02]  /*a050*/  R2UR UR7, R13 ;  /* 0x000000000d0772ca */ /* 0x000fe400000e0000 */
[----:B------:R-:W-:-:S13]  /*a060*/  PLOP3.LUT P0, PT, PT, PT, PT, 0x80, 0x0 ;  /* 0x000000000000781c */ /* 0x000fda0003f0f070 */
.L_x_71:
        /* <DEDUP_REMOVED lines=10> */
[----:B------:R0:W-:Y:S01]  /*a110*/  STL [R1+0x8], R0 ;  /* 0x0000080001007387 */ /* 0x0001e20000100800 */
[----:B------:R-:W-:-:S07]  /*a120*/  IMAD.MOV.U32 R17, RZ, RZ, R6 ;  /* 0x000000ffff117224 */ /* 0x000fce00078e0006 */
.L_x_57:
[----:B------:R-:W-:Y:S05]  /*a130*/  BSYNC B0 ;  /* 0x0000000000007941 */ /* 0x000fea0003800000 */
.L_x_56:
[----:B0-----:R-:W2:Y:S01]  /*a140*/  LDL.LU R0, [R1+0x20] ;  /* 0x0000200001007983 */ /* 0x001ea20000300800 */
[----:B------:R-:W-:-:S03]  /*a150*/  IMAD.MOV.U32 R18, RZ, RZ, R4 ;  /* 0x000000ffff127224 */ /* 0x000fc600078e0004 */
[----:B------:R0:W-:Y:S02]  /*a160*/  STL [R1+0x4], R8 ;  /* 0x0000040801007387 */ /* 0x0001e40000100800 */
[----:B0-2---:R-:W-:-:S07]  /*a170*/  VIADD R0, R0, 0xfffffffd ;  /* 0xfffffffd00007836 */ /* 0x005fce0000000000 */
.L_x_55:
[----:B------:R-:W2:Y:S01]  /*a180*/  LDL.LU R2, [R1+0x18] ;  /* 0x0000180001027983 */ /* 0x000ea20000300800 */
[----:B------:R-:W-:Y:S01]  /*a190*/  IMAD.MOV R10, RZ, RZ, -R10 ;  /* 0x000000ffff0a7224 */ /* 0x000fe200078e0a0a */
[----:B------:R-:W-:Y:S04]  /*a1a0*/  BSSY B0, `(.L_x_54) ;  /* 0x0000149000007945 */ /* 0x000fe80003800000 */
[----:B--2---:R-:W-:-:S13]  /*a1b0*/  ISETP.NE.AND P0, PT, R2, R10, PT ;  /* 0x0000000a0200720c */ /* 0x004fda0003f05270 */
[----:B------:R-:W-:Y:S05]  /*a1c0*/  @!P0 BRA `(.L_x_72) ;  /* 0x0000001400188947 */ /* 0x000fea0003800000 */
[----:B------:R-:W-:-:S07]  /*a1d0*/  IMAD.MOV.U32 R6, RZ, RZ, R17 ;  /* 0x000000ffff067224 */ /* 0x000fce00078e0011 */
.L_x_105:
[----:B--2---:R-:W2:Y:S01]  /*a1e0*/  LDL R2, [R1+0x4] ;  /* 0x0000040001027983 */ /* 0x004ea20000100800 */
[----:B------:R-:W-:Y:S01]  /*a1f0*/  LOP3.LUT P1, RZ, R19, 0x2, RZ, 0xc0, !PT ;  /* 0x0000000213ff7812 */ /* 0x000fe2000782c0ff */
[----:B------:R-:W-:Y:S01]  /*a200*/  VIADD R4, R18, 0x1 ;  /* 0x0000000112047836 */ /* 0x000fe20000000000 */
[----:B------:R-:W-:Y:S04]  /*a210*/  BSSY B1, `(.L_x_73) ;  /* 0x000009d000017945 */ /* 0x000fe80003800000 */
[----:B------:R-:W-:-:S04]  /*a220*/  ISETP.NE.AND P0, PT, R4, 0x2, PT ;  /* 0x000000020400780c */ /* 0x000fc80003f05270 */
[----:B------:R-:W-:Y:S02]  /*a230*/  SEL R5, RZ, 0x1, P0 ;  /* 0x00000001ff057807 */ /* 0x000fe40000000000 */
[----:B------:R-:W-:Y:S02]  /*a240*/  SEL R4, R4, RZ, P0 ;  /* 0x000000ff04047207 */ /* 0x000fe40000000000 */
[----:B--2---:R-:W-:Y:S01]  /*a250*/  LOP3.LUT R5, R2, R5, RZ, 0x3c, !PT ;  /* 0x0000000502057212 */ /* 0x004fe200078e3cff */
[----:B01----:R-:W-:Y:S06]  /*a260*/  @!P1 BRA `(.L_x_74) ;  /* 0x00000008005c9947 */ /* 0x003fec0003800000 */
        /* <DEDUP_REMOVED lines=23> */
.L_x_75:
[----:B------:R-:W-:Y:S01]  /*a3e0*/  LEA R3, R4, UR36, 0x3 ;  /* 0x0000002404037c11 */ /* 0x000fe2000f8e18ff */
[----:B------:R-:W-:Y:S01]  /*a3f0*/  BSSY B2, `(.L_x_76) ;  /* 0x0000004000027945 */ /* 0x000fe20003800000 */
[----:B------:R-:W-:-:S04]  /*a400*/  SHF.L.U32 R2, R5, 0x1f, RZ ;  /* 0x0000001f05027819 */ /* 0x000fc800000006ff */
[----:B------:R-:W1:Y:S02]  /*a410*/  SYNCS.PHASECHK.TRANS64.TRYWAIT P0, [R3+URZ+0x34840], R2 ;  /* 0x03484002030075a7 */ /* 0x000e64000800017f */
[----:B-1----:R-:W-:Y:S05]  /*a420*/  @!P0 BRA `(.L_x_77) ;  /* 0x0000002800788947 */ /* 0x002fea0003800000 */
.L_x_155:
[----:B------:R-:W-:Y:S05]  /*a430*/  BSYNC B2 ;  /* 0x0000000000027941 */ /* 0x000fea0003800000 */
.L_x_76:
[----:B0-----:R-:W0:Y:S01]  /*a440*/  S2R R7, SR_TID.X ;  /* 0x0000000000077919 */ /* 0x001e220000002100 */
[----:B------:R-:W-:Y:S01]  /*a450*/  BSSY B2, `(.L_x_78) ;  /* 0x000000b000027945 */ /* 0x000fe20003800000 */
[----:B0-----:R-:W-:-:S04]  /*a460*/  LOP3.LUT R7, R7, 0x7f, RZ, 0xc0, !PT ;  /* 0x0000007f07077812 */ /* 0x001fc800078ec0ff */
[----:B------:R-:W-:-:S13]  /*a470*/  ISETP.NE.AND P1, PT, R7, RZ, PT ;  /* 0x000000ff0700720c */ /* 0x000fda0003f25270 */
[----:B------:R-:W-:Y:S05]  /*a480*/  @P1 BRA `(.L_x_79) ;  /* 0x00000000001c1947 */ /* 0x000fea0003800000 */
[----:B------:R-:W0:Y:S01]  /*a490*/  S2R R7, SR_TID.X ;  /* 0x0000000000077919 */ /* 0x000e220000002100 */
[----:B-1----:R-:W-:-:S04]  /*a4a0*/  IMAD.MOV.U32 R2, RZ, RZ, 0xc000 ;  /* 0x0000c000ff027424 */ /* 0x002fc800078e00ff */
[----:B------:R2:W-:Y:S01]  /*a4b0*/  SYNCS.ARRIVE.TRANS64 RZ, [R3+URZ+0x34830], R2 ;  /* 0x0348300203ff79a7 */ /* 0x0005e2000800003f */
[----:B0-----:R-:W-:-:S04]  /*a4c0*/  LOP3.LUT R7, R7, 0x1f, RZ, 0xc0, !PT ;  /* 0x0000001f07077812 */ /* 0x001fc800078ec0ff */
[----:B------:R-:W-:-:S13]  /*a4d0*/  ISETP.NE.AND P0, PT, R7, RZ, PT ;  /* 0x000000ff0700720c */ /* 0x000fda0003f05270 */
[----:B--2---:R-:W-:Y:S05]  /*a4e0*/  @!P0 BRA `(.L_x_79) ;  /* 0x0000000000048947 */ /* 0x004fea0003800000 */
[----:B------:R-:W-:Y:S01]  /*a4f0*/  BPT.TRAP 0x1 ;  /* 0x000000040000795c */ /* 0x000fe20000300000 */
.L_x_79:
[----:B------:R-:W-:Y:S05]  /*a500*/  BSYNC B2 ;  /* 0x0000000000027941 */ /* 0x000fea0003800000 */
.L_x_78:
        /* <DEDUP_REMOVED lines=8> */
[----:B------:R-:W-:Y:S01]  /*a590*/  VIADD R10, R7, 0x1c400 ;  /* 0x0001c400070a7836 */ /* 0x000fe20000000000 */
[----:B------:R-:W-:Y:S01]  /*a5a0*/  UMOV UR6, 0x0 ;  /* 0x0000000000067882 */ /* 0x000fe20000000000 */
[----:B------:R-:W-:-:S10]  /*a5b0*/  UMOV UR7, 0x14f00000 ;  /* 0x14f0000000077882 */ /* 0x000fd40000000000 */
.L_x_80:
        /* <DEDUP_REMOVED lines=16> */
.L_x_81:
        /* <DEDUP_REMOVED lines=15> */
.L_x_82:
        /* <DEDUP_REMOVED lines=16> */
.L_x_156:
[----:B------:R-:W-:Y:S05]  /*a8b0*/  BSYNC B2 ;  /* 0x0000000000027941 */ /* 0x000fea0003800000 */
.L_x_83:
[----:B------:R-:W-:Y:S01]  /*a8c0*/  BSSY B2, `(.L_x_85) ;  /* 0x000000b000027945 */ /* 0x000fe20003800000 */
[----:B------:R-:W-:Y:S02]  /*a8d0*/  IMAD.MOV.U32 R10, RZ, RZ, 0x0 ;  /* 0x00000000ff0a7424 */ /* 0x000fe400078e00ff */
[----:B------:R-:W-:Y:S01]  /*a8e0*/  IMAD.MOV.U32 R11, RZ, RZ, 0x14f00000 ;  /* 0x14f00000ff0b7424 */ /* 0x000fe200078e00ff */
[----:B------:R-:W-:Y:S06]  /*a8f0*/  @P1 BRA `(.L_x_86) ;  /* 0x00000000001c1947 */ /* 0x000fec0003800000 */
[----:B------:R-:W1:Y:S01]  /*a900*/  S2R R7, SR_TID.X ;  /* 0x0000000000077919 */ /* 0x000e620000002100 */
[----:B0-----:R-:W-:-:S04]  /*a910*/  IMAD.MOV.U32 R3, RZ, RZ, 0x8000 ;  /* 0x00008000ff037424 */ /* 0x001fc800078e00ff */
[----:B------:R2:W-:Y:S01]  /*a920*/  SYNCS.ARRIVE.TRANS64 RZ, [R2+URZ+0x50], R3 ;  /* 0x0000500302ff79a7 */ /* 0x0005e2000800003f */
[----:B-1----:R-:W-:-:S04]  /*a930*/  LOP3.LUT R7, R7, 0x1f, RZ, 0xc0, !PT ;  /* 0x0000001f07077812 */ /* 0x002fc800078ec0ff */
[----:B------:R-:W-:-:S13]  /*a940*/  ISETP.NE.AND P0, PT, R7, RZ, PT ;  /* 0x000000ff0700720c */ /* 0x000fda0003f05270 */
[----:B--2---:R-:W-:Y:S05]  /*a950*/  @!P0 BRA `(.L_x_86) ;  /* 0x0000000000048947 */ /* 0x004fea0003800000 */
[----:B------:R-:W-:Y:S01]  /*a960*/  BPT.TRAP 0x1 ;  /* 0x000000040000795c */ /* 0x000fe20000300000 */
.L_x_86:
[----:B------:R-:W-:Y:S05]  /*a970*/  BSYNC B2 ;  /* 0x0000000000027941 */ /* 0x000fea0003800000 */
.L_x_85:
[----:B0-----:R-:W2:Y:S01]  /*a980*/  LDL.LU R3, [R1+0x8] ;  /* 0x0000080001037983 */ /* 0x001ea20000300800 */
[----:B------:R-:W-:Y:S01]  /*a990*/  R2UR UR10, R12 ;  /* 0x000000000c0a72ca */ /* 0x000fe200000e0000 */
[----:B------:R-:W-:Y:S01]  /*a9a0*/  UIADD3 UR4, UP0, UR38, 0x470, URZ ;  /* 0x0000047026047890 */ /* 0x000fe2000ff1e03f */
[----:B------:R-:W-:Y:S01]  /*a9b0*/  R2UR UR6, R10 ;  /* 0x000000000a0672ca */ /* 0x000fe200000e0000 */
[----:B------:R-:W-:Y:S01]  /*a9c0*/  VIADD R2, R2, 0x50 ;  /* 0x0000005002027836 */ /* 0x000fe20000000000 */
[----:B------:R-:W-:Y:S01]  /*a9d0*/  R2UR UR7, R11 ;  /* 0x000000000b0772ca */ /* 0x000fe200000e0000 */
[----:B------:R-:W-:Y:S01]  /*a9e0*/  UIADD3.X UR5, URZ, UR39, URZ, UP0, !UPT ;  /* 0x000000273f057290 */ /* 0x000fe200087fe43f */
[----:B------:R-:W-:Y:S02]  /*a9f0*/  LEA R18, R18, UR36, 0xf ;  /* 0x0000002412127c11 */ /* 0x000fe4000f8e78ff */
[----:B------:R-:W-:-:S03]  /*aa00*/  PLOP3.LUT P0, PT, PT, PT, PT, 0x80, 0x0 ;  /* 0x000000000000781c */ /* 0x000fc60003f0f070 */
[----:B------:R-:W-:Y:S02]  /*aa10*/  VIADD R7, R18, 0x400 ;  /* 0x0000040012077836 */ /* 0x000fe40000000000 */
[----:B--2---:R-:W-:-:S08]  /*aa20*/  IMAD.SHL.U32 R3, R3, 0x80, RZ ;  /* 0x0000008003037824 */ /* 0x004fd000078e00ff */
.L_x_87:
        /* <DEDUP_REMOVED lines=15> */
.L_x_88:
        /* <DEDUP_REMOVED lines=12> */
.L_x_74:
[----:B------:R-:W-:Y:S05]  /*abe0*/  BSYNC B1 ;  /* 0x0000000000017941 */ /* 0x000fea0003800000 */
.L_x_73:
[----:B------:R-:W-:Y:S01]  /*abf0*/  VIADD R18, R4, 0x1 ;  /* 0x0000000104127836 */ /* 0x000fe20000000000 */
[----:B------:R-:W-:Y:S01]  /*ac00*/  LOP3.LUT P1, RZ, R19, 0x2, RZ, 0xc0, !PT ;  /* 0x0000000213ff7812 */ /* 0x000fe2000782c0ff */
[----:B------:R-:W-:Y:S03]  /*ac10*/  BSSY B1, `(.L_x_89) ;  /* 0x000009e000017945 */ /* 0x000fe60003800000 */
[----:B------:R-:W-:-:S04]  /*ac20*/  ISETP.NE.AND P0, PT, R18, 0x2, PT ;  /* 0x000000021200780c */ /* 0x000fc80003f05270 */
[----:B------:R-:W-:Y:S02]  /*ac30*/  SEL R2, RZ, 0x1, P0 ;  /* 0x00000001ff027807 */ /* 0x000fe40000000000 */
[----:B------:R-:W-:Y:S02]  /*ac40*/  SEL R18, R18, RZ, P0 ;  /* 0x000000ff12127207 */ /* 0x000fe40000000000 */
[----:B------:R-:W-:-:S05]  /*ac50*/  LOP3.LUT R10, R5, R2, RZ, 0x3c, !PT ;  /* 0x00000002050a7212 */ /* 0x000fca00078e3cff */
[----:B------:R1:W-:Y:S01]  /*ac60*/  STL [R1+0x4], R10 ;  /* 0x0000040a01007387 */ /* 0x0003e20000100800 */
[----:B------:R-:W-:Y:S05]  /*ac70*/  @!P1 BRA `(.L_x_90) ;  /* 0x00000008005c9947 */ /* 0x000fea0003800000 */
[----:B------:R-:W-:Y:S01]  /*ac80*/  LOP3.LUT P1, RZ, R19, 0x1, RZ, 0xc0, !PT ;  /* 0x0000000113ff7812 */ /* 0x000fe2000782c0ff */
[----:B0-----:R-:W-:-:S12]  /*ac90*/  VIADD R8, R0, 0xffffffff ;  /* 0xffffffff00087836 */ /* 0x001fd80000000000 */
        /* <DEDUP_REMOVED lines=21> */
.L_x_91:
[----:B------:R-:W-:Y:S01]  /*adf0*/  LEA R2, R18, UR36, 0x3 ;  /* 0x0000002412027c11 */ /* 0x000fe2000f8e18ff */
[----:B------:R-:W-:Y:S01]  /*ae00*/  BSSY B2, `(.L_x_92) ;  /* 0x0000004000027945 */ /* 0x000fe20003800000 */
[----:B------:R-:W-:-:S04]  /*ae10*/  SHF.L.U32 R3, R10, 0x1f, RZ ;  /* 0x0000001f0a037819 */ /* 0x000fc800000006ff */
[----:B------:R-:W2:Y:S02]  /*ae20*/  SYNCS.PHASECHK.TRANS64.TRYWAIT P0, [R2+URZ+0x34840], R3 ;  /* 0x03484003020075a7 */ /* 0x000ea4000800017f */
[----:B--2---:R-:W-:Y:S05]  /*ae30*/  @!P0 BRA `(.L_x_93) ;  /* 0x00000020001c8947 */ /* 0x004fea0003800000 */
.L_x_157:
[----:B------:R-:W-:Y:S05]  /*ae40*/  BSYNC B2 ;  /* 0x0000000000027941 */ /* 0x000fea0003800000 */
.L_x_92:
[----:B0-----:R-:W0:Y:S01]  /*ae50*/  S2R R7, SR_TID.X ;  /* 0x0000000000077919 */ /* 0x001e220000002100 */
[----:B------:R-:W-:Y:S01]  /*ae60*/  BSSY B2, `(.L_x_94) ;  /* 0x000000b000027945 */ /* 0x000fe20003800000 */
[----:B0-----:R-:W-:-:S04]  /*ae70*/  LOP3.LUT R7, R7, 0x7f, RZ, 0xc0, !PT ;  /* 0x0000007f07077812 */ /* 0x001fc800078ec0ff */
[----:B------:R-:W-:-:S13]  /*ae80*/  ISETP.NE.AND P1, PT, R7, RZ, PT ;  /* 0x000000ff0700720c */ /* 0x000fda0003f25270 */
[----:B------:R-:W-:Y:S05]  /*ae90*/  @P1 BRA `(.L_x_95) ;  /* 0x00000000001c1947 */ /* 0x000fea0003800000 */
[----:B------:R-:W0:Y:S01]  /*aea0*/  S2R R7, SR_TID.X ;  /* 0x0000000000077919 */ /* 0x000e220000002100 */
[----:B--2---:R-:W-:-:S04]  /*aeb0*/  IMAD.MOV.U32 R3, RZ, RZ, 0xc000 ;  /* 0x0000c000ff037424 */ /* 0x004fc800078e00ff */
[----:B------:R3:W-:Y:S01]  /*aec0*/  SYNCS.ARRIVE.TRANS64 RZ, [R2+URZ+0x34830], R3 ;  /* 0x0348300302ff79a7 */ /* 0x0007e2000800003f */
[----:B0-----:R-:W-:-:S04]  /*aed0*/  LOP3.LUT R7, R7, 0x1f, RZ, 0xc0, !PT ;  /* 0x0000001f07077812 */ /* 0x001fc800078ec0ff */
[----:B------:R-:W-:-:S13]  /*aee0*/  ISETP.NE.AND P0, PT, R7, RZ, PT ;  /* 0x000000ff0700720c */ /* 0x000fda0003f05270 */
[----:B---3--:R-:W-:Y:S05]  /*aef0*/  @!P0 BRA `(.L_x_95) ;  /* 0x0000000000048947 */ /* 0x008fea0003800000 */
[----:B------:R-:W-:Y:S01]  /*af00*/  BPT.TRAP 0x1 ;  /* 0x000000040000795c */ /* 0x000fe20000300000 */
.L_x_95:
[----:B------:R-:W-:Y:S05]  /*af10*/  BSYNC B2 ;  /* 0x0000000000027941 */ /* 0x000fea0003800000 */
.L_x_94:
[----:B------:R-:W-:Y:S01]  /*af20*/  IMAD.MOV.U32 R12, RZ, RZ, RZ ;  /* 0x000000ffff0c7224 */ /* 0x000fe200078e00ff */
[----:B------:R-:W-:Y:S01]  /*af30*/  UIADD3 UR4, UP0, UR38, 0x370, URZ ;  /* 0x0000037026047890 */ /* 0x000fe2000ff1e03f */
[C---:B--2---:R-:W-:Y:S01]  /*af40*/  IMAD R3, R18.reuse, 0x8, R9 ;  /* 0x0000000812037824 */ /* 0x044fe200078e0209 */
[----:B------:R-:W-:Y:S01]  /*af50*/  PLOP3.LUT P0, PT, PT, PT, PT, 0x80, 0x0 ;  /* 0x000000000000781c */ /* 0x000fe20003f0f070 */
[----:B------:R-:W-:Y:S01]  /*af60*/  IMAD R7, R18, 0xc000, R14 ;  /* 0x0000c00012077824 */ /* 0x000fe200078e020e */
[----:B------:R-:W-:Y:S01]  /*af70*/  R2UR UR10, R12 ;  /* 0x000000000c0a72ca */ /* 0x000fe200000e0000 */
[----:B------:R-:W-:Y:S01]  /*af80*/  VIADD R3, R3, 0x30 ;  /* 0x0000003003037836 */ /* 0x000fe20000000000 */
[----:B------:R-:W-:Y:S01]  /*af90*/  UIADD3.X UR5, URZ, UR39, URZ, UP0, !UPT ;  /* 0x000000273f057290 */ /* 0x000fe200087fe43f */
[----:B------:R-:W-:Y:S01]  /*afa0*/  IMAD.SHL.U32 R2, R8, 0x80, RZ ;  /* 0x0000008008027824 */ /* 0x000fe200078e00ff */
[----:B------:R-:W-:Y:S01]  /*afb0*/  UMOV UR6, 0x0 ;  /* 0x0000000000067882 */ /* 0x000fe20000000000 */
[----:B-1----:R-:W-:Y:S01]  /*afc0*/  VIADD R10, R7, 0x1c400 ;  /* 0x0001c400070a7836 */ /* 0x002fe20000000000 */
[----:B------:R-:W-:-:S09]  /*afd0*/  UMOV UR7, 0x14f00000 ;  /* 0x14f0000000077882 */ /* 0x000fd20000000000 */
.L_x_96:
        /* <DEDUP_REMOVED lines=16> */
.L_x_97:
        /* <DEDUP_REMOVED lines=15> */
.L_x_98:
        /* <DEDUP_REMOVED lines=10> */
[----:B------:R-:W-:Y:S01]  /*b270*/  SHF.L.U32 R5, R5, 0x1f, RZ ;  /* 0x0000001f05057819 */ /* 0x000fe200000006ff */
[----:B------:R-:W-:Y:S01]  /*b280*/  IMAD R2, R4, 0x8, R9 ;  /* 0x0000000804027824 */ /* 0x000fe200078e0209 */
[----:B------:R-:W-:Y:S03]  /*b290*/  BSSY B2, `(.L_x_99) ;  /* 0x0000003000027945 */ /* 0x000fe60003800000 */
[----:B------:R-:W0:Y:S02]  /*b2a0*/  SYNCS.PHASECHK.TRANS64.TRYWAIT P0, [R2+URZ+0x60], R5 ;  /* 0x00006005020075a7 */ /* 0x000e24000800017f */
[----:B0-----:R-:W-:Y:S05]  /*b2b0*/  @!P0 BRA `(.L_x_100) ;  /* 0x0000001c00108947 */ /* 0x001fea0003800000 */
.L_x_158:
[----:B------:R-:W-:Y:S05]  /*b2c0*/  BSYNC B2 ;  /* 0x0000000000027941 */ /* 0x000fea0003800000 */
.L_x_99:
[----:B------:R-:W-:Y:S01]  /*b2d0*/  BSSY B2, `(.L_x_101) ;  /* 0x000000b000027945 */ /* 0x000fe20003800000 */
[----:B------:R-:W-:Y:S02]  /*b2e0*/  IMAD.MOV.U32 R10, RZ, RZ, 0x0 ;  /* 0x00000000ff0a7424 */ /* 0x000fe400078e00ff */
[----:B------:R-:W-:Y:S01]  /*b2f0*/  IMAD.MOV.U32 R11, RZ, RZ, 0x14f00000 ;  /* 0x14f00000ff0b7424 */ /* 0x000fe200078e00ff */
[----:B------:R-:W-:Y:S06]  /*b300*/  @P1 BRA `(.L_x_102) ;  /* 0x00000000001c1947 */ /* 0x000fec0003800000 */
[----:B------:R-:W1:Y:S01]  /*b310*/  S2R R7, SR_TID.X ;  /* 0x0000000000077919 */ /* 0x000e620000002100 */
[----:B------:R-:W-:-:S04]  /*b320*/  IMAD.MOV.U32 R3, RZ, RZ, 0x8000 ;  /* 0x00008000ff037424 */ /* 0x000fc800078e00ff */
[----:B------:R2:W-:Y:S01]  /*b330*/  SYNCS.ARRIVE.TRANS64 RZ, [R2+URZ+0x50], R3 ;  /* 0x0000500302ff79a7 */ /* 0x0005e2000800003f */
[----:B-1----:R-:W-:-:S04]  /*b340*/  LOP3.LUT R7, R7, 0x1f, RZ, 0xc0, !PT ;  /* 0x0000001f07077812 */ /* 0x002fc800078ec0ff */
[----:B------:R-:W-:-:S13]  /*b350*/  ISETP.NE.AND P0, PT, R7, RZ, PT ;  /* 0x000000ff0700720c */ /* 0x000fda0003f05270 */
[----:B--2---:R-:W-:Y:S05]  /*b360*/  @!P0 BRA `(.L_x_102) ;  /* 0x0000000000048947 */ /* 0x004fea0003800000 */
[----:B------:R-:W-:Y:S01]  /*b370*/  BPT.TRAP 0x1 ;  /* 0x000000040000795c */ /* 0x000fe20000300000 */
.L_x_102:
[----:B------:R-:W-:Y:S05]  /*b380*/  BSYNC B2 ;  /* 0x0000000000027941 */ /* 0x000fea0003800000 */
.L_x_101:
[----:B------:R-:W2:Y:S01]  /*b390*/  LDL.LU R3, [R1+0x8] ;  /* 0x0000080001037983 */ /* 0x000ea20000300800 */
[----:B------:R-:W-:Y:S01]  /*b3a0*/  R2UR UR10, R12 ;  /* 0x000000000c0a72ca */ /* 0x000fe200000e0000 */
[----:B------:R-:W-:Y:S01]  /*b3b0*/  UIADD3 UR4, UP0, UR38, 0x470, URZ ;  /* 0x0000047026047890 */ /* 0x000fe2000ff1e03f */
[----:B------:R-:W-:Y:S01]  /*b3c0*/  R2UR UR6, R10 ;  /* 0x000000000a0672ca */ /* 0x000fe200000e0000 */
[----:B0-----:R-:W-:Y:S01]  /*b3d0*/  VIADD R2, R2, 0x50 ;  /* 0x0000005002027836 */ /* 0x001fe20000000000 */
[----:B------:R-:W-:Y:S01]  /*b3e0*/  R2UR UR7, R11 ;  /* 0x000000000b0772ca */ /* 0x000fe200000e0000 */
[----:B------:R-:W-:Y:S01]  /*b3f0*/  UIADD3.X UR5, URZ, UR39, URZ, UP0, !UPT ;  /* 0x000000273f057290 */ /* 0x000fe200087fe43f */
[----:B------:R-:W-:Y:S02]  /*b400*/  LEA R4, R4, UR36, 0xf ;  /* 0x0000002404047c11 */ /* 0x000fe4000f8e78ff */
[----:B------:R-:W-:-:S03]  /*b410*/  PLOP3.LUT P0, PT, PT, PT, PT, 0x80, 0x0 ;  /* 0x000000000000781c */ /* 0x000fc60003f0f070 */
[----:B------:R-:W-:Y:S02]  /*b420*/  VIADD R5, R4, 0x400 ;  /* 0x0000040004057836 */ /* 0x000fe40000000000 */
[----:B--2---:R-:W-:-:S08]  /*b430*/  IMAD.SHL.U32 R3, R3, 0x80, RZ ;  /* 0x0000008003037824 */ /* 0x004fd000078e00ff */
.L_x_103:
        /* <DEDUP_REMOVED lines=15> */
.L_x_104:
        /* <DEDUP_REMOVED lines=12> */
.L_x_90:
[----:B------:R-:W-:Y:S05]  /*b5f0*/  BSYNC B1 ;  /* 0x0000000000017941 */ /* 0x000fea0003800000 */
.L_x_89:
[C---:B------:R-:W-:Y:S01]  /*b600*/  ISETP.GT.AND P0, PT, R0.reuse, 0x1, PT ;  /* 0x000000010000780c */ /* 0x040fe20003f04270 */
[----:B------:R-:W-:-:S12]  /*b610*/  VIADD R0, R0, 0xfffffffe ;  /* 0xfffffffe00007836 */ /* 0x000fd80000000000 */
[----:B------:R-:W-:Y:S05]  /*b620*/  @P0 BRA `(.L_x_105) ;  /* 0xffffffe800ec0947 */ /* 0x000fea000383ffff */
.L_x_72:
[----:B------:R-:W-:Y:S05]  /*b630*/  BSYNC B0 ;  /* 0x0000000000007941 */ /* 0x000fea0003800000 */
.L_x_54:
[----:B------:R-:W-:Y:S01]  /*b640*/  LOP3.LUT P0, RZ, R19, 0x2, RZ, 0xc0, !PT ;  /* 0x0000000213ff7812 */ /* 0x000fe2000780c0ff */
[----:B------:R-:W-:-:S12]  /*b650*/  BSSY B0, `(.L_x_106) ;  /* 0x000003a000007945 */ /* 0x000fd80003800000 */
[----:B------:R-:W-:Y:S05]  /*b660*/  @!P0 BRA `(.L_x_107) ;  /* 0x0000000000e08947 */ /* 0x000fea0003800000 */
[----:B-1----:R-:W3:Y:S01]  /*b670*/  LDL R0, [R1+0x4] ;  /* 0x0000040001007983 */ /* 0x002ee20000100800 */
[----:B------:R-:W-:Y:S01]  /*b680*/  LEA R3, R18, UR36, 0x3 ;  /* 0x0000002412037c11 */ /* 0x000fe2000f8e18ff */
[----:B------:R-:W-:Y:S01]  /*b690*/  BSSY B1, `(.L_x_108) ;  /* 0x0000007000017945 */ /* 0x000fe20003800000 */
[----:B------:R-:W1:Y:S02]  /*b6a0*/  S2R R2, SR_TID.X ;  /* 0x0000000000027919 */ /* 0x000e640000002100 */
[----:B-1----:R-:W-:-:S04]  /*b6b0*/  LOP3.LUT R2, R2, 0x7f, RZ, 0xc0, !PT ;  /* 0x0000007f02027812 */ /* 0x002fc800078ec0ff */
[----:B------:R-:W-:Y:S02]  /*b6c0*/  ISETP.NE.AND P1, PT, R2, RZ, PT ;  /* 0x000000ff0200720c */ /* 0x000fe40003f25270 */
[----:B---3--:R-:W-:-:S04]  /*b6d0*/  SHF.L.U32 R0, R0, 0x1f, RZ ;  /* 0x0000001f00007819 */ /* 0x008fc800000006ff */
[----:B------:R-:W1:Y:S02]  /*b6e0*/  SYNCS.PHASECHK.TRANS64.TRYWAIT P0, [R3+URZ+0x34860], R0 ;  /* 0x03486000030075a7 */ /* 0x000e64000800017f */
[----:B-1----:R-:W-:Y:S05]  /*b6f0*/  @!P0 BRA `(.L_x_109) ;  /* 0x0000001800148947 */ /* 0x002fea0003800000 */
.L_x_159:
[----:B------:R-:W-:Y:S05]  /*b700*/  BSYNC B1 ;  /* 0x0000000000017941 */ /* 0x000fea0003800000 */
.L_x_108:
[----:B------:R-:W-:Y:S04]  /*b710*/  BSSY B1, `(.L_x_110) ;  /* 0x0000009000017945 */ /* 0x000fe80003800000 */
[----:B------:R-:W-:Y:S05]  /*b720*/  @P1 BRA `(.L_x_111) ;  /* 0x00000000001c1947 */ /* 0x000fea0003800000 */
[----:B------:R-:W3:Y:S01]  /*b730*/  S2R R2, SR_TID.X ;  /* 0x0000000000027919 */ /* 0x000ee20000002100 */
[----:B-1----:R-:W-:-:S04]  /*b740*/  IMAD.MOV.U32 R0, RZ, RZ, 0x8000 ;  /* 0x00008000ff007424 */ /* 0x002fc800078e00ff */
[----:B------:R4:W-:Y:S01]  /*b750*/  SYNCS.ARRIVE.TRANS64 RZ, [R3+URZ+0x34850], R0 ;  /* 0x0348500003ff79a7 */ /* 0x0009e2000800003f */
[----:B---3--:R-:W-:-:S04]  /*b760*/  LOP3.LUT R2, R2, 0x1f, RZ, 0xc0, !PT ;  /* 0x0000001f02027812 */ /* 0x008fc800078ec0ff */
[----:B------:R-:W-:-:S13]  /*b770*/  ISETP.NE.AND P0, PT, R2, RZ, PT ;  /* 0x000000ff0200720c */ /* 0x000fda0003f05270 */
[----:B----4-:R-:W-:Y:S05]  /*b780*/  @!P0 BRA `(.L_x_111) ;  /* 0x0000000000048947 */ /* 0x010fea0003800000 */
[----:B------:R-:W-:Y:S01]  /*b790*/  BPT.TRAP 0x1 ;  /* 0x000000040000795c */ /* 0x000fe20000300000 */
.L_x_111:
[----:B------:R-:W-:Y:S05]  /*b7a0*/  BSYNC B1 ;  /* 0x0000000000017941 */ /* 0x000fea0003800000 */
.L_x_110:
[----:B------:R-:W3:Y:S01]  /*b7b0*/  LDL R4, [R1+0x8] ;  /* 0x0000080001047983 */ /* 0x000ee20000100800 */
[----:B------:R-:W-:Y:S01]  /*b7c0*/  LEA R2, R18, UR36, 0xf ;  /* 0x0000002412027c11 */ /* 0x000fe2000f8e78ff */
[----:B-1----:R-:W-:Y:S01]  /*b7d0*/  VIADD R0, R3, 0x34850 ;  /* 0x0003485003007836 */ /* 0x002fe20000000000 */
[----:B------:R-:W-:Y:S01]  /*b7e0*/  UIADD3 UR4, UP0, UR38, 0x470, URZ ;  /* 0x0000047026047890 */ /* 0x000fe2000ff1e03f */
[----:B------:R-:W-:Y:S01]  /*b7f0*/  PLOP3.LUT P0, PT, PT, PT, PT, 0x80, 0x0 ;  /* 0x000000000000781c */ /* 0x000fe20003f0f070 */
[----:B------:R-:W-:Y:S01]  /*b800*/  UMOV UR6, 0x0 ;  /* 0x0000000000067882 */ /* 0x000fe20000000000 */
[----:B------:R-:W-:Y:S01]  /*b810*/  UMOV UR7, 0x14f00000 ;  /* 0x14f0000000077882 */ /* 0x000fe20000000000 */
[----:B------:R-:W-:Y:S01]  /*b820*/  UIADD3.X UR5, URZ, UR39, URZ, UP0, !UPT ;  /* 0x000000273f057290 */ /* 0x000fe200087fe43f */
[----:B------:R-:W-:Y:S01]  /*b830*/  UMOV UR10, URZ ;  /* 0x0000003f000a7c82 */ /* 0x000fe20008000000 */
[----:B---3--:R-:W-:Y:S02]  /*b840*/  IMAD.SHL.U32 R3, R4, 0x80, RZ ;  /* 0x0000008004037824 */ /* 0x008fe400078e00ff */
[----:B------:R-:W-:-:S08]  /*b850*/  VIADD R4, R2, 0x400 ;  /* 0x0000040002047836 */ /* 0x000fd00000000000 */
.L_x_112:
        /* <DEDUP_REMOVED lines=9> */
[----:B-1----:R-:W-:Y:S05]  /*b8f0*/  @P0 BRA.U.ANY `(.L_x_112) ;  /* 0xfffffffd00d80947 */ /* 0x002fea000393ffff */
[----:B------:R-:W-:Y:S01]  /*b900*/  PLOP3.LUT P0, PT, PT, PT, PT, 0x80, 0x0 ;  /* 0x000000000000781c */ /* 0x000fe20003f0f070 */
[----:B------:R-:W-:Y:S01]  /*b910*/  VIADD R2, R2, 0x4400 ;  /* 0x0000440002027836 */ /* 0x000fe20000000000 */
[----:B------:R-:W-:Y:S01]  /*b920*/  UMOV UR6, 0x0 ;  /* 0x0000000000067882 */ /* 0x000fe20000000000 */
[----:B------:R-:W-:Y:S01]  /*b930*/  UMOV UR7, 0x14f00000 ;  /* 0x14f0000000077882 */ /* 0x000fe20000000000 */
[----:B------:R-:W-:-:S09]  /*b940*/  UMOV UR10, 0x40 ;  /* 0x00000040000a7882 */ /* 0x000fd20000000000 */
.L_x_113:
        /* <DEDUP_REMOVED lines=9> */
[----:B---3--:R-:W-:Y:S05]  /*b9e0*/  @P0 BRA.U.ANY `(.L_x_113) ;  /* 0xfffffffd00d80947 */ /* 0x008fea000393ffff */
.L_x_107:
[----:B------:R-:W-:Y:S05]  /*b9f0*/  BSYNC B0 ;  /* 0x0000000000007941 */ /* 0x000fea0003800000 */
.L_x_106:
[----:B0-----:R-:W3:Y:S01]  /*ba00*/  LDL.LU R6, [R1+0x24] ;  /* 0x0000240001067983 */ /* 0x001ee20000300800 */
[----:B------:R-:W-:Y:S01]  /*ba10*/  VIADD R18, R18, 0x1 ;  /* 0x0000000112127836 */ /* 0x000fe20000000000 */
[----:B------:R-:W-:Y:S02]  /*ba20*/  ULDC UR4, c[0x0][0xc34] ;  /* 0x00030d0000047ab9 */ /* 0x000fe40000000800 */
[----:B------:R-:W4:Y:S04]  /*ba30*/  LDL.LU R5, [R1+0x4] ;  /* 0x0000040001057983 */ /* 0x000f280000300800 */
[----:B------:R-:W5:Y:S01]  /*ba40*/  LDL.LU R4, [R1+0x2c] ;  /* 0x00002c0001047983 */ /* 0x000f620000300800 */
[----:B------:R-:W-:-:S04]  /*ba50*/  ISETP.NE.AND P0, PT, R18, 0x2, PT ;  /* 0x000000021200780c */ /* 0x000fc80003f05270 */
[----:B-1----:R-:W-:Y:S02]  /*ba60*/  SEL R0, RZ, 0x1, P0 ;  /* 0x00000001ff007807 */ /* 0x002fe40000000000 */
[----:B------:R-:W-:Y:S01]  /*ba70*/  SEL R18, R18, RZ, P0 ;  /* 0x000000ff12127207 */ /* 0x000fe20000000000 */
[----:B---3--:R-:W-:Y:S01]  /*ba80*/  VIADD R6, R6, UR37 ;  /* 0x0000002506067c36 */ /* 0x008fe20008000000 */
[----:B----4-:R-:W-:-:S04]  /*ba90*/  LOP3.LUT R5, R5, R0, RZ, 0x3c, !PT ;  /* 0x0000000005057212 */ /* 0x010fc800078e3cff */
[----:B------:R0:W-:Y:S01]  /*baa0*/  STL [R1+0x24], R6 ;  /* 0x0000240601007387 */ /* 0x0001e20000100800 */
[----:B------:R-:W-:Y:S01]  /*bab0*/  ISETP.GE.AND P1, PT, R6, UR4, PT ;  /* 0x0000000406007c0c */ /* 0x000fe2000bf26270 */
[----:B-----5:R-:W-:-:S05]  /*bac0*/  VIADD R4, R4, 0x1 ;  /* 0x0000000104047836 */ /* 0x020fca0000000000 */
[----:B------:R0:W-:Y:S04]  /*bad0*/  STL [R1+0x2c], R4 ;  /* 0x00002c0401007387 */ /* 0x0001e80000100800 */
[----:B------:R0:W-:Y:S03]  /*bae0*/  STL [R1+0x4], R5 ;  /* 0x0000040501007387 */ /* 0x0001e60000100800 */
[----:B------:R-:W-:Y:S05]  /*baf0*/  @!P1 BRA `(.L_x_114) ;  /* 0xffffffc000b09947 */ /* 0x000fea000383ffff */
[----:B------:R-:W-:-:S07]  /*bb00*/  LOP3.LUT R2, R4, 0x1, RZ, 0xc, !PT ;  /* 0x0000000104027812 */ /* 0x000fce00078e0cff */
.L_x_38:
[----:B0-----:R-:W0:Y:S01]  /*bb10*/  S2R R3, SR_CgaCtaId ;  /* 0x0000000000037919 */ /* 0x001e220000008800 */
[----:B------:R-:W-:Y:S01]  /*bb20*/  MOV R0, 0x400 ;  /* 0x0000040000007802 */ /* 0x000fe20000000f00 */
[----:B------:R-:W-:Y:S03]  /*bb30*/  BSSY B0, `(.L_x_115) ;  /* 0x0000005000007945 */ /* 0x000fe60003800000 */
[----:B0-----:R-:W-:Y:S02]  /*bb40*/  LEA R0, R3, R0, 0x18 ;  /* 0x0000000003007211 */ /* 0x001fe400078ec0ff */
[----:B------:R-:W-:-:S04]  /*bb50*/  SHF.L.U32 R3, R2, 0x1f, RZ ;  /* 0x0000001f02037819 */ /* 0x000fc800000006ff */
[----:B------:R-:W0:Y:S02]  /*bb60*/  SYNCS.PHASECHK.TRANS64.TRYWAIT P0, [R0+URZ+0x34820], R3 ;  /* 0x03482003000075a7 */ /* 0x000e24000800017f */
[----:B0-----:R-:W-:Y:S05]  /*bb70*/  @!P0 BRA `(.L_x_116) ;  /* 0x0000001400088947 */ /* 0x001fea0003800000 */
.L_x_160:
[----:B------:R-:W-:Y:S05]  /*bb80*/  BSYNC B0 ;  /* 0x0000000000007941 */ /* 0x000fea0003800000 */
.L_x_115:
[----:B------:R-:W-:-:S03]  /*bb90*/  UMOV UR4, 0xffffffff ;  /* 0xffffffff00047882 */ /* 0x000fc60000000000 */
[----:B------:R-:W-:Y:S05]  /*bba0*/  BRA.DIV UR4, `(.L_x_117) ;  /* 0x0000001604107947 */ /* 0x000fea000b800000 */
[----:B------:R-:W1:Y:S02]  /*bbb0*/  S2R R2, SR_TID.X ;  /* 0x0000000000027919 */ /* 0x000e640000002100 */
[----:B-1----:R-:W-:-:S04]  /*bbc0*/  SHF.R.U32.HI R2, RZ, 0x5, R2 ;  /* 0x00000005ff027819 */ /* 0x002fc80000011602 */
[----:B------:R-:W-:-:S05]  /*bbd0*/  LOP3.LUT R2, R2, 0x3, RZ, 0xc0, !PT ;  /* 0x0000000302027812 */ /* 0x000fca00078ec0ff */
[----:B------:R1:W3:Y:S02]  /*bbe0*/  SHFL.IDX PT, R14, R2, RZ, 0x1f ;  /* 0x00001fff020e7589 */ /* 0x0002e400000e0000 */
.L_x_163:
[----:B---3--:R-:W-:Y:S01]  /*bbf0*/  ISETP.NE.AND P0, PT, R14, RZ, PT ;  /* 0x000000ff0e00720c */ /* 0x008fe20003f05270 */
[----:B------:R-:W-:-:S12]  /*bc00*/  BSSY B0, `(.L_x_118) ;  /* 0x0000025000007945 */ /* 0x000fd80003800000 */
[----:B------:R-:W-:Y:S05]  /*bc10*/  @P0 BRA `(.L_x_119) ;  /* 0x00000000008c0947 */ /* 0x000fea0003800000 */
[----:B------:R-:W-:-:S03]  /*bc20*/  UMOV UR4, 0xffffffff ;  /* 0xffffffff00047882 */ /* 0x000fc60000000000 */
[----:B------:R-:W-:Y:S05]  /*bc30*/  BRA.DIV UR4, `(.L_x_120) ;  /* 0x0000001604207947 */ /* 0x000fea000b800000 */
[----:B------:R-:W-:-:S13]  /*bc40*/  ELECT P6, URZ, PT ;  /* 0x00000000003f782f */ /* 0x000fda00038c0000 */
.L_x_166:
[----:B------:R-:W-:Y:S05]  /*bc50*/  @!P6 BRA `(.L_x_119) ;  /* 0x00000000007ce947 */ /* 0x000fea0003800000 */
[----:B-1----:R-:W3:Y:S02]  /*bc60*/  LDL.LU R2, [R1+0x30] ;  /* 0x0000300001027983 */ /* 0x002ee40000300800 */
[----:B---3--:R-:W-:-:S04]  /*bc70*/  LOP3.LUT R2, R2, 0x2, RZ, 0xfc, !PT ;  /* 0x0000000202027812 */ /* 0x008fc800078efcff */
[----:B------:R-:W-:-:S13]  /*bc80*/  ISETP.NE.AND P2, PT, R2, 0x3, PT ;  /* 0x000000030200780c */ /* 0x000fda0003f45270 */
[----:B------:R-:W-:Y:S05]  /*bc90*/  @!P2 BRA `(.L_x_121) ;  /* 0x000000000004a947 */ /* 0x000fea0003800000 */
[----:B------:R-:W-:Y:S01]  /*bca0*/  BPT.TRAP 0x1 ;  /* 0x000000040000795c */ /* 0x000fe20000300000 */
.L_x_121:
[----:B------:R-:W3:Y:S01]  /*bcb0*/  LDL.LU R7, [R1+0x4] ;  /* 0x0000040001077983 */ /* 0x000ee20000300800 */
[----:B0-----:R-:W-:Y:S02]  /*bcc0*/  VIADD R3, R0, 0x34840 ;  /* 0x0003484000037836 */ /* 0x001fe40000000000 */
[C---:B------:R-:W-:Y:S02]  /*bcd0*/  VIADD R2, R18.reuse, 0x1 ;  /* 0x0000000112027836 */ /* 0x040fe40000000000 */
[----:B------:R-:W-:-:S03]  /*bce0*/  IMAD R6, R18, 0x8, R3 ;  /* 0x0000000812067824 */ /* 0x000fc600078e0203 */
[----:B------:R-:W-:-:S04]  /*bcf0*/  ISETP.NE.AND P1, PT, R2, 0x2, PT ;  /* 0x000000020200780c */ /* 0x000fc80003f25270 */
[----:B------:R-:W-:Y:S02]  /*bd00*/  SEL R4, RZ, 0x1, P1 ;  /* 0x00000001ff047807 */ /* 0x000fe40000800000 */
[C---:B---3--:R-:W-:Y:S02]  /*bd10*/  SHF.L.U32 R5, R7.reuse, 0x1f, RZ ;  /* 0x0000001f07057819 */ /* 0x048fe400000006ff */
[----:B------:R-:W-:Y:S02]  /*bd20*/  LOP3.LUT R7, R7, R4, RZ, 0x3c, !PT ;  /* 0x0000000407077212 */ /* 0x000fe400078e3cff */
[----:B------:R-:W0:Y:S01]  /*bd30*/  SYNCS.PHASECHK.TRANS64.TRYWAIT P0, [R6+URZ], R5 ;  /* 0x00000005060075a7 */ /* 0x000e22000800017f */
[----:B------:R-:W-:Y:S02]  /*bd40*/  SEL R4, R2, RZ, P1 ;  /* 0x000000ff02047207 */ /* 0x000fe40000800000 */
[----:B------:R-:W-:-:S03]  /*bd50*/  SHF.L.U32 R2, R7, 0x1f, RZ ;  /* 0x0000001f07027819 */ /* 0x000fc600000006ff */
[----:B------:R-:W-:Y:S01]  /*bd60*/  IMAD R3, R4, 0x8, R3 ;  /* 0x0000000804037824 */ /* 0x000fe200078e0203 */
[----:B0-----:R-:W-:Y:S06]  /*bd70*/  @!P0 BRA `(.L_x_122) ;  /* 0x0000001000f08947 */ /* 0x001fec0003800000 */
.L_x_167:
[----:B------:R-:W1:Y:S02]  /*bd80*/  SYNCS.PHASECHK.TRANS64.TRYWAIT P0, [R3+URZ], R2 ;  /* 0x00000002030075a7 */ /* 0x000e64000800017f */
[----:B-1----:R-:W-:Y:S05]  /*bd90*/  @!P0 BRA `(.L_x_123) ;  /* 0x0000001000fc8947 */ /* 0x002fea0003800000 */
.L_x_168:
[----:B------:R-:W-:Y:S05]  /*bda0*/  @!P2 BRA `(.L_x_124) ;  /* 0x000000000004a947 */ /* 0x000fea0003800000 */
[----:B------:R-:W-:Y:S01]  /*bdb0*/  BPT.TRAP 0x1 ;  /* 0x000000040000795c */ /* 0x000fe20000300000 */
.L_x_124:
[----:B-1----:R-:W-:-:S04]  /*bdc0*/  VIADD R3, R0, 0x34860 ;  /* 0x0003486000037836 */ /* 0x002fc80000000000 */
[----:B------:R-:W-:-:S04]  /*bdd0*/  IMAD R18, R18, 0x8, R3 ;  /* 0x0000000812127824 */ /* 0x000fc800078e0203 */
[----:B------:R-:W1:Y:S02]  /*bde0*/  SYNCS.PHASECHK.TRANS64.TRYWAIT P0, [R18+URZ], R5 ;  /* 0x00000005120075a7 */ /* 0x000e64000800017f */
[----:B-1----:R-:W-:Y:S05]  /*bdf0*/  @!P0 BRA `(.L_x_125) ;  /* 0x0000001000f88947 */ /* 0x002fea0003800000 */
.L_x_169:
[----:B------:R-:W-:-:S07]  /*be00*/  IMAD R3, R4, 0x8, R3 ;  /* 0x0000000804037824 */ /* 0x000fce00078e0203 */
.L_x_126:
[----:B---3--:R3:W4:Y:S02]  /*be10*/  SYNCS.PHASECHK.TRANS64.TRYWAIT P0, [R3+URZ], R2 ;  /* 0x00000002030075a7 */ /* 0x008724000800017f */
[----:B----4-:R-:W-:Y:S05]  /*be20*/  @!P0 NANOSLEEP.SYNCS 0x989680 ;  /* 0x009896800000895d */ /* 0x010fea0003900000 */
[----:B------:R-:W4:Y:S02]  /*be30*/  @!P0 SYNCS.PHASECHK.TRANS64 P0, [R3+URZ], R2 ;  /* 0x00000002030085a7 */ /* 0x000f24000800007f */
[----:B----4-:R-:W-:Y:S05]  /*be40*/  @!P0 BRA `(.L_x_126) ;  /* 0xfffffffc00f08947 */ /* 0x010fea000383ffff */
.L_x_119:
[----:B------:R-:W-:Y:S05]  /*be50*/  BSYNC B0 ;  /* 0x0000000000007941 */ /* 0x000fea0003800000 */
.L_x_118:
[----:B------:R-:W-:Y:S05]  /*be60*/  EXIT ;  /* 0x000000000000794d */ /* 0x000fea0003800000 */
.L_x_10:
[----:B0-----:R-:W-:-:S04]  /*be70*/  IMAD.U32 R3, RZ, RZ, UR38 ;  /* 0x00000026ff037e24 */ /* 0x001fc8000f8e00ff */
[----:B------:R0:W1:Y:S03]  /*be80*/  SYNCS.PHASECHK.TRANS64.TRYWAIT P1, [R3+URZ+0x34800], R0 ;  /* 0x03480000030075a7 */ /* 0x000066000802017f */
[----:B-1----:R-:W-:Y:S05]  /*be90*/  @!P1 NANOSLEEP.SYNCS 0x989680 ;  /* 0x009896800000995d */ /* 0x002fea0003900000 */
[----:B------:R-:W1:Y:S02]  /*bea0*/  @!P1 SYNCS.PHASECHK.TRANS64 P1, [R3+URZ+0x34800], R0 ;  /* 0x03480000030095a7 */ /* 0x000e64000802007f */
[----:B-1----:R-:W-:Y:S05]  /*beb0*/  @!P1 BRA `(.L_x_10) ;  /* 0xfffffffc00ec9947 */ /* 0x002fea000383ffff */
[----:B------:R-:W-:Y:S05]  /*bec0*/  BRA `(.L_x_127) ;  /* 0xffffff5000a87947 */ /* 0x000fea000383ffff */
.L_x_14:
[----:B-1----:R1:W2:Y:S02]  /*bed0*/  SYNCS.PHASECHK.TRANS64.TRYWAIT P2, [R6+URZ+0x34830], R3 ;  /* 0x03483003060075a7 */ /* 0x0022a4000804017f */
[----:B--2---:R-:W-:Y:S05]  /*bee0*/  @!P2 NANOSLEEP.SYNCS 0x989680 ;  /* 0x009896800000a95d */ /* 0x004fea0003900000 */
[----:B------:R-:W2:Y:S02]  /*bef0*/  @!P2 SYNCS.PHASECHK.TRANS64 P2, [R6+URZ+0x34830], R3 ;  /* 0x034830030600a5a7 */ /* 0x000ea4000804007f */
[----:B--2---:R-:W-:Y:S05]  /*bf00*/  @!P2 BRA `(.L_x_14) ;  /* 0xfffffffc00f0a947 */ /* 0x004fea000383ffff */
[----:B------:R-:W-:Y:S05]  /*bf10*/  BRA `(.L_x_13) ;  /* 0xffffff5000d47947 */ /* 0x000fea000383ffff */
.L_x_19:
[----:B-1----:R-:W-:-:S04]  /*bf20*/  IMAD.U32 R3, RZ, RZ, UR7 ;  /* 0x00000007ff037e24 */ /* 0x002fc8000f8e00ff */
[----:B------:R1:W2:Y:S03]  /*bf30*/  SYNCS.PHASECHK.TRANS64.TRYWAIT P2, [R3+URZ+0x34830], R0 ;  /* 0x03483000030075a7 */ /* 0x0002a6000804017f */
[----:B--2---:R-:W-:Y:S05]  /*bf40*/  @!P2 NANOSLEEP.SYNCS 0x989680 ;  /* 0x009896800000a95d */ /* 0x004fea0003900000 */
[----:B------:R-:W2:Y:S02]  /*bf50*/  @!P2 SYNCS.PHASECHK.TRANS64 P2, [R3+URZ+0x34830], R0 ;  /* 0x034830000300a5a7 */ /* 0x000ea4000804007f */
[----:B--2---:R-:W-:Y:S05]  /*bf60*/  @!P2 BRA `(.L_x_19) ;  /* 0xfffffffc00eca947 */ /* 0x004fea000383ffff */
[----:B------:R-:W-:Y:S05]  /*bf70*/  BRA `(.L_x_18) ;  /* 0xffffff7800947947 */ /* 0x000fea000383ffff */
.L_x_23:
[----:B-1----:R-:W-:-:S04]  /*bf80*/  IMAD.U32 R3, RZ, RZ, UR10 ;  /* 0x0000000aff037e24 */ /* 0x002fc8000f8e00ff */
[----:B------:R1:W2:Y:S03]  /*bf90*/  SYNCS.PHASECHK.TRANS64.TRYWAIT P2, [R3+URZ+0x34850], R0 ;  /* 0x03485000030075a7 */ /* 0x0002a6000804017f */
[----:B--2---:R-:W-:Y:S05]  /*bfa0*/  @!P2 NANOSLEEP.SYNCS 0x989680 ;  /* 0x009896800000a95d */ /* 0x004fea0003900000 */
[----:B------:R-:W2:Y:S02]  /*bfb0*/  @!P2 SYNCS.PHASECHK.TRANS64 P2, [R3+URZ+0x34850], R0 ;  /* 0x034850000300a5a7 */ /* 0x000ea4000804007f */
[----:B--2---:R-:W-:Y:S05]  /*bfc0*/  @!P2 BRA `(.L_x_23) ;  /* 0xfffffffc00eca947 */ /* 0x004fea000383ffff */
[----:B------:R-:W-:Y:S05]  /*bfd0*/  BRA `(.L_x_22) ;  /* 0xffffff8000c47947 */ /* 0x000fea000383ffff */
.L_x_28:
[----:B-1----:R-:W-:-:S04]  /*bfe0*/  IMAD.U32 R5, RZ, RZ, UR12 ;  /* 0x0000000cff057e24 */ /* 0x002fc8000f8e00ff */
[----:B------:R1:W2:Y:S03]  /*bff0*/  SYNCS.PHASECHK.TRANS64.TRYWAIT P0, [R5+URZ+0x34850], R4 ;  /* 0x03485004050075a7 */ /* 0x0002a6000800017f */
[----:B--2---:R-:W-:Y:S05]  /*c000*/  @!P0 NANOSLEEP.SYNCS 0x989680 ;  /* 0x009896800000895d */ /* 0x004fea0003900000 */
[----:B------:R-:W2:Y:S02]  /*c010*/  @!P0 SYNCS.PHASECHK.TRANS64 P0, [R5+URZ+0x34850], R4 ;  /* 0x03485004050085a7 */ /* 0x000ea4000800007f */
[----:B--2---:R-:W-:Y:S05]  /*c020*/  @!P0 BRA `(.L_x_28) ;  /* 0xfffffffc00ec8947 */ /* 0x004fea000383ffff */
[----:B------:R-:W-:Y:S05]  /*c030*/  BRA `(.L_x_27) ;  /* 0xffffff9c00b87947 */ /* 0x000fea000383ffff */
.L_x_42:
[----:B------:R-:W1:Y:S01]  /*c040*/  S2R R0, SR_TID.X ;  /* 0x0000000000007919 */ /* 0x000e620000002100 */
[----:B------:R-:W-:Y:S01]  /*c050*/  BSSY B0, `(.L_x_128) ;  /* 0x000000a000007945 */ /* 0x000fe20003800000 */
[----:B------:R-:W-:Y:S02]  /*c060*/  IMAD.MOV.U32 R12, RZ, RZ, RZ ;  /* 0x000000ffff0c7224 */ /* 0x000fe400078e00ff */
[----:B------:R-:W-:Y:S02]  /*c070*/  IMAD.MOV.U32 R11, RZ, RZ, 0x1f ;  /* 0x0000001fff0b7424 */ /* 0x000fe400078e00ff */
[----:B------:R-:W-:Y:S01]  /*c080*/  IMAD.MOV.U32 R15, RZ, RZ, -0x1 ;  /* 0xffffffffff0f7424 */ /* 0x000fe200078e00ff */
[----:B-1----:R-:W-:-:S04]  /*c090*/  SHF.R.U32.HI R0, RZ, 0x5, R0 ;  /* 0x00000005ff007819 */ /* 0x002fc80000011600 */
[----:B------:R-:W-:-:S05]  /*c0a0*/  LOP3.LUT R0, R0, 0x3, RZ, 0xc0, !PT ;  /* 0x0000000300007812 */ /* 0x000fca00078ec0ff */
[----:B------:R-:W-:-:S07]  /*c0b0*/  IMAD.MOV.U32 R13, RZ, RZ, R0 ;  /* 0x000000ffff0d7224 */ /* 0x000fce00078e0000 */
[----:B0-2---:R-:W-:Y:S05]  /*c0c0*/  WARPSYNC.COLLECTIVE R15, `(.L_x_129) ;  /* 0x000000000f087348 */ /* 0x005fea0003c00000 */
[----:B------:R1:W3:Y:S02]  /*c0d0*/  SHFL.IDX P6, R14, R13, R12, R11 ;  /* 0x0000000c0d0e7389 */ /* 0x0002e400000c000b */
[----:B0123--:R-:W-:Y:S01]  /*c0e0*/  ENDCOLLECTIVE ;  /* 0x000000000000791b */ /* 0x00ffe20003800000 */
.L_x_129:
[----:B------:R-:W-:Y:S05]  /*c0f0*/  BSYNC B0 ;  /* 0x0000000000007941 */ /* 0x000fea0003800000 */
.L_x_128:
[----:B------:R-:W-:Y:S05]  /*c100*/  BRA `(.L_x_130) ;  /* 0xffffffc000f47947 */ /* 0x000fea000383ffff */
.L_x_44:
[----:B------:R-:W-:Y:S01]  /*c110*/  BSSY B0, `(.L_x_131) ;  /* 0x0000006000007945 */ /* 0x000fe20003800000 */
[----:B------:R-:W-:-:S07]  /*c120*/  IMAD.MOV.U32 R15, RZ, RZ, -0x1 ;  /* 0xffffffffff0f7424 */ /* 0x000fce00078e00ff */
[----:B012---:R-:W-:Y:S05]  /*c130*/  WARPSYNC.COLLECTIVE R15, `(.L_x_132) ;  /* 0x000000000f0c7348 */ /* 0x007fea0003c00000 */
[----:B------:R-:W-:Y:S02]  /*c140*/  ELECT P6, UR62, PT ;  /* 0x00000000003e782f */ /* 0x000fe400038c0000 */
[----:B------:R-:W-:Y:S01]  /*c150*/  MOV R14, UR62 ;  /* 0x0000003e000e7c02 */ /* 0x000fe20008000f00 */
[----:B012---:R-:W-:Y:S10]  /*c160*/  ENDCOLLECTIVE ;  /* 0x000000000000791b */ /* 0x007ff40003800000 */
.L_x_132:
[----:B------:R-:W-:Y:S05]  /*c170*/  BSYNC B0 ;  /* 0x0000000000007941 */ /* 0x000fea0003800000 */
.L_x_131:
[----:B------:R-:W-:Y:S05]  /*c180*/  BRA `(.L_x_133) ;  /* 0xffffffc000f47947 */ /* 0x000fea000383ffff */
.L_x_46:
[----:B-1----:R1:W4:Y:S02]  /*c190*/  SYNCS.PHASECHK.TRANS64.TRYWAIT P0, [R0+URZ+0x34840], R2 ;  /* 0x03484002000075a7 */ /* 0x002324000800017f */
[----:B----4-:R-:W-:Y:S05]  /*c1a0*/  @!P0 NANOSLEEP.SYNCS 0x989680 ;  /* 0x009896800000895d */ /* 0x010fea0003900000 */
[----:B------:R-:W4:Y:S02]  /*c1b0*/  @!P0 SYNCS.PHASECHK.TRANS64 P0, [R0+URZ+0x34840], R2 ;  /* 0x03484002000085a7 */ /* 0x000f24000800007f */
[----:B----4-:R-:W-:Y:S05]  /*c1c0*/  @!P0 BRA `(.L_x_46) ;  /* 0xfffffffc00f08947 */ /* 0x010fea000383ffff */
[----:B------:R-:W-:Y:S05]  /*c1d0*/  BRA `(.L_x_134) ;  /* 0xffffffc400507947 */ /* 0x000fea000383ffff */
.L_x_49:
[----:B------:R-:W-:Y:S01]  /*c1e0*/  IMAD.MOV.U32 R13, RZ, RZ, R4 ;  /* 0x000000ffff0d7224 */ /* 0x000fe200078e0004 */
[----:B------:R-:W0:Y:S01]  /*c1f0*/  S2R R7, SR_TID.X ;  /* 0x0000000000077919 */ /* 0x000e220000002100 */
[----:B------:R-:W-:Y:S02]  /*c200*/  IMAD.MOV.U32 R12, RZ, RZ, RZ ;  /* 0x000000ffff0c7224 */ /* 0x000fe400078e00ff */
[----:B------:R-:W-:Y:S02]  /*c210*/  IMAD.MOV.U32 R11, RZ, RZ, 0x181f ;  /* 0x0000181fff0b7424 */ /* 0x000fe400078e00ff */
[----:B------:R-:W-:-:S07]  /*c220*/  IMAD.MOV.U32 R15, RZ, RZ, -0x1 ;  /* 0xffffffffff0f7424 */ /* 0x000fce00078e00ff */
[----:B0----5:R-:W-:Y:S05]  /*c230*/  WARPSYNC.COLLECTIVE R15, `(.L_x_135) ;  /* 0x000000000f087348 */ /* 0x021fea0003c00000 */
[----:B------:R1:W2:Y:S02]  /*c240*/  SHFL.IDX P6, R14, R13, R12, R11 ;  /* 0x0000000c0d0e7389 */ /* 0x0002a400000c000b */
[----:B012--5:R-:W-:Y:S01]  /*c250*/  ENDCOLLECTIVE ;  /* 0x000000000000791b */ /* 0x027fe20003800000 */
.L_x_135:
[----:B------:R-:W-:Y:S01]  /*c260*/  IMAD.MOV.U32 R13, RZ, RZ, R0 ;  /* 0x000000ffff0d7224 */ /* 0x000fe200078e0000 */
[----:B------:R-:W-:Y:S01]  /*c270*/  LOP3.LUT R7, R7, 0x7f, RZ, 0xc0, !PT ;  /* 0x0000007f07077812 */ /* 0x000fe200078ec0ff */
[----:B------:R-:W-:-:S07]  /*c280*/  IMAD.MOV.U32 R6, RZ, RZ, R14 ;  /* 0x000000ffff067224 */ /* 0x000fce00078e000e */
[----:B------:R-:W-:Y:S05]  /*c290*/  WARPSYNC.COLLECTIVE R15, `(.L_x_136) ;  /* 0x000000000f087348 */ /* 0x000fea0003c00000 */
[----:B------:R0:W1:Y:S02]  /*c2a0*/  SHFL.IDX P6, R14, R13, R12, R11 ;  /* 0x0000000c0d0e7389 */ /* 0x00006400000c000b */
[----:B01----:R-:W-:Y:S01]  /*c2b0*/  ENDCOLLECTIVE ;  /* 0x000000000000791b */ /* 0x003fe20003800000 */
.L_x_136:
[----:B------:R-:W-:Y:S01]  /*c2c0*/  SHF.R.U32.HI R2, RZ, 0x3, R7 ;  /* 0x00000003ff027819 */ /* 0x000fe20000011607 */
[----:B------:R-:W-:Y:S02]  /*c2d0*/  ULDC UR4, c[0x0][0x288] ;  /* 0x0000a20000047ab9 */ /* 0x000fe40000000800 */
[----:B------:R-:W-:Y:S02]  /*c2e0*/  IMAD R3, R8, UR4, RZ ;  /* 0x0000000408037c24 */ /* 0x000fe4000f8e02ff */
[----:B------:R-:W-:-:S04]  /*c2f0*/  IMAD.IADD R2, R2, 0x1, R5 ;  /* 0x0000000102027824 */ /* 0x000fc800078e0205 */
[C---:B------:R-:W-:Y:S01]  /*c300*/  VIADD R5, R2.reuse, 0x10 ;  /* 0x0000001002057836 */ /* 0x040fe20000000000 */
[----:B------:R-:W-:Y:S01]  /*c310*/  ISETP.GE.AND P3, PT, R2, R3, PT ;  /* 0x000000030200720c */ /* 0x000fe20003f66270 */
[----:B------:R-:W-:Y:S02]  /*c320*/  IMAD.MOV.U32 R13, RZ, RZ, R4 ;  /* 0x000000ffff0d7224 */ /* 0x000fe400078e0004 */
[----:B------:R-:W-:Y:S02]  /*c330*/  IMAD.MOV.U32 R12, RZ, RZ, 0x1 ;  /* 0x00000001ff0c7424 */ /* 0x000fe400078e00ff */
[----:B------:R-:W-:-:S08]  /*c340*/  IMAD.MOV.U32 R7, RZ, RZ, R14 ;  /* 0x000000ffff077224 */ /* 0x000fd000078e000e */
[----:B------:R-:W-:Y:S05]  /*c350*/  WARPSYNC.COLLECTIVE R15, `(.L_x_137) ;  /* 0x000000000f087348 */ /* 0x000fea0003c00000 */
[----:B------:R0:W1:Y:S02]  /*c360*/  SHFL.IDX P6, R14, R13, R12, R11 ;  /* 0x0000000c0d0e7389 */ /* 0x00006400000c000b */
[----:B01----:R-:W-:Y:S01]  /*c370*/  ENDCOLLECTIVE ;  /* 0x000000000000791b */ /* 0x003fe20003800000 */
.L_x_137:
[----:B------:R-:W-:-:S05]  /*c380*/  @!P3 LEA R7, P5, R9, R7, 0x1 ;  /* 0x000000070907b211 */ /* 0x000fca00078a08ff */
[----:B------:R-:W-:-:S05]  /*c390*/  @!P3 IMAD.X R6, RZ, RZ, R6, P5 ;  /* 0x000000ffff06b224 */ /* 0x000fca00028e0606 */
[----:B------:R-:W-:Y:S01]  /*c3a0*/  @!P3 LOP3.LUT R7, R7, R6, RZ, 0x3c, !PT ;  /* 0x000000060707b212 */ /* 0x000fe200078e3cff */
[----:B------:R-:W-:-:S03]  /*c3b0*/  IMAD.MOV.U32 R13, RZ, RZ, R0 ;  /* 0x000000ffff0d7224 */ /* 0x000fc600078e0000 */
[----:B------:R-:W-:-:S04]  /*c3c0*/  @!P3 LOP3.LUT R6, R7, R6, RZ, 0x3c, !PT ;  /* 0x000000060706b212 */ /* 0x000fc800078e3cff */
[----:B------:R-:W-:-:S05]  /*c3d0*/  @!P3 LOP3.LUT R7, R7, R6, RZ, 0x3c, !PT ;  /* 0x000000060707b212 */ /* 0x000fca00078e3cff */
[----:B------:R-:W-:Y:S01]  /*c3e0*/  @!PT LDS RZ, [RZ] ;  /* 0x00000000fffff984 */ /* 0x000fe20000000800 */
[----:B------:R-:W-:Y:S01]  /*c3f0*/  @!PT LDS RZ, [RZ] ;  /* 0x00000000fffff984 */ /* 0x000fe20000000800 */
[----:B------:R-:W-:Y:S01]  /*c400*/  @!PT LDS RZ, [RZ] ;  /* 0x00000000fffff984 */ /* 0x000fe20000000800 */
[----:B------:R0:W-:Y:S04]  /*c410*/  @!P3 LDGSTS.E.BYPASS.LTC128B.128 [R10+0x10400], desc[UR60][R6.64], !P0 ;  /* 0x10400000060abfae */ /* 0x0001e8000c101d7c */
[----:B------:R0:W-:Y:S04]  /*c420*/  @!P3 LDGSTS.E.BYPASS.LTC128B.128 [R10+0x14400], desc[UR60][R6.64+0x80], !P1 ;  /* 0x14400080060abfae */ /* 0x0001e8000c901d7c */
[----:B------:R0:W-:Y:S01]  /*c430*/  @!P3 LDGSTS.E.BYPASS.LTC128B.128 [R10+0x18400], desc[UR60][R6.64+0x100], !P2 ;  /* 0x18400100060abfae */ /* 0x0001e2000d101d7c */
[----:B------:R-:W-:Y:S01]  /*c440*/  ISETP.GE.AND P3, PT, R5, R3, PT ;  /* 0x000000030500720c */ /* 0x000fe20003f66270 */
[----:B------:R-:W-:-:S12]  /*c450*/  IMAD.MOV.U32 R5, RZ, RZ, R14 ;  /* 0x000000ffff057224 */ /* 0x000fd800078e000e */
[----:B0-----:R-:W-:Y:S05]  /*c460*/  WARPSYNC.COLLECTIVE R15, `(.L_x_138) ;  /* 0x000000000f087348 */ /* 0x001fea0003c00000 */
[----:B------:R1:W2:Y:S02]  /*c470*/  SHFL.IDX P6, R14, R13, R12, R11 ;  /* 0x0000000c0d0e7389 */ /* 0x0002a400000c000b */
[----:B012---:R-:W-:Y:S01]  /*c480*/  ENDCOLLECTIVE ;  /* 0x000000000000791b */ /* 0x007fe20003800000 */
.L_x_138:
[----:B------:R-:W-:Y:S02]  /*c490*/  IMAD.MOV.U32 R13, RZ, RZ, R4 ;  /* 0x000000ffff0d7224 */ /* 0x000fe400078e0004 */
[----:B------:R-:W-:Y:S02]  /*c4a0*/  IMAD.MOV.U32 R12, RZ, RZ, 0x2 ;  /* 0x00000002ff0c7424 */ /* 0x000fe400078e00ff */
[----:B------:R-:W-:-:S07]  /*c4b0*/  IMAD.MOV.U32 R8, RZ, RZ, R14 ;  /* 0x000000ffff087224 */ /* 0x000fce00078e000e */
[----:B------:R-:W-:Y:S05]  /*c4c0*/  WARPSYNC.COLLECTIVE R15, `(.L_x_139) ;  /* 0x000000000f087348 */ /* 0x000fea0003c00000 */
[----:B------:R0:W1:Y:S02]  /*c4d0*/  SHFL.IDX P6, R14, R13, R12, R11 ;  /* 0x0000000c0d0e7389 */ /* 0x00006400000c000b */
[----:B01----:R-:W-:Y:S01]  /*c4e0*/  ENDCOLLECTIVE ;  /* 0x000000000000791b */ /* 0x003fe20003800000 */
.L_x_139:
[----:B------:R-:W-:-:S05]  /*c4f0*/  @!P3 LEA R8, P5, R9, R8, 0x1 ;  /* 0x000000080908b211 */ /* 0x000fca00078a08ff */
[----:B------:R-:W-:Y:S02]  /*c500*/  @!P3 IMAD.X R5, RZ, RZ, R5, P5 ;  /* 0x000000ffff05b224 */ /* 0x000fe400028e0605 */
[----:B------:R-:W-:Y:S02]  /*c510*/  @!P3 IMAD.MOV.U32 R6, RZ, RZ, R8 ;  /* 0x000000ffff06b224 */ /* 0x000fe400078e0008 */
[----:B------:R-:W-:Y:S02]  /*c520*/  @!P3 IMAD.MOV.U32 R7, RZ, RZ, R5 ;  /* 0x000000ffff07b224 */ /* 0x000fe400078e0005 */
[----:B------:R-:W-:Y:S02]  /*c530*/  VIADD R5, R2, 0x20 ;  /* 0x0000002002057836 */ /* 0x000fe40000000000 */
[----:B------:R-:W-:Y:S01]  /*c540*/  IMAD.MOV.U32 R13, RZ, RZ, R0 ;  /* 0x000000ffff0d7224 */ /* 0x000fe200078e0000 */
        /* <DEDUP_REMOVED lines=11> */
.L_x_140:
[----:B------:R-:W-:Y:S02]  /*c600*/  IMAD.MOV.U32 R13, RZ, RZ, R4 ;  /* 0x000000ffff0d7224 */ /* 0x000fe400078e0004 */
[----:B------:R-:W-:Y:S02]  /*c610*/  IMAD.MOV.U32 R12, RZ, RZ, 0x3 ;  /* 0x00000003ff0c7424 */ /* 0x000fe400078e00ff */
[----:B------:R-:W-:-:S07]  /*c620*/  IMAD.MOV.U32 R8, RZ, RZ, R14 ;  /* 0x000000ffff087224 */ /* 0x000fce00078e000e */
[----:B------:R-:W-:Y:S05]  /*c630*/  WARPSYNC.COLLECTIVE R15, `(.L_x_141) ;  /* 0x000000000f087348 */ /* 0x000fea0003c00000 */
[----:B------:R0:W1:Y:S02]  /*c640*/  SHFL.IDX P6, R14, R13, R12, R11 ;  /* 0x0000000c0d0e7389 */ /* 0x00006400000c000b */
[----:B01----:R-:W-:Y:S01]  /*c650*/  ENDCOLLECTIVE ;  /* 0x000000000000791b */ /* 0x003fe20003800000 */
.L_x_141:
[----:B------:R-:W-:-:S05]  /*c660*/  @!P3 LEA R8, P4, R9, R8, 0x1 ;  /* 0x000000080908b211 */ /* 0x000fca00078808ff */
[----:B------:R-:W-:Y:S02]  /*c670*/  @!P3 IMAD.X R9, RZ, RZ, R5, P4 ;  /* 0x000000ffff09b224 */ /* 0x000fe400020e0605 */
[----:B------:R-:W-:Y:S02]  /*c680*/  @!P3 IMAD.MOV.U32 R6, RZ, RZ, R8 ;  /* 0x000000ffff06b224 */ /* 0x000fe400078e0008 */
[----:B------:R-:W-:Y:S02]  /*c690*/  @!P3 IMAD.MOV.U32 R7, RZ, RZ, R9 ;  /* 0x000000ffff07b224 */ /* 0x000fe400078e0009 */
[----:B------:R-:W0:Y:S01]  /*c6a0*/  S2R R9, SR_TID.X ;  /* 0x0000000000097919 */ /* 0x000e220000002100 */
[C---:B------:R-:W-:Y:S02]  /*c6b0*/  VIADD R5, R2.reuse, 0x30 ;  /* 0x0000003002057836 */ /* 0x040fe40000000000 */
[----:B------:R-:W-:Y:S01]  /*c6c0*/  IMAD.MOV.U32 R13, RZ, RZ, R0 ;  /* 0x000000ffff0d7224 */ /* 0x000fe200078e0000 */
[----:B------:R-:W-:Y:S01]  /*c6d0*/  @!PT LDS RZ, [RZ] ;  /* 0x00000000fffff984 */ /* 0x000fe20000000800 */
[----:B------:R-:W-:Y:S01]  /*c6e0*/  @!PT LDS RZ, [RZ] ;  /* 0x00000000fffff984 */ /* 0x000fe20000000800 */
[----:B------:R-:W-:Y:S01]  /*c6f0*/  @!PT LDS RZ, [RZ] ;  /* 0x00000000fffff984 */ /* 0x000fe20000000800 */
[----:B------:R1:W-:Y:S01]  /*c700*/  @!P3 LDGSTS.E.BYPASS.LTC128B.128 [R10+0x11400], desc[UR60][R6.64], !P0 ;  /* 0x11400000060abfae */ /* 0x0003e2000c101d7c */
[----:B------:R-:W-:-:S03]  /*c710*/  VIADD R8, R2, 0x60 ;  /* 0x0000006002087836 */ /* 0x000fc60000000000 */
[----:B------:R1:W-:Y:S04]  /*c720*/  @!P3 LDGSTS.E.BYPASS.LTC128B.128 [R10+0x15400], desc[UR60][R6.64+0x80], !P1 ;  /* 0x15400080060abfae */ /* 0x0003e8000c901d7c */
[----:B------:R1:W-:Y:S01]  /*c730*/  @!P3 LDGSTS.E.BYPASS.LTC128B.128 [R10+0x19400], desc[UR60][R6.64+0x100], !P2 ;  /* 0x19400100060abfae */ /* 0x0003e2000d101d7c */
[----:B------:R-:W-:Y:S01]  /*c740*/  ISETP.GE.AND P3, PT, R5, R3, PT ;  /* 0x000000030500720c */ /* 0x000fe20003f66270 */
[----:B------:R-:W-:-:S12]  /*c750*/  IMAD.MOV.U32 R5, RZ, RZ, R14 ;  /* 0x000000ffff057224 */ /* 0x000fd800078e000e */
[----:B01----:R-:W-:Y:S05]  /*c760*/  WARPSYNC.COLLECTIVE R15, `(.L_x_142) ;  /* 0x000000000f087348 */ /* 0x003fea0003c00000 */
[----:B------:R2:W3:Y:S02]  /*c770*/  SHFL.IDX P6, R14, R13, R12, R11 ;  /* 0x0000000c0d0e7389 */ /* 0x0004e400000c000b */
[----:B0123--:R-:W-:Y:S01]  /*c780*/  ENDCOLLECTIVE ;  /* 0x000000000000791b */ /* 0x00ffe20003800000 */
.L_x_142:
[----:B------:R-:W-:Y:S02]  /*c790*/  IMAD.MOV.U32 R13, RZ, RZ, R4 ;  /* 0x000000ffff0d7224 */ /* 0x000fe400078e0004 */
[----:B------:R-:W-:Y:S02]  /*c7a0*/  IMAD.MOV.U32 R12, RZ, RZ, 0x4 ;  /* 0x00000004ff0c7424 */ /* 0x000fe400078e00ff */
[----:B------:R-:W-:-:S05]  /*c7b0*/  IMAD.SHL.U32 R9, R9, 0x8, RZ ;  /* 0x0000000809097824 */ /* 0x000fca00078e00ff */
[----:B------:R-:W-:Y:S01]  /*c7c0*/  LOP3.LUT R9, R9, 0x38, RZ, 0xc0, !PT ;  /* 0x0000003809097812 */ /* 0x000fe200078ec0ff */
[----:B------:R-:W-:-:S07]  /*c7d0*/  IMAD.MOV.U32 R6, RZ, RZ, R14 ;  /* 0x000000ffff067224 */ /* 0x000fce00078e000e */
[----:B------:R-:W-:Y:S05]  /*c7e0*/  WARPSYNC.COLLECTIVE R15, `(.L_x_143) ;  /* 0x000000000f087348 */ /* 0x000fea0003c00000 */
[----:B------:R0:W1:Y:S02]  /*c7f0*/  SHFL.IDX P6, R14, R13, R12, R11 ;  /* 0x0000000c0d0e7389 */ /* 0x00006400000c000b */
[----:B01----:R-:W-:Y:S01]  /*c800*/  ENDCOLLECTIVE ;  /* 0x000000000000791b */ /* 0x003fe20003800000 */
.L_x_143:
[----:B------:R-:W-:-:S05]  /*c810*/  @!P3 LEA R6, P4, R9, R6, 0x1 ;  /* 0x000000060906b211 */ /* 0x000fca00078808ff */
[----:B------:R-:W-:-:S04]  /*c820*/  @!P3 IMAD.X R5, RZ, RZ, R5, P4 ;  /* 0x000000ffff05b224 */ /* 0x000fc800020e0605 */
        /* <DEDUP_REMOVED lines=14> */
.L_x_144:
[----:B------:R-:W-:Y:S02]  /*c910*/  IMAD.MOV.U32 R13, RZ, RZ, R4 ;  /* 0x000000ffff0d7224 */ /* 0x000fe400078e0004 */
[----:B------:R-:W-:Y:S02]  /*c920*/  IMAD.MOV.U32 R12, RZ, RZ, 0x5 ;  /* 0x00000005ff0c7424 */ /* 0x000fe400078e00ff */
[----:B------:R-:W-:-:S07]  /*c930*/  IMAD.MOV.U32 R6, RZ, RZ, R14 ;  /* 0x000000ffff067224 */ /* 0x000fce00078e000e */
[----:B------:R-:W-:Y:S05]  /*c940*/  WARPSYNC.COLLECTIVE R15, `(.L_x_145) ;  /* 0x000000000f087348 */ /* 0x000fea0003c00000 */
[----:B------:R0:W1:Y:S02]  /*c950*/  SHFL.IDX P6, R14, R13, R12, R11 ;  /* 0x0000000c0d0e7389 */ /* 0x00006400000c000b */
[----:B01----:R-:W-:Y:S01]  /*c960*/  ENDCOLLECTIVE ;  /* 0x000000000000791b */ /* 0x003fe20003800000 */
.L_x_145:
        /* <DEDUP_REMOVED lines=16> */
.L_x_146:
[----:B------:R-:W-:Y:S02]  /*ca70*/  IMAD.MOV.U32 R13, RZ, RZ, R4 ;  /* 0x000000ffff0d7224 */ /* 0x000fe400078e0004 */
[----:B------:R-:W-:Y:S02]  /*ca80*/  IMAD.MOV.U32 R12, RZ, RZ, 0x6 ;  /* 0x00000006ff0c7424 */ /* 0x000fe400078e00ff */
[----:B------:R-:W-:-:S07]  /*ca90*/  IMAD.MOV.U32 R6, RZ, RZ, R14 ;  /* 0x000000ffff067224 */ /* 0x000fce00078e000e */
[----:B------:R-:W-:Y:S05]  /*caa0*/  WARPSYNC.COLLECTIVE R15, `(.L_x_147) ;  /* 0x000000000f087348 */ /* 0x000fea0003c00000 */
[----:B------:R0:W1:Y:S02]  /*cab0*/  SHFL.IDX P6, R14, R13, R12, R11 ;  /* 0x0000000c0d0e7389 */ /* 0x00006400000c000b */
[----:B01----:R-:W-:Y:S01]  /*cac0*/  ENDCOLLECTIVE ;  /* 0x000000000000791b */ /* 0x003fe20003800000 */
.L_x_147:
[----:B------:R-:W-:-:S05]  /*cad0*/  @!P3 LEA R6, P4, R9, R6, 0x1 ;  /* 0x000000060906b211 */ /* 0x000fca00078808ff */
[----:B------:R-:W-:Y:S01]  /*cae0*/  @!P3 IMAD.X R5, RZ, RZ, R5, P4 ;  /* 0x000000ffff05b224 */ /* 0x000fe200020e0605 */
[----:B------:R-:W-:-:S03]  /*caf0*/  ISETP.GE.AND P4, PT, R8, R3, PT ;  /* 0x000000030800720c */ /* 0x000fc60003f86270 */
[----:B------:R-:W-:Y:S02]  /*cb00*/  @!P3 IMAD.MOV.U32 R7, RZ, RZ, R5 ;  /* 0x000000ffff07b224 */ /* 0x000fe400078e0005 */
[----:B------:R-:W-:-:S03]  /*cb10*/  IMAD.MOV.U32 R13, RZ, RZ, R0 ;  /* 0x000000ffff0d7224 */ /* 0x000fc600078e0000 */
[----:B------:R-:W-:Y:S01]  /*cb20*/  @!PT LDS RZ, [RZ] ;  /* 0x00000000fffff984 */ /* 0x000fe20000000800 */
[----:B------:R-:W-:Y:S01]  /*cb30*/  @!PT LDS RZ, [RZ] ;  /* 0x00000000fffff984 */ /* 0x000fe20000000800 */
[----:B------:R-:W-:Y:S01]  /*cb40*/  @!PT LDS RZ, [RZ] ;  /* 0x00000000fffff984 */ /* 0x000fe20000000800 */
[----:B------:R0:W-:Y:S04]  /*cb50*/  @!P3 LDGSTS.E.BYPASS.LTC128B.128 [R10+0x12c00], desc[UR60][R6.64], !P0 ;  /* 0x12c00000060abfae */ /* 0x0001e8000c101d7c */
[----:B------:R0:W-:Y:S01]  /*cb60*/  @!P3 LDGSTS.E.BYPASS.LTC128B.128 [R10+0x16c00], desc[UR60][R6.64+0x80], !P1 ;  /* 0x16c00080060abfae */ /* 0x0001e2000c901d7c */
[----:B------:R-:W-:-:S03]  /*cb70*/  IMAD.MOV.U32 R5, RZ, RZ, R14 ;  /* 0x000000ffff057224 */ /* 0x000fc600078e000e */
[----:B------:R0:W-:Y:S04]  /*cb80*/  @!P3 LDGSTS.E.BYPASS.LTC128B.128 [R10+0x1ac00], desc[UR60][R6.64+0x100], !P2 ;  /* 0x1ac00100060abfae */ /* 0x0001e8000d101d7c */
[----:B0-----:R-:W-:Y:S05]  /*cb90*/  WARPSYNC.COLLECTIVE R15, `(.L_x_148) ;  /* 0x000000000f087348 */ /* 0x001fea0003c00000 */
[----:B------:R1:W2:Y:S02]  /*cba0*/  SHFL.IDX P6, R14, R13, R12, R11 ;  /* 0x0000000c0d0e7389 */ /* 0x0002a400000c000b */
[----:B012---:R-:W-:Y:S01]  /*cbb0*/  ENDCOLLECTIVE ;  /* 0x000000000000791b */ /* 0x007fe20003800000 */
.L_x_148:
[----:B------:R-:W-:Y:S02]  /*cbc0*/  IMAD.MOV.U32 R13, RZ, RZ, R4 ;  /* 0x000000ffff0d7224 */ /* 0x000fe400078e0004 */
[----:B------:R-:W-:Y:S02]  /*cbd0*/  IMAD.MOV.U32 R12, RZ, RZ, 0x7 ;  /* 0x00000007ff0c7424 */ /* 0x000fe400078e00ff */
[----:B------:R-:W-:-:S07]  /*cbe0*/  IMAD.MOV.U32 R6, RZ, RZ, R14 ;  /* 0x000000ffff067224 */ /* 0x000fce00078e000e */
[----:B------:R-:W-:Y:S05]  /*cbf0*/  WARPSYNC.COLLECTIVE R15, `(.L_x_149) ;  /* 0x000000000f087348 */ /* 0x000fea0003c00000 */
[----:B------:R0:W1:Y:S02]  /*cc00*/  SHFL.IDX P6, R14, R13, R12, R11 ;  /* 0x0000000c0d0e7389 */ /* 0x00006400000c000b */
[----:B01----:R-:W-:Y:S01]  /*cc10*/  ENDCOLLECTIVE ;  /* 0x000000000000791b */ /* 0x003fe20003800000 */
.L_x_149:
[----:B------:R-:W-:-:S05]  /*cc20*/  @!P4 LEA R6, P3, R9, R6, 0x1 ;  /* 0x000000060906c211 */ /* 0x000fca00078608ff */
[----:B------:R-:W-:-:S04]  /*cc30*/  @!P4 IMAD.X R5, RZ, RZ, R5, P3 ;  /* 0x000000ffff05c224 */ /* 0x000fc800018e0605 */
        /* <DEDUP_REMOVED lines=12> */
.L_x_150:
[----:B------:R-:W-:Y:S01]  /*cd00*/  IMAD.MOV.U32 R0, RZ, RZ, R14 ;  /* 0x000000ffff007224 */ /* 0x000fe200078e000e */
[----:B------:R-:W-:Y:S06]  /*cd10*/  BRA `(.L_x_151) ;  /* 0xffffffc400d47947 */ /* 0x000fec000383ffff */
.L_x_53:
[----:B-1----:R1:W2:Y:S02]  /*cd20*/  SYNCS.PHASECHK.TRANS64.TRYWAIT P0, [R14+URZ+0x34820], R0 ;  /* 0x034820000e0075a7 */ /* 0x0022a4000800017f */
[----:B--2---:R-:W-:Y:S05]  /*cd30*/  @!P0 NANOSLEEP.SYNCS 0x989680 ;  /* 0x009896800000895d */ /* 0x004fea0003900000 */
[----:B------:R-:W2:Y:S02]  /*cd40*/  @!P0 SYNCS.PHASECHK.TRANS64 P0, [R14+URZ+0x34820], R0 ;  /* 0x034820000e0085a7 */ /* 0x000ea4000800007f */
[----:B--2---:R-:W-:Y:S05]  /*cd50*/  @!P0 BRA `(.L_x_53) ;  /* 0xfffffffc00f08947 */ /* 0x004fea000383ffff */
[----:B------:R-:W-:Y:S05]  /*cd60*/  BRA `(.L_x_152) ;  /* 0xffffffc800387947 */ /* 0x000fea000383ffff */
.L_x_60:
[----:B-1----:R1:W2:Y:S02]  /*cd70*/  SYNCS.PHASECHK.TRANS64.TRYWAIT P0, [R3+URZ+0x34840], R2 ;  /* 0x03484002030075a7 */ /* 0x0022a4000800017f */
[----:B--2---:R-:W-:Y:S05]  /*cd80*/  @!P0 NANOSLEEP.SYNCS 0x989680 ;  /* 0x009896800000895d */ /* 0x004fea0003900000 */
[----:B------:R-:W2:Y:S02]  /*cd90*/  @!P0 SYNCS.PHASECHK.TRANS64 P0, [R3+URZ+0x34840], R2 ;  /* 0x03484002030085a7 */ /* 0x000ea4000800007f */
[----:B--2---:R-:W-:Y:S05]  /*cda0*/  @!P0 BRA `(.L_x_60) ;  /* 0xfffffffc00f08947 */ /* 0x004fea000383ffff */
[----:B------:R-:W-:Y:S05]  /*cdb0*/  BRA `(.L_x_153) ;  /* 0xffffffc800e87947 */ /* 0x000fea000383ffff */
.L_x_67:
[----:B0-----:R0:W1:Y:S02]  /*cdc0*/  SYNCS.PHASECHK.TRANS64.TRYWAIT P0, [R3+URZ+0x60], R2 ;  /* 0x00006002030075a7 */ /* 0x001064000800017f */
[----:B-1----:R-:W-:Y:S05]  /*cdd0*/  @!P0 NANOSLEEP.SYNCS 0x989680 ;  /* 0x009896800000895d */ /* 0x002fea0003900000 */
[----:B------:R-:W1:Y:S02]  /*cde0*/  @!P0 SYNCS.PHASECHK.TRANS64 P0, [R3+URZ+0x60], R2 ;  /* 0x00006002030085a7 */ /* 0x000e64000800007f */
[----:B-1----:R-:W-:Y:S05]  /*cdf0*/  @!P0 BRA `(.L_x_67) ;  /* 0xfffffffc00f08947 */ /* 0x002fea000383ffff */
[----:B------:R-:W-:Y:S05]  /*ce00*/  BRA `(.L_x_154) ;  /* 0xffffffcc00f47947 */ /* 0x000fea000383ffff */
.L_x_77:
[----:B-1----:R1:W2:Y:S02]  /*ce10*/  SYNCS.PHASECHK.TRANS64.TRYWAIT P0, [R3+URZ+0x34840], R2 ;  /* 0x03484002030075a7 */ /* 0x0022a4000800017f */
[----:B--2---:R-:W-:Y:S05]  /*ce20*/  @!P0 NANOSLEEP.SYNCS 0x989680 ;  /* 0x009896800000895d */ /* 0x004fea0003900000 */
[----:B------:R-:W2:Y:S02]  /*ce30*/  @!P0 SYNCS.PHASECHK.TRANS64 P0, [R3+URZ+0x34840], R2 ;  /* 0x03484002030085a7 */ /* 0x000ea4000800007f */
[----:B--2---:R-:W-:Y:S05]  /*ce40*/  @!P0 BRA `(.L_x_77) ;  /* 0xfffffffc00f08947 */ /* 0x004fea000383ffff */
[----:B------:R-:W-:Y:S05]  /*ce50*/  BRA `(.L_x_155) ;  /* 0xffffffd400747947 */ /* 0x000fea000383ffff */
.L_x_84:
[----:B0-----:R0:W1:Y:S02]  /*ce60*/  SYNCS.PHASECHK.TRANS64.TRYWAIT P0, [R2+URZ+0x60], R3 ;  /* 0x00006003020075a7 */ /* 0x001064000800017f */
[----:B-1----:R-:W-:Y:S05]  /*ce70*/  @!P0 NANOSLEEP.SYNCS 0x989680 ;  /* 0x009896800000895d */ /* 0x002fea0003900000 */
[----:B------:R-:W1:Y:S02]  /*ce80*/  @!P0 SYNCS.PHASECHK.TRANS64 P0, [R2+URZ+0x60], R3 ;  /* 0x00006003020085a7 */ /* 0x000e64000800007f */
[----:B-1----:R-:W-:Y:S05]  /*ce90*/  @!P0 BRA `(.L_x_84) ;  /* 0xfffffffc00f08947 */ /* 0x002fea000383ffff */
[----:B------:R-:W-:Y:S05]  /*cea0*/  BRA `(.L_x_156) ;  /* 0xffffffd800807947 */ /* 0x000fea000383ffff */
.L_x_93:
[----:B--2---:R2:W3:Y:S02]  /*ceb0*/  SYNCS.PHASECHK.TRANS64.TRYWAIT P0, [R2+URZ+0x34840], R3 ;  /* 0x03484003020075a7 */ /* 0x0044e4000800017f */
[----:B---3--:R-:W-:Y:S05]  /*cec0*/  @!P0 NANOSLEEP.SYNCS 0x989680 ;  /* 0x009896800000895d */ /* 0x008fea0003900000 */
[----:B------:R-:W3:Y:S02]  /*ced0*/  @!P0 SYNCS.PHASECHK.TRANS64 P0, [R2+URZ+0x34840], R3 ;  /* 0x03484003020085a7 */ /* 0x000ee4000800007f */
[----:B---3--:R-:W-:Y:S05]  /*cee0*/  @!P0 BRA `(.L_x_93) ;  /* 0xfffffffc00f08947 */ /* 0x008fea000383ffff */
[----:B------:R-:W-:Y:S05]  /*cef0*/  BRA `(.L_x_157) ;  /* 0xffffffdc00d07947 */ /* 0x000fea000383ffff */
.L_x_100:
[----:B0-----:R0:W1:Y:S02]  /*cf00*/  SYNCS.PHASECHK.TRANS64.TRYWAIT P0, [R2+URZ+0x60], R5 ;  /* 0x00006005020075a7 */ /* 0x001064000800017f */
[----:B-1----:R-:W-:Y:S05]  /*cf10*/  @!P0 NANOSLEEP.SYNCS 0x989680 ;  /* 0x009896800000895d */ /* 0x002fea0003900000 */
[----:B------:R-:W1:Y:S02]  /*cf20*/  @!P0 SYNCS.PHASECHK.TRANS64 P0, [R2+URZ+0x60], R5 ;  /* 0x00006005020085a7 */ /* 0x000e64000800007f */
[----:B-1----:R-:W-:Y:S05]  /*cf30*/  @!P0 BRA `(.L_x_100) ;  /* 0xfffffffc00f08947 */ /* 0x002fea000383ffff */
[----:B------:R-:W-:Y:S05]  /*cf40*/  BRA `(.L_x_158) ;  /* 0xffffffe000dc7947 */ /* 0x000fea000383ffff */
.L_x_109:
[----:B-1----:R1:W3:Y:S02]  /*cf50*/  SYNCS.PHASECHK.TRANS64.TRYWAIT P0, [R3+URZ+0x34860], R0 ;  /* 0x03486000030075a7 */ /* 0x0022e4000800017f */
[----:B---3--:R-:W-:Y:S05]  /*cf60*/  @!P0 NANOSLEEP.SYNCS 0x989680 ;  /* 0x009896800000895d */ /* 0x008fea0003900000 */
[----:B------:R-:W3:Y:S02]  /*cf70*/  @!P0 SYNCS.PHASECHK.TRANS64 P0, [R3+URZ+0x34860], R0 ;  /* 0x03486000030085a7 */ /* 0x000ee4000800007f */
[----:B---3--:R-:W-:Y:S05]  /*cf80*/  @!P0 BRA `(.L_x_109) ;  /* 0xfffffffc00f08947 */ /* 0x008fea000383ffff */
[----:B------:R-:W-:Y:S05]  /*cf90*/  BRA `(.L_x_159) ;  /* 0xffffffe400d87947 */ /* 0x000fea000383ffff */
.L_x_116:
[----:B0-----:R0:W1:Y:S02]  /*cfa0*/  SYNCS.PHASECHK.TRANS64.TRYWAIT P0, [R0+URZ+0x34820], R3 ;  /* 0x03482003000075a7 */ /* 0x001064000800017f */
[----:B-1----:R-:W-:Y:S05]  /*cfb0*/  @!P0 NANOSLEEP.SYNCS 0x989680 ;  /* 0x009896800000895d */ /* 0x002fea0003900000 */
[----:B------:R-:W1:Y:S02]  /*cfc0*/  @!P0 SYNCS.PHASECHK.TRANS64 P0, [R0+URZ+0x34820], R3 ;  /* 0x03482003000085a7 */ /* 0x000e64000800007f */
[----:B-1----:R-:W-:Y:S05]  /*cfd0*/  @!P0 BRA `(.L_x_116) ;  /* 0xfffffffc00f08947 */ /* 0x002fea000383ffff */
[----:B------:R-:W-:Y:S05]  /*cfe0*/  BRA `(.L_x_160) ;  /* 0xffffffe800e47947 */ /* 0x000fea000383ffff */
.L_x_117:
        /* <DEDUP_REMOVED lines=11> */
.L_x_162:
[----:B------:R-:W-:Y:S05]  /*d0a0*/  BSYNC B0 ;  /* 0x0000000000007941 */ /* 0x000fea0003800000 */
.L_x_161:
[----:B------:R-:W-:Y:S05]  /*d0b0*/  BRA `(.L_x_163) ;  /* 0xffffffe800cc7947 */ /* 0x000fea000383ffff */
.L_x_120:
[----:B------:R-:W-:Y:S01]  /*d0c0*/  BSSY B1, `(.L_x_164) ;  /* 0x0000006000017945 */ /* 0x000fe20003800000 */
[----:B------:R-:W-:-:S07]  /*d0d0*/  IMAD.MOV.U32 R15, RZ, RZ, -0x1 ;  /* 0xffffffffff0f7424 */ /* 0x000fce00078e00ff */
[----:B012---:R-:W-:Y:S05]  /*d0e0*/  WARPSYNC.COLLECTIVE R15, `(.L_x_165) ;  /* 0x000000000f0c7348 */ /* 0x007fea0003c00000 */
[----:B------:R-:W-:Y:S02]  /*d0f0*/  ELECT P6, UR62, PT ;  /* 0x00000000003e782f */ /* 0x000fe400038c0000 */
[----:B------:R-:W-:Y:S01]  /*d100*/  MOV R14, UR62 ;  /* 0x0000003e000e7c02 */ /* 0x000fe20008000f00 */
[----:B012---:R-:W-:Y:S10]  /*d110*/  ENDCOLLECTIVE ;  /* 0x000000000000791b */ /* 0x007ff40003800000 */
.L_x_165:
[----:B------:R-:W-:Y:S05]  /*d120*/  BSYNC B1 ;  /* 0x0000000000017941 */ /* 0x000fea0003800000 */
.L_x_164:
[----:B------:R-:W-:Y:S05]  /*d130*/  BRA `(.L_x_166) ;  /* 0xffffffe800c47947 */ /* 0x000fea000383ffff */
.L_x_122:
[----:B0-----:R0:W1:Y:S02]  /*d140*/  SYNCS.PHASECHK.TRANS64.TRYWAIT P0, [R6+URZ], R5 ;  /* 0x00000005060075a7 */ /* 0x001064000800017f */
[----:B-1----:R-:W-:Y:S05]  /*d150*/  @!P0 NANOSLEEP.SYNCS 0x989680 ;  /* 0x009896800000895d */ /* 0x002fea0003900000 */
[----:B------:R-:W1:Y:S02]  /*d160*/  @!P0 SYNCS.PHASECHK.TRANS64 P0, [R6+URZ], R5 ;  /* 0x00000005060085a7 */ /* 0x000e64000800007f */
[----:B-1----:R-:W-:Y:S05]  /*d170*/  @!P0 BRA `(.L_x_122) ;  /* 0xfffffffc00f08947 */ /* 0x002fea000383ffff */
[----:B------:R-:W-:Y:S05]  /*d180*/  BRA `(.L_x_167) ;  /* 0xffffffe800fc7947 */ /* 0x000fea000383ffff */
.L_x_123:
[----:B-1----:R1:W3:Y:S02]  /*d190*/  SYNCS.PHASECHK.TRANS64.TRYWAIT P0, [R3+URZ], R2 ;  /* 0x00000002030075a7 */ /* 0x0022e4000800017f */
[----:B---3--:R-:W-:Y:S05]  /*d1a0*/  @!P0 NANOSLEEP.SYNCS 0x989680 ;  /* 0x009896800000895d */ /* 0x008fea0003900000 */
[----:B------:R-:W3:Y:S02]  /*d1b0*/  @!P0 SYNCS.PHASECHK.TRANS64 P0, [R3+URZ], R2 ;  /* 0x00000002030085a7 */ /* 0x000ee4000800007f */
[----:B---3--:R-:W-:Y:S05]  /*d1c0*/  @!P0 BRA `(.L_x_123) ;  /* 0xfffffffc00f08947 */ /* 0x008fea000383ffff */
[----:B------:R-:W-:Y:S05]  /*d1d0*/  BRA `(.L_x_168) ;  /* 0xffffffe800f07947 */ /* 0x000fea000383ffff */
.L_x_125:
[----:B-1----:R1:W3:Y:S02]  /*d1e0*/  SYNCS.PHASECHK.TRANS64.TRYWAIT P0, [R18+URZ], R5 ;  /* 0x00000005120075a7 */ /* 0x0022e4000800017f */
[----:B---3--:R-:W-:Y:S05]  /*d1f0*/  @!P0 NANOSLEEP.SYNCS 0x989680 ;  /* 0x009896800000895d */ /* 0x008fea0003900000 */
[----:B------:R-:W3:Y:S02]  /*d200*/  @!P0 SYNCS.PHASECHK.TRANS64 P0, [R18+URZ], R5 ;  /* 0x00000005120085a7 */ /* 0x000ee4000800007f */
[----:B---3--:R-:W-:Y:S05]  /*d210*/  @!P0 BRA `(.L_x_125) ;  /* 0xfffffffc00f08947 */ /* 0x008fea000383ffff */
[----:B------:R-:W-:Y:S05]  /*d220*/  BRA `(.L_x_169) ;  /* 0xffffffe800f47947 */ /* 0x000fea000383ffff */
.L_x_170:
[----:B------:R-:W-:-:S00]  /*d230*/  BRA `(.L_x_170) ;  /* 0xfffffffc00fc7947 */ /* 0x000fc0000383ffff */
[----:B------:R-:W-:-:S00]  /*d240*/  NOP ;  /* 0x0000000000007918 */ /* 0x000fc00000000000 */
        /* <DEDUP_REMOVED lines=11> */
.L_x_15106:


//--------------------- .text._ZN7cutlass13device_kernelIN5flash11enable_sm90INS1_16FlashAttnFwdSm90INS1_25CollectiveMainloopFwdSm90ILi2EN4cute5tupleIJNS5_1CILi2EEENS7_ILi1EEES9_EEENS6_IJNS7_ILi128EEESB_NS7_ILi192EEEEEELi128ENS_10bfloat16_tEfNS_4arch4Sm90ELb0ELb0ELb0ELb0ELb0ELb0ELb0ELb1ELb1ELb1ELb0ELb0EEENS1_21CollectiveEpilogueFwdINS6_IJSB_SB_SB_EEESA_SE_SG_Li256ELb0ELb1ELb0ELb0EEENS1_29StaticPersistentTileSchedulerILb0EEEEEEEEEvNT_6ParamsE --------------------------
	.section	.text._ZN7cutlass13device_kernelIN5flash11enable_sm90INS1_16FlashAttnFwdSm90INS1_25CollectiveMainloopFwdSm90ILi2EN4cute5tupleIJNS5_1CILi2EEENS7_ILi1EEES9_EEENS6_IJNS7_ILi128EEESB_NS7_ILi192EEEEEELi128ENS_10bfloat16_tEfNS_4arch4Sm90ELb0ELb0ELb0ELb0ELb0ELb0ELb0ELb1ELb1ELb1ELb0ELb0EEENS1_21CollectiveEpilogueFwdINS6_IJSB_SB_SB_EEESA_SE_SG_Li256ELb0ELb1ELb0ELb0EEENS1_29StaticPersistentTileSchedulerILb0EEEEEEEEEvNT_6ParamsE,"ax",@progbits
	.align	128
.text._ZN7cutlass13device_kernelIN5flash11enable_sm90INS1_16FlashAttnFwdSm90INS1_25CollectiveMainloopFwdSm90ILi2EN4cute5tupleIJNS5_1CILi2EEENS7_ILi1EEES9_EEENS6_IJNS7_ILi128EEESB_NS7_ILi192EEEEEELi128ENS_10bfloat16_tEfNS_4arch4Sm90ELb0ELb0ELb0ELb0ELb0ELb0ELb0ELb1ELb1ELb1ELb0ELb0EEENS1_21CollectiveEpilogueFwdINS6_IJSB_SB_SB_EEESA_SE_SG_Li256ELb0ELb1ELb0ELb0EEENS1_29StaticPersistentTileSchedulerILb0EEEEEEEEEvNT_6ParamsE:
        .type           _ZN7cutlass13device_kernelIN5flash11enable_sm90INS1_16FlashAttnFwdSm90INS1_25CollectiveMainloopFwdSm90ILi2EN4cute5tupleIJNS5_1CILi2EEENS7_ILi1EEES9_EEENS6_IJNS7_ILi128EEESB_NS7_ILi192EEEEEELi128ENS_10bfloat16_tEfNS_4arch4Sm90ELb0ELb0ELb0ELb0ELb0ELb0ELb0ELb1ELb1ELb1ELb0ELb0EEENS1_21CollectiveEpilogueFwdINS6_IJSB_SB_SB_EEESA_SE_SG_Li256ELb0ELb1ELb0ELb0EEENS1_29StaticPersistentTileSchedulerILb0EEEEEEEEEvNT_6ParamsE,@function
        .size           _ZN7cutlass13device_kernelIN5flash11enable_sm90INS1_16FlashAttnFwdSm90INS1_25CollectiveMainloopFwdSm90ILi2EN4cute5tupleIJNS5_1CILi2EEENS7_ILi1EEES9_EEENS6_IJNS7_ILi128EEESB_NS7_ILi192EEEEEELi128ENS_10bfloat16_tEfNS_4arch4Sm90ELb0ELb0ELb0ELb0ELb0ELb0ELb0ELb1ELb1ELb1ELb0ELb0EEENS1_21CollectiveEpilogueFwdINS6_IJSB_SB_SB_EEESA_SE_SG_Li256ELb0ELb1ELb0ELb0EEENS1_29StaticPersistentTileSchedulerILb0EEEEEEEEEvNT_6ParamsE,(.L_x_15107 - _ZN7cutlass13device_kernelIN5flash11enable_sm90INS1_16FlashAttnFwdSm90INS1_25CollectiveMainloopFwdSm90ILi2EN4cute5tupleIJNS5_1CILi2EEENS7_ILi1EEES9_EEENS6_IJNS7_ILi128EEESB_NS7_ILi192EEEEEELi128ENS_10bfloat16_tEfNS_4arch4Sm90ELb0ELb0ELb0ELb0ELb0ELb0ELb0ELb1ELb1ELb1ELb0ELb0EEENS1_21CollectiveEpilogueFwdINS6_IJSB_SB_SB_EEESA_SE_SG_Li256ELb0ELb1ELb0ELb0EEENS1_29StaticPersistentTileSchedulerILb0EEEEEEEEEvNT_6ParamsE)
        .other          _ZN7cutlass13device_kernelIN5flash11enable_sm90INS1_16FlashAttnFwdSm90INS1_25CollectiveMainloopFwdSm90ILi2EN4cute5tupleIJNS5_1CILi2EEENS7_ILi1EEES9_EEENS6_IJNS7_ILi128EEESB_NS7_ILi192EEEEEELi128ENS_10bfloat16_tEfNS_4arch4Sm90ELb0ELb0ELb0ELb0ELb0ELb0ELb0ELb1ELb1ELb1ELb0ELb0EEENS1_21CollectiveEpilogueFwdINS6_IJSB_SB_SB_EEESA_SE_SG_Li256ELb0ELb1ELb0ELb0EEENS1_29StaticPersistentTileSchedulerILb0EEEEEEEEEvNT_6ParamsE,@"STO_CUDA_ENTRY STV_DEFAULT"
_ZN7cutlass13device_kernelIN5flash11enable_sm90INS1_16FlashAttnFwdSm90INS1_25CollectiveMainloopFwdSm90ILi2EN4cute5tupleIJNS5_1CILi2EEENS7_ILi1EEES9_EEENS6_IJNS7_ILi128EEESB_NS7_ILi192EEEEEELi128ENS_10bfloat16_tEfNS_4arch4Sm90ELb0ELb0ELb0ELb0ELb0ELb0ELb0ELb1ELb1ELb1ELb0ELb0EEENS1_21CollectiveEpilogueFwdINS6_IJSB_SB_SB_EEESA_SE_SG_Li256ELb0ELb1ELb0ELb0EEENS1_29StaticPersistentTileSchedulerILb0EEEEEEEEEvNT_6ParamsE:
[----:B------:R-:W0:Y:S02]  /*0000*/  LDC R1, c[0x0][0x28] ;  /* 0x00000a00ff017b82 */ /* 0x000e240000000800 */
[----:B0-----:R-:W-:Y:S01]  /*0010*/  VIADD R1, R1, 0xffffffc8 ;  /* 0xffffffc801017836 */ /* 0x001fe20000000000 */
[----:B------:R-:W0:Y:S01]  /*0020*/  S2R R0, SR_TID.X ;  /* 0x0000000000007919 */ /* 0x000e220000002100 */
[----:B------:R-:W-:Y:S01]  /*0030*/  ELECT P0, URZ, PT ;  /* 0x00000000003f782f */ /* 0x000fe20003800000 */
[----:B------:R-:W-:Y:S01]  /*0040*/  BSSY B0, `(.L_x_171) ;  /* 0x000000e000007945 */ /* 0x000fe20003800000 */
[----:B0-----:R-:W-:-:S05]  /*0050*/  SHF.R.U32.HI R3, RZ, 0x5, R0 ;  /* 0x00000005ff037819 */ /* 0x001fca0000011600 */
[----:B------:R-:W0:Y:S02]  /*0060*/  SHFL.IDX PT, R2, R3, RZ, 0x1f ;  /* 0x00001fff03027589 */ /* 0x000e2400000e0000 */
[----:B0-----:R-:W-:Y:S02]  /*0070*/  ISETP.EQ.AND P0, PT, R2, RZ, P0 ;  /* 0x000000ff0200720c */ /* 0x001fe40000702270 */
[----:B------:R-:W-:-:S11]  /*0080*/  SHF.R.U32.HI R2, RZ, 0x7, R0 ;  /* 0x00000007ff027819 */ /* 0x000fd60000011600 */
        /* <DEDUP_REMOVED lines=9> */
.L_x_172:
[----:B------:R-:W-:Y:S05]  /*0120*/  BSYNC B0 ;  /* 0x0000000000007941 */ /* 0x000fea0003800000 */
.L_x_171:
[----:B------:R-:W-:Y:S01]  /*0130*/  VOTEU.ANY UP0, P0 ;  /* 0x00000000003f7886 */ /* 0x000fe20000000100 */
[----:B------:R-:W0:Y:S01]  /*0140*/  SHFL.IDX PT, R2, R2, RZ, 0x1f ;  /* 0x00001fff02027589 */ /* 0x000e2200000e0000 */
[----:B------:R-:W-:Y:S01]  /*0150*/  UMOV UR4, 0x80 ;  /* 0x0000008000047882 */ /* 0x000fe20000000000 */
[----:B------:R-:W-:Y:S01]  /*0160*/  UMOV UR7, 0x200 ;  /* 0x0000020000077882 */ /* 0x000fe20000000000 */
[----:B------:R-:W-:Y:S01]  /*0170*/  VOTEU.ANY UP1, P0 ;  /* 0x00000000003f7886 */ /* 0x000fe20000020100 */
[----:B------:R-:W1:Y:S01]  /*0180*/  @UP0 S2UR UR8, SR_CgaCtaId ;  /* 0x00000000000809c3 */ /* 0x000e620000008800 */
[----:B------:R-:W2:Y:S01]  /*0190*/  SHFL.IDX PT, R4, R3, RZ, 0x1f ;  /* 0x00001fff03047589 */ /* 0x000ea200000e0000 */
[----:B------:R-:W-:Y:S01]  /*01a0*/  @UP0 UMOV UR6, 0x400 ;  /* 0x0000040000060882 */ /* 0x000fe20000000000 */
[----:B------:R-:W-:-:S04]  /*01b0*/  @UP0 UIADD3 UR4, -UR4, 0x100000, URZ ;  /* 0x0010000004040890 */ /* 0x000fc8000fffe13f */
[----:B------:R-:W-:Y:S02]  /*01c0*/  @UP0 USHF.L.U32 UR5, UR4, 0xb, URZ ;  /* 0x0000000b04050899 */ /* 0x000fe4000800063f */
[----:B------:R-:W-:Y:S01]  /*01d0*/  @UP0 USHF.L.U32 UR4, UR4, 0x1, URZ ;  /* 0x0000000104040899 */ /* 0x000fe2000800063f */
[----:B------:R-:W-:Y:S01]  /*01e0*/  VOTEU.ANY UP2, P0 ;  /* 0x00000000003f7886 */ /* 0x000fe20000040100 */
[----:B0-----:R-:W-:Y:S01]  /*01f0*/  R2UR UR9, R2 ;  /* 0x00000000020972ca */ /* 0x001fe200000e0000 */
[----:B-1----:R-:W-:Y:S01]  /*0200*/  @UP0 ULEA UR8, UR8, UR6, 0x18 ;  /* 0x0000000608080291 */ /* 0x002fe2000f8ec03f */
[----:B--2---:R-:W-:Y:S01]  /*0210*/  ISETP.NE.AND P1, PT, R4, RZ, PT ;  /* 0x000000ff0400720c */ /* 0x004fe20003f25270 */
[----:B------:R-:W-:-:S04]  /*0220*/  @UP0 UIADD3 UR6, -UR7, 0x100000, URZ ;  /* 0x0010000007060890 */ /* 0x000fc8000fffe13f */
[----:B------:R-:W-:Y:S02]  /*0230*/  @UP0 USHF.L.U32 UR7, UR6, 0xb, URZ ;  /* 0x0000000b06070899 */ /* 0x000fe4000800063f */
[----:B------:R-:W-:-:S04]  /*0240*/  @UP0 USHF.L.U32 UR6, UR6, 0x1, URZ ;  /* 0x0000000106060899 */ /* 0x000fc8000800063f */
[----:B------:R-:W-:Y:S01]  /*0250*/  UISETP.NE.AND UP0, UPT, UR9, URZ, UPT ;  /* 0x0000003f0900728c */ /* 0x000fe2000bf05270 */
[----:B------:R-:W0:Y:S02]  /*0260*/  FENCE.VIEW.ASYNC.S ;  /* 0x00000000000073c6 */ /* 0x000e240000000000 */
[----:B0-----:R0:W1:Y:S05]  /*0270*/  @UP1 SYNCS.EXCH.64 URZ, [UR8+0x34800], UR4 ;  /* 0x03480004083f15b2 */ /* 0x00106a0008000100 */
[----:B------:R0:W2:Y:S01]  /*0280*/  @UP2 SYNCS.EXCH.64 URZ, [UR8+0x34820], UR6 ;  /* 0x03482006083f25b2 */ /* 0x0000a20008000100 */
[----:B------:R-:W-:Y:S05]  /*0290*/  @P1 BRA `(.L_x_173) ;  /* 0x0000000000481947 */ /* 0x000fea0003800000 */
[----:B0-----:R-:W0:Y:S01]  /*02a0*/  S2UR UR5, SR_CgaCtaId ;  /* 0x00000000000579c3 */ /* 0x001e220000008800 */
[----:B------:R-:W-:Y:S01]  /*02b0*/  UMOV UR4, 0x400 ;  /* 0x0000040000047882 */ /* 0x000fe20000000000 */
[----:B------:R-:W-:Y:S01]  /*02c0*/  UMOV UR6, 0x1 ;  /* 0x0000000100067882 */ /* 0x000fe20000000000 */
[----:B------:R-:W-:Y:S01]  /*02d0*/  UMOV UR7, 0x4 ;  /* 0x0000000400077882 */ /* 0x000fe20000000000 */
[----:B------:R-:W-:Y:S01]  /*02e0*/  ELECT P0, URZ, PT ;  /* 0x00000000003f782f */ /* 0x000fe20003800000 */
[----:B0-----:R-:W-:Y:S02]  /*02f0*/  ULEA UR8, UR5, UR4, 0x18 ;  /* 0x0000000405087291 */ /* 0x001fe4000f8ec03f */
[----:B------:R-:W-:-:S04]  /*0300*/  UIADD3 UR4, -UR6, 0x100000, URZ ;  /* 0x0010000006047890 */ /* 0x000fc8000fffe13f */
[----:B------:R-:W-:Y:S02]  /*0310*/  USHF.L.U32 UR5, UR4, 0xb, URZ ;  /* 0x0000000b04057899 */ /* 0x000fe4000800063f */
[----:B------:R-:W-:Y:S02]  /*0320*/  USHF.L.U32 UR4, UR4, 0x1, URZ ;  /* 0x0000000104047899 */ /* 0x000fe4000800063f */
[----:B------:R-:W-:-:S04]  /*0330*/  UIADD3 UR6, -UR7, 0x100000, URZ ;  /* 0x0010000007067890 */ /* 0x000fc8000fffe13f */
[----:B------:R-:W-:Y:S02]  /*0340*/  USHF.L.U32 UR7, UR6, 0xb, URZ ;  /* 0x0000000b06077899 */ /* 0x000fe4000800063f */
[----:B------:R-:W-:Y:S01]  /*0350*/  USHF.L.U32 UR6, UR6, 0x1, URZ ;  /* 0x0000000106067899 */ /* 0x000fe2000800063f */
[----:B------:R-:W0:Y:S03]  /*0360*/  FENCE.VIEW.ASYNC.S ;  /* 0x00000000000073c6 */ /* 0x000e260000000000 */
[----:B0-----:R3:W4:Y:S08]  /*0370*/  SYNCS.EXCH.64 URZ, [UR8+0x34830], UR4 ;  /* 0x03483004083f75b2 */ /* 0x0017300008000100 */
[----:B------:R3:W0:Y:S01]  /*0380*/  SYNCS.EXCH.64 URZ, [UR8+0x34840], UR6 ;  /* 0x03484006083f75b2 */ /* 0x0006220008000100 */
[----:B------:R3:W0:Y:S01]  /*0390*/  SYNCS.EXCH.64 URZ, [UR8+0x34838], UR4 ;  /* 0x03483804083f75b2 */ /* 0x0006220008000100 */
[----:B------:R3:W0:Y:S02]  /*03a0*/  SYNCS.EXCH.64 URZ, [UR8+0x34848], UR6 ;  /* 0x03484806083f75b2 */ /* 0x0006240008000100 */
[----:B---3--:R-:W-:Y:S01]  /*03b0*/  NOP ;  /* 0x0000000000007918 */ /* 0x008fe20000000000 */
.L_x_173:
[----:B0-----:R-:W0:Y:S01]  /*03c0*/  S2UR UR4, SR_CTAID.Y ;  /* 0x00000000000479c3 */ /* 0x001e220000002600 */
[----:B------:R-:W3:Y:S01]  /*03d0*/  SHFL.IDX PT, R8, R3, RZ, 0x1f ;  /* 0x00001fff03087589 */ /* 0x000ee200000e0000 */
[----:B------:R-:W-:Y:S01]  /*03e0*/  ULDC UR5, c[0x0][0x154] ;  /* 0x0000550000057ab9 */ /* 0x000fe20000000800 */
[----:B------:R-:W-:Y:S01]  /*03f0*/  SHF.R.S32.HI R5, RZ, 0x1f, R0 ;  /* 0x0000001fff057819 */ /* 0x000fe20000011400 */
[----:B------:R-:W-:-:S03]  /*0400*/  NOP ;  /* 0x0000000000007918 */ /* 0x000fc60000000000 */
[----:B------:R-:W-:Y:S01]  /*0410*/  LEA.HI R5, R5, R0, RZ, 0x7 ;  /* 0x0000000005057211 */ /* 0x000fe200078f38ff */
[----:B------:R-:W5:Y:S08]  /*0420*/  S2UR UR6, SR_CTAID.X ;  /* 0x00000000000679c3 */ /* 0x000f700000002500 */
[----:B------:R-:W1:Y:S01]  /*0430*/  LDC R7, c[0x0][0x148] ;  /* 0x00005200ff077b82 */ /* 0x000e620000000800 */
[----:B0-----:R-:W-:-:S02]  /*0440*/  I2FP.F32.U32 R2, UR4 ;  /* 0x0000000400027c45 */ /* 0x001fc40008201000 */
[----:B---3--:R-:W-:-:S03]  /*0450*/  ISETP.NE.AND P0, PT, R8, RZ, PT ;  /* 0x000000ff0800720c */ /* 0x008fc60003f05270 */
[----:B------:R-:W-:Y:S01]  /*0460*/  FMUL R6, R2, UR5 ;  /* 0x0000000502067c20 */ /* 0x000fe20008400000 */
[----:B-----5:R-:W-:-:S05]  /*0470*/  I2FP.F32.U32 R2, UR6 ;  /* 0x0000000600027c45 */ /* 0x020fca0008201000 */
[----:B------:R-:W0:Y:S02]  /*0480*/  F2I.U32.TRUNC.NTZ R6, R6 ;  /* 0x0000000600067305 */ /* 0x000e24000020f000 */
[----:B0-----:R-:W-:-:S04]  /*0490*/  IMAD.MOV R10, RZ, RZ, -R6 ;  /* 0x000000ffff0a7224 */ /* 0x001fc800078e0a06 */
[----:B-1----:R-:W-:Y:S01]  /*04a0*/  IMAD R13, R7, R10, UR4 ;  /* 0x00000004070d7e24 */ /* 0x002fe2000f8e020a */
[----:B------:R-:W-:Y:S02]  /*04b0*/  ULDC UR4, c[0x0][0x150] ;  /* 0x0000540000047ab9 */ /* 0x000fe40000000800 */
[----:B------:R-:W-:Y:S01]  /*04c0*/  FMUL R10, R2, UR4 ;  /* 0x00000004020a7c20 */ /* 0x000fe20008400000 */
[----:B------:R-:W-:Y:S06]  /*04d0*/  @P0 BRA `(.L_x_174) ;  /* 0x0000000000480947 */ /* 0x000fec0003800000 */
[----:B------:R-:W0:Y:S01]  /*04e0*/  S2UR UR5, SR_CgaCtaId ;  /* 0x00000000000579c3 */ /* 0x000e220000008800 */
        /* <DEDUP_REMOVED lines=12> */
[----:B0-----:R0:W1:Y:S08]  /*05b0*/  SYNCS.EXCH.64 URZ, [UR8+0x34850], UR4 ;  /* 0x03485004083f75b2 */ /* 0x0010700008000100 */
[----:B------:R0:W3:Y:S01]  /*05c0*/  SYNCS.EXCH.64 URZ, [UR8+0x34860], UR6 ;  /* 0x03486006083f75b2 */ /* 0x0000e20008000100 */
[----:B------:R0:W0:Y:S01]  /*05d0*/  SYNCS.EXCH.64 URZ, [UR8+0x34858], UR4 ;  /* 0x03485804083f75b2 */ /* 0x0000220008000100 */
[----:B------:R0:W0:Y:S01]  /*05e0*/  SYNCS.EXCH.64 URZ, [UR8+0x34868], UR6 ;  /* 0x03486806083f75b2 */ /* 0x0000220008000100 */
[----:B------:R-:W-:Y:S01]  /*05f0*/  NOP ;  /* 0x0000000000007918 */ /* 0x000fe20000000000 */
.L_x_174:
[----:B------:R-:W5:Y:S01]  /*0600*/  SHFL.IDX PT, R9, R3, RZ, 0x1f ;  /* 0x00001fff03097589 */ /* 0x000f6200000e0000 */
[----:B------:R-:W-:Y:S01]  /*0610*/  LOP3.LUT R5, R5, 0xffffff80, RZ, 0xc0, !PT ;  /* 0xffffff8005057812 */ /* 0x000fe200078ec0ff */
[----:B------:R-:W0:Y:S01]  /*0620*/  LDC R12, c[0x0][0x144] ;  /* 0x00005100ff0c7b82 */ /* 0x000e220000000800 */
[----:B------:R-:W0:Y:S01]  /*0630*/  F2I.U32.TRUNC.NTZ R10, R10 ;  /* 0x0000000a000a7305 */ /* 0x000e22000020f000 */
[----:B------:R-:W-:Y:S01]  /*0640*/  SHF.R.S32.HI R11, RZ, 0x1f, R8 ;  /* 0x0000001fff0b7819 */ /* 0x000fe20000011408 */
[----:B------:R-:W-:Y:S01]  /*0650*/  NOP ;  /* 0x0000000000007918 */ /* 0x000fe20000000000 */
[----:B------:R-:W-:-:S05]  /*0660*/  IMAD.IADD R5, R0, 0x1, -R5 ;  /* 0x0000000100057824 */ /* 0x000fca00078e0a05 */
[----:B------:R-:W-:-:S04]  /*0670*/  SHF.R.S32.HI R2, RZ, 0x1f, R5 ;  /* 0x0000001fff027819 */ /* 0x000fc80000011405 */
[----:B------:R-:W-:-:S04]  /*0680*/  LEA.HI R2, R2, R5, RZ, 0x3 ;  /* 0x0000000502027211 */ /* 0x000fc800078f18ff */
[--C-:B------:R-:W-:Y:S02]  /*0690*/  SHF.R.S32.HI R6, RZ, 0x3, R2.reuse ;  /* 0x00000003ff067819 */ /* 0x100fe40000011402 */
[----:B------:R-:W-:Y:S02]  /*06a0*/  SHF.R.S32.HI R7, RZ, 0x1f, R2 ;  /* 0x0000001fff077819 */ /* 0x000fe40000011402 */
[----:B-----5:R-:W-:Y:S02]  /*06b0*/  ISETP.NE.AND P0, PT, R9, RZ, PT ;  /* 0x000000ff0900720c */ /* 0x020fe40003f05270 */
[----:B------:R-:W-:Y:S02]  /*06c0*/  LEA.HI R7, R7, R6, RZ, 0x2 ;  /* 0x0000000607077211 */ /* 0x000fe400078f10ff */
[----:B------:R-:W-:Y:S02]  /*06d0*/  SHF.R.S32.HI R9, RZ, 0x1f, R4 ;  /* 0x0000001fff097819 */ /* 0x000fe40000011404 */
[----:B------:R-:W-:-:S02]  /*06e0*/  LOP3.LUT R7, R7, 0xfffffffc, RZ, 0xc0, !PT ;  /* 0xfffffffc07077812 */ /* 0x000fc400078ec0ff */
[----:B------:R-:W-:-:S05]  /*06f0*/  LEA.HI R9, R9, R4, RZ, 0x2 ;  /* 0x0000000409097211 */ /* 0x000fca00078f10ff */
[----:B------:R-:W-:Y:S05]  /*0700*/  @P0 BRA `(.L_x_175) ;  /* 0x0000000000480947 */ /* 0x000fea0003800000 */
[----:B0-----:R-:W0:Y:S01]  /*0710*/  S2UR UR5, SR_CgaCtaId ;  /* 0x00000000000579c3 */ /* 0x001e220000008800 */
[----:B------:R-:W-:Y:S01]  /*0720*/  UMOV UR4, 0x400 ;  /* 0x0000040000047882 */ /* 0x000fe20000000000 */
[----:B------:R-:W-:Y:S01]  /*0730*/  UMOV UR6, 0x1 ;  /* 0x0000000100067882 */ /* 0x000fe20000000000 */
[----:B------:R-:W-:Y:S01]  /*0740*/  UMOV UR9, 0x2 ;  /* 0x0000000200097882 */ /* 0x000fe20000000000 */
[----:B------:R-:W-:-:S04]  /*0750*/  UIADD3 UR6, -UR6, 0x100000, URZ ;  /* 0x0010000006067890 */ /* 0x000fc8000fffe13f */
[----:B------:R-:W-:Y:S02]  /*0760*/  USHF.L.U32 UR7, UR6, 0xb, URZ ;  /* 0x0000000b06077899 */ /* 0x000fe4000800063f */
[----:B------:R-:W-:Y:S01]  /*0770*/  USHF.L.U32 UR6, UR6, 0x1, URZ ;  /* 0x0000000106067899 */ /* 0x000fe2000800063f */
[----:B------:R-:W-:Y:S01]  /*0780*/  ELECT P0, URZ, PT ;  /* 0x00000000003f782f */ /* 0x000fe20003800000 */
[----:B0-----:R-:W-:Y:S02]  /*0790*/  ULEA UR8, UR5, UR4, 0x18 ;  /* 0x0000000405087291 */ /* 0x001fe4000f8ec03f */
[----:B------:R-:W-:-:S04]  /*07a0*/  UIADD3 UR4, -UR9, 0x100000, URZ ;  /* 0x0010000009047890 */ /* 0x000fc8000fffe13f */
[----:B------:R-:W-:Y:S02]  /*07b0*/  USHF.L.U32 UR5, UR4, 0xb, URZ ;  /* 0x0000000b04057899 */ /* 0x000fe4000800063f */
[----:B------:R-:W-:Y:S01]  /*07c0*/  USHF.L.U32 UR4, UR4, 0x1, URZ ;  /* 0x0000000104047899 */ /* 0x000fe2000800063f */
[----:B------:R-:W0:Y:S03]  /*07d0*/  FENCE.VIEW.ASYNC.S ;  /* 0x00000000000073c6 */ /* 0x000e260000000000 */
[----:B0-----:R0:W0:Y:S08]  /*07e0*/  SYNCS.EXCH.64 URZ, [UR8+0x34870], UR6 ;  /* 0x03487006083f75b2 */ /* 0x0010300008000100 */
[----:B------:R0:W0:Y:S01]  /*07f0*/  SYNCS.EXCH.64 URZ, [UR8+0x34880], UR4 ;  /* 0x03488004083f75b2 */ /* 0x0000220008000100 */
[----:B------:R0:W0:Y:S01]  /*0800*/  SYNCS.EXCH.64 URZ, [UR8+0x34878], UR6 ;  /* 0x03487806083f75b2 */ /* 0x0000220008000100 */
[----:B------:R0:W0:Y:S01]  /*0810*/  SYNCS.EXCH.64 URZ, [UR8+0x34888], UR4 ;  /* 0x03488804083f75b2 */ /* 0x0000220008000100 */
[----:B------:R-:W-:Y:S01]  /*0820*/  NOP ;  /* 0x0000000000007918 */ /* 0x000fe20000000000 */
.L_x_175:
[----:B------:R-:W5:Y:S01]  /*0830*/  SHFL.IDX PT, R14, R3, RZ, 0x1f ;  /* 0x00001fff030e7589 */ /* 0x000f6200000e0000 */
[----:B0-----:R-:W0:Y:S01]  /*0840*/  S2UR UR4, SR_CTAID.X ;  /* 0x00000000000479c3 */ /* 0x001e220000002500 */
[----:B------:R-:W-:Y:S01]  /*0850*/  LOP3.LUT R9, R9, 0x3ffffffc, RZ, 0xc0, !PT ;  /* 0x3ffffffc09097812 */ /* 0x000fe200078ec0ff */
[----:B------:R-:W-:Y:S01]  /*0860*/  IMAD.IADD R7, R6, 0x1, -R7 ;  /* 0x0000000106077824 */ /* 0x000fe200078e0a07 */
[----:B------:R-:W-:Y:S01]  /*0870*/  LEA.HI R11, R11, R8, RZ, 0x2 ;  /* 0x000000080b0b7211 */ /* 0x000fe200078f10ff */
[----:B------:R-:W-:Y:S02]  /*0880*/  NOP ;  /* 0x0000000000007918 */ /* 0x000fe40000000000 */
[----:B------:R-:W-:Y:S01]  /*0890*/  IMAD.IADD R4, R4, 0x1, -R9 ;  /* 0x0000000104047824 */ /* 0x000fe200078e0a09 */
[----:B------:R-:W-:Y:S01]  /*08a0*/  LOP3.LUT R11, R11, 0x3ffffffc, RZ, 0xc0, !PT ;  /* 0x3ffffffc0b0b7812 */ /* 0x000fe200078ec0ff */
[----:B------:R-:W1:Y:S02]  /*08b0*/  LDC R6, c[0x0][0x140] ;  /* 0x00005000ff067b82 */ /* 0x000e640000000800 */
[----:B------:R-:W-:-:S02]  /*08c0*/  IMAD R4, R4, 0x4, R7 ;  /* 0x0000000404047824 */ /* 0x000fc400078e0207 */
[----:B------:R-:W-:Y:S02]  /*08d0*/  IMAD.IADD R8, R8, 0x1, -R11 ;  /* 0x0000000108087824 */ /* 0x000fe400078e0a0b */
[----:B------:R-:W-:Y:S01]  /*08e0*/  IMAD.MOV R11, RZ, RZ, -R10 ;  /* 0x000000ffff0b7224 */ /* 0x000fe200078e0a0a */
[----:B------:R-:W-:Y:S01]  /*08f0*/  LEA.HI R2, R4, R4, RZ, 0x1 ;  /* 0x0000000404027211 */ /* 0x000fe200078f08ff */
[----:B------:R-:W-:-:S03]  /*0900*/  IMAD R8, R8, 0x4, R7 ;  /* 0x0000000408087824 */ /* 0x000fc600078e0207 */
[----:B------:R-:W-:Y:S02]  /*0910*/  LOP3.LUT R9, R2, 0xfffffffe, RZ, 0xc0, !PT ;  /* 0xfffffffe02097812 */ /* 0x000fe400078ec0ff */
[----:B------:R-:W-:Y:S02]  /*0920*/  LEA.HI R2, R8, R8, RZ, 0x1 ;  /* 0x0000000808027211 */ /* 0x000fe400078f08ff */
[----:B-----5:R-:W-:Y:S01]  /*0930*/  ISETP.NE.AND P0, PT, R14, RZ, PT ;  /* 0x000000ff0e00720c */ /* 0x020fe20003f05270 */
[----:B0-----:R-:W-:Y:S01]  /*0940*/  IMAD R12, R12, R11, UR4 ;  /* 0x000000040c0c7e24 */ /* 0x001fe2000f8e020b */
[----:B------:R-:W-:Y:S01]  /*0950*/  LOP3.LUT R7, R2, 0xfffffffe, RZ, 0xc0, !PT ;  /* 0xfffffffe02077812 */ /* 0x000fe200078ec0ff */
[----:B------:R-:W-:-:S04]  /*0960*/  IMAD.IADD R9, R4, 0x1, -R9 ;  /* 0x0000000104097824 */ /* 0x000fc800078e0a09 */
[----:B------:R-:W-:Y:S01]  /*0970*/  IMAD.IADD R7, R8, 0x1, -R7 ;  /* 0x0000000108077824 */ /* 0x000fe200078e0a07 */
[----:B------:R-:W-:-:S05]  /*0980*/  ISETP.NE.AND P5, PT, R9, R12, PT ;  /* 0x0000000c0900720c */ /* 0x000fca0003fa5270 */
[----:B------:R-:W-:Y:S08]  /*0990*/  @P0 BRA `(.L_x_176) ;  /* 0x0000000000480947 */ /* 0x000ff00003800000 */
        /* <DEDUP_REMOVED lines=18> */
.L_x_176:
[----:B------:R-:W5:Y:S01]  /*0ac0*/  SHFL.IDX PT, R9, R3, RZ, 0x1f ;  /* 0x00001fff03097589 */ /* 0x000f6200000e0000 */
[----:B------:R-:W-:Y:S01]  /*0ad0*/  ISETP.NE.AND P2, PT, R7, R12, PT ;  /* 0x0000000c0700720c */ /* 0x000fe20003f45270 */
[----:B------:R-:W-:Y:S01]  /*0ae0*/  IMAD.SHL.U32 R7, R4, 0x4, RZ ;  /* 0x0000000404077824 */ /* 0x000fe200078e00ff */
[----:B------:R-:W-:Y:S01]  /*0af0*/  LOP3.LUT P0, RZ, R5, 0x7, RZ, 0xc0, !PT ;  /* 0x0000000705ff7812 */ /* 0x000fe2000780c0ff */
[----:B------:R-:W-:Y:S01]  /*0b00*/  IMAD.SHL.U32 R17, R8, 0x4, RZ ;  /* 0x0000000408117824 */ /* 0x000fe200078e00ff */
[----:B-1----:R-:W-:Y:S01]  /*0b10*/  ISETP.EQ.U32.AND P1, PT, R6, 0x1, PT ;  /* 0x000000010600780c */ /* 0x002fe20003f22070 */
[----:B------:R-:W-:Y:S01]  /*0b20*/  IMAD.MOV.U32 R16, RZ, RZ, 0x1 ;  /* 0x00000001ff107424 */ /* 0x000fe200078e00ff */
[----:B------:R-:W-:Y:S01]  /*0b30*/  LOP3.LUT R18, R4, 0xc, R7, 0x78, !PT ;  /* 0x0000000c04127812 */ /* 0x000fe200078e7807 */
[----:B------:R-:W-:Y:S01]  /*0b40*/  NOP ;  /* 0x0000000000007918 */ /* 0x000fe20000000000 */
[----:B------:R-:W-:Y:S02]  /*0b50*/  LOP3.LUT R17, R8, 0xc, R17, 0x78, !PT ;  /* 0x0000000c08117812 */ /* 0x000fe400078e7811 */
[----:B------:R-:W-:-:S02]  /*0b60*/  ISETP.LT.U32.AND P4, PT, R18, 0x2, !P0 ;  /* 0x000000021200780c */ /* 0x000fc40004781070 */
[----:B------:R-:W-:Y:S02]  /*0b70*/  @P5 LEA.HI R2, R18, R18, RZ, 0x1 ;  /* 0x0000001212025211 */ /* 0x000fe400078f08ff */
[----:B------:R-:W-:Y:S02]  /*0b80*/  SEL R5, RZ, 0x1, !P4 ;  /* 0x00000001ff057807 */ /* 0x000fe40006000000 */
[----:B------:R-:W-:Y:S02]  /*0b90*/  @P5 SHF.R.S32.HI R2, RZ, 0x1, R2 ;  /* 0x00000001ff025819 */ /* 0x000fe40000011402 */
[----:B------:R-:W-:Y:S02]  /*0ba0*/  @P2 LEA.HI R4, R17, R17, RZ, 0x1 ;  /* 0x0000001111042211 */ /* 0x000fe400078f08ff */
[----:B------:R-:W-:Y:S01]  /*0bb0*/  @P5 ISETP.NE.AND P6, PT, R2, R13, PT ;  /* 0x0000000d0200520c */ /* 0x000fe20003fc5270 */
[----:B------:R-:W-:Y:S01]  /*0bc0*/  IMAD.MOV.U32 R2, RZ, RZ, 0x1 ;  /* 0x00000001ff027424 */ /* 0x000fe200078e00ff */
[----:B------:R-:W-:-:S02]  /*0bd0*/  @P2 SHF.R.S32.HI R4, RZ, 0x1, R4 ;  /* 0x00000001ff042819 */ /* 0x000fc40000011404 */
[----:B-----5:R-:W-:Y:S02]  /*0be0*/  ISETP.NE.AND P4, PT, R9, RZ, PT ;  /* 0x000000ff0900720c */ /* 0x020fe40003f85270 */
[----:B------:R-:W-:Y:S02]  /*0bf0*/  @P5 SEL R16, RZ, 0x1, P6 ;  /* 0x00000001ff105807 */ /* 0x000fe40003000000 */
[----:B------:R-:W-:Y:S02]  /*0c00*/  @P2 ISETP.NE.AND P3, PT, R4, R13, PT ;  /* 0x0000000d0400220c */ /* 0x000fe40003f65270 */
[----:B------:R-:W-:Y:S02]  /*0c10*/  ISETP.LT.U32.AND P0, PT, R17, 0x2, !P0 ;  /* 0x000000021100780c */ /* 0x000fe40004701070 */
[----:B------:R-:W-:Y:S02]  /*0c20*/  LOP3.LUT R16, R16, R5, RZ, 0xc0, !PT ;  /* 0x0000000510107212 */ /* 0x000fe400078ec0ff */
[----:B------:R-:W-:-:S02]  /*0c30*/  SEL R5, RZ, 0x1, !P0 ;  /* 0x00000001ff057807 */ /* 0x000fc40004000000 */
[----:B------:R-:W-:Y:S01]  /*0c40*/  @P2 SEL R2, RZ, 0x1, P3 ;  /* 0x00000001ff022807 */ /* 0x000fe20001800000 */
[----:B------:R-:W-:Y:S06]  /*0c50*/  @P4 BRA `(.L_x_177) ;  /* 0x0000000000484947 */ /* 0x000fec0003800000 */
        /* <DEDUP_REMOVED lines=16> */
[----:B------:R1:W0:Y:S02]  /*0d60*/  SYNCS.EXCH.64 URZ, [UR8+0x348c8], UR6 ;  /* 0x0348c806083f75b2 */ /* 0x0002240008000100 */
[----:B-1----:R-:W-:Y:S01]  /*0d70*/  NOP ;  /* 0x0000000000007918 */ /* 0x002fe20000000000 */
.L_x_177:
[----:B------:R-:W-:Y:S01]  /*0d80*/  LOP3.LUT R2, R2, R5, RZ, 0xc0, !PT ;  /* 0x0000000502027212 */ /* 0x000fe200078ec0ff */
[----:B------:R-:W-:Y:S01]  /*0d90*/  NOP ;  /* 0x0000000000007918 */ /* 0x000fe20000000000 */
[----:B------:R-:W-:Y:S05]  /*0da0*/  @!P1 BRA `(.L_x_178) ;  /* 0x0000000000089947 */ /* 0x000fea0003800000 */
[----:B0-234-:R-:W-:Y:S01]  /*0db0*/  UCGABAR_ARV ;  /* 0x00000000000079c7 */ /* 0x01dfe20008000000 */
[----:B------:R-:W-:Y:S05]  /*0dc0*/  BRA `(.L_x_179) ;  /* 0x0000000000047947 */ /* 0x000fea0003800000 */
.L_x_178:
[----:B0-234-:R-:W-:Y:S01]  /*0dd0*/  NOP ;  /* 0x0000000000007918 */ /* 0x01dfe20000000000 */
.L_x_179:
[----:B------:R-:W-:Y:S05]  /*0de0*/  @!P1 BRA `(.L_x_180) ;  /* 0x00000000000c9947 */ /* 0x000fea0003800000 */
[----:B------:R-:W-:Y:S01]  /*0df0*/  UCGABAR_WAIT ;  /* 0x0000000000007dc7 */ /* 0x000fe20008000000 */
[----:B------:R-:W-:Y:S01]  /*0e00*/  CCTL.IVALL ;  /* 0x00000000ff00798f */ /* 0x000fe20002000000 */
[----:B------:R-:W-:Y:S05]  /*0e10*/  BRA `(.L_x_181) ;  /* 0x0000000000047947 */ /* 0x000fea0003800000 */
.L_x_180:
[----:B------:R-:W-:Y:S06]  /*0e20*/  BAR.SYNC.DEFER_BLOCKING 0x0 ;  /* 0x0000000000007b1d */ /* 0x000fec0000010000 */
.L_x_181:
[----:B------:R-:W-:Y:S01]  /*0e30*/  UMOV UR4, 0x1 ;  /* 0x0000000100047882 */ /* 0x000fe20000000000 */
[----:B------:R-:W-:Y:S01]  /*0e40*/  PLOP3.LUT P0, PT, PT, PT, UP0, 0x80, 0x0 ;  /* 0x000000000000781c */ /* 0x000fe20003f0f008 */
[----:B------:R-:W-:Y:S01]  /*0e50*/  USEL UR4, UR4, 0x2, !UP0 ;  /* 0x0000000204047887 */ /* 0x000fe2000c000000 */
[----:B------:R-:W-:-:S05]  /*0e60*/  ULDC.64 UR60, c[0x0][0x208] ;  /* 0x00008200003c7ab9 */ /* 0x000fca0000000a00 */
[----:B------:R-:W-:-:S05]  /*0e70*/  IMAD.U32 R4, RZ, RZ, UR4 ;  /* 0x00000004ff047e24 */ /* 0x000fca000f8e00ff */
[----:B------:R0:W-:Y:S01]  /*0e80*/  STL [R1+0x30], R4 ;  /* 0x0000300401007387 */ /* 0x0001e20000100800 */
[----:B------:R-:W-:Y:S05]  /*0e90*/  @!P0 BRA `(.L_x_182) ;  /* 0x0000006c00cc8947 */ /* 0x000fea0003800000 */
.L_x_183:
        /* <DEDUP_REMOVED lines=9> */
[----:B0-----:R-:W2:Y:S01]  /*0f30*/  LDL R4, [R1+0x30] ;  /* 0x0000300001047983 */ /* 0x001ea20000100800 */
[----:B------:R-:W-:Y:S01]  /*0f40*/  VIADD R0, R0, 0xffffff80 ;  /* 0xffffff8000007836 */ /* 0x000fe20000000000 */
[----:B------:R-:W-:Y:S01]  /*0f50*/  UMOV UR37, URZ ;  /* 0x0000003f00257c82 */ /* 0x000fe20008000000 */
[----:B------:R-:W-:Y:S01]  /*0f60*/  IMAD.U32 R184, RZ, RZ, UR4 ;  /* 0x00000004ffb87e24 */ /* 0x000fe2000f8e00ff */
[----:B------:R-:W-:Y:S01]  /*0f70*/  UMOV UR36, URZ ;  /* 0x0000003f00247c82 */ /* 0x000fe20008000000 */
[----:B------:R-:W-:Y:S01]  /*0f80*/  IMAD.MOV.U32 R185, RZ, RZ, RZ ;  /* 0x000000ffffb97224 */ /* 0x000fe200078e00ff */
[----:B------:R-:W-:-:S04]  /*0f90*/  SHF.R.S32.HI R3, RZ, 0x1f, R0 ;  /* 0x0000001fff037819 */ /* 0x000fc80000011400 */
[CC--:B------:R-:W-:Y:S02]  /*0fa0*/  LEA.HI R5, R3.reuse, R0.reuse, RZ, 0x7 ;  /* 0x0000000003057211 */ /* 0x0c0fe400078f38ff */
[-C--:B------:R-:W-:Y:S02]  /*0fb0*/  LEA.HI R7, R3, R0.reuse, RZ, 0x4 ;  /* 0x0000000003077211 */ /* 0x080fe400078f20ff */
[----:B------:R-:W-:Y:S02]  /*0fc0*/  LOP3.LUT R187, R5, 0xffffff80, RZ, 0xc0, !PT ;  /* 0xffffff8005bb7812 */ /* 0x000fe400078ec0ff */
[----:B------:R-:W-:Y:S02]  /*0fd0*/  LOP3.LUT R9, R7, 0x3fffff0, RZ, 0xc0, !PT ;  /* 0x03fffff007097812 */ /* 0x000fe400078ec0ff */
[----:B------:R-:W-:Y:S01]  /*0fe0*/  LEA.HI R11, R3, R0, RZ, 0x2 ;  /* 0x00000000030b7211 */ /* 0x000fe200078f10ff */
[C---:B------:R-:W-:Y:S01]  /*0ff0*/  IMAD.IADD R187, R0.reuse, 0x1, -R187 ;  /* 0x0000000100bb7824 */ /* 0x040fe200078e0abb */
[----:B------:R-:W-:Y:S01]  /*1000*/  SHF.R.S32.HI R8, RZ, 0x4, R7 ;  /* 0x00000004ff087819 */ /* 0x000fe20000011407 */
[----:B------:R-:W-:Y:S01]  /*1010*/  IMAD.IADD R9, R0, 0x1, -R9 ;  /* 0x0000000100097824 */ /* 0x000fe200078e0a09 */
[----:B------:R-:W-:-:S02]  /*1020*/  LOP3.LUT R11, R11, 0xfffffffc, RZ, 0xc0, !PT ;  /* 0xfffffffc0b0b7812 */ /* 0x000fc400078ec0ff */
[----:B------:R-:W-:Y:S02]  /*1030*/  SHF.R.S32.HI R190, RZ, 0x7, R5 ;  /* 0x00000007ffbe7819 */ /* 0x000fe40000011405 */
[----:B------:R-:W-:Y:S01]  /*1040*/  LEA.HI R7, R7, R8, RZ, 0x1 ;  /* 0x0000000807077211 */ /* 0x000fe200078f08ff */
[----:B------:R-:W-:Y:S01]  /*1050*/  IMAD.IADD R11, R0, 0x1, -R11 ;  /* 0x00000001000b7824 */ /* 0x000fe200078e0a0b */
[----:B------:R-:W-:Y:S02]  /*1060*/  LEA.HI R5, R5, R190, RZ, 0x1 ;  /* 0x000000be05057211 */ /* 0x000fe400078f08ff */
[----:B------:R-:W-:Y:S02]  /*1070*/  LOP3.LUT R7, R7, 0x1ffffffe, RZ, 0xc0, !PT ;  /* 0x1ffffffe07077812 */ /* 0x000fe400078ec0ff */
[----:B------:R-:W-:-:S03]  /*1080*/  LOP3.LUT R5, R5, 0x3fffffe, RZ, 0xc0, !PT ;  /* 0x03fffffe05057812 */ /* 0x000fc600078ec0ff */
[----:B------:R-:W-:Y:S02]  /*1090*/  IMAD.IADD R7, R8, 0x1, -R7 ;  /* 0x0000000108077824 */ /* 0x000fe400078e0a07 */
[----:B------:R-:W-:Y:S01]  /*10a0*/  IMAD.IADD R5, R190, 0x1, -R5 ;  /* 0x00000001be057824 */ /* 0x000fe200078e0a05 */
[----:B--2---:R-:W-:Y:S02]  /*10b0*/  R2UR UR5, R4 ;  /* 0x00000000040572ca */ /* 0x004fe400000e0000 */
[CC--:B------:R-:W-:Y:S02]  /*10c0*/  LEA.HI R4, R3.reuse, R0.reuse, RZ, 0x5 ;  /* 0x0000000003047211 */ /* 0x0c0fe400078f28ff */
[----:B------:R-:W-:-:S03]  /*10d0*/  LEA.HI R3, R3, R0, RZ, 0x3 ;  /* 0x0000000003037211 */ /* 0x000fc600078f18ff */
[----:B------:R-:W-:Y:S01]  /*10e0*/  IMAD.SHL.U32 R4, R4, 0x20, RZ ;  /* 0x0000002004047824 */ /* 0x000fe200078e00ff */
[----:B------:R-:W-:Y:S02]  /*10f0*/  LOP3.LUT R23, R3, 0xfffffff8, RZ, 0xc0, !PT ;  /* 0xfffffff803177812 */ /* 0x000fe400078ec0ff */
[----:B------:R-:W-:Y:S02]  /*1100*/  SHF.R.S32.HI R186, RZ, 0x3, R3 ;  /* 0x00000003ffba7819 */ /* 0x000fe40000011403 */
[----:B------:R-:W-:Y:S01]  /*1110*/  LOP3.LUT R10, R4, 0xfffffc00, RZ, 0xc0, !PT ;  /* 0xfffffc00040a7812 */ /* 0x000fe200078ec0ff */
[----:B------:R-:W-:Y:S01]  /*1120*/  IMAD.IADD R23, R0, 0x1, -R23 ;  /* 0x0000000100177824 */ /* 0x000fe200078e0a17 */
[----:B------:R-:W-:Y:S01]  /*1130*/  SHF.R.S32.HI R4, RZ, 0x1f, R187 ;  /* 0x0000001fff047819 */ /* 0x000fe200000114bb */
[----:B------:R-:W-:Y:S01]  /*1140*/  ULOP3.LUT UR5, UR5, 0x1, URZ, 0xfc, !UPT ;  /* 0x0000000105057892 */ /* 0x000fe2000f8efc3f */
[----:B------:R-:W-:Y:S01]  /*1150*/  LEA.HI R0, R11, R11, RZ, 0x1 ;  /* 0x0000000b0b007211 */ /* 0x000fe200078f08ff */
[----:B------:R-:W-:Y:S01]  /*1160*/  IMAD R10, R9, 0x40, R10 ;  /* 0x00000040090a7824 */ /* 0x000fe200078e020a */
[CC--:B------:R-:W-:Y:S01]  /*1170*/  LEA.HI R6, R4.reuse, R187.reuse, RZ, 0x2 ;  /* 0x000000bb04067211 */ /* 0x0c0fe200078f10ff */
[----:B------:R-:W-:Y:S01]  /*1180*/  IMAD.SHL.U32 R19, R23, 0x8, RZ ;  /* 0x0000000817137824 */ /* 0x000fe200078e00ff */
[----:B------:R-:W-:Y:S01]  /*1190*/  LEA.HI R4, R4, R187, RZ, 0x5 ;  /* 0x000000bb04047211 */ /* 0x000fe200078f28ff */
[----:B------:R-:W-:Y:S01]  /*11a0*/  IMAD R193, R7, 0x8, R10 ;  /* 0x0000000807c17824 */ /* 0x000fe200078e020a */
[--C-:B------:R-:W-:Y:S01]  /*11b0*/  SHF.R.S32.HI R9, RZ, 0x2, R6.reuse ;  /* 0x00000002ff097819 */ /* 0x100fe20000011406 */
[----:B------:R-:W-:Y:S01]  /*11c0*/  VIADD R22, R19, 0x40 ;  /* 0x0000004013167836 */ /* 0x000fe20000000000 */
[----:B------:R-:W-:Y:S01]  /*11d0*/  SHF.R.S32.HI R12, RZ, 0x1f, R6 ;  /* 0x0000001fff0c7819 */ /* 0x000fe20000011406 */
[----:B------:R-:W-:Y:S01]  /*11e0*/  IMAD.MOV.U32 R7, RZ, RZ, -0x2 ;  /* 0xfffffffeff077424 */ /* 0x000fe200078e00ff */
[----:B------:R-:W-:Y:S01]  /*11f0*/  SHF.R.S32.HI R4, RZ, 0x5, R4 ;  /* 0x00000005ff047819 */ /* 0x000fe20000011404 */
[----:B------:R-:W-:Y:S01]  /*1200*/  IMAD.U32 R195, RZ, RZ, UR5 ;  /* 0x00000005ffc37e24 */ /* 0x000fe2000f8e00ff */
[----:B------:R-:W-:-:S02]  /*1210*/  LEA.HI R12, R12, R9, RZ, 0x3 ;  /* 0x000000090c0c7211 */ /* 0x000fc400078f18ff */
[----:B------:R-:W-:Y:S02]  /*1220*/  LOP3.LUT R6, R6, 0x7ffffffc, RZ, 0xc0, !PT ;  /* 0x7ffffffc06067812 */ /* 0x000fe400078ec0ff */
[----:B------:R-:W-:Y:S02]  /*1230*/  LOP3.LUT R12, R12, 0xfffffff8, RZ, 0xc0, !PT ;  /* 0xfffffff80c0c7812 */ /* 0x000fe400078ec0ff */
[----:B------:R-:W-:Y:S01]  /*1240*/  LOP3.LUT R0, R0, 0x1ffffffe, RZ, 0xc0, !PT ;  /* 0x1ffffffe00007812 */ /* 0x000fe200078ec0ff */
[----:B------:R-:W-:Y:S01]  /*1250*/  IMAD.IADD R6, R187, 0x1, -R6 ;  /* 0x00000001bb067824 */ /* 0x000fe200078e0a06 */
[----:B------:R-:W-:Y:S01]  /*1260*/  SHF.R.S32.HI R196, RZ, 0x1f, R22 ;  /* 0x0000001fffc47819 */ /* 0x000fe20000011416 */
[----:B------:R-:W-:Y:S02]  /*1270*/  IMAD.IADD R9, R9, 0x1, -R12 ;  /* 0x0000000109097824 */ /* 0x000fe400078e0a0c */
[----:B------:R-:W-:Y:S02]  /*1280*/  IMAD.IADD R0, R11, 0x1, -R0 ;  /* 0x000000010b007824 */ /* 0x000fe400078e0a00 */
[----:B------:R-:W-:-:S02]  /*1290*/  IMAD R4, R4, 0x10, R9 ;  /* 0x0000001004047824 */ /* 0x000fc400078e0209 */
[----:B------:R-:W-:Y:S02]  /*12a0*/  IMAD R194, R6, R7, 0x80 ;  /* 0x0000008006c27424 */ /* 0x000fe400078e0207 */
[----:B------:R-:W-:-:S04]  /*12b0*/  IMAD R191, R5, 0x40, R4 ;  /* 0x0000004005bf7824 */ /* 0x000fc800078e0204 */
[----:B------:R-:W-:-:S07]  /*12c0*/  IMAD R192, R0, 0x8, R191 ;  /* 0x0000000800c07824 */ /* 0x000fce00078e02bf */
.L_x_216:
[----:B0-----:R-:W0:Y:S01]  /*12d0*/  SHFL.IDX PT, R0, R190, RZ, 0x1f ;  /* 0x00001fffbe007589 */ /* 0x001e2200000e0000 */
[----:B------:R-:W1:Y:S01]  /*12e0*/  S2UR UR4, SR_CgaCtaId ;  /* 0x00000000000479c3 */ /* 0x000e620000008800 */
[----:B------:R-:W-:Y:S01]  /*12f0*/  ULDC UR5, c[0x0][0xc38] ;  /* 0x00030e0000057ab9 */ /* 0x000fe20000000800 */
[----:B------:R-:W-:Y:S01]  /*1300*/  R2UR UR11, R184 ;  /* 0x00000000b80b72ca */ /* 0x000fe200000e0000 */
[----:B------:R-:W-:Y:S01]  /*1310*/  ULDC.64 UR8, c[0x0][0x418] ;  /* 0x0001060000087ab9 */ /* 0x000fe20000000a00 */
[----:B------:R-:W-:Y:S02]  /*1320*/  UISETP.NE.AND UP1, UPT, UR5, 0x1, UPT ;  /* 0x000000010500788c */ /* 0x000fe4000bf25270 */
[----:B------:R-:W-:Y:S02]  /*1330*/  UISETP.NE.U32.AND UP0, UPT, UR8, URZ, UPT ;  /* 0x0000003f0800728c */ /* 0x000fe4000bf05070 */
[----:B--2---:R-:W2:Y:S01]  /*1340*/  LDC R89, c[0x0][0x2f0] ;  /* 0x0000bc00ff597b82 */ /* 0x004ea20000000800 */
        /* <DEDUP_REMOVED lines=34> */
[----:B---345:R-:W-:Y:S08]  /*1570*/  @!P0 BRA `(.L_x_184) ;  /* 0x0000000000408947 */ /* 0x038ff00003800000 */
        /* <DEDUP_REMOVED lines=16> */
.L_x_184:
[----:B------:R-:W-:Y:S02]  /*1680*/  LOP3.LUT R0, R185, 0x1, RZ, 0xc0, !PT ;  /* 0x00000001b9007812 */ /* 0x000fe400078ec0ff */
[----:B------:R-:W-:Y:S02]  /*1690*/  R2UR UR4, R195 ;  /* 0x00000000c30472ca */ /* 0x000fe400000e0000 */
[----:B------:R-:W-:-:S04]  /*16a0*/  SHF.L.U32 R0, R0, 0x1f, RZ ;  /* 0x0000001f00007819 */ /* 0x000fc800000006ff */
[----:B------:R-:W0:Y:S07]  /*16b0*/  SYNCS.PHASECHK.TRANS64.TRYWAIT P1, [UR38+0x34800], R0 ;  /* 0x03480000ff0075a7 */ /* 0x000e2e0008020166 */
[----:B------:R-:W-:-:S05]  /*16c0*/  IMAD.U32 R3, RZ, RZ, UR4 ;  /* 0x00000004ff037e24 */ /* 0x000fca000f8e00ff */
[----:B------:R-:W-:Y:S01]  /*16d0*/  ISETP.NE.AND P0, PT, R3, 0x3, PT ;  /* 0x000000030300780c */ /* 0x000fe20003f05270 */
[----:B0-----:R-:W-:-:S12]  /*16e0*/  @!P1 BRA `(.L_x_185) ;  /* 0x000000ac00ec9947 */ /* 0x001fd80003800000 */
.L_x_314:
[----:B------:R-:W-:Y:S05]  /*16f0*/  @!P0 BRA `(.L_x_186) ;  /* 0x0000000000048947 */ /* 0x000fea0003800000 */
[----:B------:R-:W-:Y:S01]  /*1700*/  BPT.TRAP 0x1 ;  /* 0x000000040000795c */ /* 0x000fe20000300000 */
.L_x_186:
[----:B------:R-:W-:Y:S02]  /*1710*/  IMAD.U32 R6, RZ, RZ, UR36 ;  /* 0x00000024ff067e24 */ /* 0x000fe4000f8e00ff */
[----:B0-----:R-:W-:-:S03]  /*1720*/  IMAD.U32 R3, RZ, RZ, UR37 ;  /* 0x00000025ff037e24 */ /* 0x001fc6000f8e00ff */
[----:B------:R-:W-:Y:S02]  /*1730*/  LEA R6, R6, UR38, 0x3 ;  /* 0x0000002606067c11 */ /* 0x000fe4000f8e18ff */
[----:B------:R-:W-:-:S04]  /*1740*/  SHF.L.U32 R3, R3, 0x1f, RZ ;  /* 0x0000001f03037819 */ /* 0x000fc800000006ff */
[----:B------:R0:W1:Y:S01]  /*1750*/  SYNCS.PHASECHK.TRANS64.TRYWAIT P1, [R6+URZ+0x34830], R3 ;  /* 0x03483003060075a7 */ /* 0x000062000802017f */
[----:B------:R-:W-:Y:S05]  /*1760*/  @!P0 BRA `(.L_x_187) ;  /* 0x0000000000048947 */ /* 0x000fea0003800000 */
[----:B------:R-:W-:Y:S01]  /*1770*/  BPT.TRAP 0x1 ;  /* 0x000000040000795c */ /* 0x000fe20000300000 */
.L_x_187:
[----:B-1----:R-:W-:Y:S05]  /*1780*/  @P1 BRA `(.L_x_188) ;  /* 0x0000000000081947 */ /* 0x002fea0003800000 */
[----:B------:R-:W1:Y:S02]  /*1790*/  SYNCS.PHASECHK.TRANS64.TRYWAIT P1, [R6+URZ+0x34830], R3 ;  /* 0x03483003060075a7 */ /* 0x000e64000802017f */
[----:B-1----:R-:W-:Y:S05]  /*17a0*/  @!P1 BRA `(.L_x_189) ;  /* 0x000000ac00d49947 */ /* 0x002fea0003800000 */
.L_x_188:
[----:B------:R-:W-:Y:S05]  /*17b0*/  WARPSYNC.ALL ;  /* 0x0000000000007948 */ /* 0x000fea0003800000 */
[----:B------:R-:W-:Y:S01]  /*17c0*/  UIADD3 UR38, UR38, 0x1c400, URZ ;  /* 0x0001c40026267890 */ /* 0x000fe2000fffe03f */
[----:B------:R-:W-:Y:S01]  /*17d0*/  WARPGROUP.ARRIVE ;  /* 0x00000000000079c5 */ /* 0x000fe20000000000 */
[----:B------:R-:W-:Y:S02]  /*17e0*/  ULOP3.LUT UR4, UR40, 0x10000, URZ, 0xfc, !UPT ;  /* 0x0001000028047892 */ /* 0x000fe4000f8efc3f */
[----:B------:R-:W-:Y:S01]  /*17f0*/  USHF.R.U32.HI UR38, URZ, 0x4, UR38 ;  /* 0x000000043f267899 */ /* 0x000fe20008011626 */
[----:B------:R-:W-:Y:S01]  /*1800*/  UMOV UR9, 0x40000040 ;  /* 0x4000004000097882 */ /* 0x000fe20000000000 */
[----:B------:R-:W-:-:S02]  /*1810*/  UMOV UR11, 0x40000040 ;  /* 0x40000040000b7882 */ /* 0x000fc40000000000 */
[----:B------:R-:W-:Y:S01]  /*1820*/  ULOP3.LUT UR38, UR38, 0x3fff, URZ, 0xc0, !UPT ;  /* 0x00003fff26267892 */ /* 0x000fe2000f8ec03f */
[----:B------:R-:W-:Y:S01]  /*1830*/  IMAD.U32 R5, RZ, RZ, UR9 ;  /* 0x00000009ff057e24 */ /* 0x000fe2000f8e00ff */
[----:B------:R-:W-:Y:S01]  /*1840*/  UMOV UR8, UR4 ;  /* 0x0000000400087c82 */ /* 0x000fe20008000000 */
[----:B------:R-:W-:Y:S01]  /*1850*/  UIADD3 UR56, UR4, 0x2, URZ ;  /* 0x0000000204387890 */ /* 0x000fe2000fffe03f */
[----:B------:R-:W-:Y:S01]  /*1860*/  IMAD.U32 R4, RZ, RZ, UR8 ;  /* 0x00000008ff047e24 */ /* 0x000fe2000f8e00ff */
[----:B------:R-:W-:Y:S01]  /*1870*/  ULOP3.LUT UR38, UR38, 0x10000, URZ, 0xfc, !UPT ;  /* 0x0001000026267892 */ /* 0x000fe2000f8efc3f */
[----:B------:R-:W-:Y:S01]  /*1880*/  UMOV UR57, 0x40000040 ;  /* 0x4000004000397882 */ /* 0x000fe20000000000 */
[----:B------:R-:W-:Y:S02]  /*1890*/  UMOV UR59, 0x40000040 ;  /* 0x40000040003b7882 */ /* 0x000fe40000000000 */
[----:B------:R-:W-:Y:S02]  /*18a0*/  UIMAD UR5, UR36, 0xc00, UR38 ;  /* 0x00000c00240578a4 */ /* 0x000fe4000f8e0226 */
[----:B------:R-:W-:-:S02]  /*18b0*/  UIADD3 UR52, UR4, 0x4, URZ ;  /* 0x0000000404347890 */ /* 0x000fc4000fffe03f */
[----:B------:R-:W-:Y:S02]  /*18c0*/  UIADD3 UR58, UR5, 0x2, URZ ;  /* 0x00000002053a7890 */ /* 0x000fe4000fffe03f */
[----:B------:R-:W-:Y:S02]  /*18d0*/  UIADD3 UR54, UR5, 0x4, URZ ;  /* 0x0000000405367890 */ /* 0x000fe4000fffe03f */
[----:B------:R-:W-:Y:S01]  /*18e0*/  UMOV UR10, UR5 ;  /* 0x00000005000a7c82 */ /* 0x000fe20008000000 */
[----:B------:R-:W-:Y:S01]  /*18f0*/  UMOV UR53, 0x40000040 ;  /* 0x4000004000357882 */ /* 0x000fe20000000000 */
[----:B------:R-:W-:Y:S01]  /*1900*/  HGMMA.64x128x16.F32.BF16 R24, gdesc[UR8], RZ, !UPT, gsb0 ;  /* 0x01e00000081879f0 */ /* 0x000fe2000c0018ff */
[----:B------:R-:W-:Y:S01]  /*1910*/  UMOV UR55, 0x40000040 ;  /* 0x4000004000377882 */ /* 0x000fe20000000000 */
[----:B------:R-:W-:Y:S02]  /*1920*/  UIADD3 UR8, UR4, 0x6, URZ ;  /* 0x0000000604087890 */ /* 0x000fe4000fffe03f */
[----:B------:R-:W-:Y:S01]  /*1930*/  UIADD3 UR10, UR5, 0x6, URZ ;  /* 0x00000006050a7890 */ /* 0x000fe2000fffe03f */
[----:B------:R-:W-:Y:S01]  /*1940*/  UMOV UR9, 0x40000040 ;  /* 0x4000004000097882 */ /* 0x000fe20000000000 */
[----:B------:R-:W-:Y:S01]  /*1950*/  UMOV UR11, 0x40000040 ;  /* 0x40000040000b7882 */ /* 0x000fe20000000000 */
[----:B------:R-:W-:-:S02]  /*1960*/  UIADD3 UR12, UR4, 0x400, URZ ;  /* 0x00000400040c7890 */ /* 0x000fc4000fffe03f */
[----:B------:R-:W-:Y:S01]  /*1970*/  UIADD3 UR14, UR5, 0x400, URZ ;  /* 0x00000400050e7890 */ /* 0x000fe2000fffe03f */
[----:B------:R-:W-:Y:S01]  /*1980*/  UMOV UR13, 0x40000040 ;  /* 0x40000040000d7882 */ /* 0x000fe20000000000 */
[----:B------:R-:W-:Y:S01]  /*1990*/  UMOV UR15, 0x40000040 ;  /* 0x40000040000f7882 */ /* 0x000fe20000000000 */
[----:B------:R-:W-:Y:S02]  /*19a0*/  UIADD3 UR16, UR4, 0x402, URZ ;  /* 0x0000040204107890 */ /* 0x000fe4000fffe03f */
[----:B------:R-:W-:Y:S01]  /*19b0*/  UIADD3 UR18, UR5, 0x402, URZ ;  /* 0x0000040205127890 */ /* 0x000fe2000fffe03f */
[----:B------:R-:W-:Y:S01]  /*19c0*/  UMOV UR17, 0x40000040 ;  /* 0x4000004000117882 */ /* 0x000fe20000000000 */
        /* <DEDUP_REMOVED lines=61> */
.L_x_190:
[----:B------:R-:W-:Y:S01]  /*1da0*/  IMAD.IADD R0, R194, 0x1, R89 ;  /* 0x00000001c2007824 */ /* 0x000fe200078e0259 */
[----:B------:R-:W-:Y:S01]  /*1db0*/  P2R R91, PR, RZ, 0x1 ;  /* 0x00000001ff5b7803 */ /* 0x000fe20000000000 */
[----:B------:R-:W-:Y:S01]  /*1dc0*/  ULDC UR4, c[0x0][0x988] ;  /* 0x0002620000047ab9 */ /* 0x000fe20000000800 */
[----:B------:R-:W-:Y:S01]  /*1dd0*/  CS2R R150, SRZ ;  /* 0x0000000000967805 */ /* 0x000fe2000001ff00 */
[----:B------:R-:W-:Y:S01]  /*1de0*/  IMAD R7, R197, -0x80, R0 ;  /* 0xffffff80c5077824 */ /* 0x000fe200078e0200 */
[----:B------:R-:W-:Y:S02]  /*1df0*/  CS2R R148, SRZ ;  /* 0x0000000000947805 */ /* 0x000fe4000001ff00 */
[----:B------:R-:W-:Y:S02]  /*1e00*/  CS2R R146, SRZ ;  /* 0x0000000000927805 */ /* 0x000fe4000001ff00 */
[----:B------:R-:W-:Y:S02]  /*1e10*/  CS2R R144, SRZ ;  /* 0x0000000000907805 */ /* 0x000fe4000001ff00 */
[----:B------:R-:W-:-:S02]  /*1e20*/  CS2R R142, SRZ ;  /* 0x00000000008e7805 */ /* 0x000fc4000001ff00 */
[C---:B------:R-:W-:Y:S02]  /*1e30*/  ISETP.GT.AND P4, PT, R7.reuse, RZ, PT ;  /* 0x000000ff0700720c */ /* 0x040fe40003f84270 */
[----:B------:R-:W-:Y:S02]  /*1e40*/  CS2R R140, SRZ ;  /* 0x00000000008c7805 */ /* 0x000fe4000001ff00 */
[C---:B------:R-:W-:Y:S02]  /*1e50*/  ISETP.GT.AND P3, PT, R7.reuse, 0x1, PT ;  /* 0x000000010700780c */ /* 0x040fe40003f64270 */
[----:B------:R-:W-:Y:S02]  /*1e60*/  CS2R R138, SRZ ;  /* 0x00000000008a7805 */ /* 0x000fe4000001ff00 */
[----:B------:R-:W-:Y:S02]  /*1e70*/  ISETP.GT.AND P1, PT, R7, 0x8, PT ;  /* 0x000000080700780c */ /* 0x000fe40003f24270 */
[----:B------:R-:W-:-:S02]  /*1e80*/  CS2R R136, SRZ ;  /* 0x0000000000887805 */ /* 0x000fc4000001ff00 */
[----:B------:R-:W-:Y:S02]  /*1e90*/  FSEL R8, R24, -INF , P4 ;  /* 0xff80000018087808 */ /* 0x000fe40002000000 */
[----:B------:R-:W-:Y:S02]  /*1ea0*/  CS2R R134, SRZ ;  /* 0x0000000000867805 */ /* 0x000fe4000001ff00 */
[----:B------:R-:W-:Y:S02]  /*1eb0*/  FSEL R25, R25, -INF , P3 ;  /* 0xff80000019197808 */ /* 0x000fe40001800000 */
[----:B------:R-:W-:Y:S02]  /*1ec0*/  ISETP.GT.AND P2, PT, R7, 0x9, PT ;  /* 0x000000090700780c */ /* 0x000fe40003f44270 */
[----:B------:R-:W-:Y:S02]  /*1ed0*/  FSEL R88, R28, -INF , P1 ;  /* 0xff8000001c587808 */ /* 0x000fe40000800000 */
[----:B01----:R-:W-:-:S02]  /*1ee0*/  FMNMX.FTZ R3, R8, R25, !PT ;  /* 0x0000001908037209 */ /* 0x003fc40007810000 */
[----:B------:R-:W-:Y:S02]  /*1ef0*/  ISETP.GT.AND P6, PT, R7, 0x10, PT ;  /* 0x000000100700780c */ /* 0x000fe40003fc4270 */
        /* <DEDUP_REMOVED lines=18> */
[C---:B------:R-:W-:Y:S02]  /*2020*/  ISETP.GT.AND P2, PT, R7.reuse, 0x21, PT ;  /* 0x000000210700780c */ /* 0x040fe40003f44270 */
        /* <DEDUP_REMOVED lines=54> */
[----:B------:R-:W-:Y:S02]  /*2390*/  ISETP.GT.AND P0, PT, R7, 0x59, PT ;  /* 0x000000590700780c */ /* 0x000fe40003f04270 */
[----:B------:R-:W-:Y:S02]  /*23a0*/  FSEL R68, R68, -INF , P6 ;  /* 0xff80000044447808 */ /* 0x000fe40003000000 */
[----:B------:R-:W-:Y:S02]  /*23b0*/  FMNMX.FTZ R3, R120, R3, !PT ;  /* 0x0000000378037209 */ /* 0x000fe40007810000 */
[----:B------:R-:W-:-:S02]  /*23c0*/  FSEL R36, R59, -INF , P5 ;  /* 0xff8000003b247808 */ /* 0x000fc40002800000 */
        /* <DEDUP_REMOVED lines=22> */
[----:B------:R-:W-:Y:S02]  /*2530*/  FMNMX.FTZ R3, R128, R3, !PT ;  /* 0x0000000380037209 */ /* 0x000fe40007810000 */
[----:B------:R-:W-:-:S02]  /*2540*/  FSEL R130, R81, -INF , P4 ;  /* 0xff80000051827808 */ /* 0x000fc40002000000 */
[C---:B------:R-:W-:Y:S02]  /*2550*/  ISETP.GT.AND P5, PT, R7.reuse, 0x78, PT ;  /* 0x000000780700780c */ /* 0x040fe40003fa4270 */
[----:B------:R-:W-:Y:S02]  /*2560*/  FMNMX.FTZ R3, R130, R3, !PT ;  /* 0x0000000382037209 */ /* 0x000fe40007810000 */
[----:B------:R-:W-:Y:S02]  /*2570*/  FSEL R84, R84, -INF , P5 ;  /* 0xff80000054547808 */ /* 0x000fe40002800000 */
[----:B------:R-:W-:Y:S02]  /*2580*/  ISETP.GT.AND P6, PT, R7, 0x79, PT ;  /* 0x000000790700780c */ /* 0x000fe40003fc4270 */
[----:B------:R-:W-:Y:S02]  /*2590*/  FMNMX.FTZ R3, R84, R3, !PT ;  /* 0x0000000354037209 */ /* 0x000fe40007810000 */
[----:B------:R-:W-:-:S02]  /*25a0*/  FSEL R132, R85, -INF , P6 ;  /* 0xff80000055847808 */ /* 0x000fc40003000000 */
[----:B------:R-:W-:Y:S02]  /*25b0*/  P2R R15, PR, RZ, 0x8 ;  /* 0x00000008ff0f7803 */ /* 0x000fe40000000000 */
[----:B------:R-:W-:Y:S01]  /*25c0*/  FMNMX.FTZ R9, R132, R3, !PT ;  /* 0x0000000384097209 */ /* 0x000fe20007810000 */
[----:B------:R-:W-:Y:S01]  /*25d0*/  IMAD.U32 R3, RZ, RZ, UR4 ;  /* 0x00000004ff037e24 */ /* 0x000fe2000f8e00ff */
[----:B------:R-:W-:Y:S02]  /*25e0*/  P2R R21, PR, RZ, 0x4 ;  /* 0x00000004ff157803 */ /* 0x000fe40000000000 */
[----:B------:R-:W-:Y:S01]  /*25f0*/  ISETP.GT.AND P2, PT, R7, 0x58, PT ;  /* 0x000000580700780c */ /* 0x000fe20003f44270 */
[----:B------:R-:W0:Y:S01]  /*2600*/  SHFL.BFLY PT, R0, R9, 0x2, 0x1f ;  /* 0x0c401f0009007f89 */ /* 0x000e2200000e0000 */
[----:B------:R-:W-:Y:S02]  /*2610*/  P2R R31, PR, RZ, 0x1 ;  /* 0x00000001ff1f7803 */ /* 0x000fe40000000000 */
[----:B------:R-:W-:-:S02]  /*2620*/  FSEL R70, R70, -INF , P2 ;  /* 0xff80000046467808 */ /* 0x000fc40001000000 */
[----:B------:R-:W-:Y:S02]  /*2630*/  ISETP.NE.AND P2, PT, R21, RZ, PT ;  /* 0x000000ff1500720c */ /* 0x000fe40003f45270 */
[----:B------:R-:W-:Y:S02]  /*2640*/  P2R R29, PR, RZ, 0x2 ;  /* 0x00000002ff1d7803 */ /* 0x000fe40000000000 */
[C---:B------:R-:W-:Y:S02]  /*2650*/  ISETP.GT.AND P1, PT, R7.reuse, 0x59, PT ;  /* 0x000000590700780c */ /* 0x040fe40003f24270 */
[----:B------:R-:W-:Y:S02]  /*2660*/  ISETP.GT.AND P0, PT, R7, 0x60, PT ;  /* 0x000000600700780c */ /* 0x000fe40003f04270 */
[----:B------:R-:W-:Y:S02]  /*2670*/  FSEL R48, R71, -INF , P1 ;  /* 0xff80000047307808 */ /* 0x000fe40000800000 */
[----:B------:R-:W-:-:S02]  /*2680*/  ISETP.NE.AND P1, PT, R29, RZ, PT ;  /* 0x000000ff1d00720c */ /* 0x000fc40003f25270 */
[----:B------:R-:W-:Y:S02]  /*2690*/  FSEL R74, R74, -INF , P0 ;  /* 0xff8000004a4a7808 */ /* 0x000fe40000000000 */
[----:B------:R-:W-:Y:S02]  /*26a0*/  ISETP.NE.AND P0, PT, R31, RZ, PT ;  /* 0x000000ff1f00720c */ /* 0x000fe40003f05270 */
[----:B------:R-:W-:Y:S02]  /*26b0*/  FSEL R78, R78, -INF , P1 ;  /* 0xff8000004e4e7808 */ /* 0x000fe40000800000 */
[----:B------:R-:W-:Y:S02]  /*26c0*/  FSEL R52, R75, -INF , P0 ;  /* 0xff8000004b347808 */ /* 0x000fe40000000000 */
[----:B0-----:R-:W-:Y:S02]  /*26d0*/  FMNMX.FTZ R11, R9, R0, !PT ;  /* 0x00000000090b7209 */ /* 0x001fe40007810000 */
[----:B------:R-:W-:-:S02]  /*26e0*/  FSEL R80, R79, -INF , P2 ;  /* 0xff8000004f507808 */ /* 0x000fc40001000000 */
[----:B------:R-:W-:Y:S01]  /*26f0*/  FSEL R86, R86, -INF , P5 ;  /* 0xff80000056567808 */ /* 0x000fe20002800000 */
[----:B------:R-:W0:Y:S01]  /*2700*/  SHFL.BFLY PT, R0, R11, 0x1, 0x1f ;  /* 0x0c201f000b007f89 */ /* 0x000e2200000e0000 */
[----:B------:R-:W-:Y:S02]  /*2710*/  ISETP.GE.AND P2, PT, R89, 0x81, PT ;  /* 0x000000815900780c */ /* 0x000fe40003f46270 */
[----:B------:R-:W-:Y:S02]  /*2720*/  ISETP.NE.AND P0, PT, R91, RZ, PT ;  /* 0x000000ff5b00720c */ /* 0x000fe40003f05270 */
        /* <DEDUP_REMOVED lines=33> */
[----:B------:R-:W1:Y:S01]  /*2940*/  MUFU.EX2 R182, R182 ;  /* 0x000000b600b67308 */ /* 0x000e620000000800 */
        /* <DEDUP_REMOVED lines=14> */
[--C-:B------:R-:W-:Y:S01]  /*2a30*/  FFMA.FTZ R37, R122, R3, -R43.reuse ;  /* 0x000000037a257223 */ /* 0x100fe2000001082b */
[----:B------:R-:W3:Y:S01]  /*2a40*/  MUFU.EX2 R176, R176 ;  /* 0x000000b000b07308 */ /* 0x000ee20000000800 */
        /* <DEDUP_REMOVED lines=9> */
[----:B------:R-:W-:Y:S01]  /*2ae0*/  FFMA.FTZ R84, R84, R3, -R43 ;  /* 0x0000000354547223 */ /* 0x000fe2000001082b */
[----:B------:R-:W-:-:S02]  /*2af0*/  CS2R R122, SRZ ;  /* 0x00000000007a7805 */ /* 0x000fc4000001ff00 */
[----:B------:R-:W-:Y:S02]  /*2b00*/  CS2R R120, SRZ ;  /* 0x0000000000787805 */ /* 0x000fe4000001ff00 */
[----:B------:R-:W-:Y:S02]  /*2b10*/  FMNMX.FTZ R25, R62, R25, !PT ;  /* 0x000000193e197209 */ /* 0x000fe40007810000 */
[----:B------:R-:W-:Y:S02]  /*2b20*/  CS2R R112, SRZ ;  /* 0x0000000000707805 */ /* 0x000fe4000001ff00 */
[----:B------:R-:W-:Y:S01]  /*2b30*/  CS2R R108, SRZ ;  /* 0x00000000006c7805 */ /* 0x000fe2000001ff00 */
[----:B------:R-:W5:Y:S01]  /*2b40*/  MUFU.EX2 R178, R178 ;  /* 0x000000b200b27308 */ /* 0x000f620000000800 */
[----:B------:R-:W-:Y:S02]  /*2b50*/  FMNMX.FTZ R25, R40, R25, !PT ;  /* 0x0000001928197209 */ /* 0x000fe40007810000 */
[----:B------:R-:W-:-:S02]  /*2b60*/  CS2R R104, SRZ ;  /* 0x0000000000687805 */ /* 0x000fc4000001ff00 */
[----:B------:R-:W-:Y:S02]  /*2b70*/  CS2R R100, SRZ ;  /* 0x0000000000647805 */ /* 0x000fe4000001ff00 */
[----:B------:R-:W-:Y:S02]  /*2b80*/  CS2R R96, SRZ ;  /* 0x0000000000607805 */ /* 0x000fe4000001ff00 */
[----:B------:R-:W-:Y:S02]  /*2b90*/  FMNMX.FTZ R25, R66, R25, !PT ;  /* 0x0000001942197209 */ /* 0x000fe40007810000 */
[----:B----4-:R-:W-:Y:S02]  /*2ba0*/  CS2R R94, SRZ ;  /* 0x00000000005e7805 */ /* 0x010fe4000001ff00 */
[----:B------:R-:W-:Y:S01]  /*2bb0*/  CS2R R92, SRZ ;  /* 0x00000000005c7805 */ /* 0x000fe2000001ff00 */
[----:B------:R4:W-:Y:S01]  /*2bc0*/  MUFU.EX2 R13, R98 ;  /* 0x00000062000d7308 */ /* 0x0009e20000000800 */
[----:B------:R-:W-:-:S02]  /*2bd0*/  FMNMX.FTZ R29, R44, R25, !PT ;  /* 0x000000192c1d7209 */ /* 0x000fc40007810000 */
[----:B------:R-:W-:Y:S02]  /*2be0*/  CS2R R90, SRZ ;  /* 0x00000000005a7805 */ /* 0x000fe4000001ff00 */
[----:B------:R-:W-:-:S03]  /*2bf0*/  FMNMX.FTZ R29, R70, R29, !PT ;  /* 0x0000001d461d7209 */ /* 0x000fc60007810000 */
[----:B------:R-:W-:Y:S01]  /*2c00*/  MUFU.EX2 R172, R172 ;  /* 0x000000ac00ac7308 */ /* 0x000fe20000000800 */
[----:B------:R-:W-:Y:S02]  /*2c10*/  FMNMX.FTZ R29, R48, R29, !PT ;  /* 0x0000001d301d7209 */ /* 0x000fe40007810000 */
[----:B----4-:R-:W-:Y:S02]  /*2c20*/  CS2R R98, SRZ ;  /* 0x0000000000627805 */ /* 0x010fe4000001ff00 */
[----:B------:R-:W-:-:S03]  /*2c30*/  FMNMX.FTZ R29, R74, R29, !PT ;  /* 0x0000001d4a1d7209 */ /* 0x000fc60007810000 */
[----:B------:R4:W-:Y:S01]  /*2c40*/  MUFU.EX2 R15, R102 ;  /* 0x00000066000f7308 */ /* 0x0009e20000000800 */
[----:B------:R-:W-:-:S04]  /*2c50*/  FMNMX.FTZ R31, R52, R29, !PT ;  /* 0x0000001d341f7209 */ /* 0x000fc80007810000 */
        /* <DEDUP_REMOVED lines=9> */
[----:B------:R-:W-:Y:S01]  /*2cf0*/  FMNMX.FTZ R8, R88, R33, !PT ;  /* 0x0000002158087209 */ /* 0x000fe20007810000 */
[----:B------:R-:W-:Y:S01]  /*2d00*/  FFMA.FTZ R33, R118, R3, -R43 ;  /* 0x0000000376217223 */ /* 0x000fe2000001082b */
[----:B------:R-:W-:Y:S02]  /*2d10*/  CS2R R118, SRZ ;  /* 0x0000000000767805 */ /* 0x000fe4000001ff00 */
[----:B----4-:R-:W-:Y:S01]  /*2d20*/  CS2R R106, SRZ ;  /* 0x00000000006a7805 */ /* 0x010fe2000001ff00 */
[----:B------:R-:W4:Y:S02]  /*2d30*/  SHFL.BFLY PT, R39, R8, 0x2, 0x1f ;  /* 0x0c401f0008277f89 */ /* 0x000f2400000e0000 */
[----:B------:R0:W-:Y:S08]  /*2d40*/  MUFU.EX2 R25, R110 ;  /* 0x0000006e00197308 */ /* 0x0001f00000000800 */
[----:B------:R-:W-:Y:S01]  /*2d50*/  MUFU.EX2 R170, R170 ;  /* 0x000000aa00aa7308 */ /* 0x000fe20000000800 */
[----:B0-----:R-:W-:-:S07]  /*2d60*/  CS2R R110, SRZ ;  /* 0x00000000006e7805 */ /* 0x001fce000001ff00 */
[----:B------:R0:W-:Y:S01]  /*2d70*/  MUFU.EX2 R29, R114 ;  /* 0x00000072001d7308 */ /* 0x0001e20000000800 */
[----:B----4-:R-:W-:Y:S01]  /*2d80*/  FMNMX.FTZ R41, R8, R39, !PT ;  /* 0x0000002708297209 */ /* 0x010fe20007810000 */
[----:B------:R-:W-:-:S06]  /*2d90*/  FFMA.FTZ R39, R124, R3, -R43 ;  /* 0x000000037c277223 */ /* 0x000fcc000001082b */
[----:B------:R-:W-:Y:S01]  /*2da0*/  MUFU.EX2 R152, R152 ;  /* 0x0000009800987308 */ /* 0x000fe20000000800 */
[----:B------:R-:W-:Y:S01]  /*2db0*/  FFMA.FTZ R43, R132, R3, -R43 ;  /* 0x00000003842b7223 */ /* 0x000fe2000001082b */
[----:B------:R-:W-:Y:S01]  /*2dc0*/  CS2R R132, SRZ ;  /* 0x0000000000847805 */ /* 0x000fe2000001ff00 */
[----:B------:R-:W4:Y:S01]  /*2dd0*/  SHFL.BFLY PT, R8, R41, 0x1, 0x1f ;  /* 0x0c201f0029087f89 */ /* 0x000f2200000e0000 */
[----:B------:R-:W-:Y:S02]  /*2de0*/  CS2R R124, SRZ ;  /* 0x00000000007c7805 */ /* 0x000fe4000001ff00 */
[----:B0-----:R-:W-:Y:S02]  /*2df0*/  CS2R R114, SRZ ;  /* 0x0000000000727805 */ /* 0x001fe4000001ff00 */
[----:B------:R0:W-:Y:S08]  /*2e00*/  MUFU.EX2 R31, R116 ;  /* 0x00000074001f7308 */ /* 0x0001f00000000800 */
[----:B------:R-:W-:Y:S01]  /*2e10*/  MUFU.EX2 R154, R154 ;  /* 0x0000009a009a7308 */ /* 0x000fe20000000800 */
[----:B0-----:R-:W-:-:S07]  /*2e20*/  CS2R R116, SRZ ;  /* 0x0000000000747805 */ /* 0x001fce000001ff00 */
[----:B------:R-:W-:Y:S01]  /*2e30*/  MUFU.EX2 R33, R33 ;  /* 0x0000002100217308 */ /* 0x000fe20000000800 */
[----:B----4-:R-:W-:-:S04]  /*2e40*/  FMNMX.FTZ R8, R41, R8, !PT ;  /* 0x0000000829087209 */ /* 0x010fc80007810000 */
[C---:B------:R-:W-:Y:S01]  /*2e50*/  FSETP.NEU.FTZ.AND P1, PT, R8.reuse, -INF , PT ;  /* 0xff8000000800780b */ /* 0x040fe20003f3d000 */
[----:B------:R-:W-:Y:S02]  /*2e60*/  FMUL.FTZ R47, R8, R3 ;  /* 0x00000003082f7220 */ /* 0x000fe40000410000 */
[----:B------:R-:W-:Y:S03]  /*2e70*/  MUFU.EX2 R156, R156 ;  /* 0x0000009c009c7308 */ /* 0x000fe60000000800 */
[----:B------:R-:W-:Y:S02]  /*2e80*/  FSEL R47, R47, RZ, P1 ;  /* 0x000000ff2f2f7208 */ /* 0x000fe40000800000 */
[----:B------:R-:W-:-:S03]  /*2e90*/  ISETP.NE.AND P1, PT, R16, RZ, PT ;  /* 0x000000ff1000720c */ /* 0x000fc60003f25270 */
        /* <DEDUP_REMOVED lines=16> */
[----:B------:R1:W-:Y:S01]  /*2fa0*/  MUFU.EX2 R183, R10 ;  /* 0x0000000a00b77308 */ /* 0x0003e20000000800 */
[----:B0-----:R-:W-:Y:S01]  /*2fb0*/  FADD.FTZ R27, R180, R7 ;  /* 0x00000007b41b7221 */ /* 0x001fe20000010000 */
[-CC-:B------:R-:W-:Y:S01]  /*2fc0*/  FFMA.FTZ R54, R54, R3.reuse, -R47.reuse ;  /* 0x0000000336367223 */ /* 0x180fe2000001082f */
[-CC-:B------:R-:W-:Y:S01]  /*2fd0*/  FFMA.FTZ R32, R32, R3.reuse, -R47.reuse ;  /* 0x0000000320207223 */ /* 0x180fe2000001082f */
[-CC-:B------:R-:W-:Y:S01]  /*2fe0*/  FFMA.FTZ R58, R58, R3.reuse, -R47.reuse ;  /* 0x000000033a3a7223 */ /* 0x180fe2000001082f */
[-CC-:B------:R-:W-:Y:S01]  /*2ff0*/  FFMA.FTZ R36, R36, R3.reuse, -R47.reuse ;  /* 0x0000000324247223 */ /* 0x180fe2000001082f */
[-CC-:B------:R-:W-:Y:S01]  /*3000*/  FFMA.FTZ R62, R62, R3.reuse, -R47.reuse ;  /* 0x000000033e3e7223 */ /* 0x180fe2000001082f */
[-C--:B------:R-:W-:Y:S01]  /*3010*/  FFMA.FTZ R40, R40, R3.reuse, -R47 ;  /* 0x0000000328287223 */ /* 0x080fe2000001082f */
[----:B------:R-:W0:Y:S01]  /*3020*/  MUFU.EX2 R26, R26 ;  /* 0x0000001a001a7308 */ /* 0x000e220000000800 */
[----:B-1----:R-:W-:Y:S01]  /*3030*/  FADD.FTZ R10, R182, R27 ;  /* 0x0000001bb60a7221 */ /* 0x002fe20000010000 */
[-CC-:B------:R-:W-:Y:S01]  /*3040*/  FFMA.FTZ R66, R66, R3.reuse, -R47.reuse ;  /* 0x0000000342427223 */ /* 0x180fe2000001082f */
[-CC-:B------:R-:W-:Y:S01]  /*3050*/  FFMA.FTZ R44, R44, R3.reuse, -R47.reuse ;  /* 0x000000032c2c7223 */ /* 0x180fe2000001082f */
[-CC-:B------:R-:W-:Y:S01]  /*3060*/  FFMA.FTZ R70, R70, R3.reuse, -R47.reuse ;  /* 0x0000000346467223 */ /* 0x180fe2000001082f */
[----:B--2---:R-:W-:Y:S01]  /*3070*/  FADD.FTZ R27, R9, R10 ;  /* 0x0000000a091b7221 */ /* 0x004fe20000010000 */
[----:B------:R-:W-:Y:S01]  /*3080*/  F2FP.BF16.F32.PACK_AB R180, R7, R180 ;  /* 0x000000b407b4723e */ /* 0x000fe200000010ff */
[-C--:B------:R-:W-:Y:S01]  /*3090*/  FFMA.FTZ R48, R48, R3.reuse, -R47 ;  /* 0x0000000330307223 */ /* 0x080fe2000001082f */
[----:B------:R-:W1:Y:S01]  /*30a0*/  MUFU.EX2 R30, R30 ;  /* 0x0000001e001e7308 */ /* 0x000e620000000800 */
[----:B---3--:R-:W-:Y:S01]  /*30b0*/  FADD.FTZ R10, R176, R27 ;  /* 0x0000001bb00a7221 */ /* 0x008fe20000010000 */
[----:B------:R-:W-:Y:S01]  /*30c0*/  F2FP.BF16.F32.PACK_AB R182, R9, R182 ;  /* 0x000000b609b6723e */ /* 0x000fe200000010ff */
[-CC-:B------:R-:W-:Y:S01]  /*30d0*/  FFMA.FTZ R74, R74, R3.reuse, -R47.reuse ;  /* 0x000000034a4a7223 */ /* 0x180fe2000001082f */
[-CC-:B------:R-:W-:Y:S01]  /*30e0*/  FFMA.FTZ R52, R52, R3.reuse, -R47.reuse ;  /* 0x0000000334347223 */ /* 0x180fe2000001082f */
[----:B-----5:R-:W-:Y:S01]  /*30f0*/  FADD.FTZ R27, R11, R10 ;  /* 0x0000000a0b1b7221 */ /* 0x020fe20000010000 */
[-CC-:B------:R-:W-:Y:S01]  /*3100*/  FFMA.FTZ R78, R78, R3.reuse, -R47.reuse ;  /* 0x000000034e4e7223 */ /* 0x180fe2000001082f */
[-C--:B------:R-:W-:Y:S01]  /*3110*/  FFMA.FTZ R80, R80, R3.reuse, -R47 ;  /* 0x0000000350507223 */ /* 0x080fe2000001082f */
[----:B------:R-:W2:Y:S01]  /*3120*/  MUFU.EX2 R34, R34 ;  /* 0x0000002200227308 */ /* 0x000ea20000000800 */
[----:B------:R-:W-:Y:S01]  /*3130*/  FADD.FTZ R10, R178, R27 ;  /* 0x0000001bb20a7221 */ /* 0x000fe20000010000 */
[----:B0-----:R-:W-:Y:S01]  /*3140*/  FADD.FTZ R27, R26, R181 ;  /* 0x000000b51a1b7221 */ /* 0x001fe20000010000 */
[-CC-:B------:R-:W-:Y:S01]  /*3150*/  FFMA.FTZ R82, R82, R3.reuse, -R47.reuse ;  /* 0x0000000352527223 */ /* 0x180fe2000001082f */
[-CC-:B------:R-:W-:Y:S01]  /*3160*/  FFMA.FTZ R56, R56, R3.reuse, -R47.reuse ;  /* 0x0000000338387223 */ /* 0x180fe2000001082f */
[----:B------:R-:W-:Y:S01]  /*3170*/  FADD.FTZ R49, R13, R10 ;  /* 0x0000000a0d317221 */ /* 0x000fe20000010000 */
[-CC-:B------:R-:W-:Y:S01]  /*3180*/  FFMA.FTZ R86, R86, R3.reuse, -R47.reuse ;  /* 0x0000000356567223 */ /* 0x180fe2000001082f */
[----:B------:R-:W-:Y:S01]  /*3190*/  FFMA.FTZ R47, R88, R3, -R47 ;  /* 0x00000003582f7223 */ /* 0x000fe2000001082f */
[----:B------:R0:W3:Y:S01]  /*31a0*/  MUFU.EX2 R177, R12 ;  /* 0x0000000c00b17308 */ /* 0x0000e20000000800 */
[----:B-1----:R-:W-:Y:S01]  /*31b0*/  FADD.FTZ R10, R30, R27 ;  /* 0x0000001b1e0a7221 */ /* 0x002fe20000010000 */
[----:B------:R-:W-:-:S02]  /*31c0*/  F2FP.BF16.F32.PACK_AB R176, R11, R176 ;  /* 0x000000b00bb0723e */ /* 0x000fc400000010ff */
[----:B------:R-:W-:Y:S02]  /*31d0*/  CS2R R88, SRZ ;  /* 0x0000000000587805 */ /* 0x000fe4000001ff00 */
[----:B------:R-:W-:Y:S01]  /*31e0*/  F2FP.BF16.F32.PACK_AB R178, R13, R178 ;  /* 0x000000b20db2723e */ /* 0x000fe200000010ff */
[----:B------:R-:W-:Y:S01]  /*31f0*/  FADD.FTZ R27, R183, R10 ;  /* 0x0000000ab71b7221 */ /* 0x000fe20000010000 */
[----:B------:R-:W-:Y:S01]  /*3200*/  F2FP.BF16.F32.PACK_AB R181, R181, R26 ;  /* 0x0000001ab5b5723e */ /* 0x000fe200000010ff */
[----:B------:R-:W1:Y:S01]  /*3210*/  MUFU.EX2 R38, R38 ;  /* 0x0000002600267308 */ /* 0x000e620000000800 */
[----:B0-----:R-:W-:Y:S01]  /*3220*/  FADD.FTZ R12, R172, R49 ;  /* 0x00000031ac0c7221 */ /* 0x001fe20000010000 */
[----:B--2---:R-:W-:Y:S01]  /*3230*/  FADD.FTZ R10, R34, R27 ;  /* 0x0000001b220a7221 */ /* 0x004fe20000010000 */
[C---:B------:R-:W-:Y:S02]  /*3240*/  F2FP.BF16.F32.PACK_AB R172, R15.reuse, R172 ;  /* 0x000000ac0fac723e */ /* 0x040fe400000010ff */
[----:B------:R-:W-:Y:S01]  /*3250*/  FADD.FTZ R49, R15, R12 ;  /* 0x0000000c0f317221 */ /* 0x000fe20000010000 */
[----:B------:R-:W-:-:S02]  /*3260*/  F2FP.BF16.F32.PACK_AB R183, R183, R30 ;  /* 0x0000001eb7b7723e */ /* 0x000fc400000010ff */
[----:B------:R-:W0:Y:S01]  /*3270*/  MUFU.EX2 R179, R14 ;  /* 0x0000000e00b37308 */ /* 0x000e220000000800 */
[----:B------:R-:W-:Y:S01]  /*3280*/  FADD.FTZ R12, R174, R49 ;  /* 0x00000031ae0c7221 */ /* 0x000fe20000010000 */
[----:B---3--:R-:W-:Y:S01]  /*3290*/  FADD.FTZ R27, R177, R10 ;  /* 0x0000000ab11b7221 */ /* 0x008fe20000010000 */
[C---:B------:R-:W-:Y:S02]  /*32a0*/  F2FP.BF16.F32.PACK_AB R174, R21.reuse, R174 ;  /* 0x000000ae15ae723e */ /* 0x040fe400000010ff */
[----:B------:R-:W-:Y:S01]  /*32b0*/  FADD.FTZ R49, R21, R12 ;  /* 0x0000000c15317221 */ /* 0x000fe20000010000 */
[----:B------:R-:W-:Y:S02]  /*32c0*/  F2FP.BF16.F32.PACK_AB R177, R177, R34 ;  /* 0x00000022b1b1723e */ /* 0x000fe400000010ff */
[----:B------:R-:W2:Y:S01]  /*32d0*/  MUFU.EX2 R42, R42 ;  /* 0x0000002a002a7308 */ /* 0x000ea20000000800 */
[----:B-1----:R-:W-:Y:S01]  /*32e0*/  FADD.FTZ R10, R38, R27 ;  /* 0x0000001b260a7221 */ /* 0x002fe20000010000 */
[----:B------:R-:W-:-:S02]  /*32f0*/  @P1 VIADD R27, R6, 0x34840 ;  /* 0x00034840061b1836 */ /* 0x000fc40000000000 */
[----:B------:R-:W-:Y:S01]  /*3300*/  FADD.FTZ R12, R168, R49 ;  /* 0x00000031a80c7221 */ /* 0x000fe20000010000 */
[----:B------:R-:W-:-:S03]  /*3310*/  F2FP.BF16.F32.PACK_AB R168, R25, R168 ;  /* 0x000000a819a8723e */ /* 0x000fc600000010ff */
[----:B------:R-:W-:Y:S01]  /*3320*/  FADD.FTZ R51, R25, R12 ;  /* 0x0000000c19337221 */ /* 0x000fe20000010000 */
[----:B------:R-:W1:Y:S01]  /*3330*/  MUFU.EX2 R173, R20 ;  /* 0x0000001400ad7308 */ /* 0x000e620000000800 */
[----:B0-----:R-:W-:Y:S01]  /*3340*/  FADD.FTZ R49, R179, R10 ;  /* 0x0000000ab3317221 */ /* 0x001fe20000010000 */
[----:B------:R-:W-:Y:S01]  /*3350*/  @P1 PRMT R27, R18, 0x654, R27 ;  /* 0x00000654121b1816 */ /* 0x000fe2000000001b */
[----:B------:R-:W-:Y:S01]  /*3360*/  FADD.FTZ R10, R170, R51 ;  /* 0x00000033aa0a7221 */ /* 0x000fe20000010000 */
[----:B------:R-:W-:Y:S02]  /*3370*/  F2FP.BF16.F32.PACK_AB R170, R29, R170 ;  /* 0x000000aa1daa723e */ /* 0x000fe400000010ff */
[----:B------:R1:W-:Y:S01]  /*3380*/  @P1 SYNCS.ARRIVE.TRANS64.RED.A1T0 RZ, [R27+URZ], RZ ;  /* 0x000000ff1bff19a7 */ /* 0x0003e2000810043f */
[----:B------:R-:W-:Y:S01]  /*3390*/  F2FP.BF16.F32.PACK_AB R179, R179, R38 ;  /* 0x00000026b3b3723e */ /* 0x000fe200000010ff */
[----:B------:R-:W0:Y:S01]  /*33a0*/  MUFU.EX2 R46, R46 ;  /* 0x0000002e002e7308 */ /* 0x000e220000000800 */
[----:B--2---:R-:W-:Y:S01]  /*33b0*/  FADD.FTZ R6, R42, R49 ;  /* 0x000000312a067221 */ /* 0x004fe20000010000 */
[----:B------:R-:W-:-:S04]  /*33c0*/  FADD.FTZ R49, R29, R10 ;  /* 0x0000000a1d317221 */ /* 0x000fc80000010000 */
[----:B------:R-:W-:Y:S01]  /*33d0*/  FADD.FTZ R10, R152, R49 ;  /* 0x00000031980a7221 */ /* 0x000fe20000010000 */
[----:B------:R-:W-:Y:S01]  /*33e0*/  F2FP.BF16.F32.PACK_AB R152, R31, R152 ;  /* 0x000000981f98723e */ /* 0x000fe200000010ff */
[----:B------:R-:W2:Y:S01]  /*33f0*/  MUFU.EX2 R175, R24 ;  /* 0x0000001800af7308 */ /* 0x000ea20000000800 */
[----:B-1----:R-:W-:Y:S01]  /*3400*/  FADD.FTZ R27, R173, R6 ;  /* 0x00000006ad1b7221 */ /* 0x002fe20000010000 */
[----:B------:R-:W-:Y:S01]  /*3410*/  FADD.FTZ R49, R31, R10 ;  /* 0x0000000a1f317221 */ /* 0x000fe20000010000 */
[----:B------:R-:W-:-:S03]  /*3420*/  F2FP.BF16.F32.PACK_AB R173, R173, R42 ;  /* 0x0000002aadad723e */ /* 0x000fc600000010ff */
[----:B------:R-:W-:Y:S01]  /*3430*/  FADD.FTZ R10, R154, R49 ;  /* 0x000000319a0a7221 */ /* 0x000fe20000010000 */
[C---:B------:R-:W-:Y:S01]  /*3440*/  F2FP.BF16.F32.PACK_AB R154, R33.reuse, R154 ;  /* 0x0000009a219a723e */ /* 0x040fe200000010ff */
[----:B------:R-:W1:Y:S01]  /*3450*/  MUFU.EX2 R50, R50 ;  /* 0x0000003200327308 */ /* 0x000e620000000800 */
[----:B0-----:R-:W-:Y:S01]  /*3460*/  FADD.FTZ R6, R46, R27 ;  /* 0x0000001b2e067221 */ /* 0x001fe20000010000 */
[----:B------:R-:W-:-:S04]  /*3470*/  FADD.FTZ R49, R33, R10 ;  /* 0x0000000a21317221 */ /* 0x000fc80000010000 */
[----:B------:R-:W-:Y:S01]  /*3480*/  FADD.FTZ R10, R156, R49 ;  /* 0x000000319c0a7221 */ /* 0x000fe20000010000 */
[----:B------:R-:W-:Y:S01]  /*3490*/  F2FP.BF16.F32.PACK_AB R156, R35, R156 ;  /* 0x0000009c239c723e */ /* 0x000fe200000010ff */
[----:B------:R-:W0:Y:S01]  /*34a0*/  MUFU.EX2 R169, R28 ;  /* 0x0000001c00a97308 */ /* 0x000e220000000800 */
[----:B--2---:R-:W-:Y:S01]  /*34b0*/  FADD.FTZ R27, R175, R6 ;  /* 0x00000006af1b7221 */ /* 0x004fe20000010000 */
[----:B------:R-:W-:Y:S01]  /*34c0*/  FADD.FTZ R49, R35, R10 ;  /* 0x0000000a23317221 */ /* 0x000fe20000010000 */
[----:B------:R-:W-:-:S05]  /*34d0*/  F2FP.BF16.F32.PACK_AB R175, R175, R46 ;  /* 0x0000002eafaf723e */ /* 0x000fca00000010ff */
[----:B------:R-:W2:Y:S01]  /*34e0*/  MUFU.EX2 R54, R54 ;  /* 0x0000003600367308 */ /* 0x000ea20000000800 */
[----:B-1----:R-:W-:-:S07]  /*34f0*/  FADD.FTZ R6, R50, R27 ;  /* 0x0000001b32067221 */ /* 0x002fce0000010000 */
[----:B------:R-:W1:Y:S01]  /*3500*/  MUFU.EX2 R171, R32 ;  /* 0x0000002000ab7308 */ /* 0x000e620000000800 */
[C---:B0-----:R-:W-:Y:S01]  /*3510*/  FADD.FTZ R27, R169.reuse, R6 ;  /* 0x00000006a91b7221 */ /* 0x041fe20000010000 */
[----:B------:R-:W-:-:S06]  /*3520*/  F2FP.BF16.F32.PACK_AB R169, R169, R50 ;  /* 0x00000032a9a9723e */ /* 0x000fcc00000010ff */
[----:B------:R-:W0:Y:S01]  /*3530*/  MUFU.EX2 R58, R58 ;  /* 0x0000003a003a7308 */ /* 0x000e220000000800 */
[----:B--2---:R-:W-:-:S07]  /*3540*/  FADD.FTZ R6, R54, R27 ;  /* 0x0000001b36067221 */ /* 0x004fce0000010000 */
[----:B------:R-:W2:Y:S01]  /*3550*/  MUFU.EX2 R158, R158 ;  /* 0x0000009e009e7308 */ /* 0x000ea20000000800 */
[C---:B-1----:R-:W-:Y:S01]  /*3560*/  FADD.FTZ R27, R171.reuse, R6 ;  /* 0x00000006ab1b7221 */ /* 0x042fe20000010000 */
[----:B------:R-:W-:-:S06]  /*3570*/  F2FP.BF16.F32.PACK_AB R171, R171, R54 ;  /* 0x00000036abab723e */ /* 0x000fcc00000010ff */
[----:B------:R-:W1:Y:S01]  /*3580*/  MUFU.EX2 R153, R36 ;  /* 0x0000002400997308 */ /* 0x000e620000000800 */
[----:B0-----:R-:W-:-:S07]  /*3590*/  FADD.FTZ R6, R58, R27 ;  /* 0x0000001b3a067221 */ /* 0x001fce0000010000 */
[----:B------:R-:W0:Y:S01]  /*35a0*/  MUFU.EX2 R37, R37 ;  /* 0x0000002500257308 */ /* 0x000e220000000800 */
[----:B--2---:R-:W-:-:S07]  /*35b0*/  FADD.FTZ R10, R158, R49 ;  /* 0x000000319e0a7221 */ /* 0x004fce0000010000 */
[----:B------:R-:W2:Y:S01]  /*35c0*/  MUFU.EX2 R62, R62 ;  /* 0x0000003e003e7308 */ /* 0x000ea20000000800 */
[C---:B-1----:R-:W-:Y:S01]  /*35d0*/  FADD.FTZ R7, R153.reuse, R6 ;  /* 0x0000000699077221 */ /* 0x042fe20000010000 */
[----:B------:R-:W-:-:S06]  /*35e0*/  F2FP.BF16.F32.PACK_AB R153, R153, R58 ;  /* 0x0000003a9999723e */ /* 0x000fcc00000010ff */
[----:B------:R-:W1:Y:S01]  /*35f0*/  MUFU.EX2 R160, R160 ;  /* 0x000000a000a07308 */ /* 0x000e620000000800 */
[C---:B0-----:R-:W-:Y:S01]  /*3600*/  FADD.FTZ R9, R37.reuse, R10 ;  /* 0x0000000a25097221 */ /* 0x041fe20000010000 */
[----:B------:R-:W-:-:S06]  /*3610*/  F2FP.BF16.F32.PACK_AB R158, R37, R158 ;  /* 0x0000009e259e723e */ /* 0x000fcc00000010ff */
[----:B------:R-:W0:Y:S01]  /*3620*/  MUFU.EX2 R155, R40 ;  /* 0x00000028009b7308 */ /* 0x000e220000000800 */
[----:B--2---:R-:W-:-:S07]  /*3630*/  FADD.FTZ R6, R62, R7 ;  /* 0x000000073e067221 */ /* 0x004fce0000010000 */
[----:B------:R-:W2:Y:S01]  /*3640*/  MUFU.EX2 R39, R39 ;  /* 0x0000002700277308 */ /* 0x000ea20000000800 */
[----:B-1----:R-:W-:-:S07]  /*3650*/  FADD.FTZ R10, R160, R9 ;  /* 0x00000009a00a7221 */ /* 0x002fce0000010000 */
[----:B------:R-:W1:Y:S01]  /*3660*/  MUFU.EX2 R66, R66 ;  /* 0x0000004200427308 */ /* 0x000e620000000800 */
[C---:B0-----:R-:W-:Y:S01]  /*3670*/  FADD.FTZ R7, R155.reuse, R6 ;  /* 0x000000069b077221 */ /* 0x041fe20000010000 */
[----:B------:R-:W-:-:S06]  /*3680*/  F2FP.BF16.F32.PACK_AB R155, R155, R62 ;  /* 0x0000003e9b9b723e */ /* 0x000fcc00000010ff */
[----:B------:R-:W0:Y:S01]  /*3690*/  MUFU.EX2 R76, R76 ;  /* 0x0000004c004c7308 */ /* 0x000e220000000800 */
[C---:B--2---:R-:W-:Y:S01]  /*36a0*/  FADD.FTZ R9, R39.reuse, R10 ;  /* 0x0000000a27097221 */ /* 0x044fe20000010000 */
[----:B------:R-:W-:-:S06]  /*36b0*/  F2FP.BF16.F32.PACK_AB R160, R39, R160 ;  /* 0x000000a027a0723e */ /* 0x000fcc00000010ff */
[----:B------:R-:W2:Y:S01]  /*36c0*/  MUFU.EX2 R157, R44 ;  /* 0x0000002c009d7308 */ /* 0x000ea20000000800 */
[----:B-1----:R-:W-:-:S07]  /*36d0*/  FADD.FTZ R6, R66, R7 ;  /* 0x0000000742067221 */ /* 0x002fce0000010000 */
[----:B------:R1:W3:Y:S01]  /*36e0*/  MUFU.EX2 R45, R126 ;  /* 0x0000007e002d7308 */ /* 0x0002e20000000800 */
[----:B0-----:R-:W-:-:S07]  /*36f0*/  FADD.FTZ R10, R76, R9 ;  /* 0x000000094c0a7221 */ /* 0x001fce0000010000 */
[----:B------:R-:W0:Y:S01]  /*3700*/  MUFU.EX2 R70, R70 ;  /* 0x0000004600467308 */ /* 0x000e220000000800 */
[C---:B--2---:R-:W-:Y:S01]  /*3710*/  FADD.FTZ R7, R157.reuse, R6 ;  /* 0x000000069d077221 */ /* 0x044fe20000010000 */
[----:B------:R-:W-:Y:S02]  /*3720*/  F2FP.BF16.F32.PACK_AB R157, R157, R66 ;  /* 0x000000429d9d723e */ /* 0x000fe400000010ff */
[----:B-1----:R-:W-:-:S04]  /*3730*/  CS2R R126, SRZ ;  /* 0x00000000007e7805 */ /* 0x002fc8000001ff00 */
        /* <DEDUP_REMOVED lines=9> */
[----:B------:R-:W-:Y:S02]  /*37d0*/  F2FP.BF16.F32.PACK_AB R159, R159, R70 ;  /* 0x000000469f9f723e */ /* 0x000fe400000010ff */
[----:B0-----:R-:W-:-:S04]  /*37e0*/  CS2R R130, SRZ ;  /* 0x0000000000827805 */ /* 0x001fc8000001ff00 */
[----:B------:R-:W0:Y:S01]  /*37f0*/  MUFU.EX2 R84, R84 ;  /* 0x0000005400547308 */ /* 0x000e220000000800 */
[C---:B---3--:R-:W-:Y:S01]  /*3800*/  FADD.FTZ R9, R41.reuse, R10 ;  /* 0x0000000a29097221 */ /* 0x048fe20000010000 */
[----:B------:R-:W-:Y:S02]  /*3810*/  F2FP.BF16.F32.PACK_AB R164, R41, R128 ;  /* 0x0000008029a4723e */ /* 0x000fe400000010ff */
[----:B------:R-:W-:-:S04]  /*3820*/  CS2R R128, SRZ ;  /* 0x0000000000807805 */ /* 0x000fc8000001ff00 */
[----:B------:R-:W2:Y:S01]  /*3830*/  MUFU.EX2 R161, R52 ;  /* 0x0000003400a17308 */ /* 0x000ea20000000800 */
[----:B-1----:R-:W-:-:S07]  /*3840*/  FADD.FTZ R6, R74, R7 ;  /* 0x000000074a067221 */ /* 0x002fce0000010000 */
[----:B------:R-:W1:Y:S01]  /*3850*/  MUFU.EX2 R78, R78 ;  /* 0x0000004e004e7308 */ /* 0x000e620000000800 */
[----:B0-----:R-:W-:-:S07]  /*3860*/  FADD.FTZ R10, R84, R9 ;  /* 0x00000009540a7221 */ /* 0x001fce0000010000 */
[----:B------:R-:W0:Y:S01]  /*3870*/  MUFU.EX2 R163, R80 ;  /* 0x0000005000a37308 */ /* 0x000e220000000800 */
[C---:B--2---:R-:W-:Y:S01]  /*3880*/  FADD.FTZ R9, R161.reuse, R6 ;  /* 0x00000006a1097221 */ /* 0x044fe20000010000 */
[----:B------:R-:W-:-:S06]  /*3890*/  F2FP.BF16.F32.PACK_AB R161, R161, R74 ;  /* 0x0000004aa1a1723e */ /* 0x000fcc00000010ff */
        /* <DEDUP_REMOVED lines=11> */
[----:B0-----:R-:W-:Y:S01]  /*3950*/  FADD.FTZ R6, R86, R9 ;  /* 0x0000000956067221 */ /* 0x001fe20000010000 */
[----:B------:R-:W-:Y:S02]  /*3960*/  IMAD.MOV.U32 R9, RZ, RZ, 0x3f800000 ;  /* 0x3f800000ff097424 */ /* 0x000fe400078e00ff */
[C---:B--2---:R-:W-:Y:S01]  /*3970*/  FADD.FTZ R7, R43.reuse, R10 ;  /* 0x0000000a2b077221 */ /* 0x044fe20000010000 */
[----:B------:R-:W-:Y:S01]  /*3980*/  F2FP.BF16.F32.PACK_AB R166, R43, R84 ;  /* 0x000000542ba6723e */ /* 0x000fe200000010ff */
[----:B------:R-:W-:Y:S02]  /*3990*/  IMAD.MOV.U32 R10, RZ, RZ, 0x3f800000 ;  /* 0x3f800000ff0a7424 */ /* 0x000fe400078e00ff */
[C---:B-1----:R-:W-:Y:S01]  /*39a0*/  FADD.FTZ R6, R47.reuse, R6 ;  /* 0x000000062f067221 */ /* 0x042fe20000010000 */
[----:B------:R-:W-:Y:S01]  /*39b0*/  F2FP.BF16.F32.PACK_AB R167, R47, R86 ;  /* 0x000000562fa7723e */ /* 0x000fe200000010ff */
[----:B------:R-:W-:Y:S06]  /*39c0*/  @!P2 BRA `(.L_x_191) ;  /* 0x000000200080a947 */ /* 0x000fec0003800000 */
[----:B------:R-:W-:Y:S01]  /*39d0*/  VIADD R197, R197, 0xfffffffe ;  /* 0xfffffffec5c57836 */ /* 0x000fe20000000000 */
[----:B------:R-:W-:Y:S01]  /*39e0*/  UMOV UR4, UR37 ;  /* 0x0000002500047c82 */ /* 0x000fe20008000000 */
[----:B------:R-:W-:Y:S01]  /*39f0*/  IMAD.MOV.U32 R13, RZ, RZ, R8 ;  /* 0x000000ffff0d7224 */ /* 0x000fe200078e0008 */
[----:B------:R-:W-:Y:S01]  /*3a00*/  UMOV UR5, UR36 ;  /* 0x0000002400057c82 */ /* 0x000fe20008000000 */
[----:B------:R-:W-:Y:S02]  /*3a10*/  IMAD.MOV.U32 R11, RZ, RZ, R0 ;  /* 0x000000ffff0b7224 */ /* 0x000fe400078e0000 */
[----:B------:R-:W-:Y:S02]  /*3a20*/  IMAD.MOV.U32 R9, RZ, RZ, 0x3f800000 ;  /* 0x3f800000ff097424 */ /* 0x000fe400078e00ff */
[----:B------:R-:W-:-:S07]  /*3a30*/  IMAD.MOV.U32 R151, RZ, RZ, RZ ;  /* 0x000000ffff977224 */ /* 0x000fce00078e00ff */
.L_x_202:
[----:B------:R-:W-:-:S04]  /*3a40*/  UIADD3 UR6, UR5, 0x1, URZ ;  /* 0x0000000105067890 */ /* 0x000fc8000fffe03f */
[----:B------:R-:W-:-:S04]  /*3a50*/  UISETP.NE.AND UP0, UPT, UR6, 0x2, UPT ;  /* 0x000000020600788c */ /* 0x000fc8000bf05270 */
[----:B------:R-:W-:Y:S02]  /*3a60*/  USEL UR37, URZ, 0x1, UP0 ;  /* 0x000000013f257887 */ /* 0x000fe40008000000 */
[----:B------:R-:W-:Y:S02]  /*3a70*/  USEL UR36, UR6, URZ, UP0 ;  /* 0x0000003f06247287 */ /* 0x000fe40008000000 */
[----:B------:R-:W-:Y:S01]  /*3a80*/  ULOP3.LUT UR37, UR4, UR37, URZ, 0x3c, !UPT ;  /* 0x0000002504257292 */ /* 0x000fe2000f8e3c3f */
[----:B------:R-:W-:Y:S11]  /*3a90*/  @!P0 BRA `(.L_x_192) ;  /* 0x0000000000048947 */ /* 0x000ff60003800000 */
[----:B------:R-:W-:Y:S01]  /*3aa0*/  BPT.TRAP 0x1 ;  /* 0x000000040000795c */ /* 0x000fe20000300000 */
.L_x_192:
        /* <DEDUP_REMOVED lines=9> */
.L_x_193:
[----:B-1----:R-:W-:Y:S05]  /*3b40*/  @P1 BRA `(.L_x_194) ;  /* 0x0000000000081947 */ /* 0x002fea0003800000 */
[----:B------:R-:W1:Y:S02]  /*3b50*/  SYNCS.PHASECHK.TRANS64.TRYWAIT P1, [UR7+0x34830], R0 ;  /* 0x03483000ff0075a7 */ /* 0x000e640008020147 */
[----:B-1----:R-:W-:Y:S05]  /*3b60*/  @!P1 BRA `(.L_x_195) ;  /* 0x0000008800f89947 */ /* 0x002fea0003800000 */
.L_x_194:
        /* <DEDUP_REMOVED lines=137> */
.L_x_196:
[----:B------:R-:W-:Y:S01]  /*4400*/  ULEA UR14, UR5, UR6, 0x3 ;  /* 0x00000006050e7291 */ /* 0x000fe2000f8e183f */
[----:B01----:R-:W-:-:S05]  /*4410*/  IMAD.U32 R0, RZ, RZ, UR4 ;  /* 0x00000004ff007e24 */ /* 0x003fca000f8e00ff */
[----:B------:R-:W-:-:S04]  /*4420*/  SHF.L.U32 R0, R0, 0x1f, RZ ;  /* 0x0000001f00007819 */ /* 0x000fc800000006ff */
[----:B------:R0:W1:Y:S01]  /*4430*/  SYNCS.PHASECHK.TRANS64.TRYWAIT P1, [UR14+0x34850], R0 ;  /* 0x03485000ff0075a7 */ /* 0x000062000802014e */
[----:B------:R-:W-:Y:S05]  /*4440*/  @!P0 BRA `(.L_x_197) ;  /* 0x0000000000048947 */ /* 0x000fea0003800000 */
[----:B------:R-:W-:Y:S01]  /*4450*/  BPT.TRAP 0x1 ;  /* 0x000000040000795c */ /* 0x000fe20000300000 */
.L_x_197:
[----:B-1----:R-:W-:Y:S05]  /*4460*/  @P1 BRA `(.L_x_198) ;  /* 0x0000000000081947 */ /* 0x002fea0003800000 */
[----:B------:R-:W1:Y:S02]  /*4470*/  SYNCS.PHASECHK.TRANS64.TRYWAIT P1, [UR14+0x34850], R0 ;  /* 0x03485000ff0075a7 */ /* 0x000e64000802014e */
[----:B-1----:R-:W-:Y:S05]  /*4480*/  @!P1 BRA `(.L_x_199) ;  /* 0x0000008000c89947 */ /* 0x002fea0003800000 */
.L_x_198:
[----:B------:R-:W-:Y:S01]  /*4490*/  UIADD3 UR6, UR6, 0x400, URZ ;  /* 0x0000040006067890 */ /* 0x000fe2000fffe03f */
[----:B------:R-:W-:Y:S01]  /*44a0*/  WARPGROUP.ARRIVE ;  /* 0x00000000000079c5 */ /* 0x000fe20000000000 */
[----:B------:R-:W-:Y:S02]  /*44b0*/  UMOV UR11, 0x40000040 ;  /* 0x40000040000b7882 */ /* 0x000fe40000000000 */
[----:B------:R-:W-:-:S04]  /*44c0*/  USHF.R.U32.HI UR6, URZ, 0x4, UR6 ;  /* 0x000000043f067899 */ /* 0x000fc80008011606 */
[----:B------:R-:W-:-:S04]  /*44d0*/  ULOP3.LUT UR6, UR6, 0x3fff, URZ, 0xc0, !UPT ;  /* 0x00003fff06067892 */ /* 0x000fc8000f8ec03f */
[----:B------:R-:W-:-:S04]  /*44e0*/  ULOP3.LUT UR4, UR6, 0x4000000, URZ, 0xfc, !UPT ;  /* 0x0400000006047892 */ /* 0x000fc8000f8efc3f */
[----:B------:R-:W-:-:S07]  /*44f0*/  ULEA UR4, UR5, UR4, 0xb ;  /* 0x0000000405047291 */ /* 0x000fce000f8e583f */
[----:B------:R-:W-:Y:S02]  /*4500*/  UMOV UR10, UR4 ;  /* 0x00000004000a7c82 */ /* 0x000fe40008000000 */
        /* <DEDUP_REMOVED lines=33> */
[----:B------:R-:W-:Y:S01]  /*4720*/  UMOV UR11, 0x40000040 ;  /* 0x40000040000b7882 */ /* 0x000fe20000000000 */
[----:B------:R-:W-:Y:S02]  /*4730*/  WARPGROUP.DEPBAR.LE gsb0, 0x0 ;  /* 0x00008000000079c5 */ /* 0x000fe40000010000 */
[----:B------:R-:W-:-:S07]  /*4740*/  WARPGROUP.ARRIVE ;  /* 0x00000000000079c5 */ /* 0x000fce0000000000 */
[----:B------:R-:W-:Y:S03]  /*4750*/  HGMMA.64x128x16.F32.BF16 R88, R164, gdesc[UR8].tnspB, R88, gsb0 ;  /* 0x41e00008a4587df0 */ /* 0x000fe60008001858 */
[----:B------:R-:W-:Y:S02]  /*4760*/  WARPGROUP.DEPBAR.LE gsb0, 0x0 ;  /* 0x00008000000079c5 */ /* 0x000fe40000010000 */
[----:B------:R-:W-:Y:S05]  /*4770*/  @!P0 BRA `(.L_x_200) ;  /* 0x0000000000048947 */ /* 0x000fea0003800000 */
[----:B------:R-:W-:Y:S01]  /*4780*/  BPT.TRAP 0x1 ;  /* 0x000000040000795c */ /* 0x000fe20000300000 */
.L_x_200:
[----:B01----:R-:W-:Y:S02]  /*4790*/  FMNMX.FTZ R0, R24, R11, !PT ;  /* 0x0000000b18007209 */ /* 0x003fe40007810000 */
[----:B------:R-:W-:Y:S02]  /*47a0*/  FMNMX.FTZ R8, R26, R13, !PT ;  /* 0x0000000d1a087209 */ /* 0x000fe40007810000 */
[----:B------:R-:W-:Y:S02]  /*47b0*/  FMNMX.FTZ R3, R25, R0, !PT ;  /* 0x0000000019037209 */ /* 0x000fe40007810000 */
[----:B------:R-:W-:Y:S02]  /*47c0*/  FMNMX.FTZ R9, R27, R8, !PT ;  /* 0x000000081b097209 */ /* 0x000fe40007810000 */
[----:B------:R-:W-:Y:S02]  /*47d0*/  FMNMX.FTZ R0, R28, R3, !PT ;  /* 0x000000031c007209 */ /* 0x000fe40007810000 */
[----:B------:R-:W-:-:S02]  /*47e0*/  FMNMX.FTZ R8, R30, R9, !PT ;  /* 0x000000091e087209 */ /* 0x000fc40007810000 */
[----:B------:R-:W-:Y:S02]  /*47f0*/  FMNMX.FTZ R3, R29, R0, !PT ;  /* 0x000000001d037209 */ /* 0x000fe40007810000 */
        /* <DEDUP_REMOVED lines=57> */
[----:B------:R-:W-:Y:S01]  /*4b90*/  ISETP.NE.AND P1, PT, R16, RZ, PT ;  /* 0x000000ff1000720c */ /* 0x000fe20003f25270 */
[----:B------:R-:W0:Y:S04]  /*4ba0*/  SHFL.BFLY PT, R0, R9, 0x2, 0x1f ;  /* 0x0c401f0009007f89 */ /* 0x000e2800000e0000 */
[----:B------:R-:W1:Y:S01]  /*4bb0*/  SHFL.BFLY PT, R3, R10, 0x2, 0x1f ;  /* 0x0c401f000a037f89 */ /* 0x000e6200000e0000 */
[----:B0-----:R-:W-:-:S02]  /*4bc0*/  FMNMX.FTZ R12, R9, R0, !PT ;  /* 0x00000000090c7209 */ /* 0x001fc40007810000 */
[----:B-1----:R-:W-:-:S03]  /*4bd0*/  FMNMX.FTZ R14, R10, R3, !PT ;  /* 0x000000030a0e7209 */ /* 0x002fc60007810000 */
[----:B------:R-:W0:Y:S01]  /*4be0*/  SHFL.BFLY PT, R15, R12, 0x1, 0x1f ;  /* 0x0c201f000c0f7f89 */ /* 0x000e2200000e0000 */
[----:B------:R-:W1:Y:S03]  /*4bf0*/  LDC R3, c[0x0][0x988] ;  /* 0x00026200ff037b82 */ /* 0x000e660000000800 */
[----:B------:R-:W2:Y:S01]  /*4c00*/  SHFL.BFLY PT, R21, R14, 0x1, 0x1f ;  /* 0x0c201f000e157f89 */ /* 0x000ea200000e0000 */
[----:B0-----:R-:W-:Y:S02]  /*4c10*/  FMNMX.FTZ R0, R12, R15, !PT ;  /* 0x0000000f0c007209 */ /* 0x001fe40007810000 */
[----:B--2---:R-:W-:-:S03]  /*4c20*/  FMNMX.FTZ R8, R14, R21, !PT ;  /* 0x000000150e087209 */ /* 0x004fc60007810000 */
[CC--:B-1----:R-:W-:Y:S01]  /*4c30*/  FMUL.FTZ R198, R0.reuse, R3.reuse ;  /* 0x0000000300c67220 */ /* 0x0c2fe20000410000 */
[----:B------:R-:W-:Y:S01]  /*4c40*/  FADD.FTZ R20, -R0, R11 ;  /* 0x0000000b00147221 */ /* 0x000fe20000010100 */
[CC--:B------:R-:W-:Y:S01]  /*4c50*/  FMUL.FTZ R12, R8.reuse, R3.reuse ;  /* 0x00000003080c7220 */ /* 0x0c0fe20000410000 */
[----:B------:R-:W-:Y:S01]  /*4c60*/  FADD.FTZ R152, -R8, R13 ;  /* 0x0000000d08987221 */ /* 0x000fe20000010100 */
[-C--:B------:R-:W-:Y:S01]  /*4c70*/  FFMA.FTZ R11, R24, R3.reuse, -R198 ;  /* 0x00000003180b7223 */ /* 0x080fe200000108c6 */
[-C--:B------:R-:W-:Y:S01]  /*4c80*/  FMUL.FTZ R20, R20, R3.reuse ;  /* 0x0000000314147220 */ /* 0x080fe20000410000 */
[-C--:B------:R-:W-:Y:S01]  /*4c90*/  FFMA.FTZ R14, R26, R3.reuse, -R12 ;  /* 0x000000031a0e7223 */ /* 0x080fe2000001080c */
[-C--:B------:R-:W-:Y:S01]  /*4ca0*/  FMUL.FTZ R152, R152, R3.reuse ;  /* 0x0000000398987220 */ /* 0x080fe20000410000 */
[-C--:B------:R-:W-:Y:S01]  /*4cb0*/  FFMA.FTZ R180, R25, R3.reuse, -R198 ;  /* 0x0000000319b47223 */ /* 0x080fe200000108c6 */
[-C--:B------:R-:W-:Y:S01]  /*4cc0*/  FFMA.FTZ R181, R27, R3.reuse, -R12 ;  /* 0x000000031bb57223 */ /* 0x080fe2000001080c */
[----:B------:R0:W-:Y:S01]  /*4cd0*/  MUFU.EX2 R10, R20 ;  /* 0x00000014000a7308 */ /* 0x0001e20000000800 */
[-C--:B------:R-:W-:Y:S01]  /*4ce0*/  FFMA.FTZ R182, R28, R3.reuse, -R198 ;  /* 0x000000031cb67223 */ /* 0x080fe200000108c6 */
[-C--:B------:R-:W-:Y:S01]  /*4cf0*/  FFMA.FTZ R183, R30, R3.reuse, -R12 ;  /* 0x000000031eb77223 */ /* 0x080fe2000001080c */
[-CC-:B------:R-:W-:Y:S01]  /*4d00*/  FFMA.FTZ R13, R29, R3.reuse, -R198.reuse ;  /* 0x000000031d0d7223 */ /* 0x180fe200000108c6 */
[-C--:B------:R-:W-:Y:S01]  /*4d10*/  FFMA.FTZ R176, R32, R3.reuse, -R198 ;  /* 0x0000000320b07223 */ /* 0x080fe200000108c6 */
[-C--:B------:R-:W-:Y:S01]  /*4d20*/  FFMA.FTZ R177, R34, R3.reuse, -R12 ;  /* 0x0000000322b17223 */ /* 0x080fe2000001080c */
[-C--:B------:R-:W-:Y:S01]  /*4d30*/  FFMA.FTZ R15, R33, R3.reuse, -R198 ;  /* 0x00000003210f7223 */ /* 0x080fe200000108c6 */
[-CC-:B------:R-:W-:Y:S01]  /*4d40*/  FFMA.FTZ R24, R35, R3.reuse, -R12.reuse ;  /* 0x0000000323187223 */ /* 0x180fe2000001080c */
[----:B------:R-:W1:Y:S01]  /*4d50*/  MUFU.EX2 R11, R11 ;  /* 0x0000000b000b7308 */ /* 0x000e620000000800 */
[-C--:B0-----:R-:W-:Y:S01]  /*4d60*/  FFMA.FTZ R20, R31, R3.reuse, -R12 ;  /* 0x000000031f147223 */ /* 0x081fe2000001080c */
[-C--:B------:R-:W-:Y:S01]  /*4d70*/  FFMA.FTZ R178, R36, R3.reuse, -R198 ;  /* 0x0000000324b27223 */ /* 0x080fe200000108c6 */
[-C--:B------:R-:W-:Y:S01]  /*4d80*/  FFMA.FTZ R179, R38, R3.reuse, -R12 ;  /* 0x0000000326b37223 */ /* 0x080fe2000001080c */
[-C--:B------:R-:W-:Y:S01]  /*4d90*/  FFMA.FTZ R21, R37, R3.reuse, -R198 ;  /* 0x0000000325157223 */ /* 0x080fe200000108c6 */
[-C--:B------:R-:W-:Y:S01]  /*4da0*/  FFMA.FTZ R26, R39, R3.reuse, -R12 ;  /* 0x00000003271a7223 */ /* 0x080fe2000001080c */
[-C--:B------:R-:W-:Y:S01]  /*4db0*/  FFMA.FTZ R172, R40, R3.reuse, -R198 ;  /* 0x0000000328ac7223 */ /* 0x080fe200000108c6 */
[-C--:B------:R-:W-:Y:S01]  /*4dc0*/  FFMA.FTZ R173, R42, R3.reuse, -R12 ;  /* 0x000000032aad7223 */ /* 0x080fe2000001080c */
[----:B------:R0:W-:Y:S01]  /*4dd0*/  MUFU.EX2 R9, R152 ;  /* 0x0000009800097308 */ /* 0x0001e20000000800 */
[-C--:B------:R-:W-:Y:S01]  /*4de0*/  FFMA.FTZ R25, R41, R3.reuse, -R198 ;  /* 0x0000000329197223 */ /* 0x080fe200000108c6 */
[-C--:B------:R-:W-:Y:S01]  /*4df0*/  FFMA.FTZ R28, R43, R3.reuse, -R12 ;  /* 0x000000032b1c7223 */ /* 0x080fe2000001080c */
[-C--:B------:R-:W-:Y:S01]  /*4e00*/  FFMA.FTZ R174, R44, R3.reuse, -R198 ;  /* 0x000000032cae7223 */ /* 0x080fe200000108c6 */
[-C--:B------:R-:W-:Y:S01]  /*4e10*/  FFMA.FTZ R175, R46, R3.reuse, -R12 ;  /* 0x000000032eaf7223 */ /* 0x080fe2000001080c */
[-C--:B------:R-:W-:Y:S01]  /*4e20*/  FFMA.FTZ R29, R45, R3.reuse, -R198 ;  /* 0x000000032d1d7223 */ /* 0x080fe200000108c6 */
[-C--:B------:R-:W-:Y:S01]  /*4e30*/  FFMA.FTZ R30, R47, R3.reuse, -R12 ;  /* 0x000000032f1e7223 */ /* 0x080fe2000001080c */
[----:B------:R-:W-:Y:S01]  /*4e40*/  FFMA.FTZ R168, R48, R3, -R198 ;  /* 0x0000000330a87223 */ /* 0x000fe200000108c6 */
[----:B------:R-:W2:Y:S01]  /*4e50*/  MUFU.EX2 R14, R14 ;  /* 0x0000000e000e7308 */ /* 0x000ea20000000800 */
[----:B-1----:R-:W-:Y:S01]  /*4e60*/  FFMA.FTZ R7, R10, R7, R11 ;  /* 0x000000070a077223 */ /* 0x002fe2000001000b */
[-C--:B------:R-:W-:Y:S01]  /*4e70*/  FFMA.FTZ R169, R50, R3.reuse, -R12 ;  /* 0x0000000332a97223 */ /* 0x080fe2000001080c */
[-C--:B------:R-:W-:Y:S01]  /*4e80*/  FFMA.FTZ R33, R49, R3.reuse, -R198 ;  /* 0x0000000331217223 */ /* 0x080fe200000108c6 */
[-C--:B------:R-:W-:Y:S01]  /*4e90*/  FFMA.FTZ R32, R51, R3.reuse, -R12 ;  /* 0x0000000333207223 */ /* 0x080fe2000001080c */
[-C--:B------:R-:W-:Y:S01]  /*4ea0*/  FFMA.FTZ R170, R52, R3.reuse, -R198 ;  /* 0x0000000334aa7223 */ /* 0x080fe200000108c6 */
[-C--:B------:R-:W-:Y:S01]  /*4eb0*/  FFMA.FTZ R171, R54, R3.reuse, -R12 ;  /* 0x0000000336ab7223 */ /* 0x080fe2000001080c */
[-C--:B------:R-:W-:Y:S01]  /*4ec0*/  FFMA.FTZ R37, R53, R3.reuse, -R198 ;  /* 0x0000000335257223 */ /* 0x080fe200000108c6 */
[----:B------:R-:W1:Y:S01]  /*4ed0*/  MUFU.EX2 R180, R180 ;  /* 0x000000b400b47308 */ /* 0x000e620000000800 */
[-C--:B------:R-:W-:Y:S01]  /*4ee0*/  FFMA.FTZ R34, R55, R3.reuse, -R12 ;  /* 0x0000000337227223 */ /* 0x080fe2000001080c */
[-C--:B0-----:R-:W-:Y:S01]  /*4ef0*/  FFMA.FTZ R152, R56, R3.reuse, -R198 ;  /* 0x0000000338987223 */ /* 0x081fe200000108c6 */
[-C--:B------:R-:W-:Y:S01]  /*4f00*/  FFMA.FTZ R153, R58, R3.reuse, -R12 ;  /* 0x000000033a997223 */ /* 0x080fe2000001080c */
[-C--:B------:R-:W-:Y:S01]  /*4f10*/  FFMA.FTZ R41, R57, R3.reuse, -R198 ;  /* 0x0000000339297223 */ /* 0x080fe200000108c6 */
[-C--:B------:R-:W-:Y:S01]  /*4f20*/  FFMA.FTZ R36, R59, R3.reuse, -R12 ;  /* 0x000000033b247223 */ /* 0x080fe2000001080c */
[-C--:B------:R-:W-:Y:S01]  /*4f30*/  FFMA.FTZ R154, R60, R3.reuse, -R198 ;  /* 0x000000033c9a7223 */ /* 0x080fe200000108c6 */
[-C--:B------:R-:W-:Y:S01]  /*4f40*/  FFMA.FTZ R155, R62, R3.reuse, -R12 ;  /* 0x000000033e9b7223 */ /* 0x080fe2000001080c */
[----:B------:R-:W0:Y:S01]  /*4f50*/  MUFU.EX2 R181, R181 ;  /* 0x000000b500b57308 */ /* 0x000e220000000800 */
[----:B--2---:R-:W-:Y:S01]  /*4f60*/  FFMA.FTZ R6, R9, R6, R14 ;  /* 0x0000000609067223 */ /* 0x004fe2000001000e */
[-C--:B------:R-:W-:Y:S01]  /*4f70*/  FFMA.FTZ R45, R61, R3.reuse, -R198 ;  /* 0x000000033d2d7223 */ /* 0x080fe200000108c6 */
[-C--:B------:R-:W-:Y:S01]  /*4f80*/  FFMA.FTZ R38, R63, R3.reuse, -R12 ;  /* 0x000000033f267223 */ /* 0x080fe2000001080c */
[-C--:B------:R-:W-:Y:S01]  /*4f90*/  FFMA.FTZ R156, R64, R3.reuse, -R198 ;  /* 0x00000003409c7223 */ /* 0x080fe200000108c6 */
[-C--:B------:R-:W-:Y:S01]  /*4fa0*/  FFMA.FTZ R157, R66, R3.reuse, -R12 ;  /* 0x00000003429d7223 */ /* 0x080fe2000001080c */
[-CC-:B------:R-:W-:Y:S01]  /*4fb0*/  FFMA.FTZ R49, R65, R3.reuse, -R198.reuse ;  /* 0x0000000341317223 */ /* 0x180fe200000108c6 */
[-C--:B------:R-:W-:Y:S01]  /*4fc0*/  FFMA.FTZ R158, R68, R3.reuse, -R198 ;  /* 0x00000003449e7223 */ /* 0x080fe200000108c6 */
[----:B------:R-:W2:Y:S01]  /*4fd0*/  MUFU.EX2 R182, R182 ;  /* 0x000000b600b67308 */ /* 0x000ea20000000800 */
[----:B-1----:R-:W-:Y:S01]  /*4fe0*/  FADD.FTZ R7, R180, R7 ;  /* 0x00000007b4077221 */ /* 0x002fe20000010000 */
[-C--:B------:R-:W-:Y:S01]  /*4ff0*/  FFMA.FTZ R159, R70, R3.reuse, -R12 ;  /* 0x00000003469f7223 */ /* 0x080fe2000001080c */
[-CC-:B------:R-:W-:Y:S01]  /*5000*/  FFMA.FTZ R53, R69, R3.reuse, -R198.reuse ;  /* 0x0000000345357223 */ /* 0x180fe200000108c6 */
[-C--:B------:R-:W-:Y:S01]  /*5010*/  FFMA.FTZ R160, R72, R3.reuse, -R198 ;  /* 0x0000000348a07223 */ /* 0x080fe200000108c6 */
[-C--:B------:R-:W-:Y:S01]  /*5020*/  FFMA.FTZ R161, R74, R3.reuse, -R12 ;  /* 0x000000034aa17223 */ /* 0x080fe2000001080c */
[-C--:B------:R-:W-:Y:S01]  /*5030*/  FFMA.FTZ R57, R73, R3.reuse, -R198 ;  /* 0x0000000349397223 */ /* 0x080fe200000108c6 */
[-C--:B------:R-:W-:Y:S01]  /*5040*/  FFMA.FTZ R75, R75, R3.reuse, -R12 ;  /* 0x000000034b4b7223 */ /* 0x080fe2000001080c */
[----:B------:R-:W1:Y:S01]  /*5050*/  MUFU.EX2 R183, R183 ;  /* 0x000000b700b77308 */ /* 0x000e620000000800 */
[----:B0-----:R-:W-:Y:S01]  /*5060*/  FADD.FTZ R6, R181, R6 ;  /* 0x00000006b5067221 */ /* 0x001fe20000010000 */
[-C--:B------:R-:W-:Y:S01]  /*5070*/  FFMA.FTZ R162, R76, R3.reuse, -R198 ;  /* 0x000000034ca27223 */ /* 0x080fe200000108c6 */
[-C--:B------:R-:W-:Y:S01]  /*5080*/  FFMA.FTZ R78, R78, R3.reuse, -R12 ;  /* 0x000000034e4e7223 */ /* 0x080fe2000001080c */
[-C--:B------:R-:W-:Y:S01]  /*5090*/  FFMA.FTZ R61, R77, R3.reuse, -R198 ;  /* 0x000000034d3d7223 */ /* 0x080fe200000108c6 */
[-C--:B------:R-:W-:Y:S01]  /*50a0*/  FFMA.FTZ R79, R79, R3.reuse, -R12 ;  /* 0x000000034f4f7223 */ /* 0x080fe2000001080c */
[-C--:B------:R-:W-:Y:S01]  /*50b0*/  FFMA.FTZ R164, R80, R3.reuse, -R198 ;  /* 0x0000000350a47223 */ /* 0x080fe200000108c6 */
[-C--:B------:R-:W-:Y:S01]  /*50c0*/  FFMA.FTZ R82, R82, R3.reuse, -R12 ;  /* 0x0000000352527223 */ /* 0x080fe2000001080c */
[----:B------:R-:W0:Y:S01]  /*50d0*/  MUFU.EX2 R13, R13 ;  /* 0x0000000d000d7308 */ /* 0x000e220000000800 */
[----:B--2---:R-:W-:Y:S01]  /*50e0*/  FADD.FTZ R40, R182, R7 ;  /* 0x00000007b6287221 */ /* 0x004fe20000010000 */
[-C--:B------:R-:W-:Y:S01]  /*50f0*/  FFMA.FTZ R65, R81, R3.reuse, -R198 ;  /* 0x0000000351417223 */ /* 0x080fe200000108c6 */
[-C--:B------:R-:W-:Y:S01]  /*5100*/  FFMA.FTZ R83, R83, R3.reuse, -R12 ;  /* 0x0000000353537223 */ /* 0x080fe2000001080c */
[-C--:B------:R-:W-:Y:S01]  /*5110*/  FFMA.FTZ R166, R84, R3.reuse, -R198 ;  /* 0x0000000354a67223 */ /* 0x080fe200000108c6 */
[-C--:B------:R-:W-:Y:S01]  /*5120*/  FFMA.FTZ R86, R86, R3.reuse, -R12 ;  /* 0x0000000356567223 */ /* 0x080fe2000001080c */
[----:B------:R-:W-:-:S02]  /*5130*/  FFMA.FTZ R69, R85, R3, -R198 ;  /* 0x0000000355457223 */ /* 0x000fc400000108c6 */
[----:B------:R-:W2:Y:S01]  /*5140*/  MUFU.EX2 R20, R20 ;  /* 0x0000001400147308 */ /* 0x000ea20000000800 */
[----:B-1----:R-:W-:-:S07]  /*5150*/  FADD.FTZ R7, R183, R6 ;  /* 0x00000006b7077221 */ /* 0x002fce0000010000 */
[----:B------:R-:W1:Y:S01]  /*5160*/  MUFU.EX2 R176, R176 ;  /* 0x000000b000b07308 */ /* 0x000e620000000800 */
[----:B0-----:R-:W-:-:S07]  /*5170*/  FADD.FTZ R27, R13, R40 ;  /* 0x000000280d1b7221 */ /* 0x001fce0000010000 */
[----:B------:R-:W0:Y:S01]  /*5180*/  MUFU.EX2 R177, R177 ;  /* 0x000000b100b17308 */ /* 0x000e220000000800 */
[----:B--2---:R-:W-:-:S07]  /*5190*/  FADD.FTZ R6, R20, R7 ;  /* 0x0000000714067221 */ /* 0x004fce0000010000 */
[----:B------:R-:W2:Y:S01]  /*51a0*/  MUFU.EX2 R15, R15 ;  /* 0x0000000f000f7308 */ /* 0x000ea20000000800 */
[----:B-1----:R-:W-:-:S07]  /*51b0*/  FADD.FTZ R40, R176, R27 ;  /* 0x0000001bb0287221 */ /* 0x002fce0000010000 */
[----:B------:R-:W1:Y:S01]  /*51c0*/  MUFU.EX2 R24, R24 ;  /* 0x0000001800187308 */ /* 0x000e620000000800 */
[----:B0-----:R-:W-:-:S07]  /*51d0*/  FADD.FTZ R7, R177, R6 ;  /* 0x00000006b1077221 */ /* 0x001fce0000010000 */
[----:B------:R-:W0:Y:S01]  /*51e0*/  MUFU.EX2 R178, R178 ;  /* 0x000000b200b27308 */ /* 0x000e220000000800 */
[----:B--2---:R-:W-:Y:S01]  /*51f0*/  FADD.FTZ R27, R15, R40 ;  /* 0x000000280f1b7221 */ /* 0x004fe20000010000 */
[----:B------:R-:W-:-:S06]  /*5200*/  FFMA.FTZ R40, R67, R3, -R12 ;  /* 0x0000000343287223 */ /* 0x000fcc000001080c */
        /* <DEDUP_REMOVED lines=15> */
[----:B0-----:R-:W-:Y:S01]  /*5300*/  FADD.FTZ R27, R25, R42 ;  /* 0x0000002a191b7221 */ /* 0x001fe20000010000 */
[-CC-:B------:R-:W-:Y:S01]  /*5310*/  FFMA.FTZ R42, R71, R3.reuse, -R12.reuse ;  /* 0x00000003472a7223 */ /* 0x180fe2000001080c */
[----:B------:R-:W-:-:S05]  /*5320*/  FFMA.FTZ R12, R87, R3, -R12 ;  /* 0x00000003570c7223 */ /* 0x000fca000001080c */
        /* <DEDUP_REMOVED lines=57> */
[----:B-1----:R-:W-:Y:S01]  /*56c0*/  FADD.FTZ R6, R42, R7 ;  /* 0x000000072a067221 */ /* 0x002fe20000010000 */
[----:B------:R-:W-:-:S04]  /*56d0*/  IMAD.U32 R7, RZ, RZ, UR7 ;  /* 0x00000007ff077e24 */ /* 0x000fc8000f8e00ff */
[----:B------:R-:W-:Y:S02]  /*56e0*/  @P1 VIADD R7, R7, 0x34840 ;  /* 0x0003484007071836 */ /* 0x000fe40000000000 */
[----:B------:R-:W1:Y:S01]  /*56f0*/  MUFU.EX2 R57, R57 ;  /* 0x0000003900397308 */ /* 0x000e620000000800 */
[----:B0-----:R-:W-:Y:S02]  /*5700*/  FADD.FTZ R44, R160, R27 ;  /* 0x0000001ba02c7221 */ /* 0x001fe40000010000 */
[----:B------:R-:W-:-:S04]  /*5710*/  @P1 PRMT R7, R18, 0x654, R7 ;  /* 0x0000065412071816 */ /* 0x000fc80000000007 */
[----:B------:R0:W-:Y:S01]  /*5720*/  @P1 SYNCS.ARRIVE.TRANS64.RED.A1T0 RZ, [R7+URZ], RZ ;  /* 0x000000ff07ff19a7 */ /* 0x0001e2000810043f */
[----:B------:R-:W3:Y:S01]  /*5730*/  MUFU.EX2 R75, R75 ;  /* 0x0000004b004b7308 */ /* 0x000ee20000000800 */
[----:B--2---:R-:W-:-:S07]  /*5740*/  FADD.FTZ R6, R161, R6 ;  /* 0x00000006a1067221 */ /* 0x004fce0000010000 */
[----:B------:R-:W2:Y:S01]  /*5750*/  MUFU.EX2 R162, R162 ;  /* 0x000000a200a27308 */ /* 0x000ea20000000800 */
[----:B-1----:R-:W-:-:S07]  /*5760*/  FADD.FTZ R27, R57, R44 ;  /* 0x0000002c391b7221 */ /* 0x002fce0000010000 */
[----:B------:R-:W1:Y:S01]  /*5770*/  MUFU.EX2 R163, R78 ;  /* 0x0000004e00a37308 */ /* 0x000e620000000800 */
[----:B---3--:R-:W-:-:S07]  /*5780*/  FADD.FTZ R6, R75, R6 ;  /* 0x000000064b067221 */ /* 0x008fce0000010000 */
        /* <DEDUP_REMOVED lines=20> */
[----:B-1----:R-:W-:-:S03]  /*58d0*/  FADD.FTZ R7, R69, R44 ;  /* 0x0000002c45077221 */ /* 0x002fc60000010000 */
[----:B0-----:R-:W-:Y:S01]  /*58e0*/  FADD.FTZ R6, R27, R6 ;  /* 0x000000061b067221 */ /* 0x001fe20000010000 */
[----:B------:R-:W-:Y:S06]  /*58f0*/  @!P0 BRA `(.L_x_201) ;  /* 0x0000000000048947 */ /* 0x000fec0003800000 */
[----:B------:R-:W-:Y:S01]  /*5900*/  BPT.TRAP 0x1 ;  /* 0x000000040000795c */ /* 0x000fe20000300000 */
.L_x_201:
[----:B------:R-:W-:Y:S01]  /*5910*/  ISETP.NE.AND P1, PT, R2, RZ, PT ;  /* 0x000000ff0200720c */ /* 0x000fe20003f25270 */
[----:B------:R-:W-:Y:S01]  /*5920*/  IMAD.U32 R12, RZ, RZ, UR14 ;  /* 0x0000000eff0c7e24 */ /* 0x000fe2000f8e00ff */
[----:B------:R-:W-:Y:S01]  /*5930*/  UMOV UR4, UR37 ;  /* 0x0000002500047c82 */ /* 0x000fe20008000000 */
[----:B------:R-:W-:Y:S01]  /*5940*/  UMOV UR5, UR36 ;  /* 0x0000002400057c82 */ /* 0x000fe20008000000 */
[----:B------:R-:W-:Y:S01]  /*5950*/  F2FP.BF16.F32.PACK_AB R180, R180, R11 ;  /* 0x0000000bb4b4723e */ /* 0x000fe200000010ff */
[----:B------:R-:W-:Y:S01]  /*5960*/  IMAD.MOV.U32 R11, RZ, RZ, R0 ;  /* 0x000000ffff0b7224 */ /* 0x000fe200078e0000 */
[----:B------:R-:W-:Y:S01]  /*5970*/  F2FP.BF16.F32.PACK_AB R182, R13, R182 ;  /* 0x000000b60db6723e */ /* 0x000fe200000010ff */
[----:B------:R-:W-:Y:S01]  /*5980*/  IMAD.MOV.U32 R13, RZ, RZ, R8 ;  /* 0x000000ffff0d7224 */ /* 0x000fe200078e0008 */
[----:B------:R-:W-:Y:S02]  /*5990*/  F2FP.BF16.F32.PACK_AB R181, R181, R14 ;  /* 0x0000000eb5b5723e */ /* 0x000fe400000010ff */
[----:B------:R-:W-:-:S02]  /*59a0*/  F2FP.BF16.F32.PACK_AB R183, R20, R183 ;  /* 0x000000b714b7723e */ /* 0x000fc400000010ff */
[----:B------:R-:W-:Y:S01]  /*59b0*/  F2FP.BF16.F32.PACK_AB R176, R15, R176 ;  /* 0x000000b00fb0723e */ /* 0x000fe200000010ff */
[----:B------:R-:W-:Y:S01]  /*59c0*/  @P1 VIADD R12, R12, 0x34860 ;  /* 0x000348600c0c1836 */ /* 0x000fe20000000000 */
[----:B------:R-:W-:Y:S02]  /*59d0*/  F2FP.BF16.F32.PACK_AB R177, R24, R177 ;  /* 0x000000b118b1723e */ /* 0x000fe400000010ff */
[----:B------:R-:W-:Y:S02]  /*59e0*/  F2FP.BF16.F32.PACK_AB R178, R21, R178 ;  /* 0x000000b215b2723e */ /* 0x000fe400000010ff */
[----:B------:R-:W-:Y:S02]  /*59f0*/  @P1 PRMT R12, R17, 0x654, R12 ;  /* 0x00000654110c1816 */ /* 0x000fe4000000000c */
[----:B------:R-:W-:Y:S02]  /*5a00*/  F2FP.BF16.F32.PACK_AB R179, R26, R179 ;  /* 0x000000b31ab3723e */ /* 0x000fe400000010ff */
[----:B------:R0:W-:Y:S01]  /*5a10*/  @P1 SYNCS.ARRIVE.TRANS64.RED.A1T0 RZ, [R12+URZ], RZ ;  /* 0x000000ff0cff19a7 */ /* 0x0001e2000810043f */
[C---:B------:R-:W-:Y:S01]  /*5a20*/  ISETP.GT.AND P1, PT, R197.reuse, RZ, PT ;  /* 0x000000ffc500720c */ /* 0x040fe20003f24270 */
[----:B------:R-:W-:Y:S01]  /*5a30*/  VIADD R197, R197, 0xffffffff ;  /* 0xffffffffc5c57836 */ /* 0x000fe20000000000 */
[----:B------:R-:W-:-:S02]  /*5a40*/  F2FP.BF16.F32.PACK_AB R172, R25, R172 ;  /* 0x000000ac19ac723e */ /* 0x000fc400000010ff */
[----:B------:R-:W-:Y:S02]  /*5a50*/  F2FP.BF16.F32.PACK_AB R173, R28, R173 ;  /* 0x000000ad1cad723e */ /* 0x000fe400000010ff */
[----:B------:R-:W-:Y:S02]  /*5a60*/  F2FP.BF16.F32.PACK_AB R174, R29, R174 ;  /* 0x000000ae1dae723e */ /* 0x000fe400000010ff */
[----:B------:R-:W-:Y:S02]  /*5a70*/  F2FP.BF16.F32.PACK_AB R175, R30, R175 ;  /* 0x000000af1eaf723e */ /* 0x000fe400000010ff */
[----:B------:R-:W-:Y:S02]  /*5a80*/  F2FP.BF16.F32.PACK_AB R168, R33, R168 ;  /* 0x000000a821a8723e */ /* 0x000fe400000010ff */
[----:B------:R-:W-:Y:S02]  /*5a90*/  F2FP.BF16.F32.PACK_AB R169, R32, R169 ;  /* 0x000000a920a9723e */ /* 0x000fe400000010ff */
        /* <DEDUP_REMOVED lines=17> */
[----:B------:R-:W-:Y:S01]  /*5bb0*/  F2FP.BF16.F32.PACK_AB R167, R27, R167 ;  /* 0x000000a71ba7723e */ /* 0x000fe200000010ff */
[----:B0-----:R-:W-:Y:S06]  /*5bc0*/  @P1 BRA `(.L_x_202) ;  /* 0xffffffdc009c1947 */ /* 0x001fec000383ffff */
.L_x_191:
        /* <DEDUP_REMOVED lines=67> */
.L_x_203:
        /* <DEDUP_REMOVED lines=9> */
.L_x_204:
[----:B-1----:R-:W-:Y:S05]  /*6090*/  @P1 BRA `(.L_x_205) ;  /* 0x0000000000081947 */ /* 0x002fea0003800000 */
[----:B------:R-:W1:Y:S02]  /*60a0*/  SYNCS.PHASECHK.TRANS64.TRYWAIT P1, [UR9+0x34850], R4 ;  /* 0x03485004ff0075a7 */ /* 0x000e640008020149 */
[----:B-1----:R-:W-:Y:S05]  /*60b0*/  @!P1 BRA `(.L_x_206) ;  /* 0x0000006400d49947 */ /* 0x002fea0003800000 */
.L_x_205:
[----:B------:R-:W-:Y:S01]  /*60c0*/  UIADD3 UR5, UR4, 0x400, URZ ;  /* 0x0000040004057890 */ /* 0x000fe2000fffe03f */
[----:B------:R-:W-:Y:S01]  /*60d0*/  WARPGROUP.ARRIVE ;  /* 0x00000000000079c5 */ /* 0x000fe20000000000 */
[----:B------:R-:W-:Y:S01]  /*60e0*/  UMOV UR7, 0x40000040 ;  /* 0x4000004000077882 */ /* 0x000fe20000000000 */
[----:B------:R-:W-:Y:S01]  /*60f0*/  UMOV UR11, 0x40000040 ;  /* 0x40000040000b7882 */ /* 0x000fe20000000000 */
[----:B------:R-:W-:Y:S01]  /*6100*/  USHF.R.U32.HI UR5, URZ, 0x4, UR5 ;  /* 0x000000043f057899 */ /* 0x000fe20008011605 */
[----:B01----:R-:W0:Y:S01]  /*6110*/  SHFL.BFLY PT, R4, R7, 0x2, 0x1f ;  /* 0x0c401f0007047f89 */ /* 0x003e2200000e0000 */
[----:B------:R-:W-:Y:S02]  /*6120*/  IMAD.MOV.U32 R89, RZ, RZ, -0x800000 ;  /* 0xff800000ff597424 */ /* 0x000fe400078e00ff */
[----:B------:R-:W-:Y:S01]  /*6130*/  ULOP3.LUT UR5, UR5, 0x3fff, URZ, 0xc0, !UPT ;  /* 0x00003fff05057892 */ /* 0x000fe2000f8ec03f */
[----:B------:R-:W1:Y:S01]  /*6140*/  SHFL.BFLY PT, R5, R6, 0x2, 0x1f ;  /* 0x0c401f0006057f89 */ /* 0x000e6200000e0000 */
[----:B------:R-:W-:-:S02]  /*6150*/  IMAD.MOV.U32 R88, RZ, RZ, -0x800000 ;  /* 0xff800000ff587424 */ /* 0x000fc400078e00ff */
[----:B------:R-:W-:-:S04]  /*6160*/  ULOP3.LUT UR5, UR5, 0x4000000, URZ, 0xfc, !UPT ;  /* 0x0400000005057892 */ /* 0x000fc8000f8efc3f */
[----:B------:R-:W-:-:S04]  /*6170*/  ULEA UR6, UR36, UR5, 0xb ;  /* 0x0000000524067291 */ /* 0x000fc8000f8e583f */
[----:B------:R-:W-:-:S05]  /*6180*/  UIADD3 UR8, UR6, 0x80, URZ ;  /* 0x0000008006087890 */ /* 0x000fca000fffe03f */
[----:B------:R-:W-:Y:S01]  /*6190*/  HGMMA.64x128x16.F32.BF16 R24, R180, gdesc[UR4].tnspB, R24, gsb0 ;  /* 0x41e00004b4187df0 */ /* 0x000fe20008001818 */
[----:B------:R-:W-:Y:S01]  /*61a0*/  UMOV UR7, 0x40000040 ;  /* 0x4000004000077882 */ /* 0x000fe20000000000 */
[----:B------:R-:W-:Y:S01]  /*61b0*/  UMOV UR10, UR8 ;  /* 0x00000008000a7c82 */ /* 0x000fe20008000000 */
[----:B------:R-:W-:Y:S01]  /*61c0*/  UIADD3 UR8, UR6, 0x100, URZ ;  /* 0x0000010006087890 */ /* 0x000fe2000fffe03f */
[----:B0-----:R-:W-:Y:S01]  /*61d0*/  FADD.FTZ R4, R4, R7 ;  /* 0x0000000704047221 */ /* 0x001fe20000010000 */
[----:B-1----:R-:W-:-:S04]  /*61e0*/  FADD.FTZ R9, R5, R6 ;  /* 0x0000000605097221 */ /* 0x002fc80000010000 */
[----:B------:R-:W0:Y:S04]  /*61f0*/  SHFL.BFLY PT, R5, R4, 0x1, 0x1f ;  /* 0x0c201f0004057f89 */ /* 0x000e2800000e0000 */
[----:B------:R-:W1:Y:S01]  /*6200*/  SHFL.BFLY PT, R10, R9, 0x1, 0x1f ;  /* 0x0c201f00090a7f89 */ /* 0x000e6200000e0000 */
[----:B0-----:R-:W-:Y:S01]  /*6210*/  FADD.FTZ R12, R4, R5 ;  /* 0x00000005040c7221 */ /* 0x001fe20000010000 */
[----:B------:R-:W-:Y:S02]  /*6220*/  IMAD.MOV.U32 R5, RZ, RZ, RZ ;  /* 0x000000ffff057224 */ /* 0x000fe400078e00ff */
[----:B-1----:R-:W-:Y:S02]  /*6230*/  FADD.FTZ R13, R9, R10 ;  /* 0x0000000a090d7221 */ /* 0x002fe40000010000 */
[----:B------:R-:W-:Y:S01]  /*6240*/  FSETP.NE.FTZ.AND P1, PT, R12, RZ, PT ;  /* 0x000000ff0c00720b */ /* 0x000fe20003f35000 */
[----:B------:R-:W-:-:S02]  /*6250*/  IMAD.MOV.U32 R10, RZ, RZ, RZ ;  /* 0x000000ffff0a7224 */ /* 0x000fc400078e00ff */
[----:B------:R-:W-:-:S10]  /*6260*/  FSETP.NE.FTZ.AND P2, PT, R13, RZ, PT ;  /* 0x000000ff0d00720b */ /* 0x000fd40003f55000 */
[----:B------:R-:W0:Y:S01]  /*6270*/  @P1 MUFU.LG2 R6, R12 ;  /* 0x0000000c00061308 */ /* 0x000e220000000c00 */
[C---:B------:R-:W-:Y:S02]  /*6280*/  @P1 FMUL.FTZ R7, R3.reuse, 0.69314718246459960938 ;  /* 0x3f31721803071820 */ /* 0x040fe40000410000 */
[----:B------:R-:W-:-:S05]  /*6290*/  @P2 FMUL.FTZ R4, R3, 0.69314718246459960938 ;  /* 0x3f31721803042820 */ /* 0x000fca0000410000 */
[----:B------:R-:W1:Y:S08]  /*62a0*/  @P2 MUFU.LG2 R11, R13 ;  /* 0x0000000d000b2308 */ /* 0x000e700000000c00 */
[----:B------:R2:W3:Y:S01]  /*62b0*/  @P1 MUFU.RCP R5, R12 ;  /* 0x0000000c00051308 */ /* 0x0004e20000001000 */
[----:B0-----:R-:W-:-:S04]  /*62c0*/  @P1 FMUL.FTZ R6, R6, 0.69314718246459960938 ;  /* 0x3f31721806061820 */ /* 0x001fc80000410000 */
[----:B------:R-:W-:-:S03]  /*62d0*/  @P1 FFMA.FTZ R89, R7, R0, R6 ;  /* 0x0000000007591223 */ /* 0x000fc60000010006 */
[----:B------:R2:W0:Y:S01]  /*62e0*/  @P2 MUFU.RCP R10, R13 ;  /* 0x0000000d000a2308 */ /* 0x0004220000001000 */
[----:B-1----:R-:W-:-:S04]  /*62f0*/  @P2 FMUL.FTZ R11, R11, 0.69314718246459960938 ;  /* 0x3f3172180b0b2820 */ /* 0x002fc80000410000 */
[----:B------:R-:W-:Y:S01]  /*6300*/  @P2 FFMA.FTZ R88, R4, R8, R11 ;  /* 0x0000000804582223 */ /* 0x000fe2000001000b */
[----:B------:R-:W-:Y:S02]  /*6310*/  WARPGROUP.DEPBAR.LE gsb0, 0x0 ;  /* 0x00008000000079c5 */ /* 0x000fe40000010000 */
[----:B------:R-:W-:-:S06]  /*6320*/  WARPGROUP.ARRIVE ;  /* 0x00000000000079c5 */ /* 0x000fcc0000000000 */
[----:B------:R-:W-:Y:S01]  /*6330*/  HGMMA.64x128x16.F32.BF16 R24, R176, gdesc[UR8].tnspB, R24, gsb0 ;  /* 0x41e00008b0187df0 */ /* 0x000fe20008001818 */
[----:B------:R-:W-:Y:S01]  /*6340*/  UMOV UR10, UR8 ;  /* 0x00000008000a7c82 */ /* 0x000fe20008000000 */
[----:B------:R-:W-:Y:S01]  /*6350*/  UMOV UR11, 0x40000040 ;  /* 0x40000040000b7882 */ /* 0x000fe20000000000 */
[----:B------:R-:W-:Y:S01]  /*6360*/  UIADD3 UR8, UR6, 0x180, URZ ;  /* 0x0000018006087890 */ /* 0x000fe2000fffe03f */
        /* <DEDUP_REMOVED lines=17> */
[----:B------:R-:W-:Y:S02]  /*6480*/  UIADD3 UR8, UR6, 0x300, URZ ;  /* 0x0000030006087890 */ /* 0x000fe4000fffe03f */
        /* <DEDUP_REMOVED lines=10> */
[----:B------:R-:W-:-:S07]  /*6530*/  WARPGROUP.ARRIVE ;  /* 0x00000000000079c5 */ /* 0x000fce0000000000 */
[----:B------:R-:W-:Y:S03]  /*6540*/  HGMMA.64x128x16.F32.BF16 R24, R164, gdesc[UR4].tnspB, R24, gsb0 ;  /* 0x41e00004a4187df0 */ /* 0x000fe60008001818 */
[----:B------:R-:W-:Y:S02]  /*6550*/  WARPGROUP.DEPBAR.LE gsb0, 0x0 ;  /* 0x00008000000079c5 */ /* 0x000fe40000010000 */
[----:B0-23--:R-:W-:Y:S05]  /*6560*/  @!P0 BRA `(.L_x_207) ;  /* 0x0000000000048947 */ /* 0x00dfea0003800000 */
[----:B------:R-:W-:Y:S01]  /*6570*/  BPT.TRAP 0x1 ;  /* 0x000000040000795c */ /* 0x000fe20000300000 */
.L_x_207:
[----:B------:R-:W0:Y:S01]  /*6580*/  S2UR UR5, SR_SWINHI ;  /* 0x00000000000579c3 */ /* 0x000e220000002f00 */
[----:B------:R-:W-:Y:S01]  /*6590*/  ISETP.NE.AND P1, PT, R2, RZ, PT ;  /* 0x000000ff0200720c */ /* 0x000fe20003f25270 */
[----:B------:R-:W-:Y:S02]  /*65a0*/  IMAD.U32 R0, RZ, RZ, UR9 ;  /* 0x00000009ff007e24 */ /* 0x000fe4000f8e00ff */
        /* <DEDUP_REMOVED lines=11> */
[----:B------:R-:W-:-:S02]  /*6660*/  @P1 VIADD R0, R0, 0x34860 ;  /* 0x0003486000001836 */ /* 0x000fc40000000000 */
        /* <DEDUP_REMOVED lines=9> */
[----:B------:R-:W-:Y:S01]  /*6700*/  UMOV UR6, UR4 ;  /* 0x0000000400067c82 */ /* 0x000fe20008000000 */
[----:B0-----:R-:W-:Y:S01]  /*6710*/  UMOV UR7, UR5 ;  /* 0x0000000500077c82 */ /* 0x001fe20008000000 */
[----:B------:R-:W-:Y:S01]  /*6720*/  FMUL.FTZ R65, R65, R5 ;  /* 0x0000000541417220 */ /* 0x000fe20000410000 */
[----:B------:R-:W-:-:S02]  /*6730*/  IMAD.U32 R36, RZ, RZ, UR6 ;  /* 0x00000006ff247e24 */ /* 0x000fc4000f8e00ff */
[-C--:B------:R-:W-:Y:S01]  /*6740*/  FMUL.FTZ R64, R64, R5.reuse ;  /* 0x0000000540407220 */ /* 0x080fe20000410000 */
        /* <DEDUP_REMOVED lines=11> */
[----:B------:R-:W-:Y:S01]  /*6800*/  IMAD.WIDE R4, R193, 0x2, R36 ;  /* 0x00000002c1047825 */ /* 0x000fe200078e0224 */
[----:B------:R-:W-:-:S03]  /*6810*/  @P1 PRMT R0, R17, 0x654, R0 ;  /* 0x0000065411001816 */ /* 0x000fc60000000000 */
[-C--:B------:R-:W-:Y:S01]  /*6820*/  FMUL.FTZ R98, R42, R10.reuse ;  /* 0x0000000a2a627220 */ /* 0x080fe20000410000 */
[-C--:B------:R-:W-:Y:S01]  /*6830*/  FMUL.FTZ R103, R35, R10.reuse ;  /* 0x0000000a23677220 */ /* 0x080fe20000410000 */
[-C--:B------:R-:W-:Y:S01]  /*6840*/  FMUL.FTZ R27, R27, R10.reuse ;  /* 0x0000000a1b1b7220 */ /* 0x080fe20000410000 */
[----:B------:R0:W-:Y:S01]  /*6850*/  @P1 SYNCS.ARRIVE.TRANS64.RED.A1T0 RZ, [R0+URZ], RZ ;  /* 0x000000ff00ff19a7 */ /* 0x0001e2000810043f */
[----:B------:R-:W-:Y:S01]  /*6860*/  IADD3 R99, P1, R4, 0x4040, RZ ;  /* 0x0000404004637810 */ /* 0x000fe20007f3e0ff */
[-C--:B------:R-:W-:Y:S01]  /*6870*/  FMUL.FTZ R100, R26, R10.reuse ;  /* 0x0000000a1a647220 */ /* 0x080fe20000410000 */
[C---:B------:R-:W-:Y:S01]  /*6880*/  IADD3 R33, P3, R4.reuse, 0x4000, RZ ;  /* 0x0000400004217810 */ /* 0x040fe20007f7e0ff */
[-C--:B------:R-:W-:Y:S01]  /*6890*/  FMUL.FTZ R31, R31, R10.reuse ;  /* 0x0000000a1f1f7220 */ /* 0x080fe20000410000 */
[----:B------:R-:W-:Y:S01]  /*68a0*/  IADD3 R13, P6, R4, 0x20, RZ ;  /* 0x00000020040d7810 */ /* 0x000fe20007fde0ff */
[-C--:B------:R-:W-:Y:S01]  /*68b0*/  FMUL.FTZ R104, R30, R10.reuse ;  /* 0x0000000a1e687220 */ /* 0x080fe20000410000 */
[----:B------:R-:W-:Y:S01]  /*68c0*/  LOP3.LUT R8, R33, 0x380, RZ, 0xc0, !PT ;  /* 0x0000038021087812 */ /* 0x000fe200078ec0ff */
[-C--:B------:R-:W-:Y:S01]  /*68d0*/  FMUL.FTZ R106, R34, R10.reuse ;  /* 0x0000000a226a7220 */ /* 0x080fe20000410000 */
[----:B0-----:R-:W-:Y:S01]  /*68e0*/  LOP3.LUT R0, R99, 0x380, RZ, 0xc0, !PT ;  /* 0x0000038063007812 */ /* 0x001fe200078ec0ff */
[-C--:B------:R-:W-:Y:S01]  /*68f0*/  FMUL.FTZ R102, R39, R10.reuse ;  /* 0x0000000a27667220 */ /* 0x080fe20000410000 */
[----:B------:R-:W-:Y:S01]  /*6900*/  IADD3 R35, P2, R4, 0x4020, RZ ;  /* 0x0000402004237810 */ /* 0x000fe20007f5e0ff */
[-C--:B------:R-:W-:Y:S01]  /*6910*/  FMUL.FTZ R105, R38, R10.reuse ;  /* 0x0000000a26697220 */ /* 0x080fe20000410000 */
[----:B------:R-:W-:Y:S01]  /*6920*/  SHF.R.U64 R0, R0, 0x3, RZ ;  /* 0x0000000300007819 */ /* 0x000fe200000012ff */
[-C--:B------:R-:W-:Y:S01]  /*6930*/  FMUL.FTZ R97, R43, R10.reuse ;  /* 0x0000000a2b617220 */ /* 0x080fe20000410000 */
[----:B------:R-:W-:Y:S01]  /*6940*/  SHF.R.U64 R8, R8, 0x3, RZ ;  /* 0x0000000308087819 */ /* 0x000fe200000012ff */
[-C--:B------:R-:W-:Y:S01]  /*6950*/  FMUL.FTZ R47, R47, R10.reuse ;  /* 0x0000000a2f2f7220 */ /* 0x080fe20000410000 */
[----:B------:R-:W-:Y:S01]  /*6960*/  LOP3.LUT R42, R0, R99, RZ, 0x3c, !PT ;  /* 0x00000063002a7212 */ /* 0x000fe200078e3cff */
[-C--:B------:R-:W-:Y:S01]  /*6970*/  FMUL.FTZ R46, R46, R10.reuse ;  /* 0x0000000a2e2e7220 */ /* 0x080fe20000410000 */
[----:B------:R-:W-:Y:S01]  /*6980*/  LOP3.LUT R0, R13, 0x380, RZ, 0xc0, !PT ;  /* 0x000003800d007812 */ /* 0x000fe200078ec0ff */
[-C--:B------:R-:W-:Y:S01]  /*6990*/  FMUL.FTZ R51, R51, R10.reuse ;  /* 0x0000000a33337220 */ /* 0x080fe20000410000 */
[----:B------:R-:W-:Y:S01]  /*69a0*/  IADD3 R29, P4, R4, 0x60, RZ ;  /* 0x00000060041d7810 */ /* 0x000fe20007f9e0ff */
[-C--:B------:R-:W-:Y:S01]  /*69b0*/  FMUL.FTZ R50, R50, R10.reuse ;  /* 0x0000000a32327220 */ /* 0x080fe20000410000 */
[----:B------:R-:W-:Y:S01]  /*69c0*/  SHF.R.U64 R0, R0, 0x3, RZ ;  /* 0x0000000300007819 */ /* 0x000fe200000012ff */
[-C--:B------:R-:W-:Y:S01]  /*69d0*/  FMUL.FTZ R55, R55, R10.reuse ;  /* 0x0000000a37377220 */ /* 0x080fe20000410000 */
[----:B------:R-:W-:Y:S01]  /*69e0*/  IADD3 R21, P5, R4, 0x40, RZ ;  /* 0x0000004004157810 */ /* 0x000fe20007fbe0ff */
        /* <DEDUP_REMOVED lines=17> */
[----:B------:R-:W-:Y:S01]  /*6b00*/  LOP3.LUT R10, R35, 0x380, RZ, 0xc0, !PT ;  /* 0x00000380230a7812 */ /* 0x000fe200078ec0ff */
[----:B------:R-:W0:Y:S01]  /*6b10*/  LDC R108, c[0x0][0xc38] ;  /* 0x00030e00ff6c7b82 */ /* 0x000e220000000800 */
[----:B------:R-:W-:Y:S01]  /*6b20*/  LOP3.LUT R38, R8, R33, RZ, 0x3c, !PT ;  /* 0x0000002108267212 */ /* 0x000fe200078e3cff */
[----:B------:R-:W-:Y:S01]  /*6b30*/  IMAD.X R43, RZ, RZ, R5, P1 ;  /* 0x000000ffff2b7224 */ /* 0x000fe200008e0605 */
[----:B------:R-:W-:Y:S01]  /*6b40*/  LOP3.LUT R14, R0, R13, RZ, 0x3c, !PT ;  /* 0x0000000d000e7212 */ /* 0x000fe200078e3cff */
[----:B------:R-:W-:Y:S01]  /*6b50*/  IMAD R9, R186, 0x40, R19 ;  /* 0x00000040ba097824 */ /* 0x000fe200078e0213 */
[----:B------:R-:W-:Y:S01]  /*6b60*/  LOP3.LUT R8, R29, 0x380, RZ, 0xc0, !PT ;  /* 0x000003801d087812 */ /* 0x000fe200078ec0ff */
[----:B------:R-:W-:Y:S01]  /*6b70*/  IMAD.X R15, RZ, RZ, R5, P6 ;  /* 0x000000ffff0f7224 */ /* 0x000fe200030e0605 */
[----:B------:R-:W-:Y:S01]  /*6b80*/  LOP3.LUT R0, R21, 0x380, RZ, 0xc0, !PT ;  /* 0x0000038015007812 */ /* 0x000fe200078ec0ff */
[----:B------:R-:W-:Y:S01]  /*6b90*/  IMAD.WIDE R36, R9, 0x2, R36 ;  /* 0x0000000209247825 */ /* 0x000fe200078e0224 */
[----:B------:R-:W-:Y:S01]  /*6ba0*/  SHF.R.U64 R10, R10, 0x3, RZ ;  /* 0x000000030a0a7819 */ /* 0x000fe200000012ff */
[----:B------:R-:W-:Y:S01]  /*6bb0*/  UIADD3 UR5, -UR39, URZ, URZ ;  /* 0x0000003f27057290 */ /* 0x000fe2000fffe13f */
[----:B------:R-:W-:Y:S01]  /*6bc0*/  SHF.R.U64 R8, R8, 0x3, RZ ;  /* 0x0000000308087819 */ /* 0x000fe200000012ff */
[----:B------:R-:W-:Y:S01]  /*6bd0*/  ULDC UR10, c[0x0][0xc44] ;  /* 0x00031100000a7ab9 */ /* 0x000fe20000000800 */
[----:B------:R-:W-:Y:S01]  /*6be0*/  SHF.R.U64 R0, R0, 0x3, RZ ;  /* 0x0000000300007819 */ /* 0x000fe200000012ff */
[--C-:B------:R-:W-:Y:S01]  /*6bf0*/  IMAD.X R41, RZ, RZ, R5.reuse, P2 ;  /* 0x000000ffff297224 */ /* 0x100fe200010e0605 */
[----:B------:R-:W-:Y:S01]  /*6c00*/  LOP3.LUT R40, R10, R35, RZ, 0x3c, !PT ;  /* 0x000000230a287212 */ /* 0x000fe200078e3cff */
[--C-:B------:R-:W-:Y:S01]  /*6c10*/  IMAD.X R39, RZ, RZ, R5.reuse, P3 ;  /* 0x000000ffff277224 */ /* 0x100fe200018e0605 */
[----:B------:R-:W-:Y:S01]  /*6c20*/  LOP3.LUT R10, R8, R29, RZ, 0x3c, !PT ;  /* 0x0000001d080a7212 */ /* 0x000fe200078e3cff */
[----:B------:R-:W-:Y:S01]  /*6c30*/  IMAD.X R11, RZ, RZ, R5, P4 ;  /* 0x000000ffff0b7224 */ /* 0x000fe200020e0605 */
[----:B------:R-:W-:Y:S01]  /*6c40*/  LOP3.LUT R8, R0, R21, RZ, 0x3c, !PT ;  /* 0x0000001500087212 */ /* 0x000fe200078e3cff */
[----:B------:R-:W-:Y:S01]  /*6c50*/  ULDC.64 UR8, c[0x0][0xb90] ;  /* 0x0002e40000087ab9 */ /* 0x000fe20000000a00 */
[----:B------:R-:W1:Y:S01]  /*6c60*/  LDC R0, c[0x0][0xbe8] ;  /* 0x0002fa00ff007b82 */ /* 0x000e620000000800 */
[----:B------:R-:W-:-:S02]  /*6c70*/  R2UR UR13, R189 ;  /* 0x00000000bd0d72ca */ /* 0x000fc400000e0000 */
[----:B------:R-:W-:Y:S02]  /*6c80*/  R2UR UR12, R188 ;  /* 0x00000000bc0c72ca */ /* 0x000fe400000e0000 */
[C---:B------:R-:W-:Y:S02]  /*6c90*/  IADD3 R45, P0, R4.reuse, 0x4060, RZ ;  /* 0x00004060042d7810 */ /* 0x040fe40007f1e0ff */
[----:B------:R-:W-:Y:S02]  /*6ca0*/  LOP3.LUT R9, R4, 0x380, RZ, 0xc0, !PT ;  /* 0x0000038004097812 */ /* 0x000fe400078ec0ff */
[----:B------:R-:W-:Y:S02]  /*6cb0*/  LOP3.LUT R44, R45, 0x380, RZ, 0xc0, !PT ;  /* 0x000003802d2c7812 */ /* 0x000fe400078ec0ff */
[----:B------:R-:W-:Y:S02]  /*6cc0*/  SHF.R.U64 R9, R9, 0x3, RZ ;  /* 0x0000000309097819 */ /* 0x000fe400000012ff */
[----:B------:R-:W-:Y:S01]  /*6cd0*/  SHF.R.U64 R44, R44, 0x3, RZ ;  /* 0x000000032c2c7819 */ /* 0x000fe200000012ff */
[----:B------:R-:W-:Y:S01]  /*6ce0*/  IMAD R99, RZ, RZ, -UR13 ;  /* 0x8000000dff637e24 */ /* 0x000fe2000f8e02ff */
[----:B------:R-:W-:Y:S01]  /*6cf0*/  IADD3 R21, P6, R36, 0x1000, RZ ;  /* 0x0000100024157810 */ /* 0x000fe20007fde0ff */
[----:B------:R-:W-:Y:S01]  /*6d00*/  UIMAD UR10, UR10, UR5, UR13 ;  /* 0x000000050a0a72a4 */ /* 0x000fe2000f8e020d */
[----:B------:R-:W-:Y:S01]  /*6d10*/  LOP3.LUT R4, R9, R4, RZ, 0x3c, !PT ;  /* 0x0000000409047212 */ /* 0x000fe200078e3cff */
[----:B0-----:R-:W-:Y:S01]  /*6d20*/  IMAD R99, R108, R99, UR12 ;  /* 0x0000000c6c637e24 */ /* 0x001fe2000f8e0263 */
[----:B------:R-:W-:Y:S01]  /*6d30*/  LOP3.LUT R44, R44, R45, RZ, 0x3c, !PT ;  /* 0x0000002d2c2c7212 */ /* 0x000fe200078e3cff */
[--C-:B------:R-:W-:Y:S01]  /*6d40*/  IMAD.X R45, RZ, RZ, R5.reuse, P0 ;  /* 0x000000ffff2d7224 */ /* 0x100fe200000e0605 */
[----:B------:R-:W-:Y:S01]  /*6d50*/  LOP3.LUT R34, R21, 0x380, RZ, 0xc0, !PT ;  /* 0x0000038015227812 */ /* 0x000fe200078ec0ff */
[----:B------:R-:W-:Y:S01]  /*6d60*/  IMAD.X R9, RZ, RZ, R5, P5 ;  /* 0x000000ffff097224 */ /* 0x000fe200028e0605 */
[----:B------:R-:W-:Y:S01]  /*6d70*/  MOV R110, R4 ;  /* 0x00000004006e7202 */ /* 0x000fe20000000f00 */
[----:B------:R-:W-:Y:S01]  /*6d80*/  USHF.R.S32.HI UR11, URZ, 0x1f, UR10 ;  /* 0x0000001f3f0b7899 */ /* 0x000fe2000801140a */
[----:B-1----:R-:W-:Y:S01]  /*6d90*/  ISETP.NE.AND P1, PT, R0, 0x1, PT ;  /* 0x000000010000780c */ /* 0x002fe20003f25270 */
[----:B------:R-:W-:Y:S01]  /*6da0*/  IMAD R111, R99, 0x80, R192 ;  /* 0x00000080636f7824 */ /* 0x000fe200078e02c0 */
[----:B------:R-:W-:Y:S01]  /*6db0*/  F2FP.BF16.F32.PACK_AB R5, R27, R100 ;  /* 0x000000641b05723e */ /* 0x000fe200000010ff */
[----:B------:R-:W-:Y:S01]  /*6dc0*/  UIMAD UR5, UR11, UR8, URZ ;  /* 0x000000080b0572a4 */ /* 0x000fe2000f8e023f */
[----:B------:R-:W0:Y:S01]  /*6dd0*/  LDC.64 R100, c[0x0][0xb98] ;  /* 0x0002e600ff647b82 */ /* 0x000e220000000a00 */
[----:B------:R-:W-:Y:S01]  /*6de0*/  SHF.R.U64 R34, R34, 0x3, RZ ;  /* 0x0000000322227819 */ /* 0x000fe200000012ff */
[----:B------:R-:W-:Y:S01]  /*6df0*/  UIMAD.WIDE.U32 UR6, UR10, UR8, URZ ;  /* 0x000000080a0672a5 */ /* 0x000fe2000f8e003f */
[----:B------:R-:W-:Y:S01]  /*6e00*/  F2FP.BF16.F32.PACK_AB R6, R6, R7 ;  /* 0x000000070606723e */ /* 0x000fe200000010ff */
[----:B------:R-:W-:Y:S01]  /*6e10*/  UIMAD UR5, UR10, UR9, UR5 ;  /* 0x000000090a0572a4 */ /* 0x000fe2000f8e0205 */
[----:B------:R-:W-:Y:S01]  /*6e20*/  LOP3.LUT R34, R34, R21, RZ, 0x3c, !PT ;  /* 0x0000001522227212 */ /* 0x000fe200078e3cff */
[----:B------:R-:W-:Y:S01]  /*6e30*/  USHF.R.S32.HI UR12, URZ, 0x1f, UR39 ;  /* 0x0000001f3f0c7899 */ /* 0x000fe20008011427 */
[C---:B------:R-:W-:Y:S01]  /*6e40*/  IADD3 R21, P0, R36.reuse, 0x6000, RZ ;  /* 0x0000600024157810 */ /* 0x040fe20007f1e0ff */
[----:B------:R-:W-:Y:S01]  /*6e50*/  UIADD3 UR5, UR7, UR5, URZ ;  /* 0x0000000507057290 */ /* 0x000fe2000fffe03f */
[----:B------:R-:W1:Y:S01]  /*6e60*/  @P1 LDC R108, c[0x0][0xbec] ;  /* 0x0002fb00ff6c1b82 */ /* 0x000e620000000800 */
[----:B------:R-:W-:Y:S01]  /*6e70*/  F2FP.BF16.F32.PACK_AB R7, R31, R104 ;  /* 0x000000681f07723e */ /* 0x000fe200000010ff */
[----:B------:R-:W-:Y:S01]  /*6e80*/  IMAD.U32 R13, RZ, RZ, UR7 ;  /* 0x00000007ff0d7e24 */ /* 0x000fe2000f8e00ff */
[----:B------:R-:W-:Y:S01]  /*6e90*/  MOV R104, R44 ;  /* 0x0000002c00687202 */ /* 0x000fe20000000f00 */
[----:B------:R-:W-:Y:S01]  /*6ea0*/  IMAD.MOV.U32 R45, RZ, RZ, R111 ;  /* 0x000000ffff2d7224 */ /* 0x000fe200078e006f */
[----:B------:R-:W-:Y:S01]  /*6eb0*/  LOP3.LUT R20, R21, 0x380, RZ, 0xc0, !PT ;  /* 0x0000038015147812 */ /* 0x000fe200078ec0ff */
[----:B------:R-:W-:Y:S01]  /*6ec0*/  IMAD.U32 R12, RZ, RZ, UR6 ;  /* 0x00000006ff0c7e24 */ /* 0x000fe2000f8e00ff */
[C---:B------:R-:W-:Y:S01]  /*6ed0*/  IADD3 R35, P4, R36.reuse, 0x3000, RZ ;  /* 0x0000300024237810 */ /* 0x040fe20007f9e0ff */
[----:B------:R-:W2:Y:S01]  /*6ee0*/  @P1 LDC R109, c[0x0][0xbf0] ;  /* 0x0002fc00ff6d1b82 */ /* 0x000ea20000000800 */
[----:B------:R-:W-:Y:S01]  /*6ef0*/  IADD3 R33, P5, R36, 0x2000, RZ ;  /* 0x0000200024217810 */ /* 0x000fe20007fbe0ff */
[----:B------:R-:W-:Y:S01]  /*6f00*/  IMAD.U32 R13, RZ, RZ, UR5 ;  /* 0x00000005ff0d7e24 */ /* 0x000fe2000f8e00ff */
[----:B------:R-:W-:Y:S01]  /*6f10*/  SHF.R.U64 R20, R20, 0x3, RZ ;  /* 0x0000000314147819 */ /* 0x000fe200000012ff */
[----:B------:R-:W-:Y:S01]  /*6f20*/  ULDC.64 UR6, c[0x0][0xb88] ;  /* 0x0002e20000067ab9 */ /* 0x000fe20000000a00 */
[----:B------:R-:W-:Y:S01]  /*6f30*/  LOP3.LUT R30, R35, 0x380, RZ, 0xc0, !PT ;  /* 0x00000380231e7812 */ /* 0x000fe200078ec0ff */
[----:B------:R-:W-:Y:S01]  /*6f40*/  ULDC UR5, c[0x0][0xa88] ;  /* 0x0002a20000057ab9 */ /* 0x000fe20000000800 */
[----:B------:R-:W-:Y:S01]  /*6f50*/  LOP3.LUT R32, R33, 0x380, RZ, 0xc0, !PT ;  /* 0x0000038021207812 */ /* 0x000fe200078ec0ff */
[----:B0-----:R-:W-:Y:S01]  /*6f60*/  IMAD.WIDE.U32 R12, R100, UR39, R12 ;  /* 0x00000027640c7c25 */ /* 0x001fe2000f8e000c */
[----:B------:R-:W-:Y:S01]  /*6f70*/  F2FP.BF16.F32.PACK_AB R4, R25, R24 ;  /* 0x000000181904723e */ /* 0x000fe200000010ff */
[----:B------:R-:W-:Y:S01]  /*6f80*/  BAR.SYNC.DEFER_BLOCKING 0x1, 0x100 ;  /* 0x0044000000007b1d */ /* 0x000fe20000010000 */
[----:B------:R-:W-:Y:S01]  /*6f90*/  LOP3.LUT R20, R20, R21, RZ, 0x3c, !PT ;  /* 0x0000001514147212 */ /* 0x000fe200078e3cff */
[----:B------:R-:W-:Y:S01]  /*6fa0*/  IMAD.X R31, RZ, RZ, R37, P4 ;  /* 0x000000ffff1f7224 */ /* 0x000fe200020e0625 */
[----:B------:R-:W-:-:S02]  /*6fb0*/  LOP3.LUT R21, R36, 0x380, RZ, 0xc0, !PT ;  /* 0x0000038024157812 */ /* 0x000fc400078ec0ff */
[----:B------:R-:W-:Y:S01]  /*6fc0*/  SHF.R.U64 R30, R30, 0x3, RZ ;  /* 0x000000031e1e7819 */ /* 0x000fe200000012ff */
[----:B-1----:R-:W-:Y:S01]  /*6fd0*/  @P1 IMAD.HI.U32 R44, R111, R108, RZ ;  /* 0x0000006c6f2c1227 */ /* 0x002fe200078e00ff */
[----:B------:R-:W-:Y:S01]  /*6fe0*/  SHF.R.U64 R32, R32, 0x3, RZ ;  /* 0x0000000320207819 */ /* 0x000fe200000012ff */
[----:B------:R-:W-:Y:S01]  /*6ff0*/  ULDC.64 UR8, c[0x0][0xae8] ;  /* 0x0002ba0000087ab9 */ /* 0x000fe20000000a00 */
[----:B------:R-:W-:Y:S02]  /*7000*/  SHF.R.U64 R21, R21, 0x3, RZ ;  /* 0x0000000315157819 */ /* 0x000fe400000012ff */
[----:B------:R-:W-:Y:S01]  /*7010*/  LOP3.LUT R30, R30, R35, RZ, 0x3c, !PT ;  /* 0x000000231e1e7212 */ /* 0x000fe200078e3cff */
[----:B------:R-:W-:Y:S01]  /*7020*/  IMAD.X R35, RZ, RZ, R37, P6 ;  /* 0x000000ffff237224 */ /* 0x000fe200030e0625 */
[----:B------:R-:W-:Y:S02]  /*7030*/  LOP3.LUT R32, R32, R33, RZ, 0x3c, !PT ;  /* 0x0000002120207212 */ /* 0x000fe400078e3cff */
[----:B--2---:R-:W-:-:S02]  /*7040*/  @P1 SHF.R.U32.HI R45, RZ, R109, R44 ;  /* 0x0000006dff2d1219 */ /* 0x004fc4000001162c */
[----:B------:R-:W-:Y:S02]  /*7050*/  MOV R109, R38 ;  /* 0x00000026006d7202 */ /* 0x000fe40000000f00 */
[C---:B------:R-:W-:Y:S01]  /*7060*/  IADD3 R33, P3, R36.reuse, 0x4000, RZ ;  /* 0x0000400024217810 */ /* 0x040fe20007f7e0ff */
[----:B------:R-:W-:Y:S01]  /*7070*/  IMAD.MOV R39, RZ, RZ, -R45 ;  /* 0x000000ffff277224 */ /* 0x000fe200078e0a2d */
[C---:B------:R-:W-:Y:S02]  /*7080*/  IADD3 R29, P2, R36.reuse, 0x5000, RZ ;  /* 0x00005000241d7810 */ /* 0x040fe40007f5e0ff */
[----:B------:R-:W-:Y:S01]  /*7090*/  IADD3 R107, P6, R36, 0x7000, RZ ;  /* 0x00007000246b7810 */ /* 0x000fe20007fde0ff */
[----:B------:R0:W-:Y:S01]  /*70a0*/  STSM.16.M88.4 [R110], R4 ;  /* 0x000000046e007844 */ /* 0x0001e20000000200 */
[----:B------:R-:W-:Y:S01]  /*70b0*/  LOP3.LUT R36, R21, R36, RZ, 0x3c, !PT ;  /* 0x0000002415247212 */ /* 0x000fe200078e3cff */
[--C-:B------:R-:W-:Y:S01]  /*70c0*/  IMAD.X R21, RZ, RZ, R37.reuse, P0 ;  /* 0x000000ffff157224 */ /* 0x100fe200000e0625 */
[----:B------:R-:W-:Y:S01]  /*70d0*/  IADD3 R12, P0, R45, R12, RZ ;  /* 0x0000000c2d0c7210 */ /* 0x000fe20007f1e0ff */
[--C-:B------:R-:W-:Y:S01]  /*70e0*/  IMAD.X R27, RZ, RZ, R37.reuse, P2 ;  /* 0x000000ffff1b7224 */ /* 0x100fe200010e0625 */
[----:B------:R-:W-:Y:S01]  /*70f0*/  LOP3.LUT R26, R29, 0x380, RZ, 0xc0, !PT ;  /* 0x000003801d1a7812 */ /* 0x000fe200078ec0ff */
[----:B------:R-:W-:Y:S01]  /*7100*/  IMAD.X R25, RZ, RZ, R37, P6 ;  /* 0x000000ffff197224 */ /* 0x000fe200030e0625 */
[----:B------:R-:W-:-:S02]  /*7110*/  MOV R15, R14 ;  /* 0x0000000e000f7202 */ /* 0x000fc40000000f00 */
[----:B------:R-:W-:Y:S02]  /*7120*/  SHF.R.U64 R26, R26, 0x3, RZ ;  /* 0x000000031a1a7819 */ /* 0x000fe400000012ff */
[----:B------:R-:W-:Y:S01]  /*7130*/  MOV R108, R40 ;  /* 0x00000028006c7202 */ /* 0x000fe20000000f00 */
[----:B------:R-:W-:Y:S01]  /*7140*/  IMAD R40, R99, 0x80, R191 ;  /* 0x0000008063287824 */ /* 0x000fe200078e02bf */
[----:B------:R-:W-:Y:S02]  /*7150*/  MOV R14, R8 ;  /* 0x00000008000e7202 */ /* 0x000fe40000000f00 */
[----:B------:R-:W-:Y:S01]  /*7160*/  F2FP.BF16.F32.PACK_AB R8, R3, R92 ;  /* 0x0000005c0308723e */ /* 0x000fe200000010ff */
[----:B0-----:R-:W-:Y:S01]  /*7170*/  IMAD R4, R100, UR12, RZ ;  /* 0x0000000c64047c24 */ /* 0x001fe2000f8e02ff */
[----:B------:R-:W-:Y:S01]  /*7180*/  MOV R110, R10 ;  /* 0x0000000a006e7202 */ /* 0x000fe20000000f00 */
[C---:B------:R-:W-:Y:S01]  /*7190*/  IMAD R11, R0.reuse, R39, R111 ;  /* 0x00000027000b7224 */ /* 0x040fe200078e026f */
[----:B------:R-:W-:Y:S01]  /*71a0*/  SHF.R.S32.HI R39, RZ, 0x1f, R45 ;  /* 0x0000001fff277819 */ /* 0x000fe2000001142d */
[----:B------:R-:W-:Y:S01]  /*71b0*/  IMAD R101, R101, UR39, R4 ;  /* 0x0000002765657c24 */ /* 0x000fe2000f8e0204 */
[----:B------:R-:W-:Y:S01]  /*71c0*/  F2FP.BF16.F32.PACK_AB R4, R95, R96 ;  /* 0x000000605f04723e */ /* 0x000fe200000010ff */
[----:B------:R-:W-:Y:S01]  /*71d0*/  IMAD R3, R0, UR5, RZ ;  /* 0x0000000500037c24 */ /* 0x000fe2000f8e02ff */
[----:B------:R-:W-:-:S02]  /*71e0*/  SHF.R.S32.HI R10, RZ, 0x1f, R11 ;  /* 0x0000001fff0a7819 */ /* 0x000fc4000001140b */
[----:B------:R-:W-:Y:S02]  /*71f0*/  IADD3.X R13, R39, R13, R101, P0, !PT ;  /* 0x0000000d270d7210 */ /* 0x000fe400007fe465 */
[----:B------:R-:W-:Y:S01]  /*7200*/  F2FP.BF16.F32.PACK_AB R5, R103, R106 ;  /* 0x0000006a6705723e */ /* 0x000fe200000010ff */
[----:B------:R-:W-:Y:S01]  /*7210*/  IMAD R10, R10, UR6, RZ ;  /* 0x000000060a0a7c24 */ /* 0x000fe2000f8e02ff */
[----:B------:R-:W-:Y:S01]  /*7220*/  F2FP.BF16.F32.PACK_AB R6, R93, R94 ;  /* 0x0000005e5d06723e */ /* 0x000fe200000010ff */
[C---:B------:R-:W-:Y:S01]  /*7230*/  IMAD.WIDE.U32 R12, R11.reuse, UR6, R12 ;  /* 0x000000060b0c7c25 */ /* 0x040fe2000f8e000c */
[----:B------:R-:W-:Y:S02]  /*7240*/  F2FP.BF16.F32.PACK_AB R7, R102, R105 ;  /* 0x000000696607723e */ /* 0x000fe400000010ff */
[----:B------:R-:W-:Y:S01]  /*7250*/  LOP3.LUT R26, R26, R29, RZ, 0x3c, !PT ;  /* 0x0000001d1a1a7212 */ /* 0x000fe200078e3cff */
[----:B------:R-:W-:Y:S01]  /*7260*/  IMAD R39, R11, UR7, R10 ;  /* 0x000000070b277c24 */ /* 0x000fe2000f8e020a */
[----:B------:R-:W-:Y:S01]  /*7270*/  ULDC.64 UR6, c[0x0][0xb50] ;  /* 0x0002d40000067ab9 */ /* 0x000fe20000000a00 */
[----:B------:R0:W-:Y:S01]  /*7280*/  STSM.16.M88.4 [R15], R4 ;  /* 0x000000040f007844 */ /* 0x0001e20000000200 */
[----:B------:R-:W-:Y:S01]  /*7290*/  LOP3.LUT R24, R107, 0x380, RZ, 0xc0, !PT ;  /* 0x000003806b187812 */ /* 0x000fe200078ec0ff */
[----:B------:R-:W-:Y:S01]  /*72a0*/  IMAD.X R29, RZ, RZ, R37, P3 ;  /* 0x000000ffff1d7224 */ /* 0x000fe200018e0625 */
[----:B------:R-:W-:-:S02]  /*72b0*/  LOP3.LUT P0, RZ, R187, 0x3, RZ, 0xc0, !PT ;  /* 0x00000003bbff7812 */ /* 0x000fc4000780c0ff */
[----:B------:R-:W-:Y:S02]  /*72c0*/  F2FP.BF16.F32.PACK_AB R9, R97, R98 ;  /* 0x000000626109723e */ /* 0x000fe400000010ff */
[----:B------:R-:W-:Y:S02]  /*72d0*/  F2FP.BF16.F32.PACK_AB R10, R90, R91 ;  /* 0x0000005b5a0a723e */ /* 0x000fe400000010ff */
[----:B------:R-:W-:Y:S02]  /*72e0*/  F2FP.BF16.F32.PACK_AB R11, R47, R46 ;  /* 0x0000002e2f0b723e */ /* 0x000fe400000010ff */
[----:B------:R-:W-:Y:S02]  /*72f0*/  LEA R38, P3, R12, UR6, 0x2 ;  /* 0x000000060c267c11 */ /* 0x000fe4000f8610ff */
[----:B------:R-:W-:Y:S01]  /*7300*/  SHF.R.U64 R24, R24, 0x3, RZ ;  /* 0x0000000318187819 */ /* 0x000fe200000012ff */
[----:B------:R1:W-:Y:S01]  /*7310*/  STSM.16.M88.4 [R14], R8 ;  /* 0x000000080e007844 */ /* 0x0003e20000000200 */
[CC--:B------:R-:W-:Y:S01]  /*7320*/  ISETP.GE.OR P2, PT, R40.reuse, R3.reuse, P0 ;  /* 0x000000032800720c */ /* 0x0c0fe20000746670 */
[----:B0-----:R-:W-:Y:S01]  /*7330*/  VIADD R4, R40, 0x8 ;  /* 0x0000000828047836 */ /* 0x001fe20000000000 */
[----:B------:R-:W-:Y:S01]  /*7340*/  F2FP.BF16.F32.PACK_AB R6, R53, R52 ;  /* 0x000000343506723e */ /* 0x000fe200000010ff */
[----:B------:R-:W-:Y:S01]  /*7350*/  IMAD.IADD R5, R13, 0x1, R39 ;  /* 0x000000010d057824 */ /* 0x000fe200078e0227 */
[----:B------:R-:W-:Y:S01]  /*7360*/  F2FP.BF16.F32.PACK_AB R7, R55, R54 ;  /* 0x000000363707723e */ /* 0x000fe200000010ff */
[----:B------:R-:W-:Y:S01]  /*7370*/  SHFL.IDX PT, R90, R38, RZ, 0x1c1f ;  /* 0x001c1fff265a7589 */ /* 0x000fe200000e0000 */
[----:B------:R-:W-:-:S02]  /*7380*/  ISETP.GE.OR P0, PT, R4, R3, P0 ;  /* 0x000000030400720c */ /* 0x000fc40000706670 */
[----:B------:R-:W-:Y:S02]  /*7390*/  LEA.HI.X R39, R12, UR7, R5, 0x2, P3 ;  /* 0x000000070c277c11 */ /* 0x000fe400098f1405 */
[----:B------:R-:W-:Y:S02]  /*73a0*/  F2FP.BF16.F32.PACK_AB R4, R49, R48 ;  /* 0x000000303104723e */ /* 0x000fe400000010ff */
[----:B------:R-:W-:Y:S01]  /*73b0*/  F2FP.BF16.F32.PACK_AB R5, R51, R50 ;  /* 0x000000323305723e */ /* 0x000fe200000010ff */
[----:B------:R-:W0:Y:S01]  /*73c0*/  SHFL.IDX PT, R91, R39, RZ, 0x1c1f ;  /* 0x001c1fff275b7589 */ /* 0x000e2200000e0000 */
[----:B------:R-:W-:Y:S02]  /*73d0*/  F2FP.BF16.F32.PACK_AB R12, R57, R56 ;  /* 0x00000038390c723e */ /* 0x000fe400000010ff */
[----:B------:R-:W-:Y:S01]  /*73e0*/  F2FP.BF16.F32.PACK_AB R13, R59, R58 ;  /* 0x0000003a3b0d723e */ /* 0x000fe200000010ff */
[----:B------:R-:W-:Y:S01]  /*73f0*/  STSM.16.M88.4 [R110], R4 ;  /* 0x000000046e007844 */ /* 0x000fe20000000200 */
[----:B-1----:R-:W-:Y:S01]  /*7400*/  F2FP.BF16.F32.PACK_AB R14, R61, R60 ;  /* 0x0000003c3d0e723e */ /* 0x002fe200000010ff */
[----:B------:R-:W1:Y:S01]  /*7410*/  @P1 LDC R59, c[0x0][0xbec] ;  /* 0x0002fb00ff3b1b82 */ /* 0x000e620000000800 */
[----:B------:R-:W-:Y:S01]  /*7420*/  F2FP.BF16.F32.PACK_AB R15, R63, R62 ;  /* 0x0000003e3f0f723e */ /* 0x000fe200000010ff */
[----:B------:R-:W-:Y:S01]  /*7430*/  SHFL.IDX PT, R56, R38, 0x1, 0x1c1f ;  /* 0x003c1f0026387f89 */ /* 0x000fe200000e0000 */
[----:B------:R-:W-:-:S02]  /*7440*/  F2FP.BF16.F32.PACK_AB R72, R73, R72 ;  /* 0x000000484948723e */ /* 0x000fc400000010ff */
[----:B------:R-:W-:Y:S01]  /*7450*/  LOP3.LUT R24, R24, R107, RZ, 0x3c, !PT ;  /* 0x0000006b18187212 */ /* 0x000fe200078e3cff */
[----:B------:R-:W-:Y:S01]  /*7460*/  STSM.16.M88.4 [R109], R12 ;  /* 0x0000000c6d007844 */ /* 0x000fe20000000200 */
[----:B------:R-:W-:Y:S01]  /*7470*/  F2FP.BF16.F32.PACK_AB R8, R65, R64 ;  /* 0x000000404108723e */ /* 0x000fe200000010ff */
[----:B------:R-:W2:Y:S01]  /*7480*/  @P1 LDC R58, c[0x0][0xbf0] ;  /* 0x0002fc00ff3a1b82 */ /* 0x000ea20000000800 */
[----:B------:R-:W-:Y:S01]  /*7490*/  F2FP.BF16.F32.PACK_AB R9, R67, R66 ;  /* 0x000000424309723e */ /* 0x000fe200000010ff */
[----:B------:R-:W3:Y:S01]  /*74a0*/  SHFL.IDX PT, R57, R39, 0x1, 0x1c1f ;  /* 0x003c1f0027397f89 */ /* 0x000ee200000e0000 */
[----:B------:R-:W-:Y:S02]  /*74b0*/  F2FP.BF16.F32.PACK_AB R10, R69, R68 ;  /* 0x00000044450a723e */ /* 0x000fe400000010ff */
[----:B------:R-:W-:Y:S02]  /*74c0*/  F2FP.BF16.F32.PACK_AB R11, R71, R70 ;  /* 0x00000046470b723e */ /* 0x000fe400000010ff */
[----:B------:R-:W-:-:S02]  /*74d0*/  F2FP.BF16.F32.PACK_AB R73, R75, R74 ;  /* 0x0000004a4b49723e */ /* 0x000fc400000010ff */
[----:B------:R-:W-:Y:S01]  /*74e0*/  F2FP.BF16.F32.PACK_AB R80, R81, R80 ;  /* 0x000000505150723e */ /* 0x000fe200000010ff */
[----:B------:R-:W-:Y:S01]  /*74f0*/  STSM.16.M88.4 [R108], R8 ;  /* 0x000000086c007844 */ /* 0x000fe20000000200 */
[----:B------:R-:W-:Y:S02]  /*7500*/  MOV R107, R42 ;  /* 0x0000002a006b7202 */ /* 0x000fe40000000f00 */
[----:B------:R-:W-:Y:S02]  /*7510*/  F2FP.BF16.F32.PACK_AB R74, R77, R76 ;  /* 0x0000004c4d4a723e */ /* 0x000fe400000010ff */
[----:B------:R-:W-:Y:S02]  /*7520*/  F2FP.BF16.F32.PACK_AB R75, R79, R78 ;  /* 0x0000004e4f4b723e */ /* 0x000fe400000010ff */
[----:B------:R-:W-:Y:S02]  /*7530*/  F2FP.BF16.F32.PACK_AB R81, R83, R82 ;  /* 0x000000525351723e */ /* 0x000fe400000010ff */
[----:B------:R-:W-:Y:S01]  /*7540*/  F2FP.BF16.F32.PACK_AB R82, R85, R84 ;  /* 0x000000545552723e */ /* 0x000fe200000010ff */
[----:B------:R-:W-:Y:S01]  /*7550*/  STSM.16.M88.4 [R107], R72 ;  /* 0x000000486b007844 */ /* 0x000fe20000000200 */
[----:B------:R-:W-:-:S02]  /*7560*/  F2FP.BF16.F32.PACK_AB R83, R87, R86 ;  /* 0x000000565753723e */ /* 0x000fc400000010ff */
[----:B------:R-:W-:Y:S02]  /*7570*/  LOP3.LUT R28, R33, 0x380, RZ, 0xc0, !PT ;  /* 0x00000380211c7812 */ /* 0x000fe400078ec0ff */
[----:B------:R-:W-:Y:S01]  /*7580*/  R2UR UR13, R184 ;  /* 0x00000000b80d72ca */ /* 0x000fe200000e0000 */
[----:B------:R-:W-:Y:S01]  /*7590*/  STSM.16.M88.4 [R104], R80 ;  /* 0x0000005068007844 */ /* 0x000fe20000000200 */
[----:B------:R-:W-:Y:S01]  /*75a0*/  UIMAD UR5, UR11, UR8, URZ ;  /* 0x000000080b0572a4 */ /* 0x000fe2000f8e023f */
[----:B------:R-:W-:Y:S01]  /*75b0*/  SHF.R.U64 R28, R28, 0x3, RZ ;  /* 0x000000031c1c7819 */ /* 0x000fe200000012ff */
[----:B------:R-:W-:Y:S01]  /*75c0*/  BAR.SYNC.DEFER_BLOCKING 0x1, 0x100 ;  /* 0x0044000000007b1d */ /* 0x000fe20000010000 */
[----:B------:R-:W-:Y:S02]  /*75d0*/  UIMAD.WIDE.U32 UR6, UR10, UR8, URZ ;  /* 0x000000080a0672a5 */ /* 0x000fe4000f8e003f */
[----:B------:R-:W-:Y:S01]  /*75e0*/  LOP3.LUT R28, R28, R33, RZ, 0x3c, !PT ;  /* 0x000000211c1c7212 */ /* 0x000fe200078e3cff */
[----:B------:R-:W-:Y:S01]  /*75f0*/  UIMAD UR5, UR10, UR9, UR5 ;  /* 0x000000090a0572a4 */ /* 0x000fe2000f8e0205 */
[----:B------:R-:W-:-:S02]  /*7600*/  IMAD.X R33, RZ, RZ, R37, P5 ;  /* 0x000000ffff217224 */ /* 0x000fc400028e0625 */
[----:B------:R-:W-:Y:S01]  /*7610*/  ULDC.64 UR8, c[0x0][0xaf0] ;  /* 0x0002bc0000087ab9 */ /* 0x000fe20000000a00 */
[----:B------:R-:W-:Y:S01]  /*7620*/  UIADD3 UR7, UR7, UR5, URZ ;  /* 0x0000000507077290 */ /* 0x000fe2000fffe03f */
[----:B0-----:R-:W-:Y:S01]  /*7630*/  @!P2 ST.E desc[UR60][R90.64], R89 ;  /* 0x000000595a00a985 */ /* 0x001fe2000c10193c */
[----:B------:R-:W-:Y:S02]  /*7640*/  UIADD3 UR4, UR4, 0x34820, URZ ;  /* 0x0003482004047890 */ /* 0x000fe4000fffe03f */
[----:B------:R-:W-:Y:S01]  /*7650*/  UIADD3 UR36, UR36, 0x1, URZ ;  /* 0x0000000124247890 */ /* 0x000fe2000fffe03f */
[----:B---3--:R0:W-:Y:S01]  /*7660*/  @!P0 ST.E desc[UR60][R56.64], R88 ;  /* 0x0000005838008985 */ /* 0x0081e2000c10193c */
[----:B------:R-:W-:-:S03]  /*7670*/  ULDC.64 UR10, c[0x0][0xa80] ;  /* 0x0002a000000a7ab9 */ /* 0x000fc60000000a00 */
[----:B------:R3:W5:Y:S04]  /*7680*/  LD.E.128 R44, desc[UR60][R34.64] ;  /* 0x0000003c222c7980 */ /* 0x000768000c101d00 */
[----:B------:R1:W5:Y:S01]  /*7690*/  LD.E.128 R12, desc[UR60][R20.64] ;  /* 0x0000003c140c7980 */ /* 0x000362000c101d00 */
[----:B0-----:R-:W-:Y:S01]  /*76a0*/  IMAD R56, R23, 0x20, R186 ;  /* 0x0000002017387824 */ /* 0x001fe200078e02ba */
[----:B------:R-:W-:Y:S01]  /*76b0*/  UIMAD UR5, UR12, UR8, URZ ;  /* 0x000000080c0572a4 */ /* 0x000fe2000f8e023f */
[----:B---3--:R-:W0:Y:S01]  /*76c0*/  LDC.64 R34, c[0x0][0xae0] ;  /* 0x0002b800ff227b82 */ /* 0x008e220000000a00 */
[----:B------:R3:W5:Y:S01]  /*76d0*/  LD.E.128 R8, desc[UR60][R24.64] ;  /* 0x0000003c18087980 */ /* 0x000762000c101d00 */
[----:B------:R-:W-:Y:S01]  /*76e0*/  IMAD R56, R99, 0x80, R56 ;  /* 0x0000008063387824 */ /* 0x000fe200078e0238 */
[----:B------:R-:W-:-:S02]  /*76f0*/  UIMAD.WIDE.U32 UR6, UR39, UR8, UR6 ;  /* 0x00000008270672a5 */ /* 0x000fc4000f8e0006 */
[----:B------:R-:W5:Y:S01]  /*7700*/  LD.E.128 R36, desc[UR60][R36.64] ;  /* 0x0000003c24247980 */ /* 0x000f62000c101d00 */
[----:B-1----:R-:W-:-:S03]  /*7710*/  @P1 IMAD.HI.U32 R21, R56, R59, RZ ;  /* 0x0000003b38151227 */ /* 0x002fc600078e00ff */
[----:B------:R-:W5:Y:S01]  /*7720*/  LD.E.128 R40, desc[UR60][R32.64] ;  /* 0x0000003c20287980 */ /* 0x000f62000c101d00 */
[----:B------:R-:W-:Y:S01]  /*7730*/  IMAD.MOV.U32 R20, RZ, RZ, R56 ;  /* 0x000000ffff147224 */ /* 0x000fe200078e0038 */
[----:B--2---:R-:W-:Y:S01]  /*7740*/  @P1 SHF.R.U32.HI R20, RZ, R58, R21 ;  /* 0x0000003aff141219 */ /* 0x004fe20000011615 */
[----:B------:R-:W-:Y:S01]  /*7750*/  UIMAD UR5, UR39, UR9, UR5 ;  /* 0x00000009270572a4 */ /* 0x000fe2000f8e0205 */
[----:B------:R-:W5:Y:S02]  /*7760*/  LD.E.128 R4, desc[UR60][R30.64] ;  /* 0x0000003c1e047980 */ /* 0x000f64000c101d00 */
[--C-:B------:R-:W-:Y:S01]  /*7770*/  SHF.R.S32.HI R21, RZ, 0x1f, R20.reuse ;  /* 0x0000001fff157819 */ /* 0x100fe20000011414 */
[----:B---3--:R-:W-:Y:S01]  /*7780*/  IMAD.MOV R25, RZ, RZ, -R20 ;  /* 0x000000ffff197224 */ /* 0x008fe200078e0a14 */
[----:B------:R-:W-:Y:S01]  /*7790*/  UIADD3 UR7, UR7, UR5, URZ ;  /* 0x0000000507077290 */ /* 0x000fe2000fffe03f */
[----:B------:R-:W5:Y:S01]  /*77a0*/  LD.E.128 R52, desc[UR60][R28.64] ;  /* 0x0000003c1c347980 */ /* 0x000f62000c101d00 */
[----:B------:R-:W-:Y:S01]  /*77b0*/  ULDC.64 UR8, c[0x0][0xad8] ;  /* 0x0002b60000087ab9 */ /* 0x000fe20000000a00 */
[----:B------:R-:W-:-:S02]  /*77c0*/  IMAD R25, R0, R25, R56 ;  /* 0x0000001900197224 */ /* 0x000fc400078e0238 */
[----:B------:R1:W5:Y:S01]  /*77d0*/  LD.E.128 R48, desc[UR60][R26.64] ;  /* 0x0000003c1a307980 */ /* 0x000362000c101d00 */
[----:B0-----:R-:W-:Y:S01]  /*77e0*/  IMAD R21, R21, R34, RZ ;  /* 0x0000002215157224 */ /* 0x001fe200078e02ff */
[----:B------:R-:W-:Y:S01]  /*77f0*/  @!PT LDS RZ, [RZ] ;  /* 0x00000000fffff984 */ /* 0x000fe20000000800 */
[----:B------:R-:W-:Y:S01]  /*7800*/  @!PT LDS RZ, [RZ] ;  /* 0x00000000fffff984 */ /* 0x000fe20000000800 */
[----:B------:R-:W-:Y:S01]  /*7810*/  @!PT LDS RZ, [RZ] ;  /* 0x00000000fffff984 */ /* 0x000fe20000000800 */
[----:B------:R-:W-:Y:S01]  /*7820*/  @!PT LDS RZ, [RZ] ;  /* 0x00000000fffff984 */ /* 0x000fe20000000800 */
[----:B------:R0:W-:Y:S06]  /*7830*/  MEMBAR.ALL.CTA ;  /* 0x0000000000007992 */ /* 0x0001ec0000008000 */
[----:B0-----:R-:W0:Y:S01]  /*7840*/  FENCE.VIEW.ASYNC.S ;  /* 0x00000000000073c6 */ /* 0x001e220000000000 */
[----:B------:R-:W-:Y:S01]  /*7850*/  SHF.R.S32.HI R0, RZ, 0x1f, R25 ;  /* 0x0000001fff007819 */ /* 0x000fe20000011419 */
[----:B-1----:R-:W-:-:S02]  /*7860*/  IMAD R27, R20, R35, R21 ;  /* 0x00000023141b7224 */ /* 0x002fc400078e0215 */
[----:B------:R-:W-:-:S04]  /*7870*/  IMAD.WIDE.U32 R20, R20, R34, UR6 ;  /* 0x0000000614147e25 */ /* 0x000fc8000f8e0022 */
[----:B------:R-:W-:Y:S02]  /*7880*/  IMAD.IADD R21, R21, 0x1, R27 ;  /* 0x0000000115157824 */ /* 0x000fe400078e021b */
[----:B------:R-:W-:Y:S02]  /*7890*/  IMAD R0, R0, UR8, RZ ;  /* 0x0000000800007c24 */ /* 0x000fe4000f8e02ff */
[----:B------:R-:W-:Y:S01]  /*78a0*/  IMAD R30, R99, 0x80, R186 ;  /* 0x00000080631e7824 */ /* 0x000fe200078e02ba */
[----:B------:R-:W-:Y:S01]  /*78b0*/  ULDC UR5, c[0x0][0xc] ;  /* 0x0000030000057ab9 */ /* 0x000fe20000000800 */
[C---:B------:R-:W-:Y:S02]  /*78c0*/  IMAD R27, R25.reuse, UR9, R0 ;  /* 0x00000009191b7c24 */ /* 0x040fe4000f8e0200 */
[----:B------:R-:W-:Y:S01]  /*78d0*/  IMAD.WIDE.U32 R20, R25, UR8, R20 ;  /* 0x0000000819147c25 */ /* 0x000fe2000f8e0014 */
[----:B------:R-:W-:Y:S01]  /*78e0*/  ISETP.GE.AND P1, PT, R30, R3, PT ;  /* 0x000000031e00720c */ /* 0x000fe20003f26270 */
[----:B------:R-:W-:Y:S01]  /*78f0*/  UMOV UR6, 0x1 ;  /* 0x0000000100067882 */ /* 0x000fe20000000000 */
[----:B------:R-:W-:Y:S01]  /*7900*/  UIADD3 UR13, UR5, UR13, URZ ;  /* 0x0000000d050d7290 */ /* 0x000fe2000fffe03f */
[----:B------:R-:W-:Y:S01]  /*7910*/  IMAD.IADD R21, R21, 0x1, R27 ;  /* 0x0000000115157824 */ /* 0x000fe200078e021b */
[----:B------:R-:W-:Y:S01]  /*7920*/  UPRMT UR5, URZ, 0x654, UR4 ;  /* 0x000006543f057896 */ /* 0x000fe20008000004 */
[----:B------:R-:W-:Y:S01]  /*7930*/  LEA R28, P0, R20, UR10, 0x1 ;  /* 0x0000000a141c7c11 */ /* 0x000fe2000f8008ff */
[----:B------:R-:W-:Y:S01]  /*7940*/  UPRMT UR4, UR6, 0x654, UR4 ;  /* 0x0000065406047896 */ /* 0x000fe20008000004 */
[----:B------:R-:W-:Y:S01]  /*7950*/  VIADD R0, R30, 0x20 ;  /* 0x000000201e007836 */ /* 0x000fe20000000000 */
[----:B------:R-:W-:Y:S01]  /*7960*/  UISETP.NE.AND UP0, UPT, UR36, 0x2, UPT ;  /* 0x000000022400788c */ /* 0x000fe2000bf05270 */
[----:B------:R-:W-:-:S03]  /*7970*/  LEA.HI.X R29, R20, UR11, R21, 0x1, P0 ;  /* 0x0000000b141d7c11 */ /* 0x000fc600080f0c15 */
[----:B------:R-:W-:Y:S01]  /*7980*/  USEL UR6, URZ, 0x1, UP0 ;  /* 0x000000013f067887 */ /* 0x000fe20008000000 */
[-C--:B------:R-:W-:Y:S01]  /*7990*/  ISETP.GE.AND P3, PT, R0, R3.reuse, PT ;  /* 0x000000030000720c */ /* 0x080fe20003f66270 */
[----:B------:R-:W-:Y:S01]  /*79a0*/  VIADD R0, R30, 0x40 ;  /* 0x000000401e007836 */ /* 0x000fe20000000000 */
[----:B0-----:R-:W-:Y:S01]  /*79b0*/  SYNCS.ARRIVE.TRANS64.RED.A1T0 RZ, [UR5], RZ ;  /* 0x000000ffffff79a7 */ /* 0x001fe20008100405 */
[----:B------:R-:W-:Y:S01]  /*79c0*/  IMAD.U32 R184, RZ, RZ, UR13 ;  /* 0x0000000dffb87e24 */ /* 0x000fe2000f8e00ff */
[----:B------:R-:W-:Y:S01]  /*79d0*/  USEL UR36, UR36, URZ, UP0 ;  /* 0x0000003f24247287 */ /* 0x000fe20008000000 */
[----:B------:R0:W1:Y:S01]  /*79e0*/  SHFL.IDX PT, R26, R28, RZ, 0x181f ;  /* 0x00181fff1c1a7589 */ /* 0x00006200000e0000 */
[----:B------:R-:W-:Y:S01]  /*79f0*/  ULOP3.LUT UR37, UR37, UR6, URZ, 0x3c, !UPT ;  /* 0x0000000625257292 */ /* 0x000fe2000f8e3c3f */
[----:B------:R-:W-:Y:S02]  /*7a00*/  BSSY B0, `(.L_x_208) ;  /* 0x000000d000007945 */ /* 0x000fe40003800000 */
[----:B------:R0:W2:Y:S01]  /*7a10*/  SHFL.IDX PT, R27, R29, RZ, 0x181f ;  /* 0x00181fff1d1b7589 */ /* 0x0000a200000e0000 */
[----:B------:R-:W-:Y:S01]  /*7a20*/  SYNCS.ARRIVE.TRANS64.RED.A1T0 RZ, [UR4], RZ ;  /* 0x000000ffffff79a7 */ /* 0x000fe20008100404 */
[----:B------:R-:W-:Y:S01]  /*7a30*/  ISETP.GE.AND P0, PT, R0, R3, PT ;  /* 0x000000030000720c */ /* 0x000fe20003f06270 */
[----:B------:R-:W-:-:S12]  /*7a40*/  @P1 BRA `(.L_x_209) ;  /* 0x0000000000201947 */ /* 0x000fd80003800000 */
[----:B------:R-:W-:Y:S02]  /*7a50*/  ULDC UR4, c[0x0][0xac8] ;  /* 0x0002b20000047ab9 */ /* 0x000fe40000000800 */
[----:B------:R-:W-:Y:S02]  /*7a60*/  ISETP.GE.AND P2, PT, R22, UR4, PT ;  /* 0x0000000416007c0c */ /* 0x000fe4000bf46270 */
[----:B------:R-:W-:-:S11]  /*7a70*/  ISETP.GE.AND P1, PT, R19, UR4, PT ;  /* 0x0000000413007c0c */ /* 0x000fd6000bf26270 */
[C---:B-1----:R-:W-:Y:S02]  /*7a80*/  @!P2 LEA R24, P4, R22.reuse, R26, 0x1 ;  /* 0x0000001a1618a211 */ /* 0x042fe400078808ff */
[----:B--2---:R-:W-:Y:S02]  /*7a90*/  @!P1 IMAD.WIDE R20, R19, 0x2, R26 ;  /* 0x0000000213149825 */ /* 0x004fe400078e021a */
[----:B------:R-:W-:-:S03]  /*7aa0*/  @!P2 LEA.HI.X R25, R22, R27, R196, 0x1, P4 ;  /* 0x0000001b1619a211 */ /* 0x000fc600020f0cc4 */
[----:B-----5:R3:W-:Y:S04]  /*7ab0*/  @!P1 ST.E.128 desc[UR60][R20.64], R36 ;  /* 0x0000002414009985 */ /* 0x0207e8000c101d3c */
[----:B------:R3:W-:Y:S02]  /*7ac0*/  @!P2 ST.E.128 desc[UR60][R24.64], R52 ;  /* 0x000000341800a985 */ /* 0x0007e4000c101d3c */
.L_x_209:
[----:B------:R-:W-:Y:S05]  /*7ad0*/  BSYNC B0 ;  /* 0x0000000000007941 */ /* 0x000fea0003800000 */
.L_x_208:
[----:B--2---:R2:W4:Y:S01]  /*7ae0*/  SHFL.IDX PT, R27, R29, 0x1, 0x181f ;  /* 0x00381f001d1b7f89 */ /* 0x00452200000e0000 */
[----:B------:R-:W-:Y:S03]  /*7af0*/  BSSY B0, `(.L_x_210) ;  /* 0x000000b000007945 */ /* 0x000fe60003800000 */
[----:B-1----:R2:W1:Y:S01]  /*7b00*/  SHFL.IDX PT, R26, R28, 0x1, 0x181f ;  /* 0x00381f001c1a7f89 */ /* 0x00246200000e0000 */
[----:B------:R-:W-:Y:S05]  /*7b10*/  @P3 BRA `(.L_x_211) ;  /* 0x0000000000203947 */ /* 0x000fea0003800000 */
[----:B------:R-:W-:Y:S02]  /*7b20*/  ULDC UR4, c[0x0][0xac8] ;  /* 0x0002b20000047ab9 */ /* 0x000fe40000000800 */
[----:B------:R-:W-:Y:S02]  /*7b30*/  ISETP.GE.AND P3, PT, R22, UR4, PT ;  /* 0x0000000416007c0c */ /* 0x000fe4000bf66270 */
[----:B------:R-:W-:-:S11]  /*7b40*/  ISETP.GE.AND P2, PT, R19, UR4, PT ;  /* 0x0000000413007c0c */ /* 0x000fd6000bf46270 */
[C---:B-1-3--:R-:W-:Y:S02]  /*7b50*/  @!P3 LEA R24, P1, R22.reuse, R26, 0x1 ;  /* 0x0000001a1618b211 */ /* 0x04afe400078208ff */
[----:B----4-:R-:W-:Y:S02]  /*7b60*/  @!P2 IMAD.WIDE R20, R19, 0x2, R26 ;  /* 0x000000021314a825 */ /* 0x010fe400078e021a */
[----:B------:R-:W-:-:S03]  /*7b70*/  @!P3 LEA.HI.X R25, R22, R27, R196, 0x1, P1 ;  /* 0x0000001b1619b211 */ /* 0x000fc600008f0cc4 */
[----:B-----5:R1:W-:Y:S04]  /*7b80*/  @!P2 ST.E.128 desc[UR60][R20.64], R44 ;  /* 0x0000002c1400a985 */ /* 0x0203e8000c101d3c */
[----:B------:R1:W-:Y:S02]  /*7b90*/  @!P3 ST.E.128 desc[UR60][R24.64], R48 ;  /* 0x000000301800b985 */ /* 0x0003e4000c101d3c */
.L_x_211:
[----:B------:R-:W-:Y:S05]  /*7ba0*/  BSYNC B0 ;  /* 0x0000000000007941 */ /* 0x000fea0003800000 */
.L_x_210:
[----:B----4-:R4:W0:Y:S01]  /*7bb0*/  SHFL.IDX PT, R27, R29, 0x2, 0x181f ;  /* 0x00581f001d1b7f89 */ /* 0x01082200000e0000 */
[----:B------:R-:W-:Y:S03]  /*7bc0*/  BSSY B0, `(.L_x_212) ;  /* 0x000000b000007945 */ /* 0x000fe60003800000 */
[----:B-1----:R4:W1:Y:S01]  /*7bd0*/  SHFL.IDX PT, R26, R28, 0x2, 0x181f ;  /* 0x00581f001c1a7f89 */ /* 0x00286200000e0000 */
[----:B------:R-:W-:Y:S05]  /*7be0*/  @P0 BRA `(.L_x_213) ;  /* 0x0000000000200947 */ /* 0x000fea0003800000 */
[----:B------:R-:W-:Y:S02]  /*7bf0*/  ULDC UR4, c[0x0][0xac8] ;  /* 0x0002b20000047ab9 */ /* 0x000fe40000000800 */
[----:B------:R-:W-:Y:S02]  /*7c00*/  ISETP.GE.AND P2, PT, R22, UR4, PT ;  /* 0x0000000416007c0c */ /* 0x000fe4000bf46270 */
[----:B------:R-:W-:-:S11]  /*7c10*/  ISETP.GE.AND P1, PT, R19, UR4, PT ;  /* 0x0000000413007c0c */ /* 0x000fd6000bf26270 */
[C---:B-1-3--:R-:W-:Y:S02]  /*7c20*/  @!P2 LEA R24, P0, R22.reuse, R26, 0x1 ;  /* 0x0000001a1618a211 */ /* 0x04afe400078008ff */
[----:B0-----:R-:W-:Y:S02]  /*7c30*/  @!P1 IMAD.WIDE R20, R19, 0x2, R26 ;  /* 0x0000000213149825 */ /* 0x001fe400078e021a */
[----:B------:R-:W-:-:S03]  /*7c40*/  @!P2 LEA.HI.X R25, R22, R27, R196, 0x1, P0 ;  /* 0x0000001b1619a211 */ /* 0x000fc600000f0cc4 */
[----:B-----5:R0:W-:Y:S04]  /*7c50*/  @!P1 ST.E.128 desc[UR60][R20.64], R40 ;  /* 0x0000002814009985 */ /* 0x0201e8000c101d3c */
[----:B------:R0:W-:Y:S02]  /*7c60*/  @!P2 ST.E.128 desc[UR60][R24.64], R12 ;  /* 0x0000000c1800a985 */ /* 0x0001e4000c101d3c */
.L_x_213:
[----:B------:R-:W-:Y:S05]  /*7c70*/  BSYNC B0 ;  /* 0x0000000000007941 */ /* 0x000fea0003800000 */
.L_x_212:
[----:B------:R-:W-:Y:S01]  /*7c80*/  VIADD R0, R30, 0x60 ;  /* 0x000000601e007836 */ /* 0x000fe20000000000 */
[----:B0--3--:R0:W3:Y:S01]  /*7c90*/  SHFL.IDX PT, R21, R29, 0x3, 0x181f ;  /* 0x00781f001d157f89 */ /* 0x0090e200000e0000 */
[----:B------:R-:W-:Y:S01]  /*7ca0*/  BSSY B0, `(.L_x_214) ;  /* 0x000000d000007945 */ /* 0x000fe20003800000 */
[----:B------:R-:W-:Y:S02]  /*7cb0*/  VIADD R185, R185, 0x1 ;  /* 0x00000001b9b97836 */ /* 0x000fe40000000000 */
[----:B------:R-:W-:Y:S01]  /*7cc0*/  ISETP.GE.AND P0, PT, R0, R3, PT ;  /* 0x000000030000720c */ /* 0x000fe20003f06270 */
[----:B------:R0:W0:-:S12]  /*7cd0*/  SHFL.IDX PT, R20, R28, 0x3, 0x181f ;  /* 0x00781f001c147f89 */ /* 0x00001800000e0000 */
[----:B------:R-:W-:Y:S05]  /*7ce0*/  @P0 BRA `(.L_x_215) ;  /* 0x0000000000200947 */ /* 0x000fea0003800000 */
[----:B------:R-:W-:Y:S02]  /*7cf0*/  ULDC UR4, c[0x0][0xac8] ;  /* 0x0002b20000047ab9 */ /* 0x000fe40000000800 */
[----:B------:R-:W-:Y:S02]  /*7d00*/  ISETP.GE.AND P2, PT, R22, UR4, PT ;  /* 0x0000000416007c0c */ /* 0x000fe4000bf46270 */
[----:B------:R-:W-:-:S11]  /*7d10*/  ISETP.GE.AND P1, PT, R19, UR4, PT ;  /* 0x0000000413007c0c */ /* 0x000fd6000bf26270 */
[C---:B0----5:R-:W-:Y:S02]  /*7d20*/  @!P2 LEA R14, P0, R22.reuse, R20, 0x1 ;  /* 0x00000014160ea211 */ /* 0x061fe400078008ff */
[----:B---3--:R-:W-:Y:S02]  /*7d30*/  @!P1 IMAD.WIDE R12, R19, 0x2, R20 ;  /* 0x00000002130c9825 */ /* 0x008fe400078e0214 */
[----:B------:R-:W-:-:S03]  /*7d40*/  @!P2 LEA.HI.X R15, R22, R21, R196, 0x1, P0 ;  /* 0x00000015160fa211 */ /* 0x000fc600000f0cc4 */
[----:B------:R0:W-:Y:S04]  /*7d50*/  @!P1 ST.E.128 desc[UR60][R12.64], R4 ;  /* 0x000000040c009985 */ /* 0x0001e8000c101d3c */
[----:B------:R0:W-:Y:S02]  /*7d60*/  @!P2 ST.E.128 desc[UR60][R14.64], R8 ;  /* 0x000000080e00a985 */ /* 0x0001e4000c101d3c */
.L_x_215:
[----:B------:R-:W-:Y:S05]  /*7d70*/  BSYNC B0 ;  /* 0x0000000000007941 */ /* 0x000fea0003800000 */
.L_x_214:
[----:B------:R-:W1:Y:S01]  /*7d80*/  LDC R0, c[0x0][0xc34] ;  /* 0x00030d00ff007b82 */ /* 0x000e620000000800 */
[----:B------:R-:W-:-:S13]  /*7d90*/  R2UR UR4, R184 ;  /* 0x00000000b80472ca */ /* 0x000fda00000e0000 */
[----:B-1----:R-:W-:-:S13]  /*7da0*/  ISETP.LE.AND P0, PT, R0, UR4, PT ;  /* 0x0000000400007c0c */ /* 0x002fda000bf03270 */
[----:B------:R-:W-:Y:S05]  /*7db0*/  @!P0 BRA `(.L_x_216) ;  /* 0xffffff9400448947 */ /* 0x000fea000383ffff */
[----:B------:R-:W-:Y:S05]  /*7dc0*/  EXIT ;  /* 0x000000000000794d */ /* 0x000fea0003800000 */
.L_x_182:
[----:B------:R-:W-:-:S08]  /*7dd0*/  NOP ;  /* 0x0000000000007918 */ /* 0x000fd00000000000 */
[----:B0-----:R-:W0:-:S00]  /*7de0*/  USETMAXREG.DEALLOC.CTAPOOL 0x18 ;  /* 0x00000018000079c8 */ /* 0x001e0000080e0500 */
[----:B------:R-:W1:Y:S01]  /*7df0*/  S2UR UR4, SR_CTAID.X ;  /* 0x00000000000479c3 */ /* 0x000e620000002500 */
[----:B0-----:R-:W-:Y:S02]  /*7e00*/  IMAD.MOV.U32 R3, RZ, RZ, 0x1 ;  /* 0x00000001ff037424 */ /* 0x001fe400078e00ff */
[----:B------:R-:W-:-:S03]  /*7e10*/  IMAD.MOV.U32 R19, RZ, RZ, RZ ;  /* 0x000000ffff137224 */ /* 0x000fc600078e00ff */
[----:B------:R0:W-:Y:S02]  /*7e20*/  STL [R1], R3 ;  /* 0x0000000301007387 */ /* 0x0001e40000100800 */
[----:B------:R-:W1:Y:S02]  /*7e30*/  LDC R2, c[0x0][0xc34] ;  /* 0x00030d00ff027b82 */ /* 0x000e640000000800 */
[----:B-1----:R-:W-:Y:S01]  /*7e40*/  ISETP.LE.AND P0, PT, R2, UR4, PT ;  /* 0x0000000402007c0c */ /* 0x002fe2000bf03270 */
[----:B------:R-:W-:-:S12]  /*7e50*/  IMAD.MOV.U32 R2, RZ, RZ, 0x1 ;  /* 0x00000001ff027424 */ /* 0x000fd800078e00ff */
[----:B0-----:R-:W-:Y:S05]  /*7e60*/  @P0 BRA `(.L_x_217) ;  /* 0x00000044002c0947 */ /* 0x001fea0003800000 */
[----:B------:R-:W2:Y:S01]  /*7e70*/  LDL R4, [R1+0x30] ;  /* 0x0000300001047983 */ /* 0x000ea20000100800 */
[----:B------:R-:W0:Y:S01]  /*7e80*/  S2UR UR4, SR_CgaCtaId ;  /* 0x00000000000479c3 */ /* 0x000e220000008800 */
[C---:B------:R-:W-:Y:S01]  /*7e90*/  IMAD.SHL.U32 R2, R0.reuse, 0x8, RZ ;  /* 0x0000000800027824 */ /* 0x040fe200078e00ff */
[C---:B------:R-:W-:Y:S01]  /*7ea0*/  LOP3.LUT R5, R0.reuse, 0x7f, RZ, 0xc0, !PT ;  /* 0x0000007f00057812 */ /* 0x040fe200078ec0ff */
[----:B------:R-:W-:Y:S01]  /*7eb0*/  UMOV UR36, 0x400 ;  /* 0x0000040000247882 */ /* 0x000fe20000000000 */
[----:B------:R-:W-:Y:S01]  /*7ec0*/  LOP3.LUT P0, RZ, R0, 0x1f, RZ, 0xc0, !PT ;  /* 0x0000001f00ff7812 */ /* 0x000fe2000780c0ff */
[----:B------:R-:W-:Y:S01]  /*7ed0*/  IMAD.MOV.U32 R19, RZ, RZ, RZ ;  /* 0x000000ffff137224 */ /* 0x000fe200078e00ff */
[----:B------:R-:W-:Y:S01]  /*7ee0*/  LOP3.LUT R3, R2, 0x1f8, RZ, 0xc0, !PT ;  /* 0x000001f802037812 */ /* 0x000fe200078ec0ff */
[----:B------:R-:W-:Y:S01]  /*7ef0*/  ULDC.64 UR38, c[0x0][0x198] ;  /* 0x0000660000267ab9 */ /* 0x000fe20000000a00 */
[C---:B------:R-:W-:Y:S01]  /*7f00*/  ISETP.NE.AND P1, PT, R5.reuse, RZ, PT ;  /* 0x000000ff0500720c */ /* 0x040fe20003f25270 */
[----:B------:R-:W-:Y:S01]  /*7f10*/  ULDC UR40, c[0x0][0xc] ;  /* 0x0000030000287ab9 */ /* 0x000fe20000000800 */
[----:B------:R-:W-:-:S02]  /*7f20*/  ISETP.NE.OR P0, PT, R5, RZ, !P0 ;  /* 0x000000ff0500720c */ /* 0x000fc40004705670 */
[----:B------:R-:W-:Y:S02]  /*7f30*/  LOP3.LUT R18, R18, 0xfffffffe, RZ, 0xc0, !PT ;  /* 0xfffffffe12127812 */ /* 0x000fe400078ec0ff */
[----:B------:R-:W-:-:S07]  /*7f40*/  LOP3.LUT R2, R2, 0x38, RZ, 0xc0, !PT ;  /* 0x0000003802027812 */ /* 0x000fce00078ec0ff */
[----:B------:R-:W-:Y:S01]  /*7f50*/  @P1 LOP3.LUT R18, R18, 0x1, RZ, 0xfc, !PT ;  /* 0x0000000112121812 */ /* 0x000fe200078efcff */
[----:B0-----:R-:W-:-:S03]  /*7f60*/  ULEA UR36, UR4, UR36, 0x18 ;  /* 0x0000002404247291 */ /* 0x001fc6000f8ec03f */
[----:B------:R-:W-:-:S04]  /*7f70*/  LOP3.LUT R18, R18, 0xfffffffd, RZ, 0xc0, !PT ;  /* 0xfffffffd12127812 */ /* 0x000fc800078ec0ff */
[----:B------:R-:W-:Y:S02]  /*7f80*/  @P0 LOP3.LUT R18, R18, 0x2, RZ, 0xfc, !PT ;  /* 0x0000000212120812 */ /* 0x000fe400078efcff */
[----:B--2---:R-:W-:Y:S02]  /*7f90*/  R2UR UR5, R4 ;  /* 0x00000000040572ca */ /* 0x004fe400000e0000 */
[----:B------:R-:W-:Y:S01]  /*7fa0*/  LOP3.LUT R4, R3, 0x38, R0, 0x78, !PT ;  /* 0x0000003803047812 */ /* 0x000fe200078e7800 */
[----:B------:R-:W-:Y:S02]  /*7fb0*/  IMAD.SHL.U32 R3, R5, 0x8, RZ ;  /* 0x0000000805037824 */ /* 0x000fe400078e00ff */
[----:B------:R-:W-:-:S03]  /*7fc0*/  IMAD.SHL.U32 R0, R0, 0x10, RZ ;  /* 0x0000001000007824 */ /* 0x000fc600078e00ff */
[----:B------:R-:W-:Y:S02]  /*7fd0*/  LOP3.LUT R3, R4, 0x200, R3, 0xf8, !PT ;  /* 0x0000020004037812 */ /* 0x000fe400078ef803 */
[----:B------:R-:W-:-:S03]  /*7fe0*/  SHF.R.U32.HI R4, RZ, 0x3, R5 ;  /* 0x00000003ff047819 */ /* 0x000fc60000011605 */
[----:B------:R-:W-:Y:S01]  /*7ff0*/  ULOP3.LUT UR37, UR5, 0x2, URZ, 0xfc, !UPT ;  /* 0x0000000205257892 */ /* 0x000fe2000f8efc3f */
[----:B------:R-:W0:Y:S01]  /*8000*/  S2UR UR5, SR_CTAID.X ;  /* 0x00000000000579c3 */ /* 0x000e220000002500 */
[----:B------:R-:W-:Y:S02]  /*8010*/  LOP3.LUT R4, R4, 0x70, R0, 0xf8, !PT ;  /* 0x0000007004047812 */ /* 0x000fe400078ef800 */
[----:B------:R-:W-:-:S05]  /*8020*/  LEA R0, R3, UR36, 0x1 ;  /* 0x0000002403007c11 */ /* 0x000fca000f8e08ff */
[----:B------:R1:W-:Y:S02]  /*8030*/  STL [R1+0x10], R0 ;  /* 0x0000100001007387 */ /* 0x0003e40000100800 */
[----:B-1----:R-:W-:Y:S02]  /*8040*/  IMAD.MOV.U32 R0, RZ, RZ, 0x1 ;  /* 0x00000001ff007424 */ /* 0x002fe400078e00ff */
[----:B0-----:R-:W-:-:S05]  /*8050*/  IMAD.U32 R3, RZ, RZ, UR5 ;  /* 0x00000005ff037e24 */ /* 0x001fca000f8e00ff */
[----:B------:R0:W-:Y:S04]  /*8060*/  STL [R1+0x24], R3 ;  /* 0x0000240301007387 */ /* 0x0001e80000100800 */
[----:B------:R-:W-:Y:S04]  /*8070*/  STL [R1+0x2c], RZ ;  /* 0x00002cff01007387 */ /* 0x000fe80000100800 */
[----:B------:R1:W-:Y:S01]  /*8080*/  STL [R1], R0 ;  /* 0x0000000001007387 */ /* 0x0003e20000100800 */
[C---:B0-----:R-:W-:Y:S02]  /*8090*/  LOP3.LUT R3, R2.reuse, 0x40, RZ, 0xfc, !PT ;  /* 0x0000004002037812 */ /* 0x041fe400078efcff */
[----:B-1----:R-:W-:-:S07]  /*80a0*/  LOP3.LUT R0, R2, 0x80, RZ, 0xfc, !PT ;  /* 0x0000008002007812 */ /* 0x002fce00078efcff */
.L_x_301:
[----:B0-----:R-:W2:Y:S01]  /*80b0*/  LDL R4, [R1+0x24] ;  /* 0x0000240001047983 */ /* 0x001ea20000100800 */
[----:B------:R-:W0:Y:S01]  /*80c0*/  LDC R0, c[0x0][0xc38] ;  /* 0x00030e00ff007b82 */ /* 0x000e220000000800 */
        /* <DEDUP_REMOVED lines=9> */
[----:B0-----:R-:W-:Y:S02]  /*8160*/  ISETP.NE.AND P0, PT, R0, 0x1, PT ;  /* 0x000000010000780c */ /* 0x001fe40003f05270 */
[----:B-1----:R-:W-:-:S11]  /*8170*/  ISETP.NE.AND P1, PT, R16, 0x1, PT ;  /* 0x000000011000780c */ /* 0x002fd60003f25270 */
[----:B------:R-:W2:Y:S08]  /*8180*/  @P0 LDC R5, c[0x0][0xc3c] ;  /* 0x00030f00ff050b82 */ /* 0x000eb00000000800 */
[----:B------:R-:W0:Y:S08]  /*8190*/  @P0 LDC R0, c[0x0][0xc40] ;  /* 0x00031000ff000b82 */ /* 0x000e300000000800 */
[----:B------:R-:W1:Y:S01]  /*81a0*/  @P1 LDC.64 R2, c[0x0][0xc48] ;  /* 0x00031200ff021b82 */ /* 0x000e620000000a00 */
[----:B--2---:R-:W-:-:S05]  /*81b0*/  @P0 IMAD.HI.U32 R5, R4, R5, RZ ;  /* 0x0000000504050227 */ /* 0x004fca00078e00ff */
[----:B0-----:R-:W-:Y:S02]  /*81c0*/  @P0 SHF.R.U32.HI R4, RZ, R0, R5 ;  /* 0x00000000ff040219 */ /* 0x001fe40000011605 */
[----:B------:R-:W0:Y:S01]  /*81d0*/  LDC R0, c[0x0][0x2f0] ;  /* 0x0000bc00ff007b82 */ /* 0x000e220000000800 */
[----:B------:R-:W-:Y:S02]  /*81e0*/  PLOP3.LUT P0, PT, PT, PT, UP0, 0x80, 0x0 ;  /* 0x000000000000781c */ /* 0x000fe40003f0f008 */
[----:B-1----:R-:W-:Y:S01]  /*81f0*/  @P1 IMAD.HI.U32 R2, R4, R2, RZ ;  /* 0x0000000204021227 */ /* 0x002fe200078e00ff */
[----:B------:R-:W-:Y:S03]  /*8200*/  STL [R1+0x1c], R4 ;  /* 0x00001c0401007387 */ /* 0x000fe60000100800 */
[----:B------:R-:W-:Y:S01]  /*8210*/  IMAD.MOV.U32 R6, RZ, RZ, R4 ;  /* 0x000000ffff067224 */ /* 0x000fe200078e0004 */
[----:B------:R-:W-:-:S05]  /*8220*/  @P1 SHF.R.U32.HI R6, RZ, R3, R2 ;  /* 0x00000003ff061219 */ /* 0x000fca0000011602 */
[----:B------:R-:W-:Y:S01]  /*8230*/  STL [R1+0x14], R6 ;  /* 0x0000140601007387 */ /* 0x000fe20000100800 */
[----:B------:R-:W-:-:S04]  /*8240*/  IMAD.MOV R3, RZ, RZ, -R6 ;  /* 0x000000ffff037224 */ /* 0x000fc800078e0a06 */
[----:B------:R-:W-:Y:S02]  /*8250*/  IMAD R16, R16, R3, R4 ;  /* 0x0000000310107224 */ /* 0x000fe400078e0204 */
[----:B0-----:R-:W-:-:S05]  /*8260*/  IMAD R0, R0, UR4, RZ ;  /* 0x0000000400007c24 */ /* 0x001fca000f8e02ff */
[----:B------:R0:W-:Y:S02]  /*8270*/  STL [R1+0x28], R0 ;  /* 0x0000280001007387 */ /* 0x0001e40000100800 */
[----:B0-----:R-:W-:-:S05]  /*8280*/  VIADD R0, R0, 0x7f ;  /* 0x0000007f00007836 */ /* 0x001fca0000000000 */
[----:B------:R-:W-:-:S04]  /*8290*/  SHF.R.S32.HI R3, RZ, 0x1f, R0 ;  /* 0x0000001fff037819 */ /* 0x000fc80000011400 */
[----:B------:R-:W-:-:S04]  /*82a0*/  LEA.HI R3, R3, R0, RZ, 0x7 ;  /* 0x0000000003037211 */ /* 0x000fc800078f38ff */
[----:B------:R-:W-:-:S05]  /*82b0*/  SHF.R.S32.HI R0, RZ, 0x7, R3 ;  /* 0x00000007ff007819 */ /* 0x000fca0000011403 */
[----:B------:R0:W-:Y:S01]  /*82c0*/  STL [R1+0x20], R0 ;  /* 0x0000200001007387 */ /* 0x0001e20000100800 */
[----:B------:R-:W-:Y:S05]  /*82d0*/  @!P0 BRA `(.L_x_218) ;  /* 0x0000000000408947 */ /* 0x000fea0003800000 */
        /* <DEDUP_REMOVED lines=15> */
[----:B01----:R-:W-:Y:S05]  /*83d0*/  CALL.ABS.NOINC R2 ;  /* 0x0000000002007343 */ /* 0x003fea0003c00000 */
.L_x_218:
        /* <DEDUP_REMOVED lines=8> */
[----:B------:R1:W2:Y:S01]  /*8460*/  LDC.64 R2, c[0x4][R17] ;  /* 0x0100000011027b82 */ /* 0x0002a20000000a00 */
        /* <DEDUP_REMOVED lines=10> */
[----:B0-2---:R-:W-:Y:S05]  /*8510*/  CALL.ABS.NOINC R2 ;  /* 0x0000000002007343 */ /* 0x005fea0003c00000 */
.L_x_220:
        /* <DEDUP_REMOVED lines=15> */
.L_x_219:
[----:B------:R-:W2:Y:S01]  /*8610*/  LDL R2, [R1+0x20] ;  /* 0x0000200001027983 */ /* 0x000ea20000100800 */
[----:B------:R-:W-:-:S03]  /*8620*/  ULDC.64 UR4, c[0x0][0x9f8] ;  /* 0x00027e0000047ab9 */ /* 0x000fc60000000a00 */
[----:B0-----:R-:W3:Y:S01]  /*8630*/  LDL R0, [R1+0x14] ;  /* 0x0000140001007983 */ /* 0x001ee20000100800 */
[----:B------:R-:W-:-:S04]  /*8640*/  ISETP.NE.U32.AND P0, PT, RZ, UR4, PT ;  /* 0x00000004ff007c0c */ /* 0x000fc8000bf05070 */
[----:B------:R-:W-:Y:S01]  /*8650*/  ISETP.NE.AND.EX P0, PT, RZ, UR5, PT, P0 ;  /* 0x00000005ff007c0c */ /* 0x000fe2000bf05300 */
[----:B--2---:R-:W-:-:S12]  /*8660*/  IMAD.MOV.U32 R17, RZ, RZ, R2 ;  /* 0x000000ffff117224 */ /* 0x004fd800078e0002 */
[----:B------:R-:W3:Y:S02]  /*8670*/  @P0 LDC.64 R2, c[0x0][0x9f8] ;  /* 0x00027e00ff020b82 */ /* 0x000ee40000000a00 */
[----:B---3--:R-:W-:-:S05]  /*8680*/  @P0 IMAD.WIDE R2, R0, 0x4, R2 ;  /* 0x0000000400020825 */ /* 0x008fca00078e0202 */
[----:B------:R0:W2:Y:S01]  /*8690*/  @P0 LDG.E R0, desc[UR60][R2.64] ;  /* 0x0000003c02000981 */ /* 0x0000a2000c1e1900 */
[----:B------:R-:W-:Y:S01]  /*86a0*/  VIADD R9, R17, 0xffffffff ;  /* 0xffffffff11097836 */ /* 0x000fe20000000000 */
[----:B------:R-:W-:Y:S01]  /*86b0*/  UMOV UR4, 0xffffffff ;  /* 0xffffffff00047882 */ /* 0x000fe20000000000 */
[----:B------:R-:W-:-:S03]  /*86c0*/  LOP3.LUT R18, R18, 0xfffffffb, RZ, 0xc0, !PT ;  /* 0xfffffffb12127812 */ /* 0x000fc600078ec0ff */
[----:B------:R1:W-:Y:S01]  /*86d0*/  STL [R1+0x18], R9 ;  /* 0x0000180901007387 */ /* 0x0003e20000100800 */
[----:B0-----:R-:W0:Y:S02]  /*86e0*/  LDC.64 R2, c[0x0][0x418] ;  /* 0x00010600ff027b82 */ /* 0x001e240000000a00 */
[----:B0-----:R-:W-:-:S04]  /*86f0*/  ISETP.NE.U32.AND P0, PT, R2, RZ, PT ;  /* 0x000000ff0200720c */ /* 0x001fc80003f05070 */
[----:B------:R-:W-:-:S13]  /*8700*/  ISETP.NE.AND.EX P1, PT, R3, RZ, PT, P0 ;  /* 0x000000ff0300720c */ /* 0x000fda0003f25300 */
[----:B------:R-:W-:Y:S02]  /*8710*/  @P1 LOP3.LUT R18, R18, 0x4, RZ, 0xfc, !PT ;  /* 0x0000000412121812 */ /* 0x000fe400078efcff */
[----:B--2---:R-:W-:Y:S01]  /*8720*/  SHF.R.S32.HI R8, RZ, 0x1f, R0 ;  /* 0x0000001fff087819 */ /* 0x004fe20000011400 */
[----:B------:R1:W-:Y:S01]  /*8730*/  STL [R1+0x8], R0 ;  /* 0x0000080001007387 */ /* 0x0003e20000100800 */
[----:B------:R-:W-:-:S03]  /*8740*/  SEL R17, R0, RZ, !P1 ;  /* 0x000000ff00117207 */ /* 0x000fc60004800000 */
[----:B------:R1:W-:Y:S01]  /*8750*/  STL [R1+0xc], R8 ;  /* 0x00000c0801007387 */ /* 0x0003e20000100800 */
[----:B------:R-:W-:Y:S05]  /*8760*/  BRA.DIV UR4, `(.L_x_221) ;  /* 0x0000004204407947 */ /* 0x000fea000b800000 */
[----:B------:R-:W0:Y:S02]  /*8770*/  S2R R4, SR_TID.X ;  /* 0x0000000000047919 */ /* 0x000e240000002100 */
[----:B0-----:R-:W-:-:S04]  /*8780*/  SHF.R.U32.HI R4, RZ, 0x5, R4 ;  /* 0x00000005ff047819 */ /* 0x001fc80000011604 */
[----:B------:R-:W-:-:S05]  /*8790*/  LOP3.LUT R4, R4, 0x3, RZ, 0xc0, !PT ;  /* 0x0000000304047812 */ /* 0x000fca00078ec0ff */
[----:B------:R0:W2:Y:S02]  /*87a0*/  SHFL.IDX PT, R14, R4, RZ, 0x1f ;  /* 0x00001fff040e7589 */ /* 0x0000a400000e0000 */
.L_x_317:
[----:B--2---:R-:W-:Y:S02]  /*87b0*/  ISETP.NE.AND P0, PT, R14, RZ, PT ;  /* 0x000000ff0e00720c */ /* 0x004fe40003f05270 */
[----:B------:R-:W-:Y:S02]  /*87c0*/  PLOP3.LUT P2, PT, PT, PT, PT, 0x8, 0x0 ;  /* 0x000000000000781c */ /* 0x000fe40003f4e170 */
[----:B------:R-:W-:-:S11]  /*87d0*/  LOP3.LUT R18, R18, 0xfffffff7, RZ, 0xc0, !PT ;  /* 0xfffffff712127812 */ /* 0x000fd600078ec0ff */
[----:B------:R-:W-:Y:S01]  /*87e0*/  @P2 LOP3.LUT R18, R18, 0x8, RZ, 0xfc, !PT ;  /* 0x0000000812122812 */ /* 0x000fe200078efcff */
[----:B------:R-:W-:Y:S06]  /*87f0*/  @P0 BRA `(.L_x_222) ;  /* 0x00000004004c0947 */ /* 0x000fec0003800000 */
[----:B------:R-:W-:-:S03]  /*8800*/  UMOV UR4, 0xffffffff ;  /* 0xffffffff00047882 */ /* 0x000fc60000000000 */
[----:B------:R-:W-:Y:S05]  /*8810*/  BRA.DIV UR4, `(.L_x_223) ;  /* 0x0000004204487947 */ /* 0x000fea000b800000 */
[----:B------:R-:W-:-:S13]  /*8820*/  ELECT P6, URZ, PT ;  /* 0x00000000003f782f */ /* 0x000fda00038c0000 */
.L_x_320:
[----:B------:R-:W-:Y:S05]  /*8830*/  @!P6 BRA `(.L_x_222) ;  /* 0x00000004003ce947 */ /* 0x000fea0003800000 */
[----:B------:R2:W-:Y:S01]  /*8840*/  STL [R1+0x4], R9 ;  /* 0x0000040901007387 */ /* 0x0005e20000100800 */
[----:B------:R-:W-:Y:S05]  /*8850*/  @!P1 BRA `(.L_x_224) ;  /* 0x0000000000489947 */ /* 0x000fea0003800000 */
[----:B------:R-:W3:Y:S01]  /*8860*/  LDC R7, c[0x0][0x43c] ;  /* 0x00010f00ff077b82 */ /* 0x000ee20000000800 */
[----:B------:R-:W-:Y:S01]  /*8870*/  ULDC.64 UR4, c[0x0][0x428] ;  /* 0x00010a0000047ab9 */ /* 0x000fe20000000a00 */
[----:B---3--:R-:W-:-:S13]  /*8880*/  ISETP.NE.AND P0, PT, R7, 0x1, PT ;  /* 0x000000010700780c */ /* 0x008fda0003f05270 */
[----:B0-----:R-:W0:Y:S02]  /*8890*/  @P0 LDC.64 R4, c[0x0][0x440] ;  /* 0x00011000ff040b82 */ /* 0x001e240000000a00 */
[----:B0-----:R-:W-:-:S04]  /*88a0*/  @P0 IMAD.HI.U32 R6, R9, R4, RZ ;  /* 0x0000000409060227 */ /* 0x001fc800078e00ff */
[----:B------:R-:W-:Y:S01]  /*88b0*/  IMAD.MOV.U32 R4, RZ, RZ, R9 ;  /* 0x000000ffff047224 */ /* 0x000fe200078e0009 */
[----:B------:R-:W-:-:S05]  /*88c0*/  @P0 SHF.R.U32.HI R4, RZ, R5, R6 ;  /* 0x00000005ff040219 */ /* 0x000fca0000011606 */
[----:B------:R-:W-:-:S04]  /*88d0*/  IMAD.MOV R5, RZ, RZ, -R4 ;  /* 0x000000ffff057224 */ /* 0x000fc800078e0a04 */
[----:B------:R-:W-:Y:S01]  /*88e0*/  IMAD R6, R7, R5, R9 ;  /* 0x0000000507067224 */ /* 0x000fe200078e0209 */
[----:B------:R-:W-:-:S04]  /*88f0*/  SHF.R.S32.HI R5, RZ, 0x1f, R4 ;  /* 0x0000001fff057819 */ /* 0x000fc80000011404 */
[----:B------:R0:W-:Y:S01]  /*8900*/  STL [R1+0x4], R6 ;  /* 0x0000040601007387 */ /* 0x0001e20000100800 */
[----:B------:R-:W-:-:S03]  /*8910*/  IMAD.WIDE.U32 R4, R0, UR4, R4 ;  /* 0x0000000400047c25 */ /* 0x000fc6000f8e0004 */
[----:B------:R-:W-:Y:S01]  /*8920*/  LEA R2, P0, R4, R2, 0x2 ;  /* 0x0000000204027211 */ /* 0x000fe200078010ff */
[----:B0-----:R-:W-:-:S04]  /*8930*/  IMAD R6, R8, UR4, RZ ;  /* 0x0000000408067c24 */ /* 0x001fc8000f8e02ff */
[----:B-1----:R-:W-:-:S04]  /*8940*/  IMAD R0, R0, UR5, R6 ;  /* 0x0000000500007c24 */ /* 0x002fc8000f8e0206 */
[----:B------:R-:W-:-:S05]  /*8950*/  IMAD.IADD R0, R5, 0x1, R0 ;  /* 0x0000000105007824 */ /* 0x000fca00078e0200 */
[----:B------:R-:W-:-:S05]  /*8960*/  LEA.HI.X R3, R4, R3, R0, 0x2, P0 ;  /* 0x0000000304037211 */ /* 0x000fca00000f1400 */
[----:B------:R3:W5:Y:S02]  /*8970*/  LDG.E R0, desc[UR60][R2.64] ;  /* 0x0000003c02007981 */ /* 0x000764000c1e1900 */
.L_x_224:
[----:B---3--:R-:W3:Y:S01]  /*8980*/  LDL R3, [R1] ;  /* 0x0000000001037983 */ /* 0x008ee20000100800 */
[----:B------:R-:W-:Y:S02]  /*8990*/  LEA R2, R19, UR36, 0x3 ;  /* 0x0000002413027c11 */ /* 0x000fe4000f8e18ff */
[----:B---3--:R-:W-:-:S04]  /*89a0*/  SHF.L.U32 R3, R3, 0x1f, RZ ;  /* 0x0000001f03037819 */ /* 0x008fc800000006ff */
[----:B------:R-:W3:Y:S02]  /*89b0*/  SYNCS.PHASECHK.TRANS64.TRYWAIT P0, [R2+URZ+0x34840], R3 ;  /* 0x03484003020075a7 */ /* 0x000ee4000800017f */
[----:B---3--:R-:W-:Y:S05]  /*89c0*/  @!P0 BRA `(.L_x_225) ;  /* 0x0000003c00fc8947 */ /* 0x008fea0003800000 */
.L_x_321:
[----:B0-----:R-:W0:Y:S01]  /*89d0*/  S2R R4, SR_TID.X ;  /* 0x0000000000047919 */ /* 0x001e220000002100 */
[----:B------:R-:W-:-:S04]  /*89e0*/  UPRMT UR4, UR37, 0x9910, URZ ;  /* 0x0000991025047896 */ /* 0x000fc8000800003f */
[----:B------:R-:W-:Y:S01]  /*89f0*/  UISETP.NE.AND UP0, UPT, UR4, 0x2, UPT ;  /* 0x000000020400788c */ /* 0x000fe2000bf05270 */
[----:B0-----:R-:W-:-:S04]  /*8a00*/  LOP3.LUT R4, R4, 0x7f, RZ, 0xc0, !PT ;  /* 0x0000007f04047812 */ /* 0x001fc800078ec0ff */
[----:B------:R-:W-:-:S13]  /*8a10*/  ISETP.NE.AND P0, PT, R4, RZ, PT ;  /* 0x000000ff0400720c */ /* 0x000fda0003f05270 */
[----:B---3--:R-:W-:-:S04]  /*8a20*/  @!P0 IMAD.MOV.U32 R3, RZ, RZ, 0xc000 ;  /* 0x0000c000ff038424 */ /* 0x008fc800078e00ff */
[----:B------:R0:W-:Y:S01]  /*8a30*/  @!P0 SYNCS.ARRIVE.TRANS64 RZ, [R2+URZ+0x34830], R3 ;  /* 0x0348300302ff89a7 */ /* 0x0001e2000800003f */
[----:B------:R-:W-:-:S13]  /*8a40*/  PLOP3.LUT P0, PT, PT, PT, UP0, 0x80, 0x0 ;  /* 0x000000000000781c */ /* 0x000fda0003f0f008 */
[----:B0-----:R-:W-:Y:S05]  /*8a50*/  @P0 BRA `(.L_x_226) ;  /* 0x0000000000040947 */ /* 0x001fea0003800000 */
[----:B------:R-:W-:Y:S01]  /*8a60*/  BPT.TRAP 0x1 ;  /* 0x000000040000795c */ /* 0x000fe20000300000 */
.L_x_226:
[----:B------:R-:W-:-:S13]  /*8a70*/  LOP3.LUT P0, RZ, R18, 0x2, RZ, 0xc0, !PT ;  /* 0x0000000212ff7812 */ /* 0x000fda000780c0ff */
[----:B------:R-:W-:Y:S05]  /*8a80*/  @P0 BRA `(.L_x_227) ;  /* 0x0000000000040947 */ /* 0x000fea0003800000 */
[----:B------:R-:W-:Y:S01]  /*8a90*/  BPT.TRAP 0x1 ;  /* 0x000000040000795c */ /* 0x000fe20000300000 */
.L_x_227:
[----:B------:R-:W3:Y:S01]  /*8aa0*/  LDL R4, [R1+0x4] ;  /* 0x0000040001047983 */ /* 0x000ee20000100800 */
[----:B------:R-:W-:Y:S01]  /*8ab0*/  R2UR UR14, R2 ;  /* 0x00000000020e72ca */ /* 0x000fe200000e0000 */
[----:B------:R-:W-:Y:S01]  /*8ac0*/  UIADD3 UR4, UP0, UR38, 0x370, URZ ;  /* 0x0000037026047890 */ /* 0x000fe2000ff1e03f */
[----:B------:R-:W-:Y:S01]  /*8ad0*/  R2UR UR12, R16 ;  /* 0x00000000100c72ca */ /* 0x000fe200000e0000 */
[----:B------:R-:W0:Y:S01]  /*8ae0*/  S2R R5, SR_CgaCtaId ;  /* 0x0000000000057919 */ /* 0x000e220000008800 */
[----:B-----5:R-:W-:Y:S01]  /*8af0*/  R2UR UR13, R0 ;  /* 0x00000000000d72ca */ /* 0x020fe200000e0000 */
[----:B------:R-:W-:Y:S01]  /*8b00*/  UMOV UR10, URZ ;  /* 0x0000003f000a7c82 */ /* 0x000fe20008000000 */
[----:B------:R-:W-:Y:S01]  /*8b10*/  UMOV UR18, 0x30000 ;  /* 0x0003000000127882 */ /* 0x000fe20000000000 */
[----:B------:R-:W4:Y:S01]  /*8b20*/  S2R R3, SR_CgaCtaId ;  /* 0x0000000000037919 */ /* 0x000f220000008800 */
[----:B------:R-:W-:Y:S01]  /*8b30*/  UMOV UR6, 0x0 ;  /* 0x0000000000067882 */ /* 0x000fe20000000000 */
[----:B------:R-:W-:Y:S01]  /*8b40*/  UMOV UR7, 0x14f00000 ;  /* 0x14f0000000077882 */ /* 0x000fe20000000000 */
[----:B------:R-:W-:Y:S01]  /*8b50*/  UMOV UR16, 0x40 ;  /* 0x0000004000107882 */ /* 0x000fe20000000000 */
[----:B------:R-:W-:Y:S01]  /*8b60*/  PLOP3.LUT P0, PT, PT, PT, PT, 0x80, 0x0 ;  /* 0x000000000000781c */ /* 0x000fe20003f0f070 */
[----:B------:R-:W-:Y:S01]  /*8b70*/  IMAD.MOV.U32 R17, RZ, RZ, R0 ;  /* 0x000000ffff117224 */ /* 0x000fe200078e0000 */
[----:B------:R-:W-:-:S11]  /*8b80*/  LOP3.LUT R18, R18, 0xfffffff7, RZ, 0xc0, !PT ;  /* 0xfffffff712127812 */ /* 0x000fd600078ec0ff */
[----:B------:R-:W-:Y:S01]  /*8b90*/  @P0 LOP3.LUT R18, R18, 0x8, RZ, 0xfc, !PT ;  /* 0x0000000812120812 */ /* 0x000fe200078efcff */
[----:B0-----:R-:W-:Y:S02]  /*8ba0*/  IMAD.SHL.U32 R5, R5, 0x1000, RZ ;  /* 0x0000100005057824 */ /* 0x001fe400078e00ff */
[----:B----4-:R-:W-:-:S03]  /*8bb0*/  IMAD.SHL.U32 R3, R3, 0x40, RZ ;  /* 0x0000004003037824 */ /* 0x010fc600078e00ff */
[----:B------:R-:W-:Y:S02]  /*8bc0*/  LOP3.LUT R5, R5, 0x1000, RZ, 0xc0, !PT ;  /* 0x0000100005057812 */ /* 0x000fe400078ec0ff */
[----:B------:R-:W-:-:S03]  /*8bd0*/  LOP3.LUT R3, R3, 0x40, RZ, 0xc0, !PT ;  /* 0x0000004003037812 */ /* 0x000fc600078ec0ff */
[----:B------:R-:W-:Y:S01]  /*8be0*/  IMAD R2, R19, 0x6000, R5 ;  /* 0x0000600013027824 */ /* 0x000fe200078e0205 */
[----:B------:R-:W-:-:S04]  /*8bf0*/  R2UR UR9, R3 ;  /* 0x00000000030972ca */ /* 0x000fc800000e0000 */
[----:B------:R-:W-:-:S13]  /*8c00*/  R2UR UR5, R2 ;  /* 0x00000000020572ca */ /* 0x000fda00000e0000 */
[----:B------:R-:W-:Y:S02]  /*8c10*/  ULEA UR8, UR5, UR36, 0x1 ;  /* 0x0000002405087291 */ /* 0x000fe4000f8e083f */
[----:B------:R-:W-:Y:S02]  /*8c20*/  UIADD3.X UR5, URZ, UR39, URZ, UP0, !UPT ;  /* 0x000000273f057290 */ /* 0x000fe400087fe43f */
[----:B------:R-:W-:Y:S02]  /*8c30*/  UIADD3 UR15, UR8, 0x20400, URZ ;  /* 0x00020400080f7890 */ /* 0x000fe4000fffe03f */
[----:B------:R-:W-:Y:S01]  /*8c40*/  UIADD3 UR17, UR8, 0x24400, URZ ;  /* 0x0002440008117890 */ /* 0x000fe2000fffe03f */
[----:B---3--:R-:W-:-:S13]  /*8c50*/  R2UR UR11, R4 ;  /* 0x00000000040b72ca */ /* 0x008fda00000e0000 */
[----:B------:R-:W-:Y:S02]  /*8c60*/  ULEA UR11, UR11, UR9, 0x7 ;  /* 0x000000090b0b7291 */ /* 0x000fe4000f8e383f */
[----:B------:R-:W-:Y:S02]  /*8c70*/  UIADD3 UR9, UR14, 0x34830, URZ ;  /* 0x000348300e097890 */ /* 0x000fe4000fffe03f */
[----:B------:R-:W-:-:S07]  /*8c80*/  UIADD3 UR14, UR8, 0x1c400, URZ ;  /* 0x0001c400080e7890 */ /* 0x000fce000fffe03f */
[----:B------:R-:W-:Y:S01]  /*8c90*/  UMOV UR8, UR14 ;  /* 0x0000000e00087c82 */ /* 0x000fe20008000000 */
[----:B------:R-:W-:Y:S01]  /*8ca0*/  UMOV UR14, 0x80 ;  /* 0x00000080000e7882 */ /* 0x000fe20000000000 */
[----:B------:R0:W-:Y:S02]  /*8cb0*/  UTMALDG.4D.MULTICAST [UR8], [UR4], UR18, desc[UR6] ;  /* 0x00000608040073b4 */ /* 0x0001e40008019812 */
[----:B0-----:R-:W-:Y:S01]  /*8cc0*/  UMOV UR8, UR15 ;  /* 0x0000000f00087c82 */ /* 0x001fe20008000000 */
[----:B------:R-:W-:Y:S02]  /*8cd0*/  UMOV UR10, UR16 ;  /* 0x00000010000a7c82 */ /* 0x000fe40008000000 */
[----:B------:R0:W-:Y:S02]  /*8ce0*/  UTMALDG.4D.MULTICAST [UR8], [UR4], UR18, desc[UR6] ;  /* 0x00000608040073b4 */ /* 0x0001e40008019812 */
[----:B0-----:R-:W-:Y:S01]  /*8cf0*/  UMOV UR8, UR17 ;  /* 0x0000001100087c82 */ /* 0x001fe20008000000 */
[----:B------:R-:W-:-:S02]  /*8d00*/  UMOV UR10, UR14 ;  /* 0x0000000e000a7c82 */ /* 0x000fc40008000000 */
[----:B------:R3:W-:Y:S02]  /*8d10*/  UTMALDG.4D.MULTICAST [UR8], [UR4], UR18, desc[UR6] ;  /* 0x00000608040073b4 */ /* 0x0007e40008019812 */
[----:B---3--:R-:W-:Y:S01]  /*8d20*/  NOP ;  /* 0x0000000000007918 */ /* 0x008fe20000000000 */
.L_x_222:
        /* <DEDUP_REMOVED lines=10> */
[----:B0-----:R-:W-:Y:S02]  /*8dd0*/  IMAD.U32 R4, RZ, RZ, UR6 ;  /* 0x00000006ff047e24 */ /* 0x001fe4000f8e00ff */
[----:B------:R-:W0:Y:S01]  /*8de0*/  LDC.64 R2, c[0x4][R2] ;  /* 0x0100000002027b82 */ /* 0x000e220000000a00 */
[----:B------:R-:W-:Y:S02]  /*8df0*/  IMAD.U32 R5, RZ, RZ, UR7 ;  /* 0x00000007ff057e24 */ /* 0x000fe4000f8e00ff */
[----:B------:R-:W-:Y:S02]  /*8e00*/  IMAD.U32 R6, RZ, RZ, UR8 ;  /* 0x00000008ff067e24 */ /* 0x000fe4000f8e00ff */
[----:B------:R-:W-:-:S02]  /*8e10*/  IMAD.U32 R7, RZ, RZ, UR9 ;  /* 0x00000009ff077e24 */ /* 0x000fc4000f8e00ff */
[----:B------:R-:W-:Y:S02]  /*8e20*/  IMAD.U32 R10, RZ, RZ, UR4 ;  /* 0x00000004ff0a7e24 */ /* 0x000fe4000f8e00ff */
[----:B------:R-:W-:Y:S02]  /*8e30*/  IMAD.U32 R11, RZ, RZ, UR5 ;  /* 0x00000005ff0b7e24 */ /* 0x000fe4000f8e00ff */
[----:B-1----:R-:W-:Y:S02]  /*8e40*/  IMAD.MOV.U32 R8, RZ, RZ, 0x70 ;  /* 0x00000070ff087424 */ /* 0x002fe400078e00ff */
[----:B------:R-:W-:Y:S02]  /*8e50*/  IMAD.MOV.U32 R12, RZ, RZ, 0x1 ;  /* 0x00000001ff0c7424 */ /* 0x000fe400078e00ff */
[----:B------:R-:W-:-:S07]  /*8e60*/  IMAD.MOV.U32 R13, RZ, RZ, RZ ;  /* 0x000000ffff0d7224 */ /* 0x000fce00078e00ff */
[----:B------:R-:W-:-:S07]  /*8e70*/  LEPC R20, `(.L_x_228) ;  /* 0x000000001014794e */ /* 0x000fce0000000000 */
[----:B0-2---:R-:W-:Y:S05]  /*8e80*/  CALL.ABS.NOINC R2 ;  /* 0x0000000002007343 */ /* 0x005fea0003c00000 */
.L_x_228:
[----:B------:R-:W3:Y:S01]  /*8e90*/  LDL.LU R5, [R1+0x14] ;  /* 0x0000140001057983 */ /* 0x000ee20000300800 */
[----:B-1----:R-:W-:Y:S01]  /*8ea0*/  SHF.R.S32.HI R0, RZ, 0x1f, R16 ;  /* 0x0000001fff007819 */ /* 0x002fe20000011410 */
[----:B------:R-:W-:Y:S01]  /*8eb0*/  ULDC.64 UR4, c[0x0][0x2d8] ;  /* 0x0000b60000047ab9 */ /* 0x000fe20000000a00 */
[----:B------:R-:W1:Y:S01]  /*8ec0*/  LDC R8, c[0x0][0x448] ;  /* 0x00011200ff087b82 */ /* 0x000e620000000800 */
[----:B------:R-:W4:Y:S04]  /*8ed0*/  LDL.LU R7, [R1+0x1c] ;  /* 0x00001c0001077983 */ /* 0x000f280000300800 */
[----:B0-----:R-:W2:Y:S01]  /*8ee0*/  LDL R4, [R1+0x24] ;  /* 0x0000240001047983 */ /* 0x001ea20000100800 */
[----:B------:R-:W-:Y:S02]  /*8ef0*/  IMAD R0, R0, UR4, RZ ;  /* 0x0000000400007c24 */ /* 0x000fe4000f8e02ff */
[C---:B------:R-:W-:Y:S01]  /*8f00*/  IMAD.WIDE.U32 R2, R16.reuse, UR4, RZ ;  /* 0x0000000410027c25 */ /* 0x040fe2000f8e00ff */
[----:B------:R-:W0:Y:S03]  /*8f10*/  S2R R10, SR_TID.X ;  /* 0x00000000000a7919 */ /* 0x000e260000002100 */
[----:B------:R-:W-:Y:S01]  /*8f20*/  IMAD R0, R16, UR5, R0 ;  /* 0x0000000510007c24 */ /* 0x000fe2000f8e0200 */
[----:B------:R-:W-:-:S03]  /*8f30*/  ULDC.64 UR4, c[0x0][0x2e0] ;  /* 0x0000b80000047ab9 */ /* 0x000fc60000000a00 */
[----:B------:R-:W-:Y:S01]  /*8f40*/  IMAD.IADD R3, R3, 0x1, R0 ;  /* 0x0000000103037824 */ /* 0x000fe200078e0200 */
[----:B-1----:R-:W-:-:S13]  /*8f50*/  ISETP.NE.AND P0, PT, R8, 0x1, PT ;  /* 0x000000010800780c */ /* 0x002fda0003f05270 */
[----:B------:R-:W1:Y:S01]  /*8f60*/  @P0 LDC R6, c[0x0][0x44c] ;  /* 0x00011300ff060b82 */ /* 0x000e620000000800 */
[----:B0-----:R-:W-:-:S05]  /*8f70*/  IMAD.SHL.U32 R10, R10, 0x8, RZ ;  /* 0x000000080a0a7824 */ /* 0x001fca00078e00ff */
[----:B------:R-:W-:Y:S02]  /*8f80*/  LOP3.LUT R10, R10, 0x38, RZ, 0xc0, !PT ;  /* 0x000000380a0a7812 */ /* 0x000fe400078ec0ff */
[----:B---3--:R-:W-:Y:S01]  /*8f90*/  SHF.R.S32.HI R0, RZ, 0x1f, R5 ;  /* 0x0000001fff007819 */ /* 0x008fe20000011405 */
[----:B------:R-:W-:-:S04]  /*8fa0*/  IMAD.WIDE.U32 R2, R5, UR4, R2 ;  /* 0x0000000405027c25 */ /* 0x000fc8000f8e0002 */
[----:B------:R-:W-:Y:S01]  /*8fb0*/  IMAD R0, R0, UR4, RZ ;  /* 0x0000000400007c24 */ /* 0x000fe2000f8e02ff */
[----:B------:R-:W-:-:S03]  /*8fc0*/  ULDC UR4, c[0x0][0xc38] ;  /* 0x00030e0000047ab9 */ /* 0x000fc60000000800 */
[----:B------:R-:W-:Y:S02]  /*8fd0*/  IMAD R0, R5, UR5, R0 ;  /* 0x0000000505007c24 */ /* 0x000fe4000f8e0200 */
[----:B------:R-:W0:Y:S02]  /*8fe0*/  S2R R5, SR_TID.X ;  /* 0x0000000000057919 */ /* 0x000e240000002100 */
[----:B------:R-:W-:Y:S02]  /*8ff0*/  IMAD.IADD R3, R3, 0x1, R0 ;  /* 0x0000000103037824 */ /* 0x000fe400078e0200 */
[----:B----4-:R-:W-:Y:S02]  /*9000*/  IMAD.MOV R0, RZ, RZ, -R7 ;  /* 0x000000ffff007224 */ /* 0x010fe400078e0a07 */
[----:B------:R-:W3:Y:S02]  /*9010*/  @P0 LDC R7, c[0x0][0x450] ;  /* 0x00011400ff070b82 */ /* 0x000ee40000000800 */
[----:B--2---:R-:W-:Y:S01]  /*9020*/  IMAD R0, R0, UR4, R4 ;  /* 0x0000000400007c24 */ /* 0x004fe2000f8e0204 */
[----:B------:R-:W-:-:S03]  /*9030*/  ULDC.64 UR4, c[0x0][0x2d0] ;  /* 0x0000b40000047ab9 */ /* 0x000fc60000000a00 */
[----:B------:R-:W-:Y:S01]  /*9040*/  IMAD.SHL.U32 R4, R0, 0x80, RZ ;  /* 0x0000008000047824 */ /* 0x000fe200078e00ff */
[----:B0-----:R-:W-:-:S04]  /*9050*/  LOP3.LUT R5, R5, 0x7f, RZ, 0xc0, !PT ;  /* 0x0000007f05057812 */ /* 0x001fc800078ec0ff */
[----:B------:R-:W-:Y:S02]  /*9060*/  SHF.R.U32.HI R9, RZ, 0x3, R5 ;  /* 0x00000003ff097819 */ /* 0x000fe40000011605 */
[----:B------:R-:W0:Y:S02]  /*9070*/  S2R R5, SR_TID.X ;  /* 0x0000000000057919 */ /* 0x000e240000002100 */
[----:B0-----:R-:W-:-:S05]  /*9080*/  IMAD.SHL.U32 R5, R5, 0x10, RZ ;  /* 0x0000001005057824 */ /* 0x001fca00078e00ff */
[----:B------:R-:W-:Y:S02]  /*9090*/  LOP3.LUT R5, R9, 0x70, R5, 0xf8, !PT ;  /* 0x0000007009057812 */ /* 0x000fe400078ef805 */
[----:B------:R-:W0:Y:S02]  /*90a0*/  S2R R9, SR_TID.X ;  /* 0x0000000000097919 */ /* 0x000e240000002100 */
[----:B------:R-:W-:-:S05]  /*90b0*/  LOP3.LUT R0, R5, R4, RZ, 0xfc, !PT ;  /* 0x0000000405007212 */ /* 0x000fca00078efcff */
[----:B-1----:R-:W-:-:S04]  /*90c0*/  @P0 IMAD.HI.U32 R6, R0, R6, RZ ;  /* 0x0000000600060227 */ /* 0x002fc800078e00ff */
[----:B------:R-:W-:Y:S01]  /*90d0*/  IMAD.MOV.U32 R5, RZ, RZ, R0 ;  /* 0x000000ffff057224 */ /* 0x000fe200078e0000 */
[----:B---3--:R-:W-:-:S05]  /*90e0*/  @P0 SHF.R.U32.HI R5, RZ, R7, R6 ;  /* 0x00000007ff050219 */ /* 0x008fca0000011606 */
[----:B------:R-:W-:Y:S02]  /*90f0*/  IMAD.MOV R6, RZ, RZ, -R5 ;  /* 0x000000ffff067224 */ /* 0x000fe400078e0a05 */
[----:B------:R-:W-:-:S04]  /*9100*/  IMAD.WIDE.U32 R2, R5, UR4, R2 ;  /* 0x0000000405027c25 */ /* 0x000fc8000f8e0002 */
[----:B------:R-:W-:Y:S01]  /*9110*/  IMAD R0, R8, R6, R0 ;  /* 0x0000000608007224 */ /* 0x000fe200078e0200 */
[----:B------:R-:W-:-:S05]  /*9120*/  SHF.R.S32.HI R6, RZ, 0x1f, R5 ;  /* 0x0000001fff067819 */ /* 0x000fca0000011405 */
[----:B------:R-:W-:Y:S02]  /*9130*/  IMAD R6, R6, UR4, RZ ;  /* 0x0000000406067c24 */ /* 0x000fe4000f8e02ff */
[----:B0-----:R-:W-:Y:S02]  /*9140*/  IMAD.SHL.U32 R9, R9, 0x8, RZ ;  /* 0x0000000809097824 */ /* 0x001fe400078e00ff */
[----:B------:R-:W-:Y:S01]  /*9150*/  IMAD R6, R5, UR5, R6 ;  /* 0x0000000505067c24 */ /* 0x000fe2000f8e0206 */
[----:B------:R-:W-:Y:S01]  /*9160*/  SHF.R.S32.HI R5, RZ, 0x1f, R0 ;  /* 0x0000001fff057819 */ /* 0x000fe20000011400 */
[----:B------:R-:W-:Y:S01]  /*9170*/  ULDC.64 UR4, c[0x0][0x2c8] ;  /* 0x0000b20000047ab9 */ /* 0x000fe20000000a00 */
[----:B------:R-:W-:Y:S01]  /*9180*/  LOP3.LUT R9, R9, 0x38, RZ, 0xc0, !PT ;  /* 0x0000003809097812 */ /* 0x000fe200078ec0ff */
[----:B------:R-:W-:Y:S02]  /*9190*/  IMAD.IADD R3, R3, 0x1, R6 ;  /* 0x0000000103037824 */ /* 0x000fe400078e0206 */
[----:B------:R-:W-:Y:S01]  /*91a0*/  IMAD R5, R5, UR4, RZ ;  /* 0x0000000405057c24 */ /* 0x000fe2000f8e02ff */
[C---:B------:R-:W-:Y:S01]  /*91b0*/  LOP3.LUT R11, R9.reuse, 0x40, RZ, 0xfc, !PT ;  /* 0x00000040090b7812 */ /* 0x040fe200078efcff */
[----:B------:R-:W-:Y:S01]  /*91c0*/  IMAD.WIDE.U32 R2, R0, UR4, R2 ;  /* 0x0000000400027c25 */ /* 0x000fe2000f8e0002 */
[----:B------:R-:W-:-:S03]  /*91d0*/  LOP3.LUT R9, R9, 0x80, RZ, 0xfc, !PT ;  /* 0x0000008009097812 */ /* 0x000fc600078efcff */
[----:B------:R-:W-:Y:S01]  /*91e0*/  IMAD R5, R0, UR5, R5 ;  /* 0x0000000500057c24 */ /* 0x000fe2000f8e0205 */
[----:B------:R-:W-:Y:S02]  /*91f0*/  ULDC.64 UR4, c[0x0][0x280] ;  /* 0x0000a00000047ab9 */ /* 0x000fe40000000a00 */
[----:B------:R-:W-:Y:S01]  /*9200*/  LEA R0, P0, R2, UR4, 0x1 ;  /* 0x0000000402007c11 */ /* 0x000fe2000f8008ff */
[----:B------:R-:W-:Y:S01]  /*9210*/  ULDC UR4, c[0x0][0x2b8] ;  /* 0x0000ae0000047ab9 */ /* 0x000fe20000000800 */
[----:B------:R-:W-:Y:S01]  /*9220*/  IMAD.IADD R3, R3, 0x1, R5 ;  /* 0x0000000103037824 */ /* 0x000fe200078e0205 */
[----:B------:R-:W-:Y:S02]  /*9230*/  ISETP.GE.AND P1, PT, R9, UR4, PT ;  /* 0x0000000409007c0c */ /* 0x000fe4000bf26270 */
[----:B------:R0:W5:Y:S01]  /*9240*/  LDL R9, [R1+0x10] ;  /* 0x0000100001097983 */ /* 0x0001620000100800 */
[----:B------:R-:W-:Y:S02]  /*9250*/  ISETP.GE.AND P3, PT, R10, UR4, PT ;  /* 0x000000040a007c0c */ /* 0x000fe4000bf66270 */
[----:B------:R-:W-:-:S02]  /*9260*/  LEA.HI.X R2, R2, UR5, R3, 0x1, P0 ;  /* 0x0000000502027c11 */ /* 0x000fc400080f0c03 */
[----:B------:R-:W-:Y:S01]  /*9270*/  ISETP.GE.AND P0, PT, R11, UR4, PT ;  /* 0x000000040b007c0c */ /* 0x000fe2000bf06270 */
[----:B------:R-:W-:-:S03]  /*9280*/  UMOV UR4, 0xffffffff ;  /* 0xffffffff00047882 */ /* 0x000fc60000000000 */
[----:B0-----:R-:W-:Y:S09]  /*9290*/  BRA.DIV UR4, `(.L_x_229) ;  /* 0x0000003604dc7947 */ /* 0x001ff2000b800000 */
[----:B------:R-:W0:Y:S01]  /*92a0*/  S2R R6, SR_TID.X ;  /* 0x0000000000067919 */ /* 0x000e220000002100 */
[----:B------:R-:W-:Y:S02]  /*92b0*/  ULDC UR4, c[0x0][0x288] ;  /* 0x0000a20000047ab9 */ /* 0x000fe40000000800 */
[----:B------:R-:W-:Y:S01]  /*92c0*/  IMAD R3, R8, UR4, RZ ;  /* 0x0000000408037c24 */ /* 0x000fe2000f8e02ff */
[----:B------:R-:W1:Y:S01]  /*92d0*/  SHFL.IDX PT, R7, R0, RZ, 0x181f ;  /* 0x00181fff00077589 */ /* 0x000e6200000e0000 */
[----:B0-----:R-:W-:-:S04]  /*92e0*/  LOP3.LUT R6, R6, 0x7f, RZ, 0xc0, !PT ;  /* 0x0000007f06067812 */ /* 0x001fc800078ec0ff */
[----:B------:R-:W-:Y:S02]  /*92f0*/  SHF.R.U32.HI R11, RZ, 0x3, R6 ;  /* 0x00000003ff0b7819 */ /* 0x000fe40000011606 */
[----:B------:R-:W0:Y:S03]  /*9300*/  SHFL.IDX PT, R6, R2, RZ, 0x181f ;  /* 0x00181fff02067589 */ /* 0x000e2600000e0000 */
[----:B------:R-:W-:-:S04]  /*9310*/  IMAD.IADD R4, R11, 0x1, R4 ;  /* 0x000000010b047824 */ /* 0x000fc800078e0204 */
[C---:B------:R-:W-:Y:S01]  /*9320*/  VIADD R5, R4.reuse, 0x10 ;  /* 0x0000001004057836 */ /* 0x040fe20000000000 */
[----:B------:R-:W-:-:S13]  /*9330*/  ISETP.GE.AND P2, PT, R4, R3, PT ;  /* 0x000000030400720c */ /* 0x000fda0003f46270 */
[----:B-1----:R-:W-:-:S05]  /*9340*/  @!P2 LEA R7, P4, R10, R7, 0x1 ;  /* 0x000000070a07a211 */ /* 0x002fca00078808ff */
[----:B0-----:R-:W-:-:S05]  /*9350*/  @!P2 IMAD.X R6, RZ, RZ, R6, P4 ;  /* 0x000000ffff06a224 */ /* 0x001fca00020e0606 */
[----:B------:R-:W-:-:S04]  /*9360*/  @!P2 LOP3.LUT R7, R7, R6, RZ, 0x3c, !PT ;  /* 0x000000060707a212 */ /* 0x000fc800078e3cff */
[----:B------:R-:W-:-:S04]  /*9370*/  @!P2 LOP3.LUT R6, R7, R6, RZ, 0x3c, !PT ;  /* 0x000000060706a212 */ /* 0x000fc800078e3cff */
[----:B------:R-:W-:-:S05]  /*9380*/  @!P2 LOP3.LUT R7, R7, R6, RZ, 0x3c, !PT ;  /* 0x000000060707a212 */ /* 0x000fca00078e3cff */
[----:B------:R-:W-:Y:S01]  /*9390*/  @!PT LDS RZ, [RZ] ;  /* 0x00000000fffff984 */ /* 0x000fe20000000800 */
[----:B-----5:R-:W-:Y:S04]  /*93a0*/  @!P2 LDGSTS.E.BYPASS.LTC128B.128 [R9+0x10400], desc[UR60][R6.64], !P3 ;  /* 0x104000000609afae */ /* 0x020fe8000d901d7c */
[----:B------:R-:W-:Y:S04]  /*93b0*/  @!P2 LDGSTS.E.BYPASS.LTC128B.128 [R9+0x14400], desc[UR60][R6.64+0x80], !P0 ;  /* 0x144000800609afae */ /* 0x000fe8000c101d7c */
[----:B------:R0:W-:Y:S01]  /*93c0*/  @!P2 LDGSTS.E.BYPASS.LTC128B.128 [R9+0x18400], desc[UR60][R6.64+0x100], !P1 ;  /* 0x184001000609afae */ /* 0x0001e2000c901d7c */
[----:B------:R-:W-:Y:S01]  /*93d0*/  ISETP.GE.AND P2, PT, R5, R3, PT ;  /* 0x000000030500720c */ /* 0x000fe20003f46270 */
[----:B------:R-:W-:-:S02]  /*93e0*/  VIADD R5, R4, 0x20 ;  /* 0x0000002004057836 */ /* 0x000fc40000000000 */
[----:B0-----:R-:W0:Y:S04]  /*93f0*/  SHFL.IDX PT, R7, R0, 0x1, 0x181f ;  /* 0x00381f0000077f89 */ /* 0x001e2800000e0000 */
[----:B------:R-:W1:Y:S06]  /*9400*/  SHFL.IDX PT, R6, R2, 0x1, 0x181f ;  /* 0x00381f0002067f89 */ /* 0x000e6c00000e0000 */
[----:B0-----:R-:W-:-:S05]  /*9410*/  @!P2 LEA R7, P4, R10, R7, 0x1 ;  /* 0x000000070a07a211 */ /* 0x001fca00078808ff */
[----:B-1----:R-:W-:-:S05]  /*9420*/  @!P2 IMAD.X R6, RZ, RZ, R6, P4 ;  /* 0x000000ffff06a224 */ /* 0x002fca00020e0606 */
[----:B------:R-:W-:-:S04]  /*9430*/  @!P2 LOP3.LUT R7, R7, R6, RZ, 0x3c, !PT ;  /* 0x000000060707a212 */ /* 0x000fc800078e3cff */
[----:B------:R-:W-:-:S04]  /*9440*/  @!P2 LOP3.LUT R6, R7, R6, RZ, 0x3c, !PT ;  /* 0x000000060706a212 */ /* 0x000fc800078e3cff */
[----:B------:R-:W-:-:S05]  /*9450*/  @!P2 LOP3.LUT R7, R7, R6, RZ, 0x3c, !PT ;  /* 0x000000060707a212 */ /* 0x000fca00078e3cff */
[----:B------:R-:W-:Y:S04]  /*9460*/  @!P2 LDGSTS.E.BYPASS.LTC128B.128 [R9+0x10c00], desc[UR60][R6.64], !P3 ;  /* 0x10c000000609afae */ /* 0x000fe8000d901d7c */
        /* <DEDUP_REMOVED lines=50> */
[----:B------:R-:W-:-:S03]  /*9790*/  ISETP.GE.AND P2, PT, R5, R3, PT ;  /* 0x000000030500720c */ /* 0x000fc60003f46270 */
[----:B------:R-:W-:Y:S04]  /*97a0*/  SHFL.IDX PT, R5, R2, 0x7, 0x181f ;  /* 0x00f81f0002057f89 */ /* 0x000fe800000e0000 */
[----:B0-----:R-:W0:Y:S04]  /*97b0*/  SHFL.IDX PT, R7, R0, 0x6, 0x181f ;  /* 0x00d81f0000077f89 */ /* 0x001e2800000e0000 */
[----:B------:R-:W1:Y:S04]  /*97c0*/  SHFL.IDX PT, R6, R2, 0x6, 0x181f ;  /* 0x00d81f0002067f89 */ /* 0x000e6800000e0000 */
[----:B------:R-:W2:Y:S01]  /*97d0*/  SHFL.IDX PT, R0, R0, 0x7, 0x181f ;  /* 0x00f81f0000007f89 */ /* 0x000ea200000e0000 */
[----:B0-----:R-:W-:-:S05]  /*97e0*/  @!P2 LEA R7, P4, R10, R7, 0x1 ;  /* 0x000000070a07a211 */ /* 0x001fca00078808ff */
[----:B-1----:R-:W-:-:S05]  /*97f0*/  @!P2 IMAD.X R6, RZ, RZ, R6, P4 ;  /* 0x000000ffff06a224 */ /* 0x002fca00020e0606 */
[----:B------:R-:W-:-:S04]  /*9800*/  @!P2 LOP3.LUT R7, R7, R6, RZ, 0x3c, !PT ;  /* 0x000000060707a212 */ /* 0x000fc800078e3cff */
[----:B------:R-:W-:-:S04]  /*9810*/  @!P2 LOP3.LUT R6, R7, R6, RZ, 0x3c, !PT ;  /* 0x000000060706a212 */ /* 0x000fc800078e3cff */
[----:B------:R-:W-:-:S05]  /*9820*/  @!P2 LOP3.LUT R7, R7, R6, RZ, 0x3c, !PT ;  /* 0x000000060707a212 */ /* 0x000fca00078e3cff */
[----:B------:R1:W-:Y:S04]  /*9830*/  @!P2 LDGSTS.E.BYPASS.LTC128B.128 [R9+0x13400], desc[UR60][R6.64], !P3 ;  /* 0x134000000609afae */ /* 0x0003e8000d901d7c */
[----:B------:R1:W-:Y:S04]  /*9840*/  @!P2 LDGSTS.E.BYPASS.LTC128B.128 [R9+0x17400], desc[UR60][R6.64+0x80], !P0 ;  /* 0x174000800609afae */ /* 0x0003e8000c101d7c */
[----:B--2---:R1:W-:Y:S02]  /*9850*/  @!P2 LDGSTS.E.BYPASS.LTC128B.128 [R9+0x1b400], desc[UR60][R6.64+0x100], !P1 ;  /* 0x1b4001000609afae */ /* 0x0043e4000c901d7c */
.L_x_338:
[----:B------:R-:W-:Y:S01]  /*9860*/  VIADD R4, R4, 0x70 ;  /* 0x0000007004047836 */ /* 0x000fe20000000000 */
[----:B------:R-:W-:Y:S04]  /*9870*/  BSSY B0, `(.L_x_230) ;  /* 0x000000b000007945 */ /* 0x000fe80003800000 */
[----:B------:R-:W-:-:S13]  /*9880*/  ISETP.GE.AND P2, PT, R4, R3, PT ;  /* 0x000000030400720c */ /* 0x000fda0003f46270 */
[----:B------:R-:W-:Y:S05]  /*9890*/  @P2 BRA `(.L_x_231) ;  /* 0x0000000000202947 */ /* 0x000fea0003800000 */
        /* <DEDUP_REMOVED lines=8> */
.L_x_231:
[----:B------:R-:W-:Y:S05]  /*9920*/  BSYNC B0 ;  /* 0x0000000000007941 */ /* 0x000fea0003800000 */
.L_x_230:
[----:B--2---:R-:W2:Y:S01]  /*9930*/  LDL R2, [R1+0x2c] ;  /* 0x00002c0001027983 */ /* 0x004ea20000100800 */
        /* <DEDUP_REMOVED lines=9> */
[----:B------:R-:W3:Y:S01]  /*99d0*/  SYNCS.PHASECHK.TRANS64.TRYWAIT P0, [UR36+0x34820], R0 ;  /* 0x03482000ff0075a7 */ /* 0x000ee20008000164 */
[----:B--2---:R-:W-:Y:S02]  /*99e0*/  ISETP.GE.AND P1, PT, R2, 0x81, PT ;  /* 0x000000810200780c */ /* 0x004fe40003f26270 */
[----:B---3--:R-:W-:Y:S11]  /*99f0*/  @!P0 BRA `(.L_x_233) ;  /* 0x0000003800f08947 */ /* 0x008ff60003800000 */
.L_x_339:
[----:B------:R-:W-:Y:S05]  /*9a00*/  BSYNC B0 ;  /* 0x0000000000007941 */ /* 0x000fea0003800000 */
.L_x_232:
[----:B------:R-:W-:Y:S05]  /*9a10*/  @!P1 BRA `(.L_x_234) ;  /* 0x0000002000e09947 */ /* 0x000fea0003800000 */
[----:B------:R-:W0:Y:S01]  /*9a20*/  LDL R2, [R1+0x20] ;  /* 0x0000200001027983 */ /* 0x000e220000100800 */
[----:B--2---:R-:W-:Y:S02]  /*9a30*/  IMAD.MOV.U32 R0, RZ, RZ, 0x1 ;  /* 0x00000001ff007424 */ /* 0x004fe400078e00ff */
[----:B01----:R-:W-:-:S05]  /*9a40*/  IMAD.MOV R9, RZ, RZ, -R2 ;  /* 0x000000ffff097224 */ /* 0x003fca00078e0a02 */
[----:B------:R-:W-:-:S05]  /*9a50*/  VIADDMNMX R9, R9, R0, 0xffffffff, !PT ;  /* 0xffffffff09097446 */ /* 0x000fca0007800100 */
[----:B------:R-:W-:-:S05]  /*9a60*/  IMAD.IADD R0, R2, 0x1, R9 ;  /* 0x0000000102007824 */ /* 0x000fca00078e0209 */
[----:B------:R-:W-:-:S04]  /*9a70*/  LOP3.LUT R0, R0, 0x1, RZ, 0xc0, !PT ;  /* 0x0000000100007812 */ /* 0x000fc800078ec0ff */
[----:B------:R-:W-:Y:S01]  /*9a80*/  ISETP.NE.U32.AND P0, PT, R0, 0x1, PT ;  /* 0x000000010000780c */ /* 0x000fe20003f05070 */
[----:B------:R-:W-:-:S12]  /*9a90*/  VIADD R0, R2, 0xfffffffe ;  /* 0xfffffffe02007836 */ /* 0x000fd80000000000 */
[----:B------:R-:W-:Y:S05]  /*9aa0*/  @P0 BRA `(.L_x_235) ;  /* 0x0000000800e80947 */ /* 0x000fea0003800000 */
[----:B------:R-:W2:Y:S01]  /*9ab0*/  LDL R2, [R1] ;  /* 0x0000000001027983 */ /* 0x000ea20000100800 */
        /* <DEDUP_REMOVED lines=14> */
[----:B------:R-:W3:Y:S01]  /*9ba0*/  LDL R7, [R1+0x8] ;  /* 0x0000080001077983 */ /* 0x000ee20000100800 */
        /* <DEDUP_REMOVED lines=16> */
.L_x_238:
[----:B------:R-:W-:Y:S01]  /*9cb0*/  LEA R3, R4, UR36, 0x3 ;  /* 0x0000002404037c11 */ /* 0x000fe2000f8e18ff */
[----:B------:R-:W-:Y:S01]  /*9cc0*/  BSSY B1, `(.L_x_239) ;  /* 0x0000004000017945 */ /* 0x000fe20003800000 */
[----:B------:R-:W-:-:S04]  /*9cd0*/  SHF.L.U32 R2, R8, 0x1f, RZ ;  /* 0x0000001f08027819 */ /* 0x000fc800000006ff */
[----:B------:R-:W1:Y:S02]  /*9ce0*/  SYNCS.PHASECHK.TRANS64.TRYWAIT P0, [R3+URZ+0x34840], R2 ;  /* 0x03484002030075a7 */ /* 0x000e64000800017f */
[----:B-1----:R-:W-:Y:S05]  /*9cf0*/  @!P0 BRA `(.L_x_240) ;  /* 0x0000003800488947 */ /* 0x002fea0003800000 */
.L_x_340:
[----:B------:R-:W-:Y:S05]  /*9d00*/  BSYNC B1 ;  /* 0x0000000000017941 */ /* 0x000fea0003800000 */
.L_x_239:
[----:B------:R-:W2:Y:S01]  /*9d10*/  S2R R5, SR_TID.X ;  /* 0x0000000000057919 */ /* 0x000ea20000002100 */
[----:B------:R-:W-:Y:S01]  /*9d20*/  UPRMT UR4, UR37, 0x9910, URZ ;  /* 0x0000991025047896 */ /* 0x000fe2000800003f */
[----:B--2---:R-:W-:-:S04]  /*9d30*/  LOP3.LUT R5, R5, 0x7f, RZ, 0xc0, !PT ;  /* 0x0000007f05057812 */ /* 0x004fc800078ec0ff */
[----:B------:R-:W-:-:S13]  /*9d40*/  ISETP.NE.AND P0, PT, R5, RZ, PT ;  /* 0x000000ff0500720c */ /* 0x000fda0003f05270 */
[----:B-1----:R-:W-:-:S04]  /*9d50*/  @!P0 IMAD.MOV.U32 R2, RZ, RZ, 0xc000 ;  /* 0x0000c000ff028424 */ /* 0x002fc800078e00ff */
[----:B------:R1:W-:Y:S02]  /*9d60*/  @!P0 SYNCS.ARRIVE.TRANS64 RZ, [R3+URZ+0x34830], R2 ;  /* 0x0348300203ff89a7 */ /* 0x0003e4000800003f */
[----:B-1----:R-:W-:-:S05]  /*9d70*/  IMAD.U32 R2, RZ, RZ, UR4 ;  /* 0x00000004ff027e24 */ /* 0x002fca000f8e00ff */
[----:B------:R-:W-:-:S13]  /*9d80*/  ISETP.NE.AND P1, PT, R2, 0x2, PT ;  /* 0x000000020200780c */ /* 0x000fda0003f25270 */
[----:B------:R-:W-:Y:S05]  /*9d90*/  @P1 BRA `(.L_x_241) ;  /* 0x0000000000041947 */ /* 0x000fea0003800000 */
[----:B------:R-:W-:Y:S01]  /*9da0*/  BPT.TRAP 0x1 ;  /* 0x000000040000795c */ /* 0x000fe20000300000 */
.L_x_241:
[----:B------:R-:W-:Y:S01]  /*9db0*/  LOP3.LUT P0, RZ, R18, 0x2, RZ, 0xc0, !PT ;  /* 0x0000000212ff7812 */ /* 0x000fe2000780c0ff */
[----:B------:R-:W-:-:S12]  /*9dc0*/  BSSY B1, `(.L_x_242) ;  /* 0x0000003000017945 */ /* 0x000fd80003800000 */
[----:B------:R-:W-:Y:S05]  /*9dd0*/  @P0 BRA `(.L_x_243) ;  /* 0x0000000000040947 */ /* 0x000fea0003800000 */
[----:B------:R-:W-:Y:S01]  /*9de0*/  BPT.TRAP 0x1 ;  /* 0x000000040000795c */ /* 0x000fe20000300000 */
.L_x_243:
[----:B------:R-:W-:Y:S05]  /*9df0*/  BSYNC B1 ;  /* 0x0000000000017941 */ /* 0x000fea0003800000 */
.L_x_242:
[----:B------:R-:W1:Y:S01]  /*9e00*/  S2R R2, SR_CgaCtaId ;  /* 0x0000000000027919 */ /* 0x000e620000008800 */
[----:B------:R-:W-:Y:S01]  /*9e10*/  IMAD.MOV.U32 R10, RZ, RZ, RZ ;  /* 0x000000ffff0a7224 */ /* 0x000fe200078e00ff */
[----:B------:R-:W-:Y:S01]  /*9e20*/  UIADD3 UR4, UP0, UR38, 0x370, URZ ;  /* 0x0000037026047890 */ /* 0x000fe2000ff1e03f */
[----:B------:R-:W-:Y:S01]  /*9e30*/  PLOP3.LUT P0, PT, PT, PT, PT, 0x80, 0x0 ;  /* 0x000000000000781c */ /* 0x000fe20003f0f070 */
[----:B------:R-:W-:Y:S01]  /*9e40*/  VIADD R3, R3, 0x34830 ;  /* 0x0003483003037836 */ /* 0x000fe20000000000 */
[----:B------:R-:W-:Y:S01]  /*9e50*/  UMOV UR6, 0x30000 ;  /* 0x0003000000067882 */ /* 0x000fe20000000000 */
[----:B------:R-:W-:Y:S01]  /*9e60*/  R2UR UR10, R10 ;  /* 0x000000000a0a72ca */ /* 0x000fe200000e0000 */
[----:B------:R-:W-:Y:S01]  /*9e70*/  UIADD3.X UR5, URZ, UR39, URZ, UP0, !UPT ;  /* 0x000000273f057290 */ /* 0x000fe200087fe43f */
[----:B------:R-:W-:Y:S01]  /*9e80*/  UMOV UR14, 0x0 ;  /* 0x00000000000e7882 */ /* 0x000fe20000000000 */
[----:B------:R-:W-:Y:S01]  /*9e90*/  UMOV UR15, 0x14f00000 ;  /* 0x14f00000000f7882 */ /* 0x000fe20000000000 */
[----:B-1----:R-:W-:-:S05]  /*9ea0*/  IMAD.SHL.U32 R2, R2, 0x1000, RZ ;  /* 0x0000100002027824 */ /* 0x002fca00078e00ff */
[----:B------:R-:W-:-:S05]  /*9eb0*/  LOP3.LUT R2, R2, 0x1000, RZ, 0xc0, !PT ;  /* 0x0000100002027812 */ /* 0x000fca00078ec0ff */
[----:B------:R-:W-:Y:S02]  /*9ec0*/  IMAD R5, R4, 0x6000, R2 ;  /* 0x0000600004057824 */ /* 0x000fe400078e0202 */
[----:B------:R-:W1:Y:S03]  /*9ed0*/  S2R R2, SR_CgaCtaId ;  /* 0x0000000000027919 */ /* 0x000e660000008800 */
[----:B------:R-:W-:-:S05]  /*9ee0*/  LEA R5, R5, UR36, 0x1 ;  /* 0x0000002405057c11 */ /* 0x000fca000f8e08ff */
[----:B0-----:R-:W-:Y:S02]  /*9ef0*/  VIADD R7, R5, 0x1c400 ;  /* 0x0001c40005077836 */ /* 0x001fe40000000000 */
[----:B-1----:R-:W-:-:S05]  /*9f00*/  IMAD.SHL.U32 R2, R2, 0x40, RZ ;  /* 0x0000004002027824 */ /* 0x002fca00078e00ff */
[----:B------:R-:W-:-:S05]  /*9f10*/  LOP3.LUT R2, R2, 0x40, RZ, 0xc0, !PT ;  /* 0x0000004002027812 */ /* 0x000fca00078ec0ff */
[----:B------:R-:W-:-:S07]  /*9f20*/  IMAD R2, R0, 0x80, R2 ;  /* 0x0000008000027824 */ /* 0x000fce00078e0202 */
.L_x_244:
        /* <DEDUP_REMOVED lines=8> */
[----:B------:R0:W-:Y:S02]  /*9fb0*/  UTMALDG.4D.MULTICAST [UR8], [UR4], UR6, desc[UR14] ;  /* 0x00000e08040073b4 */ /* 0x0001e40008019806 */
[----:B0-----:R-:W-:Y:S05]  /*9fc0*/  @P0 BRA.U.ANY `(.L_x_244) ;  /* 0xfffffffd00d80947 */ /* 0x001fea000393ffff */
[----:B------:R-:W-:Y:S01]  /*9fd0*/  IMAD.MOV.U32 R11, RZ, RZ, 0x40 ;  /* 0x00000040ff0b7424 */ /* 0x000fe200078e00ff */
[----:B------:R-:W-:Y:S01]  /*9fe0*/  PLOP3.LUT P0, PT, PT, PT, PT, 0x80, 0x0 ;  /* 0x000000000000781c */ /* 0x000fe20003f0f070 */
[----:B------:R-:W-:Y:S01]  /*9ff0*/  VIADD R7, R5, 0x20400 ;  /* 0x0002040005077836 */ /* 0x000fe20000000000 */
[----:B------:R-:W-:Y:S01]  /*a000*/  UMOV UR6, 0x30000 ;  /* 0x0003000000067882 */ /* 0x000fe20000000000 */
[----:B------:R-:W-:Y:S01]  /*a010*/  UMOV UR14, 0x0 ;  /* 0x00000000000e7882 */ /* 0x000fe20000000000 */
[----:B------:R-:W-:Y:S01]  /*a020*/  R2UR UR10, R11 ;  /* 0x000000000b0a72ca */ /* 0x000fe200000e0000 */
[----:B------:R-:W-:-:S14]  /*a030*/  UMOV UR15, 0x14f00000 ;  /* 0x14f00000000f7882 */ /* 0x000fdc0000000000 */
.L_x_245:
        /* <DEDUP_REMOVED lines=10> */
[----:B------:R-:W-:Y:S01]  /*a0e0*/  PLOP3.LUT P0, PT, PT, PT, PT, 0x80, 0x0 ;  /* 0x000000000000781c */ /* 0x000fe20003f0f070 */
[----:B------:R-:W-:Y:S01]  /*a0f0*/  VIADD R5, R5, 0x24400 ;  /* 0x0002440005057836 */ /* 0x000fe20000000000 */
[----:B------:R-:W-:Y:S01]  /*a100*/  UMOV UR6, 0x30000 ;  /* 0x0003000000067882 */ /* 0x000fe20000000000 */
[----:B------:R-:W-:Y:S01]  /*a110*/  UMOV UR14, 0x0 ;  /* 0x00000000000e7882 */ /* 0x000fe20000000000 */
[----:B------:R-:W-:Y:S01]  /*a120*/  UMOV UR15, 0x14f00000 ;  /* 0x14f00000000f7882 */ /* 0x000fe20000000000 */
[----:B------:R-:W-:-:S08]  /*a130*/  UMOV UR10, 0x80 ;  /* 0x00000080000a7882 */ /* 0x000fd00000000000 */
.L_x_246:
        /* <DEDUP_REMOVED lines=10> */
[----:B------:R-:W2:Y:S01]  /*a1e0*/  LDL.LU R7, [R1] ;  /* 0x0000000001077983 */ /* 0x000ea20000300800 */
[----:B------:R-:W-:Y:S01]  /*a1f0*/  LEA R2, R19, UR36, 0x3 ;  /* 0x0000002413027c11 */ /* 0x000fe2000f8e18ff */
[----:B------:R-:W-:Y:S01]  /*a200*/  BSSY B1, `(.L_x_247) ;  /* 0x0000004000017945 */ /* 0x000fe20003800000 */
[----:B--2---:R-:W-:-:S04]  /*a210*/  SHF.L.U32 R3, R7, 0x1f, RZ ;  /* 0x0000001f07037819 */ /* 0x004fc800000006ff */
[----:B------:R-:W0:Y:S02]  /*a220*/  SYNCS.PHASECHK.TRANS64.TRYWAIT P0, [R2+URZ+0x34860], R3 ;  /* 0x03486003020075a7 */ /* 0x000e24000800017f */
[----:B0-----:R-:W-:Y:S05]  /*a230*/  @!P0 BRA `(.L_x_248) ;  /* 0x00000034000c8947 */ /* 0x001fea0003800000 */
.L_x_341:
[----:B------:R-:W-:Y:S05]  /*a240*/  BSYNC B1 ;  /* 0x0000000000017941 */ /* 0x000fea0003800000 */
.L_x_247:
[----:B------:R-:W1:Y:S02]  /*a250*/  S2R R5, SR_TID.X ;  /* 0x0000000000057919 */ /* 0x000e640000002100 */
[----:B-1----:R-:W-:-:S04]  /*a260*/  LOP3.LUT R5, R5, 0x7f, RZ, 0xc0, !PT ;  /* 0x0000007f05057812 */ /* 0x002fc800078ec0ff */
[----:B------:R-:W-:-:S13]  /*a270*/  ISETP.NE.AND P0, PT, R5, RZ, PT ;  /* 0x000000ff0500720c */ /* 0x000fda0003f05270 */
[----:B0-----:R-:W-:-:S04]  /*a280*/  @!P0 IMAD.MOV.U32 R3, RZ, RZ, 0x8000 ;  /* 0x00008000ff038424 */ /* 0x001fc800078e00ff */
[----:B------:R0:W-:Y:S01]  /*a290*/  @!P0 SYNCS.ARRIVE.TRANS64 RZ, [R2+URZ+0x34850], R3 ;  /* 0x0348500302ff89a7 */ /* 0x0001e2000800003f */
[----:B------:R-:W-:Y:S05]  /*a2a0*/  @P1 BRA `(.L_x_249) ;  /* 0x0000000000041947 */ /* 0x000fea0003800000 */
[----:B------:R-:W-:Y:S01]  /*a2b0*/  BPT.TRAP 0x1 ;  /* 0x000000040000795c */ /* 0x000fe20000300000 */
.L_x_249:
[----:B------:R-:W-:Y:S01]  /*a2c0*/  LOP3.LUT P0, RZ, R18, 0x2, RZ, 0xc0, !PT ;  /* 0x0000000212ff7812 */ /* 0x000fe2000780c0ff */
[----:B------:R-:W-:-:S12]  /*a2d0*/  BSSY B1, `(.L_x_250) ;  /* 0x0000003000017945 */ /* 0x000fd80003800000 */
[----:B------:R-:W-:Y:S05]  /*a2e0*/  @P0 BRA `(.L_x_251) ;  /* 0x0000000000040947 */ /* 0x000fea0003800000 */
[----:B------:R-:W-:Y:S01]  /*a2f0*/  BPT.TRAP 0x1 ;  /* 0x000000040000795c */ /* 0x000fe20000300000 */
.L_x_251:
[----:B------:R-:W-:Y:S05]  /*a300*/  BSYNC B1 ;  /* 0x0000000000017941 */ /* 0x000fea0003800000 */
.L_x_250:
[----:B------:R-:W2:Y:S01]  /*a310*/  LDL.LU R5, [R1+0x4] ;  /* 0x0000040001057983 */ /* 0x000ea20000300800 */
[----:B0-----:R-:W0:Y:S01]  /*a320*/  S2R R3, SR_CgaCtaId ;  /* 0x0000000000037919 */ /* 0x001e220000008800 */
[----:B------:R-:W1:Y:S01]  /*a330*/  S2R R7, SR_CgaCtaId ;  /* 0x0000000000077919 */ /* 0x000e620000008800 */
[----:B------:R-:W-:Y:S01]  /*a340*/  R2UR UR10, R10 ;  /* 0x000000000a0a72ca */ /* 0x000fe200000e0000 */
[----:B------:R-:W-:Y:S01]  /*a350*/  UIADD3 UR4, UP0, UR38, 0x470, URZ ;  /* 0x0000047026047890 */ /* 0x000fe2000ff1e03f */
[----:B------:R-:W-:Y:S01]  /*a360*/  PLOP3.LUT P0, PT, PT, PT, PT, 0x80, 0x0 ;  /* 0x000000000000781c */ /* 0x000fe20003f0f070 */
[----:B------:R-:W-:Y:S01]  /*a370*/  VIADD R2, R2, 0x34850 ;  /* 0x0003485002027836 */ /* 0x000fe20000000000 */
[----:B------:R-:W-:Y:S01]  /*a380*/  UMOV UR6, 0x30000 ;  /* 0x0003000000067882 */ /* 0x000fe20000000000 */
[----:B0-----:R-:W-:-:S05]  /*a390*/  IMAD.SHL.U32 R3, R3, 0x1000, RZ ;  /* 0x0000100003037824 */ /* 0x001fca00078e00ff */
[----:B------:R-:W-:Y:S01]  /*a3a0*/  LOP3.LUT R3, R3, 0x1000, RZ, 0xc0, !PT ;  /* 0x0000100003037812 */ /* 0x000fe200078ec0ff */
[----:B-1----:R-:W-:-:S04]  /*a3b0*/  IMAD.SHL.U32 R7, R7, 0x40, RZ ;  /* 0x0000004007077824 */ /* 0x002fc800078e00ff */
[----:B------:R-:W-:Y:S01]  /*a3c0*/  IMAD R3, R19, 0x4000, R3 ;  /* 0x0000400013037824 */ /* 0x000fe200078e0203 */
[----:B------:R-:W-:-:S04]  /*a3d0*/  LOP3.LUT R7, R7, 0x40, RZ, 0xc0, !PT ;  /* 0x0000004007077812 */ /* 0x000fc800078ec0ff */
[----:B------:R-:W-:Y:S01]  /*a3e0*/  LEA R3, R3, UR36, 0x1 ;  /* 0x0000002403037c11 */ /* 0x000fe2000f8e08ff */
[----:B------:R-:W-:Y:S01]  /*a3f0*/  UIADD3.X UR5, URZ, UR39, URZ, UP0, !UPT ;  /* 0x000000273f057290 */ /* 0x000fe200087fe43f */
[----:B------:R-:W-:Y:S01]  /*a400*/  UMOV UR14, 0x0 ;  /* 0x00000000000e7882 */ /* 0x000fe20000000000 */
[----:B------:R-:W-:Y:S01]  /*a410*/  UMOV UR15, 0x14f00000 ;  /* 0x14f00000000f7882 */ /* 0x000fe20000000000 */
[----:B--2---:R-:W-:Y:S02]  /*a420*/  IMAD R5, R5, 0x80, R7 ;  /* 0x0000008005057824 */ /* 0x004fe400078e0207 */
[----:B------:R-:W-:-:S07]  /*a430*/  VIADD R7, R3, 0x400 ;  /* 0x0000040003077836 */ /* 0x000fce0000000000 */
.L_x_252:
        /* <DEDUP_REMOVED lines=10> */
[----:B------:R-:W-:Y:S01]  /*a4e0*/  R2UR UR10, R11 ;  /* 0x000000000b0a72ca */ /* 0x000fe200000e0000 */
[----:B------:R-:W-:Y:S01]  /*a4f0*/  VIADD R3, R3, 0x4400 ;  /* 0x0000440003037836 */ /* 0x000fe20000000000 */
[----:B------:R-:W-:Y:S01]  /*a500*/  PLOP3.LUT P0, PT, PT, PT, PT, 0x80, 0x0 ;  /* 0x000000000000781c */ /* 0x000fe20003f0f070 */
[----:B------:R-:W-:Y:S01]  /*a510*/  UMOV UR6, 0x30000 ;  /* 0x0003000000067882 */ /* 0x000fe20000000000 */
[----:B------:R-:W-:Y:S01]  /*a520*/  UMOV UR14, 0x0 ;  /* 0x00000000000e7882 */ /* 0x000fe20000000000 */
[----:B------:R-:W-:-:S10]  /*a530*/  UMOV UR15, 0x14f00000 ;  /* 0x14f00000000f7882 */ /* 0x000fd40000000000 */
.L_x_253:
        /* <DEDUP_REMOVED lines=10> */
[----:B------:R0:W-:Y:S01]  /*a5e0*/  STL [R1+0x4], R0 ;  /* 0x0000040001007387 */ /* 0x0001e20000100800 */
[----:B------:R-:W-:-:S07]  /*a5f0*/  IMAD.MOV.U32 R17, RZ, RZ, R6 ;  /* 0x000000ffff117224 */ /* 0x000fce00078e0006 */
.L_x_237:
[----:B------:R-:W-:Y:S05]  /*a600*/  BSYNC B0 ;  /* 0x0000000000007941 */ /* 0x000fea0003800000 */
.L_x_236:
[----:B0-----:R-:W2:Y:S01]  /*a610*/  LDL.LU R0, [R1+0x20] ;  /* 0x0000200001007983 */ /* 0x001ea20000300800 */
[----:B------:R-:W-:-:S03]  /*a620*/  IMAD.MOV.U32 R19, RZ, RZ, R4 ;  /* 0x000000ffff137224 */ /* 0x000fc600078e0004 */
[----:B------:R0:W-:Y:S02]  /*a630*/  STL [R1], R8 ;  /* 0x0000000801007387 */ /* 0x0001e40000100800 */
[----:B0-2---:R-:W-:-:S07]  /*a640*/  VIADD R0, R0, 0xfffffffd ;  /* 0xfffffffd00007836 */ /* 0x005fce0000000000 */
.L_x_235:
[----:B------:R-:W2:Y:S01]  /*a650*/  LDL.LU R2, [R1+0x18] ;  /* 0x0000180001027983 */ /* 0x000ea20000300800 */
[----:B------:R-:W-:Y:S01]  /*a660*/  IMAD.MOV R9, RZ, RZ, -R9 ;  /* 0x000000ffff097224 */ /* 0x000fe200078e0a09 */
[----:B------:R-:W-:Y:S04]  /*a670*/  BSSY B0, `(.L_x_234) ;  /* 0x0000172000007945 */ /* 0x000fe80003800000 */
[----:B--2---:R-:W-:-:S13]  /*a680*/  ISETP.NE.AND P0, PT, R2, R9, PT ;  /* 0x000000090200720c */ /* 0x004fda0003f05270 */
[----:B------:R-:W-:Y:S05]  /*a690*/  @!P0 BRA `(.L_x_254) ;  /* 0x0000001400bc8947 */ /* 0x000fea0003800000 */
[----:B------:R-:W-:-:S07]  /*a6a0*/  IMAD.MOV.U32 R6, RZ, RZ, R17 ;  /* 0x000000ffff067224 */ /* 0x000fce00078e0011 */
.L_x_291:
[----:B--2---:R-:W2:Y:S01]  /*a6b0*/  LDL R2, [R1] ;  /* 0x0000000001027983 */ /* 0x004ea20000100800 */
        /* <DEDUP_REMOVED lines=31> */
.L_x_257:
[----:B------:R-:W-:Y:S01]  /*a8b0*/  LEA R3, R4, UR36, 0x3 ;  /* 0x0000002404037c11 */ /* 0x000fe2000f8e18ff */
[----:B------:R-:W-:Y:S01]  /*a8c0*/  BSSY B2, `(.L_x_258) ;  /* 0x0000004000027945 */ /* 0x000fe20003800000 */
[----:B------:R-:W-:-:S04]  /*a8d0*/  SHF.L.U32 R2, R5, 0x1f, RZ ;  /* 0x0000001f05027819 */ /* 0x000fc800000006ff */
[----:B------:R-:W1:Y:S02]  /*a8e0*/  SYNCS.PHASECHK.TRANS64.TRYWAIT P0, [R3+URZ+0x34840], R2 ;  /* 0x03484002030075a7 */ /* 0x000e64000800017f */
[----:B-1----:R-:W-:Y:S05]  /*a8f0*/  @!P0 BRA `(.L_x_259) ;  /* 0x0000002c00708947 */ /* 0x002fea0003800000 */
.L_x_342:
[----:B------:R-:W-:Y:S05]  /*a900*/  BSYNC B2 ;  /* 0x0000000000027941 */ /* 0x000fea0003800000 */
.L_x_258:
[----:B0-----:R-:W0:Y:S01]  /*a910*/  S2R R7, SR_TID.X ;  /* 0x0000000000077919 */ /* 0x001e220000002100 */
[----:B------:R-:W-:Y:S01]  /*a920*/  UPRMT UR4, UR37, 0x9910, URZ ;  /* 0x0000991025047896 */ /* 0x000fe2000800003f */
[----:B0-----:R-:W-:-:S04]  /*a930*/  LOP3.LUT R7, R7, 0x7f, RZ, 0xc0, !PT ;  /* 0x0000007f07077812 */ /* 0x001fc800078ec0ff */
[----:B------:R-:W-:-:S13]  /*a940*/  ISETP.NE.AND P0, PT, R7, RZ, PT ;  /* 0x000000ff0700720c */ /* 0x000fda0003f05270 */
[----:B-1----:R-:W-:-:S04]  /*a950*/  @!P0 IMAD.MOV.U32 R2, RZ, RZ, 0xc000 ;  /* 0x0000c000ff028424 */ /* 0x002fc800078e00ff */
[----:B------:R0:W-:Y:S02]  /*a960*/  @!P0 SYNCS.ARRIVE.TRANS64 RZ, [R3+URZ+0x34830], R2 ;  /* 0x0348300203ff89a7 */ /* 0x0001e4000800003f */
[----:B0-----:R-:W-:-:S05]  /*a970*/  IMAD.U32 R2, RZ, RZ, UR4 ;  /* 0x00000004ff027e24 */ /* 0x001fca000f8e00ff */
[----:B------:R-:W-:-:S13]  /*a980*/  ISETP.NE.AND P1, PT, R2, 0x2, PT ;  /* 0x000000020200780c */ /* 0x000fda0003f25270 */
[----:B------:R-:W-:Y:S05]  /*a990*/  @P1 BRA `(.L_x_260) ;  /* 0x0000000000041947 */ /* 0x000fea0003800000 */
[----:B------:R-:W-:Y:S01]  /*a9a0*/  BPT.TRAP 0x1 ;  /* 0x000000040000795c */ /* 0x000fe20000300000 */
.L_x_260:
[----:B------:R-:W-:Y:S01]  /*a9b0*/  LOP3.LUT P0, RZ, R18, 0x2, RZ, 0xc0, !PT ;  /* 0x0000000212ff7812 */ /* 0x000fe2000780c0ff */
[----:B------:R-:W-:-:S12]  /*a9c0*/  BSSY B2, `(.L_x_261) ;  /* 0x0000003000027945 */ /* 0x000fd80003800000 */
[----:B------:R-:W-:Y:S05]  /*a9d0*/  @P0 BRA `(.L_x_262) ;  /* 0x0000000000040947 */ /* 0x000fea0003800000 */
[----:B------:R-:W-:Y:S01]  /*a9e0*/  BPT.TRAP 0x1 ;  /* 0x000000040000795c */ /* 0x000fe20000300000 */
.L_x_262:
[----:B------:R-:W-:Y:S05]  /*a9f0*/  BSYNC B2 ;  /* 0x0000000000027941 */ /* 0x000fea0003800000 */
.L_x_261:
[----:B------:R-:W0:Y:S01]  /*aa00*/  S2R R2, SR_CgaCtaId ;  /* 0x0000000000027919 */ /* 0x000e220000008800 */
        /* <DEDUP_REMOVED lines=9> */
[----:B0-----:R-:W-:-:S05]  /*aaa0*/  IMAD.SHL.U32 R2, R2, 0x1000, RZ ;  /* 0x0000100002027824 */ /* 0x001fca00078e00ff */
[----:B------:R-:W-:-:S05]  /*aab0*/  LOP3.LUT R2, R2, 0x1000, RZ, 0xc0, !PT ;  /* 0x0000100002027812 */ /* 0x000fca00078ec0ff */
[----:B------:R-:W-:Y:S02]  /*aac0*/  IMAD R7, R4, 0x6000, R2 ;  /* 0x0000600004077824 */ /* 0x000fe400078e0202 */
[----:B------:R-:W0:Y:S03]  /*aad0*/  S2R R2, SR_CgaCtaId ;  /* 0x0000000000027919 */ /* 0x000e260000008800 */
[----:B------:R-:W-:-:S05]  /*aae0*/  LEA R7, R7, UR36, 0x1 ;  /* 0x0000002407077c11 */ /* 0x000fca000f8e08ff */
[----:B------:R-:W-:Y:S02]  /*aaf0*/  VIADD R9, R7, 0x1c400 ;  /* 0x0001c40007097836 */ /* 0x000fe40000000000 */
[----:B0-----:R-:W-:-:S05]  /*ab00*/  IMAD.SHL.U32 R2, R2, 0x40, RZ ;  /* 0x0000004002027824 */ /* 0x001fca00078e00ff */
[----:B------:R-:W-:-:S05]  /*ab10*/  LOP3.LUT R2, R2, 0x40, RZ, 0xc0, !PT ;  /* 0x0000004002027812 */ /* 0x000fca00078ec0ff */
[----:B------:R-:W-:-:S07]  /*ab20*/  IMAD R2, R8, 0x80, R2 ;  /* 0x0000008008027824 */ /* 0x000fce00078e0202 */
.L_x_263:
        /* <DEDUP_REMOVED lines=17> */
.L_x_264:
        /* <DEDUP_REMOVED lines=16> */
.L_x_265:
        /* <DEDUP_REMOVED lines=16> */
.L_x_343:
[----:B------:R-:W-:Y:S05]  /*ae40*/  BSYNC B2 ;  /* 0x0000000000027941 */ /* 0x000fea0003800000 */
.L_x_266:
[----:B------:R-:W1:Y:S02]  /*ae50*/  S2R R7, SR_TID.X ;  /* 0x0000000000077919 */ /* 0x000e640000002100 */
[----:B-1----:R-:W-:-:S04]  /*ae60*/  LOP3.LUT R7, R7, 0x7f, RZ, 0xc0, !PT ;  /* 0x0000007f07077812 */ /* 0x002fc800078ec0ff */
[----:B------:R-:W-:-:S13]  /*ae70*/  ISETP.NE.AND P0, PT, R7, RZ, PT ;  /* 0x000000ff0700720c */ /* 0x000fda0003f05270 */
[----:B0-----:R-:W-:-:S04]  /*ae80*/  @!P0 IMAD.MOV.U32 R3, RZ, RZ, 0x8000 ;  /* 0x00008000ff038424 */ /* 0x001fc800078e00ff */
[----:B------:R0:W-:Y:S01]  /*ae90*/  @!P0 SYNCS.ARRIVE.TRANS64 RZ, [R2+URZ+0x34850], R3 ;  /* 0x0348500302ff89a7 */ /* 0x0001e2000800003f */
[----:B------:R-:W-:Y:S05]  /*aea0*/  @P1 BRA `(.L_x_268) ;  /* 0x0000000000041947 */ /* 0x000fea0003800000 */
[----:B------:R-:W-:Y:S01]  /*aeb0*/  BPT.TRAP 0x1 ;  /* 0x000000040000795c */ /* 0x000fe20000300000 */
.L_x_268:
[----:B------:R-:W-:Y:S01]  /*aec0*/  LOP3.LUT P0, RZ, R18, 0x2, RZ, 0xc0, !PT ;  /* 0x0000000212ff7812 */ /* 0x000fe2000780c0ff */
[----:B------:R-:W-:-:S12]  /*aed0*/  BSSY B2, `(.L_x_269) ;  /* 0x0000003000027945 */ /* 0x000fd80003800000 */
[----:B------:R-:W-:Y:S05]  /*aee0*/  @P0 BRA `(.L_x_270) ;  /* 0x0000000000040947 */ /* 0x000fea0003800000 */
[----:B------:R-:W-:Y:S01]  /*aef0*/  BPT.TRAP 0x1 ;  /* 0x000000040000795c */ /* 0x000fe20000300000 */
.L_x_270:
[----:B------:R-:W-:Y:S05]  /*af00*/  BSYNC B2 ;  /* 0x0000000000027941 */ /* 0x000fea0003800000 */
.L_x_269:
        /* <DEDUP_REMOVED lines=19> */
.L_x_271:
        /* <DEDUP_REMOVED lines=16> */
.L_x_272:
        /* <DEDUP_REMOVED lines=12> */
.L_x_256:
[----:B------:R-:W-:Y:S05]  /*b200*/  BSYNC B1 ;  /* 0x0000000000017941 */ /* 0x000fea0003800000 */
.L_x_255:
[----:B------:R-:W-:Y:S01]  /*b210*/  VIADD R19, R4, 0x1 ;  /* 0x0000000104137836 */ /* 0x000fe20000000000 */
[----:B------:R-:W-:Y:S01]  /*b220*/  LOP3.LUT P1, RZ, R18, 0x8, RZ, 0xc0, !PT ;  /* 0x0000000812ff7812 */ /* 0x000fe2000782c0ff */
[----:B------:R-:W-:Y:S03]  /*b230*/  BSSY B1, `(.L_x_273) ;  /* 0x00000b2000017945 */ /* 0x000fe60003800000 */
[----:B------:R-:W-:-:S04]  /*b240*/  ISETP.NE.AND P0, PT, R19, 0x2, PT ;  /* 0x000000021300780c */ /* 0x000fc80003f05270 */
[----:B------:R-:W-:Y:S02]  /*b250*/  SEL R2, RZ, 0x1, P0 ;  /* 0x00000001ff027807 */ /* 0x000fe40000000000 */
[----:B------:R-:W-:Y:S02]  /*b260*/  SEL R19, R19, RZ, P0 ;  /* 0x000000ff13137207 */ /* 0x000fe40000000000 */
[----:B------:R-:W-:-:S05]  /*b270*/  LOP3.LUT R9, R5, R2, RZ, 0x3c, !PT ;  /* 0x0000000205097212 */ /* 0x000fca00078e3cff */
[----:B------:R1:W-:Y:S01]  /*b280*/  STL [R1], R9 ;  /* 0x0000000901007387 */ /* 0x0003e20000100800 */
[----:B------:R-:W-:Y:S05]  /*b290*/  @!P1 BRA `(.L_x_274) ;  /* 0x0000000800ac9947 */ /* 0x000fea0003800000 */
[----:B------:R-:W-:Y:S01]  /*b2a0*/  LOP3.LUT P1, RZ, R18, 0x4, RZ, 0xc0, !PT ;  /* 0x0000000412ff7812 */ /* 0x000fe2000782c0ff */
[----:B0-----:R-:W-:-:S12]  /*b2b0*/  VIADD R8, R0, 0xffffffff ;  /* 0xffffffff00087836 */ /* 0x001fd80000000000 */
        /* <DEDUP_REMOVED lines=21> */
.L_x_275:
[----:B------:R-:W-:Y:S01]  /*b410*/  LEA R3, R19, UR36, 0x3 ;  /* 0x0000002413037c11 */ /* 0x000fe2000f8e18ff */
[----:B------:R-:W-:Y:S01]  /*b420*/  BSSY B2, `(.L_x_276) ;  /* 0x0000004000027945 */ /* 0x000fe20003800000 */
[----:B------:R-:W-:-:S04]  /*b430*/  SHF.L.U32 R2, R9, 0x1f, RZ ;  /* 0x0000001f09027819 */ /* 0x000fc800000006ff */
[----:B------:R-:W2:Y:S02]  /*b440*/  SYNCS.PHASECHK.TRANS64.TRYWAIT P0, [R3+URZ+0x34840], R2 ;  /* 0x03484002030075a7 */ /* 0x000ea4000800017f */
[----:B--2---:R-:W-:Y:S05]  /*b450*/  @!P0 BRA `(.L_x_277) ;  /* 0x0000002000c08947 */ /* 0x004fea0003800000 */
.L_x_344:
[----:B------:R-:W-:Y:S05]  /*b460*/  BSYNC B2 ;  /* 0x0000000000027941 */ /* 0x000fea0003800000 */
.L_x_276:
[----:B0-----:R-:W0:Y:S01]  /*b470*/  S2R R7, SR_TID.X ;  /* 0x0000000000077919 */ /* 0x001e220000002100 */
[----:B------:R-:W-:Y:S01]  /*b480*/  UPRMT UR4, UR37, 0x9910, URZ ;  /* 0x0000991025047896 */ /* 0x000fe2000800003f */
[----:B0-----:R-:W-:-:S04]  /*b490*/  LOP3.LUT R7, R7, 0x7f, RZ, 0xc0, !PT ;  /* 0x0000007f07077812 */ /* 0x001fc800078ec0ff */
[----:B------:R-:W-:-:S13]  /*b4a0*/  ISETP.NE.AND P0, PT, R7, RZ, PT ;  /* 0x000000ff0700720c */ /* 0x000fda0003f05270 */
[----:B--2---:R-:W-:-:S04]  /*b4b0*/  @!P0 IMAD.MOV.U32 R2, RZ, RZ, 0xc000 ;  /* 0x0000c000ff028424 */ /* 0x004fc800078e00ff */
[----:B------:R0:W-:Y:S02]  /*b4c0*/  @!P0 SYNCS.ARRIVE.TRANS64 RZ, [R3+URZ+0x34830], R2 ;  /* 0x0348300203ff89a7 */ /* 0x0001e4000800003f */
[----:B0-----:R-:W-:-:S05]  /*b4d0*/  IMAD.U32 R2, RZ, RZ, UR4 ;  /* 0x00000004ff027e24 */ /* 0x001fca000f8e00ff */
[----:B------:R-:W-:-:S13]  /*b4e0*/  ISETP.NE.AND P1, PT, R2, 0x2, PT ;  /* 0x000000020200780c */ /* 0x000fda0003f25270 */
[----:B------:R-:W-:Y:S05]  /*b4f0*/  @P1 BRA `(.L_x_278) ;  /* 0x0000000000041947 */ /* 0x000fea0003800000 */
[----:B------:R-:W-:Y:S01]  /*b500*/  BPT.TRAP 0x1 ;  /* 0x000000040000795c */ /* 0x000fe20000300000 */
.L_x_278:
[----:B------:R-:W-:Y:S01]  /*b510*/  LOP3.LUT P0, RZ, R18, 0x2, RZ, 0xc0, !PT ;  /* 0x0000000212ff7812 */ /* 0x000fe2000780c0ff */
[----:B------:R-:W-:-:S12]  /*b520*/  BSSY B2, `(.L_x_279) ;  /* 0x0000003000027945 */ /* 0x000fd80003800000 */
[----:B------:R-:W-:Y:S05]  /*b530*/  @P0 BRA `(.L_x_280) ;  /* 0x0000000000040947 */ /* 0x000fea0003800000 */
[----:B------:R-:W-:Y:S01]  /*b540*/  BPT.TRAP 0x1 ;  /* 0x000000040000795c */ /* 0x000fe20000300000 */
.L_x_280:
[----:B------:R-:W-:Y:S05]  /*b550*/  BSYNC B2 ;  /* 0x0000000000027941 */ /* 0x000fea0003800000 */
.L_x_279:
        /* <DEDUP_REMOVED lines=15> */
[----:B-1----:R-:W-:Y:S02]  /*b650*/  VIADD R9, R7, 0x1c400 ;  /* 0x0001c40007097836 */ /* 0x002fe40000000000 */
[----:B0-----:R-:W-:-:S05]  /*b660*/  IMAD.SHL.U32 R2, R2, 0x40, RZ ;  /* 0x0000004002027824 */ /* 0x001fca00078e00ff */
[----:B------:R-:W-:-:S05]  /*b670*/  LOP3.LUT R2, R2, 0x40, RZ, 0xc0, !PT ;  /* 0x0000004002027812 */ /* 0x000fca00078ec0ff */
[----:B------:R-:W-:-:S07]  /*b680*/  IMAD R2, R8, 0x80, R2 ;  /* 0x0000008008027824 */ /* 0x000fce00078e0202 */
.L_x_281:
        /* <DEDUP_REMOVED lines=17> */
.L_x_282:
        /* <DEDUP_REMOVED lines=16> */
.L_x_283:
        /* <DEDUP_REMOVED lines=10> */
[----:B------:R-:W-:Y:S01]  /*b940*/  SHF.L.U32 R5, R5, 0x1f, RZ ;  /* 0x0000001f05057819 */ /* 0x000fe200000006ff */
[----:B------:R-:W-:Y:S01]  /*b950*/  BSSY B2, `(.L_x_284) ;  /* 0x0000004000027945 */ /* 0x000fe20003800000 */
[----:B------:R-:W-:-:S04]  /*b960*/  LEA R2, R4, UR36, 0x3 ;  /* 0x0000002404027c11 */ /* 0x000fc8000f8e18ff */
[----:B------:R-:W0:Y:S02]  /*b970*/  SYNCS.PHASECHK.TRANS64.TRYWAIT P0, [R2+URZ+0x34860], R5 ;  /* 0x03486005020075a7 */ /* 0x000e24000800017f */
[----:B0-----:R-:W-:Y:S05]  /*b980*/  @!P0 BRA `(.L_x_285) ;  /* 0x0000001c00888947 */ /* 0x001fea0003800000 */
.L_x_345:
[----:B------:R-:W-:Y:S05]  /*b990*/  BSYNC B2 ;  /* 0x0000000000027941 */ /* 0x000fea0003800000 */
.L_x_284:
[----:B------:R-:W1:Y:S02]  /*b9a0*/  S2R R3, SR_TID.X ;  /* 0x0000000000037919 */ /* 0x000e640000002100 */
[----:B-1----:R-:W-:-:S04]  /*b9b0*/  LOP3.LUT R3, R3, 0x7f, RZ, 0xc0, !PT ;  /* 0x0000007f03037812 */ /* 0x002fc800078ec0ff */
[----:B------:R-:W-:-:S13]  /*b9c0*/  ISETP.NE.AND P0, PT, R3, RZ, PT ;  /* 0x000000ff0300720c */ /* 0x000fda0003f05270 */
[----:B------:R-:W-:-:S04]  /*b9d0*/  @!P0 IMAD.MOV.U32 R3, RZ, RZ, 0x8000 ;  /* 0x00008000ff038424 */ /* 0x000fc800078e00ff */
[----:B------:R1:W-:Y:S01]  /*b9e0*/  @!P0 SYNCS.ARRIVE.TRANS64 RZ, [R2+URZ+0x34850], R3 ;  /* 0x0348500302ff89a7 */ /* 0x0003e2000800003f */
[----:B------:R-:W-:Y:S05]  /*b9f0*/  @P1 BRA `(.L_x_286) ;  /* 0x0000000000041947 */ /* 0x000fea0003800000 */
[----:B------:R-:W-:Y:S01]  /*ba00*/  BPT.TRAP 0x1 ;  /* 0x000000040000795c */ /* 0x000fe20000300000 */
.L_x_286:
[----:B------:R-:W-:Y:S01]  /*ba10*/  LOP3.LUT P0, RZ, R18, 0x2, RZ, 0xc0, !PT ;  /* 0x0000000212ff7812 */ /* 0x000fe2000780c0ff */
[----:B------:R-:W-:-:S12]  /*ba20*/  BSSY B2, `(.L_x_287) ;  /* 0x0000003000027945 */ /* 0x000fd80003800000 */
[----:B------:R-:W-:Y:S05]  /*ba30*/  @P0 BRA `(.L_x_288) ;  /* 0x0000000000040947 */ /* 0x000fea0003800000 */
[----:B------:R-:W-:Y:S01]  /*ba40*/  BPT.TRAP 0x1 ;  /* 0x000000040000795c */ /* 0x000fe20000300000 */
.L_x_288:
[----:B------:R-:W-:Y:S05]  /*ba50*/  BSYNC B2 ;  /* 0x0000000000027941 */ /* 0x000fea0003800000 */
.L_x_287:
[----:B0-----:R-:W2:Y:S01]  /*ba60*/  LDL.LU R5, [R1+0x4] ;  /* 0x0000040001057983 */ /* 0x001ea20000300800 */
[----:B-1----:R-:W0:Y:S01]  /*ba70*/  S2R R3, SR_CgaCtaId ;  /* 0x0000000000037919 */ /* 0x002e220000008800 */
        /* <DEDUP_REMOVED lines=17> */
.L_x_289:
        /* <DEDUP_REMOVED lines=16> */
.L_x_290:
        /* <DEDUP_REMOVED lines=12> */
.L_x_274:
[----:B------:R-:W-:Y:S05]  /*bd50*/  BSYNC B1 ;  /* 0x0000000000017941 */ /* 0x000fea0003800000 */
.L_x_273:
[C---:B------:R-:W-:Y:S01]  /*bd60*/  ISETP.GT.AND P0, PT, R0.reuse, 0x1, PT ;  /* 0x000000010000780c */ /* 0x040fe20003f04270 */
[----:B------:R-:W-:-:S12]  /*bd70*/  VIADD R0, R0, 0xfffffffe ;  /* 0xfffffffe00007836 */ /* 0x000fd80000000000 */
[----:B------:R-:W-:Y:S05]  /*bd80*/  @P0 BRA `(.L_x_291) ;  /* 0xffffffe800480947 */ /* 0x000fea000383ffff */
.L_x_254:
[----:B------:R-:W-:Y:S05]  /*bd90*/  BSYNC B0 ;  /* 0x0000000000007941 */ /* 0x000fea0003800000 */
.L_x_234:
[----:B------:R-:W-:Y:S01]  /*bda0*/  LOP3.LUT P0, RZ, R18, 0x8, RZ, 0xc0, !PT ;  /* 0x0000000812ff7812 */ /* 0x000fe2000780c0ff */
[----:B------:R-:W-:-:S12]  /*bdb0*/  BSSY B0, `(.L_x_292) ;  /* 0x0000045000007945 */ /* 0x000fd80003800000 */
[----:B------:R-:W-:Y:S05]  /*bdc0*/  @!P0 BRA `(.L_x_293) ;  /* 0x00000004000c8947 */ /* 0x000fea0003800000 */
[----:B------:R-:W3:Y:S01]  /*bdd0*/  LDL R2, [R1] ;  /* 0x0000000001027983 */ /* 0x000ee20000100800 */
[----:B--2---:R-:W-:Y:S01]  /*bde0*/  LEA R0, R19, UR36, 0x3 ;  /* 0x0000002413007c11 */ /* 0x004fe2000f8e18ff */
[----:B------:R-:W-:Y:S01]  /*bdf0*/  BSSY B1, `(.L_x_294) ;  /* 0x0000004000017945 */ /* 0x000fe20003800000 */
[----:B---3--:R-:W-:-:S04]  /*be00*/  SHF.L.U32 R3, R2, 0x1f, RZ ;  /* 0x0000001f02037819 */ /* 0x008fc800000006ff */
[----:B------:R-:W2:Y:S02]  /*be10*/  SYNCS.PHASECHK.TRANS64.TRYWAIT P0, [R0+URZ+0x34860], R3 ;  /* 0x03486003000075a7 */ /* 0x000ea4000800017f */
[----:B--2---:R-:W-:Y:S05]  /*be20*/  @!P0 BRA `(.L_x_295) ;  /* 0x0000001800748947 */ /* 0x004fea0003800000 */
.L_x_346:
[----:B------:R-:W-:Y:S05]  /*be30*/  BSYNC B1 ;  /* 0x0000000000017941 */ /* 0x000fea0003800000 */
.L_x_294:
[----:B------:R-:W3:Y:S01]  /*be40*/  S2R R2, SR_TID.X ;  /* 0x0000000000027919 */ /* 0x000ee20000002100 */
[----:B------:R-:W-:-:S04]  /*be50*/  UPRMT UR4, UR37, 0x9910, URZ ;  /* 0x0000991025047896 */ /* 0x000fc8000800003f */
[----:B------:R-:W-:Y:S01]  /*be60*/  UISETP.NE.AND UP0, UPT, UR4, 0x2, UPT ;  /* 0x000000020400788c */ /* 0x000fe2000bf05270 */
[----:B---3--:R-:W-:-:S04]  /*be70*/  LOP3.LUT R2, R2, 0x7f, RZ, 0xc0, !PT ;  /* 0x0000007f02027812 */ /* 0x008fc800078ec0ff */
[----:B------:R-:W-:-:S13]  /*be80*/  ISETP.NE.AND P0, PT, R2, RZ, PT ;  /* 0x000000ff0200720c */ /* 0x000fda0003f05270 */
[----:B--2---:R-:W-:-:S04]  /*be90*/  @!P0 IMAD.MOV.U32 R3, RZ, RZ, 0x8000 ;  /* 0x00008000ff038424 */ /* 0x004fc800078e00ff */
[----:B------:R2:W-:Y:S01]  /*bea0*/  @!P0 SYNCS.ARRIVE.TRANS64 RZ, [R0+URZ+0x34850], R3 ;  /* 0x0348500300ff89a7 */ /* 0x0005e2000800003f */
[----:B------:R-:W-:-:S13]  /*beb0*/  PLOP3.LUT P0, PT, PT, PT, UP0, 0x80, 0x0 ;  /* 0x000000000000781c */ /* 0x000fda0003f0f008 */
[----:B--2---:R-:W-:Y:S05]  /*bec0*/  @P0 BRA `(.L_x_296) ;  /* 0x0000000000040947 */ /* 0x004fea0003800000 */
[----:B------:R-:W-:Y:S01]  /*bed0*/  BPT.TRAP 0x1 ;  /* 0x000000040000795c */ /* 0x000fe20000300000 */
.L_x_296:
[----:B------:R-:W-:Y:S01]  /*bee0*/  LOP3.LUT P0, RZ, R18, 0x2, RZ, 0xc0, !PT ;  /* 0x0000000212ff7812 */ /* 0x000fe2000780c0ff */
[----:B------:R-:W-:-:S12]  /*bef0*/  BSSY B1, `(.L_x_297) ;  /* 0x0000003000017945 */ /* 0x000fd80003800000 */
[----:B------:R-:W-:Y:S05]  /*bf00*/  @P0 BRA `(.L_x_298) ;  /* 0x0000000000040947 */ /* 0x000fea0003800000 */
[----:B------:R-:W-:Y:S01]  /*bf10*/  BPT.TRAP 0x1 ;  /* 0x000000040000795c */ /* 0x000fe20000300000 */
.L_x_298:
[----:B------:R-:W-:Y:S05]  /*bf20*/  BSYNC B1 ;  /* 0x0000000000017941 */ /* 0x000fea0003800000 */
.L_x_297:
[----:B------:R-:W2:Y:S01]  /*bf30*/  LDL R2, [R1+0x4] ;  /* 0x0000040001027983 */ /* 0x000ea20000100800 */
[----:B------:R-:W3:Y:S01]  /*bf40*/  S2R R3, SR_CgaCtaId ;  /* 0x0000000000037919 */ /* 0x000ee20000008800 */
[----:B------:R-:W4:Y:S01]  /*bf50*/  S2R R4, SR_CgaCtaId ;  /* 0x0000000000047919 */ /* 0x000f220000008800 */
[----:B------:R-:W-:Y:S01]  /*bf60*/  UIADD3 UR4, UP0, UR38, 0x470, URZ ;  /* 0x0000047026047890 */ /* 0x000fe2000ff1e03f */
[----:B------:R-:W-:Y:S01]  /*bf70*/  PLOP3.LUT P0, PT, PT, PT, PT, 0x80, 0x0 ;  /* 0x000000000000781c */ /* 0x000fe20003f0f070 */
[----:B------:R-:W-:Y:S01]  /*bf80*/  VIADD R0, R0, 0x34850 ;  /* 0x0003485000007836 */ /* 0x000fe20000000000 */
[----:B------:R-:W-:Y:S01]  /*bf90*/  UMOV UR6, 0x30000 ;  /* 0x0003000000067882 */ /* 0x000fe20000000000 */
[----:B------:R-:W-:Y:S01]  /*bfa0*/  UIADD3.X UR5, URZ, UR39, URZ, UP0, !UPT ;  /* 0x000000273f057290 */ /* 0x000fe200087fe43f */
[----:B---3--:R-:W-:Y:S02]  /*bfb0*/  IMAD.SHL.U32 R3, R3, 0x1000, RZ ;  /* 0x0000100003037824 */ /* 0x008fe400078e00ff */
[----:B----4-:R-:W-:-:S03]  /*bfc0*/  IMAD.SHL.U32 R4, R4, 0x40, RZ ;  /* 0x0000004004047824 */ /* 0x010fc600078e00ff */
[----:B------:R-:W-:Y:S02]  /*bfd0*/  LOP3.LUT R3, R3, 0x1000, RZ, 0xc0, !PT ;  /* 0x0000100003037812 */ /* 0x000fe400078ec0ff */
[----:B------:R-:W-:-:S03]  /*bfe0*/  LOP3.LUT R4, R4, 0x40, RZ, 0xc0, !PT ;  /* 0x0000004004047812 */ /* 0x000fc600078ec0ff */
[----:B------:R-:W-:-:S05]  /*bff0*/  IMAD R3, R19, 0x4000, R3 ;  /* 0x0000400013037824 */ /* 0x000fca00078e0203 */
[----:B------:R-:W-:Y:S01]  /*c000*/  LEA R3, R3, UR36, 0x1 ;  /* 0x0000002403037c11 */ /* 0x000fe2000f8e08ff */
[----:B------:R-:W-:Y:S01]  /*c010*/  UMOV UR14, 0x0 ;  /* 0x00000000000e7882 */ /* 0x000fe20000000000 */
[----:B------:R-:W-:Y:S01]  /*c020*/  UMOV UR15, 0x14f00000 ;  /* 0x14f00000000f7882 */ /* 0x000fe20000000000 */
[----:B------:R-:W-:Y:S01]  /*c030*/  UMOV UR10, URZ ;  /* 0x0000003f000a7c82 */ /* 0x000fe20008000000 */
[----:B--2---:R-:W-:Y:S02]  /*c040*/  IMAD R2, R2, 0x80, R4 ;  /* 0x0000008002027824 */ /* 0x004fe400078e0204 */
[----:B------:R-:W-:-:S07]  /*c050*/  VIADD R4, R3, 0x400 ;  /* 0x0000040003047836 */ /* 0x000fce0000000000 */
.L_x_299:
        /* <DEDUP_REMOVED lines=9> */
[----:B--2---:R-:W-:Y:S05]  /*c0f0*/  @P0 BRA.U.ANY `(.L_x_299) ;  /* 0xfffffffd00d80947 */ /* 0x004fea000393ffff */
[----:B------:R-:W-:Y:S01]  /*c100*/  PLOP3.LUT P0, PT, PT, PT, PT, 0x80, 0x0 ;  /* 0x000000000000781c */ /* 0x000fe20003f0f070 */
[----:B------:R-:W-:Y:S01]  /*c110*/  VIADD R3, R3, 0x4400 ;  /* 0x0000440003037836 */ /* 0x000fe20000000000 */
[----:B------:R-:W-:Y:S01]  /*c120*/  UMOV UR6, 0x30000 ;  /* 0x0003000000067882 */ /* 0x000fe20000000000 */
[----:B------:R-:W-:Y:S01]  /*c130*/  UMOV UR14, 0x0 ;  /* 0x00000000000e7882 */ /* 0x000fe20000000000 */
[----:B------:R-:W-:Y:S01]  /*c140*/  UMOV UR15, 0x14f00000 ;  /* 0x14f00000000f7882 */ /* 0x000fe20000000000 */
[----:B------:R-:W-:-:S08]  /*c150*/  UMOV UR10, 0x40 ;  /* 0x00000040000a7882 */ /* 0x000fd00000000000 */
.L_x_300:
        /* <DEDUP_REMOVED lines=9> */
[----:B---3--:R-:W-:Y:S05]  /*c1f0*/  @P0 BRA.U.ANY `(.L_x_300) ;  /* 0xfffffffd00d80947 */ /* 0x008fea000393ffff */
.L_x_293:
[----:B------:R-:W-:Y:S05]  /*c200*/  BSYNC B0 ;  /* 0x0000000000007941 */ /* 0x000fea0003800000 */
.L_x_292:
[----:B01----:R-:W3:Y:S01]  /*c210*/  LDL.LU R6, [R1+0x24] ;  /* 0x0000240001067983 */ /* 0x003ee20000300800 */
[----:B------:R-:W-:Y:S01]  /*c220*/  VIADD R19, R19, 0x1 ;  /* 0x0000000113137836 */ /* 0x000fe20000000000 */
[----:B------:R-:W-:Y:S02]  /*c230*/  ULDC UR4, c[0x0][0xc34] ;  /* 0x00030d0000047ab9 */ /* 0x000fe40000000800 */
[----:B------:R-:W4:Y:S04]  /*c240*/  LDL.LU R5, [R1] ;  /* 0x0000000001057983 */ /* 0x000f280000300800 */
[----:B------:R-:W5:Y:S01]  /*c250*/  LDL.LU R4, [R1+0x2c] ;  /* 0x00002c0001047983 */ /* 0x000f620000300800 */
[----:B------:R-:W-:-:S04]  /*c260*/  ISETP.NE.AND P0, PT, R19, 0x2, PT ;  /* 0x000000021300780c */ /* 0x000fc80003f05270 */
[----:B--2---:R-:W-:Y:S02]  /*c270*/  SEL R0, RZ, 0x1, P0 ;  /* 0x00000001ff007807 */ /* 0x004fe40000000000 */
[----:B------:R-:W-:Y:S01]  /*c280*/  SEL R19, R19, RZ, P0 ;  /* 0x000000ff13137207 */ /* 0x000fe20000000000 */
[----:B---3--:R-:W-:Y:S01]  /*c290*/  VIADD R6, R6, UR40 ;  /* 0x0000002806067c36 */ /* 0x008fe20008000000 */
[----:B----4-:R-:W-:-:S04]  /*c2a0*/  LOP3.LUT R5, R5, R0, RZ, 0x3c, !PT ;  /* 0x0000000005057212 */ /* 0x010fc800078e3cff */
[----:B------:R0:W-:Y:S01]  /*c2b0*/  STL [R1+0x24], R6 ;  /* 0x0000240601007387 */ /* 0x0001e20000100800 */
[----:B------:R-:W-:Y:S01]  /*c2c0*/  ISETP.GE.AND P1, PT, R6, UR4, PT ;  /* 0x0000000406007c0c */ /* 0x000fe2000bf26270 */
[----:B-----5:R-:W-:-:S05]  /*c2d0*/  VIADD R4, R4, 0x1 ;  /* 0x0000000104047836 */ /* 0x020fca0000000000 */
[----:B------:R0:W-:Y:S04]  /*c2e0*/  STL [R1+0x2c], R4 ;  /* 0x00002c0401007387 */ /* 0x0001e80000100800 */
[----:B------:R0:W-:Y:S03]  /*c2f0*/  STL [R1], R5 ;  /* 0x0000000501007387 */ /* 0x0001e60000100800 */
[----:B------:R-:W-:Y:S05]  /*c300*/  @!P1 BRA `(.L_x_301) ;  /* 0xffffffbc00689947 */ /* 0x000fea000383ffff */
[----:B------:R-:W-:-:S07]  /*c310*/  LOP3.LUT R2, R4, 0x1, RZ, 0xc, !PT ;  /* 0x0000000104027812 */ /* 0x000fce00078e0cff */
.L_x_217:
[----:B------:R-:W1:Y:S01]  /*c320*/  S2R R3, SR_CgaCtaId ;  /* 0x0000000000037919 */ /* 0x000e620000008800 */
[----:B------:R-:W-:Y:S01]  /*c330*/  MOV R0, 0x400 ;  /* 0x0000040000007802 */ /* 0x000fe20000000f00 */
[----:B------:R-:W-:Y:S03]  /*c340*/  BSSY B0, `(.L_x_302) ;  /* 0x0000005000007945 */ /* 0x000fe60003800000 */
[----:B-1----:R-:W-:Y:S02]  /*c350*/  LEA R0, R3, R0, 0x18 ;  /* 0x0000000003007211 */ /* 0x002fe400078ec0ff */
[----:B------:R-:W-:-:S04]  /*c360*/  SHF.L.U32 R3, R2, 0x1f, RZ ;  /* 0x0000001f02037819 */ /* 0x000fc800000006ff */
[----:B------:R-:W1:Y:S02]  /*c370*/  SYNCS.PHASECHK.TRANS64.TRYWAIT P0, [R0+URZ+0x34820], R3 ;  /* 0x03482003000075a7 */ /* 0x000e64000800017f */
[----:B-1----:R-:W-:Y:S05]  /*c380*/  @!P0 BRA `(.L_x_303) ;  /* 0x0000001400308947 */ /* 0x002fea0003800000 */
.L_x_347:
[----:B------:R-:W-:Y:S05]  /*c390*/  BSYNC B0 ;  /* 0x0000000000007941 */ /* 0x000fea0003800000 */
.L_x_302:
[----:B------:R-:W-:-:S03]  /*c3a0*/  UMOV UR4, 0xffffffff ;  /* 0xffffffff00047882 */ /* 0x000fc60000000000 */
[----:B------:R-:W-:Y:S05]  /*c3b0*/  BRA.DIV UR4, `(.L_x_304) ;  /* 0x0000001604387947 */ /* 0x000fea000b800000 */
[----:B------:R-:W2:Y:S02]  /*c3c0*/  S2R R2, SR_TID.X ;  /* 0x0000000000027919 */ /* 0x000ea40000002100 */
[----:B--2---:R-:W-:-:S04]  /*c3d0*/  SHF.R.U32.HI R2, RZ, 0x5, R2 ;  /* 0x00000005ff027819 */ /* 0x004fc80000011602 */
[----:B------:R-:W-:-:S05]  /*c3e0*/  LOP3.LUT R2, R2, 0x3, RZ, 0xc0, !PT ;  /* 0x0000000302027812 */ /* 0x000fca00078ec0ff */
[----:B------:R2:W3:Y:S02]  /*c3f0*/  SHFL.IDX PT, R14, R2, RZ, 0x1f ;  /* 0x00001fff020e7589 */ /* 0x0004e400000e0000 */
.L_x_350:
[----:B---3--:R-:W-:Y:S01]  /*c400*/  ISETP.NE.AND P0, PT, R14, RZ, PT ;  /* 0x000000ff0e00720c */ /* 0x008fe20003f05270 */
[----:B------:R-:W-:-:S12]  /*c410*/  BSSY B0, `(.L_x_305) ;  /* 0x0000027000007945 */ /* 0x000fd80003800000 */
[----:B------:R-:W-:Y:S05]  /*c420*/  @P0 BRA `(.L_x_306) ;  /* 0x0000000000940947 */ /* 0x000fea0003800000 */
[----:B------:R-:W-:-:S03]  /*c430*/  UMOV UR4, 0xffffffff ;  /* 0xffffffff00047882 */ /* 0x000fc60000000000 */
[----:B------:R-:W-:Y:S05]  /*c440*/  BRA.DIV UR4, `(.L_x_307) ;  /* 0x0000001604487947 */ /* 0x000fea000b800000 */
[----:B------:R-:W-:-:S13]  /*c450*/  ELECT P6, URZ, PT ;  /* 0x00000000003f782f */ /* 0x000fda00038c0000 */
.L_x_353:
[----:B------:R-:W-:Y:S05]  /*c460*/  @!P6 BRA `(.L_x_306) ;  /* 0x000000000084e947 */ /* 0x000fea0003800000 */
[----:B--2---:R-:W2:Y:S02]  /*c470*/  LDL R2, [R1+0x30] ;  /* 0x0000300001027983 */ /* 0x004ea40000100800 */
[----:B--2---:R-:W-:-:S13]  /*c480*/  R2UR UR4, R2 ;  /* 0x00000000020472ca */ /* 0x004fda00000e0000 */
[----:B------:R-:W-:-:S06]  /*c490*/  ULOP3.LUT UR4, UR4, 0x2, URZ, 0xfc, !UPT ;  /* 0x0000000204047892 */ /* 0x000fcc000f8efc3f */
[----:B------:R-:W-:-:S05]  /*c4a0*/  IMAD.U32 R2, RZ, RZ, UR4 ;  /* 0x00000004ff027e24 */ /* 0x000fca000f8e00ff */
[----:B------:R-:W-:-:S13]  /*c4b0*/  ISETP.NE.AND P2, PT, R2, 0x3, PT ;  /* 0x000000030200780c */ /* 0x000fda0003f45270 */
[----:B------:R-:W-:Y:S05]  /*c4c0*/  @!P2 BRA `(.L_x_308) ;  /* 0x000000000004a947 */ /* 0x000fea0003800000 */
[----:B------:R-:W-:Y:S01]  /*c4d0*/  BPT.TRAP 0x1 ;  /* 0x000000040000795c */ /* 0x000fe20000300000 */
.L_x_308:
[----:B------:R-:W2:Y:S01]  /*c4e0*/  LDL.LU R7, [R1] ;  /* 0x0000000001077983 */ /* 0x000ea20000300800 */
[----:B------:R-:W-:Y:S02]  /*c4f0*/  VIADD R2, R0, 0x34840 ;  /* 0x0003484000027836 */ /* 0x000fe40000000000 */
[C---:B-1----:R-:W-:Y:S02]  /*c500*/  VIADD R3, R19.reuse, 0x1 ;  /* 0x0000000113037836 */ /* 0x042fe40000000000 */
[----:B0-----:R-:W-:-:S03]  /*c510*/  IMAD R6, R19, 0x8, R2 ;  /* 0x0000000813067824 */ /* 0x001fc600078e0202 */
[----:B------:R-:W-:-:S04]  /*c520*/  ISETP.NE.AND P1, PT, R3, 0x2, PT ;  /* 0x000000020300780c */ /* 0x000fc80003f25270 */
[----:B------:R-:W-:Y:S02]  /*c530*/  SEL R4, RZ, 0x1, P1 ;  /* 0x00000001ff047807 */ /* 0x000fe40000800000 */
[----:B------:R-:W-:Y:S02]  /*c540*/  SEL R3, R3, RZ, P1 ;  /* 0x000000ff03037207 */ /* 0x000fe40000800000 */
[C---:B--2---:R-:W-:Y:S02]  /*c550*/  SHF.L.U32 R5, R7.reuse, 0x1f, RZ ;  /* 0x0000001f07057819 */ /* 0x044fe400000006ff */
[----:B------:R-:W-:Y:S01]  /*c560*/  LOP3.LUT R4, R7, R4, RZ, 0x3c, !PT ;  /* 0x0000000407047212 */ /* 0x000fe200078e3cff */
[----:B------:R-:W-:Y:S01]  /*c570*/  IMAD R7, R3, 0x8, R2 ;  /* 0x0000000803077824 */ /* 0x000fe200078e0202 */
[----:B------:R-:W0:Y:S02]  /*c580*/  SYNCS.PHASECHK.TRANS64.TRYWAIT P0, [R6+URZ], R5 ;  /* 0x00000005060075a7 */ /* 0x000e24000800017f */
[----:B------:R-:W-:Y:S01]  /*c590*/  SHF.L.U32 R2, R4, 0x1f, RZ ;  /* 0x0000001f04027819 */ /* 0x000fe200000006ff */
[----:B0-----:R-:W-:Y:S06]  /*c5a0*/  @!P0 BRA `(.L_x_309) ;  /* 0x0000001400108947 */ /* 0x001fec0003800000 */
.L_x_354:
[----:B------:R-:W1:Y:S02]  /*c5b0*/  SYNCS.PHASECHK.TRANS64.TRYWAIT P0, [R7+URZ], R2 ;  /* 0x00000002070075a7 */ /* 0x000e64000800017f */
[----:B-1----:R-:W-:Y:S05]  /*c5c0*/  @!P0 BRA `(.L_x_310) ;  /* 0x00000014001c8947 */ /* 0x002fea0003800000 */
.L_x_355:
[----:B------:R-:W-:Y:S05]  /*c5d0*/  @!P2 BRA `(.L_x_311) ;  /* 0x000000000004a947 */ /* 0x000fea0003800000 */
[----:B------:R-:W-:Y:S01]  /*c5e0*/  BPT.TRAP 0x1 ;  /* 0x000000040000795c */ /* 0x000fe20000300000 */
.L_x_311:
[----:B------:R-:W-:-:S04]  /*c5f0*/  VIADD R0, R0, 0x34860 ;  /* 0x0003486000007836 */ /* 0x000fc80000000000 */
[----:B------:R-:W-:-:S04]  /*c600*/  IMAD R4, R19, 0x8, R0 ;  /* 0x0000000813047824 */ /* 0x000fc800078e0200 */
[----:B------:R-:W2:Y:S02]  /*c610*/  SYNCS.PHASECHK.TRANS64.TRYWAIT P0, [R4+URZ], R5 ;  /* 0x00000005040075a7 */ /* 0x000ea4000800017f */
[----:B--2---:R-:W-:Y:S05]  /*c620*/  @!P0 BRA `(.L_x_312) ;  /* 0x0000001400188947 */ /* 0x004fea0003800000 */
.L_x_356:
[----:B------:R-:W-:-:S07]  /*c630*/  IMAD R3, R3, 0x8, R0 ;  /* 0x0000000803037824 */ /* 0x000fce00078e0200 */
.L_x_313:
[----:B---3--:R3:W4:Y:S02]  /*c640*/  SYNCS.PHASECHK.TRANS64.TRYWAIT P0, [R3+URZ], R2 ;  /* 0x00000002030075a7 */ /* 0x008724000800017f */
[----:B----4-:R-:W-:Y:S05]  /*c650*/  @!P0 NANOSLEEP.SYNCS 0x989680 ;  /* 0x009896800000895d */ /* 0x010fea0003900000 */
[----:B------:R-:W4:Y:S02]  /*c660*/  @!P0 SYNCS.PHASECHK.TRANS64 P0, [R3+URZ], R2 ;  /* 0x00000002030085a7 */ /* 0x000f24000800007f */
[----:B----4-:R-:W-:Y:S05]  /*c670*/  @!P0 BRA `(.L_x_313) ;  /* 0xfffffffc00f08947 */ /* 0x010fea000383ffff */
.L_x_306:
[----:B------:R-:W-:Y:S05]  /*c680*/  BSYNC B0 ;  /* 0x0000000000007941 */ /* 0x000fea0003800000 */
.L_x_305:
[----:B------:R-:W-:Y:S05]  /*c690*/  EXIT ;  /* 0x000000000000794d */ /* 0x000fea0003800000 */
.L_x_185:
[----:B0-----:R-:W-:-:S04]  /*c6a0*/  IMAD.U32 R3, RZ, RZ, UR38 ;  /* 0x00000026ff037e24 */ /* 0x001fc8000f8e00ff */
[----:B------:R0:W1:Y:S03]  /*c6b0*/  SYNCS.PHASECHK.TRANS64.TRYWAIT P1, [R3+URZ+0x34800], R0 ;  /* 0x03480000030075a7 */ /* 0x000066000802017f */
[----:B-1----:R-:W-:Y:S05]  /*c6c0*/  @!P1 NANOSLEEP.SYNCS 0x989680 ;  /* 0x009896800000995d */ /* 0x002fea0003900000 */
[----:B------:R-:W1:Y:S02]  /*c6d0*/  @!P1 SYNCS.PHASECHK.TRANS64 P1, [R3+URZ+0x34800], R0 ;  /* 0x03480000030095a7 */ /* 0x000e64000802007f */
[----:B-1----:R-:W-:Y:S05]  /*c6e0*/  @!P1 BRA `(.L_x_185) ;  /* 0xfffffffc00ec9947 */ /* 0x002fea000383ffff */
[----:B------:R-:W-:Y:S05]  /*c6f0*/  BRA `(.L_x_314) ;  /* 0xffffff4c00fc7947 */ /* 0x000fea000383ffff */
.L_x_189:
[----:B-1----:R1:W2:Y:S02]  /*c700*/  SYNCS.PHASECHK.TRANS64.TRYWAIT P1, [R6+URZ+0x34830], R3 ;  /* 0x03483003060075a7 */ /* 0x0022a4000802017f */
[----:B--2---:R-:W-:Y:S05]  /*c710*/  @!P1 NANOSLEEP.SYNCS 0x989680 ;  /* 0x009896800000995d */ /* 0x004fea0003900000 */
[----:B------:R-:W2:Y:S02]  /*c720*/  @!P1 SYNCS.PHASECHK.TRANS64 P1, [R6+URZ+0x34830], R3 ;  /* 0x03483003060095a7 */ /* 0x000ea4000802007f */
[----:B--2---:R-:W-:Y:S05]  /*c730*/  @!P1 BRA `(.L_x_189) ;  /* 0xfffffffc00f09947 */ /* 0x004fea000383ffff */
[----:B------:R-:W-:Y:S05]  /*c740*/  BRA `(.L_x_188) ;  /* 0xffffff5000187947 */ /* 0x000fea000383ffff */
.L_x_195:
[----:B-1----:R-:W-:-:S04]  /*c750*/  IMAD.U32 R3, RZ, RZ, UR7 ;  /* 0x00000007ff037e24 */ /* 0x002fc8000f8e00ff */
[----:B------:R1:W2:Y:S03]  /*c760*/  SYNCS.PHASECHK.TRANS64.TRYWAIT P1, [R3+URZ+0x34830], R0 ;  /* 0x03483000030075a7 */ /* 0x0002a6000802017f */
[----:B--2---:R-:W-:Y:S05]  /*c770*/  @!P1 NANOSLEEP.SYNCS 0x989680 ;  /* 0x009896800000995d */ /* 0x004fea0003900000 */
[----:B------:R-:W2:Y:S02]  /*c780*/  @!P1 SYNCS.PHASECHK.TRANS64 P1, [R3+URZ+0x34830], R0 ;  /* 0x03483000030095a7 */ /* 0x000ea4000802007f */
[----:B--2---:R-:W-:Y:S05]  /*c790*/  @!P1 BRA `(.L_x_195) ;  /* 0xfffffffc00ec9947 */ /* 0x004fea000383ffff */
[----:B------:R-:W-:Y:S05]  /*c7a0*/  BRA `(.L_x_194) ;  /* 0xffffff7000f07947 */ /* 0x000fea000383ffff */
.L_x_199:
[----:B-1----:R-:W-:-:S04]  /*c7b0*/  IMAD.U32 R3, RZ, RZ, UR14 ;  /* 0x0000000eff037e24 */ /* 0x002fc8000f8e00ff */
[----:B------:R1:W2:Y:S03]  /*c7c0*/  SYNCS.PHASECHK.TRANS64.TRYWAIT P1, [R3+URZ+0x34850], R0 ;  /* 0x03485000030075a7 */ /* 0x0002a6000802017f */
[----:B--2---:R-:W-:Y:S05]  /*c7d0*/  @!P1 NANOSLEEP.SYNCS 0x989680 ;  /* 0x009896800000995d */ /* 0x004fea0003900000 */
[----:B------:R-:W2:Y:S02]  /*c7e0*/  @!P1 SYNCS.PHASECHK.TRANS64 P1, [R3+URZ+0x34850], R0 ;  /* 0x03485000030095a7 */ /* 0x000ea4000802007f */
[----:B--2---:R-:W-:Y:S05]  /*c7f0*/  @!P1 BRA `(.L_x_199) ;  /* 0xfffffffc00ec9947 */ /* 0x004fea000383ffff */
[----:B------:R-:W-:Y:S05]  /*c800*/  BRA `(.L_x_198) ;  /* 0xffffff7c00207947 */ /* 0x000fea000383ffff */
.L_x_206:
[----:B-1----:R-:W-:-:S04]  /*c810*/  IMAD.U32 R5, RZ, RZ, UR9 ;  /* 0x00000009ff057e24 */ /* 0x002fc8000f8e00ff */
[----:B------:R1:W2:Y:S03]  /*c820*/  SYNCS.PHASECHK.TRANS64.TRYWAIT P1, [R5+URZ+0x34850], R4 ;  /* 0x03485004050075a7 */ /* 0x0002a6000802017f */
[----:B--2---:R-:W-:Y:S05]  /*c830*/  @!P1 NANOSLEEP.SYNCS 0x989680 ;  /* 0x009896800000995d */ /* 0x004fea0003900000 */
[----:B------:R-:W2:Y:S02]  /*c840*/  @!P1 SYNCS.PHASECHK.TRANS64 P1, [R5+URZ+0x34850], R4 ;  /* 0x03485004050095a7 */ /* 0x000ea4000802007f */
[----:B--2---:R-:W-:Y:S05]  /*c850*/  @!P1 BRA `(.L_x_206) ;  /* 0xfffffffc00ec9947 */ /* 0x004fea000383ffff */
[----:B------:R-:W-:Y:S05]  /*c860*/  BRA `(.L_x_205) ;  /* 0xffffff9800147947 */ /* 0x000fea000383ffff */
.L_x_221:
[----:B------:R-:W0:Y:S01]  /*c870*/  S2R R6, SR_TID.X ;  /* 0x0000000000067919 */ /* 0x000e220000002100 */
[----:B------:R-:W-:Y:S01]  /*c880*/  BSSY B0, `(.L_x_315) ;  /* 0x000000a000007945 */ /* 0x000fe20003800000 */
[----:B------:R-:W-:Y:S02]  /*c890*/  IMAD.MOV.U32 R12, RZ, RZ, RZ ;  /* 0x000000ffff0c7224 */ /* 0x000fe400078e00ff */
[----:B------:R-:W-:Y:S02]  /*c8a0*/  IMAD.MOV.U32 R11, RZ, RZ, 0x1f ;  /* 0x0000001fff0b7424 */ /* 0x000fe400078e00ff */
[----:B------:R-:W-:Y:S01]  /*c8b0*/  IMAD.MOV.U32 R15, RZ, RZ, -0x1 ;  /* 0xffffffffff0f7424 */ /* 0x000fe200078e00ff */
[----:B0-----:R-:W-:-:S04]  /*c8c0*/  SHF.R.U32.HI R6, RZ, 0x5, R6 ;  /* 0x00000005ff067819 */ /* 0x001fc80000011606 */
[----:B------:R-:W-:-:S05]  /*c8d0*/  LOP3.LUT R6, R6, 0x3, RZ, 0xc0, !PT ;  /* 0x0000000306067812 */ /* 0x000fca00078ec0ff */
[----:B------:R-:W-:-:S07]  /*c8e0*/  IMAD.MOV.U32 R13, RZ, RZ, R6 ;  /* 0x000000ffff0d7224 */ /* 0x000fce00078e0006 */
[----:B-1----:R-:W-:Y:S05]  /*c8f0*/  WARPSYNC.COLLECTIVE R15, `(.L_x_316) ;  /* 0x000000000f087348 */ /* 0x002fea0003c00000 */
[----:B------:R0:W2:Y:S02]  /*c900*/  SHFL.IDX P6, R14, R13, R12, R11 ;  /* 0x0000000c0d0e7389 */ /* 0x0000a400000c000b */
[----:B012---:R-:W-:Y:S01]  /*c910*/  ENDCOLLECTIVE ;  /* 0x000000000000791b */ /* 0x007fe20003800000 */
.L_x_316:
[----:B------:R-:W-:Y:S05]  /*c920*/  BSYNC B0 ;  /* 0x0000000000007941 */ /* 0x000fea0003800000 */
.L_x_315:
[----:B------:R-:W-:Y:S05]  /*c930*/  BRA `(.L_x_317) ;  /* 0xffffffbc009c7947 */ /* 0x000fea000383ffff */
.L_x_223:
[----:B------:R-:W-:Y:S01]  /*c940*/  BSSY B0, `(.L_x_318) ;  /* 0x0000006000007945 */ /* 0x000fe20003800000 */
[----:B------:R-:W-:-:S07]  /*c950*/  IMAD.MOV.U32 R15, RZ, RZ, -0x1 ;  /* 0xffffffffff0f7424 */ /* 0x000fce00078e00ff */
[----:B01----:R-:W-:Y:S05]  /*c960*/  WARPSYNC.COLLECTIVE R15, `(.L_x_319) ;  /* 0x000000000f0c7348 */ /* 0x003fea0003c00000 */
[----:B------:R-:W-:Y:S02]  /*c970*/  ELECT P6, UR62, PT ;  /* 0x00000000003e782f */ /* 0x000fe400038c0000 */
[----:B------:R-:W-:Y:S01]  /*c980*/  MOV R14, UR62 ;  /* 0x0000003e000e7c02 */ /* 0x000fe20008000f00 */
[----:B01----:R-:W-:Y:S10]  /*c990*/  ENDCOLLECTIVE ;  /* 0x000000000000791b */ /* 0x003ff40003800000 */
.L_x_319:
[----:B------:R-:W-:Y:S05]  /*c9a0*/  BSYNC B0 ;  /* 0x0000000000007941 */ /* 0x000fea0003800000 */
.L_x_318:
[----:B------:R-:W-:Y:S05]  /*c9b0*/  BRA `(.L_x_320) ;  /* 0xffffffbc009c7947 */ /* 0x000fea000383ffff */
.L_x_225:
[----:B---3--:R3:W4:Y:S02]  /*c9c0*/  SYNCS.PHASECHK.TRANS64.TRYWAIT P0, [R2+URZ+0x34840], R3 ;  /* 0x03484003020075a7 */ /* 0x008724000800017f */
[----:B----4-:R-:W-:Y:S05]  /*c9d0*/  @!P0 NANOSLEEP.SYNCS 0x989680 ;  /* 0x009896800000895d */ /* 0x010fea0003900000 */
[----:B------:R-:W4:Y:S02]  /*c9e0*/  @!P0 SYNCS.PHASECHK.TRANS64 P0, [R2+URZ+0x34840], R3 ;  /* 0x03484003020085a7 */ /* 0x000f24000800007f */
[----:B----4-:R-:W-:Y:S05]  /*c9f0*/  @!P0 BRA `(.L_x_225) ;  /* 0xfffffffc00f08947 */ /* 0x010fea000383ffff */
[----:B------:R-:W-:Y:S05]  /*ca00*/  BRA `(.L_x_321) ;  /* 0xffffffbc00f07947 */ /* 0x000fea000383ffff */
.L_x_229:
        /* <DEDUP_REMOVED lines=8> */
.L_x_322:
[----:B------:R-:W-:Y:S01]  /*ca90*/  IMAD.MOV.U32 R13, RZ, RZ, R0 ;  /* 0x000000ffff0d7224 */ /* 0x000fe200078e0000 */
[----:B------:R-:W-:Y:S01]  /*caa0*/  LOP3.LUT R7, R7, 0x7f, RZ, 0xc0, !PT ;  /* 0x0000007f07077812 */ /* 0x000fe200078ec0ff */
[----:B------:R-:W-:-:S07]  /*cab0*/  IMAD.MOV.U32 R6, RZ, RZ, R14 ;  /* 0x000000ffff067224 */ /* 0x000fce00078e000e */
[----:B------:R-:W-:Y:S05]  /*cac0*/  WARPSYNC.COLLECTIVE R15, `(.L_x_323) ;  /* 0x000000000f087348 */ /* 0x000fea0003c00000 */
[----:B------:R0:W1:Y:S02]  /*cad0*/  SHFL.IDX P6, R14, R13, R12, R11 ;  /* 0x0000000c0d0e7389 */ /* 0x00006400000c000b */
[----:B01----:R-:W-:Y:S01]  /*cae0*/  ENDCOLLECTIVE ;  /* 0x000000000000791b */ /* 0x003fe20003800000 */
.L_x_323:
        /* <DEDUP_REMOVED lines=12> */
.L_x_324:
        /* <DEDUP_REMOVED lines=9> */
[----:B------:R-:W-:Y:S04]  /*cc40*/  @!P2 LDGSTS.E.BYPASS.LTC128B.128 [R9+0x10400], desc[UR60][R6.64], !P3 ;  /* 0x104000000609afae */ /* 0x000fe8000d901d7c */
[----:B------:R-:W-:Y:S04]  /*cc50*/  @!P2 LDGSTS.E.BYPASS.LTC128B.128 [R9+0x14400], desc[UR60][R6.64+0x80], !P0 ;  /* 0x144000800609afae */ /* 0x000fe8000c101d7c */
[----:B------:R0:W-:Y:S01]  /*cc60*/  @!P2 LDGSTS.E.BYPASS.LTC128B.128 [R9+0x18400], desc[UR60][R6.64+0x100], !P1 ;  /* 0x184001000609afae */ /* 0x0001e2000c901d7c */
[----:B------:R-:W-:Y:S01]  /*cc70*/  ISETP.GE.AND P2, PT, R5, R3, PT ;  /* 0x000000030500720c */ /* 0x000fe20003f46270 */
[----:B------:R-:W-:-:S02]  /*cc80*/  VIADD R5, R4, 0x20 ;  /* 0x0000002004057836 */ /* 0x000fc40000000000 */
[----:B0-----:R-:W-:-:S10]  /*cc90*/  IMAD.MOV.U32 R6, RZ, RZ, R14 ;  /* 0x000000ffff067224 */ /* 0x001fd400078e000e */
[----:B------:R-:W-:Y:S05]  /*cca0*/  WARPSYNC.COLLECTIVE R15, `(.L_x_325) ;  /* 0x000000000f087348 */ /* 0x000fea0003c00000 */
[----:B------:R0:W1:Y:S02]  /*ccb0*/  SHFL.IDX P6, R14, R13, R12, R11 ;  /* 0x0000000c0d0e7389 */ /* 0x00006400000c000b */
[----:B01----:R-:W-:Y:S01]  /*ccc0*/  ENDCOLLECTIVE ;  /* 0x000000000000791b */ /* 0x003fe20003800000 */
.L_x_325:
[----:B------:R-:W-:Y:S02]  /*ccd0*/  IMAD.MOV.U32 R13, RZ, RZ, R2 ;  /* 0x000000ffff0d7224 */ /* 0x000fe400078e0002 */
[----:B------:R-:W-:Y:S02]  /*cce0*/  IMAD.MOV.U32 R12, RZ, RZ, 0x2 ;  /* 0x00000002ff0c7424 */ /* 0x000fe400078e00ff */
[----:B------:R-:W-:-:S07]  /*ccf0*/  IMAD.MOV.U32 R7, RZ, RZ, R14 ;  /* 0x000000ffff077224 */ /* 0x000fce00078e000e */
[----:B------:R-:W-:Y:S05]  /*cd00*/  WARPSYNC.COLLECTIVE R15, `(.L_x_326) ;  /* 0x000000000f087348 */ /* 0x000fea0003c00000 */
[----:B------:R0:W1:Y:S02]  /*cd10*/  SHFL.IDX P6, R14, R13, R12, R11 ;  /* 0x0000000c0d0e7389 */ /* 0x00006400000c000b */
[----:B01----:R-:W-:Y:S01]  /*cd20*/  ENDCOLLECTIVE ;  /* 0x000000000000791b */ /* 0x003fe20003800000 */
.L_x_326:
        /* <DEDUP_REMOVED lines=18> */
.L_x_327:
[----:B------:R-:W-:Y:S02]  /*ce50*/  IMAD.MOV.U32 R13, RZ, RZ, R2 ;  /* 0x000000ffff0d7224 */ /* 0x000fe400078e0002 */
[----:B------:R-:W-:Y:S02]  /*ce60*/  IMAD.MOV.U32 R12, RZ, RZ, 0x3 ;  /* 0x00000003ff0c7424 */ /* 0x000fe400078e00ff */
[----:B------:R-:W-:-:S07]  /*ce70*/  IMAD.MOV.U32 R7, RZ, RZ, R14 ;  /* 0x000000ffff077224 */ /* 0x000fce00078e000e */
[----:B------:R-:W-:Y:S05]  /*ce80*/  WARPSYNC.COLLECTIVE R15, `(.L_x_328) ;  /* 0x000000000f087348 */ /* 0x000fea0003c00000 */
[----:B------:R0:W1:Y:S02]  /*ce90*/  SHFL.IDX P6, R14, R13, R12, R11 ;  /* 0x0000000c0d0e7389 */ /* 0x00006400000c000b */
[----:B01----:R-:W-:Y:S01]  /*cea0*/  ENDCOLLECTIVE ;  /* 0x000000000000791b */ /* 0x003fe20003800000 */
.L_x_328:
        /* <DEDUP_REMOVED lines=18> */
.L_x_329:
[----:B------:R-:W-:Y:S02]  /*cfd0*/  IMAD.MOV.U32 R13, RZ, RZ, R2 ;  /* 0x000000ffff0d7224 */ /* 0x000fe400078e0002 */
[----:B------:R-:W-:Y:S02]  /*cfe0*/  IMAD.MOV.U32 R12, RZ, RZ, 0x4 ;  /* 0x00000004ff0c7424 */ /* 0x000fe400078e00ff */
[----:B------:R-:W-:-:S07]  /*cff0*/  IMAD.MOV.U32 R7, RZ, RZ, R14 ;  /* 0x000000ffff077224 */ /* 0x000fce00078e000e */
[----:B------:R-:W-:Y:S05]  /*d000*/  WARPSYNC.COLLECTIVE R15, `(.L_x_330) ;  /* 0x000000000f087348 */ /* 0x000fea0003c00000 */
[----:B------:R0:W1:Y:S02]  /*d010*/  SHFL.IDX P6, R14, R13, R12, R11 ;  /* 0x0000000c0d0e7389 */ /* 0x00006400000c000b */
[----:B01----:R-:W-:Y:S01]  /*d020*/  ENDCOLLECTIVE ;  /* 0x000000000000791b */ /* 0x003fe20003800000 */
.L_x_330:
        /* <DEDUP_REMOVED lines=18> */
.L_x_331:
[----:B------:R-:W-:Y:S02]  /*d150*/  IMAD.MOV.U32 R13, RZ, RZ, R2 ;  /* 0x000000ffff0d7224 */ /* 0x000fe400078e0002 */
[----:B------:R-:W-:Y:S02]  /*d160*/  IMAD.MOV.U32 R12, RZ, RZ, 0x5 ;  /* 0x00000005ff0c7424 */ /* 0x000fe400078e00ff */
[----:B------:R-:W-:-:S07]  /*d170*/  IMAD.MOV.U32 R7, RZ, RZ, R14 ;  /* 0x000000ffff077224 */ /* 0x000fce00078e000e */
[----:B------:R-:W-:Y:S05]  /*d180*/  WARPSYNC.COLLECTIVE R15, `(.L_x_332) ;  /* 0x000000000f087348 */ /* 0x000fea0003c00000 */
[----:B------:R0:W1:Y:S02]  /*d190*/  SHFL.IDX P6, R14, R13, R12, R11 ;  /* 0x0000000c0d0e7389 */ /* 0x00006400000c000b */
[----:B01----:R-:W-:Y:S01]  /*d1a0*/  ENDCOLLECTIVE ;  /* 0x000000000000791b */ /* 0x003fe20003800000 */
.L_x_332:
        /* <DEDUP_REMOVED lines=18> */
.L_x_333:
[----:B------:R-:W-:Y:S02]  /*d2d0*/  IMAD.MOV.U32 R13, RZ, RZ, R2 ;  /* 0x000000ffff0d7224 */ /* 0x000fe400078e0002 */
[----:B------:R-:W-:Y:S02]  /*d2e0*/  IMAD.MOV.U32 R12, RZ, RZ, 0x6 ;  /* 0x00000006ff0c7424 */ /* 0x000fe400078e00ff */
[----:B------:R-:W-:-:S07]  /*d2f0*/  IMAD.MOV.U32 R7, RZ, RZ, R14 ;  /* 0x000000ffff077224 */ /* 0x000fce00078e000e */
[----:B------:R-:W-:Y:S05]  /*d300*/  WARPSYNC.COLLECTIVE R15, `(.L_x_334) ;  /* 0x000000000f087348 */ /* 0x000fea0003c00000 */
[----:B------:R0:W1:Y:S02]  /*d310*/  SHFL.IDX P6, R14, R13, R12, R11 ;  /* 0x0000000c0d0e7389 */ /* 0x00006400000c000b */
[----:B01----:R-:W-:Y:S01]  /*d320*/  ENDCOLLECTIVE ;  /* 0x000000000000791b */ /* 0x003fe20003800000 */
.L_x_334:
        /* <DEDUP_REMOVED lines=13> */
[----:B0-----:R-:W-:-:S12]  /*d400*/  IMAD.MOV.U32 R6, RZ, RZ, R14 ;  /* 0x000000ffff067224 */ /* 0x001fd800078e000e */
[----:B------:R-:W-:Y:S05]  /*d410*/  WARPSYNC.COLLECTIVE R15, `(.L_x_335) ;  /* 0x000000000f087348 */ /* 0x000fea0003c00000 */
[----:B------:R0:W1:Y:S02]  /*d420*/  SHFL.IDX P6, R14, R13, R12, R11 ;  /* 0x0000000c0d0e7389 */ /* 0x00006400000c000b */
[----:B01----:R-:W-:Y:S01]  /*d430*/  ENDCOLLECTIVE ;  /* 0x000000000000791b */ /* 0x003fe20003800000 */
.L_x_335:
[----:B------:R-:W-:Y:S02]  /*d440*/  IMAD.MOV.U32 R13, RZ, RZ, R2 ;  /* 0x000000ffff0d7224 */ /* 0x000fe400078e0002 */
[----:B------:R-:W-:Y:S02]  /*d450*/  IMAD.MOV.U32 R12, RZ, RZ, 0x7 ;  /* 0x00000007ff0c7424 */ /* 0x000fe400078e00ff */
[----:B------:R-:W-:-:S07]  /*d460*/  IMAD.MOV.U32 R7, RZ, RZ, R14 ;  /* 0x000000ffff077224 */ /* 0x000fce00078e000e */
[----:B------:R-:W-:Y:S05]  /*d470*/  WARPSYNC.COLLECTIVE R15, `(.L_x_336) ;  /* 0x000000000f087348 */ /* 0x000fea0003c00000 */
[----:B------:R0:W1:Y:S02]  /*d480*/  SHFL.IDX P6, R14, R13, R12, R11 ;  /* 0x0000000c0d0e7389 */ /* 0x00006400000c000b */
[----:B01----:R-:W-:Y:S01]  /*d490*/  ENDCOLLECTIVE ;  /* 0x000000000000791b */ /* 0x003fe20003800000 */
.L_x_336:
[----:B------:R-:W-:-:S05]  /*d4a0*/  @!P2 LEA R7, P4, R10, R7, 0x1 ;  /* 0x000000070a07a211 */ /* 0x000fca00078808ff */
[----:B------:R-:W-:-:S05]  /*d4b0*/  @!P2 IMAD.X R6, RZ, RZ, R6, P4 ;  /* 0x000000ffff06a224 */ /* 0x000fca00020e0606 */
[----:B------:R-:W-:Y:S01]  /*d4c0*/  @!P2 LOP3.LUT R7, R7, R6, RZ, 0x3c, !PT ;  /* 0x000000060707a212 */ /* 0x000fe200078e3cff */
[----:B------:R-:W-:-:S03]  /*d4d0*/  IMAD.MOV.U32 R13, RZ, RZ, R0 ;  /* 0x000000ffff0d7224 */ /* 0x000fc600078e0000 */
[----:B------:R-:W-:-:S04]  /*d4e0*/  @!P2 LOP3.LUT R6, R7, R6, RZ, 0x3c, !PT ;  /* 0x000000060706a212 */ /* 0x000fc800078e3cff */
[----:B------:R-:W-:Y:S01]  /*d4f0*/  @!P2 LOP3.LUT R7, R7, R6, RZ, 0x3c, !PT ;  /* 0x000000060707a212 */ /* 0x000fe200078e3cff */
[----:B------:R-:W-:-:S07]  /*d500*/  IMAD.MOV.U32 R5, RZ, RZ, R14 ;  /* 0x000000ffff057224 */ /* 0x000fce00078e000e */
[----:B------:R-:W-:Y:S05]  /*d510*/  WARPSYNC.COLLECTIVE R15, `(.L_x_337) ;  /* 0x000000000f087348 */ /* 0x000fea0003c00000 */
[----:B------:R0:W1:Y:S02]  /*d520*/  SHFL.IDX P6, R14, R13, R12, R11 ;  /* 0x0000000c0d0e7389 */ /* 0x00006400000c000b */
[----:B01----:R-:W-:Y:S01]  /*d530*/  ENDCOLLECTIVE ;  /* 0x000000000000791b */ /* 0x003fe20003800000 */
.L_x_337:
[----:B------:R-:W-:Y:S01]  /*d540*/  @!PT LDS RZ, [RZ] ;  /* 0x00000000fffff984 */ /* 0x000fe20000000800 */
[----:B------:R-:W-:Y:S01]  /*d550*/  @!PT LDS RZ, [RZ] ;  /* 0x00000000fffff984 */ /* 0x000fe20000000800 */
[----:B------:R-:W-:Y:S01]  /*d560*/  @!PT LDS RZ, [RZ] ;  /* 0x00000000fffff984 */ /* 0x000fe20000000800 */
[----:B------:R0:W-:Y:S04]  /*d570*/  @!P2 LDGSTS.E.BYPASS.LTC128B.128 [R9+0x13400], desc[UR60][R6.64], !P3 ;  /* 0x134000000609afae */ /* 0x0001e8000d901d7c */
[----:B------:R0:W-:Y:S04]  /*d580*/  @!P2 LDGSTS.E.BYPASS.LTC128B.128 [R9+0x17400], desc[UR60][R6.64+0x80], !P0 ;  /* 0x174000800609afae */ /* 0x0001e8000c101d7c */
[----:B------:R0:W-:Y:S01]  /*d590*/  @!P2 LDGSTS.E.BYPASS.LTC128B.128 [R9+0x1b400], desc[UR60][R6.64+0x100], !P1 ;  /* 0x1b4001000609afae */ /* 0x0001e2000c901d7c */
[----:B------:R-:W-:Y:S01]  /*d5a0*/  IMAD.MOV.U32 R0, RZ, RZ, R14 ;  /* 0x000000ffff007224 */ /* 0x000fe200078e000e */
[----:B------:R-:W-:Y:S06]  /*d5b0*/  BRA `(.L_x_338) ;  /* 0xffffffc000a87947 */ /* 0x000fec000383ffff */
.L_x_233:
[----:B--2---:R-:W-:-:S04]  /*d5c0*/  IMAD.U32 R3, RZ, RZ, UR36 ;  /* 0x00000024ff037e24 */ /* 0x004fc8000f8e00ff */
[----:B------:R2:W3:Y:S03]  /*d5d0*/  SYNCS.PHASECHK.TRANS64.TRYWAIT P0, [R3+URZ+0x34820], R0 ;  /* 0x03482000030075a7 */ /* 0x0004e6000800017f */
[----:B---3--:R-:W-:Y:S05]  /*d5e0*/  @!P0 NANOSLEEP.SYNCS 0x989680 ;  /* 0x009896800000895d */ /* 0x008fea0003900000 */
[----:B------:R-:W3:Y:S02]  /*d5f0*/  @!P0 SYNCS.PHASECHK.TRANS64 P0, [R3+URZ+0x34820], R0 ;  /* 0x03482000030085a7 */ /* 0x000ee4000800007f */
[----:B---3--:R-:W-:Y:S05]  /*d600*/  @!P0 BRA `(.L_x_233) ;  /* 0xfffffffc00ec8947 */ /* 0x008fea000383ffff */
[----:B------:R-:W-:Y:S05]  /*d610*/  BRA `(.L_x_339) ;  /* 0xffffffc000f87947 */ /* 0x000fea000383ffff */
.L_x_240:
[----:B-1----:R1:W2:Y:S02]  /*d620*/  SYNCS.PHASECHK.TRANS64.TRYWAIT P0, [R3+URZ+0x34840], R2 ;  /* 0x03484002030075a7 */ /* 0x0022a4000800017f */
[----:B--2---:R-:W-:Y:S05]  /*d630*/  @!P0 NANOSLEEP.SYNCS 0x989680 ;  /* 0x009896800000895d */ /* 0x004fea0003900000 */
[----:B------:R-:W2:Y:S02]  /*d640*/  @!P0 SYNCS.PHASECHK.TRANS64 P0, [R3+URZ+0x34840], R2 ;  /* 0x03484002030085a7 */ /* 0x000ea4000800007f */
[----:B--2---:R-:W-:Y:S05]  /*d650*/  @!P0 BRA `(.L_x_240) ;  /* 0xfffffffc00f08947 */ /* 0x004fea000383ffff */
[----:B------:R-:W-:Y:S05]  /*d660*/  BRA `(.L_x_340) ;  /* 0xffffffc400a47947 */ /* 0x000fea000383ffff */
.L_x_248:
[----:B0-----:R0:W1:Y:S02]  /*d670*/  SYNCS.PHASECHK.TRANS64.TRYWAIT P0, [R2+URZ+0x34860], R3 ;  /* 0x03486003020075a7 */ /* 0x001064000800017f */
[----:B-1----:R-:W-:Y:S05]  /*d680*/  @!P0 NANOSLEEP.SYNCS 0x989680 ;  /* 0x009896800000895d */ /* 0x002fea0003900000 */
[----:B------:R-:W1:Y:S02]  /*d690*/  @!P0 SYNCS.PHASECHK.TRANS64 P0, [R2+URZ+0x34860], R3 ;  /* 0x03486003020085a7 */ /* 0x000e64000800007f */
[----:B-1----:R-:W-:Y:S05]  /*d6a0*/  @!P0 BRA `(.L_x_248) ;  /* 0xfffffffc00f08947 */ /* 0x002fea000383ffff */
[----:B------:R-:W-:Y:S05]  /*d6b0*/  BRA `(.L_x_341) ;  /* 0xffffffc800e07947 */ /* 0x000fea000383ffff */
.L_x_259:
[----:B-1----:R1:W2:Y:S02]  /*d6c0*/  SYNCS.PHASECHK.TRANS64.TRYWAIT P0, [R3+URZ+0x34840], R2 ;  /* 0x03484002030075a7 */ /* 0x0022a4000800017f */
[----:B--2---:R-:W-:Y:S05]  /*d6d0*/  @!P0 NANOSLEEP.SYNCS 0x989680 ;  /* 0x009896800000895d */ /* 0x004fea0003900000 */
[----:B------:R-:W2:Y:S02]  /*d6e0*/  @!P0 SYNCS.PHASECHK.TRANS64 P0, [R3+URZ+0x34840], R2 ;  /* 0x03484002030085a7 */ /* 0x000ea4000800007f */
[----:B--2---:R-:W-:Y:S05]  /*d6f0*/  @!P0 BRA `(.L_x_259) ;  /* 0xfffffffc00f08947 */ /* 0x004fea000383ffff */
[----:B------:R-:W-:Y:S05]  /*d700*/  BRA `(.L_x_342) ;  /* 0xffffffd0007c7947 */ /* 0x000fea000383ffff */
.L_x_267:
[----:B0-----:R0:W1:Y:S02]  /*d710*/  SYNCS.PHASECHK.TRANS64.TRYWAIT P0, [R2+URZ+0x34860], R3 ;  /* 0x03486003020075a7 */ /* 0x001064000800017f */
[----:B-1----:R-:W-:Y:S05]  /*d720*/  @!P0 NANOSLEEP.SYNCS 0x989680 ;  /* 0x009896800000895d */ /* 0x002fea0003900000 */
[----:B------:R-:W1:Y:S02]  /*d730*/  @!P0 SYNCS.PHASECHK.TRANS64 P0, [R2+URZ+0x34860], R3 ;  /* 0x03486003020085a7 */ /* 0x000e64000800007f */
[----:B-1----:R-:W-:Y:S05]  /*d740*/  @!P0 BRA `(.L_x_267) ;  /* 0xfffffffc00f08947 */ /* 0x002fea000383ffff */
[----:B------:R-:W-:Y:S05]  /*d750*/  BRA `(.L_x_343) ;  /* 0xffffffd400b87947 */ /* 0x000fea000383ffff */
.L_x_277:
[----:B--2---:R2:W3:Y:S02]  /*d760*/  SYNCS.PHASECHK.TRANS64.TRYWAIT P0, [R3+URZ+0x34840], R2 ;  /* 0x03484002030075a7 */ /* 0x0044e4000800017f */
[----:B---3--:R-:W-:Y:S05]  /*d770*/  @!P0 NANOSLEEP.SYNCS 0x989680 ;  /* 0x009896800000895d */ /* 0x008fea0003900000 */
[----:B------:R-:W3:Y:S02]  /*d780*/  @!P0 SYNCS.PHASECHK.TRANS64 P0, [R3+URZ+0x34840], R2 ;  /* 0x03484002030085a7 */ /* 0x000ee4000800007f */
[----:B---3--:R-:W-:Y:S05]  /*d790*/  @!P0 BRA `(.L_x_277) ;  /* 0xfffffffc00f08947 */ /* 0x008fea000383ffff */
[----:B------:R-:W-:Y:S05]  /*d7a0*/  BRA `(.L_x_344) ;  /* 0xffffffdc002c7947 */ /* 0x000fea000383ffff */
.L_x_285:
[----:B0-----:R0:W1:Y:S02]  /*d7b0*/  SYNCS.PHASECHK.TRANS64.TRYWAIT P0, [R2+URZ+0x34860], R5 ;  /* 0x03486005020075a7 */ /* 0x001064000800017f */
[----:B-1----:R-:W-:Y:S05]  /*d7c0*/  @!P0 NANOSLEEP.SYNCS 0x989680 ;  /* 0x009896800000895d */ /* 0x002fea0003900000 */
[----:B------:R-:W1:Y:S02]  /*d7d0*/  @!P0 SYNCS.PHASECHK.TRANS64 P0, [R2+URZ+0x34860], R5 ;  /* 0x03486005020085a7 */ /* 0x000e64000800007f */
[----:B-1----:R-:W-:Y:S05]  /*d7e0*/  @!P0 BRA `(.L_x_285) ;  /* 0xfffffffc00f08947 */ /* 0x002fea000383ffff */
[----:B------:R-:W-:Y:S05]  /*d7f0*/  BRA `(.L_x_345) ;  /* 0xffffffe000647947 */ /* 0x000fea000383ffff */
.L_x_295:
[----:B--2---:R2:W3:Y:S02]  /*d800*/  SYNCS.PHASECHK.TRANS64.TRYWAIT P0, [R0+URZ+0x34860], R3 ;  /* 0x03486003000075a7 */ /* 0x0044e4000800017f */
[----:B---3--:R-:W-:Y:S05]  /*d810*/  @!P0 NANOSLEEP.SYNCS 0x989680 ;  /* 0x009896800000895d */ /* 0x008fea0003900000 */
[----:B------:R-:W3:Y:S02]  /*d820*/  @!P0 SYNCS.PHASECHK.TRANS64 P0, [R0+URZ+0x34860], R3 ;  /* 0x03486003000085a7 */ /* 0x000ee4000800007f */
[----:B---3--:R-:W-:Y:S05]  /*d830*/  @!P0 BRA `(.L_x_295) ;  /* 0xfffffffc00f08947 */ /* 0x008fea000383ffff */
[----:B------:R-:W-:Y:S05]  /*d840*/  BRA `(.L_x_346) ;  /* 0xffffffe400787947 */ /* 0x000fea000383ffff */
.L_x_303:
[----:B-1----:R1:W2:Y:S02]  /*d850*/  SYNCS.PHASECHK.TRANS64.TRYWAIT P0, [R0+URZ+0x34820], R3 ;  /* 0x03482003000075a7 */ /* 0x0022a4000800017f */
[----:B--2---:R-:W-:Y:S05]  /*d860*/  @!P0 NANOSLEEP.SYNCS 0x989680 ;  /* 0x009896800000895d */ /* 0x004fea0003900000 */
[----:B------:R-:W2:Y:S02]  /*d870*/  @!P0 SYNCS.PHASECHK.TRANS64 P0, [R0+URZ+0x34820], R3 ;  /* 0x03482003000085a7 */ /* 0x000ea4000800007f */
[----:B--2---:R-:W-:Y:S05]  /*d880*/  @!P0 BRA `(.L_x_303) ;  /* 0xfffffffc00f08947 */ /* 0x004fea000383ffff */
[----:B------:R-:W-:Y:S05]  /*d890*/  BRA `(.L_x_347) ;  /* 0xffffffe800bc7947 */ /* 0x000fea000383ffff */
.L_x_304:
[----:B------:R-:W2:Y:S01]  /*d8a0*/  S2R R2, SR_TID.X ;  /* 0x0000000000027919 */ /* 0x000ea20000002100 */
[----:B------:R-:W-:Y:S01]  /*d8b0*/  BSSY B0, `(.L_x_348) ;  /* 0x000000a000007945 */ /* 0x000fe20003800000 */
[----:B------:R-:W-:Y:S02]  /*d8c0*/  IMAD.MOV.U32 R12, RZ, RZ, RZ ;  /* 0x000000ffff0c7224 */ /* 0x000fe400078e00ff */
[----:B------:R-:W-:Y:S02]  /*d8d0*/  IMAD.MOV.U32 R11, RZ, RZ, 0x1f ;  /* 0x0000001fff0b7424 */ /* 0x000fe400078e00ff */
[----:B------:R-:W-:Y:S01]  /*d8e0*/  IMAD.MOV.U32 R15, RZ, RZ, -0x1 ;  /* 0xffffffffff0f7424 */ /* 0x000fe200078e00ff */
[----:B--2---:R-:W-:-:S04]  /*d8f0*/  SHF.R.U32.HI R2, RZ, 0x5, R2 ;  /* 0x00000005ff027819 */ /* 0x004fc80000011602 */
[----:B------:R-:W-:-:S05]  /*d900*/  LOP3.LUT R2, R2, 0x3, RZ, 0xc0, !PT ;  /* 0x0000000302027812 */ /* 0x000fca00078ec0ff */
[----:B------:R-:W-:-:S07]  /*d910*/  IMAD.MOV.U32 R13, RZ, RZ, R2 ;  /* 0x000000ffff0d7224 */ /* 0x000fce00078e0002 */
[----:B01----:R-:W-:Y:S05]  /*d920*/  WARPSYNC.COLLECTIVE R15, `(.L_x_349) ;  /* 0x000000000f087348 */ /* 0x003fea0003c00000 */
[----:B------:R2:W3:Y:S02]  /*d930*/  SHFL.IDX P6, R14, R13, R12, R11 ;  /* 0x0000000c0d0e7389 */ /* 0x0004e400000c000b */
[----:B0123--:R-:W-:Y:S01]  /*d940*/  ENDCOLLECTIVE ;  /* 0x000000000000791b */ /* 0x00ffe20003800000 */
.L_x_349:
[----:B------:R-:W-:Y:S05]  /*d950*/  BSYNC B0 ;  /* 0x0000000000007941 */ /* 0x000fea0003800000 */
.L_x_348:
[----:B------:R-:W-:Y:S05]  /*d960*/  BRA `(.L_x_350) ;  /* 0xffffffe800a47947 */ /* 0x000fea000383ffff */
.L_x_307:
[----:B------:R-:W-:Y:S01]  /*d970*/  BSSY B1, `(.L_x_351) ;  /* 0x0000006000017945 */ /* 0x000fe20003800000 */
[----:B------:R-:W-:-:S07]  /*d980*/  IMAD.MOV.U32 R15, RZ, RZ, -0x1 ;  /* 0xffffffffff0f7424 */ /* 0x000fce00078e00ff */
[----:B012---:R-:W-:Y:S05]  /*d990*/  WARPSYNC.COLLECTIVE R15, `(.L_x_352) ;  /* 0x000000000f0c7348 */ /* 0x007fea0003c00000 */
[----:B------:R-:W-:Y:S02]  /*d9a0*/  ELECT P6, UR62, PT ;  /* 0x00000000003e782f */ /* 0x000fe400038c0000 */
[----:B------:R-:W-:Y:S01]  /*d9b0*/  MOV R14, UR62 ;  /* 0x0000003e000e7c02 */ /* 0x000fe20008000f00 */
[----:B012---:R-:W-:Y:S10]  /*d9c0*/  ENDCOLLECTIVE ;  /* 0x000000000000791b */ /* 0x007ff40003800000 */
.L_x_352:
[----:B------:R-:W-:Y:S05]  /*d9d0*/  BSYNC B1 ;  /* 0x0000000000017941 */ /* 0x000fea0003800000 */
.L_x_351:
[----:B------:R-:W-:Y:S05]  /*d9e0*/  BRA `(.L_x_353) ;  /* 0xffffffe8009c7947 */ /* 0x000fea000383ffff */
.L_x_309:
[----:B0-----:R0:W1:Y:S02]  /*d9f0*/  SYNCS.PHASECHK.TRANS64.TRYWAIT P0, [R6+URZ], R5 ;  /* 0x00000005060075a7 */ /* 0x001064000800017f */
[----:B-1----:R-:W-:Y:S05]  /*da00*/  @!P0 NANOSLEEP.SYNCS 0x989680 ;  /* 0x009896800000895d */ /* 0x002fea0003900000 */
[----:B------:R-:W1:Y:S02]  /*da10*/  @!P0 SYNCS.PHASECHK.TRANS64 P0, [R6+URZ], R5 ;  /* 0x00000005060085a7 */ /* 0x000e64000800007f */
[----:B-1----:R-:W-:Y:S05]  /*da20*/  @!P0 BRA `(.L_x_309) ;  /* 0xfffffffc00f08947 */ /* 0x002fea000383ffff */
[----:B------:R-:W-:Y:S05]  /*da30*/  BRA `(.L_x_354) ;  /* 0xffffffe800dc7947 */ /* 0x000fea000383ffff */
.L_x_310:
[----:B-1----:R1:W2:Y:S02]  /*da40*/  SYNCS.PHASECHK.TRANS64.TRYWAIT P0, [R7+URZ], R2 ;  /* 0x00000002070075a7 */ /* 0x0022a4000800017f */
[----:B--2---:R-:W-:Y:S05]  /*da50*/  @!P0 NANOSLEEP.SYNCS 0x989680 ;  /* 0x009896800000895d */ /* 0x004fea0003900000 */
[----:B------:R-:W2:Y:S02]  /*da60*/  @!P0 SYNCS.PHASECHK.TRANS64 P0, [R7+URZ], R2 ;  /* 0x00000002070085a7 */ /* 0x000ea4000800007f */
[----:B--2---:R-:W-:Y:S05]  /*da70*/  @!P0 BRA `(.L_x_310) ;  /* 0xfffffffc00f08947 */ /* 0x004fea000383ffff */
[----:B------:R-:W-:Y:S05]  /*da80*/  BRA `(.L_x_355) ;  /* 0xffffffe800d07947 */ /* 0x000fea000383ffff */
.L_x_312:
[----:B--2---:R2:W3:Y:S02]  /*da90*/  SYNCS.PHASECHK.TRANS64.TRYWAIT P0, [R4+URZ], R5 ;  /* 0x00000005040075a7 */ /* 0x0044e4000800017f */
[----:B---3--:R-:W-:Y:S05]  /*daa0*/  @!P0 NANOSLEEP.SYNCS 0x989680 ;  /* 0x009896800000895d */ /* 0x008fea0003900000 */
[----:B------:R-:W3:Y:S02]  /*dab0*/  @!P0 SYNCS.PHASECHK.TRANS64 P0, [R4+URZ], R5 ;  /* 0x00000005040085a7 */ /* 0x000ee4000800007f */
[----:B---3--:R-:W-:Y:S05]  /*dac0*/  @!P0 BRA `(.L_x_312) ;  /* 0xfffffffc00f08947 */ /* 0x008fea000383ffff */
[----:B------:R-:W-:Y:S05]  /*dad0*/  BRA `(.L_x_356) ;  /* 0xffffffe800d47947 */ /* 0x000fea000383ffff */
.L_x_357:
        /* <DEDUP_REMOVED lines=10> */
.L_x_15107:


//--------------------- .text._ZN7cutlass13device_kernelIN5flash11enable_sm90INS1_16FlashAttnFwdSm90INS1_25CollectiveMainloopFwdSm90ILi2EN4cute5tupleIJNS5_1CILi1EEES8_S8_EEENS6_IJNS7_ILi128EEESA_NS7_ILi192EEEEEELi128ENS_10bfloat16_tEfNS_4arch4Sm90ELb0ELb0ELb0ELb1ELb0ELb0ELb0ELb1ELb1ELb1ELb0ELb0EEENS1_21CollectiveEpilogueFwdINS6_IJSA_SA_SA_EEES9_SD_SF_Li256ELb1ELb1ELb0ELb0EEENS1_36VarlenDynamicPersistentTileSchedulerILi128ELi128ELi256ELi128ELb0ELb1ELb1ELb0ELb1ELb1EEEEEEEEEvNT_6ParamsE --------------------------
	.section	.text._ZN7cutlass13device_kernelIN5flash11enable_sm90INS1_16FlashAttnFwdSm90INS1_25CollectiveMainloopFwdSm90ILi2EN4cute5tupleIJNS5_1CILi1EEES8_S8_EEENS6_IJNS7_ILi128EEESA_NS7_ILi192EEEEEELi128ENS_10bfloat16_tEfNS_4arch4Sm90ELb0ELb0ELb0ELb1ELb0ELb0ELb0ELb1ELb1ELb1ELb0ELb0EEENS1_21CollectiveEpilogueFwdINS6_IJSA_SA_SA_EEES9_SD_SF_Li256ELb1ELb1ELb0ELb0EEENS1_36VarlenDynamicPersistentTileSchedulerILi128ELi128ELi256ELi128ELb0ELb1ELb1ELb0ELb1ELb1EEEEEEEEEvNT_6ParamsE,"ax",@progbits
	.align	128
.text._ZN7cutlass13device_kernelIN5flash11enable_sm90INS1_16FlashAttnFwdSm90INS1_25CollectiveMainloopFwdSm90ILi2EN4cute5tupleIJNS5_1CILi1EEES8_S8_EEENS6_IJNS7_ILi128EEESA_NS7_ILi192EEEEEELi128ENS_10bfloat16_tEfNS_4arch4Sm90ELb0ELb0ELb0ELb1ELb0ELb0ELb0ELb1ELb1ELb1ELb0ELb0EEENS1_21CollectiveEpilogueFwdINS6_IJSA_SA_SA_EEES9_SD_SF_Li256ELb1ELb1ELb0ELb0EEENS1_36VarlenDynamicPersistentTileSchedulerILi128ELi128ELi256ELi128ELb0ELb1ELb1ELb0ELb1ELb1EEEEEEEEEvNT_6ParamsE:
        .type           _ZN7cutlass13device_kernelIN5flash11enable_sm90INS1_16FlashAttnFwdSm90INS1_25CollectiveMainloopFwdSm90ILi2EN4cute5tupleIJNS5_1CILi1EEES8_S8_EEENS6_IJNS7_ILi128EEESA_NS7_ILi192EEEEEELi128ENS_10bfloat16_tEfNS_4arch4Sm90ELb0ELb0ELb0ELb1ELb0ELb0ELb0ELb1ELb1ELb1ELb0ELb0EEENS1_21CollectiveEpilogueFwdINS6_IJSA_SA_SA_EEES9_SD_SF_Li256ELb1ELb1ELb0ELb0EEENS1_36VarlenDynamicPersistentTileSchedulerILi128ELi128ELi256ELi128ELb0ELb1ELb1ELb0ELb1ELb1EEEEEEEEEvNT_6ParamsE,@function
        .size           _ZN7cutlass13device_kernelIN5flash11enable_sm90INS1_16FlashAttnFwdSm90INS1_25CollectiveMainloopFwdSm90ILi2EN4cute5tupleIJNS5_1CILi1EEES8_S8_EEENS6_IJNS7_ILi128EEESA_NS7_ILi192EEEEEELi128ENS_10bfloat16_tEfNS_4arch4Sm90ELb0ELb0ELb0ELb1ELb0ELb0ELb0ELb1ELb1ELb1ELb0ELb0EEENS1_21CollectiveEpilogueFwdINS6_IJSA_SA_SA_EEES9_SD_SF_Li256ELb1ELb1ELb0ELb0EEENS1_36VarlenDynamicPersistentTileSchedulerILi128ELi128ELi256ELi128ELb0ELb1ELb1ELb0ELb1ELb1EEEEEEEEEvNT_6ParamsE,(.L_x_15108 - _ZN7cutlass13device_kernelIN5flash11enable_sm90INS1_16FlashAttnFwdSm90INS1_25CollectiveMainloopFwdSm90ILi2EN4cute5tupleIJNS5_1CILi1EEES8_S8_EEENS6_IJNS7_ILi128EEESA_NS7_ILi192EEEEEELi128ENS_10bfloat16_tEfNS_4arch4Sm90ELb0ELb0ELb0ELb1ELb0ELb0ELb0ELb1ELb1ELb1ELb0ELb0EEENS1_21CollectiveEpilogueFwdINS6_IJSA_SA_SA_EEES9_SD_SF_Li256ELb1ELb1ELb0ELb0EEENS1_36VarlenDynamicPersistentTileSchedulerILi128ELi128ELi256ELi128ELb0ELb1ELb1ELb0ELb1ELb1EEEEEEEEEvNT_6ParamsE)
        .other          _ZN7cutlass13device_kernelIN5flash11enable_sm90INS1_16FlashAttnFwdSm90INS1_25CollectiveMainloopFwdSm90ILi2EN4cute5tupleIJNS5_1CILi1EEES8_S8_EEENS6_IJNS7_ILi128EEESA_NS7_ILi192EEEEEELi128ENS_10bfloat16_tEfNS_4arch4Sm90ELb0ELb0ELb0ELb1ELb0ELb0ELb0ELb1ELb1ELb1ELb0ELb0EEENS1_21CollectiveEpilogueFwdINS6_IJSA_SA_SA_EEES9_SD_SF_Li256ELb1ELb1ELb0ELb0EEENS1_36VarlenDynamicPersistentTileSchedulerILi128ELi128ELi256ELi128ELb0ELb1ELb1ELb0ELb1ELb1EEEEEEEEEvNT_6ParamsE,@"STO_CUDA_ENTRY STV_DEFAULT"
_ZN7cutlass13device_kernelIN5flash11enable_sm90INS1_16FlashAttnFwdSm90INS1_25CollectiveMainloopFwdSm90ILi2EN4cute5tupleIJNS5_1CILi1EEES8_S8_EEENS6_IJNS7_ILi128EEESA_NS7_ILi192EEEEEELi128ENS_10bfloat16_tEfNS_4arch4Sm90ELb0ELb0ELb0ELb1ELb0ELb0ELb0ELb1ELb1ELb1ELb0ELb0EEENS1_21CollectiveEpilogueFwdINS6_IJSA_SA_SA_EEES9_SD_SF_Li256ELb1ELb1ELb0ELb0EEENS1_36VarlenDynamicPersistentTileSchedulerILi128ELi128ELi256ELi128ELb0ELb1ELb1ELb0ELb1ELb1EEEEEEEEEvNT_6ParamsE:
        /* <DEDUP_REMOVED lines=18> */
.L_x_359:
[----:B------:R-:W-:Y:S05]  /*0120*/  BSYNC B0 ;  /* 0x0000000000007941 */ /* 0x000fea0003800000 */
.L_x_358:
        /* <DEDUP_REMOVED lines=41> */
.L_x_360:
[----:B------:R-:W3:Y:S01]  /*03c0*/  SHFL.IDX PT, R2, R0, RZ, 0x1f ;  /* 0x00001fff00027589 */ /* 0x000ee200000e0000 */
[----:B------:R-:W-:Y:S01]  /*03d0*/  NOP ;  /* 0x0000000000007918 */ /* 0x000fe20000000000 */
[----:B---3--:R-:W-:-:S13]  /*03e0*/  ISETP.NE.AND P0, PT, R2, RZ, PT ;  /* 0x000000ff0200720c */ /* 0x008fda0003f05270 */
        /* <DEDUP_REMOVED lines=18> */
[----:B---3--:R-:W-:Y:S01]  /*0510*/  NOP ;  /* 0x0000000000007918 */ /* 0x008fe20000000000 */
.L_x_361:
[----:B------:R-:W3:Y:S01]  /*0520*/  SHFL.IDX PT, R2, R0, RZ, 0x1f ;  /* 0x00001fff00027589 */ /* 0x000ee200000e0000 */
[----:B------:R-:W-:Y:S01]  /*0530*/  NOP ;  /* 0x0000000000007918 */ /* 0x000fe20000000000 */
[----:B---3--:R-:W-:-:S13]  /*0540*/  ISETP.NE.AND P0, PT, R2, RZ, PT ;  /* 0x000000ff0200720c */ /* 0x008fda0003f05270 */
[----:B------:R-:W-:Y:S05]  /*0550*/  @P0 BRA `(.L_x_362) ;  /* 0x0000000000380947 */ /* 0x000fea0003800000 */
[----:B0-----:R-:W0:Y:S01]  /*0560*/  S2UR UR5, SR_CgaCtaId ;  /* 0x00000000000579c3 */ /* 0x001e220000008800 */
[----:B------:R-:W-:Y:S01]  /*0570*/  UMOV UR4, 0x400 ;  /* 0x0000040000047882 */ /* 0x000fe20000000000 */
[----:B------:R-:W-:Y:S01]  /*0580*/  UMOV UR7, 0x1 ;  /* 0x0000000100077882 */ /* 0x000fe20000000000 */
[----:B------:R-:W-:Y:S01]  /*0590*/  ELECT P0, URZ, PT ;  /* 0x00000000003f782f */ /* 0x000fe20003800000 */
[----:B0-----:R-:W-:Y:S02]  /*05a0*/  ULEA UR6, UR5, UR4, 0x18 ;  /* 0x0000000405067291 */ /* 0x001fe4000f8ec03f */
[----:B------:R-:W-:-:S04]  /*05b0*/  UIADD3 UR4, -UR7, 0x100000, URZ ;  /* 0x0010000007047890 */ /* 0x000fc8000fffe13f */
[----:B------:R-:W-:Y:S02]  /*05c0*/  USHF.L.U32 UR5, UR4, 0xb, URZ ;  /* 0x0000000b04057899 */ /* 0x000fe4000800063f */
[----:B------:R-:W-:Y:S01]  /*05d0*/  USHF.L.U32 UR4, UR4, 0x1, URZ ;  /* 0x0000000104047899 */ /* 0x000fe2000800063f */
[----:B------:R-:W0:Y:S11]  /*05e0*/  FENCE.VIEW.ASYNC.S ;  /* 0x00000000000073c6 */ /* 0x000e360000000000 */
[----:B0-----:R3:W0:Y:S01]  /*05f0*/  SYNCS.EXCH.64 URZ, [UR6+0x34870], UR4 ;  /* 0x03487004063f75b2 */ /* 0x0016220008000100 */
[----:B------:R3:W0:Y:S01]  /*0600*/  SYNCS.EXCH.64 URZ, [UR6+0x34880], UR4 ;  /* 0x03488004063f75b2 */ /* 0x0006220008000100 */
[----:B------:R3:W0:Y:S01]  /*0610*/  SYNCS.EXCH.64 URZ, [UR6+0x34878], UR4 ;  /* 0x03487804063f75b2 */ /* 0x0006220008000100 */
[----:B------:R3:W0:Y:S02]  /*0620*/  SYNCS.EXCH.64 URZ, [UR6+0x34888], UR4 ;  /* 0x03488804063f75b2 */ /* 0x0006240008000100 */
[----:B---3--:R-:W-:Y:S01]  /*0630*/  NOP ;  /* 0x0000000000007918 */ /* 0x008fe20000000000 */
.L_x_362:
        /* <DEDUP_REMOVED lines=22> */
.L_x_363:
        /* <DEDUP_REMOVED lines=22> */
.L_x_364:
[----:B0-----:R-:W-:Y:S01]  /*0900*/  UMOV UR4, 0x1 ;  /* 0x0000000100047882 */ /* 0x001fe20000000000 */
[----:B------:R-:W-:Y:S01]  /*0910*/  PLOP3.LUT P0, PT, PT, PT, UP0, 0x80, 0x0 ;  /* 0x000000000000781c */ /* 0x000fe20003f0f008 */
[----:B------:R-:W-:Y:S01]  /*0920*/  USEL UR4, UR4, 0x2, !UP0 ;  /* 0x0000000204047887 */ /* 0x000fe2000c000000 */
[----:B------:R-:W-:-:S05]  /*0930*/  NOP ;  /* 0x0000000000007918 */ /* 0x000fca0000000000 */
[----:B------:R-:W-:-:S05]  /*0940*/  IMAD.U32 R2, RZ, RZ, UR4 ;  /* 0x00000004ff027e24 */ /* 0x000fca000f8e00ff */
[----:B------:R0:W-:Y:S01]  /*0950*/  STL [R1+0x58], R2 ;  /* 0x0000580201007387 */ /* 0x0001e20000100800 */
[----:B-12-4-:R-:W-:Y:S06]  /*0960*/  BAR.SYNC.DEFER_BLOCKING 0x0 ;  /* 0x0000000000007b1d */ /* 0x016fec0000010000 */
[----:B------:R-:W-:Y:S05]  /*0970*/  @!P0 BRA `(.L_x_365) ;  /* 0x0000008400e88947 */ /* 0x000fea0003800000 */
.L_x_366:
[----:B------:R-:W-:-:S08]  /*0980*/  NOP ;  /* 0x0000000000007918 */ /* 0x000fd00000000000 */
[----:B------:R-:W1:Y:S02]  /*0990*/  USETMAXREG.TRY_ALLOC.CTAPOOL UP0, 0xf0 ;  /* 0x000000f0000079c8 */ /* 0x000e640008000600 */
[----:B-1----:R-:W-:-:S13]  /*09a0*/  PLOP3.LUT P0, PT, PT, PT, UP0, 0x80, 0x0 ;  /* 0x000000000000781c */ /* 0x002fda0003f0f008 */
[----:B------:R-:W-:Y:S05]  /*09b0*/  @!P0 BRA `(.L_x_366) ;  /* 0xfffffffc00f08947 */ /* 0x000fea000383ffff */
[----:B------:R-:W1:Y:S08]  /*09c0*/  S2UR UR5, SR_CgaCtaId ;  /* 0x00000000000579c3 */ /* 0x000e700000008800 */
[----:B------:R-:W-:Y:S06]  /*09d0*/  BAR.ARV 0x8, 0x180 ;  /* 0x0206000000007b1d */ /* 0x000fec0000002000 */
[----:B------:R-:W-:-:S02]  /*09e0*/  UMOV UR4, 0x400 ;  /* 0x0000040000047882 */ /* 0x000fc40000000000 */
[----:B------:R-:W-:Y:S01]  /*09f0*/  BAR.SYNC.DEFER_BLOCKING 0x5, 0x180 ;  /* 0x0146000000007b1d */ /* 0x000fe20000010000 */
[----:B-1----:R-:W-:-:S09]  /*0a00*/  ULEA UR4, UR5, UR4, 0x18 ;  /* 0x0000000405047291 */ /* 0x002fd2000f8ec03f */
[----:B------:R-:W1:Y:S01]  /*0a10*/  LDS.128 R44, [UR4+0x348d0] ;  /* 0x0348d004ff2c7984 */ /* 0x000e620008000c00 */
[----:B------:R-:W-:Y:S01]  /*0a20*/  ULDC UR4, c[0x0][0xc3c] ;  /* 0x00030f0000047ab9 */ /* 0x000fe20000000800 */
[----:B------:R-:W-:Y:S06]  /*0a30*/  BAR.ARV 0x4, 0x180 ;  /* 0x0106000000007b1d */ /* 0x000fec0000002000 */
[----:B-1----:R-:W-:-:S13]  /*0a40*/  ISETP.GE.AND P0, PT, R47, UR4, PT ;  /* 0x000000042f007c0c */ /* 0x002fda000bf06270 */
[----:B------:R-:W-:Y:S05]  /*0a50*/  @P0 EXIT ;  /* 0x000000000000094d */ /* 0x000fea0003800000 */
[----:B0-----:R-:W2:Y:S01]  /*0a60*/  LDL R2, [R1+0x58] ;  /* 0x0000580001027983 */ /* 0x001ea20000100800 */
[----:B------:R-:W-:Y:S01]  /*0a70*/  R2UR UR6, R45 ;  /* 0x000000002d0672ca */ /* 0x000fe200000e0000 */
[----:B------:R-:W-:Y:S01]  /*0a80*/  IMAD.MOV.U32 R186, RZ, RZ, RZ ;  /* 0x000000ffffba7224 */ /* 0x000fe200078e00ff */
[----:B------:R-:W-:Y:S01]  /*0a90*/  R2UR UR5, R46 ;  /* 0x000000002e0572ca */ /* 0x000fe200000e0000 */
[----:B------:R-:W0:Y:S01]  /*0aa0*/  S2R R0, SR_TID.X ;  /* 0x0000000000007919 */ /* 0x000e220000002100 */
[----:B------:R-:W-:Y:S02]  /*0ab0*/  IMAD.MOV.U32 R16, RZ, RZ, RZ ;  /* 0x000000ffff107224 */ /* 0x000fe400078e00ff */
[----:B0-----:R-:W-:-:S05]  /*0ac0*/  VIADD R196, R0, 0xffffff80 ;  /* 0xffffff8000c47836 */ /* 0x001fca0000000000 */
[----:B------:R-:W-:-:S04]  /*0ad0*/  SHF.R.S32.HI R3, RZ, 0x1f, R196 ;  /* 0x0000001fff037819 */ /* 0x000fc800000114c4 */
[CC--:B------:R-:W-:Y:S02]  /*0ae0*/  LEA.HI R5, R3.reuse, R196.reuse, RZ, 0x7 ;  /* 0x000000c403057211 */ /* 0x0c0fe400078f38ff */
[----:B------:R-:W-:Y:S02]  /*0af0*/  LEA.HI R0, R3, R196, RZ, 0x4 ;  /* 0x000000c403007211 */ /* 0x000fe400078f20ff */
[----:B------:R-:W-:Y:S02]  /*0b00*/  LOP3.LUT R187, R5, 0xffffff80, RZ, 0xc0, !PT ;  /* 0xffffff8005bb7812 */ /* 0x000fe400078ec0ff */
[----:B------:R-:W-:Y:S02]  /*0b10*/  SHF.R.S32.HI R9, RZ, 0x4, R0 ;  /* 0x00000004ff097819 */ /* 0x000fe40000011400 */
[----:B------:R-:W-:Y:S01]  /*0b20*/  LOP3.LUT R7, R0, 0x3fffff0, RZ, 0xc0, !PT ;  /* 0x03fffff000077812 */ /* 0x000fe200078ec0ff */
[----:B------:R-:W-:Y:S01]  /*0b30*/  IMAD.IADD R187, R196, 0x1, -R187 ;  /* 0x00000001c4bb7824 */ /* 0x000fe200078e0abb */
[----:B------:R-:W-:-:S02]  /*0b40*/  LEA.HI R0, R0, R9, RZ, 0x1 ;  /* 0x0000000900007211 */ /* 0x000fc400078f08ff */
[----:B------:R-:W-:Y:S01]  /*0b50*/  SHF.R.S32.HI R188, RZ, 0x7, R5 ;  /* 0x00000007ffbc7819 */ /* 0x000fe20000011405 */
[----:B------:R-:W-:Y:S01]  /*0b60*/  IMAD.IADD R7, R196, 0x1, -R7 ;  /* 0x00000001c4077824 */ /* 0x000fe200078e0a07 */
[----:B------:R-:W-:Y:S02]  /*0b70*/  SHF.R.S32.HI R4, RZ, 0x1f, R187 ;  /* 0x0000001fff047819 */ /* 0x000fe400000114bb */
[----:B------:R-:W-:Y:S02]  /*0b80*/  LOP3.LUT R0, R0, 0x1ffffffe, RZ, 0xc0, !PT ;  /* 0x1ffffffe00007812 */ /* 0x000fe400078ec0ff */
[CC--:B------:R-:W-:Y:S02]  /*0b90*/  LEA.HI R6, R4.reuse, R187.reuse, RZ, 0x2 ;  /* 0x000000bb04067211 */ /* 0x0c0fe400078f10ff */
[----:B------:R-:W-:Y:S01]  /*0ba0*/  LEA.HI R4, R4, R187, RZ, 0x5 ;  /* 0x000000bb04047211 */ /* 0x000fe200078f28ff */
[----:B------:R-:W-:Y:S01]  /*0bb0*/  IMAD.IADD R0, R9, 0x1, -R0 ;  /* 0x0000000109007824 */ /* 0x000fe200078e0a00 */
[--C-:B------:R-:W-:Y:S01]  /*0bc0*/  SHF.R.S32.HI R8, RZ, 0x2, R6.reuse ;  /* 0x00000002ff087819 */ /* 0x100fe20000011406 */
[----:B------:R-:W-:Y:S01]  /*0bd0*/  IMAD.MOV.U32 R9, RZ, RZ, -0x2 ;  /* 0xfffffffeff097424 */ /* 0x000fe200078e00ff */
[----:B------:R-:W-:-:S02]  /*0be0*/  SHF.R.S32.HI R11, RZ, 0x1f, R6 ;  /* 0x0000001fff0b7819 */ /* 0x000fc40000011406 */
[----:B------:R-:W-:Y:S02]  /*0bf0*/  LEA.HI R5, R5, R188, RZ, 0x1 ;  /* 0x000000bc05057211 */ /* 0x000fe400078f08ff */
[----:B------:R-:W-:Y:S02]  /*0c00*/  LEA.HI R11, R11, R8, RZ, 0x3 ;  /* 0x000000080b0b7211 */ /* 0x000fe400078f18ff */
[----:B------:R-:W-:Y:S02]  /*0c10*/  SHF.R.S32.HI R4, RZ, 0x5, R4 ;  /* 0x00000005ff047819 */ /* 0x000fe40000011404 */
[----:B------:R-:W-:Y:S02]  /*0c20*/  LOP3.LUT R11, R11, 0xfffffff8, RZ, 0xc0, !PT ;  /* 0xfffffff80b0b7812 */ /* 0x000fe400078ec0ff */
[----:B------:R-:W-:Y:S02]  /*0c30*/  LOP3.LUT R5, R5, 0x3fffffe, RZ, 0xc0, !PT ;  /* 0x03fffffe05057812 */ /* 0x000fe400078ec0ff */
[----:B------:R-:W-:Y:S01]  /*0c40*/  LOP3.LUT R6, R6, 0x7ffffffc, RZ, 0xc0, !PT ;  /* 0x7ffffffc06067812 */ /* 0x000fe200078ec0ff */
[----:B------:R-:W-:-:S02]  /*0c50*/  IMAD.IADD R11, R8, 0x1, -R11 ;  /* 0x00000001080b7824 */ /* 0x000fc400078e0a0b */
[----:B------:R-:W-:Y:S02]  /*0c60*/  IMAD.IADD R5, R188, 0x1, -R5 ;  /* 0x00000001bc057824 */ /* 0x000fe400078e0a05 */
[----:B------:R-:W-:Y:S02]  /*0c70*/  IMAD R4, R4, 0x10, R11 ;  /* 0x0000001004047824 */ /* 0x000fe400078e020b */
[----:B------:R-:W-:Y:S02]  /*0c80*/  IMAD.IADD R6, R187, 0x1, -R6 ;  /* 0x00000001bb067824 */ /* 0x000fe400078e0a06 */
[----:B------:R-:W-:Y:S02]  /*0c90*/  IMAD R189, R5, 0x40, R4 ;  /* 0x0000004005bd7824 */ /* 0x000fe400078e0204 */
[----:B------:R-:W-:Y:S01]  /*0ca0*/  IMAD R190, R6, R9, 0x80 ;  /* 0x0000008006be7424 */ /* 0x000fe200078e0209 */
[----:B--2---:R-:W-:Y:S02]  /*0cb0*/  R2UR UR4, R2 ;  /* 0x00000000020472ca */ /* 0x004fe400000e0000 */
[----:B------:R-:W-:-:S05]  /*0cc0*/  LEA.HI R2, R3, R196, RZ, 0x5 ;  /* 0x000000c403027211 */ /* 0x000fca00078f28ff */
[----:B------:R-:W-:-:S05]  /*0cd0*/  IMAD.SHL.U32 R2, R2, 0x20, RZ ;  /* 0x0000002002027824 */ /* 0x000fca00078e00ff */
[----:B------:R-:W-:Y:S01]  /*0ce0*/  LOP3.LUT R2, R2, 0xfffffc00, RZ, 0xc0, !PT ;  /* 0xfffffc0002027812 */ /* 0x000fe200078ec0ff */
[----:B------:R-:W-:-:S04]  /*0cf0*/  ULOP3.LUT UR4, UR4, 0x1, URZ, 0xfc, !UPT ;  /* 0x0000000104047892 */ /* 0x000fc8000f8efc3f */
[----:B------:R-:W-:Y:S01]  /*0d00*/  IMAD R7, R7, 0x40, R2 ;  /* 0x0000004007077824 */ /* 0x000fe200078e0202 */
[CC--:B------:R-:W-:Y:S01]  /*0d10*/  LEA.HI R2, R3.reuse, R196.reuse, RZ, 0x2 ;  /* 0x000000c403027211 */ /* 0x0c0fe200078f10ff */
[----:B------:R-:W-:Y:S01]  /*0d20*/  IMAD.U32 R193, RZ, RZ, UR4 ;  /* 0x00000004ffc17e24 */ /* 0x000fe2000f8e00ff */
[----:B------:R-:W-:Y:S01]  /*0d30*/  LEA.HI R3, R3, R196, RZ, 0x3 ;  /* 0x000000c403037211 */ /* 0x000fe200078f18ff */
[----:B------:R-:W-:Y:S01]  /*0d40*/  IMAD R192, R0, 0x8, R7 ;  /* 0x0000000800c07824 */ /* 0x000fe200078e0207 */
[----:B------:R-:W-:Y:S01]  /*0d50*/  LOP3.LUT R7, R2, 0xfffffffc, RZ, 0xc0, !PT ;  /* 0xfffffffc02077812 */ /* 0x000fe200078ec0ff */
[----:B------:R-:W-:Y:S01]  /*0d60*/  IMAD.MOV.U32 R2, RZ, RZ, RZ ;  /* 0x000000ffff027224 */ /* 0x000fe200078e00ff */
[----:B------:R-:W-:Y:S02]  /*0d70*/  LOP3.LUT R19, R3, 0xfffffff8, RZ, 0xc0, !PT ;  /* 0xfffffff803137812 */ /* 0x000fe400078ec0ff */
[----:B------:R-:W-:Y:S01]  /*0d80*/  SHF.R.S32.HI R184, RZ, 0x3, R3 ;  /* 0x00000003ffb87819 */ /* 0x000fe20000011403 */
[----:B------:R-:W-:-:S02]  /*0d90*/  IMAD.IADD R7, R196, 0x1, -R7 ;  /* 0x00000001c4077824 */ /* 0x000fc400078e0a07 */
[----:B------:R-:W-:-:S03]  /*0da0*/  IMAD.IADD R19, R196, 0x1, -R19 ;  /* 0x00000001c4137824 */ /* 0x000fc600078e0a13 */
[----:B------:R-:W-:Y:S01]  /*0db0*/  LEA.HI R0, R7, R7, RZ, 0x1 ;  /* 0x0000000707007211 */ /* 0x000fe200078f08ff */
[----:B------:R-:W-:-:S03]  /*0dc0*/  IMAD.SHL.U32 R17, R19, 0x8, RZ ;  /* 0x0000000813117824 */ /* 0x000fc600078e00ff */
[----:B------:R-:W-:Y:S01]  /*0dd0*/  LOP3.LUT R0, R0, 0x1ffffffe, RZ, 0xc0, !PT ;  /* 0x1ffffffe00007812 */ /* 0x000fe200078ec0ff */
[----:B------:R-:W-:Y:S01]  /*0de0*/  VIADD R18, R17, 0x40 ;  /* 0x0000004011127836 */ /* 0x000fe20000000000 */
[----:B------:R-:W-:-:S03]  /*0df0*/  SHF.R.S32.HI R195, RZ, 0x1f, R17 ;  /* 0x0000001fffc37819 */ /* 0x000fc60000011411 */
[----:B------:R-:W-:Y:S01]  /*0e00*/  IMAD.IADD R0, R7, 0x1, -R0 ;  /* 0x0000000107007824 */ /* 0x000fe200078e0a00 */
[----:B------:R-:W-:-:S03]  /*0e10*/  SHF.R.S32.HI R194, RZ, 0x1f, R18 ;  /* 0x0000001fffc27819 */ /* 0x000fc60000011412 */
[----:B------:R-:W-:-:S07]  /*0e20*/  IMAD R191, R0, 0x8, R189 ;  /* 0x0000000800bf7824 */ /* 0x000fce00078e02bd */
.L_x_409:
[----:B0-2-4-:R-:W0:Y:S01]  /*0e30*/  LDC.64 R4, c[0x0][0xc88] ;  /* 0x00032200ff047b82 */ /* 0x015e220000000a00 */
[----:B------:R-:W-:Y:S01]  /*0e40*/  ULDC.64 UR12, c[0x0][0x208] ;  /* 0x00008200000c7ab9 */ /* 0x000fe20000000a00 */
[----:B------:R-:W-:Y:S01]  /*0e50*/  ULDC.64 UR8, c[0x0][0xa28] ;  /* 0x00028a0000087ab9 */ /* 0x000fe20000000a00 */
[----:B------:R-:W-:Y:S01]  /*0e60*/  ULDC.64 UR10, c[0x0][0xa20] ;  /* 0x00028800000a7ab9 */ /* 0x000fe20000000a00 */
[----:B0-----:R-:W-:-:S06]  /*0e70*/  IMAD.WIDE R4, R47, 0x4, R4 ;  /* 0x000000042f047825 */ /* 0x001fcc00078e0204 */
[----:B------:R-:W2:Y:S01]  /*0e80*/  LDG.E R4, desc[UR12][R4.64] ;  /* 0x0000000c04047981 */ /* 0x000ea2000c1e1900 */
[----:B------:R-:W-:Y:S02]  /*0e90*/  UISETP.NE.U32.AND UP0, UPT, UR8, URZ, UPT ;  /* 0x0000003f0800728c */ /* 0x000fe4000bf05070 */
[----:B------:R-:W-:Y:S02]  /*0ea0*/  UISETP.NE.U32.AND UP1, UPT, UR10, URZ, UPT ;  /* 0x0000003f0a00728c */ /* 0x000fe4000bf25070 */
[----:B------:R-:W-:Y:S02]  /*0eb0*/  UISETP.NE.AND.EX UP0, UPT, UR9, URZ, UPT, UP0 ;  /* 0x0000003f0900728c */ /* 0x000fe4000bf05300 */
[----:B------:R-:W-:-:S04]  /*0ec0*/  UISETP.NE.AND.EX UP1, UPT, UR11, URZ, UPT, UP1 ;  /* 0x0000003f0b00728c */ /* 0x000fc8000bf25310 */
[----:B------:R-:W-:Y:S02]  /*0ed0*/  PLOP3.LUT P0, PT, PT, PT, UP0, 0x80, 0x0 ;  /* 0x000000000000781c */ /* 0x000fe40003f0f008 */
[----:B------:R-:W-:Y:S02]  /*0ee0*/  PLOP3.LUT P1, PT, PT, PT, UP1, 0x80, 0x0 ;  /* 0x000000000000781c */ /* 0x000fe40003f2f018 */
[----:B--2---:R-:W-:-:S13]  /*0ef0*/  R2UR UR61, R4 ;  /* 0x00000000043d72ca */ /* 0x004fda00000e0000 */
[----:B------:R-:W-:Y:S02]  /*0f00*/  USHF.R.S32.HI UR4, URZ, 0x1f, UR61 ;  /* 0x0000001f3f047899 */ /* 0x000fe4000801143d */
[----:B------:R-:W-:Y:S02]  /*0f10*/  @UP0 ULEA UR8, UP2, UR61, UR8, 0x2 ;  /* 0x000000083d080291 */ /* 0x000fe4000f84103f */
[----:B------:R-:W-:Y:S02]  /*0f20*/  @UP1 ULEA UR10, UP3, UR61, UR10, 0x2 ;  /* 0x0000000a3d0a1291 */ /* 0x000fe4000f86103f */
[----:B------:R-:W-:Y:S02]  /*0f30*/  @UP0 ULEA.HI.X UR9, UR61, UR9, UR4, 0x2, UP2 ;  /* 0x000000093d090291 */ /* 0x000fe400090f1404 */
[----:B------:R-:W-:Y:S01]  /*0f40*/  IMAD.U32 R185, RZ, RZ, UR4 ;  /* 0x00000004ffb97e24 */ /* 0x000fe2000f8e00ff */
[----:B------:R-:W-:Y:S01]  /*0f50*/  @UP1 ULEA.HI.X UR11, UR61, UR11, UR4, 0x2, UP3 ;  /* 0x0000000b3d0b1291 */ /* 0x000fe200098f1404 */
[----:B------:R-:W-:-:S02]  /*0f60*/  IMAD.U32 R4, RZ, RZ, UR8 ;  /* 0x00000008ff047e24 */ /* 0x000fc4000f8e00ff */
[----:B------:R-:W-:Y:S01]  /*0f70*/  IMAD.U32 R6, RZ, RZ, UR10 ;  /* 0x0000000aff067e24 */ /* 0x000fe2000f8e00ff */
[----:B------:R-:W-:Y:S01]  /*0f80*/  ULDC UR4, c[0x0][0x424] ;  /* 0x0001090000047ab9 */ /* 0x000fe20000000800 */
[----:B------:R-:W-:Y:S01]  /*0f90*/  IMAD.U32 R5, RZ, RZ, UR9 ;  /* 0x00000009ff057e24 */ /* 0x000fe2000f8e00ff */
[----:B------:R-:W-:Y:S01]  /*0fa0*/  ULDC.64 UR8, c[0x0][0x418] ;  /* 0x0001060000087ab9 */ /* 0x000fe20000000a00 */
[----:B------:R-:W-:-:S03]  /*0fb0*/  IMAD.U32 R7, RZ, RZ, UR11 ;  /* 0x0000000bff077e24 */ /* 0x000fc6000f8e00ff */
[----:B------:R-:W2:Y:S04]  /*0fc0*/  @P0 LDG.E R4, desc[UR12][R4.64] ;  /* 0x0000000c04040981 */ /* 0x000ea8000c1e1900 */
[----:B---3--:R-:W3:Y:S01]  /*0fd0*/  @P1 LDG.E R6, desc[UR12][R6.64] ;  /* 0x0000000c06061981 */ /* 0x008ee2000c1e1900 */
[----:B------:R-:W-:Y:S01]  /*0fe0*/  UISETP.NE.U32.AND UP0, UPT, UR8, URZ, UPT ;  /* 0x0000003f0800728c */ /* 0x000fe2000bf05070 */
[----:B------:R-:W-:Y:S01]  /*0ff0*/  IMAD.U32 R23, RZ, RZ, UR6 ;  /* 0x00000006ff177e24 */ /* 0x000fe2000f8e00ff */
[----:B------:R-:W-:Y:S01]  /*1000*/  ULDC UR6, c[0x0][0x2f0] ;  /* 0x0000bc0000067ab9 */ /* 0x000fe20000000800 */
[----:B------:R-:W-:Y:S01]  /*1010*/  UMOV UR48, URZ ;  /* 0x0000003f00307c82 */ /* 0x000fe20008000000 */
[----:B------:R-:W-:Y:S01]  /*1020*/  UISETP.NE.AND.EX UP0, UPT, UR9, URZ, UPT, UP0 ;  /* 0x0000003f0900728c */ /* 0x000fe2000bf05300 */
[----:B------:R-:W-:Y:S01]  /*1030*/  IMAD.MOV.U32 R0, RZ, RZ, RZ ;  /* 0x000000ffff007224 */ /* 0x000fe200078e00ff */
[----:B------:R-:W-:-:S02]  /*1040*/  CS2R R20, SRZ ;  /* 0x0000000000147805 */ /* 0x000fc4000001ff00 */
[----:B------:R-:W-:Y:S01]  /*1050*/  CS2R R86, SRZ ;  /* 0x0000000000567805 */ /* 0x000fe2000001ff00 */
[----:B------:R-:W-:Y:S01]  /*1060*/  USEL UR4, UR4, 0x1, UP0 ;  /* 0x0000000104047887 */ /* 0x000fe20008000000 */
[----:B------:R-:W-:Y:S02]  /*1070*/  CS2R R84, SRZ ;  /* 0x0000000000547805 */ /* 0x000fe4000001ff00 */
[----:B------:R-:W-:Y:S02]  /*1080*/  CS2R R82, SRZ ;  /* 0x0000000000527805 */ /* 0x000fe4000001ff00 */
[----:B------:R-:W-:Y:S01]  /*1090*/  CS2R R80, SRZ ;  /* 0x0000000000507805 */ /* 0x000fe2000001ff00 */
[----:B------:R-:W-:Y:S01]  /*10a0*/  UIMAD UR4, UR4, UR6, URZ ;  /* 0x00000006040472a4 */ /* 0x000fe2000f8e023f */
        /* <DEDUP_REMOVED lines=20> */
[----:B------:R-:W-:Y:S01]  /*11f0*/  CS2R R38, SRZ ;  /* 0x0000000000267805 */ /* 0x000fe2000001ff00 */
[----:B-1----:R-:W-:Y:S01]  /*1200*/  IMAD.U32 R22, RZ, RZ, UR5 ;  /* 0x00000005ff167e24 */ /* 0x002fe2000f8e00ff */
[----:B--2---:R-:W-:Y:S02]  /*1210*/  @P0 R2UR UR48, R4 ;  /* 0x00000000043002ca */ /* 0x004fe400000e0000 */
[----:B------:R-:W-:Y:S02]  /*1220*/  PLOP3.LUT P0, PT, PT, PT, PT, 0x80, 0x0 ;  /* 0x000000000000781c */ /* 0x000fe40003f0f070 */
[----:B---3--:R-:W-:Y:S01]  /*1230*/  @P1 R2UR UR4, R6 ;  /* 0x00000000060412ca */ /* 0x008fe200000e0000 */
[----:B------:R-:W-:-:S14]  /*1240*/  @P1 BRA `(.L_x_367) ;  /* 0x0000000000381947 */ /* 0x000fdc0003800000 */
[----:B------:R-:W-:Y:S02]  /*1250*/  ULDC.64 UR6, c[0x0][0xa08] ;  /* 0x0002820000067ab9 */ /* 0x000fe40000000a00 */
[----:B------:R-:W-:-:S04]  /*1260*/  ISETP.NE.U32.AND P1, PT, RZ, UR6, PT ;  /* 0x00000006ff007c0c */ /* 0x000fc8000bf25070 */
[----:B------:R-:W-:-:S13]  /*1270*/  ISETP.NE.AND.EX P1, PT, RZ, UR7, PT, P1 ;  /* 0x00000007ff007c0c */ /* 0x000fda000bf25310 */
[----:B------:R-:W-:Y:S05]  /*1280*/  @!P1 BRA `(.L_x_367) ;  /* 0x0000000000289947 */ /* 0x000fea0003800000 */
[----:B------:R-:W-:Y:S01]  /*1290*/  ULDC.64 UR4, c[0x0][0xa08] ;  /* 0x0002820000047ab9 */ /* 0x000fe20000000a00 */
[----:B------:R-:W-:Y:S01]  /*12a0*/  ULDC.64 UR6, c[0x0][0x208] ;  /* 0x0000820000067ab9 */ /* 0x000fe20000000a00 */
[----:B------:R-:W-:-:S06]  /*12b0*/  UIMAD.WIDE UR4, UR61, 0x4, UR4 ;  /* 0x000000043d0478a5 */ /* 0x000fcc000f8e0204 */
[----:B------:R-:W-:Y:S02]  /*12c0*/  IMAD.U32 R4, RZ, RZ, UR4 ;  /* 0x00000004ff047e24 */ /* 0x000fe4000f8e00ff */
[----:B------:R-:W-:-:S05]  /*12d0*/  IMAD.U32 R5, RZ, RZ, UR5 ;  /* 0x00000005ff057e24 */ /* 0x000fca000f8e00ff */
[----:B------:R-:W2:Y:S04]  /*12e0*/  LDG.E R6, desc[UR6][R4.64] ;  /* 0x0000000604067981 */ /* 0x000ea8000c1e1900 */
[----:B------:R-:W3:Y:S01]  /*12f0*/  LDG.E R3, desc[UR6][R4.64+0x4] ;  /* 0x0000040604037981 */ /* 0x000ee2000c1e1900 */
[----:B--2---:R-:W-:Y:S02]  /*1300*/  R2UR UR4, R6 ;  /* 0x00000000060472ca */ /* 0x004fe400000e0000 */
[----:B---3--:R-:W-:-:S13]  /*1310*/  R2UR UR5, R3 ;  /* 0x00000000030572ca */ /* 0x008fda00000e0000 */
[----:B------:R-:W-:-:S12]  /*1320*/  UIADD3 UR4, -UR4, UR5, URZ ;  /* 0x0000000504047290 */ /* 0x000fd8000fffe13f */
.L_x_367:
[----:B------:R-:W-:Y:S01]  /*1330*/  UIADD3 UR48, -UR48, UR4, URZ ;  /* 0x0000000430307290 */ /* 0x000fe2000fffe13f */
[----:B------:R-:W-:Y:S02]  /*1340*/  CS2R R88, SRZ ;  /* 0x0000000000587805 */ /* 0x000fe4000001ff00 */
[----:B------:R-:W-:Y:S02]  /*1350*/  CS2R R34, SRZ ;  /* 0x0000000000227805 */ /* 0x000fe4000001ff00 */
[----:B------:R-:W-:Y:S01]  /*1360*/  CS2R R90, SRZ ;  /* 0x00000000005a7805 */ /* 0x000fe2000001ff00 */
[----:B------:R-:W-:Y:S01]  /*1370*/  UISETP.GE.AND UP0, UPT, UR48, 0x1, UPT ;  /* 0x000000013000788c */ /* 0x000fe2000bf06270 */
[----:B------:R-:W-:Y:S01]  /*1380*/  CS2R R6, SRZ ;  /* 0x0000000000067805 */ /* 0x000fe2000001ff00 */
[----:B------:R-:W-:Y:S01]  /*1390*/  UIADD3 UR4, UR48, 0x7f, URZ ;  /* 0x0000007f30047890 */ /* 0x000fe2000fffe03f */
[----:B------:R-:W-:Y:S02]  /*13a0*/  IMAD.MOV.U32 R8, RZ, RZ, RZ ;  /* 0x000000ffff087224 */ /* 0x000fe400078e00ff */
[----:B------:R-:W-:Y:S01]  /*13b0*/  IMAD.MOV.U32 R10, RZ, RZ, RZ ;  /* 0x000000ffff0a7224 */ /* 0x000fe200078e00ff */
[----:B------:R-:W-:Y:S01]  /*13c0*/  PLOP3.LUT P1, PT, PT, PT, UP0, 0x80, 0x0 ;  /* 0x000000000000781c */ /* 0x000fe20003f2f008 */
[----:B------:R-:W-:Y:S01]  /*13d0*/  USHF.R.S32.HI UR5, URZ, 0x1f, UR4 ;  /* 0x0000001f3f057899 */ /* 0x000fe20008011404 */
[----:B------:R-:W-:-:S02]  /*13e0*/  IMAD.MOV.U32 R93, RZ, RZ, RZ ;  /* 0x000000ffff5d7224 */ /* 0x000fc400078e00ff */
[----:B------:R-:W-:Y:S01]  /*13f0*/  IMAD.MOV.U32 R24, RZ, RZ, RZ ;  /* 0x000000ffff187224 */ /* 0x000fe200078e00ff */
[----:B------:R-:W-:Y:S01]  /*1400*/  ULEA.HI UR5, UR5, UR4, URZ, 0x7 ;  /* 0x0000000405057291 */ /* 0x000fe2000f8f383f */
[----:B------:R-:W-:-:S07]  /*1410*/  IMAD.MOV.U32 R95, RZ, RZ, RZ ;  /* 0x000000ffff5f7224 */ /* 0x000fce00078e00ff */
[----:B------:R-:W-:Y:S05]  /*1420*/  @!P1 BRA `(.L_x_368) ;  /* 0x0000005800649947 */ /* 0x000fea0003800000 */
[----:B------:R-:W0:Y:S01]  /*1430*/  SHFL.IDX PT, R0, R188, RZ, 0x1f ;  /* 0x00001fffbc007589 */ /* 0x000e2200000e0000 */
[----:B------:R-:W1:Y:S01]  /*1440*/  S2UR UR8, SR_CgaCtaId ;  /* 0x00000000000879c3 */ /* 0x000e620000008800 */
[----:B------:R-:W-:Y:S01]  /*1450*/  UMOV UR7, 0x400 ;  /* 0x0000040000077882 */ /* 0x000fe20000000000 */
[----:B------:R-:W-:Y:S01]  /*1460*/  USHF.R.S32.HI UR49, URZ, 0x7, UR5 ;  /* 0x000000073f317899 */ /* 0x000fe20008011405 */
[----:B0-----:R-:W-:Y:S01]  /*1470*/  R2UR UR4, R0 ;  /* 0x00000000000472ca */ /* 0x001fe200000e0000 */
[----:B-1----:R-:W-:-:S04]  /*1480*/  ULEA UR7, UR8, UR7, 0x18 ;  /* 0x0000000708077291 */ /* 0x002fc8000f8ec03f */
[----:B------:R-:W-:-:S04]  /*1490*/  UIADD3 UR7, UR7, 0x10400, URZ ;  /* 0x0001040007077890 */ /* 0x000fc8000fffe03f */
[----:B------:R-:W-:-:S04]  /*14a0*/  ULOP3.LUT UP0, URZ, UR7, 0x3ff, URZ, 0xc0, !UPT ;  /* 0x000003ff073f7892 */ /* 0x000fc8000f80c03f */
[----:B------:R-:W-:Y:S02]  /*14b0*/  ULEA.HI UR6, UR4, UR4, URZ, 0x1 ;  /* 0x0000000404067291 */ /* 0x000fe4000f8f083f */
[----:B------:R-:W-:Y:S02]  /*14c0*/  PLOP3.LUT P0, PT, PT, PT, UP0, 0x80, 0x0 ;  /* 0x000000000000781c */ /* 0x000fe40003f0f008 */
[----:B------:R-:W-:-:S04]  /*14d0*/  ULOP3.LUT UR6, UR6, 0x1e, URZ, 0xc0, !UPT ;  /* 0x0000001e06067892 */ /* 0x000fc8000f8ec03f */
[----:B------:R-:W-:-:S04]  /*14e0*/  UIADD3 UR6, UR4, -UR6, URZ ;  /* 0x8000000604067290 */ /* 0x000fc8000fffe03f */
[----:B------:R-:W-:-:S04]  /*14f0*/  ULEA UR6, UR6, UR7, 0xd ;  /* 0x0000000706067291 */ /* 0x000fc8000f8e683f */
[----:B------:R-:W-:-:S04]  /*1500*/  USHF.R.U32.HI UR6, URZ, 0x4, UR6 ;  /* 0x000000043f067899 */ /* 0x000fc80008011606 */
[----:B------:R-:W-:Y:S01]  /*1510*/  ULOP3.LUT UR56, UR6, 0x3fff, URZ, 0xc0, !UPT ;  /* 0x00003fff06387892 */ /* 0x000fe2000f8ec03f */
[----:B------:R-:W-:Y:S11]  /*1520*/  @!P0 BRA `(.L_x_369) ;  /* 0x0000000000408947 */ /* 0x000ff60003800000 */
        /* <DEDUP_REMOVED lines=16> */
.L_x_369:
[----:B------:R-:W0:Y:S01]  /*1630*/  S2UR UR5, SR_CgaCtaId ;  /* 0x00000000000579c3 */ /* 0x000e220000008800 */
[----:B------:R-:W-:Y:S01]  /*1640*/  LEA.HI R0, R186, R186, RZ, 0x1 ;  /* 0x000000baba007211 */ /* 0x000fe200078f08ff */
[----:B------:R-:W-:Y:S01]  /*1650*/  UMOV UR4, 0x400 ;  /* 0x0000040000047882 */ /* 0x000fe20000000000 */
[----:B------:R-:W-:Y:S01]  /*1660*/  R2UR UR6, R193 ;  /* 0x00000000c10672ca */ /* 0x000fe200000e0000 */
[----:B------:R-:W-:Y:S01]  /*1670*/  BSSY B0, `(.L_x_370) ;  /* 0x000000a000007945 */ /* 0x000fe20003800000 */
[----:B------:R-:W-:-:S05]  /*1680*/  LOP3.LUT R3, R0, 0xfffffffe, RZ, 0xc0, !PT ;  /* 0xfffffffe00037812 */ /* 0x000fca00078ec0ff */
[----:B------:R-:W-:-:S05]  /*1690*/  IMAD.IADD R3, R186, 0x1, -R3 ;  /* 0x00000001ba037824 */ /* 0x000fca00078e0a03 */
[----:B------:R-:W-:Y:S01]  /*16a0*/  SHF.L.U32 R3, R3, 0x1f, RZ ;  /* 0x0000001f03037819 */ /* 0x000fe200000006ff */
[----:B------:R-:W-:-:S05]  /*16b0*/  IMAD.U32 R4, RZ, RZ, UR6 ;  /* 0x00000006ff047e24 */ /* 0x000fca000f8e00ff */
[----:B------:R-:W-:Y:S01]  /*16c0*/  ISETP.NE.AND P0, PT, R4, 0x3, PT ;  /* 0x000000030400780c */ /* 0x000fe20003f05270 */
[----:B0-----:R-:W-:-:S06]  /*16d0*/  ULEA UR4, UR5, UR4, 0x18 ;  /* 0x0000000405047291 */ /* 0x001fcc000f8ec03f */
[----:B------:R-:W-:-:S04]  /*16e0*/  IMAD.U32 R0, RZ, RZ, UR4 ;  /* 0x00000004ff007e24 */ /* 0x000fc8000f8e00ff */
[----:B------:R-:W0:Y:S02]  /*16f0*/  SYNCS.PHASECHK.TRANS64.TRYWAIT P1, [R0+URZ+0x34800], R3 ;  /* 0x03480003000075a7 */ /* 0x000e24000802017f */
[----:B0-----:R-:W-:Y:S05]  /*1700*/  @!P1 BRA `(.L_x_371) ;  /* 0x000000dc001c9947 */ /* 0x001fea0003800000 */
.L_x_534:
[----:B------:R-:W-:Y:S05]  /*1710*/  BSYNC B0 ;  /* 0x0000000000007941 */ /* 0x000fea0003800000 */
.L_x_370:
[----:B------:R-:W-:Y:S05]  /*1720*/  @!P0 BRA `(.L_x_372) ;  /* 0x0000000000048947 */ /* 0x000fea0003800000 */
[----:B------:R-:W-:Y:S01]  /*1730*/  BPT.TRAP 0x1 ;  /* 0x000000040000795c */ /* 0x000fe20000300000 */
.L_x_372:
[----:B------:R-:W-:Y:S01]  /*1740*/  IMAD R5, R2, 0x8, R0 ;  /* 0x0000000802057824 */ /* 0x000fe200078e0200 */
[----:B------:R-:W-:-:S04]  /*1750*/  SHF.L.U32 R4, R16, 0x1f, RZ ;  /* 0x0000001f10047819 */ /* 0x000fc800000006ff */
[----:B------:R1:W2:Y:S01]  /*1760*/  SYNCS.PHASECHK.TRANS64.TRYWAIT P2, [R5+URZ+0x34830], R4 ;  /* 0x03483004050075a7 */ /* 0x0002a2000804017f */
[----:B------:R-:W-:Y:S05]  /*1770*/  @!P0 BRA `(.L_x_373) ;  /* 0x0000000000048947 */ /* 0x000fea0003800000 */
[----:B------:R-:W-:Y:S01]  /*1780*/  BPT.TRAP 0x1 ;  /* 0x000000040000795c */ /* 0x000fe20000300000 */
.L_x_373:
[----:B0-----:R-:W0:Y:S01]  /*1790*/  S2R R3, SR_TID.X ;  /* 0x0000000000037919 */ /* 0x001e220000002100 */
[----:B------:R-:W-:Y:S01]  /*17a0*/  IMAD.MOV.U32 R151, RZ, RZ, RZ ;  /* 0x000000ffff977224 */ /* 0x000fe200078e00ff */
[----:B0-----:R-:W-:Y:S01]  /*17b0*/  LOP3.LUT P1, RZ, R3, 0x7f, RZ, 0xc0, !PT ;  /* 0x0000007f03ff7812 */ /* 0x001fe2000782c0ff */
[----:B--2---:R-:W-:-:S12]  /*17c0*/  @P2 BRA `(.L_x_374) ;  /* 0x0000000000082947 */ /* 0x004fd80003800000 */
[----:B------:R-:W0:Y:S02]  /*17d0*/  SYNCS.PHASECHK.TRANS64.TRYWAIT P2, [R5+URZ+0x34830], R4 ;  /* 0x03483004050075a7 */ /* 0x000e24000804017f */
[----:B0-----:R-:W-:Y:S05]  /*17e0*/  @!P2 BRA `(.L_x_375) ;  /* 0x000000d800f8a947 */ /* 0x001fea0003800000 */
.L_x_374:
[----:B------:R-:W-:Y:S05]  /*17f0*/  WARPSYNC.ALL ;  /* 0x0000000000007948 */ /* 0x000fea0003800000 */
[----:B------:R-:W-:Y:S01]  /*1800*/  R2UR UR4, R0 ;  /* 0x00000000000472ca */ /* 0x000fe200000e0000 */
[----:B------:R-:W-:Y:S01]  /*1810*/  ULOP3.LUT UR56, UR56, 0x10000, URZ, 0xfc, !UPT ;  /* 0x0001000038387892 */ /* 0x000fe2000f8efc3f */
[----:B------:R-:W-:Y:S01]  /*1820*/  R2UR UR58, R2 ;  /* 0x00000000023a72ca */ /* 0x000fe200000e0000 */
[----:B------:R-:W-:Y:S01]  /*1830*/  WARPGROUP.ARRIVE ;  /* 0x00000000000079c5 */ /* 0x000fe20000000000 */
[----:B------:R-:W-:Y:S01]  /*1840*/  UMOV UR57, 0x40000040 ;  /* 0x4000004000397882 */ /* 0x000fe20000000000 */
[----:B------:R-:W-:Y:S01]  /*1850*/  UMOV UR59, 0x40000040 ;  /* 0x40000040003b7882 */ /* 0x000fe20000000000 */
[----:B------:R-:W-:Y:S01]  /*1860*/  UIADD3 UR8, UR56, 0x2, URZ ;  /* 0x0000000238087890 */ /* 0x000fe2000fffe03f */
[----:B------:R-:W-:Y:S01]  /*1870*/  VIADD R3, R190, UR48 ;  /* 0x00000030be037c36 */ /* 0x000fe20008000000 */
[----:B------:R-:W-:Y:S01]  /*1880*/  UMOV UR9, 0x40000040 ;  /* 0x4000004000097882 */ /* 0x000fe20000000000 */
[----:B------:R-:W-:Y:S01]  /*1890*/  UMOV UR11, 0x40000040 ;  /* 0x40000040000b7882 */ /* 0x000fe20000000000 */
[----:B------:R-:W-:Y:S01]  /*18a0*/  UIADD3 UR12, UR56, 0x4, URZ ;  /* 0x00000004380c7890 */ /* 0x000fe2000fffe03f */
[----:B------:R-:W-:Y:S01]  /*18b0*/  IMAD.U32 R6, RZ, RZ, UR49 ;  /* 0x00000031ff067e24 */ /* 0x000fe2000f8e00ff */
[----:B------:R-:W-:Y:S01]  /*18c0*/  UMOV UR13, 0x40000040 ;  /* 0x40000040000d7882 */ /* 0x000fe20000000000 */
[----:B------:R-:W-:Y:S01]  /*18d0*/  UIADD3 UR4, UR4, 0x1c400, URZ ;  /* 0x0001c40004047890 */ /* 0x000fe2000fffe03f */
[----:B------:R-:W-:Y:S01]  /*18e0*/  P2R R88, PR, RZ, 0x2 ;  /* 0x00000002ff587803 */ /* 0x000fe20000000000 */
[----:B------:R-:W-:Y:S01]  /*18f0*/  UMOV UR15, 0x40000040 ;  /* 0x40000040000f7882 */ /* 0x000fe20000000000 */
[----:B------:R-:W-:Y:S01]  /*1900*/  UIADD3 UR16, UR56, 0x6, URZ ;  /* 0x0000000638107890 */ /* 0x000fe2000fffe03f */
[----:B------:R-:W-:Y:S01]  /*1910*/  IMAD R6, R6, -0x80, R3 ;  /* 0xffffff8006067824 */ /* 0x000fe200078e0203 */
[----:B------:R-:W-:Y:S01]  /*1920*/  USHF.R.U32.HI UR4, URZ, 0x4, UR4 ;  /* 0x000000043f047899 */ /* 0x000fe20008011604 */
[----:B------:R-:W-:Y:S01]  /*1930*/  P2R R90, PR, RZ, 0x1 ;  /* 0x00000001ff5a7803 */ /* 0x000fe20000000000 */
[----:B------:R-:W-:Y:S01]  /*1940*/  UMOV UR17, 0x40000040 ;  /* 0x4000004000117882 */ /* 0x000fe20000000000 */
[----:B------:R-:W-:Y:S01]  /*1950*/  UMOV UR19, 0x40000040 ;  /* 0x4000004000137882 */ /* 0x000fe20000000000 */
[----:B------:R-:W-:Y:S01]  /*1960*/  ULOP3.LUT UR4, UR4, 0x3fff, URZ, 0xc0, !UPT ;  /* 0x00003fff04047892 */ /* 0x000fe2000f8ec03f */
[C---:B------:R-:W-:Y:S01]  /*1970*/  ISETP.GT.AND P4, PT, R6.reuse, RZ, PT ;  /* 0x000000ff0600720c */ /* 0x040fe20003f84270 */
[----:B------:R-:W-:Y:S01]  /*1980*/  UIADD3 UR20, UR56, 0x400, URZ ;  /* 0x0000040038147890 */ /* 0x000fe2000fffe03f */
[C---:B------:R-:W-:Y:S01]  /*1990*/  ISETP.GT.AND P3, PT, R6.reuse, 0x1, PT ;  /* 0x000000010600780c */ /* 0x040fe20003f64270 */
[----:B------:R-:W-:Y:S01]  /*19a0*/  ULOP3.LUT UR60, UR4, 0x10000, URZ, 0xfc, !UPT ;  /* 0x00010000043c7892 */ /* 0x000fe2000f8efc3f */
[C---:B------:R-:W-:Y:S01]  /*19b0*/  ISETP.GT.AND P2, PT, R6.reuse, 0x8, PT ;  /* 0x000000080600780c */ /* 0x040fe20003f44270 */
[----:B------:R-:W-:Y:S01]  /*19c0*/  UMOV UR21, 0x40000040 ;  /* 0x4000004000157882 */ /* 0x000fe20000000000 */
[----:B------:R-:W-:Y:S01]  /*19d0*/  UMOV UR23, 0x40000040 ;  /* 0x4000004000177882 */ /* 0x000fe20000000000 */
[----:B------:R-:W-:Y:S01]  /*19e0*/  UIMAD UR58, UR58, 0xc00, UR60 ;  /* 0x00000c003a3a78a4 */ /* 0x000fe2000f8e023c */
[C---:B------:R-:W-:Y:S01]  /*19f0*/  ISETP.GT.AND P6, PT, R6.reuse, 0x9, PT ;  /* 0x000000090600780c */ /* 0x040fe20003fc4270 */
[----:B------:R-:W-:Y:S01]  /*1a00*/  UIADD3 UR24, UR56, 0x402, URZ ;  /* 0x0000040238187890 */ /* 0x000fe2000fffe03f */
[C---:B------:R-:W-:Y:S01]  /*1a10*/  ISETP.GT.AND P5, PT, R6.reuse, 0x10, PT ;  /* 0x000000100600780c */ /* 0x040fe20003fa4270 */
[----:B------:R-:W-:Y:S01]  /*1a20*/  UIADD3 UR10, UR58, 0x2, URZ ;  /* 0x000000023a0a7890 */ /* 0x000fe2000fffe03f */
[C---:B------:R-:W-:Y:S01]  /*1a30*/  ISETP.GT.AND P1, PT, R6.reuse, 0x59, PT ;  /* 0x000000590600780c */ /* 0x040fe20003f24270 */
[----:B------:R-:W-:Y:S01]  /*1a40*/  UIADD3 UR14, UR58, 0x4, URZ ;  /* 0x000000043a0e7890 */ /* 0x000fe2000fffe03f */
[----:B------:R-:W-:Y:S01]  /*1a50*/  ISETP.GT.AND P0, PT, R6, 0x60, PT ;  /* 0x000000600600780c */ /* 0x000fe20003f04270 */
[----:B------:R-:W-:-:S02]  /*1a60*/  UIADD3 UR18, UR58, 0x6, URZ ;  /* 0x000000063a127890 */ /* 0x000fc4000fffe03f */
[----:B------:R-:W-:Y:S01]  /*1a70*/  HGMMA.64x128x16.F32.BF16 R24, gdesc[UR56], RZ, !UPT, gsb0 ;  /* 0x01e00000381879f0 */ /* 0x000fe2000c0018ff */
        /* <DEDUP_REMOVED lines=43> */
[----:B------:R-:W-:Y:S01]  /*1d30*/  UISETP.GE.AND UP0, UPT, UR48, 0x81, UPT ;  /* 0x000000813000788c */ /* 0x000fe2000bf06270 */
        /* <DEDUP_REMOVED lines=133> */
[----:B------:R-:W-:Y:S02]  /*2590*/  FSEL R133, R72, -INF , P0 ;  /* 0xff80000048857808 */ /* 0x000fe40000000000 */
[C---:B------:R-:W-:Y:S02]  /*25a0*/  ISETP.GT.AND P1, PT, R6.reuse, 0x61, PT ;  /* 0x000000610600780c */ /* 0x040fe40003f24270 */
[----:B------:R-:W-:Y:S02]  /*25b0*/  FMNMX.FTZ R4, R131, R4, !PT ;  /* 0x0000000483047209 */ /* 0x000fe40007810000 */
[----:B------:R-:W-:Y:S02]  /*25c0*/  ISETP.GT.AND P0, PT, R6, 0x68, PT ;  /* 0x000000680600780c */ /* 0x000fe40003f04270 */
[----:B------:R-:W-:Y:S02]  /*25d0*/  FSEL R41, R62, -INF , P6 ;  /* 0xff8000003e297808 */ /* 0x000fe40003000000 */
[----:B------:R-:W-:-:S02]  /*25e0*/  FSEL R63, R63, -INF , P5 ;  /* 0xff8000003f3f7808 */ /* 0x000fc40002800000 */
[----:B------:R-:W-:Y:S02]  /*25f0*/  FSEL R45, R66, -INF , P4 ;  /* 0xff800000422d7808 */ /* 0x000fe40002000000 */
[----:B------:R-:W-:Y:S02]  /*2600*/  FSEL R67, R67, -INF , P3 ;  /* 0xff80000043437808 */ /* 0x000fe40001800000 */
[----:B------:R-:W-:Y:S02]  /*2610*/  FSEL R135, R73, -INF , P1 ;  /* 0xff80000049877808 */ /* 0x000fe40000800000 */
[----:B------:R-:W-:Y:S02]  /*2620*/  P2R R26, PR, RZ, 0x2 ;  /* 0x00000002ff1a7803 */ /* 0x000fe40000000000 */
[----:B------:R-:W-:Y:S02]  /*2630*/  FMNMX.FTZ R4, R133, R4, !PT ;  /* 0x0000000485047209 */ /* 0x000fe40007810000 */
[----:B------:R-:W-:-:S02]  /*2640*/  FSEL R49, R70, -INF , P2 ;  /* 0xff80000046317808 */ /* 0x000fc40001000000 */
[----:B------:R-:W-:Y:S02]  /*2650*/  FSEL R137, R76, -INF , P0 ;  /* 0xff8000004c897808 */ /* 0x000fe40000000000 */
[----:B------:R-:W-:Y:S02]  /*2660*/  P2R R24, PR, RZ, 0x1 ;  /* 0x00000001ff187803 */ /* 0x000fe40000000000 */
[C---:B------:R-:W-:Y:S02]  /*2670*/  ISETP.GT.AND P2, PT, R6.reuse, 0x69, PT ;  /* 0x000000690600780c */ /* 0x040fe40003f44270 */
[C---:B------:R-:W-:Y:S02]  /*2680*/  ISETP.GT.AND P3, PT, R6.reuse, 0x70, PT ;  /* 0x000000700600780c */ /* 0x040fe40003f64270 */
[C---:B------:R-:W-:Y:S02]  /*2690*/  ISETP.GT.AND P4, PT, R6.reuse, 0x71, PT ;  /* 0x000000710600780c */ /* 0x040fe40003f84270 */
[----:B------:R-:W-:-:S02]  /*26a0*/  ISETP.GT.AND P5, PT, R6, 0x78, PT ;  /* 0x000000780600780c */ /* 0x000fc40003fa4270 */
[C---:B------:R-:W-:Y:S02]  /*26b0*/  ISETP.GT.AND P6, PT, R6.reuse, 0x79, PT ;  /* 0x000000790600780c */ /* 0x040fe40003fc4270 */
[C---:B------:R-:W-:Y:S02]  /*26c0*/  ISETP.GT.AND P0, PT, R6.reuse, 0x59, PT ;  /* 0x000000590600780c */ /* 0x040fe40003f04270 */
[----:B------:R-:W-:Y:S02]  /*26d0*/  ISETP.GT.AND P1, PT, R6, 0x60, PT ;  /* 0x000000600600780c */ /* 0x000fe40003f24270 */
[----:B------:R-:W-:Y:S02]  /*26e0*/  FMNMX.FTZ R6, R7, R27, !PT ;  /* 0x0000001b07067209 */ /* 0x000fe40007810000 */
[----:B------:R-:W-:Y:S02]  /*26f0*/  FMNMX.FTZ R4, R135, R4, !PT ;  /* 0x0000000487047209 */ /* 0x000fe40007810000 */
[----:B------:R-:W-:-:S02]  /*2700*/  FMNMX.FTZ R6, R11, R6, !PT ;  /* 0x000000060b067209 */ /* 0x000fc40007810000 */
[----:B------:R-:W-:Y:S02]  /*2710*/  FSEL R139, R77, -INF , P2 ;  /* 0xff8000004d8b7808 */ /* 0x000fe40001000000 */
[----:B------:R-:W-:Y:S02]  /*2720*/  FMNMX.FTZ R4, R137, R4, !PT ;  /* 0x0000000489047209 */ /* 0x000fe40007810000 */
[----:B------:R-:W-:Y:S02]  /*2730*/  FMNMX.FTZ R6, R31, R6, !PT ;  /* 0x000000061f067209 */ /* 0x000fe40007810000 */
[----:B------:R-:W-:Y:S02]  /*2740*/  FSEL R141, R80, -INF , P3 ;  /* 0xff800000508d7808 */ /* 0x000fe40001800000 */
        /* <DEDUP_REMOVED lines=11> */
[----:B------:R-:W-:Y:S01]  /*2800*/  FMNMX.FTZ R10, R147, R4, !PT ;  /* 0x00000004930a7209 */ /* 0x000fe20007810000 */
[----:B------:R-:W-:Y:S01]  /*2810*/  IMAD.U32 R4, RZ, RZ, UR4 ;  /* 0x00000004ff047e24 */ /* 0x000fe2000f8e00ff */
[----:B------:R-:W-:Y:S02]  /*2820*/  FMNMX.FTZ R6, R21, R6, !PT ;  /* 0x0000000615067209 */ /* 0x000fe40007810000 */
[----:B------:R-:W-:Y:S01]  /*2830*/  FSEL R71, R71, -INF , P0 ;  /* 0xff80000047477808 */ /* 0x000fe20000000000 */
[----:B------:R-:W0:Y:S01]  /*2840*/  SHFL.BFLY PT, R3, R10, 0x2, 0x1f ;  /* 0x0c401f000a037f89 */ /* 0x000e2200000e0000 */
[----:B------:R-:W-:-:S02]  /*2850*/  FMNMX.FTZ R6, R43, R6, !PT ;  /* 0x000000062b067209 */ /* 0x000fc40007810000 */
[----:B------:R-:W-:Y:S02]  /*2860*/  FSEL R53, R74, -INF , P1 ;  /* 0xff8000004a357808 */ /* 0x000fe40000800000 */
[----:B------:R-:W-:Y:S02]  /*2870*/  FMNMX.FTZ R6, R25, R6, !PT ;  /* 0x0000000619067209 */ /* 0x000fe40007810000 */
[----:B------:R-:W-:Y:S02]  /*2880*/  ISETP.NE.AND P1, PT, R26, RZ, PT ;  /* 0x000000ff1a00720c */ /* 0x000fe40003f25270 */
[----:B------:R-:W-:Y:S02]  /*2890*/  FMNMX.FTZ R6, R47, R6, !PT ;  /* 0x000000062f067209 */ /* 0x000fe40007810000 */
[----:B------:R-:W-:Y:S02]  /*28a0*/  P2R R20, PR, RZ, 0x4 ;  /* 0x00000004ff147803 */ /* 0x000fe40000000000 */
[----:B------:R-:W-:-:S02]  /*28b0*/  FMNMX.FTZ R6, R29, R6, !PT ;  /* 0x000000061d067209 */ /* 0x000fc40007810000 */
[----:B------:R-:W-:Y:S02]  /*28c0*/  ISETP.NE.AND P0, PT, R24, RZ, PT ;  /* 0x000000ff1800720c */ /* 0x000fe40003f05270 */
[----:B------:R-:W-:Y:S02]  /*28d0*/  FMNMX.FTZ R6, R51, R6, !PT ;  /* 0x0000000633067209 */ /* 0x000fe40007810000 */
[----:B------:R-:W-:Y:S02]  /*28e0*/  FSEL R75, R75, -INF , P1 ;  /* 0xff8000004b4b7808 */ /* 0x000fe40000800000 */
[----:B------:R-:W-:Y:S02]  /*28f0*/  FMNMX.FTZ R6, R33, R6, !PT ;  /* 0x0000000621067209 */ /* 0x000fe40007810000 */
[----:B------:R-:W-:Y:S02]  /*2900*/  FSEL R57, R78, -INF , P0 ;  /* 0xff8000004e397808 */ /* 0x000fe40000000000 */
[----:B0-----:R-:W-:-:S02]  /*2910*/  FMNMX.FTZ R12, R10, R3, !PT ;  /* 0x000000030a0c7209 */ /* 0x001fc40007810000 */
[----:B------:R-:W-:Y:S02]  /*2920*/  FMNMX.FTZ R6, R55, R6, !PT ;  /* 0x0000000637067209 */ /* 0x000fe40007810000 */
[----:B------:R-:W-:Y:S01]  /*2930*/  ISETP.NE.AND P1, PT, R88, RZ, PT ;  /* 0x000000ff5800720c */ /* 0x000fe20003f25270 */
[----:B------:R-:W0:Y:S01]  /*2940*/  SHFL.BFLY PT, R3, R12, 0x1, 0x1f ;  /* 0x0c201f000c037f89 */ /* 0x000e2200000e0000 */
[----:B------:R-:W-:Y:S01]  /*2950*/  FMNMX.FTZ R6, R37, R6, !PT ;  /* 0x0000000625067209 */ /* 0x000fe20007810000 */
[--C-:B------:R-:W-:Y:S01]  /*2960*/  IMAD.MOV.U32 R88, RZ, RZ, R151.reuse ;  /* 0x000000ffff587224 */ /* 0x100fe200078e0097 */
[----:B------:R-:W-:Y:S01]  /*2970*/  ISETP.NE.AND P0, PT, R90, RZ, PT ;  /* 0x000000ff5a00720c */ /* 0x000fe20003f05270 */
[----:B------:R-:W-:Y:S01]  /*2980*/  IMAD.MOV.U32 R90, RZ, RZ, R151 ;  /* 0x000000ffff5a7224 */ /* 0x000fe200078e0097 */
[----:B------:R-:W-:-:S04]  /*2990*/  FMNMX.FTZ R6, R59, R6, !PT ;  /* 0x000000063b067209 */ /* 0x000fc80007810000 */
[----:B------:R-:W-:-:S03]  /*29a0*/  FMNMX.FTZ R6, R41, R6, !PT ;  /* 0x0000000629067209 */ /* 0x000fc60007810000 */
[----:B------:R-:W-:Y:S01]  /*29b0*/  @!P1 VIADD R5, R5, 0x34840 ;  /* 0x0003484005059836 */ /* 0x000fe20000000000 */
[----:B------:R-:W-:-:S04]  /*29c0*/  FMNMX.FTZ R6, R63, R6, !PT ;  /* 0x000000063f067209 */ /* 0x000fc80007810000 */
[----:B------:R-:W-:Y:S02]  /*29d0*/  FMNMX.FTZ R6, R45, R6, !PT ;  /* 0x000000062d067209 */ /* 0x000fe40007810000 */
[----:B------:R-:W-:Y:S02]  /*29e0*/  @!P1 PRMT R5, RZ, 0x654, R5 ;  /* 0x00000654ff059816 */ /* 0x000fe40000000005 */
[----:B------:R-:W-:Y:S02]  /*29f0*/  FMNMX.FTZ R6, R67, R6, !PT ;  /* 0x0000000643067209 */ /* 0x000fe40007810000 */
        /* <DEDUP_REMOVED lines=8> */
[----:B------:R-:W-:Y:S02]  /*2a80*/  ISETP.NE.AND P2, PT, R20, RZ, PT ;  /* 0x000000ff1400720c */ /* 0x000fe40003f45270 */
[----:B------:R-:W-:Y:S01]  /*2a90*/  FMNMX.FTZ R6, R75, R6, !PT ;  /* 0x000000064b067209 */ /* 0x000fe20007810000 */
[-CC-:B------:R-:W-:Y:S01]  /*2aa0*/  FFMA.FTZ R176, R93, R4.reuse, -R14.reuse ;  /* 0x000000045db07223 */ /* 0x180fe2000001080e */
[----:B------:R-:W-:Y:S01]  /*2ab0*/  FSEL R93, R79, -INF , P2 ;  /* 0xff8000004f5d7808 */ /* 0x000fe20001000000 */
[--C-:B------:R-:W-:Y:S01]  /*2ac0*/  FFMA.FTZ R69, R95, R4, -R14.reuse ;  /* 0x000000045f457223 */ /* 0x100fe2000001080e */
        /* <DEDUP_REMOVED lines=13> */
[----:B------:R-:W-:Y:S01]  /*2ba0*/  MUFU.EX2 R180, R180 ;  /* 0x000000b400b47308 */ /* 0x000fe20000000800 */
[----:B------:R-:W-:Y:S01]  /*2bb0*/  FSEL R101, R87, -INF , P6 ;  /* 0xff80000057657808 */ /* 0x000fe20003000000 */
[--C-:B------:R-:W-:Y:S01]  /*2bc0*/  FFMA.FTZ R65, R91, R4, -R14.reuse ;  /* 0x000000045b417223 */ /* 0x100fe2000001080e */
[----:B------:R-:W-:Y:S01]  /*2bd0*/  FMNMX.FTZ R6, R99, R6, !PT ;  /* 0x0000000663067209 */ /* 0x000fe20007810000 */
[-CC-:B------:R-:W-:Y:S01]  /*2be0*/  FFMA.FTZ R77, R103, R4.reuse, -R14.reuse ;  /* 0x00000004674d7223 */ /* 0x180fe2000001080e */
[-CC-:B------:R-:W-:Y:S01]  /*2bf0*/  FFMA.FTZ R174, R105, R4.reuse, -R14.reuse ;  /* 0x0000000469ae7223 */ /* 0x180fe2000001080e */
[--C-:B------:R-:W-:Y:S01]  /*2c00*/  FFMA.FTZ R81, R107, R4, -R14.reuse ;  /* 0x000000046b517223 */ /* 0x100fe2000001080e */
[----:B------:R-:W-:Y:S01]  /*2c10*/  FMNMX.FTZ R6, R101, R6, !PT ;  /* 0x0000000665067209 */ /* 0x000fe20007810000 */
[----:B------:R-:W0:Y:S01]  /*2c20*/  MUFU.EX2 R61, R61 ;  /* 0x0000003d003d7308 */ /* 0x000e220000000800 */
[-CC-:B------:R-:W-:Y:S01]  /*2c30*/  FFMA.FTZ R168, R109, R4.reuse, -R14.reuse ;  /* 0x000000046da87223 */ /* 0x180fe2000001080e */
[-CC-:B------:R-:W-:Y:S01]  /*2c40*/  FFMA.FTZ R85, R111, R4.reuse, -R14.reuse ;  /* 0x000000046f557223 */ /* 0x180fe2000001080e */
[-CC-:B------:R-:W-:Y:S01]  /*2c50*/  FFMA.FTZ R170, R113, R4.reuse, -R14.reuse ;  /* 0x0000000471aa7223 */ /* 0x180fe2000001080e */
[----:B------:R-:W2:Y:S01]  /*2c60*/  SHFL.BFLY PT, R9, R6, 0x2, 0x1f ;  /* 0x0c401f0006097f89 */ /* 0x000ea200000e0000 */
[-CC-:B------:R-:W-:Y:S01]  /*2c70*/  FFMA.FTZ R115, R115, R4.reuse, -R14.reuse ;  /* 0x0000000473737223 */ /* 0x180fe2000001080e */
[-CC-:B------:R-:W-:Y:S01]  /*2c80*/  FFMA.FTZ R152, R117, R4.reuse, -R14.reuse ;  /* 0x0000000475987223 */ /* 0x180fe2000001080e */
[-CC-:B------:R-:W-:Y:S01]  /*2c90*/  FFMA.FTZ R83, R119, R4.reuse, -R14.reuse ;  /* 0x0000000477537223 */ /* 0x180fe2000001080e */
[----:B------:R-:W3:Y:S01]  /*2ca0*/  MUFU.EX2 R182, R182 ;  /* 0x000000b600b67308 */ /* 0x000ee20000000800 */
[-CC-:B------:R-:W-:Y:S01]  /*2cb0*/  FFMA.FTZ R154, R121, R4.reuse, -R14.reuse ;  /* 0x00000004799a7223 */ /* 0x180fe2000001080e */
[-CC-:B------:R-:W-:Y:S01]  /*2cc0*/  FFMA.FTZ R87, R123, R4.reuse, -R14.reuse ;  /* 0x000000047b577223 */ /* 0x180fe2000001080e */
[-CC-:B------:R-:W-:Y:S01]  /*2cd0*/  FFMA.FTZ R156, R125, R4.reuse, -R14.reuse ;  /* 0x000000047d9c7223 */ /* 0x180fe2000001080e */
[-CC-:B------:R-:W-:Y:S01]  /*2ce0*/  FFMA.FTZ R89, R127, R4.reuse, -R14.reuse ;  /* 0x000000047f597223 */ /* 0x180fe2000001080e */
[-CC-:B------:R-:W-:Y:S01]  /*2cf0*/  FFMA.FTZ R158, R129, R4.reuse, -R14.reuse ;  /* 0x00000004819e7223 */ /* 0x180fe2000001080e */
[-CC-:B------:R-:W-:Y:S01]  /*2d00*/  FFMA.FTZ R91, R131, R4.reuse, -R14.reuse ;  /* 0x00000004835b7223 */ /* 0x180fe2000001080e */
[-CC-:B------:R-:W-:Y:S01]  /*2d10*/  FFMA.FTZ R160, R133, R4.reuse, -R14.reuse ;  /* 0x0000000485a07223 */ /* 0x180fe2000001080e */
[----:B------:R-:W4:Y:S01]  /*2d20*/  MUFU.EX2 R65, R65 ;  /* 0x0000004100417308 */ /* 0x000f220000000800 */
[-CC-:B------:R-:W-:Y:S01]  /*2d30*/  FFMA.FTZ R135, R135, R4.reuse, -R14.reuse ;  /* 0x0000000487877223 */ /* 0x180fe2000001080e */
[-CC-:B------:R-:W-:Y:S01]  /*2d40*/  FFMA.FTZ R137, R137, R4.reuse, -R14.reuse ;  /* 0x0000000489897223 */ /* 0x180fe2000001080e */
[-CC-:B------:R-:W-:Y:S01]  /*2d50*/  FFMA.FTZ R139, R139, R4.reuse, -R14.reuse ;  /* 0x000000048b8b7223 */ /* 0x180fe2000001080e */
[-CC-:B------:R-:W-:Y:S01]  /*2d60*/  FFMA.FTZ R141, R141, R4.reuse, -R14.reuse ;  /* 0x000000048d8d7223 */ /* 0x180fe2000001080e */
[-CC-:B------:R-:W-:Y:S01]  /*2d70*/  FFMA.FTZ R143, R143, R4.reuse, -R14.reuse ;  /* 0x000000048f8f7223 */ /* 0x180fe2000001080e */
[-CC-:B------:R-:W-:Y:S01]  /*2d80*/  FFMA.FTZ R145, R145, R4.reuse, -R14.reuse ;  /* 0x0000000491917223 */ /* 0x180fe2000001080e */
[----:B------:R-:W-:Y:S01]  /*2d90*/  FFMA.FTZ R14, R147, R4, -R14 ;  /* 0x00000004930e7223 */ /* 0x000fe2000001080e */
[----:B------:R-:W5:Y:S01]  /*2da0*/  MUFU.EX2 R176, R176 ;  /* 0x000000b000b07308 */ /* 0x000f620000000800 */
[----:B------:R-:W-:-:S02]  /*2db0*/  IMAD.MOV.U32 R147, RZ, RZ, R151 ;  /* 0x000000ffff937224 */ /* 0x000fc400078e0097 */
[--C-:B------:R-:W-:Y:S01]  /*2dc0*/  IMAD.MOV.U32 R133, RZ, RZ, R151.reuse ;  /* 0x000000ffff857224 */ /* 0x100fe200078e0097 */
[----:B--2---:R-:W-:Y:S01]  /*2dd0*/  FMNMX.FTZ R8, R6, R9, !PT ;  /* 0x0000000906087209 */ /* 0x004fe20007810000 */
[--C-:B------:R-:W-:Y:S02]  /*2de0*/  IMAD.MOV.U32 R131, RZ, RZ, R151.reuse ;  /* 0x000000ffff837224 */ /* 0x100fe400078e0097 */
[--C-:B------:R-:W-:Y:S01]  /*2df0*/  IMAD.MOV.U32 R129, RZ, RZ, R151.reuse ;  /* 0x000000ffff817224 */ /* 0x100fe200078e0097 */
[----:B------:R-:W2:Y:S01]  /*2e00*/  MUFU.EX2 R69, R69 ;  /* 0x0000004500457308 */ /* 0x000ea20000000800 */
[----:B------:R-:W1:Y:S01]  /*2e10*/  SHFL.BFLY PT, R9, R8, 0x1, 0x1f ;  /* 0x0c201f0008097f89 */ /* 0x000e6200000e0000 */
[--C-:B------:R-:W-:Y:S02]  /*2e20*/  IMAD.MOV.U32 R127, RZ, RZ, R151.reuse ;  /* 0x000000ffff7f7224 */ /* 0x100fe400078e0097 */
[--C-:B------:R-:W-:Y:S02]  /*2e30*/  IMAD.MOV.U32 R125, RZ, RZ, R151.reuse ;  /* 0x000000ffff7d7224 */ /* 0x100fe400078e0097 */
[----:B------:R-:W-:-:S02]  /*2e40*/  IMAD.MOV.U32 R123, RZ, RZ, R151 ;  /* 0x000000ffff7b7224 */ /* 0x000fc400078e0097 */
[----:B------:R-:W-:Y:S01]  /*2e50*/  MUFU.EX2 R178, R178 ;  /* 0x000000b200b27308 */ /* 0x000fe20000000800 */
[--C-:B------:R-:W-:Y:S02]  /*2e60*/  IMAD.MOV.U32 R121, RZ, RZ, R151.reuse ;  /* 0x000000ffff797224 */ /* 0x100fe400078e0097 */
[--C-:B------:R-:W-:Y:S02]  /*2e70*/  IMAD.MOV.U32 R119, RZ, RZ, R151.reuse ;  /* 0x000000ffff777224 */ /* 0x100fe400078e0097 */
[--C-:B------:R-:W-:Y:S02]  /*2e80*/  IMAD.MOV.U32 R117, RZ, RZ, R151.reuse ;  /* 0x000000ffff757224 */ /* 0x100fe400078e0097 */
[--C-:B------:R-:W-:Y:S01]  /*2e90*/  IMAD.MOV.U32 R113, RZ, RZ, R151.reuse ;  /* 0x000000ffff717224 */ /* 0x100fe200078e0097 */
[----:B------:R-:W-:Y:S01]  /*2ea0*/  MUFU.EX2 R73, R73 ;  /* 0x0000004900497308 */ /* 0x000fe20000000800 */
[--C-:B------:R-:W-:Y:S02]  /*2eb0*/  IMAD.MOV.U32 R111, RZ, RZ, R151.reuse ;  /* 0x000000ffff6f7224 */ /* 0x100fe400078e0097 */
[----:B------:R-:W-:-:S02]  /*2ec0*/  IMAD.MOV.U32 R109, RZ, RZ, R151 ;  /* 0x000000ffff6d7224 */ /* 0x000fc400078e0097 */
[--C-:B------:R-:W-:Y:S02]  /*2ed0*/  IMAD.MOV.U32 R107, RZ, RZ, R151.reuse ;  /* 0x000000ffff6b7224 */ /* 0x100fe400078e0097 */
[--C-:B------:R-:W-:Y:S01]  /*2ee0*/  IMAD.MOV.U32 R105, RZ, RZ, R151.reuse ;  /* 0x000000ffff697224 */ /* 0x100fe200078e0097 */
[----:B------:R-:W-:Y:S01]  /*2ef0*/  MUFU.EX2 R172, R172 ;  /* 0x000000ac00ac7308 */ /* 0x000fe20000000800 */
[----:B-1----:R-:W-:Y:S01]  /*2f00*/  FMNMX.FTZ R9, R8, R9, !PT ;  /* 0x0000000908097209 */ /* 0x002fe20007810000 */
[----:B------:R-:W-:-:S03]  /*2f10*/  IMAD.MOV.U32 R103, RZ, RZ, R151 ;  /* 0x000000ffff677224 */ /* 0x000fc600078e0097 */
[C---:B------:R-:W-:Y:S01]  /*2f20*/  FSETP.NEU.FTZ.AND P2, PT, R9.reuse, -INF , PT ;  /* 0xff8000000900780b */ /* 0x040fe20003f5d000 */
[----:B------:R-:W-:Y:S02]  /*2f30*/  FMUL.FTZ R6, R9, R4 ;  /* 0x0000000409067220 */ /* 0x000fe40000410000 */
[----:B------:R-:W-:Y:S03]  /*2f40*/  MUFU.EX2 R77, R77 ;  /* 0x0000004d004d7308 */ /* 0x000fe60000000800 */
[----:B------:R-:W-:Y:S02]  /*2f50*/  FSEL R6, R6, RZ, P2 ;  /* 0x000000ff06067208 */ /* 0x000fe40001000000 */
[----:B------:R-:W-:-:S03]  /*2f60*/  PLOP3.LUT P2, PT, PT, PT, UP0, 0x80, 0x0 ;  /* 0x000000000000781c */ /* 0x000fc60003f4f008 */
        /* <DEDUP_REMOVED lines=11> */
[-CC-:B------:R-:W-:Y:S01]  /*3020*/  FFMA.FTZ R25, R25, R4.reuse, -R6.reuse ;  /* 0x0000000419197223 */ /* 0x180fe20000010806 */
[----:B------:R-:W1:Y:S01]  /*3030*/  MUFU.EX2 R7, R7 ;  /* 0x0000000700077308 */ /* 0x000e620000000800 */
[----:B0-----:R-:W-:Y:S01]  /*3040*/  FADD.FTZ R27, R180, R61 ;  /* 0x0000003db41b7221 */ /* 0x001fe20000010000 */
[-CC-:B------:R-:W-:Y:S01]  /*3050*/  FFMA.FTZ R47, R47, R4.reuse, -R6.reuse ;  /* 0x000000042f2f7223 */ /* 0x180fe20000010806 */
[-CC-:B------:R-:W-:Y:S01]  /*3060*/  FFMA.FTZ R29, R29, R4.reuse, -R6.reuse ;  /* 0x000000041d1d7223 */ /* 0x180fe20000010806 */
[-CC-:B------:R-:W-:Y:S01]  /*3070*/  FFMA.FTZ R51, R51, R4.reuse, -R6.reuse ;  /* 0x0000000433337223 */ /* 0x180fe20000010806 */
[----:B---3--:R-:W-:Y:S01]  /*3080*/  FADD.FTZ R32, R182, R27 ;  /* 0x0000001bb6207221 */ /* 0x008fe20000010000 */
[-CC-:B------:R-:W-:Y:S01]  /*3090*/  FFMA.FTZ R33, R33, R4.reuse, -R6.reuse ;  /* 0x0000000421217223 */ /* 0x180fe20000010806 */
[-C--:B------:R-:W-:Y:S01]  /*30a0*/  FFMA.FTZ R55, R55, R4.reuse, -R6 ;  /* 0x0000000437377223 */ /* 0x080fe20000010806 */
[----:B------:R-:W0:Y:S01]  /*30b0*/  MUFU.EX2 R11, R11 ;  /* 0x0000000b000b7308 */ /* 0x000e220000000800 */
[----:B----4-:R-:W-:Y:S01]  /*30c0*/  FADD.FTZ R27, R65, R32 ;  /* 0x00000020411b7221 */ /* 0x010fe20000010000 */
[-CC-:B------:R-:W-:Y:S01]  /*30d0*/  FFMA.FTZ R37, R37, R4.reuse, -R6.reuse ;  /* 0x0000000425257223 */ /* 0x180fe20000010806 */
[-CC-:B------:R-:W-:Y:S01]  /*30e0*/  FFMA.FTZ R59, R59, R4.reuse, -R6.reuse ;  /* 0x000000043b3b7223 */ /* 0x180fe20000010806 */
[-CC-:B------:R-:W-:Y:S01]  /*30f0*/  FFMA.FTZ R41, R41, R4.reuse, -R6.reuse ;  /* 0x0000000429297223 */ /* 0x180fe20000010806 */
[----:B-----5:R-:W-:Y:S01]  /*3100*/  FADD.FTZ R34, R176, R27 ;  /* 0x0000001bb0227221 */ /* 0x020fe20000010000 */
[-CC-:B------:R-:W-:Y:S01]  /*3110*/  FFMA.FTZ R63, R63, R4.reuse, -R6.reuse ;  /* 0x000000043f3f7223 */ /* 0x180fe20000010806 */
[-C--:B------:R-:W-:Y:S01]  /*3120*/  FFMA.FTZ R45, R45, R4.reuse, -R6 ;  /* 0x000000042d2d7223 */ /* 0x080fe20000010806 */
[----:B------:R3:W4:Y:S01]  /*3130*/  MUFU.EX2 R10, R31 ;  /* 0x0000001f000a7308 */ /* 0x0007220000000800 */
[----:B--2---:R-:W-:Y:S01]  /*3140*/  FADD.FTZ R27, R69, R34 ;  /* 0x00000022451b7221 */ /* 0x004fe20000010000 */
[----:B-1----:R-:W-:Y:S01]  /*3150*/  FADD.FTZ R34, R7, R8 ;  /* 0x0000000807227221 */ /* 0x002fe20000010000 */
[-CC-:B------:R-:W-:Y:S01]  /*3160*/  FFMA.FTZ R67, R67, R4.reuse, -R6.reuse ;  /* 0x0000000443437223 */ /* 0x180fe20000010806 */
[-CC-:B------:R-:W-:Y:S01]  /*3170*/  FFMA.FTZ R49, R49, R4.reuse, -R6.reuse ;  /* 0x0000000431317223 */ /* 0x180fe20000010806 */
[----:B------:R-:W-:Y:S01]  /*3180*/  FADD.FTZ R36, R178, R27 ;  /* 0x0000001bb2247221 */ /* 0x000fe20000010000 */
[-CC-:B------:R-:W-:Y:S01]  /*3190*/  FFMA.FTZ R71, R71, R4.reuse, -R6.reuse ;  /* 0x0000000447477223 */ /* 0x180fe20000010806 */
[-C--:B------:R-:W-:Y:S01]  /*31a0*/  FFMA.FTZ R53, R53, R4.reuse, -R6 ;  /* 0x0000000435357223 */ /* 0x080fe20000010806 */
[----:B------:R-:W1:Y:S01]  /*31b0*/  MUFU.EX2 R13, R13 ;  /* 0x0000000d000d7308 */ /* 0x000e620000000800 */
[----:B---3--:R-:W-:Y:S01]  /*31c0*/  FADD.FTZ R31, R73, R36 ;  /* 0x00000024491f7221 */ /* 0x008fe20000010000 */
[----:B0-----:R-:W-:Y:S01]  /*31d0*/  FADD.FTZ R27, R11, R34 ;  /* 0x000000220b1b7221 */ /* 0x001fe20000010000 */
[-CC-:B------:R-:W-:Y:S01]  /*31e0*/  FFMA.FTZ R75, R75, R4.reuse, -R6.reuse ;  /* 0x000000044b4b7223 */ /* 0x180fe20000010806 */
[-CC-:B------:R-:W-:Y:S01]  /*31f0*/  FFMA.FTZ R57, R57, R4.reuse, -R6.reuse ;  /* 0x0000000439397223 */ /* 0x180fe20000010806 */
[----:B------:R-:W-:Y:S01]  /*3200*/  FADD.FTZ R38, R172, R31 ;  /* 0x0000001fac267221 */ /* 0x000fe20000010000 */
[-CC-:B------:R-:W-:Y:S01]  /*3210*/  FFMA.FTZ R93, R93, R4.reuse, -R6.reuse ;  /* 0x000000045d5d7223 */ /* 0x180fe20000010806 */
[-C--:B------:R-:W-:Y:S01]  /*3220*/  FFMA.FTZ R95, R95, R4.reuse, -R6 ;  /* 0x000000045f5f7223 */ /* 0x080fe20000010806 */
[----:B------:R-:W0:Y:S01]  /*3230*/  MUFU.EX2 R174, R174 ;  /* 0x000000ae00ae7308 */ /* 0x000e220000000800 */
[----:B----4-:R-:W-:Y:S01]  /*3240*/  FADD.FTZ R36, R10, R27 ;  /* 0x0000001b0a247221 */ /* 0x010fe20000010000 */
[----:B------:R-:W-:Y:S01]  /*3250*/  FADD.FTZ R31, R77, R38 ;  /* 0x000000264d1f7221 */ /* 0x000fe20000010000 */
[-CC-:B------:R-:W-:Y:S01]  /*3260*/  FFMA.FTZ R97, R97, R4.reuse, -R6.reuse ;  /* 0x0000000461617223 */ /* 0x180fe20000010806 */
[-CC-:B------:R-:W-:Y:S01]  /*3270*/  FFMA.FTZ R99, R99, R4.reuse, -R6.reuse ;  /* 0x0000000463637223 */ /* 0x180fe20000010806 */
[----:B------:R-:W-:Y:S01]  /*3280*/  FFMA.FTZ R101, R101, R4, -R6 ;  /* 0x0000000465657223 */ /* 0x000fe20000010806 */
[----:B------:R-:W-:Y:S01]  /*3290*/  F2FP.BF16.F32.PACK_AB R181, R8, R7 ;  /* 0x0000000708b5723e */ /* 0x000fe200000010ff */
[----:B------:R-:W-:Y:S01]  /*32a0*/  IMAD.MOV.U32 R7, RZ, RZ, 0x3f800000 ;  /* 0x3f800000ff077424 */ /* 0x000fe200078e00ff */
[----:B------:R-:W2:Y:S01]  /*32b0*/  MUFU.EX2 R12, R35 ;  /* 0x00000023000c7308 */ /* 0x000ea20000000800 */
[----:B-1----:R-:W-:Y:S01]  /*32c0*/  FADD.FTZ R27, R13, R36 ;  /* 0x000000240d1b7221 */ /* 0x002fe20000010000 */
[----:B------:R-:W-:Y:S01]  /*32d0*/  F2FP.BF16.F32.PACK_AB R183, R10, R11 ;  /* 0x0000000b0ab7723e */ /* 0x000fe200000010ff */
[----:B------:R-:W-:Y:S01]  /*32e0*/  IMAD.MOV.U32 R11, RZ, RZ, 0x3f800000 ;  /* 0x3f800000ff0b7424 */ /* 0x000fe200078e00ff */
[----:B------:R-:W-:-:S02]  /*32f0*/  F2FP.BF16.F32.PACK_AB R180, R61, R180 ;  /* 0x000000b43db4723e */ /* 0x000fc400000010ff */
[----:B------:R-:W-:Y:S02]  /*3300*/  F2FP.BF16.F32.PACK_AB R182, R65, R182 ;  /* 0x000000b641b6723e */ /* 0x000fe400000010ff */
[----:B------:R-:W1:Y:S01]  /*3310*/  MUFU.EX2 R81, R81 ;  /* 0x0000005100517308 */ /* 0x000e620000000800 */
[----:B0-----:R-:W-:Y:S01]  /*3320*/  FADD.FTZ R38, R174, R31 ;  /* 0x0000001fae267221 */ /* 0x001fe20000010000 */
[----:B------:R-:W-:Y:S02]  /*3330*/  F2FP.BF16.F32.PACK_AB R176, R69, R176 ;  /* 0x000000b045b0723e */ /* 0x000fe400000010ff */
[----:B------:R-:W-:Y:S02]  /*3340*/  F2FP.BF16.F32.PACK_AB R178, R73, R178 ;  /* 0x000000b249b2723e */ /* 0x000fe400000010ff */
[----:B------:R-:W-:Y:S02]  /*3350*/  F2FP.BF16.F32.PACK_AB R172, R77, R172 ;  /* 0x000000ac4dac723e */ /* 0x000fe400000010ff */
[----:B------:R-:W0:Y:S01]  /*3360*/  MUFU.EX2 R15, R15 ;  /* 0x0000000f000f7308 */ /* 0x000e220000000800 */
[C---:B--2---:R-:W-:Y:S01]  /*3370*/  FADD.FTZ R36, R12.reuse, R27 ;  /* 0x0000001b0c247221 */ /* 0x044fe20000010000 */
[----:B------:R-:W-:-:S06]  /*3380*/  F2FP.BF16.F32.PACK_AB R177, R12, R13 ;  /* 0x0000000d0cb1723e */ /* 0x000fcc00000010ff */
        /* <DEDUP_REMOVED lines=15> */
[----:B------:R2:W3:Y:S01]  /*3480*/  MUFU.EX2 R79, R115 ;  /* 0x00000073004f7308 */ /* 0x0004e20000000800 */
[----:B-1----:R-:W-:-:S07]  /*3490*/  FADD.FTZ R40, R170, R31 ;  /* 0x0000001faa287221 */ /* 0x002fce0000010000 */
[----:B------:R-:W1:Y:S01]  /*34a0*/  MUFU.EX2 R25, R25 ;  /* 0x0000001900197308 */ /* 0x000e620000000800 */
[C---:B0-----:R-:W-:Y:S01]  /*34b0*/  FADD.FTZ R38, R24.reuse, R27 ;  /* 0x0000001b18267221 */ /* 0x041fe20000010000 */
[----:B------:R-:W-:Y:S01]  /*34c0*/  F2FP.BF16.F32.PACK_AB R173, R24, R21 ;  /* 0x0000001518ad723e */ /* 0x000fe200000010ff */
[----:B--2---:R-:W-:-:S05]  /*34d0*/  IMAD.MOV.U32 R115, RZ, RZ, R151 ;  /* 0x000000ffff737224 */ /* 0x004fca00078e0097 */
[----:B------:R-:W0:Y:S01]  /*34e0*/  MUFU.EX2 R152, R152 ;  /* 0x0000009800987308 */ /* 0x000e220000000800 */
[C---:B---3--:R-:W-:Y:S01]  /*34f0*/  FADD.FTZ R27, R79.reuse, R40 ;  /* 0x000000284f1b7221 */ /* 0x048fe20000010000 */
[----:B------:R-:W-:-:S06]  /*3500*/  F2FP.BF16.F32.PACK_AB R170, R79, R170 ;  /* 0x000000aa4faa723e */ /* 0x000fcc00000010ff */
        /* <DEDUP_REMOVED lines=29> */
[----:B------:R-:W-:Y:S01]  /*36e0*/  F2FP.BF16.F32.PACK_AB R156, R89, R156 ;  /* 0x0000009c599c723e */ /* 0x000fe200000010ff */
[----:B------:R-:W-:-:S05]  /*36f0*/  IMAD.MOV.U32 R89, RZ, RZ, R151 ;  /* 0x000000ffff597224 */ /* 0x000fca00078e0097 */
        /* <DEDUP_REMOVED lines=9> */
[----:B------:R-:W-:Y:S01]  /*3790*/  F2FP.BF16.F32.PACK_AB R158, R91, R158 ;  /* 0x0000009e5b9e723e */ /* 0x000fe200000010ff */
[----:B------:R-:W-:-:S05]  /*37a0*/  IMAD.MOV.U32 R91, RZ, RZ, R151 ;  /* 0x000000ffff5b7224 */ /* 0x000fca00078e0097 */
        /* <DEDUP_REMOVED lines=9> */
[----:B------:R-:W-:Y:S01]  /*3840*/  F2FP.BF16.F32.PACK_AB R160, R135, R160 ;  /* 0x000000a087a0723e */ /* 0x000fe200000010ff */
[----:B------:R-:W-:-:S05]  /*3850*/  IMAD.MOV.U32 R135, RZ, RZ, R151 ;  /* 0x000000ffff877224 */ /* 0x000fca00078e0097 */
        /* <DEDUP_REMOVED lines=10> */
[----:B------:R-:W-:Y:S01]  /*3900*/  F2FP.BF16.F32.PACK_AB R162, R162, R137 ;  /* 0x00000089a2a2723e */ /* 0x000fe200000010ff */
[----:B------:R-:W-:-:S05]  /*3910*/  IMAD.MOV.U32 R137, RZ, RZ, R151 ;  /* 0x000000ffff897224 */ /* 0x000fca00078e0097 */
        /* <DEDUP_REMOVED lines=16> */
[----:B------:R1:W3:Y:S01]  /*3a20*/  MUFU.EX2 R42, R93 ;  /* 0x0000005d002a7308 */ /* 0x0002e20000000800 */
[C---:B--2---:R-:W-:Y:S01]  /*3a30*/  FADD.FTZ R46, R40.reuse, R5 ;  /* 0x00000005282e7221 */ /* 0x044fe20000010000 */
[----:B------:R-:W-:-:S06]  /*3a40*/  F2FP.BF16.F32.PACK_AB R161, R40, R53 ;  /* 0x0000003528a1723e */ /* 0x000fcc00000010ff */
[----:B------:R-:W2:Y:S01]  /*3a50*/  MUFU.EX2 R95, R95 ;  /* 0x0000005f005f7308 */ /* 0x000ea20000000800 */
[----:B0-----:R-:W-:Y:S01]  /*3a60*/  FADD.FTZ R5, R57, R46 ;  /* 0x0000002e39057221 */ /* 0x001fe20000010000 */
[----:B-1----:R-:W-:-:S06]  /*3a70*/  IMAD.MOV.U32 R93, RZ, RZ, R151 ;  /* 0x000000ffff5d7224 */ /* 0x002fcc00078e0097 */
[----:B------:R0:W1:Y:S01]  /*3a80*/  MUFU.EX2 R44, R97 ;  /* 0x00000061002c7308 */ /* 0x0000620000000800 */
[C---:B---3--:R-:W-:Y:S01]  /*3a90*/  FADD.FTZ R10, R42.reuse, R5 ;  /* 0x000000052a0a7221 */ /* 0x048fe20000010000 */
[----:B------:R-:W-:-:S06]  /*3aa0*/  F2FP.BF16.F32.PACK_AB R163, R42, R57 ;  /* 0x000000392aa3723e */ /* 0x000fcc00000010ff */
[----:B------:R-:W3:Y:S01]  /*3ab0*/  MUFU.EX2 R99, R99 ;  /* 0x0000006300637308 */ /* 0x000ee20000000800 */
[----:B--2---:R-:W-:Y:S01]  /*3ac0*/  FADD.FTZ R5, R95, R10 ;  /* 0x0000000a5f057221 */ /* 0x004fe20000010000 */
[----:B0-----:R-:W-:-:S06]  /*3ad0*/  IMAD.MOV.U32 R97, RZ, RZ, R151 ;  /* 0x000000ffff617224 */ /* 0x001fcc00078e0097 */
[----:B------:R-:W0:Y:S01]  /*3ae0*/  MUFU.EX2 R14, R14 ;  /* 0x0000000e000e7308 */ /* 0x000e220000000800 */
[C---:B-1----:R-:W-:Y:S01]  /*3af0*/  FADD.FTZ R10, R44.reuse, R5 ;  /* 0x000000052c0a7221 */ /* 0x042fe20000010000 */
[----:B------:R-:W-:Y:S01]  /*3b00*/  F2FP.BF16.F32.PACK_AB R165, R44, R95 ;  /* 0x0000005f2ca5723e */ /* 0x000fe200000010ff */
[----:B------:R-:W-:-:S05]  /*3b10*/  IMAD.MOV.U32 R95, RZ, RZ, R151 ;  /* 0x000000ffff5f7224 */ /* 0x000fca00078e0097 */
[----:B------:R1:W2:Y:S01]  /*3b20*/  MUFU.EX2 R8, R101 ;  /* 0x0000006500087308 */ /* 0x0002a20000000800 */
[----:B---3--:R-:W-:Y:S01]  /*3b30*/  FADD.FTZ R5, R99, R10 ;  /* 0x0000000a63057221 */ /* 0x008fe20000010000 */
[C---:B0-----:R-:W-:Y:S01]  /*3b40*/  F2FP.BF16.F32.PACK_AB R166, R14.reuse, R145 ;  /* 0x000000910ea6723e */ /* 0x041fe200000010ff */
[----:B------:R-:W-:Y:S01]  /*3b50*/  FADD.FTZ R6, R14, R27 ;  /* 0x0000001b0e067221 */ /* 0x000fe20000010000 */
[--C-:B------:R-:W-:Y:S02]  /*3b60*/  IMAD.MOV.U32 R145, RZ, RZ, R151.reuse ;  /* 0x000000ffff917224 */ /* 0x100fe400078e0097 */
[----:B-1----:R-:W-:Y:S01]  /*3b70*/  IMAD.MOV.U32 R101, RZ, RZ, R151 ;  /* 0x000000ffff657224 */ /* 0x002fe200078e0097 */
[C---:B--2---:R-:W-:Y:S01]  /*3b80*/  F2FP.BF16.F32.PACK_AB R167, R8.reuse, R99 ;  /* 0x0000006308a7723e */ /* 0x044fe200000010ff */
[----:B------:R-:W-:Y:S01]  /*3b90*/  FADD.FTZ R5, R8, R5 ;  /* 0x0000000508057221 */ /* 0x000fe20000010000 */
[----:B------:R-:W-:Y:S01]  /*3ba0*/  IMAD.MOV.U32 R99, RZ, RZ, R151 ;  /* 0x000000ffff637224 */ /* 0x000fe200078e0097 */
[----:B------:R-:W-:Y:S06]  /*3bb0*/  @!P2 BRA `(.L_x_376) ;  /* 0x0000002000d8a947 */ /* 0x000fec0003800000 */
[----:B------:R-:W-:Y:S01]  /*3bc0*/  R2UR UR4, R2 ;  /* 0x00000000020472ca */ /* 0x000fe200000e0000 */
[----:B------:R-:W-:Y:S01]  /*3bd0*/  IMAD.MOV.U32 R10, RZ, RZ, R9 ;  /* 0x000000ffff0a7224 */ /* 0x000fe200078e0009 */
[----:B------:R-:W-:Y:S01]  /*3be0*/  CS2R R150, SRZ ;  /* 0x0000000000967805 */ /* 0x000fe2000001ff00 */
[----:B------:R-:W-:Y:S01]  /*3bf0*/  IMAD.MOV.U32 R12, RZ, RZ, R3 ;  /* 0x000000ffff0c7224 */ /* 0x000fe200078e0003 */
[----:B------:R-:W-:Y:S01]  /*3c00*/  CS2R R146, SRZ ;  /* 0x0000000000927805 */ /* 0x000fe2000001ff00 */
[----:B------:R-:W-:Y:S01]  /*3c10*/  IMAD.MOV.U32 R8, RZ, RZ, R16 ;  /* 0x000000ffff087224 */ /* 0x000fe200078e0010 */
[----:B------:R-:W-:Y:S01]  /*3c20*/  CS2R R142, SRZ ;  /* 0x00000000008e7805 */ /* 0x000fe2000001ff00 */
[----:B------:R-:W-:Y:S01]  /*3c30*/  IMAD.MOV.U32 R7, RZ, RZ, 0x3f800000 ;  /* 0x3f800000ff077424 */ /* 0x000fe200078e00ff */
        /* <DEDUP_REMOVED lines=28> */
[----:B------:R-:W-:Y:S01]  /*3e00*/  CS2R R88, SRZ ;  /* 0x0000000000587805 */ /* 0x000fe2000001ff00 */
[----:B------:R-:W-:-:S12]  /*3e10*/  UIADD3 UR5, UR49, -0x2, URZ ;  /* 0xfffffffe31057890 */ /* 0x000fd8000fffe03f */
.L_x_385:
[----:B------:R-:W-:-:S04]  /*3e20*/  UIADD3 UR6, UR4, 0x1, URZ ;  /* 0x0000000104067890 */ /* 0x000fc8000fffe03f */
[----:B------:R-:W-:-:S04]  /*3e30*/  UISETP.NE.AND UP0, UPT, UR6, 0x2, UPT ;  /* 0x000000020600788c */ /* 0x000fc8000bf05270 */
[----:B------:R-:W-:Y:S02]  /*3e40*/  USEL UR7, URZ, 0x1, UP0 ;  /* 0x000000013f077887 */ /* 0x000fe40008000000 */
[----:B------:R-:W-:-:S04]  /*3e50*/  USEL UR6, UR6, URZ, UP0 ;  /* 0x0000003f06067287 */ /* 0x000fc80008000000 */
[----:B------:R-:W-:Y:S02]  /*3e60*/  LOP3.LUT R16, R8, UR7, RZ, 0x3c, !PT ;  /* 0x0000000708107c12 */ /* 0x000fe4000f8e3cff */
[----:B------:R-:W-:Y:S01]  /*3e70*/  IMAD.U32 R2, RZ, RZ, UR6 ;  /* 0x00000006ff027e24 */ /* 0x000fe2000f8e00ff */
[----:B------:R-:W-:Y:S06]  /*3e80*/  @!P0 BRA `(.L_x_377) ;  /* 0x0000000000048947 */ /* 0x000fec0003800000 */
[----:B------:R-:W-:Y:S01]  /*3e90*/  BPT.TRAP 0x1 ;  /* 0x000000040000795c */ /* 0x000fe20000300000 */
.L_x_377:
[----:B------:R-:W0:Y:S01]  /*3ea0*/  S2UR UR10, SR_CgaCtaId ;  /* 0x00000000000a79c3 */ /* 0x000e220000008800 */
[----:B------:R-:W-:Y:S01]  /*3eb0*/  UMOV UR7, 0x400 ;  /* 0x0000040000077882 */ /* 0x000fe20000000000 */
[----:B------:R-:W-:Y:S01]  /*3ec0*/  SHF.L.U32 R3, R16, 0x1f, RZ ;  /* 0x0000001f10037819 */ /* 0x000fe200000006ff */
[----:B0-----:R-:W-:-:S06]  /*3ed0*/  ULEA UR7, UR10, UR7, 0x18 ;  /* 0x000000070a077291 */ /* 0x001fcc000f8ec03f */
[----:B------:R-:W-:-:S05]  /*3ee0*/  IMAD.U32 R0, RZ, RZ, UR7 ;  /* 0x00000007ff007e24 */ /* 0x000fca000f8e00ff */
[----:B------:R-:W-:-:S13]  /*3ef0*/  R2UR UR7, R0 ;  /* 0x00000000000772ca */ /* 0x000fda00000e0000 */
[----:B------:R-:W-:-:S09]  /*3f00*/  ULEA UR6, UR6, UR7, 0x3 ;  /* 0x0000000706067291 */ /* 0x000fd2000f8e183f */
[----:B------:R0:W1:Y:S01]  /*3f10*/  SYNCS.PHASECHK.TRANS64.TRYWAIT P2, [UR6+0x34830], R3 ;  /* 0x03483003ff0075a7 */ /* 0x0000620008040146 */
[----:B------:R-:W-:Y:S05]  /*3f20*/  @!P0 BRA `(.L_x_378) ;  /* 0x0000000000048947 */ /* 0x000fea0003800000 */
[----:B------:R-:W-:Y:S01]  /*3f30*/  BPT.TRAP 0x1 ;  /* 0x000000040000795c */ /* 0x000fe20000300000 */
.L_x_378:
[----:B-1----:R-:W-:Y:S05]  /*3f40*/  @P2 BRA `(.L_x_379) ;  /* 0x0000000000082947 */ /* 0x002fea0003800000 */
[----:B------:R-:W1:Y:S02]  /*3f50*/  SYNCS.PHASECHK.TRANS64.TRYWAIT P2, [UR6+0x34830], R3 ;  /* 0x03483003ff0075a7 */ /* 0x000e640008040146 */
[----:B-1----:R-:W-:Y:S05]  /*3f60*/  @!P2 BRA `(.L_x_380) ;  /* 0x000000b4002ca947 */ /* 0x002fea0003800000 */
.L_x_379:
[----:B------:R-:W-:Y:S01]  /*3f70*/  R2UR UR7, R2 ;  /* 0x00000000020772ca */ /* 0x000fe200000e0000 */
[----:B------:R-:W-:Y:S01]  /*3f80*/  WARPGROUP.ARRIVE ;  /* 0x00000000000079c5 */ /* 0x000fe20000000000 */
[----:B------:R-:W-:Y:S01]  /*3f90*/  UMOV UR48, UR56 ;  /* 0x0000003800307c82 */ /* 0x000fe20008000000 */
[----:B------:R-:W-:Y:S01]  /*3fa0*/  UMOV UR49, UR57 ;  /* 0x0000003900317c82 */ /* 0x000fe20008000000 */
[----:B------:R-:W-:Y:S01]  /*3fb0*/  UMOV UR51, 0x40000040 ;  /* 0x4000004000337882 */ /* 0x000fe20000000000 */
        /* <DEDUP_REMOVED lines=8> */
[----:B------:R-:W-:Y:S01]  /*4040*/  UIMAD UR7, UR7, 0xc00, UR60 ;  /* 0x00000c00070778a4 */ /* 0x000fe2000f8e023c */
[-C--:B------:R-:W-:Y:S01]  /*4050*/  FMUL.FTZ R88, R88, R11.reuse ;  /* 0x0000000b58587220 */ /* 0x080fe20000410000 */
[----:B------:R-:W-:Y:S01]  /*4060*/  UMOV UR43, 0x40000040 ;  /* 0x40000040002b7882 */ /* 0x000fe20000000000 */
[----:B------:R-:W-:Y:S01]  /*4070*/  UMOV UR47, 0x40000040 ;  /* 0x40000040002f7882 */ /* 0x000fe20000000000 */
[----:B------:R-:W-:Y:S01]  /*4080*/  UIADD3 UR10, UR7, 0x2, URZ ;  /* 0x00000002070a7890 */ /* 0x000fe2000fffe03f */
[-C--:B------:R-:W-:Y:S01]  /*4090*/  FMUL.FTZ R89, R89, R11.reuse ;  /* 0x0000000b59597220 */ /* 0x080fe20000410000 */
[----:B------:R-:W-:Y:S01]  /*40a0*/  UIADD3 UR14, UR7, 0x4, URZ ;  /* 0x00000004070e7890 */ /* 0x000fe2000fffe03f */
[-C--:B------:R-:W-:Y:S01]  /*40b0*/  FMUL.FTZ R92, R92, R11.reuse ;  /* 0x0000000b5c5c7220 */ /* 0x080fe20000410000 */
[----:B------:R-:W-:Y:S01]  /*40c0*/  UMOV UR50, UR7 ;  /* 0x0000000700327c82 */ /* 0x000fe20008000000 */
[----:B------:R-:W-:Y:S01]  /*40d0*/  UIADD3 UR18, UR7, 0x6, URZ ;  /* 0x0000000607127890 */ /* 0x000fe2000fffe03f */
[----:B------:R-:W-:Y:S01]  /*40e0*/  HGMMA.64x128x16.F32.BF16 R24, gdesc[UR48], RZ, !UPT, gsb0 ;  /* 0x01e00000301879f0 */ /* 0x000fe2000c0018ff */
[----:B------:R-:W-:Y:S01]  /*40f0*/  UIADD3 UR22, UR7, 0x400, URZ ;  /* 0x0000040007167890 */ /* 0x000fe2000fffe03f */
[-C--:B------:R-:W-:Y:S01]  /*4100*/  FMUL.FTZ R93, R93, R11.reuse ;  /* 0x0000000b5d5d7220 */ /* 0x080fe20000410000 */
        /* <DEDUP_REMOVED lines=14> */
[----:B------:R-:W-:Y:S01]  /*41f0*/  UMOV UR48, UR52 ;  /* 0x0000003400307c82 */ /* 0x000fe20008000000 */
[----:B------:R-:W-:Y:S01]  /*4200*/  UMOV UR49, UR53 ;  /* 0x0000003500317c82 */ /* 0x000fe20008000000 */
        /* <DEDUP_REMOVED lines=90> */
.L_x_381:
[----:B------:R-:W-:Y:S01]  /*47b0*/  IMAD.U32 R7, RZ, RZ, UR4 ;  /* 0x00000004ff077e24 */ /* 0x000fe2000f8e00ff */
[----:B01----:R-:W-:-:S03]  /*47c0*/  SHF.L.U32 R3, R8, 0x1f, RZ ;  /* 0x0000001f08037819 */ /* 0x003fc600000006ff */
[----:B------:R-:W-:-:S04]  /*47d0*/  IMAD R8, R7, 0x8, R0 ;  /* 0x0000000807087824 */ /* 0x000fc800078e0200 */
[----:B------:R0:W1:Y:S01]  /*47e0*/  SYNCS.PHASECHK.TRANS64.TRYWAIT P2, [R8+URZ+0x34850], R3 ;  /* 0x03485003080075a7 */ /* 0x000062000804017f */
[----:B------:R-:W-:Y:S05]  /*47f0*/  @!P0 BRA `(.L_x_382) ;  /* 0x0000000000048947 */ /* 0x000fea0003800000 */
[----:B------:R-:W-:Y:S01]  /*4800*/  BPT.TRAP 0x1 ;  /* 0x000000040000795c */ /* 0x000fe20000300000 */
.L_x_382:
[----:B-1----:R-:W-:Y:S05]  /*4810*/  @P2 BRA `(.L_x_383) ;  /* 0x0000000000082947 */ /* 0x002fea0003800000 */
[----:B------:R-:W1:Y:S02]  /*4820*/  SYNCS.PHASECHK.TRANS64.TRYWAIT P2, [R8+URZ+0x34850], R3 ;  /* 0x03485003080075a7 */ /* 0x000e64000804017f */
[----:B-1----:R-:W-:Y:S05]  /*4830*/  @!P2 BRA `(.L_x_384) ;  /* 0x000000ac0010a947 */ /* 0x002fea0003800000 */
.L_x_383:
[----:B------:R-:W-:Y:S01]  /*4840*/  R2UR UR7, R0 ;  /* 0x00000000000772ca */ /* 0x000fe200000e0000 */
[----:B------:R-:W-:Y:S01]  /*4850*/  WARPGROUP.ARRIVE ;  /* 0x00000000000079c5 */ /* 0x000fe20000000000 */
[----:B------:R-:W-:Y:S01]  /*4860*/  UMOV UR11, 0x40000040 ;  /* 0x40000040000b7882 */ /* 0x000fe20000000000 */
[----:B------:R-:W-:Y:S02]  /*4870*/  FMNMX.FTZ R4, R24, R12, !PT ;  /* 0x0000000c18047209 */ /* 0x000fe40007810000 */
[----:B------:R-:W-:Y:S01]  /*4880*/  ISETP.LT.AND P2, PT, RZ, UR5, PT ;  /* 0x00000005ff007c0c */ /* 0x000fe2000bf41270 */
[----:B------:R-:W-:Y:S01]  /*4890*/  UIADD3 UR5, UR5, -0x1, URZ ;  /* 0xffffffff05057890 */ /* 0x000fe2000fffe03f */
[----:B01----:R-:W-:-:S04]  /*48a0*/  FMNMX.FTZ R3, R25, R4, !PT ;  /* 0x0000000419037209 */ /* 0x003fc80007810000 */
[----:B------:R-:W-:Y:S02]  /*48b0*/  FMNMX.FTZ R4, R28, R3, !PT ;  /* 0x000000031c047209 */ /* 0x000fe40007810000 */
[----:B------:R-:W-:Y:S02]  /*48c0*/  UIADD3 UR7, UR7, 0x400, URZ ;  /* 0x0000040007077890 */ /* 0x000fe4000fffe03f */
[----:B------:R-:W-:Y:S02]  /*48d0*/  FMNMX.FTZ R3, R29, R4, !PT ;  /* 0x000000041d037209 */ /* 0x000fe40007810000 */
[----:B------:R-:W-:Y:S02]  /*48e0*/  USHF.R.U32.HI UR7, URZ, 0x4, UR7 ;  /* 0x000000043f077899 */ /* 0x000fe40008011607 */
[----:B------:R-:W-:Y:S02]  /*48f0*/  FMNMX.FTZ R4, R32, R3, !PT ;  /* 0x0000000320047209 */ /* 0x000fe40007810000 */
[----:B------:R-:W-:-:S02]  /*4900*/  ULOP3.LUT UR7, UR7, 0x3fff, URZ, 0xc0, !UPT ;  /* 0x00003fff07077892 */ /* 0x000fc4000f8ec03f */
[----:B------:R-:W-:Y:S02]  /*4910*/  FMNMX.FTZ R3, R33, R4, !PT ;  /* 0x0000000421037209 */ /* 0x000fe40007810000 */
[----:B------:R-:W-:Y:S02]  /*4920*/  ULOP3.LUT UR7, UR7, 0x4000000, URZ, 0xfc, !UPT ;  /* 0x0400000007077892 */ /* 0x000fe4000f8efc3f */
[----:B------:R-:W-:Y:S02]  /*4930*/  FMNMX.FTZ R4, R36, R3, !PT ;  /* 0x0000000324047209 */ /* 0x000fe40007810000 */
[----:B------:R-:W-:Y:S02]  /*4940*/  ULEA UR4, UR4, UR7, 0xb ;  /* 0x0000000704047291 */ /* 0x000fe4000f8e583f */
[----:B------:R-:W-:Y:S01]  /*4950*/  FMNMX.FTZ R3, R37, R4, !PT ;  /* 0x0000000425037209 */ /* 0x000fe20007810000 */
[----:B------:R-:W-:-:S03]  /*4960*/  UMOV UR7, 0x40000040 ;  /* 0x4000004000077882 */ /* 0x000fc60000000000 */
[----:B------:R-:W-:Y:S01]  /*4970*/  FMNMX.FTZ R4, R40, R3, !PT ;  /* 0x0000000328047209 */ /* 0x000fe20007810000 */
[----:B------:R-:W-:Y:S02]  /*4980*/  UMOV UR10, UR4 ;  /* 0x00000004000a7c82 */ /* 0x000fe40008000000 */
[----:B------:R-:W-:Y:S01]  /*4990*/  HGMMA.64x128x16.F32.BF16 R88, R180, gdesc[UR8].tnspB, R88, gsb0 ;  /* 0x41e00008b4587df0 */ /* 0x000fe20008001858 */
[----:B------:R-:W-:Y:S01]  /*49a0*/  UIADD3 UR10, UR4, 0x80, URZ ;  /* 0x00000080040a7890 */ /* 0x000fe2000fffe03f */
[----:B------:R-:W-:Y:S01]  /*49b0*/  FMNMX.FTZ R3, R41, R4, !PT ;  /* 0x0000000429037209 */ /* 0x000fe20007810000 */
[----:B------:R-:W-:-:S03]  /*49c0*/  UMOV UR11, 0x40000040 ;  /* 0x40000040000b7882 */ /* 0x000fc60000000000 */
        /* <DEDUP_REMOVED lines=24> */
[----:B------:R-:W0:Y:S03]  /*4b50*/  LDC R4, c[0x0][0x988] ;  /* 0x00026200ff047b82 */ /* 0x000e260000000800 */
[----:B------:R-:W1:Y:S01]  /*4b60*/  SHFL.BFLY PT, R3, R14, 0x1, 0x1f ;  /* 0x0c201f000e037f89 */ /* 0x000e6200000e0000 */
[----:B------:R-:W-:Y:S02]  /*4b70*/  WARPGROUP.DEPBAR.LE gsb0, 0x0 ;  /* 0x00008000000079c5 */ /* 0x000fe40000010000 */
[----:B------:R-:W-:Y:S01]  /*4b80*/  WARPGROUP.ARRIVE ;  /* 0x00000000000079c5 */ /* 0x000fe20000000000 */
[----:B-1----:R-:W-:-:S05]  /*4b90*/  FMNMX.FTZ R3, R14, R3, !PT ;  /* 0x000000030e037209 */ /* 0x002fca0007810000 */
[----:B------:R-:W-:Y:S01]  /*4ba0*/  HGMMA.64x128x16.F32.BF16 R88, R176, gdesc[UR8].tnspB, R88, gsb0 ;  /* 0x41e00008b0587df0 */ /* 0x000fe20008001858 */
[----:B------:R-:W-:Y:S01]  /*4bb0*/  UIADD3 UR10, UR4, 0x100, URZ ;  /* 0x00000100040a7890 */ /* 0x000fe2000fffe03f */
[----:B------:R-:W-:Y:S01]  /*4bc0*/  UMOV UR11, 0x40000040 ;  /* 0x40000040000b7882 */ /* 0x000fe20000000000 */
[----:B------:R-:W-:Y:S01]  /*4bd0*/  FADD.FTZ R7, -R3, R12 ;  /* 0x0000000c03077221 */ /* 0x000fe20000010100 */
[----:B------:R-:W-:-:S03]  /*4be0*/  FMNMX.FTZ R12, R26, R10, !PT ;  /* 0x0000000a1a0c7209 */ /* 0x000fc60007810000 */
[----:B0-----:R-:W-:Y:S01]  /*4bf0*/  FMUL.FTZ R11, R7, R4 ;  /* 0x00000004070b7220 */ /* 0x001fe20000410000 */
[----:B------:R-:W-:Y:S01]  /*4c00*/  FMNMX.FTZ R9, R27, R12, !PT ;  /* 0x0000000c1b097209 */ /* 0x000fe20007810000 */
[----:B------:R-:W-:-:S03]  /*4c10*/  FMUL.FTZ R7, R3, R4 ;  /* 0x0000000403077220 */ /* 0x000fc60000410000 */
[----:B------:R-:W-:Y:S01]  /*4c20*/  FMNMX.FTZ R12, R30, R9, !PT ;  /* 0x000000091e0c7209 */ /* 0x000fe20007810000 */
[-CC-:B------:R-:W-:Y:S01]  /*4c30*/  FFMA.FTZ R182, R28, R4.reuse, -R7.reuse ;  /* 0x000000041cb67223 */ /* 0x180fe20000010807 */
[-CC-:B------:R-:W-:Y:S01]  /*4c40*/  FFMA.FTZ R15, R29, R4.reuse, -R7.reuse ;  /* 0x000000041d0f7223 */ /* 0x180fe20000010807 */
[--C-:B------:R-:W-:Y:S01]  /*4c50*/  FFMA.FTZ R29, R41, R4, -R7.reuse ;  /* 0x00000004291d7223 */ /* 0x100fe20000010807 */
[----:B------:R-:W-:Y:S01]  /*4c60*/  FMNMX.FTZ R9, R31, R12, !PT ;  /* 0x0000000c1f097209 */ /* 0x000fe20007810000 */
[-CC-:B------:R-:W-:Y:S01]  /*4c70*/  FFMA.FTZ R41, R53, R4.reuse, -R7.reuse ;  /* 0x0000000435297223 */ /* 0x180fe20000010807 */
[-CC-:B------:R-:W-:Y:S01]  /*4c80*/  FFMA.FTZ R53, R65, R4.reuse, -R7.reuse ;  /* 0x0000000441357223 */ /* 0x180fe20000010807 */
[-CC-:B------:R-:W-:Y:S01]  /*4c90*/  FFMA.FTZ R65, R77, R4.reuse, -R7.reuse ;  /* 0x000000044d417223 */ /* 0x180fe20000010807 */
        /* <DEDUP_REMOVED lines=18> */
[----:B------:R-:W-:Y:S01]  /*4dc0*/  FFMA.FTZ R73, R85, R4, -R7 ;  /* 0x0000000455497223 */ /* 0x000fe20000010807 */
[----:B------:R-:W-:Y:S01]  /*4dd0*/  MUFU.EX2 R11, R11 ;  /* 0x0000000b000b7308 */ /* 0x000fe20000000800 */
[----:B------:R-:W-:-:S04]  /*4de0*/  FMNMX.FTZ R9, R43, R12, !PT ;  /* 0x0000000c2b097209 */ /* 0x000fc80007810000 */
[----:B------:R-:W-:-:S03]  /*4df0*/  FMNMX.FTZ R12, R46, R9, !PT ;  /* 0x000000092e0c7209 */ /* 0x000fc60007810000 */
[----:B------:R-:W0:Y:S01]  /*4e00*/  MUFU.EX2 R180, R180 ;  /* 0x000000b400b47308 */ /* 0x000e220000000800 */
[----:B------:R-:W-:-:S04]  /*4e10*/  FMNMX.FTZ R9, R47, R12, !PT ;  /* 0x0000000c2f097209 */ /* 0x000fc80007810000 */
[----:B------:R-:W-:-:S03]  /*4e20*/  FMNMX.FTZ R12, R50, R9, !PT ;  /* 0x00000009320c7209 */ /* 0x000fc60007810000 */
[----:B------:R-:W1:Y:S01]  /*4e30*/  MUFU.EX2 R13, R13 ;  /* 0x0000000d000d7308 */ /* 0x000e620000000800 */
[----:B------:R-:W-:-:S04]  /*4e40*/  FMNMX.FTZ R9, R51, R12, !PT ;  /* 0x0000000c33097209 */ /* 0x000fc80007810000 */
[----:B------:R-:W-:-:S03]  /*4e50*/  FMNMX.FTZ R12, R54, R9, !PT ;  /* 0x00000009360c7209 */ /* 0x000fc60007810000 */
[----:B------:R-:W-:Y:S01]  /*4e60*/  MUFU.EX2 R182, R182 ;  /* 0x000000b600b67308 */ /* 0x000fe20000000800 */
[----:B------:R-:W-:Y:S01]  /*4e70*/  FMNMX.FTZ R9, R55, R12, !PT ;  /* 0x0000000c37097209 */ /* 0x000fe20007810000 */
[----:B0-----:R-:W-:-:S03]  /*4e80*/  FFMA.FTZ R6, R11, R6, R180 ;  /* 0x000000060b067223 */ /* 0x001fc600000100b4 */
[----:B------:R-:W-:-:S03]  /*4e90*/  FMNMX.FTZ R12, R58, R9, !PT ;  /* 0x000000093a0c7209 */ /* 0x000fc60007810000 */
[----:B------:R-:W-:Y:S01]  /*4ea0*/  MUFU.EX2 R15, R15 ;  /* 0x0000000f000f7308 */ /* 0x000fe20000000800 */
[----:B------:R-:W-:Y:S02]  /*4eb0*/  FMNMX.FTZ R9, R59, R12, !PT ;  /* 0x0000000c3b097209 */ /* 0x000fe40007810000 */
[----:B-1----:R-:W-:Y:S02]  /*4ec0*/  F2FP.BF16.F32.PACK_AB R180, R13, R180 ;  /* 0x000000b40db4723e */ /* 0x002fe400000010ff */
[----:B------:R-:W-:-:S03]  /*4ed0*/  FMNMX.FTZ R12, R62, R9, !PT ;  /* 0x000000093e0c7209 */ /* 0x000fc60007810000 */
[----:B------:R-:W-:Y:S01]  /*4ee0*/  MUFU.EX2 R21, R21 ;  /* 0x0000001500157308 */ /* 0x000fe20000000800 */
[----:B------:R-:W-:-:S04]  /*4ef0*/  FMNMX.FTZ R9, R63, R12, !PT ;  /* 0x0000000c3f097209 */ /* 0x000fc80007810000 */
        /* <DEDUP_REMOVED lines=17> */
[----:B------:R-:W-:Y:S01]  /*5010*/  FMNMX.FTZ R9, R87, R12, !PT ;  /* 0x0000000c57097209 */ /* 0x000fe20007810000 */
[----:B------:R-:W-:-:S04]  /*5020*/  FFMA.FTZ R12, R72, R4, -R7 ;  /* 0x00000004480c7223 */ /* 0x000fc80000010807 */
[----:B------:R-:W0:Y:S02]  /*5030*/  SHFL.BFLY PT, R14, R9, 0x2, 0x1f ;  /* 0x0c401f00090e7f89 */ /* 0x000e2400000e0000 */
[----:B------:R-:W-:Y:S01]  /*5040*/  MUFU.EX2 R49, R49 ;  /* 0x0000003100317308 */ /* 0x000fe20000000800 */
[----:B------:R-:W-:Y:S02]  /*5050*/  WARPGROUP.DEPBAR.LE gsb0, 0x0 ;  /* 0x00008000000079c5 */ /* 0x000fe40000010000 */
[----:B------:R-:W-:Y:S01]  /*5060*/  WARPGROUP.ARRIVE ;  /* 0x00000000000079c5 */ /* 0x000fe20000000000 */
[-CC-:B------:R-:W-:Y:S01]  /*5070*/  FFMA.FTZ R176, R32, R4.reuse, -R7.reuse ;  /* 0x0000000420b07223 */ /* 0x180fe20000010807 */
[----:B------:R-:W-:-:S03]  /*5080*/  FFMA.FTZ R178, R36, R4, -R7 ;  /* 0x0000000424b27223 */ /* 0x000fc60000010807 */
[----:B------:R-:W-:Y:S01]  /*5090*/  MUFU.EX2 R53, R53 ;  /* 0x0000003500357308 */ /* 0x000fe20000000800 */
[----:B------:R-:W-:Y:S01]  /*50a0*/  HGMMA.64x128x16.F32.BF16 R88, R172, gdesc[UR8].tnspB, R88, gsb0 ;  /* 0x41e00008ac587df0 */ /* 0x000fe20008001858 */
[----:B------:R-:W-:Y:S01]  /*50b0*/  UIADD3 UR10, UR4, 0x180, URZ ;  /* 0x00000180040a7890 */ /* 0x000fe2000fffe03f */
[----:B------:R-:W-:-:S05]  /*50c0*/  UMOV UR11, 0x40000040 ;  /* 0x40000040000b7882 */ /* 0x000fca0000000000 */
[----:B------:R-:W-:Y:S01]  /*50d0*/  MUFU.EX2 R176, R176 ;  /* 0x000000b000b07308 */ /* 0x000fe20000000800 */
[----:B0-----:R-:W-:Y:S01]  /*50e0*/  FMNMX.FTZ R28, R9, R14, !PT ;  /* 0x0000000e091c7209 */ /* 0x001fe20007810000 */
[----:B------:R-:W-:-:S04]  /*50f0*/  FFMA.FTZ R14, R76, R4, -R7 ;  /* 0x000000044c0e7223 */ /* 0x000fc80000010807 */
[----:B------:R-:W0:Y:S02]  /*5100*/  SHFL.BFLY PT, R9, R28, 0x1, 0x1f ;  /* 0x0c201f001c097f89 */ /* 0x000e2400000e0000 */
[----:B------:R-:W-:Y:S08]  /*5110*/  MUFU.EX2 R178, R178 ;  /* 0x000000b200b27308 */ /* 0x000ff00000000800 */
[----:B------:R-:W-:Y:S08]  /*5120*/  MUFU.EX2 R57, R57 ;  /* 0x0000003900397308 */ /* 0x000ff00000000800 */
[----:B------:R-:W-:Y:S01]  /*5130*/  MUFU.EX2 R12, R12 ;  /* 0x0000000c000c7308 */ /* 0x000fe20000000800 */
[----:B0-----:R-:W-:-:S07]  /*5140*/  FMNMX.FTZ R9, R28, R9, !PT ;  /* 0x000000091c097209 */ /* 0x001fce0007810000 */
[----:B------:R-:W-:Y:S01]  /*5150*/  MUFU.EX2 R61, R61 ;  /* 0x0000003d003d7308 */ /* 0x000fe20000000800 */
[----:B------:R-:W-:-:S04]  /*5160*/  FMUL.FTZ R77, R9, R4 ;  /* 0x00000004094d7220 */ /* 0x000fc80000410000 */
[-CC-:B------:R-:W-:Y:S01]  /*5170*/  FFMA.FTZ R181, R27, R4.reuse, -R77.reuse ;  /* 0x000000041bb57223 */ /* 0x180fe2000001084d */
[----:B------:R-:W-:Y:S02]  /*5180*/  IMAD.U32 R27, RZ, RZ, UR6 ;  /* 0x00000006ff1b7e24 */ /* 0x000fe4000f8e00ff */
[-CC-:B------:R-:W-:Y:S01]  /*5190*/  FFMA.FTZ R183, R30, R4.reuse, -R77.reuse ;  /* 0x000000041eb77223 */ /* 0x180fe2000001084d */
[-CC-:B------:R-:W-:Y:S01]  /*51a0*/  FFMA.FTZ R177, R34, R4.reuse, -R77.reuse ;  /* 0x0000000422b17223 */ /* 0x180fe2000001084d */
[-CC-:B------:R-:W-:Y:S01]  /*51b0*/  FFMA.FTZ R28, R35, R4.reuse, -R77.reuse ;  /* 0x00000004231c7223 */ /* 0x180fe2000001084d */
[----:B------:R-:W-:Y:S01]  /*51c0*/  @!P1 VIADD R27, R27, 0x34840 ;  /* 0x000348401b1b9836 */ /* 0x000fe20000000000 */
[----:B------:R-:W-:Y:S01]  /*51d0*/  MUFU.EX2 R181, R181 ;  /* 0x000000b500b57308 */ /* 0x000fe20000000800 */
[-CC-:B------:R-:W-:Y:S01]  /*51e0*/  FFMA.FTZ R179, R38, R4.reuse, -R77.reuse ;  /* 0x0000000426b37223 */ /* 0x180fe2000001084d */
[-CC-:B------:R-:W-:Y:S01]  /*51f0*/  FFMA.FTZ R30, R39, R4.reuse, -R77.reuse ;  /* 0x00000004271e7223 */ /* 0x180fe2000001084d */
[-C--:B------:R-:W-:Y:S01]  /*5200*/  FFMA.FTZ R32, R43, R4.reuse, -R77 ;  /* 0x000000042b207223 */ /* 0x080fe2000001084d */
[----:B------:R-:W-:Y:S01]  /*5210*/  @!P1 PRMT R27, RZ, 0x654, R27 ;  /* 0x00000654ff1b9816 */ /* 0x000fe2000000001b */
        /* <DEDUP_REMOVED lines=15> */
[----:B------:R-:W-:-:S04]  /*5310*/  FFMA.FTZ R86, R86, R4, -R77 ;  /* 0x0000000456567223 */ /* 0x000fc8000001084d */
        /* <DEDUP_REMOVED lines=8> */
[----:B------:R-:W0:Y:S01]  /*53a0*/  MUFU.EX2 R67, R67 ;  /* 0x0000004300437308 */ /* 0x000e220000000800 */
[----:B------:R-:W-:-:S02]  /*53b0*/  WARPGROUP.DEPBAR.LE gsb0, 0x0 ;  /* 0x00008000000079c5 */ /* 0x000fc40000010000 */
[----:B------:R-:W-:Y:S01]  /*53c0*/  WARPGROUP.ARRIVE ;  /* 0x00000000000079c5 */ /* 0x000fe20000000000 */
[-CC-:B------:R-:W-:Y:S01]  /*53d0*/  FFMA.FTZ R172, R40, R4.reuse, -R7.reuse ;  /* 0x0000000428ac7223 */ /* 0x180fe20000010807 */
[-C--:B------:R-:W-:Y:S01]  /*53e0*/  FFMA.FTZ R174, R44, R4.reuse, -R7 ;  /* 0x000000042cae7223 */ /* 0x080fe20000010807 */
[-CC-:B------:R-:W-:Y:S01]  /*53f0*/  FFMA.FTZ R173, R42, R4.reuse, -R77.reuse ;  /* 0x000000042aad7223 */ /* 0x180fe2000001084d */
[-CC-:B------:R-:W-:Y:S01]  /*5400*/  FFMA.FTZ R175, R46, R4.reuse, -R77.reuse ;  /* 0x000000042eaf7223 */ /* 0x180fe2000001084d */
[----:B------:R-:W-:Y:S01]  /*5410*/  FFMA.FTZ R40, R59, R4, -R77 ;  /* 0x000000043b287223 */ /* 0x000fe2000001084d */
[----:B------:R-:W-:Y:S01]  /*5420*/  HGMMA.64x128x16.F32.BF16 R88, R168, gdesc[UR8].tnspB, R88, gsb0 ;  /* 0x41e00008a8587df0 */ /* 0x000fe20008001858 */
[----:B------:R-:W-:Y:S01]  /*5430*/  UIADD3 UR10, UR4, 0x200, URZ ;  /* 0x00000200040a7890 */ /* 0x000fe2000fffe03f */
[----:B------:R-:W-:Y:S01]  /*5440*/  MUFU.EX2 R172, R172 ;  /* 0x000000ac00ac7308 */ /* 0x000fe20000000800 */
[----:B------:R-:W-:-:S07]  /*5450*/  UMOV UR11, 0x40000040 ;  /* 0x40000040000b7882 */ /* 0x000fce0000000000 */
[----:B------:R-:W-:Y:S08]  /*5460*/  MUFU.EX2 R173, R173 ;  /* 0x000000ad00ad7308 */ /* 0x000ff00000000800 */
[----:B------:R-:W-:Y:S08]  /*5470*/  MUFU.EX2 R174, R174 ;  /* 0x000000ae00ae7308 */ /* 0x000ff00000000800 */
[----:B------:R-:W-:Y:S08]  /*5480*/  MUFU.EX2 R175, R175 ;  /* 0x000000af00af7308 */ /* 0x000ff00000000800 */
[----:B------:R-:W-:Y:S08]  /*5490*/  MUFU.EX2 R40, R40 ;  /* 0x0000002800287308 */ /* 0x000ff00000000800 */
[----:B------:R-:W-:Y:S08]  /*54a0*/  MUFU.EX2 R70, R70 ;  /* 0x0000004600467308 */ /* 0x000ff00000000800 */
[----:B------:R-:W1:Y:S08]  /*54b0*/  MUFU.EX2 R71, R71 ;  /* 0x0000004700477308 */ /* 0x000e700000000800 */
[----:B------:R-:W-:Y:S08]  /*54c0*/  MUFU.EX2 R74, R74 ;  /* 0x0000004a004a7308 */ /* 0x000ff00000000800 */
[----:B------:R-:W2:Y:S08]  /*54d0*/  MUFU.EX2 R75, R75 ;  /* 0x0000004b004b7308 */ /* 0x000eb00000000800 */
[----:B------:R-:W-:Y:S08]  /*54e0*/  MUFU.EX2 R14, R14 ;  /* 0x0000000e000e7308 */ /* 0x000ff00000000800 */
[----:B------:R-:W-:Y:S08]  /*54f0*/  MUFU.EX2 R78, R78 ;  /* 0x0000004e004e7308 */ /* 0x000ff00000000800 */
[----:B------:R-:W3:Y:S08]  /*5500*/  MUFU.EX2 R65, R65 ;  /* 0x0000004100417308 */ /* 0x000ef00000000800 */
[----:B------:R-:W4:Y:S08]  /*5510*/  MUFU.EX2 R79, R79 ;  /* 0x0000004f004f7308 */ /* 0x000f300000000800 */
[----:B------:R-:W-:Y:S08]  /*5520*/  MUFU.EX2 R20, R20 ;  /* 0x0000001400147308 */ /* 0x000ff00000000800 */
[----:B------:R-:W-:Y:S08]  /*5530*/  MUFU.EX2 R82, R82 ;  /* 0x0000005200527308 */ /* 0x000ff00000000800 */
[----:B------:R-:W5:Y:S08]  /*5540*/  MUFU.EX2 R69, R69 ;  /* 0x0000004500457308 */ /* 0x000f700000000800 */
[----:B------:R-:W5:Y:S08]  /*5550*/  MUFU.EX2 R83, R83 ;  /* 0x0000005300537308 */ /* 0x000f700000000800 */
[----:B------:R-:W-:Y:S01]  /*5560*/  MUFU.EX2 R24, R24 ;  /* 0x0000001800187308 */ /* 0x000fe20000000800 */
[----:B------:R-:W-:-:S02]  /*5570*/  WARPGROUP.DEPBAR.LE gsb0, 0x0 ;  /* 0x00008000000079c5 */ /* 0x000fc40000010000 */
[----:B------:R-:W-:Y:S01]  /*5580*/  WARPGROUP.ARRIVE ;  /* 0x00000000000079c5 */ /* 0x000fe20000000000 */
[-CC-:B------:R-:W-:Y:S01]  /*5590*/  FFMA.FTZ R168, R48, R4.reuse, -R7.reuse ;  /* 0x0000000430a87223 */ /* 0x180fe20000010807 */
[-C--:B------:R-:W-:Y:S01]  /*55a0*/  FFMA.FTZ R170, R52, R4.reuse, -R7 ;  /* 0x0000000434aa7223 */ /* 0x080fe20000010807 */
[-CC-:B------:R-:W-:Y:S01]  /*55b0*/  FFMA.FTZ R169, R50, R4.reuse, -R77.reuse ;  /* 0x0000000432a97223 */ /* 0x180fe2000001084d */
[----:B------:R-:W-:Y:S01]  /*55c0*/  FFMA.FTZ R171, R54, R4, -R77 ;  /* 0x0000000436ab7223 */ /* 0x000fe2000001084d */
[----:B------:R-:W-:Y:S01]  /*55d0*/  MUFU.EX2 R86, R86 ;  /* 0x0000005600567308 */ /* 0x000fe20000000800 */
[----:B------:R-:W-:Y:S01]  /*55e0*/  HGMMA.64x128x16.F32.BF16 R88, R152, gdesc[UR8].tnspB, R88, gsb0 ;  /* 0x41e0000898587df0 */ /* 0x000fe20008001858 */
[----:B------:R-:W-:Y:S01]  /*55f0*/  UIADD3 UR10, UR4, 0x280, URZ ;  /* 0x00000280040a7890 */ /* 0x000fe2000fffe03f */
[----:B------:R-:W-:-:S05]  /*5600*/  UMOV UR11, 0x40000040 ;  /* 0x40000040000b7882 */ /* 0x000fca0000000000 */
[----:B------:R-:W-:Y:S08]  /*5610*/  MUFU.EX2 R168, R168 ;  /* 0x000000a800a87308 */ /* 0x000ff00000000800 */
[----:B------:R-:W-:Y:S08]  /*5620*/  MUFU.EX2 R169, R169 ;  /* 0x000000a900a97308 */ /* 0x000ff00000000800 */
[----:B------:R-:W-:Y:S08]  /*5630*/  MUFU.EX2 R170, R170 ;  /* 0x000000aa00aa7308 */ /* 0x000ff00000000800 */
[----:B------:R-:W-:Y:S08]  /*5640*/  MUFU.EX2 R171, R171 ;  /* 0x000000ab00ab7308 */ /* 0x000ff00000000800 */
[----:B------:R-:W5:Y:S01]  /*5650*/  MUFU.EX2 R73, R73 ;  /* 0x0000004900497308 */ /* 0x000f620000000800 */
[----:B------:R-:W-:-:S02]  /*5660*/  WARPGROUP.DEPBAR.LE gsb0, 0x0 ;  /* 0x00008000000079c5 */ /* 0x000fc40000010000 */
[----:B------:R-:W-:Y:S01]  /*5670*/  WARPGROUP.ARRIVE ;  /* 0x00000000000079c5 */ /* 0x000fe20000000000 */
[-CC-:B------:R-:W-:Y:S01]  /*5680*/  FFMA.FTZ R152, R56, R4.reuse, -R7.reuse ;  /* 0x0000000438987223 */ /* 0x180fe20000010807 */
[-C--:B------:R-:W-:Y:S01]  /*5690*/  FFMA.FTZ R154, R60, R4.reuse, -R7 ;  /* 0x000000043c9a7223 */ /* 0x080fe20000010807 */
[-CC-:B------:R-:W-:Y:S01]  /*56a0*/  FFMA.FTZ R153, R58, R4.reuse, -R77.reuse ;  /* 0x000000043a997223 */ /* 0x180fe2000001084d */
[----:B------:R-:W-:Y:S02]  /*56b0*/  FFMA.FTZ R155, R62, R4, -R77 ;  /* 0x000000043e9b7223 */ /* 0x000fe4000001084d */
[----:B------:R-:W-:Y:S01]  /*56c0*/  HGMMA.64x128x16.F32.BF16 R88, R156, gdesc[UR8].tnspB, R88, gsb0 ;  /* 0x41e000089c587df0 */ /* 0x000fe20008001858 */
[----:B------:R-:W-:Y:S01]  /*56d0*/  UIADD3 UR10, UR4, 0x300, URZ ;  /* 0x00000300040a7890 */ /* 0x000fe2000fffe03f */
[----:B------:R-:W-:Y:S01]  /*56e0*/  MUFU.EX2 R152, R152 ;  /* 0x0000009800987308 */ /* 0x000fe20000000800 */
[----:B------:R-:W-:Y:S01]  /*56f0*/  UMOV UR11, 0x40000040 ;  /* 0x40000040000b7882 */ /* 0x000fe20000000000 */
[----:B------:R-:W-:-:S06]  /*5700*/  UIADD3 UR4, UR4, 0x380, URZ ;  /* 0x0000038004047890 */ /* 0x000fcc000fffe03f */
[----:B------:R-:W-:Y:S01]  /*5710*/  MUFU.EX2 R153, R153 ;  /* 0x0000009900997308 */ /* 0x000fe20000000800 */
[----:B------:R-:W-:Y:S01]  /*5720*/  UMOV UR6, UR4 ;  /* 0x0000000400067c82 */ /* 0x000fe20008000000 */
[----:B------:R-:W-:-:S06]  /*5730*/  R2UR UR4, R2 ;  /* 0x00000000020472ca */ /* 0x000fcc00000e0000 */
[----:B------:R-:W-:Y:S08]  /*5740*/  MUFU.EX2 R154, R154 ;  /* 0x0000009a009a7308 */ /* 0x000ff00000000800 */
[----:B------:R-:W-:Y:S01]  /*5750*/  MUFU.EX2 R155, R155 ;  /* 0x0000009b009b7308 */ /* 0x000fe20000000800 */
[----:B------:R-:W-:Y:S02]  /*5760*/  WARPGROUP.DEPBAR.LE gsb0, 0x0 ;  /* 0x00008000000079c5 */ /* 0x000fe40000010000 */
[----:B------:R-:W-:Y:S01]  /*5770*/  WARPGROUP.ARRIVE ;  /* 0x00000000000079c5 */ /* 0x000fe20000000000 */
[-CC-:B------:R-:W-:Y:S01]  /*5780*/  FFMA.FTZ R156, R64, R4.reuse, -R7.reuse ;  /* 0x00000004409c7223 */ /* 0x180fe20000010807 */
[-C--:B------:R-:W-:Y:S01]  /*5790*/  FFMA.FTZ R158, R68, R4.reuse, -R7 ;  /* 0x00000004449e7223 */ /* 0x080fe20000010807 */
[----:B------:R-:W-:Y:S01]  /*57a0*/  FADD.FTZ R7, -R9, R10 ;  /* 0x0000000a09077221 */ /* 0x000fe20000010100 */
[-CC-:B------:R-:W-:Y:S01]  /*57b0*/  FFMA.FTZ R10, R26, R4.reuse, -R77.reuse ;  /* 0x000000041a0a7223 */ /* 0x180fe2000001084d */
[-C--:B------:R-:W-:Y:S01]  /*57c0*/  FFMA.FTZ R26, R31, R4.reuse, -R77 ;  /* 0x000000041f1a7223 */ /* 0x080fe2000001084d */
[----:B------:R-:W-:Y:S01]  /*57d0*/  HGMMA.64x128x16.F32.BF16 R88, R160, gdesc[UR8].tnspB, R88, gsb0 ;  /* 0x41e00008a0587df0 */ /* 0x000fe20008001858 */
[----:B------:R-:W-:Y:S01]  /*57e0*/  FMUL.FTZ R7, R7, R4 ;  /* 0x0000000407077220 */ /* 0x000fe20000410000 */
[----:B------:R-:W-:Y:S01]  /*57f0*/  MUFU.EX2 R156, R156 ;  /* 0x0000009c009c7308 */ /* 0x000fe20000000800 */
[----:B0-----:R-:W-:-:S02]  /*5800*/  F2FP.BF16.F32.PACK_AB R157, R67, R66 ;  /* 0x00000042439d723e */ /* 0x001fc400000010ff */
[----:B-1----:R-:W-:-:S05]  /*5810*/  F2FP.BF16.F32.PACK_AB R159, R71, R70 ;  /* 0x00000046479f723e */ /* 0x002fca00000010ff */
[----:B------:R-:W-:Y:S08]  /*5820*/  MUFU.EX2 R7, R7 ;  /* 0x0000000700077308 */ /* 0x000ff00000000800 */
[----:B------:R-:W0:Y:S08]  /*5830*/  MUFU.EX2 R10, R10 ;  /* 0x0000000a000a7308 */ /* 0x000e300000000800 */
[----:B------:R-:W1:Y:S08]  /*5840*/  MUFU.EX2 R26, R26 ;  /* 0x0000001a001a7308 */ /* 0x000e700000000800 */
[----:B------:R-:W-:Y:S01]  /*5850*/  MUFU.EX2 R158, R158 ;  /* 0x0000009e009e7308 */ /* 0x000fe20000000800 */
[----:B------:R-:W-:-:S02]  /*5860*/  WARPGROUP.DEPBAR.LE gsb0, 0x0 ;  /* 0x00008000000079c5 */ /* 0x000fc40000010000 */
[----:B------:R-:W-:Y:S01]  /*5870*/  WARPGROUP.ARRIVE ;  /* 0x00000000000079c5 */ /* 0x000fe20000000000 */
[----:B------:R-:W-:Y:S02]  /*5880*/  F2FP.BF16.F32.PACK_AB R160, R61, R12 ;  /* 0x0000000c3da0723e */ /* 0x000fe400000010ff */
[----:B--2---:R-:W-:Y:S02]  /*5890*/  F2FP.BF16.F32.PACK_AB R161, R75, R74 ;  /* 0x0000004a4ba1723e */ /* 0x004fe400000010ff */
[----:B---3--:R-:W-:Y:S01]  /*58a0*/  F2FP.BF16.F32.PACK_AB R162, R65, R14 ;  /* 0x0000000e41a2723e */ /* 0x008fe200000010ff */
[----:B------:R-:W-:Y:S01]  /*58b0*/  HGMMA.64x128x16.F32.BF16 R88, R164, gdesc[UR4].tnspB, R88, gsb0 ;  /* 0x41e00004a4587df0 */ /* 0x000fe20008001858 */
[----:B----4-:R-:W-:Y:S02]  /*58c0*/  F2FP.BF16.F32.PACK_AB R163, R79, R78 ;  /* 0x0000004e4fa3723e */ /* 0x010fe400000010ff */
[----:B------:R-:W-:Y:S02]  /*58d0*/  WARPGROUP.DEPBAR.LE gsb0, 0x0 ;  /* 0x00008000000079c5 */ /* 0x000fe40000010000 */
[----:B------:R2:W-:Y:S01]  /*58e0*/  @!P1 SYNCS.ARRIVE.TRANS64.RED.A1T0 RZ, [R27+URZ], RZ ;  /* 0x000000ff1bff99a7 */ /* 0x0005e2000810043f */
[----:B-----5:R-:W-:-:S02]  /*58f0*/  F2FP.BF16.F32.PACK_AB R164, R69, R20 ;  /* 0x0000001445a4723e */ /* 0x020fc400000010ff */
[----:B------:R-:W-:Y:S02]  /*5900*/  F2FP.BF16.F32.PACK_AB R165, R83, R82 ;  /* 0x0000005253a5723e */ /* 0x000fe400000010ff */
[----:B------:R-:W-:Y:S01]  /*5910*/  F2FP.BF16.F32.PACK_AB R166, R73, R24 ;  /* 0x0000001849a6723e */ /* 0x000fe200000010ff */
[----:B--2---:R-:W-:Y:S02]  /*5920*/  @!P1 VIADD R27, R8, 0x34860 ;  /* 0x00034860081b9836 */ /* 0x004fe40000000000 */
[----:B0-----:R-:W-:Y:S01]  /*5930*/  FFMA.FTZ R8, R7, R5, R10 ;  /* 0x0000000507087223 */ /* 0x001fe2000001000a */
[----:B------:R-:W-:Y:S01]  /*5940*/  FADD.FTZ R5, R13, R6 ;  /* 0x000000060d057221 */ /* 0x000fe20000010000 */
[-CC-:B------:R-:W-:Y:S01]  /*5950*/  FFMA.FTZ R6, R63, R4.reuse, -R77.reuse ;  /* 0x000000043f067223 */ /* 0x180fe2000001084d */
[----:B------:R-:W-:Y:S01]  /*5960*/  FFMA.FTZ R77, R87, R4, -R77 ;  /* 0x00000004574d7223 */ /* 0x000fe2000001084d */
[C---:B------:R-:W-:Y:S01]  /*5970*/  FADD.FTZ R8, R181.reuse, R8 ;  /* 0x00000008b5087221 */ /* 0x040fe20000010000 */
[----:B------:R-:W-:Y:S01]  /*5980*/  @!P1 PRMT R27, RZ, 0x654, R27 ;  /* 0x00000654ff1b9816 */ /* 0x000fe2000000001b */
[----:B------:R-:W-:Y:S01]  /*5990*/  FADD.FTZ R42, R182, R5 ;  /* 0x00000005b62a7221 */ /* 0x000fe20000010000 */
[----:B------:R-:W-:Y:S01]  /*59a0*/  F2FP.BF16.F32.PACK_AB R181, R181, R10 ;  /* 0x0000000ab5b5723e */ /* 0x000fe200000010ff */
[----:B------:R-:W-:Y:S01]  /*59b0*/  FADD.FTZ R5, R183, R8 ;  /* 0x00000008b7057221 */ /* 0x000fe20000010000 */
[----:B------:R0:W-:Y:S01]  /*59c0*/  @!P1 SYNCS.ARRIVE.TRANS64.RED.A1T0 RZ, [R27+URZ], RZ ;  /* 0x000000ff1bff99a7 */ /* 0x0001e2000810043f */
[----:B------:R-:W2:Y:S01]  /*59d0*/  MUFU.EX2 R6, R6 ;  /* 0x0000000600067308 */ /* 0x000ea20000000800 */
[----:B------:R-:W-:Y:S01]  /*59e0*/  F2FP.BF16.F32.PACK_AB R182, R15, R182 ;  /* 0x000000b60fb6723e */ /* 0x000fe200000010ff */
[C---:B-1----:R-:W-:Y:S01]  /*59f0*/  FADD.FTZ R8, R26.reuse, R5 ;  /* 0x000000051a087221 */ /* 0x042fe20000010000 */
[----:B------:R-:W-:-:S03]  /*5a00*/  F2FP.BF16.F32.PACK_AB R183, R26, R183 ;  /* 0x000000b71ab7723e */ /* 0x000fc600000010ff */
[----:B------:R-:W-:Y:S01]  /*5a10*/  FADD.FTZ R5, R177, R8 ;  /* 0x00000008b1057221 */ /* 0x000fe20000010000 */
[----:B0-----:R-:W-:Y:S01]  /*5a20*/  FADD.FTZ R27, R15, R42 ;  /* 0x0000002a0f1b7221 */ /* 0x001fe20000010000 */
[----:B------:R-:W0:Y:S01]  /*5a30*/  MUFU.EX2 R77, R77 ;  /* 0x0000004d004d7308 */ /* 0x000e220000000800 */
[C---:B------:R-:W-:Y:S01]  /*5a40*/  F2FP.BF16.F32.PACK_AB R177, R28.reuse, R177 ;  /* 0x000000b11cb1723e */ /* 0x040fe200000010ff */
[----:B------:R-:W-:Y:S01]  /*5a50*/  FADD.FTZ R8, R28, R5 ;  /* 0x000000051c087221 */ /* 0x000fe20000010000 */
[----:B------:R-:W-:Y:S01]  /*5a60*/  FADD.FTZ R42, R176, R27 ;  /* 0x0000001bb02a7221 */ /* 0x000fe20000010000 */
[----:B------:R-:W-:Y:S02]  /*5a70*/  F2FP.BF16.F32.PACK_AB R176, R21, R176 ;  /* 0x000000b015b0723e */ /* 0x000fe400000010ff */
[----:B------:R-:W-:Y:S01]  /*5a80*/  FADD.FTZ R5, R179, R8 ;  /* 0x00000008b3057221 */ /* 0x000fe20000010000 */
[----:B------:R-:W-:Y:S01]  /*5a90*/  FADD.FTZ R27, R21, R42 ;  /* 0x0000002a151b7221 */ /* 0x000fe20000010000 */
[----:B------:R-:W-:-:S02]  /*5aa0*/  F2FP.BF16.F32.PACK_AB R179, R30, R179 ;  /* 0x000000b31eb3723e */ /* 0x000fc400000010ff */
[----:B------:R-:W-:Y:S01]  /*5ab0*/  FADD.FTZ R8, R30, R5 ;  /* 0x000000051e087221 */ /* 0x000fe20000010000 */
[----:B------:R-:W-:Y:S01]  /*5ac0*/  FADD.FTZ R42, R178, R27 ;  /* 0x0000001bb22a7221 */ /* 0x000fe20000010000 */
[----:B------:R-:W-:Y:S02]  /*5ad0*/  F2FP.BF16.F32.PACK_AB R178, R25, R178 ;  /* 0x000000b219b2723e */ /* 0x000fe400000010ff */
[----:B------:R-:W-:Y:S01]  /*5ae0*/  FADD.FTZ R5, R173, R8 ;  /* 0x00000008ad057221 */ /* 0x000fe20000010000 */
[----:B------:R-:W-:Y:S01]  /*5af0*/  FADD.FTZ R27, R25, R42 ;  /* 0x0000002a191b7221 */ /* 0x000fe20000010000 */
[C---:B------:R-:W-:Y:S02]  /*5b00*/  F2FP.BF16.F32.PACK_AB R173, R32.reuse, R173 ;  /* 0x000000ad20ad723e */ /* 0x040fe400000010ff */
[----:B------:R-:W-:Y:S01]  /*5b10*/  FADD.FTZ R8, R32, R5 ;  /* 0x0000000520087221 */ /* 0x000fe20000010000 */
[----:B------:R-:W-:Y:S01]  /*5b20*/  FADD.FTZ R42, R172, R27 ;  /* 0x0000001bac2a7221 */ /* 0x000fe20000010000 */
[----:B------:R-:W-:-:S02]  /*5b30*/  F2FP.BF16.F32.PACK_AB R172, R29, R172 ;  /* 0x000000ac1dac723e */ /* 0x000fc400000010ff */
[----:B------:R-:W-:Y:S01]  /*5b40*/  FADD.FTZ R5, R175, R8 ;  /* 0x00000008af057221 */ /* 0x000fe20000010000 */
[----:B------:R-:W-:Y:S01]  /*5b50*/  FADD.FTZ R27, R29, R42 ;  /* 0x0000002a1d1b7221 */ /* 0x000fe20000010000 */
[C---:B------:R-:W-:Y:S02]  /*5b60*/  F2FP.BF16.F32.PACK_AB R175, R34.reuse, R175 ;  /* 0x000000af22af723e */ /* 0x040fe400000010ff */
        /* <DEDUP_REMOVED lines=23> */
[----:B--2---:R-:W-:-:S02]  /*5ce0*/  F2FP.BF16.F32.PACK_AB R155, R6, R155 ;  /* 0x0000009b069b723e */ /* 0x004fc400000010ff */
[----:B------:R-:W-:Y:S01]  /*5cf0*/  FADD.FTZ R5, R6, R5 ;  /* 0x0000000506057221 */ /* 0x000fe20000010000 */
[----:B------:R-:W-:Y:S01]  /*5d00*/  FADD.FTZ R10, R154, R13 ;  /* 0x0000000d9a0a7221 */ /* 0x000fe20000010000 */
[C---:B------:R-:W-:Y:S02]  /*5d10*/  F2FP.BF16.F32.PACK_AB R154, R49.reuse, R154 ;  /* 0x0000009a319a723e */ /* 0x040fe400000010ff */
[----:B------:R-:W-:Y:S01]  /*5d20*/  FADD.FTZ R5, R66, R5 ;  /* 0x0000000542057221 */ /* 0x000fe20000010000 */
[----:B------:R-:W-:Y:S01]  /*5d30*/  FADD.FTZ R13, R49, R10 ;  /* 0x0000000a310d7221 */ /* 0x000fe20000010000 */
[----:B0-----:R-:W-:Y:S01]  /*5d40*/  F2FP.BF16.F32.PACK_AB R167, R77, R86 ;  /* 0x000000564da7723e */ /* 0x001fe200000010ff */
[----:B------:R-:W-:Y:S02]  /*5d50*/  IMAD.MOV.U32 R10, RZ, RZ, R9 ;  /* 0x000000ffff0a7224 */ /* 0x000fe400078e0009 */
[----:B------:R-:W-:Y:S01]  /*5d60*/  FADD.FTZ R5, R67, R5 ;  /* 0x0000000543057221 */ /* 0x000fe20000010000 */
[----:B------:R-:W-:Y:S01]  /*5d70*/  FADD.FTZ R8, R156, R13 ;  /* 0x0000000d9c087221 */ /* 0x000fe20000010000 */
[----:B------:R-:W-:-:S02]  /*5d80*/  F2FP.BF16.F32.PACK_AB R156, R53, R156 ;  /* 0x0000009c359c723e */ /* 0x000fc400000010ff */
[----:B------:R-:W-:Y:S01]  /*5d90*/  FADD.FTZ R5, R70, R5 ;  /* 0x0000000546057221 */ /* 0x000fe20000010000 */
[----:B------:R-:W-:-:S03]  /*5da0*/  FADD.FTZ R13, R53, R8 ;  /* 0x00000008350d7221 */ /* 0x000fc60000010000 */
[----:B------:R-:W-:Y:S01]  /*5db0*/  FADD.FTZ R5, R71, R5 ;  /* 0x0000000547057221 */ /* 0x000fe20000010000 */
[----:B------:R-:W-:Y:S01]  /*5dc0*/  FADD.FTZ R8, R158, R13 ;  /* 0x0000000d9e087221 */ /* 0x000fe20000010000 */
[C---:B------:R-:W-:Y:S02]  /*5dd0*/  F2FP.BF16.F32.PACK_AB R158, R57.reuse, R158 ;  /* 0x0000009e399e723e */ /* 0x040fe400000010ff */
[----:B------:R-:W-:Y:S01]  /*5de0*/  FADD.FTZ R5, R74, R5 ;  /* 0x000000054a057221 */ /* 0x000fe20000010000 */
[----:B------:R-:W-:-:S03]  /*5df0*/  FADD.FTZ R13, R57, R8 ;  /* 0x00000008390d7221 */ /* 0x000fc60000010000 */
[----:B------:R-:W-:Y:S01]  /*5e00*/  FADD.FTZ R5, R75, R5 ;  /* 0x000000054b057221 */ /* 0x000fe20000010000 */
[----:B------:R-:W-:Y:S01]  /*5e10*/  FADD.FTZ R8, R12, R13 ;  /* 0x0000000d0c087221 */ /* 0x000fe20000010000 */
[----:B------:R-:W-:Y:S02]  /*5e20*/  IMAD.MOV.U32 R12, RZ, RZ, R3 ;  /* 0x000000ffff0c7224 */ /* 0x000fe400078e0003 */
[----:B------:R-:W-:Y:S01]  /*5e30*/  FADD.FTZ R5, R78, R5 ;  /* 0x000000054e057221 */ /* 0x000fe20000010000 */
[----:B------:R-:W-:Y:S01]  /*5e40*/  FADD.FTZ R13, R61, R8 ;  /* 0x000000083d0d7221 */ /* 0x000fe20000010000 */
[----:B------:R-:W-:Y:S02]  /*5e50*/  IMAD.MOV.U32 R8, RZ, RZ, R16 ;  /* 0x000000ffff087224 */ /* 0x000fe400078e0010 */
[----:B------:R-:W-:Y:S01]  /*5e60*/  FADD.FTZ R5, R79, R5 ;  /* 0x000000054f057221 */ /* 0x000fe20000010000 */
[----:B------:R-:W-:-:S03]  /*5e70*/  FADD.FTZ R6, R14, R13 ;  /* 0x0000000d0e067221 */ /* 0x000fc60000010000 */
[----:B------:R-:W-:Y:S01]  /*5e80*/  FADD.FTZ R5, R82, R5 ;  /* 0x0000000552057221 */ /* 0x000fe20000010000 */
[----:B------:R-:W-:-:S03]  /*5e90*/  FADD.FTZ R13, R65, R6 ;  /* 0x00000006410d7221 */ /* 0x000fc60000010000 */
[----:B------:R-:W-:Y:S01]  /*5ea0*/  FADD.FTZ R5, R83, R5 ;  /* 0x0000000553057221 */ /* 0x000fe20000010000 */
[----:B------:R-:W-:-:S03]  /*5eb0*/  FADD.FTZ R6, R20, R13 ;  /* 0x0000000d14067221 */ /* 0x000fc60000010000 */
[----:B------:R-:W-:Y:S01]  /*5ec0*/  FADD.FTZ R5, R86, R5 ;  /* 0x0000000556057221 */ /* 0x000fe20000010000 */
[----:B------:R-:W-:-:S03]  /*5ed0*/  FADD.FTZ R13, R69, R6 ;  /* 0x00000006450d7221 */ /* 0x000fc60000010000 */
[----:B------:R-:W-:Y:S01]  /*5ee0*/  FADD.FTZ R5, R77, R5 ;  /* 0x000000054d057221 */ /* 0x000fe20000010000 */
[----:B------:R-:W-:-:S04]  /*5ef0*/  FADD.FTZ R6, R24, R13 ;  /* 0x0000000d18067221 */ /* 0x000fc80000010000 */
[----:B------:R-:W-:Y:S01]  /*5f00*/  FADD.FTZ R6, R73, R6 ;  /* 0x0000000649067221 */ /* 0x000fe20000010000 */
[----:B------:R-:W-:Y:S06]  /*5f10*/  @P2 BRA `(.L_x_385) ;  /* 0xffffffdc00c02947 */ /* 0x000fec000383ffff */
.L_x_376:
        /* <DEDUP_REMOVED lines=67> */
.L_x_386:
[----:B------:R-:W-:Y:S01]  /*6350*/  IMAD R14, R2, 0x8, R0 ;  /* 0x00000008020e7824 */ /* 0x000fe200078e0200 */
[----:B------:R-:W-:-:S04]  /*6360*/  SHF.L.U32 R7, R16, 0x1f, RZ ;  /* 0x0000001f10077819 */ /* 0x000fc800000006ff */
[----:B------:R0:W1:Y:S01]  /*6370*/  SYNCS.PHASECHK.TRANS64.TRYWAIT P2, [R14+URZ+0x34850], R7 ;  /* 0x034850070e0075a7 */ /* 0x000062000804017f */
[----:B------:R-:W-:Y:S05]  /*6380*/  @!P0 BRA `(.L_x_387) ;  /* 0x0000000000048947 */ /* 0x000fea0003800000 */
[----:B------:R-:W-:Y:S01]  /*6390*/  BPT.TRAP 0x1 ;  /* 0x000000040000795c */ /* 0x000fe20000300000 */
.L_x_387:
[----:B-1----:R-:W-:Y:S05]  /*63a0*/  @P2 BRA `(.L_x_388) ;  /* 0x0000000000082947 */ /* 0x002fea0003800000 */
[----:B------:R-:W1:Y:S02]  /*63b0*/  SYNCS.PHASECHK.TRANS64.TRYWAIT P0, [R14+URZ+0x34850], R7 ;  /* 0x034850070e0075a7 */ /* 0x000e64000800017f */
[----:B-1----:R-:W-:Y:S05]  /*63c0*/  @!P0 BRA `(.L_x_389) ;  /* 0x0000009000408947 */ /* 0x002fea0003800000 */
.L_x_388:
[----:B------:R-:W-:Y:S05]  /*63d0*/  WARPSYNC.ALL ;  /* 0x0000000000007948 */ /* 0x000fea0003800000 */
[----:B------:R-:W-:Y:S01]  /*63e0*/  VIADD R0, R0, 0x400 ;  /* 0x0000040000007836 */ /* 0x000fe20000000000 */
[----:B------:R-:W-:Y:S01]  /*63f0*/  WARPGROUP.ARRIVE ;  /* 0x00000000000079c5 */ /* 0x000fe20000000000 */
[----:B------:R-:W-:Y:S01]  /*6400*/  IMAD.MOV.U32 R13, RZ, RZ, 0x40000040 ;  /* 0x40000040ff0d7424 */ /* 0x000fe200078e00ff */
[----:B01----:R-:W0:Y:S01]  /*6410*/  SHFL.BFLY PT, R7, R6, 0x2, 0x1f ;  /* 0x0c401f0006077f89 */ /* 0x003e2200000e0000 */
[----:B------:R-:W-:Y:S01]  /*6420*/  IMAD.MOV.U32 R20, RZ, RZ, -0x800000 ;  /* 0xff800000ff147424 */ /* 0x000fe200078e00ff */
[----:B------:R-:W-:Y:S01]  /*6430*/  SHF.R.U32.HI R0, RZ, 0x4, R0 ;  /* 0x00000004ff007819 */ /* 0x000fe20000011600 */
[----:B------:R-:W-:-:S03]  /*6440*/  VIADD R186, R186, 0x1 ;  /* 0x00000001baba7836 */ /* 0x000fc60000000000 */
[----:B------:R-:W-:-:S04]  /*6450*/  LOP3.LUT R0, R0, 0x3fff, RZ, 0xc0, !PT ;  /* 0x00003fff00007812 */ /* 0x000fc800078ec0ff */
[----:B------:R-:W-:Y:S02]  /*6460*/  LOP3.LUT R11, R0, 0x4000000, RZ, 0xfc, !PT ;  /* 0x04000000000b7812 */ /* 0x000fe400078efcff */
[----:B------:R-:W1:Y:S03]  /*6470*/  SHFL.BFLY PT, R0, R5, 0x2, 0x1f ;  /* 0x0c401f0005007f89 */ /* 0x000e6600000e0000 */
[----:B------:R-:W-:Y:S02]  /*6480*/  IMAD R10, R2, 0x800, R11 ;  /* 0x00000800020a7824 */ /* 0x000fe400078e020b */
[----:B------:R-:W-:Y:S02]  /*6490*/  IMAD.MOV.U32 R11, RZ, RZ, 0x40000040 ;  /* 0x40000040ff0b7424 */ /* 0x000fe400078e00ff */
[C---:B------:R-:W-:Y:S01]  /*64a0*/  VIADD R12, R10.reuse, 0x80 ;  /* 0x000000800a0c7836 */ /* 0x040fe20000000000 */
[----:B------:R-:W-:-:S02]  /*64b0*/  R2UR UR6, R10 ;  /* 0x000000000a0672ca */ /* 0x000fc400000e0000 */
[----:B------:R-:W-:Y:S01]  /*64c0*/  R2UR UR7, R11 ;  /* 0x000000000b0772ca */ /* 0x000fe200000e0000 */
[----:B------:R-:W-:Y:S02]  /*64d0*/  IMAD.MOV.U32 R11, RZ, RZ, 0x40000040 ;  /* 0x40000040ff0b7424 */ /* 0x000fe400078e00ff */
[----:B0-----:R-:W-:-:S10]  /*64e0*/  FADD.FTZ R7, R7, R6 ;  /* 0x0000000607077221 */ /* 0x001fd40000010000 */
[----:B------:R-:W-:Y:S01]  /*64f0*/  HGMMA.64x128x16.F32.BF16 R24, R180, gdesc[UR4].tnspB, R24, gsb0 ;  /* 0x41e00004b4187df0 */ /* 0x000fe20008001818 */
[----:B------:R-:W-:Y:S01]  /*6500*/  R2UR UR6, R12 ;  /* 0x000000000c0672ca */ /* 0x000fe200000e0000 */
[----:B------:R-:W-:Y:S01]  /*6510*/  VIADD R12, R10, 0x100 ;  /* 0x000001000a0c7836 */ /* 0x000fe20000000000 */
[----:B------:R-:W-:Y:S01]  /*6520*/  R2UR UR7, R13 ;  /* 0x000000000d0772ca */ /* 0x000fe200000e0000 */
[----:B------:R-:W-:Y:S02]  /*6530*/  IMAD.MOV.U32 R13, RZ, RZ, 0x40000040 ;  /* 0x40000040ff0d7424 */ /* 0x000fe400078e00ff */
[----:B-1----:R-:W-:Y:S02]  /*6540*/  FADD.FTZ R8, R0, R5 ;  /* 0x0000000500087221 */ /* 0x002fe40000010000 */
[----:B------:R-:W0:Y:S02]  /*6550*/  SHFL.BFLY PT, R0, R7, 0x1, 0x1f ;  /* 0x0c201f0007007f89 */ /* 0x000e2400000e0000 */
[----:B0-----:R-:W-:Y:S01]  /*6560*/  FADD.FTZ R15, R7, R0 ;  /* 0x00000000070f7221 */ /* 0x001fe20000010000 */
[----:B------:R-:W-:-:S02]  /*6570*/  @!P1 VIADD R7, R14, 0x34860 ;  /* 0x000348600e079836 */ /* 0x000fc40000000000 */
[----:B------:R-:W-:Y:S02]  /*6580*/  IMAD.MOV.U32 R0, RZ, RZ, -0x800000 ;  /* 0xff800000ff007424 */ /* 0x000fe400078e00ff */
[----:B------:R-:W-:Y:S02]  /*6590*/  FSETP.NE.FTZ.AND P0, PT, R15, RZ, PT ;  /* 0x000000ff0f00720b */ /* 0x000fe40003f15000 */
[----:B------:R-:W-:-:S11]  /*65a0*/  @!P1 PRMT R7, RZ, 0x654, R7 ;  /* 0x00000654ff079816 */ /* 0x000fd60000000007 */
[----:B------:R-:W-:Y:S01]  /*65b0*/  @P0 FMUL.FTZ R6, R4, 0.69314718246459960938 ;  /* 0x3f31721804060820 */ /* 0x000fe20000410000 */
[----:B------:R-:W-:Y:S02]  /*65c0*/  WARPGROUP.DEPBAR.LE gsb0, 0x0 ;  /* 0x00008000000079c5 */ /* 0x000fe40000010000 */
[----:B------:R-:W-:-:S06]  /*65d0*/  WARPGROUP.ARRIVE ;  /* 0x00000000000079c5 */ /* 0x000fcc0000000000 */
[----:B------:R-:W-:Y:S01]  /*65e0*/  HGMMA.64x128x16.F32.BF16 R24, R176, gdesc[UR4].tnspB, R24, gsb0 ;  /* 0x41e00004b0187df0 */ /* 0x000fe20008001818 */
[----:B------:R-:W-:Y:S01]  /*65f0*/  R2UR UR6, R12 ;  /* 0x000000000c0672ca */ /* 0x000fe200000e0000 */
[----:B------:R-:W-:Y:S01]  /*6600*/  VIADD R12, R10, 0x180 ;  /* 0x000001800a0c7836 */ /* 0x000fe20000000000 */
[----:B------:R-:W-:Y:S01]  /*6610*/  R2UR UR7, R13 ;  /* 0x000000000d0772ca */ /* 0x000fe200000e0000 */
[----:B------:R-:W-:Y:S01]  /*6620*/  IMAD.MOV.U32 R13, RZ, RZ, 0x40000040 ;  /* 0x40000040ff0d7424 */ /* 0x000fe200078e00ff */
[----:B------:R-:W-:Y:S02]  /*6630*/  WARPGROUP.DEPBAR.LE gsb0, 0x0 ;  /* 0x00008000000079c5 */ /* 0x000fe40000010000 */
[----:B------:R-:W-:-:S09]  /*6640*/  WARPGROUP.ARRIVE ;  /* 0x00000000000079c5 */ /* 0x000fd20000000000 */
        /* <DEDUP_REMOVED lines=16> */
[C---:B------:R-:W-:Y:S01]  /*6750*/  VIADD R12, R10.reuse, 0x300 ;  /* 0x000003000a0c7836 */ /* 0x040fe20000000000 */
[----:B------:R-:W-:Y:S01]  /*6760*/  R2UR UR7, R13 ;  /* 0x000000000d0772ca */ /* 0x000fe200000e0000 */
[----:B------:R-:W-:Y:S02]  /*6770*/  IMAD.MOV.U32 R13, RZ, RZ, 0x40000040 ;  /* 0x40000040ff0d7424 */ /* 0x000fe400078e00ff */
[----:B------:R-:W-:Y:S01]  /*6780*/  VIADD R10, R10, 0x380 ;  /* 0x000003800a0a7836 */ /* 0x000fe20000000000 */
[----:B------:R-:W-:Y:S02]  /*6790*/  WARPGROUP.DEPBAR.LE gsb0, 0x0 ;  /* 0x00008000000079c5 */ /* 0x000fe40000010000 */
[----:B------:R-:W-:-:S07]  /*67a0*/  WARPGROUP.ARRIVE ;  /* 0x00000000000079c5 */ /* 0x000fce0000000000 */
[----:B------:R-:W-:Y:S01]  /*67b0*/  HGMMA.64x128x16.F32.BF16 R24, R156, gdesc[UR4].tnspB, R24, gsb0 ;  /* 0x41e000049c187df0 */ /* 0x000fe20008001818 */
[----:B------:R-:W-:Y:S02]  /*67c0*/  R2UR UR6, R12 ;  /* 0x000000000c0672ca */ /* 0x000fe400000e0000 */
[----:B------:R-:W-:Y:S01]  /*67d0*/  R2UR UR7, R13 ;  /* 0x000000000d0772ca */ /* 0x000fe200000e0000 */
[----:B------:R-:W-:Y:S02]  /*67e0*/  VIADD R13, R2, 0x1 ;  /* 0x00000001020d7836 */ /* 0x000fe40000000000 */
[----:B------:R-:W-:-:S03]  /*67f0*/  IMAD.MOV.U32 R2, RZ, RZ, RZ ;  /* 0x000000ffff027224 */ /* 0x000fc600078e00ff */
[----:B------:R-:W-:-:S03]  /*6800*/  ISETP.NE.AND P2, PT, R13, 0x2, PT ;  /* 0x000000020d00780c */ /* 0x000fc60003f45270 */
[----:B------:R-:W-:Y:S01]  /*6810*/  @P0 MUFU.RCP R2, R15 ;  /* 0x0000000f00020308 */ /* 0x000fe20000001000 */
[----:B------:R-:W-:-:S04]  /*6820*/  SEL R5, RZ, 0x1, P2 ;  /* 0x00000001ff057807 */ /* 0x000fc80001000000 */
[----:B------:R-:W-:Y:S01]  /*6830*/  LOP3.LUT R16, R16, R5, RZ, 0x3c, !PT ;  /* 0x0000000510107212 */ /* 0x000fe200078e3cff */
[----:B------:R-:W-:Y:S02]  /*6840*/  WARPGROUP.DEPBAR.LE gsb0, 0x0 ;  /* 0x00008000000079c5 */ /* 0x000fe40000010000 */
[----:B------:R-:W-:-:S06]  /*6850*/  WARPGROUP.ARRIVE ;  /* 0x00000000000079c5 */ /* 0x000fcc0000000000 */
[----:B------:R-:W-:Y:S01]  /*6860*/  HGMMA.64x128x16.F32.BF16 R24, R160, gdesc[UR4].tnspB, R24, gsb0 ;  /* 0x41e00004a0187df0 */ /* 0x000fe20008001818 */
[----:B------:R-:W-:Y:S02]  /*6870*/  R2UR UR6, R10 ;  /* 0x000000000a0672ca */ /* 0x000fe400000e0000 */
[----:B------:R-:W-:Y:S01]  /*6880*/  R2UR UR7, R11 ;  /* 0x000000000b0772ca */ /* 0x000fe200000e0000 */
[----:B------:R-:W0:Y:S01]  /*6890*/  @P0 MUFU.LG2 R10, R15 ;  /* 0x0000000f000a0308 */ /* 0x000e220000000c00 */
[----:B------:R-:W1:Y:S01]  /*68a0*/  SHFL.BFLY PT, R11, R8, 0x1, 0x1f ;  /* 0x0c201f00080b7f89 */ /* 0x000e6200000e0000 */
[----:B0-----:R-:W-:-:S04]  /*68b0*/  @P0 FMUL.FTZ R5, R10, 0.69314718246459960938 ;  /* 0x3f3172180a050820 */ /* 0x001fc80000410000 */
[----:B------:R-:W-:Y:S01]  /*68c0*/  @P0 FFMA.FTZ R20, R6, R3, R5 ;  /* 0x0000000306140223 */ /* 0x000fe20000010005 */
[----:B------:R-:W-:Y:S01]  /*68d0*/  PLOP3.LUT P0, PT, PT, PT, PT, 0x8, 0x0 ;  /* 0x000000000000781c */ /* 0x000fe20003f0e170 */
[----:B-1----:R-:W-:Y:S01]  /*68e0*/  FADD.FTZ R21, R8, R11 ;  /* 0x0000000b08157221 */ /* 0x002fe20000010000 */
[----:B------:R-:W-:-:S04]  /*68f0*/  IMAD.MOV.U32 R11, RZ, RZ, RZ ;  /* 0x000000ffff0b7224 */ /* 0x000fc800078e00ff */
[----:B------:R-:W-:-:S13]  /*6900*/  FSETP.NE.FTZ.AND P3, PT, R21, RZ, PT ;  /* 0x000000ff1500720b */ /* 0x000fda0003f75000 */
[----:B------:R-:W0:Y:S01]  /*6910*/  @P3 MUFU.LG2 R12, R21 ;  /* 0x00000015000c3308 */ /* 0x000e220000000c00 */
[----:B------:R-:W-:-:S07]  /*6920*/  @P3 FMUL.FTZ R89, R4, 0.69314718246459960938 ;  /* 0x3f31721804593820 */ /* 0x000fce0000410000 */
[----:B------:R-:W1:Y:S01]  /*6930*/  @P3 MUFU.RCP R11, R21 ;  /* 0x00000015000b3308 */ /* 0x000e620000001000 */
[----:B0-----:R-:W-:-:S04]  /*6940*/  @P3 FMUL.FTZ R12, R12, 0.69314718246459960938 ;  /* 0x3f3172180c0c3820 */ /* 0x001fc80000410000 */
[----:B------:R-:W-:Y:S01]  /*6950*/  @P3 FFMA.FTZ R0, R89, R9, R12 ;  /* 0x0000000959003223 */ /* 0x000fe2000001000c */
[----:B------:R-:W-:Y:S02]  /*6960*/  WARPGROUP.DEPBAR.LE gsb0, 0x0 ;  /* 0x00008000000079c5 */ /* 0x000fe40000010000 */
[----:B------:R-:W-:-:S06]  /*6970*/  WARPGROUP.ARRIVE ;  /* 0x00000000000079c5 */ /* 0x000fcc0000000000 */
[----:B------:R-:W-:Y:S03]  /*6980*/  HGMMA.64x128x16.F32.BF16 R24, R164, gdesc[UR4].tnspB, R24, gsb0 ;  /* 0x41e00004a4187df0 */ /* 0x000fe60008001818 */
[----:B------:R-:W-:Y:S02]  /*6990*/  WARPGROUP.DEPBAR.LE gsb0, 0x0 ;  /* 0x00008000000079c5 */ /* 0x000fe40000010000 */
[-C--:B------:R-:W-:Y:S01]  /*69a0*/  FMUL.FTZ R95, R24, R2.reuse ;  /* 0x00000002185f7220 */ /* 0x080fe20000410000 */
[-C--:B------:R-:W-:Y:S01]  /*69b0*/  FMUL.FTZ R89, R33, R2.reuse ;  /* 0x0000000221597220 */ /* 0x080fe20000410000 */
[-C--:B------:R-:W-:Y:S01]  /*69c0*/  FMUL.FTZ R88, R36, R2.reuse ;  /* 0x0000000224587220 */ /* 0x080fe20000410000 */
[----:B------:R0:W-:Y:S01]  /*69d0*/  @!P1 SYNCS.ARRIVE.TRANS64.RED.A1T0 RZ, [R7+URZ], RZ ;  /* 0x000000ff07ff99a7 */ /* 0x0001e2000810043f */
        /* <DEDUP_REMOVED lines=29> */
[-C--:B-1----:R-:W-:Y:S01]  /*6bb0*/  FMUL.FTZ R93, R26, R11.reuse ;  /* 0x0000000b1a5d7220 */ /* 0x082fe20000410000 */
[-C--:B------:R-:W-:Y:S01]  /*6bc0*/  FMUL.FTZ R10, R27, R11.reuse ;  /* 0x0000000b1b0a7220 */ /* 0x080fe20000410000 */
[-C--:B------:R-:W-:Y:S01]  /*6bd0*/  FMUL.FTZ R8, R30, R11.reuse ;  /* 0x0000000b1e087220 */ /* 0x080fe20000410000 */
[-C--:B0-----:R-:W-:Y:S01]  /*6be0*/  FMUL.FTZ R7, R31, R11.reuse ;  /* 0x0000000b1f077220 */ /* 0x081fe20000410000 */
        /* <DEDUP_REMOVED lines=28> */
[----:B------:R-:W-:-:S07]  /*6db0*/  SEL R2, R13, RZ, P2 ;  /* 0x000000ff0d027207 */ /* 0x000fce0001000000 */
.L_x_368:
[----:B------:R-:W0:Y:S01]  /*6dc0*/  S2R R4, SR_CgaCtaId ;  /* 0x0000000000047919 */ /* 0x000e220000008800 */
[----:B------:R-:W-:Y:S01]  /*6dd0*/  MOV R3, 0x400 ;  /* 0x0000040000037802 */ /* 0x000fe20000000f00 */
[----:B------:R-:W-:Y:S01]  /*6de0*/  BSSY B0, `(.L_x_390) ;  /* 0x000022f000007945 */ /* 0x000fe20003800000 */
[----:B------:R-:W-:Y:S02]  /*6df0*/  BAR.SYNC.DEFER_BLOCKING 0x5, 0x180 ;  /* 0x0146000000007b1d */ /* 0x000fe40000010000 */
[----:B0-----:R-:W-:-:S05]  /*6e00*/  LEA R3, R4, R3, 0x18 ;  /* 0x0000000304037211 */ /* 0x001fca00078ec0ff */
[----:B------:R-:W0:Y:S02]  /*6e10*/  LDS.128 R44, [R3+0x348d0] ;  /* 0x0348d000032c7984 */ /* 0x000e240000000c00 */
[----:B0-----:R-:W-:Y:S02]  /*6e20*/  R2UR UR6, R45 ;  /* 0x000000002d0672ca */ /* 0x001fe400000e0000 */
[----:B------:R-:W-:Y:S01]  /*6e30*/  R2UR UR5, R46 ;  /* 0x000000002e0572ca */ /* 0x000fe200000e0000 */
[----:B------:R-:W-:Y:S06]  /*6e40*/  BAR.ARV 0x4, 0x180 ;  /* 0x0106000000007b1d */ /* 0x000fec0000002000 */
[----:B------:R-:W-:Y:S08]  /*6e50*/  @P0 BRA `(.L_x_391) ;  /* 0x0000001400740947 */ /* 0x000ff00003800000 */
[----:B------:R-:W0:Y:S01]  /*6e60*/  S2R R4, SR_SWINHI ;  /* 0x0000000000047919 */ /* 0x000e220000002f00 */
[----:B------:R-:W-:Y:S01]  /*6e70*/  F2FP.BF16.F32.PACK_AB R7, R7, R8 ;  /* 0x000000080707723e */ /* 0x000fe200000010ff */
[----:B------:R-:W-:Y:S01]  /*6e80*/  ULDC.64 UR8, c[0x0][0xc00] ;  /* 0x0003000000087ab9 */ /* 0x000fe20000000a00 */
[----:B------:R-:W-:Y:S01]  /*6e90*/  F2FP.BF16.F32.PACK_AB R6, R6, R91 ;  /* 0x0000005b0606723e */ /* 0x000fe200000010ff */
[----:B------:R-:W-:Y:S01]  /*6ea0*/  UISETP.NE.U32.AND UP0, UPT, UR8, URZ, UPT ;  /* 0x0000003f0800728c */ /* 0x000fe2000bf05070 */
[----:B------:R-:W-:Y:S01]  /*6eb0*/  F2FP.BF16.F32.PACK_AB R64, R65, R64 ;  /* 0x000000404140723e */ /* 0x000fe200000010ff */
[----:B------:R-:W-:Y:S01]  /*6ec0*/  ULDC.64 UR10, c[0x0][0x208] ;  /* 0x00008200000a7ab9 */ /* 0x000fe20000000a00 */
[----:B------:R-:W-:Y:S01]  /*6ed0*/  F2FP.BF16.F32.PACK_AB R65, R67, R66 ;  /* 0x000000424341723e */ /* 0x000fe200000010ff */
[----:B------:R-:W-:Y:S01]  /*6ee0*/  UISETP.NE.AND.EX UP0, UPT, UR9, URZ, UPT, UP0 ;  /* 0x0000003f0900728c */ /* 0x000fe2000bf05300 */
[----:B------:R-:W-:Y:S02]  /*6ef0*/  F2FP.BF16.F32.PACK_AB R72, R73, R72 ;  /* 0x000000484948723e */ /* 0x000fe400000010ff */
[----:B------:R-:W-:Y:S01]  /*6f00*/  F2FP.BF16.F32.PACK_AB R66, R69, R68 ;  /* 0x000000444542723e */ /* 0x000fe200000010ff */
[----:B------:R-:W-:Y:S01]  /*6f10*/  ULDC.64 UR8, c[0x0][0xc00] ;  /* 0x0003000000087ab9 */ /* 0x000fe20000000a00 */
[----:B------:R-:W-:Y:S01]  /*6f20*/  F2FP.BF16.F32.PACK_AB R67, R71, R70 ;  /* 0x000000464743723e */ /* 0x000fe200000010ff */
[----:B------:R-:W-:Y:S01]  /*6f30*/  UIMAD.WIDE UR8, UR61, 0x4, UR8 ;  /* 0x000000043d0878a5 */ /* 0x000fe2000f8e0208 */
[----:B------:R-:W-:-:S02]  /*6f40*/  F2FP.BF16.F32.PACK_AB R73, R75, R74 ;  /* 0x0000004a4b49723e */ /* 0x000fc400000010ff */
[----:B------:R-:W-:Y:S02]  /*6f50*/  F2FP.BF16.F32.PACK_AB R80, R81, R80 ;  /* 0x000000505150723e */ /* 0x000fe400000010ff */
[----:B------:R-:W-:Y:S02]  /*6f60*/  F2FP.BF16.F32.PACK_AB R74, R77, R76 ;  /* 0x0000004c4d4a723e */ /* 0x000fe400000010ff */
[----:B------:R-:W-:Y:S02]  /*6f70*/  F2FP.BF16.F32.PACK_AB R75, R79, R78 ;  /* 0x0000004e4f4b723e */ /* 0x000fe400000010ff */
[----:B------:R-:W-:Y:S02]  /*6f80*/  F2FP.BF16.F32.PACK_AB R81, R83, R82 ;  /* 0x000000525351723e */ /* 0x000fe400000010ff */
[----:B------:R-:W-:Y:S02]  /*6f90*/  F2FP.BF16.F32.PACK_AB R82, R85, R84 ;  /* 0x000000545552723e */ /* 0x000fe400000010ff */
[----:B------:R-:W-:-:S02]  /*6fa0*/  F2FP.BF16.F32.PACK_AB R83, R87, R86 ;  /* 0x000000565753723e */ /* 0x000fc400000010ff */
[----:B------:R-:W-:Y:S02]  /*6fb0*/  R2UR UR4, R185 ;  /* 0x00000000b90472ca */ /* 0x000fe400000e0000 */
[----:B------:R-:W-:Y:S02]  /*6fc0*/  R2UR UR12, R23 ;  /* 0x00000000170c72ca */ /* 0x000fe400000e0000 */
[----:B------:R-:W-:Y:S02]  /*6fd0*/  MOV R28, R3 ;  /* 0x00000003001c7202 */ /* 0x000fe40000000f00 */
[----:B0-----:R-:W-:-:S03]  /*6fe0*/  MOV R29, R4 ;  /* 0x00000004001d7202 */ /* 0x001fc60000000f00 */
[----:B------:R-:W-:-:S03]  /*6ff0*/  IMAD.WIDE R4, R192, 0x2, R28 ;  /* 0x00000002c0047825 */ /* 0x000fc600078e021c */
[C---:B------:R-:W-:Y:S02]  /*7000*/  LOP3.LUT R9, R4.reuse, 0x380, RZ, 0xc0, !PT ;  /* 0x0000038004097812 */ /* 0x040fe400078ec0ff */
[C---:B------:R-:W-:Y:S02]  /*7010*/  IADD3 R97, P5, R4.reuse, 0x40, RZ ;  /* 0x0000004004617810 */ /* 0x040fe40007fbe0ff */
[C---:B------:R-:W-:Y:S02]  /*7020*/  IADD3 R99, P4, R4.reuse, 0x60, RZ ;  /* 0x0000006004637810 */ /* 0x040fe40007f9e0ff */
[----:B------:R-:W-:Y:S01]  /*7030*/  SHF.R.U64 R9, R9, 0x3, RZ ;  /* 0x0000000309097819 */ /* 0x000fe200000012ff */
[--C-:B------:R-:W-:Y:S01]  /*7040*/  IMAD.X R27, RZ, RZ, R5.reuse, P5 ;  /* 0x000000ffff1b7224 */ /* 0x100fe200028e0605 */
[C---:B------:R-:W-:Y:S01]  /*7050*/  IADD3 R45, P6, R4.reuse, 0x20, RZ ;  /* 0x00000020042d7810 */ /* 0x040fe20007fde0ff */
[----:B------:R-:W-:Y:S01]  /*7060*/  IMAD.X R15, RZ, RZ, R5, P4 ;  /* 0x000000ffff0f7224 */ /* 0x000fe200020e0605 */
[----:B------:R-:W-:-:S02]  /*7070*/  IADD3 R101, P3, R4, 0x4000, RZ ;  /* 0x0000400004657810 */ /* 0x000fc40007f7e0ff */
[C---:B------:R-:W-:Y:S01]  /*7080*/  IADD3 R103, P2, R4.reuse, 0x4020, RZ ;  /* 0x0000402004677810 */ /* 0x040fe20007f5e0ff */
[--C-:B------:R-:W-:Y:S01]  /*7090*/  IMAD.X R31, RZ, RZ, R5.reuse, P6 ;  /* 0x000000ffff1f7224 */ /* 0x100fe200030e0605 */
[C---:B------:R-:W-:Y:S01]  /*70a0*/  IADD3 R105, P1, R4.reuse, 0x4040, RZ ;  /* 0x0000404004697810 */ /* 0x040fe20007f3e0ff */
[--C-:B------:R-:W-:Y:S01]  /*70b0*/  IMAD.X R13, RZ, RZ, R5.reuse, P3 ;  /* 0x000000ffff0d7224 */ /* 0x100fe200018e0605 */
[----:B------:R-:W-:Y:S01]  /*70c0*/  BAR.SYNC.DEFER_BLOCKING 0x1, 0x100 ;  /* 0x0044000000007b1d */ /* 0x000fe20000010000 */
[----:B------:R-:W-:Y:S01]  /*70d0*/  IADD3 R107, P0, R4, 0x4060, RZ ;  /* 0x00004060046b7810 */ /* 0x000fe20007f1e0ff */
[--C-:B------:R-:W-:Y:S01]  /*70e0*/  IMAD.X R11, RZ, RZ, R5.reuse, P2 ;  /* 0x000000ffff0b7224 */ /* 0x100fe200010e0605 */
[----:B------:R-:W-:Y:S02]  /*70f0*/  LOP3.LUT R14, R97, 0x380, RZ, 0xc0, !PT ;  /* 0x00000380610e7812 */ /* 0x000fe400078ec0ff */
[----:B------:R-:W-:Y:S01]  /*7100*/  LOP3.LUT R4, R9, R4, RZ, 0x3c, !PT ;  /* 0x0000000409047212 */ /* 0x000fe200078e3cff */
[--C-:B------:R-:W-:Y:S01]  /*7110*/  IMAD.X R9, RZ, RZ, R5.reuse, P1 ;  /* 0x000000ffff097224 */ /* 0x100fe200008e0605 */
[----:B------:R-:W-:Y:S01]  /*7120*/  LOP3.LUT R44, R99, 0x380, RZ, 0xc0, !PT ;  /* 0x00000380632c7812 */ /* 0x000fe200078ec0ff */
[----:B------:R-:W-:Y:S01]  /*7130*/  IMAD.X R25, RZ, RZ, R5, P0 ;  /* 0x000000ffff197224 */ /* 0x000fe200000e0605 */
[----:B------:R-:W-:-:S02]  /*7140*/  SHF.R.U64 R14, R14, 0x3, RZ ;  /* 0x000000030e0e7819 */ /* 0x000fc400000012ff */
[----:B------:R-:W-:Y:S02]  /*7150*/  SHF.R.U64 R44, R44, 0x3, RZ ;  /* 0x000000032c2c7819 */ /* 0x000fe400000012ff */
[----:B------:R-:W-:Y:S02]  /*7160*/  MOV R92, R4 ;  /* 0x00000004005c7202 */ /* 0x000fe40000000f00 */
[----:B------:R-:W-:Y:S02]  /*7170*/  LOP3.LUT R12, R45, 0x380, RZ, 0xc0, !PT ;  /* 0x000003802d0c7812 */ /* 0x000fe400078ec0ff */
[----:B------:R-:W-:Y:S02]  /*7180*/  F2FP.BF16.F32.PACK_AB R4, R24, R95 ;  /* 0x0000005f1804723e */ /* 0x000fe400000010ff */
[----:B------:R-:W-:Y:S02]  /*7190*/  F2FP.BF16.F32.PACK_AB R5, R10, R93 ;  /* 0x0000005d0a05723e */ /* 0x000fe400000010ff */
[----:B------:R-:W-:-:S02]  /*71a0*/  LOP3.LUT R10, R103, 0x380, RZ, 0xc0, !PT ;  /* 0x00000380670a7812 */ /* 0x000fc400078ec0ff */
[----:B------:R-:W-:Y:S01]  /*71b0*/  LOP3.LUT R24, R105, 0x380, RZ, 0xc0, !PT ;  /* 0x0000038069187812 */ /* 0x000fe200078ec0ff */
[----:B------:R0:W-:Y:S01]  /*71c0*/  STSM.16.M88.4 [R92], R4 ;  /* 0x000000045c007844 */ /* 0x0001e20000000200 */
[----:B------:R-:W-:Y:S02]  /*71d0*/  LOP3.LUT R26, R14, R97, RZ, 0x3c, !PT ;  /* 0x000000610e1a7212 */ /* 0x000fe400078e3cff */
[----:B------:R-:W-:Y:S02]  /*71e0*/  LOP3.LUT R46, R101, 0x380, RZ, 0xc0, !PT ;  /* 0x00000380652e7812 */ /* 0x000fe400078ec0ff */
[----:B------:R-:W-:Y:S02]  /*71f0*/  LOP3.LUT R14, R44, R99, RZ, 0x3c, !PT ;  /* 0x000000632c0e7212 */ /* 0x000fe400078e3cff */
[----:B------:R-:W-:Y:S02]  /*7200*/  SHF.R.U64 R12, R12, 0x3, RZ ;  /* 0x000000030c0c7819 */ /* 0x000fe400000012ff */
[----:B------:R-:W-:-:S02]  /*7210*/  LOP3.LUT R44, R107, 0x380, RZ, 0xc0, !PT ;  /* 0x000003806b2c7812 */ /* 0x000fc400078ec0ff */
[----:B------:R-:W-:Y:S02]  /*7220*/  SHF.R.U64 R10, R10, 0x3, RZ ;  /* 0x000000030a0a7819 */ /* 0x000fe400000012ff */
[----:B------:R-:W-:Y:S02]  /*7230*/  SHF.R.U64 R24, R24, 0x3, RZ ;  /* 0x0000000318187819 */ /* 0x000fe400000012ff */
[----:B------:R-:W-:Y:S02]  /*7240*/  SHF.R.U64 R46, R46, 0x3, RZ ;  /* 0x000000032e2e7819 */ /* 0x000fe400000012ff */
[----:B------:R-:W-:Y:S02]  /*7250*/  LOP3.LUT R30, R12, R45, RZ, 0x3c, !PT ;  /* 0x0000002d0c1e7212 */ /* 0x000fe400078e3cff */
[----:B------:R-:W-:Y:S02]  /*7260*/  SHF.R.U64 R44, R44, 0x3, RZ ;  /* 0x000000032c2c7819 */ /* 0x000fe400000012ff */
[----:B------:R-:W-:-:S02]  /*7270*/  LOP3.LUT R10, R10, R103, RZ, 0x3c, !PT ;  /* 0x000000670a0a7212 */ /* 0x000fc400078e3cff */
[----:B------:R-:W-:Y:S02]  /*7280*/  LOP3.LUT R8, R24, R105, RZ, 0x3c, !PT ;  /* 0x0000006918087212 */ /* 0x000fe400078e3cff */
[----:B------:R-:W-:Y:S02]  /*7290*/  LOP3.LUT R12, R46, R101, RZ, 0x3c, !PT ;  /* 0x000000652e0c7212 */ /* 0x000fe400078e3cff */
[----:B------:R-:W-:Y:S02]  /*72a0*/  LOP3.LUT R24, R44, R107, RZ, 0x3c, !PT ;  /* 0x0000006b2c187212 */ /* 0x000fe400078e3cff */
[----:B------:R-:W-:Y:S02]  /*72b0*/  MOV R91, R30 ;  /* 0x0000001e005b7202 */ /* 0x000fe40000000f00 */
[----:B------:R-:W-:Y:S02]  /*72c0*/  MOV R31, R10 ;  /* 0x0000000a001f7202 */ /* 0x000fe40000000f00 */
[----:B------:R-:W-:-:S02]  /*72d0*/  MOV R30, R8 ;  /* 0x00000008001e7202 */ /* 0x000fc40000000f00 */
[----:B------:R-:W-:Y:S02]  /*72e0*/  F2FP.BF16.F32.PACK_AB R8, R89, R90 ;  /* 0x0000005a5908723e */ /* 0x000fe400000010ff */
[----:B------:R-:W-:Y:S02]  /*72f0*/  F2FP.BF16.F32.PACK_AB R9, R35, R34 ;  /* 0x000000222309723e */ /* 0x000fe400000010ff */
[----:B------:R-:W-:Y:S02]  /*7300*/  F2FP.BF16.F32.PACK_AB R10, R37, R88 ;  /* 0x00000058250a723e */ /* 0x000fe400000010ff */
[----:B------:R-:W-:Y:S02]  /*7310*/  F2FP.BF16.F32.PACK_AB R11, R39, R38 ;  /* 0x00000026270b723e */ /* 0x000fe400000010ff */
[----:B------:R-:W-:Y:S02]  /*7320*/  MOV R46, R26 ;  /* 0x0000001a002e7202 */ /* 0x000fe40000000f00 */
[----:B------:R-:W-:Y:S01]  /*7330*/  MOV R45, R14 ;  /* 0x0000000e002d7202 */ /* 0x000fe20000000f00 */
[----:B------:R-:W-:Y:S01]  /*7340*/  STSM.16.M88.4 [R91], R8 ;  /* 0x000000085b007844 */ /* 0x000fe20000000200 */
[----:B------:R-:W-:-:S02]  /*7350*/  MOV R44, R12 ;  /* 0x0000000c002c7202 */ /* 0x000fc40000000f00 */
[----:B0-----:R-:W-:Y:S02]  /*7360*/  F2FP.BF16.F32.PACK_AB R4, R41, R40 ;  /* 0x000000282904723e */ /* 0x001fe400000010ff */
[----:B------:R-:W-:Y:S02]  /*7370*/  F2FP.BF16.F32.PACK_AB R5, R43, R42 ;  /* 0x0000002a2b05723e */ /* 0x000fe400000010ff */
[----:B------:R-:W-:Y:S02]  /*7380*/  F2FP.BF16.F32.PACK_AB R6, R33, R36 ;  /* 0x000000242106723e */ /* 0x000fe400000010ff */
[----:B------:R-:W-:Y:S02]  /*7390*/  F2FP.BF16.F32.PACK_AB R7, R21, R32 ;  /* 0x000000201507723e */ /* 0x000fe400000010ff */
[----:B------:R-:W-:Y:S02]  /*73a0*/  F2FP.BF16.F32.PACK_AB R12, R49, R48 ;  /* 0x00000030310c723e */ /* 0x000fe400000010ff */
[----:B------:R-:W-:Y:S01]  /*73b0*/  F2FP.BF16.F32.PACK_AB R13, R51, R50 ;  /* 0x00000032330d723e */ /* 0x000fe200000010ff */
[----:B------:R0:W-:Y:S01]  /*73c0*/  STSM.16.M88.4 [R46], R4 ;  /* 0x000000042e007844 */ /* 0x0001e20000000200 */
[----:B------:R-:W-:-:S02]  /*73d0*/  F2FP.BF16.F32.PACK_AB R14, R53, R52 ;  /* 0x00000034350e723e */ /* 0x000fc400000010ff */
[----:B------:R-:W-:Y:S02]  /*73e0*/  F2FP.BF16.F32.PACK_AB R15, R55, R54 ;  /* 0x00000036370f723e */ /* 0x000fe400000010ff */
[----:B------:R-:W-:Y:S02]  /*73f0*/  MOV R21, R24 ;  /* 0x0000001800157202 */ /* 0x000fe40000000f00 */
[----:B------:R-:W-:Y:S01]  /*7400*/  F2FP.BF16.F32.PACK_AB R24, R57, R56 ;  /* 0x000000383918723e */ /* 0x000fe200000010ff */
[----:B------:R1:W-:Y:S01]  /*7410*/  STSM.16.M88.4 [R45], R12 ;  /* 0x0000000c2d007844 */ /* 0x0003e20000000200 */
[----:B------:R-:W-:Y:S02]  /*7420*/  F2FP.BF16.F32.PACK_AB R25, R59, R58 ;  /* 0x0000003a3b19723e */ /* 0x000fe400000010ff */
[----:B------:R-:W-:Y:S02]  /*7430*/  F2FP.BF16.F32.PACK_AB R26, R61, R60 ;  /* 0x0000003c3d1a723e */ /* 0x000fe400000010ff */
[----:B------:R-:W-:-:S02]  /*7440*/  F2FP.BF16.F32.PACK_AB R27, R63, R62 ;  /* 0x0000003e3f1b723e */ /* 0x000fc400000010ff */
[----:B------:R-:W-:Y:S01]  /*7450*/  PLOP3.LUT P0, PT, PT, PT, UP0, 0x80, 0x0 ;  /* 0x000000000000781c */ /* 0x000fe20003f0f008 */
[----:B0-----:R-:W-:Y:S01]  /*7460*/  IMAD.U32 R4, RZ, RZ, UR8 ;  /* 0x00000008ff047e24 */ /* 0x001fe2000f8e00ff */
[----:B------:R-:W0:Y:S01]  /*7470*/  LDC R46, c[0x0][0xbe8] ;  /* 0x0002fa00ff2e7b82 */ /* 0x000e220000000800 */
[----:B------:R2:W-:Y:S01]  /*7480*/  STSM.16.M88.4 [R44], R24 ;  /* 0x000000182c007844 */ /* 0x0005e20000000200 */
[----:B------:R-:W-:Y:S01]  /*7490*/  IMAD.U32 R5, RZ, RZ, UR9 ;  /* 0x00000009ff057e24 */ /* 0x000fe2000f8e00ff */
[----:B------:R-:W-:Y:S02]  /*74a0*/  ULDC.64 UR8, c[0x0][0xc08] ;  /* 0x0003020000087ab9 */ /* 0x000fe40000000a00 */
[----:B------:R2:W-:Y:S04]  /*74b0*/  STSM.16.M88.4 [R31], R64 ;  /* 0x000000401f007844 */ /* 0x0005e80000000200 */
[----:B------:R2:W-:Y:S04]  /*74c0*/  STSM.16.M88.4 [R30], R72 ;  /* 0x000000481e007844 */ /* 0x0005e80000000200 */
[----:B------:R2:W-:Y:S01]  /*74d0*/  STSM.16.M88.4 [R21], R80 ;  /* 0x0000005015007844 */ /* 0x0005e20000000200 */
[----:B------:R-:W-:Y:S06]  /*74e0*/  BAR.SYNC.DEFER_BLOCKING 0x1, 0x100 ;  /* 0x0044000000007b1d */ /* 0x000fec0000010000 */
[----:B------:R-:W3:Y:S01]  /*74f0*/  @P0 LDG.E R6, desc[UR10][R4.64] ;  /* 0x0000000a04060981 */ /* 0x000ee2000c1e1900 */
[----:B0-----:R-:W-:Y:S01]  /*7500*/  ISETP.NE.AND P1, PT, R46, 0x1, PT ;  /* 0x000000012e00780c */ /* 0x001fe20003f25270 */
[----:B------:R-:W-:Y:S01]  /*7510*/  UISETP.NE.U32.AND UP1, UPT, UR8, URZ, UPT ;  /* 0x0000003f0800728c */ /* 0x000fe2000bf25070 */
[----:B-1----:R-:W-:Y:S01]  /*7520*/  IMAD.U32 R12, RZ, RZ, UR12 ;  /* 0x0000000cff0c7e24 */ /* 0x002fe2000f8e00ff */
[----:B------:R-:W-:-:S02]  /*7530*/  ULDC UR7, c[0x0][0xa88] ;  /* 0x0002a20000077ab9 */ /* 0x000fc40000000800 */
[----:B------:R-:W-:Y:S01]  /*7540*/  UISETP.NE.AND.EX UP1, UPT, UR9, URZ, UPT, UP1 ;  /* 0x0000003f0900728c */ /* 0x000fe2000bf25310 */
[----:B------:R-:W-:-:S05]  /*7550*/  IMAD.U32 R7, RZ, RZ, UR7 ;  /* 0x00000007ff077e24 */ /* 0x000fca000f8e00ff */
[----:B------:R-:W-:Y:S02]  /*7560*/  PLOP3.LUT P2, PT, PT, PT, UP1, 0x80, 0x0 ;  /* 0x000000000000781c */ /* 0x000fe40003f4f018 */
[----:B------:R-:W0:Y:S03]  /*7570*/  @P1 LDC R8, c[0x0][0xbec] ;  /* 0x0002fb00ff081b82 */ /* 0x000e260000000800 */
[----:B------:R-:W-:-:S04]  /*7580*/  @UP1 ULEA UR8, UP2, UR61, UR8, 0x2 ;  /* 0x000000083d081291 */ /* 0x000fc8000f84103f */
[----:B------:R-:W-:Y:S01]  /*7590*/  @UP1 ULEA.HI.X UR9, UR61, UR9, UR4, 0x2, UP2 ;  /* 0x000000093d091291 */ /* 0x000fe200090f1404 */
[----:B------:R-:W1:Y:S01]  /*75a0*/  @P1 LDC R10, c[0x0][0xbf0] ;  /* 0x0002fc00ff0a1b82 */ /* 0x000e620000000800 */
[----:B------:R-:W-:Y:S01]  /*75b0*/  IMAD.U32 R14, RZ, RZ, UR8 ;  /* 0x00000008ff0e7e24 */ /* 0x000fe2000f8e00ff */
[----:B------:R-:W-:-:S03]  /*75c0*/  UMOV UR4, URZ ;  /* 0x0000003f00047c82 */ /* 0x000fc60008000000 */
[----:B------:R-:W-:-:S05]  /*75d0*/  IMAD.U32 R15, RZ, RZ, UR9 ;  /* 0x00000009ff0f7e24 */ /* 0x000fca000f8e00ff */
[----:B------:R2:W5:Y:S01]  /*75e0*/  @P2 LDG.E R7, desc[UR10][R14.64] ;  /* 0x0000000a0e072981 */ /* 0x000562000c1e1900 */
[----:B---3--:R-:W-:Y:S01]  /*75f0*/  @P0 R2UR UR4, R6 ;  /* 0x00000000060402ca */ /* 0x008fe200000e0000 */
[----:B012---:R-:W-:-:S14]  /*7600*/  @P2 BRA `(.L_x_392) ;  /* 0x0000000000142947 */ /* 0x007fdc0003800000 */
[----:B------:R-:W-:Y:S05]  /*7610*/  @!P0 BRA `(.L_x_392) ;  /* 0x0000000000108947 */ /* 0x000fea0003800000 */
[----:B------:R-:W-:Y:S02]  /*7620*/  ULDC.64 UR8, c[0x0][0x208] ;  /* 0x0000820000087ab9 */ /* 0x000fe40000000a00 */
[----:B------:R-:W2:Y:S04]  /*7630*/  LDG.E R6, desc[UR8][R4.64] ;  /* 0x0000000804067981 */ /* 0x000ea8000c1e1900 */
[----:B-----5:R-:W2:Y:S02]  /*7640*/  LDG.E R7, desc[UR8][R4.64+0x4] ;  /* 0x0000040804077981 */ /* 0x020ea4000c1e1900 */
[----:B--2---:R-:W-:-:S07]  /*7650*/  IMAD.IADD R7, R7, 0x1, -R6 ;  /* 0x0000000107077824 */ /* 0x004fce00078e0a06 */
.L_x_392:
[----:B------:R-:W-:Y:S01]  /*7660*/  R2UR UR17, R22 ;  /* 0x00000000161172ca */ /* 0x000fe200000e0000 */
[----:B------:R-:W-:Y:S01]  /*7670*/  ULDC.64 UR12, c[0x0][0xb90] ;  /* 0x0002e400000c7ab9 */ /* 0x000fe20000000a00 */
[----:B------:R-:W-:Y:S01]  /*7680*/  R2UR UR15, R185 ;  /* 0x00000000b90f72ca */ /* 0x000fe200000e0000 */
[----:B------:R-:W-:Y:S01]  /*7690*/  USHF.R.S32.HI UR11, URZ, 0x1f, UR4 ;  /* 0x0000001f3f0b7899 */ /* 0x000fe20008011404 */
[----:B------:R-:W-:Y:S01]  /*76a0*/  IMAD R11, R12, 0x80, R191 ;  /* 0x000000800c0b7824 */ /* 0x000fe200078e02bf */
[----:B------:R-:W-:Y:S01]  /*76b0*/  UMOV UR10, UR4 ;  /* 0x00000004000a7c82 */ /* 0x000fe20008000000 */
[----:B------:R-:W-:Y:S01]  /*76c0*/  USEL UR61, UR61, URZ, !UP0 ;  /* 0x0000003f3d3d7287 */ /* 0x000fe2000c000000 */
[----:B------:R-:W-:Y:S01]  /*76d0*/  R2UR UR16, R23 ;  /* 0x00000000171072ca */ /* 0x000fe200000e0000 */
[----:B------:R-:W-:Y:S01]  /*76e0*/  @P1 IMAD.HI.U32 R5, R11, R8, RZ ;  /* 0x000000080b051227 */ /* 0x000fe200078e00ff */
[----:B------:R-:W0:Y:S01]  /*76f0*/  @P1 LDC R21, c[0x0][0xbec] ;  /* 0x0002fb00ff151b82 */ /* 0x000e220000000800 */
[----:B------:R-:W-:-:S02]  /*7700*/  ULDC.64 UR18, c[0x0][0x208] ;  /* 0x0000820000127ab9 */ /* 0x000fc40000000a00 */
[----:B------:R-:W-:Y:S01]  /*7710*/  IMAD.MOV.U32 R4, RZ, RZ, R11 ;  /* 0x000000ffff047224 */ /* 0x000fe200078e000b */
[----:B------:R-:W-:Y:S01]  /*7720*/  USHF.R.S32.HI UR14, URZ, 0x1f, UR17 ;  /* 0x0000001f3f0e7899 */ /* 0x000fe20008011411 */
[----:B------:R-:W-:Y:S01]  /*7730*/  @P1 SHF.R.U32.HI R4, RZ, R10, R5 ;  /* 0x0000000aff041219 */ /* 0x000fe20000011605 */
[----:B------:R-:W-:Y:S01]  /*7740*/  UIMAD.WIDE.U32 UR8, UR17, UR12, UR10 ;  /* 0x0000000c110872a5 */ /* 0x000fe2000f8e000a */
[----:B------:R-:W-:Y:S01]  /*7750*/  IMAD R5, R184, 0x40, R17 ;  /* 0x00000040b8057824 */ /* 0x000fe200078e0211 */
[----:B------:R-:W-:Y:S01]  /*7760*/  UIMAD UR7, UR14, UR12, URZ ;  /* 0x0000000c0e0772a4 */ /* 0x000fe2000f8e023f */
[----:B-----5:R-:W-:Y:S01]  /*7770*/  IMAD R51, R7, R46, RZ ;  /* 0x0000002e07337224 */ /* 0x020fe200078e02ff */
[----:B------:R-:W-:Y:S01]  /*7780*/  USEL UR15, UR15, URZ, !UP0 ;  /* 0x0000003f0f0f7287 */ /* 0x000fe2000c000000 */
[----:B------:R-:W-:Y:S01]  /*7790*/  IMAD.MOV R9, RZ, RZ, -R4 ;  /* 0x000000ffff097224 */ /* 0x000fe200078e0a04 */
[----:B------:R-:W-:Y:S01]  /*77a0*/  UIMAD UR7, UR17, UR13, UR7 ;  /* 0x0000000d110772a4 */ /* 0x000fe2000f8e0207 */
[----:B------:R-:W-:Y:S01]  /*77b0*/  IMAD.WIDE R28, R5, 0x2, R28 ;  /* 0x00000002051c7825 */ /* 0x000fe200078e021c */
[----:B------:R-:W-:Y:S01]  /*77c0*/  SHF.R.S32.HI R5, RZ, 0x1f, R4 ;  /* 0x0000001fff057819 */ /* 0x000fe20000011404 */
[----:B------:R-:W-:Y:S01]  /*77d0*/  ULDC.64 UR12, c[0x0][0xb98] ;  /* 0x0002e600000c7ab9 */ /* 0x000fe20000000a00 */
[----:B------:R-:W-:Y:S01]  /*77e0*/  UIADD3 UR9, UR9, UR7, URZ ;  /* 0x0000000709097290 */ /* 0x000fe2000fffe03f */
[----:B------:R-:W-:Y:S01]  /*77f0*/  IMAD R9, R46, R9, R11 ;  /* 0x000000092e097224 */ /* 0x000fe200078e020b */
[----:B------:R-:W-:Y:S01]  /*7800*/  UIMAD UR7, UR15, UR12, URZ ;  /* 0x0000000c0f0772a4 */ /* 0x000fe2000f8e023f */
[----:B------:R-:W-:Y:S01]  /*7810*/  IADD3 R13, P3, R28, 0x2000, RZ ;  /* 0x000020001c0d7810 */ /* 0x000fe20007f7e0ff */
[----:B------:R-:W-:Y:S01]  /*7820*/  UIMAD.WIDE.U32 UR8, UR61, UR12, UR8 ;  /* 0x0000000c3d0872a5 */ /* 0x000fe2000f8e0008 */
[----:B------:R-:W-:Y:S01]  /*7830*/  IMAD.U32 R14, RZ, RZ, UR16 ;  /* 0x00000010ff0e7e24 */ /* 0x000fe2000f8e00ff */
[----:B------:R-:W-:Y:S01]  /*7840*/  UIMAD UR7, UR61, UR13, UR7 ;  /* 0x0000000d3d0772a4 */ /* 0x000fe2000f8e0207 */
[----:B------:R-:W-:-:S02]  /*7850*/  LOP3.LUT R8, R13, 0x380, RZ, 0xc0, !PT ;  /* 0x000003800d087812 */ /* 0x000fc400078ec0ff */
[----:B------:R-:W-:Y:S01]  /*7860*/  IADD3 R15, P0, R28, 0x1000, RZ ;  /* 0x000010001c0f7810 */ /* 0x000fe20007f1e0ff */
[----:B------:R-:W-:Y:S01]  /*7870*/  IMAD R14, R14, 0x80, R189 ;  /* 0x000000800e0e7824 */ /* 0x000fe200078e02bd */
[----:B------:R-:W-:Y:S01]  /*7880*/  IADD3 R4, P2, R4, UR8, RZ ;  /* 0x0000000804047c10 */ /* 0x000fe2000ff5e0ff */
[----:B------:R-:W-:Y:S01]  /*7890*/  IMAD.U32 R6, RZ, RZ, UR7 ;  /* 0x00000007ff067e24 */ /* 0x000fe2000f8e00ff */
[----:B------:R-:W-:Y:S01]  /*78a0*/  SHF.R.U64 R8, R8, 0x3, RZ ;  /* 0x0000000308087819 */ /* 0x000fe200000012ff */
[----:B------:R-:W-:Y:S01]  /*78b0*/  ULDC.64 UR12, c[0x0][0xaa0] ;  /* 0x0002a800000c7ab9 */ /* 0x000fe20000000a00 */
[----:B------:R-:W-:Y:S02]  /*78c0*/  IADD3 R41, P6, R28, 0x4000, RZ ;  /* 0x000040001c297810 */ /* 0x000fe40007fde0ff */
[----:B------:R-:W-:Y:S01]  /*78d0*/  IADD3.X R5, R5, UR9, R6, P2, !PT ;  /* 0x0000000905057c10 */ /* 0x000fe200097fe406 */
[----:B------:R-:W-:Y:S01]  /*78e0*/  ULDC.64 UR8, c[0x0][0xb88] ;  /* 0x0002e20000087ab9 */ /* 0x000fe20000000a00 */
[----:B------:R-:W-:-:S02]  /*78f0*/  SHF.R.S32.HI R6, RZ, 0x1f, R9 ;  /* 0x0000001fff067819 */ /* 0x000fc40000011409 */
[----:B------:R-:W-:Y:S01]  /*7900*/  IADD3 R11, P2, R28, 0x3000, RZ ;  /* 0x000030001c0b7810 */ /* 0x000fe20007f5e0ff */
[----:B------:R-:W-:Y:S01]  /*7910*/  IMAD.WIDE.U32 R4, R9, UR8, R4 ;  /* 0x0000000809047c25 */ /* 0x000fe2000f8e0004 */
[----:B------:R-:W-:Y:S01]  /*7920*/  LOP3.LUT R8, R8, R13, RZ, 0x3c, !PT ;  /* 0x0000000d08087212 */ /* 0x000fe200078e3cff */
[----:B------:R-:W-:Y:S01]  /*7930*/  UIMAD UR7, UR11, UR12, URZ ;  /* 0x0000000c0b0772a4 */ /* 0x000fe2000f8e023f */
[----:B------:R-:W-:Y:S01]  /*7940*/  IADD3 R37, P5, R28, 0x5000, RZ ;  /* 0x000050001c257810 */ /* 0x000fe20007fbe0ff */
[----:B------:R-:W-:Y:S01]  /*7950*/  IMAD R10, R6, UR8, RZ ;  /* 0x00000008060a7c24 */ /* 0x000fe2000f8e02ff */
[----:B------:R-:W-:Y:S01]  /*7960*/  LOP3.LUT R6, R11, 0x380, RZ, 0xc0, !PT ;  /* 0x000003800b067812 */ /* 0x000fe200078ec0ff */
[----:B------:R-:W-:Y:S01]  /*7970*/  IMAD.X R7, RZ, RZ, R29, P2 ;  /* 0x000000ffff077224 */ /* 0x000fe200010e061d */
[----:B------:R-:W-:Y:S01]  /*7980*/  UIMAD UR7, UR4, UR13, UR7 ;  /* 0x0000000d040772a4 */ /* 0x000fe2000f8e0207 */
[----:B------:R-:W-:Y:S01]  /*7990*/  IMAD R13, R9, UR9, R10 ;  /* 0x00000009090d7c24 */ /* 0x000fe2000f8e020a */
[----:B------:R-:W-:Y:S01]  /*79a0*/  ULDC.64 UR8, c[0x0][0xb50] ;  /* 0x0002d40000087ab9 */ /* 0x000fe20000000a00 */
[----:B------:R-:W-:Y:S01]  /*79b0*/  SHF.R.U64 R6, R6, 0x3, RZ ;  /* 0x0000000306067819 */ /* 0x000fe200000012ff */
[----:B------:R-:W-:Y:S01]  /*79c0*/  ULDC.64 UR10, c[0x0][0xae8] ;  /* 0x0002ba00000a7ab9 */ /* 0x000fe20000000a00 */
[----:B------:R-:W-:Y:S01]  /*79d0*/  IMAD.IADD R5, R5, 0x1, R13 ;  /* 0x0000000105057824 */ /* 0x000fe200078e020d */
[----:B------:R-:W-:Y:S01]  /*79e0*/  LEA R10, P4, R4, UR8, 0x2 ;  /* 0x00000008040a7c11 */ /* 0x000fe2000f8810ff */
[--C-:B------:R-:W-:Y:S01]  /*79f0*/  IMAD.X R13, RZ, RZ, R29.reuse, P0 ;  /* 0x000000ffff0d7224 */ /* 0x100fe200000e061d */
[----:B------:R-:W-:Y:S01]  /*7a00*/  LOP3.LUT R6, R6, R11, RZ, 0x3c, !PT ;  /* 0x0000000b06067212 */ /* 0x000fe200078e3cff */
[----:B------:R-:W-:Y:S01]  /*7a10*/  IMAD.X R9, RZ, RZ, R29, P3 ;  /* 0x000000ffff097224 */ /* 0x000fe200018e061d */
[----:B------:R-:W-:Y:S01]  /*7a20*/  LEA.HI.X R11, R4, UR9, R5, 0x2, P4 ;  /* 0x00000009040b7c11 */ /* 0x000fe2000a0f1405 */
[----:B------:R-:W-:Y:S01]  /*7a30*/  SHFL.IDX PT, R22, R10, RZ, 0x1c1f ;  /* 0x001c1fff0a167589 */ /* 0x000fe200000e0000 */
[----:B------:R-:W-:Y:S01]  /*7a40*/  LOP3.LUT P0, RZ, R187, 0x3, RZ, 0xc0, !PT ;  /* 0x00000003bbff7812 */ /* 0x000fe2000780c0ff */
[C---:B------:R-:W-:Y:S01]  /*7a50*/  VIADD R4, R14.reuse, 0x8 ;  /* 0x000000080e047836 */ /* 0x040fe20000000000 */
[----:B------:R-:W-:Y:S01]  /*7a60*/  LOP3.LUT R40, R41, 0x380, RZ, 0xc0, !PT ;  /* 0x0000038029287812 */ /* 0x000fe200078ec0ff */
[----:B------:R-:W1:Y:S01]  /*7a70*/  SHFL.IDX PT, R23, R11, RZ, 0x1c1f ;  /* 0x001c1fff0b177589 */ /* 0x000e6200000e0000 */
[----:B------:R-:W-:-:S02]  /*7a80*/  ISETP.GE.OR P2, PT, R14, R51, P0 ;  /* 0x000000330e00720c */ /* 0x000fc40000746670 */
[----:B------:R-:W-:Y:S01]  /*7a90*/  ISETP.GE.OR P0, PT, R4, R51, P0 ;  /* 0x000000330400720c */ /* 0x000fe20000706670 */
[----:B------:R-:W-:Y:S01]  /*7aa0*/  SHFL.IDX PT, R44, R10, 0x1, 0x1c1f ;  /* 0x003c1f000a2c7f89 */ /* 0x000fe200000e0000 */
[----:B------:R-:W-:Y:S01]  /*7ab0*/  UIMAD.WIDE.U32 UR8, UR4, UR12, URZ ;  /* 0x0000000c040872a5 */ /* 0x000fe2000f8e003f */
[C---:B------:R-:W-:Y:S02]  /*7ac0*/  IADD3 R33, P4, R28.reuse, 0x6000, RZ ;  /* 0x000060001c217810 */ /* 0x040fe40007f9e0ff */
[----:B------:R-:W2:Y:S01]  /*7ad0*/  SHFL.IDX PT, R45, R11, 0x1, 0x1c1f ;  /* 0x003c1f000b2d7f89 */ /* 0x000ea200000e0000 */
[----:B------:R-:W-:Y:S01]  /*7ae0*/  UIADD3 UR9, UR9, UR7, URZ ;  /* 0x0000000709097290 */ /* 0x000fe2000fffe03f */
[C---:B------:R-:W-:Y:S02]  /*7af0*/  IADD3 R5, P3, R28.reuse, 0x7000, RZ ;  /* 0x000070001c057810 */ /* 0x040fe40007f7e0ff */
[----:B------:R-:W-:Y:S02]  /*7b00*/  LOP3.LUT R36, R37, 0x380, RZ, 0xc0, !PT ;  /* 0x0000038025247812 */ /* 0x000fe400078ec0ff */
[----:B------:R-:W-:-:S02]  /*7b10*/  LOP3.LUT R25, R28, 0x380, RZ, 0xc0, !PT ;  /* 0x000003801c197812 */ /* 0x000fc400078ec0ff */
[----:B------:R-:W-:Y:S02]  /*7b20*/  LOP3.LUT R12, R15, 0x380, RZ, 0xc0, !PT ;  /* 0x000003800f0c7812 */ /* 0x000fe400078ec0ff */
[----:B------:R-:W-:Y:S01]  /*7b30*/  SHF.R.U64 R40, R40, 0x3, RZ ;  /* 0x0000000328287819 */ /* 0x000fe200000012ff */
[----:B-1----:R1:W-:Y:S01]  /*7b40*/  @!P2 ST.E desc[UR18][R22.64], R20 ;  /* 0x000000141600a985 */ /* 0x0023e2000c101912 */
[----:B------:R-:W-:Y:S01]  /*7b50*/  UIMAD UR4, UR14, UR10, URZ ;  /* 0x0000000a0e0472a4 */ /* 0x000fe2000f8e023f */
[----:B------:R-:W-:Y:S01]  /*7b60*/  LOP3.LUT R32, R33, 0x380, RZ, 0xc0, !PT ;  /* 0x0000038021207812 */ /* 0x000fe200078ec0ff */
[----:B------:R-:W-:Y:S01]  /*7b70*/  UIMAD.WIDE.U32 UR8, UR17, UR10, UR8 ;  /* 0x0000000a110872a5 */ /* 0x000fe2000f8e0008 */
[----:B------:R-:W-:Y:S01]  /*7b80*/  LOP3.LUT R4, R5, 0x380, RZ, 0xc0, !PT ;  /* 0x0000038005047812 */ /* 0x000fe200078ec0ff */
[----:B------:R-:W-:Y:S01]  /*7b90*/  IMAD.X R31, RZ, RZ, R29, P3 ;  /* 0x000000ffff1f7224 */ /* 0x000fe200018e061d */
[----:B------:R-:W-:Y:S01]  /*7ba0*/  SHF.R.U64 R36, R36, 0x3, RZ ;  /* 0x0000000324247819 */ /* 0x000fe200000012ff */
[----:B--2---:R2:W-:Y:S01]  /*7bb0*/  @!P0 ST.E desc[UR18][R44.64], R0 ;  /* 0x000000002c008985 */ /* 0x0045e2000c101912 */
[----:B------:R-:W-:-:S02]  /*7bc0*/  SHF.R.U64 R25, R25, 0x3, RZ ;  /* 0x0000000319197819 */ /* 0x000fc400000012ff */
[----:B------:R-:W-:Y:S01]  /*7bd0*/  SHF.R.U64 R12, R12, 0x3, RZ ;  /* 0x000000030c0c7819 */ /* 0x000fe200000012ff */
[----:B-1----:R-:W-:Y:S01]  /*7be0*/  IMAD.U32 R23, RZ, RZ, UR16 ;  /* 0x00000010ff177e24 */ /* 0x002fe2000f8e00ff */
[----:B------:R-:W-:Y:S01]  /*7bf0*/  UIMAD UR4, UR17, UR11, UR4 ;  /* 0x0000000b110472a4 */ /* 0x000fe2000f8e0204 */
[----:B------:R-:W-:Y:S01]  /*7c00*/  SHF.R.U64 R32, R32, 0x3, RZ ;  /* 0x0000000320207819 */ /* 0x000fe200000012ff */
[----:B------:R-:W5:Y:S01]  /*7c10*/  LD.E.128 R8, desc[UR18][R8.64] ;  /* 0x0000001208087980 */ /* 0x000f62000c101d00 */
[----:B------:R-:W-:Y:S01]  /*7c20*/  ULDC.64 UR10, c[0x0][0xaf0] ;  /* 0x0002bc00000a7ab9 */ /* 0x000fe20000000a00 */
[----:B------:R-:W-:Y:S02]  /*7c30*/  SHF.R.U64 R4, R4, 0x3, RZ ;  /* 0x0000000304047819 */ /* 0x000fe400000012ff */
[----:B------:R-:W-:Y:S01]  /*7c40*/  LOP3.LUT R40, R40, R41, RZ, 0x3c, !PT ;  /* 0x0000002928287212 */ /* 0x000fe200078e3cff */
[----:B--2---:R-:W1:Y:S01]  /*7c50*/  @P1 LDC R45, c[0x0][0xbf0] ;  /* 0x0002fc00ff2d1b82 */ /* 0x004e620000000800 */
[----:B------:R-:W-:Y:S01]  /*7c60*/  IMAD R0, R19, 0x20, R184 ;  /* 0x0000002013007824 */ /* 0x000fe200078e02b8 */
[----:B------:R-:W-:Y:S01]  /*7c70*/  UIADD3 UR9, UR9, UR4, URZ ;  /* 0x0000000409097290 */ /* 0x000fe2000fffe03f */
[----:B------:R-:W-:Y:S01]  /*7c80*/  LOP3.LUT R36, R36, R37, RZ, 0x3c, !PT ;  /* 0x0000002524247212 */ /* 0x000fe200078e3cff */
[--C-:B------:R-:W-:Y:S01]  /*7c90*/  IMAD.X R41, RZ, RZ, R29.reuse, P6 ;  /* 0x000000ffff297224 */ /* 0x100fe200030e061d */
[----:B------:R-:W-:Y:S01]  /*7ca0*/  LOP3.LUT R32, R32, R33, RZ, 0x3c, !PT ;  /* 0x0000002120207212 */ /* 0x000fe200078e3cff */
[----:B------:R-:W-:Y:S01]  /*7cb0*/  IMAD R22, R23, 0x80, R0 ;  /* 0x0000008017167824 */ /* 0x000fe200078e0200 */
[----:B------:R-:W-:Y:S01]  /*7cc0*/  UIMAD UR4, UR15, UR10, URZ ;  /* 0x0000000a0f0472a4 */ /* 0x000fe2000f8e023f */
[----:B------:R-:W-:Y:S01]  /*7cd0*/  LOP3.LUT R24, R25, R28, RZ, 0x3c, !PT ;  /* 0x0000001c19187212 */ /* 0x000fe200078e3cff */
[----:B------:R-:W-:Y:S01]  /*7ce0*/  UIMAD.WIDE.U32 UR8, UR61, UR10, UR8 ;  /* 0x0000000a3d0872a5 */ /* 0x000fe2000f8e0008 */
[----:B0-----:R-:W-:Y:S01]  /*7cf0*/  @P1 IMAD.HI.U32 R0, R22, R21, RZ ;  /* 0x0000001516001227 */ /* 0x001fe200078e00ff */
[----:B------:R-:W-:Y:S01]  /*7d00*/  UIMAD UR4, UR61, UR11, UR4 ;  /* 0x0000000b3d0472a4 */ /* 0x000fe2000f8e0204 */
[----:B------:R-:W-:Y:S01]  /*7d10*/  LOP3.LUT R12, R12, R15, RZ, 0x3c, !PT ;  /* 0x0000000f0c0c7212 */ /* 0x000fe200078e3cff */
[----:B------:R-:W5:Y:S01]  /*7d20*/  LD.E.128 R40, desc[UR18][R40.64] ;  /* 0x0000001228287980 */ /* 0x000f62000c101d00 */
[----:B------:R-:W-:Y:S01]  /*7d30*/  IMAD.MOV.U32 R23, RZ, RZ, R22 ;  /* 0x000000ffff177224 */ /* 0x000fe200078e0016 */
[----:B------:R-:W-:Y:S01]  /*7d40*/  UIADD3 UR4, UR9, UR4, URZ ;  /* 0x0000000409047290 */ /* 0x000fe2000fffe03f */
[--C-:B------:R-:W-:Y:S01]  /*7d50*/  IMAD.X R37, RZ, RZ, R29.reuse, P5 ;  /* 0x000000ffff257224 */ /* 0x100fe200028e061d */
[----:B------:R-:W-:Y:S01]  /*7d60*/  LOP3.LUT R30, R4, R5, RZ, 0x3c, !PT ;  /* 0x00000005041e7212 */ /* 0x000fe200078e3cff */
[--C-:B------:R-:W-:Y:S01]  /*7d70*/  IMAD.X R33, RZ, RZ, R29.reuse, P4 ;  /* 0x000000ffff217224 */ /* 0x100fe200020e061d */
[----:B------:R-:W5:Y:S01]  /*7d80*/  LD.E.128 R12, desc[UR18][R12.64] ;  /* 0x000000120c0c7980 */ /* 0x000f62000c101d00 */
[----:B------:R-:W-:-:S02]  /*7d90*/  IMAD.MOV.U32 R25, RZ, RZ, R29 ;  /* 0x000000ffff197224 */ /* 0x000fc400078e001d */
[----:B------:R-:W-:Y:S01]  /*7da0*/  IMAD.U32 R20, RZ, RZ, UR8 ;  /* 0x00000008ff147e24 */ /* 0x000fe2000f8e00ff */
[----:B------:R-:W5:Y:S01]  /*7db0*/  LD.E.128 R4, desc[UR18][R6.64] ;  /* 0x0000001206047980 */ /* 0x000f62000c101d00 */
[----:B-1----:R-:W-:Y:S01]  /*7dc0*/  @P1 SHF.R.U32.HI R23, RZ, R45, R0 ;  /* 0x0000002dff171219 */ /* 0x002fe20000011600 */
[----:B------:R-:W-:Y:S01]  /*7dd0*/  IMAD.U32 R21, RZ, RZ, UR9 ;  /* 0x00000009ff157e24 */ /* 0x000fe2000f8e00ff */
[----:B------:R-:W-:Y:S01]  /*7de0*/  ULDC.64 UR8, c[0x0][0xae0] ;  /* 0x0002b80000087ab9 */ /* 0x000fe20000000a00 */
[----:B------:R-:W5:Y:S01]  /*7df0*/  LD.E.128 R24, desc[UR18][R24.64] ;  /* 0x0000001218187980 */ /* 0x000f62000c101d00 */
[--C-:B------:R-:W-:Y:S01]  /*7e00*/  SHF.R.S32.HI R0, RZ, 0x1f, R23.reuse ;  /* 0x0000001fff007819 */ /* 0x100fe20000011417 */
[----:B------:R-:W-:Y:S02]  /*7e10*/  IMAD.MOV R45, RZ, RZ, -R23 ;  /* 0x000000ffff2d7224 */ /* 0x000fe400078e0a17 */
[----:B------:R-:W-:Y:S01]  /*7e20*/  IMAD.U32 R21, RZ, RZ, UR4 ;  /* 0x00000004ff157e24 */ /* 0x000fe2000f8e00ff */
[----:B------:R-:W5:Y:S01]  /*7e30*/  LD.E.128 R36, desc[UR18][R36.64] ;  /* 0x0000001224247980 */ /* 0x000f62000c101d00 */
[----:B------:R-:W-:-:S02]  /*7e40*/  IMAD R0, R0, UR8, RZ ;  /* 0x0000000800007c24 */ /* 0x000fc4000f8e02ff */
[----:B------:R-:W-:Y:S01]  /*7e50*/  IMAD R45, R46, R45, R22 ;  /* 0x0000002d2e2d7224 */ /* 0x000fe200078e0216 */
[----:B------:R-:W5:Y:S01]  /*7e60*/  LD.E.128 R32, desc[UR18][R32.64] ;  /* 0x0000001220207980 */ /* 0x000f62000c101d00 */
[----:B------:R-:W-:-:S03]  /*7e70*/  IMAD R49, R23, UR9, R0 ;  /* 0x0000000917317c24 */ /* 0x000fc6000f8e0200 */
[----:B------:R-:W5:Y:S01]  /*7e80*/  LD.E.128 R28, desc[UR18][R30.64] ;  /* 0x000000121e1c7980 */ /* 0x000f62000c101d00 */
[----:B------:R-:W-:Y:S01]  /*7e90*/  SHF.R.S32.HI R0, RZ, 0x1f, R45 ;  /* 0x0000001fff007819 */ /* 0x000fe2000001142d */
[----:B------:R-:W-:Y:S01]  /*7ea0*/  IMAD.WIDE.U32 R20, R23, UR8, R20 ;  /* 0x0000000817147c25 */ /* 0x000fe2000f8e0014 */
[----:B------:R-:W-:Y:S01]  /*7eb0*/  ULDC.64 UR8, c[0x0][0xad8] ;  /* 0x0002b60000087ab9 */ /* 0x000fe20000000a00 */
[----:B------:R-:W-:Y:S01]  /*7ec0*/  @!PT LDS RZ, [RZ] ;  /* 0x00000000fffff984 */ /* 0x000fe20000000800 */
[----:B------:R-:W-:Y:S01]  /*7ed0*/  @!PT LDS RZ, [RZ] ;  /* 0x00000000fffff984 */ /* 0x000fe20000000800 */
[----:B------:R-:W-:Y:S01]  /*7ee0*/  @!PT LDS RZ, [RZ] ;  /* 0x00000000fffff984 */ /* 0x000fe20000000800 */
[----:B------:R-:W-:Y:S01]  /*7ef0*/  @!PT LDS RZ, [RZ] ;  /* 0x00000000fffff984 */ /* 0x000fe20000000800 */
[----:B------:R0:W-:Y:S06]  /*7f00*/  MEMBAR.ALL.CTA ;  /* 0x0000000000007992 */ /* 0x0001ec0000008000 */
[----:B0-----:R-:W0:Y:S01]  /*7f10*/  FENCE.VIEW.ASYNC.S ;  /* 0x00000000000073c6 */ /* 0x001e220000000000 */
[----:B------:R-:W-:-:S02]  /*7f20*/  IMAD.U32 R53, RZ, RZ, UR16 ;  /* 0x00000010ff357e24 */ /* 0x000fc4000f8e00ff */
[----:B------:R-:W-:Y:S02]  /*7f30*/  IMAD.IADD R21, R21, 0x1, R49 ;  /* 0x0000000115157824 */ /* 0x000fe400078e0231 */
[----:B------:R-:W-:Y:S02]  /*7f40*/  IMAD R22, R0, UR8, RZ ;  /* 0x0000000800167c24 */ /* 0x000fe4000f8e02ff */
[----:B------:R-:W-:Y:S02]  /*7f50*/  IMAD R46, R53, 0x80, R184 ;  /* 0x00000080352e7824 */ /* 0x000fe400078e02b8 */
[C---:B------:R-:W-:Y:S02]  /*7f60*/  IMAD R23, R45.reuse, UR9, R22 ;  /* 0x000000092d177c24 */ /* 0x040fe4000f8e0216 */
[----:B------:R-:W-:Y:S01]  /*7f70*/  IMAD.WIDE.U32 R20, R45, UR8, R20 ;  /* 0x000000082d147c25 */ /* 0x000fe2000f8e0014 */
[----:B------:R-:W-:Y:S01]  /*7f80*/  ISETP.GE.AND P2, PT, R46, R51, PT ;  /* 0x000000332e00720c */ /* 0x000fe20003f46270 */
[----:B------:R-:W-:-:S02]  /*7f90*/  ULDC.64 UR8, c[0x0][0xa80] ;  /* 0x0002a00000087ab9 */ /* 0x000fc40000000a00 */
[----:B------:R-:W-:Y:S01]  /*7fa0*/  VIADD R0, R46, 0x20 ;  /* 0x000000202e007836 */ /* 0x000fe20000000000 */
[----:B------:R-:W-:Y:S01]  /*7fb0*/  LEA R44, P3, R20, UR8, 0x1 ;  /* 0x00000008142c7c11 */ /* 0x000fe2000f8608ff */
[----:B------:R-:W-:Y:S02]  /*7fc0*/  IMAD.IADD R21, R21, 0x1, R23 ;  /* 0x0000000115157824 */ /* 0x000fe400078e0217 */
[----:B------:R-:W-:Y:S01]  /*7fd0*/  VIADD R3, R3, 0x34820 ;  /* 0x0003482003037836 */ /* 0x000fe20000000000 */
[-C--:B------:R-:W-:Y:S01]  /*7fe0*/  ISETP.GE.AND P0, PT, R0, R51.reuse, PT ;  /* 0x000000330000720c */ /* 0x080fe20003f06270 */
[----:B------:R-:W-:Y:S01]  /*7ff0*/  VIADD R0, R46, 0x40 ;  /* 0x000000402e007836 */ /* 0x000fe20000000000 */
[----:B------:R-:W-:Y:S02]  /*8000*/  LEA.HI.X R45, R20, UR9, R21, 0x1, P3 ;  /* 0x00000009142d7c11 */ /* 0x000fe400098f0c15 */
[----:B------:R-:W-:Y:S01]  /*8010*/  PRMT R3, RZ, 0x654, R3 ;  /* 0x00000654ff037816 */ /* 0x000fe20000000003 */
[----:B0-----:R0:W1:Y:S01]  /*8020*/  SHFL.IDX PT, R22, R44, RZ, 0x181f ;  /* 0x00181fff2c167589 */ /* 0x00106200000e0000 */
[----:B------:R-:W-:Y:S01]  /*8030*/  ISETP.GE.AND P1, PT, R0, R51, PT ;  /* 0x000000330000720c */ /* 0x000fe20003f26270 */
[----:B------:R-:W-:Y:S01]  /*8040*/  BSSY B1, `(.L_x_393) ;  /* 0x000000e000017945 */ /* 0x000fe20003800000 */
[----:B------:R0:W-:Y:S01]  /*8050*/  SYNCS.ARRIVE.TRANS64.RED.A1T0 RZ, [R3+URZ], RZ ;  /* 0x000000ff03ff79a7 */ /* 0x0001e2000810043f */
[----:B------:R0:W2:Y:S02]  /*8060*/  SHFL.IDX PT, R0, R45, RZ, 0x181f ;  /* 0x00181fff2d007589 */ /* 0x0000a400000e0000 */
[----:B------:R-:W-:Y:S08]  /*8070*/  @P2 BRA `(.L_x_394) ;  /* 0x0000000000282947 */ /* 0x000ff00003800000 */
[----:B------:R-:W-:Y:S01]  /*8080*/  ULDC UR4, c[0x0][0xac8] ;  /* 0x0002b20000047ab9 */ /* 0x000fe20000000800 */
[----:B------:R-:W-:Y:S01]  /*8090*/  ULDC.64 UR8, c[0x0][0x208] ;  /* 0x0000820000087ab9 */ /* 0x000fe20000000a00 */
[----:B------:R-:W-:Y:S02]  /*80a0*/  ISETP.GE.AND P2, PT, R17, UR4, PT ;  /* 0x0000000411007c0c */ /* 0x000fe4000bf46270 */
[----:B------:R-:W-:-:S11]  /*80b0*/  ISETP.GE.AND P3, PT, R18, UR4, PT ;  /* 0x0000000412007c0c */ /* 0x000fd6000bf66270 */
[CC--:B-1----:R-:W-:Y:S02]  /*80c0*/  @!P2 LEA R20, P4, R17.reuse, R22.reuse, 0x1 ;  /* 0x000000161114a211 */ /* 0x0c2fe400078808ff */
[C---:B------:R-:W-:Y:S02]  /*80d0*/  @!P3 LEA R22, P5, R18.reuse, R22, 0x1 ;  /* 0x000000161216b211 */ /* 0x040fe400078a08ff */
[-C--:B--2---:R-:W-:Y:S02]  /*80e0*/  @!P2 LEA.HI.X R21, R17, R0.reuse, R195, 0x1, P4 ;  /* 0x000000001115a211 */ /* 0x084fe400020f0cc3 */
[----:B------:R-:W-:-:S03]  /*80f0*/  @!P3 LEA.HI.X R23, R18, R0, R194, 0x1, P5 ;  /* 0x000000001217b211 */ /* 0x000fc600028f0cc2 */
[----:B-----5:R3:W-:Y:S04]  /*8100*/  @!P2 ST.E.128 desc[UR8][R20.64], R24 ;  /* 0x000000181400a985 */ /* 0x0207e8000c101d08 */
[----:B------:R3:W-:Y:S02]  /*8110*/  @!P3 ST.E.128 desc[UR8][R22.64], R40 ;  /* 0x000000281600b985 */ /* 0x0007e4000c101d08 */
.L_x_394:
[----:B------:R-:W-:Y:S05]  /*8120*/  BSYNC B1 ;  /* 0x0000000000017941 */ /* 0x000fea0003800000 */
.L_x_393:
[----:B--2---:R2:W4:Y:S01]  /*8130*/  SHFL.IDX PT, R0, R45, 0x1, 0x181f ;  /* 0x00381f002d007f89 */ /* 0x00452200000e0000 */
[----:B------:R-:W-:Y:S03]  /*8140*/  BSSY B1, `(.L_x_395) ;  /* 0x000000d000017945 */ /* 0x000fe60003800000 */
[----:B-1-3--:R2:W1:Y:S01]  /*8150*/  SHFL.IDX PT, R22, R44, 0x1, 0x181f ;  /* 0x00381f002c167f89 */ /* 0x00a46200000e0000 */
[----:B------:R-:W-:Y:S05]  /*8160*/  @P0 BRA `(.L_x_396) ;  /* 0x0000000000280947 */ /* 0x000fea0003800000 */
[----:B------:R-:W-:Y:S01]  /*8170*/  ULDC UR4, c[0x0][0xac8] ;  /* 0x0002b20000047ab9 */ /* 0x000fe20000000800 */
[----:B------:R-:W-:Y:S01]  /*8180*/  ULDC.64 UR8, c[0x0][0x208] ;  /* 0x0000820000087ab9 */ /* 0x000fe20000000a00 */
[----:B------:R-:W-:Y:S02]  /*8190*/  ISETP.GE.AND P3, PT, R17, UR4, PT ;  /* 0x0000000411007c0c */ /* 0x000fe4000bf66270 */
[----:B------:R-:W-:-:S11]  /*81a0*/  ISETP.GE.AND P4, PT, R18, UR4, PT ;  /* 0x0000000412007c0c */ /* 0x000fd6000bf86270 */
[CC--:B-1----:R-:W-:Y:S02]  /*81b0*/  @!P3 LEA R20, P0, R17.reuse, R22.reuse, 0x1 ;  /* 0x000000161114b211 */ /* 0x0c2fe400078008ff */
[C---:B------:R-:W-:Y:S02]  /*81c0*/  @!P4 LEA R22, P2, R18.reuse, R22, 0x1 ;  /* 0x000000161216c211 */ /* 0x040fe400078408ff */
[-C--:B----4-:R-:W-:Y:S02]  /*81d0*/  @!P3 LEA.HI.X R21, R17, R0.reuse, R195, 0x1, P0 ;  /* 0x000000001115b211 */ /* 0x090fe400000f0cc3 */
[----:B------:R-:W-:-:S03]  /*81e0*/  @!P4 LEA.HI.X R23, R18, R0, R194, 0x1, P2 ;  /* 0x000000001217c211 */ /* 0x000fc600010f0cc2 */
[----:B-----5:R3:W-:Y:S04]  /*81f0*/  @!P3 ST.E.128 desc[UR8][R20.64], R12 ;  /* 0x0000000c1400b985 */ /* 0x0207e8000c101d08 */
[----:B------:R3:W-:Y:S02]  /*8200*/  @!P4 ST.E.128 desc[UR8][R22.64], R36 ;  /* 0x000000241600c985 */ /* 0x0007e4000c101d08 */
.L_x_396:
[----:B------:R-:W-:Y:S05]  /*8210*/  BSYNC B1 ;  /* 0x0000000000017941 */ /* 0x000fea0003800000 */
.L_x_395:
[----:B----4-:R4:W0:Y:S01]  /*8220*/  SHFL.IDX PT, R0, R45, 0x2, 0x181f ;  /* 0x00581f002d007f89 */ /* 0x01082200000e0000 */
[----:B------:R-:W-:Y:S03]  /*8230*/  BSSY B1, `(.L_x_397) ;  /* 0x000000d000017945 */ /* 0x000fe60003800000 */
[----:B---3-5:R4:W3:Y:S01]  /*8240*/  SHFL.IDX PT, R14, R44, 0x2, 0x181f ;  /* 0x00581f002c0e7f89 */ /* 0x0288e200000e0000 */
[----:B------:R-:W-:Y:S05]  /*8250*/  @P1 BRA `(.L_x_398) ;  /* 0x0000000000281947 */ /* 0x000fea0003800000 */
[----:B------:R-:W-:Y:S01]  /*8260*/  ULDC UR4, c[0x0][0xac8] ;  /* 0x0002b20000047ab9 */ /* 0x000fe20000000800 */
[----:B------:R-:W-:Y:S01]  /*8270*/  ULDC.64 UR8, c[0x0][0x208] ;  /* 0x0000820000087ab9 */ /* 0x000fe20000000a00 */
[----:B------:R-:W-:Y:S02]  /*8280*/  ISETP.GE.AND P2, PT, R17, UR4, PT ;  /* 0x0000000411007c0c */ /* 0x000fe4000bf46270 */
[----:B------:R-:W-:-:S11]  /*8290*/  ISETP.GE.AND P3, PT, R18, UR4, PT ;  /* 0x0000000412007c0c */ /* 0x000fd6000bf66270 */
[CC--:B---3--:R-:W-:Y:S02]  /*82a0*/  @!P2 LEA R12, P0, R17.reuse, R14.reuse, 0x1 ;  /* 0x0000000e110ca211 */ /* 0x0c8fe400078008ff */
[C---:B------:R-:W-:Y:S02]  /*82b0*/  @!P3 LEA R14, P1, R18.reuse, R14, 0x1 ;  /* 0x0000000e120eb211 */ /* 0x040fe400078208ff */
[-C--:B0-----:R-:W-:Y:S02]  /*82c0*/  @!P2 LEA.HI.X R13, R17, R0.reuse, R195, 0x1, P0 ;  /* 0x00000000110da211 */ /* 0x081fe400000f0cc3 */
[----:B------:R-:W-:-:S03]  /*82d0*/  @!P3 LEA.HI.X R15, R18, R0, R194, 0x1, P1 ;  /* 0x00000000120fb211 */ /* 0x000fc600008f0cc2 */
[----:B------:R0:W-:Y:S04]  /*82e0*/  @!P2 ST.E.128 desc[UR8][R12.64], R8 ;  /* 0x000000080c00a985 */ /* 0x0001e8000c101d08 */
[----:B------:R0:W-:Y:S02]  /*82f0*/  @!P3 ST.E.128 desc[UR8][R14.64], R32 ;  /* 0x000000200e00b985 */ /* 0x0001e4000c101d08 */
.L_x_398:
[----:B------:R-:W-:Y:S05]  /*8300*/  BSYNC B1 ;  /* 0x0000000000017941 */ /* 0x000fea0003800000 */
.L_x_397:
[----:B0-----:R-:W-:Y:S01]  /*8310*/  VIADD R0, R46, 0x60 ;  /* 0x000000602e007836 */ /* 0x001fe20000000000 */
[----:B--2-4-:R-:W0:Y:S04]  /*8320*/  SHFL.IDX PT, R45, R45, 0x3, 0x181f ;  /* 0x00781f002d2d7f89 */ /* 0x014e2800000e0000 */
[----:B------:R-:W-:Y:S01]  /*8330*/  ISETP.GE.AND P0, PT, R0, R51, PT ;  /* 0x000000330000720c */ /* 0x000fe20003f06270 */
[----:B------:R-:W2:-:S12]  /*8340*/  SHFL.IDX PT, R44, R44, 0x3, 0x181f ;  /* 0x00781f002c2c7f89 */ /* 0x000e9800000e0000 */
[----:B------:R-:W-:Y:S05]  /*8350*/  @P0 BRA `(.L_x_399) ;  /* 0x0000000c005c0947 */ /* 0x000fea0003800000 */
[----:B------:R-:W-:Y:S01]  /*8360*/  ULDC UR4, c[0x0][0xac8] ;  /* 0x0002b20000047ab9 */ /* 0x000fe20000000800 */
[----:B------:R-:W-:Y:S01]  /*8370*/  ULDC.64 UR8, c[0x0][0x208] ;  /* 0x0000820000087ab9 */ /* 0x000fe20000000a00 */
[----:B------:R-:W-:-:S13]  /*8380*/  ISETP.GE.AND P1, PT, R17, UR4, PT ;  /* 0x0000000411007c0c */ /* 0x000fda000bf26270 */
[----:B--2---:R-:W-:-:S04]  /*8390*/  @!P1 LEA R8, P0, R17, R44, 0x1 ;  /* 0x0000002c11089211 */ /* 0x004fc800078008ff */
[----:B0-----:R-:W-:Y:S02]  /*83a0*/  @!P1 LEA.HI.X R9, R17, R45, R195, 0x1, P0 ;  /* 0x0000002d11099211 */ /* 0x001fe400000f0cc3 */
[----:B------:R-:W-:-:S03]  /*83b0*/  ISETP.GE.AND P0, PT, R18, UR4, PT ;  /* 0x0000000412007c0c */ /* 0x000fc6000bf06270 */
[----:B------:R4:W-:Y:S10]  /*83c0*/  @!P1 ST.E.128 desc[UR8][R8.64], R4 ;  /* 0x0000000408009985 */ /* 0x0009f4000c101d08 */
[----:B------:R-:W-:Y:S05]  /*83d0*/  @P0 BRA `(.L_x_399) ;  /* 0x0000000c003c0947 */ /* 0x000fea0003800000 */
[----:B----4-:R-:W-:Y:S01]  /*83e0*/  LEA R4, P0, R18, R44, 0x1 ;  /* 0x0000002c12047211 */ /* 0x010fe200078008ff */
[----:B------:R-:W-:-:S03]  /*83f0*/  ULDC.64 UR8, c[0x0][0x208] ;  /* 0x0000820000087ab9 */ /* 0x000fc60000000a00 */
[----:B------:R-:W-:-:S05]  /*8400*/  LEA.HI.X R5, R18, R45, R194, 0x1, P0 ;  /* 0x0000002d12057211 */ /* 0x000fca00000f0cc2 */
[----:B------:R0:W-:Y:S01]  /*8410*/  ST.E.128 desc[UR8][R4.64], R28 ;  /* 0x0000001c04007985 */ /* 0x0001e2000c101d08 */
[----:B------:R-:W-:Y:S05]  /*8420*/  BRA `(.L_x_399) ;  /* 0x0000000c00287947 */ /* 0x000fea0003800000 */
.L_x_391:
[----:B------:R-:W-:Y:S01]  /*8430*/  R2UR UR4, R185 ;  /* 0x00000000b90472ca */ /* 0x000fe200000e0000 */
[----:B------:R-:W-:Y:S01]  /*8440*/  ULDC.64 UR10, c[0x0][0xc00] ;  /* 0x00030000000a7ab9 */ /* 0x000fe20000000a00 */
[----:B------:R-:W-:Y:S01]  /*8450*/  USHF.L.U32 UR8, UR61, 0x2, URZ ;  /* 0x000000023d087899 */ /* 0x000fe2000800063f */
[----:B------:R-:W0:Y:S01]  /*8460*/  LDC R11, c[0x0][0xbe8] ;  /* 0x0002fa00ff0b7b82 */ /* 0x000e220000000800 */
[----:B------:R-:W-:Y:S01]  /*8470*/  UISETP.NE.U32.AND UP0, UPT, UR10, URZ, UPT ;  /* 0x0000003f0a00728c */ /* 0x000fe2000bf05070 */
[----:B------:R-:W-:Y:S01]  /*8480*/  R2UR UR12, R22 ;  /* 0x00000000160c72ca */ /* 0x000fe200000e0000 */
[----:B------:R-:W-:Y:S02]  /*8490*/  ULDC.64 UR14, c[0x0][0x208] ;  /* 0x00008200000e7ab9 */ /* 0x000fe40000000a00 */
[----:B------:R-:W-:-:S05]  /*84a0*/  UISETP.NE.AND.EX UP0, UPT, UR11, URZ, UPT, UP0 ;  /* 0x0000003f0b00728c */ /* 0x000fca000bf05300 */
[----:B------:R-:W-:Y:S01]  /*84b0*/  USHF.L.U64.HI UR9, UR61, 0x2, UR4 ;  /* 0x000000023d097899 */ /* 0x000fe20008010204 */
[----:B------:R-:W-:Y:S01]  /*84c0*/  PLOP3.LUT P2, PT, PT, PT, UP0, 0x80, 0x0 ;  /* 0x000000000000781c */ /* 0x000fe20003f4f008 */
[----:B------:R-:W-:-:S04]  /*84d0*/  UIADD3 UR4, UP1, UR8, UR10, URZ ;  /* 0x0000000a08047290 */ /* 0x000fc8000ff3e03f */
[----:B------:R-:W-:Y:S02]  /*84e0*/  UIADD3.X UR7, UR9, UR11, URZ, UP1, !UPT ;  /* 0x0000000b09077290 */ /* 0x000fe40008ffe43f */
[----:B------:R-:W-:Y:S01]  /*84f0*/  IMAD.U32 R4, RZ, RZ, UR4 ;  /* 0x00000004ff047e24 */ /* 0x000fe2000f8e00ff */
[----:B------:R-:W-:-:S03]  /*8500*/  ULDC.64 UR10, c[0x0][0xc08] ;  /* 0x00030200000a7ab9 */ /* 0x000fc60000000a00 */
[----:B------:R-:W-:-:S05]  /*8510*/  IMAD.U32 R5, RZ, RZ, UR7 ;  /* 0x00000007ff057e24 */ /* 0x000fca000f8e00ff */
[----:B------:R-:W2:Y:S01]  /*8520*/  @P2 LDG.E R3, desc[UR14][R4.64] ;  /* 0x0000000e04032981 */ /* 0x000ea2000c1e1900 */
[----:B------:R-:W-:Y:S01]  /*8530*/  UISETP.NE.U32.AND UP1, UPT, UR10, URZ, UPT ;  /* 0x0000003f0a00728c */ /* 0x000fe2000bf25070 */
[----:B0-----:R-:W-:Y:S01]  /*8540*/  ISETP.NE.AND P0, PT, R11, 0x1, PT ;  /* 0x000000010b00780c */ /* 0x001fe20003f05270 */
[----:B------:R-:W-:Y:S02]  /*8550*/  ULDC UR4, c[0x0][0xa88] ;  /* 0x0002a20000047ab9 */ /* 0x000fe40000000800 */
[----:B------:R-:W-:Y:S01]  /*8560*/  UISETP.NE.AND.EX UP1, UPT, UR11, URZ, UPT, UP1 ;  /* 0x0000003f0b00728c */ /* 0x000fe2000bf25310 */
[----:B------:R-:W-:Y:S01]  /*8570*/  IMAD.U32 R0, RZ, RZ, UR4 ;  /* 0x00000004ff007e24 */ /* 0x000fe2000f8e00ff */
[----:B------:R-:W-:-:S04]  /*8580*/  UMOV UR4, URZ ;  /* 0x0000003f00047c82 */ /* 0x000fc80008000000 */
[----:B------:R-:W-:-:S04]  /*8590*/  PLOP3.LUT P3, PT, PT, PT, UP1, 0x80, 0x0 ;  /* 0x000000000000781c */ /* 0x000fc80003f6f018 */
[----:B------:R-:W0:Y:S01]  /*85a0*/  @P0 LDC R9, c[0x0][0xbec] ;  /* 0x0002fb00ff090b82 */ /* 0x000e220000000800 */
[----:B------:R-:W-:-:S04]  /*85b0*/  @UP1 UIADD3 UR8, UP2, UR8, UR10, URZ ;  /* 0x0000000a08081290 */ /* 0x000fc8000ff5e03f */
[----:B------:R-:W-:Y:S02]  /*85c0*/  @UP1 UIADD3.X UR9, UR9, UR11, URZ, UP2, !UPT ;  /* 0x0000000b09091290 */ /* 0x000fe400097fe43f */
[----:B------:R-:W-:-:S04]  /*85d0*/  IMAD.U32 R6, RZ, RZ, UR8 ;  /* 0x00000008ff067e24 */ /* 0x000fc8000f8e00ff */
[----:B------:R-:W-:Y:S01]  /*85e0*/  IMAD.U32 R7, RZ, RZ, UR9 ;  /* 0x00000009ff077e24 */ /* 0x000fe2000f8e00ff */
[----:B------:R-:W-:Y:S01]  /*85f0*/  USHF.R.S32.HI UR11, URZ, 0x1f, UR12 ;  /* 0x0000001f3f0b7899 */ /* 0x000fe2000801140c */
[----:B------:R-:W-:-:S03]  /*8600*/  ISETP.GE.AND P1, PT, R196, 0x80, PT ;  /* 0x00000080c400780c */ /* 0x000fc60003f26270 */
[----:B------:R1:W5:Y:S01]  /*8610*/  @P3 LDG.E R0, desc[UR14][R6.64] ;  /* 0x0000000e06003981 */ /* 0x000362000c1e1900 */
[----:B--2---:R-:W-:-:S13]  /*8620*/  @P2 R2UR UR4, R3 ;  /* 0x00000000030422ca */ /* 0x004fda00000e0000 */
[----:B------:R-:W-:Y:S01]  /*8630*/  USHF.R.S32.HI UR10, URZ, 0x1f, UR4 ;  /* 0x0000001f3f0a7899 */ /* 0x000fe20008011404 */
[----:B01----:R-:W-:Y:S11]  /*8640*/  @P3 BRA `(.L_x_400) ;  /* 0x0000000000143947 */ /* 0x003ff60003800000 */
[----:B------:R-:W-:Y:S05]  /*8650*/  @!P2 BRA `(.L_x_400) ;  /* 0x000000000010a947 */ /* 0x000fea0003800000 */
[----:B------:R-:W-:Y:S02]  /*8660*/  ULDC.64 UR8, c[0x0][0x208] ;  /* 0x0000820000087ab9 */ /* 0x000fe40000000a00 */
[----:B------:R-:W2:Y:S04]  /*8670*/  LDG.E R3, desc[UR8][R4.64] ;  /* 0x0000000804037981 */ /* 0x000ea8000c1e1900 */
[----:B-----5:R-:W2:Y:S02]  /*8680*/  LDG.E R0, desc[UR8][R4.64+0x4] ;  /* 0x0000040804007981 */ /* 0x020ea4000c1e1900 */
[----:B--2---:R-:W-:-:S07]  /*8690*/  IMAD.IADD R0, R0, 0x1, -R3 ;  /* 0x0000000100007824 */ /* 0x004fce00078e0a03 */
.L_x_400:
[----:B------:R-:W-:Y:S01]  /*86a0*/  R2UR UR7, R185 ;  /* 0x00000000b90772ca */ /* 0x000fe200000e0000 */
[----:B------:R-:W-:Y:S01]  /*86b0*/  USEL UR61, UR61, URZ, !UP0 ;  /* 0x0000003f3d3d7287 */ /* 0x000fe2000c000000 */
[----:B------:R-:W-:Y:S11]  /*86c0*/  BSSY B1, `(.L_x_401) ;  /* 0x0000030000017945 */ /* 0x000ff60003800000 */
[----:B------:R-:W-:Y:S01]  /*86d0*/  USEL UR12, UR7, URZ, !UP0 ;  /* 0x0000003f070c7287 */ /* 0x000fe2000c000000 */
[----:B------:R-:W-:Y:S11]  /*86e0*/  @P1 BRA `(.L_x_402) ;  /* 0x0000000000b41947 */ /* 0x000ff60003800000 */
[----:B------:R-:W0:Y:S01]  /*86f0*/  S2R R4, SR_TID.X ;  /* 0x0000000000047919 */ /* 0x000e220000002100 */
[----:B------:R-:W1:Y:S01]  /*8700*/  LDC R6, c[0x0][0xbe8] ;  /* 0x0002fa00ff067b82 */ /* 0x000e620000000800 */
[----:B------:R-:W-:-:S13]  /*8710*/  R2UR UR7, R23 ;  /* 0x00000000170772ca */ /* 0x000fda00000e0000 */
[----:B------:R-:W-:-:S04]  /*8720*/  IMAD.U32 R3, RZ, RZ, UR7 ;  /* 0x00000007ff037e24 */ /* 0x000fc8000f8e00ff */
[----:B0-----:R-:W-:Y:S02]  /*8730*/  IMAD R3, R3, 0x80, R4 ;  /* 0x0000008003037824 */ /* 0x001fe400078e0204 */
[----:B-1---5:R-:W-:Y:S02]  /*8740*/  IMAD R4, R0, R6, RZ ;  /* 0x0000000600047224 */ /* 0x022fe400078e02ff */
[----:B------:R-:W-:-:S05]  /*8750*/  VIADD R5, R3, 0xffffff80 ;  /* 0xffffff8003057836 */ /* 0x000fca0000000000 */
[----:B------:R-:W-:-:S13]  /*8760*/  ISETP.GE.AND P1, PT, R5, R4, PT ;  /* 0x000000040500720c */ /* 0x000fda0003f26270 */
[----:B------:R-:W-:Y:S05]  /*8770*/  @P1 BRA `(.L_x_402) ;  /* 0x0000000000901947 */ /* 0x000fea0003800000 */
[----:B------:R-:W-:Y:S01]  /*8780*/  ISETP.NE.AND P1, PT, R6, 0x1, PT ;  /* 0x000000010600780c */ /* 0x000fe20003f25270 */
[----:B------:R-:W-:Y:S01]  /*8790*/  ULDC.64 UR14, c[0x0][0xb90] ;  /* 0x0002e400000e7ab9 */ /* 0x000fe20000000a00 */
[----:B------:R-:W-:Y:S01]  /*87a0*/  R2UR UR13, R22 ;  /* 0x00000000160d72ca */ /* 0x000fe200000e0000 */
[----:B------:R-:W-:Y:S01]  /*87b0*/  UIMAD UR7, UR11, UR14, URZ ;  /* 0x0000000e0b0772a4 */ /* 0x000fe2000f8e023f */
[----:B------:R-:W-:Y:S01]  /*87c0*/  UMOV UR8, UR4 ;  /* 0x0000000400087c82 */ /* 0x000fe20008000000 */
[----:B------:R-:W-:Y:S01]  /*87d0*/  UMOV UR9, UR10 ;  /* 0x0000000a00097c82 */ /* 0x000fe20008000000 */
[----:B------:R-:W-:-:S07]  /*87e0*/  ULDC.64 UR16, c[0x0][0x208] ;  /* 0x0000820000107ab9 */ /* 0x000fce0000000a00 */
[----:B------:R-:W0:Y:S02]  /*87f0*/  @P1 LDC R4, c[0x0][0xbec] ;  /* 0x0002fb00ff041b82 */ /* 0x000e240000000800 */
[----:B------:R-:W-:Y:S02]  /*8800*/  UIMAD.WIDE.U32 UR8, UR13, UR14, UR8 ;  /* 0x0000000e0d0872a5 */ /* 0x000fe4000f8e0008 */
[----:B------:R-:W-:-:S03]  /*8810*/  UIMAD UR7, UR13, UR15, UR7 ;  /* 0x0000000f0d0772a4 */ /* 0x000fc6000f8e0207 */
[----:B------:R-:W-:Y:S01]  /*8820*/  ULDC.64 UR14, c[0x0][0xb98] ;  /* 0x0002e600000e7ab9 */ /* 0x000fe20000000a00 */
[----:B------:R-:W1:Y:S01]  /*8830*/  @P1 LDC R8, c[0x0][0xbf0] ;  /* 0x0002fc00ff081b82 */ /* 0x000e620000000800 */
[----:B------:R-:W-:Y:S02]  /*8840*/  UIADD3 UR9, UR9, UR7, URZ ;  /* 0x0000000709097290 */ /* 0x000fe4000fffe03f */
[----:B------:R-:W-:Y:S02]  /*8850*/  UIMAD UR7, UR12, UR14, URZ ;  /* 0x0000000e0c0772a4 */ /* 0x000fe4000f8e023f */
[----:B------:R-:W-:Y:S02]  /*8860*/  UIMAD.WIDE.U32 UR8, UR61, UR14, UR8 ;  /* 0x0000000e3d0872a5 */ /* 0x000fe4000f8e0008 */
[----:B------:R-:W-:-:S03]  /*8870*/  UIMAD UR7, UR61, UR15, UR7 ;  /* 0x0000000f3d0772a4 */ /* 0x000fc6000f8e0207 */
[----:B------:R-:W-:Y:S01]  /*8880*/  ULDC.64 UR14, c[0x0][0xb88] ;  /* 0x0002e200000e7ab9 */ /* 0x000fe20000000a00 */
[----:B0-----:R-:W-:-:S04]  /*8890*/  @P1 IMAD.HI.U32 R3, R5, R4, RZ ;  /* 0x0000000405031227 */ /* 0x001fc800078e00ff */
[----:B------:R-:W-:Y:S01]  /*88a0*/  IMAD.MOV.U32 R4, RZ, RZ, R5 ;  /* 0x000000ffff047224 */ /* 0x000fe200078e0005 */
[----:B-1----:R-:W-:Y:S01]  /*88b0*/  @P1 SHF.R.U32.HI R4, RZ, R8, R3 ;  /* 0x00000008ff041219 */ /* 0x002fe20000011603 */
[----:B------:R-:W-:-:S04]  /*88c0*/  IMAD.U32 R8, RZ, RZ, UR7 ;  /* 0x00000007ff087e24 */ /* 0x000fc8000f8e00ff */
[----:B------:R-:W-:-:S04]  /*88d0*/  IMAD.MOV R3, RZ, RZ, -R4 ;  /* 0x000000ffff037224 */ /* 0x000fc800078e0a04 */
[----:B------:R-:W-:Y:S01]  /*88e0*/  IMAD R3, R6, R3, R5 ;  /* 0x0000000306037224 */ /* 0x000fe200078e0205 */
[----:B------:R-:W-:Y:S02]  /*88f0*/  SHF.R.S32.HI R5, RZ, 0x1f, R4 ;  /* 0x0000001fff057819 */ /* 0x000fe40000011404 */
[----:B------:R-:W-:Y:S02]  /*8900*/  IADD3 R4, P1, R4, UR8, RZ ;  /* 0x0000000804047c10 */ /* 0x000fe4000ff3e0ff */
[----:B------:R-:W-:Y:S02]  /*8910*/  SHF.R.S32.HI R6, RZ, 0x1f, R3 ;  /* 0x0000001fff067819 */ /* 0x000fe40000011403 */
[----:B------:R-:W-:Y:S01]  /*8920*/  IADD3.X R5, R5, UR9, R8, P1, !PT ;  /* 0x0000000905057c10 */ /* 0x000fe20008ffe408 */
[----:B------:R-:W-:Y:S02]  /*8930*/  ULDC.64 UR8, c[0x0][0xb50] ;  /* 0x0002d40000087ab9 */ /* 0x000fe40000000a00 */
[----:B------:R-:W-:-:S02]  /*8940*/  IMAD R6, R6, UR14, RZ ;  /* 0x0000000e06067c24 */ /* 0x000fc4000f8e02ff */
[----:B------:R-:W-:-:S04]  /*8950*/  IMAD.WIDE.U32 R4, R3, UR14, R4 ;  /* 0x0000000e03047c25 */ /* 0x000fc8000f8e0004 */
[----:B------:R-:W-:Y:S01]  /*8960*/  IMAD R7, R3, UR15, R6 ;  /* 0x0000000f03077c24 */ /* 0x000fe2000f8e0206 */
[----:B------:R-:W-:-:S03]  /*8970*/  LEA R6, P1, R4, UR8, 0x2 ;  /* 0x0000000804067c11 */ /* 0x000fc6000f8210ff */
[----:B------:R-:W-:-:S05]  /*8980*/  IMAD.IADD R3, R5, 0x1, R7 ;  /* 0x0000000105037824 */ /* 0x000fca00078e0207 */
[----:B------:R-:W-:Y:S01]  /*8990*/  LEA.HI.X R7, R4, UR9, R3, 0x2, P1 ;  /* 0x0000000904077c11 */ /* 0x000fe200088f1403 */
[----:B------:R-:W-:-:S05]  /*89a0*/  IMAD.MOV.U32 R3, RZ, RZ, -0x800000 ;  /* 0xff800000ff037424 */ /* 0x000fca00078e00ff */
[----:B------:R0:W-:Y:S02]  /*89b0*/  STG.E desc[UR16][R6.64], R3 ;  /* 0x0000000306007986 */ /* 0x0001e4000c101910 */
.L_x_402:
[----:B------:R-:W-:Y:S05]  /*89c0*/  BSYNC B1 ;  /* 0x0000000000017941 */ /* 0x000fea0003800000 */
.L_x_401:
[----:B------:R-:W-:Y:S01]  /*89d0*/  R2UR UR13, R23 ;  /* 0x00000000170d72ca */ /* 0x000fe200000e0000 */
[----:B------:R-:W1:Y:S01]  /*89e0*/  @P0 LDC R5, c[0x0][0xbf0] ;  /* 0x0002fc00ff050b82 */ /* 0x000e620000000800 */
[----:B------:R-:W-:Y:S01]  /*89f0*/  ULDC.64 UR14, c[0x0][0xaa0] ;  /* 0x0002a800000e7ab9 */ /* 0x000fe20000000a00 */
[----:B------:R-:W-:Y:S01]  /*8a00*/  R2UR UR16, R22 ;  /* 0x00000000161072ca */ /* 0x000fe200000e0000 */
[----:B------:R-:W-:Y:S01]  /*8a10*/  UIMAD UR7, UR10, UR14, URZ ;  /* 0x0000000e0a0772a4 */ /* 0x000fe2000f8e023f */
[----:B0-----:R-:W-:Y:S01]  /*8a20*/  IMAD R3, R19, 0x20, R184 ;  /* 0x0000002013037824 */ /* 0x001fe200078e02b8 */
[----:B------:R-:W-:Y:S01]  /*8a30*/  UIMAD.WIDE.U32 UR8, UR4, UR14, URZ ;  /* 0x0000000e040872a5 */ /* 0x000fe2000f8e003f */
[----:B------:R-:W-:Y:S01]  /*8a40*/  BSSY B1, `(.L_x_403) ;  /* 0x000003b000017945 */ /* 0x000fe20003800000 */
[----:B------:R-:W-:-:S03]  /*8a50*/  UIMAD UR7, UR4, UR15, UR7 ;  /* 0x0000000f040772a4 */ /* 0x000fc6000f8e0207 */
[----:B------:R-:W-:Y:S01]  /*8a60*/  ULDC.64 UR14, c[0x0][0xae8] ;  /* 0x0002ba00000e7ab9 */ /* 0x000fe20000000a00 */
[----:B------:R-:W-:Y:S01]  /*8a70*/  UIADD3 UR9, UR9, UR7, URZ ;  /* 0x0000000709097290 */ /* 0x000fe2000fffe03f */
[----:B------:R-:W-:Y:S01]  /*8a80*/  IMAD.U32 R8, RZ, RZ, UR13 ;  /* 0x0000000dff087e24 */ /* 0x000fe2000f8e00ff */
[----:B------:R-:W-:Y:S01]  /*8a90*/  UIMAD UR4, UR11, UR14, URZ ;  /* 0x0000000e0b0472a4 */ /* 0x000fe2000f8e023f */
[----:B------:R-:W-:Y:S01]  /*8aa0*/  IMAD.U32 R13, RZ, RZ, UR13 ;  /* 0x0000000dff0d7e24 */ /* 0x000fe2000f8e00ff */
[----:B------:R-:W-:Y:S01]  /*8ab0*/  UIMAD.WIDE.U32 UR8, UR16, UR14, UR8 ;  /* 0x0000000e100872a5 */ /* 0x000fe2000f8e0008 */
[----:B------:R-:W-:Y:S01]  /*8ac0*/  IMAD R8, R8, 0x80, R3 ;  /* 0x0000008008087824 */ /* 0x000fe200078e0203 */
[----:B------:R-:W-:Y:S01]  /*8ad0*/  UIMAD UR4, UR16, UR15, UR4 ;  /* 0x0000000f100472a4 */ /* 0x000fe2000f8e0204 */
[----:B------:R-:W-:Y:S02]  /*8ae0*/  ULDC.64 UR10, c[0x0][0xaf0] ;  /* 0x0002bc00000a7ab9 */ /* 0x000fe40000000a00 */
[----:B------:R-:W-:Y:S01]  /*8af0*/  @P0 IMAD.HI.U32 R4, R8, R9, RZ ;  /* 0x0000000908040227 */ /* 0x000fe200078e00ff */
[----:B------:R-:W-:-:S02]  /*8b00*/  UIADD3 UR9, UR9, UR4, URZ ;  /* 0x0000000409097290 */ /* 0x000fc4000fffe03f */
[----:B------:R-:W-:Y:S01]  /*8b10*/  UIMAD UR4, UR12, UR10, URZ ;  /* 0x0000000a0c0472a4 */ /* 0x000fe2000f8e023f */
[----:B------:R-:W-:Y:S01]  /*8b20*/  IMAD.MOV.U32 R3, RZ, RZ, R8 ;  /* 0x000000ffff037224 */ /* 0x000fe200078e0008 */
[----:B-1----:R-:W-:Y:S01]  /*8b30*/  @P0 SHF.R.U32.HI R3, RZ, R5, R4 ;  /* 0x00000005ff030219 */ /* 0x002fe20000011604 */
[----:B------:R-:W-:Y:S02]  /*8b40*/  UIMAD.WIDE.U32 UR8, UR61, UR10, UR8 ;  /* 0x0000000a3d0872a5 */ /* 0x000fe4000f8e0008 */
[----:B------:R-:W-:Y:S01]  /*8b50*/  UIMAD UR4, UR61, UR11, UR4 ;  /* 0x0000000b3d0472a4 */ /* 0x000fe2000f8e0204 */
[--C-:B------:R-:W-:Y:S01]  /*8b60*/  SHF.R.S32.HI R4, RZ, 0x1f, R3.reuse ;  /* 0x0000001fff047819 */ /* 0x100fe20000011403 */
[----:B------:R-:W-:Y:S01]  /*8b70*/  IMAD.MOV R7, RZ, RZ, -R3 ;  /* 0x000000ffff077224 */ /* 0x000fe200078e0a03 */
[----:B------:R-:W-:Y:S01]  /*8b80*/  ULDC.64 UR10, c[0x0][0xae0] ;  /* 0x0002b800000a7ab9 */ /* 0x000fe20000000a00 */
[----:B------:R-:W-:Y:S02]  /*8b90*/  UIADD3 UR4, UR9, UR4, URZ ;  /* 0x0000000409047290 */ /* 0x000fe4000fffe03f */
[----:B------:R-:W-:-:S02]  /*8ba0*/  IMAD.U32 R5, RZ, RZ, UR9 ;  /* 0x00000009ff057e24 */ /* 0x000fc4000f8e00ff */
[----:B------:R-:W-:Y:S02]  /*8bb0*/  IMAD R6, R4, UR10, RZ ;  /* 0x0000000a04067c24 */ /* 0x000fe4000f8e02ff */
[----:B------:R-:W-:Y:S01]  /*8bc0*/  IMAD.U32 R4, RZ, RZ, UR8 ;  /* 0x00000008ff047e24 */ /* 0x000fe2000f8e00ff */
[----:B------:R-:W-:Y:S01]  /*8bd0*/  ULDC.64 UR8, c[0x0][0xad8] ;  /* 0x0002b60000087ab9 */ /* 0x000fe20000000a00 */
[----:B------:R-:W-:Y:S02]  /*8be0*/  IMAD.U32 R5, RZ, RZ, UR4 ;  /* 0x00000004ff057e24 */ /* 0x000fe4000f8e00ff */
[----:B------:R-:W-:Y:S02]  /*8bf0*/  IMAD R7, R11, R7, R8 ;  /* 0x000000070b077224 */ /* 0x000fe400078e0208 */
[C---:B------:R-:W-:Y:S02]  /*8c00*/  IMAD R9, R3.reuse, UR11, R6 ;  /* 0x0000000b03097c24 */ /* 0x040fe4000f8e0206 */
[----:B------:R-:W-:Y:S01]  /*8c10*/  IMAD.WIDE.U32 R4, R3, UR10, R4 ;  /* 0x0000000a03047c25 */ /* 0x000fe2000f8e0004 */
[----:B------:R-:W-:-:S03]  /*8c20*/  SHF.R.S32.HI R3, RZ, 0x1f, R7 ;  /* 0x0000001fff037819 */ /* 0x000fc60000011407 */
[----:B------:R-:W-:Y:S02]  /*8c30*/  IMAD.IADD R5, R5, 0x1, R9 ;  /* 0x0000000105057824 */ /* 0x000fe400078e0209 */
[----:B------:R-:W-:Y:S02]  /*8c40*/  IMAD R6, R3, UR8, RZ ;  /* 0x0000000803067c24 */ /* 0x000fe4000f8e02ff */
[----:B------:R-:W-:Y:S02]  /*8c50*/  IMAD R8, R13, 0x80, R184 ;  /* 0x000000800d087824 */ /* 0x000fe400078e02b8 */
[----:B-----5:R-:W-:Y:S02]  /*8c60*/  IMAD R11, R0, R11, RZ ;  /* 0x0000000b000b7224 */ /* 0x020fe400078e02ff */
[C---:B------:R-:W-:Y:S02]  /*8c70*/  IMAD R3, R7.reuse, UR9, R6 ;  /* 0x0000000907037c24 */ /* 0x040fe4000f8e0206 */
[----:B------:R-:W-:Y:S01]  /*8c80*/  IMAD.WIDE.U32 R4, R7, UR8, R4 ;  /* 0x0000000807047c25 */ /* 0x000fe2000f8e0004 */
[----:B------:R-:W-:Y:S01]  /*8c90*/  ISETP.GE.AND P2, PT, R8, R11, PT ;  /* 0x0000000b0800720c */ /* 0x000fe20003f46270 */
[----:B------:R-:W-:-:S02]  /*8ca0*/  ULDC.64 UR8, c[0x0][0xa80] ;  /* 0x0002a00000087ab9 */ /* 0x000fc40000000a00 */
[----:B------:R-:W-:Y:S01]  /*8cb0*/  VIADD R0, R8, 0x20 ;  /* 0x0000002008007836 */ /* 0x000fe20000000000 */
[----:B------:R-:W-:Y:S01]  /*8cc0*/  LEA R6, P3, R4, UR8, 0x1 ;  /* 0x0000000804067c11 */ /* 0x000fe2000f8608ff */
[----:B------:R-:W-:-:S03]  /*8cd0*/  IMAD.IADD R3, R5, 0x1, R3 ;  /* 0x0000000105037824 */ /* 0x000fc600078e0203 */
[-C--:B------:R-:W-:Y:S01]  /*8ce0*/  ISETP.GE.AND P1, PT, R0, R11.reuse, PT ;  /* 0x0000000b0000720c */ /* 0x080fe20003f26270 */
[----:B------:R-:W-:Y:S01]  /*8cf0*/  VIADD R0, R8, 0x40 ;  /* 0x0000004008007836 */ /* 0x000fe20000000000 */
[----:B------:R-:W-:Y:S02]  /*8d00*/  LEA.HI.X R3, R4, UR9, R3, 0x1, P3 ;  /* 0x0000000904037c11 */ /* 0x000fe400098f0c03 */
[----:B------:R0:W1:Y:S02]  /*8d10*/  SHFL.IDX PT, R4, R6, RZ, 0x181f ;  /* 0x00181fff06047589 */ /* 0x00006400000e0000 */
[----:B------:R-:W-:Y:S02]  /*8d20*/  ISETP.GE.AND P0, PT, R0, R11, PT ;  /* 0x0000000b0000720c */ /* 0x000fe40003f06270 */
[----:B------:R0:W2:Y:S01]  /*8d30*/  SHFL.IDX PT, R0, R3, RZ, 0x181f ;  /* 0x00181fff03007589 */ /* 0x0000a200000e0000 */
[----:B------:R-:W-:Y:S10]  /*8d40*/  @P2 BRA `(.L_x_404) ;  /* 0x0000000000282947 */ /* 0x000ff40003800000 */
        /* <DEDUP_REMOVED lines=8> */
[----:B------:R3:W-:Y:S04]  /*8dd0*/  @!P4 ST.E.128 desc[UR8][R12.64], RZ ;  /* 0x000000ff0c00c985 */ /* 0x0007e8000c101d08 */
[----:B------:R3:W-:Y:S02]  /*8de0*/  @!P5 ST.E.128 desc[UR8][R4.64], RZ ;  /* 0x000000ff0400d985 */ /* 0x0007e4000c101d08 */
.L_x_404:
[----:B------:R-:W-:Y:S05]  /*8df0*/  BSYNC B1 ;  /* 0x0000000000017941 */ /* 0x000fea0003800000 */
.L_x_403:
        /* <DEDUP_REMOVED lines=12> */
[----:B------:R3:W-:Y:S04]  /*8ec0*/  @!P3 ST.E.128 desc[UR8][R12.64], RZ ;  /* 0x000000ff0c00b985 */ /* 0x0007e8000c101d08 */
[----:B------:R3:W-:Y:S02]  /*8ed0*/  @!P4 ST.E.128 desc[UR8][R4.64], RZ ;  /* 0x000000ff0400c985 */ /* 0x0007e4000c101d08 */
.L_x_406:
[----:B------:R-:W-:Y:S05]  /*8ee0*/  BSYNC B1 ;  /* 0x0000000000017941 */ /* 0x000fea0003800000 */
.L_x_405:
[----:B----4-:R4:W0:Y:S01]  /*8ef0*/  SHFL.IDX PT, R0, R3, 0x2, 0x181f ;  /* 0x00581f0003007f89 */ /* 0x01082200000e0000 */
        /* <DEDUP_REMOVED lines=9> */
[-C--:B0-----:R-:W-:Y:S02]  /*8f90*/  @!P2 LEA.HI.X R13, R17, R0.reuse, R195, 0x1, P0 ;  /* 0x00000000110da211 */ /* 0x081fe400000f0cc3 */
[----:B------:R-:W-:-:S03]  /*8fa0*/  @!P3 LEA.HI.X R5, R18, R0, R194, 0x1, P1 ;  /* 0x000000001205b211 */ /* 0x000fc600008f0cc2 */
[----:B------:R3:W-:Y:S04]  /*8fb0*/  @!P2 ST.E.128 desc[UR8][R12.64], RZ ;  /* 0x000000ff0c00a985 */ /* 0x0007e8000c101d08 */
[----:B------:R3:W-:Y:S02]  /*8fc0*/  @!P3 ST.E.128 desc[UR8][R4.64], RZ ;  /* 0x000000ff0400b985 */ /* 0x0007e4000c101d08 */
.L_x_408:
[----:B------:R-:W-:Y:S05]  /*8fd0*/  BSYNC B1 ;  /* 0x0000000000017941 */ /* 0x000fea0003800000 */
.L_x_407:
[----:B0-----:R-:W-:Y:S01]  /*8fe0*/  VIADD R0, R8, 0x60 ;  /* 0x0000006008007836 */ /* 0x001fe20000000000 */
[----:B--2-4-:R-:W0:Y:S04]  /*8ff0*/  SHFL.IDX PT, R3, R3, 0x3, 0x181f ;  /* 0x00781f0003037f89 */ /* 0x014e2800000e0000 */
[----:B------:R-:W-:Y:S01]  /*9000*/  ISETP.GE.AND P0, PT, R0, R11, PT ;  /* 0x0000000b0000720c */ /* 0x000fe20003f06270 */
[----:B-1-3--:R1:W2:-:S12]  /*9010*/  SHFL.IDX PT, R4, R6, 0x3, 0x181f ;  /* 0x00781f0006047f89 */ /* 0x00a29800000e0000 */
[----:B-1----:R-:W-:Y:S05]  /*9020*/  @P0 BRA `(.L_x_399) ;  /* 0x0000000000280947 */ /* 0x002fea0003800000 */
[----:B------:R-:W-:Y:S01]  /*9030*/  ULDC UR4, c[0x0][0xac8] ;  /* 0x0002b20000047ab9 */ /* 0x000fe20000000800 */
[----:B------:R-:W-:Y:S01]  /*9040*/  ULDC.64 UR8, c[0x0][0x208] ;  /* 0x0000820000087ab9 */ /* 0x000fe20000000a00 */
[----:B------:R-:W-:Y:S02]  /*9050*/  ISETP.GE.AND P2, PT, R17, UR4, PT ;  /* 0x0000000411007c0c */ /* 0x000fe4000bf46270 */
[----:B------:R-:W-:-:S11]  /*9060*/  ISETP.GE.AND P3, PT, R18, UR4, PT ;  /* 0x0000000412007c0c */ /* 0x000fd6000bf66270 */
[CC--:B--2---:R-:W-:Y:S02]  /*9070*/  @!P2 LEA R6, P0, R17.reuse, R4.reuse, 0x1 ;  /* 0x000000041106a211 */ /* 0x0c4fe400078008ff */
[C---:B------:R-:W-:Y:S02]  /*9080*/  @!P3 LEA R4, P1, R18.reuse, R4, 0x1 ;  /* 0x000000041204b211 */ /* 0x040fe400078208ff */
[-C--:B0-----:R-:W-:Y:S02]  /*9090*/  @!P2 LEA.HI.X R7, R17, R3.reuse, R195, 0x1, P0 ;  /* 0x000000031107a211 */ /* 0x081fe400000f0cc3 */
[----:B------:R-:W-:-:S03]  /*90a0*/  @!P3 LEA.HI.X R5, R18, R3, R194, 0x1, P1 ;  /* 0x000000031205b211 */ /* 0x000fc600008f0cc2 */
[----:B------:R0:W-:Y:S04]  /*90b0*/  @!P2 ST.E.128 desc[UR8][R6.64], RZ ;  /* 0x000000ff0600a985 */ /* 0x0001e8000c101d08 */
[----:B------:R0:W-:Y:S02]  /*90c0*/  @!P3 ST.E.128 desc[UR8][R4.64], RZ ;  /* 0x000000ff0400b985 */ /* 0x0001e4000c101d08 */
.L_x_399:
[----:B------:R-:W-:Y:S05]  /*90d0*/  BSYNC B0 ;  /* 0x0000000000007941 */ /* 0x000fea0003800000 */
.L_x_390:
[----:B------:R-:W-:Y:S02]  /*90e0*/  ULDC UR4, c[0x0][0xc3c] ;  /* 0x00030f0000047ab9 */ /* 0x000fe40000000800 */
[----:B------:R-:W-:-:S13]  /*90f0*/  ISETP.GE.AND P0, PT, R47, UR4, PT ;  /* 0x000000042f007c0c */ /* 0x000fda000bf06270 */
[----:B------:R-:W-:Y:S05]  /*9100*/  @!P0 BRA `(.L_x_409) ;  /* 0xffffff7c00488947 */ /* 0x000fea000383ffff */
[----:B------:R-:W-:Y:S05]  /*9110*/  EXIT ;  /* 0x000000000000794d */ /* 0x000fea0003800000 */
.L_x_365:
[----:B------:R-:W-:-:S08]  /*9120*/  NOP ;  /* 0x0000000000007918 */ /* 0x000fd00000000000 */
[----:B0-----:R-:W0:-:S00]  /*9130*/  USETMAXREG.DEALLOC.CTAPOOL 0x18 ;  /* 0x00000018000079c8 */ /* 0x001e0000080e0500 */
[----:B0-----:R-:W2:Y:S01]  /*9140*/  LDL.LU R2, [R1+0x1c] ;  /* 0x00001c0001027983 */ /* 0x001ea20000300800 */
[----:B------:R-:W-:-:S06]  /*9150*/  LOP3.LUT R0, R0, 0x3, RZ, 0xc0, !PT ;  /* 0x0000000300007812 */ /* 0x000fcc00078ec0ff */
[----:B------:R-:W0:Y:S02]  /*9160*/  SHFL.IDX PT, R0, R0, RZ, 0x1f ;  /* 0x00001fff00007589 */ /* 0x000e2400000e0000 */
[----:B0-----:R-:W-:Y:S01]  /*9170*/  ISETP.NE.AND P0, PT, R0, RZ, PT ;  /* 0x000000ff0000720c */ /* 0x001fe20003f05270 */
[----:B------:R-:W-:Y:S01]  /*9180*/  IMAD.MOV.U32 R0, RZ, RZ, RZ ;  /* 0x000000ffff007224 */ /* 0x000fe200078e00ff */
[----:B--2---:R-:W-:-:S11]  /*9190*/  LOP3.LUT R2, R2, 0xfffffffd, RZ, 0xc0, !PT ;  /* 0xfffffffd02027812 */ /* 0x004fd600078ec0ff */
[----:B------:R-:W-:-:S05]  /*91a0*/  @P0 LOP3.LUT R2, R2, 0x2, RZ, 0xfc, !PT ;  /* 0x0000000202020812 */ /* 0x000fca00078efcff */
[----:B------:R0:W-:Y:S01]  /*91b0*/  STL [R1+0x1c], R2 ;  /* 0x00001c0201007387 */ /* 0x0001e20000100800 */
[----:B------:R-:W-:Y:S05]  /*91c0*/  @!P0 BRA `(.L_x_410) ;  /* 0x00000000001c8947 */ /* 0x000fea0003800000 */
[----:B------:R-:W1:Y:S08]  /*91d0*/  S2UR UR5, SR_CgaCtaId ;  /* 0x00000000000579c3 */ /* 0x000e700000008800 */
[----:B------:R-:W-:Y:S06]  /*91e0*/  BAR.SYNC.DEFER_BLOCKING 0x5, 0x180 ;  /* 0x0146000000007b1d */ /* 0x000fec0000010000 */
[----:B------:R-:W-:-:S02]  /*91f0*/  UMOV UR4, 0x400 ;  /* 0x0000040000047882 */ /* 0x000fc40000000000 */
[----:B-1----:R-:W-:-:S09]  /*9200*/  ULEA UR4, UR5, UR4, 0x18 ;  /* 0x0000000405047291 */ /* 0x002fd2000f8ec03f */
[----:B------:R-:W1:Y:S01]  /*9210*/  LDS.128 R16, [UR4+0x348d0] ;  /* 0x0348d004ff107984 */ /* 0x000e620008000c00 */
[----:B------:R-:W-:Y:S06]  /*9220*/  BAR.ARV 0x4, 0x180 ;  /* 0x0106000000007b1d */ /* 0x000fec0000002000 */
[----:B------:R-:W-:Y:S05]  /*9230*/  BRA `(.L_x_411) ;  /* 0x0000000800047947 */ /* 0x000fea0003800000 */
.L_x_410:
[----:B0-----:R-:W0:Y:S01]  /*9240*/  S2R R2, SR_TID.X ;  /* 0x0000000000027919 */ /* 0x001e220000002100 */
[----:B------:R-:W-:Y:S01]  /*9250*/  ULDC UR4, c[0x0][0xc3c] ;  /* 0x00030f0000047ab9 */ /* 0x000fe20000000800 */
[----:B------:R-:W-:Y:S01]  /*9260*/  ULDC.64 UR6, c[0x0][0x208] ;  /* 0x0000820000067ab9 */ /* 0x000fe20000000a00 */
[----:B------:R-:W-:Y:S01]  /*9270*/  ULDC UR5, c[0x0][0xc38] ;  /* 0x00030e0000057ab9 */ /* 0x000fe20000000800 */
[----:B0-----:R-:W-:-:S04]  /*9280*/  LOP3.LUT R5, R2, 0x1f, RZ, 0xc0, !PT ;  /* 0x0000001f02057812 */ /* 0x001fc800078ec0ff */
[----:B------:R-:W-:-:S04]  /*9290*/  ISETP.NE.AND P0, PT, R5, 0x1f, PT ;  /* 0x0000001f0500780c */ /* 0x000fc80003f05270 */
[----:B------:R-:W-:-:S13]  /*92a0*/  ISETP.GE.OR P1, PT, R5, UR4, !P0 ;  /* 0x0000000405007c0c */ /* 0x000fda000c726670 */
[----:B------:R-:W0:Y:S02]  /*92b0*/  @!P1 LDC.64 R2, c[0x0][0xc80] ;  /* 0x00032000ff029b82 */ /* 0x000e240000000a00 */
[----:B0-----:R-:W-:-:S05]  /*92c0*/  @!P1 IMAD.WIDE.U32 R2, R5, 0x4, R2 ;  /* 0x0000000405029825 */ /* 0x001fca00078e0002 */
[----:B------:R-:W2:Y:S01]  /*92d0*/  @!P1 LDG.E R0, desc[UR6][R2.64] ;  /* 0x0000000602009981 */ /* 0x000ea2000c1e1900 */
[C---:B------:R-:W-:Y:S01]  /*92e0*/  ISETP.NE.AND P1, PT, R5.reuse, RZ, PT ;  /* 0x000000ff0500720c */ /* 0x040fe20003f25270 */
[----:B------:R-:W0:Y:S01]  /*92f0*/  S2UR UR6, SR_CTAID.X ;  /* 0x00000000000679c3 */ /* 0x000e220000002500 */
[C---:B------:R-:W-:Y:S01]  /*9300*/  ISETP.GE.U32.AND P2, PT, R5.reuse, 0x2, PT ;  /* 0x000000020500780c */ /* 0x040fe20003f46070 */
[----:B------:R-:W-:Y:S01]  /*9310*/  UMOV UR4, URZ ;  /* 0x0000003f00047c82 */ /* 0x000fe20008000000 */
[C---:B------:R-:W-:Y:S01]  /*9320*/  ISETP.GE.U32.AND P3, PT, R5.reuse, 0x4, PT ;  /* 0x000000040500780c */ /* 0x040fe20003f66070 */
[----:B------:R-:W-:Y:S01]  /*9330*/  IMAD.MOV.U32 R16, RZ, RZ, RZ ;  /* 0x000000ffff107224 */ /* 0x000fe200078e00ff */
[C---:B------:R-:W-:Y:S02]  /*9340*/  ISETP.GE.U32.AND P4, PT, R5.reuse, 0x8, PT ;  /* 0x000000080500780c */ /* 0x040fe40003f86070 */
[----:B------:R-:W-:Y:S01]  /*9350*/  ISETP.GE.U32.AND P5, PT, R5, 0x10, PT ;  /* 0x000000100500780c */ /* 0x000fe20003fa6070 */
[----:B--2---:R-:W1:Y:S02]  /*9360*/  SHFL.UP PT, R4, R0, 0x1, RZ ;  /* 0x0420000000047989 */ /* 0x004e6400000e00ff */
[----:B-1----:R-:W-:-:S05]  /*9370*/  SEL R7, R4, RZ, P1 ;  /* 0x000000ff04077207 */ /* 0x002fca0000800000 */
[----:B------:R-:W-:-:S05]  /*9380*/  IMAD.IADD R7, R0, 0x1, R7 ;  /* 0x0000000100077824 */ /* 0x000fca00078e0207 */
[----:B------:R-:W1:Y:S02]  /*9390*/  SHFL.UP PT, R4, R7, 0x2, RZ ;  /* 0x0440000007047989 */ /* 0x000e6400000e00ff */
        /* <DEDUP_REMOVED lines=11> */
[----:B------:R-:W1:Y:S02]  /*9450*/  SHFL.IDX PT, R4, R2, 0x1f, 0x1f ;  /* 0x03e01f0002047f89 */ /* 0x000e6400000e0000 */
[----:B-1----:R-:W-:-:S04]  /*9460*/  IMAD R4, R4, UR5, RZ ;  /* 0x0000000504047c24 */ /* 0x002fc8000f8e02ff */
[----:B------:R-:W-:Y:S01]  /*9470*/  IMAD.MOV.U32 R7, RZ, RZ, R4 ;  /* 0x000000ffff077224 */ /* 0x000fe200078e0004 */
[----:B0-----:R-:W-:-:S13]  /*9480*/  ISETP.GT.AND P6, PT, R4, UR6, PT ;  /* 0x0000000604007c0c */ /* 0x001fda000bfc4270 */
[----:B------:R-:W-:Y:S05]  /*9490*/  @P6 BRA `(.L_x_412) ;  /* 0x0000000000a46947 */ /* 0x000fea0003800000 */
[----:B------:R-:W0:Y:S01]  /*94a0*/  LDC R6, c[0x0][0xc3c] ;  /* 0x00030f00ff067b82 */ /* 0x000e220000000800 */
[----:B------:R-:W-:Y:S01]  /*94b0*/  IMAD.MOV.U32 R4, RZ, RZ, R7 ;  /* 0x000000ffff047224 */ /* 0x000fe200078e0007 */
[----:B------:R-:W-:Y:S01]  /*94c0*/  UMOV UR4, URZ ;  /* 0x0000003f00047c82 */ /* 0x000fe20008000000 */
[----:B------:R-:W-:Y:S01]  /*94d0*/  ULDC UR7, c[0x0][0xc3c] ;  /* 0x00030f0000077ab9 */ /* 0x000fe20000000800 */
[----:B------:R-:W-:-:S05]  /*94e0*/  ULDC UR5, c[0x0][0xc38] ;  /* 0x00030e0000057ab9 */ /* 0x000fca0000000800 */
.L_x_416:
[----:B------:R-:W-:Y:S01]  /*94f0*/  UIADD3 UR4, UR4, 0x1f, URZ ;  /* 0x0000001f04047890 */ /* 0x000fe2000fffe03f */
[----:B------:R-:W-:-:S05]  /*9500*/  IMAD.U32 R19, RZ, RZ, UR7 ;  /* 0x00000007ff137e24 */ /* 0x000fca000f8e00ff */
[----:B0-----:R-:W-:-:S13]  /*9510*/  ISETP.LE.AND P6, PT, R6, UR4, PT ;  /* 0x0000000406007c0c */ /* 0x001fda000bfc3270 */
[----:B------:R-:W-:Y:S05]  /*9520*/  @P6 BRA `(.L_x_413) ;  /* 0x0000000400246947 */ /* 0x000fea0003800000 */
[----:B------:R-:W-:Y:S01]  /*9530*/  VIADD R7, R5, UR4 ;  /* 0x0000000405077c36 */ /* 0x000fe20008000000 */
[----:B------:R-:W-:Y:S01]  /*9540*/  BSSY B0, `(.L_x_414) ;  /* 0x0000008000007945 */ /* 0x000fe20003800000 */
[----:B------:R-:W-:-:S03]  /*9550*/  IMAD.MOV.U32 R0, RZ, RZ, RZ ;  /* 0x000000ffff007224 */ /* 0x000fc600078e00ff */
[----:B------:R-:W-:-:S13]  /*9560*/  ISETP.GE.OR P6, PT, R7, R6, !P0 ;  /* 0x000000060700720c */ /* 0x000fda00047c6670 */
[----:B------:R-:W-:Y:S05]  /*9570*/  @P6 BRA `(.L_x_415) ;  /* 0x0000000000106947 */ /* 0x000fea0003800000 */
[----:B------:R-:W0:Y:S01]  /*9580*/  LDC.64 R2, c[0x0][0xc80] ;  /* 0x00032000ff027b82 */ /* 0x000e220000000a00 */
[----:B------:R-:W-:Y:S01]  /*9590*/  ULDC.64 UR8, c[0x0][0x208] ;  /* 0x0000820000087ab9 */ /* 0x000fe20000000a00 */
[----:B0-----:R-:W-:-:S05]  /*95a0*/  IMAD.WIDE R2, R7, 0x4, R2 ;  /* 0x0000000407027825 */ /* 0x001fca00078e0202 */
[----:B------:R0:W5:Y:S02]  /*95b0*/  LDG.E R0, desc[UR8][R2.64] ;  /* 0x0000000802007981 */ /* 0x000164000c1e1900 */
.L_x_415:
[----:B------:R-:W-:Y:S05]  /*95c0*/  BSYNC B0 ;  /* 0x0000000000007941 */ /* 0x000fea0003800000 */
.L_x_414:
[----:B0----5:R-:W0:Y:S02]  /*95d0*/  SHFL.UP PT, R2, R0, 0x1, RZ ;  /* 0x0420000000027989 */ /* 0x021e2400000e00ff */
[----:B0-----:R-:W-:-:S05]  /*95e0*/  SEL R3, R2, RZ, P1 ;  /* 0x000000ff02037207 */ /* 0x001fca0000800000 */
[----:B------:R-:W-:-:S05]  /*95f0*/  IMAD.IADD R3, R0, 0x1, R3 ;  /* 0x0000000100037824 */ /* 0x000fca00078e0203 */
[----:B------:R-:W0:Y:S02]  /*9600*/  SHFL.UP PT, R2, R3, 0x2, RZ ;  /* 0x0440000003027989 */ /* 0x000e2400000e00ff */
        /* <DEDUP_REMOVED lines=11> */
[----:B------:R-:W0:Y:S02]  /*96c0*/  SHFL.IDX PT, R3, R9, 0x1f, 0x1f ;  /* 0x03e01f0009037f89 */ /* 0x000e2400000e0000 */
[----:B0-----:R-:W-:-:S04]  /*96d0*/  IMAD R3, R3, UR5, RZ ;  /* 0x0000000503037c24 */ /* 0x001fc8000f8e02ff */
[----:B------:R-:W-:-:S05]  /*96e0*/  IMAD.IADD R4, R3, 0x1, R4 ;  /* 0x0000000103047824 */ /* 0x000fca00078e0204 */
[----:B------:R-:W-:-:S13]  /*96f0*/  ISETP.GT.AND P6, PT, R4, UR6, PT ;  /* 0x0000000604007c0c */ /* 0x000fda000bfc4270 */
[----:B------:R-:W-:Y:S05]  /*9700*/  @!P6 BRA `(.L_x_416) ;  /* 0xfffffffc0078e947 */ /* 0x000fea000383ffff */
[----:B------:R-:W-:Y:S02]  /*9710*/  IMAD.MOV.U32 R2, RZ, RZ, R9 ;  /* 0x000000ffff027224 */ /* 0x000fe400078e0009 */
[----:B------:R-:W-:-:S07]  /*9720*/  IMAD.MOV.U32 R7, RZ, RZ, R3 ;  /* 0x000000ffff077224 */ /* 0x000fce00078e0003 */
.L_x_412:
[----:B------:R-:W-:-:S04]  /*9730*/  IMAD.IADD R7, R4, 0x1, -R7 ;  /* 0x0000000104077824 */ /* 0x000fc800078e0a07 */
[----:B------:R-:W-:-:S05]  /*9740*/  IMAD R3, R2, UR5, R7 ;  /* 0x0000000502037c24 */ /* 0x000fca000f8e0207 */
[----:B------:R-:W-:-:S13]  /*9750*/  ISETP.GT.AND P0, PT, R3, UR6, PT ;  /* 0x0000000603007c0c */ /* 0x000fda000bf04270 */
[----:B------:R-:W-:-:S04]  /*9760*/  VOTE.ANY R6, PT, !P0 ;  /* 0x0000000000067806 */ /* 0x000fc800040e0100 */
[----:B------:R-:W0:Y:S01]  /*9770*/  POPC R19, R6 ;  /* 0x0000000600137309 */ /* 0x000e220000000000 */
[----:B------:R-:W-:Y:S01]  /*9780*/  ISETP.NE.AND P0, PT, R6, RZ, PT ;  /* 0x000000ff0600720c */ /* 0x000fe20003f05270 */
[----:B0-----:R-:W0:Y:S02]  /*9790*/  SHFL.IDX PT, R0, R0, R19, 0x1f ;  /* 0x00001f1300007589 */ /* 0x001e2400000e0000 */
[----:B0-----:R-:W-:-:S04]  /*97a0*/  IABS R4, R0 ;  /* 0x0000000000047213 */ /* 0x001fc80000000000 */
[----:B------:R-:W0:Y:S08]  /*97b0*/  I2F.RP R8, R4 ;  /* 0x0000000400087306 */ /* 0x000e300000209400 */
[----:B0-----:R-:W0:Y:S02]  /*97c0*/  MUFU.RCP R8, R8 ;  /* 0x0000000800087308 */ /* 0x001e240000001000 */
[----:B0-----:R-:W-:-:S06]  /*97d0*/  VIADD R3, R8, 0xffffffe ;  /* 0x0ffffffe08037836 */ /* 0x001fcc0000000000 */
[----:B------:R-:W0:Y:S02]  /*97e0*/  F2I.FTZ.U32.TRUNC.NTZ R3, R3 ;  /* 0x0000000300037305 */ /* 0x000e24000021f000 */
[----:B0-----:R-:W-:Y:S01]  /*97f0*/  IMAD.MOV R11, RZ, RZ, -R3 ;  /* 0x000000ffff0b7224 */ /* 0x001fe200078e0a03 */
[----:B------:R-:W-:Y:S06]  /*9800*/  @!P0 BRA `(.L_x_417) ;  /* 0x0000000000088947 */ /* 0x000fec0003800000 */
[----:B------:R-:W-:-:S05]  /*9810*/  VIADD R9, R19, 0xffffffff ;  /* 0xffffffff13097836 */ /* 0x000fca0000000000 */
[----:B------:R0:W1:Y:S02]  /*9820*/  SHFL.IDX PT, R16, R2, R9, 0x1f ;  /* 0x00001f0902107589 */ /* 0x00006400000e0000 */
.L_x_417:
[----:B-1----:R-:W-:Y:S01]  /*9830*/  IMAD R16, R16, UR5, R7 ;  /* 0x0000000510107c24 */ /* 0x002fe2000f8e0207 */
[----:B------:R-:W-:Y:S01]  /*9840*/  IABS R6, R0 ;  /* 0x0000000000067213 */ /* 0x000fe20000000000 */
[----:B------:R-:W-:Y:S02]  /*9850*/  IMAD R7, R11, R4, RZ ;  /* 0x000000040b077224 */ /* 0x000fe400078e02ff */
[----:B0-----:R-:W-:Y:S01]  /*9860*/  IMAD.MOV.U32 R2, RZ, RZ, RZ ;  /* 0x000000ffff027224 */ /* 0x001fe200078e00ff */
[----:B------:R-:W-:Y:S01]  /*9870*/  IADD3 R17, -R16, UR6, RZ ;  /* 0x0000000610117c10 */ /* 0x000fe2000fffe1ff */
[----:B------:R-:W-:Y:S02]  /*9880*/  IMAD.MOV R6, RZ, RZ, -R6 ;  /* 0x000000ffff067224 */ /* 0x000fe400078e0a06 */
[----:B------:R-:W-:Y:S01]  /*9890*/  IMAD.HI.U32 R2, R3, R7, R2 ;  /* 0x0000000703027227 */ /* 0x000fe200078e0002 */
[----:B------:R-:W-:-:S03]  /*98a0*/  IABS R3, R17 ;  /* 0x0000001100037213 */ /* 0x000fc60000000000 */
[----:B------:R-:W-:Y:S02]  /*98b0*/  VIADD R19, R19, UR4 ;  /* 0x0000000413137c36 */ /* 0x000fe40008000000 */
[----:B------:R-:W-:-:S04]  /*98c0*/  IMAD.HI.U32 R2, R2, R3, RZ ;  /* 0x0000000302027227 */ /* 0x000fc800078e00ff */
[----:B------:R-:W-:-:S05]  /*98d0*/  IMAD R3, R2, R6, R3 ;  /* 0x0000000602037224 */ /* 0x000fca00078e0203 */
[----:B------:R-:W-:-:S13]  /*98e0*/  ISETP.GT.U32.AND P1, PT, R4, R3, PT ;  /* 0x000000030400720c */ /* 0x000fda0003f24070 */
[----:B------:R-:W-:Y:S02]  /*98f0*/  @!P1 IMAD.IADD R3, R3, 0x1, -R4 ;  /* 0x0000000103039824 */ /* 0x000fe400078e0a04 */
[----:B------:R-:W-:Y:S01]  /*9900*/  @!P1 VIADD R2, R2, 0x1 ;  /* 0x0000000102029836 */ /* 0x000fe20000000000 */
[----:B------:R-:W-:Y:S02]  /*9910*/  ISETP.NE.AND P1, PT, R0, RZ, PT ;  /* 0x000000ff0000720c */ /* 0x000fe40003f25270 */
[----:B------:R-:W-:Y:S02]  /*9920*/  ISETP.GE.U32.AND P0, PT, R3, R4, PT ;  /* 0x000000040300720c */ /* 0x000fe40003f06070 */
[----:B------:R-:W-:-:S04]  /*9930*/  LOP3.LUT R3, R17, R0, RZ, 0x3c, !PT ;  /* 0x0000000011037212 */ /* 0x000fc800078e3cff */
[----:B------:R-:W-:-:S07]  /*9940*/  ISETP.GE.AND P2, PT, R3, RZ, PT ;  /* 0x000000ff0300720c */ /* 0x000fce0003f46270 */
[----:B------:R-:W-:-:S06]  /*9950*/  @P0 VIADD R2, R2, 0x1 ;  /* 0x0000000102020836 */ /* 0x000fcc0000000000 */
[----:B------:R-:W-:Y:S01]  /*9960*/  @!P2 IMAD.MOV R2, RZ, RZ, -R2 ;  /* 0x000000ffff02a224 */ /* 0x000fe200078e0a02 */
[----:B------:R-:W-:-:S05]  /*9970*/  @!P1 LOP3.LUT R2, RZ, R0, RZ, 0x33, !PT ;  /* 0x00000000ff029212 */ /* 0x000fca00078e33ff */
[--C-:B------:R-:W-:Y:S02]  /*9980*/  IMAD.MOV R3, RZ, RZ, -R2.reuse ;  /* 0x000000ffff037224 */ /* 0x100fe400078e0a02 */
[----:B------:R-:W-:Y:S02]  /*9990*/  IMAD.MOV.U32 R18, RZ, RZ, R2 ;  /* 0x000000ffff127224 */ /* 0x000fe400078e0002 */
[----:B------:R-:W-:Y:S01]  /*99a0*/  IMAD R17, R0, R3, R17 ;  /* 0x0000000300117224 */ /* 0x000fe200078e0211 */
[----:B------:R-:W-:Y:S06]  /*99b0*/  BRA `(.L_x_418) ;  /* 0x00000000000c7947 */ /* 0x000fec0003800000 */
.L_x_413:
[----:B------:R-:W-:Y:S02]  /*99c0*/  IMAD.MOV.U32 R17, RZ, RZ, RZ ;  /* 0x000000ffff117224 */ /* 0x000fe400078e00ff */
[----:B------:R-:W-:Y:S02]  /*99d0*/  IMAD.U32 R16, RZ, RZ, UR6 ;  /* 0x00000006ff107e24 */ /* 0x000fe4000f8e00ff */
[----:B------:R-:W-:-:S07]  /*99e0*/  IMAD.MOV.U32 R18, RZ, RZ, RZ ;  /* 0x000000ffff127224 */ /* 0x000fce00078e00ff */
.L_x_418:
[----:B------:R-:W-:-:S13]  /*99f0*/  ISETP.NE.AND P0, PT, R5, RZ, PT ;  /* 0x000000ff0500720c */ /* 0x000fda0003f05270 */
[----:B------:R-:W0:Y:S01]  /*9a00*/  @!P0 S2R R3, SR_CgaCtaId ;  /* 0x0000000000038919 */ /* 0x000e220000008800 */
[----:B------:R-:W-:-:S04]  /*9a10*/  @!P0 MOV R0, 0x400 ;  /* 0x0000040000008802 */ /* 0x000fc80000000f00 */
[----:B0-----:R-:W-:-:S05]  /*9a20*/  @!P0 LEA R0, R3, R0, 0x18 ;  /* 0x0000000003008211 */ /* 0x001fca00078ec0ff */
[----:B------:R0:W-:Y:S01]  /*9a30*/  @!P0 STS.128 [R0+0x348d0], R16 ;  /* 0x0348d01000008388 */ /* 0x0001e20000000c00 */
[----:B------:R-:W-:Y:S06]  /*9a40*/  BAR.ARV 0x5, 0x180 ;  /* 0x0146000000007b1d */ /* 0x000fec0000002000 */
.L_x_411:
[----:B0-----:R-:W-:Y:S01]  /*9a50*/  IMAD.MOV.U32 R0, RZ, RZ, 0x1 ;  /* 0x00000001ff007424 */ /* 0x001fe200078e00ff */
[----:B------:R0:W-:Y:S01]  /*9a60*/  STL [R1+0x50], RZ ;  /* 0x000050ff01007387 */ /* 0x0001e20000100800 */
[----:B------:R-:W-:Y:S02]  /*9a70*/  ULDC UR4, c[0x0][0xc3c] ;  /* 0x00030f0000047ab9 */ /* 0x000fe40000000800 */
[----:B-1----:R-:W-:Y:S01]  /*9a80*/  ISETP.GE.AND P0, PT, R19, UR4, PT ;  /* 0x0000000413007c0c */ /* 0x002fe2000bf06270 */
[----:B------:R0:W-:Y:S04]  /*9a90*/  STL [R1+0x10], R0 ;  /* 0x0000100001007387 */ /* 0x0001e80000100800 */
[----:B------:R0:W-:Y:S08]  /*9aa0*/  STL [R1+0x8], RZ ;  /* 0x000008ff01007387 */ /* 0x0001f00000100800 */
[----:B0-----:R-:W-:Y:S05]  /*9ab0*/  @P0 BRA `(.L_x_419) ;  /* 0x0000005400340947 */ /* 0x001fea0003800000 */
[----:B------:R-:W0:Y:S01]  /*9ac0*/  S2R R5, SR_TID.X ;  /* 0x0000000000057919 */ /* 0x000e220000002100 */
[----:B------:R-:W1:Y:S01]  /*9ad0*/  S2UR UR5, SR_CgaCtaId ;  /* 0x00000000000579c3 */ /* 0x000e620000008800 */
[----:B------:R-:W-:Y:S01]  /*9ae0*/  UMOV UR4, 0x400 ;  /* 0x0000040000047882 */ /* 0x000fe20000000000 */
[----:B------:R-:W-:Y:S01]  /*9af0*/  BSSY B8, `(.L_x_419) ;  /* 0x0000549000087945 */ /* 0x000fe20003800000 */
[----:B------:R-:W-:Y:S01]  /*9b00*/  ULDC UR38, c[0x0][0xc] ;  /* 0x0000030000267ab9 */ /* 0x000fe20000000800 */
[----:B------:R-:W-:Y:S01]  /*9b10*/  ULDC.64 UR36, c[0x0][0x198] ;  /* 0x0000660000247ab9 */ /* 0x000fe20000000a00 */
[----:B-1----:R-:W-:Y:S01]  /*9b20*/  ULEA UR4, UR5, UR4, 0x18 ;  /* 0x0000000405047291 */ /* 0x002fe2000f8ec03f */
[C---:B0-----:R-:W-:Y:S01]  /*9b30*/  IMAD.SHL.U32 R0, R5.reuse, 0x8, RZ ;  /* 0x0000000805007824 */ /* 0x041fe200078e00ff */
[----:B------:R-:W-:-:S04]  /*9b40*/  LOP3.LUT R4, R5, 0x7f, RZ, 0xc0, !PT ;  /* 0x0000007f05047812 */ /* 0x000fc800078ec0ff */
[C---:B------:R-:W-:Y:S02]  /*9b50*/  LOP3.LUT R2, R0.reuse, 0x1f8, RZ, 0xc0, !PT ;  /* 0x000001f800027812 */ /* 0x040fe400078ec0ff */
[----:B------:R-:W-:Y:S02]  /*9b60*/  LOP3.LUT R0, R0, 0x38, RZ, 0xc0, !PT ;  /* 0x0000003800007812 */ /* 0x000fe400078ec0ff */
[----:B------:R-:W-:Y:S01]  /*9b70*/  LOP3.LUT R3, R2, 0x38, R5, 0x78, !PT ;  /* 0x0000003802037812 */ /* 0x000fe200078e7805 */
[----:B------:R-:W-:-:S05]  /*9b80*/  IMAD.SHL.U32 R2, R4, 0x8, RZ ;  /* 0x0000000804027824 */ /* 0x000fca00078e00ff */
[----:B------:R-:W-:Y:S01]  /*9b90*/  LOP3.LUT R3, R3, 0x200, R2, 0xf8, !PT ;  /* 0x0000020003037812 */ /* 0x000fe200078ef802 */
[----:B------:R-:W-:Y:S01]  /*9ba0*/  IMAD.SHL.U32 R2, R5, 0x10, RZ ;  /* 0x0000001005027824 */ /* 0x000fe200078e00ff */
[----:B------:R-:W-:Y:S01]  /*9bb0*/  SHF.R.U32.HI R5, RZ, 0x3, R4 ;  /* 0x00000003ff057819 */ /* 0x000fe20000011604 */
[----:B------:R-:W-:-:S03]  /*9bc0*/  IMAD.U32 R4, RZ, RZ, UR4 ;  /* 0x00000004ff047e24 */ /* 0x000fc6000f8e00ff */
[----:B------:R-:W-:Y:S01]  /*9bd0*/  LOP3.LUT R2, R5, 0x70, R2, 0xf8, !PT ;  /* 0x0000007005027812 */ /* 0x000fe200078ef802 */
[----:B------:R-:W-:Y:S01]  /*9be0*/  IMAD R3, R3, 0x2, R4 ;  /* 0x0000000203037824 */ /* 0x000fe200078e0204 */
[----:B------:R-:W-:Y:S01]  /*9bf0*/  STL [R1+0x4], R4 ;  /* 0x0000040401007387 */ /* 0x000fe20000100800 */
[----:B------:R-:W-:-:S03]  /*9c00*/  IMAD.MOV.U32 R2, RZ, RZ, 0x1 ;  /* 0x00000001ff027424 */ /* 0x000fc600078e00ff */
[----:B------:R-:W-:Y:S04]  /*9c10*/  STL [R1+0x24], R3 ;  /* 0x0000240301007387 */ /* 0x000fe80000100800 */
[----:B------:R-:W-:Y:S04]  /*9c20*/  STL [R1+0x8], RZ ;  /* 0x000008ff01007387 */ /* 0x000fe80000100800 */
[----:B------:R0:W-:Y:S04]  /*9c30*/  STL [R1+0x10], R2 ;  /* 0x0000100201007387 */ /* 0x0001e80000100800 */
[----:B------:R1:W-:Y:S01]  /*9c40*/  STL [R1+0x50], RZ ;  /* 0x000050ff01007387 */ /* 0x0003e20000100800 */
[----:B0-----:R-:W-:-:S02]  /*9c50*/  LOP3.LUT R2, R0, 0x40, RZ, 0xfc, !PT ;  /* 0x0000004000027812 */ /* 0x001fc400078efcff */
[----:B-1----:R-:W-:-:S07]  /*9c60*/  LOP3.LUT R0, R0, 0x80, RZ, 0xfc, !PT ;  /* 0x0000008000007812 */ /* 0x002fce00078efcff */
.L_x_521:
[----:B0--3--:R-:W0:Y:S01]  /*9c70*/  LDC.64 R2, c[0x0][0xc88] ;  /* 0x00032200ff027b82 */ /* 0x009e220000000a00 */
[----:B------:R-:W-:Y:S01]  /*9c80*/  ULDC.64 UR4, c[0x0][0x208] ;  /* 0x0000820000047ab9 */ /* 0x000fe20000000a00 */
[----:B0-----:R-:W-:-:S05]  /*9c90*/  IMAD.WIDE R2, R19, 0x4, R2 ;  /* 0x0000000413027825 */ /* 0x001fca00078e0202 */
[----:B------:R-:W2:Y:S01]  /*9ca0*/  LDG.E R11, desc[UR4][R2.64] ;  /* 0x00000004020b7981 */ /* 0x000ea2000c1e1900 */
[----:B------:R-:W-:Y:S05]  /*9cb0*/  YIELD ;  /* 0x0000000000007946 */ /* 0x000fea0003800000 */
[----:B------:R-:W-:Y:S01]  /*9cc0*/  ULDC.64 UR4, c[0x0][0xa28] ;  /* 0x00028a0000047ab9 */ /* 0x000fe20000000a00 */
[----:B------:R-:W-:Y:S01]  /*9cd0*/  IMAD.MOV.U32 R0, RZ, RZ, RZ ;  /* 0x000000ffff007224 */ /* 0x000fe200078e00ff */
[----:B------:R-:W-:Y:S01]  /*9ce0*/  ISETP.NE.U32.AND P0, PT, RZ, UR4, PT ;  /* 0x00000004ff007c0c */ /* 0x000fe2000bf05070 */
[----:B------:R-:W-:Y:S01]  /*9cf0*/  ULDC.64 UR10, c[0x0][0x208] ;  /* 0x00008200000a7ab9 */ /* 0x000fe20000000a00 */
[----:B------:R-:W-:Y:S01]  /*9d00*/  IMAD.MOV.U32 R6, RZ, RZ, RZ ;  /* 0x000000ffff067224 */ /* 0x000fe200078e00ff */
[----:B------:R-:W-:Y:S01]  /*9d10*/  ULDC.64 UR6, c[0x0][0xa18] ;  /* 0x0002860000067ab9 */ /* 0x000fe20000000a00 */
[----:B------:R-:W-:Y:S01]  /*9d20*/  ISETP.NE.AND.EX P0, PT, RZ, UR5, PT, P0 ;  /* 0x00000005ff007c0c */ /* 0x000fe2000bf05300 */
[----:B------:R-:W-:Y:S01]  /*9d30*/  ULDC.64 UR8, c[0x0][0xa08] ;  /* 0x0002820000087ab9 */ /* 0x000fe20000000a00 */
[----:B--2---:R-:W-:Y:S01]  /*9d40*/  SHF.R.S32.HI R4, RZ, 0x1f, R11 ;  /* 0x0000001fff047819 */ /* 0x004fe2000001140b */
[----:B------:R-:W-:-:S10]  /*9d50*/  IMAD.SHL.U32 R10, R11, 0x4, RZ ;  /* 0x000000040b0a7824 */ /* 0x000fd400078e00ff */
[C---:B------:R-:W-:Y:S01]  /*9d60*/  @P0 LEA R2, P1, R11.reuse, UR4, 0x2 ;  /* 0x000000040b020c11 */ /* 0x040fe2000f8210ff */
[----:B------:R-:W-:Y:S03]  /*9d70*/  STL [R1+0x28], R11 ;  /* 0x0000280b01007387 */ /* 0x000fe60000100800 */
[C-C-:B------:R-:W-:Y:S01]  /*9d80*/  @P0 LEA.HI.X R3, R11.reuse, UR5, R4.reuse, 0x2, P1 ;  /* 0x000000050b030c11 */ /* 0x140fe200088f1404 */
[----:B------:R-:W-:Y:S01]  /*9d90*/  ULDC.64 UR4, c[0x0][0xa00] ;  /* 0x0002800000047ab9 */ /* 0x000fe20000000a00 */
[----:B------:R-:W-:Y:S01]  /*9da0*/  SHF.L.U64.HI R9, R11, 0x2, R4 ;  /* 0x000000020b097819 */ /* 0x000fe20000010204 */
[----:B------:R0:W-:Y:S01]  /*9db0*/  STL [R1+0x38], R4 ;  /* 0x0000380401007387 */ /* 0x0001e20000100800 */
[----:B------:R-:W-:-:S03]  /*9dc0*/  ISETP.NE.U32.AND P1, PT, RZ, UR4, PT ;  /* 0x00000004ff007c0c */ /* 0x000fc6000bf25070 */
[----:B-1---5:R1:W5:Y:S01]  /*9dd0*/  @P0 LDG.E R0, desc[UR10][R2.64] ;  /* 0x0000000a02000981 */ /* 0x022362000c1e1900 */
[----:B------:R-:W-:Y:S01]  /*9de0*/  ISETP.NE.AND.EX P1, PT, RZ, UR5, PT, P1 ;  /* 0x00000005ff007c0c */ /* 0x000fe2000bf25310 */
[----:B----4-:R-:W-:Y:S01]  /*9df0*/  IMAD.MOV.U32 R8, RZ, RZ, RZ ;  /* 0x000000ffff087224 */ /* 0x010fe200078e00ff */
[----:B------:R-:W-:Y:S01]  /*9e00*/  ISETP.NE.U32.AND P2, PT, RZ, UR6, PT ;  /* 0x00000006ff007c0c */ /* 0x000fe2000bf45070 */
[----:B------:R-:W-:Y:S01]  /*9e10*/  STL [R1], R10 ;  /* 0x0000000a01007387 */ /* 0x000fe20000100800 */
[----:B------:R-:W-:Y:S02]  /*9e20*/  ISETP.NE.U32.AND P0, PT, RZ, UR8, PT ;  /* 0x00000008ff007c0c */ /* 0x000fe4000bf05070 */
[----:B------:R-:W-:Y:S01]  /*9e30*/  ISETP.NE.AND.EX P2, PT, RZ, UR7, PT, P2 ;  /* 0x00000007ff007c0c */ /* 0x000fe2000bf45320 */
[----:B------:R-:W-:Y:S01]  /*9e40*/  STL [R1+0x20], R9 ;  /* 0x0000200901007387 */ /* 0x000fe20000100800 */
[----:B------:R-:W-:Y:S02]  /*9e50*/  ISETP.NE.AND.EX P0, PT, RZ, UR9, PT, P0 ;  /* 0x00000009ff007c0c */ /* 0x000fe4000bf05300 */
[----:B-1----:R-:W-:-:S02]  /*9e60*/  IADD3 R2, P3, R10, UR4, RZ ;  /* 0x000000040a027c10 */ /* 0x002fc4000ff7e0ff */
[----:B0-----:R-:W-:Y:S02]  /*9e70*/  IADD3 R4, P4, R10, UR8, RZ ;  /* 0x000000080a047c10 */ /* 0x001fe4000ff9e0ff */
[C---:B------:R-:W-:Y:S01]  /*9e80*/  IADD3.X R3, R9.reuse, UR5, RZ, P3, !PT ;  /* 0x0000000509037c10 */ /* 0x040fe20009ffe4ff */
[----:B------:R-:W-:Y:S01]  /*9e90*/  ULDC UR4, c[0x0][0x288] ;  /* 0x0000a20000047ab9 */ /* 0x000fe20000000800 */
[----:B------:R-:W-:-:S03]  /*9ea0*/  IADD3.X R5, R9, UR9, RZ, P4, !PT ;  /* 0x0000000909057c10 */ /* 0x000fc6000a7fe4ff */
[----:B------:R-:W2:Y:S01]  /*9eb0*/  @P1 LDG.E R6, desc[UR10][R2.64] ;  /* 0x0000000a02061981 */ /* 0x000ea2000c1e1900 */
[----:B------:R-:W-:Y:S01]  /*9ec0*/  IMAD.U32 R12, RZ, RZ, UR4 ;  /* 0x00000004ff0c7e24 */ /* 0x000fe2000f8e00ff */
[----:B------:R-:W-:Y:S02]  /*9ed0*/  ULDC.64 UR4, c[0x0][0x418] ;  /* 0x0001060000047ab9 */ /* 0x000fe40000000a00 */
[----:B------:R-:W5:Y:S04]  /*9ee0*/  @P0 LDG.E R8, desc[UR10][R4.64] ;  /* 0x0000000a04080981 */ /* 0x000f68000c1e1900 */
[----:B--2---:R0:W-:Y:S02]  /*9ef0*/  STL [R1+0x34], R6 ;  /* 0x0000340601007387 */ /* 0x0041e40000100800 */
[----:B0-----:R-:W-:-:S04]  /*9f00*/  @P2 IADD3 R6, P3, R10, UR6, RZ ;  /* 0x000000060a062c10 */ /* 0x001fc8000ff7e0ff */
[----:B------:R-:W-:-:S05]  /*9f10*/  @P2 IADD3.X R7, R9, UR7, RZ, P3, !PT ;  /* 0x0000000709072c10 */ /* 0x000fca0009ffe4ff */
[----:B------:R0:W2:Y:S01]  /*9f20*/  @P2 LDG.E R12, desc[UR10][R6.64] ;  /* 0x0000000a060c2981 */ /* 0x0000a2000c1e1900 */
[----:B------:R-:W-:-:S03]  /*9f30*/  UISETP.NE.U32.AND UP0, UPT, UR4, URZ, UPT ;  /* 0x0000003f0400728c */ /* 0x000fc6000bf05070 */
[----:B------:R-:W-:Y:S01]  /*9f40*/  ULDC UR4, c[0x0][0x424] ;  /* 0x0001090000047ab9 */ /* 0x000fe20000000800 */
[----:B------:R-:W-:-:S03]  /*9f50*/  UISETP.NE.AND.EX UP0, UPT, UR5, URZ, UPT, UP0 ;  /* 0x0000003f0500728c */ /* 0x000fc6000bf05300 */
[----:B------:R-:W-:Y:S01]  /*9f60*/  ULDC UR5, c[0x0][0x2f0] ;  /* 0x0000bc0000057ab9 */ /* 0x000fe20000000800 */
[----:B------:R-:W-:-:S04]  /*9f70*/  USEL UR4, UR4, 0x1, UP0 ;  /* 0x0000000104047887 */ /* 0x000fc80008000000 */
[----:B------:R-:W-:-:S06]  /*9f80*/  UIMAD UR4, UR4, UR5, URZ ;  /* 0x00000005040472a4 */ /* 0x000fcc000f8e023f */
[----:B0-----:R-:W-:Y:S01]  /*9f90*/  IMAD.U32 R6, RZ, RZ, UR4 ;  /* 0x00000004ff067e24 */ /* 0x001fe2000f8e00ff */
[----:B--2---:R0:W-:Y:S01]  /*9fa0*/  STL [R1+0x40], R12 ;  /* 0x0000400c01007387 */ /* 0x0041e20000100800 */
[----:B------:R-:W-:Y:S05]  /*9fb0*/  @P2 BRA `(.L_x_420) ;  /* 0x0000000000182947 */ /* 0x000fea0003800000 */
[----:B------:R-:W-:Y:S05]  /*9fc0*/  @!P1 BRA `(.L_x_420) ;  /* 0x0000000000149947 */ /* 0x000fea0003800000 */
[----:B------:R-:W-:Y:S02]  /*9fd0*/  ULDC.64 UR4, c[0x0][0x208] ;  /* 0x0000820000047ab9 */ /* 0x000fe40000000a00 */
[----:B------:R-:W2:Y:S04]  /*9fe0*/  LDG.E R7, desc[UR4][R2.64] ;  /* 0x0000000402077981 */ /* 0x000ea8000c1e1900 */
[----:B------:R-:W2:Y:S02]  /*9ff0*/  LDG.E R2, desc[UR4][R2.64+0x4] ;  /* 0x0000040402027981 */ /* 0x000ea4000c1e1900 */
[----:B--2---:R-:W-:-:S05]  /*a000*/  IMAD.IADD R2, R2, 0x1, -R7 ;  /* 0x0000000102027824 */ /* 0x004fca00078e0a07 */
[----:B------:R1:W-:Y:S02]  /*a010*/  STL [R1+0x40], R2 ;  /* 0x0000400201007387 */ /* 0x0003e40000100800 */
.L_x_420:
[----:B-1----:R-:W-:Y:S01]  /*a020*/  IMAD.MOV.U32 R2, RZ, RZ, R11 ;  /* 0x000000ffff027224 */ /* 0x002fe200078e000b */
[----:B------:R-:W-:Y:S01]  /*a030*/  ULDC.64 UR4, c[0x0][0xa20] ;  /* 0x0002880000047ab9 */ /* 0x000fe20000000a00 */
[----:B-----5:R-:W-:Y:S01]  /*a040*/  IMAD.IADD R3, R8, 0x1, R0 ;  /* 0x0000000108037824 */ /* 0x020fe200078e0200 */
[----:B------:R-:W-:Y:S02]  /*a050*/  ISETP.NE.U32.AND P1, PT, RZ, UR4, PT ;  /* 0x00000004ff007c0c */ /* 0x000fe4000bf25070 */
[----:B------:R1:W-:Y:S02]  /*a060*/  STL [R1+0xc], R2 ;  /* 0x00000c0201007387 */ /* 0x0003e40000100800 */
[----:B------:R-:W-:Y:S02]  /*a070*/  ISETP.NE.AND.EX P1, PT, RZ, UR5, PT, P1 ;  /* 0x00000005ff007c0c */ /* 0x000fe4000bf25310 */
[----:B------:R1:W-:Y:S11]  /*a080*/  STL [R1+0x18], R3 ;  /* 0x0000180301007387 */ /* 0x0003f60000100800 */
[----:B-1----:R-:W-:Y:S05]  /*a090*/  @!P1 BRA `(.L_x_421) ;  /* 0x0000000000149947 */ /* 0x002fea0003800000 */
[----:B------:R-:W-:Y:S01]  /*a0a0*/  IADD3 R6, P0, R10, UR4, RZ ;  /* 0x000000040a067c10 */ /* 0x000fe2000ff1e0ff */
[----:B------:R-:W-:-:S03]  /*a0b0*/  ULDC.64 UR6, c[0x0][0x208] ;  /* 0x0000820000067ab9 */ /* 0x000fc60000000a00 */
[----:B------:R-:W-:-:S05]  /*a0c0*/  IADD3.X R7, R9, UR5, RZ, P0, !PT ;  /* 0x0000000509077c10 */ /* 0x000fca00087fe4ff */
[----:B------:R1:W5:Y:S01]  /*a0d0*/  LDG.E R6, desc[UR6][R6.64] ;  /* 0x0000000606067981 */ /* 0x000362000c1e1900 */
[----:B------:R-:W-:Y:S05]  /*a0e0*/  BRA `(.L_x_422) ;  /* 0x0000000000147947 */ /* 0x000fea0003800000 */
.L_x_421:
[----:B------:R-:W-:Y:S05]  /*a0f0*/  @!P0 BRA `(.L_x_422) ;  /* 0x0000000000108947 */ /* 0x000fea0003800000 */
[----:B------:R-:W-:Y:S02]  /*a100*/  ULDC.64 UR4, c[0x0][0x208] ;  /* 0x0000820000047ab9 */ /* 0x000fe40000000a00 */
[----:B------:R-:W2:Y:S04]  /*a110*/  LDG.E R6, desc[UR4][R4.64] ;  /* 0x0000000404067981 */ /* 0x000ea8000c1e1900 */
[----:B------:R-:W2:Y:S02]  /*a120*/  LDG.E R4, desc[UR4][R4.64+0x4] ;  /* 0x0000040404047981 */ /* 0x000ea4000c1e1900 */
[----:B--2---:R-:W-:-:S07]  /*a130*/  IMAD.IADD R6, R4, 0x1, -R6 ;  /* 0x0000000104067824 */ /* 0x004fce00078e0a06 */
.L_x_422:
[----:B-----5:R-:W-:Y:S01]  /*a140*/  IMAD.IADD R3, R6, 0x1, -R0 ;  /* 0x0000000106037824 */ /* 0x020fe200078e0a00 */
[----:B------:R-:W-:Y:S03]  /*a150*/  BSSY B7, `(.L_x_423) ;  /* 0x000043e000077945 */ /* 0x000fe60003800000 */
[C---:B------:R-:W-:Y:S01]  /*a160*/  VIADD R0, R3.reuse, 0x7f ;  /* 0x0000007f03007836 */ /* 0x040fe20000000000 */
[----:B------:R2:W-:Y:S01]  /*a170*/  STL [R1+0x3c], R3 ;  /* 0x00003c0301007387 */ /* 0x0005e20000100800 */
[----:B------:R-:W-:-:S03]  /*a180*/  ISETP.GT.AND P0, PT, R3, RZ, PT ;  /* 0x000000ff0300720c */ /* 0x000fc60003f04270 */
[----:B------:R-:W-:-:S04]  /*a190*/  SHF.R.S32.HI R2, RZ, 0x1f, R0 ;  /* 0x0000001fff027819 */ /* 0x000fc80000011400 */
[----:B------:R-:W-:-:S04]  /*a1a0*/  LEA.HI R0, R2, R0, RZ, 0x7 ;  /* 0x0000000002007211 */ /* 0x000fc800078f38ff */
[----:B------:R-:W-:-:S05]  /*a1b0*/  SHF.R.S32.HI R0, RZ, 0x7, R0 ;  /* 0x00000007ff007819 */ /* 0x000fca0000011400 */
[----:B------:R2:W-:Y:S01]  /*a1c0*/  STL [R1+0x30], R0 ;  /* 0x0000300001007387 */ /* 0x0005e20000100800 */
[----:B------:R-:W-:Y:S05]  /*a1d0*/  @P0 BRA `(.L_x_424) ;  /* 0x0000000000480947 */ /* 0x000fea0003800000 */
[----:B--2---:R-:W2:Y:S02]  /*a1e0*/  S2R R3, SR_TID.X ;  /* 0x0000000000037919 */ /* 0x004ea40000002100 */
[----:B--2---:R-:W-:-:S04]  /*a1f0*/  LOP3.LUT R3, R3, 0x7f, RZ, 0xc0, !PT ;  /* 0x0000007f03037812 */ /* 0x004fc800078ec0ff */
[----:B------:R-:W-:-:S13]  /*a200*/  ISETP.NE.AND P0, PT, R3, RZ, PT ;  /* 0x000000ff0300720c */ /* 0x000fda0003f05270 */
[----:B------:R-:W-:Y:S05]  /*a210*/  @P0 BRA `(.L_x_425) ;  /* 0x0000004000c40947 */ /* 0x000fea0003800000 */
[----:B------:R-:W2:Y:S01]  /*a220*/  S2R R3, SR_LANEID ;  /* 0x0000000000037919 */ /* 0x000ea20000000000 */
[----:B------:R-:W-:Y:S01]  /*a230*/  VOTEU.ANY UR4, UPT, PT ;  /* 0x0000000000047886 */ /* 0x000fe200038e0100 */
[----:B------:R-:W-:Y:S01]  /*a240*/  ULDC.64 UR6, c[0x0][0x208] ;  /* 0x0000820000067ab9 */ /* 0x000fe20000000a00 */
[----:B------:R-:W2:Y:S08]  /*a250*/  FLO.U32 R0, UR4 ;  /* 0x0000000400007d00 */ /* 0x000eb000080e0000 */
[----:B------:R-:W3:Y:S01]  /*a260*/  POPC R5, UR4 ;  /* 0x0000000400057d09 */ /* 0x000ee20008000000 */
[----:B--2---:R-:W-:-:S02]  /*a270*/  ISETP.EQ.U32.AND P0, PT, R0, R3, PT ;  /* 0x000000030000720c */ /* 0x004fc40003f02070 */
[----:B------:R-:W3:Y:S11]  /*a280*/  LDC.64 R2, c[0x0][0xc60] ;  /* 0x00031800ff027b82 */ /* 0x000ef60000000a00 */
[----:B---3--:R-:W2:Y:S01]  /*a290*/  @P0 ATOMG.E.ADD.STRONG.GPU PT, R3, desc[UR6][R2.64], R5 ;  /* 0x00000005020309a8 */ /* 0x008ea200081ee1c6 */
[----:B------:R-:W3:Y:S02]  /*a2a0*/  S2R R4, SR_LTMASK ;  /* 0x0000000000047919 */ /* 0x000ee40000003900 */
[----:B---3--:R-:W-:-:S04]  /*a2b0*/  LOP3.LUT R4, R4, UR4, RZ, 0xc0, !PT ;  /* 0x0000000404047c12 */ /* 0x008fc8000f8ec0ff */
[----:B-1----:R-:W1:Y:S01]  /*a2c0*/  POPC R7, R4 ;  /* 0x0000000400077309 */ /* 0x002e620000000000 */
[----:B--2---:R-:W1:Y:S02]  /*a2d0*/  SHFL.IDX PT, R0, R3, R0, 0x1f ;  /* 0x00001f0003007589 */ /* 0x004e6400000e0000 */
[----:B-1----:R-:W-:Y:S01]  /*a2e0*/  IADD3 R16, R0, UR38, R7 ;  /* 0x0000002600107c10 */ /* 0x002fe2000fffe007 */
[----:B------:R-:W-:Y:S06]  /*a2f0*/  BRA `(.L_x_425) ;  /* 0x00000040008c7947 */ /* 0x000fec0003800000 */
.L_x_424:
[----:B--2---:R-:W2:Y:S01]  /*a300*/  LDL R0, [R1+0x4] ;  /* 0x0000040001007983 */ /* 0x004ea20000100800 */
[----:B------:R-:W-:Y:S01]  /*a310*/  BSSY B6, `(.L_x_426) ;  /* 0x0000014000067945 */ /* 0x000fe20003800000 */
[----:B--2---:R-:W-:-:S05]  /*a320*/  VIADD R0, R0, 0x1c400 ;  /* 0x0001c40000007836 */ /* 0x004fca0000000000 */
[----:B------:R-:W-:-:S13]  /*a330*/  LOP3.LUT P0, RZ, R0, 0x3ff, RZ, 0xc0, !PT ;  /* 0x000003ff00ff7812 */ /* 0x000fda000780c0ff */
[----:B------:R-:W-:Y:S05]  /*a340*/  @!P0 BRA `(.L_x_427) ;  /* 0x0000000000408947 */ /* 0x000fea0003800000 */
[----:B------:R-:W-:Y:S01]  /*a350*/  MOV R2, 0x0 ;  /* 0x0000000000027802 */ /* 0x000fe20000000f00 */
[----:B------:R-:W-:Y:S01]  /*a360*/  ULDC.64 UR6, c[0x4][0x118] ;  /* 0x0100460000067ab9 */ /* 0x000fe20000000a00 */
[----:B------:R-:W-:Y:S01]  /*a370*/  ULDC.64 UR8, c[0x4][0x120] ;  /* 0x0100480000087ab9 */ /* 0x000fe20000000a00 */
[----:B------:R-:W-:Y:S01]  /*a380*/  ULDC.64 UR4, c[0x4][0x70] ;  /* 0x01001c0000047ab9 */ /* 0x000fe20000000a00 */
[----:B------:R-:W-:Y:S02]  /*a390*/  IMAD.U32 R4, RZ, RZ, UR6 ;  /* 0x00000006ff047e24 */ /* 0x000fe4000f8e00ff */
[----:B------:R-:W2:Y:S01]  /*a3a0*/  LDC.64 R2, c[0x4][R2] ;  /* 0x0100000002027b82 */ /* 0x000ea20000000a00 */
[----:B------:R-:W-:Y:S02]  /*a3b0*/  IMAD.U32 R5, RZ, RZ, UR7 ;  /* 0x00000007ff057e24 */ /* 0x000fe4000f8e00ff */
[----:B------:R-:W-:Y:S02]  /*a3c0*/  IMAD.U32 R6, RZ, RZ, UR8 ;  /* 0x00000008ff067e24 */ /* 0x000fe4000f8e00ff */
[----:B-1----:R-:W-:-:S02]  /*a3d0*/  IMAD.U32 R7, RZ, RZ, UR9 ;  /* 0x00000009ff077e24 */ /* 0x002fc4000f8e00ff */
[----:B------:R-:W-:Y:S02]  /*a3e0*/  IMAD.U32 R10, RZ, RZ, UR4 ;  /* 0x00000004ff0a7e24 */ /* 0x000fe4000f8e00ff */
[----:B------:R-:W-:Y:S02]  /*a3f0*/  IMAD.U32 R11, RZ, RZ, UR5 ;  /* 0x00000005ff0b7e24 */ /* 0x000fe4000f8e00ff */
[----:B------:R-:W-:Y:S02]  /*a400*/  IMAD.MOV.U32 R8, RZ, RZ, 0x70 ;  /* 0x00000070ff087424 */ /* 0x000fe400078e00ff */
[----:B0-----:R-:W-:Y:S02]  /*a410*/  IMAD.MOV.U32 R12, RZ, RZ, 0x1 ;  /* 0x00000001ff0c7424 */ /* 0x001fe400078e00ff */
[----:B------:R-:W-:-:S07]  /*a420*/  IMAD.MOV.U32 R13, RZ, RZ, RZ ;  /* 0x000000ffff0d7224 */ /* 0x000fce00078e00ff */
[----:B------:R-:W-:-:S07]  /*a430*/  LEPC R20, `(.L_x_427) ;  /* 0x000000001014794e */ /* 0x000fce0000000000 */
[----:B--2---:R-:W-:Y:S05]  /*a440*/  CALL.ABS.NOINC R2 ;  /* 0x0000000002007343 */ /* 0x004fea0003c00000 */
.L_x_427:
[----:B------:R-:W-:Y:S05]  /*a450*/  BSYNC B6 ;  /* 0x0000000000067941 */ /* 0x000fea0003800000 */
.L_x_426:
[----:B------:R-:W2:Y:S01]  /*a460*/  LDL R2, [R1+0x4] ;  /* 0x0000040001027983 */ /* 0x000ea20000100800 */
        /* <DEDUP_REMOVED lines=12> */
[----:B-1----:R-:W-:-:S02]  /*a530*/  IMAD.U32 R7, RZ, RZ, UR9 ;  /* 0x00000009ff077e24 */ /* 0x002fc4000f8e00ff */
[----:B------:R-:W-:Y:S02]  /*a540*/  IMAD.U32 R10, RZ, RZ, UR4 ;  /* 0x00000004ff0a7e24 */ /* 0x000fe4000f8e00ff */
[----:B------:R-:W-:Y:S02]  /*a550*/  IMAD.U32 R11, RZ, RZ, UR5 ;  /* 0x00000005ff0b7e24 */ /* 0x000fe4000f8e00ff */
[----:B------:R-:W-:Y:S02]  /*a560*/  IMAD.MOV.U32 R8, RZ, RZ, 0x70 ;  /* 0x00000070ff087424 */ /* 0x000fe400078e00ff */
[----:B0-----:R-:W-:Y:S02]  /*a570*/  IMAD.MOV.U32 R12, RZ, RZ, 0x1 ;  /* 0x00000001ff0c7424 */ /* 0x001fe400078e00ff */
[----:B--2---:R-:W-:-:S07]  /*a580*/  IMAD.MOV.U32 R13, RZ, RZ, RZ ;  /* 0x000000ffff0d7224 */ /* 0x004fce00078e00ff */
[----:B------:R-:W-:-:S07]  /*a590*/  LEPC R20, `(.L_x_430) ;  /* 0x000000001014794e */ /* 0x000fce0000000000 */
[----:B---3--:R-:W-:Y:S05]  /*a5a0*/  CALL.ABS.NOINC R2 ;  /* 0x0000000002007343 */ /* 0x008fea0003c00000 */
.L_x_430:
[----:B------:R-:W-:Y:S01]  /*a5b0*/  MOV R2, 0x0 ;  /* 0x0000000000027802 */ /* 0x000fe20000000f00 */
[----:B------:R-:W-:Y:S01]  /*a5c0*/  ULDC.64 UR6, c[0x4][0x118] ;  /* 0x0100460000067ab9 */ /* 0x000fe20000000a00 */
[----:B------:R-:W-:Y:S01]  /*a5d0*/  ULDC.64 UR8, c[0x4][0x120] ;  /* 0x0100480000087ab9 */ /* 0x000fe20000000a00 */
[----:B------:R-:W-:Y:S01]  /*a5e0*/  ULDC.64 UR4, c[0x4][0x80] ;  /* 0x0100200000047ab9 */ /* 0x000fe20000000a00 */
[----:B------:R-:W-:Y:S02]  /*a5f0*/  IMAD.U32 R4, RZ, RZ, UR6 ;  /* 0x00000006ff047e24 */ /* 0x000fe4000f8e00ff */
[----:B------:R-:W0:Y:S01]  /*a600*/  LDC.64 R2, c[0x4][R2] ;  /* 0x0100000002027b82 */ /* 0x000e220000000a00 */
        /* <DEDUP_REMOVED lines=9> */
[----:B0-----:R-:W-:Y:S05]  /*a6a0*/  CALL.ABS.NOINC R2 ;  /* 0x0000000002007343 */ /* 0x001fea0003c00000 */
.L_x_429:
[----:B------:R-:W-:Y:S05]  /*a6b0*/  BSYNC B6 ;  /* 0x0000000000067941 */ /* 0x000fea0003800000 */
.L_x_428:
[----:B------:R-:W2:Y:S01]  /*a6c0*/  LDL.LU R2, [R1] ;  /* 0x0000000001027983 */ /* 0x000ea20000300800 */
[----:B------:R-:W-:-:S03]  /*a6d0*/  ULDC.64 UR4, c[0x0][0x9f8] ;  /* 0x00027e0000047ab9 */ /* 0x000fc60000000a00 */
[----:B------:R-:W3:Y:S04]  /*a6e0*/  LDL.LU R4, [R1+0x20] ;  /* 0x0000200001047983 */ /* 0x000ee80000300800 */
[----:B-1----:R-:W4:Y:S01]  /*a6f0*/  LDL R7, [R1+0xc] ;  /* 0x00000c0001077983 */ /* 0x002f220000100800 */
[----:B------:R-:W-:Y:S01]  /*a700*/  ISETP.NE.U32.AND P0, PT, RZ, UR4, PT ;  /* 0x00000004ff007c0c */ /* 0x000fe2000bf05070 */
[----:B------:R-:W-:Y:S02]  /*a710*/  ULDC.64 UR6, c[0x0][0x208] ;  /* 0x0000820000067ab9 */ /* 0x000fe40000000a00 */
[----:B------:R-:W5:Y:S01]  /*a720*/  LDL R0, [R1+0x30] ;  /* 0x0000300001007983 */ /* 0x000f620000100800 */
[----:B------:R-:W-:-:S13]  /*a730*/  ISETP.NE.AND.EX P0, PT, RZ, UR5, PT, P0 ;  /* 0x00000005ff007c0c */ /* 0x000fda000bf05300 */
[----:B--2---:R-:W-:-:S04]  /*a740*/  @P0 IADD3 R2, P1, R2, UR4, RZ ;  /* 0x0000000402020c10 */ /* 0x004fc8000ff3e0ff */
[----:B---3--:R-:W-:Y:S01]  /*a750*/  @P0 IADD3.X R3, R4, UR5, RZ, P1, !PT ;  /* 0x0000000504030c10 */ /* 0x008fe20008ffe4ff */
[----:B------:R-:W-:-:S04]  /*a760*/  ULDC.64 UR4, c[0x0][0xa08] ;  /* 0x0002820000047ab9 */ /* 0x000fc80000000a00 */
[----:B----4-:R1:W2:Y:S01]  /*a770*/  @P0 LDG.E R7, desc[UR6][R2.64] ;  /* 0x0000000602070981 */ /* 0x0102a2000c1e1900 */
[----:B-----5:R-:W-:Y:S01]  /*a780*/  VIADD R9, R0, 0xffffffff ;  /* 0xffffffff00097836 */ /* 0x020fe20000000000 */
[----:B-1----:R-:W1:Y:S01]  /*a790*/  LDC.64 R2, c[0x0][0x418] ;  /* 0x00010600ff027b82 */ /* 0x002e620000000a00 */
[----:B--2---:R-:W-:Y:S01]  /*a7a0*/  SHF.R.S32.HI R8, RZ, 0x1f, R7 ;  /* 0x0000001fff087819 */ /* 0x004fe20000011407 */
[----:B------:R2:W-:Y:S04]  /*a7b0*/  @P0 STL [R1+0xc], R7 ;  /* 0x00000c0701000387 */ /* 0x0005e80000100800 */
[----:B------:R2:W-:Y:S04]  /*a7c0*/  STL [R1+0x2c], R9 ;  /* 0x00002c0901007387 */ /* 0x0005e80000100800 */
[----:B------:R2:W-:Y:S01]  /*a7d0*/  STL [R1+0x20], R8 ;  /* 0x0000200801007387 */ /* 0x0005e20000100800 */
[----:B-1----:R-:W-:Y:S01]  /*a7e0*/  LOP3.LUT P0, RZ, R2, UR4, RZ, 0xfc, !PT ;  /* 0x0000000402ff7c12 */ /* 0x002fe2000f80fcff */
[----:B------:R-:W-:-:S03]  /*a7f0*/  UMOV UR4, 0xffffffff ;  /* 0xffffffff00047882 */ /* 0x000fc60000000000 */
[----:B------:R-:W-:-:S04]  /*a800*/  LOP3.LUT P0, RZ, R3, UR5, RZ, 0xfc, P0 ;  /* 0x0000000503ff7c12 */ /* 0x000fc8000800fcff */
[----:B------:R-:W-:Y:S01]  /*a810*/  SEL R0, R7, RZ, !P0 ;  /* 0x000000ff07007207 */ /* 0x000fe20004000000 */
[----:B--2---:R-:W-:Y:S08]  /*a820*/  BRA.DIV UR4, `(.L_x_431) ;  /* 0x0000004e043c7947 */ /* 0x004ff0000b800000 */
[----:B------:R-:W1:Y:S02]  /*a830*/  S2R R4, SR_TID.X ;  /* 0x0000000000047919 */ /* 0x000e640000002100 */
[----:B-1----:R-:W-:-:S04]  /*a840*/  SHF.R.U32.HI R4, RZ, 0x5, R4 ;  /* 0x00000005ff047819 */ /* 0x002fc80000011604 */
[----:B------:R-:W-:-:S05]  /*a850*/  LOP3.LUT R4, R4, 0x3, RZ, 0xc0, !PT ;  /* 0x0000000304047812 */ /* 0x000fca00078ec0ff */
[----:B------:R1:W2:Y:S02]  /*a860*/  SHFL.IDX PT, R14, R4, RZ, 0x1f ;  /* 0x00001fff040e7589 */ /* 0x0002a400000e0000 */
.L_x_537:
[----:B-1----:R-:W3:Y:S01]  /*a870*/  LDL.LU R4, [R1+0x1c] ;  /* 0x00001c0001047983 */ /* 0x002ee20000300800 */
[----:B------:R-:W-:Y:S02]  /*a880*/  PLOP3.LUT P1, PT, PT, PT, PT, 0x8, 0x0 ;  /* 0x000000000000781c */ /* 0x000fe40003f2e170 */
[----:B--2---:R-:W-:Y:S01]  /*a890*/  ISETP.NE.AND P0, PT, R14, RZ, PT ;  /* 0x000000ff0e00720c */ /* 0x004fe20003f05270 */
[----:B------:R1:W-:Y:S01]  /*a8a0*/  STL [R1], R0 ;  /* 0x0000000001007387 */ /* 0x0003e20000100800 */
[----:B---3--:R-:W-:-:S09]  /*a8b0*/  LOP3.LUT R4, R4, 0xfffffffe, RZ, 0xc0, !PT ;  /* 0xfffffffe04047812 */ /* 0x008fd200078ec0ff */
[----:B------:R-:W-:-:S05]  /*a8c0*/  @P1 LOP3.LUT R4, R4, 0x1, RZ, 0xfc, !PT ;  /* 0x0000000104041812 */ /* 0x000fca00078efcff */
[----:B------:R1:W-:Y:S01]  /*a8d0*/  STL [R1+0x1c], R4 ;  /* 0x00001c0401007387 */ /* 0x0003e20000100800 */
[----:B------:R-:W-:Y:S05]  /*a8e0*/  @P0 BRA `(.L_x_432) ;  /* 0x0000000400540947 */ /* 0x000fea0003800000 */
[----:B------:R-:W-:-:S03]  /*a8f0*/  UMOV UR4, 0xffffffff ;  /* 0xffffffff00047882 */ /* 0x000fc60000000000 */
[----:B------:R-:W-:Y:S05]  /*a900*/  BRA.DIV UR4, `(.L_x_433) ;  /* 0x0000004e04387947 */ /* 0x000fea000b800000 */
[----:B------:R-:W-:-:S13]  /*a910*/  ELECT P6, URZ, PT ;  /* 0x00000000003f782f */ /* 0x000fda00038c0000 */
.L_x_540:
[----:B------:R-:W-:Y:S05]  /*a920*/  @!P6 BRA `(.L_x_432) ;  /* 0x000000040044e947 */ /* 0x000fea0003800000 */
[----:B------:R2:W-:Y:S01]  /*a930*/  STL [R1+0x14], R9 ;  /* 0x0000140901007387 */ /* 0x0005e20000100800 */
[----:B------:R-:W-:-:S04]  /*a940*/  ISETP.NE.U32.AND P0, PT, R2, RZ, PT ;  /* 0x000000ff0200720c */ /* 0x000fc80003f05070 */
[----:B------:R-:W-:-:S13]  /*a950*/  ISETP.NE.AND.EX P0, PT, R3, RZ, PT, P0 ;  /* 0x000000ff0300720c */ /* 0x000fda0003f05300 */
[----:B--2---:R-:W-:Y:S05]  /*a960*/  @!P0 BRA `(.L_x_434) ;  /* 0x0000000000548947 */ /* 0x004fea0003800000 */
[----:B------:R-:W2:Y:S01]  /*a970*/  LDC R6, c[0x0][0x43c] ;  /* 0x00010f00ff067b82 */ /* 0x000ea20000000800 */
[----:B-1----:R-:W-:Y:S01]  /*a980*/  IMAD.MOV.U32 R0, RZ, RZ, R9 ;  /* 0x000000ffff007224 */ /* 0x002fe200078e0009 */
[----:B------:R-:W-:Y:S01]  /*a990*/  ULDC.64 UR4, c[0x0][0x428] ;  /* 0x00010a0000047ab9 */ /* 0x000fe20000000a00 */
[----:B------:R-:W-:Y:S01]  /*a9a0*/  ULDC.64 UR6, c[0x0][0x208] ;  /* 0x0000820000067ab9 */ /* 0x000fe20000000a00 */
[----:B--2---:R-:W-:-:S13]  /*a9b0*/  ISETP.NE.AND P0, PT, R6, 0x1, PT ;  /* 0x000000010600780c */ /* 0x004fda0003f05270 */
        /* <DEDUP_REMOVED lines=14> */
[----:B------:R-:W2:Y:S04]  /*aaa0*/  LDG.E R0, desc[UR6][R2.64] ;  /* 0x0000000602007981 */ /* 0x000ea8000c1e1900 */
[----:B--2---:R2:W-:Y:S02]  /*aab0*/  STL [R1], R0 ;  /* 0x0000000001007387 */ /* 0x0045e40000100800 */
.L_x_434:
[----:B------:R-:W3:Y:S04]  /*aac0*/  LDL R7, [R1+0x4] ;  /* 0x0000040001077983 */ /* 0x000ee80000100800 */
[----:B-12---:R-:W3:Y:S04]  /*aad0*/  LDL R0, [R1+0x8] ;  /* 0x0000080001007983 */ /* 0x006ee80000100800 */
[----:B------:R-:W2:Y:S01]  /*aae0*/  LDL R2, [R1+0x10] ;  /* 0x0000100001027983 */ /* 0x000ea20000100800 */
[----:B---3--:R-:W-:Y:S01]  /*aaf0*/  IMAD R0, R0, 0x8, R7 ;  /* 0x0000000800007824 */ /* 0x008fe200078e0207 */
[----:B--2---:R-:W-:-:S04]  /*ab00*/  SHF.L.U32 R2, R2, 0x1f, RZ ;  /* 0x0000001f02027819 */ /* 0x004fc800000006ff */
[----:B------:R-:W1:Y:S02]  /*ab10*/  SYNCS.PHASECHK.TRANS64.TRYWAIT P0, [R0+URZ+0x34840], R2 ;  /* 0x03484002000075a7 */ /* 0x000e64000800017f */
[----:B-1----:R-:W-:Y:S05]  /*ab20*/  @!P0 BRA `(.L_x_435) ;  /* 0x0000004800d08947 */ /* 0x002fea0003800000 */
.L_x_541:
[----:B------:R-:W2:Y:S02]  /*ab30*/  S2R R3, SR_TID.X ;  /* 0x0000000000037919 */ /* 0x000ea40000002100 */
        /* <DEDUP_REMOVED lines=10> */
.L_x_436:
[----:B------:R-:W2:Y:S04]  /*abe0*/  LDL R7, [R1+0x4] ;  /* 0x0000040001077983 */ /* 0x000ea80000100800 */
[----:B------:R-:W2:Y:S04]  /*abf0*/  LDL R6, [R1+0x8] ;  /* 0x0000080001067983 */ /* 0x000ea80000100800 */
[----:B------:R-:W3:Y:S04]  /*ac00*/  LDL R5, [R1+0x14] ;  /* 0x0000140001057983 */ /* 0x000ee80000100800 */
[----:B------:R-:W4:Y:S04]  /*ac10*/  LDL R4, [R1+0x18] ;  /* 0x0000180001047983 */ /* 0x000f280000100800 */
[----:B------:R-:W5:Y:S04]  /*ac20*/  LDL R3, [R1] ;  /* 0x0000000001037983 */ /* 0x000f680000100800 */
[----:B-1----:R-:W5:Y:S01]  /*ac30*/  LDL.LU R2, [R1+0x1c] ;  /* 0x00001c0001027983 */ /* 0x002f620000300800 */
[----:B------:R-:W-:Y:S01]  /*ac40*/  R2UR UR9, R0 ;  /* 0x00000000000972ca */ /* 0x000fe200000e0000 */
[----:B------:R-:W-:Y:S01]  /*ac50*/  UIADD3 UR4, UP0, UR36, 0x370, URZ ;  /* 0x0000037024047890 */ /* 0x000fe2000ff1e03f */
[----:B------:R-:W-:Y:S01]  /*ac60*/  R2UR UR12, R18 ;  /* 0x00000000120c72ca */ /* 0x000fe200000e0000 */
[----:B------:R-:W-:Y:S01]  /*ac70*/  UMOV UR10, URZ ;  /* 0x0000003f000a7c82 */ /* 0x000fe20008000000 */
[----:B------:R-:W-:Y:S01]  /*ac80*/  PLOP3.LUT P0, PT, PT, PT, PT, 0x80, 0x0 ;  /* 0x000000000000781c */ /* 0x000fe20003f0f070 */
[----:B------:R-:W-:Y:S01]  /*ac90*/  UMOV UR6, 0x0 ;  /* 0x0000000000067882 */ /* 0x000fe20000000000 */
[----:B------:R-:W-:Y:S01]  /*aca0*/  UMOV UR7, 0x14f00000 ;  /* 0x14f0000000077882 */ /* 0x000fe20000000000 */
[----:B------:R-:W-:-:S06]  /*acb0*/  UMOV UR16, 0x40 ;  /* 0x0000004000107882 */ /* 0x000fcc0000000000 */
[----:B------:R-:W-:Y:S01]  /*acc0*/  UIADD3 UR9, UR9, 0x34830, URZ ;  /* 0x0003483009097890 */ /* 0x000fe2000fffe03f */
[----:B--2---:R-:W-:Y:S01]  /*acd0*/  IMAD R0, R6, 0xc000, R7 ;  /* 0x0000c00006007824 */ /* 0x004fe200078e0207 */
[----:B---3--:R-:W-:-:S04]  /*ace0*/  R2UR UR11, R5 ;  /* 0x00000000050b72ca */ /* 0x008fc800000e0000 */
[----:B------:R-:W-:Y:S02]  /*acf0*/  R2UR UR8, R0 ;  /* 0x00000000000872ca */ /* 0x000fe400000e0000 */
[----:B----4-:R-:W-:Y:S02]  /*ad00*/  R2UR UR5, R4 ;  /* 0x00000000040572ca */ /* 0x010fe400000e0000 */
[----:B-----5:R-:W-:Y:S02]  /*ad10*/  R2UR UR13, R3 ;  /* 0x00000000030d72ca */ /* 0x020fe400000e0000 */
[----:B------:R-:W-:-:S07]  /*ad20*/  LOP3.LUT R2, R2, 0xfffffffe, RZ, 0xc0, !PT ;  /* 0xfffffffe02027812 */ /* 0x000fce00078ec0ff */
[----:B------:R-:W-:Y:S01]  /*ad30*/  UIADD3 UR14, UR8, 0x1c400, URZ ;  /* 0x0001c400080e7890 */ /* 0x000fe2000fffe03f */
[----:B------:R-:W-:Y:S01]  /*ad40*/  @P0 LOP3.LUT R2, R2, 0x1, RZ, 0xfc, !PT ;  /* 0x0000000102020812 */ /* 0x000fe200078efcff */
[----:B------:R-:W-:Y:S02]  /*ad50*/  ULEA UR11, UR11, UR5, 0x7 ;  /* 0x000000050b0b7291 */ /* 0x000fe4000f8e383f */
[----:B------:R-:W-:Y:S02]  /*ad60*/  UIADD3.X UR5, URZ, UR37, URZ, UP0, !UPT ;  /* 0x000000253f057290 */ /* 0x000fe400087fe43f */
[----:B------:R-:W-:Y:S01]  /*ad70*/  UIADD3 UR15, UR8, 0x20400, URZ ;  /* 0x00020400080f7890 */ /* 0x000fe2000fffe03f */
[----:B------:R2:W-:Y:S01]  /*ad80*/  STL [R1+0x1c], R2 ;  /* 0x00001c0201007387 */ /* 0x0005e20000100800 */
[----:B------:R-:W-:-:S03]  /*ad90*/  UIADD3 UR17, UR8, 0x24400, URZ ;  /* 0x0002440008117890 */ /* 0x000fc6000fffe03f */
[----:B------:R-:W-:Y:S01]  /*ada0*/  UMOV UR8, UR14 ;  /* 0x0000000e00087c82 */ /* 0x000fe20008000000 */
[----:B------:R-:W-:Y:S01]  /*adb0*/  UMOV UR14, 0x80 ;  /* 0x00000080000e7882 */ /* 0x000fe20000000000 */
[----:B------:R1:W-:Y:S02]  /*adc0*/  UTMALDG.4D [UR8], [UR4], desc[UR6] ;  /* 0x00000608040075b4 */ /* 0x0003e40008019000 */
[----:B-1----:R-:W-:Y:S01]  /*add0*/  UMOV UR8, UR15 ;  /* 0x0000000f00087c82 */ /* 0x002fe20008000000 */
[----:B------:R-:W-:Y:S02]  /*ade0*/  UMOV UR10, UR16 ;  /* 0x00000010000a7c82 */ /* 0x000fe40008000000 */
[----:B------:R1:W-:Y:S02]  /*adf0*/  UTMALDG.4D [UR8], [UR4], desc[UR6] ;  /* 0x00000608040075b4 */ /* 0x0003e40008019000 */
[----:B-1----:R-:W-:Y:S01]  /*ae00*/  UMOV UR8, UR17 ;  /* 0x0000001100087c82 */ /* 0x002fe20008000000 */
[----:B------:R-:W-:-:S02]  /*ae10*/  UMOV UR10, UR14 ;  /* 0x0000000e000a7c82 */ /* 0x000fc40008000000 */
[----:B------:R2:W-:Y:S02]  /*ae20*/  UTMALDG.4D [UR8], [UR4], desc[UR6] ;  /* 0x00000608040075b4 */ /* 0x0005e40008019000 */
[----:B--2---:R-:W-:Y:S01]  /*ae30*/  NOP ;  /* 0x0000000000007918 */ /* 0x004fe20000000000 */
.L_x_432:
[----:B------:R-:W2:Y:S04]  /*ae40*/  LDL R2, [R1+0x4] ;  /* 0x0000040001027983 */ /* 0x000ea80000100800 */
[----:B------:R-:W3:Y:S04]  /*ae50*/  LDL.LU R3, [R1+0x34] ;  /* 0x0000340001037983 */ /* 0x000ee80000300800 */
[----:B------:R-:W4:Y:S04]  /*ae60*/  LDL.LU R5, [R1+0x28] ;  /* 0x0000280001057983 */ /* 0x000f280000300800 */
[----:B-1----:R-:W5:Y:S01]  /*ae70*/  LDL.LU R4, [R1+0x38] ;  /* 0x0000380001047983 */ /* 0x002f620000300800 */
[----:B------:R-:W-:Y:S05]  /*ae80*/  WARPSYNC.ALL ;  /* 0x0000000000007948 */ /* 0x000fea0003800000 */
[----:B------:R-:W-:Y:S01]  /*ae90*/  ULDC.64 UR4, c[0x0][0x298] ;  /* 0x0000a60000047ab9 */ /* 0x000fe20000000a00 */
[----:B------:R-:W-:Y:S01]  /*aea0*/  ULDC.64 UR6, c[0x0][0xa00] ;  /* 0x0002800000067ab9 */ /* 0x000fe20000000a00 */
[----:B------:R-:W-:Y:S01]  /*aeb0*/  BSSY B6, `(.L_x_437) ;  /* 0x0000024000067945 */ /* 0x000fe20003800000 */
[----:B------:R-:W-:Y:S01]  /*aec0*/  BAR.SYNC.DEFER_BLOCKING 0x8, 0x180 ;  /* 0x0206000000007b1d */ /* 0x000fe20000010000 */
[----:B------:R-:W-:-:S04]  /*aed0*/  ISETP.NE.U32.AND P0, PT, RZ, UR6, PT ;  /* 0x00000006ff007c0c */ /* 0x000fc8000bf05070 */
[----:B------:R-:W-:Y:S01]  /*aee0*/  ISETP.NE.AND.EX P0, PT, RZ, UR7, PT, P0 ;  /* 0x00000007ff007c0c */ /* 0x000fe2000bf05300 */
[----:B--2---:R-:W-:Y:S01]  /*aef0*/  VIADD R2, R2, 0x10400 ;  /* 0x0001040002027836 */ /* 0x004fe20000000000 */
[----:B---3--:R-:W-:-:S04]  /*af00*/  SHF.R.S32.HI R0, RZ, 0x1f, R3 ;  /* 0x0000001fff007819 */ /* 0x008fc80000011403 */
[----:B------:R-:W-:Y:S02]  /*af10*/  LOP3.LUT P1, RZ, R2, 0x3ff, RZ, 0xc0, !PT ;  /* 0x000003ff02ff7812 */ /* 0x000fe4000782c0ff */
[----:B----4-:R-:W-:Y:S01]  /*af20*/  SEL R5, R5, RZ, !P0 ;  /* 0x000000ff05057207 */ /* 0x010fe20004000000 */
[----:B------:R-:W-:Y:S01]  /*af30*/  IMAD R0, R0, UR4, RZ ;  /* 0x0000000400007c24 */ /* 0x000fe2000f8e02ff */
[----:B-----5:R-:W-:-:S03]  /*af40*/  SEL R4, R4, RZ, !P0 ;  /* 0x000000ff04047207 */ /* 0x020fc60004000000 */
[C---:B------:R-:W-:Y:S02]  /*af50*/  IMAD R0, R3.reuse, UR5, R0 ;  /* 0x0000000503007c24 */ /* 0x040fe4000f8e0200 */
[----:B------:R-:W-:-:S05]  /*af60*/  IMAD.WIDE.U32 R2, R3, UR4, RZ ;  /* 0x0000000403027c25 */ /* 0x000fca000f8e00ff */
[----:B------:R1:W-:Y:S04]  /*af70*/  STL.64 [R1+0x48], R2 ;  /* 0x0000480201007387 */ /* 0x0003e80000100a00 */
[----:B------:R2:W-:Y:S04]  /*af80*/  STL [R1+0x28], R5 ;  /* 0x0000280501007387 */ /* 0x0005e80000100800 */
[----:B------:R2:W-:Y:S01]  /*af90*/  STL [R1+0x54], R4 ;  /* 0x0000540401007387 */ /* 0x0005e20000100800 */
[----:B-1----:R-:W-:Y:S01]  /*afa0*/  IMAD.IADD R2, R3, 0x1, R0 ;  /* 0x0000000103027824 */ /* 0x002fe200078e0200 */
[----:B------:R-:W-:-:S05]  /*afb0*/  SHF.R.S32.HI R0, RZ, 0x1f, R18 ;  /* 0x0000001fff007819 */ /* 0x000fca0000011412 */
[----:B------:R2:W-:Y:S04]  /*afc0*/  STL [R1+0x38], R0 ;  /* 0x0000380001007387 */ /* 0x0005e80000100800 */
[----:B------:R2:W-:Y:S01]  /*afd0*/  STL [R1+0x34], R2 ;  /* 0x0000340201007387 */ /* 0x0005e20000100800 */
[----:B------:R-:W-:Y:S05]  /*afe0*/  @!P1 BRA `(.L_x_438) ;  /* 0x0000000000409947 */ /* 0x000fea0003800000 */
[----:B--2---:R-:W-:Y:S01]  /*aff0*/  MOV R2, 0x0 ;  /* 0x0000000000027802 */ /* 0x004fe20000000f00 */
        /* <DEDUP_REMOVED lines=11> */
[----:B0-----:R-:W-:Y:S02]  /*b0b0*/  IMAD.MOV.U32 R12, RZ, RZ, 0x1 ;  /* 0x00000001ff0c7424 */ /* 0x001fe400078e00ff */
[----:B------:R-:W-:-:S07]  /*b0c0*/  IMAD.MOV.U32 R13, RZ, RZ, RZ ;  /* 0x000000ffff0d7224 */ /* 0x000fce00078e00ff */
[----:B------:R-:W-:-:S07]  /*b0d0*/  LEPC R20, `(.L_x_438) ;  /* 0x000000001014794e */ /* 0x000fce0000000000 */
[----:B-1----:R-:W-:Y:S05]  /*b0e0*/  CALL.ABS.NOINC R2 ;  /* 0x0000000002007343 */ /* 0x002fea0003c00000 */
.L_x_438:
[----:B------:R-:W-:Y:S05]  /*b0f0*/  BSYNC B6 ;  /* 0x0000000000067941 */ /* 0x000fea0003800000 */
.L_x_437:
[----:B--2---:R-:W2:Y:S01]  /*b100*/  LDL.LU R4, [R1+0x34] ;  /* 0x0000340001047983 */ /* 0x004ea20000300800 */
[----:B------:R-:W1:Y:S01]  /*b110*/  LDC R7, c[0x0][0x448] ;  /* 0x00011200ff077b82 */ /* 0x000e620000000800 */
[----:B------:R-:W-:Y:S01]  /*b120*/  ULDC.64 UR4, c[0x0][0x2d8] ;  /* 0x0000b60000047ab9 */ /* 0x000fe20000000a00 */
[----:B------:R-:W-:Y:S01]  /*b130*/  IMAD.SHL.U32 R17, R17, 0x80, RZ ;  /* 0x0000008011117824 */ /* 0x000fe200078e00ff */
[----:B------:R-:W2:Y:S01]  /*b140*/  LDL.LU.64 R2, [R1+0x48] ;  /* 0x0000480001027983 */ /* 0x000ea20000300a00 */
[----:B------:R-:W-:-:S03]  /*b150*/  ULDC.64 UR6, c[0x0][0x280] ;  /* 0x0000a00000067ab9 */ /* 0x000fc60000000a00 */
[----:B------:R-:W3:Y:S04]  /*b160*/  LDL.LU R0, [R1+0x38] ;  /* 0x0000380001007983 */ /* 0x000ee80000300800 */
[----:B------:R-:W4:Y:S04]  /*b170*/  LDL.LU R6, [R1+0x54] ;  /* 0x0000540001067983 */ /* 0x000f280000300800 */
[----:B------:R-:W4:Y:S01]  /*b180*/  LDL.LU R5, [R1+0x28] ;  /* 0x0000280001057983 */ /* 0x000f220000300800 */
[----:B------:R-:W0:Y:S01]  /*b190*/  S2R R8, SR_TID.X ;  /* 0x0000000000087919 */ /* 0x000e220000002100 */
[----:B-1----:R-:W-:Y:S01]  /*b1a0*/  ISETP.NE.AND P0, PT, R7, 0x1, PT ;  /* 0x000000010700780c */ /* 0x002fe20003f05270 */
[----:B0-----:R-:W-:-:S05]  /*b1b0*/  IMAD.SHL.U32 R10, R8, 0x8, RZ ;  /* 0x00000008080a7824 */ /* 0x001fca00078e00ff */
[----:B------:R-:W-:-:S04]  /*b1c0*/  LOP3.LUT R10, R10, 0x38, RZ, 0xc0, !PT ;  /* 0x000000380a0a7812 */ /* 0x000fc800078ec0ff */
[C---:B------:R-:W-:Y:S02]  /*b1d0*/  LOP3.LUT R9, R10.reuse, 0x40, RZ, 0xfc, !PT ;  /* 0x000000400a097812 */ /* 0x040fe400078efcff */
[----:B------:R-:W-:Y:S01]  /*b1e0*/  LOP3.LUT R8, R10, 0x80, RZ, 0xfc, !PT ;  /* 0x000000800a087812 */ /* 0x000fe200078efcff */
[----:B--2---:R-:W-:Y:S02]  /*b1f0*/  IMAD.MOV.U32 R3, RZ, RZ, R4 ;  /* 0x000000ffff037224 */ /* 0x004fe400078e0004 */
[----:B------:R-:W0:Y:S01]  /*b200*/  S2R R4, SR_TID.X ;  /* 0x0000000000047919 */ /* 0x000e220000002100 */
[----:B---3--:R-:W-:Y:S02]  /*b210*/  IMAD R0, R0, UR4, RZ ;  /* 0x0000000400007c24 */ /* 0x008fe4000f8e02ff */
[----:B------:R-:W-:-:S04]  /*b220*/  IMAD.WIDE.U32 R2, R18, UR4, R2 ;  /* 0x0000000412027c25 */ /* 0x000fc8000f8e0002 */
[----:B------:R-:W-:Y:S01]  /*b230*/  IMAD R0, R18, UR5, R0 ;  /* 0x0000000512007c24 */ /* 0x000fe2000f8e0200 */
[----:B------:R-:W-:-:S03]  /*b240*/  ULDC.64 UR4, c[0x0][0x2e0] ;  /* 0x0000b80000047ab9 */ /* 0x000fc60000000a00 */
[----:B------:R-:W-:Y:S02]  /*b250*/  IMAD.IADD R3, R3, 0x1, R0 ;  /* 0x0000000103037824 */ /* 0x000fe400078e0200 */
[----:B----4-:R-:W-:Y:S02]  /*b260*/  IMAD R0, R6, UR4, RZ ;  /* 0x0000000406007c24 */ /* 0x010fe4000f8e02ff */
[C---:B------:R-:W-:Y:S01]  /*b270*/  IMAD.WIDE.U32 R2, R5.reuse, UR4, R2 ;  /* 0x0000000405027c25 */ /* 0x040fe2000f8e0002 */
[----:B------:R-:W1:Y:S03]  /*b280*/  @P0 LDC R6, c[0x0][0x450] ;  /* 0x00011400ff060b82 */ /* 0x000e660000000800 */
[----:B------:R-:W-:Y:S01]  /*b290*/  IMAD R0, R5, UR5, R0 ;  /* 0x0000000505007c24 */ /* 0x000fe2000f8e0200 */
[----:B------:R-:W-:-:S03]  /*b2a0*/  ULDC.64 UR4, c[0x0][0x2d0] ;  /* 0x0000b40000047ab9 */ /* 0x000fc60000000a00 */
[----:B------:R-:W-:Y:S01]  /*b2b0*/  IMAD.IADD R3, R3, 0x1, R0 ;  /* 0x0000000103037824 */ /* 0x000fe200078e0200 */
[C---:B0-----:R-:W-:Y:S01]  /*b2c0*/  LOP3.LUT R5, R4.reuse, 0x7f, RZ, 0xc0, !PT ;  /* 0x0000007f04057812 */ /* 0x041fe200078ec0ff */
[----:B------:R-:W-:-:S03]  /*b2d0*/  IMAD.SHL.U32 R4, R4, 0x10, RZ ;  /* 0x0000001004047824 */ /* 0x000fc600078e00ff */
[----:B------:R-:W-:-:S04]  /*b2e0*/  SHF.R.U32.HI R5, RZ, 0x3, R5 ;  /* 0x00000003ff057819 */ /* 0x000fc80000011605 */
[----:B------:R-:W-:Y:S02]  /*b2f0*/  LOP3.LUT R4, R5, 0x70, R4, 0xf8, !PT ;  /* 0x0000007005047812 */ /* 0x000fe400078ef804 */
[----:B------:R-:W0:Y:S02]  /*b300*/  @P0 LDC R5, c[0x0][0x44c] ;  /* 0x00011300ff050b82 */ /* 0x000e240000000800 */
[----:B------:R-:W-:-:S05]  /*b310*/  LOP3.LUT R0, R4, R17, RZ, 0xfc, !PT ;  /* 0x0000001104007212 */ /* 0x000fca00078efcff */
[----:B------:R-:W-:Y:S02]  /*b320*/  IMAD.MOV.U32 R4, RZ, RZ, R0 ;  /* 0x000000ffff047224 */ /* 0x000fe400078e0000 */
[----:B0-----:R-:W-:-:S05]  /*b330*/  @P0 IMAD.HI.U32 R5, R0, R5, RZ ;  /* 0x0000000500050227 */ /* 0x001fca00078e00ff */
[----:B-1----:R-:W-:-:S05]  /*b340*/  @P0 SHF.R.U32.HI R4, RZ, R6, R5 ;  /* 0x00000006ff040219 */ /* 0x002fca0000011605 */
[----:B------:R-:W-:Y:S02]  /*b350*/  IMAD.MOV R5, RZ, RZ, -R4 ;  /* 0x000000ffff057224 */ /* 0x000fe400078e0a04 */
[----:B------:R-:W-:-:S04]  /*b360*/  IMAD.WIDE.U32 R2, R4, UR4, R2 ;  /* 0x0000000404027c25 */ /* 0x000fc8000f8e0002 */
[----:B------:R-:W-:Y:S01]  /*b370*/  IMAD R0, R7, R5, R0 ;  /* 0x0000000507007224 */ /* 0x000fe200078e0200 */
[----:B------:R-:W-:-:S05]  /*b380*/  SHF.R.S32.HI R5, RZ, 0x1f, R4 ;  /* 0x0000001fff057819 */ /* 0x000fca0000011404 */
[----:B------:R-:W-:-:S04]  /*b390*/  IMAD R5, R5, UR4, RZ ;  /* 0x0000000405057c24 */ /* 0x000fc8000f8e02ff */
[----:B------:R-:W-:Y:S01]  /*b3a0*/  IMAD R4, R4, UR5, R5 ;  /* 0x0000000504047c24 */ /* 0x000fe2000f8e0205 */
[----:B------:R-:W-:-:S03]  /*b3b0*/  ULDC.64 UR4, c[0x0][0x2c8] ;  /* 0x0000b20000047ab9 */ /* 0x000fc60000000a00 */
[----:B------:R-:W-:Y:S01]  /*b3c0*/  IMAD.IADD R3, R3, 0x1, R4 ;  /* 0x0000000103037824 */ /* 0x000fe200078e0204 */
[----:B------:R-:W-:Y:S01]  /*b3d0*/  SHF.R.S32.HI R4, RZ, 0x1f, R0 ;  /* 0x0000001fff047819 */ /* 0x000fe20000011400 */
[----:B------:R-:W-:-:S04]  /*b3e0*/  IMAD.WIDE.U32 R2, R0, UR4, R2 ;  /* 0x0000000400027c25 */ /* 0x000fc8000f8e0002 */
[----:B------:R-:W-:Y:S01]  /*b3f0*/  IMAD R4, R4, UR4, RZ ;  /* 0x0000000404047c24 */ /* 0x000fe2000f8e02ff */
[----:B------:R-:W-:Y:S02]  /*b400*/  ULDC UR4, c[0x0][0x2b8] ;  /* 0x0000ae0000047ab9 */ /* 0x000fe40000000800 */
[----:B------:R-:W-:Y:S01]  /*b410*/  ISETP.GE.AND P2, PT, R10, UR4, PT ;  /* 0x000000040a007c0c */ /* 0x000fe2000bf46270 */
[----:B------:R-:W-:Y:S01]  /*b420*/  IMAD R0, R0, UR5, R4 ;  /* 0x0000000500007c24 */ /* 0x000fe2000f8e0204 */
[----:B------:R0:W5:Y:S01]  /*b430*/  LDL R10, [R1+0x24] ;  /* 0x00002400010a7983 */ /* 0x0001620000100800 */
[----:B------:R-:W-:Y:S02]  /*b440*/  LEA R4, P3, R2, UR6, 0x1 ;  /* 0x0000000602047c11 */ /* 0x000fe4000f8608ff */
[----:B------:R-:W-:Y:S01]  /*b450*/  IMAD.IADD R0, R3, 0x1, R0 ;  /* 0x0000000103007824 */ /* 0x000fe200078e0200 */
[----:B------:R-:W-:Y:S02]  /*b460*/  ISETP.GE.AND P1, PT, R9, UR4, PT ;  /* 0x0000000409007c0c */ /* 0x000fe4000bf26270 */
[----:B------:R-:W-:Y:S01]  /*b470*/  ISETP.GE.AND P0, PT, R8, UR4, PT ;  /* 0x0000000408007c0c */ /* 0x000fe2000bf06270 */
[----:B------:R-:W-:Y:S01]  /*b480*/  UMOV UR4, 0xffffffff ;  /* 0xffffffff00047882 */ /* 0x000fe20000000000 */
[----:B------:R-:W-:-:S02]  /*b490*/  LEA.HI.X R0, R2, UR7, R0, 0x1, P3 ;  /* 0x0000000702007c11 */ /* 0x000fc400098f0c00 */
[----:B0-----:R-:W-:Y:S09]  /*b4a0*/  BRA.DIV UR4, `(.L_x_439) ;  /* 0x0000004204847947 */ /* 0x001ff2000b800000 */
[----:B------:R-:W0:Y:S02]  /*b4b0*/  S2R R5, SR_TID.X ;  /* 0x0000000000057919 */ /* 0x000e240000002100 */
[----:B0-----:R-:W-:-:S04]  /*b4c0*/  LOP3.LUT R5, R5, 0x7f, RZ, 0xc0, !PT ;  /* 0x0000007f05057812 */ /* 0x001fc800078ec0ff */
[----:B------:R-:W-:Y:S02]  /*b4d0*/  SHF.R.U32.HI R6, RZ, 0x3, R5 ;  /* 0x00000003ff067819 */ /* 0x000fe40000011605 */
[----:B------:R-:W2:Y:S01]  /*b4e0*/  LDL.LU R5, [R1+0x40] ;  /* 0x0000400001057983 */ /* 0x000ea20000300800 */
[----:B------:R-:W-:Y:S02]  /*b4f0*/  ULDC.64 UR4, c[0x0][0x208] ;  /* 0x0000820000047ab9 */ /* 0x000fe40000000a00 */
[----:B------:R-:W-:Y:S01]  /*b500*/  IMAD.IADD R2, R6, 0x1, R17 ;  /* 0x0000000106027824 */ /* 0x000fe200078e0211 */
[----:B------:R-:W-:Y:S01]  /*b510*/  SHFL.IDX PT, R9, R0, 0x1, 0x181f ;  /* 0x00381f0000097f89 */ /* 0x000fe200000e0000 */
[----:B------:R-:W0:Y:S02]  /*b520*/  S2R R6, SR_TID.X ;  /* 0x0000000000067919 */ /* 0x000e240000002100 */
[----:B0-----:R-:W-:Y:S02]  /*b530*/  IMAD.SHL.U32 R11, R6, 0x8, RZ ;  /* 0x00000008060b7824 */ /* 0x001fe400078e00ff */
[----:B------:R-:W-:Y:S03]  /*b540*/  SHFL.IDX PT, R6, R0, RZ, 0x181f ;  /* 0x00181fff00067589 */ /* 0x000fe600000e0000 */
[----:B------:R-:W-:Y:S01]  /*b550*/  LOP3.LUT R11, R11, 0x38, RZ, 0xc0, !PT ;  /* 0x000000380b0b7812 */ /* 0x000fe200078ec0ff */
[----:B--2---:R-:W-:-:S02]  /*b560*/  IMAD R3, R5, R7, RZ ;  /* 0x0000000705037224 */ /* 0x004fc400078e02ff */
[----:B------:R-:W0:Y:S01]  /*b570*/  SHFL.IDX PT, R7, R4, RZ, 0x181f ;  /* 0x00181fff04077589 */ /* 0x000e2200000e0000 */
[C---:B------:R-:W-:Y:S02]  /*b580*/  VIADD R5, R2.reuse, 0x10 ;  /* 0x0000001002057836 */ /* 0x040fe40000000000 */
[----:B------:R-:W-:-:S03]  /*b590*/  ISETP.GE.AND P4, PT, R2, R3, PT ;  /* 0x000000030200720c */ /* 0x000fc60003f86270 */
[----:B------:R-:W-:Y:S02]  /*b5a0*/  ISETP.GE.AND P3, PT, R5, R3, PT ;  /* 0x000000030500720c */ /* 0x000fe40003f66270 */
[----:B------:R-:W1:Y:S08]  /*b5b0*/  SHFL.IDX PT, R5, R4, 0x1, 0x181f ;  /* 0x00381f0004057f89 */ /* 0x000e7000000e0000 */
[----:B0-----:R-:W-:-:S05]  /*b5c0*/  @!P4 LEA R7, P5, R11, R7, 0x1 ;  /* 0x000000070b07c211 */ /* 0x001fca00078a08ff */
[----:B------:R-:W-:Y:S01]  /*b5d0*/  @!P4 IMAD.X R6, RZ, RZ, R6, P5 ;  /* 0x000000ffff06c224 */ /* 0x000fe200028e0606 */
[----:B-1----:R-:W-:-:S04]  /*b5e0*/  @!P3 LEA R8, P5, R11, R5, 0x1 ;  /* 0x000000050b08b211 */ /* 0x002fc800078a08ff */
[----:B------:R-:W-:Y:S01]  /*b5f0*/  @!P4 LOP3.LUT R7, R7, R6, RZ, 0x3c, !PT ;  /* 0x000000060707c212 */ /* 0x000fe200078e3cff */
[----:B------:R-:W-:-:S03]  /*b600*/  @!P3 IMAD.X R5, RZ, RZ, R9, P5 ;  /* 0x000000ffff05b224 */ /* 0x000fc600028e0609 */
[----:B------:R-:W-:-:S04]  /*b610*/  @!P4 LOP3.LUT R6, R7, R6, RZ, 0x3c, !PT ;  /* 0x000000060706c212 */ /* 0x000fc800078e3cff */
[----:B------:R-:W-:-:S05]  /*b620*/  @!P4 LOP3.LUT R7, R7, R6, RZ, 0x3c, !PT ;  /* 0x000000060707c212 */ /* 0x000fca00078e3cff */
[----:B-----5:R-:W-:Y:S04]  /*b630*/  @!P4 LDGSTS.E.BYPASS.LTC128B.128 [R10+0x10400], desc[UR4][R6.64], !P2 ;  /* 0x10400000060acfae */ /* 0x020fe8000d101d44 */
[----:B------:R-:W-:Y:S04]  /*b640*/  @!P4 LDGSTS.E.BYPASS.LTC128B.128 [R10+0x14400], desc[UR4][R6.64+0x80], !P1 ;  /* 0x14400080060acfae */ /* 0x000fe8000c901d44 */
[----:B------:R0:W-:Y:S02]  /*b650*/  @!P4 LDGSTS.E.BYPASS.LTC128B.128 [R10+0x18400], desc[UR4][R6.64+0x100], !P0 ;  /* 0x18400100060acfae */ /* 0x0001e4000c101d44 */
[----:B0-----:R-:W-:-:S02]  /*b660*/  @!P3 IMAD.MOV.U32 R6, RZ, RZ, R8 ;  /* 0x000000ffff06b224 */ /* 0x001fc400078e0008 */
[----:B------:R-:W-:Y:S01]  /*b670*/  @!P3 IMAD.MOV.U32 R7, RZ, RZ, R5 ;  /* 0x000000ffff07b224 */ /* 0x000fe200078e0005 */
[----:B------:R-:W-:Y:S01]  /*b680*/  SHFL.IDX PT, R8, R0, 0x2, 0x181f ;  /* 0x00581f0000087f89 */ /* 0x000fe200000e0000 */
[----:B------:R-:W-:-:S03]  /*b690*/  VIADD R5, R2, 0x20 ;  /* 0x0000002002057836 */ /* 0x000fc60000000000 */
[----:B------:R-:W-:Y:S04]  /*b6a0*/  @!P3 LDGSTS.E.BYPASS.LTC128B.128 [R10+0x10c00], desc[UR4][R6.64], !P2 ;  /* 0x10c00000060abfae */ /* 0x000fe8000d101d44 */
[----:B------:R-:W-:Y:S04]  /*b6b0*/  @!P3 LDGSTS.E.BYPASS.LTC128B.128 [R10+0x14c00], desc[UR4][R6.64+0x80], !P1 ;  /* 0x14c00080060abfae */ /* 0x000fe8000c901d44 */
[----:B------:R0:W-:Y:S01]  /*b6c0*/  @!P3 LDGSTS.E.BYPASS.LTC128B.128 [R10+0x18c00], desc[UR4][R6.64+0x100], !P0 ;  /* 0x18c00100060abfae */ /* 0x0001e2000c101d44 */
[----:B------:R-:W-:-:S03]  /*b6d0*/  ISETP.GE.AND P3, PT, R5, R3, PT ;  /* 0x000000030500720c */ /* 0x000fc60003f66270 */
[----:B------:R-:W1:Y:S10]  /*b6e0*/  SHFL.IDX PT, R5, R4, 0x2, 0x181f ;  /* 0x00581f0004057f89 */ /* 0x000e7400000e0000 */
[----:B-1----:R-:W-:-:S05]  /*b6f0*/  @!P3 LEA R5, P4, R11, R5, 0x1 ;  /* 0x000000050b05b211 */ /* 0x002fca00078808ff */
[----:B0-----:R-:W-:-:S04]  /*b700*/  @!P3 IMAD.X R6, RZ, RZ, R8, P4 ;  /* 0x000000ffff06b224 */ /* 0x001fc800020e0608 */
[----:B------:R-:W-:Y:S02]  /*b710*/  @!P3 IMAD.MOV.U32 R7, RZ, RZ, R6 ;  /* 0x000000ffff07b224 */ /* 0x000fe400078e0006 */
[----:B------:R-:W-:Y:S02]  /*b720*/  @!P3 IMAD.MOV.U32 R6, RZ, RZ, R5 ;  /* 0x000000ffff06b224 */ /* 0x000fe400078e0005 */
[----:B------:R-:W-:-:S03]  /*b730*/  VIADD R5, R2, 0x30 ;  /* 0x0000003002057836 */ /* 0x000fc60000000000 */
[----:B------:R-:W-:Y:S04]  /*b740*/  @!P3 LDGSTS.E.BYPASS.LTC128B.128 [R10+0x11400], desc[UR4][R6.64], !P2 ;  /* 0x11400000060abfae */ /* 0x000fe8000d101d44 */
[----:B------:R-:W-:Y:S04]  /*b750*/  @!P3 LDGSTS.E.BYPASS.LTC128B.128 [R10+0x15400], desc[UR4][R6.64+0x80], !P1 ;  /* 0x15400080060abfae */ /* 0x000fe8000c901d44 */
[----:B------:R0:W-:Y:S01]  /*b760*/  @!P3 LDGSTS.E.BYPASS.LTC128B.128 [R10+0x19400], desc[UR4][R6.64+0x100], !P0 ;  /* 0x19400100060abfae */ /* 0x0001e2000c101d44 */
[----:B------:R-:W-:-:S03]  /*b770*/  ISETP.GE.AND P3, PT, R5, R3, PT ;  /* 0x000000030500720c */ /* 0x000fc60003f66270 */
[----:B------:R-:W1:Y:S04]  /*b780*/  SHFL.IDX PT, R5, R4, 0x3, 0x181f ;  /* 0x00781f0004057f89 */ /* 0x000e6800000e0000 */
[----:B0-----:R-:W0:Y:S06]  /*b790*/  SHFL.IDX PT, R6, R0, 0x3, 0x181f ;  /* 0x00781f0000067f89 */ /* 0x001e2c00000e0000 */
        /* <DEDUP_REMOVED lines=27> */
[----:B------:R-:W-:Y:S02]  /*b950*/  @!P3 LDGSTS.E.BYPASS.LTC128B.128 [R10+0x12c00], desc[UR4][R6.64], !P2 ;  /* 0x12c00000060abfae */ /* 0x000fe4000d101d44 */
[----:B------:R-:W-:Y:S02]  /*b960*/  ISETP.GE.AND P4, PT, R5, R3, PT ;  /* 0x000000030500720c */ /* 0x000fe40003f86270 */
[----:B------:R-:W0:Y:S04]  /*b970*/  SHFL.IDX PT, R5, R4, 0x6, 0x181f ;  /* 0x00d81f0004057f89 */ /* 0x000e2800000e0000 */
[----:B------:R-:W-:Y:S04]  /*b980*/  @!P3 LDGSTS.E.BYPASS.LTC128B.128 [R10+0x16c00], desc[UR4][R6.64+0x80], !P1 ;  /* 0x16c00080060abfae */ /* 0x000fe8000c901d44 */
[----:B------:R1:W-:Y:S04]  /*b990*/  @!P3 LDGSTS.E.BYPASS.LTC128B.128 [R10+0x1ac00], desc[UR4][R6.64+0x100], !P0 ;  /* 0x1ac00100060abfae */ /* 0x0003e8000c101d44 */
[----:B------:R-:W-:Y:S04]  /*b9a0*/  SHFL.IDX PT, R4, R4, 0x7, 0x181f ;  /* 0x00f81f0004047f89 */ /* 0x000fe800000e0000 */
[----:B-1----:R-:W1:Y:S01]  /*b9b0*/  SHFL.IDX PT, R6, R0, 0x6, 0x181f ;  /* 0x00d81f0000067f89 */ /* 0x002e6200000e0000 */
[----:B0-----:R-:W-:-:S03]  /*b9c0*/  @!P4 LEA R5, P3, R11, R5, 0x1 ;  /* 0x000000050b05c211 */ /* 0x001fc600078608ff */
[----:B------:R-:W0:Y:S02]  /*b9d0*/  SHFL.IDX PT, R0, R0, 0x7, 0x181f ;  /* 0x00f81f0000007f89 */ /* 0x000e2400000e0000 */
[----:B-1----:R-:W-:-:S04]  /*b9e0*/  @!P4 IMAD.X R6, RZ, RZ, R6, P3 ;  /* 0x000000ffff06c224 */ /* 0x002fc800018e0606 */
[----:B------:R-:W-:Y:S02]  /*b9f0*/  @!P4 IMAD.MOV.U32 R7, RZ, RZ, R6 ;  /* 0x000000ffff07c224 */ /* 0x000fe400078e0006 */
[----:B------:R-:W-:-:S05]  /*ba00*/  @!P4 IMAD.MOV.U32 R6, RZ, RZ, R5 ;  /* 0x000000ffff06c224 */ /* 0x000fca00078e0005 */
[----:B------:R1:W-:Y:S04]  /*ba10*/  @!P4 LDGSTS.E.BYPASS.LTC128B.128 [R10+0x13400], desc[UR4][R6.64], !P2 ;  /* 0x13400000060acfae */ /* 0x0003e8000d101d44 */
[----:B------:R1:W-:Y:S04]  /*ba20*/  @!P4 LDGSTS.E.BYPASS.LTC128B.128 [R10+0x17400], desc[UR4][R6.64+0x80], !P1 ;  /* 0x17400080060acfae */ /* 0x0003e8000c901d44 */
[----:B0-----:R1:W-:Y:S02]  /*ba30*/  @!P4 LDGSTS.E.BYPASS.LTC128B.128 [R10+0x1b400], desc[UR4][R6.64+0x100], !P0 ;  /* 0x1b400100060acfae */ /* 0x0013e4000c101d44 */
.L_x_558:
[----:B------:R-:W-:Y:S01]  /*ba40*/  VIADD R2, R2, 0x70 ;  /* 0x0000007002027836 */ /* 0x000fe20000000000 */
[----:B------:R-:W-:Y:S04]  /*ba50*/  BSSY B0, `(.L_x_440) ;  /* 0x000000f000007945 */ /* 0x000fe80003800000 */
[----:B------:R-:W-:-:S13]  /*ba60*/  ISETP.GE.AND P3, PT, R2, R3, PT ;  /* 0x000000030200720c */ /* 0x000fda0003f66270 */
[----:B------:R-:W-:Y:S05]  /*ba70*/  @P3 BRA `(.L_x_441) ;  /* 0x0000000000303947 */ /* 0x000fea0003800000 */
[----:B------:R-:W0:Y:S01]  /*ba80*/  S2R R5, SR_TID.X ;  /* 0x0000000000057919 */ /* 0x000e220000002100 */
[----:B------:R-:W-:Y:S01]  /*ba90*/  ULDC.64 UR4, c[0x0][0x208] ;  /* 0x0000820000047ab9 */ /* 0x000fe20000000a00 */
[----:B0-----:R-:W-:-:S05]  /*baa0*/  IMAD.SHL.U32 R5, R5, 0x8, RZ ;  /* 0x0000000805057824 */ /* 0x001fca00078e00ff */
        /* <DEDUP_REMOVED lines=9> */
.L_x_441:
[----:B------:R-:W-:Y:S05]  /*bb40*/  BSYNC B0 ;  /* 0x0000000000007941 */ /* 0x000fea0003800000 */
.L_x_440:
[----:B01----:R-:W2:Y:S01]  /*bb50*/  LDL R10, [R1+0x4] ;  /* 0x00000400010a7983 */ /* 0x003ea20000100800 */
[----:B------:R-:W-:Y:S01]  /*bb60*/  PLOP3.LUT P0, PT, PT, PT, PT, 0x80, 0x0 ;  /* 0x000000000000781c */ /* 0x000fe20003f0f070 */
[----:B------:R-:W-:Y:S01]  /*bb70*/  NOP ;  /* 0x0000000000007918 */ /* 0x000fe20000000000 */
[----:B--2---:R-:W-:-:S11]  /*bb80*/  VIADD R6, R10, 0x34800 ;  /* 0x000348000a067836 */ /* 0x004fd60000000000 */
.L_x_442:
[----:B------:R-:W2:Y:S01]  /*bb90*/  LDL R2, [R1+0x4] ;  /* 0x0000040001027983 */ /* 0x000ea20000100800 */
[----:B------:R-:W-:Y:S02]  /*bba0*/  PLOP3.LUT P1, PT, P1, P0, PT, 0xa2, 0x0 ;  /* 0x000000000000781c */ /* 0x000fe40000f21472 */
[----:B--2---:R-:W-:-:S08]  /*bbb0*/  @P0 R2UR P1, UR4, R2 ;  /* 0x00000000020402ca */ /* 0x004fd00000020000 */
[----:B------:R-:W-:-:S05]  /*bbc0*/  @P0 PLOP3.LUT P0, PT, P1, PT, PT, 0x80, 0x0 ;  /* 0x000000000000081c */ /* 0x000fca0000f0f070 */
[----:B------:R-:W-:Y:S01]  /*bbd0*/  @!P1 SYNCS.ARRIVE.TRANS64.RED.A0T1 RZ, [UR4+0x34800], RZ ;  /* 0x034800ffffff99a7 */ /* 0x000fe20008200404 */
[----:B------:R-:W-:Y:S07]  /*bbe0*/  @!P1 ARRIVES.LDGSTSBAR.64.TRANSCNT [UR4+0x34800] ;  /* 0x03480000ff0099b0 */ /* 0x000fee0008000a84 */
[----:B------:R-:W-:Y:S05]  /*bbf0*/  @P0 BRA.U.ANY `(.L_x_442) ;  /* 0xfffffffd00e40947 */ /* 0x000fea000393ffff */
[----:B------:R-:W2:Y:S02]  /*bc00*/  LDL.LU R3, [R1+0x50] ;  /* 0x0000500001037983 */ /* 0x000ea40000300800 */
[----:B--2---:R-:W-:-:S05]  /*bc10*/  VIADD R3, R3, 0x1 ;  /* 0x0000000103037836 */ /* 0x004fca0000000000 */
[----:B------:R0:W-:Y:S01]  /*bc20*/  STL [R1+0x50], R3 ;  /* 0x0000500301007387 */ /* 0x0001e20000100800 */
[----:B------:R-:W-:-:S04]  /*bc30*/  LEA.HI R0, R3, R3, RZ, 0x1 ;  /* 0x0000000303007211 */ /* 0x000fc800078f08ff */
[----:B------:R-:W-:-:S05]  /*bc40*/  LOP3.LUT R0, R0, 0xfffffffe, RZ, 0xc0, !PT ;  /* 0xfffffffe00007812 */ /* 0x000fca00078ec0ff */
[----:B------:R-:W-:-:S05]  /*bc50*/  IMAD.IADD R0, R3, 0x1, -R0 ;  /* 0x0000000103007824 */ /* 0x000fca00078e0a00 */
[----:B------:R-:W-:Y:S01]  /*bc60*/  SHF.L.U32 R0, R0, 0x1f, RZ ;  /* 0x0000001f00007819 */ /* 0x000fe200000006ff */
[----:B------:R-:W-:Y:S01]  /*bc70*/  NOP ;  /* 0x0000000000007918 */ /* 0x000fe20000000000 */
[----:B------:R0:W-:Y:S01]  /*bc80*/  SYNCS.ARRIVE.TRANS64.A1T0 RZ, [R2+URZ+0x34800], RZ ;  /* 0x034800ff02ff79a7 */ /* 0x0001e2000810003f */
[----:B------:R-:W-:Y:S01]  /*bc90*/  BSSY B0, `(.L_x_443) ;  /* 0x0000003000007945 */ /* 0x000fe20003800000 */
[----:B------:R-:W1:Y:S03]  /*bca0*/  SYNCS.PHASECHK.TRANS64.TRYWAIT P0, [R2+URZ+0x34820], R0 ;  /* 0x03482000020075a7 */ /* 0x000e66000800017f */
[----:B01----:R-:W-:Y:S05]  /*bcb0*/  @!P0 BRA `(.L_x_444) ;  /* 0x00000044007c8947 */ /* 0x003fea0003800000 */
.L_x_559:
[----:B------:R-:W-:Y:S05]  /*bcc0*/  BSYNC B0 ;  /* 0x0000000000007941 */ /* 0x000fea0003800000 */
.L_x_443:
[----:B0-----:R-:W2:Y:S01]  /*bcd0*/  LDL.LU R2, [R1+0x3c] ;  /* 0x00003c0001027983 */ /* 0x001ea20000300800 */
[----:B------:R-:W-:Y:S01]  /*bce0*/  BSSY B0, `(.L_x_445) ;  /* 0x0000226000007945 */ /* 0x000fe20003800000 */
[----:B--2---:R-:W-:-:S13]  /*bcf0*/  ISETP.GE.AND P0, PT, R2, 0x81, PT ;  /* 0x000000810200780c */ /* 0x004fda0003f06270 */
[----:B------:R-:W-:Y:S05]  /*bd00*/  @!P0 BRA `(.L_x_446) ;  /* 0x00000020008c8947 */ /* 0x000fea0003800000 */
[----:B------:R-:W2:Y:S01]  /*bd10*/  LDL R2, [R1+0x30] ;  /* 0x0000300001027983 */ /* 0x000ea20000100800 */
[----:B------:R-:W-:Y:S01]  /*bd20*/  IMAD.MOV.U32 R0, RZ, RZ, 0x1 ;  /* 0x00000001ff007424 */ /* 0x000fe200078e00ff */
[----:B------:R-:W-:Y:S01]  /*bd30*/  BSSY B2, `(.L_x_447) ;  /* 0x00000bc000027945 */ /* 0x000fe20003800000 */
[----:B--2---:R-:W-:-:S05]  /*bd40*/  IMAD.MOV R9, RZ, RZ, -R2 ;  /* 0x000000ffff097224 */ /* 0x004fca00078e0a02 */
[----:B------:R-:W-:-:S05]  /*bd50*/  VIADDMNMX R9, R9, R0, 0xffffffff, !PT ;  /* 0xffffffff09097446 */ /* 0x000fca0007800100 */
[----:B------:R-:W-:-:S05]  /*bd60*/  IMAD.IADD R0, R2, 0x1, R9 ;  /* 0x0000000102007824 */ /* 0x000fca00078e0209 */
[----:B------:R-:W-:-:S04]  /*bd70*/  LOP3.LUT R0, R0, 0x1, RZ, 0xc0, !PT ;  /* 0x0000000100007812 */ /* 0x000fc800078ec0ff */
[----:B------:R-:W-:Y:S01]  /*bd80*/  ISETP.NE.U32.AND P0, PT, R0, 0x1, PT ;  /* 0x000000010000780c */ /* 0x000fe20003f05070 */
[----:B------:R-:W-:-:S12]  /*bd90*/  VIADD R0, R2, 0xfffffffe ;  /* 0xfffffffe02007836 */ /* 0x000fd80000000000 */
[----:B------:R-:W-:Y:S05]  /*bda0*/  @P0 BRA `(.L_x_448) ;  /* 0x0000000800d00947 */ /* 0x000fea0003800000 */
[----:B------:R-:W2:Y:S04]  /*bdb0*/  LDL R4, [R1+0x1c] ;  /* 0x00001c0001047983 */ /* 0x000ea80000100800 */
[----:B------:R-:W3:Y:S04]  /*bdc0*/  LDL R3, [R1+0x8] ;  /* 0x0000080001037983 */ /* 0x000ee80000100800 */
[----:B------:R-:W4:Y:S01]  /*bdd0*/  LDL R2, [R1+0x10] ;  /* 0x0000100001027983 */ /* 0x000f220000100800 */
[----:B------:R-:W-:Y:S01]  /*bde0*/  BSSY B1, `(.L_x_449) ;  /* 0x00000ac000017945 */ /* 0x000fe20003800000 */
[----:B--2---:R-:W-:Y:S01]  /*bdf0*/  LOP3.LUT P1, RZ, R4, 0x1, RZ, 0xc0, !PT ;  /* 0x0000000104ff7812 */ /* 0x004fe2000782c0ff */
[----:B---3--:R-:W-:-:S05]  /*be00*/  VIADD R8, R3, 0x1 ;  /* 0x0000000103087836 */ /* 0x008fca0000000000 */
[----:B------:R-:W-:-:S04]  /*be10*/  ISETP.NE.AND P0, PT, R8, 0x2, PT ;  /* 0x000000020800780c */ /* 0x000fc80003f05270 */
[----:B------:R-:W-:Y:S02]  /*be20*/  SEL R10, RZ, 0x1, P0 ;  /* 0x00000001ff0a7807 */ /* 0x000fe40000000000 */
[----:B------:R-:W-:Y:S02]  /*be30*/  SEL R8, R8, RZ, P0 ;  /* 0x000000ff08087207 */ /* 0x000fe40000000000 */
[----:B----4-:R-:W-:Y:S01]  /*be40*/  LOP3.LUT R10, R2, R10, RZ, 0x3c, !PT ;  /* 0x0000000a020a7212 */ /* 0x010fe200078e3cff */
[----:B------:R-:W-:Y:S06]  /*be50*/  @!P1 BRA `(.L_x_450) ;  /* 0x0000000800909947 */ /* 0x000fec0003800000 */
[----:B------:R0:W5:Y:S01]  /*be60*/  LDL R4, [R1] ;  /* 0x0000000001047983 */ /* 0x0001620000100800 */
[----:B------:R-:W-:Y:S02]  /*be70*/  ULDC.64 UR4, c[0x0][0x418] ;  /* 0x0001060000047ab9 */ /* 0x000fe40000000a00 */
[----:B------:R-:W-:-:S04]  /*be80*/  ISETP.NE.U32.AND P0, PT, RZ, UR4, PT ;  /* 0x00000004ff007c0c */ /* 0x000fc8000bf05070 */
[----:B------:R-:W-:-:S13]  /*be90*/  ISETP.NE.AND.EX P0, PT, RZ, UR5, PT, P0 ;  /* 0x00000005ff007c0c */ /* 0x000fda000bf05300 */
[----:B0-----:R-:W-:Y:S05]  /*bea0*/  @!P0 BRA `(.L_x_451) ;  /* 0x0000000000508947 */ /* 0x001fea0003800000 */
[----:B------:R-:W2:Y:S01]  /*beb0*/  LDL R11, [R1+0x20] ;  /* 0x00002000010b7983 */ /* 0x000ea20000100800 */
[----:B------:R-:W0:Y:S01]  /*bec0*/  LDC R5, c[0x0][0x43c] ;  /* 0x00010f00ff057b82 */ /* 0x000e220000000800 */
[----:B------:R-:W-:Y:S02]  /*bed0*/  ULDC.64 UR6, c[0x0][0x428] ;  /* 0x00010a0000067ab9 */ /* 0x000fe40000000a00 */
[----:B------:R-:W3:Y:S01]  /*bee0*/  LDL R7, [R1+0xc] ;  /* 0x00000c0001077983 */ /* 0x000ee20000100800 */
[----:B------:R-:W-:Y:S01]  /*bef0*/  ULDC.64 UR8, c[0x0][0x208] ;  /* 0x0000820000087ab9 */ /* 0x000fe20000000a00 */
[----:B0-----:R-:W-:-:S13]  /*bf00*/  ISETP.NE.AND P0, PT, R5, 0x1, PT ;  /* 0x000000010500780c */ /* 0x001fda0003f05270 */
[----:B------:R-:W0:Y:S02]  /*bf10*/  @P0 LDC.64 R2, c[0x0][0x440] ;  /* 0x00011000ff020b82 */ /* 0x000e240000000a00 */
[----:B0----5:R-:W-:-:S04]  /*bf20*/  @P0 IMAD.HI.U32 R4, R0, R2, RZ ;  /* 0x0000000200040227 */ /* 0x021fc800078e00ff */
[----:B------:R-:W-:Y:S01]  /*bf30*/  IMAD.MOV.U32 R2, RZ, RZ, R0 ;  /* 0x000000ffff027224 */ /* 0x000fe200078e0000 */
[----:B------:R-:W-:-:S05]  /*bf40*/  @P0 SHF.R.U32.HI R2, RZ, R3, R4 ;  /* 0x00000003ff020219 */ /* 0x000fca0000011604 */
[----:B------:R-:W-:-:S04]  /*bf50*/  IMAD.MOV R3, RZ, RZ, -R2 ;  /* 0x000000ffff037224 */ /* 0x000fc800078e0a02 */
[----:B------:R-:W-:Y:S01]  /*bf60*/  IMAD R0, R5, R3, R0 ;  /* 0x0000000305007224 */ /* 0x000fe200078e0200 */
[----:B------:R-:W-:Y:S01]  /*bf70*/  SHF.R.S32.HI R3, RZ, 0x1f, R2 ;  /* 0x0000001fff037819 */ /* 0x000fe20000011402 */
[----:B--2---:R-:W-:-:S04]  /*bf80*/  IMAD R4, R11, UR6, RZ ;  /* 0x000000060b047c24 */ /* 0x004fc8000f8e02ff */
[C---:B---3--:R-:W-:Y:S02]  /*bf90*/  IMAD R4, R7.reuse, UR7, R4 ;  /* 0x0000000707047c24 */ /* 0x048fe4000f8e0204 */
[----:B------:R-:W-:-:S04]  /*bfa0*/  IMAD.WIDE.U32 R2, R7, UR6, R2 ;  /* 0x0000000607027c25 */ /* 0x000fc8000f8e0002 */
[----:B------:R-:W-:Y:S01]  /*bfb0*/  IMAD.IADD R3, R4, 0x1, R3 ;  /* 0x0000000104037824 */ /* 0x000fe200078e0203 */
[----:B------:R-:W-:-:S04]  /*bfc0*/  LEA R4, P0, R2, UR4, 0x2 ;  /* 0x0000000402047c11 */ /* 0x000fc8000f8010ff */
[----:B------:R-:W-:-:S05]  /*bfd0*/  LEA.HI.X R5, R2, UR5, R3, 0x2, P0 ;  /* 0x0000000502057c11 */ /* 0x000fca00080f1403 */
[----:B------:R0:W5:Y:S04]  /*bfe0*/  LDG.E R4, desc[UR8][R4.64] ;  /* 0x0000000804047981 */ /* 0x000168000c1e1900 */
.L_x_451:
[----:B------:R-:W2:Y:S01]  /*bff0*/  LDL R2, [R1+0x4] ;  /* 0x0000040001027983 */ /* 0x000ea20000100800 */
[----:B------:R-:W-:Y:S01]  /*c000*/  BSSY B3, `(.L_x_452) ;  /* 0x0000005000037945 */ /* 0x000fe20003800000 */
[----:B--2---:R-:W-:Y:S01]  /*c010*/  IMAD R3, R8, 0x8, R2 ;  /* 0x0000000808037824 */ /* 0x004fe200078e0202 */
[----:B------:R-:W-:-:S04]  /*c020*/  SHF.L.U32 R2, R10, 0x1f, RZ ;  /* 0x0000001f0a027819 */ /* 0x000fc800000006ff */
[----:B------:R-:W1:Y:S02]  /*c030*/  SYNCS.PHASECHK.TRANS64.TRYWAIT P0, [R3+URZ+0x34840], R2 ;  /* 0x03484002030075a7 */ /* 0x000e64000800017f */
[----:B-1----:R-:W-:Y:S05]  /*c040*/  @!P0 BRA `(.L_x_453) ;  /* 0x0000004000b08947 */ /* 0x002fea0003800000 */
.L_x_560:
[----:B------:R-:W-:Y:S05]  /*c050*/  BSYNC B3 ;  /* 0x0000000000037941 */ /* 0x000fea0003800000 */
.L_x_452:
        /* <DEDUP_REMOVED lines=12> */
.L_x_455:
[----:B------:R-:W-:Y:S05]  /*c120*/  BSYNC B3 ;  /* 0x0000000000037941 */ /* 0x000fea0003800000 */
.L_x_454:
[----:B------:R-:W2:Y:S04]  /*c130*/  LDL R5, [R1+0x4] ;  /* 0x0000040001057983 */ /* 0x000ea80000100800 */
[----:B-1----:R-:W3:Y:S01]  /*c140*/  LDL R2, [R1+0x18] ;  /* 0x0000180001027983 */ /* 0x002ee20000100800 */
        /* <DEDUP_REMOVED lines=8> */
[----:B--2---:R-:W-:-:S02]  /*c1d0*/  IMAD R7, R8, 0xc000, R5 ;  /* 0x0000c00008077824 */ /* 0x004fc400078e0205 */
[----:B---3--:R-:W-:Y:S02]  /*c1e0*/  IMAD R2, R0, 0x80, R2 ;  /* 0x0000008000027824 */ /* 0x008fe400078e0202 */
[----:B------:R-:W-:-:S08]  /*c1f0*/  VIADD R5, R7, 0x1c400 ;  /* 0x0001c40007057836 */ /* 0x000fd00000000000 */
.L_x_456:
        /* <DEDUP_REMOVED lines=16> */
.L_x_457:
        /* <DEDUP_REMOVED lines=15> */
.L_x_458:
        /* <DEDUP_REMOVED lines=10> */
[----:B------:R-:W2:Y:S04]  /*c490*/  LDL.LU R12, [R1+0x10] ;  /* 0x00001000010c7983 */ /* 0x000ea80000300800 */
[----:B------:R-:W3:Y:S01]  /*c4a0*/  LDL R7, [R1+0x8] ;  /* 0x0000080001077983 */ /* 0x000ee20000100800 */
[----:B------:R-:W-:Y:S01]  /*c4b0*/  BSSY B3, `(.L_x_459) ;  /* 0x0000005000037945 */ /* 0x000fe20003800000 */
[----:B--2---:R-:W-:Y:S01]  /*c4c0*/  SHF.L.U32 R2, R12, 0x1f, RZ ;  /* 0x0000001f0c027819 */ /* 0x004fe200000006ff */
[----:B---3--:R-:W-:-:S04]  /*c4d0*/  IMAD R3, R7, 0x8, R6 ;  /* 0x0000000807037824 */ /* 0x008fc800078e0206 */
[----:B------:R-:W0:Y:S02]  /*c4e0*/  SYNCS.PHASECHK.TRANS64.TRYWAIT P0, [R3+URZ+0x60], R2 ;  /* 0x00006002030075a7 */ /* 0x000e24000800017f */
[----:B0-----:R-:W-:Y:S05]  /*c4f0*/  @!P0 BRA `(.L_x_460) ;  /* 0x0000003c00988947 */ /* 0x001fea0003800000 */
.L_x_561:
[----:B------:R-:W-:Y:S05]  /*c500*/  BSYNC B3 ;  /* 0x0000000000037941 */ /* 0x000fea0003800000 */
.L_x_459:
[----:B------:R1:W5:Y:S04]  /*c510*/  LDL R17, [R1+0x4] ;  /* 0x0000040001117983 */ /* 0x0003680000100800 */
[----:B------:R1:W5:Y:S01]  /*c520*/  LDL R15, [R1+0x8] ;  /* 0x00000800010f7983 */ /* 0x0003620000100800 */
[----:B------:R-:W-:Y:S01]  /*c530*/  BSSY B3, `(.L_x_461) ;  /* 0x000000c000037945 */ /* 0x000fe20003800000 */
[----:B------:R-:W-:Y:S02]  /*c540*/  IMAD.MOV.U32 R12, RZ, RZ, 0x0 ;  /* 0x00000000ff0c7424 */ /* 0x000fe400078e00ff */
[----:B------:R-:W-:Y:S01]  /*c550*/  IMAD.MOV.U32 R13, RZ, RZ, 0x14f00000 ;  /* 0x14f00000ff0d7424 */ /* 0x000fe200078e00ff */
[----:B------:R-:W-:Y:S06]  /*c560*/  @P1 BRA `(.L_x_462) ;  /* 0x0000000000201947 */ /* 0x000fec0003800000 */
[----:B------:R-:W2:Y:S01]  /*c570*/  S2R R5, SR_TID.X ;  /* 0x0000000000057919 */ /* 0x000ea20000002100 */
[----:B0----5:R-:W-:Y:S02]  /*c580*/  IMAD R2, R15, 0x8, R17 ;  /* 0x000000080f027824 */ /* 0x021fe400078e0211 */
[----:B------:R-:W-:-:S04]  /*c590*/  IMAD.MOV.U32 R3, RZ, RZ, 0x8000 ;  /* 0x00008000ff037424 */ /* 0x000fc800078e00ff */
[----:B------:R3:W-:Y:S01]  /*c5a0*/  SYNCS.ARRIVE.TRANS64 RZ, [R2+URZ+0x34850], R3 ;  /* 0x0348500302ff79a7 */ /* 0x0007e2000800003f */
[----:B--2---:R-:W-:-:S04]  /*c5b0*/  LOP3.LUT R5, R5, 0x1f, RZ, 0xc0, !PT ;  /* 0x0000001f05057812 */ /* 0x004fc800078ec0ff */
[----:B------:R-:W-:-:S13]  /*c5c0*/  ISETP.NE.AND P0, PT, R5, RZ, PT ;  /* 0x000000ff0500720c */ /* 0x000fda0003f05270 */
[----:B---3--:R-:W-:Y:S05]  /*c5d0*/  @!P0 BRA `(.L_x_462) ;  /* 0x0000000000048947 */ /* 0x008fea0003800000 */
[----:B------:R-:W-:Y:S01]  /*c5e0*/  BPT.TRAP 0x1 ;  /* 0x000000040000795c */ /* 0x000fe20000300000 */
.L_x_462:
[----:B------:R-:W-:Y:S05]  /*c5f0*/  BSYNC B3 ;  /* 0x0000000000037941 */ /* 0x000fea0003800000 */
.L_x_461:
[----:B------:R-:W2:Y:S04]  /*c600*/  LDL R7, [R1+0x18] ;  /* 0x0000180001077983 */ /* 0x000ea80000100800 */
[----:B0-----:R-:W2:Y:S01]  /*c610*/  LDL.LU R3, [R1+0x14] ;  /* 0x0000140001037983 */ /* 0x001ea20000300800 */
[----:B------:R-:W-:Y:S01]  /*c620*/  R2UR UR10, R11 ;  /* 0x000000000b0a72ca */ /* 0x000fe200000e0000 */
[C-C-:B-----5:R-:W-:Y:S01]  /*c630*/  IMAD R5, R15.reuse, 0x8, R17.reuse ;  /* 0x000000080f057824 */ /* 0x160fe200078e0211 */
[----:B------:R-:W-:Y:S01]  /*c640*/  R2UR UR6, R12 ;  /* 0x000000000c0672ca */ /* 0x000fe200000e0000 */
[----:B------:R-:W-:Y:S01]  /*c650*/  IMAD R2, R15, 0x8000, R17 ;  /* 0x000080000f027824 */ /* 0x000fe200078e0211 */
[----:B------:R-:W-:Y:S01]  /*c660*/  R2UR UR7, R13 ;  /* 0x000000000d0772ca */ /* 0x000fe200000e0000 */
[----:B------:R-:W-:Y:S01]  /*c670*/  UIADD3 UR4, UP0, UR36, 0x470, URZ ;  /* 0x0000047024047890 */ /* 0x000fe2000ff1e03f */
[----:B------:R-:W-:Y:S01]  /*c680*/  PLOP3.LUT P0, PT, PT, PT, PT, 0x80, 0x0 ;  /* 0x000000000000781c */ /* 0x000fe20003f0f070 */
[----:B------:R-:W-:-:S02]  /*c690*/  VIADD R5, R5, 0x34850 ;  /* 0x0003485005057836 */ /* 0x000fc40000000000 */
[----:B------:R-:W-:Y:S01]  /*c6a0*/  UIADD3.X UR5, URZ, UR37, URZ, UP0, !UPT ;  /* 0x000000253f057290 */ /* 0x000fe200087fe43f */
[----:B--2---:R-:W-:Y:S02]  /*c6b0*/  IMAD R3, R3, 0x80, R7 ;  /* 0x0000008003037824 */ /* 0x004fe400078e0207 */
[----:B------:R-:W-:-:S09]  /*c6c0*/  VIADD R7, R2, 0x400 ;  /* 0x0000040002077836 */ /* 0x000fd20000000000 */
.L_x_463:
[----:B------:R-:W2:Y:S01]  /*c6d0*/  LDL R11, [R1] ;  /* 0x00000000010b7983 */ /* 0x000ea20000100800 */
[----:B------:R-:W-:-:S13]  /*c6e0*/  @P0 ELECT P1, URZ, PT ;  /* 0x00000000003f082f */ /* 0x000fda0003820000 */
[----:B------:R-:W-:Y:S02]  /*c6f0*/  @P1 R2UR UR12, R18 ;  /* 0x00000000120c12ca */ /* 0x000fe400000e0000 */
[----:B------:R-:W-:Y:S02]  /*c700*/  @P1 R2UR UR11, R3 ;  /* 0x00000000030b12ca */ /* 0x000fe400000e0000 */
[----:B------:R-:W-:Y:S02]  /*c710*/  @P1 R2UR UR9, R5 ;  /* 0x00000000050912ca */ /* 0x000fe400000e0000 */
[----:B------:R-:W-:Y:S02]  /*c720*/  @P1 R2UR UR8, R7 ;  /* 0x00000000070812ca */ /* 0x000fe400000e0000 */
[----:B------:R-:W-:Y:S02]  /*c730*/  @P1 PLOP3.LUT P0, PT, P1, PT, PT, 0x8, 0x0 ;  /* 0x000000000000181c */ /* 0x000fe40000f0e170 */
[----:B--2---:R-:W-:-:S02]  /*c740*/  @P1 R2UR UR13, R11 ;  /* 0x000000000b0d12ca */ /* 0x004fc400000e0000 */
[----:B------:R-:W-:-:S11]  /*c750*/  PLOP3.LUT P1, PT, PT, PT, PT, 0x8, 0x0 ;  /* 0x000000000000781c */ /* 0x000fd60003f2e170 */
[----:B------:R0:W-:Y:S02]  /*c760*/  UTMALDG.4D [UR8], [UR4], desc[UR6] ;  /* 0x00000608040075b4 */ /* 0x0001e40008019000 */
[----:B0-----:R-:W-:Y:S05]  /*c770*/  @P0 BRA.U.ANY `(.L_x_463) ;  /* 0xfffffffd00d40947 */ /* 0x001fea000393ffff */
[----:B------:R-:W-:Y:S01]  /*c780*/  R2UR UR10, R14 ;  /* 0x000000000e0a72ca */ /* 0x000fe200000e0000 */
[----:B------:R-:W-:Y:S01]  /*c790*/  VIADD R2, R2, 0x4400 ;  /* 0x0000440002027836 */ /* 0x000fe20000000000 */
[----:B------:R-:W-:Y:S02]  /*c7a0*/  R2UR UR6, R12 ;  /* 0x000000000c0672ca */ /* 0x000fe400000e0000 */
[----:B------:R-:W-:Y:S02]  /*c7b0*/  R2UR UR7, R13 ;  /* 0x000000000d0772ca */ /* 0x000fe400000e0000 */
[----:B------:R-:W-:-:S13]  /*c7c0*/  PLOP3.LUT P0, PT, PT, PT, PT, 0x80, 0x0 ;  /* 0x000000000000781c */ /* 0x000fda0003f0f070 */
.L_x_464:
        /* <DEDUP_REMOVED lines=11> */
[----:B------:R0:W-:Y:S04]  /*c880*/  STL [R1], R4 ;  /* 0x0000000401007387 */ /* 0x0001e80000100800 */
[----:B------:R0:W-:Y:S02]  /*c890*/  STL [R1+0x14], R0 ;  /* 0x0000140001007387 */ /* 0x0001e40000100800 */
.L_x_450:
[----:B------:R-:W-:Y:S05]  /*c8a0*/  BSYNC B1 ;  /* 0x0000000000017941 */ /* 0x000fea0003800000 */
.L_x_449:
[----:B0-----:R-:W2:Y:S04]  /*c8b0*/  LDL.LU R0, [R1+0x30] ;  /* 0x0000300001007983 */ /* 0x001ea80000300800 */
[----:B------:R0:W-:Y:S04]  /*c8c0*/  STL [R1+0x8], R8 ;  /* 0x0000080801007387 */ /* 0x0001e80000100800 */
[----:B------:R0:W-:Y:S02]  /*c8d0*/  STL [R1+0x10], R10 ;  /* 0x0000100a01007387 */ /* 0x0001e40000100800 */
[----:B0-2---:R-:W-:-:S07]  /*c8e0*/  VIADD R0, R0, 0xfffffffd ;  /* 0xfffffffd00007836 */ /* 0x005fce0000000000 */
.L_x_448:
[----:B------:R-:W-:Y:S05]  /*c8f0*/  BSYNC B2 ;  /* 0x0000000000027941 */ /* 0x000fea0003800000 */
.L_x_447:
[----:B------:R-:W2:Y:S01]  /*c900*/  LDL.LU R2, [R1+0x2c] ;  /* 0x00002c0001027983 */ /* 0x000ea20000300800 */
[----:B------:R-:W-:-:S05]  /*c910*/  IMAD.MOV R9, RZ, RZ, -R9 ;  /* 0x000000ffff097224 */ /* 0x000fca00078e0a09 */
[----:B--2---:R-:W-:-:S13]  /*c920*/  ISETP.NE.AND P0, PT, R2, R9, PT ;  /* 0x000000090200720c */ /* 0x004fda0003f05270 */
[----:B------:R-:W-:Y:S05]  /*c930*/  @!P0 BRA `(.L_x_446) ;  /* 0x0000001400808947 */ /* 0x000fea0003800000 */
[----:B------:R0:W5:Y:S02]  /*c940*/  LDL R8, [R1] ;  /* 0x0000000001087983 */ /* 0x0001640000100800 */
.L_x_497:
[----:B--2---:R-:W2:Y:S04]  /*c950*/  LDL R4, [R1+0x1c] ;  /* 0x00001c0001047983 */ /* 0x004ea80000100800 */
[----:B---3--:R-:W3:Y:S04]  /*c960*/  LDL R3, [R1+0x8] ;  /* 0x0000080001037983 */ /* 0x008ee80000100800 */
[----:B----4-:R-:W4:Y:S01]  /*c970*/  LDL R2, [R1+0x10] ;  /* 0x0000100001027983 */ /* 0x010f220000100800 */
[----:B------:R-:W-:Y:S05]  /*c980*/  YIELD ;  /* 0x0000000000007946 */ /* 0x000fea0003800000 */
        /* <DEDUP_REMOVED lines=8> */
[----:B------:R-:W-:Y:S01]  /*ca10*/  ULDC.64 UR4, c[0x0][0x418] ;  /* 0x0001060000047ab9 */ /* 0x000fe20000000a00 */
[----:B------:R-:W-:Y:S01]  /*ca20*/  IMAD.MOV.U32 R7, RZ, RZ, R0 ;  /* 0x000000ffff077224 */ /* 0x000fe200078e0000 */
[----:B------:R-:W-:-:S04]  /*ca30*/  ISETP.NE.U32.AND P0, PT, RZ, UR4, PT ;  /* 0x00000004ff007c0c */ /* 0x000fc8000bf05070 */
[----:B------:R-:W-:-:S13]  /*ca40*/  ISETP.NE.AND.EX P0, PT, RZ, UR5, PT, P0 ;  /* 0x00000005ff007c0c */ /* 0x000fda000bf05300 */
[----:B------:R-:W-:Y:S05]  /*ca50*/  @!P0 BRA `(.L_x_467) ;  /* 0x0000000000508947 */ /* 0x000fea0003800000 */
[----:B------:R-:W2:Y:S01]  /*ca60*/  LDL R10, [R1+0x20] ;  /* 0x00002000010a7983 */ /* 0x000ea20000100800 */
[----:B-----5:R-:W3:Y:S01]  /*ca70*/  LDC R8, c[0x0][0x43c] ;  /* 0x00010f00ff087b82 */ /* 0x020ee20000000800 */
[----:B------:R-:W-:Y:S02]  /*ca80*/  ULDC.64 UR6, c[0x0][0x428] ;  /* 0x00010a0000067ab9 */ /* 0x000fe40000000a00 */
[----:B------:R-:W4:Y:S01]  /*ca90*/  LDL R9, [R1+0xc] ;  /* 0x00000c0001097983 */ /* 0x000f220000100800 */
[----:B------:R-:W-:Y:S01]  /*caa0*/  ULDC.64 UR8, c[0x0][0x208] ;  /* 0x0000820000087ab9 */ /* 0x000fe20000000a00 */
[----:B---3--:R-:W-:-:S13]  /*cab0*/  ISETP.NE.AND P0, PT, R8, 0x1, PT ;  /* 0x000000010800780c */ /* 0x008fda0003f05270 */
[----:B------:R-:W3:Y:S02]  /*cac0*/  @P0 LDC.64 R2, c[0x0][0x440] ;  /* 0x00011000ff020b82 */ /* 0x000ee40000000a00 */
[----:B---3--:R-:W-:-:S04]  /*cad0*/  @P0 IMAD.HI.U32 R7, R0, R2, RZ ;  /* 0x0000000200070227 */ /* 0x008fc800078e00ff */
[----:B------:R-:W-:Y:S01]  /*cae0*/  IMAD.MOV.U32 R2, RZ, RZ, R0 ;  /* 0x000000ffff027224 */ /* 0x000fe200078e0000 */
[----:B------:R-:W-:-:S04]  /*caf0*/  @P0 SHF.R.U32.HI R2, RZ, R3, R7 ;  /* 0x00000003ff020219 */ /* 0x000fc80000011607 */
[--C-:B------:R-:W-:Y:S01]  /*cb00*/  SHF.R.S32.HI R3, RZ, 0x1f, R2.reuse ;  /* 0x0000001fff037819 */ /* 0x100fe20000011402 */
[----:B------:R-:W-:-:S04]  /*cb10*/  IMAD.MOV R7, RZ, RZ, -R2 ;  /* 0x000000ffff077224 */ /* 0x000fc800078e0a02 */
[----:B------:R-:W-:Y:S02]  /*cb20*/  IMAD R7, R8, R7, R0 ;  /* 0x0000000708077224 */ /* 0x000fe400078e0200 */
[----:B--2---:R-:W-:-:S04]  /*cb30*/  IMAD R8, R10, UR6, RZ ;  /* 0x000000060a087c24 */ /* 0x004fc8000f8e02ff */
[C---:B----4-:R-:W-:Y:S02]  /*cb40*/  IMAD R8, R9.reuse, UR7, R8 ;  /* 0x0000000709087c24 */ /* 0x050fe4000f8e0208 */
[----:B------:R-:W-:-:S04]  /*cb50*/  IMAD.WIDE.U32 R2, R9, UR6, R2 ;  /* 0x0000000609027c25 */ /* 0x000fc8000f8e0002 */
[----:B------:R-:W-:Y:S01]  /*cb60*/  IMAD.IADD R3, R8, 0x1, R3 ;  /* 0x0000000108037824 */ /* 0x000fe200078e0203 */
[----:B------:R-:W-:-:S04]  /*cb70*/  LEA R8, P0, R2, UR4, 0x2 ;  /* 0x0000000402087c11 */ /* 0x000fc8000f8010ff */
[----:B------:R-:W-:-:S05]  /*cb80*/  LEA.HI.X R9, R2, UR5, R3, 0x2, P0 ;  /* 0x0000000502097c11 */ /* 0x000fca00080f1403 */
[----:B------:R2:W5:Y:S04]  /*cb90*/  LDG.E R8, desc[UR8][R8.64] ;  /* 0x0000000808087981 */ /* 0x000568000c1e1900 */
.L_x_467:
[----:B------:R-:W3:Y:S01]  /*cba0*/  LDL R2, [R1+0x4] ;  /* 0x0000040001027983 */ /* 0x000ee20000100800 */
[----:B------:R-:W-:Y:S01]  /*cbb0*/  BSSY B2, `(.L_x_468) ;  /* 0x0000005000027945 */ /* 0x000fe20003800000 */
[----:B---3--:R-:W-:Y:S01]  /*cbc0*/  IMAD R3, R4, 0x8, R2 ;  /* 0x0000000804037824 */ /* 0x008fe200078e0202 */
[----:B------:R-:W-:-:S04]  /*cbd0*/  SHF.L.U32 R2, R5, 0x1f, RZ ;  /* 0x0000001f05027819 */ /* 0x000fc800000006ff */
[----:B------:R-:W3:Y:S02]  /*cbe0*/  SYNCS.PHASECHK.TRANS64.TRYWAIT P0, [R3+URZ+0x34840], R2 ;  /* 0x03484002030075a7 */ /* 0x000ee4000800017f */
[----:B---3--:R-:W-:Y:S05]  /*cbf0*/  @!P0 BRA `(.L_x_469) ;  /* 0x0000003400ec8947 */ /* 0x008fea0003800000 */
.L_x_562:
[----:B------:R-:W-:Y:S05]  /*cc00*/  BSYNC B2 ;  /* 0x0000000000027941 */ /* 0x000fea0003800000 */
.L_x_468:
[----:B--2---:R-:W2:Y:S01]  /*cc10*/  S2R R9, SR_TID.X ;  /* 0x0000000000097919 */ /* 0x004ea20000002100 */
[----:B------:R-:W-:Y:S01]  /*cc20*/  BSSY B2, `(.L_x_470) ;  /* 0x000000b000027945 */ /* 0x000fe20003800000 */
[----:B--2---:R-:W-:-:S04]  /*cc30*/  LOP3.LUT R9, R9, 0x7f, RZ, 0xc0, !PT ;  /* 0x0000007f09097812 */ /* 0x004fc800078ec0ff */
[----:B------:R-:W-:-:S13]  /*cc40*/  ISETP.NE.AND P1, PT, R9, RZ, PT ;  /* 0x000000ff0900720c */ /* 0x000fda0003f25270 */
[----:B------:R-:W-:Y:S05]  /*cc50*/  @P1 BRA `(.L_x_471) ;  /* 0x00000000001c1947 */ /* 0x000fea0003800000 */
[----:B------:R-:W2:Y:S01]  /*cc60*/  S2R R9, SR_TID.X ;  /* 0x0000000000097919 */ /* 0x000ea20000002100 */
[----:B---3--:R-:W-:-:S04]  /*cc70*/  IMAD.MOV.U32 R2, RZ, RZ, 0xc000 ;  /* 0x0000c000ff027424 */ /* 0x008fc800078e00ff */
[----:B------:R4:W-:Y:S01]  /*cc80*/  SYNCS.ARRIVE.TRANS64 RZ, [R3+URZ+0x34830], R2 ;  /* 0x0348300203ff79a7 */ /* 0x0009e2000800003f */
[----:B--2---:R-:W-:-:S04]  /*cc90*/  LOP3.LUT R9, R9, 0x1f, RZ, 0xc0, !PT ;  /* 0x0000001f09097812 */ /* 0x004fc800078ec0ff */
[----:B------:R-:W-:-:S13]  /*cca0*/  ISETP.NE.AND P0, PT, R9, RZ, PT ;  /* 0x000000ff0900720c */ /* 0x000fda0003f05270 */
[----:B----4-:R-:W-:Y:S05]  /*ccb0*/  @!P0 BRA `(.L_x_471) ;  /* 0x0000000000048947 */ /* 0x010fea0003800000 */
[----:B------:R-:W-:Y:S01]  /*ccc0*/  BPT.TRAP 0x1 ;  /* 0x000000040000795c */ /* 0x000fe20000300000 */
.L_x_471:
[----:B------:R-:W-:Y:S05]  /*ccd0*/  BSYNC B2 ;  /* 0x0000000000027941 */ /* 0x000fea0003800000 */
.L_x_470:
[----:B------:R-:W2:Y:S04]  /*cce0*/  LDL R9, [R1+0x4] ;  /* 0x0000040001097983 */ /* 0x000ea80000100800 */
[----:B---3--:R-:W3:Y:S01]  /*ccf0*/  LDL R2, [R1+0x18] ;  /* 0x0000180001027983 */ /* 0x008ee20000100800 */
        /* <DEDUP_REMOVED lines=11> */
.L_x_472:
        /* <DEDUP_REMOVED lines=9> */
[----:B--2---:R-:W-:Y:S05]  /*ce40*/  @P0 BRA.U.ANY `(.L_x_472) ;  /* 0xfffffffd00d80947 */ /* 0x004fea000393ffff */
[----:B------:R-:W-:Y:S01]  /*ce50*/  IMAD.MOV.U32 R14, RZ, RZ, 0x40 ;  /* 0x00000040ff0e7424 */ /* 0x000fe200078e00ff */
[----:B------:R-:W-:Y:S01]  /*ce60*/  PLOP3.LUT P0, PT, PT, PT, PT, 0x80, 0x0 ;  /* 0x000000000000781c */ /* 0x000fe20003f0f070 */
[----:B------:R-:W-:Y:S01]  /*ce70*/  VIADD R10, R9, 0x20400 ;  /* 0x00020400090a7836 */ /* 0x000fe20000000000 */
[----:B------:R-:W-:Y:S01]  /*ce80*/  UMOV UR6, 0x0 ;  /* 0x0000000000067882 */ /* 0x000fe20000000000 */
[----:B------:R-:W-:Y:S01]  /*ce90*/  UMOV UR7, 0x14f00000 ;  /* 0x14f0000000077882 */ /* 0x000fe20000000000 */
[----:B------:R-:W-:-:S15]  /*cea0*/  R2UR UR10, R14 ;  /* 0x000000000e0a72ca */ /* 0x000fde00000e0000 */
.L_x_473:
        /* <DEDUP_REMOVED lines=10> */
[----:B------:R-:W-:Y:S01]  /*cf50*/  PLOP3.LUT P0, PT, PT, PT, PT, 0x80, 0x0 ;  /* 0x000000000000781c */ /* 0x000fe20003f0f070 */
[----:B------:R-:W-:Y:S01]  /*cf60*/  VIADD R9, R9, 0x24400 ;  /* 0x0002440009097836 */ /* 0x000fe20000000000 */
[----:B------:R-:W-:Y:S01]  /*cf70*/  UMOV UR6, 0x0 ;  /* 0x0000000000067882 */ /* 0x000fe20000000000 */
[----:B------:R-:W-:Y:S01]  /*cf80*/  UMOV UR7, 0x14f00000 ;  /* 0x14f0000000077882 */ /* 0x000fe20000000000 */
[----:B------:R-:W-:-:S09]  /*cf90*/  UMOV UR10, 0x80 ;  /* 0x00000080000a7882 */ /* 0x000fd20000000000 */
.L_x_474:
        /* <DEDUP_REMOVED lines=10> */
[----:B------:R-:W2:Y:S04]  /*d040*/  LDL.LU R12, [R1+0x10] ;  /* 0x00001000010c7983 */ /* 0x000ea80000300800 */
[----:B------:R-:W3:Y:S01]  /*d050*/  LDL R10, [R1+0x8] ;  /* 0x00000800010a7983 */ /* 0x000ee20000100800 */
[----:B------:R-:W-:Y:S01]  /*d060*/  BSSY B2, `(.L_x_475) ;  /* 0x0000005000027945 */ /* 0x000fe20003800000 */
[----:B--2---:R-:W-:Y:S01]  /*d070*/  SHF.L.U32 R3, R12, 0x1f, RZ ;  /* 0x0000001f0c037819 */ /* 0x004fe200000006ff */
[----:B---3--:R-:W-:-:S04]  /*d080*/  IMAD R2, R10, 0x8, R6 ;  /* 0x000000080a027824 */ /* 0x008fc800078e0206 */
[----:B------:R-:W2:Y:S02]  /*d090*/  SYNCS.PHASECHK.TRANS64.TRYWAIT P0, [R2+URZ+0x60], R3 ;  /* 0x00006003020075a7 */ /* 0x000ea4000800017f */
[----:B--2---:R-:W-:Y:S05]  /*d0a0*/  @!P0 BRA `(.L_x_476) ;  /* 0x0000003000d48947 */ /* 0x004fea0003800000 */
.L_x_563:
[----:B------:R-:W-:Y:S05]  /*d0b0*/  BSYNC B2 ;  /* 0x0000000000027941 */ /* 0x000fea0003800000 */
.L_x_475:
[----:B------:R-:W-:Y:S01]  /*d0c0*/  BSSY B2, `(.L_x_477) ;  /* 0x000000b000027945 */ /* 0x000fe20003800000 */
[----:B------:R-:W-:Y:S02]  /*d0d0*/  IMAD.MOV.U32 R12, RZ, RZ, 0x0 ;  /* 0x00000000ff0c7424 */ /* 0x000fe400078e00ff */
[----:B------:R-:W-:Y:S01]  /*d0e0*/  IMAD.MOV.U32 R13, RZ, RZ, 0x14f00000 ;  /* 0x14f00000ff0d7424 */ /* 0x000fe200078e00ff */
[----:B------:R-:W-:Y:S06]  /*d0f0*/  @P1 BRA `(.L_x_478) ;  /* 0x00000000001c1947 */ /* 0x000fec0003800000 */
[----:B------:R-:W3:Y:S01]  /*d100*/  S2R R9, SR_TID.X ;  /* 0x0000000000097919 */ /* 0x000ee20000002100 */
[----:B--2---:R-:W-:-:S04]  /*d110*/  IMAD.MOV.U32 R3, RZ, RZ, 0x8000 ;  /* 0x00008000ff037424 */ /* 0x004fc800078e00ff */
[----:B------:R4:W-:Y:S01]  /*d120*/  SYNCS.ARRIVE.TRANS64 RZ, [R2+URZ+0x50], R3 ;  /* 0x0000500302ff79a7 */ /* 0x0009e2000800003f */
[----:B---3--:R-:W-:-:S04]  /*d130*/  LOP3.LUT R9, R9, 0x1f, RZ, 0xc0, !PT ;  /* 0x0000001f09097812 */ /* 0x008fc800078ec0ff */
[----:B------:R-:W-:-:S13]  /*d140*/  ISETP.NE.AND P0, PT, R9, RZ, PT ;  /* 0x000000ff0900720c */ /* 0x000fda0003f05270 */
[----:B----4-:R-:W-:Y:S05]  /*d150*/  @!P0 BRA `(.L_x_478) ;  /* 0x0000000000048947 */ /* 0x010fea0003800000 */
[----:B------:R-:W-:Y:S01]  /*d160*/  BPT.TRAP 0x1 ;  /* 0x000000040000795c */ /* 0x000fe20000300000 */
.L_x_478:
[----:B------:R-:W-:Y:S05]  /*d170*/  BSYNC B2 ;  /* 0x0000000000027941 */ /* 0x000fea0003800000 */
.L_x_477:
[----:B------:R-:W3:Y:S04]  /*d180*/  LDL R15, [R1+0x4] ;  /* 0x00000400010f7983 */ /* 0x000ee80000100800 */
[----:B--2---:R-:W3:Y:S04]  /*d190*/  LDL.LU R3, [R1+0x8] ;  /* 0x0000080001037983 */ /* 0x004ee80000300800 */
[----:B------:R-:W2:Y:S04]  /*d1a0*/  LDL R10, [R1+0x18] ;  /* 0x00001800010a7983 */ /* 0x000ea80000100800 */
[----:B------:R-:W2:Y:S01]  /*d1b0*/  LDL.LU R9, [R1+0x14] ;  /* 0x0000140001097983 */ /* 0x000ea20000300800 */
[----:B------:R-:W-:Y:S01]  /*d1c0*/  R2UR UR10, R11 ;  /* 0x000000000b0a72ca */ /* 0x000fe200000e0000 */
[----:B------:R-:W-:Y:S01]  /*d1d0*/  UIADD3 UR4, UP0, UR36, 0x470, URZ ;  /* 0x0000047024047890 */ /* 0x000fe2000ff1e03f */
[----:B------:R-:W-:Y:S01]  /*d1e0*/  R2UR UR6, R12 ;  /* 0x000000000c0672ca */ /* 0x000fe200000e0000 */
[----:B------:R-:W-:Y:S01]  /*d1f0*/  VIADD R2, R2, 0x50 ;  /* 0x0000005002027836 */ /* 0x000fe20000000000 */
[----:B------:R-:W-:Y:S01]  /*d200*/  R2UR UR7, R13 ;  /* 0x000000000d0772ca */ /* 0x000fe200000e0000 */
[----:B------:R-:W-:Y:S01]  /*d210*/  UIADD3.X UR5, URZ, UR37, URZ, UP0, !UPT ;  /* 0x000000253f057290 */ /* 0x000fe200087fe43f */
[----:B------:R-:W-:Y:S01]  /*d220*/  PLOP3.LUT P0, PT, PT, PT, PT, 0x80, 0x0 ;  /* 0x000000000000781c */ /* 0x000fe20003f0f070 */
[----:B---3--:R-:W-:-:S02]  /*d230*/  IMAD R3, R3, 0x8000, R15 ;  /* 0x0000800003037824 */ /* 0x008fc400078e020f */
[----:B--2---:R-:W-:Y:S02]  /*d240*/  IMAD R9, R9, 0x80, R10 ;  /* 0x0000008009097824 */ /* 0x004fe400078e020a */
[----:B------:R-:W-:-:S08]  /*d250*/  VIADD R10, R3, 0x400 ;  /* 0x00000400030a7836 */ /* 0x000fd00000000000 */
.L_x_479:
        /* <DEDUP_REMOVED lines=10> */
[----:B--2---:R-:W-:Y:S05]  /*d300*/  @P0 BRA.U.ANY `(.L_x_479) ;  /* 0xfffffffd00d40947 */ /* 0x004fea000393ffff */
[----:B------:R-:W-:Y:S01]  /*d310*/  R2UR UR10, R14 ;  /* 0x000000000e0a72ca */ /* 0x000fe200000e0000 */
[----:B------:R-:W-:Y:S01]  /*d320*/  VIADD R3, R3, 0x4400 ;  /* 0x0000440003037836 */ /* 0x000fe20000000000 */
[----:B------:R-:W-:Y:S02]  /*d330*/  R2UR UR6, R12 ;  /* 0x000000000c0672ca */ /* 0x000fe400000e0000 */
[----:B------:R-:W-:Y:S02]  /*d340*/  R2UR UR7, R13 ;  /* 0x000000000d0772ca */ /* 0x000fe400000e0000 */
[----:B------:R-:W-:-:S13]  /*d350*/  PLOP3.LUT P0, PT, PT, PT, PT, 0x80, 0x0 ;  /* 0x000000000000781c */ /* 0x000fda0003f0f070 */
.L_x_480:
        /* <DEDUP_REMOVED lines=11> */
[----:B------:R2:W-:Y:S04]  /*d410*/  STL [R1+0x14], R7 ;  /* 0x0000140701007387 */ /* 0x0005e80000100800 */
[----:B------:R2:W-:Y:S02]  /*d420*/  STL [R1], R8 ;  /* 0x0000000801007387 */ /* 0x0005e40000100800 */
.L_x_466:
[----:B------:R-:W-:Y:S05]  /*d430*/  BSYNC B1 ;  /* 0x0000000000017941 */ /* 0x000fea0003800000 */
.L_x_465:
[----:B------:R-:W3:Y:S01]  /*d440*/  LDL R2, [R1+0x1c] ;  /* 0x00001c0001027983 */ /* 0x000ee20000100800 */
[----:B------:R-:W-:Y:S01]  /*d450*/  VIADD R3, R4, 0x1 ;  /* 0x0000000104037836 */ /* 0x000fe20000000000 */
[----:B------:R-:W-:Y:S04]  /*d460*/  BSSY B1, `(.L_x_481) ;  /* 0x00000aa000017945 */ /* 0x000fe80003800000 */
[----:B------:R-:W-:-:S04]  /*d470*/  ISETP.NE.AND P0, PT, R3, 0x2, PT ;  /* 0x000000020300780c */ /* 0x000fc80003f05270 */
[----:B------:R-:W-:Y:S02]  /*d480*/  SEL R11, R3, RZ, P0 ;  /* 0x000000ff030b7207 */ /* 0x000fe40000000000 */
[----:B---3--:R-:W-:Y:S02]  /*d490*/  LOP3.LUT P1, RZ, R2, 0x1, RZ, 0xc0, !PT ;  /* 0x0000000102ff7812 */ /* 0x008fe4000782c0ff */
[----:B------:R-:W-:-:S04]  /*d4a0*/  SEL R2, RZ, 0x1, P0 ;  /* 0x00000001ff027807 */ /* 0x000fc80000000000 */
[----:B------:R-:W-:-:S05]  /*d4b0*/  LOP3.LUT R10, R5, R2, RZ, 0x3c, !PT ;  /* 0x00000002050a7212 */ /* 0x000fca00078e3cff */
[----:B------:R3:W-:Y:S04]  /*d4c0*/  STL [R1+0x10], R10 ;  /* 0x0000100a01007387 */ /* 0x0007e80000100800 */
[----:B------:R3:W-:Y:S01]  /*d4d0*/  STL [R1+0x8], R11 ;  /* 0x0000080b01007387 */ /* 0x0007e20000100800 */
[----:B------:R-:W-:Y:S05]  /*d4e0*/  @!P1 BRA `(.L_x_482) ;  /* 0x0000000800849947 */ /* 0x000fea0003800000 */
[----:B------:R-:W-:Y:S01]  /*d4f0*/  ULDC.64 UR4, c[0x0][0x418] ;  /* 0x0001060000047ab9 */ /* 0x000fe20000000a00 */
[----:B--2---:R-:W-:Y:S01]  /*d500*/  VIADD R7, R0, 0xffffffff ;  /* 0xffffffff00077836 */ /* 0x004fe20000000000 */
[----:B------:R-:W-:-:S04]  /*d510*/  ISETP.NE.U32.AND P0, PT, RZ, UR4, PT ;  /* 0x00000004ff007c0c */ /* 0x000fc8000bf05070 */
[----:B------:R-:W-:-:S13]  /*d520*/  ISETP.NE.AND.EX P0, PT, RZ, UR5, PT, P0 ;  /* 0x00000005ff007c0c */ /* 0x000fda000bf05300 */
[----:B------:R-:W-:Y:S05]  /*d530*/  @!P0 BRA `(.L_x_483) ;  /* 0x0000000000508947 */ /* 0x000fea0003800000 */
[----:B------:R-:W2:Y:S01]  /*d540*/  LDL R13, [R1+0x20] ;  /* 0x00002000010d7983 */ /* 0x000ea20000100800 */
[----:B------:R-:W4:Y:S01]  /*d550*/  LDC R9, c[0x0][0x43c] ;  /* 0x00010f00ff097b82 */ /* 0x000f220000000800 */
[----:B------:R-:W-:Y:S02]  /*d560*/  ULDC.64 UR6, c[0x0][0x428] ;  /* 0x00010a0000067ab9 */ /* 0x000fe40000000a00 */
[----:B------:R-:W3:Y:S01]  /*d570*/  LDL R12, [R1+0xc] ;  /* 0x00000c00010c7983 */ /* 0x000ee20000100800 */
[----:B------:R-:W-:Y:S01]  /*d580*/  ULDC.64 UR8, c[0x0][0x208] ;  /* 0x0000820000087ab9 */ /* 0x000fe20000000a00 */
[----:B----4-:R-:W-:-:S13]  /*d590*/  ISETP.NE.AND P0, PT, R9, 0x1, PT ;  /* 0x000000010900780c */ /* 0x010fda0003f05270 */
[----:B------:R-:W4:Y:S02]  /*d5a0*/  @P0 LDC.64 R2, c[0x0][0x440] ;  /* 0x00011000ff020b82 */ /* 0x000f240000000a00 */
[----:B----45:R-:W-:-:S04]  /*d5b0*/  @P0 IMAD.HI.U32 R8, R7, R2, RZ ;  /* 0x0000000207080227 */ /* 0x030fc800078e00ff */
        /* <DEDUP_REMOVED lines=12> */
.L_x_483:
[----:B------:R-:W4:Y:S01]  /*d680*/  LDL R2, [R1+0x4] ;  /* 0x0000040001027983 */ /* 0x000f220000100800 */
[----:B------:R-:W-:Y:S01]  /*d690*/  SHF.L.U32 R3, R10, 0x1f, RZ ;  /* 0x0000001f0a037819 */ /* 0x000fe200000006ff */
[----:B------:R-:W-:Y:S01]  /*d6a0*/  BSSY B2, `(.L_x_484) ;  /* 0x0000004000027945 */ /* 0x000fe20003800000 */
[----:B----4-:R-:W-:-:S04]  /*d6b0*/  IMAD R2, R11, 0x8, R2 ;  /* 0x000000080b027824 */ /* 0x010fc800078e0202 */
[----:B------:R-:W4:Y:S02]  /*d6c0*/  SYNCS.PHASECHK.TRANS64.TRYWAIT P0, [R2+URZ+0x34840], R3 ;  /* 0x03484003020075a7 */ /* 0x000f24000800017f */
[----:B----4-:R-:W-:Y:S05]  /*d6d0*/  @!P0 BRA `(.L_x_485) ;  /* 0x0000002c005c8947 */ /* 0x010fea0003800000 */
.L_x_564:
[----:B------:R-:W-:Y:S05]  /*d6e0*/  BSYNC B2 ;  /* 0x0000000000027941 */ /* 0x000fea0003800000 */
.L_x_484:
[----:B--2---:R-:W2:Y:S01]  /*d6f0*/  S2R R9, SR_TID.X ;  /* 0x0000000000097919 */ /* 0x004ea20000002100 */
[----:B------:R-:W-:Y:S01]  /*d700*/  BSSY B2, `(.L_x_486) ;  /* 0x000000b000027945 */ /* 0x000fe20003800000 */
[----:B--2---:R-:W-:-:S04]  /*d710*/  LOP3.LUT R9, R9, 0x7f, RZ, 0xc0, !PT ;  /* 0x0000007f09097812 */ /* 0x004fc800078ec0ff */
[----:B------:R-:W-:-:S13]  /*d720*/  ISETP.NE.AND P1, PT, R9, RZ, PT ;  /* 0x000000ff0900720c */ /* 0x000fda0003f25270 */
[----:B------:R-:W-:Y:S05]  /*d730*/  @P1 BRA `(.L_x_487) ;  /* 0x00000000001c1947 */ /* 0x000fea0003800000 */
[----:B------:R-:W2:Y:S01]  /*d740*/  S2R R9, SR_TID.X ;  /* 0x0000000000097919 */ /* 0x000ea20000002100 */
[----:B----4-:R-:W-:-:S04]  /*d750*/  IMAD.MOV.U32 R3, RZ, RZ, 0xc000 ;  /* 0x0000c000ff037424 */ /* 0x010fc800078e00ff */
[----:B------:R4:W-:Y:S01]  /*d760*/  SYNCS.ARRIVE.TRANS64 RZ, [R2+URZ+0x34830], R3 ;  /* 0x0348300302ff79a7 */ /* 0x0009e2000800003f */
[----:B--2---:R-:W-:-:S04]  /*d770*/  LOP3.LUT R9, R9, 0x1f, RZ, 0xc0, !PT ;  /* 0x0000001f09097812 */ /* 0x004fc800078ec0ff */
[----:B------:R-:W-:-:S13]  /*d780*/  ISETP.NE.AND P0, PT, R9, RZ, PT ;  /* 0x000000ff0900720c */ /* 0x000fda0003f05270 */
[----:B----4-:R-:W-:Y:S05]  /*d790*/  @!P0 BRA `(.L_x_487) ;  /* 0x0000000000048947 */ /* 0x010fea0003800000 */
[----:B------:R-:W-:Y:S01]  /*d7a0*/  BPT.TRAP 0x1 ;  /* 0x000000040000795c */ /* 0x000fe20000300000 */
.L_x_487:
[----:B------:R-:W-:Y:S05]  /*d7b0*/  BSYNC B2 ;  /* 0x0000000000027941 */ /* 0x000fea0003800000 */
.L_x_486:
[----:B------:R-:W2:Y:S04]  /*d7c0*/  LDL R9, [R1+0x8] ;  /* 0x0000080001097983 */ /* 0x000ea80000100800 */
[----:B---3--:R-:W3:Y:S04]  /*d7d0*/  LDL R10, [R1+0x4] ;  /* 0x00000400010a7983 */ /* 0x008ee80000100800 */
[----:B----4-:R-:W4:Y:S01]  /*d7e0*/  LDL R2, [R1+0x18] ;  /* 0x0000180001027983 */ /* 0x010f220000100800 */
[----:B------:R-:W-:-:S05]  /*d7f0*/  IMAD.MOV.U32 R12, RZ, RZ, RZ ;  /* 0x000000ffff0c7224 */ /* 0x000fca00078e00ff */
[----:B------:R-:W-:Y:S01]  /*d800*/  R2UR UR10, R12 ;  /* 0x000000000c0a72ca */ /* 0x000fe200000e0000 */
[----:B------:R-:W-:Y:S01]  /*d810*/  UIADD3 UR4, UP0, UR36, 0x370, URZ ;  /* 0x0000037024047890 */ /* 0x000fe2000ff1e03f */
[----:B------:R-:W-:Y:S01]  /*d820*/  PLOP3.LUT P0, PT, PT, PT, PT, 0x80, 0x0 ;  /* 0x000000000000781c */ /* 0x000fe20003f0f070 */
[----:B------:R-:W-:Y:S01]  /*d830*/  UMOV UR6, 0x0 ;  /* 0x0000000000067882 */ /* 0x000fe20000000000 */
[----:B------:R-:W-:Y:S01]  /*d840*/  UMOV UR7, 0x14f00000 ;  /* 0x14f0000000077882 */ /* 0x000fe20000000000 */
[----:B------:R-:W-:Y:S01]  /*d850*/  UIADD3.X UR5, URZ, UR37, URZ, UP0, !UPT ;  /* 0x000000253f057290 */ /* 0x000fe200087fe43f */
[C---:B--2---:R-:W-:Y:S02]  /*d860*/  IMAD R3, R9.reuse, 0x8, R6 ;  /* 0x0000000809037824 */ /* 0x044fe400078e0206 */
[----:B---3--:R-:W-:Y:S02]  /*d870*/  IMAD R9, R9, 0xc000, R10 ;  /* 0x0000c00009097824 */ /* 0x008fe400078e020a */
[----:B------:R-:W-:-:S02]  /*d880*/  VIADD R3, R3, 0x30 ;  /* 0x0000003003037836 */ /* 0x000fc40000000000 */
[----:B----4-:R-:W-:Y:S02]  /*d890*/  IMAD R2, R7, 0x80, R2 ;  /* 0x0000008007027824 */ /* 0x010fe400078e0202 */
[----:B------:R-:W-:-:S07]  /*d8a0*/  VIADD R10, R9, 0x1c400 ;  /* 0x0001c400090a7836 */ /* 0x000fce0000000000 */
.L_x_488:
        /* <DEDUP_REMOVED lines=16> */
.L_x_489:
        /* <DEDUP_REMOVED lines=15> */
.L_x_490:
        /* <DEDUP_REMOVED lines=10> */
[----:B------:R-:W-:Y:S01]  /*db40*/  SHF.L.U32 R5, R5, 0x1f, RZ ;  /* 0x0000001f05057819 */ /* 0x000fe200000006ff */
[----:B------:R-:W-:Y:S01]  /*db50*/  IMAD R2, R4, 0x8, R6 ;  /* 0x0000000804027824 */ /* 0x000fe200078e0206 */
[----:B------:R-:W-:Y:S03]  /*db60*/  BSSY B2, `(.L_x_491) ;  /* 0x0000003000027945 */ /* 0x000fe60003800000 */
[----:B------:R-:W2:Y:S02]  /*db70*/  SYNCS.PHASECHK.TRANS64.TRYWAIT P0, [R2+URZ+0x60], R5 ;  /* 0x00006005020075a7 */ /* 0x000ea4000800017f */
[----:B--2---:R-:W-:Y:S05]  /*db80*/  @!P0 BRA `(.L_x_492) ;  /* 0x0000002800448947 */ /* 0x004fea0003800000 */
.L_x_565:
[----:B------:R-:W-:Y:S05]  /*db90*/  BSYNC B2 ;  /* 0x0000000000027941 */ /* 0x000fea0003800000 */
.L_x_491:
[----:B------:R-:W-:Y:S01]  /*dba0*/  BSSY B2, `(.L_x_493) ;  /* 0x000000b000027945 */ /* 0x000fe20003800000 */
[----:B------:R-:W-:Y:S02]  /*dbb0*/  IMAD.MOV.U32 R10, RZ, RZ, 0x0 ;  /* 0x00000000ff0a7424 */ /* 0x000fe400078e00ff */
[----:B------:R-:W-:Y:S01]  /*dbc0*/  IMAD.MOV.U32 R11, RZ, RZ, 0x14f00000 ;  /* 0x14f00000ff0b7424 */ /* 0x000fe200078e00ff */
[----:B------:R-:W-:Y:S06]  /*dbd0*/  @P1 BRA `(.L_x_494) ;  /* 0x00000000001c1947 */ /* 0x000fec0003800000 */
[----:B------:R-:W3:Y:S02]  /*dbe0*/  S2R R3, SR_TID.X ;  /* 0x0000000000037919 */ /* 0x000ee40000002100 */
[----:B---3--:R-:W-:Y:S01]  /*dbf0*/  LOP3.LUT R9, R3, 0x1f, RZ, 0xc0, !PT ;  /* 0x0000001f03097812 */ /* 0x008fe200078ec0ff */
[----:B------:R-:W-:-:S03]  /*dc00*/  IMAD.MOV.U32 R3, RZ, RZ, 0x8000 ;  /* 0x00008000ff037424 */ /* 0x000fc600078e00ff */
[----:B------:R-:W-:Y:S01]  /*dc10*/  ISETP.NE.AND P0, PT, R9, RZ, PT ;  /* 0x000000ff0900720c */ /* 0x000fe20003f05270 */
[----:B------:R3:W-:-:S12]  /*dc20*/  SYNCS.ARRIVE.TRANS64 RZ, [R2+URZ+0x50], R3 ;  /* 0x0000500302ff79a7 */ /* 0x0007d8000800003f */
[----:B---3--:R-:W-:Y:S05]  /*dc30*/  @!P0 BRA `(.L_x_494) ;  /* 0x0000000000048947 */ /* 0x008fea0003800000 */
[----:B------:R-:W-:Y:S01]  /*dc40*/  BPT.TRAP 0x1 ;  /* 0x000000040000795c */ /* 0x000fe20000300000 */
.L_x_494:
[----:B------:R-:W-:Y:S05]  /*dc50*/  BSYNC B2 ;  /* 0x0000000000027941 */ /* 0x000fea0003800000 */
.L_x_493:
[----:B------:R-:W3:Y:S04]  /*dc60*/  LDL R9, [R1+0x4] ;  /* 0x0000040001097983 */ /* 0x000ee80000100800 */
[----:B--2---:R-:W2:Y:S04]  /*dc70*/  LDL R5, [R1+0x18] ;  /* 0x0000180001057983 */ /* 0x004ea80000100800 */
        /* <DEDUP_REMOVED lines=11> */
.L_x_495:
        /* <DEDUP_REMOVED lines=16> */
.L_x_496:
        /* <DEDUP_REMOVED lines=13> */
.L_x_482:
[----:B------:R-:W-:Y:S05]  /*df00*/  BSYNC B1 ;  /* 0x0000000000017941 */ /* 0x000fea0003800000 */
.L_x_481:
[C---:B------:R-:W-:Y:S01]  /*df10*/  ISETP.GT.AND P0, PT, R0.reuse, 0x1, PT ;  /* 0x000000010000780c */ /* 0x040fe20003f04270 */
[----:B------:R-:W-:-:S12]  /*df20*/  VIADD R0, R0, 0xfffffffe ;  /* 0xfffffffe00007836 */ /* 0x000fd80000000000 */
[----:B------:R-:W-:Y:S05]  /*df30*/  @P0 BRA `(.L_x_497) ;  /* 0xffffffe800840947 */ /* 0x000fea000383ffff */
.L_x_446:
[----:B------:R-:W-:Y:S05]  /*df40*/  BSYNC B0 ;  /* 0x0000000000007941 */ /* 0x000fea0003800000 */
.L_x_445:
[----:B------:R-:W0:Y:S01]  /*df50*/  S2R R2, SR_TID.X ;  /* 0x0000000000027919 */ /* 0x000e220000002100 */
[----:B------:R-:W-:Y:S01]  /*df60*/  BSSY B0, `(.L_x_498) ;  /* 0x0000011000007945 */ /* 0x000fe20003800000 */
[----:B0-----:R-:W-:-:S04]  /*df70*/  LOP3.LUT R3, R2, 0x7f, RZ, 0xc0, !PT ;  /* 0x0000007f02037812 */ /* 0x001fc800078ec0ff */
[----:B------:R-:W-:-:S13]  /*df80*/  ISETP.NE.AND P0, PT, R3, RZ, PT ;  /* 0x000000ff0300720c */ /* 0x000fda0003f05270 */
[----:B------:R-:W-:Y:S05]  /*df90*/  @P0 BRA `(.L_x_499) ;  /* 0x0000000000340947 */ /* 0x000fea0003800000 */
[----:B------:R-:W0:Y:S01]  /*dfa0*/  S2R R2, SR_LANEID ;  /* 0x0000000000027919 */ /* 0x000e220000000000 */
[----:B------:R-:W-:Y:S01]  /*dfb0*/  VOTEU.ANY UR4, UPT, PT ;  /* 0x0000000000047886 */ /* 0x000fe200038e0100 */
[----:B------:R-:W1:Y:S01]  /*dfc0*/  LDC.64 R4, c[0x0][0xc60] ;  /* 0x00031800ff047b82 */ /* 0x000e620000000a00 */
[----:B------:R-:W0:Y:S01]  /*dfd0*/  FLO.U32 R0, UR4 ;  /* 0x0000000400007d00 */ /* 0x000e2200080e0000 */
[----:B------:R-:W-:Y:S01]  /*dfe0*/  ULDC.64 UR6, c[0x0][0x208] ;  /* 0x0000820000067ab9 */ /* 0x000fe20000000a00 */
[----:B0-----:R-:W-:-:S06]  /*dff0*/  ISETP.EQ.U32.AND P0, PT, R0, R2, PT ;  /* 0x000000020000720c */ /* 0x001fcc0003f02070 */
[----:B------:R-:W1:Y:S07]  /*e000*/  POPC R2, UR4 ;  /* 0x0000000400027d09 */ /* 0x000e6e0008000000 */
[----:B-1----:R-:W2:Y:S04]  /*e010*/  @P0 ATOMG.E.ADD.STRONG.GPU PT, R2, desc[UR6][R4.64], R2 ;  /* 0x00000002040209a8 */ /* 0x002ea800081ee1c6 */
[----:B--2---:R0:W1:Y:S02]  /*e020*/  SHFL.IDX PT, R2, R2, R0, 0x1f ;  /* 0x00001f0002027589 */ /* 0x00406400000e0000 */
[----:B0-----:R-:W0:Y:S02]  /*e030*/  S2R R0, SR_LTMASK ;  /* 0x0000000000007919 */ /* 0x001e240000003900 */
[----:B0-----:R-:W-:-:S06]  /*e040*/  LOP3.LUT R0, R0, UR4, RZ, 0xc0, !PT ;  /* 0x0000000400007c12 */ /* 0x001fcc000f8ec0ff */
[----:B------:R-:W1:Y:S02]  /*e050*/  POPC R0, R0 ;  /* 0x0000000000007309 */ /* 0x000e640000000000 */
[----:B-1----:R-:W-:-:S07]  /*e060*/  IADD3 R16, R2, UR38, R0 ;  /* 0x0000002602107c10 */ /* 0x002fce000fffe000 */
.L_x_499:
[----:B------:R-:W-:Y:S05]  /*e070*/  BSYNC B0 ;  /* 0x0000000000007941 */ /* 0x000fea0003800000 */
.L_x_498:
[----:B------:R-:W2:Y:S01]  /*e080*/  LDL R0, [R1+0x1c] ;  /* 0x00001c0001007983 */ /* 0x000ea20000100800 */
[----:B------:R-:W-:Y:S01]  /*e090*/  BSSY B0, `(.L_x_500) ;  /* 0x0000040000007945 */ /* 0x000fe20003800000 */
[----:B--2---:R-:W-:-:S13]  /*e0a0*/  LOP3.LUT P0, RZ, R0, 0x1, RZ, 0xc0, !PT ;  /* 0x0000000100ff7812 */ /* 0x004fda000780c0ff */
[----:B------:R-:W-:Y:S05]  /*e0b0*/  @!P0 BRA `(.L_x_501) ;  /* 0x0000000000f48947 */ /* 0x000fea0003800000 */
[----:B------:R-:W2:Y:S04]  /*e0c0*/  LDL R4, [R1+0x4] ;  /* 0x0000040001047983 */ /* 0x000ea80000100800 */
[----:B------:R-:W2:Y:S04]  /*e0d0*/  LDL R0, [R1+0x8] ;  /* 0x0000080001007983 */ /* 0x000ea80000100800 */
[----:B------:R-:W3:Y:S01]  /*e0e0*/  LDL R2, [R1+0x10] ;  /* 0x0000100001027983 */ /* 0x000ee20000100800 */
[----:B------:R-:W-:Y:S01]  /*e0f0*/  BSSY B1, `(.L_x_502) ;  /* 0x0000006000017945 */ /* 0x000fe20003800000 */
[----:B------:R-:W-:Y:S01]  /*e100*/  ISETP.NE.AND P1, PT, R3, RZ, PT ;  /* 0x000000ff0300720c */ /* 0x000fe20003f25270 */
[----:B--2---:R-:W-:Y:S01]  /*e110*/  IMAD R0, R0, 0x8, R4 ;  /* 0x0000000800007824 */ /* 0x004fe200078e0204 */
[----:B---3--:R-:W-:-:S04]  /*e120*/  SHF.L.U32 R2, R2, 0x1f, RZ ;  /* 0x0000001f02027819 */ /* 0x008fc800000006ff */
[----:B------:R-:W0:Y:S02]  /*e130*/  SYNCS.PHASECHK.TRANS64.TRYWAIT P0, [R0+URZ+0x34860], R2 ;  /* 0x03486002000075a7 */ /* 0x000e24000800017f */
[----:B0-----:R-:W-:Y:S05]  /*e140*/  @!P0 BRA `(.L_x_503) ;  /* 0x0000002000e88947 */ /* 0x001fea0003800000 */
.L_x_566:
[----:B------:R-:W-:Y:S05]  /*e150*/  BSYNC B1 ;  /* 0x0000000000017941 */ /* 0x000fea0003800000 */
.L_x_502:
[----:B------:R-:W-:Y:S04]  /*e160*/  BSSY B1, `(.L_x_504) ;  /* 0x0000009000017945 */ /* 0x000fe80003800000 */
[----:B------:R-:W-:Y:S05]  /*e170*/  @P1 BRA `(.L_x_505) ;  /* 0x00000000001c1947 */ /* 0x000fea0003800000 */
[----:B------:R-:W2:Y:S01]  /*e180*/  S2R R3, SR_TID.X ;  /* 0x0000000000037919 */ /* 0x000ea20000002100 */
[----:B0-----:R-:W-:-:S04]  /*e190*/  IMAD.MOV.U32 R2, RZ, RZ, 0x8000 ;  /* 0x00008000ff027424 */ /* 0x001fc800078e00ff */
[----:B------:R3:W-:Y:S01]  /*e1a0*/  SYNCS.ARRIVE.TRANS64 RZ, [R0+URZ+0x34850], R2 ;  /* 0x0348500200ff79a7 */ /* 0x0007e2000800003f */
[----:B--2---:R-:W-:-:S04]  /*e1b0*/  LOP3.LUT R3, R3, 0x1f, RZ, 0xc0, !PT ;  /* 0x0000001f03037812 */ /* 0x004fc800078ec0ff */
[----:B------:R-:W-:-:S13]  /*e1c0*/  ISETP.NE.AND P0, PT, R3, RZ, PT ;  /* 0x000000ff0300720c */ /* 0x000fda0003f05270 */
[----:B---3--:R-:W-:Y:S05]  /*e1d0*/  @!P0 BRA `(.L_x_505) ;  /* 0x0000000000048947 */ /* 0x008fea0003800000 */
[----:B------:R-:W-:Y:S01]  /*e1e0*/  BPT.TRAP 0x1 ;  /* 0x000000040000795c */ /* 0x000fe20000300000 */
.L_x_505:
[----:B------:R-:W-:Y:S05]  /*e1f0*/  BSYNC B1 ;  /* 0x0000000000017941 */ /* 0x000fea0003800000 */
.L_x_504:
[----:B------:R-:W2:Y:S04]  /*e200*/  LDL.LU R5, [R1+0x18] ;  /* 0x0000180001057983 */ /* 0x000ea80000300800 */
[----:B------:R-:W3:Y:S04]  /*e210*/  LDL R4, [R1+0x4] ;  /* 0x0000040001047983 */ /* 0x000ee80000100800 */
[----:B0-----:R-:W3:Y:S04]  /*e220*/  LDL R2, [R1+0x8] ;  /* 0x0000080001027983 */ /* 0x001ee80000100800 */
[----:B------:R-:W2:Y:S01]  /*e230*/  LDL R3, [R1+0x14] ;  /* 0x0000140001037983 */ /* 0x000ea20000100800 */
[----:B------:R-:W-:Y:S01]  /*e240*/  UIADD3 UR4, UP0, UR36, 0x470, URZ ;  /* 0x0000047024047890 */ /* 0x000fe2000ff1e03f */
[----:B------:R-:W-:Y:S01]  /*e250*/  PLOP3.LUT P0, PT, PT, PT, PT, 0x80, 0x0 ;  /* 0x000000000000781c */ /* 0x000fe20003f0f070 */
[----:B------:R-:W-:Y:S01]  /*e260*/  VIADD R0, R0, 0x34850 ;  /* 0x0003485000007836 */ /* 0x000fe20000000000 */
[----:B------:R-:W-:Y:S01]  /*e270*/  UMOV UR6, 0x0 ;  /* 0x0000000000067882 */ /* 0x000fe20000000000 */
[----:B------:R-:W-:Y:S01]  /*e280*/  UIADD3.X UR5, URZ, UR37, URZ, UP0, !UPT ;  /* 0x000000253f057290 */ /* 0x000fe200087fe43f */
[----:B------:R-:W-:Y:S01]  /*e290*/  UMOV UR7, 0x14f00000 ;  /* 0x14f0000000077882 */ /* 0x000fe20000000000 */
[----:B------:R-:W-:Y:S01]  /*e2a0*/  UMOV UR10, URZ ;  /* 0x0000003f000a7c82 */ /* 0x000fe20008000000 */
[----:B---3--:R-:W-:-:S02]  /*e2b0*/  IMAD R2, R2, 0x8000, R4 ;  /* 0x0000800002027824 */ /* 0x008fc400078e0204 */
[----:B--2---:R-:W-:Y:S02]  /*e2c0*/  IMAD R3, R3, 0x80, R5 ;  /* 0x0000008003037824 */ /* 0x004fe400078e0205 */
[----:B------:R-:W-:-:S07]  /*e2d0*/  VIADD R4, R2, 0x400 ;  /* 0x0000040002047836 */ /* 0x000fce0000000000 */
.L_x_506:
        /* <DEDUP_REMOVED lines=11> */
[----:B------:R-:W-:Y:S01]  /*e390*/  PLOP3.LUT P0, PT, PT, PT, PT, 0x80, 0x0 ;  /* 0x000000000000781c */ /* 0x000fe20003f0f070 */
[----:B------:R-:W-:Y:S01]  /*e3a0*/  VIADD R2, R2, 0x4400 ;  /* 0x0000440002027836 */ /* 0x000fe20000000000 */
[----:B------:R-:W-:Y:S01]  /*e3b0*/  UMOV UR6, 0x0 ;  /* 0x0000000000067882 */ /* 0x000fe20000000000 */
[----:B------:R-:W-:Y:S01]  /*e3c0*/  UMOV UR7, 0x14f00000 ;  /* 0x14f0000000077882 */ /* 0x000fe20000000000 */
[----:B------:R-:W-:-:S09]  /*e3d0*/  UMOV UR10, 0x40 ;  /* 0x00000040000a7882 */ /* 0x000fd20000000000 */
.L_x_507:
        /* <DEDUP_REMOVED lines=11> */
.L_x_501:
[----:B------:R-:W-:Y:S05]  /*e490*/  BSYNC B0 ;  /* 0x0000000000007941 */ /* 0x000fea0003800000 */
.L_x_500:
[----:B------:R-:W2:Y:S04]  /*e4a0*/  LDL.LU R5, [R1+0x8] ;  /* 0x0000080001057983 */ /* 0x000ea80000300800 */
[----:B------:R-:W3:Y:S01]  /*e4b0*/  LDL.LU R4, [R1+0x10] ;  /* 0x0000100001047983 */ /* 0x000ee20000300800 */
[----:B--2---:R-:W-:-:S05]  /*e4c0*/  VIADD R0, R5, 0x1 ;  /* 0x0000000105007836 */ /* 0x004fca0000000000 */
[----:B------:R-:W-:-:S04]  /*e4d0*/  ISETP.NE.AND P0, PT, R0, 0x2, PT ;  /* 0x000000020000780c */ /* 0x000fc80003f05270 */
[----:B------:R-:W-:Y:S02]  /*e4e0*/  SEL R2, RZ, 0x1, P0 ;  /* 0x00000001ff027807 */ /* 0x000fe40000000000 */
[----:B------:R-:W-:Y:S02]  /*e4f0*/  SEL R0, R0, RZ, P0 ;  /* 0x000000ff00007207 */ /* 0x000fe40000000000 */
[----:B---3--:R-:W-:-:S03]  /*e500*/  LOP3.LUT R4, R4, R2, RZ, 0x3c, !PT ;  /* 0x0000000204047212 */ /* 0x008fc600078e3cff */
[----:B------:R0:W-:Y:S04]  /*e510*/  STL [R1+0x8], R0 ;  /* 0x0000080001007387 */ /* 0x0001e80000100800 */
[----:B------:R0:W-:Y:S02]  /*e520*/  STL [R1+0x10], R4 ;  /* 0x0000100401007387 */ /* 0x0001e40000100800 */
.L_x_425:
[----:B------:R-:W-:Y:S05]  /*e530*/  BSYNC B7 ;  /* 0x0000000000077941 */ /* 0x000fea0003800000 */
.L_x_423:
[----:B0-----:R-:W2:Y:S02]  /*e540*/  LDL R0, [R1+0x1c] ;  /* 0x00001c0001007983 */ /* 0x001ea40000100800 */
[----:B--2---:R-:W-:-:S13]  /*e550*/  LOP3.LUT P0, RZ, R0, 0x2, RZ, 0xc0, !PT ;  /* 0x0000000200ff7812 */ /* 0x004fda000780c0ff */
[----:B------:R-:W-:Y:S05]  /*e560*/  @!P0 BRA `(.L_x_508) ;  /* 0x0000000000288947 */ /* 0x000fea0003800000 */
[----:B------:R-:W-:Y:S05]  /*e570*/  WARPSYNC.ALL ;  /* 0x0000000000007948 */ /* 0x000fea0003800000 */
[----:B------:R-:W0:Y:S08]  /*e580*/  S2UR UR5, SR_CgaCtaId ;  /* 0x00000000000579c3 */ /* 0x000e300000008800 */
[----:B------:R-:W-:Y:S06]  /*e590*/  BAR.SYNC.DEFER_BLOCKING 0x5, 0x180 ;  /* 0x0146000000007b1d */ /* 0x000fec0000010000 */
[----:B------:R-:W-:-:S02]  /*e5a0*/  UMOV UR4, 0x400 ;  /* 0x0000040000047882 */ /* 0x000fc40000000000 */
[----:B0-----:R-:W-:-:S06]  /*e5b0*/  ULEA UR4, UR5, UR4, 0x18 ;  /* 0x0000000405047291 */ /* 0x001fcc000f8ec03f */
[----:B------:R-:W-:-:S05]  /*e5c0*/  IMAD.U32 R0, RZ, RZ, UR4 ;  /* 0x00000004ff007e24 */ /* 0x000fca000f8e00ff */
[----:B------:R0:W2:Y:S04]  /*e5d0*/  LDS.128 R16, [R0+0x348d0] ;  /* 0x0348d00000107984 */ /* 0x0000a80000000c00 */
[----:B------:R0:W-:Y:S01]  /*e5e0*/  STL [R1+0x4], R0 ;  /* 0x0000040001007387 */ /* 0x0001e20000100800 */
[----:B------:R-:W-:Y:S06]  /*e5f0*/  BAR.ARV 0x4, 0x180 ;  /* 0x0106000000007b1d */ /* 0x000fec0000002000 */
[----:B------:R-:W-:Y:S05]  /*e600*/  BRA `(.L_x_509) ;  /* 0x0000000800507947 */ /* 0x000fea0003800000 */
.L_x_508:
[----:B------:R-:W1:Y:S01]  /*e610*/  S2R R0, SR_TID.X ;  /* 0x0000000000007919 */ /* 0x000e620000002100 */
[----:B------:R-:W-:Y:S01]  /*e620*/  UMOV UR4, 0xffffffff ;  /* 0xffffffff00047882 */ /* 0x000fe20000000000 */
[----:B-1--4-:R-:W-:-:S04]  /*e630*/  LOP3.LUT R7, R0, 0x1f, RZ, 0xc0, !PT ;  /* 0x0000001f00077812 */ /* 0x012fc800078ec0ff */
[----:B------:R-:W-:Y:S01]  /*e640*/  ISETP.NE.AND P0, PT, R7, 0x1f, PT ;  /* 0x0000001f0700780c */ /* 0x000fe20003f05270 */
[----:B------:R-:W-:-:S12]  /*e650*/  BRA.DIV UR4, `(.L_x_510) ;  /* 0x0000001e04b87947 */ /* 0x000fd8000b800000 */
[----:B------:R-:W-:Y:S01]  /*e660*/  IMAD.IADD R5, R19, 0x1, R7 ;  /* 0x0000000113057824 */ /* 0x000fe200078e0207 */
[----:B------:R-:W-:Y:S01]  /*e670*/  ULDC UR4, c[0x0][0xc3c] ;  /* 0x00030f0000047ab9 */ /* 0x000fe20000000800 */
[----:B------:R-:W-:-:S03]  /*e680*/  ULDC.64 UR6, c[0x0][0x208] ;  /* 0x0000820000067ab9 */ /* 0x000fc60000000a00 */
[----:B------:R-:W-:-:S13]  /*e690*/  ISETP.GE.OR P1, PT, R5, UR4, !P0 ;  /* 0x0000000405007c0c */ /* 0x000fda000c726670 */
[----:B------:R-:W0:Y:S02]  /*e6a0*/  @!P1 LDC.64 R2, c[0x0][0xc80] ;  /* 0x00032000ff029b82 */ /* 0x000e240000000a00 */
[----:B0-----:R-:W-:-:S06]  /*e6b0*/  @!P1 IMAD.WIDE R2, R5, 0x4, R2 ;  /* 0x0000000405029825 */ /* 0x001fcc00078e0202 */
[----:B------:R0:W2:Y:S01]  /*e6c0*/  @!P1 LDG.E R3, desc[UR6][R2.64] ;  /* 0x0000000602039981 */ /* 0x0000a2000c1e1900 */
[C---:B------:R-:W-:Y:S02]  /*e6d0*/  ISETP.GE.U32.AND P2, PT, R7.reuse, 0x2, PT ;  /* 0x000000020700780c */ /* 0x040fe40003f46070 */
[C---:B------:R-:W-:Y:S01]  /*e6e0*/  ISETP.GE.U32.AND P3, PT, R7.reuse, 0x4, PT ;  /* 0x000000040700780c */ /* 0x040fe20003f66070 */
[----:B------:R-:W-:Y:S01]  /*e6f0*/  SHFL.IDX PT, R4, R16, 0x1, 0x1f ;  /* 0x00201f0010047f89 */ /* 0x000fe200000e0000 */
[C---:B------:R-:W-:Y:S02]  /*e700*/  ISETP.GE.U32.AND P4, PT, R7.reuse, 0x8, PT ;  /* 0x000000080700780c */ /* 0x040fe40003f86070 */
[C---:B------:R-:W-:Y:S01]  /*e710*/  ISETP.GE.U32.AND P5, PT, R7.reuse, 0x10, PT ;  /* 0x000000100700780c */ /* 0x040fe20003fa6070 */
[----:B0-----:R-:W-:Y:S02]  /*e720*/  IMAD.MOV.U32 R2, RZ, RZ, RZ ;  /* 0x000000ffff027224 */ /* 0x001fe400078e00ff */
[----:B--2---:R-:W-:Y:S01]  /*e730*/  @!P1 IMAD.MOV.U32 R2, RZ, RZ, R3 ;  /* 0x000000ffff029224 */ /* 0x004fe200078e0003 */
[----:B------:R-:W-:-:S04]  /*e740*/  ISETP.NE.AND P1, PT, R7, RZ, PT ;  /* 0x000000ff0700720c */ /* 0x000fc80003f25270 */
        /* <DEDUP_REMOVED lines=14> */
[----:B------:R-:W-:Y:S02]  /*e830*/  IMAD.IADD R3, R3, 0x1, R0 ;  /* 0x0000000103037824 */ /* 0x000fe400078e0200 */
[----:B------:R0:W1:Y:S04]  /*e840*/  SHFL.IDX PT, R0, R16, RZ, 0x1f ;  /* 0x00001fff10007589 */ /* 0x00006800000e0000 */
[----:B------:R0:W2:Y:S02]  /*e850*/  SHFL.IDX PT, R6, R3, 0x1f, 0x1f ;  /* 0x03e01f0003067f89 */ /* 0x0000a400000e0000 */
.L_x_576:
[----:B------:R-:W-:Y:S02]  /*e860*/  ULDC UR4, c[0x0][0xc38] ;  /* 0x00030e0000047ab9 */ /* 0x000fe40000000800 */
[----:B0-----:R-:W-:-:S04]  /*e870*/  IMAD.U32 R16, RZ, RZ, UR4 ;  /* 0x00000004ff107e24 */ /* 0x001fc8000f8e00ff */
[----:B--2---:R-:W-:-:S04]  /*e880*/  IMAD R6, R6, R16, RZ ;  /* 0x0000001006067224 */ /* 0x004fc800078e02ff */
[----:B------:R-:W-:-:S05]  /*e890*/  IMAD.IADD R4, R4, 0x1, R6 ;  /* 0x0000000104047824 */ /* 0x000fca00078e0206 */
[----:B-1----:R-:W-:-:S13]  /*e8a0*/  ISETP.GT.AND P6, PT, R4, R0, PT ;  /* 0x000000000400720c */ /* 0x002fda0003fc4270 */
[----:B------:R-:W-:Y:S05]  /*e8b0*/  @P6 BRA `(.L_x_511) ;  /* 0x0000000000a06947 */ /* 0x000fea0003800000 */
.L_x_516:
[----:B0-----:R-:W0:Y:S01]  /*e8c0*/  LDC R2, c[0x0][0xc3c] ;  /* 0x00030f00ff027b82 */ /* 0x001e220000000800 */
[----:B------:R-:W-:-:S05]  /*e8d0*/  VIADD R19, R19, 0x1f ;  /* 0x0000001f13137836 */ /* 0x000fca0000000000 */
[----:B0-----:R-:W-:-:S13]  /*e8e0*/  ISETP.GE.AND P6, PT, R19, R2, PT ;  /* 0x000000021300720c */ /* 0x001fda0003fc6270 */
[----:B------:R-:W-:Y:S05]  /*e8f0*/  @P6 BRA `(.L_x_512) ;  /* 0x0000000400486947 */ /* 0x000fea0003800000 */
[----:B------:R-:W0:Y:S01]  /*e900*/  S2R R3, SR_TID.X ;  /* 0x0000000000037919 */ /* 0x000e220000002100 */
[----:B------:R-:W-:Y:S01]  /*e910*/  BSSY B0, `(.L_x_513) ;  /* 0x000000a000007945 */ /* 0x000fe20003800000 */
[----:B0-----:R-:W-:-:S05]  /*e920*/  LOP3.LUT R3, R3, 0x1f, RZ, 0xc0, !PT ;  /* 0x0000001f03037812 */ /* 0x001fca00078ec0ff */
[----:B------:R-:W-:-:S05]  /*e930*/  IMAD.IADD R5, R19, 0x1, R3 ;  /* 0x0000000113057824 */ /* 0x000fca00078e0203 */
[----:B------:R-:W-:Y:S01]  /*e940*/  ISETP.GE.OR P6, PT, R5, R2, !P0 ;  /* 0x000000020500720c */ /* 0x000fe200047c6670 */
[----:B------:R-:W-:-:S12]  /*e950*/  IMAD.MOV.U32 R2, RZ, RZ, RZ ;  /* 0x000000ffff027224 */ /* 0x000fd800078e00ff */
[----:B------:R-:W-:Y:S05]  /*e960*/  @P6 BRA `(.L_x_514) ;  /* 0x0000000000106947 */ /* 0x000fea0003800000 */
[----:B------:R-:W0:Y:S01]  /*e970*/  LDC.64 R2, c[0x0][0xc80] ;  /* 0x00032000ff027b82 */ /* 0x000e220000000a00 */
[----:B------:R-:W-:Y:S01]  /*e980*/  ULDC.64 UR4, c[0x0][0x208] ;  /* 0x0000820000047ab9 */ /* 0x000fe20000000a00 */
[----:B0-----:R-:W-:-:S06]  /*e990*/  IMAD.WIDE R2, R5, 0x4, R2 ;  /* 0x0000000405027825 */ /* 0x001fcc00078e0202 */
[----:B------:R0:W5:Y:S02]  /*e9a0*/  LDG.E R2, desc[UR4][R2.64] ;  /* 0x0000000402027981 */ /* 0x000164000c1e1900 */
.L_x_514:
[----:B------:R-:W-:Y:S05]  /*e9b0*/  BSYNC B0 ;  /* 0x0000000000007941 */ /* 0x000fea0003800000 */
.L_x_513:
[----:B------:R-:W-:-:S03]  /*e9c0*/  UMOV UR4, 0xffffffff ;  /* 0xffffffff00047882 */ /* 0x000fc60000000000 */
[----:B------:R-:W-:Y:S05]  /*e9d0*/  BRA.DIV UR4, `(.L_x_515) ;  /* 0x0000002204187947 */ /* 0x000fea000b800000 */
[----:B-----5:R-:W0:Y:S02]  /*e9e0*/  SHFL.UP PT, R14, R2, 0x1, RZ ;  /* 0x04200000020e7989 */ /* 0x020e2400000e00ff */
        /* <DEDUP_REMOVED lines=14> */
[----:B------:R0:W1:Y:S02]  /*ead0*/  SHFL.IDX PT, R6, R3, 0x1f, 0x1f ;  /* 0x03e01f0003067f89 */ /* 0x00006400000e0000 */
.L_x_584:
[----:B------:R-:W-:Y:S02]  /*eae0*/  ULDC UR4, c[0x0][0xc38] ;  /* 0x00030e0000047ab9 */ /* 0x000fe40000000800 */
[----:B------:R-:W-:-:S04]  /*eaf0*/  IMAD.U32 R16, RZ, RZ, UR4 ;  /* 0x00000004ff107e24 */ /* 0x000fc8000f8e00ff */
[----:B-1----:R-:W-:-:S04]  /*eb00*/  IMAD R6, R6, R16, RZ ;  /* 0x0000001006067224 */ /* 0x002fc800078e02ff */
[----:B------:R-:W-:-:S05]  /*eb10*/  IMAD.IADD R4, R6, 0x1, R4 ;  /* 0x0000000106047824 */ /* 0x000fca00078e0204 */
[----:B------:R-:W-:-:S13]  /*eb20*/  ISETP.GT.AND P6, PT, R4, R0, PT ;  /* 0x000000000400720c */ /* 0x000fda0003fc4270 */
[----:B------:R-:W-:Y:S05]  /*eb30*/  @!P6 BRA `(.L_x_516) ;  /* 0xfffffffc0060e947 */ /* 0x000fea000383ffff */
.L_x_511:
[----:B------:R-:W-:Y:S01]  /*eb40*/  IMAD.IADD R6, R4, 0x1, -R6 ;  /* 0x0000000104067824 */ /* 0x000fe200078e0a06 */
[----:B------:R-:W-:-:S03]  /*eb50*/  UMOV UR4, 0xffffffff ;  /* 0xffffffff00047882 */ /* 0x000fc60000000000 */
[----:B------:R-:W-:-:S05]  /*eb60*/  IMAD R4, R3, R16, R6 ;  /* 0x0000001003047224 */ /* 0x000fca00078e0206 */
[----:B------:R-:W-:Y:S01]  /*eb70*/  ISETP.GT.AND P6, PT, R4, R0, PT ;  /* 0x000000000400720c */ /* 0x000fe20003fc4270 */
[----:B------:R-:W-:-:S12]  /*eb80*/  BRA.DIV UR4, `(.L_x_517) ;  /* 0x0000002204807947 */ /* 0x000fd8000b800000 */
[----:B------:R-:W-:-:S04]  /*eb90*/  VOTE.ANY R5, PT, !P6 ;  /* 0x0000000000057806 */ /* 0x000fc800070e0100 */
[----:B------:R-:W1:Y:S02]  /*eba0*/  POPC R4, R5 ;  /* 0x0000000500047309 */ /* 0x000e640000000000 */
[----:B-1----:R1:W2:Y:S02]  /*ebb0*/  SHFL.IDX PT, R17, R2, R4, 0x1f ;  /* 0x00001f0402117589 */ /* 0x0022a400000e0000 */
.L_x_588:
[----:B------:R-:W-:Y:S01]  /*ebc0*/  ISETP.NE.AND P0, PT, R5, RZ, PT ;  /* 0x000000ff0500720c */ /* 0x000fe20003f05270 */
[----:B-1----:R-:W-:-:S12]  /*ebd0*/  IMAD.MOV.U32 R2, RZ, RZ, RZ ;  /* 0x000000ffff027224 */ /* 0x002fd800078e00ff */
[----:B------:R-:W-:Y:S05]  /*ebe0*/  @!P0 BRA `(.L_x_518) ;  /* 0x0000000000108947 */ /* 0x000fea0003800000 */
[----:B------:R-:W-:Y:S01]  /*ebf0*/  UMOV UR4, 0xffffffff ;  /* 0xffffffff00047882 */ /* 0x000fe20000000000 */
[----:B------:R-:W-:Y:S02]  /*ec00*/  VIADD R12, R4, 0xffffffff ;  /* 0xffffffff040c7836 */ /* 0x000fe40000000000 */
[----:B------:R-:W-:Y:S05]  /*ec10*/  BRA.DIV UR4, `(.L_x_519) ;  /* 0x0000002204a47947 */ /* 0x000fea000b800000 */
[----:B------:R1:W3:Y:S02]  /*ec20*/  SHFL.IDX PT, R2, R3, R12, 0x1f ;  /* 0x00001f0c03027589 */ /* 0x0002e400000e0000 */
.L_x_518:
[----:B--2---:R-:W-:Y:S01]  /*ec30*/  IABS R5, R17 ;  /* 0x0000001100057213 */ /* 0x004fe20000000000 */
[----:B---3--:R-:W-:Y:S02]  /*ec40*/  IMAD R16, R2, R16, R6 ;  /* 0x0000001002107224 */ /* 0x008fe400078e0206 */
[----:B------:R-:W-:Y:S01]  /*ec50*/  IMAD.IADD R19, R4, 0x1, R19 ;  /* 0x0000000104137824 */ /* 0x000fe200078e0213 */
[----:B------:R-:W2:Y:S01]  /*ec60*/  I2F.RP R2, R5 ;  /* 0x0000000500027306 */ /* 0x000ea20000209400 */
[----:B------:R-:W-:-:S07]  /*ec70*/  IMAD.IADD R0, R0, 0x1, -R16 ;  /* 0x0000000100007824 */ /* 0x000fce00078e0a10 */
[----:B--2---:R-:W2:Y:S02]  /*ec80*/  MUFU.RCP R2, R2 ;  /* 0x0000000200027308 */ /* 0x004ea40000001000 */
[----:B--2---:R-:W-:-:S06]  /*ec90*/  VIADD R2, R2, 0xffffffe ;  /* 0x0ffffffe02027836 */ /* 0x004fcc0000000000 */
[----:B01----:R-:W0:Y:S02]  /*eca0*/  F2I.FTZ.U32.TRUNC.NTZ R3, R2 ;  /* 0x0000000200037305 */ /* 0x003e24000021f000 */
[----:B0-----:R-:W-:-:S04]  /*ecb0*/  IMAD.MOV R2, RZ, RZ, -R3 ;  /* 0x000000ffff027224 */ /* 0x001fc800078e0a03 */
[----:B------:R-:W-:Y:S02]  /*ecc0*/  IMAD R6, R2, R5, RZ ;  /* 0x0000000502067224 */ /* 0x000fe400078e02ff */
[----:B------:R-:W-:-:S04]  /*ecd0*/  IMAD.MOV.U32 R2, RZ, RZ, RZ ;  /* 0x000000ffff027224 */ /* 0x000fc800078e00ff */
[----:B------:R-:W-:Y:S01]  /*ece0*/  IMAD.HI.U32 R2, R3, R6, R2 ;  /* 0x0000000603027227 */ /* 0x000fe200078e0002 */
[----:B------:R-:W-:Y:S02]  /*ecf0*/  IABS R6, R17 ;  /* 0x0000001100067213 */ /* 0x000fe40000000000 */
[----:B------:R-:W-:-:S03]  /*ed00*/  IABS R3, R0 ;  /* 0x0000000000037213 */ /* 0x000fc60000000000 */
[----:B------:R-:W-:Y:S02]  /*ed10*/  IMAD.MOV R6, RZ, RZ, -R6 ;  /* 0x000000ffff067224 */ /* 0x000fe400078e0a06 */
        /* <DEDUP_REMOVED lines=16> */
.L_x_512:
[----:B------:R-:W-:Y:S01]  /*ee20*/  UMOV UR4, URZ ;  /* 0x0000003f00047c82 */ /* 0x000fe20008000000 */
[----:B------:R-:W-:Y:S01]  /*ee30*/  UMOV UR5, URZ ;  /* 0x0000003f00057c82 */ /* 0x000fe20008000000 */
[----:B------:R-:W-:Y:S01]  /*ee40*/  ULDC UR6, c[0x0][0xc3c] ;  /* 0x00030f0000067ab9 */ /* 0x000fe20000000800 */
[----:B------:R-:W-:Y:S02]  /*ee50*/  IMAD.MOV.U32 R16, RZ, RZ, R0 ;  /* 0x000000ffff107224 */ /* 0x000fe400078e0000 */
[----:B------:R-:W-:Y:S02]  /*ee60*/  IMAD.U32 R17, RZ, RZ, UR4 ;  /* 0x00000004ff117e24 */ /* 0x000fe4000f8e00ff */
[----:B------:R-:W-:Y:S02]  /*ee70*/  IMAD.U32 R18, RZ, RZ, UR5 ;  /* 0x00000005ff127e24 */ /* 0x000fe4000f8e00ff */
[----:B------:R-:W-:-:S07]  /*ee80*/  IMAD.U32 R19, RZ, RZ, UR6 ;  /* 0x00000006ff137e24 */ /* 0x000fce000f8e00ff */
.L_x_520:
[----:B------:R3:W2:Y:S01]  /*ee90*/  LDL R3, [R1+0x4] ;  /* 0x0000040001037983 */ /* 0x0006a20000100800 */
[----:B------:R-:W0:Y:S01]  /*eea0*/  S2R R0, SR_TID.X ;  /* 0x0000000000007919 */ /* 0x000e220000002100 */
[----:B------:R-:W-:Y:S05]  /*eeb0*/  WARPSYNC.ALL ;  /* 0x0000000000007948 */ /* 0x000fea0003800000 */
[----:B0-----:R-:W-:Y:S01]  /*eec0*/  LOP3.LUT R0, R0, 0x1f, RZ, 0xc0, !PT ;  /* 0x0000001f00007812 */ /* 0x001fe200078ec0ff */
[----:B------:R-:W-:Y:S03]  /*eed0*/  BAR.SYNC.DEFER_BLOCKING 0x4, 0x180 ;  /* 0x0106000000007b1d */ /* 0x000fe60000010000 */
[----:B------:R-:W-:-:S13]  /*eee0*/  ISETP.NE.AND P0, PT, R0, RZ, PT ;  /* 0x000000ff0000720c */ /* 0x000fda0003f05270 */
[----:B------:R-:W2:Y:S01]  /*eef0*/  @!P0 S2R R0, SR_CgaCtaId ;  /* 0x0000000000008919 */ /* 0x000ea20000008800 */
[----:B------:R-:W-:-:S04]  /*ef00*/  @!P0 MOV R2, 0x400 ;  /* 0x0000040000028802 */ /* 0x000fc80000000f00 */
[----:B--2---:R-:W-:-:S05]  /*ef10*/  @!P0 LEA R3, R0, R2, 0x18 ;  /* 0x0000000200038211 */ /* 0x004fca00078ec0ff */
[----:B------:R3:W-:Y:S04]  /*ef20*/  @!P0 STS.128 [R3+0x348d0], R16 ;  /* 0x0348d01003008388 */ /* 0x0007e80000000c00 */
[----:B------:R3:W-:Y:S01]  /*ef30*/  @!P0 STL [R1+0x4], R3 ;  /* 0x0000040301008387 */ /* 0x0007e20000100800 */
[----:B------:R-:W-:Y:S06]  /*ef40*/  BAR.ARV 0x5, 0x180 ;  /* 0x0146000000007b1d */ /* 0x000fec0000002000 */
.L_x_509:
[----:B------:R-:W-:Y:S02]  /*ef50*/  ULDC UR4, c[0x0][0xc3c] ;  /* 0x00030f0000047ab9 */ /* 0x000fe40000000800 */
[----:B--2---:R-:W-:-:S13]  /*ef60*/  ISETP.GE.AND P0, PT, R19, UR4, PT ;  /* 0x0000000413007c0c */ /* 0x004fda000bf06270 */
[----:B------:R-:W-:Y:S05]  /*ef70*/  @!P0 BRA `(.L_x_521) ;  /* 0xffffffac003c8947 */ /* 0x000fea000383ffff */
[----:B------:R-:W-:Y:S05]  /*ef80*/  BSYNC B8 ;  /* 0x0000000000087941 */ /* 0x000fea0003800000 */
.L_x_419:
[----:B0-----:R-:W2:Y:S01]  /*ef90*/  LDL.LU R0, [R1+0x50] ;  /* 0x0000500001007983 */ /* 0x001ea20000300800 */
[----:B------:R-:W-:Y:S01]  /*efa0*/  BSSY B0, `(.L_x_522) ;  /* 0x000000b000007945 */ /* 0x000fe20003800000 */
[----:B------:R-:W0:Y:S01]  /*efb0*/  S2R R5, SR_CgaCtaId ;  /* 0x0000000000057919 */ /* 0x000e220000008800 */
[----:B--2---:R-:W-:-:S05]  /*efc0*/  VIADD R0, R0, 0x1 ;  /* 0x0000000100007836 */ /* 0x004fca0000000000 */
[----:B------:R-:W-:-:S04]  /*efd0*/  LEA.HI R2, R0, R0, RZ, 0x1 ;  /* 0x0000000000027211 */ /* 0x000fc800078f08ff */
[----:B---3--:R-:W-:-:S05]  /*efe0*/  LOP3.LUT R3, R2, 0xfffffffe, RZ, 0xc0, !PT ;  /* 0xfffffffe02037812 */ /* 0x008fca00078ec0ff */
[----:B------:R-:W-:Y:S01]  /*eff0*/  IMAD.IADD R3, R0, 0x1, -R3 ;  /* 0x0000000100037824 */ /* 0x000fe200078e0a03 */
[----:B------:R-:W-:-:S04]  /*f000*/  MOV R0, 0x400 ;  /* 0x0000040000007802 */ /* 0x000fc80000000f00 */
[----:B0-----:R-:W-:Y:S02]  /*f010*/  LEA R0, R5, R0, 0x18 ;  /* 0x0000000005007211 */ /* 0x001fe400078ec0ff */
[----:B------:R-:W-:-:S04]  /*f020*/  SHF.L.U32 R3, R3, 0x1f, RZ ;  /* 0x0000001f03037819 */ /* 0x000fc800000006ff */
[----:B------:R-:W0:Y:S02]  /*f030*/  SYNCS.PHASECHK.TRANS64.TRYWAIT P0, [R0+URZ+0x34820], R3 ;  /* 0x03482003000075a7 */ /* 0x000e24000800017f */
[----:B0-----:R-:W-:Y:S05]  /*f040*/  @!P0 BRA `(.L_x_523) ;  /* 0x0000001c00c08947 */ /* 0x001fea0003800000 */
.L_x_591:
[----:B------:R-:W-:Y:S05]  /*f050*/  BSYNC B0 ;  /* 0x0000000000007941 */ /* 0x000fea0003800000 */
.L_x_522:
[----:B------:R-:W-:-:S03]  /*f060*/  UMOV UR4, 0xffffffff ;  /* 0xffffffff00047882 */ /* 0x000fc60000000000 */
[----:B------:R-:W-:Y:S05]  /*f070*/  BRA.DIV UR4, `(.L_x_524) ;  /* 0x0000001e04c87947 */ /* 0x000fea000b800000 */
[----:B------:R-:W2:Y:S02]  /*f080*/  S2R R2, SR_TID.X ;  /* 0x0000000000027919 */ /* 0x000ea40000002100 */
[----:B--2---:R-:W-:-:S04]  /*f090*/  SHF.R.U32.HI R2, RZ, 0x5, R2 ;  /* 0x00000005ff027819 */ /* 0x004fc80000011602 */
[----:B------:R-:W-:-:S05]  /*f0a0*/  LOP3.LUT R2, R2, 0x3, RZ, 0xc0, !PT ;  /* 0x0000000302027812 */ /* 0x000fca00078ec0ff */
[----:B------:R2:W3:Y:S02]  /*f0b0*/  SHFL.IDX PT, R14, R2, RZ, 0x1f ;  /* 0x00001fff020e7589 */ /* 0x0004e400000e0000 */
.L_x_594:
[----:B---3--:R-:W-:Y:S01]  /*f0c0*/  ISETP.NE.AND P0, PT, R14, RZ, PT ;  /* 0x000000ff0e00720c */ /* 0x008fe20003f05270 */
[----:B------:R-:W-:-:S12]  /*f0d0*/  BSSY B0, `(.L_x_525) ;  /* 0x0000029000007945 */ /* 0x000fd80003800000 */
[----:B------:R-:W-:Y:S05]  /*f0e0*/  @P0 BRA `(.L_x_526) ;  /* 0x00000000009c0947 */ /* 0x000fea0003800000 */
[----:B------:R-:W-:-:S03]  /*f0f0*/  UMOV UR4, 0xffffffff ;  /* 0xffffffff00047882 */ /* 0x000fc60000000000 */
[----:B------:R-:W-:Y:S05]  /*f100*/  BRA.DIV UR4, `(.L_x_527) ;  /* 0x0000001e04d87947 */ /* 0x000fea000b800000 */
[----:B------:R-:W-:-:S13]  /*f110*/  ELECT P6, URZ, PT ;  /* 0x00000000003f782f */ /* 0x000fda00038c0000 */
.L_x_597:
        /* <DEDUP_REMOVED lines=8> */
.L_x_528:
[----:B0-----:R-:W2:Y:S04]  /*f1a0*/  LDL R3, [R1+0x8] ;  /* 0x0000080001037983 */ /* 0x001ea80000100800 */
[----:B-1--4-:R-:W3:Y:S01]  /*f1b0*/  LDL.LU R7, [R1+0x10] ;  /* 0x0000100001077983 */ /* 0x012ee20000300800 */
[----:B------:R-:W-:-:S04]  /*f1c0*/  VIADD R2, R0, 0x34840 ;  /* 0x0003484000027836 */ /* 0x000fc80000000000 */
[C---:B--2---:R-:W-:Y:S02]  /*f1d0*/  IMAD R6, R3.reuse, 0x8, R2 ;  /* 0x0000000803067824 */ /* 0x044fe400078e0202 */
[----:B------:R-:W-:Y:S01]  /*f1e0*/  VIADD R3, R3, 0x1 ;  /* 0x0000000103037836 */ /* 0x000fe20000000000 */
[----:B---3--:R-:W-:-:S04]  /*f1f0*/  SHF.L.U32 R5, R7, 0x1f, RZ ;  /* 0x0000001f07057819 */ /* 0x008fc800000006ff */
[C---:B------:R-:W-:Y:S01]  /*f200*/  ISETP.NE.AND P1, PT, R3.reuse, 0x2, PT ;  /* 0x000000020300780c */ /* 0x040fe20003f25270 */
[----:B------:R-:W0:Y:S03]  /*f210*/  SYNCS.PHASECHK.TRANS64.TRYWAIT P0, [R6+URZ], R5 ;  /* 0x00000005060075a7 */ /* 0x000e26000800017f */
[----:B------:R-:W-:Y:S02]  /*f220*/  SEL R4, RZ, 0x1, P1 ;  /* 0x00000001ff047807 */ /* 0x000fe40000800000 */
[----:B------:R-:W-:Y:S02]  /*f230*/  SEL R3, R3, RZ, P1 ;  /* 0x000000ff03037207 */ /* 0x000fe40000800000 */
[----:B------:R-:W-:-:S03]  /*f240*/  LOP3.LUT R4, R7, R4, RZ, 0x3c, !PT ;  /* 0x0000000407047212 */ /* 0x000fc600078e3cff */
[----:B------:R-:W-:Y:S01]  /*f250*/  IMAD R7, R3, 0x8, R2 ;  /* 0x0000000803077824 */ /* 0x000fe200078e0202 */
[----:B------:R-:W-:Y:S01]  /*f260*/  SHF.L.U32 R2, R4, 0x1f, RZ ;  /* 0x0000001f04027819 */ /* 0x000fe200000006ff */
[----:B0-----:R-:W-:Y:S06]  /*f270*/  @!P0 BRA `(.L_x_529) ;  /* 0x0000001c009c8947 */ /* 0x001fec0003800000 */
.L_x_598:
[----:B------:R-:W1:Y:S02]  /*f280*/  SYNCS.PHASECHK.TRANS64.TRYWAIT P0, [R7+URZ], R2 ;  /* 0x00000002070075a7 */ /* 0x000e64000800017f */
[----:B-1----:R-:W-:Y:S05]  /*f290*/  @!P0 BRA `(.L_x_530) ;  /* 0x0000001c00a88947 */ /* 0x002fea0003800000 */
.L_x_599:
[----:B------:R-:W-:Y:S05]  /*f2a0*/  @!P2 BRA `(.L_x_531) ;  /* 0x000000000004a947 */ /* 0x000fea0003800000 */
[----:B------:R-:W-:Y:S01]  /*f2b0*/  BPT.TRAP 0x1 ;  /* 0x000000040000795c */ /* 0x000fe20000300000 */
.L_x_531:
[----:B------:R-:W2:Y:S01]  /*f2c0*/  LDL.LU R4, [R1+0x8] ;  /* 0x0000080001047983 */ /* 0x000ea20000300800 */
[----:B------:R-:W-:-:S04]  /*f2d0*/  VIADD R0, R0, 0x34860 ;  /* 0x0003486000007836 */ /* 0x000fc80000000000 */
[----:B--2---:R-:W-:-:S04]  /*f2e0*/  IMAD R4, R4, 0x8, R0 ;  /* 0x0000000804047824 */ /* 0x004fc800078e0200 */
[----:B------:R-:W2:Y:S02]  /*f2f0*/  SYNCS.PHASECHK.TRANS64.TRYWAIT P0, [R4+URZ], R5 ;  /* 0x00000005040075a7 */ /* 0x000ea4000800017f */
[----:B--2---:R-:W-:Y:S05]  /*f300*/  @!P0 BRA `(.L_x_532) ;  /* 0x0000001c00a08947 */ /* 0x004fea0003800000 */
.L_x_600:
[----:B------:R-:W-:-:S07]  /*f310*/  IMAD R3, R3, 0x8, R0 ;  /* 0x0000000803037824 */ /* 0x000fce00078e0200 */
.L_x_533:
[----:B---3--:R3:W4:Y:S02]  /*f320*/  SYNCS.PHASECHK.TRANS64.TRYWAIT P0, [R3+URZ], R2 ;  /* 0x00000002030075a7 */ /* 0x008724000800017f */
[----:B----4-:R-:W-:Y:S05]  /*f330*/  @!P0 NANOSLEEP.SYNCS 0x989680 ;  /* 0x009896800000895d */ /* 0x010fea0003900000 */
[----:B------:R-:W4:Y:S02]  /*f340*/  @!P0 SYNCS.PHASECHK.TRANS64 P0, [R3+URZ], R2 ;  /* 0x00000002030085a7 */ /* 0x000f24000800007f */
[----:B----4-:R-:W-:Y:S05]  /*f350*/  @!P0 BRA `(.L_x_533) ;  /* 0xfffffffc00f08947 */ /* 0x010fea000383ffff */
.L_x_526:
[----:B------:R-:W-:Y:S05]  /*f360*/  BSYNC B0 ;  /* 0x0000000000007941 */ /* 0x000fea0003800000 */
.L_x_525:
[----:B------:R-:W-:Y:S05]  /*f370*/  EXIT ;  /* 0x000000000000794d */ /* 0x000fea0003800000 */
.L_x_371:
[----:B0-----:R0:W1:Y:S02]  /*f380*/  SYNCS.PHASECHK.TRANS64.TRYWAIT P1, [R0+URZ+0x34800], R3 ;  /* 0x03480003000075a7 */ /* 0x001064000802017f */
[----:B-1----:R-:W-:Y:S05]  /*f390*/  @!P1 NANOSLEEP.SYNCS 0x989680 ;  /* 0x009896800000995d */ /* 0x002fea0003900000 */
[----:B------:R-:W1:Y:S02]  /*f3a0*/  @!P1 SYNCS.PHASECHK.TRANS64 P1, [R0+URZ+0x34800], R3 ;  /* 0x03480003000095a7 */ /* 0x000e64000802007f */
[----:B-1----:R-:W-:Y:S05]  /*f3b0*/  @!P1 BRA `(.L_x_371) ;  /* 0xfffffffc00f09947 */ /* 0x002fea000383ffff */
[----:B------:R-:W-:Y:S05]  /*f3c0*/  BRA `(.L_x_534) ;  /* 0xffffff2000d07947 */ /* 0x000fea000383ffff */
.L_x_375:
[----:B0-----:R0:W2:Y:S02]  /*f3d0*/  SYNCS.PHASECHK.TRANS64.TRYWAIT P2, [R5+URZ+0x34830], R4 ;  /* 0x03483004050075a7 */ /* 0x0010a4000804017f */
[----:B--2---:R-:W-:Y:S05]  /*f3e0*/  @!P2 NANOSLEEP.SYNCS 0x989680 ;  /* 0x009896800000a95d */ /* 0x004fea0003900000 */
[----:B------:R-:W2:Y:S02]  /*f3f0*/  @!P2 SYNCS.PHASECHK.TRANS64 P2, [R5+URZ+0x34830], R4 ;  /* 0x034830040500a5a7 */ /* 0x000ea4000804007f */
[----:B--2---:R-:W-:Y:S05]  /*f400*/  @!P2 BRA `(.L_x_375) ;  /* 0xfffffffc00f0a947 */ /* 0x004fea000383ffff */
[----:B------:R-:W-:Y:S05]  /*f410*/  BRA `(.L_x_374) ;  /* 0xffffff2000f47947 */ /* 0x000fea000383ffff */
.L_x_380:
[----:B-1----:R-:W-:-:S04]  /*f420*/  IMAD.U32 R4, RZ, RZ, UR6 ;  /* 0x00000006ff047e24 */ /* 0x002fc8000f8e00ff */
[----:B------:R1:W2:Y:S03]  /*f430*/  SYNCS.PHASECHK.TRANS64.TRYWAIT P2, [R4+URZ+0x34830], R3 ;  /* 0x03483003040075a7 */ /* 0x0002a6000804017f */
[----:B--2---:R-:W-:Y:S05]  /*f440*/  @!P2 NANOSLEEP.SYNCS 0x989680 ;  /* 0x009896800000a95d */ /* 0x004fea0003900000 */
[----:B------:R-:W2:Y:S02]  /*f450*/  @!P2 SYNCS.PHASECHK.TRANS64 P2, [R4+URZ+0x34830], R3 ;  /* 0x034830030400a5a7 */ /* 0x000ea4000804007f */
[----:B--2---:R-:W-:Y:S05]  /*f460*/  @!P2 BRA `(.L_x_380) ;  /* 0xfffffffc00eca947 */ /* 0x004fea000383ffff */
[----:B------:R-:W-:Y:S05]  /*f470*/  BRA `(.L_x_379) ;  /* 0xffffff4800bc7947 */ /* 0x000fea000383ffff */
.L_x_384:
[----:B-1----:R1:W2:Y:S02]  /*f480*/  SYNCS.PHASECHK.TRANS64.TRYWAIT P2, [R8+URZ+0x34850], R3 ;  /* 0x03485003080075a7 */ /* 0x0022a4000804017f */
[----:B--2---:R-:W-:Y:S05]  /*f490*/  @!P2 NANOSLEEP.SYNCS 0x989680 ;  /* 0x009896800000a95d */ /* 0x004fea0003900000 */
[----:B------:R-:W2:Y:S02]  /*f4a0*/  @!P2 SYNCS.PHASECHK.TRANS64 P2, [R8+URZ+0x34850], R3 ;  /* 0x034850030800a5a7 */ /* 0x000ea4000804007f */
[----:B--2---:R-:W-:Y:S05]  /*f4b0*/  @!P2 BRA `(.L_x_384) ;  /* 0xfffffffc00f0a947 */ /* 0x004fea000383ffff */
[----:B------:R-:W-:Y:S05]  /*f4c0*/  BRA `(.L_x_383) ;  /* 0xffffff5000dc7947 */ /* 0x000fea000383ffff */
.L_x_389:
[----:B-1----:R1:W2:Y:S02]  /*f4d0*/  SYNCS.PHASECHK.TRANS64.TRYWAIT P0, [R14+URZ+0x34850], R7 ;  /* 0x034850070e0075a7 */ /* 0x0022a4000800017f */
[----:B--2---:R-:W-:Y:S05]  /*f4e0*/  @!P0 NANOSLEEP.SYNCS 0x989680 ;  /* 0x009896800000895d */ /* 0x004fea0003900000 */
[----:B------:R-:W2:Y:S02]  /*f4f0*/  @!P0 SYNCS.PHASECHK.TRANS64 P0, [R14+URZ+0x34850], R7 ;  /* 0x034850070e0085a7 */ /* 0x000ea4000800007f */
[----:B--2---:R-:W-:Y:S05]  /*f500*/  @!P0 BRA `(.L_x_389) ;  /* 0xfffffffc00f08947 */ /* 0x004fea000383ffff */
[----:B------:R-:W-:Y:S05]  /*f510*/  BRA `(.L_x_388) ;  /* 0xffffff6c00ac7947 */ /* 0x000fea000383ffff */
.L_x_431:
[----:B------:R-:W1:Y:S01]  /*f520*/  S2R R4, SR_TID.X ;  /* 0x0000000000047919 */ /* 0x000e620000002100 */
[----:B------:R-:W-:Y:S01]  /*f530*/  BSSY B0, `(.L_x_535) ;  /* 0x000000a000007945 */ /* 0x000fe20003800000 */
[----:B0-----:R-:W-:Y:S02]  /*f540*/  IMAD.MOV.U32 R12, RZ, RZ, RZ ;  /* 0x000000ffff0c7224 */ /* 0x001fe400078e00ff */
[----:B------:R-:W-:Y:S02]  /*f550*/  IMAD.MOV.U32 R11, RZ, RZ, 0x1f ;  /* 0x0000001fff0b7424 */ /* 0x000fe400078e00ff */
[----:B------:R-:W-:Y:S01]  /*f560*/  IMAD.MOV.U32 R15, RZ, RZ, -0x1 ;  /* 0xffffffffff0f7424 */ /* 0x000fe200078e00ff */
[----:B-1----:R-:W-:-:S04]  /*f570*/  SHF.R.U32.HI R4, RZ, 0x5, R4 ;  /* 0x00000005ff047819 */ /* 0x002fc80000011604 */
[----:B------:R-:W-:-:S05]  /*f580*/  LOP3.LUT R4, R4, 0x3, RZ, 0xc0, !PT ;  /* 0x0000000304047812 */ /* 0x000fca00078ec0ff */
[----:B------:R-:W-:-:S07]  /*f590*/  IMAD.MOV.U32 R13, RZ, RZ, R4 ;  /* 0x000000ffff0d7224 */ /* 0x000fce00078e0004 */
[----:B------:R-:W-:Y:S05]  /*f5a0*/  WARPSYNC.COLLECTIVE R15, `(.L_x_536) ;  /* 0x000000000f087348 */ /* 0x000fea0003c00000 */
[----:B------:R0:W1:Y:S02]  /*f5b0*/  SHFL.IDX P6, R14, R13, R12, R11 ;  /* 0x0000000c0d0e7389 */ /* 0x00006400000c000b */
[----:B01----:R-:W-:Y:S01]  /*f5c0*/  ENDCOLLECTIVE ;  /* 0x000000000000791b */ /* 0x003fe20003800000 */
.L_x_536:
[----:B------:R-:W-:Y:S05]  /*f5d0*/  BSYNC B0 ;  /* 0x0000000000007941 */ /* 0x000fea0003800000 */
.L_x_535:
[----:B------:R-:W-:Y:S05]  /*f5e0*/  BRA `(.L_x_537) ;  /* 0xffffffb000a07947 */ /* 0x000fea000383ffff */
.L_x_433:
[----:B------:R-:W-:Y:S01]  /*f5f0*/  BSSY B0, `(.L_x_538) ;  /* 0x0000006000007945 */ /* 0x000fe20003800000 */
[----:B------:R-:W-:-:S07]  /*f600*/  IMAD.MOV.U32 R15, RZ, RZ, -0x1 ;  /* 0xffffffffff0f7424 */ /* 0x000fce00078e00ff */
[----:B01----:R-:W-:Y:S05]  /*f610*/  WARPSYNC.COLLECTIVE R15, `(.L_x_539) ;  /* 0x000000000f0c7348 */ /* 0x003fea0003c00000 */
[----:B------:R-:W-:Y:S02]  /*f620*/  ELECT P6, UR62, PT ;  /* 0x00000000003e782f */ /* 0x000fe400038c0000 */
[----:B------:R-:W-:Y:S01]  /*f630*/  MOV R14, UR62 ;  /* 0x0000003e000e7c02 */ /* 0x000fe20008000f00 */
[----:B01----:R-:W-:Y:S10]  /*f640*/  ENDCOLLECTIVE ;  /* 0x000000000000791b */ /* 0x003ff40003800000 */
.L_x_539:
[----:B------:R-:W-:Y:S05]  /*f650*/  BSYNC B0 ;  /* 0x0000000000007941 */ /* 0x000fea0003800000 */
.L_x_538:
[----:B------:R-:W-:Y:S05]  /*f660*/  BRA `(.L_x_540) ;  /* 0xffffffb000ac7947 */ /* 0x000fea000383ffff */
.L_x_435:
[----:B-1----:R1:W2:Y:S02]  /*f670*/  SYNCS.PHASECHK.TRANS64.TRYWAIT P0, [R0+URZ+0x34840], R2 ;  /* 0x03484002000075a7 */ /* 0x0022a4000800017f */
[----:B--2---:R-:W-:Y:S05]  /*f680*/  @!P0 NANOSLEEP.SYNCS 0x989680 ;  /* 0x009896800000895d */ /* 0x004fea0003900000 */
[----:B------:R-:W2:Y:S02]  /*f690*/  @!P0 SYNCS.PHASECHK.TRANS64 P0, [R0+URZ+0x34840], R2 ;  /* 0x03484002000085a7 */ /* 0x000ea4000800007f */
[----:B--2---:R-:W-:Y:S05]  /*f6a0*/  @!P0 BRA `(.L_x_435) ;  /* 0xfffffffc00f08947 */ /* 0x004fea000383ffff */
[----:B------:R-:W-:Y:S05]  /*f6b0*/  BRA `(.L_x_541) ;  /* 0xffffffb4001c7947 */ /* 0x000fea000383ffff */
.L_x_439:
[----:B------:R0:W5:Y:S01]  /*f6c0*/  LDL.LU R8, [R1+0x40] ;  /* 0x0000400001087983 */ /* 0x0001620000300800 */
[----:B------:R-:W-:Y:S02]  /*f6d0*/  IMAD.MOV.U32 R13, RZ, RZ, R0 ;  /* 0x000000ffff0d7224 */ /* 0x000fe400078e0000 */
[----:B------:R-:W-:Y:S01]  /*f6e0*/  IMAD.MOV.U32 R12, RZ, RZ, RZ ;  /* 0x000000ffff0c7224 */ /* 0x000fe200078e00ff */
[----:B------:R-:W1:Y:S01]  /*f6f0*/  S2R R5, SR_TID.X ;  /* 0x0000000000057919 */ /* 0x000e620000002100 */
[----:B------:R-:W-:Y:S02]  /*f700*/  IMAD.MOV.U32 R11, RZ, RZ, 0x181f ;  /* 0x0000181fff0b7424 */ /* 0x000fe400078e00ff */
[----:B------:R-:W-:-:S07]  /*f710*/  IMAD.MOV.U32 R15, RZ, RZ, -0x1 ;  /* 0xffffffffff0f7424 */ /* 0x000fce00078e00ff */
[----:B01---5:R-:W-:Y:S05]  /*f720*/  WARPSYNC.COLLECTIVE R15, `(.L_x_542) ;  /* 0x000000000f087348 */ /* 0x023fea0003c00000 */
[----:B------:R2:W3:Y:S02]  /*f730*/  SHFL.IDX P6, R14, R13, R12, R11 ;  /* 0x0000000c0d0e7389 */ /* 0x0004e400000c000b */
[----:B0123-5:R-:W-:Y:S01]  /*f740*/  ENDCOLLECTIVE ;  /* 0x000000000000791b */ /* 0x02ffe20003800000 */
.L_x_542:
[----:B------:R-:W-:Y:S02]  /*f750*/  IMAD.MOV.U32 R13, RZ, RZ, R4 ;  /* 0x000000ffff0d7224 */ /* 0x000fe400078e0004 */
[----:B------:R-:W-:-:S07]  /*f760*/  IMAD.MOV.U32 R6, RZ, RZ, R14 ;  /* 0x000000ffff067224 */ /* 0x000fce00078e000e */
[----:B------:R-:W-:Y:S05]  /*f770*/  WARPSYNC.COLLECTIVE R15, `(.L_x_543) ;  /* 0x000000000f087348 */ /* 0x000fea0003c00000 */
[----:B------:R0:W1:Y:S02]  /*f780*/  SHFL.IDX P6, R14, R13, R12, R11 ;  /* 0x0000000c0d0e7389 */ /* 0x00006400000c000b */
[----:B01----:R-:W-:Y:S01]  /*f790*/  ENDCOLLECTIVE ;  /* 0x000000000000791b */ /* 0x003fe20003800000 */
.L_x_543:
[----:B------:R-:W-:Y:S01]  /*f7a0*/  ULDC.64 UR4, c[0x0][0x208] ;  /* 0x0000820000047ab9 */ /* 0x000fe20000000a00 */
[----:B------:R-:W-:Y:S02]  /*f7b0*/  IMAD.MOV.U32 R13, RZ, RZ, R0 ;  /* 0x000000ffff0d7224 */ /* 0x000fe400078e0000 */
[----:B------:R-:W-:Y:S02]  /*f7c0*/  IMAD.MOV.U32 R12, RZ, RZ, 0x1 ;  /* 0x00000001ff0c7424 */ /* 0x000fe400078e00ff */
[----:B------:R-:W-:Y:S02]  /*f7d0*/  IMAD R3, R8, R7, RZ ;  /* 0x0000000708037224 */ /* 0x000fe400078e02ff */
[----:B------:R-:W0:Y:S01]  /*f7e0*/  S2R R8, SR_TID.X ;  /* 0x0000000000087919 */ /* 0x000e220000002100 */
[----:B------:R-:W-:Y:S01]  /*f7f0*/  IMAD.MOV.U32 R7, RZ, RZ, R14 ;  /* 0x000000ffff077224 */ /* 0x000fe200078e000e */
[----:B0-----:R-:W-:-:S04]  /*f800*/  LOP3.LUT R8, R8, 0x7f, RZ, 0xc0, !PT ;  /* 0x0000007f08087812 */ /* 0x001fc800078ec0ff */
[----:B------:R-:W-:-:S05]  /*f810*/  SHF.R.U32.HI R8, RZ, 0x3, R8 ;  /* 0x00000003ff087819 */ /* 0x000fca0000011608 */
[----:B------:R-:W-:Y:S02]  /*f820*/  IMAD.IADD R2, R8, 0x1, R17 ;  /* 0x0000000108027824 */ /* 0x000fe400078e0211 */
[----:B------:R-:W-:Y:S02]  /*f830*/  IMAD.SHL.U32 R17, R5, 0x8, RZ ;  /* 0x0000000805117824 */ /* 0x000fe400078e00ff */
[C---:B------:R-:W-:Y:S01]  /*f840*/  VIADD R5, R2.reuse, 0x10 ;  /* 0x0000001002057836 */ /* 0x040fe20000000000 */
[----:B------:R-:W-:Y:S02]  /*f850*/  ISETP.GE.AND P3, PT, R2, R3, PT ;  /* 0x000000030200720c */ /* 0x000fe40003f66270 */
[----:B------:R-:W-:-:S11]  /*f860*/  LOP3.LUT R17, R17, 0x38, RZ, 0xc0, !PT ;  /* 0x0000003811117812 */ /* 0x000fd600078ec0ff */
[----:B------:R-:W-:-:S05]  /*f870*/  @!P3 LEA R7, P5, R17, R7, 0x1 ;  /* 0x000000071107b211 */ /* 0x000fca00078a08ff */
[----:B------:R-:W-:-:S05]  /*f880*/  @!P3 IMAD.X R6, RZ, RZ, R6, P5 ;  /* 0x000000ffff06b224 */ /* 0x000fca00028e0606 */
[----:B------:R-:W-:-:S04]  /*f890*/  @!P3 LOP3.LUT R7, R7, R6, RZ, 0x3c, !PT ;  /* 0x000000060707b212 */ /* 0x000fc800078e3cff */
        /* <DEDUP_REMOVED lines=8> */
[----:B------:R-:W-:-:S13]  /*f920*/  ISETP.GE.AND P3, PT, R5, R3, PT ;  /* 0x000000030500720c */ /* 0x000fda0003f66270 */
[----:B0-----:R-:W-:Y:S05]  /*f930*/  WARPSYNC.COLLECTIVE R15, `(.L_x_544) ;  /* 0x000000000f087348 */ /* 0x001fea0003c00000 */
[----:B------:R1:W2:Y:S02]  /*f940*/  SHFL.IDX P6, R14, R13, R12, R11 ;  /* 0x0000000c0d0e7389 */ /* 0x0002a400000c000b */
[----:B012---:R-:W-:Y:S01]  /*f950*/  ENDCOLLECTIVE ;  /* 0x000000000000791b */ /* 0x007fe20003800000 */
.L_x_544:
[----:B------:R-:W-:Y:S02]  /*f960*/  IMAD.MOV.U32 R13, RZ, RZ, R4 ;  /* 0x000000ffff0d7224 */ /* 0x000fe400078e0004 */
[----:B------:R-:W-:-:S07]  /*f970*/  IMAD.MOV.U32 R9, RZ, RZ, R14 ;  /* 0x000000ffff097224 */ /* 0x000fce00078e000e */
[----:B------:R-:W-:Y:S05]  /*f980*/  WARPSYNC.COLLECTIVE R15, `(.L_x_545) ;  /* 0x000000000f087348 */ /* 0x000fea0003c00000 */
[----:B------:R0:W1:Y:S02]  /*f990*/  SHFL.IDX P6, R14, R13, R12, R11 ;  /* 0x0000000c0d0e7389 */ /* 0x00006400000c000b */
[----:B01----:R-:W-:Y:S01]  /*f9a0*/  ENDCOLLECTIVE ;  /* 0x000000000000791b */ /* 0x003fe20003800000 */
.L_x_545:
[----:B------:R-:W-:Y:S01]  /*f9b0*/  ULDC.64 UR4, c[0x0][0x208] ;  /* 0x0000820000047ab9 */ /* 0x000fe20000000a00 */
[----:B------:R-:W-:Y:S02]  /*f9c0*/  IMAD.MOV.U32 R13, RZ, RZ, R0 ;  /* 0x000000ffff0d7224 */ /* 0x000fe400078e0000 */
[----:B------:R-:W-:Y:S02]  /*f9d0*/  IMAD.MOV.U32 R12, RZ, RZ, 0x2 ;  /* 0x00000002ff0c7424 */ /* 0x000fe400078e00ff */
[----:B------:R-:W-:-:S05]  /*f9e0*/  IMAD.MOV.U32 R5, RZ, RZ, R14 ;  /* 0x000000ffff057224 */ /* 0x000fca00078e000e */
[----:B------:R-:W-:-:S05]  /*f9f0*/  @!P3 LEA R8, P5, R17, R5, 0x1 ;  /* 0x000000051108b211 */ /* 0x000fca00078a08ff */
[----:B------:R-:W-:Y:S02]  /*fa00*/  @!P3 IMAD.X R5, RZ, RZ, R9, P5 ;  /* 0x000000ffff05b224 */ /* 0x000fe400028e0609 */
[----:B------:R-:W-:Y:S02]  /*fa10*/  @!P3 IMAD.MOV.U32 R6, RZ, RZ, R8 ;  /* 0x000000ffff06b224 */ /* 0x000fe400078e0008 */
[----:B------:R-:W-:Y:S02]  /*fa20*/  @!P3 IMAD.MOV.U32 R7, RZ, RZ, R5 ;  /* 0x000000ffff07b224 */ /* 0x000fe400078e0005 */
[----:B------:R-:W-:-:S03]  /*fa30*/  VIADD R5, R2, 0x20 ;  /* 0x0000002002057836 */ /* 0x000fc60000000000 */
        /* <DEDUP_REMOVED lines=10> */
.L_x_546:
[----:B------:R-:W-:Y:S02]  /*fae0*/  IMAD.MOV.U32 R13, RZ, RZ, R4 ;  /* 0x000000ffff0d7224 */ /* 0x000fe400078e0004 */
[----:B------:R-:W-:-:S07]  /*faf0*/  IMAD.MOV.U32 R8, RZ, RZ, R14 ;  /* 0x000000ffff087224 */ /* 0x000fce00078e000e */
[----:B------:R-:W-:Y:S05]  /*fb00*/  WARPSYNC.COLLECTIVE R15, `(.L_x_547) ;  /* 0x000000000f087348 */ /* 0x000fea0003c00000 */
[----:B------:R0:W1:Y:S02]  /*fb10*/  SHFL.IDX P6, R14, R13, R12, R11 ;  /* 0x0000000c0d0e7389 */ /* 0x00006400000c000b */
[----:B01----:R-:W-:Y:S01]  /*fb20*/  ENDCOLLECTIVE ;  /* 0x000000000000791b */ /* 0x003fe20003800000 */
.L_x_547:
[----:B------:R-:W-:Y:S01]  /*fb30*/  ULDC.64 UR4, c[0x0][0x208] ;  /* 0x0000820000047ab9 */ /* 0x000fe20000000a00 */
[----:B------:R-:W-:Y:S02]  /*fb40*/  IMAD.MOV.U32 R13, RZ, RZ, R0 ;  /* 0x000000ffff0d7224 */ /* 0x000fe400078e0000 */
[----:B------:R-:W-:Y:S02]  /*fb50*/  IMAD.MOV.U32 R12, RZ, RZ, 0x3 ;  /* 0x00000003ff0c7424 */ /* 0x000fe400078e00ff */
[----:B------:R-:W-:-:S05]  /*fb60*/  IMAD.MOV.U32 R5, RZ, RZ, R14 ;  /* 0x000000ffff057224 */ /* 0x000fca00078e000e */
[----:B------:R-:W-:-:S05]  /*fb70*/  @!P3 LEA R5, P4, R17, R5, 0x1 ;  /* 0x000000051105b211 */ /* 0x000fca00078808ff */
[----:B------:R-:W-:Y:S02]  /*fb80*/  @!P3 IMAD.X R6, RZ, RZ, R8, P4 ;  /* 0x000000ffff06b224 */ /* 0x000fe400020e0608 */
[C---:B------:R-:W-:Y:S02]  /*fb90*/  VIADD R8, R2.reuse, 0x60 ;  /* 0x0000006002087836 */ /* 0x040fe40000000000 */
        /* <DEDUP_REMOVED lines=13> */
.L_x_548:
[----:B------:R-:W-:Y:S02]  /*fc70*/  IMAD.MOV.U32 R13, RZ, RZ, R4 ;  /* 0x000000ffff0d7224 */ /* 0x000fe400078e0004 */
[----:B------:R-:W-:-:S07]  /*fc80*/  IMAD.MOV.U32 R6, RZ, RZ, R14 ;  /* 0x000000ffff067224 */ /* 0x000fce00078e000e */
[----:B------:R-:W-:Y:S05]  /*fc90*/  WARPSYNC.COLLECTIVE R15, `(.L_x_549) ;  /* 0x000000000f087348 */ /* 0x000fea0003c00000 */
[----:B------:R0:W1:Y:S02]  /*fca0*/  SHFL.IDX P6, R14, R13, R12, R11 ;  /* 0x0000000c0d0e7389 */ /* 0x00006400000c000b */
[----:B01----:R-:W-:Y:S01]  /*fcb0*/  ENDCOLLECTIVE ;  /* 0x000000000000791b */ /* 0x003fe20003800000 */
.L_x_549:
[----:B------:R-:W-:Y:S01]  /*fcc0*/  ULDC.64 UR4, c[0x0][0x208] ;  /* 0x0000820000047ab9 */ /* 0x000fe20000000a00 */
[----:B------:R-:W-:Y:S02]  /*fcd0*/  IMAD.MOV.U32 R13, RZ, RZ, R0 ;  /* 0x000000ffff0d7224 */ /* 0x000fe400078e0000 */
[----:B------:R-:W-:Y:S02]  /*fce0*/  IMAD.MOV.U32 R12, RZ, RZ, 0x4 ;  /* 0x00000004ff0c7424 */ /* 0x000fe400078e00ff */
[----:B------:R-:W-:-:S05]  /*fcf0*/  IMAD.MOV.U32 R5, RZ, RZ, R14 ;  /* 0x000000ffff057224 */ /* 0x000fca00078e000e */
[----:B------:R-:W-:-:S05]  /*fd00*/  @!P3 LEA R5, P4, R17, R5, 0x1 ;  /* 0x000000051105b211 */ /* 0x000fca00078808ff */
[----:B------:R-:W-:-:S04]  /*fd10*/  @!P3 IMAD.X R6, RZ, RZ, R6, P4 ;  /* 0x000000ffff06b224 */ /* 0x000fc800020e0606 */
        /* <DEDUP_REMOVED lines=13> */
.L_x_550:
[----:B------:R-:W-:Y:S02]  /*fdf0*/  IMAD.MOV.U32 R13, RZ, RZ, R4 ;  /* 0x000000ffff0d7224 */ /* 0x000fe400078e0004 */
[----:B------:R-:W-:-:S07]  /*fe00*/  IMAD.MOV.U32 R6, RZ, RZ, R14 ;  /* 0x000000ffff067224 */ /* 0x000fce00078e000e */
[----:B------:R-:W-:Y:S05]  /*fe10*/  WARPSYNC.COLLECTIVE R15, `(.L_x_551) ;  /* 0x000000000f087348 */ /* 0x000fea0003c00000 */
[----:B------:R0:W1:Y:S02]  /*fe20*/  SHFL.IDX P6, R14, R13, R12, R11 ;  /* 0x0000000c0d0e7389 */ /* 0x00006400000c000b */
[----:B01----:R-:W-:Y:S01]  /*fe30*/  ENDCOLLECTIVE ;  /* 0x000000000000791b */ /* 0x003fe20003800000 */
.L_x_551:
        /* <DEDUP_REMOVED lines=19> */
.L_x_552:
[----:B------:R-:W-:Y:S02]  /*ff70*/  IMAD.MOV.U32 R13, RZ, RZ, R4 ;  /* 0x000000ffff0d7224 */ /* 0x000fe400078e0004 */
[----:B------:R-:W-:-:S07]  /*ff80*/  IMAD.MOV.U32 R6, RZ, RZ, R14 ;  /* 0x000000ffff067224 */ /* 0x000fce00078e000e */
[----:B------:R-:W-:Y:S05]  /*ff90*/  WARPSYNC.COLLECTIVE R15, `(.L_x_553) ;  /* 0x000000000f087348 */ /* 0x000fea0003c00000 */
[----:B------:R0:W1:Y:S02]  /*ffa0*/  SHFL.IDX P6, R14, R13, R12, R11 ;  /* 0x0000000c0d0e7389 */ /* 0x00006400000c000b */
[----:B01----:R-:W-:Y:S01]  /*ffb0*/  ENDCOLLECTIVE ;  /* 0x000000000000791b */ /* 0x003fe20003800000 */
.L_x_553:
[----:B------:R-:W-:Y:S01]  /*ffc0*/  ULDC.64 UR4, c[0x0][0x208] ;  /* 0x0000820000047ab9 */ /* 0x000fe20000000a00 */
[----:B------:R-:W-:Y:S02]  /*ffd0*/  IMAD.MOV.U32 R13, RZ, RZ, R0 ;  /* 0x000000ffff0d7224 */ /* 0x000fe400078e0000 */
[----:B------:R-:W-:Y:S02]  /*ffe0*/  IMAD.MOV.U32 R12, RZ, RZ, 0x6 ;  /* 0x00000006ff0c7424 */ /* 0x000fe400078e00ff */
[----:B------:R-:W-:-:S05]  /*fff0*/  IMAD.MOV.U32 R5, RZ, RZ, R14 ;  /* 0x000000ffff057224 */ /* 0x000fca00078e000e */
[----:B------:R-:W-:-:S05]  /*10000*/  @!P3 LEA R5, P4, R17, R5, 0x1 ;  /* 0x000000051105b211 */ /* 0x000fca00078808ff */
[----:B------:R-:W-:Y:S01]  /*10010*/  @!P3 IMAD.X R6, RZ, RZ, R6, P4 ;  /* 0x000000ffff06b224 */ /* 0x000fe200020e0606 */
[----:B------:R-:W-:-:S03]  /*10020*/  ISETP.GE.AND P4, PT, R8, R3, PT ;  /* 0x000000030800720c */ /* 0x000fc60003f86270 */
[----:B------:R-:W-:Y:S02]  /*10030*/  @!P3 IMAD.MOV.U32 R7, RZ, RZ, R6 ;  /* 0x000000ffff07b224 */ /* 0x000fe400078e0006 */
[----:B------:R-:W-:-:S05]  /*10040*/  @!P3 IMAD.MOV.U32 R6, RZ, RZ, R5 ;  /* 0x000000ffff06b224 */ /* 0x000fca00078e0005 */
[----:B------:R-:W-:Y:S01]  /*10050*/  @!PT LDS RZ, [RZ] ;  /* 0x00000000fffff984 */ /* 0x000fe20000000800 */
[----:B------:R-:W-:Y:S01]  /*10060*/  @!PT LDS RZ, [RZ] ;  /* 0x00000000fffff984 */ /* 0x000fe20000000800 */
[----:B------:R-:W-:Y:S01]  /*10070*/  @!PT LDS RZ, [RZ] ;  /* 0x00000000fffff984 */ /* 0x000fe20000000800 */
[----:B------:R0:W-:Y:S04]  /*10080*/  @!P3 LDGSTS.E.BYPASS.LTC128B.128 [R10+0x12c00], desc[UR4][R6.64], !P2 ;  /* 0x12c00000060abfae */ /* 0x0001e8000d101d44 */
[----:B------:R0:W-:Y:S04]  /*10090*/  @!P3 LDGSTS.E.BYPASS.LTC128B.128 [R10+0x16c00], desc[UR4][R6.64+0x80], !P1 ;  /* 0x16c00080060abfae */ /* 0x0001e8000c901d44 */
[----:B------:R0:W-:Y:S02]  /*100a0*/  @!P3 LDGSTS.E.BYPASS.LTC128B.128 [R10+0x1ac00], desc[UR4][R6.64+0x100], !P0 ;  /* 0x1ac00100060abfae */ /* 0x0001e4000c101d44 */
[----:B0-----:R-:W-:Y:S05]  /*100b0*/  WARPSYNC.COLLECTIVE R15, `(.L_x_554) ;  /* 0x000000000f087348 */ /* 0x001fea0003c00000 */
[----:B------:R1:W2:Y:S02]  /*100c0*/  SHFL.IDX P6, R14, R13, R12, R11 ;  /* 0x0000000c0d0e7389 */ /* 0x0002a400000c000b */
[----:B012---:R-:W-:Y:S01]  /*100d0*/  ENDCOLLECTIVE ;  /* 0x000000000000791b */ /* 0x007fe20003800000 */
.L_x_554:
[----:B------:R-:W-:Y:S02]  /*100e0*/  IMAD.MOV.U32 R13, RZ, RZ, R4 ;  /* 0x000000ffff0d7224 */ /* 0x000fe400078e0004 */
[----:B------:R-:W-:-:S07]  /*100f0*/  IMAD.MOV.U32 R6, RZ, RZ, R14 ;  /* 0x000000ffff067224 */ /* 0x000fce00078e000e */
[----:B------:R-:W-:Y:S05]  /*10100*/  WARPSYNC.COLLECTIVE R15, `(.L_x_555) ;  /* 0x000000000f087348 */ /* 0x000fea0003c00000 */
[----:B------:R0:W1:Y:S02]  /*10110*/  SHFL.IDX P6, R14, R13, R12, R11 ;  /* 0x0000000c0d0e7389 */ /* 0x00006400000c000b */
[----:B01----:R-:W-:Y:S01]  /*10120*/  ENDCOLLECTIVE ;  /* 0x000000000000791b */ /* 0x003fe20003800000 */
.L_x_555:
[----:B------:R-:W-:Y:S01]  /*10130*/  ULDC.64 UR4, c[0x0][0x208] ;  /* 0x0000820000047ab9 */ /* 0x000fe20000000a00 */
[----:B------:R-:W-:Y:S02]  /*10140*/  IMAD.MOV.U32 R13, RZ, RZ, R0 ;  /* 0x000000ffff0d7224 */ /* 0x000fe400078e0000 */
[----:B------:R-:W-:Y:S02]  /*10150*/  IMAD.MOV.U32 R12, RZ, RZ, 0x7 ;  /* 0x00000007ff0c7424 */ /* 0x000fe400078e00ff */
[----:B------:R-:W-:-:S05]  /*10160*/  IMAD.MOV.U32 R5, RZ, RZ, R14 ;  /* 0x000000ffff057224 */ /* 0x000fca00078e000e */
[----:B------:R-:W-:-:S05]  /*10170*/  @!P4 LEA R5, P3, R17, R5, 0x1 ;  /* 0x000000051105c211 */ /* 0x000fca00078608ff */
[----:B------:R-:W-:-:S04]  /*10180*/  @!P4 IMAD.X R6, RZ, RZ, R6, P3 ;  /* 0x000000ffff06c224 */ /* 0x000fc800018e0606 */
        /* <DEDUP_REMOVED lines=11> */
.L_x_556:
[----:B------:R-:W-:Y:S02]  /*10240*/  IMAD.MOV.U32 R13, RZ, RZ, R4 ;  /* 0x000000ffff0d7224 */ /* 0x000fe400078e0004 */
[----:B------:R-:W-:-:S07]  /*10250*/  IMAD.MOV.U32 R0, RZ, RZ, R14 ;  /* 0x000000ffff007224 */ /* 0x000fce00078e000e */
[----:B------:R-:W-:Y:S05]  /*10260*/  WARPSYNC.COLLECTIVE R15, `(.L_x_557) ;  /* 0x000000000f087348 */ /* 0x000fea0003c00000 */
[----:B------:R0:W1:Y:S02]  /*10270*/  SHFL.IDX P6, R14, R13, R12, R11 ;  /* 0x0000000c0d0e7389 */ /* 0x00006400000c000b */
[----:B01----:R-:W-:Y:S01]  /*10280*/  ENDCOLLECTIVE ;  /* 0x000000000000791b */ /* 0x003fe20003800000 */
.L_x_557:
[----:B------:R-:W-:Y:S01]  /*10290*/  IMAD.MOV.U32 R4, RZ, RZ, R14 ;  /* 0x000000ffff047224 */ /* 0x000fe200078e000e */
[----:B------:R-:W-:Y:S06]  /*102a0*/  BRA `(.L_x_558) ;  /* 0xffffffb400e47947 */ /* 0x000fec000383ffff */
.L_x_444:
[----:B0-----:R-:W2:Y:S02]  /*102b0*/  LDL R2, [R1+0x4] ;  /* 0x0000040001027983 */ /* 0x001ea40000100800 */
[----:B--2---:R0:W1:Y:S02]  /*102c0*/  SYNCS.PHASECHK.TRANS64.TRYWAIT P0, [R2+URZ+0x34820], R0 ;  /* 0x03482000020075a7 */ /* 0x004064000800017f */
[----:B-1----:R-:W-:Y:S05]  /*102d0*/  @!P0 NANOSLEEP.SYNCS 0x989680 ;  /* 0x009896800000895d */ /* 0x002fea0003900000 */
[----:B------:R-:W1:Y:S02]  /*102e0*/  @!P0 SYNCS.PHASECHK.TRANS64 P0, [R2+URZ+0x34820], R0 ;  /* 0x03482000020085a7 */ /* 0x000e64000800007f */
[----:B-1----:R-:W-:Y:S05]  /*102f0*/  @!P0 BRA `(.L_x_444) ;  /* 0xfffffffc00ec8947 */ /* 0x002fea000383ffff */
[----:B------:R-:W-:Y:S05]  /*10300*/  BRA `(.L_x_559) ;  /* 0xffffffb8006c7947 */ /* 0x000fea000383ffff */
.L_x_453:
[----:B-1----:R1:W2:Y:S02]  /*10310*/  SYNCS.PHASECHK.TRANS64.TRYWAIT P0, [R3+URZ+0x34840], R2 ;  /* 0x03484002030075a7 */ /* 0x0022a4000800017f */
[----:B--2---:R-:W-:Y:S05]  /*10320*/  @!P0 NANOSLEEP.SYNCS 0x989680 ;  /* 0x009896800000895d */ /* 0x004fea0003900000 */
[----:B------:R-:W2:Y:S02]  /*10330*/  @!P0 SYNCS.PHASECHK.TRANS64 P0, [R3+URZ+0x34840], R2 ;  /* 0x03484002030085a7 */ /* 0x000ea4000800007f */
[----:B--2---:R-:W-:Y:S05]  /*10340*/  @!P0 BRA `(.L_x_453) ;  /* 0xfffffffc00f08947 */ /* 0x004fea000383ffff */
[----:B------:R-:W-:Y:S05]  /*10350*/  BRA `(.L_x_560) ;  /* 0xffffffbc003c7947 */ /* 0x000fea000383ffff */
.L_x_460:
[----:B0-----:R0:W1:Y:S02]  /*10360*/  SYNCS.PHASECHK.TRANS64.TRYWAIT P0, [R3+URZ+0x60], R2 ;  /* 0x00006002030075a7 */ /* 0x001064000800017f */
[----:B-1----:R-:W-:Y:S05]  /*10370*/  @!P0 NANOSLEEP.SYNCS 0x989680 ;  /* 0x009896800000895d */ /* 0x002fea0003900000 */
[----:B------:R-:W1:Y:S02]  /*10380*/  @!P0 SYNCS.PHASECHK.TRANS64 P0, [R3+URZ+0x60], R2 ;  /* 0x00006002030085a7 */ /* 0x000e64000800007f */
[----:B-1----:R-:W-:Y:S05]  /*10390*/  @!P0 BRA `(.L_x_460) ;  /* 0xfffffffc00f08947 */ /* 0x002fea000383ffff */
[----:B------:R-:W-:Y:S05]  /*103a0*/  BRA `(.L_x_561) ;  /* 0xffffffc000547947 */ /* 0x000fea000383ffff */
.L_x_469:
[----:B---3--:R3:W4:Y:S02]  /*103b0*/  SYNCS.PHASECHK.TRANS64.TRYWAIT P0, [R3+URZ+0x34840], R2 ;  /* 0x03484002030075a7 */ /* 0x008724000800017f */
[----:B----4-:R-:W-:Y:S05]  /*103c0*/  @!P0 NANOSLEEP.SYNCS 0x989680 ;  /* 0x009896800000895d */ /* 0x010fea0003900000 */
[----:B------:R-:W4:Y:S02]  /*103d0*/  @!P0 SYNCS.PHASECHK.TRANS64 P0, [R3+URZ+0x34840], R2 ;  /* 0x03484002030085a7 */ /* 0x000f24000800007f */
[----:B----4-:R-:W-:Y:S05]  /*103e0*/  @!P0 BRA `(.L_x_469) ;  /* 0xfffffffc00f08947 */ /* 0x010fea000383ffff */
[----:B------:R-:W-:Y:S05]  /*103f0*/  BRA `(.L_x_562) ;  /* 0xffffffc800007947 */ /* 0x000fea000383ffff */
.L_x_476:
[----:B--2---:R2:W3:Y:S02]  /*10400*/  SYNCS.PHASECHK.TRANS64.TRYWAIT P0, [R2+URZ+0x60], R3 ;  /* 0x00006003020075a7 */ /* 0x0044e4000800017f */
[----:B---3--:R-:W-:Y:S05]  /*10410*/  @!P0 NANOSLEEP.SYNCS 0x989680 ;  /* 0x009896800000895d */ /* 0x008fea0003900000 */
[----:B------:R-:W3:Y:S02]  /*10420*/  @!P0 SYNCS.PHASECHK.TRANS64 P0, [R2+URZ+0x60], R3 ;  /* 0x00006003020085a7 */ /* 0x000ee4000800007f */
[----:B---3--:R-:W-:Y:S05]  /*10430*/  @!P0 BRA `(.L_x_476) ;  /* 0xfffffffc00f08947 */ /* 0x008fea000383ffff */
[----:B------:R-:W-:Y:S05]  /*10440*/  BRA `(.L_x_563) ;  /* 0xffffffcc00187947 */ /* 0x000fea000383ffff */
.L_x_485:
[----:B----4-:R4:W0:Y:S02]  /*10450*/  SYNCS.PHASECHK.TRANS64.TRYWAIT P0, [R2+URZ+0x34840], R3 ;  /* 0x03484003020075a7 */ /* 0x010824000800017f */
[----:B0-----:R-:W-:Y:S05]  /*10460*/  @!P0 NANOSLEEP.SYNCS 0x989680 ;  /* 0x009896800000895d */ /* 0x001fea0003900000 */
[----:B------:R-:W0:Y:S02]  /*10470*/  @!P0 SYNCS.PHASECHK.TRANS64 P0, [R2+URZ+0x34840], R3 ;  /* 0x03484003020085a7 */ /* 0x000e24000800007f */
[----:B0-----:R-:W-:Y:S05]  /*10480*/  @!P0 BRA `(.L_x_485) ;  /* 0xfffffffc00f08947 */ /* 0x001fea000383ffff */
[----:B------:R-:W-:Y:S05]  /*10490*/  BRA `(.L_x_564) ;  /* 0xffffffd000907947 */ /* 0x000fea000383ffff */
.L_x_492:
[----:B--2---:R2:W3:Y:S02]  /*104a0*/  SYNCS.PHASECHK.TRANS64.TRYWAIT P0, [R2+URZ+0x60], R5 ;  /* 0x00006005020075a7 */ /* 0x0044e4000800017f */
[----:B---3--:R-:W-:Y:S05]  /*104b0*/  @!P0 NANOSLEEP.SYNCS 0x989680 ;  /* 0x009896800000895d */ /* 0x008fea0003900000 */
[----:B------:R-:W3:Y:S02]  /*104c0*/  @!P0 SYNCS.PHASECHK.TRANS64 P0, [R2+URZ+0x60], R5 ;  /* 0x00006005020085a7 */ /* 0x000ee4000800007f */
[----:B---3--:R-:W-:Y:S05]  /*104d0*/  @!P0 BRA `(.L_x_492) ;  /* 0xfffffffc00f08947 */ /* 0x008fea000383ffff */
[----:B------:R-:W-:Y:S05]  /*104e0*/  BRA `(.L_x_565) ;  /* 0xffffffd400a87947 */ /* 0x000fea000383ffff */
.L_x_503:
[----:B0-----:R0:W2:Y:S02]  /*104f0*/  SYNCS.PHASECHK.TRANS64.TRYWAIT P0, [R0+URZ+0x34860], R2 ;  /* 0x03486002000075a7 */ /* 0x0010a4000800017f */
[----:B--2---:R-:W-:Y:S05]  /*10500*/  @!P0 NANOSLEEP.SYNCS 0x989680 ;  /* 0x009896800000895d */ /* 0x004fea0003900000 */
[----:B------:R-:W2:Y:S02]  /*10510*/  @!P0 SYNCS.PHASECHK.TRANS64 P0, [R0+URZ+0x34860], R2 ;  /* 0x03486002000085a7 */ /* 0x000ea4000800007f */
[----:B--2---:R-:W-:Y:S05]  /*10520*/  @!P0 BRA `(.L_x_503) ;  /* 0xfffffffc00f08947 */ /* 0x004fea000383ffff */
[----:B------:R-:W-:Y:S05]  /*10530*/  BRA `(.L_x_566) ;  /* 0xffffffdc00047947 */ /* 0x000fea000383ffff */
.L_x_510:
[----:B------:R-:W-:Y:S01]  /*10540*/  BSSY B0, `(.L_x_567) ;  /* 0x0000008000007945 */ /* 0x000fe20003800000 */
[----:B------:R-:W-:Y:S02]  /*10550*/  IMAD.MOV.U32 R13, RZ, RZ, R16 ;  /* 0x000000ffff0d7224 */ /* 0x000fe400078e0010 */
[----:B------:R-:W-:Y:S02]  /*10560*/  IMAD.MOV.U32 R12, RZ, RZ, RZ ;  /* 0x000000ffff0c7224 */ /* 0x000fe400078e00ff */
[----:B------:R-:W-:Y:S02]  /*10570*/  IMAD.MOV.U32 R11, RZ, RZ, 0x1f ;  /* 0x0000001fff0b7424 */ /* 0x000fe400078e00ff */
[----:B------:R-:W-:-:S07]  /*10580*/  IMAD.MOV.U32 R15, RZ, RZ, -0x1 ;  /* 0xffffffffff0f7424 */ /* 0x000fce00078e00ff */
[----:B-----5:R-:W-:Y:S05]  /*10590*/  WARPSYNC.COLLECTIVE R15, `(.L_x_568) ;  /* 0x000000000f087348 */ /* 0x020fea0003c00000 */
[----:B------:R0:W1:Y:S02]  /*105a0*/  SHFL.IDX P6, R14, R13, R12, R11 ;  /* 0x0000000c0d0e7389 */ /* 0x00006400000c000b */
[----:B01---5:R-:W-:Y:S01]  /*105b0*/  ENDCOLLECTIVE ;  /* 0x000000000000791b */ /* 0x023fe20003800000 */
.L_x_568:
[----:B------:R-:W-:Y:S05]  /*105c0*/  BSYNC B0 ;  /* 0x0000000000007941 */ /* 0x000fea0003800000 */
.L_x_567:
[----:B------:R-:W-:Y:S02]  /*105d0*/  IMAD.MOV.U32 R13, RZ, RZ, R16 ;  /* 0x000000ffff0d7224 */ /* 0x000fe400078e0010 */
[----:B------:R-:W-:Y:S02]  /*105e0*/  IMAD.MOV.U32 R12, RZ, RZ, 0x1 ;  /* 0x00000001ff0c7424 */ /* 0x000fe400078e00ff */
[----:B------:R-:W-:Y:S02]  /*105f0*/  IMAD.MOV.U32 R11, RZ, RZ, 0x1f ;  /* 0x0000001fff0b7424 */ /* 0x000fe400078e00ff */
[----:B------:R-:W-:Y:S02]  /*10600*/  IMAD.MOV.U32 R15, RZ, RZ, -0x1 ;  /* 0xffffffffff0f7424 */ /* 0x000fe400078e00ff */
[----:B------:R-:W-:Y:S02]  /*10610*/  IMAD.IADD R5, R19, 0x1, R7 ;  /* 0x0000000113057824 */ /* 0x000fe400078e0207 */
[----:B------:R-:W-:-:S07]  /*10620*/  IMAD.MOV.U32 R0, RZ, RZ, R14 ;  /* 0x000000ffff007224 */ /* 0x000fce00078e000e */
[----:B------:R-:W-:Y:S05]  /*10630*/  WARPSYNC.COLLECTIVE R15, `(.L_x_569) ;  /* 0x000000000f087348 */ /* 0x000fea0003c00000 */
[----:B------:R0:W1:Y:S02]  /*10640*/  SHFL.IDX P6, R14, R13, R12, R11 ;  /* 0x0000000c0d0e7389 */ /* 0x00006400000c000b */
[----:B01----:R-:W-:Y:S01]  /*10650*/  ENDCOLLECTIVE ;  /* 0x000000000000791b */ /* 0x003fe20003800000 */
.L_x_569:
[----:B------:R-:W-:Y:S01]  /*10660*/  ULDC UR4, c[0x0][0xc3c] ;  /* 0x00030f0000047ab9 */ /* 0x000fe20000000800 */
[----:B------:R-:W-:Y:S01]  /*10670*/  ULDC.64 UR6, c[0x0][0x208] ;  /* 0x0000820000067ab9 */ /* 0x000fe20000000a00 */
[----:B------:R-:W-:-:S13]  /*10680*/  ISETP.GE.OR P1, PT, R5, UR4, !P0 ;  /* 0x0000000405007c0c */ /* 0x000fda000c726670 */
[----:B------:R-:W0:Y:S01]  /*10690*/  @!P1 LDC.64 R2, c[0x0][0xc80] ;  /* 0x00032000ff029b82 */ /* 0x000e220000000a00 */
[----:B------:R-:W-:Y:S02]  /*106a0*/  IMAD.MOV.U32 R11, RZ, RZ, RZ ;  /* 0x000000ffff0b7224 */ /* 0x000fe400078e00ff */
[----:B------:R-:W-:Y:S02]  /*106b0*/  IMAD.MOV.U32 R4, RZ, RZ, R14 ;  /* 0x000000ffff047224 */ /* 0x000fe400078e000e */
[----:B0-----:R-:W-:-:S06]  /*106c0*/  @!P1 IMAD.WIDE R2, R5, 0x4, R2 ;  /* 0x0000000405029825 */ /* 0x001fcc00078e0202 */
[----:B------:R0:W2:Y:S01]  /*106d0*/  @!P1 LDG.E R3, desc[UR6][R2.64] ;  /* 0x0000000602039981 */ /* 0x0000a2000c1e1900 */
[C---:B------:R-:W-:Y:S02]  /*106e0*/  ISETP.GE.U32.AND P2, PT, R7.reuse, 0x2, PT ;  /* 0x000000020700780c */ /* 0x040fe40003f46070 */
[C---:B------:R-:W-:Y:S02]  /*106f0*/  ISETP.GE.U32.AND P3, PT, R7.reuse, 0x4, PT ;  /* 0x000000040700780c */ /* 0x040fe40003f66070 */
[C---:B------:R-:W-:Y:S02]  /*10700*/  ISETP.GE.U32.AND P4, PT, R7.reuse, 0x8, PT ;  /* 0x000000080700780c */ /* 0x040fe40003f86070 */
[C---:B------:R-:W-:Y:S01]  /*10710*/  ISETP.GE.U32.AND P5, PT, R7.reuse, 0x10, PT ;  /* 0x000000100700780c */ /* 0x040fe20003fa6070 */
[----:B0-----:R-:W-:Y:S02]  /*10720*/  IMAD.MOV.U32 R2, RZ, RZ, RZ ;  /* 0x000000ffff027224 */ /* 0x001fe400078e00ff */
[----:B--2---:R-:W-:Y:S01]  /*10730*/  @!P1 IMAD.MOV.U32 R2, RZ, RZ, R3 ;  /* 0x000000ffff029224 */ /* 0x004fe200078e0003 */
[----:B------:R-:W-:-:S03]  /*10740*/  ISETP.NE.AND P1, PT, R7, RZ, PT ;  /* 0x000000ff0700720c */ /* 0x000fc60003f25270 */
[----:B------:R-:W-:-:S10]  /*10750*/  IMAD.MOV.U32 R13, RZ, RZ, R2 ;  /* 0x000000ffff0d7224 */ /* 0x000fd400078e0002 */
[----:B------:R-:W-:Y:S05]  /*10760*/  WARPSYNC.COLLECTIVE R15, `(.L_x_570) ;  /* 0x000000000f087348 */ /* 0x000fea0003c00000 */
[----:B------:R0:W1:Y:S02]  /*10770*/  SHFL.UP P6, R14, R13, R12, R11 ;  /* 0x0400000c0d0e7389 */ /* 0x00006400000c000b */
[----:B01----:R-:W-:Y:S01]  /*10780*/  ENDCOLLECTIVE ;  /* 0x000000000000791b */ /* 0x003fe20003800000 */
.L_x_570:
[----:B------:R-:W-:Y:S02]  /*10790*/  IMAD.MOV.U32 R12, RZ, RZ, 0x2 ;  /* 0x00000002ff0c7424 */ /* 0x000fe400078e00ff */
[----:B------:R-:W-:-:S05]  /*107a0*/  IMAD.MOV.U32 R3, RZ, RZ, R14 ;  /* 0x000000ffff037224 */ /* 0x000fca00078e000e */
[----:B------:R-:W-:-:S05]  /*107b0*/  SEL R5, R3, RZ, P1 ;  /* 0x000000ff03057207 */ /* 0x000fca0000800000 */
[----:B------:R-:W-:-:S04]  /*107c0*/  IMAD.IADD R3, R2, 0x1, R5 ;  /* 0x0000000102037824 */ /* 0x000fc800078e0205 */
[----:B------:R-:W-:-:S07]  /*107d0*/  IMAD.MOV.U32 R13, RZ, RZ, R3 ;  /* 0x000000ffff0d7224 */ /* 0x000fce00078e0003 */
[----:B------:R-:W-:Y:S05]  /*107e0*/  WARPSYNC.COLLECTIVE R15, `(.L_x_571) ;  /* 0x000000000f087348 */ /* 0x000fea0003c00000 */
[----:B------:R0:W1:Y:S02]  /*107f0*/  SHFL.UP P6, R14, R13, R12, R11 ;  /* 0x0400000c0d0e7389 */ /* 0x00006400000c000b */
[----:B01----:R-:W-:Y:S01]  /*10800*/  ENDCOLLECTIVE ;  /* 0x000000000000791b */ /* 0x003fe20003800000 */
.L_x_571:
        /* <DEDUP_REMOVED lines=8> */
.L_x_572:
        /* <DEDUP_REMOVED lines=8> */
.L_x_573:
        /* <DEDUP_REMOVED lines=8> */
.L_x_574:
[----:B------:R-:W-:Y:S02]  /*10990*/  IMAD.MOV.U32 R12, RZ, RZ, 0x1f ;  /* 0x0000001fff0c7424 */ /* 0x000fe400078e00ff */
[----:B------:R-:W-:Y:S02]  /*109a0*/  IMAD.MOV.U32 R11, RZ, RZ, 0x1f ;  /* 0x0000001fff0b7424 */ /* 0x000fe400078e00ff */
[----:B------:R-:W-:-:S05]  /*109b0*/  IMAD.MOV.U32 R5, RZ, RZ, R14 ;  /* 0x000000ffff057224 */ /* 0x000fca00078e000e */
[----:B------:R-:W-:-:S05]  /*109c0*/  SEL R5, R5, RZ, P5 ;  /* 0x000000ff05057207 */ /* 0x000fca0002800000 */
[----:B------:R-:W-:-:S04]  /*109d0*/  IMAD.IADD R3, R3, 0x1, R5 ;  /* 0x0000000103037824 */ /* 0x000fc800078e0205 */
[----:B------:R-:W-:-:S07]  /*109e0*/  IMAD.MOV.U32 R13, RZ, RZ, R3 ;  /* 0x000000ffff0d7224 */ /* 0x000fce00078e0003 */
[----:B------:R-:W-:Y:S05]  /*109f0*/  WARPSYNC.COLLECTIVE R15, `(.L_x_575) ;  /* 0x000000000f087348 */ /* 0x000fea0003c00000 */
[----:B------:R0:W1:Y:S02]  /*10a00*/  SHFL.IDX P6, R14, R13, R12, R11 ;  /* 0x0000000c0d0e7389 */ /* 0x00006400000c000b */
[----:B01----:R-:W-:Y:S01]  /*10a10*/  ENDCOLLECTIVE ;  /* 0x000000000000791b */ /* 0x003fe20003800000 */
.L_x_575:
[----:B------:R-:W-:Y:S01]  /*10a20*/  IMAD.MOV.U32 R6, RZ, RZ, R14 ;  /* 0x000000ffff067224 */ /* 0x000fe200078e000e */
[----:B------:R-:W-:Y:S06]  /*10a30*/  BRA `(.L_x_576) ;  /* 0xffffffdc00887947 */ /* 0x000fec000383ffff */
.L_x_515:
[----:B------:R-:W-:Y:S01]  /*10a40*/  BSSY B0, `(.L_x_577) ;  /* 0x0000008000007945 */ /* 0x000fe20003800000 */
[----:B-----5:R-:W-:Y:S02]  /*10a50*/  IMAD.MOV.U32 R13, RZ, RZ, R2 ;  /* 0x000000ffff0d7224 */ /* 0x020fe400078e0002 */
[----:B------:R-:W-:Y:S02]  /*10a60*/  IMAD.MOV.U32 R12, RZ, RZ, 0x1 ;  /* 0x00000001ff0c7424 */ /* 0x000fe400078e00ff */
[----:B------:R-:W-:Y:S02]  /*10a70*/  IMAD.MOV.U32 R11, RZ, RZ, RZ ;  /* 0x000000ffff0b7224 */ /* 0x000fe400078e00ff */
[----:B------:R-:W-:-:S07]  /*10a80*/  IMAD.MOV.U32 R15, RZ, RZ, -0x1 ;  /* 0xffffffffff0f7424 */ /* 0x000fce00078e00ff */
[----:B0-----:R-:W-:Y:S05]  /*10a90*/  WARPSYNC.COLLECTIVE R15, `(.L_x_578) ;  /* 0x000000000f087348 */ /* 0x001fea0003c00000 */
[----:B------:R1:W2:Y:S02]  /*10aa0*/  SHFL.UP P6, R14, R13, R12, R11 ;  /* 0x0400000c0d0e7389 */ /* 0x0002a400000c000b */
[----:B012---:R-:W-:Y:S01]  /*10ab0*/  ENDCOLLECTIVE ;  /* 0x000000000000791b */ /* 0x007fe20003800000 */
.L_x_578:
[----:B------:R-:W-:Y:S05]  /*10ac0*/  BSYNC B0 ;  /* 0x0000000000007941 */ /* 0x000fea0003800000 */
.L_x_577:
[----:B------:R-:W-:Y:S01]  /*10ad0*/  SEL R3, R14, RZ, P1 ;  /* 0x000000ff0e037207 */ /* 0x000fe20000800000 */
[----:B------:R-:W-:Y:S02]  /*10ae0*/  IMAD.MOV.U32 R12, RZ, RZ, 0x2 ;  /* 0x00000002ff0c7424 */ /* 0x000fe400078e00ff */
[----:B------:R-:W-:Y:S02]  /*10af0*/  IMAD.MOV.U32 R11, RZ, RZ, RZ ;  /* 0x000000ffff0b7224 */ /* 0x000fe400078e00ff */
[----:B------:R-:W-:Y:S02]  /*10b00*/  IMAD.IADD R3, R2, 0x1, R3 ;  /* 0x0000000102037824 */ /* 0x000fe400078e0203 */
[----:B------:R-:W-:Y:S02]  /*10b10*/  IMAD.MOV.U32 R15, RZ, RZ, -0x1 ;  /* 0xffffffffff0f7424 */ /* 0x000fe400078e00ff */
[----:B------:R-:W-:-:S07]  /*10b20*/  IMAD.MOV.U32 R13, RZ, RZ, R3 ;  /* 0x000000ffff0d7224 */ /* 0x000fce00078e0003 */
[----:B------:R-:W-:Y:S05]  /*10b30*/  WARPSYNC.COLLECTIVE R15, `(.L_x_579) ;  /* 0x000000000f087348 */ /* 0x000fea0003c00000 */
[----:B------:R0:W1:Y:S02]  /*10b40*/  SHFL.UP P6, R14, R13, R12, R11 ;  /* 0x0400000c0d0e7389 */ /* 0x00006400000c000b */
[----:B01----:R-:W-:Y:S01]  /*10b50*/  ENDCOLLECTIVE ;  /* 0x000000000000791b */ /* 0x003fe20003800000 */
.L_x_579:
        /* <DEDUP_REMOVED lines=8> */
.L_x_580:
        /* <DEDUP_REMOVED lines=8> */
.L_x_581:
        /* <DEDUP_REMOVED lines=8> */
.L_x_582:
        /* <DEDUP_REMOVED lines=9> */
.L_x_583:
[----:B------:R-:W-:Y:S01]  /*10d70*/  IMAD.MOV.U32 R6, RZ, RZ, R14 ;  /* 0x000000ffff067224 */ /* 0x000fe200078e000e */
[----:B------:R-:W-:Y:S06]  /*10d80*/  BRA `(.L_x_584) ;  /* 0xffffffdc00547947 */ /* 0x000fec000383ffff */
.L_x_517:
[----:B------:R-:W-:Y:S01]  /*10d90*/  BSSY B0, `(.L_x_585) ;  /* 0x0000006000007945 */ /* 0x000fe20003800000 */
[----:B------:R-:W-:Y:S01]  /*10da0*/  PLOP3.LUT P6, PT, P6, PT, PT, 0x8, 0x0 ;  /* 0x000000000000781c */ /* 0x000fe200037ce170 */
[----:B------:R-:W-:-:S12]  /*10db0*/  IMAD.MOV.U32 R15, RZ, RZ, -0x1 ;  /* 0xffffffffff0f7424 */ /* 0x000fd800078e00ff */
[----:B0----5:R-:W-:Y:S05]  /*10dc0*/  WARPSYNC.COLLECTIVE R15, `(.L_x_586) ;  /* 0x000000000f087348 */ /* 0x021fea0003c00000 */
[----:B------:R-:W-:Y:S01]  /*10dd0*/  VOTE.ANY R14, PT, P6 ;  /* 0x00000000000e7806 */ /* 0x000fe200030e0100 */
[----:B0----5:R-:W-:Y:S06]  /*10de0*/  ENDCOLLECTIVE ;  /* 0x000000000000791b */ /* 0x021fec0003800000 */
.L_x_586:
[----:B------:R-:W-:Y:S05]  /*10df0*/  BSYNC B0 ;  /* 0x0000000000007941 */ /* 0x000fea0003800000 */
.L_x_585:
[----:B------:R-:W-:Y:S02]  /*10e00*/  IMAD.MOV.U32 R5, RZ, RZ, R14 ;  /* 0x000000ffff057224 */ /* 0x000fe400078e000e */
[----:B------:R-:W-:Y:S02]  /*10e10*/  IMAD.MOV.U32 R13, RZ, RZ, R2 ;  /* 0x000000ffff0d7224 */ /* 0x000fe400078e0002 */
[----:B------:R-:W0:Y:S01]  /*10e20*/  POPC R4, R5 ;  /* 0x0000000500047309 */ /* 0x000e220000000000 */
[----:B------:R-:W-:Y:S02]  /*10e30*/  IMAD.MOV.U32 R11, RZ, RZ, 0x1f ;  /* 0x0000001fff0b7424 */ /* 0x000fe400078e00ff */
[----:B------:R-:W-:Y:S02]  /*10e40*/  IMAD.MOV.U32 R15, RZ, RZ, -0x1 ;  /* 0xffffffffff0f7424 */ /* 0x000fe400078e00ff */
[----:B0-----:R-:W-:-:S07]  /*10e50*/  IMAD.MOV.U32 R12, RZ, RZ, R4 ;  /* 0x000000ffff0c7224 */ /* 0x001fce00078e0004 */
[----:B------:R-:W-:Y:S05]  /*10e60*/  WARPSYNC.COLLECTIVE R15, `(.L_x_587) ;  /* 0x000000000f087348 */ /* 0x000fea0003c00000 */
[----:B------:R0:W1:Y:S02]  /*10e70*/  SHFL.IDX P6, R14, R13, R12, R11 ;  /* 0x0000000c0d0e7389 */ /* 0x00006400000c000b */
[----:B01----:R-:W-:Y:S01]  /*10e80*/  ENDCOLLECTIVE ;  /* 0x000000000000791b */ /* 0x003fe20003800000 */
.L_x_587:
[----:B------:R-:W-:Y:S01]  /*10e90*/  IMAD.MOV.U32 R17, RZ, RZ, R14 ;  /* 0x000000ffff117224 */ /* 0x000fe200078e000e */
[----:B------:R-:W-:Y:S06]  /*10ea0*/  BRA `(.L_x_588) ;  /* 0xffffffdc00447947 */ /* 0x000fec000383ffff */
.L_x_519:
[----:B------:R-:W-:Y:S01]  /*10eb0*/  BSSY B0, `(.L_x_589) ;  /* 0x0000007000007945 */ /* 0x000fe20003800000 */
[----:B------:R-:W-:Y:S02]  /*10ec0*/  IMAD.MOV.U32 R13, RZ, RZ, R3 ;  /* 0x000000ffff0d7224 */ /* 0x000fe400078e0003 */
[----:B------:R-:W-:Y:S02]  /*10ed0*/  IMAD.MOV.U32 R11, RZ, RZ, 0x1f ;  /* 0x0000001fff0b7424 */ /* 0x000fe400078e00ff */
[----:B------:R-:W-:-:S07]  /*10ee0*/  IMAD.MOV.U32 R15, RZ, RZ, -0x1 ;  /* 0xffffffffff0f7424 */ /* 0x000fce00078e00ff */
[----:B0-2--5:R-:W-:Y:S05]  /*10ef0*/  WARPSYNC.COLLECTIVE R15, `(.L_x_590) ;  /* 0x000000000f087348 */ /* 0x025fea0003c00000 */
[----:B------:R1:W3:Y:S02]  /*10f00*/  SHFL.IDX P6, R14, R13, R12, R11 ;  /* 0x0000000c0d0e7389 */ /* 0x0002e400000c000b */
[----:B0123-5:R-:W-:Y:S01]  /*10f10*/  ENDCOLLECTIVE ;  /* 0x000000000000791b */ /* 0x02ffe20003800000 */
.L_x_590:
[----:B------:R-:W-:Y:S05]  /*10f20*/  BSYNC B0 ;  /* 0x0000000000007941 */ /* 0x000fea0003800000 */
.L_x_589:
[----:B------:R-:W-:Y:S01]  /*10f30*/  IMAD.MOV.U32 R2, RZ, RZ, R14 ;  /* 0x000000ffff027224 */ /* 0x000fe200078e000e */
[----:B------:R-:W-:Y:S06]  /*10f40*/  BRA `(.L_x_518) ;  /* 0xffffffdc00387947 */ /* 0x000fec000383ffff */
.L_x_523:
[----:B0-----:R0:W2:Y:S02]  /*10f50*/  SYNCS.PHASECHK.TRANS64.TRYWAIT P0, [R0+URZ+0x34820], R3 ;  /* 0x03482003000075a7 */ /* 0x0010a4000800017f */
[----:B--2---:R-:W-:Y:S05]  /*10f60*/  @!P0 NANOSLEEP.SYNCS 0x989680 ;  /* 0x009896800000895d */ /* 0x004fea0003900000 */
[----:B------:R-:W2:Y:S02]  /*10f70*/  @!P0 SYNCS.PHASECHK.TRANS64 P0, [R0+URZ+0x34820], R3 ;  /* 0x03482003000085a7 */ /* 0x000ea4000800007f */
[----:B--2---:R-:W-:Y:S05]  /*10f80*/  @!P0 BRA `(.L_x_523) ;  /* 0xfffffffc00f08947 */ /* 0x004fea000383ffff */
[----:B------:R-:W-:Y:S05]  /*10f90*/  BRA `(.L_x_591) ;  /* 0xffffffe0002c7947 */ /* 0x000fea000383ffff */
.L_x_524:
        /* <DEDUP_REMOVED lines=8> */
[----:B01--45:R-:W-:Y:S05]  /*11020*/  WARPSYNC.COLLECTIVE R15, `(.L_x_593) ;  /* 0x000000000f087348 */ /* 0x033fea0003c00000 */
[----:B------:R2:W3:Y:S02]  /*11030*/  SHFL.IDX P6, R14, R13, R12, R11 ;  /* 0x0000000c0d0e7389 */ /* 0x0004e400000c000b */
[----:B012345:R-:W-:Y:S01]  /*11040*/  ENDCOLLECTIVE ;  /* 0x000000000000791b */ /* 0x03ffe20003800000 */
.L_x_593:
[----:B------:R-:W-:Y:S05]  /*11050*/  BSYNC B0 ;  /* 0x0000000000007941 */ /* 0x000fea0003800000 */
.L_x_592:
[----:B------:R-:W-:Y:S05]  /*11060*/  BRA `(.L_x_594) ;  /* 0xffffffe000147947 */ /* 0x000fea000383ffff */
.L_x_527:
[----:B------:R-:W-:Y:S01]  /*11070*/  BSSY B1, `(.L_x_595) ;  /* 0x0000006000017945 */ /* 0x000fe20003800000 */
[----:B------:R-:W-:-:S07]  /*11080*/  IMAD.MOV.U32 R15, RZ, RZ, -0x1 ;  /* 0xffffffffff0f7424 */ /* 0x000fce00078e00ff */
[----:B012-45:R-:W-:Y:S05]  /*11090*/  WARPSYNC.COLLECTIVE R15, `(.L_x_596) ;  /* 0x000000000f0c7348 */ /* 0x037fea0003c00000 */
[----:B------:R-:W-:Y:S02]  /*110a0*/  ELECT P6, UR62, PT ;  /* 0x00000000003e782f */ /* 0x000fe400038c0000 */
[----:B------:R-:W-:Y:S01]  /*110b0*/  MOV R14, UR62 ;  /* 0x0000003e000e7c02 */ /* 0x000fe20008000f00 */
[----:B012-45:R-:W-:Y:S10]  /*110c0*/  ENDCOLLECTIVE ;  /* 0x000000000000791b */ /* 0x037ff40003800000 */
.L_x_596:
[----:B------:R-:W-:Y:S05]  /*110d0*/  BSYNC B1 ;  /* 0x0000000000017941 */ /* 0x000fea0003800000 */
.L_x_595:
[----:B------:R-:W-:Y:S05]  /*110e0*/  BRA `(.L_x_597) ;  /* 0xffffffe0000c7947 */ /* 0x000fea000383ffff */
.L_x_529:
[----:B0-----:R0:W1:Y:S02]  /*110f0*/  SYNCS.PHASECHK.TRANS64.TRYWAIT P0, [R6+URZ], R5 ;  /* 0x00000005060075a7 */ /* 0x001064000800017f */
[----:B-1----:R-:W-:Y:S05]  /*11100*/  @!P0 NANOSLEEP.SYNCS 0x989680 ;  /* 0x009896800000895d */ /* 0x002fea0003900000 */
[----:B------:R-:W1:Y:S02]  /*11110*/  @!P0 SYNCS.PHASECHK.TRANS64 P0, [R6+URZ], R5 ;  /* 0x00000005060085a7 */ /* 0x000e64000800007f */
[----:B-1----:R-:W-:Y:S05]  /*11120*/  @!P0 BRA `(.L_x_529) ;  /* 0xfffffffc00f08947 */ /* 0x002fea000383ffff */
[----:B------:R-:W-:Y:S05]  /*11130*/  BRA `(.L_x_598) ;  /* 0xffffffe000507947 */ /* 0x000fea000383ffff */
.L_x_530:
[----:B-1----:R1:W2:Y:S02]  /*11140*/  SYNCS.PHASECHK.TRANS64.TRYWAIT P0, [R7+URZ], R2 ;  /* 0x00000002070075a7 */ /* 0x0022a4000800017f */
[----:B--2---:R-:W-:Y:S05]  /*11150*/  @!P0 NANOSLEEP.SYNCS 0x989680 ;  /* 0x009896800000895d */ /* 0x004fea0003900000 */
[----:B------:R-:W2:Y:S02]  /*11160*/  @!P0 SYNCS.PHASECHK.TRANS64 P0, [R7+URZ], R2 ;  /* 0x00000002070085a7 */ /* 0x000ea4000800007f */
[----:B--2---:R-:W-:Y:S05]  /*11170*/  @!P0 BRA `(.L_x_530) ;  /* 0xfffffffc00f08947 */ /* 0x004fea000383ffff */
[----:B------:R-:W-:Y:S05]  /*11180*/  BRA `(.L_x_599) ;  /* 0xffffffe000447947 */ /* 0x000fea000383ffff */
.L_x_532:
[----:B--2---:R2:W3:Y:S02]  /*11190*/  SYNCS.PHASECHK.TRANS64.TRYWAIT P0, [R4+URZ], R5 ;  /* 0x00000005040075a7 */ /* 0x0044e4000800017f */
[----:B---3--:R-:W-:Y:S05]  /*111a0*/  @!P0 NANOSLEEP.SYNCS 0x989680 ;  /* 0x009896800000895d */ /* 0x008fea0003900000 */
[----:B------:R-:W3:Y:S02]  /*111b0*/  @!P0 SYNCS.PHASECHK.TRANS64 P0, [R4+URZ], R5 ;  /* 0x00000005040085a7 */ /* 0x000ee4000800007f */
[----:B---3--:R-:W-:Y:S05]  /*111c0*/  @!P0 BRA `(.L_x_532) ;  /* 0xfffffffc00f08947 */ /* 0x008fea000383ffff */
[----:B------:R-:W-:Y:S05]  /*111d0*/  BRA `(.L_x_600) ;  /* 0xffffffe0004c7947 */ /* 0x000fea000383ffff */
.L_x_601:
        /* <DEDUP_REMOVED lines=10> */
.L_x_15108:


//--------------------- .text._ZN7cutlass13device_kernelIN5flash11enable_sm90INS1_16FlashAttnFwdSm90INS1_25CollectiveMainloopFwdSm90ILi2EN4cute5tupleIJNS5_1CILi1EEES8_S8_EEENS6_IJNS7_ILi128EEESA_NS7_ILi192EEEEEELi128ENS_10bfloat16_tEfNS_4arch4Sm90ELb0ELb0ELb0ELb1ELb0ELb1ELb0ELb1ELb1ELb1ELb0ELb0EEENS1_21CollectiveEpilogueFwdINS6_IJSA_SA_SA_EEES9_SD_SF_Li256ELb1ELb1ELb0ELb0EEENS1_36VarlenDynamicPersistentTileSchedulerILi128ELi128ELi256ELi128ELb0ELb1ELb1ELb0ELb1ELb1EEEEEEEEEvNT_6ParamsE --------------------------
	.section	.text._ZN7cutlass13device_kernelIN5flash11enable_sm90INS1_16FlashAttnFwdSm90INS1_25CollectiveMainloopFwdSm90ILi2EN4cute5tupleIJNS5_1CILi1EEES8_S8_EEENS6_IJNS7_ILi128EEESA_NS7_ILi192EEEEEELi128ENS_10bfloat16_tEfNS_4arch4Sm90ELb0ELb0ELb0ELb1ELb0ELb1ELb0ELb1ELb1ELb1ELb0ELb0EEENS1_21CollectiveEpilogueFwdINS6_IJSA_SA_SA_EEES9_SD_SF_Li256ELb1ELb1ELb0ELb0EEENS1_36VarlenDynamicPersistentTileSchedulerILi128ELi128ELi256ELi128ELb0ELb1ELb1ELb0ELb1ELb1EEEEEEEEEvNT_6ParamsE,"ax",@progbits
	.align	128
.text._ZN7cutlass13device_kernelIN5flash11enable_sm90INS1_16FlashAttnFwdSm90INS1_25CollectiveMainloopFwdSm90ILi2EN4cute5tupleIJNS5_1CILi1EEES8_S8_EEENS6_IJNS7_ILi128EEESA_NS7_ILi192EEEEEELi128ENS_10bfloat16_tEfNS_4arch4Sm90ELb0ELb0ELb0ELb1ELb0ELb1ELb0ELb1ELb1ELb1ELb0ELb0EEENS1_21CollectiveEpilogueFwdINS6_IJSA_SA_SA_EEES9_SD_SF_Li256ELb1ELb1ELb0ELb0EEENS1_36VarlenDynamicPersistentTileSchedulerILi128ELi128ELi256ELi128ELb0ELb1ELb1ELb0ELb1ELb1EEEEEEEEEvNT_6ParamsE:
        .type           _ZN7cutlass13device_kernelIN5flash11enable_sm90INS1_16FlashAttnFwdSm90INS1_25CollectiveMainloopFwdSm90ILi2EN4cute5tupleIJNS5_1CILi1EEES8_S8_EEENS6_IJNS7_ILi128EEESA_NS7_ILi192EEEEEELi128ENS_10bfloat16_tEfNS_4arch4Sm90ELb0ELb0ELb0ELb1ELb0ELb1ELb0ELb1ELb1ELb1ELb0ELb0EEENS1_21CollectiveEpilogueFwdINS6_IJSA_SA_SA_EEES9_SD_SF_Li256ELb1ELb1ELb0ELb0EEENS1_36VarlenDynamicPersistentTileSchedulerILi128ELi128ELi256ELi128ELb0ELb1ELb1ELb0ELb1ELb1EEEEEEEEEvNT_6ParamsE,@function
        .size           _ZN7cutlass13device_kernelIN5flash11enable_sm90INS1_16FlashAttnFwdSm90INS1_25CollectiveMainloopFwdSm90ILi2EN4cute5tupleIJNS5_1CILi1EEES8_S8_EEENS6_IJNS7_ILi128EEESA_NS7_ILi192EEEEEELi128ENS_10bfloat16_tEfNS_4arch4Sm90ELb0ELb0ELb0ELb1ELb0ELb1ELb0ELb1ELb1ELb1ELb0ELb0EEENS1_21CollectiveEpilogueFwdINS6_IJSA_SA_SA_EEES9_SD_SF_Li256ELb1ELb1ELb0ELb0EEENS1_36VarlenDynamicPersistentTileSchedulerILi128ELi128ELi256ELi128ELb0ELb1ELb1ELb0ELb1ELb1EEEEEEEEEvNT_6ParamsE,(.L_x_15109 - _ZN7cutlass13device_kernelIN5flash11enable_sm90INS1_16FlashAttnFwdSm90INS1_25CollectiveMainloopFwdSm90ILi2EN4cute5tupleIJNS5_1CILi1EEES8_S8_EEENS6_IJNS7_ILi128EEESA_NS7_ILi192EEEEEELi128ENS_10bfloat16_tEfNS_4arch4Sm90ELb0ELb0ELb0ELb1ELb0ELb1ELb0ELb1ELb1ELb1ELb0ELb0EEENS1_21CollectiveEpilogueFwdINS6_IJSA_SA_SA_EEES9_SD_SF_Li256ELb1ELb1ELb0ELb0EEENS1_36VarlenDynamicPersistentTileSchedulerILi128ELi128ELi256ELi128ELb0ELb1ELb1ELb0ELb1ELb1EEEEEEEEEvNT_6ParamsE)
        .other          _ZN7cutlass13device_kernelIN5flash11enable_sm90INS1_16FlashAttnFwdSm90INS1_25CollectiveMainloopFwdSm90ILi2EN4cute5tupleIJNS5_1CILi1EEES8_S8_EEENS6_IJNS7_ILi128EEESA_NS7_ILi192EEEEEELi128ENS_10bfloat16_tEfNS_4arch4Sm90ELb0ELb0ELb0ELb1ELb0ELb1ELb0ELb1ELb1ELb1ELb0ELb0EEENS1_21CollectiveEpilogueFwdINS6_IJSA_SA_SA_EEES9_SD_SF_Li256ELb1ELb1ELb0ELb0EEENS1_36VarlenDynamicPersistentTileSchedulerILi128ELi128ELi256ELi128ELb0ELb1ELb1ELb0ELb1ELb1EEEEEEEEEvNT_6ParamsE,@"STO_CUDA_ENTRY STV_DEFAULT"
_ZN7cutlass13device_kernelIN5flash11enable_sm90INS1_16FlashAttnFwdSm90INS1_25CollectiveMainloopFwdSm90ILi2EN4cute5tupleIJNS5_1CILi1EEES8_S8_EEENS6_IJNS7_ILi128EEESA_NS7_ILi192EEEEEELi128ENS_10bfloat16_tEfNS_4arch4Sm90ELb0ELb0ELb0ELb1ELb0ELb1ELb0ELb1ELb1ELb1ELb0ELb0EEENS1_21CollectiveEpilogueFwdINS6_IJSA_SA_SA_EEES9_SD_SF_Li256ELb1ELb1ELb0ELb0EEENS1_36VarlenDynamicPersistentTileSchedulerILi128ELi128ELi256ELi128ELb0ELb1ELb1ELb0ELb1ELb1EEEEEEEEEvNT_6ParamsE:
[----:B------:R-:W0:Y:S02]  /*0000*/  LDC R1, c[0x0][0x28] ;  /* 0x00000a00ff017b82 */ /* 0x000e240000000800 */
[----:B0-----:R-:W-:Y:S01]  /*0010*/  VIADD R1, R1, 0xffffff70 ;  /* 0xffffff7001017836 */ /* 0x001fe20000000000 */
[----:B------:R-:W0:Y:S01]  /*0020*/  S2R R0, SR_TID.X ;  /* 0x0000000000007919 */ /* 0x000e220000002100 */
[----:B------:R-:W-:Y:S01]  /*0030*/  ELECT P0, URZ, PT ;  /* 0x00000000003f782f */ /* 0x000fe20003800000 */
[----:B------:R-:W-:Y:S01]  /*0040*/  BSSY B0, `(.L_x_602) ;  /* 0x0000014000007945 */ /* 0x000fe20003800000 */
[--C-:B0-----:R-:W-:Y:S02]  /*0050*/  SHF.R.U32.HI R2, RZ, 0x5, R0.reuse ;  /* 0x00000005ff027819 */ /* 0x101fe40000011600 */
[----:B------:R-:W-:-:S03]  /*0060*/  SHF.R.U32.HI R4, RZ, 0x7, R0 ;  /* 0x00000007ff047819 */ /* 0x000fc60000011600 */
[----:B------:R-:W0:Y:S02]  /*0070*/  SHFL.IDX PT, R3, R2, RZ, 0x1f ;  /* 0x00001fff02037589 */ /* 0x000e2400000e0000 */
[----:B0-----:R-:W-:-:S13]  /*0080*/  ISETP.EQ.AND P0, PT, R3, RZ, P0 ;  /* 0x000000ff0300720c */ /* 0x001fda0000702270 */
[----:B------:R-:W-:Y:S05]  /*0090*/  @!P0 BRA `(.L_x_603) ;  /* 0x0000000000388947 */ /* 0x000fea0003800000 */
[----:B------:R-:W-:Y:S02]  /*00a0*/  ULDC.64 UR4, c[0x0][0x198] ;  /* 0x0000660000047ab9 */ /* 0x000fe40000000a00 */
[----:B------:R-:W-:Y:S02]  /*00b0*/  UIADD3 UR6, UP0, UR4, 0x370, URZ ;  /* 0x0000037004067890 */ /* 0x000fe4000ff1e03f */
[----:B------:R-:W-:Y:S02]  /*00c0*/  UIADD3 UR8, UP1, UR4, 0x470, URZ ;  /* 0x0000047004087890 */ /* 0x000fe4000ff3e03f */
[----:B------:R-:W-:Y:S02]  /*00d0*/  UIADD3 UR10, UP2, UR4, 0x570, URZ ;  /* 0x00000570040a7890 */ /* 0x000fe4000ff5e03f */
[----:B------:R-:W-:Y:S02]  /*00e0*/  UIADD3 UR4, UP3, UR4, 0x670, URZ ;  /* 0x0000067004047890 */ /* 0x000fe4000ff7e03f */
[----:B------:R-:W-:-:S02]  /*00f0*/  UIADD3.X UR7, URZ, UR5, URZ, UP0, !UPT ;  /* 0x000000053f077290 */ /* 0x000fc400087fe43f */
[----:B------:R-:W-:Y:S02]  /*0100*/  UIADD3.X UR9, URZ, UR5, URZ, UP1, !UPT ;  /* 0x000000053f097290 */ /* 0x000fe40008ffe43f */
[----:B------:R-:W-:Y:S02]  /*0110*/  UIADD3.X UR11, URZ, UR5, URZ, UP2, !UPT ;  /* 0x000000053f0b7290 */ /* 0x000fe400097fe43f */
[----:B------:R-:W-:-:S03]  /*0120*/  UIADD3.X UR5, URZ, UR5, URZ, UP3, !UPT ;  /* 0x000000053f057290 */ /* 0x000fc60009ffe43f */
[----:B------:R0:W-:Y:S02]  /*0130*/  UTMACCTL.PF [UR6] ;  /* 0x00000000060079b9 */ /* 0x0001e40008040000 */
[----:B------:R0:W-:Y:S02]  /*0140*/  UTMACCTL.PF [UR8] ;  /* 0x00000000080079b9 */ /* 0x0001e40008040000 */
[----:B------:R0:W-:Y:S02]  /*0150*/  UTMACCTL.PF [UR10] ;  /* 0x000000000a0079b9 */ /* 0x0001e40008040000 */
[----:B------:R0:W-:Y:S02]  /*0160*/  UTMACCTL.PF [UR4] ;  /* 0x00000000040079b9 */ /* 0x0001e40008040000 */
[----:B0-----:R-:W-:Y:S01]  /*0170*/  NOP ;  /* 0x0000000000007918 */ /* 0x001fe20000000000 */
.L_x_603:
[----:B------:R-:W-:Y:S05]  /*0180*/  BSYNC B0 ;  /* 0x0000000000007941 */ /* 0x000fea0003800000 */
.L_x_602:
        /* <DEDUP_REMOVED lines=41> */
.L_x_604:
        /* <DEDUP_REMOVED lines=22> */
.L_x_605:
        /* <DEDUP_REMOVED lines=18> */
.L_x_606:
        /* <DEDUP_REMOVED lines=22> */
.L_x_607:
        /* <DEDUP_REMOVED lines=22> */
.L_x_608:
[----:B------:R-:W-:Y:S01]  /*0960*/  PLOP3.LUT P0, PT, PT, PT, UP0, 0x80, 0x0 ;  /* 0x000000000000781c */ /* 0x000fe20003f0f008 */
[----:B------:R-:W-:Y:S01]  /*0970*/  UMOV UR61, 0x1 ;  /* 0x00000001003d7882 */ /* 0x000fe20000000000 */
[----:B------:R-:W-:Y:S01]  /*0980*/  NOP ;  /* 0x0000000000007918 */ /* 0x000fe20000000000 */
[----:B------:R-:W-:Y:S01]  /*0990*/  USEL UR61, UR61, 0x2, !UP0 ;  /* 0x000000023d3d7887 */ /* 0x000fe2000c000000 */
[----:B------:R-:W-:Y:S01]  /*09a0*/  BSSY B9, `(.L_x_609) ;  /* 0x0001f41000097945 */ /* 0x000fe20003800000 */
[----:B------:R-:W-:Y:S01]  /*09b0*/  ULDC.64 UR40, c[0x0][0x208] ;  /* 0x0000820000287ab9 */ /* 0x000fe20000000a00 */
[----:B012-4-:R-:W-:Y:S07]  /*09c0*/  BAR.SYNC.DEFER_BLOCKING 0x0 ;  /* 0x0000000000007b1d */ /* 0x017fee0000010000 */
[----:B------:R-:W-:Y:S05]  /*09d0*/  @!P0 BRA `(.L_x_610) ;  /* 0x0000017c00008947 */ /* 0x000fea0003800000 */
.L_x_611:
[----:B------:R-:W-:-:S08]  /*09e0*/  NOP ;  /* 0x0000000000007918 */ /* 0x000fd00000000000 */
[----:B------:R-:W0:Y:S02]  /*09f0*/  USETMAXREG.TRY_ALLOC.CTAPOOL UP0, 0xf0 ;  /* 0x000000f0000079c8 */ /* 0x000e240008000600 */
[----:B0-----:R-:W-:-:S13]  /*0a00*/  PLOP3.LUT P0, PT, PT, PT, UP0, 0x80, 0x0 ;  /* 0x000000000000781c */ /* 0x001fda0003f0f008 */
[----:B------:R-:W-:Y:S05]  /*0a10*/  @!P0 BRA `(.L_x_611) ;  /* 0xfffffffc00f08947 */ /* 0x000fea000383ffff */
[----:B------:R-:W0:Y:S08]  /*0a20*/  S2UR UR5, SR_CgaCtaId ;  /* 0x00000000000579c3 */ /* 0x000e300000008800 */
[----:B------:R-:W-:Y:S06]  /*0a30*/  BAR.ARV 0x8, 0x180 ;  /* 0x0206000000007b1d */ /* 0x000fec0000002000 */
[----:B------:R-:W-:-:S02]  /*0a40*/  UMOV UR4, 0x400 ;  /* 0x0000040000047882 */ /* 0x000fc40000000000 */
[----:B------:R-:W-:Y:S01]  /*0a50*/  BAR.SYNC.DEFER_BLOCKING 0x5, 0x180 ;  /* 0x0146000000007b1d */ /* 0x000fe20000010000 */
[----:B0-----:R-:W-:-:S06]  /*0a60*/  ULEA UR4, UR5, UR4, 0x18 ;  /* 0x0000000405047291 */ /* 0x001fcc000f8ec03f */
[----:B------:R-:W-:Y:S01]  /*0a70*/  IMAD.U32 R2, RZ, RZ, UR4 ;  /* 0x00000004ff027e24 */ /* 0x000fe2000f8e00ff */
[----:B------:R-:W-:-:S04]  /*0a80*/  ULDC UR4, c[0x0][0xc3c] ;  /* 0x00030f0000047ab9 */ /* 0x000fc80000000800 */
[----:B------:R-:W0:Y:S01]  /*0a90*/  LDS.128 R124, [R2+0x348d0] ;  /* 0x0348d000027c7984 */ /* 0x000e220000000c00 */
[----:B------:R-:W-:Y:S06]  /*0aa0*/  BAR.ARV 0x4, 0x180 ;  /* 0x0106000000007b1d */ /* 0x000fec0000002000 */
[----:B0-----:R-:W-:-:S13]  /*0ab0*/  ISETP.GE.AND P0, PT, R127, UR4, PT ;  /* 0x000000047f007c0c */ /* 0x001fda000bf06270 */
[----:B------:R-:W-:Y:S05]  /*0ac0*/  @P0 BRA `(.L_x_612) ;  /* 0x000001f000b80947 */ /* 0x000fea0003800000 */
[----:B------:R-:W-:Y:S01]  /*0ad0*/  VIADD R11, R0, 0xffffff80 ;  /* 0xffffff80000b7836 */ /* 0x000fe20000000000 */
[----:B------:R-:W-:Y:S01]  /*0ae0*/  R2UR UR60, R2 ;  /* 0x00000000023c72ca */ /* 0x000fe200000e0000 */
[----:B------:R-:W-:Y:S01]  /*0af0*/  IMAD.MOV.U32 R14, RZ, RZ, -0x2 ;  /* 0xfffffffeff0e7424 */ /* 0x000fe200078e00ff */
[----:B------:R-:W-:Y:S01]  /*0b00*/  ULOP3.LUT UR46, UR61, 0x1, URZ, 0xfc, !UPT ;  /* 0x000000013d2e7892 */ /* 0x000fe2000f8efc3f */
[----:B------:R-:W-:Y:S01]  /*0b10*/  IMAD.MOV.U32 R204, RZ, RZ, RZ ;  /* 0x000000ffffcc7224 */ /* 0x000fe200078e00ff */
[----:B------:R-:W-:Y:S01]  /*0b20*/  SHF.R.S32.HI R0, RZ, 0x1f, R11 ;  /* 0x0000001fff007819 */ /* 0x000fe2000001140b */
[----:B------:R-:W-:Y:S02]  /*0b30*/  IMAD.MOV.U32 R16, RZ, RZ, RZ ;  /* 0x000000ffff107224 */ /* 0x000fe400078e00ff */
[----:B------:R-:W-:Y:S01]  /*0b40*/  IMAD.MOV.U32 R184, RZ, RZ, RZ ;  /* 0x000000ffffb87224 */ /* 0x000fe200078e00ff */
[CC--:B------:R-:W-:Y:S01]  /*0b50*/  LEA.HI R3, R0.reuse, R11.reuse, RZ, 0x4 ;  /* 0x0000000b00037211 */ /* 0x0c0fe200078f20ff */
[----:B------:R-:W-:Y:S01]  /*0b60*/  IMAD.MOV.U32 R196, RZ, RZ, RZ ;  /* 0x000000ffffc47224 */ /* 0x000fe200078e00ff */
[----:B------:R-:W-:Y:S01]  /*0b70*/  LEA.HI R4, R0, R11, RZ, 0x7 ;  /* 0x0000000b00047211 */ /* 0x000fe200078f38ff */
[----:B------:R-:W-:Y:S01]  /*0b80*/  IMAD.MOV.U32 R194, RZ, RZ, RZ ;  /* 0x000000ffffc27224 */ /* 0x000fe200078e00ff */
[----:B------:R-:W-:Y:S01]  /*0b90*/  SHF.R.S32.HI R6, RZ, 0x4, R3 ;  /* 0x00000004ff067819 */ /* 0x000fe20000011403 */
[----:B------:R-:W-:Y:S01]  /*0ba0*/  UIADD3 UR60, UR60, 0x10400, URZ ;  /* 0x000104003c3c7890 */ /* 0x000fe2000fffe03f */
[----:B------:R-:W-:-:S02]  /*0bb0*/  LOP3.LUT R214, R4, 0xffffff80, RZ, 0xc0, !PT ;  /* 0xffffff8004d67812 */ /* 0x000fc400078ec0ff */
[----:B------:R-:W-:Y:S02]  /*0bc0*/  LEA.HI R5, R3, R6, RZ, 0x1 ;  /* 0x0000000603057211 */ /* 0x000fe400078f08ff */
[CC--:B------:R-:W-:Y:S01]  /*0bd0*/  LEA.HI R8, R0.reuse, R11.reuse, RZ, 0x2 ;  /* 0x0000000b00087211 */ /* 0x0c0fe200078f10ff */
[----:B------:R-:W-:Y:S01]  /*0be0*/  IMAD.IADD R214, R11, 0x1, -R214 ;  /* 0x000000010bd67824 */ /* 0x000fe200078e0ad6 */
[----:B------:R-:W-:Y:S02]  /*0bf0*/  LOP3.LUT R5, R5, 0x1ffffffe, RZ, 0xc0, !PT ;  /* 0x1ffffffe05057812 */ /* 0x000fe400078ec0ff */
[----:B------:R-:W-:Y:S02]  /*0c00*/  LEA.HI R192, R0, R11, RZ, 0x5 ;  /* 0x0000000b00c07211 */ /* 0x000fe400078f28ff */
[----:B------:R-:W-:Y:S01]  /*0c10*/  LOP3.LUT R3, R3, 0x3fffff0, RZ, 0xc0, !PT ;  /* 0x03fffff003037812 */ /* 0x000fe200078ec0ff */
[----:B------:R-:W-:Y:S01]  /*0c20*/  IMAD.IADD R5, R6, 0x1, -R5 ;  /* 0x0000000106057824 */ /* 0x000fe200078e0a05 */
[----:B------:R-:W-:-:S02]  /*0c30*/  LOP3.LUT R209, R8, 0xfffffffc, RZ, 0xc0, !PT ;  /* 0xfffffffc08d17812 */ /* 0x000fc400078ec0ff */
[----:B------:R-:W-:Y:S01]  /*0c40*/  SHF.R.S32.HI R7, RZ, 0x1f, R214 ;  /* 0x0000001fff077819 */ /* 0x000fe200000114d6 */
[C---:B------:R-:W-:Y:S01]  /*0c50*/  IMAD.IADD R3, R11.reuse, 0x1, -R3 ;  /* 0x000000010b037824 */ /* 0x040fe200078e0a03 */
[----:B------:R-:W-:Y:S01]  /*0c60*/  SHF.R.S32.HI R192, RZ, 0x5, R192 ;  /* 0x00000005ffc07819 */ /* 0x000fe200000114c0 */
[----:B------:R-:W-:Y:S01]  /*0c70*/  IMAD.IADD R209, R11, 0x1, -R209 ;  /* 0x000000010bd17824 */ /* 0x000fe200078e0ad1 */
[-C--:B------:R-:W-:Y:S02]  /*0c80*/  LEA.HI R6, R7, R214.reuse, RZ, 0x2 ;  /* 0x000000d607067211 */ /* 0x080fe400078f10ff */
[----:B------:R-:W-:Y:S01]  /*0c90*/  SHF.R.S32.HI R17, RZ, 0x2, R8 ;  /* 0x00000002ff117819 */ /* 0x000fe20000011408 */
[----:B------:R-:W-:Y:S01]  /*0ca0*/  IMAD R12, R192, 0x10, R3 ;  /* 0x00000010c00c7824 */ /* 0x000fe200078e0203 */
[----:B------:R-:W-:Y:S01]  /*0cb0*/  LOP3.LUT R9, R6, 0x7ffffffc, RZ, 0xc0, !PT ;  /* 0x7ffffffc06097812 */ /* 0x000fe200078ec0ff */
[----:B------:R-:W-:Y:S01]  /*0cc0*/  IMAD.SHL.U32 R22, R209, 0x4, RZ ;  /* 0x00000004d1167824 */ /* 0x000fe200078e00ff */
[--C-:B------:R-:W-:Y:S01]  /*0cd0*/  SHF.R.S32.HI R3, RZ, 0x2, R6.reuse ;  /* 0x00000002ff037819 */ /* 0x100fe20000011406 */
[----:B------:R-:W-:Y:S01]  /*0ce0*/  IMAD R235, R12, 0x8, R5 ;  /* 0x000000080ceb7824 */ /* 0x000fe200078e0205 */
[----:B------:R-:W-:Y:S01]  /*0cf0*/  SHF.R.S32.HI R6, RZ, 0x1f, R6 ;  /* 0x0000001fff067819 */ /* 0x000fe20000011406 */
[----:B------:R-:W-:Y:S01]  /*0d00*/  VIADD R186, R22, 0x20 ;  /* 0x0000002016ba7836 */ /* 0x000fe20000000000 */
[----:B------:R-:W-:Y:S01]  /*0d10*/  SHF.R.S32.HI R8, RZ, 0x1f, R8 ;  /* 0x0000001fff087819 */ /* 0x000fe20000011408 */
[----:B------:R-:W-:Y:S01]  /*0d20*/  IMAD.IADD R9, R214, 0x1, -R9 ;  /* 0x00000001d6097824 */ /* 0x000fe200078e0a09 */
[----:B------:R-:W-:Y:S01]  /*0d30*/  LEA.HI R6, R6, R3, RZ, 0x3 ;  /* 0x0000000306067211 */ /* 0x000fe200078f18ff */
[C---:B------:R-:W-:Y:S01]  /*0d40*/  IMAD.IADD R10, R22.reuse, 0x1, R186 ;  /* 0x00000001160a7824 */ /* 0x040fe200078e02ba */
[----:B------:R-:W-:Y:S01]  /*0d50*/  LEA.HI R7, R7, R214, RZ, 0x5 ;  /* 0x000000d607077211 */ /* 0x000fe200078f28ff */
[----:B------:R-:W-:Y:S01]  /*0d60*/  VIADD R188, R22, 0x40 ;  /* 0x0000004016bc7836 */ /* 0x000fe20000000000 */
[----:B------:R-:W-:Y:S01]  /*0d70*/  LOP3.LUT R6, R6, 0xfffffff8, RZ, 0xc0, !PT ;  /* 0xfffffff806067812 */ /* 0x000fe200078ec0ff */
[----:B------:R-:W-:Y:S01]  /*0d80*/  IMAD R233, R9, R14, 0x80 ;  /* 0x0000008009e97424 */ /* 0x000fe200078e020e */
[----:B------:R-:W-:Y:S01]  /*0d90*/  LEA.HI R8, R8, R17, RZ, 0x3 ;  /* 0x0000001108087211 */ /* 0x000fe200078f18ff */
[----:B------:R-:W-:Y:S01]  /*0da0*/  IMAD.IADD R5, R22, 0x1, R188 ;  /* 0x0000000116057824 */ /* 0x000fe200078e02bc */
[----:B------:R-:W-:Y:S01]  /*0db0*/  SHF.R.S32.HI R9, RZ, 0x1f, R10 ;  /* 0x0000001fff097819 */ /* 0x000fe2000001140a */
[----:B------:R-:W-:Y:S01]  /*0dc0*/  IMAD.IADD R6, R3, 0x1, -R6 ;  /* 0x0000000103067824 */ /* 0x000fe200078e0a06 */
[----:B------:R-:W-:Y:S01]  /*0dd0*/  SHF.R.S32.HI R7, RZ, 0x5, R7 ;  /* 0x00000005ff077819 */ /* 0x000fe20000011407 */
[----:B------:R-:W-:Y:S01]  /*0de0*/  VIADD R205, R17, 0x40 ;  /* 0x0000004011cd7836 */ /* 0x000fe20000000000 */
[----:B------:R-:W-:Y:S01]  /*0df0*/  LOP3.LUT R8, R8, 0xfffffff8, RZ, 0xc0, !PT ;  /* 0xfffffff808087812 */ /* 0x000fe200078ec0ff */
[----:B------:R-:W-:Y:S01]  /*0e00*/  IMAD.SHL.U32 R18, R209, 0x8, RZ ;  /* 0x00000008d1127824 */ /* 0x000fe200078e00ff */
[-C--:B------:R-:W-:Y:S01]  /*0e10*/  LEA.HI R12, R9, R10.reuse, RZ, 0x3 ;  /* 0x0000000a090c7211 */ /* 0x080fe200078f18ff */
[----:B------:R-:W-:Y:S01]  /*0e20*/  IMAD R7, R7, 0x10, R6 ;  /* 0x0000001007077824 */ /* 0x000fe200078e0206 */
[----:B------:R-:W-:Y:S01]  /*0e30*/  LEA.HI R9, R9, R10, RZ, 0x6 ;  /* 0x0000000a09097211 */ /* 0x000fe200078f30ff */
[----:B------:R-:W-:Y:S01]  /*0e40*/  IMAD.IADD R213, R17, 0x1, -R8 ;  /* 0x0000000111d57824 */ /* 0x000fe200078e0a08 */
[----:B------:R-:W-:Y:S01]  /*0e50*/  SHF.R.S32.HI R10, RZ, 0x1f, R5 ;  /* 0x0000001fff0a7819 */ /* 0x000fe20000011405 */
[----:B------:R-:W-:Y:S01]  /*0e60*/  IMAD.SHL.U32 R185, R205, 0x40, RZ ;  /* 0x00000040cdb97824 */ /* 0x000fe200078e00ff */
[----:B------:R-:W-:Y:S01]  /*0e70*/  SHF.R.S32.HI R6, RZ, 0x1f, R205 ;  /* 0x0000001fff067819 */ /* 0x000fe200000114cd */
[----:B------:R-:W-:Y:S01]  /*0e80*/  IMAD.SHL.U32 R191, R213, 0x40, RZ ;  /* 0x00000040d5bf7824 */ /* 0x000fe200078e00ff */
[----:B------:R-:W-:Y:S01]  /*0e90*/  LEA.HI R212, R10, R5, RZ, 0x3 ;  /* 0x000000050ad47211 */ /* 0x000fe200078f18ff */
[----:B------:R-:W-:Y:S01]  /*0ea0*/  IMAD.SHL.U32 R9, R9, 0x80, RZ ;  /* 0x0000008009097824 */ /* 0x000fe200078e00ff */
[----:B------:R-:W-:Y:S01]  /*0eb0*/  LEA.HI R6, R6, R205, RZ, 0x3 ;  /* 0x000000cd06067211 */ /* 0x000fe200078f18ff */
[----:B------:R-:W-:Y:S01]  /*0ec0*/  VIADD R187, R22, 0x10 ;  /* 0x0000001016bb7836 */ /* 0x000fe20000000000 */
[----:B------:R-:W-:Y:S01]  /*0ed0*/  LEA.HI R5, R10, R5, RZ, 0x6 ;  /* 0x000000050a057211 */ /* 0x000fe200078f30ff */
[----:B------:R-:W-:Y:S01]  /*0ee0*/  VIADD R189, R22, 0x30 ;  /* 0x0000003016bd7836 */ /* 0x000fe20000000000 */
[----:B------:R-:W-:Y:S01]  /*0ef0*/  SHF.R.S32.HI R231, RZ, 0x7, R4 ;  /* 0x00000007ffe77819 */ /* 0x000fe20000011404 */
[----:B------:R-:W-:Y:S01]  /*0f00*/  IMAD.SHL.U32 R6, R6, 0x40, RZ ;  /* 0x0000004006067824 */ /* 0x000fe200078e00ff */
[----:B------:R-:W-:Y:S01]  /*0f10*/  LOP3.LUT R185, R185, 0x1c0, RZ, 0xc0, !PT ;  /* 0x000001c0b9b97812 */ /* 0x000fe200078ec0ff */
[----:B------:R-:W-:Y:S01]  /*0f20*/  IMAD.SHL.U32 R5, R5, 0x80, RZ ;  /* 0x0000008005057824 */ /* 0x000fe200078e00ff */
[----:B------:R-:W-:Y:S01]  /*0f30*/  LOP3.LUT R191, R191, 0x1c0, RZ, 0xc0, !PT ;  /* 0x000001c0bfbf7812 */ /* 0x000fe200078ec0ff */
[----:B------:R-:W-:Y:S01]  /*0f40*/  VIADD R190, R22, 0x50 ;  /* 0x0000005016be7836 */ /* 0x000fe20000000000 */
[----:B------:R-:W-:Y:S01]  /*0f50*/  LOP3.LUT R195, R6, 0xfffffe00, RZ, 0xc0, !PT ;  /* 0xfffffe0006c37812 */ /* 0x000fe200078ec0ff */
[----:B------:R-:W-:Y:S01]  /*0f60*/  IMAD.SHL.U32 R216, R187, 0x2, RZ ;  /* 0x00000002bbd87824 */ /* 0x000fe200078e00ff */
[----:B------:R-:W-:Y:S01]  /*0f70*/  LEA.HI R4, R4, R231, RZ, 0x1 ;  /* 0x000000e704047211 */ /* 0x000fe200078f08ff */
[----:B------:R-:W-:Y:S01]  /*0f80*/  IMAD.SHL.U32 R218, R186, 0x2, RZ ;  /* 0x00000002bada7824 */ /* 0x000fe200078e00ff */
[----:B------:R-:W-:Y:S01]  /*0f90*/  SHF.R.U32.HI R230, RZ, 0x3, R185 ;  /* 0x00000003ffe67819 */ /* 0x000fe200000116b9 */
[----:B------:R-:W-:Y:S01]  /*0fa0*/  IMAD.SHL.U32 R220, R189, 0x2, RZ ;  /* 0x00000002bddc7824 */ /* 0x000fe200078e00ff */
[----:B------:R-:W-:Y:S01]  /*0fb0*/  SHF.R.U32.HI R193, RZ, 0x3, R191 ;  /* 0x00000003ffc17819 */ /* 0x000fe200000116bf */
[----:B------:R-:W-:Y:S01]  /*0fc0*/  IMAD.SHL.U32 R222, R188, 0x2, RZ ;  /* 0x00000002bcde7824 */ /* 0x000fe200078e00ff */
[----:B------:R-:W-:Y:S01]  /*0fd0*/  LOP3.LUT R3, R185, 0x38, R12, 0xf8, !PT ;  /* 0x00000038b9037812 */ /* 0x000fe200078ef80c */
[----:B------:R-:W-:Y:S01]  /*0fe0*/  IMAD.SHL.U32 R224, R190, 0x2, RZ ;  /* 0x00000002bee07824 */ /* 0x000fe200078e00ff */
[----:B------:R-:W-:Y:S01]  /*0ff0*/  LOP3.LUT R6, R191, 0x38, R212, 0xf8, !PT ;  /* 0x00000038bf067812 */ /* 0x000fe200078ef8d4 */
[----:B------:R-:W-:Y:S01]  /*1000*/  IMAD.SHL.U32 R235, R235, 0x8, RZ ;  /* 0x00000008ebeb7824 */ /* 0x000fe200078e00ff */
[----:B------:R-:W-:-:S02]  /*1010*/  LOP3.LUT R5, R5, 0xffffe000, RZ, 0xc0, !PT ;  /* 0xffffe00005057812 */ /* 0x000fc400078ec0ff */
[----:B------:R-:W-:Y:S02]  /*1020*/  LOP3.LUT R4, R4, 0x3fffffe, RZ, 0xc0, !PT ;  /* 0x03fffffe04047812 */ /* 0x000fe400078ec0ff */
[----:B------:R-:W-:Y:S01]  /*1030*/  LOP3.LUT R8, R3, R230, RZ, 0x3c, !PT ;  /* 0x000000e603087212 */ /* 0x000fe200078e3cff */
[----:B------:R-:W-:Y:S01]  /*1040*/  IMAD R3, R192, 0x200, R5 ;  /* 0x00000200c0037824 */ /* 0x000fe200078e0205 */
[----:B------:R-:W-:Y:S01]  /*1050*/  LOP3.LUT R6, R6, R193, RZ, 0x3c, !PT ;  /* 0x000000c106067212 */ /* 0x000fe200078e3cff */
[----:B------:R-:W-:Y:S01]  /*1060*/  IMAD.IADD R4, R231, 0x1, -R4 ;  /* 0x00000001e7047824 */ /* 0x000fe200078e0a04 */
[----:B------:R-:W-:Y:S02]  /*1070*/  LEA.HI R0, R0, R11, RZ, 0x3 ;  /* 0x0000000b00007211 */ /* 0x000fe400078f18ff */
[----:B------:R-:W-:Y:S01]  /*1080*/  LOP3.LUT R9, R9, 0xffffe000, RZ, 0xc0, !PT ;  /* 0xffffe00009097812 */ /* 0x000fe200078ec0ff */
[----:B------:R-:W-:Y:S01]  /*1090*/  IMAD.IADD R6, R3, 0x1, R6 ;  /* 0x0000000103067824 */ /* 0x000fe200078e0206 */
[----:B------:R-:W-:Y:S01]  /*10a0*/  LOP3.LUT R199, R0, 0xfffffff8, RZ, 0xc0, !PT ;  /* 0xfffffff800c77812 */ /* 0x000fe200078ec0ff */
[----:B------:R-:W-:Y:S01]  /*10b0*/  IMAD R232, R4, 0x40, R7 ;  /* 0x0000004004e87824 */ /* 0x000fe200078e0207 */
[----:B------:R-:W-:-:S02]  /*10c0*/  LEA.HI R3, R209, R209, RZ, 0x1 ;  /* 0x000000d1d1037211 */ /* 0x000fc400078f08ff */
[----:B------:R-:W-:Y:S01]  /*10d0*/  SHF.R.S32.HI R207, RZ, 0x3, R0 ;  /* 0x00000003ffcf7819 */ /* 0x000fe20000011400 */
[----:B------:R-:W-:Y:S01]  /*10e0*/  IMAD.IADD R199, R11, 0x1, -R199 ;  /* 0x000000010bc77824 */ /* 0x000fe200078e0ac7 */
[----:B------:R-:W-:Y:S02]  /*10f0*/  LOP3.LUT R4, R191, 0x38, R12, 0xf8, !PT ;  /* 0x00000038bf047812 */ /* 0x000fe400078ef80c */
[----:B------:R-:W-:Y:S01]  /*1100*/  LOP3.LUT R0, R3, 0x1ffffffe, RZ, 0xc0, !PT ;  /* 0x1ffffffe03007812 */ /* 0x000fe200078ec0ff */
[----:B------:R-:W-:Y:S01]  /*1110*/  IMAD.SHL.U32 R197, R199, 0x8, RZ ;  /* 0x00000008c7c57824 */ /* 0x000fe200078e00ff */
[----:B------:R-:W-:Y:S02]  /*1120*/  LOP3.LUT R7, R185, 0x38, R212, 0xf8, !PT ;  /* 0x00000038b9077812 */ /* 0x000fe400078ef8d4 */
[----:B------:R-:W-:Y:S01]  /*1130*/  LOP3.LUT R4, R4, R193, RZ, 0x3c, !PT ;  /* 0x000000c104047212 */ /* 0x000fe200078e3cff */
[----:B------:R-:W-:Y:S01]  /*1140*/  IMAD.IADD R3, R209, 0x1, -R0 ;  /* 0x00000001d1037824 */ /* 0x000fe200078e0a00 */
[----:B------:R-:W-:Y:S01]  /*1150*/  IADD3 R8, R8, R9, R195 ;  /* 0x0000000908087210 */ /* 0x000fe20007ffe0c3 */
[----:B------:R-:W-:Y:S01]  /*1160*/  IMAD R9, R192, 0x200, R9 ;  /* 0x00000200c0097824 */ /* 0x000fe200078e0209 */
[----:B------:R-:W-:Y:S01]  /*1170*/  LOP3.LUT R10, R7, R230, RZ, 0x3c, !PT ;  /* 0x000000e6070a7212 */ /* 0x000fe200078e3cff */
[----:B------:R-:W-:Y:S01]  /*1180*/  VIADD R198, R197, 0x40 ;  /* 0x00000040c5c67836 */ /* 0x000fe20000000000 */
[----:B------:R-:W-:Y:S01]  /*1190*/  LOP3.LUT R0, R185, 0x38, R18, 0xf8, !PT ;  /* 0x00000038b9007812 */ /* 0x000fe200078ef812 */
[----:B------:R-:W-:Y:S01]  /*11a0*/  IMAD.IADD R4, R9, 0x1, R4 ;  /* 0x0000000109047824 */ /* 0x000fe200078e0204 */
[----:B------:R-:W-:Y:S01]  /*11b0*/  IADD3 R10, R10, R5, R195 ;  /* 0x000000050a0a7210 */ /* 0x000fe20007ffe0c3 */
[----:B------:R-:W-:Y:S01]  /*11c0*/  IMAD R234, R3, 0x8, R232 ;  /* 0x0000000803ea7824 */ /* 0x000fe200078e02e8 */
[----:B------:R-:W-:-:S02]  /*11d0*/  SHF.R.S32.HI R14, RZ, 0x1f, R187 ;  /* 0x0000001fff0e7819 */ /* 0x000fc400000114bb */
[----:B------:R-:W-:Y:S02]  /*11e0*/  SHF.R.S32.HI R217, RZ, 0x1f, R186 ;  /* 0x0000001fffd97819 */ /* 0x000fe400000114ba */
[----:B------:R-:W-:Y:S02]  /*11f0*/  SHF.R.S32.HI R20, RZ, 0x1f, R189 ;  /* 0x0000001fff147819 */ /* 0x000fe400000114bd */
[----:B------:R-:W-:Y:S02]  /*1200*/  SHF.R.S32.HI R221, RZ, 0x1f, R188 ;  /* 0x0000001fffdd7819 */ /* 0x000fe400000114bc */
[----:B------:R-:W-:Y:S02]  /*1210*/  SHF.R.S32.HI R223, RZ, 0x1f, R190 ;  /* 0x0000001fffdf7819 */ /* 0x000fe400000114be */
[----:B------:R-:W-:Y:S02]  /*1220*/  LOP3.LUT R0, R195, R0, R230, 0xf6, !PT ;  /* 0x00000000c3007212 */ /* 0x000fe400078ef6e6 */
[----:B------:R-:W-:-:S02]  /*1230*/  SHF.R.S32.HI R237, RZ, 0x1f, R197 ;  /* 0x0000001fffed7819 */ /* 0x000fc400000114c5 */
[----:B------:R-:W-:Y:S02]  /*1240*/  SHF.R.S32.HI R236, RZ, 0x1f, R198 ;  /* 0x0000001fffec7819 */ /* 0x000fe400000114c6 */
[----:B------:R-:W-:Y:S02]  /*1250*/  SHF.L.U64.HI R215, R187, 0x1, R14 ;  /* 0x00000001bbd77819 */ /* 0x000fe4000001020e */
[----:B------:R-:W-:Y:S02]  /*1260*/  SHF.L.U64.HI R217, R186, 0x1, R217 ;  /* 0x00000001bad97819 */ /* 0x000fe400000102d9 */
[----:B------:R-:W-:Y:S02]  /*1270*/  SHF.L.U64.HI R219, R189, 0x1, R20 ;  /* 0x00000001bddb7819 */ /* 0x000fe40000010214 */
[----:B------:R-:W-:Y:S02]  /*1280*/  SHF.L.U64.HI R221, R188, 0x1, R221 ;  /* 0x00000001bcdd7819 */ /* 0x000fe400000102dd */
[----:B------:R-:W-:-:S02]  /*1290*/  SHF.L.U64.HI R223, R190, 0x1, R223 ;  /* 0x00000001bedf7819 */ /* 0x000fc400000102df */
[----:B------:R-:W-:Y:S02]  /*12a0*/  SHF.R.S32.HI R211, RZ, 0x3, R12 ;  /* 0x00000003ffd37819 */ /* 0x000fe4000001140c */
[----:B------:R-:W-:Y:S02]  /*12b0*/  SHF.R.S32.HI R212, RZ, 0x3, R212 ;  /* 0x00000003ffd47819 */ /* 0x000fe400000114d4 */
[----:B------:R-:W-:Y:S02]  /*12c0*/  LEA R228, R0, UR60, 0x1 ;  /* 0x0000003c00e47c11 */ /* 0x000fe4000f8e08ff */
[----:B------:R-:W-:Y:S02]  /*12d0*/  LEA R226, R8, UR60, 0x1 ;  /* 0x0000003c08e27c11 */ /* 0x000fe4000f8e08ff */
[----:B------:R-:W-:Y:S02]  /*12e0*/  LEA R225, R10, UR60, 0x1 ;  /* 0x0000003c0ae17c11 */ /* 0x000fe4000f8e08ff */
[----:B------:R-:W-:-:S02]  /*12f0*/  LEA R229, R4, UR60, 0x1 ;  /* 0x0000003c04e57c11 */ /* 0x000fc4000f8e08ff */
[----:B------:R-:W-:-:S07]  /*1300*/  LEA R227, R6, UR60, 0x1 ;  /* 0x0000003c06e37c11 */ /* 0x000fce000f8e08ff */
.L_x_817:
[----:B0--34-:R-:W0:Y:S01]  /*1310*/  LDC.64 R4, c[0x0][0xc88] ;  /* 0x00032200ff047b82 */ /* 0x019e220000000a00 */
[----:B------:R-:W-:Y:S01]  /*1320*/  ULDC.64 UR4, c[0x0][0xa28] ;  /* 0x00028a0000047ab9 */ /* 0x000fe20000000a00 */
[----:B------:R-:W-:Y:S01]  /*1330*/  ULDC.64 UR8, c[0x0][0xa18] ;  /* 0x0002860000087ab9 */ /* 0x000fe20000000a00 */
[----:B------:R-:W-:Y:S01]  /*1340*/  ULDC.64 UR6, c[0x0][0xa08] ;  /* 0x0002820000067ab9 */ /* 0x000fe20000000a00 */
[----:B0-----:R-:W-:-:S05]  /*1350*/  IMAD.WIDE R4, R127, 0x4, R4 ;  /* 0x000000047f047825 */ /* 0x001fca00078e0204 */
[----:B--2---:R-:W2:Y:S01]  /*1360*/  LDG.E R203, desc[UR40][R4.64] ;  /* 0x0000002804cb7981 */ /* 0x004ea2000c1e1900 */
[----:B------:R-:W-:Y:S01]  /*1370*/  ISETP.NE.U32.AND P2, PT, RZ, UR4, PT ;  /* 0x00000004ff007c0c */ /* 0x000fe2000bf45070 */
[----:B------:R-:W-:Y:S01]  /*1380*/  IMAD.MOV.U32 R3, RZ, RZ, RZ ;  /* 0x000000ffff037224 */ /* 0x000fe200078e00ff */
[----:B------:R-:W-:Y:S01]  /*1390*/  ISETP.NE.U32.AND P1, PT, RZ, UR8, PT ;  /* 0x00000008ff007c0c */ /* 0x000fe2000bf25070 */
[----:B------:R-:W-:Y:S01]  /*13a0*/  IMAD.MOV.U32 R29, RZ, RZ, RZ ;  /* 0x000000ffff1d7224 */ /* 0x000fe200078e00ff */
[----:B------:R-:W-:Y:S02]  /*13b0*/  ISETP.NE.AND.EX P2, PT, RZ, UR5, PT, P2 ;  /* 0x00000005ff007c0c */ /* 0x000fe4000bf45320 */
[----:B------:R-:W-:Y:S02]  /*13c0*/  ISETP.NE.AND.EX P1, PT, RZ, UR9, PT, P1 ;  /* 0x00000009ff007c0c */ /* 0x000fe4000bf25310 */
[----:B------:R-:W-:-:S04]  /*13d0*/  ISETP.NE.U32.AND P0, PT, RZ, UR6, PT ;  /* 0x00000006ff007c0c */ /* 0x000fc8000bf05070 */
[----:B------:R-:W-:Y:S02]  /*13e0*/  ISETP.NE.AND.EX P0, PT, RZ, UR7, PT, P0 ;  /* 0x00000007ff007c0c */ /* 0x000fe4000bf05300 */
[----:B--2---:R-:W-:Y:S01]  /*13f0*/  SHF.R.S32.HI R208, RZ, 0x1f, R203 ;  /* 0x0000001fffd07819 */ /* 0x004fe200000114cb */
[C---:B------:R-:W-:Y:S02]  /*1400*/  IMAD.SHL.U32 R201, R203.reuse, 0x4, RZ ;  /* 0x00000004cbc97824 */ /* 0x040fe400078e00ff */
[C---:B------:R-:W-:Y:S02]  /*1410*/  @P2 LEA R4, P3, R203.reuse, UR4, 0x2 ;  /* 0x00000004cb042c11 */ /* 0x040fe4000f8610ff */
[C-C-:B------:R-:W-:Y:S02]  /*1420*/  SHF.L.U64.HI R202, R203.reuse, 0x2, R208.reuse ;  /* 0x00000002cbca7819 */ /* 0x140fe400000102d0 */
[----:B------:R-:W-:Y:S01]  /*1430*/  @P2 LEA.HI.X R5, R203, UR5, R208, 0x2, P3 ;  /* 0x00000005cb052c11 */ /* 0x000fe200098f14d0 */
[----:B------:R-:W-:Y:S01]  /*1440*/  ULDC UR4, c[0x0][0x288] ;  /* 0x0000a20000047ab9 */ /* 0x000fe20000000800 */
[----:B------:R-:W-:-:S03]  /*1450*/  IADD3 R8, P4, R201, UR6, RZ ;  /* 0x00000006c9087c10 */ /* 0x000fc6000ff9e0ff */
[----:B------:R0:W5:Y:S01]  /*1460*/  @P2 LDG.E R3, desc[UR40][R4.64] ;  /* 0x0000002804032981 */ /* 0x000162000c1e1900 */
[----:B------:R-:W-:Y:S01]  /*1470*/  @P1 IADD3 R6, P2, R201, UR8, RZ ;  /* 0x00000008c9061c10 */ /* 0x000fe2000ff5e0ff */
[----:B------:R-:W-:Y:S01]  /*1480*/  IMAD.U32 R149, RZ, RZ, UR4 ;  /* 0x00000004ff957e24 */ /* 0x000fe2000f8e00ff */
[C---:B------:R-:W-:Y:S01]  /*1490*/  IADD3.X R9, R202.reuse, UR7, RZ, P4, !PT ;  /* 0x00000007ca097c10 */ /* 0x040fe2000a7fe4ff */
[----:B------:R-:W-:Y:S01]  /*14a0*/  ULDC.64 UR4, c[0x0][0x418] ;  /* 0x0001060000047ab9 */ /* 0x000fe20000000a00 */
[----:B------:R-:W-:-:S03]  /*14b0*/  @P1 IADD3.X R7, R202, UR9, RZ, P2, !PT ;  /* 0x00000009ca071c10 */ /* 0x000fc600097fe4ff */
[----:B------:R0:W5:Y:S01]  /*14c0*/  @P0 LDG.E R29, desc[UR40][R8.64] ;  /* 0x00000028081d0981 */ /* 0x000162000c1e1900 */
[----:B------:R-:W-:Y:S01]  /*14d0*/  UISETP.NE.U32.AND UP0, UPT, UR4, URZ, UPT ;  /* 0x0000003f0400728c */ /* 0x000fe2000bf05070 */
[----:B------:R-:W-:Y:S02]  /*14e0*/  ULDC.64 UR8, c[0x0][0xa20] ;  /* 0x0002880000087ab9 */ /* 0x000fe40000000a00 */
[----:B------:R0:W5:Y:S01]  /*14f0*/  @P1 LDG.E R149, desc[UR40][R6.64] ;  /* 0x0000002806951981 */ /* 0x000162000c1e1900 */
[----:B------:R-:W-:Y:S01]  /*1500*/  UISETP.NE.AND.EX UP0, UPT, UR5, URZ, UPT, UP0 ;  /* 0x0000003f0500728c */ /* 0x000fe2000bf05300 */
[----:B------:R-:W-:Y:S01]  /*1510*/  ULDC UR4, c[0x0][0x424] ;  /* 0x0001090000047ab9 */ /* 0x000fe20000000800 */
[----:B------:R-:W-:Y:S02]  /*1520*/  ISETP.NE.U32.AND P2, PT, RZ, UR8, PT ;  /* 0x00000008ff007c0c */ /* 0x000fe4000bf45070 */
[----:B------:R-:W-:Y:S01]  /*1530*/  USEL UR4, UR4, 0x1, UP0 ;  /* 0x0000000104047887 */ /* 0x000fe20008000000 */
[----:B------:R-:W-:Y:S01]  /*1540*/  ULDC UR5, c[0x0][0x2f0] ;  /* 0x0000bc0000057ab9 */ /* 0x000fe20000000800 */
[----:B------:R-:W-:-:S02]  /*1550*/  ISETP.NE.AND.EX P2, PT, RZ, UR9, PT, P2 ;  /* 0x00000009ff007c0c */ /* 0x000fc4000bf45320 */
[----:B------:R-:W-:-:S03]  /*1560*/  UIMAD UR4, UR4, UR5, URZ ;  /* 0x00000005040472a4 */ /* 0x000fc6000f8e023f */
[----:B------:R-:W-:Y:S01]  /*1570*/  ULDC UR5, c[0x0][0x348] ;  /* 0x0000d20000057ab9 */ /* 0x000fe20000000800 */
[----:B------:R-:W-:Y:S02]  /*1580*/  IMAD.MOV.U32 R206, RZ, RZ, R125 ;  /* 0x000000ffffce7224 */ /* 0x000fe400078e007d */
[----:B------:R-:W-:Y:S02]  /*1590*/  IMAD.MOV.U32 R200, RZ, RZ, R126 ;  /* 0x000000ffffc87224 */ /* 0x000fe400078e007e */
[----:B------:R-:W-:Y:S01]  /*15a0*/  IMAD.MOV.U32 R27, RZ, RZ, R203 ;  /* 0x000000ffff1b7224 */ /* 0x000fe200078e00cb */
[----:B0-----:R-:W-:Y:S06]  /*15b0*/  @P1 BRA `(.L_x_613) ;  /* 0x0000000000241947 */ /* 0x001fec0003800000 */
[----:B------:R-:W-:Y:S02]  /*15c0*/  ULDC.64 UR6, c[0x0][0xa00] ;  /* 0x0002800000067ab9 */ /* 0x000fe40000000a00 */
[----:B------:R-:W-:-:S04]  /*15d0*/  ISETP.NE.U32.AND P1, PT, RZ, UR6, PT ;  /* 0x00000006ff007c0c */ /* 0x000fc8000bf25070 */
[----:B------:R-:W-:-:S13]  /*15e0*/  ISETP.NE.AND.EX P1, PT, RZ, UR7, PT, P1 ;  /* 0x00000007ff007c0c */ /* 0x000fda000bf25310 */
[----:B------:R-:W-:Y:S05]  /*15f0*/  @!P1 BRA `(.L_x_613) ;  /* 0x0000000000149947 */ /* 0x000fea0003800000 */
[----:B------:R-:W0:Y:S02]  /*1600*/  LDC.64 R4, c[0x0][0xa00] ;  /* 0x00028000ff047b82 */ /* 0x000e240000000a00 */
[----:B0-----:R-:W-:-:S05]  /*1610*/  IMAD.WIDE R4, R27, 0x4, R4 ;  /* 0x000000041b047825 */ /* 0x001fca00078e0204 */
[----:B-----5:R-:W2:Y:S04]  /*1620*/  LDG.E R149, desc[UR40][R4.64] ;  /* 0x0000002804957981 */ /* 0x020ea8000c1e1900 */
[----:B------:R-:W2:Y:S02]  /*1630*/  LDG.E R0, desc[UR40][R4.64+0x4] ;  /* 0x0000042804007981 */ /* 0x000ea4000c1e1900 */
[----:B--2---:R-:W-:-:S07]  /*1640*/  IMAD.IADD R149, R0, 0x1, -R149 ;  /* 0x0000000100957824 */ /* 0x004fce00078e0a95 */
.L_x_613:
[----:B------:R-:W-:Y:S02]  /*1650*/  IMAD.U32 R25, RZ, RZ, UR5 ;  /* 0x00000005ff197e24 */ /* 0x000fe4000f8e00ff */
[----:B------:R-:W-:Y:S01]  /*1660*/  IMAD.U32 R26, RZ, RZ, UR4 ;  /* 0x00000004ff1a7e24 */ /* 0x000fe2000f8e00ff */
[----:B------:R-:W-:Y:S06]  /*1670*/  @!P2 BRA `(.L_x_614) ;  /* 0x000000000010a947 */ /* 0x000fec0003800000 */
[----:B------:R-:W-:-:S04]  /*1680*/  IADD3 R4, P0, R201, UR8, RZ ;  /* 0x00000008c9047c10 */ /* 0x000fc8000ff1e0ff */
[----:B------:R-:W-:-:S05]  /*1690*/  IADD3.X R5, R202, UR9, RZ, P0, !PT ;  /* 0x00000009ca057c10 */ /* 0x000fca00087fe4ff */
[----:B------:R0:W5:Y:S01]  /*16a0*/  LDG.E R26, desc[UR40][R4.64] ;  /* 0x00000028041a7981 */ /* 0x000162000c1e1900 */
[----:B------:R-:W-:Y:S05]  /*16b0*/  BRA `(.L_x_615) ;  /* 0x0000000000107947 */ /* 0x000fea0003800000 */
.L_x_614:
[----:B------:R-:W-:Y:S05]  /*16c0*/  @!P0 BRA `(.L_x_615) ;  /* 0x00000000000c8947 */ /* 0x000fea0003800000 */
[----:B------:R-:W2:Y:S04]  /*16d0*/  LDG.E R5, desc[UR40][R8.64] ;  /* 0x0000002808057981 */ /* 0x000ea8000c1e1900 */
[----:B------:R-:W2:Y:S02]  /*16e0*/  LDG.E R26, desc[UR40][R8.64+0x4] ;  /* 0x00000428081a7981 */ /* 0x000ea4000c1e1900 */
[----:B--2---:R-:W-:-:S07]  /*16f0*/  IMAD.IADD R26, R26, 0x1, -R5 ;  /* 0x000000011a1a7824 */ /* 0x004fce00078e0a05 */
.L_x_615:
[----:B------:R-:W-:Y:S02]  /*1700*/  ULDC.64 UR4, c[0x0][0xa10] ;  /* 0x0002840000047ab9 */ /* 0x000fe40000000a00 */
[----:B------:R-:W-:-:S04]  /*1710*/  ISETP.NE.U32.AND P0, PT, RZ, UR4, PT ;  /* 0x00000004ff007c0c */ /* 0x000fc8000bf05070 */
[----:B------:R-:W-:Y:S01]  /*1720*/  ISETP.NE.AND.EX P0, PT, RZ, UR5, PT, P0 ;  /* 0x00000005ff007c0c */ /* 0x000fe2000bf05300 */
[----:B------:R-:W-:-:S12]  /*1730*/  ULDC.64 UR4, c[0x0][0xa30] ;  /* 0x00028c0000047ab9 */ /* 0x000fd80000000a00 */
[----:B0-----:R-:W0:Y:S02]  /*1740*/  @P0 LDC.64 R4, c[0x0][0xa10] ;  /* 0x00028400ff040b82 */ /* 0x001e240000000a00 */
[----:B0-----:R-:W-:-:S05]  /*1750*/  @P0 IMAD.WIDE R4, R27, 0x4, R4 ;  /* 0x000000041b040825 */ /* 0x001fca00078e0204 */
[----:B------:R-:W2:Y:S04]  /*1760*/  @P0 LDG.E R0, desc[UR40][R4.64] ;  /* 0x0000002804000981 */ /* 0x000ea8000c1e1900 */
[----:B------:R-:W2:Y:S01]  /*1770*/  @P0 LDG.E R9, desc[UR40][R4.64+0x4] ;  /* 0x0000042804090981 */ /* 0x000ea2000c1e1900 */
[----:B------:R-:W-:Y:S01]  /*1780*/  ISETP.NE.U32.AND P1, PT, RZ, UR4, PT ;  /* 0x00000004ff007c0c */ /* 0x000fe2000bf25070 */
[----:B-----5:R-:W-:-:S03]  /*1790*/  IMAD.MOV.U32 R144, RZ, RZ, R26 ;  /* 0x000000ffff907224 */ /* 0x020fc600078e001a */
[----:B------:R-:W-:-:S13]  /*17a0*/  ISETP.NE.AND.EX P1, PT, RZ, UR5, PT, P1 ;  /* 0x00000005ff007c0c */ /* 0x000fda000bf25310 */
[----:B------:R-:W-:-:S04]  /*17b0*/  @P1 IADD3 R6, P2, R201, UR4, RZ ;  /* 0x00000004c9061c10 */ /* 0x000fc8000ff5e0ff */
[----:B------:R-:W-:-:S05]  /*17c0*/  @P1 IADD3.X R7, R202, UR5, RZ, P2, !PT ;  /* 0x00000005ca071c10 */ /* 0x000fca00097fe4ff */
[----:B------:R0:W5:Y:S01]  /*17d0*/  @P1 LDG.E R144, desc[UR40][R6.64] ;  /* 0x0000002806901981 */ /* 0x000162000c1e1900 */
[----:B------:R-:W-:Y:S01]  /*17e0*/  IMAD.IADD R8, R26, 0x1, -R3 ;  /* 0x000000011a087824 */ /* 0x000fe200078e0a03 */
[----:B------:R-:W-:-:S03]  /*17f0*/  PLOP3.LUT P2, PT, PT, PT, PT, 0x80, 0x0 ;  /* 0x000000000000781c */ /* 0x000fc60003f4f070 */
[----:B------:R-:W-:-:S05]  /*1800*/  IMAD.MOV R123, RZ, RZ, -R8 ;  /* 0x000000ffff7b7224 */ /* 0x000fca00078e0a08 */
[----:B------:R-:W-:Y:S01]  /*1810*/  VIMNMX R123, RZ, R123, !PT ;  /* 0x0000007bff7b7248 */ /* 0x000fe20007fe0100 */
[----:B--2---:R-:W-:-:S04]  /*1820*/  @P0 IMAD.IADD R25, R9, 0x1, -R0 ;  /* 0x0000000109190824 */ /* 0x004fc800078e0a00 */
[----:B------:R-:W-:-:S04]  /*1830*/  IMAD.IADD R150, R8, 0x1, R25 ;  /* 0x0000000108967824 */ /* 0x000fc800078e0219 */
[----:B------:R-:W-:-:S05]  /*1840*/  VIADD R0, R150, 0x7f ;  /* 0x0000007f96007836 */ /* 0x000fca0000000000 */
[----:B------:R-:W-:-:S04]  /*1850*/  SHF.R.S32.HI R3, RZ, 0x1f, R0 ;  /* 0x0000001fff037819 */ /* 0x000fc80000011400 */
[----:B------:R-:W-:-:S04]  /*1860*/  LEA.HI R3, R3, R0, RZ, 0x7 ;  /* 0x0000000003037211 */ /* 0x000fc800078f38ff */
[----:B------:R-:W-:Y:S02]  /*1870*/  LOP3.LUT R0, R3, 0xffffff80, RZ, 0xc0, !PT ;  /* 0xffffff8003007812 */ /* 0x000fe400078ec0ff */
[----:B------:R-:W-:Y:S02]  /*1880*/  SHF.R.S32.HI R210, RZ, 0x7, R3 ;  /* 0x00000007ffd27819 */ /* 0x000fe40000011403 */
[----:B------:R-:W-:-:S04]  /*1890*/  VIADDMNMX R0, R0, -R8, R25, PT ;  /* 0x8000000800007246 */ /* 0x000fc80003800119 */
[----:B------:R-:W-:Y:S02]  /*18a0*/  ISETP.GT.AND P0, PT, R0, R123, PT ;  /* 0x0000007b0000720c */ /* 0x000fe40003f04270 */
[----:B------:R-:W-:-:S05]  /*18b0*/  SHF.R.U32.HI R123, RZ, 0x7, R123 ;  /* 0x00000007ff7b7819 */ /* 0x000fca000001167b */
[----:B------:R-:W-:-:S06]  /*18c0*/  IMAD.MOV.U32 R24, RZ, RZ, R123 ;  /* 0x000000ffff187224 */ /* 0x000fcc00078e007b */
[----:B------:R-:W-:-:S05]  /*18d0*/  @P0 VIADD R0, R0, 0x7f ;  /* 0x0000007f00000836 */ /* 0x000fca0000000000 */
[----:B------:R-:W-:-:S04]  /*18e0*/  @P0 SHF.R.S32.HI R5, RZ, 0x1f, R0 ;  /* 0x0000001fff050819 */ /* 0x000fc80000011400 */
[----:B------:R-:W-:-:S04]  /*18f0*/  @P0 LEA.HI R5, R5, R0, RZ, 0x7 ;  /* 0x0000000005050211 */ /* 0x000fc800078f38ff */
[----:B------:R-:W-:-:S04]  /*1900*/  @P0 SHF.R.S32.HI R24, RZ, 0x7, R5 ;  /* 0x00000007ff180819 */ /* 0x000fc80000011405 */
[----:B------:R-:W-:-:S13]  /*1910*/  ISETP.GT.AND P0, PT, R24, R123, PT ;  /* 0x0000007b1800720c */ /* 0x000fda0003f04270 */
[----:B0-----:R-:W-:Y:S05]  /*1920*/  @!P0 BRA `(.L_x_616) ;  /* 0x0000009000088947 */ /* 0x001fea0003800000 */
[----:B------:R-:W-:Y:S01]  /*1930*/  VIADD R116, R2, 0x1c400 ;  /* 0x0001c40002747836 */ /* 0x000fe20000000000 */
[----:B------:R-:W-:Y:S04]  /*1940*/  BSSY B6, `(.L_x_617) ;  /* 0x0000013000067945 */ /* 0x000fe80003800000 */
[----:B------:R-:W-:-:S13]  /*1950*/  LOP3.LUT P0, RZ, R116, 0x3ff, RZ, 0xc0, !PT ;  /* 0x000003ff74ff7812 */ /* 0x000fda000780c0ff */
[----:B------:R-:W-:Y:S05]  /*1960*/  @!P0 BRA `(.L_x_618) ;  /* 0x0000000000408947 */ /* 0x000fea0003800000 */
        /* <DEDUP_REMOVED lines=15> */
[----:B-1---5:R-:W-:Y:S05]  /*1a60*/  CALL.ABS.NOINC R14 ;  /* 0x000000000e007343 */ /* 0x022fea0003c00000 */
.L_x_618:
[----:B------:R-:W-:Y:S05]  /*1a70*/  BSYNC B6 ;  /* 0x0000000000067941 */ /* 0x000fea0003800000 */
.L_x_617:
        /* <DEDUP_REMOVED lines=20> */
.L_x_620:
[----:B------:R-:W-:Y:S05]  /*1bc0*/  BSYNC B6 ;  /* 0x0000000000067941 */ /* 0x000fea0003800000 */
.L_x_619:
[----:B------:R-:W-:Y:S01]  /*1bd0*/  ULDC.64 UR4, c[0x0][0x9f8] ;  /* 0x00027e0000047ab9 */ /* 0x000fe20000000a00 */
[----:B------:R-:W2:Y:S01]  /*1be0*/  LDL.LU R20, [R1+0x8] ;  /* 0x0000080001147983 */ /* 0x000ea20000300800 */
[----:B------:R-:W-:Y:S01]  /*1bf0*/  ISETP.NE.U32.AND P0, PT, RZ, UR4, PT ;  /* 0x00000004ff007c0c */ /* 0x000fe2000bf05070 */
[----:B------:R-:W0:Y:S01]  /*1c00*/  LDC.64 R134, c[0x0][0x300] ;  /* 0x0000c000ff867b82 */ /* 0x000e220000000a00 */
[----:B------:R-:W-:Y:S01]  /*1c10*/  SHF.R.S32.HI R8, RZ, 0x1f, R126 ;  /* 0x0000001fff087819 */ /* 0x000fe2000001147e */
[C---:B------:R-:W-:Y:S01]  /*1c20*/  VIADD R0, R18.reuse, 0x80 ;  /* 0x0000008012007836 */ /* 0x040fe20000000000 */
[----:B------:R-:W-:Y:S01]  /*1c30*/  ISETP.NE.AND.EX P0, PT, RZ, UR5, PT, P0 ;  /* 0x00000005ff007c0c */ /* 0x000fe2000bf05300 */
[C---:B------:R-:W-:Y:S01]  /*1c40*/  VIADD R101, R18.reuse, 0x20 ;  /* 0x0000002012657836 */ /* 0x040fe20000000000 */
[----:B------:R-:W-:Y:S01]  /*1c50*/  ULDC.64 UR6, c[0x0][0x330] ;  /* 0x0000cc0000067ab9 */ /* 0x000fe20000000a00 */
[----:B------:R-:W-:Y:S01]  /*1c60*/  SHF.R.S32.HI R19, RZ, 0x1f, R18 ;  /* 0x0000001fff137819 */ /* 0x000fe20000011412 */
[----:B------:R-:W-:Y:S01]  /*1c70*/  IMAD.IADD R118, R29, 0x1, R26 ;  /* 0x000000011d767824 */ /* 0x000fe200078e021a */
[----:B------:R-:W1:Y:S08]  /*1c80*/  LDC R21, c[0x0][0x3f4] ;  /* 0x0000fd00ff157b82 */ /* 0x000e700000000800 */
[----:B------:R-:W-:Y:S01]  /*1c90*/  @P0 IADD3 R4, P1, R201, UR4, RZ ;  /* 0x00000004c9040c10 */ /* 0x000fe2000ff3e0ff */
[----:B------:R-:W-:Y:S01]  /*1ca0*/  ULDC UR4, c[0x0][0x2f4] ;  /* 0x0000bd0000047ab9 */ /* 0x000fe20000000800 */
[----:B------:R-:W-:Y:S01]  /*1cb0*/  VIADD R100, R18, 0x40 ;  /* 0x0000004012647836 */ /* 0x000fe20000000000 */
[----:B------:R-:W3:Y:S01]  /*1cc0*/  LDC.64 R36, c[0x0][0x408] ;  /* 0x00010200ff247b82 */ /* 0x000ee20000000a00 */
[----:B------:R-:W-:-:S05]  /*1cd0*/  @P0 IADD3.X R5, R202, UR5, RZ, P1, !PT ;  /* 0x00000005ca050c10 */ /* 0x000fca0008ffe4ff */
[----:B------:R4:W2:Y:S01]  /*1ce0*/  @P0 LDG.E R27, desc[UR40][R4.64] ;  /* 0x00000028041b0981 */ /* 0x0008a2000c1e1900 */
[----:B------:R-:W-:Y:S01]  /*1cf0*/  ISETP.GE.AND P3, PT, R0, UR4, PT ;  /* 0x0000000400007c0c */ /* 0x000fe2000bf66270 */
[----:B------:R-:W-:Y:S01]  /*1d00*/  IMAD R3, R8, UR6, RZ ;  /* 0x0000000608037c24 */ /* 0x000fe2000f8e02ff */
[----:B------:R-:W-:Y:S01]  /*1d10*/  ISETP.GE.AND P1, PT, R101, UR4, PT ;  /* 0x0000000465007c0c */ /* 0x000fe2000bf26270 */
[C---:B------:R-:W-:Y:S01]  /*1d20*/  VIADD R0, R18.reuse, 0xa0 ;  /* 0x000000a012007836 */ /* 0x040fe20000000000 */
[----:B------:R-:W-:Y:S01]  /*1d30*/  ISETP.GE.AND P0, PT, R18, UR4, PT ;  /* 0x0000000412007c0c */ /* 0x000fe2000bf06270 */
[C---:B------:R-:W-:Y:S01]  /*1d40*/  IMAD R3, R126.reuse, UR7, R3 ;  /* 0x000000077e037c24 */ /* 0x040fe2000f8e0203 */
[----:B------:R-:W-:Y:S01]  /*1d50*/  SEL R14, RZ, 0x10, P3 ;  /* 0x00000010ff0e7807 */ /* 0x000fe20001800000 */
[----:B------:R-:W-:Y:S01]  /*1d60*/  IMAD.WIDE.U32 R104, R126, UR6, R18 ;  /* 0x000000067e687c25 */ /* 0x000fe2000f8e0012 */
[----:B------:R-:W-:Y:S01]  /*1d70*/  ISETP.GE.AND P2, PT, R0, UR4, PT ;  /* 0x0000000400007c0c */ /* 0x000fe2000bf46270 */
[----:B------:R-:W-:Y:S01]  /*1d80*/  ULDC.64 UR6, c[0x0][0xa08] ;  /* 0x0002820000067ab9 */ /* 0x000fe20000000a00 */
[----:B----4-:R-:W-:Y:S01]  /*1d90*/  SEL R4, RZ, 0xffffffff, P1 ;  /* 0xffffffffff047807 */ /* 0x010fe20000800000 */
[----:B------:R-:W-:Y:S01]  /*1da0*/  VIADD R99, R18, 0x60 ;  /* 0x0000006012637836 */ /* 0x000fe20000000000 */
[----:B------:R-:W-:Y:S01]  /*1db0*/  SHF.R.S32.HI R0, RZ, 0x1f, R118 ;  /* 0x0000001fff007819 */ /* 0x000fe20000011476 */
[----:B------:R-:W-:Y:S01]  /*1dc0*/  IMAD.IADD R105, R105, 0x1, R3 ;  /* 0x0000000169697824 */ /* 0x000fe200078e0203 */
[----:B------:R-:W-:Y:S01]  /*1dd0*/  SEL R3, RZ, 0x1, P0 ;  /* 0x00000001ff037807 */ /* 0x000fe20000000000 */
[----:B------:R-:W-:Y:S01]  /*1de0*/  IMAD.SHL.U32 R4, R4, 0x2, RZ ;  /* 0x0000000204047824 */ /* 0x000fe200078e00ff */
[----:B------:R-:W-:Y:S01]  /*1df0*/  ISETP.GE.AND P0, PT, R100, UR4, PT ;  /* 0x0000000464007c0c */ /* 0x000fe2000bf06270 */
[-C--:B0-----:R-:W-:Y:S01]  /*1e00*/  IMAD R9, R0, R134.reuse, RZ ;  /* 0x0000008600097224 */ /* 0x081fe200078e02ff */
[----:B------:R-:W-:Y:S01]  /*1e10*/  ISETP.GE.AND P1, PT, R99, UR4, PT ;  /* 0x0000000463007c0c */ /* 0x000fe2000bf26270 */
[----:B------:R-:W-:Y:S01]  /*1e20*/  ULDC.64 UR4, c[0x0][0x308] ;  /* 0x0000c20000047ab9 */ /* 0x000fe20000000a00 */
[----:B------:R-:W-:Y:S01]  /*1e30*/  LOP3.LUT R3, R4, 0x2, R3, 0xe2, !PT ;  /* 0x0000000204037812 */ /* 0x000fe200078ee203 */
[----:B------:R-:W-:Y:S01]  /*1e40*/  IMAD.WIDE.U32 R4, R118, R134, RZ ;  /* 0x0000008676047225 */ /* 0x000fe200078e00ff */
[----:B------:R-:W-:-:S02]  /*1e50*/  SEL R6, RZ, 0x4, P0 ;  /* 0x00000004ff067807 */ /* 0x000fc40000000000 */
[----:B------:R-:W-:Y:S01]  /*1e60*/  SEL R7, RZ, 0x8, P1 ;  /* 0x00000008ff077807 */ /* 0x000fe20000800000 */
[----:B------:R-:W-:Y:S01]  /*1e70*/  IMAD R9, R118, R135, R9 ;  /* 0x0000008776097224 */ /* 0x000fe200078e0209 */
[----:B------:R-:W-:Y:S01]  /*1e80*/  ISETP.NE.U32.AND P0, PT, RZ, UR6, PT ;  /* 0x00000006ff007c0c */ /* 0x000fe2000bf05070 */
[----:B---3--:R-:W-:Y:S01]  /*1e90*/  IMAD.WIDE.U32 R108, R17, R36, R18 ;  /* 0x00000024116c7225 */ /* 0x008fe200078e0012 */
[----:B------:R-:W-:Y:S02]  /*1ea0*/  LOP3.LUT R3, R7, R3, R6, 0xfe, !PT ;  /* 0x0000000307037212 */ /* 0x000fe400078efe06 */
[----:B------:R-:W-:Y:S01]  /*1eb0*/  ISETP.NE.AND.EX P0, PT, RZ, UR7, PT, P0 ;  /* 0x00000007ff007c0c */ /* 0x000fe2000bf05300 */
[----:B------:R-:W-:Y:S01]  /*1ec0*/  IMAD.IADD R5, R5, 0x1, R9 ;  /* 0x0000000105057824 */ /* 0x000fe200078e0209 */
[----:B------:R-:W-:Y:S01]  /*1ed0*/  LOP3.LUT R14, R3, R14, RZ, 0xfc, !PT ;  /* 0x0000000e030e7212 */ /* 0x000fe200078efcff */
[----:B------:R-:W-:Y:S01]  /*1ee0*/  IMAD R7, R8, UR4, RZ ;  /* 0x0000000408077c24 */ /* 0x000fe2000f8e02ff */
[----:B------:R-:W-:Y:S01]  /*1ef0*/  SHF.R.S32.HI R145, RZ, 0x1f, R17 ;  /* 0x0000001fff917819 */ /* 0x000fe20000011411 */
[----:B------:R-:W-:Y:S01]  /*1f00*/  IMAD.MOV.U32 R124, RZ, RZ, 0x20 ;  /* 0x00000020ff7c7424 */ /* 0x000fe200078e00ff */
[----:B------:R-:W-:Y:S01]  /*1f10*/  SHF.R.S32.HI R23, RZ, 0x1f, R22 ;  /* 0x0000001fff177819 */ /* 0x000fe20000011416 */
[----:B------:R-:W-:Y:S01]  /*1f20*/  IMAD R9, R126, UR5, R7 ;  /* 0x000000057e097c24 */ /* 0x000fe2000f8e0207 */
[-C--:B-1----:R-:W-:Y:S01]  /*1f30*/  ISETP.GE.AND P4, PT, R100, R21.reuse, PT ;  /* 0x000000156400720c */ /* 0x082fe20003f86270 */
[----:B------:R-:W-:Y:S01]  /*1f40*/  IMAD.WIDE.U32 R6, R126, UR4, R4 ;  /* 0x000000047e067c25 */ /* 0x000fe2000f8e0004 */
[----:B------:R-:W-:Y:S01]  /*1f50*/  ULDC.64 UR4, c[0x0][0x310] ;  /* 0x0000c40000047ab9 */ /* 0x000fe20000000a00 */
[----:B------:R-:W0:Y:S01]  /*1f60*/  LDC.64 R4, c[0x0][0x3f8] ;  /* 0x0000fe00ff047b82 */ /* 0x000e220000000a00 */
[----:B------:R-:W-:Y:S01]  /*1f70*/  ISETP.GE.AND P1, PT, R101, R21, PT ;  /* 0x000000156500720c */ /* 0x000fe20003f26270 */
[----:B------:R-:W-:Y:S01]  /*1f80*/  IMAD.IADD R7, R7, 0x1, R9 ;  /* 0x0000000107077824 */ /* 0x000fe200078e0209 */
[----:B------:R-:W-:Y:S01]  /*1f90*/  LOP3.LUT P3, RZ, R213, 0x4, RZ, 0xc0, !PT ;  /* 0x00000004d5ff7812 */ /* 0x000fe2000786c0ff */
[-C--:B------:R-:W-:Y:S01]  /*1fa0*/  IMAD R10, R145, R36.reuse, RZ ;  /* 0x00000024910a7224 */ /* 0x080fe200078e02ff */
[----:B------:R-:W-:Y:S01]  /*1fb0*/  SHF.L.U64.HI R130, R134, 0x7, R135 ;  /* 0x0000000786827819 */ /* 0x000fe20000010287 */
[----:B------:R-:W-:Y:S01]  /*1fc0*/  IMAD.WIDE.U32 R106, R17, R36, R22 ;  /* 0x00000024116a7225 */ /* 0x000fe200078e0016 */
[----:B------:R-:W-:-:S02]  /*1fd0*/  SEL R124, R124, 0xffffffe0, !P3 ;  /* 0xffffffe07c7c7807 */ /* 0x000fc40005800000 */
[----:B------:R-:W-:Y:S01]  /*1fe0*/  SHF.L.U64.HI R38, R36, 0x6, R37 ;  /* 0x0000000624267819 */ /* 0x000fe20000010225 */
[----:B------:R-:W-:Y:S01]  /*1ff0*/  IMAD R9, R17, R37, R10 ;  /* 0x0000002511097224 */ /* 0x000fe200078e020a */
[----:B------:R-:W-:Y:S01]  /*2000*/  SHF.R.S32.HI R146, RZ, 0x1f, R205 ;  /* 0x0000001fff927819 */ /* 0x000fe200000114cd */
[----:B------:R-:W-:Y:S02]  /*2010*/  IMAD.SHL.U32 R122, R21, 0x2, RZ ;  /* 0x00000002157a7824 */ /* 0x000fe400078e00ff */
[----:B------:R-:W-:Y:S02]  /*2020*/  IMAD.IADD R107, R107, 0x1, R9 ;  /* 0x000000016b6b7824 */ /* 0x000fe400078e0209 */
[----:B------:R-:W-:Y:S01]  /*2030*/  IMAD.IADD R109, R9, 0x1, R109 ;  /* 0x00000001096d7824 */ /* 0x000fe200078e026d */
[----:B------:R-:W-:Y:S01]  /*2040*/  SEL R9, R21, RZ, P4 ;  /* 0x000000ff15097207 */ /* 0x000fe20002000000 */
[----:B-----5:R-:W-:-:S04]  /*2050*/  IMAD.WIDE.U32 R106, R144, R36, R106 ;  /* 0x00000024906a7225 */ /* 0x020fc800078e006a */
[----:B------:R-:W-:Y:S02]  /*2060*/  IMAD.IADD R9, R100, 0x1, R9 ;  /* 0x0000000164097824 */ /* 0x000fe400078e0209 */
[CC--:B0-----:R-:W-:Y:S01]  /*2070*/  IMAD.WIDE.U32 R110, R17.reuse, R4.reuse, R22 ;  /* 0x00000004116e7225 */ /* 0x0c1fe200078e0016 */
[C-C-:B------:R-:W-:Y:S02]  /*2080*/  SHF.L.U64.HI R131, R4.reuse, 0x7, R5.reuse ;  /* 0x0000000704837819 */ /* 0x140fe40000010205 */
[----:B------:R-:W-:Y:S01]  /*2090*/  SHF.L.U64.HI R35, R4, 0x6, R5 ;  /* 0x0000000604237819 */ /* 0x000fe20000010205 */
[----:B------:R-:W-:-:S04]  /*20a0*/  IMAD.WIDE.U32 R112, R17, R4, R18 ;  /* 0x0000000411707225 */ /* 0x000fc800078e0012 */
[C---:B------:R-:W-:Y:S02]  /*20b0*/  IMAD.SHL.U32 R34, R4.reuse, 0x80, RZ ;  /* 0x0000008004227824 */ /* 0x040fe400078e00ff */
[----:B------:R-:W-:Y:S02]  /*20c0*/  IMAD.SHL.U32 R33, R4, 0x40, RZ ;  /* 0x0000004004217824 */ /* 0x000fe400078e00ff */
[----:B------:R-:W-:-:S04]  /*20d0*/  IMAD.WIDE.U32 R108, R144, R36, R108 ;  /* 0x00000024906c7225 */ /* 0x000fc800078e006c */
[C---:B------:R-:W-:Y:S02]  /*20e0*/  IMAD.SHL.U32 R39, R134.reuse, 0x80, RZ ;  /* 0x0000008086277824 */ /* 0x040fe400078e00ff */
[----:B------:R-:W-:Y:S01]  /*20f0*/  IMAD.SHL.U32 R136, R134, 0x40, RZ ;  /* 0x0000004086887824 */ /* 0x000fe200078e00ff */
[----:B--2---:R-:W-:-:S04]  /*2100*/  LOP3.LUT R20, R20, 0xfffffffe, RZ, 0xc0, !PT ;  /* 0xfffffffe14147812 */ /* 0x004fc800078ec0ff */
[----:B------:R-:W-:Y:S02]  /*2110*/  @P4 LOP3.LUT R20, R20, 0x1, RZ, 0xfc, !PT ;  /* 0x0000000114144812 */ /* 0x000fe400078efcff */
[----:B------:R-:W-:-:S03]  /*2120*/  IADD3 R118, P4, R17, R118, RZ ;  /* 0x0000007611767210 */ /* 0x000fc60007f9e0ff */
[----:B------:R0:W-:Y:S02]  /*2130*/  STL [R1+0x8], R20 ;  /* 0x0000081401007387 */ /* 0x0001e40000100800 */
[----:B------:R-:W-:Y:S01]  /*2140*/  IMAD.X R119, R0, 0x1, R145, P4 ;  /* 0x0000000100777824 */ /* 0x000fe200020e0691 */
[----:B0-----:R-:W-:-:S04]  /*2150*/  SHF.R.S32.HI R20, RZ, 0x1f, R9 ;  /* 0x0000001fff147819 */ /* 0x001fc80000011409 */
[----:B------:R-:W-:Y:S02]  /*2160*/  LEA.HI R40, R20, R9, RZ, 0x3 ;  /* 0x0000000914287211 */ /* 0x000fe400078f18ff */
[----:B------:R-:W-:Y:S02]  /*2170*/  SHF.R.S32.HI R3, RZ, 0x1f, R27 ;  /* 0x0000001fff037819 */ /* 0x000fe4000001141b */
[--C-:B------:R-:W-:Y:S02]  /*2180*/  LOP3.LUT R26, R191, 0x38, R40.reuse, 0xf8, !PT ;  /* 0x00000038bf1a7812 */ /* 0x100fe400078ef828 */
[----:B------:R-:W-:Y:S02]  /*2190*/  SEL R8, R3, RZ, !P0 ;  /* 0x000000ff03087207 */ /* 0x000fe40004000000 */
[----:B------:R-:W-:Y:S02]  /*21a0*/  SEL R3, R27, RZ, !P0 ;  /* 0x000000ff1b037207 */ /* 0x000fe40004000000 */
[----:B------:R-:W0:Y:S01]  /*21b0*/  S2R R27, SR_TID.X ;  /* 0x00000000001b7919 */ /* 0x000e220000002100 */
[----:B------:R-:W-:Y:S01]  /*21c0*/  IMAD R12, R8, UR4, RZ ;  /* 0x00000004080c7c24 */ /* 0x000fe2000f8e02ff */
[----:B------:R-:W-:Y:S01]  /*21d0*/  LOP3.LUT R15, R185, 0x38, R40, 0xf8, !PT ;  /* 0x00000038b90f7812 */ /* 0x000fe200078ef828 */
[----:B------:R-:W-:-:S03]  /*21e0*/  IMAD.WIDE.U32 R102, R3, UR4, R6 ;  /* 0x0000000403667c25 */ /* 0x000fc6000f8e0006 */
[----:B------:R-:W-:Y:S01]  /*21f0*/  LOP3.LUT R138, R15, R230, RZ, 0x3c, !PT ;  /* 0x000000e60f8a7212 */ /* 0x000fe200078e3cff */
[----:B------:R-:W-:Y:S01]  /*2200*/  IMAD R97, R3, UR5, R12 ;  /* 0x0000000503617c24 */ /* 0x000fe2000f8e020c */
[----:B------:R-:W-:Y:S01]  /*2210*/  ULDC.64 UR4, c[0x0][0x338] ;  /* 0x0000ce0000047ab9 */ /* 0x000fe20000000a00 */
[-C--:B------:R-:W-:Y:S01]  /*2220*/  IMAD R12, R145, R134.reuse, RZ ;  /* 0x00000086910c7224 */ /* 0x080fe200078e02ff */
[----:B------:R-:W-:Y:S01]  /*2230*/  LOP3.LUT R15, R40, 0xfffffff8, RZ, 0xc0, !PT ;  /* 0xfffffff8280f7812 */ /* 0x000fe200078ec0ff */
[----:B------:R-:W-:-:S04]  /*2240*/  IMAD.WIDE.U32 R6, R17, R134, R18 ;  /* 0x0000008611067225 */ /* 0x000fc800078e0012 */
[----:B------:R-:W-:Y:S01]  /*2250*/  IMAD R12, R17, R135, R12 ;  /* 0x00000087110c7224 */ /* 0x000fe200078e020c */
[----:B------:R-:W-:Y:S01]  /*2260*/  IADD3 R98, P0, R102, R6, RZ ;  /* 0x0000000666627210 */ /* 0x000fe20007f1e0ff */
[----:B------:R-:W-:Y:S01]  /*2270*/  IMAD.IADD R97, R103, 0x1, R97 ;  /* 0x0000000167617824 */ /* 0x000fe200078e0261 */
[----:B------:R-:W-:Y:S01]  /*2280*/  SHF.L.U64.HI R135, R134, 0x6, R135 ;  /* 0x0000000686877819 */ /* 0x000fe20000010287 */
[----:B------:R-:W-:Y:S01]  /*2290*/  IMAD R8, R8, UR4, RZ ;  /* 0x0000000408087c24 */ /* 0x000fe2000f8e02ff */
[----:B------:R-:W-:Y:S01]  /*22a0*/  SHF.L.U64.HI R134, R36, 0x7, R37 ;  /* 0x0000000724867819 */ /* 0x000fe20000010225 */
[----:B------:R-:W-:Y:S01]  /*22b0*/  IMAD.WIDE.U32 R104, R3, UR4, R104 ;  /* 0x0000000403687c25 */ /* 0x000fe2000f8e0068 */
[----:B------:R-:W-:Y:S02]  /*22c0*/  IADD3.X R96, R97, R7, R12, P0, !PT ;  /* 0x0000000761607210 */ /* 0x000fe400007fe40c */
[----:B------:R-:W-:Y:S01]  /*22d0*/  ISETP.GE.AND P0, PT, R18, R21, PT ;  /* 0x000000151200720c */ /* 0x000fe20003f06270 */
[----:B------:R-:W-:-:S02]  /*22e0*/  IMAD R41, R3, UR5, R8 ;  /* 0x0000000503297c24 */ /* 0x000fc4000f8e0208 */
[----:B------:R-:W-:Y:S01]  /*22f0*/  IMAD R6, R145, R4, RZ ;  /* 0x0000000491067224 */ /* 0x000fe200078e02ff */
[----:B------:R-:W-:-:S03]  /*2300*/  SEL R3, R21, RZ, P0 ;  /* 0x000000ff15037207 */ /* 0x000fc60000000000 */
[----:B------:R-:W-:Y:S01]  /*2310*/  IMAD R7, R17, R5, R6 ;  /* 0x0000000511077224 */ /* 0x000fe200078e0206 */
[----:B------:R-:W-:Y:S01]  /*2320*/  SEL R6, R21, RZ, P1 ;  /* 0x000000ff15067207 */ /* 0x000fe20000800000 */
[----:B------:R-:W-:Y:S01]  /*2330*/  IMAD.IADD R3, R18, 0x1, R3 ;  /* 0x0000000112037824 */ /* 0x000fe200078e0203 */
[----:B0-----:R-:W-:Y:S01]  /*2340*/  SHF.R.U32.HI R27, RZ, 0x7, R27 ;  /* 0x00000007ff1b7819 */ /* 0x001fe2000001161b */
[----:B------:R-:W-:Y:S02]  /*2350*/  IMAD.IADD R111, R111, 0x1, R7 ;  /* 0x000000016f6f7824 */ /* 0x000fe400078e0207 */
[----:B------:R-:W-:Y:S02]  /*2360*/  IMAD.IADD R113, R7, 0x1, R113 ;  /* 0x0000000107717824 */ /* 0x000fe400078e0271 */
[----:B------:R-:W-:Y:S01]  /*2370*/  IMAD.IADD R7, R101, 0x1, R6 ;  /* 0x0000000165077824 */ /* 0x000fe200078e0206 */
[----:B------:R-:W-:Y:S01]  /*2380*/  SHF.R.S32.HI R6, RZ, 0x1f, R3 ;  /* 0x0000001fff067819 */ /* 0x000fe20000011403 */
[----:B------:R-:W-:-:S03]  /*2390*/  IMAD.WIDE.U32 R110, R144, R4, R110 ;  /* 0x00000004906e7225 */ /* 0x000fc600078e006e */
[-C--:B------:R-:W-:Y:S01]  /*23a0*/  LEA.HI R8, R6, R3.reuse, RZ, 0x3 ;  /* 0x0000000306087211 */ /* 0x080fe200078f18ff */
[----:B------:R-:W-:Y:S01]  /*23b0*/  IMAD.WIDE.U32 R112, R144, R4, R112 ;  /* 0x0000000490707225 */ /* 0x000fe200078e0070 */
[----:B------:R-:W-:Y:S02]  /*23c0*/  LEA.HI R3, R6, R3, RZ, 0x6 ;  /* 0x0000000306037211 */ /* 0x000fe400078f30ff */
[----:B------:R-:W-:Y:S01]  /*23d0*/  SHF.R.S32.HI R10, RZ, 0x1f, R7 ;  /* 0x0000001fff0a7819 */ /* 0x000fe20000011407 */
[----:B------:R-:W-:Y:S01]  /*23e0*/  VIADD R151, R27, 0x8 ;  /* 0x000000081b977836 */ /* 0x000fe20000000000 */
[----:B------:R-:W-:Y:S01]  /*23f0*/  LEA.HI R6, R20, R9, RZ, 0x6 ;  /* 0x0000000914067211 */ /* 0x000fe200078f30ff */
[----:B------:R-:W-:Y:S01]  /*2400*/  IMAD.SHL.U32 R3, R3, 0x80, RZ ;  /* 0x0000008003037824 */ /* 0x000fe200078e00ff */
[----:B------:R-:W-:Y:S02]  /*2410*/  LOP3.LUT R9, R185, 0x38, R8, 0xf8, !PT ;  /* 0x00000038b9097812 */ /* 0x000fe400078ef808 */
[-C--:B------:R-:W-:Y:S01]  /*2420*/  LEA.HI R12, R10, R7.reuse, RZ, 0x3 ;  /* 0x000000070a0c7211 */ /* 0x080fe200078f18ff */
[----:B------:R-:W-:Y:S01]  /*2430*/  IMAD.SHL.U32 R11, R6, 0x80, RZ ;  /* 0x00000080060b7824 */ /* 0x000fe200078e00ff */
[----:B------:R-:W-:-:S02]  /*2440*/  LEA.HI R7, R10, R7, RZ, 0x6 ;  /* 0x000000070a077211 */ /* 0x000fc400078f30ff */
[----:B------:R-:W-:Y:S02]  /*2450*/  LOP3.LUT R3, R3, 0xffffe000, RZ, 0xc0, !PT ;  /* 0xffffe00003037812 */ /* 0x000fe400078ec0ff */
[----:B------:R-:W-:Y:S01]  /*2460*/  LOP3.LUT R6, R191, 0x38, R8, 0xf8, !PT ;  /* 0x00000038bf067812 */ /* 0x000fe200078ef808 */
[----:B------:R-:W-:Y:S01]  /*2470*/  IMAD.SHL.U32 R7, R7, 0x80, RZ ;  /* 0x0000008007077824 */ /* 0x000fe200078e00ff */
[----:B------:R-:W-:Y:S01]  /*2480*/  LOP3.LUT R20, R9, R230, RZ, 0x3c, !PT ;  /* 0x000000e609147212 */ /* 0x000fe200078e3cff */
[----:B------:R-:W-:Y:S01]  /*2490*/  IMAD R143, R192, 0x200, R3 ;  /* 0x00000200c08f7824 */ /* 0x000fe200078e0203 */
[----:B------:R-:W-:Y:S02]  /*24a0*/  LOP3.LUT R6, R6, R193, RZ, 0x3c, !PT ;  /* 0x000000c106067212 */ /* 0x000fe400078e3cff */
[----:B------:R-:W-:Y:S02]  /*24b0*/  IADD3 R141, R20, R3, R195 ;  /* 0x00000003148d7210 */ /* 0x000fe40007ffe0c3 */
[----:B------:R-:W-:Y:S01]  /*24c0*/  LOP3.LUT R10, R191, 0x38, R12, 0xf8, !PT ;  /* 0x00000038bf0a7812 */ /* 0x000fe200078ef80c */
[----:B------:R-:W-:Y:S01]  /*24d0*/  IMAD.IADD R143, R143, 0x1, R6 ;  /* 0x000000018f8f7824 */ /* 0x000fe200078e0206 */
[----:B------:R-:W-:-:S02]  /*24e0*/  SHF.R.S32.HI R3, RZ, 0x1f, R144 ;  /* 0x0000001fff037819 */ /* 0x000fc40000011490 */
[----:B------:R-:W-:Y:S02]  /*24f0*/  LOP3.LUT R13, R185, 0x38, R12, 0xf8, !PT ;  /* 0x00000038b90d7812 */ /* 0x000fe400078ef80c */
[----:B------:R-:W-:Y:S01]  /*2500*/  LOP3.LUT R7, R7, 0xffffe000, RZ, 0xc0, !PT ;  /* 0xffffe00007077812 */ /* 0x000fe200078ec0ff */
[C---:B------:R-:W-:Y:S01]  /*2510*/  IMAD R6, R3.reuse, R36, RZ ;  /* 0x0000002403067224 */ /* 0x040fe200078e02ff */
[----:B------:R-:W-:Y:S01]  /*2520*/  LOP3.LUT R9, R10, R193, RZ, 0x3c, !PT ;  /* 0x000000c10a097212 */ /* 0x000fe200078e3cff */
[----:B------:R-:W-:Y:S01]  /*2530*/  IMAD R3, R3, R4, RZ ;  /* 0x0000000403037224 */ /* 0x000fe200078e02ff */
[----:B------:R-:W-:Y:S01]  /*2540*/  LOP3.LUT R10, R13, R230, RZ, 0x3c, !PT ;  /* 0x000000e60d0a7212 */ /* 0x000fe200078e3cff */
[----:B------:R-:W-:Y:S01]  /*2550*/  IMAD R142, R192, 0x200, R7 ;  /* 0x00000200c08e7824 */ /* 0x000fe200078e0207 */
[----:B------:R-:W-:Y:S02]  /*2560*/  LOP3.LUT R4, R191, 0x18, R18, 0xf8, !PT ;  /* 0x00000018bf047812 */ /* 0x000fe400078ef812 */
[----:B------:R-:W-:Y:S01]  /*2570*/  IADD3 R139, R10, R7, R195 ;  /* 0x000000070a8b7210 */ /* 0x000fe20007ffe0c3 */
[----:B------:R-:W-:Y:S01]  /*2580*/  IMAD R7, R144, R5, R3 ;  /* 0x0000000590077224 */ /* 0x000fe200078e0203 */
[----:B------:R-:W-:Y:S01]  /*2590*/  LOP3.LUT R3, R4, R193, RZ, 0x3c, !PT ;  /* 0x000000c104037212 */ /* 0x000fe200078e3cff */
[----:B------:R-:W-:Y:S01]  /*25a0*/  IMAD.IADD R142, R142, 0x1, R9 ;  /* 0x000000018e8e7824 */ /* 0x000fe200078e0209 */
[----:B------:R-:W-:Y:S01]  /*25b0*/  LOP3.LUT R11, R11, 0xffffe000, RZ, 0xc0, !PT ;  /* 0xffffe0000b0b7812 */ /* 0x000fe200078ec0ff */
[----:B------:R-:W-:Y:S01]  /*25c0*/  IMAD R9, R144, R37, R6 ;  /* 0x0000002590097224 */ /* 0x000fe200078e0206 */
[----:B------:R-:W-:Y:S01]  /*25d0*/  LOP3.LUT R13, R26, R193, RZ, 0x3c, !PT ;  /* 0x000000c11a0d7212 */ /* 0x000fe200078e3cff */
[C---:B------:R-:W-:Y:S01]  /*25e0*/  IMAD R32, R192.reuse, 0x200, R3 ;  /* 0x00000200c0207824 */ /* 0x040fe200078e0203 */
[----:B------:R-:W-:Y:S01]  /*25f0*/  SEL R3, RZ, 0x20, P2 ;  /* 0x00000020ff037807 */ /* 0x000fe20001000000 */
[----:B------:R-:W-:Y:S01]  /*2600*/  IMAD R140, R192, 0x200, R11 ;  /* 0x00000200c08c7824 */ /* 0x000fe200078e020b */
[----:B------:R-:W-:Y:S01]  /*2610*/  LOP3.LUT R27, R8, 0xfffffff8, RZ, 0xc0, !PT ;  /* 0xfffffff8081b7812 */ /* 0x000fe200078ec0ff */
[----:B------:R-:W-:Y:S01]  /*2620*/  IMAD.SHL.U32 R37, R36, 0x80, RZ ;  /* 0x0000008024257824 */ /* 0x000fe200078e00ff */
[----:B------:R-:W-:Y:S01]  /*2630*/  LOP3.LUT R21, R12, 0xfffffff8, RZ, 0xc0, !PT ;  /* 0xfffffff80c157812 */ /* 0x000fe200078ec0ff */
[----:B------:R-:W-:Y:S01]  /*2640*/  IMAD.IADD R140, R140, 0x1, R13 ;  /* 0x000000018c8c7824 */ /* 0x000fe200078e020d */
[----:B------:R-:W-:Y:S01]  /*2650*/  LOP3.LUT R3, R14, R3, RZ, 0xfc, !PT ;  /* 0x000000030e037212 */ /* 0x000fe200078efcff */
[----:B------:R-:W-:Y:S01]  /*2660*/  IMAD.IADD R31, R107, 0x1, R9 ;  /* 0x000000016b1f7824 */ /* 0x000fe200078e0209 */
[----:B------:R-:W-:Y:S01]  /*2670*/  IADD3 R138, R138, R11, R195 ;  /* 0x0000000b8a8a7210 */ /* 0x000fe20007ffe0c3 */
[----:B------:R-:W-:Y:S01]  /*2680*/  IMAD.IADD R30, R9, 0x1, R109 ;  /* 0x00000001091e7824 */ /* 0x000fe200078e026d */
[----:B------:R-:W-:Y:S01]  /*2690*/  SHF.R.S32.HI R114, RZ, 0x3, R8 ;  /* 0x00000003ff727819 */ /* 0x000fe20000011408 */
[----:B------:R-:W-:Y:S01]  /*26a0*/  IMAD.IADD R29, R111, 0x1, R7 ;  /* 0x000000016f1d7824 */ /* 0x000fe200078e0207 */
[----:B------:R-:W-:Y:S01]  /*26b0*/  SHF.R.S32.HI R26, RZ, 0x3, R12 ;  /* 0x00000003ff1a7819 */ /* 0x000fe2000001140c */
[----:B------:R-:W-:Y:S01]  /*26c0*/  IMAD.IADD R28, R7, 0x1, R113 ;  /* 0x00000001071c7824 */ /* 0x000fe200078e0271 */
[----:B------:R-:W-:Y:S01]  /*26d0*/  SHF.R.S32.HI R20, RZ, 0x3, R40 ;  /* 0x00000003ff147819 */ /* 0x000fe20000011428 */
[----:B------:R-:W-:Y:S01]  /*26e0*/  IMAD.SHL.U32 R36, R36, 0x40, RZ ;  /* 0x0000004024247824 */ /* 0x000fe200078e00ff */
[----:B------:R-:W-:Y:S01]  /*26f0*/  LOP3.LUT R14, R14, 0x1, RZ, 0xc0, !PT ;  /* 0x000000010e0e7812 */ /* 0x000fe200078ec0ff */
[----:B------:R-:W-:Y:S01]  /*2700*/  IMAD.IADD R137, R124, 0x1, R32 ;  /* 0x000000017c897824 */ /* 0x000fe200078e0220 */
[----:B------:R-:W-:Y:S01]  /*2710*/  SHF.R.S32.HI R13, RZ, 0x1f, R27 ;  /* 0x0000001fff0d7819 */ /* 0x000fe2000001141b */
[----:B------:R-:W-:Y:S01]  /*2720*/  IMAD.IADD R5, R105, 0x1, R41 ;  /* 0x0000000169057824 */ /* 0x000fe200078e0229 */
[----:B------:R-:W-:-:S02]  /*2730*/  SHF.R.S32.HI R12, RZ, 0x1f, R21 ;  /* 0x0000001fff0c7819 */ /* 0x000fc40000011415 */
[----:B------:R-:W-:Y:S02]  /*2740*/  SHF.R.S32.HI R11, RZ, 0x1f, R15 ;  /* 0x0000001fff0b7819 */ /* 0x000fe4000001140f */
[C---:B------:R-:W-:Y:S02]  /*2750*/  LOP3.LUT R10, R3.reuse, 0x2, RZ, 0xc0, !PT ;  /* 0x00000002030a7812 */ /* 0x040fe400078ec0ff */
[C---:B------:R-:W-:Y:S02]  /*2760*/  LOP3.LUT R9, R3.reuse, 0x4, RZ, 0xc0, !PT ;  /* 0x0000000403097812 */ /* 0x040fe400078ec0ff */
[C---:B------:R-:W-:Y:S02]  /*2770*/  LOP3.LUT R8, R3.reuse, 0x8, RZ, 0xc0, !PT ;  /* 0x0000000803087812 */ /* 0x040fe400078ec0ff */
[C---:B------:R-:W-:Y:S02]  /*2780*/  LOP3.LUT R7, R3.reuse, 0x10, RZ, 0xc0, !PT ;  /* 0x0000001003077812 */ /* 0x040fe400078ec0ff */
[----:B------:R-:W-:-:S07]  /*2790*/  LOP3.LUT R6, R3, 0x20, RZ, 0xc0, !PT ;  /* 0x0000002003067812 */ /* 0x000fce00078ec0ff */
.L_x_720:
[----:B0-2---:R-:W2:Y:S01]  /*27a0*/  LDL.LU R42, [R1+0x8] ;  /* 0x00000800012a7983 */ /* 0x005ea20000300800 */
[----:B------:R-:W-:Y:S01]  /*27b0*/  VIADD R40, R24, 0xffffffff ;  /* 0xffffffff18287836 */ /* 0x000fe20000000000 */
[----:B------:R-:W0:Y:S01]  /*27c0*/  LDC.64 R120, c[0x0][0x2e8] ;  /* 0x0000ba00ff787b82 */ /* 0x000e220000000a00 */
[----:B------:R-:W-:Y:S01]  /*27d0*/  IMAD R51, R16, 0x6000, R32 ;  /* 0x0000600010337824 */ /* 0x000fe200078e0220 */
[----:B------:R-:W-:Y:S05]  /*27e0*/  YIELD ;  /* 0x0000000000007946 */ /* 0x000fea0003800000 */
[----:B------:R-:W-:Y:S01]  /*27f0*/  SHF.R.S32.HI R41, RZ, 0x1f, R40 ;  /* 0x0000001fff297819 */ /* 0x000fe20000011428 */
[-C--:B------:R-:W-:Y:S01]  /*2800*/  IMAD R0, R130, R40.reuse, RZ ;  /* 0x0000002882007224 */ /* 0x080fe200078e02ff */
[----:B------:R-:W1:Y:S01]  /*2810*/  LDC R117, c[0x0][0x3f4] ;  /* 0x0000fd00ff757b82 */ /* 0x000e620000000800 */
[----:B------:R-:W-:Y:S01]  /*2820*/  IMAD.WIDE.U32 R126, R39, R40, RZ ;  /* 0x00000028277e7225 */ /* 0x000fe200078e00ff */
[----:B------:R-:W-:Y:S03]  /*2830*/  BSSY B0, `(.L_x_621) ;  /* 0x00007af000007945 */ /* 0x000fe60003800000 */
[----:B------:R-:W-:Y:S01]  /*2840*/  IMAD R3, R41, R39, R0 ;  /* 0x0000002729037224 */ /* 0x000fe200078e0200 */
[CC--:B------:R-:W-:Y:S01]  /*2850*/  IADD3 R0, P3, P4, R98.reuse, R126.reuse, R136 ;  /* 0x0000007e62007210 */ /* 0x0c0fe20007c7e088 */
[----:B------:R-:W-:Y:S01]  /*2860*/  IMAD R51, R51, 0x2, R116 ;  /* 0x0000000233337824 */ /* 0x000fe200078e0274 */
[----:B------:R-:W-:Y:S01]  /*2870*/  IADD3 R4, P5, R98, R126, RZ ;  /* 0x0000007e62047210 */ /* 0x000fe20007fbe0ff */
[----:B------:R-:W-:-:S04]  /*2880*/  IMAD.IADD R92, R127, 0x1, R3 ;  /* 0x000000017f5c7824 */ /* 0x000fc800078e0203 */
[----:B------:R-:W-:Y:S01]  /*2890*/  IMAD.X R24, R92, 0x1, R96, P5 ;  /* 0x000000015c187824 */ /* 0x000fe200028e0660 */
[----:B------:R-:W-:Y:S02]  /*28a0*/  IADD3.X R3, R96, R92, R135, P3, P4 ;  /* 0x0000005c60037210 */ /* 0x000fe40001fe8487 */
[----:B------:R-:W-:Y:S02]  /*28b0*/  ISETP.GT.AND P3, PT, R40, R123, PT ;  /* 0x0000007b2800720c */ /* 0x000fe40003f64270 */
[-C--:B0-----:R-:W-:Y:S02]  /*28c0*/  LEA R52, P2, R4, R120.reuse, 0x1 ;  /* 0x0000007804347211 */ /* 0x081fe400078408ff */
[----:B------:R-:W-:Y:S02]  /*28d0*/  LEA R48, P5, R0, R120, 0x1 ;  /* 0x0000007800307211 */ /* 0x000fe400078a08ff */
[----:B------:R-:W-:Y:S01]  /*28e0*/  LEA.HI.X R53, R4, R121, R24, 0x1, P2 ;  /* 0x0000007904357211 */ /* 0x000fe200010f0c18 */
[----:B------:R-:W-:Y:S01]  /*28f0*/  IMAD.MOV.U32 R24, RZ, RZ, R40 ;  /* 0x000000ffff187224 */ /* 0x000fe200078e0028 */
[----:B-1----:R-:W-:-:S02]  /*2900*/  ISETP.GE.AND P2, PT, R117, 0x1, PT ;  /* 0x000000017500780c */ /* 0x002fc40003f46270 */
[----:B------:R-:W-:Y:S01]  /*2910*/  LEA.HI.X R49, R0, R121, R3, 0x1, P5 ;  /* 0x0000007900317211 */ /* 0x000fe200028f0c03 */
[----:B------:R-:W-:-:S04]  /*2920*/  IMAD R3, R16, 0x6000, R137 ;  /* 0x0000600010037824 */ /* 0x000fc800078e0289 */
[----:B------:R-:W-:Y:S01]  /*2930*/  IMAD R50, R3, 0x2, R116 ;  /* 0x0000000203327824 */ /* 0x000fe200078e0274 */
[----:B--2---:R-:W-:-:S04]  /*2940*/  LOP3.LUT R42, R42, 0xfffffffd, RZ, 0xc0, !PT ;  /* 0xfffffffd2a2a7812 */ /* 0x004fc800078ec0ff */
[----:B------:R-:W-:-:S05]  /*2950*/  @P3 LOP3.LUT R42, R42, 0x2, RZ, 0xfc, !PT ;  /* 0x000000022a2a3812 */ /* 0x000fca00078efcff */
[----:B------:R0:W-:Y:S01]  /*2960*/  STL [R1+0x8], R42 ;  /* 0x0000082a01007387 */ /* 0x0001e20000100800 */
[----:B------:R-:W-:Y:S05]  /*2970*/  @!P2 BRA `(.L_x_622) ;  /* 0x000000740090a947 */ /* 0x000fea0003800000 */
[----:B------:R-:W-:Y:S01]  /*2980*/  ULDC.U8 UR4, c[0x0][0x410] ;  /* 0x0001040000047ab9 */ /* 0x000fe20000000000 */
[-C--:B------:R-:W-:Y:S01]  /*2990*/  IMAD R3, R131, R40.reuse, RZ ;  /* 0x0000002883037224 */ /* 0x080fe200078e02ff */
[----:B------:R-:W-:Y:S01]  /*29a0*/  ISETP.NE.AND P2, PT, RZ, UR4, PT ;  /* 0x00000004ff007c0c */ /* 0x000fe2000bf45270 */
[----:B------:R-:W-:Y:S02]  /*29b0*/  IMAD R0, R134, R40, RZ ;  /* 0x0000002886007224 */ /* 0x000fe400078e02ff */
[----:B------:R-:W-:Y:S02]  /*29c0*/  IMAD R3, R41, R34, R3 ;  /* 0x0000002229037224 */ /* 0x000fe400078e0203 */
[----:B------:R-:W-:Y:S02]  /*29d0*/  IMAD R4, R24, -0x80, R25 ;  /* 0xffffff8018047824 */ /* 0x000fe400078e0219 */
[----:B------:R-:W-:-:S03]  /*29e0*/  IMAD.WIDE.U32 R90, R34, R40, RZ ;  /* 0x00000028225a7225 */ /* 0x000fc600078e00ff */
[----:B------:R-:W-:Y:S01]  /*29f0*/  VIMNMX R4, R4, 0x80, PT ;  /* 0x0000008004047848 */ /* 0x000fe20003fe0100 */
[----:B------:R-:W-:Y:S02]  /*2a00*/  IMAD R41, R41, R37, R0 ;  /* 0x0000002529297224 */ /* 0x000fe400078e0200 */
[----:B------:R-:W-:-:S04]  /*2a10*/  IMAD.WIDE.U32 R88, R37, R40, RZ ;  /* 0x0000002825587225 */ /* 0x000fc800078e00ff */
[----:B------:R-:W-:Y:S02]  /*2a20*/  IMAD.IADD R0, R91, 0x1, R3 ;  /* 0x000000015b007824 */ /* 0x000fe400078e0203 */
[----:B------:R-:W-:Y:S01]  /*2a30*/  IMAD.IADD R3, R89, 0x1, R41 ;  /* 0x0000000159037824 */ /* 0x000fe200078e0229 */
[----:B------:R-:W-:Y:S06]  /*2a40*/  @!P2 BRA `(.L_x_623) ;  /* 0x0000003400d0a947 */ /* 0x000fec0003800000 */
[----:B------:R-:W-:Y:S01]  /*2a50*/  ISETP.GE.AND P3, PT, R17, R4, PT ;  /* 0x000000041100720c */ /* 0x000fe20003f66270 */
[----:B------:R-:W-:Y:S01]  /*2a60*/  BSSY B1, `(.L_x_624) ;  /* 0x0000037000017945 */ /* 0x000fe20003800000 */
        /* <DEDUP_REMOVED lines=13> */
[----:B------:R-:W-:Y:S06]  /*2b40*/  @P3 BRA `(.L_x_625) ;  /* 0x0000000000a03947 */ /* 0x000fec0003800000 */
[----:B------:R-:W-:Y:S01]  /*2b50*/  IADD3 R41, P4, R110, R90, RZ ;  /* 0x0000005a6e297210 */ /* 0x000fe20007f9e0ff */
[----:B------:R-:W-:Y:S01]  /*2b60*/  ULDC.64 UR4, c[0x0][0x3e8] ;  /* 0x0000fa0000047ab9 */ /* 0x000fe20000000a00 */
[----:B------:R-:W-:Y:S01]  /*2b70*/  IADD3 R43, P2, R106, R88, RZ ;  /* 0x000000586a2b7210 */ /* 0x000fe20007f5e0ff */
[----:B------:R-:W-:Y:S01]  /*2b80*/  ULDC.64 UR6, c[0x0][0x400] ;  /* 0x0001000000067ab9 */ /* 0x000fe20000000a00 */
[----:B------:R-:W-:Y:S01]  /*2b90*/  CS2R R126, SRZ ;  /* 0x00000000007e7805 */ /* 0x000fe2000001ff00 */
[----:B0-----:R-:W-:Y:S01]  /*2ba0*/  IMAD.X R42, R0, 0x1, R29, P4 ;  /* 0x00000001002a7824 */ /* 0x001fe200020e061d */
[----:B------:R-:W-:Y:S01]  /*2bb0*/  LEA R40, P4, R41, UR4, 0x1 ;  /* 0x0000000429287c11 */ /* 0x000fe2000f8808ff */
[----:B------:R-:W-:Y:S01]  /*2bc0*/  IMAD.X R46, R3, 0x1, R31, P2 ;  /* 0x00000001032e7824 */ /* 0x000fe200010e061f */
[----:B------:R-:W-:Y:S02]  /*2bd0*/  ISETP.GE.AND P2, PT, R22, R117, PT ;  /* 0x000000751600720c */ /* 0x000fe40003f46270 */
[----:B------:R-:W-:-:S02]  /*2be0*/  CS2R R94, SRZ ;  /* 0x00000000005e7805 */ /* 0x000fc4000001ff00 */
[----:B------:R-:W-:Y:S02]  /*2bf0*/  LEA.HI.X R41, R41, UR5, R42, 0x1, P4 ;  /* 0x0000000529297c11 */ /* 0x000fe4000a0f0c2a */
[----:B------:R-:W-:Y:S02]  /*2c00*/  CS2R R128, SRZ ;  /* 0x0000000000807805 */ /* 0x000fe4000001ff00 */
[C---:B------:R-:W-:Y:S02]  /*2c10*/  LEA R42, P4, R43.reuse, UR6, 0x1 ;  /* 0x000000062b2a7c11 */ /* 0x040fe4000f8808ff */
[----:B------:R-:W-:Y:S02]  /*2c20*/  CS2R R120, SRZ ;  /* 0x0000000000787805 */ /* 0x000fe4000001ff00 */
[----:B------:R-:W-:Y:S02]  /*2c30*/  LEA.HI.X R43, R43, UR7, R46, 0x1, P4 ;  /* 0x000000072b2b7c11 */ /* 0x000fe4000a0f0c2e */
[-C--:B------:R-:W-:Y:S01]  /*2c40*/  ISETP.GE.AND P4, PT, R187, R117.reuse, PT ;  /* 0x00000075bb00720c */ /* 0x080fe20003f86270 */
[----:B------:R1:W5:Y:S04]  /*2c50*/  @!P2 LDG.E.64 R126, desc[UR40][R40.64] ;  /* 0x00000028287ea981 */ /* 0x000368000c1e1b00 */
[----:B------:R1:W5:Y:S01]  /*2c60*/  @!P2 LDG.E.64 R128, desc[UR40][R42.64] ;  /* 0x000000282a80a981 */ /* 0x000362000c1e1b00 */
[----:B------:R-:W-:-:S07]  /*2c70*/  ISETP.GE.AND P2, PT, R186, R117, PT ;  /* 0x00000075ba00720c */ /* 0x000fce0003f46270 */
[----:B------:R1:W5:Y:S04]  /*2c80*/  @!P4 LDG.E.64 R94, desc[UR40][R40.64+0x20] ;  /* 0x00002028285ec981 */ /* 0x000368000c1e1b00 */
[----:B------:R1:W5:Y:S01]  /*2c90*/  @!P4 LDG.E.64 R120, desc[UR40][R42.64+0x20] ;  /* 0x000020282a78c981 */ /* 0x000362000c1e1b00 */
[----:B------:R-:W-:Y:S02]  /*2ca0*/  ISETP.GE.AND P4, PT, R189, R117, PT ;  /* 0x00000075bd00720c */ /* 0x000fe40003f86270 */
[----:B------:R-:W-:Y:S02]  /*2cb0*/  CS2R R86, SRZ ;  /* 0x0000000000567805 */ /* 0x000fe4000001ff00 */
[----:B------:R-:W-:Y:S02]  /*2cc0*/  CS2R R92, SRZ ;  /* 0x00000000005c7805 */ /* 0x000fe4000001ff00 */
[----:B------:R-:W-:-:S02]  /*2cd0*/  CS2R R82, SRZ ;  /* 0x0000000000527805 */ /* 0x000fc4000001ff00 */
[----:B------:R-:W-:Y:S01]  /*2ce0*/  CS2R R84, SRZ ;  /* 0x0000000000547805 */ /* 0x000fe2000001ff00 */
[----:B------:R1:W5:Y:S04]  /*2cf0*/  @!P2 LDG.E.64 R86, desc[UR40][R40.64+0x40] ;  /* 0x000040282856a981 */ /* 0x000368000c1e1b00 */
[----:B------:R1:W5:Y:S01]  /*2d00*/  @!P2 LDG.E.64 R92, desc[UR40][R42.64+0x40] ;  /* 0x000040282a5ca981 */ /* 0x000362000c1e1b00 */
[----:B------:R-:W-:-:S03]  /*2d10*/  ISETP.GE.AND P2, PT, R188, R117, PT ;  /* 0x00000075bc00720c */ /* 0x000fc60003f46270 */
        /* <DEDUP_REMOVED lines=8> */
[----:B------:R1:W5:Y:S04]  /*2da0*/  @!P2 LDG.E.64 R80, desc[UR40][R42.64+0x80] ;  /* 0x000080282a50a981 */ /* 0x000368000c1e1b00 */
[----:B------:R1:W5:Y:S04]  /*2db0*/  @!P4 LDG.E.64 R74, desc[UR40][R40.64+0xa0] ;  /* 0x0000a028284ac981 */ /* 0x000368000c1e1b00 */
[----:B------:R1:W5:Y:S02]  /*2dc0*/  @!P4 LDG.E.64 R76, desc[UR40][R42.64+0xa0] ;  /* 0x0000a0282a4cc981 */ /* 0x000364000c1e1b00 */
.L_x_625:
[----:B------:R-:W-:Y:S05]  /*2dd0*/  BSYNC B1 ;  /* 0x0000000000017941 */ /* 0x000fea0003800000 */
.L_x_624:
        /* <DEDUP_REMOVED lines=11> */
[----:B------:R-:W-:Y:S01]  /*2e90*/  CS2R R68, SRZ ;  /* 0x0000000000447805 */ /* 0x000fe2000001ff00 */
[----:B-----5:R-:W-:Y:S01]  /*2ea0*/  IMAD.MOV.U32 R132, RZ, RZ, R74 ;  /* 0x000000ffff847224 */ /* 0x020fe200078e004a */
[----:B------:R-:W-:Y:S01]  /*2eb0*/  CS2R R72, SRZ ;  /* 0x0000000000487805 */ /* 0x000fe2000001ff00 */
[----:B------:R-:W-:Y:S01]  /*2ec0*/  IMAD.MOV.U32 R133, RZ, RZ, R75 ;  /* 0x000000ffff857224 */ /* 0x000fe200078e004b */
[----:B------:R-:W-:Y:S06]  /*2ed0*/  @P4 BRA `(.L_x_627) ;  /* 0x0000000000a04947 */ /* 0x000fec0003800000 */
[----:B------:R-:W-:Y:S01]  /*2ee0*/  IADD3 R90, P2, P5, R110, R90, R33 ;  /* 0x0000005a6e5a7210 */ /* 0x000fe20007d5e021 */
[----:B------:R-:W-:Y:S01]  /*2ef0*/  ULDC.64 UR4, c[0x0][0x3e8] ;  /* 0x0000fa0000047ab9 */ /* 0x000fe20000000a00 */
[----:B------:R-:W-:Y:S01]  /*2f00*/  ULDC.64 UR6, c[0x0][0x400] ;  /* 0x0001000000067ab9 */ /* 0x000fe20000000a00 */
[----:B------:R-:W-:Y:S02]  /*2f10*/  CS2R R70, SRZ ;  /* 0x0000000000467805 */ /* 0x000fe4000001ff00 */
[----:B-1----:R-:W-:Y:S02]  /*2f20*/  IADD3.X R41, R29, R0, R35, P2, P5 ;  /* 0x000000001d297210 */ /* 0x002fe400017ea423 */
[----:B------:R-:W-:Y:S02]  /*2f30*/  CS2R R72, SRZ ;  /* 0x0000000000487805 */ /* 0x000fe4000001ff00 */
[----:B------:R-:W-:-:S04]  /*2f40*/  IADD3 R88, P2, P5, R106, R88, R36 ;  /* 0x000000586a587210 */ /* 0x000fc80007d5e024 */
[----:B------:R-:W-:Y:S02]  /*2f50*/  IADD3.X R3, R31, R3, R38, P2, P5 ;  /* 0x000000031f037210 */ /* 0x000fe400017ea426 */
[----:B------:R-:W-:-:S04]  /*2f60*/  LEA R40, P2, R90, UR4, 0x1 ;  /* 0x000000045a287c11 */ /* 0x000fc8000f8408ff */
[----:B------:R-:W-:Y:S02]  /*2f70*/  LEA.HI.X R41, R90, UR5, R41, 0x1, P2 ;  /* 0x000000055a297c11 */ /* 0x000fe400090f0c29 */
[----:B0-----:R-:W-:-:S04]  /*2f80*/  LEA R42, P2, R88, UR6, 0x1 ;  /* 0x00000006582a7c11 */ /* 0x001fc8000f8408ff */
[----:B------:R-:W-:Y:S02]  /*2f90*/  LEA.HI.X R43, R88, UR7, R3, 0x1, P2 ;  /* 0x00000007582b7c11 */ /* 0x000fe400090f0c03 */
[----:B------:R-:W-:Y:S02]  /*2fa0*/  ISETP.GE.AND P2, PT, R22, R117, PT ;  /* 0x000000751600720c */ /* 0x000fe40003f46270 */
[----:B------:R-:W-:Y:S02]  /*2fb0*/  CS2R R66, SRZ ;  /* 0x0000000000427805 */ /* 0x000fe4000001ff00 */
[----:B------:R-:W-:-:S09]  /*2fc0*/  CS2R R68, SRZ ;  /* 0x0000000000447805 */ /* 0x000fd2000001ff00 */
[----:B------:R2:W5:Y:S04]  /*2fd0*/  @!P2 LDG.E.64 R70, desc[UR40][R40.64] ;  /* 0x000000282846a981 */ /* 0x000568000c1e1b00 */
[----:B------:R2:W5:Y:S01]  /*2fe0*/  @!P2 LDG.E.64 R72, desc[UR40][R42.64] ;  /* 0x000000282a48a981 */ /* 0x000562000c1e1b00 */
        /* <DEDUP_REMOVED lines=20> */
[----:B------:R-:W-:-:S13]  /*3130*/  ISETP.GE.AND P2, PT, R190, R117, PT ;  /* 0x00000075be00720c */ /* 0x000fda0003f46270 */
[----:B------:R2:W5:Y:S04]  /*3140*/  @!P2 LDG.E.64 R44, desc[UR40][R40.64+0xa0] ;  /* 0x0000a028282ca981 */ /* 0x000568000c1e1b00 */
[----:B------:R2:W5:Y:S02]  /*3150*/  @!P2 LDG.E.64 R46, desc[UR40][R42.64+0xa0] ;  /* 0x0000a0282a2ea981 */ /* 0x000564000c1e1b00 */
.L_x_627:
[----:B------:R-:W-:Y:S05]  /*3160*/  BSYNC B1 ;  /* 0x0000000000017941 */ /* 0x000fea0003800000 */
.L_x_626:
[----:B------:R-:W-:Y:S01]  /*3170*/  IMAD.MOV.U32 R0, RZ, RZ, R78 ;  /* 0x000000ffff007224 */ /* 0x000fe200078e004e */
[----:B------:R-:W-:Y:S01]  /*3180*/  PRMT R173, R132, 0x7610, R173 ;  /* 0x0000761084ad7816 */ /* 0x000fe200000000ad */
[----:B------:R-:W-:Y:S01]  /*3190*/  IMAD.MOV.U32 R3, RZ, RZ, R79 ;  /* 0x000000ffff037224 */ /* 0x000fe200078e004f */
[----:B------:R-:W-:Y:S01]  /*31a0*/  PRMT R174, R133, 0x7610, R174 ;  /* 0x0000761085ae7816 */ /* 0x000fe200000000ae */
[----:B-12---:R-:W-:Y:S01]  /*31b0*/  IMAD.MOV.U32 R40, RZ, RZ, R82 ;  /* 0x000000ffff287224 */ /* 0x006fe200078e0052 */
[----:B------:R-:W-:Y:S01]  /*31c0*/  PRMT R180, R0, 0x7610, R180 ;  /* 0x0000761000b47816 */ /* 0x000fe200000000b4 */
[----:B------:R-:W-:Y:S01]  /*31d0*/  IMAD.MOV.U32 R0, RZ, RZ, R83 ;  /* 0x000000ffff007224 */ /* 0x000fe200078e0053 */
        /* <DEDUP_REMOVED lines=35> */
[----:B-----5:R-:W-:Y:S01]  /*3410*/  IMAD.MOV.U32 R0, RZ, RZ, R44 ;  /* 0x000000ffff007224 */ /* 0x020fe200078e002c */
        /* <DEDUP_REMOVED lines=22> */
[----:B------:R-:W-:Y:S01]  /*3580*/  UISETP.NE.AND UP0, UPT, UR46, 0x3, UPT ;  /* 0x000000032e00788c */ /* 0x000fe2000bf05270 */
        /* <DEDUP_REMOVED lines=9> */
[----:B------:R-:W-:-:S02]  /*3620*/  PLOP3.LUT P2, PT, PT, PT, UP0, 0x80, 0x0 ;  /* 0x000000000000781c */ /* 0x000fc40003f4f008 */
        /* <DEDUP_REMOVED lines=16> */
[----:B------:R-:W-:-:S02]  /*3730*/  PRMT R171, R41, 0x7610, R171 ;  /* 0x0000761029ab7816 */ /* 0x000fc400000000ab */
[----:B------:R-:W-:Y:S02]  /*3740*/  PRMT R172, R40, 0x7610, R172 ;  /* 0x0000761028ac7816 */ /* 0x000fe400000000ac */
[----:B------:R-:W-:Y:S02]  /*3750*/  PRMT R177, R0, 0x7610, R177 ;  /* 0x0000761000b17816 */ /* 0x000fe400000000b1 */
[----:B------:R-:W-:Y:S01]  /*3760*/  PRMT R178, R3, 0x7610, R178 ;  /* 0x0000761003b27816 */ /* 0x000fe200000000b2 */
[----:B------:R-:W-:Y:S06]  /*3770*/  @!P2 BRA `(.L_x_628) ;  /* 0x000000000004a947 */ /* 0x000fec0003800000 */
[----:B------:R-:W-:Y:S01]  /*3780*/  BPT.TRAP 0x1 ;  /* 0x000000040000795c */ /* 0x000fe20000300000 */
.L_x_628:
[----:B------:R-:W-:Y:S01]  /*3790*/  IMAD R3, R16, 0x8, R2 ;  /* 0x0000000810037824 */ /* 0x000fe200078e0202 */
[----:B------:R-:W-:Y:S01]  /*37a0*/  SHF.L.U32 R0, R184, 0x1f, RZ ;  /* 0x0000001fb8007819 */ /* 0x000fe200000006ff */
[----:B------:R-:W-:Y:S03]  /*37b0*/  BSSY B1, `(.L_x_629) ;  /* 0x0000003000017945 */ /* 0x000fe60003800000 */
[----:B------:R-:W1:Y:S02]  /*37c0*/  SYNCS.PHASECHK.TRANS64.TRYWAIT P5, [R3+URZ+0x34890], R0 ;  /* 0x03489000030075a7 */ /* 0x000e6400080a017f */
[----:B-1----:R-:W-:Y:S05]  /*37d0*/  @!P5 BRA `(.L_x_630) ;  /* 0x000001c4007cd947 */ /* 0x002fea0003800000 */
.L_x_982:
[----:B------:R-:W-:Y:S05]  /*37e0*/  BSYNC B1 ;  /* 0x0000000000017941 */ /* 0x000fea0003800000 */
.L_x_629:
[----:B------:R-:W-:Y:S04]  /*37f0*/  BSSY B1, `(.L_x_631) ;  /* 0x000014a000017945 */ /* 0x000fe80003800000 */
[----:B------:R-:W-:Y:S05]  /*3800*/  @P3 BRA `(.L_x_632) ;  /* 0x0000001400203947 */ /* 0x000fea0003800000 */
[----:B------:R-:W-:Y:S01]  /*3810*/  ISETP.NE.AND P3, PT, R14, RZ, PT ;  /* 0x000000ff0e00720c */ /* 0x000fe20003f65270 */
[----:B------:R-:W-:-:S12]  /*3820*/  BSSY B2, `(.L_x_633) ;  /* 0x0000035000027945 */ /* 0x000fd80003800000 */
[----:B------:R-:W-:Y:S05]  /*3830*/  @!P3 BRA `(.L_x_634) ;  /* 0x0000000000ccb947 */ /* 0x000fea0003800000 */
[----:B0-----:R0:W2:Y:S01]  /*3840*/  LDS.128 R40, [R51] ;  /* 0x0000000033287984 */ /* 0x0010a20000000c00 */
[----:B------:R-:W-:Y:S01]  /*3850*/  ISETP.GE.AND P3, PT, R22, R117, PT ;  /* 0x000000751600720c */ /* 0x000fe20003f66270 */
[----:B------:R-:W-:-:S12]  /*3860*/  BSSY B3, `(.L_x_635) ;  /* 0x000002f000037945 */ /* 0x000fd80003800000 */
[----:B0-----:R-:W-:Y:S05]  /*3870*/  @P3 BRA `(.L_x_636) ;  /* 0x0000000000b43947 */ /* 0x001fea0003800000 */
[--C-:B------:R-:W-:Y:S02]  /*3880*/  SHF.R.U64 R126, R126, 0x10, R127.reuse ;  /* 0x000000107e7e7819 */ /* 0x100fe4000000127f */
[----:B------:R-:W-:Y:S02]  /*3890*/  SHF.R.U32.HI R157, RZ, 0x10, R127 ;  /* 0x00000010ff9d7819 */ /* 0x000fe4000001167f */
[--C-:B------:R-:W-:Y:S02]  /*38a0*/  SHF.R.U64 R127, R128, 0x10, R129.reuse ;  /* 0x00000010807f7819 */ /* 0x100fe40000001281 */
[----:B------:R-:W-:Y:S02]  /*38b0*/  SHF.R.U32.HI R158, RZ, 0x10, R129 ;  /* 0x00000010ff9e7819 */ /* 0x000fe40000011681 */
[----:B------:R-:W-:Y:S01]  /*38c0*/  PRMT R129, R159, 0x5410, R127 ;  /* 0x000054109f817816 */ /* 0x000fe2000000007f */
[----:B--2---:R-:W-:Y:S01]  /*38d0*/  IMAD.U32 R127, R41, 0x10000, RZ ;  /* 0x00010000297f7824 */ /* 0x004fe200078e00ff */
[----:B------:R-:W-:-:S02]  /*38e0*/  PRMT R126, R133, 0x5432, R126 ;  /* 0x00005432857e7816 */ /* 0x000fc4000000007e */
[----:B------:R-:W-:Y:S02]  /*38f0*/  LOP3.LUT R159, R41, 0xffff0000, RZ, 0xc0, !PT ;  /* 0xffff0000299f7812 */ /* 0x000fe400078ec0ff */
[----:B------:R-:W-:Y:S02]  /*3900*/  LOP3.LUT R164, R129, 0xffff0000, RZ, 0xc0, !PT ;  /* 0xffff000081a47812 */ /* 0x000fe400078ec0ff */
[C---:B------:R-:W-:Y:S01]  /*3910*/  LOP3.LUT R128, R126.reuse, 0xffff0000, RZ, 0xc0, !PT ;  /* 0xffff00007e807812 */ /* 0x040fe200078ec0ff */
[----:B------:R-:W-:Y:S02]  /*3920*/  IMAD.U32 R126, R126, 0x10000, RZ ;  /* 0x000100007e7e7824 */ /* 0x000fe400078e00ff */
[C---:B------:R-:W-:Y:S02]  /*3930*/  FMUL.FTZ R166, R159.reuse, R164 ;  /* 0x000000a49fa67220 */ /* 0x040fe40000410000 */
[-C--:B------:R-:W-:Y:S02]  /*3940*/  FMUL.FTZ R41, R159, R128.reuse ;  /* 0x000000809f297220 */ /* 0x080fe40000410000 */
[----:B------:R-:W-:-:S02]  /*3950*/  FFMA.FTZ R128, R127, R128, -R166 ;  /* 0x000000807f807223 */ /* 0x000fc400000108a6 */
[----:B------:R-:W-:Y:S01]  /*3960*/  FFMA.FTZ R127, R127, R164, R41 ;  /* 0x000000a47f7f7223 */ /* 0x000fe20000010029 */
[----:B------:R-:W-:Y:S01]  /*3970*/  PRMT R41, R161, 0x5410, R157 ;  /* 0x00005410a1297816 */ /* 0x000fe2000000009d */
[----:B------:R-:W-:Y:S01]  /*3980*/  IMAD.U32 R164, R43, 0x10000, RZ ;  /* 0x000100002ba47824 */ /* 0x000fe200078e00ff */
[----:B------:R-:W-:Y:S02]  /*3990*/  PRMT R157, R156, 0x5432, R158 ;  /* 0x000054329c9d7816 */ /* 0x000fe4000000009e */
[C---:B------:R-:W-:Y:S01]  /*39a0*/  LOP3.LUT R158, R42.reuse, 0xffff0000, RZ, 0xc0, !PT ;  /* 0xffff00002a9e7812 */ /* 0x040fe200078ec0ff */
[C---:B------:R-:W-:Y:S01]  /*39b0*/  IMAD.U32 R161, R41.reuse, 0x10000, RZ ;  /* 0x0001000029a17824 */ /* 0x040fe200078e00ff */
[----:B------:R-:W-:Y:S01]  /*39c0*/  LOP3.LUT R41, R41, 0xffff0000, RZ, 0xc0, !PT ;  /* 0xffff000029297812 */ /* 0x000fe200078ec0ff */
[C---:B------:R-:W-:Y:S01]  /*39d0*/  IMAD.U32 R159, R157.reuse, 0x10000, RZ ;  /* 0x000100009d9f7824 */ /* 0x040fe200078e00ff */
[----:B------:R-:W-:Y:S01]  /*39e0*/  LOP3.LUT R157, R157, 0xffff0000, RZ, 0xc0, !PT ;  /* 0xffff00009d9d7812 */ /* 0x000fe200078ec0ff */
[----:B------:R-:W-:Y:S01]  /*39f0*/  IMAD.U32 R42, R42, 0x10000, RZ ;  /* 0x000100002a2a7824 */ /* 0x000fe200078e00ff */
[----:B------:R-:W-:Y:S01]  /*3a00*/  F2FP.BF16.F32.PACK_AB R127, R127, R128 ;  /* 0x000000807f7f723e */ /* 0x000fe200000010ff */
[C---:B------:R-:W-:Y:S01]  /*3a10*/  FMUL.FTZ R163, R158.reuse, R159 ;  /* 0x0000009f9ea37220 */ /* 0x040fe20000410000 */
[----:B------:R-:W-:-:S03]  /*3a20*/  FMUL.FTZ R158, R158, R161 ;  /* 0x000000a19e9e7220 */ /* 0x000fc60000410000 */
[C---:B------:R-:W-:Y:S01]  /*3a30*/  FFMA.FTZ R163, R42.reuse, R161, -R163 ;  /* 0x000000a12aa37223 */ /* 0x040fe200000108a3 */
[----:B------:R-:W-:Y:S01]  /*3a40*/  FFMA.FTZ R158, R42, R159, R158 ;  /* 0x0000009f2a9e7223 */ /* 0x000fe2000001009e */
[----:B------:R-:W-:-:S05]  /*3a50*/  LOP3.LUT R42, R43, 0xffff0000, RZ, 0xc0, !PT ;  /* 0xffff00002b2a7812 */ /* 0x000fca00078ec0ff */
[C---:B------:R-:W-:Y:S01]  /*3a60*/  FMUL.FTZ R43, R42.reuse, R157 ;  /* 0x0000009d2a2b7220 */ /* 0x040fe20000410000 */
[----:B------:R-:W-:-:S03]  /*3a70*/  FMUL.FTZ R42, R42, R41 ;  /* 0x000000292a2a7220 */ /* 0x000fc60000410000 */
[C---:B------:R-:W-:Y:S01]  /*3a80*/  FFMA.FTZ R43, R164.reuse, R41, -R43 ;  /* 0x00000029a42b7223 */ /* 0x040fe2000001082b */
[----:B------:R-:W-:Y:S01]  /*3a90*/  FFMA.FTZ R42, R164, R157, R42 ;  /* 0x0000009da42a7223 */ /* 0x000fe2000001002a */
[C---:B------:R-:W-:Y:S01]  /*3aa0*/  LOP3.LUT R41, R40.reuse, 0xffff0000, RZ, 0xc0, !PT ;  /* 0xffff000028297812 */ /* 0x040fe200078ec0ff */
[----:B------:R-:W-:Y:S02]  /*3ab0*/  IMAD.U32 R164, R129, 0x10000, RZ ;  /* 0x0001000081a47824 */ /* 0x000fe400078e00ff */
[----:B------:R-:W-:Y:S01]  /*3ac0*/  IMAD.U32 R129, R40, 0x10000, RZ ;  /* 0x0001000028817824 */ /* 0x000fe200078e00ff */
[----:B------:R-:W-:Y:S01]  /*3ad0*/  F2FP.BF16.F32.PACK_AB R43, R42, R43 ;  /* 0x0000002b2a2b723e */ /* 0x000fe200000010ff */
[C---:B------:R-:W-:Y:S01]  /*3ae0*/  FMUL.FTZ R40, R41.reuse, R164 ;  /* 0x000000a429287220 */ /* 0x040fe20000410000 */
[-C--:B------:R-:W-:Y:S01]  /*3af0*/  FMUL.FTZ R41, R41, R126.reuse ;  /* 0x0000007e29297220 */ /* 0x080fe20000410000 */
[----:B------:R-:W-:Y:S02]  /*3b00*/  F2FP.BF16.F32.PACK_AB R42, R158, R163 ;  /* 0x000000a39e2a723e */ /* 0x000fe400000010ff */
[C---:B------:R-:W-:Y:S01]  /*3b10*/  FFMA.FTZ R40, R129.reuse, R126, -R40 ;  /* 0x0000007e81287223 */ /* 0x040fe20000010828 */
[----:B------:R-:W-:-:S05]  /*3b20*/  FFMA.FTZ R41, R129, R164, R41 ;  /* 0x000000a481297223 */ /* 0x000fca0000010029 */
[----:B------:R-:W-:Y:S01]  /*3b30*/  F2FP.BF16.F32.PACK_AB R40, R41, R40 ;  /* 0x000000282928723e */ /* 0x000fe200000010ff */
[----:B------:R-:W-:-:S07]  /*3b40*/  IMAD.MOV.U32 R41, RZ, RZ, R127 ;  /* 0x000000ffff297224 */ /* 0x000fce00078e007f */
.L_x_636:
[----:B------:R-:W-:Y:S05]  /*3b50*/  BSYNC B3 ;  /* 0x0000000000037941 */ /* 0x000fea0003800000 */
.L_x_635:
[----:B--2---:R2:W-:Y:S02]  /*3b60*/  STG.E.128 desc[UR40][R52.64], R40 ;  /* 0x0000002834007986 */ /* 0x0045e4000c101d28 */
.L_x_634:
[----:B------:R-:W-:Y:S05]  /*3b70*/  BSYNC B2 ;  /* 0x0000000000027941 */ /* 0x000fea0003800000 */
.L_x_633:
[----:B------:R-:W-:Y:S01]  /*3b80*/  ISETP.NE.AND P3, PT, R10, RZ, PT ;  /* 0x000000ff0a00720c */ /* 0x000fe20003f65270 */
[----:B------:R-:W-:-:S12]  /*3b90*/  BSSY B2, `(.L_x_637) ;  /* 0x0000035000027945 */ /* 0x000fd80003800000 */
[----:B------:R-:W-:Y:S05]  /*3ba0*/  @!P3 BRA `(.L_x_638) ;  /* 0x0000000000ccb947 */ /* 0x000fea0003800000 */
[----:B0-2---:R0:W2:Y:S01]  /*3bb0*/  LDS.128 R40, [R50] ;  /* 0x0000000032287984 */ /* 0x0050a20000000c00 */
[----:B------:R-:W-:Y:S01]  /*3bc0*/  ISETP.GE.AND P3, PT, R187, R117, PT ;  /* 0x00000075bb00720c */ /* 0x000fe20003f66270 */
[----:B------:R-:W-:-:S12]  /*3bd0*/  BSSY B3, `(.L_x_639) ;  /* 0x000002f000037945 */ /* 0x000fd80003800000 */
[----:B0-----:R-:W-:Y:S05]  /*3be0*/  @P3 BRA `(.L_x_640) ;  /* 0x0000000000b43947 */ /* 0x001fea0003800000 */
[----:B------:R-:W-:Y:S01]  /*3bf0*/  SHF.R.U64 R120, R120, 0x10, R121 ;  /* 0x0000001078787819 */ /* 0x000fe20000001279 */
[----:B--2---:R-:W-:Y:S01]  /*3c00*/  IMAD.U32 R127, R41, 0x10000, RZ ;  /* 0x00010000297f7824 */ /* 0x004fe200078e00ff */
[--C-:B------:R-:W-:Y:S02]  /*3c10*/  SHF.R.U64 R94, R94, 0x10, R95.reuse ;  /* 0x000000105e5e7819 */ /* 0x100fe4000000125f */
[----:B------:R-:W-:Y:S02]  /*3c20*/  SHF.R.U32.HI R128, RZ, 0x10, R95 ;  /* 0x00000010ff807819 */ /* 0x000fe4000001165f */
[----:B------:R-:W-:Y:S02]  /*3c30*/  PRMT R95, R154, 0x5432, R120 ;  /* 0x000054329a5f7816 */ /* 0x000fe40000000078 */
[----:B------:R-:W-:Y:S02]  /*3c40*/  PRMT R94, R91, 0x5432, R94 ;  /* 0x000054325b5e7816 */ /* 0x000fe4000000005e */
[----:B------:R-:W-:-:S02]  /*3c50*/  LOP3.LUT R129, R41, 0xffff0000, RZ, 0xc0, !PT ;  /* 0xffff000029817812 */ /* 0x000fc400078ec0ff */
[C---:B------:R-:W-:Y:S01]  /*3c60*/  LOP3.LUT R120, R95.reuse, 0xffff0000, RZ, 0xc0, !PT ;  /* 0xffff00005f787812 */ /* 0x040fe200078ec0ff */
[----:B------:R-:W-:Y:S01]  /*3c70*/  IMAD.U32 R95, R95, 0x10000, RZ ;  /* 0x000100005f5f7824 */ /* 0x000fe200078e00ff */
[C---:B------:R-:W-:Y:S01]  /*3c80*/  LOP3.LUT R126, R94.reuse, 0xffff0000, RZ, 0xc0, !PT ;  /* 0xffff00005e7e7812 */ /* 0x040fe200078ec0ff */
[----:B------:R-:W-:Y:S01]  /*3c90*/  IMAD.U32 R94, R94, 0x10000, RZ ;  /* 0x000100005e5e7824 */ /* 0x000fe200078e00ff */
[----:B------:R-:W-:Y:S01]  /*3ca0*/  SHF.R.U32.HI R121, RZ, 0x10, R121 ;  /* 0x00000010ff797819 */ /* 0x000fe20000011679 */
[C---:B------:R-:W-:Y:S01]  /*3cb0*/  FMUL.FTZ R158, R129.reuse, R120 ;  /* 0x00000078819e7220 */ /* 0x040fe20000410000 */
[----:B------:R-:W-:Y:S01]  /*3cc0*/  PRMT R41, R132, 0x5432, R128 ;  /* 0x0000543284297816 */ /* 0x000fe20000000080 */
[-C--:B------:R-:W-:Y:S01]  /*3cd0*/  FMUL.FTZ R129, R129, R126.reuse ;  /* 0x0000007e81817220 */ /* 0x080fe20000410000 */
[----:B------:R-:W-:Y:S01]  /*3ce0*/  PRMT R121, R155, 0x5432, R121 ;  /* 0x000054329b797816 */ /* 0x000fe20000000079 */
[C---:B------:R-:W-:Y:S02]  /*3cf0*/  FFMA.FTZ R126, R127.reuse, R126, -R158 ;  /* 0x0000007e7f7e7223 */ /* 0x040fe4000001089e */
[----:B------:R-:W-:Y:S01]  /*3d00*/  FFMA.FTZ R129, R127, R120, R129 ;  /* 0x000000787f817223 */ /* 0x000fe20000010081 */
[----:B------:R-:W-:Y:S01]  /*3d10*/  LOP3.LUT R120, R42, 0xffff0000, RZ, 0xc0, !PT ;  /* 0xffff00002a787812 */ /* 0x000fe200078ec0ff */
[C---:B------:R-:W-:Y:S01]  /*3d20*/  IMAD.U32 R127, R121.reuse, 0x10000, RZ ;  /* 0x00010000797f7824 */ /* 0x040fe200078e00ff */
[----:B------:R-:W-:Y:S01]  /*3d30*/  LOP3.LUT R121, R121, 0xffff0000, RZ, 0xc0, !PT ;  /* 0xffff000079797812 */ /* 0x000fe200078ec0ff */
[C---:B------:R-:W-:Y:S01]  /*3d40*/  IMAD.U32 R157, R41.reuse, 0x10000, RZ ;  /* 0x00010000299d7824 */ /* 0x040fe200078e00ff */
[----:B------:R-:W-:Y:S01]  /*3d50*/  LOP3.LUT R41, R41, 0xffff0000, RZ, 0xc0, !PT ;  /* 0xffff000029297812 */ /* 0x000fe200078ec0ff */
[----:B------:R-:W-:Y:S01]  /*3d60*/  FMUL.FTZ R159, R120, R127 ;  /* 0x0000007f789f7220 */ /* 0x000fe20000410000 */
[----:B------:R-:W-:-:S02]  /*3d70*/  IMAD.U32 R42, R42, 0x10000, RZ ;  /* 0x000100002a2a7824 */ /* 0x000fc400078e00ff */
[-C--:B------:R-:W-:Y:S01]  /*3d80*/  FMUL.FTZ R120, R120, R157.reuse ;  /* 0x0000009d78787220 */ /* 0x080fe20000410000 */
[----:B------:R-:W-:Y:S01]  /*3d90*/  F2FP.BF16.F32.PACK_AB R126, R129, R126 ;  /* 0x0000007e817e723e */ /* 0x000fe200000010ff */
[C---:B------:R-:W-:Y:S02]  /*3da0*/  FFMA.FTZ R159, R42.reuse, R157, -R159 ;  /* 0x0000009d2a9f7223 */ /* 0x040fe4000001089f */
[----:B------:R-:W-:Y:S01]  /*3db0*/  FFMA.FTZ R120, R42, R127, R120 ;  /* 0x0000007f2a787223 */ /* 0x000fe20000010078 */
[C---:B------:R-:W-:Y:S01]  /*3dc0*/  LOP3.LUT R42, R43.reuse, 0xffff0000, RZ, 0xc0, !PT ;  /* 0xffff00002b2a7812 */ /* 0x040fe200078ec0ff */
[C---:B------:R-:W-:Y:S01]  /*3dd0*/  IMAD.U32 R127, R40.reuse, 0x10000, RZ ;  /* 0x00010000287f7824 */ /* 0x040fe200078e00ff */
[----:B------:R-:W-:Y:S01]  /*3de0*/  LOP3.LUT R40, R40, 0xffff0000, RZ, 0xc0, !PT ;  /* 0xffff000028287812 */ /* 0x000fe200078ec0ff */
[----:B------:R-:W-:Y:S02]  /*3df0*/  IMAD.U32 R43, R43, 0x10000, RZ ;  /* 0x000100002b2b7824 */ /* 0x000fe400078e00ff */
[C---:B------:R-:W-:Y:S01]  /*3e00*/  FMUL.FTZ R128, R42.reuse, R121 ;  /* 0x000000792a807220 */ /* 0x040fe20000410000 */
[----:B------:R-:W-:-:S03]  /*3e10*/  FMUL.FTZ R42, R42, R41 ;  /* 0x000000292a2a7220 */ /* 0x000fc60000410000 */
[C---:B------:R-:W-:Y:S01]  /*3e20*/  FFMA.FTZ R41, R43.reuse, R41, -R128 ;  /* 0x000000292b297223 */ /* 0x040fe20000010880 */
[C---:B------:R-:W-:Y:S01]  /*3e30*/  FMUL.FTZ R128, R40.reuse, R95 ;  /* 0x0000005f28807220 */ /* 0x040fe20000410000 */
[-C--:B------:R-:W-:Y:S01]  /*3e40*/  FMUL.FTZ R40, R40, R94.reuse ;  /* 0x0000005e28287220 */ /* 0x080fe20000410000 */
[----:B------:R-:W-:Y:S02]  /*3e50*/  FFMA.FTZ R42, R43, R121, R42 ;  /* 0x000000792b2a7223 */ /* 0x000fe4000001002a */
[C---:B------:R-:W-:Y:S01]  /*3e60*/  FFMA.FTZ R128, R127.reuse, R94, -R128 ;  /* 0x0000005e7f807223 */ /* 0x040fe20000010880 */
[----:B------:R-:W-:Y:S02]  /*3e70*/  FFMA.FTZ R95, R127, R95, R40 ;  /* 0x0000005f7f5f7223 */ /* 0x000fe40000010028 */
[----:B------:R-:W-:Y:S01]  /*3e80*/  F2FP.BF16.F32.PACK_AB R43, R42, R41 ;  /* 0x000000292a2b723e */ /* 0x000fe200000010ff */
[----:B------:R-:W-:Y:S01]  /*3e90*/  IMAD.MOV.U32 R41, RZ, RZ, R126 ;  /* 0x000000ffff297224 */ /* 0x000fe200078e007e */
[----:B------:R-:W-:-:S02]  /*3ea0*/  F2FP.BF16.F32.PACK_AB R42, R120, R159 ;  /* 0x0000009f782a723e */ /* 0x000fc400000010ff */
[----:B------:R-:W-:-:S07]  /*3eb0*/  F2FP.BF16.F32.PACK_AB R40, R95, R128 ;  /* 0x000000805f28723e */ /* 0x000fce00000010ff */
.L_x_640:
[----:B------:R-:W-:Y:S05]  /*3ec0*/  BSYNC B3 ;  /* 0x0000000000037941 */ /* 0x000fea0003800000 */
.L_x_639:
[----:B--2---:R3:W-:Y:S02]  /*3ed0*/  STG.E.128 desc[UR40][R52.64+0x40], R40 ;  /* 0x0000402834007986 */ /* 0x0047e4000c101d28 */
.L_x_638:
[----:B------:R-:W-:Y:S05]  /*3ee0*/  BSYNC B2 ;  /* 0x0000000000027941 */ /* 0x000fea0003800000 */
.L_x_637:
[----:B------:R-:W-:Y:S01]  /*3ef0*/  ISETP.NE.AND P3, PT, R9, RZ, PT ;  /* 0x000000ff0900720c */ /* 0x000fe20003f65270 */
[----:B------:R-:W-:-:S12]  /*3f00*/  BSSY B2, `(.L_x_641) ;  /* 0x0000035000027945 */ /* 0x000fd80003800000 */
[----:B------:R-:W-:Y:S05]  /*3f10*/  @!P3 BRA `(.L_x_642) ;  /* 0x0000000000ccb947 */ /* 0x000fea0003800000 */
[----:B0-23--:R0:W2:Y:S01]  /*3f20*/  LDS.128 R40, [R51+0x4000] ;  /* 0x0040000033287984 */ /* 0x00d0a20000000c00 */
[----:B------:R-:W-:Y:S01]  /*3f30*/  ISETP.GE.AND P3, PT, R186, R117, PT ;  /* 0x00000075ba00720c */ /* 0x000fe20003f66270 */
[----:B------:R-:W-:-:S12]  /*3f40*/  BSSY B3, `(.L_x_643) ;  /* 0x000002f000037945 */ /* 0x000fd80003800000 */
[----:B0-----:R-:W-:Y:S05]  /*3f50*/  @P3 BRA `(.L_x_644) ;  /* 0x0000000000b43947 */ /* 0x001fea0003800000 */
[----:B------:R-:W-:Y:S01]  /*3f60*/  SHF.R.U64 R94, R92, 0x10, R93 ;  /* 0x000000105c5e7819 */ /* 0x000fe2000000125d */
[----:B--2---:R-:W-:Y:S01]  /*3f70*/  IMAD.U32 R120, R43, 0x10000, RZ ;  /* 0x000100002b787824 */ /* 0x004fe200078e00ff */
[----:B------:R-:W-:Y:S02]  /*3f80*/  SHF.R.U64 R95, R86, 0x10, R87 ;  /* 0x00000010565f7819 */ /* 0x000fe40000001257 */
[----:B------:R-:W-:Y:S02]  /*3f90*/  SHF.R.U32.HI R93, RZ, 0x10, R93 ;  /* 0x00000010ff5d7819 */ /* 0x000fe4000001165d */
[----:B------:R-:W-:Y:S02]  /*3fa0*/  PRMT R94, R152, 0x5432, R94 ;  /* 0x00005432985e7816 */ /* 0x000fe4000000005e */
[----:B------:R-:W-:Y:S01]  /*3fb0*/  SHF.R.U32.HI R121, RZ, 0x10, R87 ;  /* 0x00000010ff797819 */ /* 0x000fe20000011657 */
[----:B------:R-:W-:Y:S01]  /*3fc0*/  IMAD.U32 R87, R42, 0x10000, RZ ;  /* 0x000100002a577824 */ /* 0x000fe200078e00ff */
[----:B------:R-:W-:-:S02]  /*3fd0*/  PRMT R95, R183, 0x5410, R95 ;  /* 0x00005410b75f7816 */ /* 0x000fc4000000005f */
[----:B------:R-:W-:Y:S02]  /*3fe0*/  PRMT R93, R153, 0x5432, R93 ;  /* 0x00005432995d7816 */ /* 0x000fe4000000005d */
[----:B------:R-:W-:Y:S02]  /*3ff0*/  LOP3.LUT R129, R41, 0xffff0000, RZ, 0xc0, !PT ;  /* 0xffff000029817812 */ /* 0x000fe400078ec0ff */
[C---:B------:R-:W-:Y:S01]  /*4000*/  LOP3.LUT R126, R94.reuse, 0xffff0000, RZ, 0xc0, !PT ;  /* 0xffff00005e7e7812 */ /* 0x040fe200078ec0ff */
[----:B------:R-:W-:Y:S01]  /*4010*/  IMAD.U32 R94, R94, 0x10000, RZ ;  /* 0x000100005e5e7824 */ /* 0x000fe200078e00ff */
[----:B------:R-:W-:Y:S01]  /*4020*/  PRMT R92, R90, 0x5432, R121 ;  /* 0x000054325a5c7816 */ /* 0x000fe20000000079 */
[----:B------:R-:W-:Y:S01]  /*4030*/  IMAD.U32 R121, R93, 0x10000, RZ ;  /* 0x000100005d797824 */ /* 0x000fe200078e00ff */
[----:B------:R-:W-:Y:S01]  /*4040*/  LOP3.LUT R128, R95, 0xffff0000, RZ, 0xc0, !PT ;  /* 0xffff00005f807812 */ /* 0x000fe200078ec0ff */
[----:B------:R-:W-:Y:S01]  /*4050*/  FMUL.FTZ R158, R129, R126 ;  /* 0x0000007e819e7220 */ /* 0x000fe20000410000 */
[----:B------:R-:W-:Y:S01]  /*4060*/  LOP3.LUT R42, R42, 0xffff0000, RZ, 0xc0, !PT ;  /* 0xffff00002a2a7812 */ /* 0x000fe200078ec0ff */
[----:B------:R-:W-:Y:S01]  /*4070*/  IMAD.U32 R127, R92, 0x10000, RZ ;  /* 0x000100005c7f7824 */ /* 0x000fe200078e00ff */
[----:B------:R-:W-:Y:S01]  /*4080*/  LOP3.LUT R86, R43, 0xffff0000, RZ, 0xc0, !PT ;  /* 0xffff00002b567812 */ /* 0x000fe200078ec0ff */
[----:B------:R-:W-:-:S02]  /*4090*/  IMAD.U32 R43, R41, 0x10000, RZ ;  /* 0x00010000292b7824 */ /* 0x000fc400078e00ff */
[-C--:B------:R-:W-:Y:S01]  /*40a0*/  FMUL.FTZ R129, R129, R128.reuse ;  /* 0x0000008081817220 */ /* 0x080fe20000410000 */
[----:B------:R-:W-:Y:S02]  /*40b0*/  IMAD.U32 R41, R40, 0x10000, RZ ;  /* 0x0001000028297824 */ /* 0x000fe400078e00ff */
[----:B------:R-:W-:Y:S01]  /*40c0*/  FMUL.FTZ R164, R42, R121 ;  /* 0x000000792aa47220 */ /* 0x000fe20000410000 */
[----:B------:R-:W-:Y:S01]  /*40d0*/  LOP3.LUT R40, R40, 0xffff0000, RZ, 0xc0, !PT ;  /* 0xffff000028287812 */ /* 0x000fe200078ec0ff */
[C---:B------:R-:W-:Y:S01]  /*40e0*/  FFMA.FTZ R158, R43.reuse, R128, -R158 ;  /* 0x000000802b9e7223 */ /* 0x040fe2000001089e */
[----:B------:R-:W-:Y:S01]  /*40f0*/  FFMA.FTZ R129, R43, R126, R129 ;  /* 0x0000007e2b817223 */ /* 0x000fe20000010081 */
[-C--:B------:R-:W-:Y:S01]  /*4100*/  FMUL.FTZ R42, R42, R127.reuse ;  /* 0x0000007f2a2a7220 */ /* 0x080fe20000410000 */
[----:B------:R-:W-:Y:S01]  /*4110*/  LOP3.LUT R93, R93, 0xffff0000, RZ, 0xc0, !PT ;  /* 0xffff00005d5d7812 */ /* 0x000fe200078ec0ff */
[----:B------:R-:W-:Y:S01]  /*4120*/  IMAD.U32 R95, R95, 0x10000, RZ ;  /* 0x000100005f5f7824 */ /* 0x000fe200078e00ff */
[----:B------:R-:W-:Y:S01]  /*4130*/  LOP3.LUT R43, R92, 0xffff0000, RZ, 0xc0, !PT ;  /* 0xffff00005c2b7812 */ /* 0x000fe200078ec0ff */
[C---:B------:R-:W-:Y:S01]  /*4140*/  FFMA.FTZ R164, R87.reuse, R127, -R164 ;  /* 0x0000007f57a47223 */ /* 0x040fe200000108a4 */
[----:B------:R-:W-:Y:S01]  /*4150*/  FFMA.FTZ R87, R87, R121, R42 ;  /* 0x0000007957577223 */ /* 0x000fe2000001002a */
[----:B------:R-:W-:Y:S01]  /*4160*/  FMUL.FTZ R121, R86, R93 ;  /* 0x0000005d56797220 */ /* 0x000fe20000410000 */
[CC--:B------:R-:W-:Y:S01]  /*4170*/  FMUL.FTZ R42, R40.reuse, R94.reuse ;  /* 0x0000005e282a7220 */ /* 0x0c0fe20000410000 */
[----:B------:R-:W-:Y:S01]  /*4180*/  FMUL.FTZ R127, R40, R95 ;  /* 0x0000005f287f7220 */ /* 0x000fe20000410000 */
[-C--:B------:R-:W-:Y:S01]  /*4190*/  FMUL.FTZ R86, R86, R43.reuse ;  /* 0x0000002b56567220 */ /* 0x080fe20000410000 */
[C---:B------:R-:W-:Y:S01]  /*41a0*/  FFMA.FTZ R121, R120.reuse, R43, -R121 ;  /* 0x0000002b78797223 */ /* 0x040fe20000010879 */
[C---:B------:R-:W-:Y:S01]  /*41b0*/  FFMA.FTZ R42, R41.reuse, R95, -R42 ;  /* 0x0000005f292a7223 */ /* 0x040fe2000001082a */
[----:B------:R-:W-:Y:S01]  /*41c0*/  FFMA.FTZ R127, R41, R94, R127 ;  /* 0x0000005e297f7223 */ /* 0x000fe2000001007f */
[----:B------:R-:W-:Y:S01]  /*41d0*/  FFMA.FTZ R86, R120, R93, R86 ;  /* 0x0000005d78567223 */ /* 0x000fe20000010056 */
[----:B------:R-:W-:-:S02]  /*41e0*/  F2FP.BF16.F32.PACK_AB R164, R87, R164 ;  /* 0x000000a457a4723e */ /* 0x000fc400000010ff */
[----:B------:R-:W-:Y:S02]  /*41f0*/  F2FP.BF16.F32.PACK_AB R41, R129, R158 ;  /* 0x0000009e8129723e */ /* 0x000fe400000010ff */
[----:B------:R-:W-:Y:S01]  /*4200*/  F2FP.BF16.F32.PACK_AB R40, R127, R42 ;  /* 0x0000002a7f28723e */ /* 0x000fe200000010ff */
[----:B------:R-:W-:Y:S01]  /*4210*/  IMAD.MOV.U32 R42, RZ, RZ, R164 ;  /* 0x000000ffff2a7224 */ /* 0x000fe200078e00a4 */
[----:B------:R-:W-:-:S07]  /*4220*/  F2FP.BF16.F32.PACK_AB R43, R86, R121 ;  /* 0x00000079562b723e */ /* 0x000fce00000010ff */
.L_x_644:
[----:B------:R-:W-:Y:S05]  /*4230*/  BSYNC B3 ;  /* 0x0000000000037941 */ /* 0x000fea0003800000 */
.L_x_643:
[----:B--2---:R4:W-:Y:S02]  /*4240*/  STG.E.128 desc[UR40][R52.64+0x80], R40 ;  /* 0x0000802834007986 */ /* 0x0049e4000c101d28 */
.L_x_642:
[----:B------:R-:W-:Y:S05]  /*4250*/  BSYNC B2 ;  /* 0x0000000000027941 */ /* 0x000fea0003800000 */
.L_x_641:
[----:B------:R-:W-:Y:S01]  /*4260*/  ISETP.NE.AND P3, PT, R8, RZ, PT ;  /* 0x000000ff0800720c */ /* 0x000fe20003f65270 */
[----:B------:R-:W-:-:S12]  /*4270*/  BSSY B2, `(.L_x_645) ;  /* 0x0000035000027945 */ /* 0x000fd80003800000 */
[----:B------:R-:W-:Y:S05]  /*4280*/  @!P3 BRA `(.L_x_646) ;  /* 0x0000000000ccb947 */ /* 0x000fea0003800000 */
[----:B0-234-:R0:W2:Y:S01]  /*4290*/  LDS.128 R40, [R50+0x4000] ;  /* 0x0040000032287984 */ /* 0x01d0a20000000c00 */
        /* <DEDUP_REMOVED lines=48> */
.L_x_648:
[----:B------:R-:W-:Y:S05]  /*45a0*/  BSYNC B3 ;  /* 0x0000000000037941 */ /* 0x000fea0003800000 */
.L_x_647:
[----:B--2---:R0:W-:Y:S02]  /*45b0*/  STG.E.128 desc[UR40][R52.64+0xc0], R40 ;  /* 0x0000c02834007986 */ /* 0x0041e4000c101d28 */
.L_x_646:
[----:B------:R-:W-:Y:S05]  /*45c0*/  BSYNC B2 ;  /* 0x0000000000027941 */ /* 0x000fea0003800000 */
.L_x_645:
        /* <DEDUP_REMOVED lines=52> */
.L_x_652:
[----:B------:R-:W-:Y:S05]  /*4910*/  BSYNC B3 ;  /* 0x0000000000037941 */ /* 0x000fea0003800000 */
.L_x_651:
[----:B--2---:R0:W-:Y:S02]  /*4920*/  STG.E.128 desc[UR40][R52.64+0x100], R40 ;  /* 0x0001002834007986 */ /* 0x0041e4000c101d28 */
.L_x_650:
[----:B------:R-:W-:Y:S05]  /*4930*/  BSYNC B2 ;  /* 0x0000000000027941 */ /* 0x000fea0003800000 */
.L_x_649:
[----:B------:R-:W-:-:S13]  /*4940*/  ISETP.NE.AND P3, PT, R6, RZ, PT ;  /* 0x000000ff0600720c */ /* 0x000fda0003f65270 */
[----:B------:R-:W-:Y:S05]  /*4950*/  @!P3 BRA `(.L_x_632) ;  /* 0x0000000000ccb947 */ /* 0x000fea0003800000 */
[----:B0-234-:R0:W2:Y:S01]  /*4960*/  LDS.128 R40, [R50+0x8000] ;  /* 0x0080000032287984 */ /* 0x01d0a20000000c00 */
[----:B------:R-:W-:Y:S01]  /*4970*/  ISETP.GE.AND P3, PT, R190, R117, PT ;  /* 0x00000075be00720c */ /* 0x000fe20003f66270 */
[----:B------:R-:W-:-:S12]  /*4980*/  BSSY B2, `(.L_x_653) ;  /* 0x000002f000027945 */ /* 0x000fd80003800000 */
[----:B0-----:R-:W-:Y:S05]  /*4990*/  @P3 BRA `(.L_x_654) ;  /* 0x0000000000b43947 */ /* 0x001fea0003800000 */
[----:B------:R-:W-:Y:S02]  /*49a0*/  SHF.R.U64 R76, R76, 0x10, R77 ;  /* 0x000000104c4c7819 */ /* 0x000fe4000000124d */
[----:B------:R-:W-:Y:S01]  /*49b0*/  SHF.R.U64 R78, R74, 0x10, R75 ;  /* 0x000000104a4e7819 */ /* 0x000fe2000000124b */
[----:B--2---:R-:W-:Y:S01]  /*49c0*/  IMAD.U32 R74, R42, 0x10000, RZ ;  /* 0x000100002a4a7824 */ /* 0x004fe200078e00ff */
[----:B------:R-:W-:Y:S02]  /*49d0*/  SHF.R.U32.HI R77, RZ, 0x10, R77 ;  /* 0x00000010ff4d7819 */ /* 0x000fe4000001164d */
[----:B------:R-:W-:Y:S02]  /*49e0*/  PRMT R175, R175, 0x5410, R76 ;  /* 0x00005410afaf7816 */ /* 0x000fe4000000004c */
[----:B------:R-:W-:Y:S02]  /*49f0*/  PRMT R173, R173, 0x5410, R78 ;  /* 0x00005410adad7816 */ /* 0x000fe4000000004e */
[----:B------:R-:W-:-:S02]  /*4a00*/  SHF.R.U32.HI R79, RZ, 0x10, R75 ;  /* 0x00000010ff4f7819 */ /* 0x000fc4000001164b */
[----:B------:R-:W-:Y:S02]  /*4a10*/  PRMT R176, R176, 0x5410, R77 ;  /* 0x00005410b0b07816 */ /* 0x000fe4000000004d */
[----:B------:R-:W-:Y:S02]  /*4a20*/  LOP3.LUT R77, R41, 0xffff0000, RZ, 0xc0, !PT ;  /* 0xffff0000294d7812 */ /* 0x000fe400078ec0ff */
[----:B------:R-:W-:Y:S01]  /*4a30*/  LOP3.LUT R82, R175, 0xffff0000, RZ, 0xc0, !PT ;  /* 0xffff0000af527812 */ /* 0x000fe200078ec0ff */
[----:B------:R-:W-:Y:S01]  /*4a40*/  IMAD.U32 R76, R176, 0x10000, RZ ;  /* 0x00010000b04c7824 */ /* 0x000fe200078e00ff */
[----:B------:R-:W-:Y:S02]  /*4a50*/  LOP3.LUT R78, R173, 0xffff0000, RZ, 0xc0, !PT ;  /* 0xffff0000ad4e7812 */ /* 0x000fe400078ec0ff */
[----:B------:R-:W-:Y:S01]  /*4a60*/  PRMT R174, R174, 0x5410, R79 ;  /* 0x00005410aeae7816 */ /* 0x000fe2000000004f */
[----:B------:R-:W-:Y:S01]  /*4a70*/  IMAD.U32 R79, R41, 0x10000, RZ ;  /* 0x00010000294f7824 */ /* 0x000fe200078e00ff */
[----:B------:R-:W-:Y:S01]  /*4a80*/  LOP3.LUT R75, R42, 0xffff0000, RZ, 0xc0, !PT ;  /* 0xffff00002a4b7812 */ /* 0x000fe200078ec0ff */
[C---:B------:R-:W-:Y:S01]  /*4a90*/  FMUL.FTZ R84, R77.reuse, R82 ;  /* 0x000000524d547220 */ /* 0x040fe20000410000 */
[----:B------:R-:W-:Y:S01]  /*4aa0*/  FMUL.FTZ R81, R77, R78 ;  /* 0x0000004e4d517220 */ /* 0x000fe20000410000 */
[----:B------:R-:W-:Y:S01]  /*4ab0*/  IMAD.U32 R80, R174, 0x10000, RZ ;  /* 0x00010000ae507824 */ /* 0x000fe200078e00ff */
[C---:B------:R-:W-:Y:S01]  /*4ac0*/  LOP3.LUT R77, R40.reuse, 0xffff0000, RZ, 0xc0, !PT ;  /* 0xffff0000284d7812 */ /* 0x040fe200078ec0ff */
[----:B------:R-:W-:-:S02]  /*4ad0*/  IMAD.U32 R41, R40, 0x10000, RZ ;  /* 0x0001000028297824 */ /* 0x000fc400078e00ff */
[----:B------:R-:W-:Y:S01]  /*4ae0*/  FMUL.FTZ R83, R75, R76 ;  /* 0x0000004c4b537220 */ /* 0x000fe20000410000 */
[C---:B------:R-:W-:Y:S01]  /*4af0*/  FFMA.FTZ R40, R79.reuse, R78, -R84 ;  /* 0x0000004e4f287223 */ /* 0x040fe20000010854 */
[----:B------:R-:W-:Y:S01]  /*4b00*/  FFMA.FTZ R79, R79, R82, R81 ;  /* 0x000000524f4f7223 */ /* 0x000fe20000010051 */
[----:B------:R-:W-:Y:S01]  /*4b10*/  LOP3.LUT R42, R43, 0xffff0000, RZ, 0xc0, !PT ;  /* 0xffff00002b2a7812 */ /* 0x000fe200078ec0ff */
[-C--:B------:R-:W-:Y:S01]  /*4b20*/  FMUL.FTZ R81, R75, R80.reuse ;  /* 0x000000504b517220 */ /* 0x080fe20000410000 */
[----:B------:R-:W-:Y:S01]  /*4b30*/  LOP3.LUT R176, R176, 0xffff0000, RZ, 0xc0, !PT ;  /* 0xffff0000b0b07812 */ /* 0x000fe200078ec0ff */
[----:B------:R-:W-:Y:S01]  /*4b40*/  FFMA.FTZ R75, R74, R80, -R83 ;  /* 0x000000504a4b7223 */ /* 0x000fe20000010853 */
[----:B------:R-:W-:Y:S01]  /*4b50*/  LOP3.LUT R174, R174, 0xffff0000, RZ, 0xc0, !PT ;  /* 0xffff0000aeae7812 */ /* 0x000fe200078ec0ff */
[----:B------:R-:W-:Y:S02]  /*4b60*/  IMAD.U32 R80, R175, 0x10000, RZ ;  /* 0x00010000af507824 */ /* 0x000fe400078e00ff */
[----:B------:R-:W-:Y:S01]  /*4b70*/  FFMA.FTZ R74, R74, R76, R81 ;  /* 0x0000004c4a4a7223 */ /* 0x000fe20000010051 */
[----:B------:R-:W-:-:S02]  /*4b80*/  IMAD.U32 R78, R173, 0x10000, RZ ;  /* 0x00010000ad4e7824 */ /* 0x000fc400078e00ff */
[C---:B------:R-:W-:Y:S01]  /*4b90*/  FMUL.FTZ R76, R42.reuse, R176 ;  /* 0x000000b02a4c7220 */ /* 0x040fe20000410000 */
[----:B------:R-:W-:Y:S01]  /*4ba0*/  FMUL.FTZ R81, R42, R174 ;  /* 0x000000ae2a517220 */ /* 0x000fe20000410000 */
[C---:B------:R-:W-:Y:S01]  /*4bb0*/  FMUL.FTZ R42, R77.reuse, R80 ;  /* 0x000000504d2a7220 */ /* 0x040fe20000410000 */
[-C--:B------:R-:W-:Y:S01]  /*4bc0*/  FMUL.FTZ R77, R77, R78.reuse ;  /* 0x0000004e4d4d7220 */ /* 0x080fe20000410000 */
[----:B------:R-:W-:Y:S01]  /*4bd0*/  IMAD.U32 R43, R43, 0x10000, RZ ;  /* 0x000100002b2b7824 */ /* 0x000fe200078e00ff */
[----:B------:R-:W-:Y:S01]  /*4be0*/  F2FP.BF16.F32.PACK_AB R74, R74, R75 ;  /* 0x0000004b4a4a723e */ /* 0x000fe200000010ff */
[C---:B------:R-:W-:Y:S01]  /*4bf0*/  FFMA.FTZ R42, R41.reuse, R78, -R42 ;  /* 0x0000004e292a7223 */ /* 0x040fe2000001082a */
[----:B------:R-:W-:Y:S01]  /*4c00*/  FFMA.FTZ R77, R41, R80, R77 ;  /* 0x00000050294d7223 */ /* 0x000fe2000001004d */
[C---:B------:R-:W-:Y:S01]  /*4c10*/  FFMA.FTZ R76, R43.reuse, R174, -R76 ;  /* 0x000000ae2b4c7223 */ /* 0x040fe2000001084c */
[----:B------:R-:W-:Y:S01]  /*4c20*/  FFMA.FTZ R81, R43, R176, R81 ;  /* 0x000000b02b517223 */ /* 0x000fe20000010051 */
[----:B------:R-:W-:-:S02]  /*4c30*/  F2FP.BF16.F32.PACK_AB R41, R79, R40 ;  /* 0x000000284f29723e */ /* 0x000fc400000010ff */
[----:B------:R-:W-:Y:S01]  /*4c40*/  F2FP.BF16.F32.PACK_AB R40, R77, R42 ;  /* 0x0000002a4d28723e */ /* 0x000fe200000010ff */
[----:B------:R-:W-:Y:S01]  /*4c50*/  IMAD.MOV.U32 R42, RZ, RZ, R74 ;  /* 0x000000ffff2a7224 */ /* 0x000fe200078e004a */
[----:B------:R-:W-:-:S07]  /*4c60*/  F2FP.BF16.F32.PACK_AB R43, R81, R76 ;  /* 0x0000004c512b723e */ /* 0x000fce00000010ff */
.L_x_654:
[----:B------:R-:W-:Y:S05]  /*4c70*/  BSYNC B2 ;  /* 0x0000000000027941 */ /* 0x000fea0003800000 */
.L_x_653:
[----:B--2---:R0:W-:Y:S02]  /*4c80*/  STG.E.128 desc[UR40][R52.64+0x140], R40 ;  /* 0x0001402834007986 */ /* 0x0041e4000c101d28 */
.L_x_632:
[----:B------:R-:W-:Y:S05]  /*4c90*/  BSYNC B1 ;  /* 0x0000000000017941 */ /* 0x000fea0003800000 */
.L_x_631:
[----:B------:R-:W-:Y:S05]  /*4ca0*/  @P4 BRA `(.L_x_655) ;  /* 0x00000054009c4947 */ /* 0x000fea0003800000 */
        /* <DEDUP_REMOVED lines=9> */
[--C-:B------:R-:W-:Y:S02]  /*4d40*/  SHF.R.U64 R70, R72, 0x10, R73.reuse ;  /* 0x0000001048467819 */ /* 0x100fe40000001249 */
[----:B------:R-:W-:Y:S02]  /*4d50*/  SHF.R.U32.HI R73, RZ, 0x10, R73 ;  /* 0x00000010ff497819 */ /* 0x000fe40000011649 */
[----:B------:R-:W-:Y:S02]  /*4d60*/  SHF.R.U32.HI R53, RZ, 0x10, R71 ;  /* 0x00000010ff357819 */ /* 0x000fe40000011647 */
[----:B------:R-:W-:Y:S02]  /*4d70*/  PRMT R169, R169, 0x5410, R74 ;  /* 0x00005410a9a97816 */ /* 0x000fe4000000004a */
[----:B------:R-:W-:-:S02]  /*4d80*/  PRMT R177, R177, 0x5410, R70 ;  /* 0x00005410b1b17816 */ /* 0x000fc40000000046 */
[----:B------:R-:W-:Y:S02]  /*4d90*/  PRMT R178, R178, 0x5410, R73 ;  /* 0x00005410b2b27816 */ /* 0x000fe40000000049 */
[----:B------:R-:W-:Y:S01]  /*4da0*/  PRMT R170, R170, 0x5410, R53 ;  /* 0x00005410aaaa7816 */ /* 0x000fe20000000035 */
[C---:B------:R-:W-:Y:S01]  /*4db0*/  IMAD.U32 R53, R41.reuse, 0x10000, RZ ;  /* 0x0001000029357824 */ /* 0x040fe200078e00ff */
[----:B------:R-:W-:Y:S01]  /*4dc0*/  LOP3.LUT R70, R41, 0xffff0000, RZ, 0xc0, !PT ;  /* 0xffff000029467812 */ /* 0x000fe200078ec0ff */
[----:B------:R-:W-:Y:S01]  /*4dd0*/  IMAD.U32 R75, R178, 0x10000, RZ ;  /* 0x00010000b24b7824 */ /* 0x000fe200078e00ff */
[----:B------:R-:W-:Y:S01]  /*4de0*/  LOP3.LUT R74, R177, 0xffff0000, RZ, 0xc0, !PT ;  /* 0xffff0000b14a7812 */ /* 0x000fe200078ec0ff */
[----:B------:R-:W-:Y:S01]  /*4df0*/  IMAD.U32 R73, R170, 0x10000, RZ ;  /* 0x00010000aa497824 */ /* 0x000fe200078e00ff */
[----:B------:R-:W-:Y:S01]  /*4e00*/  LOP3.LUT R72, R169, 0xffff0000, RZ, 0xc0, !PT ;  /* 0xffff0000a9487812 */ /* 0x000fe200078ec0ff */
[----:B------:R-:W-:Y:S01]  /*4e10*/  IMAD.U32 R41, R40, 0x10000, RZ ;  /* 0x0001000028297824 */ /* 0x000fe200078e00ff */
[----:B------:R-:W-:Y:S01]  /*4e20*/  LOP3.LUT R71, R42, 0xffff0000, RZ, 0xc0, !PT ;  /* 0xffff00002a477812 */ /* 0x000fe200078ec0ff */
[C---:B------:R-:W-:Y:S01]  /*4e30*/  FMUL.FTZ R76, R70.reuse, R74 ;  /* 0x0000004a464c7220 */ /* 0x040fe20000410000 */
[----:B------:R-:W-:Y:S01]  /*4e40*/  LOP3.LUT R42, R43, 0xffff0000, RZ, 0xc0, !PT ;  /* 0xffff00002b2a7812 */ /* 0x000fe200078ec0ff */
[----:B------:R-:W-:Y:S01]  /*4e50*/  FMUL.FTZ R77, R70, R72 ;  /* 0x00000048464d7220 */ /* 0x000fe20000410000 */
[----:B------:R-:W-:Y:S01]  /*4e60*/  LOP3.LUT R178, R178, 0xffff0000, RZ, 0xc0, !PT ;  /* 0xffff0000b2b27812 */ /* 0x000fe200078ec0ff */
[----:B------:R-:W-:Y:S01]  /*4e70*/  FMUL.FTZ R79, R71, R75 ;  /* 0x0000004b474f7220 */ /* 0x000fe20000410000 */
[----:B------:R-:W-:Y:S01]  /*4e80*/  LOP3.LUT R170, R170, 0xffff0000, RZ, 0xc0, !PT ;  /* 0xffff0000aaaa7812 */ /* 0x000fe200078ec0ff */
[----:B------:R-:W-:Y:S01]  /*4e90*/  IMAD.U32 R177, R177, 0x10000, RZ ;  /* 0x00010000b1b17824 */ /* 0x000fe200078e00ff */
[----:B------:R-:W-:Y:S01]  /*4ea0*/  LOP3.LUT R40, R40, 0xffff0000, RZ, 0xc0, !PT ;  /* 0xffff000028287812 */ /* 0x000fe200078ec0ff */
[----:B------:R-:W-:Y:S01]  /*4eb0*/  FMUL.FTZ R71, R71, R73 ;  /* 0x0000004947477220 */ /* 0x000fe20000410000 */
[----:B------:R-:W-:-:S02]  /*4ec0*/  IMAD.U32 R169, R169, 0x10000, RZ ;  /* 0x00010000a9a97824 */ /* 0x000fc400078e00ff */
[C---:B------:R-:W-:Y:S01]  /*4ed0*/  FFMA.FTZ R76, R53.reuse, R72, -R76 ;  /* 0x00000048354c7223 */ /* 0x040fe2000001084c */
[----:B------:R-:W-:Y:S01]  /*4ee0*/  FFMA.FTZ R77, R53, R74, R77 ;  /* 0x0000004a354d7223 */ /* 0x000fe2000001004d */
[C---:B------:R-:W-:Y:S01]  /*4ef0*/  FMUL.FTZ R70, R42.reuse, R178 ;  /* 0x000000b22a467220 */ /* 0x040fe20000410000 */
[----:B------:R-:W-:Y:S01]  /*4f00*/  FMUL.FTZ R53, R42, R170 ;  /* 0x000000aa2a357220 */ /* 0x000fe20000410000 */
[----:B------:R-:W-:Y:S01]  /*4f10*/  FFMA.FTZ R79, R52, R73, -R79 ;  /* 0x00000049344f7223 */ /* 0x000fe2000001084f */
[----:B------:R-:W-:Y:S01]  /*4f20*/  FMUL.FTZ R42, R40, R177 ;  /* 0x000000b1282a7220 */ /* 0x000fe20000410000 */
[----:B------:R-:W-:Y:S01]  /*4f30*/  FFMA.FTZ R52, R52, R75, R71 ;  /* 0x0000004b34347223 */ /* 0x000fe20000010047 */
[-C--:B------:R-:W-:Y:S01]  /*4f40*/  FMUL.FTZ R40, R40, R169.reuse ;  /* 0x000000a928287220 */ /* 0x080fe20000410000 */
[----:B------:R-:W-:Y:S02]  /*4f50*/  IMAD.U32 R43, R43, 0x10000, RZ ;  /* 0x000100002b2b7824 */ /* 0x000fe400078e00ff */
[----:B------:R-:W-:Y:S01]  /*4f60*/  FFMA.FTZ R42, R41, R169, -R42 ;  /* 0x000000a9292a7223 */ /* 0x000fe2000001082a */
[----:B------:R-:W-:Y:S01]  /*4f70*/  F2FP.BF16.F32.PACK_AB R76, R77, R76 ;  /* 0x0000004c4d4c723e */ /* 0x000fe200000010ff */
[----:B------:R-:W-:Y:S01]  /*4f80*/  FFMA.FTZ R41, R41, R177, R40 ;  /* 0x000000b129297223 */ /* 0x000fe20000010028 */
[C---:B------:R-:W-:Y:S01]  /*4f90*/  FFMA.FTZ R70, R43.reuse, R170, -R70 ;  /* 0x000000aa2b467223 */ /* 0x040fe20000010846 */
[----:B------:R-:W-:Y:S01]  /*4fa0*/  FFMA.FTZ R53, R43, R178, R53 ;  /* 0x000000b22b357223 */ /* 0x000fe20000010035 */
[----:B------:R-:W-:-:S02]  /*4fb0*/  F2FP.BF16.F32.PACK_AB R52, R52, R79 ;  /* 0x0000004f3434723e */ /* 0x000fc400000010ff */
[----:B------:R-:W-:Y:S01]  /*4fc0*/  F2FP.BF16.F32.PACK_AB R40, R41, R42 ;  /* 0x0000002a2928723e */ /* 0x000fe200000010ff */
[----:B------:R-:W-:Y:S01]  /*4fd0*/  IMAD.MOV.U32 R41, RZ, RZ, R76 ;  /* 0x000000ffff297224 */ /* 0x000fe200078e004c */
[----:B------:R-:W-:Y:S01]  /*4fe0*/  F2FP.BF16.F32.PACK_AB R43, R53, R70 ;  /* 0x00000046352b723e */ /* 0x000fe200000010ff */
[----:B------:R-:W-:-:S07]  /*4ff0*/  IMAD.MOV.U32 R42, RZ, RZ, R52 ;  /* 0x000000ffff2a7224 */ /* 0x000fce00078e0034 */
.L_x_659:
[----:B------:R-:W-:Y:S05]  /*5000*/  BSYNC B2 ;  /* 0x0000000000027941 */ /* 0x000fea0003800000 */
.L_x_658:
[----:B--2---:R0:W-:Y:S02]  /*5010*/  STG.E.128 desc[UR40][R48.64], R40 ;  /* 0x0000002830007986 */ /* 0x0041e4000c101d28 */
.L_x_657:
[----:B------:R-:W-:Y:S05]  /*5020*/  BSYNC B1 ;  /* 0x0000000000017941 */ /* 0x000fea0003800000 */
.L_x_656:
        /* <DEDUP_REMOVED lines=15> */
[----:B------:R-:W-:Y:S02]  /*5120*/  PRMT R168, R168, 0x5410, R71 ;  /* 0x00005410a8a87816 */ /* 0x000fe40000000047 */
[----:B------:R-:W-:Y:S01]  /*5130*/  LOP3.LUT R52, R41, 0xffff0000, RZ, 0xc0, !PT ;  /* 0xffff000029347812 */ /* 0x000fe200078ec0ff */
[----:B------:R-:W-:Y:S01]  /*5140*/  IMAD.U32 R71, R172, 0x10000, RZ ;  /* 0x00010000ac477824 */ /* 0x000fe200078e00ff */
[----:B------:R-:W-:Y:S01]  /*5150*/  LOP3.LUT R70, R171, 0xffff0000, RZ, 0xc0, !PT ;  /* 0xffff0000ab467812 */ /* 0x000fe200078ec0ff */
[----:B------:R-:W-:Y:S01]  /*5160*/  IMAD.U32 R69, R168, 0x10000, RZ ;  /* 0x00010000a8457824 */ /* 0x000fe200078e00ff */
[----:B------:R-:W-:Y:S01]  /*5170*/  LOP3.LUT R68, R167, 0xffff0000, RZ, 0xc0, !PT ;  /* 0xffff0000a7447812 */ /* 0x000fe200078ec0ff */
[----:B------:R-:W-:Y:S01]  /*5180*/  IMAD.U32 R171, R171, 0x10000, RZ ;  /* 0x00010000abab7824 */ /* 0x000fe200078e00ff */
[----:B------:R-:W-:Y:S01]  /*5190*/  LOP3.LUT R66, R42, 0xffff0000, RZ, 0xc0, !PT ;  /* 0xffff00002a427812 */ /* 0x000fe200078ec0ff */
[C---:B------:R-:W-:Y:S01]  /*51a0*/  IMAD.U32 R42, R43.reuse, 0x10000, RZ ;  /* 0x000100002b2a7824 */ /* 0x040fe200078e00ff */
[----:B------:R-:W-:Y:S01]  /*51b0*/  LOP3.LUT R67, R43, 0xffff0000, RZ, 0xc0, !PT ;  /* 0xffff00002b437812 */ /* 0x000fe200078ec0ff */
[----:B------:R-:W-:-:S02]  /*51c0*/  IMAD.U32 R43, R41, 0x10000, RZ ;  /* 0x00010000292b7824 */ /* 0x000fc400078e00ff */
[----:B------:R-:W-:Y:S01]  /*51d0*/  FMUL.FTZ R72, R52, R70 ;  /* 0x0000004634487220 */ /* 0x000fe20000410000 */
[----:B------:R-:W-:Y:S02]  /*51e0*/  IMAD.U32 R41, R40, 0x10000, RZ ;  /* 0x0001000028297824 */ /* 0x000fe400078e00ff */
[-C--:B------:R-:W-:Y:S01]  /*51f0*/  FMUL.FTZ R73, R52, R68.reuse ;  /* 0x0000004434497220 */ /* 0x080fe20000410000 */
[----:B------:R-:W-:Y:S01]  /*5200*/  LOP3.LUT R40, R40, 0xffff0000, RZ, 0xc0, !PT ;  /* 0xffff000028287812 */ /* 0x000fe200078ec0ff */
[----:B------:R-:W-:Y:S01]  /*5210*/  FMUL.FTZ R52, R66, R71 ;  /* 0x0000004742347220 */ /* 0x000fe20000410000 */
[----:B------:R-:W-:Y:S01]  /*5220*/  LOP3.LUT R172, R172, 0xffff0000, RZ, 0xc0, !PT ;  /* 0xffff0000acac7812 */ /* 0x000fe200078ec0ff */
[----:B------:R-:W-:Y:S01]  /*5230*/  IMAD.U32 R167, R167, 0x10000, RZ ;  /* 0x00010000a7a77824 */ /* 0x000fe200078e00ff */
[----:B------:R-:W-:Y:S01]  /*5240*/  LOP3.LUT R168, R168, 0xffff0000, RZ, 0xc0, !PT ;  /* 0xffff0000a8a87812 */ /* 0x000fe200078ec0ff */
[-C--:B------:R-:W-:Y:S01]  /*5250*/  FMUL.FTZ R66, R66, R69.reuse ;  /* 0x0000004542427220 */ /* 0x080fe20000410000 */
[C---:B------:R-:W-:Y:S01]  /*5260*/  FFMA.FTZ R72, R43.reuse, R68, -R72 ;  /* 0x000000442b487223 */ /* 0x040fe20000010848 */
[----:B------:R-:W-:Y:S01]  /*5270*/  FFMA.FTZ R73, R43, R70, R73 ;  /* 0x000000462b497223 */ /* 0x000fe20000010049 */
[----:B------:R-:W-:Y:S01]  /*5280*/  FFMA.FTZ R69, R53, R69, -R52 ;  /* 0x0000004535457223 */ /* 0x000fe20000010834 */
[C---:B------:R-:W-:Y:S01]  /*5290*/  FMUL.FTZ R43, R67.reuse, R172 ;  /* 0x000000ac432b7220 */ /* 0x040fe20000410000 */
[C---:B------:R-:W-:Y:S01]  /*52a0*/  FMUL.FTZ R52, R40.reuse, R171 ;  /* 0x000000ab28347220 */ /* 0x040fe20000410000 */
[-C--:B------:R-:W-:Y:S01]  /*52b0*/  FMUL.FTZ R67, R67, R168.reuse ;  /* 0x000000a843437220 */ /* 0x080fe20000410000 */
[-C--:B------:R-:W-:Y:S01]  /*52c0*/  FMUL.FTZ R40, R40, R167.reuse ;  /* 0x000000a728287220 */ /* 0x080fe20000410000 */
[C---:B------:R-:W-:Y:S01]  /*52d0*/  FFMA.FTZ R43, R42.reuse, R168, -R43 ;  /* 0x000000a82a2b7223 */ /* 0x040fe2000001082b */
[C---:B------:R-:W-:Y:S01]  /*52e0*/  FFMA.FTZ R52, R41.reuse, R167, -R52 ;  /* 0x000000a729347223 */ /* 0x040fe20000010834 */
[----:B------:R-:W-:Y:S01]  /*52f0*/  FFMA.FTZ R42, R42, R172, R67 ;  /* 0x000000ac2a2a7223 */ /* 0x000fe20000010043 */
[----:B------:R-:W-:Y:S01]  /*5300*/  FFMA.FTZ R41, R41, R171, R40 ;  /* 0x000000ab29297223 */ /* 0x000fe20000010028 */
[----:B------:R-:W-:Y:S01]  /*5310*/  FFMA.FTZ R66, R53, R71, R66 ;  /* 0x0000004735427223 */ /* 0x000fe20000010042 */
[----:B------:R-:W-:-:S02]  /*5320*/  F2FP.BF16.F32.PACK_AB R72, R73, R72 ;  /* 0x000000484948723e */ /* 0x000fc400000010ff */
[----:B------:R-:W-:Y:S02]  /*5330*/  F2FP.BF16.F32.PACK_AB R43, R42, R43 ;  /* 0x0000002b2a2b723e */ /* 0x000fe400000010ff */
[----:B------:R-:W-:Y:S01]  /*5340*/  F2FP.BF16.F32.PACK_AB R40, R41, R52 ;  /* 0x000000342928723e */ /* 0x000fe200000010ff */
[----:B------:R-:W-:Y:S01]  /*5350*/  IMAD.MOV.U32 R41, RZ, RZ, R72 ;  /* 0x000000ffff297224 */ /* 0x000fe200078e0048 */
[----:B------:R-:W-:-:S07]  /*5360*/  F2FP.BF16.F32.PACK_AB R42, R66, R69 ;  /* 0x00000045422a723e */ /* 0x000fce00000010ff */
.L_x_663:
[----:B------:R-:W-:Y:S05]  /*5370*/  BSYNC B2 ;  /* 0x0000000000027941 */ /* 0x000fea0003800000 */
.L_x_662:
[----:B--2---:R0:W-:Y:S02]  /*5380*/  STG.E.128 desc[UR40][R48.64+0x40], R40 ;  /* 0x0000402830007986 */ /* 0x0041e4000c101d28 */
.L_x_661:
[----:B------:R-:W-:Y:S05]  /*5390*/  BSYNC B1 ;  /* 0x0000000000017941 */ /* 0x000fea0003800000 */
.L_x_660:
[----:B------:R-:W-:Y:S01]  /*53a0*/  ISETP.NE.AND P3, PT, R9, RZ, PT ;  /* 0x000000ff0900720c */ /* 0x000fe20003f65270 */
[----:B------:R-:W-:-:S12]  /*53b0*/  BSSY B1, `(.L_x_664) ;  /* 0x0000036000017945 */ /* 0x000fd80003800000 */
[----:B------:R-:W-:Y:S05]  /*53c0*/  @!P3 BRA `(.L_x_665) ;  /* 0x0000000000d0b947 */ /* 0x000fea0003800000 */
[----:B0-234-:R0:W2:Y:S01]  /*53d0*/  LDS.128 R40, [R51+0x6000] ;  /* 0x0060000033287984 */ /* 0x01d0a20000000c00 */
[----:B------:R-:W-:Y:S01]  /*53e0*/  ISETP.GE.AND P3, PT, R186, R117, PT ;  /* 0x00000075ba00720c */ /* 0x000fe20003f66270 */
[----:B------:R-:W-:-:S12]  /*53f0*/  BSSY B2, `(.L_x_666) ;  /* 0x0000030000027945 */ /* 0x000fd80003800000 */
[----:B0-----:R-:W-:Y:S05]  /*5400*/  @P3 BRA `(.L_x_667) ;  /* 0x0000000000b83947 */ /* 0x001fea0003800000 */
[--C-:B------:R-:W-:Y:S01]  /*5410*/  SHF.R.U64 R67, R64, 0x10, R65.reuse ;  /* 0x0000001040437819 */ /* 0x100fe20000001241 */
[----:B--2---:R-:W-:Y:S01]  /*5420*/  IMAD.U32 R52, R42, 0x10000, RZ ;  /* 0x000100002a347824 */ /* 0x004fe200078e00ff */
[----:B------:R-:W-:Y:S02]  /*5430*/  SHF.R.U32.HI R64, RZ, 0x10, R65 ;  /* 0x00000010ff407819 */ /* 0x000fe40000011641 */
[--C-:B------:R-:W-:Y:S02]  /*5440*/  SHF.R.U32.HI R69, RZ, 0x10, R63.reuse ;  /* 0x00000010ff457819 */ /* 0x100fe4000001163f */
[----:B------:R-:W-:Y:S02]  /*5450*/  PRMT R165, R165, 0x5410, R64 ;  /* 0x00005410a5a57816 */ /* 0x000fe40000000040 */
[----:B------:R-:W-:Y:S01]  /*5460*/  SHF.R.U64 R71, R62, 0x10, R63 ;  /* 0x000000103e477819 */ /* 0x000fe2000000123f */
[----:B------:R-:W-:Y:S01]  /*5470*/  IMAD.U32 R62, R43, 0x10000, RZ ;  /* 0x000100002b3e7824 */ /* 0x000fe200078e00ff */
[----:B------:R-:W-:-:S02]  /*5480*/  PRMT R160, R160, 0x5410, R69 ;  /* 0x00005410a0a07816 */ /* 0x000fc40000000045 */
[----:B------:R-:W-:Y:S01]  /*5490*/  PRMT R162, R162, 0x5410, R67 ;  /* 0x00005410a2a27816 */ /* 0x000fe20000000043 */
[----:B------:R-:W-:Y:S01]  /*54a0*/  IMAD.U32 R67, R165, 0x10000, RZ ;  /* 0x00010000a5437824 */ /* 0x000fe200078e00ff */
[----:B------:R-:W-:Y:S01]  /*54b0*/  LOP3.LUT R53, R42, 0xffff0000, RZ, 0xc0, !PT ;  /* 0xffff00002a357812 */ /* 0x000fe200078ec0ff */
[----:B------:R-:W-:Y:S01]  /*54c0*/  IMAD.U32 R65, R160, 0x10000, RZ ;  /* 0x00010000a0417824 */ /* 0x000fe200078e00ff */
[----:B------:R-:W-:Y:S01]  /*54d0*/  LOP3.LUT R63, R43, 0xffff0000, RZ, 0xc0, !PT ;  /* 0xffff00002b3f7812 */ /* 0x000fe200078ec0ff */
[----:B------:R-:W-:Y:S01]  /*54e0*/  IMAD.U32 R42, R41, 0x10000, RZ ;  /* 0x00010000292a7824 */ /* 0x000fe200078e00ff */
[----:B------:R-:W-:Y:S01]  /*54f0*/  PRMT R156, R156, 0x5410, R71 ;  /* 0x000054109c9c7816 */ /* 0x000fe20000000047 */
[----:B------:R-:W-:Y:S01]  /*5500*/  FMUL.FTZ R71, R53, R67 ;  /* 0x0000004335477220 */ /* 0x000fe20000410000 */
[----:B------:R-:W-:Y:S01]  /*5510*/  LOP3.LUT R43, R41, 0xffff0000, RZ, 0xc0, !PT ;  /* 0xffff0000292b7812 */ /* 0x000fe200078ec0ff */
[-C--:B------:R-:W-:Y:S01]  /*5520*/  FMUL.FTZ R53, R53, R65.reuse ;  /* 0x0000004135357220 */ /* 0x080fe20000410000 */
[----:B------:R-:W-:Y:S01]  /*5530*/  LOP3.LUT R66, R162, 0xffff0000, RZ, 0xc0, !PT ;  /* 0xffff0000a2427812 */ /* 0x000fe200078ec0ff */
[----:B------:R-:W-:Y:S01]  /*5540*/  IMAD.U32 R41, R40, 0x10000, RZ ;  /* 0x0001000028297824 */ /* 0x000fe200078e00ff */
[----:B------:R-:W-:Y:S01]  /*5550*/  LOP3.LUT R64, R156, 0xffff0000, RZ, 0xc0, !PT ;  /* 0xffff00009c407812 */ /* 0x000fe200078ec0ff */
[----:B------:R-:W-:Y:S01]  /*5560*/  FFMA.FTZ R71, R52, R65, -R71 ;  /* 0x0000004134477223 */ /* 0x000fe20000010847 */
[----:B------:R-:W-:Y:S01]  /*5570*/  LOP3.LUT R165, R165, 0xffff0000, RZ, 0xc0, !PT ;  /* 0xffff0000a5a57812 */ /* 0x000fe200078ec0ff */
[C---:B------:R-:W-:Y:S01]  /*5580*/  FMUL.FTZ R69, R43.reuse, R66 ;  /* 0x000000422b457220 */ /* 0x040fe20000410000 */
[----:B------:R-:W-:Y:S01]  /*5590*/  LOP3.LUT R160, R160, 0xffff0000, RZ, 0xc0, !PT ;  /* 0xffff0000a0a07812 */ /* 0x000fe200078ec0ff */
[-C--:B------:R-:W-:Y:S01]  /*55a0*/  FMUL.FTZ R43, R43, R64.reuse ;  /* 0x000000402b2b7220 */ /* 0x080fe20000410000 */
[----:B------:R-:W-:Y:S01]  /*55b0*/  LOP3.LUT R40, R40, 0xffff0000, RZ, 0xc0, !PT ;  /* 0xffff000028287812 */ /* 0x000fe200078ec0ff */
[----:B------:R-:W-:Y:S01]  /*55c0*/  FFMA.FTZ R69, R42, R64, -R69 ;  /* 0x000000402a457223 */ /* 0x000fe20000010845 */
[----:B------:R-:W-:Y:S01]  /*55d0*/  FFMA.FTZ R52, R52, R67, R53 ;  /* 0x0000004334347223 */ /* 0x000fe20000010035 */
[----:B------:R-:W-:-:S02]  /*55e0*/  IMAD.U32 R162, R162, 0x10000, RZ ;  /* 0x00010000a2a27824 */ /* 0x000fc400078e00ff */
[CC--:B------:R-:W-:Y:S01]  /*55f0*/  FMUL.FTZ R53, R63.reuse, R165.reuse ;  /* 0x000000a53f357220 */ /* 0x0c0fe20000410000 */
[----:B------:R-:W-:Y:S02]  /*5600*/  IMAD.U32 R156, R156, 0x10000, RZ ;  /* 0x000100009c9c7824 */ /* 0x000fe400078e00ff */
[----:B------:R-:W-:Y:S01]  /*5610*/  FMUL.FTZ R64, R63, R160 ;  /* 0x000000a03f407220 */ /* 0x000fe20000410000 */
[----:B------:R-:W-:Y:S01]  /*5620*/  FFMA.FTZ R66, R42, R66, R43 ;  /* 0x000000422a427223 */ /* 0x000fe2000001002b */
[C---:B------:R-:W-:Y:S01]  /*5630*/  FMUL.FTZ R42, R40.reuse, R162 ;  /* 0x000000a2282a7220 */ /* 0x040fe20000410000 */
[----:B------:R-:W-:Y:S01]  /*5640*/  FMUL.FTZ R43, R40, R156 ;  /* 0x0000009c282b7220 */ /* 0x000fe20000410000 */
[C---:B------:R-:W-:Y:S01]  /*5650*/  FFMA.FTZ R53, R62.reuse, R160, -R53 ;  /* 0x000000a03e357223 */ /* 0x040fe20000010835 */
[----:B------:R-:W-:Y:S01]  /*5660*/  FFMA.FTZ R64, R62, R165, R64 ;  /* 0x000000a53e407223 */ /* 0x000fe20000010040 */
[C---:B------:R-:W-:Y:S01]  /*5670*/  FFMA.FTZ R42, R41.reuse, R156, -R42 ;  /* 0x0000009c292a7223 */ /* 0x040fe2000001082a */
[----:B------:R-:W-:Y:S01]  /*5680*/  FFMA.FTZ R43, R41, R162, R43 ;  /* 0x000000a2292b7223 */ /* 0x000fe2000001002b */
[----:B------:R-:W-:-:S02]  /*5690*/  F2FP.BF16.F32.PACK_AB R52, R52, R71 ;  /* 0x000000473434723e */ /* 0x000fc400000010ff */
[----:B------:R-:W-:Y:S02]  /*56a0*/  F2FP.BF16.F32.PACK_AB R53, R64, R53 ;  /* 0x000000354035723e */ /* 0x000fe400000010ff */
[----:B------:R-:W-:Y:S01]  /*56b0*/  F2FP.BF16.F32.PACK_AB R40, R43, R42 ;  /* 0x0000002a2b28723e */ /* 0x000fe200000010ff */
[----:B------:R-:W-:Y:S01]  /*56c0*/  IMAD.MOV.U32 R42, RZ, RZ, R52 ;  /* 0x000000ffff2a7224 */ /* 0x000fe200078e0034 */
[----:B------:R-:W-:Y:S01]  /*56d0*/  F2FP.BF16.F32.PACK_AB R41, R66, R69 ;  /* 0x000000454229723e */ /* 0x000fe200000010ff */
[----:B------:R-:W-:-:S07]  /*56e0*/  IMAD.MOV.U32 R43, RZ, RZ, R53 ;  /* 0x000000ffff2b7224 */ /* 0x000fce00078e0035 */
.L_x_667:
[----:B------:R-:W-:Y:S05]  /*56f0*/  BSYNC B2 ;  /* 0x0000000000027941 */ /* 0x000fea0003800000 */
.L_x_666:
[----:B--2---:R0:W-:Y:S02]  /*5700*/  STG.E.128 desc[UR40][R48.64+0x80], R40 ;  /* 0x0000802830007986 */ /* 0x0041e4000c101d28 */
.L_x_665:
[----:B------:R-:W-:Y:S05]  /*5710*/  BSYNC B1 ;  /* 0x0000000000017941 */ /* 0x000fea0003800000 */
.L_x_664:
        /* <DEDUP_REMOVED lines=11> */
[----:B------:R-:W-:Y:S01]  /*57d0*/  SHF.R.U64 R62, R58, 0x10, R59 ;  /* 0x000000103a3e7819 */ /* 0x000fe2000000123b */
[----:B------:R-:W-:Y:S01]  /*57e0*/  IMAD.U32 R58, R43, 0x10000, RZ ;  /* 0x000100002b3a7824 */ /* 0x000fe200078e00ff */
[----:B------:R-:W-:Y:S02]  /*57f0*/  PRMT R155, R155, 0x5410, R60 ;  /* 0x000054109b9b7816 */ /* 0x000fe4000000003c */
        /* <DEDUP_REMOVED lines=23> */
[----:B------:R-:W-:Y:S01]  /*5970*/  FMUL.FTZ R53, R59, R155 ;  /* 0x0000009b3b357220 */ /* 0x000fe20000410000 */
        /* <DEDUP_REMOVED lines=15> */
.L_x_671:
[----:B------:R-:W-:Y:S05]  /*5a70*/  BSYNC B2 ;  /* 0x0000000000027941 */ /* 0x000fea0003800000 */
.L_x_670:
[----:B--2---:R0:W-:Y:S02]  /*5a80*/  STG.E.128 desc[UR40][R48.64+0xc0], R40 ;  /* 0x0000c02830007986 */ /* 0x0041e4000c101d28 */
.L_x_669:
[----:B------:R-:W-:Y:S05]  /*5a90*/  BSYNC B1 ;  /* 0x0000000000017941 */ /* 0x000fea0003800000 */
.L_x_668:
        /* <DEDUP_REMOVED lines=9> */
[--C-:B------:R-:W-:Y:S01]  /*5b30*/  SHF.R.U64 R56, R56, 0x10, R57.reuse ;  /* 0x0000001038387819 */ /* 0x100fe20000001239 */
[----:B------:R-:W-:Y:S01]  /*5b40*/  IMAD.U32 R51, R42, 0x10000, RZ ;  /* 0x000100002a337824 */ /* 0x000fe200078e00ff */
        /* <DEDUP_REMOVED lines=10> */
[C---:B------:R-:W-:Y:S01]  /*5bf0*/  LOP3.LUT R57, R147.reuse, 0xffff0000, RZ, 0xc0, !PT ;  /* 0xffff000093397812 */ /* 0x040fe200078ec0ff */
[----:B------:R-:W-:Y:S01]  /*5c00*/  IMAD.U32 R147, R147, 0x10000, RZ ;  /* 0x0001000093937824 */ /* 0x000fe200078e00ff */
[C---:B------:R-:W-:Y:S01]  /*5c10*/  LOP3.LUT R55, R133.reuse, 0xffff0000, RZ, 0xc0, !PT ;  /* 0xffff000085377812 */ /* 0x040fe200078ec0ff */
[----:B------:R-:W-:Y:S01]  /*5c20*/  IMAD.U32 R133, R133, 0x10000, RZ ;  /* 0x0001000085857824 */ /* 0x000fe200078e00ff */
[----:B------:R-:W-:Y:S01]  /*5c30*/  LOP3.LUT R52, R42, 0xffff0000, RZ, 0xc0, !PT ;  /* 0xffff00002a347812 */ /* 0x000fe200078ec0ff */
[----:B------:R-:W-:-:S02]  /*5c40*/  IMAD.U32 R42, R41, 0x10000, RZ ;  /* 0x00010000292a7824 */ /* 0x000fc400078e00ff */
[C---:B------:R-:W-:Y:S01]  /*5c50*/  FMUL.FTZ R59, R43.reuse, R57 ;  /* 0x000000392b3b7220 */ /* 0x040fe20000410000 */
[C---:B------:R-:W-:Y:S02]  /*5c60*/  IMAD.U32 R41, R40.reuse, 0x10000, RZ ;  /* 0x0001000028297824 */ /* 0x040fe400078e00ff */
[-C--:B------:R-:W-:Y:S01]  /*5c70*/  FMUL.FTZ R60, R43, R55.reuse ;  /* 0x000000372b3c7220 */ /* 0x080fe20000410000 */
[----:B------:R-:W-:Y:S01]  /*5c80*/  LOP3.LUT R40, R40, 0xffff0000, RZ, 0xc0, !PT ;  /* 0xffff000028287812 */ /* 0x000fe200078ec0ff */
[C---:B------:R-:W-:Y:S01]  /*5c90*/  FMUL.FTZ R62, R52.reuse, R58 ;  /* 0x0000003a343e7220 */ /* 0x040fe20000410000 */
[-C--:B------:R-:W-:Y:S01]  /*5ca0*/  FMUL.FTZ R52, R52, R56.reuse ;  /* 0x0000003834347220 */ /* 0x080fe20000410000 */
[----:B------:R-:W-:Y:S01]  /*5cb0*/  LOP3.LUT R148, R148, 0xffff0000, RZ, 0xc0, !PT ;  /* 0xffff000094947812 */ /* 0x000fe200078ec0ff */
[----:B------:R-:W-:Y:S01]  /*5cc0*/  FFMA.FTZ R59, R42, R55, -R59 ;  /* 0x000000372a3b7223 */ /* 0x000fe2000001083b */
[----:B------:R-:W-:Y:S01]  /*5cd0*/  LOP3.LUT R132, R132, 0xffff0000, RZ, 0xc0, !PT ;  /* 0xffff000084847812 */ /* 0x000fe200078ec0ff */
[----:B------:R-:W-:Y:S01]  /*5ce0*/  FFMA.FTZ R60, R42, R57, R60 ;  /* 0x000000392a3c7223 */ /* 0x000fe2000001003c */
[C---:B------:R-:W-:Y:S01]  /*5cf0*/  FFMA.FTZ R62, R51.reuse, R56, -R62 ;  /* 0x00000038333e7223 */ /* 0x040fe2000001083e */
[C---:B------:R-:W-:Y:S01]  /*5d00*/  FMUL.FTZ R42, R40.reuse, R147 ;  /* 0x00000093282a7220 */ /* 0x040fe20000410000 */
[----:B------:R-:W-:Y:S01]  /*5d10*/  FFMA.FTZ R51, R51, R58, R52 ;  /* 0x0000003a33337223 */ /* 0x000fe20000010034 */
[-C--:B------:R-:W-:Y:S01]  /*5d20*/  FMUL.FTZ R40, R40, R133.reuse ;  /* 0x0000008528287220 */ /* 0x080fe20000410000 */
[C---:B------:R-:W-:Y:S01]  /*5d30*/  FMUL.FTZ R52, R54.reuse, R148 ;  /* 0x0000009436347220 */ /* 0x040fe20000410000 */
[-C--:B------:R-:W-:Y:S01]  /*5d40*/  FMUL.FTZ R43, R54, R132.reuse ;  /* 0x00000084362b7220 */ /* 0x080fe20000410000 */
        /* <DEDUP_REMOVED lines=10> */
.L_x_675:
[----:B------:R-:W-:Y:S05]  /*5df0*/  BSYNC B2 ;  /* 0x0000000000027941 */ /* 0x000fea0003800000 */
.L_x_674:
[----:B--2---:R0:W-:Y:S02]  /*5e00*/  STG.E.128 desc[UR40][R48.64+0x100], R40 ;  /* 0x0001002830007986 */ /* 0x0041e4000c101d28 */
.L_x_673:
[----:B------:R-:W-:Y:S05]  /*5e10*/  BSYNC B1 ;  /* 0x0000000000017941 */ /* 0x000fea0003800000 */
.L_x_672:
[----:B------:R-:W-:-:S13]  /*5e20*/  ISETP.NE.AND P3, PT, R6, RZ, PT ;  /* 0x000000ff0600720c */ /* 0x000fda0003f65270 */
[----:B------:R-:W-:Y:S05]  /*5e30*/  @!P3 BRA `(.L_x_655) ;  /* 0x000000440038b947 */ /* 0x000fea0003800000 */
[----:B0-234-:R0:W2:Y:S01]  /*5e40*/  LDS.128 R40, [R50+0xa000] ;  /* 0x00a0000032287984 */ /* 0x01d0a20000000c00 */
[----:B------:R-:W-:Y:S01]  /*5e50*/  ISETP.GE.AND P3, PT, R190, R117, PT ;  /* 0x00000075be00720c */ /* 0x000fe20003f66270 */
[----:B------:R-:W-:-:S12]  /*5e60*/  BSSY B1, `(.L_x_676) ;  /* 0x0000030000017945 */ /* 0x000fd80003800000 */
[----:B0-----:R-:W-:Y:S05]  /*5e70*/  @P3 BRA `(.L_x_677) ;  /* 0x0000000000b83947 */ /* 0x001fea0003800000 */
[----:B------:R-:W-:Y:S02]  /*5e80*/  SHF.R.U32.HI R50, RZ, 0x10, R47 ;  /* 0x00000010ff327819 */ /* 0x000fe4000001162f */
[----:B------:R-:W-:Y:S02]  /*5e90*/  SHF.R.U32.HI R53, RZ, 0x10, R45 ;  /* 0x00000010ff357819 */ /* 0x000fe4000001162d */
[----:B------:R-:W-:Y:S01]  /*5ea0*/  SHF.R.U64 R51, R46, 0x10, R47 ;  /* 0x000000102e337819 */ /* 0x000fe2000000122f */
[----:B--2---:R-:W-:Y:S01]  /*5eb0*/  IMAD.U32 R46, R43, 0x10000, RZ ;  /* 0x000100002b2e7824 */ /* 0x004fe200078e00ff */
        /* <DEDUP_REMOVED lines=42> */
.L_x_677:
[----:B------:R-:W-:Y:S05]  /*6160*/  BSYNC B1 ;  /* 0x0000000000017941 */ /* 0x000fea0003800000 */
.L_x_676:
[----:B--2---:R0:W-:Y:S01]  /*6170*/  STG.E.128 desc[UR40][R48.64+0x140], R40 ;  /* 0x0001402830007986 */ /* 0x0041e2000c101d28 */
[----:B------:R-:W-:Y:S05]  /*6180*/  BRA `(.L_x_655) ;  /* 0x0000004000647947 */ /* 0x000fea0003800000 */
.L_x_623:
[----:B------:R-:W-:Y:S01]  /*6190*/  ISETP.GE.AND P4, PT, R17, R4, PT ;  /* 0x000000041100720c */ /* 0x000fe20003f86270 */
[----:B------:R-:W-:Y:S01]  /*61a0*/  BSSY B1, `(.L_x_678) ;  /* 0x000002e000017945 */ /* 0x000fe20003800000 */
[----:B------:R-:W-:Y:S02]  /*61b0*/  CS2R R66, SRZ ;  /* 0x0000000000427805 */ /* 0x000fe4000001ff00 */
[----:B0-----:R-:W-:Y:S02]  /*61c0*/  CS2R R42, SRZ ;  /* 0x00000000002a7805 */ /* 0x001fe4000001ff00 */
        /* <DEDUP_REMOVED lines=14> */
[----:B------:R-:W-:Y:S02]  /*62b0*/  IADD3 R40, P3, R108, R88, RZ ;  /* 0x000000586c287210 */ /* 0x000fe40007f7e0ff */
[----:B------:R-:W-:Y:S02]  /*62c0*/  CS2R R50, SRZ ;  /* 0x0000000000327805 */ /* 0x000fe4000001ff00 */
[----:B------:R-:W-:Y:S01]  /*62d0*/  CS2R R48, SRZ ;  /* 0x0000000000307805 */ /* 0x000fe2000001ff00 */
[----:B------:R-:W-:Y:S01]  /*62e0*/  IMAD.X R42, R0, 0x1, R28, P2 ;  /* 0x00000001002a7824 */ /* 0x000fe200010e061c */
[----:B------:R-:W-:Y:S02]  /*62f0*/  LEA R64, P2, R41, UR4, 0x1 ;  /* 0x0000000429407c11 */ /* 0x000fe4000f8408ff */
[----:B------:R-:W-:-:S02]  /*6300*/  CS2R R62, SRZ ;  /* 0x00000000003e7805 */ /* 0x000fc4000001ff00 */
[----:B------:R-:W-:Y:S02]  /*6310*/  CS2R R60, SRZ ;  /* 0x00000000003c7805 */ /* 0x000fe4000001ff00 */
[----:B------:R-:W-:Y:S01]  /*6320*/  LEA.HI.X R65, R41, UR5, R42, 0x1, P2 ;  /* 0x0000000529417c11 */ /* 0x000fe200090f0c2a */
[----:B------:R-:W-:Y:S01]  /*6330*/  ULDC.64 UR4, c[0x0][0x400] ;  /* 0x0001000000047ab9 */ /* 0x000fe20000000a00 */
[----:B------:R-:W-:Y:S01]  /*6340*/  ISETP.GE.AND P2, PT, R18, R117, PT ;  /* 0x000000751200720c */ /* 0x000fe20003f46270 */
[----:B------:R-:W-:Y:S01]  /*6350*/  IMAD.X R41, R3, 0x1, R30, P3 ;  /* 0x0000000103297824 */ /* 0x000fe200018e061e */
[----:B------:R-:W-:-:S04]  /*6360*/  LEA R68, P3, R40, UR4, 0x1 ;  /* 0x0000000428447c11 */ /* 0x000fc8000f8608ff */
[----:B------:R-:W-:Y:S02]  /*6370*/  LEA.HI.X R69, R40, UR5, R41, 0x1, P3 ;  /* 0x0000000528457c11 */ /* 0x000fe400098f0c29 */
[----:B------:R-:W-:-:S05]  /*6380*/  ISETP.GE.AND P3, PT, R101, R117, PT ;  /* 0x000000756500720c */ /* 0x000fca0003f66270 */
[----:B------:R0:W5:Y:S04]  /*6390*/  @!P2 LDG.E.128 R48, desc[UR40][R64.64] ;  /* 0x000000284030a981 */ /* 0x000168000c1e1d00 */
[----:B------:R0:W5:Y:S01]  /*63a0*/  @!P2 LDG.E.128 R60, desc[UR40][R68.64] ;  /* 0x00000028443ca981 */ /* 0x000162000c1e1d00 */
[----:B------:R-:W-:Y:S02]  /*63b0*/  ISETP.GE.AND P2, PT, R100, R117, PT ;  /* 0x000000756400720c */ /* 0x000fe40003f46270 */
        /* <DEDUP_REMOVED lines=8> */
[----:B------:R0:W5:Y:S04]  /*6440*/  @!P3 LDG.E.128 R44, desc[UR40][R64.64+0x40] ;  /* 0x00004028402cb981 */ /* 0x000168000c1e1d00 */
[----:B------:R0:W5:Y:S04]  /*6450*/  @!P2 LDG.E.128 R40, desc[UR40][R64.64+0x80] ;  /* 0x000080284028a981 */ /* 0x000168000c1e1d00 */
[----:B------:R0:W5:Y:S04]  /*6460*/  @!P3 LDG.E.128 R56, desc[UR40][R68.64+0x40] ;  /* 0x000040284438b981 */ /* 0x000168000c1e1d00 */
[----:B------:R0:W5:Y:S02]  /*6470*/  @!P2 LDG.E.128 R52, desc[UR40][R68.64+0x80] ;  /* 0x000080284434a981 */ /* 0x000164000c1e1d00 */
.L_x_679:
[----:B------:R-:W-:Y:S05]  /*6480*/  BSYNC B1 ;  /* 0x0000000000017941 */ /* 0x000fea0003800000 */
.L_x_678:
[----:B------:R-:W-:Y:S01]  /*6490*/  ISETP.GE.AND P3, PT, R205, R4, PT ;  /* 0x00000004cd00720c */ /* 0x000fe20003f66270 */
[----:B------:R-:W-:Y:S01]  /*64a0*/  BSSY B1, `(.L_x_680) ;  /* 0x000002e000017945 */ /* 0x000fe20003800000 */
[----:B0-----:R-:W-:Y:S02]  /*64b0*/  CS2R R64, SRZ ;  /* 0x0000000000407805 */ /* 0x001fe4000001ff00 */
        /* <DEDUP_REMOVED lines=17> */
[----:B------:R-:W-:Y:S02]  /*65d0*/  IADD3.X R65, R28, R0, R35, P2, P5 ;  /* 0x000000001c417210 */ /* 0x000fe400017ea423 */
[----:B------:R-:W-:Y:S02]  /*65e0*/  CS2R R72, SRZ ;  /* 0x0000000000487805 */ /* 0x000fe4000001ff00 */
[----:B------:R-:W-:Y:S02]  /*65f0*/  IADD3 R0, P2, P5, R108, R88, R36 ;  /* 0x000000586c007210 */ /* 0x000fe40007d5e024 */
[----:B------:R-:W-:-:S02]  /*6600*/  CS2R R86, SRZ ;  /* 0x0000000000567805 */ /* 0x000fc4000001ff00 */
[----:B------:R-:W-:Y:S02]  /*6610*/  CS2R R84, SRZ ;  /* 0x0000000000547805 */ /* 0x000fe4000001ff00 */
[----:B------:R-:W-:Y:S02]  /*6620*/  IADD3.X R3, R30, R3, R38, P2, P5 ;  /* 0x000000031e037210 */ /* 0x000fe400017ea426 */
[----:B------:R-:W-:-:S04]  /*6630*/  LEA R88, P2, R90, UR4, 0x1 ;  /* 0x000000045a587c11 */ /* 0x000fc8000f8408ff */
[----:B------:R-:W-:Y:S02]  /*6640*/  LEA.HI.X R89, R90, UR5, R65, 0x1, P2 ;  /* 0x000000055a597c11 */ /* 0x000fe400090f0c41 */
[----:B------:R-:W-:-:S04]  /*6650*/  LEA R90, P2, R0, UR6, 0x1 ;  /* 0x00000006005a7c11 */ /* 0x000fc8000f8408ff */
[----:B------:R-:W-:Y:S02]  /*6660*/  LEA.HI.X R91, R0, UR7, R3, 0x1, P2 ;  /* 0x00000007005b7c11 */ /* 0x000fe400090f0c03 */
[----:B------:R-:W-:Y:S02]  /*6670*/  ISETP.GE.AND P2, PT, R18, R117, PT ;  /* 0x000000751200720c */ /* 0x000fe40003f46270 */
[----:B------:R-:W-:Y:S02]  /*6680*/  CS2R R70, SRZ ;  /* 0x0000000000467805 */ /* 0x000fe4000001ff00 */
[----:B------:R-:W-:Y:S02]  /*6690*/  CS2R R68, SRZ ;  /* 0x0000000000447805 */ /* 0x000fe4000001ff00 */
[----:B------:R-:W-:Y:S02]  /*66a0*/  CS2R R82, SRZ ;  /* 0x0000000000527805 */ /* 0x000fe4000001ff00 */
[----:B------:R-:W-:-:S05]  /*66b0*/  CS2R R80, SRZ ;  /* 0x0000000000507805 */ /* 0x000fca000001ff00 */
[----:B------:R0:W5:Y:S04]  /*66c0*/  @!P2 LDG.E.128 R72, desc[UR40][R88.64] ;  /* 0x000000285848a981 */ /* 0x000168000c1e1d00 */
[----:B------:R0:W5:Y:S01]  /*66d0*/  @!P2 LDG.E.128 R84, desc[UR40][R90.64] ;  /* 0x000000285a54a981 */ /* 0x000162000c1e1d00 */
[----:B------:R-:W-:Y:S02]  /*66e0*/  ISETP.GE.AND P2, PT, R101, R117, PT ;  /* 0x000000756500720c */ /* 0x000fe40003f46270 */
[----:B------:R-:W-:Y:S02]  /*66f0*/  CS2R R66, SRZ ;  /* 0x0000000000427805 */ /* 0x000fe4000001ff00 */
[----:B------:R-:W-:Y:S02]  /*6700*/  CS2R R64, SRZ ;  /* 0x0000000000407805 */ /* 0x000fe4000001ff00 */
[----:B------:R-:W-:-:S02]  /*6710*/  CS2R R78, SRZ ;  /* 0x00000000004e7805 */ /* 0x000fc4000001ff00 */
[----:B------:R-:W-:-:S05]  /*6720*/  CS2R R76, SRZ ;  /* 0x00000000004c7805 */ /* 0x000fca000001ff00 */
[----:B------:R0:W5:Y:S04]  /*6730*/  @!P2 LDG.E.128 R68, desc[UR40][R88.64+0x40] ;  /* 0x000040285844a981 */ /* 0x000168000c1e1d00 */
[----:B------:R0:W5:Y:S01]  /*6740*/  @!P2 LDG.E.128 R80, desc[UR40][R90.64+0x40] ;  /* 0x000040285a50a981 */ /* 0x000162000c1e1d00 */
[----:B------:R-:W-:-:S13]  /*6750*/  ISETP.GE.AND P2, PT, R100, R117, PT ;  /* 0x000000756400720c */ /* 0x000fda0003f46270 */
[----:B------:R0:W5:Y:S04]  /*6760*/  @!P2 LDG.E.128 R64, desc[UR40][R88.64+0x80] ;  /* 0x000080285840a981 */ /* 0x000168000c1e1d00 */
[----:B------:R0:W5:Y:S02]  /*6770*/  @!P2 LDG.E.128 R76, desc[UR40][R90.64+0x80] ;  /* 0x000080285a4ca981 */ /* 0x000164000c1e1d00 */
.L_x_681:
[----:B------:R-:W-:Y:S05]  /*6780*/  BSYNC B1 ;  /* 0x0000000000017941 */ /* 0x000fea0003800000 */
.L_x_680:
[----:B------:R-:W-:Y:S01]  /*6790*/  IMAD.MOV.U32 R0, RZ, RZ, R40 ;  /* 0x000000ffff007224 */ /* 0x000fe200078e0028 */
[----:B------:R-:W-:Y:S01]  /*67a0*/  PRMT R174, R174, 0x5410, R93 ;  /* 0x00005410aeae7816 */ /* 0x000fe2000000005d */
[----:B------:R-:W-:Y:S01]  /*67b0*/  IMAD.MOV.U32 R3, RZ, RZ, R41 ;  /* 0x000000ffff037224 */ /* 0x000fe200078e0029 */
[----:B------:R-:W-:Y:S01]  /*67c0*/  UISETP.NE.AND UP0, UPT, UR46, 0x3, UPT ;  /* 0x000000032e00788c */ /* 0x000fe2000bf05270 */
[----:B0-----:R-:W-:Y:S01]  /*67d0*/  IMAD.MOV.U32 R88, RZ, RZ, R46 ;  /* 0x000000ffff587224 */ /* 0x001fe200078e002e */
        /* <DEDUP_REMOVED lines=22> */
[----:B------:R-:W-:Y:S01]  /*6940*/  PLOP3.LUT P2, PT, PT, PT, UP0, 0x80, 0x0 ;  /* 0x000000000000781c */ /* 0x000fe20003f4f008 */
        /* <DEDUP_REMOVED lines=22> */
[----:B------:R-:W-:-:S02]  /*6ab0*/  IMAD.MOV.U32 R0, RZ, RZ, R70 ;  /* 0x000000ffff007224 */ /* 0x000fc400078e0046 */
[----:B------:R-:W-:Y:S01]  /*6ac0*/  IMAD.MOV.U32 R89, RZ, RZ, R67 ;  /* 0x000000ffff597224 */ /* 0x000fe200078e0043 */
[----:B------:R-:W-:Y:S01]  /*6ad0*/  PRMT R153, R88, 0x5410, R3 ;  /* 0x0000541058997816 */ /* 0x000fe20000000003 */
[----:B------:R-:W-:Y:S01]  /*6ae0*/  IMAD.MOV.U32 R88, RZ, RZ, R68 ;  /* 0x000000ffff587224 */ /* 0x000fe200078e0044 */
[----:B------:R-:W-:Y:S01]  /*6af0*/  PRMT R156, R0, 0x7610, R156 ;  /* 0x00007610009c7816 */ /* 0x000fe2000000009c */
[----:B------:R-:W-:Y:S01]  /*6b00*/  IMAD.MOV.U32 R3, RZ, RZ, R69 ;  /* 0x000000ffff037224 */ /* 0x000fe200078e0045 */
[----:B------:R-:W-:Y:S01]  /*6b10*/  PRMT R152, R152, 0x5410, R89 ;  /* 0x0000541098987816 */ /* 0x000fe20000000059 */
[----:B------:R-:W-:Y:S02]  /*6b20*/  IMAD.MOV.U32 R0, RZ, RZ, R74 ;  /* 0x000000ffff007224 */ /* 0x000fe400078e004a */
        /* <DEDUP_REMOVED lines=25> */
[----:B------:R-:W-:Y:S02]  /*6cc0*/  IMAD.MOV.U32 R3, RZ, RZ, R84 ;  /* 0x000000ffff037224 */ /* 0x000fe400078e0054 */
[----:B------:R-:W-:Y:S01]  /*6cd0*/  IMAD.MOV.U32 R0, RZ, RZ, R85 ;  /* 0x000000ffff007224 */ /* 0x000fe200078e0055 */
[----:B------:R-:W-:-:S04]  /*6ce0*/  PRMT R169, R89, 0x5410, R88 ;  /* 0x0000541059a97816 */ /* 0x000fc80000000058 */
[----:B------:R-:W-:Y:S01]  /*6cf0*/  PRMT R170, R3, 0x5410, R0 ;  /* 0x0000541003aa7816 */ /* 0x000fe20000000000 */
[----:B------:R-:W-:Y:S06]  /*6d00*/  @!P2 BRA `(.L_x_682) ;  /* 0x000000000004a947 */ /* 0x000fec0003800000 */
[----:B------:R-:W-:Y:S01]  /*6d10*/  BPT.TRAP 0x1 ;  /* 0x000000040000795c */ /* 0x000fe20000300000 */
.L_x_682:
[----:B------:R-:W-:Y:S01]  /*6d20*/  IMAD R3, R16, 0x8, R2 ;  /* 0x0000000810037824 */ /* 0x000fe200078e0202 */
[----:B------:R-:W-:Y:S01]  /*6d30*/  SHF.L.U32 R0, R184, 0x1f, RZ ;  /* 0x0000001fb8007819 */ /* 0x000fe200000006ff */
[----:B------:R-:W0:Y:S01]  /*6d40*/  LDC R147, c[0x0][0x2f4] ;  /* 0x0000bd00ff937b82 */ /* 0x000e220000000800 */
[----:B------:R-:W-:Y:S01]  /*6d50*/  BSSY B1, `(.L_x_683) ;  /* 0x0000005000017945 */ /* 0x000fe20003800000 */
[----:B------:R-:W-:Y:S01]  /*6d60*/  IMAD.MOV.U32 R127, RZ, RZ, R92 ;  /* 0x000000ffff7f7224 */ /* 0x000fe200078e005c */
[----:B------:R-:W1:Y:S05]  /*6d70*/  SYNCS.PHASECHK.TRANS64.TRYWAIT P5, [R3+URZ+0x34890], R0 ;  /* 0x03489000030075a7 */ /* 0x000e6a00080a017f */
[----:B------:R-:W2:Y:S01]  /*6d80*/  LDC.64 R128, c[0x0][0x300] ;  /* 0x0000c000ff807b82 */ /* 0x000ea20000000a00 */
[----:B-1----:R-:W-:Y:S05]  /*6d90*/  @!P5 BRA `(.L_x_684) ;  /* 0x000001900020d947 */ /* 0x002fea0003800000 */
.L_x_983:
[----:B------:R-:W-:Y:S05]  /*6da0*/  BSYNC B1 ;  /* 0x0000000000017941 */ /* 0x000fea0003800000 */
.L_x_683:
[----:B------:R-:W-:Y:S01]  /*6db0*/  BSSY B1, `(.L_x_685) ;  /* 0x0000194000017945 */ /* 0x000fe20003800000 */
[----:B0-----:R-:W-:-:S03]  /*6dc0*/  IMAD.IADD R148, R147, 0x1, -R122 ;  /* 0x0000000193947824 */ /* 0x001fc600078e0a7a */
[----:B------:R-:W-:Y:S05]  /*6dd0*/  @P4 BRA `(.L_x_686) ;  /* 0x0000001800444947 */ /* 0x000fea0003800000 */
[----:B------:R-:W-:Y:S01]  /*6de0*/  ISETP.NE.AND P4, PT, R14, RZ, PT ;  /* 0x000000ff0e00720c */ /* 0x000fe20003f85270 */
[-C--:B--2---:R-:W-:Y:S01]  /*6df0*/  IMAD R157, R145, R128.reuse, RZ ;  /* 0x00000080919d7224 */ /* 0x084fe200078e02ff */
[----:B------:R-:W-:Y:S01]  /*6e00*/  BSSY B2, `(.L_x_687) ;  /* 0x0000087000027945 */ /* 0x000fe20003800000 */
[----:B------:R-:W-:-:S04]  /*6e10*/  IMAD.WIDE.U32 R132, R17, R128, R126 ;  /* 0x0000008011847225 */ /* 0x000fc800078e007e */
[----:B------:R-:W-:-:S04]  /*6e20*/  IMAD R157, R17, R129, R157 ;  /* 0x00000081119d7224 */ /* 0x000fc800078e029d */
[----:B------:R-:W-:Y:S02]  /*6e30*/  IMAD.IADD R157, R157, 0x1, R133 ;  /* 0x000000019d9d7824 */ /* 0x000fe400078e0285 */
[----:B------:R-:W-:Y:S05]  /*6e40*/  @!P4 BRA `(.L_x_688) ;  /* 0x000000080008c947 */ /* 0x000fea0003800000 */
[----:B------:R-:W-:Y:S01]  /*6e50*/  SEL R88, R122, R148, !P0 ;  /* 0x000000947a587207 */ /* 0x000fe20004000000 */
[----:B------:R-:W-:Y:S01]  /*6e60*/  BSSY B3, `(.L_x_689) ;  /* 0x0000074000037945 */ /* 0x000fe20003800000 */
[----:B------:R-:W-:Y:S02]  /*6e70*/  ISETP.GE.AND P4, PT, R18, R117, PT ;  /* 0x000000751200720c */ /* 0x000fe40003f86270 */
[----:B------:R-:W-:-:S04]  /*6e80*/  SHF.R.S32.HI R89, RZ, 0x1f, R88 ;  /* 0x0000001fff597819 */ /* 0x000fc80000011458 */
[----:B------:R-:W-:-:S04]  /*6e90*/  LEA.HI R89, R89, R88, RZ, 0x4 ;  /* 0x0000005859597211 */ /* 0x000fc800078f20ff */
[----:B------:R-:W-:-:S04]  /*6ea0*/  LEA.HI.SX32 R161, R89, R114, 0x1c ;  /* 0x0000007259a17211 */ /* 0x000fc800078fe2ff */
[----:B------:R-:W-:-:S04]  /*6eb0*/  SHF.R.S32.HI R88, RZ, 0x1f, R161 ;  /* 0x0000001fff587819 */ /* 0x000fc800000114a1 */
[----:B------:R-:W-:Y:S01]  /*6ec0*/  LEA.HI R88, R88, R161, RZ, 0x3 ;  /* 0x000000a158587211 */ /* 0x000fe200078f18ff */
[----:B------:R-:W-:-:S04]  /*6ed0*/  IMAD.SHL.U32 R161, R161, 0x8, RZ ;  /* 0x00000008a1a17824 */ /* 0x000fc800078e00ff */
[----:B------:R-:W-:Y:S01]  /*6ee0*/  IMAD.SHL.U32 R88, R88, 0x400, RZ ;  /* 0x0000040058587824 */ /* 0x000fe200078e00ff */
[----:B------:R-:W-:-:S04]  /*6ef0*/  LOP3.LUT R89, R191, 0x38, R161, 0xf8, !PT ;  /* 0x00000038bf597812 */ /* 0x000fc800078ef8a1 */
[----:B------:R-:W-:Y:S02]  /*6f00*/  LOP3.LUT R88, R88, 0x7fffe000, RZ, 0xc0, !PT ;  /* 0x7fffe00058587812 */ /* 0x000fe400078ec0ff */
[----:B------:R-:W-:-:S03]  /*6f10*/  LOP3.LUT R89, R89, R193, RZ, 0x3c, !PT ;  /* 0x000000c159597212 */ /* 0x000fc600078e3cff */
[----:B------:R-:W-:-:S04]  /*6f20*/  IMAD R88, R192, 0x200, R88 ;  /* 0x00000200c0587824 */ /* 0x000fc800078e0258 */
[----:B------:R-:W-:-:S04]  /*6f30*/  IMAD.IADD R88, R88, 0x1, R89 ;  /* 0x0000000158587824 */ /* 0x000fc800078e0259 */
[C---:B------:R-:W-:Y:S02]  /*6f40*/  IMAD R92, R16.reuse, 0x6000, R88 ;  /* 0x00006000105c7824 */ /* 0x040fe400078e0258 */
[----:B------:R-:W-:Y:S02]  /*6f50*/  IMAD R88, R16, 0x6000, R143 ;  /* 0x0000600010587824 */ /* 0x000fe400078e028f */
[--C-:B------:R-:W-:Y:S02]  /*6f60*/  IMAD R92, R92, 0x2, R2.reuse ;  /* 0x000000025c5c7824 */ /* 0x100fe400078e0202 */
[----:B------:R-:W-:-:S04]  /*6f70*/  IMAD R88, R88, 0x2, R2 ;  /* 0x0000000258587824 */ /* 0x000fc800078e0202 */
[----:B------:R-:W0:Y:S04]  /*6f80*/  LDS.128 R92, [R92+0x1c400] ;  /* 0x01c400005c5c7984 */ /* 0x000e280000000c00 */
[----:B------:R-:W2:Y:S01]  /*6f90*/  LDS.128 R88, [R88+0x1c400] ;  /* 0x01c4000058587984 */ /* 0x000ea20000000c00 */
[----:B------:R-:W-:Y:S05]  /*6fa0*/  @P4 BRA `(.L_x_690) ;  /* 0x00000004007c4947 */ /* 0x000fea0003800000 */
[--C-:B------:R-:W-:Y:S02]  /*6fb0*/  SHF.R.U64 R164, R48, 0x10, R49.reuse ;  /* 0x0000001030a47819 */ /* 0x100fe40000001231 */
[----:B------:R-:W-:Y:S02]  /*6fc0*/  SHF.R.U32.HI R48, RZ, 0x10, R49 ;  /* 0x00000010ff307819 */ /* 0x000fe40000011631 */
[--C-:B------:R-:W-:Y:S02]  /*6fd0*/  SHF.R.U64 R49, R60, 0x10, R61.reuse ;  /* 0x000000103c317819 */ /* 0x100fe4000000123d */
[----:B------:R-:W-:Y:S02]  /*6fe0*/  SHF.R.U32.HI R60, RZ, 0x10, R61 ;  /* 0x00000010ff3c7819 */ /* 0x000fe4000001163d */
[--C-:B------:R-:W-:Y:S02]  /*6ff0*/  SHF.R.U64 R50, R50, 0x10, R51.reuse ;  /* 0x0000001032327819 */ /* 0x100fe40000001233 */
[----:B------:R-:W-:-:S02]  /*7000*/  SHF.R.U32.HI R162, RZ, 0x10, R51 ;  /* 0x00000010ffa27819 */ /* 0x000fc40000011633 */
[--C-:B------:R-:W-:Y:S02]  /*7010*/  SHF.R.U64 R61, R62, 0x10, R63.reuse ;  /* 0x000000103e3d7819 */ /* 0x100fe4000000123f */
[----:B------:R-:W-:Y:S02]  /*7020*/  SHF.R.U32.HI R51, RZ, 0x10, R63 ;  /* 0x00000010ff337819 */ /* 0x000fe4000001163f */
[----:B------:R-:W-:Y:S02]  /*7030*/  PRMT R60, R178, 0x5432, R60 ;  /* 0x00005432b23c7816 */ /* 0x000fe4000000003c */
[----:B------:R-:W-:Y:S02]  /*7040*/  PRMT R63, R176, 0x5432, R48 ;  /* 0x00005432b03f7816 */ /* 0x000fe40000000030 */
[----:B------:R-:W-:Y:S01]  /*7050*/  PRMT R62, R163, 0x5432, R50 ;  /* 0x00005432a33e7816 */ /* 0x000fe20000000032 */
[----:B------:R-:W-:Y:S01]  /*7060*/  IMAD.U32 R50, R60, 0x10000, RZ ;  /* 0x000100003c327824 */ /* 0x000fe200078e00ff */
[----:B------:R-:W-:Y:S01]  /*7070*/  PRMT R48, R165, 0x5432, R162 ;  /* 0x00005432a5307816 */ /* 0x000fe200000000a2 */
[----:B0-----:R-:W-:Y:S01]  /*7080*/  IMAD.U32 R165, R93, 0x10000, RZ ;  /* 0x000100005da57824 */ /* 0x001fe200078e00ff */
[----:B------:R-:W-:Y:S01]  /*7090*/  PRMT R49, R163, 0x5410, R49 ;  /* 0x00005410a3317816 */ /* 0x000fe20000000031 */
[----:B------:R-:W-:Y:S01]  /*70a0*/  IMAD.U32 R163, R63, 0x10000, RZ ;  /* 0x000100003fa37824 */ /* 0x000fe200078e00ff */
[----:B------:R-:W-:Y:S01]  /*70b0*/  PRMT R164, R166, 0x5432, R164 ;  /* 0x00005432a6a47816 */ /* 0x000fe200000000a4 */
[----:B--2---:R-:W-:-:S02]  /*70c0*/  IMAD.U32 R162, R89, 0x10000, RZ ;  /* 0x0001000059a27824 */ /* 0x004fc400078e00ff */
[CC--:B------:R-:W-:Y:S01]  /*70d0*/  FMUL.FTZ R166, R165.reuse, R50.reuse ;  /* 0x00000032a5a67220 */ /* 0x0c0fe20000410000 */
[-C--:B------:R-:W-:Y:S01]  /*70e0*/  FMUL.FTZ R165, R165, R163.reuse ;  /* 0x000000a3a5a57220 */ /* 0x080fe20000410000 */
[----:B------:R-:W-:Y:S02]  /*70f0*/  LOP3.LUT R93, R93, 0xffff0000, RZ, 0xc0, !PT ;  /* 0xffff00005d5d7812 */ /* 0x000fe400078ec0ff */
[C---:B------:R-:W-:Y:S01]  /*7100*/  FFMA.FTZ R163, R162.reuse, R163, -R166 ;  /* 0x000000a3a2a37223 */ /* 0x040fe200000108a6 */
[----:B------:R-:W-:Y:S01]  /*7110*/  FFMA.FTZ R162, R162, R50, R165 ;  /* 0x00000032a2a27223 */ /* 0x000fe200000100a5 */
[----:B------:R-:W-:Y:S01]  /*7120*/  LOP3.LUT R165, R63, 0xffff0000, RZ, 0xc0, !PT ;  /* 0xffff00003fa57812 */ /* 0x000fe200078ec0ff */
[----:B------:R-:W-:Y:S01]  /*7130*/  IMAD.U32 R166, R95, 0x10000, RZ ;  /* 0x000100005fa67824 */ /* 0x000fe200078e00ff */
[----:B------:R-:W-:Y:S02]  /*7140*/  LOP3.LUT R63, R60, 0xffff0000, RZ, 0xc0, !PT ;  /* 0xffff00003c3f7812 */ /* 0x000fe400078ec0ff */
[----:B------:R-:W-:Y:S01]  /*7150*/  LOP3.LUT R50, R89, 0xffff0000, RZ, 0xc0, !PT ;  /* 0xffff000059327812 */ /* 0x000fe200078ec0ff */
[C---:B------:R-:W-:Y:S01]  /*7160*/  FMUL.FTZ R89, R93.reuse, R165 ;  /* 0x000000a55d597220 */ /* 0x040fe20000410000 */
[----:B------:R-:W-:Y:S01]  /*7170*/  PRMT R51, R182, 0x5410, R51 ;  /* 0x00005410b6337816 */ /* 0x000fe20000000033 */
[----:B------:R-:W-:Y:S01]  /*7180*/  FMUL.FTZ R60, R93, R63 ;  /* 0x0000003f5d3c7220 */ /* 0x000fe20000410000 */
[----:B------:R-:W-:Y:S01]  /*7190*/  IMAD.U32 R93, R91, 0x10000, RZ ;  /* 0x000100005b5d7824 */ /* 0x000fe200078e00ff */
[----:B------:R-:W-:-:S02]  /*71a0*/  LOP3.LUT R95, R95, 0xffff0000, RZ, 0xc0, !PT ;  /* 0xffff00005f5f7812 */ /* 0x000fc400078ec0ff */
[C---:B------:R-:W-:Y:S01]  /*71b0*/  FFMA.FTZ R60, R50.reuse, R165, -R60 ;  /* 0x000000a5323c7223 */ /* 0x040fe2000001083c */
[----:B------:R-:W-:Y:S02]  /*71c0*/  IMAD.U32 R165, R51, 0x10000, RZ ;  /* 0x0001000033a57824 */ /* 0x000fe400078e00ff */
[----:B------:R-:W-:Y:S01]  /*71d0*/  FFMA.FTZ R50, R50, R63, R89 ;  /* 0x0000003f32327223 */ /* 0x000fe20000010059 */
[C---:B------:R-:W-:Y:S01]  /*71e0*/  IMAD.U32 R63, R48.reuse, 0x10000, RZ ;  /* 0x00010000303f7824 */ /* 0x040fe200078e00ff */
[----:B------:R-:W-:Y:S01]  /*71f0*/  LOP3.LUT R48, R48, 0xffff0000, RZ, 0xc0, !PT ;  /* 0xffff000030307812 */ /* 0x000fe200078ec0ff */
[C---:B------:R-:W-:Y:S01]  /*7200*/  FMUL.FTZ R89, R166.reuse, R165 ;  /* 0x000000a5a6597220 */ /* 0x040fe20000410000 */
[----:B------:R-:W-:Y:S02]  /*7210*/  LOP3.LUT R91, R91, 0xffff0000, RZ, 0xc0, !PT ;  /* 0xffff00005b5b7812 */ /* 0x000fe400078ec0ff */
[----:B------:R-:W-:Y:S01]  /*7220*/  PRMT R61, R181, 0x5410, R61 ;  /* 0x00005410b53d7816 */ /* 0x000fe2000000003d */
[-C--:B------:R-:W-:Y:S01]  /*7230*/  FFMA.FTZ R89, R93, R63.reuse, -R89 ;  /* 0x0000003f5d597223 */ /* 0x080fe20000010859 */
[----:B------:R-:W-:Y:S01]  /*7240*/  FMUL.FTZ R63, R166, R63 ;  /* 0x0000003fa63f7220 */ /* 0x000fe20000410000 */
[----:B------:R-:W-:-:S02]  /*7250*/  F2FP.BF16.F32.PACK_AB R60, R60, R163 ;  /* 0x000000a33c3c723e */ /* 0x000fc400000010ff */
[----:B------:R-:W-:Y:S01]  /*7260*/  F2FP.BF16.F32.PACK_AB R50, R50, R162 ;  /* 0x000000a23232723e */ /* 0x000fe200000010ff */
[----:B------:R-:W-:Y:S01]  /*7270*/  FFMA.FTZ R63, R93, R165, R63 ;  /* 0x000000a55d3f7223 */ /* 0x000fe2000001003f */
[----:B------:R-:W-:Y:S01]  /*7280*/  LOP3.LUT R93, R51, 0xffff0000, RZ, 0xc0, !PT ;  /* 0xffff0000335d7812 */ /* 0x000fe200078ec0ff */
[----:B------:R-:W-:-:S04]  /*7290*/  IMAD.U32 R165, R164, 0x10000, RZ ;  /* 0x00010000a4a57824 */ /* 0x000fc800078e00ff */
[----:B------:R-:W-:-:S04]  /*72a0*/  FMUL.FTZ R51, R95, R93 ;  /* 0x0000005d5f337220 */ /* 0x000fc80000410000 */
[-C--:B------:R-:W-:Y:S01]  /*72b0*/  FFMA.FTZ R51, R91, R48.reuse, -R51 ;  /* 0x000000305b337223 */ /* 0x080fe20000010833 */
[----:B------:R-:W-:Y:S01]  /*72c0*/  FMUL.FTZ R48, R95, R48 ;  /* 0x000000305f307220 */ /* 0x000fe20000410000 */
[C---:B------:R-:W-:Y:S01]  /*72d0*/  IMAD.U32 R95, R92.reuse, 0x10000, RZ ;  /* 0x000100005c5f7824 */ /* 0x040fe200078e00ff */
[----:B------:R-:W-:Y:S02]  /*72e0*/  LOP3.LUT R92, R92, 0xffff0000, RZ, 0xc0, !PT ;  /* 0xffff00005c5c7812 */ /* 0x000fe400078ec0ff */
[----:B------:R-:W-:Y:S01]  /*72f0*/  FFMA.FTZ R48, R91, R93, R48 ;  /* 0x0000005d5b307223 */ /* 0x000fe20000010030 */
[----:B------:R-:W-:Y:S01]  /*7300*/  IMAD.U32 R93, R49, 0x10000, RZ ;  /* 0x00010000315d7824 */ /* 0x000fe200078e00ff */
[----:B------:R-:W-:Y:S01]  /*7310*/  F2FP.BF16.F32.PACK_AB R51, R51, R89 ;  /* 0x000000593333723e */ /* 0x000fe200000010ff */
[C---:B------:R-:W-:Y:S01]  /*7320*/  IMAD.U32 R91, R88.reuse, 0x10000, RZ ;  /* 0x00010000585b7824 */ /* 0x040fe200078e00ff */
[----:B------:R-:W-:Y:S01]  /*7330*/  LOP3.LUT R88, R88, 0xffff0000, RZ, 0xc0, !PT ;  /* 0xffff000058587812 */ /* 0x000fe200078ec0ff */
[C---:B------:R-:W-:Y:S01]  /*7340*/  FMUL.FTZ R166, R95.reuse, R93 ;  /* 0x0000005d5fa67220 */ /* 0x040fe20000410000 */
[----:B------:R-:W-:Y:S01]  /*7350*/  FMUL.FTZ R95, R95, R165 ;  /* 0x000000a55f5f7220 */ /* 0x000fe20000410000 */
[----:B------:R-:W-:Y:S01]  /*7360*/  F2FP.BF16.F32.PACK_AB R48, R48, R63 ;  /* 0x0000003f3030723e */ /* 0x000fe200000010ff */
[----:B------:R-:W-:-:S02]  /*7370*/  IMAD.MOV.U32 R89, RZ, RZ, R60 ;  /* 0x000000ffff597224 */ /* 0x000fc400078e003c */
[C---:B------:R-:W-:Y:S01]  /*7380*/  FFMA.FTZ R166, R91.reuse, R165, -R166 ;  /* 0x000000a55ba67223 */ /* 0x040fe200000108a6 */
[----:B------:R-:W-:Y:S01]  /*7390*/  FFMA.FTZ R95, R91, R93, R95 ;  /* 0x0000005d5b5f7223 */ /* 0x000fe2000001005f */
[----:B------:R-:W-:Y:S02]  /*73a0*/  LOP3.LUT R91, R49, 0xffff0000, RZ, 0xc0, !PT ;  /* 0xffff0000315b7812 */ /* 0x000fe400078ec0ff */
[----:B------:R-:W-:Y:S01]  /*73b0*/  LOP3.LUT R49, R164, 0xffff0000, RZ, 0xc0, !PT ;  /* 0xffff0000a4317812 */ /* 0x000fe200078ec0ff */
[C---:B------:R-:W-:Y:S01]  /*73c0*/  IMAD.U32 R164, R62.reuse, 0x10000, RZ ;  /* 0x000100003ea47824 */ /* 0x040fe200078e00ff */
[----:B------:R-:W-:Y:S01]  /*73d0*/  LOP3.LUT R62, R62, 0xffff0000, RZ, 0xc0, !PT ;  /* 0xffff00003e3e7812 */ /* 0x000fe200078ec0ff */
[C---:B------:R-:W-:Y:S02]  /*73e0*/  FMUL.FTZ R93, R92.reuse, R91 ;  /* 0x0000005b5c5d7220 */ /* 0x040fe40000410000 */
[-C--:B------:R-:W-:Y:S02]  /*73f0*/  FMUL.FTZ R92, R92, R49.reuse ;  /* 0x000000315c5c7220 */ /* 0x080fe40000410000 */
[----:B------:R-:W-:Y:S01]  /*7400*/  FFMA.FTZ R49, R88, R49, -R93 ;  /* 0x0000003158317223 */ /* 0x000fe2000001085d */
[----:B------:R-:W-:-:S02]  /*7410*/  IMAD.U32 R93, R94, 0x10000, RZ ;  /* 0x000100005e5d7824 */ /* 0x000fc400078e00ff */
[----:B------:R-:W-:Y:S01]  /*7420*/  FFMA.FTZ R88, R88, R91, R92 ;  /* 0x0000005b58587223 */ /* 0x000fe2000001005c */
[C---:B------:R-:W-:Y:S01]  /*7430*/  IMAD.U32 R92, R61.reuse, 0x10000, RZ ;  /* 0x000100003d5c7824 */ /* 0x040fe200078e00ff */
[----:B------:R-:W-:Y:S01]  /*7440*/  LOP3.LUT R94, R94, 0xffff0000, RZ, 0xc0, !PT ;  /* 0xffff00005e5e7812 */ /* 0x000fe200078ec0ff */
[C---:B------:R-:W-:Y:S01]  /*7450*/  IMAD.U32 R91, R90.reuse, 0x10000, RZ ;  /* 0x000100005a5b7824 */ /* 0x040fe200078e00ff */
[----:B------:R-:W-:Y:S01]  /*7460*/  LOP3.LUT R61, R61, 0xffff0000, RZ, 0xc0, !PT ;  /* 0xffff00003d3d7812 */ /* 0x000fe200078ec0ff */
[C---:B------:R-:W-:Y:S01]  /*7470*/  FMUL.FTZ R165, R93.reuse, R92 ;  /* 0x0000005c5da57220 */ /* 0x040fe20000410000 */
[-C--:B------:R-:W-:Y:S01]  /*7480*/  FMUL.FTZ R93, R93, R164.reuse ;  /* 0x000000a45d5d7220 */ /* 0x080fe20000410000 */
[----:B------:R-:W-:Y:S02]  /*7490*/  LOP3.LUT R90, R90, 0xffff0000, RZ, 0xc0, !PT ;  /* 0xffff00005a5a7812 */ /* 0x000fe400078ec0ff */
[C---:B------:R-:W-:Y:S01]  /*74a0*/  FFMA.FTZ R165, R91.reuse, R164, -R165 ;  /* 0x000000a45ba57223 */ /* 0x040fe200000108a5 */
[----:B------:R-:W-:Y:S01]  /*74b0*/  FFMA.FTZ R93, R91, R92, R93 ;  /* 0x0000005c5b5d7223 */ /* 0x000fe2000001005d */
[C---:B------:R-:W-:Y:S01]  /*74c0*/  FMUL.FTZ R91, R94.reuse, R61 ;  /* 0x0000003d5e5b7220 */ /* 0x040fe20000410000 */
[----:B------:R-:W-:Y:S01]  /*74d0*/  FMUL.FTZ R94, R94, R62 ;  /* 0x0000003e5e5e7220 */ /* 0x000fe20000410000 */
[----:B------:R-:W-:-:S02]  /*74e0*/  F2FP.BF16.F32.PACK_AB R95, R88, R95 ;  /* 0x0000005f585f723e */ /* 0x000fc400000010ff */
[C---:B------:R-:W-:Y:S01]  /*74f0*/  FFMA.FTZ R91, R90.reuse, R62, -R91 ;  /* 0x0000003e5a5b7223 */ /* 0x040fe2000001085b */
[----:B------:R-:W-:Y:S01]  /*7500*/  FFMA.FTZ R94, R90, R61, R94 ;  /* 0x0000003d5a5e7223 */ /* 0x000fe2000001005e */
[----:B------:R-:W-:Y:S01]  /*7510*/  F2FP.BF16.F32.PACK_AB R49, R49, R166 ;  /* 0x000000a63131723e */ /* 0x000fe200000010ff */
[----:B------:R-:W-:Y:S02]  /*7520*/  IMAD.MOV.U32 R92, RZ, RZ, R95 ;  /* 0x000000ffff5c7224 */ /* 0x000fe400078e005f */
[----:B------:R-:W-:Y:S01]  /*7530*/  F2FP.BF16.F32.PACK_AB R91, R91, R165 ;  /* 0x000000a55b5b723e */ /* 0x000fe200000010ff */
[----:B------:R-:W-:Y:S01]  /*7540*/  IMAD.MOV.U32 R95, RZ, RZ, R48 ;  /* 0x000000ffff5f7224 */ /* 0x000fe200078e0030 */
[----:B------:R-:W-:Y:S01]  /*7550*/  F2FP.BF16.F32.PACK_AB R94, R94, R93 ;  /* 0x0000005d5e5e723e */ /* 0x000fe200000010ff */
[----:B------:R-:W-:Y:S02]  /*7560*/  IMAD.MOV.U32 R88, RZ, RZ, R49 ;  /* 0x000000ffff587224 */ /* 0x000fe400078e0031 */
[----:B------:R-:W-:-:S02]  /*7570*/  IMAD.MOV.U32 R90, RZ, RZ, R91 ;  /* 0x000000ffff5a7224 */ /* 0x000fc400078e005b */
[----:B------:R-:W-:Y:S02]  /*7580*/  IMAD.MOV.U32 R93, RZ, RZ, R50 ;  /* 0x000000ffff5d7224 */ /* 0x000fe400078e0032 */
[----:B------:R-:W-:-:S07]  /*7590*/  IMAD.MOV.U32 R91, RZ, RZ, R51 ;  /* 0x000000ffff5b7224 */ /* 0x000fce00078e0033 */
.L_x_690:
[----:B------:R-:W-:Y:S05]  /*75a0*/  BSYNC B3 ;  /* 0x0000000000037941 */ /* 0x000fea0003800000 */
.L_x_689:
[----:B------:R-:W-:-:S13]  /*75b0*/  ISETP.GE.AND P4, PT, R161, R147, PT ;  /* 0x00000093a100720c */ /* 0x000fda0003f86270 */
[--C-:B------:R-:W-:Y:S02]  /*75c0*/  @!P4 SHF.R.S32.HI R51, RZ, 0x1f, R161.reuse ;  /* 0x0000001fff33c819 */ /* 0x100fe400000114a1 */
[----:B------:R-:W-:-:S04]  /*75d0*/  @!P4 IADD3 R161, P5, P6, R102, R132, R161 ;  /* 0x0000008466a1c210 */ /* 0x000fc80007ebe0a1 */
[----:B------:R-:W-:Y:S02]  /*75e0*/  @!P4 IADD3.X R51, R97, R157, R51, P5, P6 ;  /* 0x0000009d6133c210 */ /* 0x000fe40002fec433 */
[----:B------:R-:W-:-:S04]  /*75f0*/  IADD3 R49, P5, P6, R102, R132, R27 ;  /* 0x0000008466317210 */ /* 0x000fc80007ebe01b */
[----:B------:R-:W-:Y:S02]  /*7600*/  IADD3.X R50, R97, R157, R13, P5, P6 ;  /* 0x0000009d61327210 */ /* 0x000fe40002fec40d */
[----:B------:R-:W-:-:S04]  /*7610*/  LEA R48, P5, R49, R120, 0x1 ;  /* 0x0000007831307211 */ /* 0x000fc800078a08ff */
[----:B------:R-:W-:Y:S02]  /*7620*/  LEA.HI.X R49, R49, R121, R50, 0x1, P5 ;  /* 0x0000007931317211 */ /* 0x000fe400028f0c32 */
[----:B------:R-:W-:-:S03]  /*7630*/  @!P4 LEA R50, P5, R161, R120, 0x1 ;  /* 0x00000078a132c211 */ /* 0x000fc600078a08ff */
[----:B--2---:R2:W-:Y:S01]  /*7640*/  STG.E.128 desc[UR40][R48.64], R88 ;  /* 0x0000005830007986 */ /* 0x0045e2000c101d28 */
[----:B------:R-:W-:-:S05]  /*7650*/  @!P4 LEA.HI.X R51, R161, R121, R51, 0x1, P5 ;  /* 0x00000079a133c211 */ /* 0x000fca00028f0c33 */
[----:B0-----:R2:W-:Y:S04]  /*7660*/  @!P4 STG.E.128 desc[UR40][R50.64], R92 ;  /* 0x0000005c3200c986 */ /* 0x0015e8000c101d28 */
.L_x_688:
[----:B------:R-:W-:Y:S05]  /*7670*/  BSYNC B2 ;  /* 0x0000000000027941 */ /* 0x000fea0003800000 */
.L_x_687:
[----:B------:R-:W-:Y:S01]  /*7680*/  ISETP.NE.AND P4, PT, R10, RZ, PT ;  /* 0x000000ff0a00720c */ /* 0x000fe20003f85270 */
[----:B------:R-:W-:-:S12]  /*7690*/  BSSY B2, `(.L_x_691) ;  /* 0x0000083000027945 */ /* 0x000fd80003800000 */
[----:B------:R-:W-:Y:S05]  /*76a0*/  @!P4 BRA `(.L_x_692) ;  /* 0x000000080004c947 */ /* 0x000fea0003800000 */
[----:B--2---:R-:W-:Y:S01]  /*76b0*/  SEL R48, R122, R148, !P1 ;  /* 0x000000947a307207 */ /* 0x004fe20004800000 */
[----:B------:R-:W-:Y:S01]  /*76c0*/  BSSY B3, `(.L_x_693) ;  /* 0x000007d000037945 */ /* 0x000fe20003800000 */
[----:B------:R-:W-:Y:S02]  /*76d0*/  IADD3 R60, P4, P5, R102, R132, R21 ;  /* 0x00000084663c7210 */ /* 0x000fe40007d9e015 */
[----:B------:R-:W-:Y:S02]  /*76e0*/  SHF.R.S32.HI R49, RZ, 0x1f, R48 ;  /* 0x0000001fff317819 */ /* 0x000fe40000011430 */
[----:B------:R-:W-:Y:S02]  /*76f0*/  IADD3.X R61, R97, R157, R12, P4, P5 ;  /* 0x0000009d613d7210 */ /* 0x000fe400027ea40c */
[----:B------:R-:W-:-:S04]  /*7700*/  LEA.HI R48, R49, R48, RZ, 0x4 ;  /* 0x0000003031307211 */ /* 0x000fc800078f20ff */
[----:B------:R-:W-:-:S05]  /*7710*/  LEA.HI.SX32 R48, R48, R26, 0x1c ;  /* 0x0000001a30307211 */ /* 0x000fca00078fe2ff */
[----:B------:R-:W-:-:S05]  /*7720*/  IMAD.SHL.U32 R49, R48, 0x8, RZ ;  /* 0x0000000830317824 */ /* 0x000fca00078e00ff */
[----:B------:R-:W-:-:S13]  /*7730*/  ISETP.GE.AND P4, PT, R49, R147, PT ;  /* 0x000000933100720c */ /* 0x000fda0003f86270 */
[--C-:B------:R-:W-:Y:S02]  /*7740*/  @!P4 SHF.R.S32.HI R51, RZ, 0x1f, R49.reuse ;  /* 0x0000001fff33c819 */ /* 0x100fe40000011431 */
[--C-:B------:R-:W-:Y:S02]  /*7750*/  @!P4 IADD3 R50, P5, P6, R102, R132, R49.reuse ;  /* 0x000000846632c210 */ /* 0x100fe40007ebe031 */
[----:B------:R-:W-:Y:S02]  /*7760*/  LOP3.LUT R49, R191, 0x38, R49, 0xf8, !PT ;  /* 0x00000038bf317812 */ /* 0x000fe400078ef831 */
[----:B------:R-:W-:Y:S02]  /*7770*/  @!P4 IADD3.X R51, R97, R157, R51, P5, P6 ;  /* 0x0000009d6133c210 */ /* 0x000fe40002fec433 */
[----:B------:R-:W-:Y:S02]  /*7780*/  LEA R88, P5, R60, R120, 0x1 ;  /* 0x000000783c587211 */ /* 0x000fe400078a08ff */
[----:B------:R-:W-:-:S02]  /*7790*/  LOP3.LUT R49, R49, R193, RZ, 0x3c, !PT ;  /* 0x000000c131317212 */ /* 0x000fc400078e3cff */
[----:B------:R-:W-:Y:S02]  /*77a0*/  LEA.HI.X R89, R60, R121, R61, 0x1, P5 ;  /* 0x000000793c597211 */ /* 0x000fe400028f0c3d */
[----:B------:R-:W-:-:S04]  /*77b0*/  @!P4 LEA R90, P5, R50, R120, 0x1 ;  /* 0x00000078325ac211 */ /* 0x000fc800078a08ff */
[----:B------:R-:W-:Y:S02]  /*77c0*/  @!P4 LEA.HI.X R91, R50, R121, R51, 0x1, P5 ;  /* 0x00000079325bc211 */ /* 0x000fe400028f0c33 */
[----:B------:R-:W-:Y:S02]  /*77d0*/  SHF.R.S32.HI R50, RZ, 0x1f, R48 ;  /* 0x0000001fff327819 */ /* 0x000fe40000011430 */
[----:B------:R-:W-:Y:S02]  /*77e0*/  ISETP.GE.AND P5, PT, R101, R117, PT ;  /* 0x000000756500720c */ /* 0x000fe40003fa6270 */
[----:B------:R-:W-:-:S05]  /*77f0*/  LEA.HI R48, R50, R48, RZ, 0x3 ;  /* 0x0000003032307211 */ /* 0x000fca00078f18ff */
[----:B------:R-:W-:-:S05]  /*7800*/  IMAD.SHL.U32 R48, R48, 0x400, RZ ;  /* 0x0000040030307824 */ /* 0x000fca00078e00ff */
[----:B------:R-:W-:-:S05]  /*7810*/  LOP3.LUT R48, R48, 0x7fffe000, RZ, 0xc0, !PT ;  /* 0x7fffe00030307812 */ /* 0x000fca00078ec0ff */
[----:B------:R-:W-:-:S04]  /*7820*/  IMAD R48, R192, 0x200, R48 ;  /* 0x00000200c0307824 */ /* 0x000fc800078e0230 */
[----:B------:R-:W-:Y:S02]  /*7830*/  IMAD.IADD R49, R48, 0x1, R49 ;  /* 0x0000000130317824 */ /* 0x000fe400078e0231 */
[C---:B------:R-:W-:Y:S02]  /*7840*/  IMAD R48, R16.reuse, 0x6000, R142 ;  /* 0x0000600010307824 */ /* 0x040fe400078e028e */
[----:B------:R-:W-:Y:S02]  /*7850*/  IMAD R60, R16, 0x6000, R49 ;  /* 0x00006000103c7824 */ /* 0x000fe400078e0231 */
[--C-:B------:R-:W-:Y:S02]  /*7860*/  IMAD R48, R48, 0x2, R2.reuse ;  /* 0x0000000230307824 */ /* 0x100fe400078e0202 */
[----:B------:R-:W-:-:S04]  /*7870*/  IMAD R60, R60, 0x2, R2 ;  /* 0x000000023c3c7824 */ /* 0x000fc800078e0202 */
[----:B------:R-:W0:Y:S04]  /*7880*/  LDS.128 R48, [R48+0x1c400] ;  /* 0x01c4000030307984 */ /* 0x000e280000000c00 */
[----:B------:R-:W2:Y:S01]  /*7890*/  LDS.128 R60, [R60+0x1c400] ;  /* 0x01c400003c3c7984 */ /* 0x000ea20000000c00 */
[----:B------:R-:W-:Y:S05]  /*78a0*/  @P5 BRA `(.L_x_694) ;  /* 0x0000000400785947 */ /* 0x000fea0003800000 */
[----:B------:R-:W-:Y:S01]  /*78b0*/  SHF.R.U32.HI R92, RZ, 0x10, R57 ;  /* 0x00000010ff5c7819 */ /* 0x000fe20000011639 */
[----:B--2---:R-:W-:Y:S01]  /*78c0*/  IMAD.U32 R162, R61, 0x10000, RZ ;  /* 0x000100003da27824 */ /* 0x004fe200078e00ff */
[----:B------:R-:W-:Y:S01]  /*78d0*/  SHF.R.U32.HI R93, RZ, 0x10, R45 ;  /* 0x00000010ff5d7819 */ /* 0x000fe2000001162d */
[----:B0-----:R-:W-:Y:S01]  /*78e0*/  IMAD.U32 R94, R49, 0x10000, RZ ;  /* 0x00010000315e7824 */ /* 0x001fe200078e00ff */
[----:B------:R-:W-:Y:S02]  /*78f0*/  PRMT R92, R177, 0x5432, R92 ;  /* 0x00005432b15c7816 */ /* 0x000fe4000000005c */
[----:B------:R-:W-:Y:S02]  /*7900*/  PRMT R93, R180, 0x5410, R93 ;  /* 0x00005410b45d7816 */ /* 0x000fe4000000005d */
[----:B------:R-:W-:Y:S01]  /*7910*/  LOP3.LUT R61, R61, 0xffff0000, RZ, 0xc0, !PT ;  /* 0xffff00003d3d7812 */ /* 0x000fe200078ec0ff */
[----:B------:R-:W-:Y:S01]  /*7920*/  IMAD.U32 R161, R92, 0x10000, RZ ;  /* 0x000100005ca17824 */ /* 0x000fe200078e00ff */
[----:B------:R-:W-:Y:S01]  /*7930*/  LOP3.LUT R49, R49, 0xffff0000, RZ, 0xc0, !PT ;  /* 0xffff000031317812 */ /* 0x000fe200078ec0ff */
[----:B------:R-:W-:Y:S01]  /*7940*/  IMAD.U32 R95, R93, 0x10000, RZ ;  /* 0x000100005d5f7824 */ /* 0x000fe200078e00ff */
[----:B------:R-:W-:Y:S01]  /*7950*/  SHF.R.U64 R57, R56, 0x10, R57 ;  /* 0x0000001038397819 */ /* 0x000fe20000001239 */
[C---:B------:R-:W-:Y:S01]  /*7960*/  FMUL.FTZ R163, R162.reuse, R161 ;  /* 0x000000a1a2a37220 */ /* 0x040fe20000410000 */
[----:B------:R-:W-:Y:S01]  /*7970*/  LOP3.LUT R56, R63, 0xffff0000, RZ, 0xc0, !PT ;  /* 0xffff00003f387812 */ /* 0x000fe200078ec0ff */
[-C--:B------:R-:W-:Y:S01]  /*7980*/  FMUL.FTZ R162, R162, R95.reuse ;  /* 0x0000005fa2a27220 */ /* 0x080fe20000410000 */
[----:B------:R-:W-:Y:S01]  /*7990*/  SHF.R.U64 R45, R44, 0x10, R45 ;  /* 0x000000102c2d7819 */ /* 0x000fe2000000122d */
[C---:B------:R-:W-:Y:S01]  /*79a0*/  FFMA.FTZ R95, R94.reuse, R95, -R163 ;  /* 0x0000005f5e5f7223 */ /* 0x040fe200000108a3 */
[----:B------:R-:W-:Y:S01]  /*79b0*/  LOP3.LUT R44, R51, 0xffff0000, RZ, 0xc0, !PT ;  /* 0xffff0000332c7812 */ /* 0x000fe200078ec0ff */
[----:B------:R-:W-:Y:S01]  /*79c0*/  FFMA.FTZ R94, R94, R161, R162 ;  /* 0x000000a15e5e7223 */ /* 0x000fe200000100a2 */
[----:B------:R-:W-:Y:S01]  /*79d0*/  LOP3.LUT R161, R93, 0xffff0000, RZ, 0xc0, !PT ;  /* 0xffff00005da17812 */ /* 0x000fe200078ec0ff */
[----:B------:R-:W-:Y:S01]  /*79e0*/  IMAD.U32 R163, R63, 0x10000, RZ ;  /* 0x000100003fa37824 */ /* 0x000fe200078e00ff */
[----:B------:R-:W-:-:S02]  /*79f0*/  LOP3.LUT R93, R92, 0xffff0000, RZ, 0xc0, !PT ;  /* 0xffff00005c5d7812 */ /* 0x000fc400078ec0ff */
[----:B------:R-:W-:Y:S02]  /*7a00*/  SHF.R.U64 R46, R46, 0x10, R47 ;  /* 0x000000102e2e7819 */ /* 0x000fe4000000122f */
[----:B------:R-:W-:Y:S01]  /*7a10*/  SHF.R.U64 R58, R58, 0x10, R59 ;  /* 0x000000103a3a7819 */ /* 0x000fe2000000123b */
[C---:B------:R-:W-:Y:S01]  /*7a20*/  FMUL.FTZ R92, R61.reuse, R93 ;  /* 0x0000005d3d5c7220 */ /* 0x040fe20000410000 */
[-C--:B------:R-:W-:Y:S01]  /*7a30*/  FMUL.FTZ R61, R61, R161.reuse ;  /* 0x000000a13d3d7220 */ /* 0x080fe20000410000 */
[----:B------:R-:W-:Y:S02]  /*7a40*/  PRMT R46, R175, 0x5432, R46 ;  /* 0x00005432af2e7816 */ /* 0x000fe4000000002e */
[C---:B------:R-:W-:Y:S01]  /*7a50*/  FFMA.FTZ R92, R49.reuse, R161, -R92 ;  /* 0x000000a1315c7223 */ /* 0x040fe2000001085c */
[----:B------:R-:W-:Y:S01]  /*7a60*/  FFMA.FTZ R49, R49, R93, R61 ;  /* 0x0000005d31317223 */ /* 0x000fe2000001003d */
[----:B------:R-:W-:Y:S01]  /*7a70*/  SHF.R.U32.HI R61, RZ, 0x10, R59 ;  /* 0x00000010ff3d7819 */ /* 0x000fe2000001163b */
[----:B------:R-:W-:Y:S01]  /*7a80*/  IMAD.U32 R161, R51, 0x10000, RZ ;  /* 0x0001000033a17824 */ /* 0x000fe200078e00ff */
[----:B------:R-:W-:-:S02]  /*7a90*/  SHF.R.U32.HI R93, RZ, 0x10, R47 ;  /* 0x00000010ff5d7819 */ /* 0x000fc4000001162f */
[----:B------:R-:W-:Y:S02]  /*7aa0*/  PRMT R61, R179, 0x5410, R61 ;  /* 0x00005410b33d7816 */ /* 0x000fe4000000003d */
[----:B------:R-:W-:Y:S02]  /*7ab0*/  PRMT R93, R178, 0x5410, R93 ;  /* 0x00005410b25d7816 */ /* 0x000fe4000000005d */
[----:B------:R-:W-:Y:S01]  /*7ac0*/  PRMT R58, R175, 0x5410, R58 ;  /* 0x00005410af3a7816 */ /* 0x000fe2000000003a */
[C---:B------:R-:W-:Y:S01]  /*7ad0*/  IMAD.U32 R162, R61.reuse, 0x10000, RZ ;  /* 0x000100003da27824 */ /* 0x040fe200078e00ff */
[----:B------:R-:W-:Y:S01]  /*7ae0*/  LOP3.LUT R61, R61, 0xffff0000, RZ, 0xc0, !PT ;  /* 0xffff00003d3d7812 */ /* 0x000fe200078ec0ff */
[C---:B------:R-:W-:Y:S01]  /*7af0*/  IMAD.U32 R164, R93.reuse, 0x10000, RZ ;  /* 0x000100005da47824 */ /* 0x040fe200078e00ff */
[----:B------:R-:W-:Y:S01]  /*7b00*/  LOP3.LUT R93, R93, 0xffff0000, RZ, 0xc0, !PT ;  /* 0xffff00005d5d7812 */ /* 0x000fe200078ec0ff */
[C---:B------:R-:W-:Y:S01]  /*7b10*/  FMUL.FTZ R165, R163.reuse, R162 ;  /* 0x000000a2a3a57220 */ /* 0x040fe20000410000 */
[----:B------:R-:W-:Y:S01]  /*7b20*/  F2FP.BF16.F32.PACK_AB R92, R92, R95 ;  /* 0x0000005f5c5c723e */ /* 0x000fe200000010ff */
[C---:B------:R-:W-:Y:S01]  /*7b30*/  FMUL.FTZ R51, R56.reuse, R61 ;  /* 0x0000003d38337220 */ /* 0x040fe20000410000 */
[-C--:B------:R-:W-:Y:S01]  /*7b40*/  FMUL.FTZ R163, R163, R164.reuse ;  /* 0x000000a4a3a37220 */ /* 0x080fe20000410000 */
[-C--:B------:R-:W-:Y:S01]  /*7b50*/  FMUL.FTZ R56, R56, R93.reuse ;  /* 0x0000005d38387220 */ /* 0x080fe20000410000 */
[C---:B------:R-:W-:Y:S01]  /*7b60*/  FFMA.FTZ R164, R161.reuse, R164, -R165 ;  /* 0x000000a4a1a47223 */ /* 0x040fe200000108a5 */
[C---:B------:R-:W-:Y:S01]  /*7b70*/  FFMA.FTZ R51, R44.reuse, R93, -R51 ;  /* 0x0000005d2c337223 */ /* 0x040fe20000010833 */
[----:B------:R-:W-:Y:S01]  /*7b80*/  FFMA.FTZ R163, R161, R162, R163 ;  /* 0x000000a2a1a37223 */ /* 0x000fe200000100a3 */
[----:B------:R-:W-:Y:S01]  /*7b90*/  FFMA.FTZ R44, R44, R61, R56 ;  /* 0x0000003d2c2c7223 */ /* 0x000fe20000010038 */
[----:B------:R-:W-:Y:S01]  /*7ba0*/  PRMT R56, R177, 0x5410, R45 ;  /* 0x00005410b1387816 */ /* 0x000fe2000000002d */
[----:B------:R-:W-:Y:S01]  /*7bb0*/  IMAD.U32 R161, R60, 0x10000, RZ ;  /* 0x000100003ca17824 */ /* 0x000fe200078e00ff */
[----:B------:R-:W-:Y:S01]  /*7bc0*/  PRMT R45, R176, 0x5410, R57 ;  /* 0x00005410b02d7816 */ /* 0x000fe20000000039 */
[----:B------:R-:W-:Y:S01]  /*7bd0*/  IMAD.U32 R57, R48, 0x10000, RZ ;  /* 0x0001000030397824 */ /* 0x000fe200078e00ff */
[----:B------:R-:W-:Y:S01]  /*7be0*/  LOP3.LUT R60, R60, 0xffff0000, RZ, 0xc0, !PT ;  /* 0xffff00003c3c7812 */ /* 0x000fe200078ec0ff */
[C---:B------:R-:W-:Y:S01]  /*7bf0*/  IMAD.U32 R63, R56.reuse, 0x10000, RZ ;  /* 0x00010000383f7824 */ /* 0x040fe200078e00ff */
[C---:B------:R-:W-:Y:S01]  /*7c00*/  LOP3.LUT R47, R45.reuse, 0xffff0000, RZ, 0xc0, !PT ;  /* 0xffff00002d2f7812 */ /* 0x040fe200078ec0ff */
[----:B------:R-:W-:Y:S01]  /*7c10*/  IMAD.U32 R61, R45, 0x10000, RZ ;  /* 0x000100002d3d7824 */ /* 0x000fe200078e00ff */
[----:B------:R-:W-:-:S02]  /*7c20*/  LOP3.LUT R45, R56, 0xffff0000, RZ, 0xc0, !PT ;  /* 0xffff0000382d7812 */ /* 0x000fc400078ec0ff */
[----:B------:R-:W-:Y:S01]  /*7c30*/  LOP3.LUT R48, R48, 0xffff0000, RZ, 0xc0, !PT ;  /* 0xffff000030307812 */ /* 0x000fe200078ec0ff */
[C---:B------:R-:W-:Y:S01]  /*7c40*/  FMUL.FTZ R56, R60.reuse, R47 ;  /* 0x0000002f3c387220 */ /* 0x040fe20000410000 */
[C---:B------:R-:W-:Y:S01]  /*7c50*/  FMUL.FTZ R93, R161.reuse, R61 ;  /* 0x0000003da15d7220 */ /* 0x040fe20000410000 */
[----:B------:R-:W-:Y:S01]  /*7c60*/  FMUL.FTZ R60, R60, R45 ;  /* 0x0000002d3c3c7220 */ /* 0x000fe20000410000 */
[----:B------:R-:W-:Y:S01]  /*7c70*/  FMUL.FTZ R161, R161, R63 ;  /* 0x0000003fa1a17220 */ /* 0x000fe20000410000 */
[C---:B------:R-:W-:Y:S01]  /*7c80*/  FFMA.FTZ R45, R48.reuse, R45, -R56 ;  /* 0x0000002d302d7223 */ /* 0x040fe20000010838 */
[C---:B------:R-:W-:Y:S01]  /*7c90*/  FFMA.FTZ R93, R57.reuse, R63, -R93 ;  /* 0x0000003f395d7223 */ /* 0x040fe2000001085d */
[----:B------:R-:W-:Y:S01]  /*7ca0*/  FFMA.FTZ R47, R48, R47, R60 ;  /* 0x0000002f302f7223 */ /* 0x000fe2000001003c */
[----:B------:R-:W-:Y:S01]  /*7cb0*/  FFMA.FTZ R161, R57, R61, R161 ;  /* 0x0000003d39a17223 */ /* 0x000fe200000100a1 */
[C---:B------:R-:W-:Y:S01]  /*7cc0*/  IMAD.U32 R60, R62.reuse, 0x10000, RZ ;  /* 0x000100003e3c7824 */ /* 0x040fe200078e00ff */
        /* <DEDUP_REMOVED lines=8> */
[----:B------:R-:W-:Y:S01]  /*7d50*/  LOP3.LUT R50, R50, 0xffff0000, RZ, 0xc0, !PT ;  /* 0xffff000032327812 */ /* 0x000fe200078ec0ff */
[C---:B------:R-:W-:Y:S02]  /*7d60*/  FFMA.FTZ R59, R48.reuse, R57, -R59 ;  /* 0x00000039303b7223 */ /* 0x040fe4000001083b */
[----:B------:R-:W-:Y:S01]  /*7d70*/  FFMA.FTZ R60, R48, R56, R60 ;  /* 0x00000038303c7223 */ /* 0x000fe2000001003c */
[C---:B------:R-:W-:Y:S01]  /*7d80*/  FMUL.FTZ R48, R62.reuse, R58 ;  /* 0x0000003a3e307220 */ /* 0x040fe20000410000 */
[----:B------:R-:W-:Y:S01]  /*7d90*/  FMUL.FTZ R62, R62, R46 ;  /* 0x0000002e3e3e7220 */ /* 0x000fe20000410000 */
[----:B------:R-:W-:Y:S01]  /*7da0*/  F2FP.BF16.F32.PACK_AB R94, R49, R94 ;  /* 0x0000005e315e723e */ /* 0x000fe200000010ff */
[----:B------:R-:W-:Y:S02]  /*7db0*/  IMAD.MOV.U32 R49, RZ, RZ, R92 ;  /* 0x000000ffff317224 */ /* 0x000fe400078e005c */
[C---:B------:R-:W-:Y:S01]  /*7dc0*/  FFMA.FTZ R48, R50.reuse, R46, -R48 ;  /* 0x0000002e32307223 */ /* 0x040fe20000010830 */
[----:B------:R-:W-:Y:S01]  /*7dd0*/  FFMA.FTZ R62, R50, R58, R62 ;  /* 0x0000003a323e7223 */ /* 0x000fe2000001003e */
[----:B------:R-:W-:Y:S01]  /*7de0*/  F2FP.BF16.F32.PACK_AB R44, R44, R163 ;  /* 0x000000a32c2c723e */ /* 0x000fe200000010ff */
[----:B------:R-:W-:Y:S01]  /*7df0*/  IMAD.MOV.U32 R61, RZ, RZ, R94 ;  /* 0x000000ffff3d7224 */ /* 0x000fe200078e005e */
[----:B------:R-:W-:-:S02]  /*7e00*/  F2FP.BF16.F32.PACK_AB R45, R45, R93 ;  /* 0x0000005d2d2d723e */ /* 0x000fc400000010ff */
[----:B------:R-:W-:Y:S01]  /*7e10*/  F2FP.BF16.F32.PACK_AB R47, R47, R161 ;  /* 0x000000a12f2f723e */ /* 0x000fe200000010ff */
[----:B------:R-:W-:Y:S01]  /*7e20*/  IMAD.MOV.U32 R63, RZ, RZ, R44 ;  /* 0x000000ffff3f7224 */ /* 0x000fe200078e002c */
[----:B------:R-:W-:Y:S01]  /*7e30*/  F2FP.BF16.F32.PACK_AB R59, R48, R59 ;  /* 0x0000003b303b723e */ /* 0x000fe200000010ff */
[----:B------:R-:W-:Y:S01]  /*7e40*/  IMAD.MOV.U32 R48, RZ, RZ, R45 ;  /* 0x000000ffff307224 */ /* 0x000fe200078e002d */
[----:B------:R-:W-:Y:S01]  /*7e50*/  F2FP.BF16.F32.PACK_AB R62, R62, R60 ;  /* 0x0000003c3e3e723e */ /* 0x000fe200000010ff */
[----:B------:R-:W-:Y:S01]  /*7e60*/  IMAD.MOV.U32 R60, RZ, RZ, R47 ;  /* 0x000000ffff3c7224 */ /* 0x000fe200078e002f */
[----:B------:R-:W-:Y:S01]  /*7e70*/  F2FP.BF16.F32.PACK_AB R51, R51, R164 ;  /* 0x000000a43333723e */ /* 0x000fe200000010ff */
[----:B------:R-:W-:-:S07]  /*7e80*/  IMAD.MOV.U32 R50, RZ, RZ, R59 ;  /* 0x000000ffff327224 */ /* 0x000fce00078e003b */
.L_x_694:
[----:B------:R-:W-:Y:S05]  /*7e90*/  BSYNC B3 ;  /* 0x0000000000037941 */ /* 0x000fea0003800000 */
.L_x_693:
[----:B0-----:R0:W-:Y:S04]  /*7ea0*/  STG.E.128 desc[UR40][R88.64], R48 ;  /* 0x0000003058007986 */ /* 0x0011e8000c101d28 */
[----:B--2---:R0:W-:Y:S02]  /*7eb0*/  @!P4 STG.E.128 desc[UR40][R90.64], R60 ;  /* 0x0000003c5a00c986 */ /* 0x0041e4000c101d28 */
.L_x_692:
[----:B------:R-:W-:Y:S05]  /*7ec0*/  BSYNC B2 ;  /* 0x0000000000027941 */ /* 0x000fea0003800000 */
.L_x_691:
[----:B------:R-:W-:-:S13]  /*7ed0*/  ISETP.NE.AND P4, PT, R9, RZ, PT ;  /* 0x000000ff0900720c */ /* 0x000fda0003f85270 */
[----:B------:R-:W-:Y:S05]  /*7ee0*/  @!P4 BRA `(.L_x_686) ;  /* 0x000000080000c947 */ /* 0x000fea0003800000 */
[----:B------:R-:W3:Y:S01]  /*7ef0*/  LDL R44, [R1+0x8] ;  /* 0x00000800012c7983 */ /* 0x000ee20000100800 */
[----:B------:R-:W-:Y:S01]  /*7f00*/  IADD3 R47, P4, P5, R102, R132, R15 ;  /* 0x00000084662f7210 */ /* 0x000fe20007d9e00f */
[----:B------:R-:W-:Y:S03]  /*7f10*/  BSSY B2, `(.L_x_695) ;  /* 0x000007b000027945 */ /* 0x000fe60003800000 */
[----:B------:R-:W-:Y:S02]  /*7f20*/  IADD3.X R46, R97, R157, R11, P4, P5 ;  /* 0x0000009d612e7210 */ /* 0x000fe400027ea40b */
[----:B---3--:R-:W-:-:S04]  /*7f30*/  LOP3.LUT P6, RZ, R44, 0x1, RZ, 0xc0, !PT ;  /* 0x000000012cff7812 */ /* 0x008fc800078cc0ff */
[----:B------:R-:W-:-:S04]  /*7f40*/  SEL R44, R122, R148, !P6 ;  /* 0x000000947a2c7207 */ /* 0x000fc80007000000 */
[----:B------:R-:W-:-:S04]  /*7f50*/  SHF.R.S32.HI R45, RZ, 0x1f, R44 ;  /* 0x0000001fff2d7819 */ /* 0x000fc8000001142c */
[----:B------:R-:W-:-:S04]  /*7f60*/  LEA.HI R45, R45, R44, RZ, 0x4 ;  /* 0x0000002c2d2d7211 */ /* 0x000fc800078f20ff */
[----:B------:R-:W-:-:S05]  /*7f70*/  LEA.HI.SX32 R45, R45, R20, 0x1c ;  /* 0x000000142d2d7211 */ /* 0x000fca00078fe2ff */
[----:B------:R-:W-:-:S05]  /*7f80*/  IMAD.SHL.U32 R44, R45, 0x8, RZ ;  /* 0x000000082d2c7824 */ /* 0x000fca00078e00ff */
[----:B------:R-:W-:-:S13]  /*7f90*/  ISETP.GE.AND P4, PT, R44, R147, PT ;  /* 0x000000932c00720c */ /* 0x000fda0003f86270 */
[--C-:B0-2---:R-:W-:Y:S02]  /*7fa0*/  @!P4 SHF.R.S32.HI R48, RZ, 0x1f, R44.reuse ;  /* 0x0000001fff30c819 */ /* 0x105fe4000001142c */
[--C-:B------:R-:W-:Y:S02]  /*7fb0*/  @!P4 IADD3 R132, P5, P6, R102, R132, R44.reuse ;  /* 0x000000846684c210 */ /* 0x100fe40007ebe02c */
[----:B------:R-:W-:Y:S02]  /*7fc0*/  LOP3.LUT R44, R191, 0x38, R44, 0xf8, !PT ;  /* 0x00000038bf2c7812 */ /* 0x000fe400078ef82c */
[----:B------:R-:W-:Y:S02]  /*7fd0*/  @!P4 IADD3.X R157, R97, R157, R48, P5, P6 ;  /* 0x0000009d619dc210 */ /* 0x000fe40002fec430 */
[----:B------:R-:W-:Y:S02]  /*7fe0*/  LEA R56, P5, R47, R120, 0x1 ;  /* 0x000000782f387211 */ /* 0x000fe400078a08ff */
[----:B------:R-:W-:-:S02]  /*7ff0*/  LOP3.LUT R44, R44, R193, RZ, 0x3c, !PT ;  /* 0x000000c12c2c7212 */ /* 0x000fc400078e3cff */
[----:B------:R-:W-:Y:S01]  /*8000*/  LEA.HI.X R57, R47, R121, R46, 0x1, P5 ;  /* 0x000000792f397211 */ /* 0x000fe200028f0c2e */
[----:B------:R-:W-:Y:S01]  /*8010*/  IMAD R47, R16, 0x6000, R140 ;  /* 0x00006000102f7824 */ /* 0x000fe200078e028c */
[----:B------:R-:W-:Y:S02]  /*8020*/  SHF.R.S32.HI R46, RZ, 0x1f, R45 ;  /* 0x0000001fff2e7819 */ /* 0x000fe4000001142d */
[----:B------:R-:W-:Y:S02]  /*8030*/  @!P4 LEA R58, P5, R132, R120, 0x1 ;  /* 0x00000078843ac211 */ /* 0x000fe400078a08ff */
[----:B------:R-:W-:Y:S02]  /*8040*/  LEA.HI R45, R46, R45, RZ, 0x3 ;  /* 0x0000002d2e2d7211 */ /* 0x000fe400078f18ff */
[----:B------:R-:W-:Y:S02]  /*8050*/  @!P4 LEA.HI.X R59, R132, R121, R157, 0x1, P5 ;  /* 0x00000079843bc211 */ /* 0x000fe400028f0c9d */
[----:B------:R-:W-:Y:S01]  /*8060*/  ISETP.GE.AND P5, PT, R100, R117, PT ;  /* 0x000000756400720c */ /* 0x000fe20003fa6270 */
[----:B------:R-:W-:-:S05]  /*8070*/  IMAD.SHL.U32 R45, R45, 0x400, RZ ;  /* 0x000004002d2d7824 */ /* 0x000fca00078e00ff */
[----:B------:R-:W-:-:S05]  /*8080*/  LOP3.LUT R45, R45, 0x7fffe000, RZ, 0xc0, !PT ;  /* 0x7fffe0002d2d7812 */ /* 0x000fca00078ec0ff */
[----:B------:R-:W-:-:S04]  /*8090*/  IMAD R45, R192, 0x200, R45 ;  /* 0x00000200c02d7824 */ /* 0x000fc800078e022d */
[----:B------:R-:W-:Y:S02]  /*80a0*/  IMAD.IADD R45, R45, 0x1, R44 ;  /* 0x000000012d2d7824 */ /* 0x000fe400078e022c */
[----:B------:R-:W-:Y:S02]  /*80b0*/  IMAD R44, R47, 0x2, R2 ;  /* 0x000000022f2c7824 */ /* 0x000fe400078e0202 */
[----:B------:R-:W-:-:S04]  /*80c0*/  IMAD R45, R16, 0x6000, R45 ;  /* 0x00006000102d7824 */ /* 0x000fc800078e022d */
[----:B------:R-:W-:Y:S02]  /*80d0*/  IMAD R48, R45, 0x2, R2 ;  /* 0x000000022d307824 */ /* 0x000fe400078e0202 */
[----:B------:R-:W0:Y:S04]  /*80e0*/  LDS.128 R44, [R44+0x1c400] ;  /* 0x01c400002c2c7984 */ /* 0x000e280000000c00 */
[----:B------:R-:W2:Y:S01]  /*80f0*/  LDS.128 R48, [R48+0x1c400] ;  /* 0x01c4000030307984 */ /* 0x000ea20000000c00 */
[----:B------:R-:W-:Y:S05]  /*8100*/  @P5 BRA `(.L_x_696) ;  /* 0x00000004006c5947 */ /* 0x000fea0003800000 */
[--C-:B------:R-:W-:Y:S01]  /*8110*/  SHF.R.U64 R42, R42, 0x10, R43.reuse ;  /* 0x000000102a2a7819 */ /* 0x100fe2000000122b */
[----:B--2---:R-:W-:Y:S01]  /*8120*/  IMAD.U32 R62, R49, 0x10000, RZ ;  /* 0x00010000313e7824 */ /* 0x004fe200078e00ff */
[----:B------:R-:W-:Y:S01]  /*8130*/  SHF.R.U32.HI R60, RZ, 0x10, R43 ;  /* 0x00000010ff3c7819 */ /* 0x000fe2000001162b */
[----:B------:R-:W-:Y:S01]  /*8140*/  IMAD.U32 R90, R51, 0x10000, RZ ;  /* 0x00010000335a7824 */ /* 0x000fe200078e00ff */
[--C-:B------:R-:W-:Y:S01]  /*8150*/  SHF.R.U64 R43, R52, 0x10, R53.reuse ;  /* 0x00000010342b7819 */ /* 0x100fe20000001235 */
[----:B0-----:R-:W-:Y:S01]  /*8160*/  IMAD.U32 R89, R47, 0x10000, RZ ;  /* 0x000100002f597824 */ /* 0x001fe200078e00ff */
[----:B------:R-:W-:Y:S01]  /*8170*/  SHF.R.U32.HI R52, RZ, 0x10, R53 ;  /* 0x00000010ff347819 */ /* 0x000fe20000011635 */
[----:B------:R-:W-:Y:S01]  /*8180*/  IMAD.U32 R91, R50, 0x10000, RZ ;  /* 0x00010000325b7824 */ /* 0x000fe200078e00ff */
[--C-:B------:R-:W-:Y:S01]  /*8190*/  SHF.R.U64 R40, R40, 0x10, R41.reuse ;  /* 0x0000001028287819 */ /* 0x100fe20000001229 */
[----:B------:R-:W-:Y:S01]  /*81a0*/  IMAD.U32 R88, R46, 0x10000, RZ ;  /* 0x000100002e587824 */ /* 0x000fe200078e00ff */
[----:B------:R-:W-:-:S02]  /*81b0*/  SHF.R.U32.HI R41, RZ, 0x10, R41 ;  /* 0x00000010ff297819 */ /* 0x000fc40000011629 */
[----:B------:R-:W-:Y:S02]  /*81c0*/  PRMT R52, R173, 0x5432, R52 ;  /* 0x00005432ad347816 */ /* 0x000fe40000000034 */
[----:B------:R-:W-:Y:S02]  /*81d0*/  SHF.R.U64 R53, R54, 0x10, R55 ;  /* 0x0000001036357819 */ /* 0x000fe40000001237 */
[----:B------:R-:W-:Y:S01]  /*81e0*/  PRMT R41, R171, 0x5410, R41 ;  /* 0x00005410ab297816 */ /* 0x000fe20000000029 */
[----:B------:R-:W-:Y:S01]  /*81f0*/  IMAD.U32 R92, R52, 0x10000, RZ ;  /* 0x00010000345c7824 */ /* 0x000fe200078e00ff */
[----:B------:R-:W-:Y:S01]  /*8200*/  SHF.R.U32.HI R54, RZ, 0x10, R55 ;  /* 0x00000010ff367819 */ /* 0x000fe20000011637 */
[----:B------:R-:W-:Y:S01]  /*8210*/  IMAD.U32 R55, R45, 0x10000, RZ ;  /* 0x000100002d377824 */ /* 0x000fe200078e00ff */
[----:B------:R-:W-:Y:S01]  /*8220*/  PRMT R43, R172, 0x5432, R43 ;  /* 0x00005432ac2b7816 */ /* 0x000fe2000000002b */
[----:B------:R-:W-:Y:S01]  /*8230*/  IMAD.U32 R93, R41, 0x10000, RZ ;  /* 0x00010000295d7824 */ /* 0x000fe200078e00ff */
[----:B------:R-:W-:Y:S01]  /*8240*/  LOP3.LUT R63, R49, 0xffff0000, RZ, 0xc0, !PT ;  /* 0xffff0000313f7812 */ /* 0x000fe200078ec0ff */
[----:B------:R-:W-:Y:S01]  /*8250*/  IMAD.U32 R49, R48, 0x10000, RZ ;  /* 0x0001000030317824 */ /* 0x000fe200078e00ff */
[----:B------:R-:W-:Y:S01]  /*8260*/  PRMT R172, R172, 0x5410, R53 ;  /* 0x00005410acac7816 */ /* 0x000fe20000000035 */
[----:B------:R-:W-:Y:S01]  /*8270*/  FMUL.FTZ R53, R62, R92 ;  /* 0x0000005c3e357220 */ /* 0x000fe20000410000 */
[----:B------:R-:W-:Y:S01]  /*8280*/  LOP3.LUT R52, R52, 0xffff0000, RZ, 0xc0, !PT ;  /* 0xffff000034347812 */ /* 0x000fe200078ec0ff */
[-C--:B------:R-:W-:Y:S01]  /*8290*/  FMUL.FTZ R62, R62, R93.reuse ;  /* 0x0000005d3e3e7220 */ /* 0x080fe20000410000 */
[----:B------:R-:W-:Y:S01]  /*82a0*/  PRMT R54, R173, 0x5410, R54 ;  /* 0x00005410ad367816 */ /* 0x000fe20000000036 */
[----:B------:R-:W-:Y:S01]  /*82b0*/  FFMA.FTZ R53, R55, R93, -R53 ;  /* 0x0000005d37357223 */ /* 0x000fe20000010835 */
[----:B------:R-:W-:Y:S01]  /*82c0*/  LOP3.LUT R41, R41, 0xffff0000, RZ, 0xc0, !PT ;  /* 0xffff000029297812 */ /* 0x000fe200078ec0ff */
[----:B------:R-:W-:Y:S01]  /*82d0*/  FMUL.FTZ R94, R63, R52 ;  /* 0x000000343f5e7220 */ /* 0x000fe20000410000 */
[----:B------:R-:W-:Y:S01]  /*82e0*/  LOP3.LUT R61, R45, 0xffff0000, RZ, 0xc0, !PT ;  /* 0xffff00002d3d7812 */ /* 0x000fe200078ec0ff */
[C---:B------:R-:W-:Y:S01]  /*82f0*/  IMAD.U32 R93, R54.reuse, 0x10000, RZ ;  /* 0x00010000365d7824 */ /* 0x040fe200078e00ff */
[----:B------:R-:W-:Y:S01]  /*8300*/  PRMT R60, R171, 0x5432, R60 ;  /* 0x00005432ab3c7816 */ /* 0x000fe2000000003c */
[-C--:B------:R-:W-:Y:S01]  /*8310*/  FMUL.FTZ R63, R63, R41.reuse ;  /* 0x000000293f3f7220 */ /* 0x080fe20000410000 */
[----:B------:R-:W-:Y:S01]  /*8320*/  LOP3.LUT R51, R51, 0xffff0000, RZ, 0xc0, !PT ;  /* 0xffff000033337812 */ /* 0x000fe200078ec0ff */
[----:B------:R-:W-:Y:S01]  /*8330*/  FFMA.FTZ R62, R55, R92, R62 ;  /* 0x0000005c373e7223 */ /* 0x000fe2000001003e */
[----:B------:R-:W-:Y:S01]  /*8340*/  LOP3.LUT R54, R54, 0xffff0000, RZ, 0xc0, !PT ;  /* 0xffff000036367812 */ /* 0x000fe200078ec0ff */
[----:B------:R-:W-:Y:S01]  /*8350*/  FFMA.FTZ R94, R61, R41, -R94 ;  /* 0x000000293d5e7223 */ /* 0x000fe2000001085e */
[----:B------:R-:W-:-:S02]  /*8360*/  IMAD.U32 R55, R60, 0x10000, RZ ;  /* 0x000100003c377824 */ /* 0x000fc400078e00ff */
[----:B------:R-:W-:Y:S01]  /*8370*/  FMUL.FTZ R41, R90, R93 ;  /* 0x0000005d5a297220 */ /* 0x000fe20000410000 */
[----:B------:R-:W-:Y:S01]  /*8380*/  PRMT R40, R174, 0x5410, R40 ;  /* 0x00005410ae287816 */ /* 0x000fe20000000028 */
[----:B------:R-:W-:Y:S01]  /*8390*/  FFMA.FTZ R63, R61, R52, R63 ;  /* 0x000000343d3f7223 */ /* 0x000fe2000001003f */
[----:B------:R-:W-:Y:S01]  /*83a0*/  LOP3.LUT R47, R47, 0xffff0000, RZ, 0xc0, !PT ;  /* 0xffff00002f2f7812 */ /* 0x000fe200078ec0ff */
[----:B------:R-:W-:Y:S01]  /*83b0*/  FMUL.FTZ R61, R51, R54 ;  /* 0x00000036333d7220 */ /* 0x000fe20000410000 */
[----:B------:R-:W-:Y:S01]  /*83c0*/  LOP3.LUT R60, R60, 0xffff0000, RZ, 0xc0, !PT ;  /* 0xffff00003c3c7812 */ /* 0x000fe200078ec0ff */
[-C--:B------:R-:W-:Y:S01]  /*83d0*/  FMUL.FTZ R90, R90, R55.reuse ;  /* 0x000000375a5a7220 */ /* 0x080fe20000410000 */
[----:B------:R-:W-:Y:S01]  /*83e0*/  FFMA.FTZ R41, R89, R55, -R41 ;  /* 0x0000003759297223 */ /* 0x000fe20000010829 */
[----:B------:R-:W-:Y:S01]  /*83f0*/  IMAD.U32 R55, R43, 0x10000, RZ ;  /* 0x000100002b377824 */ /* 0x000fe200078e00ff */
[----:B------:R-:W-:Y:S01]  /*8400*/  LOP3.LUT R48, R48, 0xffff0000, RZ, 0xc0, !PT ;  /* 0xffff000030307812 */ /* 0x000fe200078ec0ff */
[----:B------:R-:W-:-:S02]  /*8410*/  IMAD.U32 R52, R40, 0x10000, RZ ;  /* 0x0001000028347824 */ /* 0x000fc400078e00ff */
[-C--:B------:R-:W-:Y:S01]  /*8420*/  FMUL.FTZ R51, R51, R60.reuse ;  /* 0x0000003c33337220 */ /* 0x080fe20000410000 */
[----:B------:R-:W-:Y:S01]  /*8430*/  FFMA.FTZ R61, R47, R60, -R61 ;  /* 0x0000003c2f3d7223 */ /* 0x000fe2000001083d */
[----:B------:R-:W-:Y:S01]  /*8440*/  LOP3.LUT R60, R40, 0xffff0000, RZ, 0xc0, !PT ;  /* 0xffff0000283c7812 */ /* 0x000fe200078ec0ff */
[-C--:B------:R-:W-:Y:S01]  /*8450*/  FMUL.FTZ R40, R49, R55.reuse ;  /* 0x0000003731287220 */ /* 0x080fe20000410000 */
[----:B------:R-:W-:Y:S01]  /*8460*/  IMAD.U32 R45, R44, 0x10000, RZ ;  /* 0x000100002c2d7824 */ /* 0x000fe200078e00ff */
[----:B------:R-:W-:Y:S01]  /*8470*/  LOP3.LUT R43, R43, 0xffff0000, RZ, 0xc0, !PT ;  /* 0xffff00002b2b7812 */ /* 0x000fe200078ec0ff */
[----:B------:R-:W-:Y:S01]  /*8480*/  FMUL.FTZ R49, R49, R52 ;  /* 0x0000003431317220 */ /* 0x000fe20000410000 */
[----:B------:R-:W-:Y:S01]  /*8490*/  PRMT R42, R174, 0x5432, R42 ;  /* 0x00005432ae2a7816 */ /* 0x000fe2000000002a */
[----:B------:R-:W-:Y:S01]  /*84a0*/  FFMA.FTZ R51, R47, R54, R51 ;  /* 0x000000362f337223 */ /* 0x000fe20000010033 */
[C---:B------:R-:W-:Y:S01]  /*84b0*/  FFMA.FTZ R40, R45.reuse, R52, -R40 ;  /* 0x000000342d287223 */ /* 0x040fe20000010828 */
[----:B------:R-:W-:Y:S01]  /*84c0*/  FFMA.FTZ R49, R45, R55, R49 ;  /* 0x000000372d317223 */ /* 0x000fe20000010031 */
[----:B------:R-:W-:Y:S01]  /*84d0*/  LOP3.LUT R44, R44, 0xffff0000, RZ, 0xc0, !PT ;  /* 0xffff00002c2c7812 */ /* 0x000fe200078ec0ff */
[-C--:B------:R-:W-:Y:S01]  /*84e0*/  FMUL.FTZ R47, R48, R43.reuse ;  /* 0x0000002b302f7220 */ /* 0x080fe20000410000 */
[----:B------:R-:W-:Y:S01]  /*84f0*/  IMAD.U32 R45, R172, 0x10000, RZ ;  /* 0x00010000ac2d7824 */ /* 0x000fe200078e00ff */
[----:B------:R-:W-:Y:S01]  /*8500*/  LOP3.LUT R50, R50, 0xffff0000, RZ, 0xc0, !PT ;  /* 0xffff000032327812 */ /* 0x000fe200078ec0ff */
[-C--:B------:R-:W-:Y:S01]  /*8510*/  FMUL.FTZ R48, R48, R60.reuse ;  /* 0x0000003c30307220 */ /* 0x080fe20000410000 */
[----:B------:R-:W-:Y:S01]  /*8520*/  IMAD.U32 R52, R42, 0x10000, RZ ;  /* 0x000100002a347824 */ /* 0x000fe200078e00ff */
[----:B------:R-:W-:Y:S01]  /*8530*/  LOP3.LUT R172, R172, 0xffff0000, RZ, 0xc0, !PT ;  /* 0xffff0000acac7812 */ /* 0x000fe200078ec0ff */
[----:B------:R-:W-:Y:S01]  /*8540*/  FFMA.FTZ R47, R44, R60, -R47 ;  /* 0x0000003c2c2f7223 */ /* 0x000fe2000001082f */
[----:B------:R-:W-:Y:S01]  /*8550*/  LOP3.LUT R42, R42, 0xffff0000, RZ, 0xc0, !PT ;  /* 0xffff00002a2a7812 */ /* 0x000fe200078ec0ff */
[----:B------:R-:W-:Y:S01]  /*8560*/  FFMA.FTZ R48, R44, R43, R48 ;  /* 0x0000002b2c307223 */ /* 0x000fe20000010030 */
[----:B------:R-:W-:Y:S01]  /*8570*/  LOP3.LUT R46, R46, 0xffff0000, RZ, 0xc0, !PT ;  /* 0xffff00002e2e7812 */ /* 0x000fe200078ec0ff */
[C---:B------:R-:W-:Y:S01]  /*8580*/  FMUL.FTZ R43, R91.reuse, R45 ;  /* 0x0000002d5b2b7220 */ /* 0x040fe20000410000 */
[C---:B------:R-:W-:Y:S01]  /*8590*/  FMUL.FTZ R44, R50.reuse, R172 ;  /* 0x000000ac322c7220 */ /* 0x040fe20000410000 */
[----:B------:R-:W-:Y:S01]  /*85a0*/  FMUL.FTZ R91, R91, R52 ;  /* 0x000000345b5b7220 */ /* 0x000fe20000410000 */
[----:B------:R-:W-:Y:S01]  /*85b0*/  FMUL.FTZ R50, R50, R42 ;  /* 0x0000002a32327220 */ /* 0x000fe20000410000 */
[----:B------:R-:W-:Y:S01]  /*85c0*/  FFMA.FTZ R43, R88, R52, -R43 ;  /* 0x00000034582b7223 */ /* 0x000fe2000001082b */
[----:B------:R-:W-:Y:S01]  /*85d0*/  FFMA.FTZ R44, R46, R42, -R44 ;  /* 0x0000002a2e2c7223 */ /* 0x000fe2000001082c */
[----:B------:R-:W-:Y:S01]  /*85e0*/  FFMA.FTZ R90, R89, R93, R90 ;  /* 0x0000005d595a7223 */ /* 0x000fe2000001005a */
[----:B------:R-:W-:Y:S01]  /*85f0*/  FFMA.FTZ R91, R88, R45, R91 ;  /* 0x0000002d585b7223 */ /* 0x000fe2000001005b */
[----:B------:R-:W-:Y:S01]  /*8600*/  FFMA.FTZ R50, R46, R172, R50 ;  /* 0x000000ac2e327223 */ /* 0x000fe20000010032 */
[----:B------:R-:W-:-:S02]  /*8610*/  F2FP.BF16.F32.PACK_AB R41, R61, R41 ;  /* 0x000000293d29723e */ /* 0x000fc400000010ff */
[----:B------:R-:W-:Y:S02]  /*8620*/  F2FP.BF16.F32.PACK_AB R62, R63, R62 ;  /* 0x0000003e3f3e723e */ /* 0x000fe400000010ff */
[----:B------:R-:W-:Y:S01]  /*8630*/  F2FP.BF16.F32.PACK_AB R40, R47, R40 ;  /* 0x000000282f28723e */ /* 0x000fe200000010ff */
[----:B------:R-:W-:Y:S01]  /*8640*/  IMAD.MOV.U32 R47, RZ, RZ, R41 ;  /* 0x000000ffff2f7224 */ /* 0x000fe200078e0029 */
[----:B------:R-:W-:Y:S01]  /*8650*/  F2FP.BF16.F32.PACK_AB R48, R48, R49 ;  /* 0x000000313030723e */ /* 0x000fe200000010ff */
[----:B------:R-:W-:Y:S01]  /*8660*/  IMAD.MOV.U32 R49, RZ, RZ, R62 ;  /* 0x000000ffff317224 */ /* 0x000fe200078e003e */
[----:B------:R-:W-:Y:S01]  /*8670*/  F2FP.BF16.F32.PACK_AB R46, R44, R43 ;  /* 0x0000002b2c2e723e */ /* 0x000fe200000010ff */
[----:B------:R-:W-:Y:S01]  /*8680*/  IMAD.MOV.U32 R44, RZ, RZ, R40 ;  /* 0x000000ffff2c7224 */ /* 0x000fe200078e0028 */
[----:B------:R-:W-:Y:S02]  /*8690*/  F2FP.BF16.F32.PACK_AB R45, R94, R53 ;  /* 0x000000355e2d723e */ /* 0x000fe400000010ff */
[----:B------:R-:W-:-:S02]  /*86a0*/  F2FP.BF16.F32.PACK_AB R51, R51, R90 ;  /* 0x0000005a3333723e */ /* 0x000fc400000010ff */
[----:B------:R-:W-:-:S07]  /*86b0*/  F2FP.BF16.F32.PACK_AB R50, R50, R91 ;  /* 0x0000005b3232723e */ /* 0x000fce00000010ff */
.L_x_696:
[----:B------:R-:W-:Y:S05]  /*86c0*/  BSYNC B2 ;  /* 0x0000000000027941 */ /* 0x000fea0003800000 */
.L_x_695:
[----:B0-----:R3:W-:Y:S04]  /*86d0*/  STG.E.128 desc[UR40][R56.64], R44 ;  /* 0x0000002c38007986 */ /* 0x0017e8000c101d28 */
[----:B--2---:R3:W-:Y:S02]  /*86e0*/  @!P4 STG.E.128 desc[UR40][R58.64], R48 ;  /* 0x000000303a00c986 */ /* 0x0047e4000c101d28 */
.L_x_686:
[----:B------:R-:W-:Y:S05]  /*86f0*/  BSYNC B1 ;  /* 0x0000000000017941 */ /* 0x000fea0003800000 */
.L_x_685:
[-C--:B--2---:R-:W-:Y:S02]  /*8700*/  IMAD R40, R146, R128.reuse, RZ ;  /* 0x0000008092287224 */ /* 0x084fe400078e02ff */
[----:B------:R-:W-:-:S04]  /*8710*/  IMAD.WIDE.U32 R126, R205, R128, R126 ;  /* 0x00000080cd7e7225 */ /* 0x000fc800078e007e */
[----:B------:R-:W-:Y:S01]  /*8720*/  IMAD R129, R205, R129, R40 ;  /* 0x00000081cd817224 */ /* 0x000fe200078e0228 */
[----:B------:R-:W-:Y:S06]  /*8730*/  @P3 BRA `(.L_x_655) ;  /* 0x0000001800f83947 */ /* 0x000fec0003800000 */
[----:B------:R-:W-:Y:S01]  /*8740*/  ISETP.NE.AND P3, PT, R14, RZ, PT ;  /* 0x000000ff0e00720c */ /* 0x000fe20003f65270 */
[----:B------:R-:W-:Y:S01]  /*8750*/  BSSY B1, `(.L_x_697) ;  /* 0x0000083000017945 */ /* 0x000fe20003800000 */
[----:B------:R-:W-:-:S11]  /*8760*/  IMAD.IADD R52, R127, 0x1, R129 ;  /* 0x000000017f347824 */ /* 0x000fd600078e0281 */
[----:B------:R-:W-:Y:S05]  /*8770*/  @!P3 BRA `(.L_x_698) ;  /* 0x000000080000b947 */ /* 0x000fea0003800000 */
[----:B------:R-:W-:Y:S01]  /*8780*/  SEL R40, R122, R148, !P0 ;  /* 0x000000947a287207 */ /* 0x000fe20004000000 */
[----:B------:R-:W-:Y:S01]  /*8790*/  BSSY B2, `(.L_x_699) ;  /* 0x000007c000027945 */ /* 0x000fe20003800000 */
[----:B---3--:R-:W-:Y:S02]  /*87a0*/  IADD3 R44, P3, P4, R102, R126, R27 ;  /* 0x0000007e662c7210 */ /* 0x008fe40007c7e01b */
[----:B------:R-:W-:Y:S02]  /*87b0*/  SHF.R.S32.HI R41, RZ, 0x1f, R40 ;  /* 0x0000001fff297819 */ /* 0x000fe40000011428 */
[----:B------:R-:W-:Y:S02]  /*87c0*/  IADD3.X R46, R97, R52, R13, P3, P4 ;  /* 0x00000034612e7210 */ /* 0x000fe40001fe840d */
[----:B------:R-:W-:-:S04]  /*87d0*/  LEA.HI R41, R41, R40, RZ, 0x4 ;  /* 0x0000002829297211 */ /* 0x000fc800078f20ff */
[----:B------:R-:W-:-:S04]  /*87e0*/  LEA.HI.SX32 R41, R41, R114, 0x1c ;  /* 0x0000007229297211 */ /* 0x000fc800078fe2ff */
[----:B0-----:R-:W-:Y:S01]  /*87f0*/  SHF.R.S32.HI R48, RZ, 0x1f, R41 ;  /* 0x0000001fff307819 */ /* 0x001fe20000011429 */
[----:B------:R-:W-:-:S03]  /*8800*/  IMAD.SHL.U32 R40, R41, 0x8, RZ ;  /* 0x0000000829287824 */ /* 0x000fc600078e00ff */
[----:B------:R-:W-:Y:S02]  /*8810*/  LEA.HI R48, R48, R41, RZ, 0x3 ;  /* 0x0000002930307211 */ /* 0x000fe400078f18ff */
[----:B------:R-:W-:Y:S02]  /*8820*/  ISETP.GE.AND P3, PT, R40, R147, PT ;  /* 0x000000932800720c */ /* 0x000fe40003f66270 */
[----:B------:R-:W-:Y:S01]  /*8830*/  LOP3.LUT R41, R185, 0x38, R40, 0xf8, !PT ;  /* 0x00000038b9297812 */ /* 0x000fe200078ef828 */
[----:B------:R-:W-:-:S05]  /*8840*/  IMAD.SHL.U32 R48, R48, 0x400, RZ ;  /* 0x0000040030307824 */ /* 0x000fca00078e00ff */
[----:B------:R-:W-:-:S05]  /*8850*/  LOP3.LUT R43, R48, 0x7fffe000, RZ, 0xc0, !PT ;  /* 0x7fffe000302b7812 */ /* 0x000fca00078ec0ff */
[--C-:B------:R-:W-:Y:S02]  /*8860*/  @!P3 SHF.R.S32.HI R45, RZ, 0x1f, R40.reuse ;  /* 0x0000001fff2db819 */ /* 0x100fe40000011428 */
[----:B------:R-:W-:Y:S02]  /*8870*/  @!P3 IADD3 R42, P4, P5, R102, R126, R40 ;  /* 0x0000007e662ab210 */ /* 0x000fe40007d9e028 */
[----:B------:R-:W-:Y:S01]  /*8880*/  LOP3.LUT R40, R41, R230, RZ, 0x3c, !PT ;  /* 0x000000e629287212 */ /* 0x000fe200078e3cff */
[----:B------:R-:W-:Y:S01]  /*8890*/  IMAD R41, R16, 0x6000, R141 ;  /* 0x0000600010297824 */ /* 0x000fe200078e028d */
[----:B------:R-:W-:Y:S02]  /*88a0*/  @!P3 IADD3.X R45, R97, R52, R45, P4, P5 ;  /* 0x00000034612db210 */ /* 0x000fe400027ea42d */
[----:B------:R-:W-:Y:S01]  /*88b0*/  IADD3 R43, R40, R43, R195 ;  /* 0x0000002b282b7210 */ /* 0x000fe20007ffe0c3 */
[----:B------:R-:W-:Y:S01]  /*88c0*/  IMAD R41, R41, 0x2, R2 ;  /* 0x0000000229297824 */ /* 0x000fe200078e0202 */
[----:B------:R-:W-:-:S03]  /*88d0*/  LEA R48, P4, R44, R120, 0x1 ;  /* 0x000000782c307211 */ /* 0x000fc600078808ff */
[----:B------:R-:W-:Y:S01]  /*88e0*/  IMAD R43, R16, 0x6000, R43 ;  /* 0x00006000102b7824 */ /* 0x000fe200078e022b */
[----:B------:R-:W-:Y:S02]  /*88f0*/  LEA.HI.X R49, R44, R121, R46, 0x1, P4 ;  /* 0x000000792c317211 */ /* 0x000fe400020f0c2e */
[----:B------:R-:W-:Y:S01]  /*8900*/  @!P3 LEA R50, P4, R42, R120, 0x1 ;  /* 0x000000782a32b211 */ /* 0x000fe200078808ff */
[----:B------:R-:W-:-:S03]  /*8910*/  IMAD R44, R43, 0x2, R2 ;  /* 0x000000022b2c7824 */ /* 0x000fc600078e0202 */
[----:B------:R-:W-:Y:S02]  /*8920*/  @!P3 LEA.HI.X R51, R42, R121, R45, 0x1, P4 ;  /* 0x000000792a33b211 */ /* 0x000fe400020f0c2d */
[----:B------:R-:W0:Y:S01]  /*8930*/  LDS.128 R40, [R41+0x1c400] ;  /* 0x01c4000029287984 */ /* 0x000e220000000c00 */
[----:B------:R-:W-:-:S03]  /*8940*/  ISETP.GE.AND P4, PT, R18, R117, PT ;  /* 0x000000751200720c */ /* 0x000fc60003f86270 */
[----:B------:R-:W2:Y:S10]  /*8950*/  LDS.128 R44, [R44+0x1c400] ;  /* 0x01c400002c2c7984 */ /* 0x000eb40000000c00 */
[----:B------:R-:W-:Y:S05]  /*8960*/  @P4 BRA `(.L_x_700) ;  /* 0x0000000400784947 */ /* 0x000fea0003800000 */
[----:B------:R-:W-:Y:S01]  /*8970*/  SHF.R.U64 R53, R72, 0x10, R73 ;  /* 0x0000001048357819 */ /* 0x000fe20000001249 */
[----:B--2---:R-:W-:Y:S01]  /*8980*/  IMAD.U32 R59, R45, 0x10000, RZ ;  /* 0x000100002d3b7824 */ /* 0x004fe200078e00ff */
[----:B------:R-:W-:Y:S01]  /*8990*/  SHF.R.U64 R55, R84, 0x10, R85 ;  /* 0x0000001054377819 */ /* 0x000fe20000001255 */
[----:B0-----:R-:W-:Y:S01]  /*89a0*/  IMAD.U32 R57, R41, 0x10000, RZ ;  /* 0x0001000029397824 */ /* 0x001fe200078e00ff */
[----:B------:R-:W-:Y:S01]  /*89b0*/  SHF.R.U32.HI R73, RZ, 0x10, R73 ;  /* 0x00000010ff497819 */ /* 0x000fe20000011649 */
[----:B------:R-:W-:Y:S01]  /*89c0*/  IMAD.U32 R72, R47, 0x10000, RZ ;  /* 0x000100002f487824 */ /* 0x000fe200078e00ff */
[----:B------:R-:W-:Y:S01]  /*89d0*/  SHF.R.U32.HI R85, RZ, 0x10, R85 ;  /* 0x00000010ff557819 */ /* 0x000fe20000011655 */
[----:B------:R-:W-:Y:S01]  /*89e0*/  IMAD.U32 R62, R43, 0x10000, RZ ;  /* 0x000100002b3e7824 */ /* 0x000fe200078e00ff */
[----:B------:R-:W-:Y:S01]  /*89f0*/  PRMT R73, R168, 0x5432, R73 ;  /* 0x00005432a8497816 */ /* 0x000fe20000000049 */
[----:B------:R-:W-:Y:S01]  /*8a00*/  IMAD.U32 R61, R42, 0x10000, RZ ;  /* 0x000100002a3d7824 */ /* 0x000fe200078e00ff */
[----:B------:R-:W-:-:S02]  /*8a10*/  PRMT R85, R170, 0x5432, R85 ;  /* 0x00005432aa557816 */ /* 0x000fc40000000055 */
[----:B------:R-:W-:Y:S01]  /*8a20*/  SHF.R.U64 R56, R86, 0x10, R87 ;  /* 0x0000001056387819 */ /* 0x000fe20000001257 */
[----:B------:R-:W-:Y:S01]  /*8a30*/  IMAD.U32 R88, R73, 0x10000, RZ ;  /* 0x0001000049587824 */ /* 0x000fe200078e00ff */
[----:B------:R-:W-:Y:S01]  /*8a40*/  SHF.R.U64 R54, R74, 0x10, R75 ;  /* 0x000000104a367819 */ /* 0x000fe2000000124b */
[----:B------:R-:W-:Y:S01]  /*8a50*/  IMAD.U32 R84, R85, 0x10000, RZ ;  /* 0x0001000055547824 */ /* 0x000fe200078e00ff */
[----:B------:R-:W-:Y:S01]  /*8a60*/  SHF.R.U32.HI R86, RZ, 0x10, R87 ;  /* 0x00000010ff567819 */ /* 0x000fe20000011657 */
[C---:B------:R-:W-:Y:S01]  /*8a70*/  FMUL.FTZ R92, R59.reuse, R88 ;  /* 0x000000583b5c7220 */ /* 0x040fe20000410000 */
[----:B------:R-:W-:Y:S01]  /*8a80*/  SHF.R.U32.HI R74, RZ, 0x10, R75 ;  /* 0x00000010ff4a7819 */ /* 0x000fe2000001164b */
[----:B------:R-:W-:Y:S01]  /*8a90*/  FMUL.FTZ R90, R59, R84 ;  /* 0x000000543b5a7220 */ /* 0x000fe20000410000 */
[----:B------:R-:W-:Y:S01]  /*8aa0*/  LOP3.LUT R60, R45, 0xffff0000, RZ, 0xc0, !PT ;  /* 0xffff00002d3c7812 */ /* 0x000fe200078ec0ff */
[----:B------:R-:W-:Y:S01]  /*8ab0*/  IMAD.U32 R45, R44, 0x10000, RZ ;  /* 0x000100002c2d7824 */ /* 0x000fe200078e00ff */
[----:B------:R-:W-:-:S02]  /*8ac0*/  LOP3.LUT R75, R85, 0xffff0000, RZ, 0xc0, !PT ;  /* 0xffff0000554b7812 */ /* 0x000fc400078ec0ff */
[----:B------:R-:W-:Y:S02]  /*8ad0*/  PRMT R86, R169, 0x5432, R86 ;  /* 0x00005432a9567816 */ /* 0x000fe40000000056 */
[----:B------:R-:W-:Y:S01]  /*8ae0*/  PRMT R74, R167, 0x5432, R74 ;  /* 0x00005432a74a7816 */ /* 0x000fe2000000004a */
[----:B------:R-:W-:Y:S01]  /*8af0*/  FMUL.FTZ R87, R60, R75 ;  /* 0x0000004b3c577220 */ /* 0x000fe20000410000 */
[----:B------:R-:W-:Y:S01]  /*8b00*/  LOP3.LUT R59, R73, 0xffff0000, RZ, 0xc0, !PT ;  /* 0xffff0000493b7812 */ /* 0x000fe200078ec0ff */
[----:B------:R-:W-:Y:S01]  /*8b10*/  IMAD.U32 R73, R86, 0x10000, RZ ;  /* 0x0001000056497824 */ /* 0x000fe200078e00ff */
[----:B------:R-:W-:Y:S01]  /*8b20*/  LOP3.LUT R58, R41, 0xffff0000, RZ, 0xc0, !PT ;  /* 0xffff0000293a7812 */ /* 0x000fe200078ec0ff */
[----:B------:R-:W-:Y:S01]  /*8b30*/  IMAD.U32 R85, R74, 0x10000, RZ ;  /* 0x000100004a557824 */ /* 0x000fe200078e00ff */
[----:B------:R-:W-:Y:S01]  /*8b40*/  PRMT R170, R170, 0x5410, R55 ;  /* 0x00005410aaaa7816 */ /* 0x000fe20000000037 */
[C---:B------:R-:W-:Y:S01]  /*8b50*/  FFMA.FTZ R55, R57.reuse, R88, -R90 ;  /* 0x0000005839377223 */ /* 0x040fe2000001085a */
[-C--:B------:R-:W-:Y:S01]  /*8b60*/  FMUL.FTZ R89, R60, R59.reuse ;  /* 0x0000003b3c597220 */ /* 0x080fe20000410000 */
[----:B------:R-:W-:Y:S01]  /*8b70*/  FFMA.FTZ R57, R57, R84, R92 ;  /* 0x0000005439397223 */ /* 0x000fe2000001005c */
[----:B------:R-:W-:Y:S01]  /*8b80*/  FFMA.FTZ R60, R58, R59, -R87 ;  /* 0x0000003b3a3c7223 */ /* 0x000fe20000010857 */
[----:B------:R-:W-:Y:S01]  /*8b90*/  LOP3.LUT R47, R47, 0xffff0000, RZ, 0xc0, !PT ;  /* 0xffff00002f2f7812 */ /* 0x000fe200078ec0ff */
[----:B------:R-:W-:Y:S01]  /*8ba0*/  FMUL.FTZ R59, R72, R73 ;  /* 0x00000049483b7220 */ /* 0x000fe20000410000 */
[----:B------:R-:W-:Y:S01]  /*8bb0*/  LOP3.LUT R84, R86, 0xffff0000, RZ, 0xc0, !PT ;  /* 0xffff000056547812 */ /* 0x000fe200078ec0ff */
[-C--:B------:R-:W-:Y:S01]  /*8bc0*/  FMUL.FTZ R86, R72, R85.reuse ;  /* 0x0000005548567220 */ /* 0x080fe20000410000 */
[----:B------:R-:W-:Y:S01]  /*8bd0*/  PRMT R53, R168, 0x5410, R53 ;  /* 0x00005410a8357816 */ /* 0x000fe20000000035 */
[----:B------:R-:W-:Y:S01]  /*8be0*/  FFMA.FTZ R59, R62, R85, -R59 ;  /* 0x000000553e3b7223 */ /* 0x000fe2000001083b */
[----:B------:R-:W-:Y:S01]  /*8bf0*/  LOP3.LUT R72, R74, 0xffff0000, RZ, 0xc0, !PT ;  /* 0xffff00004a487812 */ /* 0x000fe200078ec0ff */
[----:B------:R-:W-:Y:S01]  /*8c00*/  FFMA.FTZ R62, R62, R73, R86 ;  /* 0x000000493e3e7223 */ /* 0x000fe20000010056 */
[----:B------:R-:W-:Y:S01]  /*8c10*/  LOP3.LUT R43, R43, 0xffff0000, RZ, 0xc0, !PT ;  /* 0xffff00002b2b7812 */ /* 0x000fe200078ec0ff */
[----:B------:R-:W-:Y:S01]  /*8c20*/  FMUL.FTZ R88, R47, R84 ;  /* 0x000000542f587220 */ /* 0x000fe20000410000 */
[----:B------:R-:W-:-:S02]  /*8c30*/  IMAD.U32 R86, R170, 0x10000, RZ ;  /* 0x00010000aa567824 */ /* 0x000fc400078e00ff */
[-C--:B------:R-:W-:Y:S01]  /*8c40*/  FMUL.FTZ R90, R47, R72.reuse ;  /* 0x000000482f5a7220 */ /* 0x080fe20000410000 */
[----:B------:R-:W-:Y:S02]  /*8c50*/  IMAD.U32 R74, R53, 0x10000, RZ ;  /* 0x00010000354a7824 */ /* 0x000fe400078e00ff */
[----:B------:R-:W-:Y:S01]  /*8c60*/  FFMA.FTZ R72, R43, R72, -R88 ;  /* 0x000000482b487223 */ /* 0x000fe20000010858 */
[----:B------:R-:W-:Y:S01]  /*8c70*/  IMAD.U32 R41, R40, 0x10000, RZ ;  /* 0x0001000028297824 */ /* 0x000fe200078e00ff */
[----:B------:R-:W-:Y:S01]  /*8c80*/  LOP3.LUT R44, R44, 0xffff0000, RZ, 0xc0, !PT ;  /* 0xffff00002c2c7812 */ /* 0x000fe200078ec0ff */
[C---:B------:R-:W-:Y:S01]  /*8c90*/  FMUL.FTZ R88, R45.reuse, R86 ;  /* 0x000000562d587220 */ /* 0x040fe20000410000 */
[----:B------:R-:W-:Y:S01]  /*8ca0*/  LOP3.LUT R47, R170, 0xffff0000, RZ, 0xc0, !PT ;  /* 0xffff0000aa2f7812 */ /* 0x000fe200078ec0ff */
[-C--:B------:R-:W-:Y:S01]  /*8cb0*/  FMUL.FTZ R73, R45, R74.reuse ;  /* 0x0000004a2d497220 */ /* 0x080fe20000410000 */
[----:B------:R-:W-:Y:S01]  /*8cc0*/  PRMT R56, R169, 0x5410, R56 ;  /* 0x00005410a9387816 */ /* 0x000fe20000000038 */
[----:B------:R-:W-:Y:S01]  /*8cd0*/  FFMA.FTZ R58, R58, R75, R89 ;  /* 0x0000004b3a3a7223 */ /* 0x000fe20000010059 */
[----:B------:R-:W-:Y:S01]  /*8ce0*/  LOP3.LUT R53, R53, 0xffff0000, RZ, 0xc0, !PT ;  /* 0xffff000035357812 */ /* 0x000fe200078ec0ff */
[C---:B------:R-:W-:Y:S01]  /*8cf0*/  FFMA.FTZ R45, R41.reuse, R74, -R88 ;  /* 0x0000004a292d7223 */ /* 0x040fe20000010858 */
[----:B------:R-:W-:Y:S01]  /*8d00*/  LOP3.LUT R40, R40, 0xffff0000, RZ, 0xc0, !PT ;  /* 0xffff000028287812 */ /* 0x000fe200078ec0ff */
[----:B------:R-:W-:Y:S01]  /*8d10*/  FMUL.FTZ R75, R44, R47 ;  /* 0x0000002f2c4b7220 */ /* 0x000fe20000410000 */
[----:B------:R-:W-:Y:S01]  /*8d20*/  LOP3.LUT R63, R42, 0xffff0000, RZ, 0xc0, !PT ;  /* 0xffff00002a3f7812 */ /* 0x000fe200078ec0ff */
[----:B------:R-:W-:Y:S01]  /*8d30*/  FFMA.FTZ R41, R41, R86, R73 ;  /* 0x0000005629297223 */ /* 0x000fe20000010049 */
[----:B------:R-:W-:Y:S01]  /*8d40*/  PRMT R54, R167, 0x5410, R54 ;  /* 0x00005410a7367816 */ /* 0x000fe20000000036 */
[C---:B------:R-:W-:Y:S01]  /*8d50*/  IMAD.U32 R42, R46.reuse, 0x10000, RZ ;  /* 0x000100002e2a7824 */ /* 0x040fe200078e00ff */
[----:B------:R-:W-:Y:S01]  /*8d60*/  LOP3.LUT R46, R46, 0xffff0000, RZ, 0xc0, !PT ;  /* 0xffff00002e2e7812 */ /* 0x000fe200078ec0ff */
[C---:B------:R-:W-:Y:S01]  /*8d70*/  IMAD.U32 R73, R56.reuse, 0x10000, RZ ;  /* 0x0001000038497824 */ /* 0x040fe200078e00ff */
[----:B------:R-:W-:Y:S01]  /*8d80*/  LOP3.LUT R56, R56, 0xffff0000, RZ, 0xc0, !PT ;  /* 0xffff000038387812 */ /* 0x000fe200078ec0ff */
[-C--:B------:R-:W-:Y:S01]  /*8d90*/  FMUL.FTZ R85, R44, R53.reuse ;  /* 0x000000352c557220 */ /* 0x080fe20000410000 */
[----:B------:R-:W-:Y:S01]  /*8da0*/  FFMA.FTZ R44, R40, R53, -R75 ;  /* 0x00000035282c7223 */ /* 0x000fe2000001084b */
[----:B------:R-:W-:-:S02]  /*8db0*/  IMAD.U32 R53, R54, 0x10000, RZ ;  /* 0x0001000036357824 */ /* 0x000fc400078e00ff */
[----:B------:R-:W-:Y:S01]  /*8dc0*/  FFMA.FTZ R43, R43, R84, R90 ;  /* 0x000000542b2b7223 */ /* 0x000fe2000001005a */
[----:B------:R-:W-:Y:S01]  /*8dd0*/  LOP3.LUT R54, R54, 0xffff0000, RZ, 0xc0, !PT ;  /* 0xffff000036367812 */ /* 0x000fe200078ec0ff */
[----:B------:R-:W-:Y:S01]  /*8de0*/  FMUL.FTZ R74, R42, R73 ;  /* 0x000000492a4a7220 */ /* 0x000fe20000410000 */
[----:B------:R-:W-:Y:S01]  /*8df0*/  FMUL.FTZ R84, R46, R56 ;  /* 0x000000382e547220 */ /* 0x000fe20000410000 */
[----:B------:R-:W-:Y:S01]  /*8e00*/  FFMA.FTZ R40, R40, R47, R85 ;  /* 0x0000002f28287223 */ /* 0x000fe20000010055 */
[-C--:B------:R-:W-:Y:S01]  /*8e10*/  FMUL.FTZ R42, R42, R53.reuse ;  /* 0x000000352a2a7220 */ /* 0x080fe20000410000 */
[-C--:B------:R-:W-:Y:S01]  /*8e20*/  FMUL.FTZ R75, R46, R54.reuse ;  /* 0x000000362e4b7220 */ /* 0x080fe20000410000 */
[----:B------:R-:W-:Y:S01]  /*8e30*/  FFMA.FTZ R74, R61, R53, -R74 ;  /* 0x000000353d4a7223 */ /* 0x000fe2000001084a */
[----:B------:R-:W-:Y:S01]  /*8e40*/  FFMA.FTZ R47, R63, R54, -R84 ;  /* 0x000000363f2f7223 */ /* 0x000fe20000010854 */
[----:B------:R-:W-:Y:S01]  /*8e50*/  FFMA.FTZ R42, R61, R73, R42 ;  /* 0x000000493d2a7223 */ /* 0x000fe2000001002a */
[----:B------:R-:W-:Y:S01]  /*8e60*/  FFMA.FTZ R75, R63, R56, R75 ;  /* 0x000000383f4b7223 */ /* 0x000fe2000001004b */
[----:B------:R-:W-:-:S02]  /*8e70*/  F2FP.BF16.F32.PACK_AB R57, R58, R57 ;  /* 0x000000393a39723e */ /* 0x000fc400000010ff */
[----:B------:R-:W-:Y:S02]  /*8e80*/  F2FP.BF16.F32.PACK_AB R55, R60, R55 ;  /* 0x000000373c37723e */ /* 0x000fe400000010ff */
[----:B------:R-:W-:Y:S02]  /*8e90*/  F2FP.BF16.F32.PACK_AB R59, R72, R59 ;  /* 0x0000003b483b723e */ /* 0x000fe400000010ff */
[----:B------:R-:W-:Y:S02]  /*8ea0*/  F2FP.BF16.F32.PACK_AB R62, R43, R62 ;  /* 0x0000003e2b3e723e */ /* 0x000fe400000010ff */
[----:B------:R-:W-:Y:S01]  /*8eb0*/  F2FP.BF16.F32.PACK_AB R54, R44, R45 ;  /* 0x0000002d2c36723e */ /* 0x000fe200000010ff */
[----:B------:R-:W-:Y:S01]  /*8ec0*/  IMAD.MOV.U32 R45, RZ, RZ, R57 ;  /* 0x000000ffff2d7224 */ /* 0x000fe200078e0039 */
[----:B------:R-:W-:Y:S01]  /*8ed0*/  F2FP.BF16.F32.PACK_AB R58, R47, R74 ;  /* 0x0000004a2f3a723e */ /* 0x000fe200000010ff */
[----:B------:R-:W-:Y:S01]  /*8ee0*/  IMAD.MOV.U32 R43, RZ, RZ, R59 ;  /* 0x000000ffff2b7224 */ /* 0x000fe200078e003b */
[----:B------:R-:W-:Y:S01]  /*8ef0*/  F2FP.BF16.F32.PACK_AB R44, R40, R41 ;  /* 0x00000029282c723e */ /* 0x000fe200000010ff */
[----:B------:R-:W-:Y:S01]  /*8f00*/  IMAD.MOV.U32 R40, RZ, RZ, R54 ;  /* 0x000000ffff287224 */ /* 0x000fe200078e0036 */
[----:B------:R-:W-:Y:S01]  /*8f10*/  F2FP.BF16.F32.PACK_AB R46, R75, R42 ;  /* 0x0000002a4b2e723e */ /* 0x000fe200000010ff */
[----:B------:R-:W-:-:S02]  /*8f20*/  IMAD.MOV.U32 R41, RZ, RZ, R55 ;  /* 0x000000ffff297224 */ /* 0x000fc400078e0037 */
[----:B------:R-:W-:Y:S02]  /*8f30*/  IMAD.MOV.U32 R42, RZ, RZ, R58 ;  /* 0x000000ffff2a7224 */ /* 0x000fe400078e003a */
[----:B------:R-:W-:-:S07]  /*8f40*/  IMAD.MOV.U32 R47, RZ, RZ, R62 ;  /* 0x000000ffff2f7224 */ /* 0x000fce00078e003e */
.L_x_700:
[----:B------:R-:W-:Y:S05]  /*8f50*/  BSYNC B2 ;  /* 0x0000000000027941 */ /* 0x000fea0003800000 */
.L_x_699:
[----:B0-----:R4:W-:Y:S04]  /*8f60*/  STG.E.128 desc[UR40][R48.64], R40 ;  /* 0x0000002830007986 */ /* 0x0019e8000c101d28 */
[----:B--2---:R4:W-:Y:S02]  /*8f70*/  @!P3 STG.E.128 desc[UR40][R50.64], R44 ;  /* 0x0000002c3200b986 */ /* 0x0049e4000c101d28 */
.L_x_698:
[----:B------:R-:W-:Y:S05]  /*8f80*/  BSYNC B1 ;  /* 0x0000000000017941 */ /* 0x000fea0003800000 */
.L_x_697:
[----:B------:R-:W-:Y:S01]  /*8f90*/  ISETP.NE.AND P3, PT, R10, RZ, PT ;  /* 0x000000ff0a00720c */ /* 0x000fe20003f65270 */
[----:B------:R-:W-:-:S12]  /*8fa0*/  BSSY B1, `(.L_x_701) ;  /* 0x000007f000017945 */ /* 0x000fd80003800000 */
[----:B------:R-:W-:Y:S05]  /*8fb0*/  @!P3 BRA `(.L_x_702) ;  /* 0x0000000400f4b947 */ /* 0x000fea0003800000 */
[----:B----4-:R-:W-:Y:S01]  /*8fc0*/  SEL R40, R122, R148, !P1 ;  /* 0x000000947a287207 */ /* 0x010fe20004800000 */
        /* <DEDUP_REMOVED lines=30> */
[--C-:B------:R-:W-:Y:S01]  /*91b0*/  SHF.R.U64 R75, R68, 0x10, R69.reuse ;  /* 0x00000010444b7819 */ /* 0x100fe20000001245 */
[----:B--2---:R-:W-:Y:S01]  /*91c0*/  IMAD.U32 R58, R45, 0x10000, RZ ;  /* 0x000100002d3a7824 */ /* 0x004fe200078e00ff */
[----:B------:R-:W-:Y:S01]  /*91d0*/  SHF.R.U32.HI R73, RZ, 0x10, R69 ;  /* 0x00000010ff497819 */ /* 0x000fe20000011645 */
[----:B------:R-:W-:Y:S01]  /*91e0*/  IMAD.U32 R68, R47, 0x10000, RZ ;  /* 0x000100002f447824 */ /* 0x000fe200078e00ff */
[----:B------:R-:W-:Y:S01]  /*91f0*/  SHF.R.U32.HI R69, RZ, 0x10, R81 ;  /* 0x00000010ff457819 */ /* 0x000fe20000011651 */
[----:B0-----:R-:W-:Y:S01]  /*9200*/  IMAD.U32 R61, R41, 0x10000, RZ ;  /* 0x00010000293d7824 */ /* 0x001fe200078e00ff */
[----:B------:R-:W-:Y:S01]  /*9210*/  PRMT R60, R158, 0x5410, R75 ;  /* 0x000054109e3c7816 */ /* 0x000fe2000000004b */
[----:B------:R-:W-:Y:S01]  /*9220*/  IMAD.U32 R59, R43, 0x10000, RZ ;  /* 0x000100002b3b7824 */ /* 0x000fe200078e00ff */
[----:B------:R-:W-:Y:S02]  /*9230*/  PRMT R69, R160, 0x5432, R69 ;  /* 0x00005432a0457816 */ /* 0x000fe40000000045 */
[----:B------:R-:W-:-:S02]  /*9240*/  SHF.R.U64 R63, R70, 0x10, R71 ;  /* 0x00000010463f7819 */ /* 0x000fc40000001247 */
[----:B------:R-:W-:Y:S01]  /*9250*/  SHF.R.U64 R55, R80, 0x10, R81 ;  /* 0x0000001050377819 */ /* 0x000fe20000001251 */
[----:B------:R-:W-:Y:S01]  /*9260*/  IMAD.U32 R70, R69, 0x10000, RZ ;  /* 0x0001000045467824 */ /* 0x000fe200078e00ff */
[----:B------:R-:W-:Y:S02]  /*9270*/  PRMT R158, R158, 0x5432, R73 ;  /* 0x000054329e9e7816 */ /* 0x000fe40000000049 */
[--C-:B------:R-:W-:Y:S02]  /*9280*/  SHF.R.U64 R72, R82, 0x10, R83.reuse ;  /* 0x0000001052487819 */ /* 0x100fe40000001253 */
[----:B------:R-:W-:Y:S02]  /*9290*/  LOP3.LUT R56, R47, 0xffff0000, RZ, 0xc0, !PT ;  /* 0xffff00002f387812 */ /* 0x000fe400078ec0ff */
[----:B------:R-:W-:Y:S02]  /*92a0*/  SHF.R.U32.HI R82, RZ, 0x10, R83 ;  /* 0x00000010ff527819 */ /* 0x000fe40000011653 */
[----:B------:R-:W-:Y:S01]  /*92b0*/  PRMT R47, R156, 0x5410, R63 ;  /* 0x000054109c2f7816 */ /* 0x000fe2000000003f */
[----:B------:R-:W-:Y:S01]  /*92c0*/  IMAD.U32 R63, R158, 0x10000, RZ ;  /* 0x000100009e3f7824 */ /* 0x000fe200078e00ff */
[----:B------:R-:W-:-:S02]  /*92d0*/  PRMT R160, R160, 0x5410, R55 ;  /* 0x00005410a0a07816 */ /* 0x000fc40000000037 */
[----:B------:R-:W-:Y:S01]  /*92e0*/  SHF.R.U32.HI R71, RZ, 0x10, R71 ;  /* 0x00000010ff477819 */ /* 0x000fe20000011647 */
[CC--:B------:R-:W-:Y:S01]  /*92f0*/  FMUL.FTZ R74, R58.reuse, R63.reuse ;  /* 0x0000003f3a4a7220 */ /* 0x0c0fe20000410000 */
[C---:B------:R-:W-:Y:S01]  /*9300*/  PRMT R55, R159.reuse, 0x5410, R72 ;  /* 0x000054109f377816 */ /* 0x040fe20000000048 */
[-C--:B------:R-:W-:Y:S01]  /*9310*/  FMUL.FTZ R72, R58, R70.reuse ;  /* 0x000000463a487220 */ /* 0x080fe20000410000 */
[----:B------:R-:W-:Y:S02]  /*9320*/  PRMT R159, R159, 0x5432, R82 ;  /* 0x000054329f9f7816 */ /* 0x000fe40000000052 */
[----:B------:R-:W-:Y:S01]  /*9330*/  PRMT R156, R156, 0x5432, R71 ;  /* 0x000054329c9c7816 */ /* 0x000fe20000000047 */
[----:B------:R-:W-:Y:S01]  /*9340*/  FFMA.FTZ R58, R61, R63, -R72 ;  /* 0x0000003f3d3a7223 */ /* 0x000fe20000010848 */
[----:B------:R-:W-:Y:S01]  /*9350*/  LOP3.LUT R62, R45, 0xffff0000, RZ, 0xc0, !PT ;  /* 0xffff00002d3e7812 */ /* 0x000fe200078ec0ff */
[----:B------:R-:W-:Y:S01]  /*9360*/  IMAD.U32 R72, R159, 0x10000, RZ ;  /* 0x000100009f487824 */ /* 0x000fe200078e00ff */
[----:B------:R-:W-:Y:S01]  /*9370*/  LOP3.LUT R71, R69, 0xffff0000, RZ, 0xc0, !PT ;  /* 0xffff000045477812 */ /* 0x000fe200078ec0ff */
[----:B------:R-:W-:Y:S01]  /*9380*/  FFMA.FTZ R61, R61, R70, R74 ;  /* 0x000000463d3d7223 */ /* 0x000fe2000001004a */
[----:B------:R-:W-:Y:S01]  /*9390*/  LOP3.LUT R63, R158, 0xffff0000, RZ, 0xc0, !PT ;  /* 0xffff00009e3f7812 */ /* 0x000fe200078ec0ff */
[----:B------:R-:W-:Y:S01]  /*93a0*/  IMAD.U32 R69, R156, 0x10000, RZ ;  /* 0x000100009c457824 */ /* 0x000fe200078e00ff */
[----:B------:R-:W-:Y:S01]  /*93b0*/  LOP3.LUT R57, R41, 0xffff0000, RZ, 0xc0, !PT ;  /* 0xffff000029397812 */ /* 0x000fe200078ec0ff */
[----:B------:R-:W-:Y:S01]  /*93c0*/  FMUL.FTZ R80, R62, R71 ;  /* 0x000000473e507220 */ /* 0x000fe20000410000 */
[----:B------:R-:W-:Y:S01]  /*93d0*/  FMUL.FTZ R70, R68, R72 ;  /* 0x0000004844467220 */ /* 0x000fe20000410000 */
[----:B------:R-:W-:Y:S01]  /*93e0*/  FMUL.FTZ R62, R62, R63 ;  /* 0x0000003f3e3e7220 */ /* 0x000fe20000410000 */
[----:B------:R-:W-:Y:S01]  /*93f0*/  FMUL.FTZ R73, R68, R69 ;  /* 0x0000004544497220 */ /* 0x000fe20000410000 */
[----:B------:R-:W-:Y:S01]  /*9400*/  FFMA.FTZ R63, R57, R63, -R80 ;  /* 0x0000003f393f7223 */ /* 0x000fe20000010850 */
[----:B------:R-:W-:Y:S01]  /*9410*/  LOP3.LUT R159, R159, 0xffff0000, RZ, 0xc0, !PT ;  /* 0xffff00009f9f7812 */ /* 0x000fe200078ec0ff */
[----:B------:R-:W-:Y:S01]  /*9420*/  FFMA.FTZ R62, R57, R71, R62 ;  /* 0x00000047393e7223 */ /* 0x000fe2000001003e */
[----:B------:R-:W-:Y:S01]  /*9430*/  FFMA.FTZ R57, R59, R69, -R70 ;  /* 0x000000453b397223 */ /* 0x000fe20000010846 */
[----:B------:R-:W-:Y:S01]  /*9440*/  LOP3.LUT R69, R156, 0xffff0000, RZ, 0xc0, !PT ;  /* 0xffff00009c457812 */ /* 0x000fe200078ec0ff */
[----:B------:R-:W-:-:S02]  /*9450*/  IMAD.U32 R45, R44, 0x10000, RZ ;  /* 0x000100002c2d7824 */ /* 0x000fc400078e00ff */
[----:B------:R-:W-:Y:S01]  /*9460*/  FFMA.FTZ R59, R59, R72, R73 ;  /* 0x000000483b3b7223 */ /* 0x000fe20000010049 */
[----:B------:R-:W-:Y:S02]  /*9470*/  IMAD.U32 R70, R160, 0x10000, RZ ;  /* 0x00010000a0467824 */ /* 0x000fe400078e00ff */
[----:B------:R-:W-:Y:S01]  /*9480*/  FMUL.FTZ R71, R56, R159 ;  /* 0x0000009f38477220 */ /* 0x000fe20000410000 */
[----:B------:R-:W-:Y:S02]  /*9490*/  IMAD.U32 R68, R60, 0x10000, RZ ;  /* 0x000100003c447824 */ /* 0x000fe400078e00ff */
[-C--:B------:R-:W-:Y:S01]  /*94a0*/  FMUL.FTZ R73, R56, R69.reuse ;  /* 0x0000004538497220 */ /* 0x080fe20000410000 */
[----:B------:R-:W-:Y:S01]  /*94b0*/  LOP3.LUT R54, R43, 0xffff0000, RZ, 0xc0, !PT ;  /* 0xffff00002b367812 */ /* 0x000fe200078ec0ff */
[C---:B------:R-:W-:Y:S01]  /*94c0*/  FMUL.FTZ R56, R45.reuse, R70 ;  /* 0x000000462d387220 */ /* 0x040fe20000410000 */
[----:B------:R-:W-:Y:S01]  /*94d0*/  IMAD.U32 R41, R40, 0x10000, RZ ;  /* 0x0001000028297824 */ /* 0x000fe200078e00ff */
[----:B------:R-:W-:Y:S01]  /*94e0*/  LOP3.LUT R53, R44, 0xffff0000, RZ, 0xc0, !PT ;  /* 0xffff00002c357812 */ /* 0x000fe200078ec0ff */
[----:B------:R-:W-:Y:S01]  /*94f0*/  FMUL.FTZ R45, R45, R68 ;  /* 0x000000442d2d7220 */ /* 0x000fe20000410000 */
[----:B------:R-:W-:Y:S01]  /*9500*/  LOP3.LUT R160, R160, 0xffff0000, RZ, 0xc0, !PT ;  /* 0xffff0000a0a07812 */ /* 0x000fe200078ec0ff */
[----:B------:R-:W-:Y:S01]  /*9510*/  IMAD.U32 R43, R42, 0x10000, RZ ;  /* 0x000100002a2b7824 */ /* 0x000fe200078e00ff */
[----:B------:R-:W-:Y:S01]  /*9520*/  LOP3.LUT R60, R60, 0xffff0000, RZ, 0xc0, !PT ;  /* 0xffff00003c3c7812 */ /* 0x000fe200078ec0ff */
[----:B------:R-:W-:Y:S01]  /*9530*/  FFMA.FTZ R72, R54, R69, -R71 ;  /* 0x0000004536487223 */ /* 0x000fe20000010847 */
[----:B------:R-:W-:Y:S01]  /*9540*/  LOP3.LUT R44, R42, 0xffff0000, RZ, 0xc0, !PT ;  /* 0xffff00002a2c7812 */ /* 0x000fe200078ec0ff */
[----:B------:R-:W-:Y:S01]  /*9550*/  FFMA.FTZ R70, R41, R70, R45 ;  /* 0x0000004629467223 */ /* 0x000fe2000001002d */
[----:B------:R-:W-:Y:S01]  /*9560*/  LOP3.LUT R40, R40, 0xffff0000, RZ, 0xc0, !PT ;  /* 0xffff000028287812 */ /* 0x000fe200078ec0ff */
[----:B------:R-:W-:-:S02]  /*9570*/  IMAD.U32 R42, R46, 0x10000, RZ ;  /* 0x000100002e2a7824 */ /* 0x000fc400078e00ff */
[----:B------:R-:W-:Y:S01]  /*9580*/  FMUL.FTZ R69, R53, R160 ;  /* 0x000000a035457220 */ /* 0x000fe20000410000 */
[----:B------:R-:W-:Y:S01]  /*9590*/  FFMA.FTZ R56, R41, R68, -R56 ;  /* 0x0000004429387223 */ /* 0x000fe20000010838 */
[----:B------:R-:W-:Y:S01]  /*95a0*/  IMAD.U32 R45, R55, 0x10000, RZ ;  /* 0x00010000372d7824 */ /* 0x000fe200078e00ff */
[----:B------:R-:W-:Y:S01]  /*95b0*/  LOP3.LUT R46, R46, 0xffff0000, RZ, 0xc0, !PT ;  /* 0xffff00002e2e7812 */ /* 0x000fe200078ec0ff */
[-C--:B------:R-:W-:Y:S01]  /*95c0*/  FMUL.FTZ R53, R53, R60.reuse ;  /* 0x0000003c35357220 */ /* 0x080fe20000410000 */
[----:B------:R-:W-:Y:S01]  /*95d0*/  IMAD.U32 R41, R47, 0x10000, RZ ;  /* 0x000100002f297824 */ /* 0x000fe200078e00ff */
[----:B------:R-:W-:Y:S01]  /*95e0*/  LOP3.LUT R55, R55, 0xffff0000, RZ, 0xc0, !PT ;  /* 0xffff000037377812 */ /* 0x000fe200078ec0ff */
[C---:B------:R-:W-:Y:S01]  /*95f0*/  FFMA.FTZ R69, R40.reuse, R60, -R69 ;  /* 0x0000003c28457223 */ /* 0x040fe20000010845 */
[----:B------:R-:W-:Y:S01]  /*9600*/  LOP3.LUT R47, R47, 0xffff0000, RZ, 0xc0, !PT ;  /* 0xffff00002f2f7812 */ /* 0x000fe200078ec0ff */
[----:B------:R-:W-:Y:S01]  /*9610*/  FFMA.FTZ R53, R40, R160, R53 ;  /* 0x000000a028357223 */ /* 0x000fe20000010035 */
[----:B------:R-:W-:Y:S01]  /*9620*/  FMUL.FTZ R40, R42, R45 ;  /* 0x0000002d2a287220 */ /* 0x000fe20000410000 */
[----:B------:R-:W-:Y:S01]  /*9630*/  FMUL.FTZ R71, R46, R55 ;  /* 0x000000372e477220 */ /* 0x000fe20000410000 */
[----:B------:R-:W-:Y:S01]  /*9640*/  FMUL.FTZ R42, R42, R41 ;  /* 0x000000292a2a7220 */ /* 0x000fe20000410000 */
[----:B------:R-:W-:Y:S01]  /*9650*/  FMUL.FTZ R46, R46, R47 ;  /* 0x0000002f2e2e7220 */ /* 0x000fe20000410000 */
[----:B------:R-:W-:Y:S01]  /*9660*/  FFMA.FTZ R54, R54, R159, R73 ;  /* 0x0000009f36367223 */ /* 0x000fe20000010049 */
[C---:B------:R-:W-:Y:S01]  /*9670*/  FFMA.FTZ R40, R43.reuse, R41, -R40 ;  /* 0x000000292b287223 */ /* 0x040fe20000010828 */
[C---:B------:R-:W-:Y:S01]  /*9680*/  FFMA.FTZ R71, R44.reuse, R47, -R71 ;  /* 0x0000002f2c477223 */ /* 0x040fe20000010847 */
[----:B------:R-:W-:Y:S01]  /*9690*/  FFMA.FTZ R42, R43, R45, R42 ;  /* 0x0000002d2b2a7223 */ /* 0x000fe2000001002a */
[----:B------:R-:W-:Y:S01]  /*96a0*/  FFMA.FTZ R55, R44, R55, R46 ;  /* 0x000000372c377223 */ /* 0x000fe2000001002e */
[----:B------:R-:W-:-:S02]  /*96b0*/  F2FP.BF16.F32.PACK_AB R47, R54, R59 ;  /* 0x0000003b362f723e */ /* 0x000fc400000010ff */
        /* <DEDUP_REMOVED lines=8> */
[----:B------:R-:W-:-:S02]  /*9740*/  F2FP.BF16.F32.PACK_AB R45, R62, R61 ;  /* 0x0000003d3e2d723e */ /* 0x000fc400000010ff */
[----:B------:R-:W-:-:S07]  /*9750*/  F2FP.BF16.F32.PACK_AB R44, R53, R70 ;  /* 0x00000046352c723e */ /* 0x000fce00000010ff */
.L_x_704:
[----:B------:R-:W-:Y:S05]  /*9760*/  BSYNC B2 ;  /* 0x0000000000027941 */ /* 0x000fea0003800000 */
.L_x_703:
[----:B0-----:R0:W-:Y:S04]  /*9770*/  STG.E.128 desc[UR40][R48.64], R40 ;  /* 0x0000002830007986 */ /* 0x0011e8000c101d28 */
[----:B--2---:R0:W-:Y:S02]  /*9780*/  @!P3 STG.E.128 desc[UR40][R50.64], R44 ;  /* 0x0000002c3200b986 */ /* 0x0041e4000c101d28 */
.L_x_702:
[----:B------:R-:W-:Y:S05]  /*9790*/  BSYNC B1 ;  /* 0x0000000000017941 */ /* 0x000fea0003800000 */
.L_x_701:
[----:B------:R-:W-:-:S13]  /*97a0*/  ISETP.NE.AND P3, PT, R9, RZ, PT ;  /* 0x000000ff0900720c */ /* 0x000fda0003f65270 */
[----:B------:R-:W-:Y:S05]  /*97b0*/  @!P3 BRA `(.L_x_655) ;  /* 0x0000000800d8b947 */ /* 0x000fea0003800000 */
[----:B0---4-:R-:W2:Y:S01]  /*97c0*/  LDL R40, [R1+0x8] ;  /* 0x0000080001287983 */ /* 0x011ea20000100800 */
[----:B------:R-:W-:Y:S01]  /*97d0*/  BSSY B1, `(.L_x_705) ;  /* 0x0000074000017945 */ /* 0x000fe20003800000 */
[----:B--2---:R-:W-:-:S04]  /*97e0*/  LOP3.LUT P4, RZ, R40, 0x1, RZ, 0xc0, !PT ;  /* 0x0000000128ff7812 */ /* 0x004fc8000788c0ff */
[----:B------:R-:W-:Y:S02]  /*97f0*/  SEL R148, R122, R148, !P4 ;  /* 0x000000947a947207 */ /* 0x000fe40006000000 */
[----:B---3--:R-:W-:Y:S02]  /*9800*/  IADD3 R49, P3, P4, R102, R126, R15 ;  /* 0x0000007e66317210 */ /* 0x008fe40007c7e00f */
[----:B------:R-:W-:Y:S02]  /*9810*/  SHF.R.S32.HI R41, RZ, 0x1f, R148 ;  /* 0x0000001fff297819 */ /* 0x000fe40000011494 */
[----:B------:R-:W-:Y:S02]  /*9820*/  IADD3.X R54, R97, R52, R11, P3, P4 ;  /* 0x0000003461367210 */ /* 0x000fe40001fe840b */
[----:B------:R-:W-:Y:S02]  /*9830*/  LEA.HI R41, R41, R148, RZ, 0x4 ;  /* 0x0000009429297211 */ /* 0x000fe400078f20ff */
[----:B------:R-:W-:-:S02]  /*9840*/  ISETP.GE.AND P4, PT, R100, R117, PT ;  /* 0x000000756400720c */ /* 0x000fc40003f86270 */
[----:B------:R-:W-:Y:S02]  /*9850*/  LEA.HI.SX32 R41, R41, R20, 0x1c ;  /* 0x0000001429297211 */ /* 0x000fe400078fe2ff */
[----:B------:R-:W-:Y:S02]  /*9860*/  LEA R48, P3, R49, R120, 0x1 ;  /* 0x0000007831307211 */ /* 0x000fe400078608ff */
[----:B------:R-:W-:Y:S01]  /*9870*/  SHF.R.S32.HI R40, RZ, 0x1f, R41 ;  /* 0x0000001fff287819 */ /* 0x000fe20000011429 */
[----:B------:R-:W-:Y:S01]  /*9880*/  IMAD.SHL.U32 R50, R41, 0x8, RZ ;  /* 0x0000000829327824 */ /* 0x000fe200078e00ff */
[----:B------:R-:W-:Y:S02]  /*9890*/  LEA.HI.X R49, R49, R121, R54, 0x1, P3 ;  /* 0x0000007931317211 */ /* 0x000fe400018f0c36 */
[----:B------:R-:W-:Y:S02]  /*98a0*/  LEA.HI R40, R40, R41, RZ, 0x3 ;  /* 0x0000002928287211 */ /* 0x000fe400078f18ff */
[----:B------:R-:W-:-:S03]  /*98b0*/  LOP3.LUT R41, R185, 0x38, R50, 0xf8, !PT ;  /* 0x00000038b9297812 */ /* 0x000fc600078ef832 */
[----:B------:R-:W-:Y:S01]  /*98c0*/  IMAD.SHL.U32 R42, R40, 0x400, RZ ;  /* 0x00000400282a7824 */ /* 0x000fe200078e00ff */
[----:B------:R-:W-:Y:S01]  /*98d0*/  LOP3.LUT R40, R41, R230, RZ, 0x3c, !PT ;  /* 0x000000e629287212 */ /* 0x000fe200078e3cff */
[----:B------:R-:W-:-:S03]  /*98e0*/  IMAD R41, R16, 0x6000, R138 ;  /* 0x0000600010297824 */ /* 0x000fc600078e028a */
[----:B------:R-:W-:Y:S01]  /*98f0*/  LOP3.LUT R42, R42, 0x7fffe000, RZ, 0xc0, !PT ;  /* 0x7fffe0002a2a7812 */ /* 0x000fe200078ec0ff */
[----:B------:R-:W-:-:S03]  /*9900*/  IMAD R41, R41, 0x2, R2 ;  /* 0x0000000229297824 */ /* 0x000fc600078e0202 */
[----:B------:R-:W-:-:S05]  /*9910*/  IADD3 R43, R40, R42, R195 ;  /* 0x0000002a282b7210 */ /* 0x000fca0007ffe0c3 */
[----:B------:R-:W-:-:S04]  /*9920*/  IMAD R43, R16, 0x6000, R43 ;  /* 0x00006000102b7824 */ /* 0x000fc800078e022b */
[----:B------:R-:W-:Y:S02]  /*9930*/  IMAD R44, R43, 0x2, R2 ;  /* 0x000000022b2c7824 */ /* 0x000fe400078e0202 */
[----:B------:R-:W0:Y:S04]  /*9940*/  LDS.128 R40, [R41+0x1c400] ;  /* 0x01c4000029287984 */ /* 0x000e280000000c00 */
[----:B------:R-:W2:Y:S01]  /*9950*/  LDS.128 R44, [R44+0x1c400] ;  /* 0x01c400002c2c7984 */ /* 0x000ea20000000c00 */
[----:B------:R-:W-:Y:S05]  /*9960*/  @P4 BRA `(.L_x_706) ;  /* 0x0000000400684947 */ /* 0x000fea0003800000 */
[----:B------:R-:W-:Y:S01]  /*9970*/  SHF.R.U64 R68, R64, 0x10, R65 ;  /* 0x0000001040447819 */ /* 0x000fe20000001241 */
[----:B--2---:R-:W-:Y:S01]  /*9980*/  IMAD.U32 R58, R45, 0x10000, RZ ;  /* 0x000100002d3a7824 */ /* 0x004fe200078e00ff */
[----:B------:R-:W-:Y:S01]  /*9990*/  SHF.R.U64 R63, R66, 0x10, R67 ;  /* 0x00000010423f7819 */ /* 0x000fe20000001243 */
[----:B0-----:R-:W-:Y:S01]  /*99a0*/  IMAD.U32 R55, R41, 0x10000, RZ ;  /* 0x0001000029377824 */ /* 0x001fe200078e00ff */
[----:B------:R-:W-:Y:S01]  /*99b0*/  SHF.R.U64 R62, R76, 0x10, R77 ;  /* 0x000000104c3e7819 */ /* 0x000fe2000000124d */
[----:B------:R-:W-:Y:S01]  /*99c0*/  IMAD.U32 R60, R47, 0x10000, RZ ;  /* 0x000100002f3c7824 */ /* 0x000fe200078e00ff */
[----:B------:R-:W-:Y:S01]  /*99d0*/  SHF.R.U32.HI R64, RZ, 0x10, R65 ;  /* 0x00000010ff407819 */ /* 0x000fe20000011641 */
[----:B------:R-:W-:Y:S01]  /*99e0*/  IMAD.U32 R57, R43, 0x10000, RZ ;  /* 0x000100002b397824 */ /* 0x000fe200078e00ff */
[----:B------:R-:W-:Y:S01]  /*99f0*/  SHF.R.U32.HI R76, RZ, 0x10, R77 ;  /* 0x00000010ff4c7819 */ /* 0x000fe2000001164d */
[----:B------:R-:W-:Y:S01]  /*9a00*/  IMAD.U32 R53, R44, 0x10000, RZ ;  /* 0x000100002c357824 */ /* 0x000fe200078e00ff */
[----:B------:R-:W-:Y:S01]  /*9a10*/  LOP3.LUT R59, R45, 0xffff0000, RZ, 0xc0, !PT ;  /* 0xffff00002d3b7812 */ /* 0x000fe200078ec0ff */
[----:B------:R-:W-:Y:S01]  /*9a20*/  IMAD.U32 R51, R40, 0x10000, RZ ;  /* 0x0001000028337824 */ /* 0x000fe200078e00ff */
[----:B------:R-:W-:-:S02]  /*9a30*/  PRMT R61, R153, 0x5410, R68 ;  /* 0x00005410993d7816 */ /* 0x000fc40000000044 */
[----:B------:R-:W-:Y:S02]  /*9a40*/  PRMT R45, R152, 0x5410, R63 ;  /* 0x00005410982d7816 */ /* 0x000fe4000000003f */
[----:B------:R-:W-:Y:S02]  /*9a50*/  PRMT R153, R153, 0x5432, R64 ;  /* 0x0000543299997816 */ /* 0x000fe40000000040 */
[C---:B------:R-:W-:Y:S02]  /*9a60*/  PRMT R63, R155.reuse, 0x5432, R76 ;  /* 0x000054329b3f7816 */ /* 0x040fe4000000004c */
[----:B------:R-:W-:Y:S01]  /*9a70*/  PRMT R155, R155, 0x5410, R62 ;  /* 0x000054109b9b7816 */ /* 0x000fe2000000003e */
[----:B------:R-:W-:Y:S01]  /*9a80*/  IMAD.U32 R62, R153, 0x10000, RZ ;  /* 0x00010000993e7824 */ /* 0x000fe200078e00ff */
[----:B------:R-:W-:Y:S01]  /*9a90*/  SHF.R.U32.HI R67, RZ, 0x10, R67 ;  /* 0x00000010ff437819 */ /* 0x000fe20000011643 */
[----:B------:R-:W-:Y:S01]  /*9aa0*/  IMAD.U32 R64, R63, 0x10000, RZ ;  /* 0x000100003f407824 */ /* 0x000fe200078e00ff */
[--C-:B------:R-:W-:Y:S01]  /*9ab0*/  SHF.R.U64 R65, R78, 0x10, R79.reuse ;  /* 0x000000104e417819 */ /* 0x100fe2000000124f */
[C---:B------:R-:W-:Y:S01]  /*9ac0*/  FMUL.FTZ R68, R58.reuse, R62 ;  /* 0x0000003e3a447220 */ /* 0x040fe20000410000 */
[----:B------:R-:W-:Y:S01]  /*9ad0*/  SHF.R.U32.HI R79, RZ, 0x10, R79 ;  /* 0x00000010ff4f7819 */ /* 0x000fe2000001164f */
[-C--:B------:R-:W-:Y:S01]  /*9ae0*/  FMUL.FTZ R66, R58, R64.reuse ;  /* 0x000000403a427220 */ /* 0x080fe20000410000 */
[----:B------:R-:W-:Y:S01]  /*9af0*/  PRMT R152, R152, 0x5432, R67 ;  /* 0x0000543298987816 */ /* 0x000fe20000000043 */
[C---:B------:R-:W-:Y:S01]  /*9b00*/  FFMA.FTZ R68, R55.reuse, R64, R68 ;  /* 0x0000004037447223 */ /* 0x040fe20000010044 */
[C---:B------:R-:W-:Y:S01]  /*9b10*/  PRMT R65, R154.reuse, 0x5410, R65 ;  /* 0x000054109a417816 */ /* 0x040fe20000000041 */
[----:B------:R-:W-:Y:S01]  /*9b20*/  FFMA.FTZ R66, R55, R62, -R66 ;  /* 0x0000003e37427223 */ /* 0x000fe20000010842 */
[----:B------:R-:W-:Y:S01]  /*9b30*/  PRMT R154, R154, 0x5432, R79 ;  /* 0x000054329a9a7816 */ /* 0x000fe2000000004f */
[----:B------:R-:W-:Y:S01]  /*9b40*/  IMAD.U32 R55, R152, 0x10000, RZ ;  /* 0x0001000098377824 */ /* 0x000fe200078e00ff */
[----:B------:R-:W-:-:S02]  /*9b50*/  LOP3.LUT R63, R63, 0xffff0000, RZ, 0xc0, !PT ;  /* 0xffff00003f3f7812 */ /* 0x000fc400078ec0ff */
[----:B------:R-:W-:Y:S01]  /*9b60*/  LOP3.LUT R153, R153, 0xffff0000, RZ, 0xc0, !PT ;  /* 0xffff000099997812 */ /* 0x000fe200078ec0ff */
[----:B------:R-:W-:Y:S02]  /*9b70*/  IMAD.U32 R58, R154, 0x10000, RZ ;  /* 0x000100009a3a7824 */ /* 0x000fe400078e00ff */
[C---:B------:R-:W-:Y:S01]  /*9b80*/  FMUL.FTZ R69, R60.reuse, R55 ;  /* 0x000000373c457220 */ /* 0x040fe20000410000 */
[----:B------:R-:W-:Y:S01]  /*9b90*/  LOP3.LUT R56, R41, 0xffff0000, RZ, 0xc0, !PT ;  /* 0xffff000029387812 */ /* 0x000fe200078ec0ff */
[----:B------:R-:W-:Y:S01]  /*9ba0*/  FMUL.FTZ R67, R59, R63 ;  /* 0x0000003f3b437220 */ /* 0x000fe20000410000 */
[----:B------:R-:W-:Y:S01]  /*9bb0*/  LOP3.LUT R47, R47, 0xffff0000, RZ, 0xc0, !PT ;  /* 0xffff00002f2f7812 */ /* 0x000fe200078ec0ff */
[----:B------:R-:W-:Y:S01]  /*9bc0*/  FMUL.FTZ R59, R59, R153 ;  /* 0x000000993b3b7220 */ /* 0x000fe20000410000 */
[-C--:B------:R-:W-:Y:S01]  /*9bd0*/  FMUL.FTZ R62, R60, R58.reuse ;  /* 0x0000003a3c3e7220 */ /* 0x080fe20000410000 */
[----:B------:R-:W-:Y:S01]  /*9be0*/  LOP3.LUT R154, R154, 0xffff0000, RZ, 0xc0, !PT ;  /* 0xffff00009a9a7812 */ /* 0x000fe200078ec0ff */
[----:B------:R-:W-:Y:S01]  /*9bf0*/  FFMA.FTZ R69, R57, R58, R69 ;  /* 0x0000003a39457223 */ /* 0x000fe20000010045 */
[----:B------:R-:W-:Y:S01]  /*9c00*/  LOP3.LUT R152, R152, 0xffff0000, RZ, 0xc0, !PT ;  /* 0xffff000098987812 */ /* 0x000fe200078ec0ff */
[----:B------:R-:W-:-:S02]  /*9c10*/  IMAD.U32 R58, R155, 0x10000, RZ ;  /* 0x000100009b3a7824 */ /* 0x000fc400078e00ff */
[C---:B------:R-:W-:Y:S01]  /*9c20*/  FFMA.FTZ R67, R56.reuse, R153, -R67 ;  /* 0x0000009938437223 */ /* 0x040fe20000010843 */
[----:B------:R-:W-:Y:S01]  /*9c30*/  FFMA.FTZ R59, R56, R63, R59 ;  /* 0x0000003f383b7223 */ /* 0x000fe2000001003b */
[----:B------:R-:W-:Y:S01]  /*9c40*/  FFMA.FTZ R62, R57, R55, -R62 ;  /* 0x00000037393e7223 */ /* 0x000fe2000001083e */
[----:B------:R-:W-:Y:S01]  /*9c50*/  LOP3.LUT R54, R43, 0xffff0000, RZ, 0xc0, !PT ;  /* 0xffff00002b367812 */ /* 0x000fe200078ec0ff */
[----:B------:R-:W-:Y:S01]  /*9c60*/  FMUL.FTZ R55, R47, R154 ;  /* 0x0000009a2f377220 */ /* 0x000fe20000410000 */
[----:B------:R-:W-:Y:S01]  /*9c70*/  IMAD.U32 R56, R61, 0x10000, RZ ;  /* 0x000100003d387824 */ /* 0x000fe200078e00ff */
[----:B------:R-:W-:Y:S01]  /*9c80*/  LOP3.LUT R44, R44, 0xffff0000, RZ, 0xc0, !PT ;  /* 0xffff00002c2c7812 */ /* 0x000fe200078ec0ff */
[----:B------:R-:W-:Y:S01]  /*9c90*/  FMUL.FTZ R47, R47, R152 ;  /* 0x000000982f2f7220 */ /* 0x000fe20000410000 */
[----:B------:R-:W-:Y:S01]  /*9ca0*/  LOP3.LUT R155, R155, 0xffff0000, RZ, 0xc0, !PT ;  /* 0xffff00009b9b7812 */ /* 0x000fe200078ec0ff */
[----:B------:R-:W-:Y:S01]  /*9cb0*/  FMUL.FTZ R60, R53, R58 ;  /* 0x0000003a353c7220 */ /* 0x000fe20000410000 */
[----:B------:R-:W-:Y:S01]  /*9cc0*/  LOP3.LUT R61, R61, 0xffff0000, RZ, 0xc0, !PT ;  /* 0xffff00003d3d7812 */ /* 0x000fe200078ec0ff */
[----:B------:R-:W-:Y:S01]  /*9cd0*/  FFMA.FTZ R55, R54, R152, -R55 ;  /* 0x0000009836377223 */ /* 0x000fe20000010837 */
[----:B------:R-:W-:Y:S01]  /*9ce0*/  LOP3.LUT R41, R40, 0xffff0000, RZ, 0xc0, !PT ;  /* 0xffff000028297812 */ /* 0x000fe200078ec0ff */
[----:B------:R-:W-:Y:S01]  /*9cf0*/  FMUL.FTZ R53, R53, R56 ;  /* 0x0000003835357220 */ /* 0x000fe20000410000 */
[----:B------:R-:W-:Y:S01]  /*9d00*/  FFMA.FTZ R154, R54, R154, R47 ;  /* 0x0000009a369a7223 */ /* 0x000fe2000001002f */
[----:B------:R-:W-:Y:S01]  /*9d10*/  FFMA.FTZ R60, R51, R56, -R60 ;  /* 0x00000038333c7223 */ /* 0x000fe2000001083c */
[----:B------:R-:W-:-:S02]  /*9d20*/  IMAD.U32 R43, R46, 0x10000, RZ ;  /* 0x000100002e2b7824 */ /* 0x000fc400078e00ff */
[C---:B------:R-:W-:Y:S01]  /*9d30*/  FMUL.FTZ R54, R44.reuse, R155 ;  /* 0x0000009b2c367220 */ /* 0x040fe20000410000 */
[-C--:B------:R-:W-:Y:S01]  /*9d40*/  FMUL.FTZ R56, R44, R61.reuse ;  /* 0x0000003d2c387220 */ /* 0x080fe20000410000 */
[----:B------:R-:W-:Y:S01]  /*9d50*/  IMAD.U32 R47, R65, 0x10000, RZ ;  /* 0x00010000412f7824 */ /* 0x000fe200078e00ff */
[----:B------:R-:W-:Y:S01]  /*9d60*/  LOP3.LUT R46, R46, 0xffff0000, RZ, 0xc0, !PT ;  /* 0xffff00002e2e7812 */ /* 0x000fe200078ec0ff */
[----:B------:R-:W-:Y:S01]  /*9d70*/  IMAD.U32 R44, R45, 0x10000, RZ ;  /* 0x000100002d2c7824 */ /* 0x000fe200078e00ff */
[----:B------:R-:W-:Y:S01]  /*9d80*/  LOP3.LUT R65, R65, 0xffff0000, RZ, 0xc0, !PT ;  /* 0xffff000041417812 */ /* 0x000fe200078ec0ff */
[C---:B------:R-:W-:Y:S01]  /*9d90*/  IMAD.U32 R40, R42.reuse, 0x10000, RZ ;  /* 0x000100002a287824 */ /* 0x040fe200078e00ff */
[----:B------:R-:W-:Y:S01]  /*9da0*/  LOP3.LUT R45, R45, 0xffff0000, RZ, 0xc0, !PT ;  /* 0xffff00002d2d7812 */ /* 0x000fe200078ec0ff */
[C---:B------:R-:W-:Y:S01]  /*9db0*/  FFMA.FTZ R61, R41.reuse, R61, -R54 ;  /* 0x0000003d293d7223 */ /* 0x040fe20000010836 */
[----:B------:R-:W-:Y:S01]  /*9dc0*/  FFMA.FTZ R56, R41, R155, R56 ;  /* 0x0000009b29387223 */ /* 0x000fe20000010038 */
[----:B------:R-:W-:Y:S01]  /*9dd0*/  LOP3.LUT R42, R42, 0xffff0000, RZ, 0xc0, !PT ;  /* 0xffff00002a2a7812 */ /* 0x000fe200078ec0ff */
[C---:B------:R-:W-:Y:S01]  /*9de0*/  FMUL.FTZ R41, R43.reuse, R47 ;  /* 0x0000002f2b297220 */ /* 0x040fe20000410000 */
[-C--:B------:R-:W-:Y:S01]  /*9df0*/  FMUL.FTZ R54, R43, R44.reuse ;  /* 0x0000002c2b367220 */ /* 0x080fe20000410000 */
[C---:B------:R-:W-:Y:S01]  /*9e00*/  FMUL.FTZ R43, R46.reuse, R65 ;  /* 0x000000412e2b7220 */ /* 0x040fe20000410000 */
[----:B------:R-:W-:Y:S01]  /*9e10*/  FMUL.FTZ R46, R46, R45 ;  /* 0x0000002d2e2e7220 */ /* 0x000fe20000410000 */
[C---:B------:R-:W-:Y:S01]  /*9e20*/  FFMA.FTZ R41, R40.reuse, R44, -R41 ;  /* 0x0000002c28297223 */ /* 0x040fe20000010829 */
[----:B------:R-:W-:Y:S01]  /*9e30*/  FFMA.FTZ R54, R40, R47, R54 ;  /* 0x0000002f28367223 */ /* 0x000fe20000010036 */
[C---:B------:R-:W-:Y:S01]  /*9e40*/  FFMA.FTZ R40, R42.reuse, R45, -R43 ;  /* 0x0000002d2a287223 */ /* 0x040fe2000001082b */
        /* <DEDUP_REMOVED lines=8> */
[----:B------:R-:W-:Y:S02]  /*9ed0*/  F2FP.BF16.F32.PACK_AB R45, R59, R68 ;  /* 0x000000443b2d723e */ /* 0x000fe400000010ff */
[----:B------:R-:W-:Y:S02]  /*9ee0*/  F2FP.BF16.F32.PACK_AB R47, R154, R69 ;  /* 0x000000459a2f723e */ /* 0x000fe400000010ff */
[----:B------:R-:W-:-:S02]  /*9ef0*/  F2FP.BF16.F32.PACK_AB R44, R56, R53 ;  /* 0x00000035382c723e */ /* 0x000fc400000010ff */
[----:B------:R-:W-:-:S07]  /*9f00*/  F2FP.BF16.F32.PACK_AB R46, R65, R54 ;  /* 0x00000036412e723e */ /* 0x000fce00000010ff */
.L_x_706:
[----:B------:R-:W-:Y:S05]  /*9f10*/  BSYNC B1 ;  /* 0x0000000000017941 */ /* 0x000fea0003800000 */
.L_x_705:
[----:B0-----:R0:W-:Y:S01]  /*9f20*/  STG.E.128 desc[UR40][R48.64], R40 ;  /* 0x0000002830007986 */ /* 0x0011e2000c101d28 */
[----:B------:R-:W-:-:S13]  /*9f30*/  ISETP.GE.AND P3, PT, R50, R147, PT ;  /* 0x000000933200720c */ /* 0x000fda0003f66270 */
[----:B------:R-:W-:Y:S05]  /*9f40*/  @P3 BRA `(.L_x_655) ;  /* 0x0000000000f43947 */ /* 0x000fea0003800000 */
[--C-:B------:R-:W-:Y:S02]  /*9f50*/  IADD3 R126, P3, P4, R102, R126, R50.reuse ;  /* 0x0000007e667e7210 */ /* 0x100fe40007c7e032 */
[----:B------:R-:W-:-:S04]  /*9f60*/  SHF.R.S32.HI R50, RZ, 0x1f, R50 ;  /* 0x0000001fff327819 */ /* 0x000fc80000011432 */
[----:B------:R-:W-:Y:S02]  /*9f70*/  IADD3.X R52, R97, R52, R50, P3, P4 ;  /* 0x0000003461347210 */ /* 0x000fe40001fe8432 */
[----:B------:R-:W-:-:S04]  /*9f80*/  LEA R120, P3, R126, R120, 0x1 ;  /* 0x000000787e787211 */ /* 0x000fc800078608ff */
[----:B------:R-:W-:-:S05]  /*9f90*/  LEA.HI.X R121, R126, R121, R52, 0x1, P3 ;  /* 0x000000797e797211 */ /* 0x000fca00018f0c34 */
[----:B--2---:R2:W-:Y:S01]  /*9fa0*/  STG.E.128 desc[UR40][R120.64], R44 ;  /* 0x0000002c78007986 */ /* 0x0045e2000c101d28 */
[----:B------:R-:W-:Y:S05]  /*9fb0*/  BRA `(.L_x_655) ;  /* 0x0000000000d87947 */ /* 0x000fea0003800000 */
.L_x_622:
[----:B------:R-:W-:-:S06]  /*9fc0*/  UISETP.NE.AND UP0, UPT, UR46, 0x3, UPT ;  /* 0x000000032e00788c */ /* 0x000fcc000bf05270 */
[----:B------:R-:W-:-:S13]  /*9fd0*/  PLOP3.LUT P2, PT, PT, PT, UP0, 0x80, 0x0 ;  /* 0x000000000000781c */ /* 0x000fda0003f4f008 */
[----:B------:R-:W-:Y:S05]  /*9fe0*/  @!P2 BRA `(.L_x_707) ;  /* 0x000000000004a947 */ /* 0x000fea0003800000 */
[----:B------:R-:W-:Y:S01]  /*9ff0*/  BPT.TRAP 0x1 ;  /* 0x000000040000795c */ /* 0x000fe20000300000 */
.L_x_707:
[----:B------:R-:W-:Y:S01]  /*a000*/  IMAD R3, R16, 0x8, R2 ;  /* 0x0000000810037824 */ /* 0x000fe200078e0202 */
[----:B------:R-:W-:Y:S01]  /*a010*/  SHF.L.U32 R0, R184, 0x1f, RZ ;  /* 0x0000001fb8007819 */ /* 0x000fe200000006ff */
[----:B------:R-:W-:Y:S01]  /*a020*/  IMAD R4, R24, -0x80, R25 ;  /* 0xffffff8018047824 */ /* 0x000fe200078e0219 */
[----:B------:R-:W-:Y:S02]  /*a030*/  BSSY B1, `(.L_x_708) ;  /* 0x0000005000017945 */ /* 0x000fe40003800000 */
[----:B------:R-:W1:Y:S02]  /*a040*/  SYNCS.PHASECHK.TRANS64.TRYWAIT P4, [R3+URZ+0x34890], R0 ;  /* 0x03489000030075a7 */ /* 0x000e64000808017f */
[----:B------:R-:W-:-:S04]  /*a050*/  VIMNMX R4, R4, 0x80, PT ;  /* 0x0000008004047848 */ /* 0x000fc80003fe0100 */
[----:B------:R-:W-:Y:S01]  /*a060*/  ISETP.GE.AND P3, PT, R17, R4, PT ;  /* 0x000000041100720c */ /* 0x000fe20003f66270 */
[----:B-1----:R-:W-:-:S12]  /*a070*/  @!P4 BRA `(.L_x_709) ;  /* 0x0000015c007cc947 */ /* 0x002fd80003800000 */
.L_x_984:
[----:B------:R-:W-:Y:S05]  /*a080*/  BSYNC B1 ;  /* 0x0000000000017941 */ /* 0x000fea0003800000 */
.L_x_708:
[----:B------:R-:W-:Y:S04]  /*a090*/  BSSY B1, `(.L_x_710) ;  /* 0x0000014000017945 */ /* 0x000fe80003800000 */
[----:B------:R-:W-:Y:S05]  /*a0a0*/  @P3 BRA `(.L_x_711) ;  /* 0x0000000000483947 */ /* 0x000fea0003800000 */
[----:B------:R-:W-:Y:S02]  /*a0b0*/  ISETP.NE.AND P4, PT, R14, RZ, PT ;  /* 0x000000ff0e00720c */ /* 0x000fe40003f85270 */
[----:B------:R-:W-:-:S11]  /*a0c0*/  ISETP.NE.AND P3, PT, R10, RZ, PT ;  /* 0x000000ff0a00720c */ /* 0x000fd60003f65270 */
[----:B0-----:R-:W0:Y:S04]  /*a0d0*/  @P4 LDS.128 R40, [R51] ;  /* 0x0000000033284984 */ /* 0x001e280000000c00 */
[----:B------:R-:W2:Y:S04]  /*a0e0*/  @P3 LDS.128 R44, [R50] ;  /* 0x00000000322c3984 */ /* 0x000ea80000000c00 */
[----:B0-----:R-:W-:Y:S01]  /*a0f0*/  @P4 STG.E.128 desc[UR40][R52.64], R40 ;  /* 0x0000002834004986 */ /* 0x001fe2000c101d28 */
[----:B------:R-:W-:-:S03]  /*a100*/  ISETP.NE.AND P4, PT, R9, RZ, PT ;  /* 0x000000ff0900720c */ /* 0x000fc60003f85270 */
[----:B--2---:R-:W-:Y:S01]  /*a110*/  @P3 STG.E.128 desc[UR40][R52.64+0x40], R44 ;  /* 0x0000402c34003986 */ /* 0x004fe2000c101d28 */
[----:B------:R-:W-:-:S09]  /*a120*/  ISETP.NE.AND P3, PT, R8, RZ, PT ;  /* 0x000000ff0800720c */ /* 0x000fd20003f65270 */
[----:B------:R-:W0:Y:S04]  /*a130*/  @P4 LDS.128 R40, [R51+0x4000] ;  /* 0x0040000033284984 */ /* 0x000e280000000c00 */
[----:B------:R-:W2:Y:S04]  /*a140*/  @P3 LDS.128 R44, [R50+0x4000] ;  /* 0x00400000322c3984 */ /* 0x000ea80000000c00 */
[----:B0-----:R-:W-:Y:S01]  /*a150*/  @P4 STG.E.128 desc[UR40][R52.64+0x80], R40 ;  /* 0x0000802834004986 */ /* 0x001fe2000c101d28 */
[----:B------:R-:W-:-:S03]  /*a160*/  ISETP.NE.AND P4, PT, R6, RZ, PT ;  /* 0x000000ff0600720c */ /* 0x000fc60003f85270 */
[----:B--2---:R-:W-:Y:S01]  /*a170*/  @P3 STG.E.128 desc[UR40][R52.64+0xc0], R44 ;  /* 0x0000c02c34003986 */ /* 0x004fe2000c101d28 */
[----:B------:R-:W-:-:S09]  /*a180*/  ISETP.NE.AND P3, PT, R7, RZ, PT ;  /* 0x000000ff0700720c */ /* 0x000fd20003f65270 */
[----:B------:R-:W0:Y:S04]  /*a190*/  @P4 LDS.128 R44, [R50+0x8000] ;  /* 0x00800000322c4984 */ /* 0x000e280000000c00 */
[----:B------:R-:W2:Y:S04]  /*a1a0*/  @P3 LDS.128 R40, [R51+0x8000] ;  /* 0x0080000033283984 */ /* 0x000ea80000000c00 */
[----:B0-----:R3:W-:Y:S04]  /*a1b0*/  @P4 STG.E.128 desc[UR40][R52.64+0x140], R44 ;  /* 0x0001402c34004986 */ /* 0x0017e8000c101d28 */
[----:B--2---:R3:W-:Y:S02]  /*a1c0*/  @P3 STG.E.128 desc[UR40][R52.64+0x100], R40 ;  /* 0x0001002834003986 */ /* 0x0047e4000c101d28 */
.L_x_711:
[----:B------:R-:W-:Y:S05]  /*a1d0*/  BSYNC B1 ;  /* 0x0000000000017941 */ /* 0x000fea0003800000 */
.L_x_710:
[----:B------:R-:W-:-:S13]  /*a1e0*/  ISETP.GE.AND P3, PT, R205, R4, PT ;  /* 0x00000004cd00720c */ /* 0x000fda0003f66270 */
[----:B------:R-:W-:Y:S05]  /*a1f0*/  @P3 BRA `(.L_x_655) ;  /* 0x0000000000483947 */ /* 0x000fea0003800000 */
[----:B------:R-:W-:Y:S02]  /*a200*/  ISETP.NE.AND P4, PT, R14, RZ, PT ;  /* 0x000000ff0e00720c */ /* 0x000fe40003f85270 */
[----:B------:R-:W-:-:S11]  /*a210*/  ISETP.NE.AND P3, PT, R9, RZ, PT ;  /* 0x000000ff0900720c */ /* 0x000fd60003f65270 */
[----:B0--3--:R-:W0:Y:S04]  /*a220*/  @P4 LDS.128 R40, [R51+0x2000] ;  /* 0x0020000033284984 */ /* 0x009e280000000c00 */
[----:B------:R-:W2:Y:S04]  /*a230*/  @P3 LDS.128 R44, [R51+0x6000] ;  /* 0x00600000332c3984 */ /* 0x000ea80000000c00 */
        /* <DEDUP_REMOVED lines=14> */
.L_x_655:
[----:B------:R-:W-:Y:S05]  /*a320*/  BSYNC B0 ;  /* 0x0000000000007941 */ /* 0x000fea0003800000 */
.L_x_621:
[----:B0-234-:R-:W0:Y:S01]  /*a330*/  S2R R40, SR_TID.X ;  /* 0x0000000000287919 */ /* 0x01de220000002100 */
[----:B------:R-:W-:Y:S01]  /*a340*/  @!PT LDS RZ, [RZ] ;  /* 0x00000000fffff984 */ /* 0x000fe20000000800 */
[----:B------:R-:W-:Y:S01]  /*a350*/  @!PT LDS RZ, [RZ] ;  /* 0x00000000fffff984 */ /* 0x000fe20000000800 */
[----:B------:R-:W-:Y:S01]  /*a360*/  @!PT LDS RZ, [RZ] ;  /* 0x00000000fffff984 */ /* 0x000fe20000000800 */
[----:B------:R-:W-:Y:S01]  /*a370*/  @!PT LDS RZ, [RZ] ;  /* 0x00000000fffff984 */ /* 0x000fe20000000800 */
[----:B------:R2:W-:Y:S06]  /*a380*/  MEMBAR.ALL.CTA ;  /* 0x0000000000007992 */ /* 0x0005ec0000008000 */
[----:B--2---:R-:W2:Y:S01]  /*a390*/  FENCE.VIEW.ASYNC.S ;  /* 0x00000000000073c6 */ /* 0x004ea20000000000 */
[----:B------:R-:W-:Y:S05]  /*a3a0*/  WARPSYNC.ALL ;  /* 0x0000000000007948 */ /* 0x000fea0003800000 */
[----:B------:R-:W-:Y:S01]  /*a3b0*/  BSSY B0, `(.L_x_712) ;  /* 0x0000009000007945 */ /* 0x000fe20003800000 */
[----:B0-----:R-:W-:Y:S01]  /*a3c0*/  LOP3.LUT R40, R40, 0x7f, RZ, 0xc0, !PT ;  /* 0x0000007f28287812 */ /* 0x001fe200078ec0ff */
[----:B--2---:R0:W-:Y:S03]  /*a3d0*/  BAR.SYNC.DEFER_BLOCKING R151, 0x80 ;  /* 0x000200970000751d */ /* 0x0041e60000010000 */
[----:B------:R-:W-:-:S13]  /*a3e0*/  ISETP.NE.AND P3, PT, R40, RZ, PT ;  /* 0x000000ff2800720c */ /* 0x000fda0003f65270 */
[----:B------:R-:W-:-:S05]  /*a3f0*/  @!P3 VIADD R40, R3, 0x348a0 ;  /* 0x000348a00328b836 */ /* 0x000fca0000000000 */
[----:B------:R-:W-:-:S04]  /*a400*/  @!P3 PRMT R40, RZ, 0x654, R40 ;  /* 0x00000654ff28b816 */ /* 0x000fc80000000028 */
[----:B------:R0:W-:Y:S01]  /*a410*/  @!P3 SYNCS.ARRIVE.TRANS64.RED.A1T0 RZ, [R40+URZ], RZ ;  /* 0x000000ff28ffb9a7 */ /* 0x0001e2000810043f */
[----:B------:R-:W-:Y:S05]  /*a420*/  @!P2 BRA `(.L_x_713) ;  /* 0x000000000004a947 */ /* 0x000fea0003800000 */
[----:B------:R-:W-:Y:S01]  /*a430*/  BPT.TRAP 0x1 ;  /* 0x000000040000795c */ /* 0x000fe20000300000 */
.L_x_713:
[----:B------:R-:W-:Y:S05]  /*a440*/  BSYNC B0 ;  /* 0x0000000000007941 */ /* 0x000fea0003800000 */
.L_x_712:
[----:B------:R-:W2:Y:S01]  /*a450*/  SYNCS.PHASECHK.TRANS64.TRYWAIT P4, [R3+URZ+0x348b0], R0 ;  /* 0x0348b000030075a7 */ /* 0x000ea2000808017f */
[----:B0-----:R-:W-:Y:S01]  /*a460*/  IMAD R40, R16, 0x4000, R32 ;  /* 0x0000400010287824 */ /* 0x001fe200078e0220 */
[----:B------:R-:W-:Y:S01]  /*a470*/  ULDC UR47, c[0x0][0x320] ;  /* 0x0000c800002f7ab9 */ /* 0x000fe20000000800 */
[----:B------:R-:W-:Y:S01]  /*a480*/  ULDC.64 UR44, c[0x0][0x328] ;  /* 0x0000ca00002c7ab9 */ /* 0x000fe20000000a00 */
[----:B------:R-:W-:Y:S01]  /*a490*/  ULDC.64 UR42, c[0x0][0x318] ;  /* 0x0000c600002a7ab9 */ /* 0x000fe20000000a00 */
[----:B------:R-:W-:Y:S01]  /*a4a0*/  BSSY B0, `(.L_x_714) ;  /* 0x0000004000007945 */ /* 0x000fe20003800000 */
[----:B------:R-:W-:Y:S01]  /*a4b0*/  ISETP.GE.AND P2, PT, R17, R4, PT ;  /* 0x000000041100720c */ /* 0x000fe20003f46270 */
[----:B------:R-:W-:Y:S02]  /*a4c0*/  IMAD.IADD R42, R124, 0x1, R40 ;  /* 0x000000017c2a7824 */ /* 0x000fe400078e0228 */
[----:B--2---:R-:W-:Y:S10]  /*a4d0*/  @!P4 BRA `(.L_x_715) ;  /* 0x000001580078c947 */ /* 0x004ff40003800000 */
.L_x_985:
[----:B------:R-:W-:Y:S05]  /*a4e0*/  BSYNC B0 ;  /* 0x0000000000007941 */ /* 0x000fea0003800000 */
.L_x_714:
[----:B------:R-:W-:Y:S01]  /*a4f0*/  BSSY B0, `(.L_x_716) ;  /* 0x0000019000007945 */ /* 0x000fe20003800000 */
[----:B01----:R-:W-:Y:S02]  /*a500*/  IMAD R0, R40, 0x2, R115 ;  /* 0x0000000228007824 */ /* 0x003fe400078e0273 */
[----:B------:R-:W-:-:S04]  /*a510*/  IMAD.WIDE R48, R24, 0x80, R118 ;  /* 0x0000008018307825 */ /* 0x000fc800078e0276 */
[----:B------:R-:W-:Y:S01]  /*a520*/  IMAD R52, R42, 0x2, R115 ;  /* 0x000000022a347824 */ /* 0x000fe200078e0273 */
[----:B------:R-:W-:Y:S06]  /*a530*/  @P2 BRA `(.L_x_717) ;  /* 0x0000000000502947 */ /* 0x000fec0003800000 */
[----:B------:R-:W-:Y:S01]  /*a540*/  IMAD R43, R49, UR44, RZ ;  /* 0x0000002c312b7c24 */ /* 0x000fe2000f8e02ff */
[----:B------:R-:W-:Y:S01]  /*a550*/  ISETP.GE.AND P4, PT, R18, UR47, PT ;  /* 0x0000002f12007c0c */ /* 0x000fe2000bf86270 */
[----:B------:R-:W-:Y:S02]  /*a560*/  IMAD.MOV.U32 R40, RZ, RZ, R104 ;  /* 0x000000ffff287224 */ /* 0x000fe400078e0068 */
[----:B------:R-:W-:Y:S02]  /*a570*/  IMAD.MOV.U32 R41, RZ, RZ, R5 ;  /* 0x000000ffff297224 */ /* 0x000fe400078e0005 */
[C---:B------:R-:W-:Y:S02]  /*a580*/  IMAD R43, R48.reuse, UR45, R43 ;  /* 0x0000002d302b7c24 */ /* 0x040fe4000f8e022b */
[----:B------:R-:W-:-:S04]  /*a590*/  IMAD.WIDE.U32 R40, R48, UR44, R40 ;  /* 0x0000002c30287c25 */ /* 0x000fc8000f8e0028 */
[----:B------:R-:W-:Y:S01]  /*a5a0*/  IMAD.IADD R41, R41, 0x1, R43 ;  /* 0x0000000129297824 */ /* 0x000fe200078e022b */
[----:B------:R-:W-:-:S04]  /*a5b0*/  LEA R50, P2, R40, UR42, 0x1 ;  /* 0x0000002a28327c11 */ /* 0x000fc8000f8408ff */
[----:B------:R-:W-:Y:S02]  /*a5c0*/  LEA.HI.X R51, R40, UR43, R41, 0x1, P2 ;  /* 0x0000002b28337c11 */ /* 0x000fe400090f0c29 */
[----:B------:R-:W-:Y:S01]  /*a5d0*/  ISETP.GE.AND P2, PT, R101, UR47, PT ;  /* 0x0000002f65007c0c */ /* 0x000fe2000bf46270 */
[----:B------:R-:W0:-:S12]  /*a5e0*/  @!P4 LDS.128 R40, [R0] ;  /* 0x000000000028c984 */ /* 0x000e180000000c00 */
[----:B------:R-:W1:Y:S04]  /*a5f0*/  @!P2 LDS.128 R44, [R52] ;  /* 0x00000000342ca984 */ /* 0x000e680000000c00 */
[----:B0-----:R-:W-:Y:S01]  /*a600*/  @!P4 STG.E.128 desc[UR40][R50.64], R40 ;  /* 0x000000283200c986 */ /* 0x001fe2000c101d28 */
[----:B------:R-:W-:-:S03]  /*a610*/  ISETP.GE.AND P4, PT, R100, UR47, PT ;  /* 0x0000002f64007c0c */ /* 0x000fc6000bf86270 */
[----:B-1----:R-:W-:Y:S01]  /*a620*/  @!P2 STG.E.128 desc[UR40][R50.64+0x40], R44 ;  /* 0x0000402c3200a986 */ /* 0x002fe2000c101d28 */
[----:B------:R-:W-:-:S09]  /*a630*/  ISETP.GE.AND P2, PT, R99, UR47, PT ;  /* 0x0000002f63007c0c */ /* 0x000fd2000bf46270 */
[----:B------:R-:W0:Y:S04]  /*a640*/  @!P4 LDS.128 R40, [R0+0x4000] ;  /* 0x004000000028c984 */ /* 0x000e280000000c00 */
[----:B------:R-:W1:Y:S04]  /*a650*/  @!P2 LDS.128 R44, [R52+0x4000] ;  /* 0x00400000342ca984 */ /* 0x000e680000000c00 */
[----:B0-----:R0:W-:Y:S04]  /*a660*/  @!P4 STG.E.128 desc[UR40][R50.64+0x80], R40 ;  /* 0x000080283200c986 */ /* 0x0011e8000c101d28 */
[----:B-1----:R0:W-:Y:S02]  /*a670*/  @!P2 STG.E.128 desc[UR40][R50.64+0xc0], R44 ;  /* 0x0000c02c3200a986 */ /* 0x0021e4000c101d28 */
.L_x_717:
[----:B------:R-:W-:Y:S05]  /*a680*/  BSYNC B0 ;  /* 0x0000000000007941 */ /* 0x000fea0003800000 */
.L_x_716:
[----:B------:R-:W-:Y:S01]  /*a690*/  ISETP.GE.AND P2, PT, R205, R4, PT ;  /* 0x00000004cd00720c */ /* 0x000fe20003f46270 */
[----:B------:R-:W-:-:S12]  /*a6a0*/  BSSY B0, `(.L_x_718) ;  /* 0x0000017000007945 */ /* 0x000fd80003800000 */
[----:B------:R-:W-:Y:S05]  /*a6b0*/  @P2 BRA `(.L_x_719) ;  /* 0x0000000000542947 */ /* 0x000fea0003800000 */
[----:B0-----:R-:W-:Y:S01]  /*a6c0*/  IADD3 R43, P2, R48, 0x40, RZ ;  /* 0x00000040302b7810 */ /* 0x001fe20007f5e0ff */
[----:B------:R-:W-:Y:S01]  /*a6d0*/  IMAD.MOV.U32 R4, RZ, RZ, R104 ;  /* 0x000000ffff047224 */ /* 0x000fe200078e0068 */
[----:B------:R-:W-:-:S03]  /*a6e0*/  ISETP.GE.AND P4, PT, R18, UR47, PT ;  /* 0x0000002f12007c0c */ /* 0x000fc6000bf86270 */
[----:B------:R-:W-:Y:S02]  /*a6f0*/  IMAD.X R48, RZ, RZ, R49, P2 ;  /* 0x000000ffff307224 */ /* 0x000fe400010e0631 */
[----:B------:R-:W-:-:S04]  /*a700*/  IMAD.WIDE.U32 R40, R43, UR44, R4 ;  /* 0x0000002c2b287c25 */ /* 0x000fc8000f8e0004 */
[----:B------:R-:W-:-:S04]  /*a710*/  IMAD R48, R48, UR44, RZ ;  /* 0x0000002c30307c24 */ /* 0x000fc8000f8e02ff */
[----:B------:R-:W-:Y:S01]  /*a720*/  IMAD R43, R43, UR45, R48 ;  /* 0x0000002d2b2b7c24 */ /* 0x000fe2000f8e0230 */
[----:B------:R-:W-:-:S03]  /*a730*/  LEA R48, P2, R40, UR42, 0x1 ;  /* 0x0000002a28307c11 */ /* 0x000fc6000f8408ff */
[----:B------:R-:W-:-:S05]  /*a740*/  IMAD.IADD R41, R41, 0x1, R43 ;  /* 0x0000000129297824 */ /* 0x000fca00078e022b */
[----:B------:R-:W-:Y:S02]  /*a750*/  LEA.HI.X R49, R40, UR43, R41, 0x1, P2 ;  /* 0x0000002b28317c11 */ /* 0x000fe400090f0c29 */
[----:B------:R-:W-:Y:S01]  /*a760*/  ISETP.GE.AND P2, PT, R100, UR47, PT ;  /* 0x0000002f64007c0c */ /* 0x000fe2000bf46270 */
[----:B------:R-:W0:-:S12]  /*a770*/  @!P4 LDS.128 R40, [R0+0x2000] ;  /* 0x002000000028c984 */ /* 0x000e180000000c00 */
[----:B------:R-:W1:Y:S04]  /*a780*/  @!P2 LDS.128 R44, [R0+0x6000] ;  /* 0x00600000002ca984 */ /* 0x000e680000000c00 */
        /* <DEDUP_REMOVED lines=8> */
.L_x_719:
[----:B------:R-:W-:Y:S05]  /*a810*/  BSYNC B0 ;  /* 0x0000000000007941 */ /* 0x000fea0003800000 */
.L_x_718:
[----:B------:R-:W3:Y:S01]  /*a820*/  LDL R0, [R1+0x8] ;  /* 0x0000080001007983 */ /* 0x000ee20000100800 */
[----:B------:R-:W-:Y:S01]  /*a830*/  @!P3 VIADD R3, R3, 0x348c0 ;  /* 0x000348c00303b836 */ /* 0x000fe20000000000 */
[----:B------:R-:W-:Y:S01]  /*a840*/  PLOP3.LUT P2, PT, PT, PT, PT, 0x8, 0x0 ;  /* 0x000000000000781c */ /* 0x000fe20003f4e170 */
[----:B------:R-:W-:Y:S01]  /*a850*/  VIADD R16, R16, 0x1 ;  /* 0x0000000110107836 */ /* 0x000fe20000000000 */
[----:B------:R-:W-:Y:S01]  /*a860*/  @!PT LDS RZ, [RZ] ;  /* 0x00000000fffff984 */ /* 0x000fe20000000800 */
[----:B------:R-:W-:Y:S01]  /*a870*/  @!PT LDS RZ, [RZ] ;  /* 0x00000000fffff984 */ /* 0x000fe20000000800 */
[----:B------:R-:W-:Y:S01]  /*a880*/  @!PT LDS RZ, [RZ] ;  /* 0x00000000fffff984 */ /* 0x000fe20000000800 */
[----:B------:R-:W-:Y:S01]  /*a890*/  @!PT LDS RZ, [RZ] ;  /* 0x00000000fffff984 */ /* 0x000fe20000000800 */
[----:B------:R1:W-:Y:S06]  /*a8a0*/  MEMBAR.ALL.CTA ;  /* 0x0000000000007992 */ /* 0x0003ec0000008000 */
[----:B-1----:R-:W1:Y:S01]  /*a8b0*/  FENCE.VIEW.ASYNC.S ;  /* 0x00000000000073c6 */ /* 0x002e620000000000 */
[----:B------:R-:W-:Y:S01]  /*a8c0*/  @!P3 PRMT R3, RZ, 0x654, R3 ;  /* 0x00000654ff03b816 */ /* 0x000fe20000000003 */
[----:B-1----:R1:W-:Y:S06]  /*a8d0*/  BAR.SYNC.DEFER_BLOCKING R151, 0x80 ;  /* 0x000200970000751d */ /* 0x0023ec0000010000 */
[----:B------:R4:W-:Y:S01]  /*a8e0*/  @!P3 SYNCS.ARRIVE.TRANS64.RED.A1T0 RZ, [R3+URZ], RZ ;  /* 0x000000ff03ffb9a7 */ /* 0x0009e2000810043f */
[----:B------:R-:W-:-:S04]  /*a8f0*/  ISETP.NE.AND P3, PT, R16, 0x2, PT ;  /* 0x000000021000780c */ /* 0x000fc80003f65270 */
[----:B------:R-:W-:Y:S02]  /*a900*/  SEL R16, R16, RZ, P3 ;  /* 0x000000ff10107207 */ /* 0x000fe40001800000 */
[----:B----4-:R-:W-:-:S04]  /*a910*/  SEL R3, RZ, 0x1, P3 ;  /* 0x00000001ff037807 */ /* 0x010fc80001800000 */
[----:B------:R-:W-:Y:S02]  /*a920*/  LOP3.LUT R184, R184, R3, RZ, 0x3c, !PT ;  /* 0x00000003b8b87212 */ /* 0x000fe400078e3cff */
[----:B---3--:R-:W-:-:S13]  /*a930*/  LOP3.LUT P4, RZ, R0, 0x2, RZ, 0xc0, !PT ;  /* 0x0000000200ff7812 */ /* 0x008fda000788c0ff */
[----:B-1----:R-:W-:Y:S05]  /*a940*/  @P4 BRA `(.L_x_720) ;  /* 0xffffff7c00944947 */ /* 0x002fea000383ffff */
.L_x_616:
[----:B------:R-:W-:Y:S01]  /*a950*/  BSSY B0, `(.L_x_721) ;  /* 0x000002a000007945 */ /* 0x000fe20003800000 */
[----:B------:R-:W-:Y:S02]  /*a960*/  ISETP.GE.AND P1, PT, R150, 0x1, PT ;  /* 0x000000019600780c */ /* 0x000fe40003f26270 */
[----:B------:R-:W-:Y:S02]  /*a970*/  CS2R R88, SRZ ;  /* 0x0000000000587805 */ /* 0x000fe4000001ff00 */
[----:B------:R-:W-:Y:S02]  /*a980*/  PLOP3.LUT P0, PT, PT, PT, PT, 0x80, 0x0 ;  /* 0x000000000000781c */ /* 0x000fe40003f0f070 */
        /* <DEDUP_REMOVED lines=20> */
[----:B0-----:R-:W-:-:S02]  /*aad0*/  CS2R R50, SRZ ;  /* 0x0000000000327805 */ /* 0x001fc4000001ff00 */
[----:B--2---:R-:W-:Y:S02]  /*aae0*/  CS2R R48, SRZ ;  /* 0x0000000000307805 */ /* 0x004fe4000001ff00 */
[----:B------:R-:W-:Y:S02]  /*aaf0*/  CS2R R46, SRZ ;  /* 0x00000000002e7805 */ /* 0x000fe4000001ff00 */
[----:B------:R-:W-:Y:S02]  /*ab00*/  CS2R R44, SRZ ;  /* 0x00000000002c7805 */ /* 0x000fe4000001ff00 */
[----:B------:R-:W-:Y:S02]  /*ab10*/  CS2R R42, SRZ ;  /* 0x00000000002a7805 */ /* 0x000fe4000001ff00 */
[----:B------:R-:W-:Y:S02]  /*ab20*/  CS2R R40, SRZ ;  /* 0x0000000000287805 */ /* 0x000fe4000001ff00 */
[----:B------:R-:W-:Y:S01]  /*ab30*/  CS2R R36, SRZ ;  /* 0x0000000000247805 */ /* 0x000fe2000001ff00 */
[----:B------:R-:W-:-:S02]  /*ab40*/  IMAD.MOV.U32 R91, RZ, RZ, RZ ;  /* 0x000000ffff5b7224 */ /* 0x000fc400078e00ff */
[----:B------:R-:W-:Y:S02]  /*ab50*/  IMAD.MOV.U32 R0, RZ, RZ, RZ ;  /* 0x000000ffff007224 */ /* 0x000fe400078e00ff */
[----:B------:R-:W-:Y:S02]  /*ab60*/  IMAD.MOV.U32 R26, RZ, RZ, RZ ;  /* 0x000000ffff1a7224 */ /* 0x000fe400078e00ff */
[----:B------:R-:W-:Y:S02]  /*ab70*/  IMAD.MOV.U32 R93, RZ, RZ, RZ ;  /* 0x000000ffff5d7224 */ /* 0x000fe400078e00ff */
[----:B------:R-:W-:Y:S02]  /*ab80*/  IMAD.MOV.U32 R3, RZ, RZ, RZ ;  /* 0x000000ffff037224 */ /* 0x000fe400078e00ff */
[----:B------:R-:W-:Y:S02]  /*ab90*/  IMAD.MOV.U32 R10, RZ, RZ, RZ ;  /* 0x000000ffff0a7224 */ /* 0x000fe400078e00ff */
[----:B------:R-:W-:-:S02]  /*aba0*/  IMAD.MOV.U32 R28, RZ, RZ, RZ ;  /* 0x000000ffff1c7224 */ /* 0x000fc400078e00ff */
[----:B------:R-:W-:Y:S01]  /*abb0*/  IMAD.MOV.U32 R95, RZ, RZ, RZ ;  /* 0x000000ffff5f7224 */ /* 0x000fe200078e00ff */
[----:B------:R-:W-:Y:S06]  /*abc0*/  @P2 BRA `(.L_x_722) ;  /* 0x0000000000082947 */ /* 0x000fec0003800000 */
[----:B------:R-:W0:Y:S02]  /*abd0*/  FENCE.VIEW.ASYNC.G ;  /* 0x00000000000073c6 */ /* 0x000e240000000100 */
[----:B0-----:R-:W-:Y:S06]  /*abe0*/  BAR.ARV 0xc, 0x180 ;  /* 0x0306000000007b1d */ /* 0x001fec0000002000 */
.L_x_722:
[----:B------:R-:W-:Y:S05]  /*abf0*/  BSYNC B0 ;  /* 0x0000000000007941 */ /* 0x000fea0003800000 */
.L_x_721:
[----:B------:R-:W-:Y:S02]  /*ac00*/  IMAD.MOV.U32 R11, RZ, RZ, RZ ;  /* 0x000000ffff0b7224 */ /* 0x000fe400078e00ff */
[----:B------:R-:W-:Y:S01]  /*ac10*/  IMAD.MOV.U32 R24, RZ, RZ, RZ ;  /* 0x000000ffff187224 */ /* 0x000fe200078e00ff */
[----:B------:R-:W-:Y:S06]  /*ac20*/  @!P1 BRA `(.L_x_723) ;  /* 0x000000b800809947 */ /* 0x000fec0003800000 */
[----:B------:R-:W0:Y:S02]  /*ac30*/  SHFL.IDX PT, R0, R231, RZ, 0x1f ;  /* 0x00001fffe7007589 */ /* 0x000e2400000e0000 */
[----:B0-----:R-:W-:-:S04]  /*ac40*/  LEA.HI R3, R0, R0, RZ, 0x1 ;  /* 0x0000000000037211 */ /* 0x001fc800078f08ff */
[----:B------:R-:W-:-:S05]  /*ac50*/  LOP3.LUT R3, R3, 0x1e, RZ, 0xc0, !PT ;  /* 0x0000001e03037812 */ /* 0x000fca00078ec0ff */
[----:B------:R-:W-:Y:S02]  /*ac60*/  IMAD.IADD R3, R0, 0x1, -R3 ;  /* 0x0000000100037824 */ /* 0x000fe400078e0a03 */
[----:B------:R-:W-:-:S03]  /*ac70*/  IMAD.U32 R0, RZ, RZ, UR60 ;  /* 0x0000003cff007e24 */ /* 0x000fc6000f8e00ff */
[----:B------:R-:W-:Y:S02]  /*ac80*/  LEA R3, R3, UR60, 0xd ;  /* 0x0000003c03037c11 */ /* 0x000fe4000f8e68ff */
[----:B------:R-:W-:Y:S02]  /*ac90*/  LOP3.LUT P0, RZ, R0, 0x3ff, RZ, 0xc0, !PT ;  /* 0x000003ff00ff7812 */ /* 0x000fe4000780c0ff */
[----:B------:R-:W-:Y:S02]  /*aca0*/  SHF.R.U32.HI R3, RZ, 0x4, R3 ;  /* 0x00000004ff037819 */ /* 0x000fe40000011603 */
[----:B------:R-:W-:Y:S02]  /*acb0*/  P2R R24, PR, RZ, 0x1 ;  /* 0x00000001ff187803 */ /* 0x000fe40000000000 */
[----:B------:R-:W-:-:S07]  /*acc0*/  LOP3.LUT R36, R3, 0x3fff, RZ, 0xc0, !PT ;  /* 0x00003fff03247812 */ /* 0x000fce00078ec0ff */
        /* <DEDUP_REMOVED lines=17> */
.L_x_724:
[----:B------:R-:W-:Y:S02]  /*ade0*/  ULDC UR4, c[0x0][0x3f4] ;  /* 0x0000fd0000047ab9 */ /* 0x000fe40000000800 */
[----:B------:R-:W-:-:S13]  /*adf0*/  ISETP.LT.AND P0, PT, RZ, UR4, PT ;  /* 0x00000004ff007c0c */ /* 0x000fda000bf01270 */
[----:B------:R-:W-:Y:S05]  /*ae00*/  @P0 BRA `(.L_x_725) ;  /* 0x00000000003c0947 */ /* 0x000fea0003800000 */
[----:B------:R-:W-:-:S04]  /*ae10*/  LEA.HI R0, R204, R204, RZ, 0x1 ;  /* 0x000000cccc007211 */ /* 0x000fc800078f08ff */
[----:B------:R-:W-:-:S05]  /*ae20*/  LOP3.LUT R3, R0, 0xfffffffe, RZ, 0xc0, !PT ;  /* 0xfffffffe00037812 */ /* 0x000fca00078ec0ff */
[----:B------:R-:W-:-:S05]  /*ae30*/  IMAD.IADD R3, R204, 0x1, -R3 ;  /* 0x00000001cc037824 */ /* 0x000fca00078e0a03 */
[----:B------:R-:W-:-:S04]  /*ae40*/  SHF.L.U32 R3, R3, 0x1f, RZ ;  /* 0x0000001f03037819 */ /* 0x000fc800000006ff */
[----:B------:R0:W1:Y:S03]  /*ae50*/  SYNCS.PHASECHK.TRANS64.TRYWAIT P0, [R2+URZ+0x34800], R3 ;  /* 0x03480003020075a7 */ /* 0x000066000800017f */
[----:B-1----:R-:W-:Y:S05]  /*ae60*/  @!P0 NANOSLEEP.SYNCS 0x989680 ;  /* 0x009896800000895d */ /* 0x002fea0003900000 */
[----:B------:R-:W1:Y:S01]  /*ae70*/  @!P0 SYNCS.PHASECHK.TRANS64 P0, [R2+URZ+0x34800], R3 ;  /* 0x03480003020085a7 */ /* 0x000e62000800007f */
[----:B------:R-:W-:Y:S04]  /*ae80*/  BSSY B0, `(.L_x_726) ;  /* 0x0000006000007945 */ /* 0x000fe80003800000 */
[----:B-1----:R-:W-:Y:S05]  /*ae90*/  @P0 BRA `(.L_x_727) ;  /* 0x0000000000100947 */ /* 0x002fea0003800000 */
.L_x_728:
[----:B-1----:R1:W2:Y:S02]  /*aea0*/  SYNCS.PHASECHK.TRANS64.TRYWAIT P0, [R2+URZ+0x34800], R3 ;  /* 0x03480003020075a7 */ /* 0x0022a4000800017f */
[----:B--2---:R-:W-:Y:S05]  /*aeb0*/  @!P0 NANOSLEEP.SYNCS 0x989680 ;  /* 0x009896800000895d */ /* 0x004fea0003900000 */
[----:B------:R-:W2:Y:S02]  /*aec0*/  @!P0 SYNCS.PHASECHK.TRANS64 P0, [R2+URZ+0x34800], R3 ;  /* 0x03480003020085a7 */ /* 0x000ea4000800007f */
[----:B--2---:R-:W-:Y:S05]  /*aed0*/  @!P0 BRA `(.L_x_728) ;  /* 0xfffffffc00f08947 */ /* 0x004fea000383ffff */
.L_x_727:
[----:B------:R-:W-:Y:S05]  /*aee0*/  BSYNC B0 ;  /* 0x0000000000007941 */ /* 0x000fea0003800000 */
.L_x_726:
[----:B------:R-:W-:Y:S05]  /*aef0*/  BRA `(.L_x_729) ;  /* 0x0000005800487947 */ /* 0x000fea0003800000 */
.L_x_725:
[----:B-----5:R-:W-:Y:S01]  /*af00*/  SHF.R.S32.HI R0, RZ, 0x1f, R144 ;  /* 0x0000001fff007819 */ /* 0x020fe20000011490 */
[----:B------:R-:W-:Y:S01]  /*af10*/  ULDC.64 UR4, c[0x0][0x3f8] ;  /* 0x0000fe0000047ab9 */ /* 0x000fe20000000a00 */
[----:B------:R-:W-:Y:S01]  /*af20*/  ULDC.64 UR6, c[0x0][0x408] ;  /* 0x0001020000067ab9 */ /* 0x000fe20000000a00 */
[----:B------:R-:W-:Y:S01]  /*af30*/  ISETP.NE.AND P2, PT, R24, RZ, PT ;  /* 0x000000ff1800720c */ /* 0x000fe20003f45270 */
[----:B------:R-:W-:-:S04]  /*af40*/  IMAD.WIDE.U32 R4, R144, UR4, RZ ;  /* 0x0000000490047c25 */ /* 0x000fc8000f8e00ff */
[C---:B------:R-:W-:Y:S02]  /*af50*/  IMAD R3, R0.reuse, UR4, RZ ;  /* 0x0000000400037c24 */ /* 0x040fe4000f8e02ff */
[----:B------:R-:W-:Y:S02]  /*af60*/  IMAD R9, R0, UR6, RZ ;  /* 0x0000000600097c24 */ /* 0x000fe4000f8e02ff */
[C---:B------:R-:W-:Y:S01]  /*af70*/  IMAD R3, R144.reuse, UR5, R3 ;  /* 0x0000000590037c24 */ /* 0x040fe2000f8e0203 */
[----:B------:R-:W-:Y:S01]  /*af80*/  ULDC.64 UR4, c[0x0][0x3e8] ;  /* 0x0000fa0000047ab9 */ /* 0x000fe20000000a00 */
[----:B------:R-:W-:Y:S01]  /*af90*/  IMAD.WIDE.U32 R6, R144, UR6, RZ ;  /* 0x0000000690067c25 */ /* 0x000fe2000f8e00ff */
[----:B------:R-:W-:-:S03]  /*afa0*/  LEA R24, P0, R4, UR4, 0x1 ;  /* 0x0000000404187c11 */ /* 0x000fc6000f8008ff */
[----:B------:R-:W-:Y:S01]  /*afb0*/  IMAD R9, R144, UR7, R9 ;  /* 0x0000000790097c24 */ /* 0x000fe2000f8e0209 */
[----:B------:R-:W-:Y:S01]  /*afc0*/  ULDC.64 UR6, c[0x0][0x400] ;  /* 0x0001000000067ab9 */ /* 0x000fe20000000a00 */
[----:B------:R-:W-:Y:S01]  /*afd0*/  IMAD.IADD R25, R3, 0x1, R5 ;  /* 0x0000000103197824 */ /* 0x000fe200078e0205 */
[----:B------:R-:W-:Y:S01]  /*afe0*/  LEA R26, P1, R6, UR6, 0x1 ;  /* 0x00000006061a7c11 */ /* 0x000fe2000f8208ff */
[----:B------:R-:W-:-:S03]  /*aff0*/  IMAD.IADD R27, R9, 0x1, R7 ;  /* 0x00000001091b7824 */ /* 0x000fc600078e0207 */
[----:B------:R-:W-:Y:S02]  /*b000*/  LEA.HI.X R25, R4, UR5, R25, 0x1, P0 ;  /* 0x0000000504197c11 */ /* 0x000fe400080f0c19 */
[----:B------:R-:W-:Y:S01]  /*b010*/  LEA.HI.X R27, R6, UR7, R27, 0x1, P1 ;  /* 0x00000007061b7c11 */ /* 0x000fe200088f0c1b */
[----:B------:R-:W-:Y:S06]  /*b020*/  @!P2 BRA `(.L_x_730) ;  /* 0x000000000040a947 */ /* 0x000fec0003800000 */
        /* <DEDUP_REMOVED lines=16> */
.L_x_730:
[----:B------:R-:W-:Y:S01]  /*b130*/  ULDC.U8 UR4, c[0x0][0x410] ;  /* 0x0001040000047ab9 */ /* 0x000fe20000000000 */
[----:B------:R-:W-:Y:S01]  /*b140*/  BSSY B0, `(.L_x_731) ;  /* 0x0000565000007945 */ /* 0x000fe20003800000 */
[----:B------:R-:W-:Y:S01]  /*b150*/  ISETP.NE.AND P0, PT, RZ, UR4, PT ;  /* 0x00000004ff007c0c */ /* 0x000fe2000bf05270 */
[----:B------:R-:W-:-:S12]  /*b160*/  IMAD R6, R125, 0x80, R17 ;  /* 0x000000807d067824 */ /* 0x000fd800078e0211 */
[----:B------:R-:W-:Y:S05]  /*b170*/  @!P0 BRA `(.L_x_732) ;  /* 0x0000002800a08947 */ /* 0x000fea0003800000 */
[----:B------:R-:W-:-:S03]  /*b180*/  UMOV UR4, 0xffffffff ;  /* 0xffffffff00047882 */ /* 0x000fc60000000000 */
[----:B------:R-:W-:Y:S05]  /*b190*/  BRA.DIV UR4, `(.L_x_733) ;  /* 0x0000014e045c7947 */ /* 0x000fea000b800000 */
[----:B------:R0:W1:Y:S04]  /*b1a0*/  SHFL.IDX PT, R0, R25, RZ, 0x1c1f ;  /* 0x001c1fff19007589 */ /* 0x00006800000e0000 */
[----:B------:R0:W2:Y:S04]  /*b1b0*/  SHFL.IDX PT, R3, R24, RZ, 0x1c1f ;  /* 0x001c1fff18037589 */ /* 0x0000a800000e0000 */
[----:B------:R0:W3:Y:S04]  /*b1c0*/  SHFL.IDX PT, R4, R27, RZ, 0x1c1f ;  /* 0x001c1fff1b047589 */ /* 0x0000e800000e0000 */
[----:B------:R0:W4:Y:S02]  /*b1d0*/  SHFL.IDX PT, R5, R26, RZ, 0x1c1f ;  /* 0x001c1fff1a057589 */ /* 0x00012400000e0000 */
.L_x_991:
[----:B------:R-:W-:Y:S01]  /*b1e0*/  ULDC UR4, c[0x0][0x448] ;  /* 0x0001120000047ab9 */ /* 0x000fe20000000800 */
[----:B------:R-:W-:Y:S01]  /*b1f0*/  LOP3.LUT R8, R191, 0x18, R18, 0xf8, !PT ;  /* 0x00000018bf087812 */ /* 0x000fe200078ef812 */
[----:B------:R-:W-:Y:S01]  /*b200*/  IMAD R37, R149, UR4, RZ ;  /* 0x0000000495257c24 */ /* 0x000fe2000f8e02ff */
[----:B------:R-:W-:Y:S01]  /*b210*/  BSSY B1, `(.L_x_734) ;  /* 0x000004f000017945 */ /* 0x000fe20003800000 */
[----:B------:R-:W-:Y:S02]  /*b220*/  LOP3.LUT P0, RZ, R213, 0x4, RZ, 0xc0, !PT ;  /* 0x00000004d5ff7812 */ /* 0x000fe4000780c0ff */
[----:B0-----:R-:W-:Y:S02]  /*b230*/  CS2R R24, SRZ ;  /* 0x0000000000187805 */ /* 0x001fe4000001ff00 */
[----:B------:R-:W-:Y:S02]  /*b240*/  LOP3.LUT R9, R8, R193, RZ, 0x3c, !PT ;  /* 0x000000c108097212 */ /* 0x000fe400078e3cff */
[----:B------:R-:W-:-:S02]  /*b250*/  CS2R R12, SRZ ;  /* 0x00000000000c7805 */ /* 0x000fc4000001ff00 */
[----:B------:R-:W-:Y:S01]  /*b260*/  ISETP.GE.AND P1, PT, R6, R37, PT ;  /* 0x000000250600720c */ /* 0x000fe20003f26270 */
[----:B------:R-:W-:Y:S01]  /*b270*/  IMAD R37, R125, -0x80, R37 ;  /* 0xffffff807d257824 */ /* 0x000fe200078e0225 */
[----:B------:R-:W-:Y:S01]  /*b280*/  CS2R R6, SRZ ;  /* 0x0000000000067805 */ /* 0x000fe2000001ff00 */
[----:B------:R-:W-:Y:S01]  /*b290*/  IMAD R9, R192, 0x200, R9 ;  /* 0x00000200c0097824 */ /* 0x000fe200078e0209 */
[----:B------:R-:W-:Y:S02]  /*b2a0*/  CS2R R14, SRZ ;  /* 0x00000000000e7805 */ /* 0x000fe4000001ff00 */
[----:B------:R-:W-:Y:S02]  /*b2b0*/  CS2R R20, SRZ ;  /* 0x0000000000147805 */ /* 0x000fe4000001ff00 */
[----:B------:R-:W-:Y:S01]  /*b2c0*/  CS2R R10, SRZ ;  /* 0x00000000000a7805 */ /* 0x000fe2000001ff00 */
[----:B------:R-:W-:Y:S01]  /*b2d0*/  IMAD R9, R9, 0x2, R2 ;  /* 0x0000000209097824 */ /* 0x000fe200078e0202 */
[----:B------:R-:W-:-:S02]  /*b2e0*/  CS2R R30, SRZ ;  /* 0x00000000001e7805 */ /* 0x000fc4000001ff00 */
[----:B------:R-:W-:Y:S02]  /*b2f0*/  CS2R R32, SRZ ;  /* 0x0000000000207805 */ /* 0x000fe4000001ff00 */
[----:B------:R-:W-:Y:S02]  /*b300*/  CS2R R34, SRZ ;  /* 0x0000000000227805 */ /* 0x000fe4000001ff00 */
[----:B------:R-:W-:Y:S02]  /*b310*/  CS2R R38, SRZ ;  /* 0x0000000000267805 */ /* 0x000fe4000001ff00 */
[----:B------:R-:W-:Y:S01]  /*b320*/  CS2R R28, SRZ ;  /* 0x00000000001c7805 */ /* 0x000fe2000001ff00 */
[C---:B------:R-:W-:Y:S01]  /*b330*/  VIADD R52, R9.reuse, 0x10400 ;  /* 0x0001040009347836 */ /* 0x040fe20000000000 */
[----:B------:R-:W-:Y:S01]  /*b340*/  CS2R R26, SRZ ;  /* 0x00000000001a7805 */ /* 0x000fe2000001ff00 */
[----:B------:R-:W-:Y:S01]  /*b350*/  VIADD R8, R9, 0x10440 ;  /* 0x0001044009087836 */ /* 0x000fe20000000000 */
[----:B------:R-:W-:Y:S06]  /*b360*/  @P1 BRA `(.L_x_735) ;  /* 0x0000000000e41947 */ /* 0x000fec0003800000 */
[----:B------:R-:W-:Y:S01]  /*b370*/  ULDC UR4, c[0x0][0x3f4] ;  /* 0x0000fd0000047ab9 */ /* 0x000fe20000000800 */
[----:B------:R-:W-:Y:S02]  /*b380*/  CS2R R30, SRZ ;  /* 0x00000000001e7805 */ /* 0x000fe4000001ff00 */
[----:B------:R-:W-:Y:S02]  /*b390*/  ISETP.GE.AND P2, PT, R22, UR4, PT ;  /* 0x0000000416007c0c */ /* 0x000fe4000bf46270 */
[----:B------:R-:W-:Y:S02]  /*b3a0*/  CS2R R6, SRZ ;  /* 0x0000000000067805 */ /* 0x000fe4000001ff00 */
[----:B------:R-:W-:Y:S02]  /*b3b0*/  ISETP.GE.AND P3, PT, R187, UR4, PT ;  /* 0x00000004bb007c0c */ /* 0x000fe4000bf66270 */
[----:B------:R-:W-:Y:S02]  /*b3c0*/  CS2R R32, SRZ ;  /* 0x0000000000207805 */ /* 0x000fe4000001ff00 */
[----:B------:R-:W-:-:S05]  /*b3d0*/  ISETP.GE.AND P4, PT, R186, UR4, PT ;  /* 0x00000004ba007c0c */ /* 0x000fca000bf86270 */
[----:B--2---:R-:W-:Y:S02]  /*b3e0*/  @!P2 IMAD.MOV.U32 R10, RZ, RZ, R3 ;  /* 0x000000ffff0aa224 */ /* 0x004fe400078e0003 */
[----:B-1----:R-:W-:Y:S02]  /*b3f0*/  @!P2 IMAD.MOV.U32 R11, RZ, RZ, R0 ;  /* 0x000000ffff0ba224 */ /* 0x002fe400078e0000 */
[----:B------:R-:W-:Y:S01]  /*b400*/  @!P3 IADD3 R14, P1, R3, R216, RZ ;  /* 0x000000d8030eb210 */ /* 0x000fe20007f3e0ff */
[----:B----4-:R-:W-:Y:S02]  /*b410*/  @!P2 IMAD.MOV.U32 R12, RZ, RZ, R5 ;  /* 0x000000ffff0ca224 */ /* 0x010fe400078e0005 */
[----:B---3--:R-:W-:Y:S02]  /*b420*/  @!P2 IMAD.MOV.U32 R13, RZ, RZ, R4 ;  /* 0x000000ffff0da224 */ /* 0x008fe400078e0004 */
[----:B------:R-:W-:-:S04]  /*b430*/  @!P2 IMAD.WIDE R10, R22, 0x2, R10 ;  /* 0x00000002160aa825 */ /* 0x000fc800078e020a */
[----:B------:R-:W-:Y:S01]  /*b440*/  @!P2 IMAD.WIDE R12, R22, 0x2, R12 ;  /* 0x00000002160ca825 */ /* 0x000fe200078e020c */
[----:B------:R-:W5:Y:S03]  /*b450*/  @!P2 LD.E.64 R30, desc[UR40][R10.64] ;  /* 0x000000280a1ea980 */ /* 0x000f66000c101b00 */
[----:B------:R-:W-:Y:S01]  /*b460*/  @!P3 IMAD.X R15, R0, 0x1, R215, P1 ;  /* 0x00000001000fb824 */ /* 0x000fe200008e06d7 */
[----:B------:R0:W5:Y:S01]  /*b470*/  @!P2 LD.E.64 R6, desc[UR40][R12.64] ;  /* 0x000000280c06a980 */ /* 0x000162000c101b00 */
[----:B------:R-:W-:Y:S02]  /*b480*/  @!P3 IADD3 R20, P1, R5, R216, RZ ;  /* 0x000000d80514b210 */ /* 0x000fe40007f3e0ff */
[----:B------:R-:W-:Y:S02]  /*b490*/  ISETP.GE.AND P2, PT, R189, UR4, PT ;  /* 0x00000004bd007c0c */ /* 0x000fe4000bf46270 */
[----:B------:R-:W-:-:S02]  /*b4a0*/  CS2R R24, SRZ ;  /* 0x0000000000187805 */ /* 0x000fc4000001ff00 */
[-C--:B------:R-:W-:Y:S02]  /*b4b0*/  @!P4 IADD3 R26, P5, R3, R218.reuse, RZ ;  /* 0x000000da031ac210 */ /* 0x080fe40007fbe0ff */
[----:B------:R-:W-:Y:S01]  /*b4c0*/  @!P4 IADD3 R40, P6, R5, R218, RZ ;  /* 0x000000da0528c210 */ /* 0x000fe20007fde0ff */
[----:B------:R-:W-:Y:S01]  /*b4d0*/  @!P3 IMAD.X R21, R4, 0x1, R215, P1 ;  /* 0x000000010415b824 */ /* 0x000fe200008e06d7 */
[----:B------:R-:W-:Y:S02]  /*b4e0*/  CS2R R34, SRZ ;  /* 0x0000000000227805 */ /* 0x000fe4000001ff00 */
[----:B0-----:R-:W-:Y:S01]  /*b4f0*/  CS2R R12, SRZ ;  /* 0x00000000000c7805 */ /* 0x001fe2000001ff00 */
[--C-:B------:R-:W-:Y:S01]  /*b500*/  @!P4 IMAD.X R27, R0, 0x1, R217.reuse, P5 ;  /* 0x00000001001bc824 */ /* 0x100fe200028e06d9 */
[----:B------:R0:W5:Y:S01]  /*b510*/  @!P3 LD.E.64 R32, desc[UR40][R14.64] ;  /* 0x000000280e20b980 */ /* 0x000162000c101b00 */
[----:B------:R-:W-:Y:S01]  /*b520*/  @!P4 IMAD.X R41, R4, 0x1, R217, P6 ;  /* 0x000000010429c824 */ /* 0x000fe200030e06d9 */
[----:B------:R-:W-:-:S02]  /*b530*/  ISETP.GE.AND P1, PT, R188, UR4, PT ;  /* 0x00000004bc007c0c */ /* 0x000fc4000bf26270 */
[----:B------:R-:W5:Y:S01]  /*b540*/  @!P3 LD.E.64 R24, desc[UR40][R20.64] ;  /* 0x000000281418b980 */ /* 0x000f62000c101b00 */
[----:B------:R-:W-:Y:S02]  /*b550*/  ISETP.GE.AND P3, PT, R190, UR4, PT ;  /* 0x00000004be007c0c */ /* 0x000fe4000bf66270 */
[-C--:B------:R-:W-:Y:S01]  /*b560*/  @!P2 IADD3 R44, P5, R5, R220.reuse, RZ ;  /* 0x000000dc052ca210 */ /* 0x080fe20007fbe0ff */
[----:B------:R-:W5:Y:S04]  /*b570*/  @!P4 LD.E.64 R34, desc[UR40][R26.64] ;  /* 0x000000281a22c980 */ /* 0x000f68000c101b00 */
[----:B------:R1:W5:Y:S01]  /*b580*/  @!P4 LD.E.64 R12, desc[UR40][R40.64] ;  /* 0x00000028280cc980 */ /* 0x000362000c101b00 */
[----:B------:R-:W-:Y:S02]  /*b590*/  @!P2 IADD3 R42, P4, R3, R220, RZ ;  /* 0x000000dc032aa210 */ /* 0x000fe40007f9e0ff */
[----:B------:R-:W-:-:S02]  /*b5a0*/  CS2R R38, SRZ ;  /* 0x0000000000267805 */ /* 0x000fc4000001ff00 */
[----:B0-----:R-:W-:Y:S01]  /*b5b0*/  CS2R R14, SRZ ;  /* 0x00000000000e7805 */ /* 0x001fe2000001ff00 */
[--C-:B------:R-:W-:Y:S02]  /*b5c0*/  @!P2 IMAD.X R45, R4, 0x1, R219.reuse, P5 ;  /* 0x00000001042da824 */ /* 0x100fe400028e06db */
[----:B------:R-:W-:Y:S01]  /*b5d0*/  @!P2 IMAD.X R43, R0, 0x1, R219, P4 ;  /* 0x00000001002ba824 */ /* 0x000fe200020e06db */
[C---:B------:R-:W-:Y:S02]  /*b5e0*/  @!P1 IADD3 R46, P6, R3.reuse, R222, RZ ;  /* 0x000000de032e9210 */ /* 0x040fe40007fde0ff */
[----:B------:R0:W5:Y:S01]  /*b5f0*/  @!P2 LD.E.64 R14, desc[UR40][R44.64] ;  /* 0x000000282c0ea980 */ /* 0x000162000c101b00 */
[-C--:B------:R-:W-:Y:S02]  /*b600*/  @!P3 IADD3 R48, P4, R3, R224.reuse, RZ ;  /* 0x000000e00330b210 */ /* 0x080fe40007f9e0ff */
[C---:B------:R-:W-:Y:S01]  /*b610*/  @!P3 IADD3 R50, P5, R5.reuse, R224, RZ ;  /* 0x000000e00532b210 */ /* 0x040fe20007fbe0ff */
[----:B------:R0:W5:Y:S01]  /*b620*/  @!P2 LD.E.64 R38, desc[UR40][R42.64] ;  /* 0x000000282a26a980 */ /* 0x000162000c101b00 */
[----:B-1----:R-:W-:-:S02]  /*b630*/  @!P1 IADD3 R40, P2, R5, R222, RZ ;  /* 0x000000de05289210 */ /* 0x002fc40007f5e0ff */
[----:B------:R-:W-:Y:S02]  /*b640*/  CS2R R28, SRZ ;  /* 0x00000000001c7805 */ /* 0x000fe4000001ff00 */
[----:B------:R-:W-:Y:S02]  /*b650*/  CS2R R20, SRZ ;  /* 0x0000000000147805 */ /* 0x000fe4000001ff00 */
[----:B------:R-:W-:Y:S02]  /*b660*/  CS2R R26, SRZ ;  /* 0x00000000001a7805 */ /* 0x000fe4000001ff00 */
[----:B------:R-:W-:Y:S01]  /*b670*/  CS2R R10, SRZ ;  /* 0x00000000000a7805 */ /* 0x000fe2000001ff00 */
[--C-:B------:R-:W-:Y:S02]  /*b680*/  @!P1 IMAD.X R47, R0, 0x1, R221.reuse, P6 ;  /* 0x00000001002f9824 */ /* 0x100fe400030e06dd */
[----:B------:R-:W-:Y:S02]  /*b690*/  @!P1 IMAD.X R41, R4, 0x1, R221, P2 ;  /* 0x0000000104299824 */ /* 0x000fe400010e06dd */
[--C-:B------:R-:W-:Y:S01]  /*b6a0*/  @!P3 IMAD.X R49, R0, 0x1, R223.reuse, P4 ;  /* 0x000000010031b824 */ /* 0x100fe200020e06df */
[----:B------:R0:W5:Y:S01]  /*b6b0*/  @!P1 LD.E.64 R28, desc[UR40][R46.64] ;  /* 0x000000282e1c9980 */ /* 0x000162000c101b00 */
[----:B------:R-:W-:-:S03]  /*b6c0*/  @!P3 IMAD.X R51, R4, 0x1, R223, P5 ;  /* 0x000000010433b824 */ /* 0x000fc600028e06df */
[----:B------:R0:W5:Y:S04]  /*b6d0*/  @!P1 LD.E.64 R20, desc[UR40][R40.64] ;  /* 0x0000002828149980 */ /* 0x000168000c101b00 */
[----:B------:R0:W5:Y:S04]  /*b6e0*/  @!P3 LD.E.64 R26, desc[UR40][R48.64] ;  /* 0x00000028301ab980 */ /* 0x000168000c101b00 */
[----:B------:R0:W5:Y:S02]  /*b6f0*/  @!P3 LD.E.64 R10, desc[UR40][R50.64] ;  /* 0x00000028320ab980 */ /* 0x000164000c101b00 */
.L_x_735:
[----:B------:R-:W-:Y:S05]  /*b700*/  BSYNC B1 ;  /* 0x0000000000017941 */ /* 0x000fea0003800000 */
.L_x_734:
[----:B---3--:R-:W-:Y:S01]  /*b710*/  LEA.HI R4, R204, R204, RZ, 0x1 ;  /* 0x000000cccc047211 */ /* 0x008fe200078f08ff */
[----:B------:R-:W-:Y:S01]  /*b720*/  @P0 VIADD R8, R52, 0xffffffc0 ;  /* 0xffffffc034080836 */ /* 0x000fe20000000000 */
[----:B-----5:R-:W-:Y:S01]  /*b730*/  SHF.R.U64 R67, R34, 0x10, R35 ;  /* 0x0000001022437819 */ /* 0x020fe20000001223 */
[----:B0-----:R-:W-:Y:S01]  /*b740*/  IMAD.MOV.U32 R40, RZ, RZ, R34 ;  /* 0x000000ffff287224 */ /* 0x001fe200078e0022 */
[----:B----4-:R-:W-:Y:S01]  /*b750*/  LOP3.LUT R5, R4, 0xfffffffe, RZ, 0xc0, !PT ;  /* 0xfffffffe04057812 */ /* 0x010fe200078ec0ff */
[----:B-1----:R-:W-:Y:S01]  /*b760*/  IMAD.MOV.U32 R0, RZ, RZ, R30 ;  /* 0x000000ffff007224 */ /* 0x002fe200078e001e */
[--C-:B------:R-:W-:Y:S01]  /*b770*/  SHF.R.U64 R71, R30, 0x10, R31.reuse ;  /* 0x000000101e477819 */ /* 0x100fe2000000121f */
[--C-:B--2---:R-:W-:Y:S01]  /*b780*/  IMAD.MOV.U32 R3, RZ, RZ, R31.reuse ;  /* 0x000000ffff037224 */ /* 0x104fe200078e001f */
[----:B------:R-:W-:Y:S01]  /*b790*/  SHF.R.U32.HI R68, RZ, 0x10, R31 ;  /* 0x00000010ff447819 */ /* 0x000fe2000001161f */
[----:B------:R-:W-:Y:S01]  /*b7a0*/  IMAD.IADD R5, R204, 0x1, -R5 ;  /* 0x00000001cc057824 */ /* 0x000fe200078e0a05 */
[--C-:B------:R-:W-:Y:S01]  /*b7b0*/  SHF.R.U64 R69, R32, 0x10, R33.reuse ;  /* 0x0000001020457819 */ /* 0x100fe20000001221 */
[----:B------:R-:W-:Y:S01]  /*b7c0*/  IMAD.MOV.U32 R30, RZ, RZ, R32 ;  /* 0x000000ffff1e7224 */ /* 0x000fe200078e0020 */
[--C-:B------:R-:W-:Y:S01]  /*b7d0*/  SHF.R.U32.HI R66, RZ, 0x10, R33.reuse ;  /* 0x00000010ff427819 */ /* 0x100fe20000011621 */
[----:B------:R-:W-:Y:S01]  /*b7e0*/  IMAD.MOV.U32 R31, RZ, RZ, R33 ;  /* 0x000000ffff1f7224 */ /* 0x000fe200078e0021 */
[----:B------:R-:W-:Y:S01]  /*b7f0*/  SHF.L.U32 R5, R5, 0x1f, RZ ;  /* 0x0000001f05057819 */ /* 0x000fe200000006ff */
[--C-:B------:R-:W-:Y:S01]  /*b800*/  IMAD.MOV.U32 R43, RZ, RZ, R39.reuse ;  /* 0x000000ffff2b7224 */ /* 0x100fe200078e0027 */
[--C-:B------:R-:W-:Y:S01]  /*b810*/  SHF.R.U64 R65, R38, 0x10, R39.reuse ;  /* 0x0000001026417819 */ /* 0x100fe20000001227 */
[----:B------:R-:W-:Y:S01]  /*b820*/  IMAD.MOV.U32 R42, RZ, RZ, R38 ;  /* 0x000000ffff2a7224 */ /* 0x000fe200078e0026 */
[----:B------:R-:W0:Y:S01]  /*b830*/  SYNCS.PHASECHK.TRANS64.TRYWAIT P0, [R2+URZ+0x34800], R5 ;  /* 0x03480005020075a7 */ /* 0x000e22000800017f */
[----:B------:R-:W-:Y:S01]  /*b840*/  SHF.R.U32.HI R62, RZ, 0x10, R39 ;  /* 0x00000010ff3e7819 */ /* 0x000fe20000011627 */
[----:B------:R-:W-:Y:S01]  /*b850*/  IMAD.MOV.U32 R39, RZ, RZ, R28 ;  /* 0x000000ffff277224 */ /* 0x000fe200078e001c */
[--C-:B------:R-:W-:Y:S01]  /*b860*/  SHF.R.U64 R60, R28, 0x10, R29.reuse ;  /* 0x000000101c3c7819 */ /* 0x100fe2000000121d */
[--C-:B------:R-:W-:Y:S01]  /*b870*/  IMAD.MOV.U32 R44, RZ, RZ, R29.reuse ;  /* 0x000000ffff2c7224 */ /* 0x100fe200078e001d */
[----:B------:R-:W-:Y:S01]  /*b880*/  SHF.R.U32.HI R63, RZ, 0x10, R29 ;  /* 0x00000010ff3f7819 */ /* 0x000fe2000001161d */
[----:B------:R-:W-:Y:S01]  /*b890*/  IMAD.MOV.U32 R45, RZ, RZ, R26 ;  /* 0x000000ffff2d7224 */ /* 0x000fe200078e001a */
[----:B------:R-:W-:Y:S01]  /*b8a0*/  SHF.R.U64 R58, R26, 0x10, R27 ;  /* 0x000000101a3a7819 */ /* 0x000fe2000000121b */
[----:B------:R-:W-:Y:S01]  /*b8b0*/  IMAD.MOV.U32 R32, RZ, RZ, R24 ;  /* 0x000000ffff207224 */ /* 0x000fe200078e0018 */
[--C-:B------:R-:W-:Y:S01]  /*b8c0*/  SHF.R.U64 R55, R24, 0x10, R25.reuse ;  /* 0x0000001018377819 */ /* 0x100fe20000001219 */
[--C-:B------:R-:W-:Y:S01]  /*b8d0*/  IMAD.MOV.U32 R33, RZ, RZ, R25.reuse ;  /* 0x000000ffff217224 */ /* 0x100fe200078e0019 */
[----:B------:R-:W-:Y:S01]  /*b8e0*/  SHF.R.U32.HI R56, RZ, 0x10, R25 ;  /* 0x00000010ff387819 */ /* 0x000fe20000011619 */
[----:B------:R-:W-:Y:S01]  /*b8f0*/  IMAD.MOV.U32 R41, RZ, RZ, R35 ;  /* 0x000000ffff297224 */ /* 0x000fe200078e0023 */
[----:B------:R-:W-:Y:S01]  /*b900*/  PRMT R26, R40, 0x5410, R67 ;  /* 0x00005410281a7816 */ /* 0x000fe20000000043 */
[----:B------:R-:W-:Y:S01]  /*b910*/  IMAD.MOV.U32 R46, RZ, RZ, R27 ;  /* 0x000000ffff2e7224 */ /* 0x000fe200078e001b */
[----:B------:R-:W-:Y:S01]  /*b920*/  SHF.R.U32.HI R64, RZ, 0x10, R35 ;  /* 0x00000010ff407819 */ /* 0x000fe20000011623 */
[----:B------:R-:W-:Y:S01]  /*b930*/  IMAD.MOV.U32 R4, RZ, RZ, R6 ;  /* 0x000000ffff047224 */ /* 0x000fe200078e0006 */
[----:B------:R-:W-:Y:S01]  /*b940*/  SHF.R.U32.HI R61, RZ, 0x10, R27 ;  /* 0x00000010ff3d7819 */ /* 0x000fe2000001161b */
[--C-:B------:R-:W-:Y:S01]  /*b950*/  IMAD.MOV.U32 R38, RZ, RZ, R7.reuse ;  /* 0x000000ffff267224 */ /* 0x100fe200078e0007 */
[--C-:B------:R-:W-:Y:S01]  /*b960*/  SHF.R.U64 R59, R6, 0x10, R7.reuse ;  /* 0x00000010063b7819 */ /* 0x100fe20000001207 */
        /* <DEDUP_REMOVED lines=8> */
[----:B------:R-:W-:Y:S01]  /*b9f0*/  BSSY B1, `(.L_x_736) ;  /* 0x0000020000017945 */ /* 0x000fe20003800000 */
[----:B------:R-:W-:Y:S01]  /*ba00*/  SHF.R.U32.HI R52, RZ, 0x10, R15 ;  /* 0x00000010ff347819 */ /* 0x000fe2000001160f */
[----:B------:R-:W-:Y:S01]  /*ba10*/  IMAD.MOV.U32 R14, RZ, RZ, R20 ;  /* 0x000000ffff0e7224 */ /* 0x000fe200078e0014 */
[----:B------:R-:W-:Y:S01]  /*ba20*/  VIMNMX R40, R37, 0x80, PT ;  /* 0x0000008025287848 */ /* 0x000fe20003fe0100 */
[--C-:B------:R-:W-:Y:S01]  /*ba30*/  IMAD.MOV.U32 R15, RZ, RZ, R21.reuse ;  /* 0x000000ffff0f7224 */ /* 0x100fe200078e0015 */
[--C-:B------:R-:W-:Y:S01]  /*ba40*/  SHF.R.U64 R49, R20, 0x10, R21.reuse ;  /* 0x0000001014317819 */ /* 0x100fe20000001215 */
[----:B------:R-:W-:Y:S01]  /*ba50*/  IMAD.MOV.U32 R6, RZ, RZ, R10 ;  /* 0x000000ffff067224 */ /* 0x000fe200078e000a */
[----:B------:R-:W-:Y:S01]  /*ba60*/  SHF.R.U32.HI R50, RZ, 0x10, R21 ;  /* 0x00000010ff327819 */ /* 0x000fe20000011615 */
[----:B------:R-:W-:Y:S01]  /*ba70*/  IMAD.MOV.U32 R7, RZ, RZ, R11 ;  /* 0x000000ffff077224 */ /* 0x000fe200078e000b */
[----:B------:R-:W-:-:S02]  /*ba80*/  PRMT R34, R0, 0x5410, R71 ;  /* 0x0000541000227816 */ /* 0x000fc40000000047 */
[----:B------:R-:W-:Y:S02]  /*ba90*/  PRMT R35, R3, 0x5410, R68 ;  /* 0x0000541003237816 */ /* 0x000fe40000000044 */
[--C-:B------:R-:W-:Y:S02]  /*baa0*/  SHF.R.U64 R47, R10, 0x10, R11.reuse ;  /* 0x000000100a2f7819 */ /* 0x100fe4000000120b */
[----:B------:R-:W-:Y:S02]  /*bab0*/  SHF.R.U32.HI R48, RZ, 0x10, R11 ;  /* 0x00000010ff307819 */ /* 0x000fe4000001160b */
[----:B------:R-:W-:Y:S02]  /*bac0*/  PRMT R30, R30, 0x5410, R69 ;  /* 0x000054101e1e7816 */ /* 0x000fe40000000045 */
[----:B------:R-:W-:Y:S02]  /*bad0*/  PRMT R31, R31, 0x5410, R66 ;  /* 0x000054101f1f7816 */ /* 0x000fe40000000042 */
[----:B------:R-:W-:-:S02]  /*bae0*/  PRMT R27, R41, 0x5410, R64 ;  /* 0x00005410291b7816 */ /* 0x000fc40000000040 */
[----:B------:R-:W-:Y:S02]  /*baf0*/  PRMT R20, R42, 0x5410, R65 ;  /* 0x000054102a147816 */ /* 0x000fe40000000041 */
[----:B------:R-:W-:Y:S02]  /*bb00*/  PRMT R21, R43, 0x5410, R62 ;  /* 0x000054102b157816 */ /* 0x000fe4000000003e */
[----:B------:R-:W-:Y:S02]  /*bb10*/  PRMT R12, R39, 0x5410, R60 ;  /* 0x00005410270c7816 */ /* 0x000fe4000000003c */
[----:B------:R-:W-:Y:S02]  /*bb20*/  PRMT R13, R44, 0x5410, R63 ;  /* 0x000054102c0d7816 */ /* 0x000fe4000000003f */
[----:B------:R-:W-:Y:S02]  /*bb30*/  PRMT R0, R45, 0x5410, R58 ;  /* 0x000054102d007816 */ /* 0x000fe4000000003a */
[----:B------:R-:W-:-:S02]  /*bb40*/  PRMT R3, R46, 0x5410, R61 ;  /* 0x000054102e037816 */ /* 0x000fc4000000003d */
[----:B------:R-:W-:Y:S02]  /*bb50*/  PRMT R37, R4, 0x5410, R59 ;  /* 0x0000541004257816 */ /* 0x000fe4000000003b */
[----:B------:R-:W-:Y:S02]  /*bb60*/  ISETP.GE.AND P1, PT, R17, R40, PT ;  /* 0x000000281100720c */ /* 0x000fe40003f26270 */
[----:B------:R-:W-:Y:S02]  /*bb70*/  PRMT R38, R38, 0x5410, R57 ;  /* 0x0000541026267816 */ /* 0x000fe40000000039 */
[----:B------:R-:W-:Y:S02]  /*bb80*/  PRMT R32, R32, 0x5410, R55 ;  /* 0x0000541020207816 */ /* 0x000fe40000000037 */
[----:B------:R-:W-:Y:S02]  /*bb90*/  PRMT R33, R33, 0x5410, R56 ;  /* 0x0000541021217816 */ /* 0x000fe40000000038 */
[----:B------:R-:W-:-:S02]  /*bba0*/  PRMT R28, R28, 0x5410, R53 ;  /* 0x000054101c1c7816 */ /* 0x000fc40000000035 */
[----:B------:R-:W-:Y:S02]  /*bbb0*/  PRMT R29, R29, 0x5410, R54 ;  /* 0x000054101d1d7816 */ /* 0x000fe40000000036 */
[----:B------:R-:W-:Y:S02]  /*bbc0*/  PRMT R24, R24, 0x5410, R51 ;  /* 0x0000541018187816 */ /* 0x000fe40000000033 */
[----:B------:R-:W-:Y:S01]  /*bbd0*/  PRMT R25, R25, 0x5410, R52 ;  /* 0x0000541019197816 */ /* 0x000fe20000000034 */
[----:B0-----:R-:W-:Y:S06]  /*bbe0*/  @!P0 BRA `(.L_x_737) ;  /* 0x00000144003c8947 */ /* 0x001fec0003800000 */
.L_x_992:
[----:B------:R-:W-:Y:S05]  /*bbf0*/  BSYNC B1 ;  /* 0x0000000000017941 */ /* 0x000fea0003800000 */
.L_x_736:
[----:B------:R-:W-:Y:S01]  /*bc00*/  BSSY B1, `(.L_x_738) ;  /* 0x0000101000017945 */ /* 0x000fe20003800000 */
[----:B------:R-:W-:Y:S02]  /*bc10*/  PRMT R14, R14, 0x5410, R49 ;  /* 0x000054100e0e7816 */ /* 0x000fe40000000031 */
[----:B------:R-:W-:Y:S02]  /*bc20*/  PRMT R15, R15, 0x5410, R50 ;  /* 0x000054100f0f7816 */ /* 0x000fe40000000032 */
[----:B------:R-:W-:Y:S02]  /*bc30*/  PRMT R10, R6, 0x5410, R47 ;  /* 0x00005410060a7816 */ /* 0x000fe4000000002f */
[----:B------:R-:W-:Y:S01]  /*bc40*/  PRMT R11, R7, 0x5410, R48 ;  /* 0x00005410070b7816 */ /* 0x000fe20000000030 */
[----:B------:R-:W-:Y:S06]  /*bc50*/  @P1 BRA `(.L_x_739) ;  /* 0x0000000c00ec1947 */ /* 0x000fec0003800000 */
[----:B0-----:R-:W0:Y:S01]  /*bc60*/  LDC R5, c[0x0][0x3f4] ;  /* 0x0000fd00ff057b82 */ /* 0x001e220000000800 */
[----:B------:R-:W-:Y:S01]  /*bc70*/  BSSY B2, `(.L_x_740) ;  /* 0x000002e000027945 */ /* 0x000fe20003800000 */
[-C--:B0-----:R-:W-:Y:S02]  /*bc80*/  ISETP.GE.AND P0, PT, R22, R5.reuse, PT ;  /* 0x000000051600720c */ /* 0x081fe40003f06270 */
[-C--:B------:R-:W-:Y:S02]  /*bc90*/  ISETP.GE.AND P1, PT, R187, R5.reuse, PT ;  /* 0x00000005bb00720c */ /* 0x080fe40003f26270 */
[-C--:B------:R-:W-:Y:S02]  /*bca0*/  ISETP.GE.AND P2, PT, R186, R5.reuse, PT ;  /* 0x00000005ba00720c */ /* 0x080fe40003f46270 */
[-C--:B------:R-:W-:Y:S02]  /*bcb0*/  ISETP.GE.AND P3, PT, R189, R5.reuse, PT ;  /* 0x00000005bd00720c */ /* 0x080fe40003f66270 */
[----:B------:R-:W-:-:S02]  /*bcc0*/  ISETP.GE.AND P4, PT, R188, R5, PT ;  /* 0x00000005bc00720c */ /* 0x000fc40003f86270 */
[----:B------:R-:W-:-:S03]  /*bcd0*/  ISETP.GE.AND P5, PT, R190, R5, PT ;  /* 0x00000005be00720c */ /* 0x000fc60003fa6270 */
[----:B------:R-:W-:Y:S10]  /*bce0*/  @P0 BRA `(.L_x_741) ;  /* 0x0000000000980947 */ /* 0x000ff40003800000 */
[----:B------:R-:W0:Y:S01]  /*bcf0*/  LDS.128 R4, [R9+0x10400] ;  /* 0x0104000009047984 */ /* 0x000e220000000c00 */
[C---:B------:R-:W-:Y:S01]  /*bd00*/  IMAD.U32 R45, R37.reuse, 0x10000, RZ ;  /* 0x00010000252d7824 */ /* 0x040fe200078e00ff */
[----:B------:R-:W-:Y:S01]  /*bd10*/  LOP3.LUT R48, R37, 0xffff0000, RZ, 0xc0, !PT ;  /* 0xffff000025307812 */ /* 0x000fe200078ec0ff */
[C---:B------:R-:W-:Y:S01]  /*bd20*/  IMAD.U32 R44, R34.reuse, 0x10000, RZ ;  /* 0x00010000222c7824 */ /* 0x040fe200078e00ff */
[----:B------:R-:W-:Y:S01]  /*bd30*/  LOP3.LUT R46, R34, 0xffff0000, RZ, 0xc0, !PT ;  /* 0xffff0000222e7812 */ /* 0x000fe200078ec0ff */
[C---:B0-----:R-:W-:Y:S01]  /*bd40*/  IMAD.U32 R39, R4.reuse, 0x10000, RZ ;  /* 0x0001000004277824 */ /* 0x041fe200078e00ff */
[----:B------:R-:W-:Y:S01]  /*bd50*/  LOP3.LUT R4, R4, 0xffff0000, RZ, 0xc0, !PT ;  /* 0xffff000004047812 */ /* 0x000fe200078ec0ff */
[C---:B------:R-:W-:Y:S01]  /*bd60*/  IMAD.U32 R41, R5.reuse, 0x10000, RZ ;  /* 0x0001000005297824 */ /* 0x040fe200078e00ff */
[----:B------:R-:W-:Y:S01]  /*bd70*/  LOP3.LUT R5, R5, 0xffff0000, RZ, 0xc0, !PT ;  /* 0xffff000005057812 */ /* 0x000fe200078ec0ff */
[C---:B------:R-:W-:Y:S01]  /*bd80*/  IMAD.U32 R42, R6.reuse, 0x10000, RZ ;  /* 0x00010000062a7824 */ /* 0x040fe200078e00ff */
[----:B------:R-:W-:Y:S01]  /*bd90*/  LOP3.LUT R6, R6, 0xffff0000, RZ, 0xc0, !PT ;  /* 0xffff000006067812 */ /* 0x000fe200078ec0ff */
[C---:B------:R-:W-:Y:S01]  /*bda0*/  FMUL.FTZ R50, R4.reuse, R45 ;  /* 0x0000002d04327220 */ /* 0x040fe20000410000 */
[----:B------:R-:W-:Y:S01]  /*bdb0*/  FMUL.FTZ R4, R4, R44 ;  /* 0x0000002c04047220 */ /* 0x000fe20000410000 */
[----:B------:R-:W-:-:S02]  /*bdc0*/  IMAD.U32 R43, R7, 0x10000, RZ ;  /* 0x00010000072b7824 */ /* 0x000fc400078e00ff */
[----:B------:R-:W-:Y:S01]  /*bdd0*/  FMUL.FTZ R52, R5, R48 ;  /* 0x0000003005347220 */ /* 0x000fe20000410000 */
[C---:B------:R-:W-:Y:S01]  /*bde0*/  FFMA.FTZ R50, R39.reuse, R44, -R50 ;  /* 0x0000002c27327223 */ /* 0x040fe20000010832 */
[----:B------:R-:W-:Y:S01]  /*bdf0*/  FFMA.FTZ R45, R39, R45, R4 ;  /* 0x0000002d272d7223 */ /* 0x000fe20000010004 */
[----:B------:R-:W-:Y:S01]  /*be00*/  LOP3.LUT R7, R7, 0xffff0000, RZ, 0xc0, !PT ;  /* 0xffff000007077812 */ /* 0x000fe200078ec0ff */
[-C--:B------:R-:W-:Y:S01]  /*be10*/  FMUL.FTZ R54, R5, R46.reuse ;  /* 0x0000002e05367220 */ /* 0x080fe20000410000 */
[C---:B------:R-:W-:Y:S01]  /*be20*/  LOP3.LUT R44, R38.reuse, 0xffff0000, RZ, 0xc0, !PT ;  /* 0xffff0000262c7812 */ /* 0x040fe200078ec0ff */
[----:B------:R-:W-:Y:S01]  /*be30*/  IMAD.U32 R39, R38, 0x10000, RZ ;  /* 0x0001000026277824 */ /* 0x000fe200078e00ff */
[C---:B------:R-:W-:Y:S01]  /*be40*/  LOP3.LUT R4, R35.reuse, 0xffff0000, RZ, 0xc0, !PT ;  /* 0xffff000023047812 */ /* 0x040fe200078ec0ff */
[----:B------:R-:W-:Y:S02]  /*be50*/  IMAD.U32 R5, R35, 0x10000, RZ ;  /* 0x0001000023057824 */ /* 0x000fe400078e00ff */
[C---:B------:R-:W-:Y:S01]  /*be60*/  FFMA.FTZ R52, R41.reuse, R46, -R52 ;  /* 0x0000002e29347223 */ /* 0x040fe20000010834 */
[----:B------:R-:W-:Y:S01]  /*be70*/  FFMA.FTZ R41, R41, R48, R54 ;  /* 0x0000003029297223 */ /* 0x000fe20000010036 */
[C---:B------:R-:W-:Y:S01]  /*be80*/  FMUL.FTZ R47, R6.reuse, R39 ;  /* 0x00000027062f7220 */ /* 0x040fe20000410000 */
        /* <DEDUP_REMOVED lines=9> */
[----:B------:R-:W-:Y:S02]  /*bf20*/  F2FP.BF16.F32.PACK_AB R6, R39, R6 ;  /* 0x000000062706723e */ /* 0x000fe400000010ff */
[----:B------:R-:W-:-:S05]  /*bf30*/  F2FP.BF16.F32.PACK_AB R7, R44, R7 ;  /* 0x000000072c07723e */ /* 0x000fca00000010ff */
[----:B------:R0:W-:Y:S02]  /*bf40*/  STS.128 [R9+0x10400], R4 ;  /* 0x0104000409007388 */ /* 0x0001e40000000c00 */
.L_x_741:
[----:B------:R-:W-:Y:S05]  /*bf50*/  BSYNC B2 ;  /* 0x0000000000027941 */ /* 0x000fea0003800000 */
.L_x_740:
[----:B------:R-:W-:Y:S04]  /*bf60*/  BSSY B2, `(.L_x_742) ;  /* 0x0000028000027945 */ /* 0x000fe80003800000 */
[----:B------:R-:W-:Y:S05]  /*bf70*/  @P1 BRA `(.L_x_743) ;  /* 0x0000000000981947 */ /* 0x000fea0003800000 */
[----:B0-----:R-:W0:Y:S01]  /*bf80*/  LDS.128 R4, [R8] ;  /* 0x0000000008047984 */ /* 0x001e220000000c00 */
        /* <DEDUP_REMOVED lines=36> */
[----:B------:R1:W-:Y:S02]  /*c1d0*/  STS.128 [R8], R4 ;  /* 0x0000000408007388 */ /* 0x0003e40000000c00 */
.L_x_743:
[----:B------:R-:W-:Y:S05]  /*c1e0*/  BSYNC B2 ;  /* 0x0000000000027941 */ /* 0x000fea0003800000 */
.L_x_742:
[----:B------:R-:W-:Y:S04]  /*c1f0*/  BSSY B2, `(.L_x_744) ;  /* 0x0000028000027945 */ /* 0x000fe80003800000 */
[----:B------:R-:W-:Y:S05]  /*c200*/  @P2 BRA `(.L_x_745) ;  /* 0x0000000000982947 */ /* 0x000fea0003800000 */
[----:B01----:R-:W0:Y:S01]  /*c210*/  LDS.128 R4, [R9+0x14400] ;  /* 0x0144000009047984 */ /* 0x003e220000000c00 */
        /* <DEDUP_REMOVED lines=37> */
.L_x_745:
[----:B------:R-:W-:Y:S05]  /*c470*/  BSYNC B2 ;  /* 0x0000000000027941 */ /* 0x000fea0003800000 */
.L_x_744:
[----:B------:R-:W-:Y:S04]  /*c480*/  BSSY B2, `(.L_x_746) ;  /* 0x0000028000027945 */ /* 0x000fe80003800000 */
[----:B------:R-:W-:Y:S05]  /*c490*/  @P3 BRA `(.L_x_747) ;  /* 0x0000000000983947 */ /* 0x000fea0003800000 */
[----:B012---:R-:W0:Y:S01]  /*c4a0*/  LDS.128 R4, [R8+0x4000] ;  /* 0x0040000008047984 */ /* 0x007e220000000c00 */
        /* <DEDUP_REMOVED lines=37> */
.L_x_747:
[----:B------:R-:W-:Y:S05]  /*c700*/  BSYNC B2 ;  /* 0x0000000000027941 */ /* 0x000fea0003800000 */
.L_x_746:
[----:B------:R-:W-:Y:S04]  /*c710*/  BSSY B2, `(.L_x_748) ;  /* 0x0000028000027945 */ /* 0x000fe80003800000 */
[----:B------:R-:W-:Y:S05]  /*c720*/  @P4 BRA `(.L_x_749) ;  /* 0x0000000000984947 */ /* 0x000fea0003800000 */
[----:B0123--:R-:W0:Y:S01]  /*c730*/  LDS.128 R4, [R9+0x18400] ;  /* 0x0184000009047984 */ /* 0x00fe220000000c00 */
        /* <DEDUP_REMOVED lines=37> */
.L_x_749:
[----:B------:R-:W-:Y:S05]  /*c990*/  BSYNC B2 ;  /* 0x0000000000027941 */ /* 0x000fea0003800000 */
.L_x_748:
[----:B------:R-:W-:Y:S05]  /*c9a0*/  @P5 BRA `(.L_x_739) ;  /* 0x0000000000985947 */ /* 0x000fea0003800000 */
[----:B01234-:R-:W0:Y:S01]  /*c9b0*/  LDS.128 R4, [R8+0x8000] ;  /* 0x0080000008047984 */ /* 0x01fe220000000c00 */
        /* <DEDUP_REMOVED lines=37> */
.L_x_739:
[----:B------:R-:W-:Y:S05]  /*cc10*/  BSYNC B1 ;  /* 0x0000000000017941 */ /* 0x000fea0003800000 */
.L_x_738:
[----:B------:R-:W-:-:S13]  /*cc20*/  ISETP.GE.AND P0, PT, R205, R40, PT ;  /* 0x00000028cd00720c */ /* 0x000fda0003f06270 */
[----:B------:R-:W-:Y:S05]  /*cc30*/  @P0 BRA `(.L_x_750) ;  /* 0x0000003800d40947 */ /* 0x000fea0003800000 */
[----:B01234-:R-:W0:Y:S01]  /*cc40*/  LDC R5, c[0x0][0x3f4] ;  /* 0x0000fd00ff057b82 */ /* 0x01fe220000000800 */
        /* <DEDUP_REMOVED lines=12> */
[----:B------:R-:W-:Y:S02]  /*cd10*/  LOP3.LUT R46, R34, 0xffff0000, RZ, 0xc0, !PT ;  /* 0xffff0000222e7812 */ /* 0x000fe400078ec0ff */
[----:B------:R-:W-:Y:S01]  /*cd20*/  LOP3.LUT R47, R38, 0xffff0000, RZ, 0xc0, !PT ;  /* 0xffff0000262f7812 */ /* 0x000fe200078ec0ff */
[C---:B0-----:R-:W-:Y:S01]  /*cd30*/  IMAD.U32 R39, R4.reuse, 0x10000, RZ ;  /* 0x0001000004277824 */ /* 0x041fe200078e00ff */
[----:B------:R-:W-:Y:S01]  /*cd40*/  LOP3.LUT R4, R4, 0xffff0000, RZ, 0xc0, !PT ;  /* 0xffff000004047812 */ /* 0x000fe200078ec0ff */
[C---:B------:R-:W-:Y:S01]  /*cd50*/  IMAD.U32 R40, R5.reuse, 0x10000, RZ ;  /* 0x0001000005287824 */ /* 0x040fe200078e00ff */
[----:B------:R-:W-:Y:S01]  /*cd60*/  LOP3.LUT R5, R5, 0xffff0000, RZ, 0xc0, !PT ;  /* 0xffff000005057812 */ /* 0x000fe200078ec0ff */
[C---:B------:R-:W-:Y:S01]  /*cd70*/  IMAD.U32 R34, R6.reuse, 0x10000, RZ ;  /* 0x0001000006227824 */ /* 0x040fe200078e00ff */
[----:B------:R-:W-:Y:S01]  /*cd80*/  LOP3.LUT R6, R6, 0xffff0000, RZ, 0xc0, !PT ;  /* 0xffff000006067812 */ /* 0x000fe200078ec0ff */
[-C--:B------:R-:W-:Y:S01]  /*cd90*/  FMUL.FTZ R42, R45, R4.reuse ;  /* 0x000000042d2a7220 */ /* 0x080fe20000410000 */
[----:B------:R-:W-:Y:S01]  /*cda0*/  FMUL.FTZ R44, R43, R4 ;  /* 0x000000042b2c7220 */ /* 0x000fe20000410000 */
[----:B------:R-:W-:Y:S01]  /*cdb0*/  FMUL.FTZ R41, R48, R5 ;  /* 0x0000000530297220 */ /* 0x000fe20000410000 */
[----:B------:R-:W-:-:S02]  /*cdc0*/  IMAD.U32 R37, R7, 0x10000, RZ ;  /* 0x0001000007257824 */ /* 0x000fc400078e00ff */
[-C--:B------:R-:W-:Y:S01]  /*cdd0*/  FFMA.FTZ R4, R43, R39.reuse, -R42 ;  /* 0x000000272b047223 */ /* 0x080fe2000001082a */
[----:B------:R-:W-:Y:S01]  /*cde0*/  FFMA.FTZ R39, R45, R39, R44 ;  /* 0x000000272d277223 */ /* 0x000fe2000001002c */
[C---:B------:R-:W-:Y:S01]  /*cdf0*/  FMUL.FTZ R43, R46.reuse, R5 ;  /* 0x000000052e2b7220 */ /* 0x040fe20000410000 */
[----:B------:R-:W-:Y:S01]  /*ce00*/  LOP3.LUT R7, R7, 0xffff0000, RZ, 0xc0, !PT ;  /* 0xffff000007077812 */ /* 0x000fe200078ec0ff */
[-C--:B------:R-:W-:Y:S01]  /*ce10*/  FFMA.FTZ R5, R46, R40.reuse, -R41 ;  /* 0x000000282e057223 */ /* 0x080fe20000010829 */
[C---:B------:R-:W-:Y:S01]  /*ce20*/  LOP3.LUT R45, R35.reuse, 0xffff0000, RZ, 0xc0, !PT ;  /* 0xffff0000232d7812 */ /* 0x040fe200078ec0ff */
[----:B------:R-:W-:Y:S02]  /*ce30*/  IMAD.U32 R46, R38, 0x10000, RZ ;  /* 0x00010000262e7824 */ /* 0x000fe400078e00ff */
[----:B------:R-:W-:Y:S01]  /*ce40*/  FFMA.FTZ R40, R48, R40, R43 ;  /* 0x0000002830287223 */ /* 0x000fe2000001002b */
[----:B------:R-:W-:Y:S02]  /*ce50*/  IMAD.U32 R44, R35, 0x10000, RZ ;  /* 0x00010000232c7824 */ /* 0x000fe400078e00ff */
[-C--:B------:R-:W-:Y:S01]  /*ce60*/  FMUL.FTZ R38, R47, R7.reuse ;  /* 0x000000072f267220 */ /* 0x080fe20000410000 */
[-C--:B------:R-:W-:Y:S01]  /*ce70*/  FMUL.FTZ R35, R46, R6.reuse ;  /* 0x000000062e237220 */ /* 0x080fe20000410000 */
[C---:B------:R-:W-:Y:S01]  /*ce80*/  FMUL.FTZ R42, R45.reuse, R7 ;  /* 0x000000072d2a7220 */ /* 0x040fe20000410000 */
[C---:B------:R-:W-:Y:S01]  /*ce90*/  FMUL.FTZ R41, R44.reuse, R6 ;  /* 0x000000062c297220 */ /* 0x040fe20000410000 */
[-C--:B------:R-:W-:Y:S01]  /*cea0*/  FFMA.FTZ R7, R45, R37.reuse, -R38 ;  /* 0x000000252d077223 */ /* 0x080fe20000010826 */
[-C--:B------:R-:W-:Y:S01]  /*ceb0*/  FFMA.FTZ R6, R44, R34.reuse, -R35 ;  /* 0x000000222c067223 */ /* 0x080fe20000010823 */
[----:B------:R-:W-:Y:S01]  /*cec0*/  FFMA.FTZ R42, R47, R37, R42 ;  /* 0x000000252f2a7223 */ /* 0x000fe2000001002a */
[----:B------:R-:W-:Y:S01]  /*ced0*/  FFMA.FTZ R41, R46, R34, R41 ;  /* 0x000000222e297223 */ /* 0x000fe20000010029 */
[----:B------:R-:W-:-:S02]  /*cee0*/  F2FP.BF16.F32.PACK_AB R4, R39, R4 ;  /* 0x000000042704723e */ /* 0x000fc400000010ff */
[----:B------:R-:W-:Y:S02]  /*cef0*/  F2FP.BF16.F32.PACK_AB R5, R40, R5 ;  /* 0x000000052805723e */ /* 0x000fe400000010ff */
[----:B------:R-:W-:Y:S02]  /*cf00*/  F2FP.BF16.F32.PACK_AB R6, R41, R6 ;  /* 0x000000062906723e */ /* 0x000fe400000010ff */
[----:B------:R-:W-:-:S05]  /*cf10*/  F2FP.BF16.F32.PACK_AB R7, R42, R7 ;  /* 0x000000072a07723e */ /* 0x000fca00000010ff */
[----:B------:R0:W-:Y:S02]  /*cf20*/  STS.128 [R9+0x12400], R4 ;  /* 0x0124000409007388 */ /* 0x0001e40000000c00 */
.L_x_752:
[----:B------:R-:W-:Y:S05]  /*cf30*/  BSYNC B1 ;  /* 0x0000000000017941 */ /* 0x000fea0003800000 */
.L_x_751:
[----:B------:R-:W-:Y:S04]  /*cf40*/  BSSY B1, `(.L_x_753) ;  /* 0x0000028000017945 */ /* 0x000fe80003800000 */
[----:B------:R-:W-:Y:S05]  /*cf50*/  @P1 BRA `(.L_x_754) ;  /* 0x0000000000981947 */ /* 0x000fea0003800000 */
[----:B0-----:R-:W0:Y:S01]  /*cf60*/  LDS.128 R4, [R8+0x2000] ;  /* 0x0020000008047984 */ /* 0x001e220000000c00 */
[----:B------:R-:W-:Y:S01]  /*cf70*/  IMAD.U32 R40, R30, 0x10000, RZ ;  /* 0x000100001e287824 */ /* 0x000fe200078e00ff */
[C---:B------:R-:W-:Y:S01]  /*cf80*/  LOP3.LUT R43, R32.reuse, 0xffff0000, RZ, 0xc0, !PT ;  /* 0xffff0000202b7812 */ /* 0x040fe200078ec0ff */
[----:B------:R-:W-:Y:S01]  /*cf90*/  IMAD.U32 R42, R32, 0x10000, RZ ;  /* 0x00010000202a7824 */ /* 0x000fe200078e00ff */
        /* <DEDUP_REMOVED lines=17> */
[----:B------:R-:W-:Y:S01]  /*d0b0*/  LOP3.LUT R40, R31, 0xffff0000, RZ, 0xc0, !PT ;  /* 0xffff00001f287812 */ /* 0x000fe200078ec0ff */
[----:B------:R-:W-:Y:S02]  /*d0c0*/  IMAD.U32 R42, R33, 0x10000, RZ ;  /* 0x00010000212a7824 */ /* 0x000fe400078e00ff */
[----:B------:R-:W-:Y:S01]  /*d0d0*/  FFMA.FTZ R34, R43, R35, R34 ;  /* 0x000000232b227223 */ /* 0x000fe20000010022 */
[----:B------:R-:W-:Y:S02]  /*d0e0*/  IMAD.U32 R38, R31, 0x10000, RZ ;  /* 0x000100001f267824 */ /* 0x000fe400078e00ff */
[-C--:B------:R-:W-:Y:S01]  /*d0f0*/  FMUL.FTZ R35, R44, R7.reuse ;  /* 0x000000072c237220 */ /* 0x080fe20000410000 */
[-C--:B------:R-:W-:Y:S01]  /*d100*/  FMUL.FTZ R31, R42, R6.reuse ;  /* 0x000000062a1f7220 */ /* 0x080fe20000410000 */
[----:B------:R-:W-:Y:S01]  /*d110*/  FMUL.FTZ R37, R40, R7 ;  /* 0x0000000728257220 */ /* 0x000fe20000410000 */
[----:B------:R-:W-:Y:S01]  /*d120*/  FMUL.FTZ R33, R38, R6 ;  /* 0x0000000626217220 */ /* 0x000fe20000410000 */
[----:B------:R-:W-:Y:S01]  /*d130*/  FFMA.FTZ R7, R40, R32, -R35 ;  /* 0x0000002028077223 */ /* 0x000fe20000010823 */
[----:B------:R-:W-:Y:S01]  /*d140*/  FFMA.FTZ R6, R38, R30, -R31 ;  /* 0x0000001e26067223 */ /* 0x000fe2000001081f */
[----:B------:R-:W-:Y:S01]  /*d150*/  FFMA.FTZ R32, R44, R32, R37 ;  /* 0x000000202c207223 */ /* 0x000fe20000010025 */
[----:B------:R-:W-:Y:S01]  /*d160*/  FFMA.FTZ R33, R42, R30, R33 ;  /* 0x0000001e2a217223 */ /* 0x000fe20000010021 */
[----:B------:R-:W-:-:S02]  /*d170*/  F2FP.BF16.F32.PACK_AB R4, R39, R4 ;  /* 0x000000042704723e */ /* 0x000fc400000010ff */
[----:B------:R-:W-:Y:S02]  /*d180*/  F2FP.BF16.F32.PACK_AB R5, R34, R5 ;  /* 0x000000052205723e */ /* 0x000fe400000010ff */
[----:B------:R-:W-:Y:S02]  /*d190*/  F2FP.BF16.F32.PACK_AB R6, R33, R6 ;  /* 0x000000062106723e */ /* 0x000fe400000010ff */
[----:B------:R-:W-:-:S05]  /*d1a0*/  F2FP.BF16.F32.PACK_AB R7, R32, R7 ;  /* 0x000000072007723e */ /* 0x000fca00000010ff */
[----:B------:R1:W-:Y:S02]  /*d1b0*/  STS.128 [R8+0x2000], R4 ;  /* 0x0020000408007388 */ /* 0x0003e40000000c00 */
.L_x_754:
[----:B------:R-:W-:Y:S05]  /*d1c0*/  BSYNC B1 ;  /* 0x0000000000017941 */ /* 0x000fea0003800000 */
.L_x_753:
[----:B------:R-:W-:Y:S04]  /*d1d0*/  BSSY B1, `(.L_x_755) ;  /* 0x0000028000017945 */ /* 0x000fe80003800000 */
[----:B------:R-:W-:Y:S05]  /*d1e0*/  @P2 BRA `(.L_x_756) ;  /* 0x0000000000982947 */ /* 0x000fea0003800000 */
[----:B01----:R-:W0:Y:S01]  /*d1f0*/  LDS.128 R4, [R9+0x16400] ;  /* 0x0164000009047984 */ /* 0x003e220000000c00 */
        /* <DEDUP_REMOVED lines=37> */
.L_x_756:
[----:B------:R-:W-:Y:S05]  /*d450*/  BSYNC B1 ;  /* 0x0000000000017941 */ /* 0x000fea0003800000 */
.L_x_755:
[----:B------:R-:W-:Y:S04]  /*d460*/  BSSY B1, `(.L_x_757) ;  /* 0x0000028000017945 */ /* 0x000fe80003800000 */
[----:B------:R-:W-:Y:S05]  /*d470*/  @P3 BRA `(.L_x_758) ;  /* 0x0000000000983947 */ /* 0x000fea0003800000 */
[----:B012---:R-:W0:Y:S01]  /*d480*/  LDS.128 R4, [R8+0x6000] ;  /* 0x0060000008047984 */ /* 0x007e220000000c00 */
        /* <DEDUP_REMOVED lines=37> */
.L_x_758:
[----:B------:R-:W-:Y:S05]  /*d6e0*/  BSYNC B1 ;  /* 0x0000000000017941 */ /* 0x000fea0003800000 */
.L_x_757:
[----:B------:R-:W-:Y:S04]  /*d6f0*/  BSSY B1, `(.L_x_759) ;  /* 0x0000028000017945 */ /* 0x000fe80003800000 */
[----:B------:R-:W-:Y:S05]  /*d700*/  @P4 BRA `(.L_x_760) ;  /* 0x0000000000984947 */ /* 0x000fea0003800000 */
[----:B0123--:R-:W0:Y:S01]  /*d710*/  LDS.128 R4, [R9+0x1a400] ;  /* 0x01a4000009047984 */ /* 0x00fe220000000c00 */
        /* <DEDUP_REMOVED lines=37> */
.L_x_760:
[----:B------:R-:W-:Y:S05]  /*d970*/  BSYNC B1 ;  /* 0x0000000000017941 */ /* 0x000fea0003800000 */
.L_x_759:
[----:B------:R-:W-:Y:S05]  /*d980*/  @P5 BRA `(.L_x_750) ;  /* 0x0000002c00805947 */ /* 0x000fea0003800000 */
[----:B01234-:R-:W0:Y:S01]  /*d990*/  LDS.128 R4, [R8+0xa000] ;  /* 0x00a0000008047984 */ /* 0x01fe220000000c00 */
        /* <DEDUP_REMOVED lines=17> */
[----:B------:R-:W-:Y:S01]  /*dab0*/  FMUL.FTZ R15, R24, R5 ;  /* 0x00000005180f7220 */ /* 0x000fe20000410000 */
        /* <DEDUP_REMOVED lines=18> */
[----:B------:R0:W-:Y:S01]  /*dbe0*/  STS.128 [R8+0xa000], R4 ;  /* 0x00a0000408007388 */ /* 0x0001e20000000c00 */
[----:B------:R-:W-:Y:S05]  /*dbf0*/  BRA `(.L_x_750) ;  /* 0x0000002800e47947 */ /* 0x000fea0003800000 */
.L_x_732:
[----:B------:R-:W-:-:S03]  /*dc00*/  UMOV UR4, 0xffffffff ;  /* 0xffffffff00047882 */ /* 0x000fc60000000000 */
[----:B------:R-:W-:Y:S05]  /*dc10*/  BRA.DIV UR4, `(.L_x_761) ;  /* 0x0000012604447947 */ /* 0x000fea000b800000 */
[----:B------:R-:W0:Y:S04]  /*dc20*/  SHFL.IDX PT, R3, R25, RZ, 0x1c1f ;  /* 0x001c1fff19037589 */ /* 0x000e2800000e0000 */
[----:B------:R-:W1:Y:S04]  /*dc30*/  SHFL.IDX PT, R0, R24, RZ, 0x1c1f ;  /* 0x001c1fff18007589 */ /* 0x000e6800000e0000 */
[----:B------:R2:W3:Y:S04]  /*dc40*/  SHFL.IDX PT, R5, R27, RZ, 0x1c1f ;  /* 0x001c1fff1b057589 */ /* 0x0004e800000e0000 */
[----:B------:R2:W4:Y:S01]  /*dc50*/  SHFL.IDX PT, R14, R26, RZ, 0x1c1f ;  /* 0x001c1fff1a0e7589 */ /* 0x00052200000e0000 */
[----:B0-----:R-:W-:-:S02]  /*dc60*/  IMAD.MOV.U32 R43, RZ, RZ, R3 ;  /* 0x000000ffff2b7224 */ /* 0x001fc400078e0003 */
[----:B-12---:R-:W-:-:S07]  /*dc70*/  IMAD.MOV.U32 R42, RZ, RZ, R0 ;  /* 0x000000ffff2a7224 */ /* 0x006fce00078e0000 */
.L_x_998:
[----:B------:R-:W-:Y:S01]  /*dc80*/  ULDC UR4, c[0x0][0x448] ;  /* 0x0001120000047ab9 */ /* 0x000fe20000000800 */
[----:B------:R-:W-:Y:S01]  /*dc90*/  BSSY B1, `(.L_x_762) ;  /* 0x0000033000017945 */ /* 0x000fe20003800000 */
[----:B------:R-:W-:Y:S01]  /*dca0*/  IMAD R37, R149, UR4, RZ ;  /* 0x0000000495257c24 */ /* 0x000fe2000f8e02ff */
[----:B------:R-:W-:Y:S01]  /*dcb0*/  CS2R R8, SRZ ;  /* 0x0000000000087805 */ /* 0x000fe2000001ff00 */
[----:B----4-:R-:W-:Y:S01]  /*dcc0*/  IMAD.MOV.U32 R20, RZ, RZ, R14 ;  /* 0x000000ffff147224 */ /* 0x010fe200078e000e */
[----:B------:R-:W-:Y:S01]  /*dcd0*/  CS2R R10, SRZ ;  /* 0x00000000000a7805 */ /* 0x000fe2000001ff00 */
[----:B---3--:R-:W-:Y:S01]  /*dce0*/  IMAD.MOV.U32 R21, RZ, RZ, R5 ;  /* 0x000000ffff157224 */ /* 0x008fe200078e0005 */
[----:B------:R-:W-:Y:S01]  /*dcf0*/  ISETP.GE.AND P0, PT, R6, R37, PT ;  /* 0x000000250600720c */ /* 0x000fe20003f06270 */
[----:B------:R-:W-:Y:S01]  /*dd00*/  IMAD R37, R125, -0x80, R37 ;  /* 0xffffff807d257824 */ /* 0x000fe200078e0225 */
        /* <DEDUP_REMOVED lines=11> */
[C---:B------:R-:W-:Y:S01]  /*ddc0*/  VIADD R0, R18.reuse, 0x20 ;  /* 0x0000002012007836 */ /* 0x040fe20000000000 */
[----:B------:R-:W-:Y:S01]  /*ddd0*/  ULDC UR4, c[0x0][0x3f4] ;  /* 0x0000fd0000047ab9 */ /* 0x000fe20000000800 */
[C---:B------:R-:W-:Y:S01]  /*dde0*/  VIADD R3, R18.reuse, 0x40 ;  /* 0x0000004012037836 */ /* 0x040fe20000000000 */
[----:B------:R-:W-:Y:S02]  /*ddf0*/  ISETP.GE.AND P0, PT, R18, UR4, PT ;  /* 0x0000000412007c0c */ /* 0x000fe4000bf06270 */
[----:B------:R-:W-:Y:S02]  /*de00*/  CS2R R24, SRZ ;  /* 0x0000000000187805 */ /* 0x000fe4000001ff00 */
[----:B------:R-:W-:Y:S02]  /*de10*/  ISETP.GE.AND P1, PT, R0, UR4, PT ;  /* 0x0000000400007c0c */ /* 0x000fe4000bf26270 */
[----:B------:R-:W-:Y:S02]  /*de20*/  CS2R R26, SRZ ;  /* 0x00000000001a7805 */ /* 0x000fe4000001ff00 */
[----:B------:R-:W-:-:S02]  /*de30*/  ISETP.GE.AND P2, PT, R3, UR4, PT ;  /* 0x0000000403007c0c */ /* 0x000fc4000bf46270 */
[----:B------:R-:W-:Y:S02]  /*de40*/  CS2R R4, SRZ ;  /* 0x0000000000047805 */ /* 0x000fe4000001ff00 */
[----:B------:R-:W-:Y:S02]  /*de50*/  CS2R R6, SRZ ;  /* 0x0000000000067805 */ /* 0x000fe4000001ff00 */
[----:B------:R-:W-:Y:S01]  /*de60*/  CS2R R28, SRZ ;  /* 0x00000000001c7805 */ /* 0x000fe2000001ff00 */
[----:B------:R-:W-:-:S04]  /*de70*/  @!P0 IMAD.WIDE R12, R18, 0x2, R42 ;  /* 0x00000002120c8825 */ /* 0x000fc800078e022a */
[----:B------:R-:W-:Y:S01]  /*de80*/  @!P1 IMAD.SHL.U32 R41, R211, 0x8, RZ ;  /* 0x00000008d3299824 */ /* 0x000fe200078e00ff */
[----:B------:R0:W5:Y:S01]  /*de90*/  @!P0 LD.E.128 R24, desc[UR40][R12.64] ;  /* 0x000000280c188980 */ /* 0x000162000c101d00 */
[----:B------:R-:W-:Y:S01]  /*dea0*/  @!P2 IMAD.SHL.U32 R45, R212, 0x8, RZ ;  /* 0x00000008d42da824 */ /* 0x000fe200078e00ff */
[----:B------:R-:W-:Y:S01]  /*deb0*/  CS2R R30, SRZ ;  /* 0x00000000001e7805 */ /* 0x000fe2000001ff00 */
[--C-:B------:R-:W-:Y:S01]  /*dec0*/  @!P1 IMAD.WIDE R38, R41, 0x2, R42.reuse ;  /* 0x0000000229269825 */ /* 0x100fe200078e022a */
[----:B------:R-:W-:Y:S02]  /*ded0*/  CS2R R8, SRZ ;  /* 0x0000000000087805 */ /* 0x000fe4000001ff00 */
[----:B------:R-:W-:Y:S02]  /*dee0*/  CS2R R10, SRZ ;  /* 0x00000000000a7805 */ /* 0x000fe4000001ff00 */
[----:B------:R-:W-:Y:S01]  /*def0*/  CS2R R32, SRZ ;  /* 0x0000000000207805 */ /* 0x000fe2000001ff00 */
[----:B------:R-:W-:Y:S01]  /*df00*/  @!P2 IMAD.WIDE R42, R45, 0x2, R42 ;  /* 0x000000022d2aa825 */ /* 0x000fe200078e022a */
[----:B------:R-:W-:-:S02]  /*df10*/  CS2R R34, SRZ ;  /* 0x0000000000227805 */ /* 0x000fc4000001ff00 */
[----:B------:R-:W-:Y:S02]  /*df20*/  CS2R R14, SRZ ;  /* 0x00000000000e7805 */ /* 0x000fe4000001ff00 */
[----:B0-----:R-:W-:Y:S01]  /*df30*/  CS2R R12, SRZ ;  /* 0x00000000000c7805 */ /* 0x001fe2000001ff00 */
[--C-:B------:R-:W-:Y:S01]  /*df40*/  @!P1 IMAD.WIDE R40, R41, 0x2, R20.reuse ;  /* 0x0000000229289825 */ /* 0x100fe200078e0214 */
[----:B------:R0:W5:Y:S03]  /*df50*/  @!P1 LD.E.128 R28, desc[UR40][R38.64] ;  /* 0x00000028261c9980 */ /* 0x000166000c101d00 */
[--C-:B------:R-:W-:Y:S01]  /*df60*/  @!P2 IMAD.WIDE R44, R45, 0x2, R20.reuse ;  /* 0x000000022d2ca825 */ /* 0x100fe200078e0214 */
[----:B------:R0:W5:Y:S03]  /*df70*/  @!P1 LD.E.128 R8, desc[UR40][R40.64] ;  /* 0x0000002828089980 */ /* 0x000166000c101d00 */
[----:B------:R-:W-:Y:S01]  /*df80*/  @!P0 IMAD.WIDE R20, R18, 0x2, R20 ;  /* 0x0000000212148825 */ /* 0x000fe200078e0214 */
[----:B------:R0:W5:Y:S04]  /*df90*/  @!P2 LD.E.128 R32, desc[UR40][R42.64] ;  /* 0x000000282a20a980 */ /* 0x000168000c101d00 */
[----:B------:R0:W5:Y:S04]  /*dfa0*/  @!P0 LD.E.128 R4, desc[UR40][R20.64] ;  /* 0x0000002814048980 */ /* 0x000168000c101d00 */
[----:B------:R0:W5:Y:S02]  /*dfb0*/  @!P2 LD.E.128 R12, desc[UR40][R44.64] ;  /* 0x000000282c0ca980 */ /* 0x000164000c101d00 */
.L_x_763:
[----:B------:R-:W-:Y:S05]  /*dfc0*/  BSYNC B1 ;  /* 0x0000000000017941 */ /* 0x000fea0003800000 */
.L_x_762:
[----:B0-----:R-:W-:Y:S01]  /*dfd0*/  LEA.HI R20, R204, R204, RZ, 0x1 ;  /* 0x000000cccc147211 */ /* 0x001fe200078f08ff */
[--C-:B-----5:R-:W-:Y:S01]  /*dfe0*/  IMAD.MOV.U32 R38, RZ, RZ, R5.reuse ;  /* 0x000000ffff267224 */ /* 0x120fe200078e0005 */
[----:B------:R-:W-:Y:S01]  /*dff0*/  SHF.R.U64 R55, R4, 0x10, R5 ;  /* 0x0000001004377819 */ /* 0x000fe20000001205 */
[----:B------:R-:W-:Y:S01]  /*e000*/  IMAD.MOV.U32 R3, RZ, RZ, R25 ;  /* 0x000000ffff037224 */ /* 0x000fe200078e0019 */
[----:B------:R-:W-:Y:S01]  /*e010*/  LOP3.LUT R21, R20, 0xfffffffe, RZ, 0xc0, !PT ;  /* 0xfffffffe14157812 */ /* 0x000fe200078ec0ff */
[----:B------:R-:W-:Y:S01]  /*e020*/  IMAD.MOV.U32 R42, RZ, RZ, R31 ;  /* 0x000000ffff2a7224 */ /* 0x000fe200078e001f */
[----:B------:R-:W-:Y:S01]  /*e030*/  SHF.R.U32.HI R53, RZ, 0x10, R5 ;  /* 0x00000010ff357819 */ /* 0x000fe20000011605 */
[----:B------:R-:W-:Y:S01]  /*e040*/  IMAD.MOV.U32 R0, RZ, RZ, R24 ;  /* 0x000000ffff007224 */ /* 0x000fe200078e0018 */
[----:B------:R-:W-:Y:S01]  /*e050*/  SHF.R.U64 R67, R24, 0x10, R25 ;  /* 0x0000001018437819 */ /* 0x000fe20000001219 */
[----:B------:R-:W-:Y:S01]  /*e060*/  IMAD.IADD R21, R204, 0x1, -R21 ;  /* 0x00000001cc157824 */ /* 0x000fe200078e0a15 */
[----:B------:R-:W-:Y:S01]  /*e070*/  SHF.R.U32.HI R64, RZ, 0x10, R25 ;  /* 0x00000010ff407819 */ /* 0x000fe20000011619 */
[--C-:B------:R-:W-:Y:S01]  /*e080*/  IMAD.MOV.U32 R25, RZ, RZ, R27.reuse ;  /* 0x000000ffff197224 */ /* 0x100fe200078e001b */
[----:B------:R-:W-:Y:S01]  /*e090*/  SHF.R.U64 R65, R26, 0x10, R27 ;  /* 0x000000101a417819 */ /* 0x000fe2000000121b */
[----:B------:R-:W-:Y:S01]  /*e0a0*/  IMAD.MOV.U32 R46, RZ, RZ, R35 ;  /* 0x000000ffff2e7224 */ /* 0x000fe200078e0023 */
[----:B------:R-:W-:Y:S01]  /*e0b0*/  SHF.L.U32 R5, R21, 0x1f, RZ ;  /* 0x0000001f15057819 */ /* 0x000fe200000006ff */
[----:B------:R-:W-:Y:S01]  /*e0c0*/  IMAD.MOV.U32 R24, RZ, RZ, R26 ;  /* 0x000000ffff187224 */ /* 0x000fe200078e001a */
[----:B------:R-:W-:Y:S01]  /*e0d0*/  SHF.R.U32.HI R62, RZ, 0x10, R27 ;  /* 0x00000010ff3e7819 */ /* 0x000fe2000001161b */
[--C-:B------:R-:W-:Y:S01]  /*e0e0*/  IMAD.MOV.U32 R27, RZ, RZ, R29.reuse ;  /* 0x000000ffff1b7224 */ /* 0x100fe200078e001d */
[----:B------:R-:W0:Y:S01]  /*e0f0*/  SYNCS.PHASECHK.TRANS64.TRYWAIT P0, [R2+URZ+0x34800], R5 ;  /* 0x03480005020075a7 */ /* 0x000e22000800017f */
[----:B------:R-:W-:Y:S01]  /*e100*/  SHF.R.U32.HI R60, RZ, 0x10, R29 ;  /* 0x00000010ff3c7819 */ /* 0x000fe2000001161d */
[----:B------:R-:W-:Y:S01]  /*e110*/  IMAD.MOV.U32 R26, RZ, RZ, R28 ;  /* 0x000000ffff1a7224 */ /* 0x000fe200078e001c */
[----:B------:R-:W-:Y:S01]  /*e120*/  SHF.R.U32.HI R61, RZ, 0x10, R31 ;  /* 0x00000010ff3d7819 */ /* 0x000fe2000001161f */
[----:B------:R-:W-:Y:S01]  /*e130*/  IMAD.MOV.U32 R41, RZ, RZ, R30 ;  /* 0x000000ffff297224 */ /* 0x000fe200078e001e */
[--C-:B------:R-:W-:Y:S01]  /*e140*/  SHF.R.U64 R54, R34, 0x10, R35.reuse ;  /* 0x0000001022367819 */ /* 0x100fe20000001223 */
[----:B------:R-:W-:Y:S01]  /*e150*/  IMAD.MOV.U32 R43, RZ, RZ, R32 ;  /* 0x000000ffff2b7224 */ /* 0x000fe200078e0020 */
[----:B------:R-:W-:Y:S01]  /*e160*/  SHF.R.U32.HI R57, RZ, 0x10, R35 ;  /* 0x00000010ff397819 */ /* 0x000fe20000011623 */
[----:B------:R-:W-:Y:S01]  /*e170*/  IMAD.MOV.U32 R44, RZ, RZ, R33 ;  /* 0x000000ffff2c7224 */ /* 0x000fe200078e0021 */
[----:B------:R-:W-:Y:S01]  /*e180*/  PRMT R35, R25, 0x5410, R62 ;  /* 0x0000541019237816 */ /* 0x000fe2000000003e */
[----:B------:R-:W-:Y:S01]  /*e190*/  IMAD.MOV.U32 R45, RZ, RZ, R34 ;  /* 0x000000ffff2d7224 */ /* 0x000fe200078e0022 */
[----:B------:R-:W-:Y:S01]  /*e1a0*/  SHF.R.U64 R63, R28, 0x10, R29 ;  /* 0x000000101c3f7819 */ /* 0x000fe2000000121d */
[----:B------:R-:W-:Y:S01]  /*e1b0*/  IMAD.MOV.U32 R20, RZ, RZ, R4 ;  /* 0x000000ffff147224 */ /* 0x000fe200078e0004 */
[----:B------:R-:W-:Y:S01]  /*e1c0*/  SHF.R.U64 R58, R30, 0x10, R31 ;  /* 0x000000101e3a7819 */ /* 0x000fe2000000121f */
[----:B------:R-:W-:Y:S01]  /*e1d0*/  IMAD.MOV.U32 R39, RZ, RZ, R6 ;  /* 0x000000ffff277224 */ /* 0x000fe200078e0006 */
[----:B------:R-:W-:Y:S01]  /*e1e0*/  PRMT R25, R27, 0x5410, R60 ;  /* 0x000054101b197816 */ /* 0x000fe2000000003c */
[----:B------:R-:W-:Y:S01]  /*e1f0*/  IMAD.MOV.U32 R40, RZ, RZ, R7 ;  /* 0x000000ffff287224 */ /* 0x000fe200078e0007 */
[----:B------:R-:W-:Y:S01]  /*e200*/  PRMT R27, R42, 0x5410, R61 ;  /* 0x000054102a1b7816 */ /* 0x000fe2000000003d */
[----:B------:R-:W-:Y:S01]  /*e210*/  IMAD.MOV.U32 R28, RZ, RZ, R8 ;  /* 0x000000ffff1c7224 */ /* 0x000fe200078e0008 */
[----:B------:R-:W-:Y:S01]  /*e220*/  SHF.R.U64 R56, R32, 0x10, R33 ;  /* 0x0000001020387819 */ /* 0x000fe20000001221 */
[----:B------:R-:W-:Y:S01]  /*e230*/  IMAD.MOV.U32 R29, RZ, RZ, R9 ;  /* 0x000000ffff1d7224 */ /* 0x000fe200078e0009 */
[----:B------:R-:W-:Y:S01]  /*e240*/  SHF.R.U32.HI R59, RZ, 0x10, R33 ;  /* 0x00000010ff3b7819 */ /* 0x000fe20000011621 */
[----:B------:R-:W-:Y:S01]  /*e250*/  IMAD.MOV.U32 R30, RZ, RZ, R10 ;  /* 0x000000ffff1e7224 */ /* 0x000fe200078e000a */
[----:B------:R-:W-:Y:S01]  /*e260*/  SHF.R.U64 R52, R6, 0x10, R7 ;  /* 0x0000001006347819 */ /* 0x000fe20000001207 */
[----:B------:R-:W-:Y:S01]  /*e270*/  IMAD.MOV.U32 R31, RZ, RZ, R11 ;  /* 0x000000ffff1f7224 */ /* 0x000fe200078e000b */
[----:B------:R-:W-:Y:S01]  /*e280*/  SHF.R.U32.HI R51, RZ, 0x10, R7 ;  /* 0x00000010ff337819 */ /* 0x000fe20000011607 */
[----:B------:R-:W-:Y:S01]  /*e290*/  BSSY B1, `(.L_x_764) ;  /* 0x0000021000017945 */ /* 0x000fe20003800000 */
[--C-:B------:R-:W-:Y:S01]  /*e2a0*/  SHF.R.U64 R49, R8, 0x10, R9.reuse ;  /* 0x0000001008317819 */ /* 0x100fe20000001209 */
[----:B------:R-:W-:Y:S01]  /*e2b0*/  IMAD.MOV.U32 R4, RZ, RZ, R12 ;  /* 0x000000ffff047224 */ /* 0x000fe200078e000c */
[----:B------:R-:W-:Y:S01]  /*e2c0*/  SHF.R.U32.HI R50, RZ, 0x10, R9 ;  /* 0x00000010ff327819 */ /* 0x000fe20000011609 */
[----:B------:R-:W-:Y:S01]  /*e2d0*/  IMAD.MOV.U32 R6, RZ, RZ, R13 ;  /* 0x000000ffff067224 */ /* 0x000fe200078e000d */
[--C-:B------:R-:W-:Y:S01]  /*e2e0*/  SHF.R.U64 R47, R10, 0x10, R11.reuse ;  /* 0x000000100a2f7819 */ /* 0x100fe2000000120b */
[----:B------:R-:W-:Y:S01]  /*e2f0*/  IMAD.MOV.U32 R7, RZ, RZ, R14 ;  /* 0x000000ffff077224 */ /* 0x000fe200078e000e */
[----:B------:R-:W-:Y:S01]  /*e300*/  SHF.R.U32.HI R48, RZ, 0x10, R11 ;  /* 0x00000010ff307819 */ /* 0x000fe2000001160b */
[----:B------:R-:W-:Y:S01]  /*e310*/  IMAD.MOV.U32 R21, RZ, RZ, R15 ;  /* 0x000000ffff157224 */ /* 0x000fe200078e000f */
[----:B------:R-:W-:-:S02]  /*e320*/  VIMNMX R42, R37, 0x80, PT ;  /* 0x00000080252a7848 */ /* 0x000fc40003fe0100 */
[----:B------:R-:W-:Y:S02]  /*e330*/  PRMT R34, R24, 0x5410, R65 ;  /* 0x0000541018227816 */ /* 0x000fe40000000041 */
[--C-:B------:R-:W-:Y:S02]  /*e340*/  SHF.R.U64 R11, R12, 0x10, R13.reuse ;  /* 0x000000100c0b7819 */ /* 0x100fe4000000120d */
[----:B------:R-:W-:Y:S02]  /*e350*/  SHF.R.U32.HI R9, RZ, 0x10, R13 ;  /* 0x00000010ff097819 */ /* 0x000fe4000001160d */
[----:B------:R-:W-:Y:S02]  /*e360*/  PRMT R32, R0, 0x5410, R67 ;  /* 0x0000541000207816 */ /* 0x000fe40000000043 */
[----:B------:R-:W-:Y:S02]  /*e370*/  PRMT R33, R3, 0x5410, R64 ;  /* 0x0000541003217816 */ /* 0x000fe40000000040 */
[----:B------:R-:W-:-:S02]  /*e380*/  PRMT R24, R26, 0x5410, R63 ;  /* 0x000054101a187816 */ /* 0x000fc4000000003f */
[--C-:B------:R-:W-:Y:S02]  /*e390*/  SHF.R.U64 R10, R14, 0x10, R15.reuse ;  /* 0x000000100e0a7819 */ /* 0x100fe4000000120f */
[----:B------:R-:W-:Y:S02]  /*e3a0*/  SHF.R.U32.HI R8, RZ, 0x10, R15 ;  /* 0x00000010ff087819 */ /* 0x000fe4000001160f */
[----:B------:R-:W-:Y:S02]  /*e3b0*/  PRMT R26, R41, 0x5410, R58 ;  /* 0x00005410291a7816 */ /* 0x000fe4000000003a */
[----:B------:R-:W-:Y:S02]  /*e3c0*/  PRMT R0, R43, 0x5410, R56 ;  /* 0x000054102b007816 */ /* 0x000fe40000000038 */
[----:B------:R-:W-:Y:S02]  /*e3d0*/  PRMT R3, R44, 0x5410, R59 ;  /* 0x000054102c037816 */ /* 0x000fe4000000003b */
[----:B------:R-:W-:-:S02]  /*e3e0*/  PRMT R12, R45, 0x5410, R54 ;  /* 0x000054102d0c7816 */ /* 0x000fc40000000036 */
[----:B------:R-:W-:Y:S02]  /*e3f0*/  PRMT R13, R46, 0x5410, R57 ;  /* 0x000054102e0d7816 */ /* 0x000fe40000000039 */
[----:B------:R-:W-:Y:S02]  /*e400*/  PRMT R37, R20, 0x5410, R55 ;  /* 0x0000541014257816 */ /* 0x000fe40000000037 */
[----:B------:R-:W-:Y:S02]  /*e410*/  ISETP.GE.AND P1, PT, R17, R42, PT ;  /* 0x0000002a1100720c */ /* 0x000fe40003f26270 */
[----:B------:R-:W-:Y:S02]  /*e420*/  PRMT R38, R38, 0x5410, R53 ;  /* 0x0000541026267816 */ /* 0x000fe40000000035 */
[----:B------:R-:W-:Y:S02]  /*e430*/  PRMT R39, R39, 0x5410, R52 ;  /* 0x0000541027277816 */ /* 0x000fe40000000034 */
[----:B------:R-:W-:-:S02]  /*e440*/  PRMT R40, R40, 0x5410, R51 ;  /* 0x0000541028287816 */ /* 0x000fc40000000033 */
[----:B------:R-:W-:Y:S02]  /*e450*/  PRMT R28, R28, 0x5410, R49 ;  /* 0x000054101c1c7816 */ /* 0x000fe40000000031 */
[----:B------:R-:W-:Y:S02]  /*e460*/  PRMT R29, R29, 0x5410, R50 ;  /* 0x000054101d1d7816 */ /* 0x000fe40000000032 */
[----:B------:R-:W-:Y:S02]  /*e470*/  PRMT R30, R30, 0x5410, R47 ;  /* 0x000054101e1e7816 */ /* 0x000fe4000000002f */
[----:B------:R-:W-:Y:S01]  /*e480*/  PRMT R31, R31, 0x5410, R48 ;  /* 0x000054101f1f7816 */ /* 0x000fe20000000030 */
[----:B0-----:R-:W-:Y:S06]  /*e490*/  @!P0 BRA `(.L_x_765) ;  /* 0x0000011c009c8947 */ /* 0x001fec0003800000 */
.L_x_999:
[----:B------:R-:W-:Y:S05]  /*e4a0*/  BSYNC B1 ;  /* 0x0000000000017941 */ /* 0x000fea0003800000 */
.L_x_764:
[----:B------:R-:W-:Y:S01]  /*e4b0*/  BSSY B1, `(.L_x_766) ;  /* 0x000011c000017945 */ /* 0x000fe20003800000 */
[----:B------:R-:W-:Y:S02]  /*e4c0*/  PRMT R14, R4, 0x5410, R11 ;  /* 0x00005410040e7816 */ /* 0x000fe4000000000b */
[----:B------:R-:W-:Y:S02]  /*e4d0*/  PRMT R15, R6, 0x5410, R9 ;  /* 0x00005410060f7816 */ /* 0x000fe40000000009 */
[----:B------:R-:W-:Y:S02]  /*e4e0*/  PRMT R20, R7, 0x5410, R10 ;  /* 0x0000541007147816 */ /* 0x000fe4000000000a */
[----:B------:R-:W-:Y:S01]  /*e4f0*/  PRMT R21, R21, 0x5410, R8 ;  /* 0x0000541015157816 */ /* 0x000fe20000000008 */
[----:B------:R-:W-:Y:S06]  /*e500*/  @P1 BRA `(.L_x_767) ;  /* 0x0000001000581947 */ /* 0x000fec0003800000 */
[----:B------:R-:W1:Y:S01]  /*e510*/  LDC R41, c[0x0][0x3f4] ;  /* 0x0000fd00ff297b82 */ /* 0x000e620000000800 */
[C---:B------:R-:W-:Y:S01]  /*e520*/  VIADD R4, R18.reuse, 0x20 ;  /* 0x0000002012047836 */ /* 0x040fe20000000000 */
[----:B------:R-:W-:Y:S01]  /*e530*/  BSSY B2, `(.L_x_768) ;  /* 0x0000061000027945 */ /* 0x000fe20003800000 */
[C---:B------:R-:W-:Y:S01]  /*e540*/  VIADD R6, R18.reuse, 0x40 ;  /* 0x0000004012067836 */ /* 0x040fe20000000000 */
[-C--:B-1----:R-:W-:Y:S02]  /*e550*/  ISETP.GE.AND P0, PT, R18, R41.reuse, PT ;  /* 0x000000291200720c */ /* 0x082fe40003f06270 */
[-C--:B------:R-:W-:Y:S02]  /*e560*/  ISETP.GE.AND P1, PT, R4, R41.reuse, PT ;  /* 0x000000290400720c */ /* 0x080fe40003f26270 */
[----:B------:R-:W-:-:S09]  /*e570*/  ISETP.GE.AND P2, PT, R6, R41, PT ;  /* 0x000000290600720c */ /* 0x000fd20003f46270 */
[----:B------:R-:W-:Y:S05]  /*e580*/  @P0 BRA `(.L_x_769) ;  /* 0x00000004006c0947 */ /* 0x000fea0003800000 */
[----:B0-----:R-:W-:Y:S01]  /*e590*/  LEA.HI R5, R41, R209, RZ, 0x1d ;  /* 0x000000d129057211 */ /* 0x001fe200078fe8ff */
[----:B------:R-:W-:Y:S01]  /*e5a0*/  IMAD.U32 R54, R37, 0x10000, RZ ;  /* 0x0001000025367824 */ /* 0x000fe200078e00ff */
[----:B------:R-:W-:Y:S01]  /*e5b0*/  LOP3.LUT R4, R191, 0x38, R18, 0xf8, !PT ;  /* 0x00000038bf047812 */ /* 0x000fe200078ef812 */
[----:B------:R-:W-:Y:S01]  /*e5c0*/  IMAD.U32 R52, R32, 0x10000, RZ ;  /* 0x0001000020347824 */ /* 0x000fe200078e00ff */
[----:B------:R-:W-:Y:S01]  /*e5d0*/  SHF.R.S32.HI R6, RZ, 0x1f, R5 ;  /* 0x0000001fff067819 */ /* 0x000fe20000011405 */
[----:B------:R-:W-:Y:S01]  /*e5e0*/  IMAD.U32 R53, R38, 0x10000, RZ ;  /* 0x0001000026357824 */ /* 0x000fe200078e00ff */
[----:B------:R-:W-:Y:S02]  /*e5f0*/  LOP3.LUT R51, R37, 0xffff0000, RZ, 0xc0, !PT ;  /* 0xffff000025337812 */ /* 0x000fe400078ec0ff */
[----:B------:R-:W-:Y:S01]  /*e600*/  LEA.HI R7, R6, R5, RZ, 0x3 ;  /* 0x0000000506077211 */ /* 0x000fe200078f18ff */
[----:B------:R-:W-:Y:S01]  /*e610*/  IMAD.SHL.U32 R6, R5, 0x8, RZ ;  /* 0x0000000805067824 */ /* 0x000fe200078e00ff */
[----:B------:R-:W-:-:S03]  /*e620*/  LOP3.LUT R5, R4, R193, RZ, 0x3c, !PT ;  /* 0x000000c104057212 */ /* 0x000fc600078e3cff */
[----:B------:R-:W-:Y:S01]  /*e630*/  IMAD.SHL.U32 R7, R7, 0x400, RZ ;  /* 0x0000040007077824 */ /* 0x000fe200078e00ff */
[----:B------:R-:W-:Y:S01]  /*e640*/  LOP3.LUT R6, R191, 0x38, R6, 0xf8, !PT ;  /* 0x00000038bf067812 */ /* 0x000fe200078ef806 */
[----:B------:R-:W-:-:S03]  /*e650*/  IMAD R5, R192, 0x200, R5 ;  /* 0x00000200c0057824 */ /* 0x000fc600078e0205 */
[----:B------:R-:W-:Y:S01]  /*e660*/  LOP3.LUT R7, R7, 0x7fffe000, RZ, 0xc0, !PT ;  /* 0x7fffe00007077812 */ /* 0x000fe200078ec0ff */
[----:B------:R-:W-:Y:S01]  /*e670*/  IMAD R61, R5, 0x2, R2 ;  /* 0x00000002053d7824 */ /* 0x000fe200078e0202 */
[----:B------:R-:W-:-:S03]  /*e680*/  LOP3.LUT R6, R6, R193, RZ, 0x3c, !PT ;  /* 0x000000c106067212 */ /* 0x000fc600078e3cff */
[----:B------:R-:W-:-:S04]  /*e690*/  IMAD R7, R192, 0x200, R7 ;  /* 0x00000200c0077824 */ /* 0x000fc800078e0207 */
[----:B------:R-:W-:Y:S02]  /*e6a0*/  IMAD.IADD R9, R7, 0x1, R6 ;  /* 0x0000000107097824 */ /* 0x000fe400078e0206 */
[----:B------:R-:W0:Y:S02]  /*e6b0*/  LDS.128 R4, [R61+0x10400] ;  /* 0x010400003d047984 */ /* 0x000e240000000c00 */
[----:B------:R-:W-:-:S05]  /*e6c0*/  IMAD R62, R9, 0x2, R2 ;  /* 0x00000002093e7824 */ /* 0x000fca00078e0202 */
[----:B------:R-:W1:Y:S01]  /*e6d0*/  LDS.128 R8, [R62+0x10400] ;  /* 0x010400003e087984 */ /* 0x000e620000000c00 */
[C---:B0-----:R-:W-:Y:S01]  /*e6e0*/  IMAD.U32 R43, R4.reuse, 0x10000, RZ ;  /* 0x00010000042b7824 */ /* 0x041fe200078e00ff */
[----:B------:R-:W-:Y:S01]  /*e6f0*/  LOP3.LUT R4, R4, 0xffff0000, RZ, 0xc0, !PT ;  /* 0xffff000004047812 */ /* 0x000fe200078ec0ff */
[C---:B------:R-:W-:Y:S01]  /*e700*/  IMAD.U32 R44, R5.reuse, 0x10000, RZ ;  /* 0x00010000052c7824 */ /* 0x040fe200078e00ff */
[----:B------:R-:W-:Y:S01]  /*e710*/  LOP3.LUT R5, R5, 0xffff0000, RZ, 0xc0, !PT ;  /* 0xffff000005057812 */ /* 0x000fe200078ec0ff */
[C---:B------:R-:W-:Y:S01]  /*e720*/  IMAD.U32 R45, R6.reuse, 0x10000, RZ ;  /* 0x00010000062d7824 */ /* 0x040fe200078e00ff */
[----:B------:R-:W-:Y:S01]  /*e730*/  LOP3.LUT R6, R6, 0xffff0000, RZ, 0xc0, !PT ;  /* 0xffff000006067812 */ /* 0x000fe200078ec0ff */
[C---:B------:R-:W-:Y:S01]  /*e740*/  IMAD.U32 R46, R7.reuse, 0x10000, RZ ;  /* 0x00010000072e7824 */ /* 0x040fe200078e00ff */
[----:B------:R-:W-:Y:S01]  /*e750*/  LOP3.LUT R7, R7, 0xffff0000, RZ, 0xc0, !PT ;  /* 0xffff000007077812 */ /* 0x000fe200078ec0ff */
[C---:B-1----:R-:W-:Y:S01]  /*e760*/  IMAD.U32 R47, R8.reuse, 0x10000, RZ ;  /* 0x00010000082f7824 */ /* 0x042fe200078e00ff */
[----:B------:R-:W-:Y:S01]  /*e770*/  LOP3.LUT R8, R8, 0xffff0000, RZ, 0xc0, !PT ;  /* 0xffff000008087812 */ /* 0x000fe200078ec0ff */
[C---:B------:R-:W-:Y:S01]  /*e780*/  IMAD.U32 R48, R9.reuse, 0x10000, RZ ;  /* 0x0001000009307824 */ /* 0x040fe200078e00ff */
[----:B------:R-:W-:Y:S01]  /*e790*/  LOP3.LUT R9, R9, 0xffff0000, RZ, 0xc0, !PT ;  /* 0xffff000009097812 */ /* 0x000fe200078ec0ff */
[C---:B------:R-:W-:Y:S01]  /*e7a0*/  FMUL.FTZ R56, R47.reuse, R54 ;  /* 0x000000362f387220 */ /* 0x040fe20000410000 */
[-C--:B------:R-:W-:Y:S01]  /*e7b0*/  FMUL.FTZ R58, R47, R52.reuse ;  /* 0x000000342f3a7220 */ /* 0x080fe20000410000 */
[----:B------:R-:W-:Y:S01]  /*e7c0*/  LOP3.LUT R47, R32, 0xffff0000, RZ, 0xc0, !PT ;  /* 0xffff0000202f7812 */ /* 0x000fe200078ec0ff */
[----:B------:R-:W-:Y:S01]  /*e7d0*/  FMUL.FTZ R55, R8, R51 ;  /* 0x0000003308377220 */ /* 0x000fe20000410000 */
[C---:B------:R-:W-:Y:S01]  /*e7e0*/  FFMA.FTZ R56, R43.reuse, R52, -R56 ;  /* 0x000000342b387223 */ /* 0x040fe20000010838 */
[----:B------:R-:W-:Y:S01]  /*e7f0*/  FFMA.FTZ R58, R43, R54, R58 ;  /* 0x000000362b3a7223 */ /* 0x000fe2000001003a */
[----:B------:R-:W-:-:S02]  /*e800*/  IMAD.U32 R43, R33, 0x10000, RZ ;  /* 0x00010000212b7824 */ /* 0x000fc400078e00ff */
[-C--:B------:R-:W-:Y:S01]  /*e810*/  FMUL.FTZ R57, R8, R47.reuse ;  /* 0x0000002f08397220 */ /* 0x080fe20000410000 */
[----:B------:R-:W-:Y:S01]  /*e820*/  FFMA.FTZ R55, R4, R47, -R55 ;  /* 0x0000002f04377223 */ /* 0x000fe20000010837 */
[----:B------:R-:W-:Y:S01]  /*e830*/  FMUL.FTZ R47, R48, R53 ;  /* 0x00000035302f7220 */ /* 0x000fe20000410000 */
[----:B------:R-:W-:Y:S02]  /*e840*/  IMAD.U32 R49, R10, 0x10000, RZ ;  /* 0x000100000a317824 */ /* 0x000fe400078e00ff */
[----:B------:R-:W-:Y:S01]  /*e850*/  FMUL.FTZ R52, R48, R43 ;  /* 0x0000002b30347220 */ /* 0x000fe20000410000 */
[----:B------:R-:W-:Y:S01]  /*e860*/  FFMA.FTZ R57, R4, R51, R57 ;  /* 0x0000003304397223 */ /* 0x000fe20000010039 */
[----:B------:R-:W-:Y:S01]  /*e870*/  LOP3.LUT R10, R10, 0xffff0000, RZ, 0xc0, !PT ;  /* 0xffff00000a0a7812 */ /* 0x000fe200078ec0ff */
[----:B------:R-:W-:Y:S01]  /*e880*/  FFMA.FTZ R48, R44, R43, -R47 ;  /* 0x0000002b2c307223 */ /* 0x000fe2000001082f */
[C---:B------:R-:W-:Y:S01]  /*e890*/  LOP3.LUT R51, R39.reuse, 0xffff0000, RZ, 0xc0, !PT ;  /* 0xffff000027337812 */ /* 0x040fe200078ec0ff */
[----:B------:R-:W-:Y:S01]  /*e8a0*/  IMAD.U32 R8, R39, 0x10000, RZ ;  /* 0x0001000027087824 */ /* 0x000fe200078e00ff */
[C---:B------:R-:W-:Y:S01]  /*e8b0*/  LOP3.LUT R43, R34.reuse, 0xffff0000, RZ, 0xc0, !PT ;  /* 0xffff0000222b7812 */ /* 0x040fe200078ec0ff */
[----:B------:R-:W-:-:S02]  /*e8c0*/  IMAD.U32 R4, R34, 0x10000, RZ ;  /* 0x0001000022047824 */ /* 0x000fc400078e00ff */
[----:B------:R-:W-:Y:S01]  /*e8d0*/  FFMA.FTZ R52, R44, R53, R52 ;  /* 0x000000352c347223 */ /* 0x000fe20000010034 */
[C---:B------:R-:W-:Y:S01]  /*e8e0*/  FMUL.FTZ R59, R10.reuse, R51 ;  /* 0x000000330a3b7220 */ /* 0x040fe20000410000 */
[C---:B------:R-:W-:Y:S01]  /*e8f0*/  FMUL.FTZ R44, R49.reuse, R8 ;  /* 0x00000008312c7220 */ /* 0x040fe20000410000 */
[-C--:B------:R-:W-:Y:S01]  /*e900*/  FMUL.FTZ R54, R49, R4.reuse ;  /* 0x0000000431367220 */ /* 0x080fe20000410000 */
[----:B------:R-:W-:Y:S01]  /*e910*/  FMUL.FTZ R10, R10, R43 ;  /* 0x0000002b0a0a7220 */ /* 0x000fe20000410000 */
[----:B------:R-:W-:Y:S02]  /*e920*/  IMAD.U32 R50, R11, 0x10000, RZ ;  /* 0x000100000b327824 */ /* 0x000fe400078e00ff */
[C---:B------:R-:W-:Y:S01]  /*e930*/  FFMA.FTZ R53, R45.reuse, R4, -R44 ;  /* 0x000000042d357223 */ /* 0x040fe2000001082c */
[----:B------:R-:W-:Y:S02]  /*e940*/  IMAD.U32 R49, R40, 0x10000, RZ ;  /* 0x0001000028317824 */ /* 0x000fe400078e00ff */
[----:B------:R-:W-:Y:S01]  /*e950*/  FFMA.FTZ R54, R45, R8, R54 ;  /* 0x000000082d367223 */ /* 0x000fe20000010036 */
[----:B------:R-:W-:-:S02]  /*e960*/  IMAD.U32 R47, R35, 0x10000, RZ ;  /* 0x00010000232f7824 */ /* 0x000fc400078e00ff */
[----:B------:R-:W-:Y:S01]  /*e970*/  FFMA.FTZ R51, R6, R51, R10 ;  /* 0x0000003306337223 */ /* 0x000fe2000001000a */
[----:B------:R-:W-:Y:S01]  /*e980*/  LOP3.LUT R11, R11, 0xffff0000, RZ, 0xc0, !PT ;  /* 0xffff00000b0b7812 */ /* 0x000fe200078ec0ff */
[----:B------:R-:W-:Y:S01]  /*e990*/  FMUL.FTZ R45, R50, R49 ;  /* 0x00000031322d7220 */ /* 0x000fe20000410000 */
[----:B------:R-:W-:Y:S01]  /*e9a0*/  FFMA.FTZ R60, R6, R43, -R59 ;  /* 0x0000002b063c7223 */ /* 0x000fe2000001083b */
[----:B------:R-:W-:Y:S01]  /*e9b0*/  LOP3.LUT R8, R38, 0xffff0000, RZ, 0xc0, !PT ;  /* 0xffff000026087812 */ /* 0x000fe200078ec0ff */
[-C--:B------:R-:W-:Y:S01]  /*e9c0*/  FMUL.FTZ R43, R50, R47.reuse ;  /* 0x0000002f322b7220 */ /* 0x080fe20000410000 */
[----:B------:R-:W-:Y:S01]  /*e9d0*/  LOP3.LUT R10, R40, 0xffff0000, RZ, 0xc0, !PT ;  /* 0xffff0000280a7812 */ /* 0x000fe200078ec0ff */
[C---:B------:R-:W-:Y:S01]  /*e9e0*/  FFMA.FTZ R45, R46.reuse, R47, -R45 ;  /* 0x0000002f2e2d7223 */ /* 0x040fe2000001082d */
[----:B------:R-:W-:Y:S01]  /*e9f0*/  LOP3.LUT R4, R33, 0xffff0000, RZ, 0xc0, !PT ;  /* 0xffff000021047812 */ /* 0x000fe200078ec0ff */
[----:B------:R-:W-:Y:S01]  /*ea00*/  FFMA.FTZ R46, R46, R49, R43 ;  /* 0x000000312e2e7223 */ /* 0x000fe2000001002b */
[----:B------:R-:W-:Y:S01]  /*ea10*/  LOP3.LUT R6, R35, 0xffff0000, RZ, 0xc0, !PT ;  /* 0xffff000023067812 */ /* 0x000fe200078ec0ff */
[----:B------:R-:W-:Y:S01]  /*ea20*/  FMUL.FTZ R44, R9, R8 ;  /* 0x00000008092c7220 */ /* 0x000fe20000410000 */
[----:B------:R-:W-:Y:S01]  /*ea30*/  FMUL.FTZ R50, R11, R10 ;  /* 0x0000000a0b327220 */ /* 0x000fe20000410000 */
[----:B------:R-:W-:-:S02]  /*ea40*/  FMUL.FTZ R43, R9, R4 ;  /* 0x00000004092b7220 */ /* 0x000fc40000410000 */
[----:B------:R-:W-:Y:S01]  /*ea50*/  FMUL.FTZ R11, R11, R6 ;  /* 0x000000060b0b7220 */ /* 0x000fe20000410000 */
[----:B------:R-:W-:Y:S01]  /*ea60*/  FFMA.FTZ R9, R5, R4, -R44 ;  /* 0x0000000405097223 */ /* 0x000fe2000001082c */
[----:B------:R-:W-:Y:S01]  /*ea70*/  FFMA.FTZ R50, R7, R6, -R50 ;  /* 0x0000000607327223 */ /* 0x000fe20000010832 */
[----:B------:R-:W-:Y:S01]  /*ea80*/  FFMA.FTZ R43, R5, R8, R43 ;  /* 0x00000008052b7223 */ /* 0x000fe2000001002b */
[----:B------:R-:W-:Y:S01]  /*ea90*/  FFMA.FTZ R11, R7, R10, R11 ;  /* 0x0000000a070b7223 */ /* 0x000fe2000001000b */
[----:B------:R-:W-:Y:S02]  /*eaa0*/  F2FP.BF16.F32.PACK_AB R6, R60, R53 ;  /* 0x000000353c06723e */ /* 0x000fe400000010ff */
[----:B------:R-:W-:Y:S02]  /*eab0*/  F2FP.BF16.F32.PACK_AB R4, R55, R56 ;  /* 0x000000383704723e */ /* 0x000fe400000010ff */
[----:B------:R-:W-:Y:S02]  /*eac0*/  F2FP.BF16.F32.PACK_AB R5, R9, R48 ;  /* 0x000000300905723e */ /* 0x000fe400000010ff */
[----:B------:R-:W-:-:S02]  /*ead0*/  F2FP.BF16.F32.PACK_AB R7, R50, R45 ;  /* 0x0000002d3207723e */ /* 0x000fc400000010ff */
[----:B------:R-:W-:Y:S02]  /*eae0*/  F2FP.BF16.F32.PACK_AB R10, R51, R54 ;  /* 0x00000036330a723e */ /* 0x000fe400000010ff */
[----:B------:R-:W-:Y:S01]  /*eaf0*/  F2FP.BF16.F32.PACK_AB R8, R57, R58 ;  /* 0x0000003a3908723e */ /* 0x000fe200000010ff */
[----:B------:R1:W-:Y:S01]  /*eb00*/  STS.128 [R61+0x10400], R4 ;  /* 0x010400043d007388 */ /* 0x0003e20000000c00 */
[----:B------:R-:W-:Y:S02]  /*eb10*/  F2FP.BF16.F32.PACK_AB R9, R43, R52 ;  /* 0x000000342b09723e */ /* 0x000fe400000010ff */
[----:B------:R-:W-:-:S05]  /*eb20*/  F2FP.BF16.F32.PACK_AB R11, R11, R46 ;  /* 0x0000002e0b0b723e */ /* 0x000fca00000010ff */
[----:B------:R1:W-:Y:S02]  /*eb30*/  STS.128 [R62+0x10400], R8 ;  /* 0x010400083e007388 */ /* 0x0003e40000000c00 */
.L_x_769:
[----:B------:R-:W-:Y:S05]  /*eb40*/  BSYNC B2 ;  /* 0x0000000000027941 */ /* 0x000fea0003800000 */
.L_x_768:
[----:B------:R-:W-:Y:S04]  /*eb50*/  BSSY B2, `(.L_x_770) ;  /* 0x0000059000027945 */ /* 0x000fe80003800000 */
[----:B------:R-:W-:Y:S05]  /*eb60*/  @P1 BRA `(.L_x_771) ;  /* 0x00000004005c1947 */ /* 0x000fea0003800000 */
[----:B-1----:R-:W-:Y:S01]  /*eb70*/  LEA.HI R4, R41, R211, RZ, 0x1d ;  /* 0x000000d329047211 */ /* 0x002fe200078fe8ff */
[C---:B------:R-:W-:Y:S01]  /*eb80*/  IMAD.U32 R55, R28.reuse, 0x10000, RZ ;  /* 0x000100001c377824 */ /* 0x040fe200078e00ff */
[----:B------:R-:W-:Y:S01]  /*eb90*/  LOP3.LUT R57, R28, 0xffff0000, RZ, 0xc0, !PT ;  /* 0xffff00001c397812 */ /* 0x000fe200078ec0ff */
[----:B------:R-:W-:Y:S01]  /*eba0*/  IMAD.U32 R53, R24, 0x10000, RZ ;  /* 0x0001000018357824 */ /* 0x000fe200078e00ff */
[----:B0-----:R-:W-:-:S04]  /*ebb0*/  SHF.R.S32.HI R5, RZ, 0x1f, R4 ;  /* 0x0000001fff057819 */ /* 0x001fc80000011404 */
[----:B------:R-:W-:Y:S01]  /*ebc0*/  LEA.HI R5, R5, R4, RZ, 0x3 ;  /* 0x0000000405057211 */ /* 0x000fe200078f18ff */
[----:B------:R-:W-:-:S04]  /*ebd0*/  IMAD.SHL.U32 R4, R4, 0x8, RZ ;  /* 0x0000000804047824 */ /* 0x000fc800078e00ff */
[----:B------:R-:W-:Y:S01]  /*ebe0*/  IMAD.SHL.U32 R5, R5, 0x400, RZ ;  /* 0x0000040005057824 */ /* 0x000fe200078e00ff */
[----:B------:R-:W-:-:S04]  /*ebf0*/  LOP3.LUT R4, R191, 0x38, R4, 0xf8, !PT ;  /* 0x00000038bf047812 */ /* 0x000fc800078ef804 */
[----:B------:R-:W-:Y:S02]  /*ec00*/  LOP3.LUT R5, R5, 0x7fffe000, RZ, 0xc0, !PT ;  /* 0x7fffe00005057812 */ /* 0x000fe400078ec0ff */
[----:B------:R-:W-:-:S03]  /*ec10*/  LOP3.LUT R4, R4, R193, RZ, 0x3c, !PT ;  /* 0x000000c104047212 */ /* 0x000fc600078e3cff */
[----:B------:R-:W-:-:S04]  /*ec20*/  IMAD R5, R192, 0x200, R5 ;  /* 0x00000200c0057824 */ /* 0x000fc800078e0205 */
[----:B------:R-:W-:Y:S02]  /*ec30*/  IMAD.IADD R9, R5, 0x1, R4 ;  /* 0x0000000105097824 */ /* 0x000fe400078e0204 */
[----:B------:R-:W0:Y:S02]  /*ec40*/  LDS.128 R4, [R229] ;  /* 0x00000000e5047984 */ /* 0x000e240000000c00 */
        /* <DEDUP_REMOVED lines=15> */
[----:B------:R-:W-:Y:S01]  /*ed40*/  FMUL.FTZ R61, R48, R53 ;  /* 0x00000035303d7220 */ /* 0x000fe20000410000 */
[----:B------:R-:W-:Y:S01]  /*ed50*/  FMUL.FTZ R63, R8, R57 ;  /* 0x00000039083f7220 */ /* 0x000fe20000410000 */
[----:B------:R-:W-:-:S02]  /*ed60*/  IMAD.U32 R48, R29, 0x10000, RZ ;  /* 0x000100001d307824 */ /* 0x000fc400078e00ff */
[----:B------:R-:W-:Y:S01]  /*ed70*/  FFMA.FTZ R59, R44, R53, -R59 ;  /* 0x000000352c3b7223 */ /* 0x000fe2000001083b */
[----:B------:R-:W-:Y:S01]  /*ed80*/  LOP3.LUT R53, R24, 0xffff0000, RZ, 0xc0, !PT ;  /* 0xffff000018357812 */ /* 0x000fe200078ec0ff */
[----:B------:R-:W-:Y:S01]  /*ed90*/  FFMA.FTZ R61, R44, R55, R61 ;  /* 0x000000372c3d7223 */ /* 0x000fe2000001003d */
[----:B------:R-:W-:Y:S02]  /*eda0*/  IMAD.U32 R44, R25, 0x10000, RZ ;  /* 0x00010000192c7824 */ /* 0x000fe400078e00ff */
[----:B------:R-:W-:Y:S02]  /*edb0*/  IMAD.U32 R50, R10, 0x10000, RZ ;  /* 0x000100000a327824 */ /* 0x000fe400078e00ff */
[-C--:B------:R-:W-:Y:S01]  /*edc0*/  FMUL.FTZ R55, R8, R53.reuse ;  /* 0x0000003508377220 */ /* 0x080fe20000410000 */
[----:B------:R-:W-:Y:S01]  /*edd0*/  FFMA.FTZ R52, R4, R53, -R63 ;  /* 0x0000003504347223 */ /* 0x000fe2000001083f */
[----:B------:R-:W-:Y:S01]  /*ede0*/  FMUL.FTZ R8, R49, R48 ;  /* 0x0000003031087220 */ /* 0x000fe20000410000 */
[----:B------:R-:W-:-:S02]  /*edf0*/  IMAD.U32 R53, R30, 0x10000, RZ ;  /* 0x000100001e357824 */ /* 0x000fc400078e00ff */
[-C--:B------:R-:W-:Y:S01]  /*ee00*/  FMUL.FTZ R63, R49, R44.reuse ;  /* 0x0000002c313f7220 */ /* 0x080fe20000410000 */
[----:B------:R-:W-:Y:S01]  /*ee10*/  FFMA.FTZ R54, R4, R57, R55 ;  /* 0x0000003904367223 */ /* 0x000fe20000010037 */
[----:B------:R-:W-:Y:S01]  /*ee20*/  LOP3.LUT R10, R10, 0xffff0000, RZ, 0xc0, !PT ;  /* 0xffff00000a0a7812 */ /* 0x000fe200078ec0ff */
[C---:B------:R-:W-:Y:S01]  /*ee30*/  FFMA.FTZ R56, R45.reuse, R44, -R8 ;  /* 0x0000002c2d387223 */ /* 0x040fe20000010808 */
[----:B------:R-:W-:Y:S02]  /*ee40*/  IMAD.U32 R49, R26, 0x10000, RZ ;  /* 0x000100001a317824 */ /* 0x000fe400078e00ff */
[----:B------:R-:W-:Y:S01]  /*ee50*/  FFMA.FTZ R63, R45, R48, R63 ;  /* 0x000000302d3f7223 */ /* 0x000fe2000001003f */
[----:B------:R-:W-:Y:S01]  /*ee60*/  FMUL.FTZ R57, R50, R53 ;  /* 0x0000003532397220 */ /* 0x000fe20000410000 */
[----:B------:R-:W-:Y:S01]  /*ee70*/  LOP3.LUT R55, R30, 0xffff0000, RZ, 0xc0, !PT ;  /* 0xffff00001e377812 */ /* 0x000fe200078ec0ff */
[----:B------:R-:W-:Y:S01]  /*ee80*/  IMAD.U32 R51, R11, 0x10000, RZ ;  /* 0x000100000b337824 */ /* 0x000fe200078e00ff */
[----:B------:R-:W-:Y:S01]  /*ee90*/  LOP3.LUT R45, R26, 0xffff0000, RZ, 0xc0, !PT ;  /* 0xffff00001a2d7812 */ /* 0x000fe200078ec0ff */
[----:B------:R-:W-:-:S02]  /*eea0*/  IMAD.U32 R44, R31, 0x10000, RZ ;  /* 0x000100001f2c7824 */ /* 0x000fc400078e00ff */
[-C--:B------:R-:W-:Y:S01]  /*eeb0*/  FMUL.FTZ R65, R50, R49.reuse ;  /* 0x0000003132417220 */ /* 0x080fe20000410000 */
[----:B------:R-:W-:Y:S01]  /*eec0*/  FFMA.FTZ R57, R46, R49, -R57 ;  /* 0x000000312e397223 */ /* 0x000fe20000010839 */
[C---:B------:R-:W-:Y:S01]  /*eed0*/  FMUL.FTZ R49, R10.reuse, R55 ;  /* 0x000000370a317220 */ /* 0x040fe20000410000 */
[----:B------:R-:W-:Y:S02]  /*eee0*/  IMAD.U32 R4, R27, 0x10000, RZ ;  /* 0x000100001b047824 */ /* 0x000fe400078e00ff */
[----:B------:R-:W-:Y:S01]  /*eef0*/  FMUL.FTZ R10, R10, R45 ;  /* 0x0000002d0a0a7220 */ /* 0x000fe20000410000 */
[----:B------:R-:W-:Y:S01]  /*ef00*/  FMUL.FTZ R8, R51, R44 ;  /* 0x0000002c33087220 */ /* 0x000fe20000410000 */
[----:B------:R-:W-:Y:S01]  /*ef10*/  FFMA.FTZ R65, R46, R53, R65 ;  /* 0x000000352e417223 */ /* 0x000fe20000010041 */
[C---:B------:R-:W-:Y:S01]  /*ef20*/  FFMA.FTZ R46, R6.reuse, R45, -R49 ;  /* 0x0000002d062e7223 */ /* 0x040fe20000010831 */
[----:B------:R-:W-:Y:S01]  /*ef30*/  FFMA.FTZ R48, R6, R55, R10 ;  /* 0x0000003706307223 */ /* 0x000fe2000001000a */
[-C--:B------:R-:W-:Y:S01]  /*ef40*/  FFMA.FTZ R49, R47, R4.reuse, -R8 ;  /* 0x000000042f317223 */ /* 0x080fe20000010808 */
[----:B------:R-:W-:Y:S01]  /*ef50*/  LOP3.LUT R11, R11, 0xffff0000, RZ, 0xc0, !PT ;  /* 0xffff00000b0b7812 */ /* 0x000fe200078ec0ff */
[----:B------:R-:W-:Y:S01]  /*ef60*/  FMUL.FTZ R50, R51, R4 ;  /* 0x0000000433327220 */ /* 0x000fe20000410000 */
[----:B------:R-:W-:-:S02]  /*ef70*/  LOP3.LUT R8, R29, 0xffff0000, RZ, 0xc0, !PT ;  /* 0xffff00001d087812 */ /* 0x000fc400078ec0ff */
[----:B------:R-:W-:Y:S01]  /*ef80*/  LOP3.LUT R10, R31, 0xffff0000, RZ, 0xc0, !PT ;  /* 0xffff00001f0a7812 */ /* 0x000fe200078ec0ff */
[----:B------:R-:W-:Y:S01]  /*ef90*/  FFMA.FTZ R50, R47, R44, R50 ;  /* 0x0000002c2f327223 */ /* 0x000fe20000010032 */
[----:B------:R-:W-:Y:S01]  /*efa0*/  LOP3.LUT R4, R25, 0xffff0000, RZ, 0xc0, !PT ;  /* 0xffff000019047812 */ /* 0x000fe200078ec0ff */
[----:B------:R-:W-:Y:S01]  /*efb0*/  FMUL.FTZ R44, R9, R8 ;  /* 0x00000008092c7220 */ /* 0x000fe20000410000 */
[----:B------:R-:W-:Y:S01]  /*efc0*/  LOP3.LUT R6, R27, 0xffff0000, RZ, 0xc0, !PT ;  /* 0xffff00001b067812 */ /* 0x000fe200078ec0ff */
[----:B------:R-:W-:Y:S02]  /*efd0*/  FMUL.FTZ R58, R11, R10 ;  /* 0x0000000a0b3a7220 */ /* 0x000fe40000410000 */
[-C--:B------:R-:W-:Y:S01]  /*efe0*/  FMUL.FTZ R45, R9, R4.reuse ;  /* 0x00000004092d7220 */ /* 0x080fe20000410000 */
[----:B------:R-:W-:Y:S01]  /*eff0*/  FFMA.FTZ R9, R5, R4, -R44 ;  /* 0x0000000405097223 */ /* 0x000fe2000001082c */
[-C--:B------:R-:W-:Y:S01]  /*f000*/  FMUL.FTZ R11, R11, R6.reuse ;  /* 0x000000060b0b7220 */ /* 0x080fe20000410000 */
[----:B------:R-:W-:Y:S01]  /*f010*/  FFMA.FTZ R58, R7, R6, -R58 ;  /* 0x00000006073a7223 */ /* 0x000fe2000001083a */
[----:B------:R-:W-:Y:S01]  /*f020*/  FFMA.FTZ R44, R5, R8, R45 ;  /* 0x00000008052c7223 */ /* 0x000fe2000001002d */
[----:B------:R-:W-:Y:S01]  /*f030*/  F2FP.BF16.F32.PACK_AB R6, R46, R57 ;  /* 0x000000392e06723e */ /* 0x000fe200000010ff */
[----:B------:R-:W-:Y:S01]  /*f040*/  FFMA.FTZ R11, R7, R10, R11 ;  /* 0x0000000a070b7223 */ /* 0x000fe2000001000b */
[----:B------:R-:W-:-:S02]  /*f050*/  F2FP.BF16.F32.PACK_AB R4, R52, R59 ;  /* 0x0000003b3404723e */ /* 0x000fc400000010ff */
[----:B------:R-:W-:Y:S02]  /*f060*/  F2FP.BF16.F32.PACK_AB R5, R9, R56 ;  /* 0x000000380905723e */ /* 0x000fe400000010ff */
[----:B------:R-:W-:Y:S02]  /*f070*/  F2FP.BF16.F32.PACK_AB R7, R58, R49 ;  /* 0x000000313a07723e */ /* 0x000fe400000010ff */
[----:B------:R-:W-:Y:S02]  /*f080*/  F2FP.BF16.F32.PACK_AB R10, R48, R65 ;  /* 0x00000041300a723e */ /* 0x000fe400000010ff */
[----:B------:R-:W-:Y:S01]  /*f090*/  F2FP.BF16.F32.PACK_AB R8, R54, R61 ;  /* 0x0000003d3608723e */ /* 0x000fe200000010ff */
[----:B------:R2:W-:Y:S01]  /*f0a0*/  STS.128 [R229], R4 ;  /* 0x00000004e5007388 */ /* 0x0005e20000000c00 */
[----:B------:R-:W-:Y:S02]  /*f0b0*/  F2FP.BF16.F32.PACK_AB R9, R44, R63 ;  /* 0x0000003f2c09723e */ /* 0x000fe400000010ff */
[----:B------:R-:W-:-:S05]  /*f0c0*/  F2FP.BF16.F32.PACK_AB R11, R11, R50 ;  /* 0x000000320b0b723e */ /* 0x000fca00000010ff */
[----:B------:R2:W-:Y:S02]  /*f0d0*/  STS.128 [R43+0x10400], R8 ;  /* 0x010400082b007388 */ /* 0x0005e40000000c00 */
.L_x_771:
[----:B------:R-:W-:Y:S05]  /*f0e0*/  BSYNC B2 ;  /* 0x0000000000027941 */ /* 0x000fea0003800000 */
.L_x_770:
[----:B------:R-:W-:Y:S05]  /*f0f0*/  @P2 BRA `(.L_x_767) ;  /* 0x00000004005c2947 */ /* 0x000fea0003800000 */
[----:B------:R-:W-:Y:S01]  /*f100*/  LEA.HI R41, R41, R212, RZ, 0x1d ;  /* 0x000000d429297211 */ /* 0x000fe200078fe8ff */
[C---:B------:R-:W-:Y:S01]  /*f110*/  IMAD.U32 R54, R14.reuse, 0x10000, RZ ;  /* 0x000100000e367824 */ /* 0x040fe200078e00ff */
[----:B------:R-:W-:Y:S01]  /*f120*/  LOP3.LUT R51, R14, 0xffff0000, RZ, 0xc0, !PT ;  /* 0xffff00000e337812 */ /* 0x000fe200078ec0ff */
[----:B------:R-:W-:Y:S01]  /*f130*/  IMAD.U32 R52, R0, 0x10000, RZ ;  /* 0x0001000000347824 */ /* 0x000fe200078e00ff */
[----:B-12---:R-:W-:Y:S01]  /*f140*/  SHF.R.S32.HI R4, RZ, 0x1f, R41 ;  /* 0x0000001fff047819 */ /* 0x006fe20000011429 */
[----:B------:R-:W-:-:S03]  /*f150*/  IMAD.U32 R53, R15, 0x10000, RZ ;  /* 0x000100000f357824 */ /* 0x000fc600078e00ff */
[----:B0-----:R-:W-:Y:S01]  /*f160*/  LEA.HI R5, R4, R41, RZ, 0x3 ;  /* 0x0000002904057211 */ /* 0x001fe200078f18ff */
        /* <DEDUP_REMOVED lines=47> */
[----:B------:R-:W-:Y:S01]  /*f460*/  FFMA.FTZ R53, R45, R4, -R44 ;  /* 0x000000042d357223 */ /* 0x000fe2000001082c */
        /* <DEDUP_REMOVED lines=28> */
[----:B------:R3:W-:Y:S01]  /*f630*/  STS.128 [R227], R4 ;  /* 0x00000004e3007388 */ /* 0x0007e20000000c00 */
[----:B------:R-:W-:Y:S02]  /*f640*/  F2FP.BF16.F32.PACK_AB R9, R43, R52 ;  /* 0x000000342b09723e */ /* 0x000fe400000010ff */
[----:B------:R-:W-:-:S05]  /*f650*/  F2FP.BF16.F32.PACK_AB R11, R11, R46 ;  /* 0x0000002e0b0b723e */ /* 0x000fca00000010ff */
[----:B------:R3:W-:Y:S02]  /*f660*/  STS.128 [R41+0x10400], R8 ;  /* 0x0104000829007388 */ /* 0x0007e40000000c00 */
.L_x_767:
[----:B------:R-:W-:Y:S05]  /*f670*/  BSYNC B1 ;  /* 0x0000000000017941 */ /* 0x000fea0003800000 */
.L_x_766:
[----:B------:R-:W-:-:S13]  /*f680*/  ISETP.GE.AND P0, PT, R205, R42, PT ;  /* 0x0000002acd00720c */ /* 0x000fda0003f06270 */
[----:B------:R-:W-:Y:S05]  /*f690*/  @P0 BRA `(.L_x_750) ;  /* 0x00000010003c0947 */ /* 0x000fea0003800000 */
[----:B---3--:R-:W3:Y:S01]  /*f6a0*/  LDC R41, c[0x0][0x3f4] ;  /* 0x0000fd00ff297b82 */ /* 0x008ee20000000800 */
[C---:B-12---:R-:W-:Y:S01]  /*f6b0*/  VIADD R4, R18.reuse, 0x20 ;  /* 0x0000002012047836 */ /* 0x046fe20000000000 */
[----:B------:R-:W-:Y:S01]  /*f6c0*/  BSSY B1, `(.L_x_772) ;  /* 0x000005c000017945 */ /* 0x000fe20003800000 */
[C---:B------:R-:W-:Y:S01]  /*f6d0*/  VIADD R6, R18.reuse, 0x40 ;  /* 0x0000004012067836 */ /* 0x040fe20000000000 */
[-C--:B---3--:R-:W-:Y:S02]  /*f6e0*/  ISETP.GE.AND P0, PT, R18, R41.reuse, PT ;  /* 0x000000291200720c */ /* 0x088fe40003f06270 */
[-C--:B------:R-:W-:Y:S02]  /*f6f0*/  ISETP.GE.AND P1, PT, R4, R41.reuse, PT ;  /* 0x000000290400720c */ /* 0x080fe40003f26270 */
[----:B------:R-:W-:-:S09]  /*f700*/  ISETP.GE.AND P2, PT, R6, R41, PT ;  /* 0x000000290600720c */ /* 0x000fd20003f46270 */
[----:B------:R-:W-:Y:S05]  /*f710*/  @P0 BRA `(.L_x_773) ;  /* 0x0000000400580947 */ /* 0x000fea0003800000 */
[----:B------:R-:W-:Y:S01]  /*f720*/  LEA.HI R4, R41, R209, RZ, 0x1d ;  /* 0x000000d129047211 */ /* 0x000fe200078fe8ff */
[C---:B------:R-:W-:Y:S01]  /*f730*/  IMAD.U32 R53, R37.reuse, 0x10000, RZ ;  /* 0x0001000025357824 */ /* 0x040fe200078e00ff */
[----:B------:R-:W-:Y:S01]  /*f740*/  LOP3.LUT R58, R37, 0xffff0000, RZ, 0xc0, !PT ;  /* 0xffff0000253a7812 */ /* 0x000fe200078ec0ff */
[----:B------:R-:W-:Y:S01]  /*f750*/  IMAD.U32 R51, R32, 0x10000, RZ ;  /* 0x0001000020337824 */ /* 0x000fe200078e00ff */
[----:B0-----:R-:W-:Y:S01]  /*f760*/  SHF.R.S32.HI R5, RZ, 0x1f, R4 ;  /* 0x0000001fff057819 */ /* 0x001fe20000011404 */
[----:B------:R-:W-:Y:S01]  /*f770*/  IMAD.SHL.U32 R6, R4, 0x8, RZ ;  /* 0x0000000804067824 */ /* 0x000fe200078e00ff */
[----:B------:R-:W-:Y:S01]  /*f780*/  LOP3.LUT R32, R32, 0xffff0000, RZ, 0xc0, !PT ;  /* 0xffff000020207812 */ /* 0x000fe200078ec0ff */
[----:B------:R-:W-:Y:S01]  /*f790*/  IMAD.U32 R60, R38, 0x10000, RZ ;  /* 0x00010000263c7824 */ /* 0x000fe200078e00ff */
[----:B------:R-:W-:Y:S01]  /*f7a0*/  LEA.HI R4, R5, R4, RZ, 0x3 ;  /* 0x0000000405047211 */ /* 0x000fe200078f18ff */
[----:B------:R-:W-:Y:S01]  /*f7b0*/  IMAD.U32 R56, R33, 0x10000, RZ ;  /* 0x0001000021387824 */ /* 0x000fe200078e00ff */
[----:B------:R-:W-:Y:S01]  /*f7c0*/  LOP3.LUT R5, R185, 0x38, R6, 0xf8, !PT ;  /* 0x00000038b9057812 */ /* 0x000fe200078ef806 */
[----:B------:R-:W-:Y:S01]  /*f7d0*/  IMAD.U32 R55, R39, 0x10000, RZ ;  /* 0x0001000027377824 */ /* 0x000fe200078e00ff */
[----:B------:R-:W-:Y:S01]  /*f7e0*/  LOP3.LUT R57, R40, 0xffff0000, RZ, 0xc0, !PT ;  /* 0xffff000028397812 */ /* 0x000fe200078ec0ff */
[----:B------:R-:W-:Y:S01]  /*f7f0*/  IMAD.SHL.U32 R6, R4, 0x400, RZ ;  /* 0x0000040004067824 */ /* 0x000fe200078e00ff */
[----:B------:R-:W-:-:S02]  /*f800*/  LOP3.LUT R4, R5, R230, RZ, 0x3c, !PT ;  /* 0x000000e605047212 */ /* 0x000fc400078e3cff */
[----:B------:R-:W-:Y:S02]  /*f810*/  LOP3.LUT R33, R33, 0xffff0000, RZ, 0xc0, !PT ;  /* 0xffff000021217812 */ /* 0x000fe400078ec0ff */
[----:B------:R-:W-:-:S04]  /*f820*/  LOP3.LUT R6, R6, 0x7fffe000, RZ, 0xc0, !PT ;  /* 0x7fffe00006067812 */ /* 0x000fc800078ec0ff */
[----:B------:R-:W-:Y:S02]  /*f830*/  IADD3 R9, R4, R6, R195 ;  /* 0x0000000604097210 */ /* 0x000fe40007ffe0c3 */
[----:B------:R-:W0:Y:S03]  /*f840*/  LDS.128 R4, [R228] ;  /* 0x00000000e4047984 */ /* 0x000e260000000c00 */
        /* <DEDUP_REMOVED lines=14> */
[-C--:B------:R-:W-:Y:S01]  /*f930*/  FMUL.FTZ R52, R53, R47.reuse ;  /* 0x0000002f35347220 */ /* 0x080fe20000410000 */
[C---:B------:R-:W-:Y:S01]  /*f940*/  FMUL.FTZ R54, R51.reuse, R47 ;  /* 0x0000002f33367220 */ /* 0x040fe20000410000 */
[----:B------:R-:W-:Y:S01]  /*f950*/  FMUL.FTZ R47, R60, R48 ;  /* 0x000000303c2f7220 */ /* 0x000fe20000410000 */
[----:B------:R-:W-:Y:S01]  /*f960*/  FMUL.FTZ R37, R58, R8 ;  /* 0x000000083a257220 */ /* 0x000fe20000410000 */
[-C--:B------:R-:W-:Y:S01]  /*f970*/  FFMA.FTZ R52, R51, R43.reuse, -R52 ;  /* 0x0000002b33347223 */ /* 0x080fe20000010834 */
[----:B------:R-:W-:Y:S01]  /*f980*/  FMUL.FTZ R51, R56, R48 ;  /* 0x0000003038337220 */ /* 0x000fe20000410000 */
[----:B------:R-:W-:Y:S01]  /*f990*/  FFMA.FTZ R54, R53, R43, R54 ;  /* 0x0000002b35367223 */ /* 0x000fe20000010036 */
[----:B------:R-:W-:Y:S01]  /*f9a0*/  FMUL.FTZ R43, R32, R8 ;  /* 0x00000008202b7220 */ /* 0x000fe20000410000 */
[----:B------:R-:W-:-:S02]  /*f9b0*/  IMAD.U32 R49, R10, 0x10000, RZ ;  /* 0x000100000a317824 */ /* 0x000fc400078e00ff */
[-C--:B------:R-:W-:Y:S01]  /*f9c0*/  FFMA.FTZ R47, R56, R44.reuse, -R47 ;  /* 0x0000002c382f7223 */ /* 0x080fe2000001082f */
[----:B------:R-:W-:Y:S02]  /*f9d0*/  IMAD.U32 R53, R34, 0x10000, RZ ;  /* 0x0001000022357824 */ /* 0x000fe400078e00ff */
[----:B------:R-:W-:Y:S01]  /*f9e0*/  FFMA.FTZ R51, R60, R44, R51 ;  /* 0x0000002c3c337223 */ /* 0x000fe20000010033 */
[----:B------:R-:W-:Y:S01]  /*f9f0*/  LOP3.LUT R10, R10, 0xffff0000, RZ, 0xc0, !PT ;  /* 0xffff00000a0a7812 */ /* 0x000fe200078ec0ff */
[-C--:B------:R-:W-:Y:S01]  /*fa00*/  FFMA.FTZ R37, R32, R4.reuse, -R37 ;  /* 0x0000000420257223 */ /* 0x080fe20000010825 */
[----:B------:R-:W-:Y:S01]  /*fa10*/  LOP3.LUT R34, R34, 0xffff0000, RZ, 0xc0, !PT ;  /* 0xffff000022227812 */ /* 0x000fe200078ec0ff */
[----:B------:R-:W-:Y:S01]  /*fa20*/  FFMA.FTZ R43, R58, R4, R43 ;  /* 0x000000043a2b7223 */ /* 0x000fe2000001002b */
[----:B------:R-:W-:Y:S01]  /*fa30*/  LOP3.LUT R44, R39, 0xffff0000, RZ, 0xc0, !PT ;  /* 0xffff0000272c7812 */ /* 0x000fe200078ec0ff */
[-C--:B------:R-:W-:Y:S01]  /*fa40*/  FMUL.FTZ R4, R55, R49.reuse ;  /* 0x0000003137047220 */ /* 0x080fe20000410000 */
[----:B------:R-:W-:Y:S01]  /*fa50*/  FMUL.FTZ R32, R53, R49 ;  /* 0x0000003135207220 */ /* 0x000fe20000410000 */
[----:B------:R-:W-:-:S02]  /*fa60*/  IMAD.U32 R50, R11, 0x10000, RZ ;  /* 0x000100000b327824 */ /* 0x000fc400078e00ff */
[-C--:B------:R-:W-:Y:S01]  /*fa70*/  FMUL.FTZ R49, R34, R10.reuse ;  /* 0x0000000a22317220 */ /* 0x080fe20000410000 */
[----:B------:R-:W-:Y:S02]  /*fa80*/  IMAD.U32 R48, R40, 0x10000, RZ ;  /* 0x0001000028307824 */ /* 0x000fe400078e00ff */
[----:B------:R-:W-:Y:S01]  /*fa90*/  FMUL.FTZ R39, R44, R10 ;  /* 0x0000000a2c277220 */ /* 0x000fe20000410000 */
[-C--:B------:R-:W-:Y:S01]  /*faa0*/  FFMA.FTZ R8, R53, R45.reuse, -R4 ;  /* 0x0000002d35087223 */ /* 0x080fe20000010804 */
[----:B------:R-:W-:Y:S01]  /*fab0*/  FFMA.FTZ R10, R55, R45, R32 ;  /* 0x0000002d370a7223 */ /* 0x000fe20000010020 */
[----:B------:R-:W-:Y:S01]  /*fac0*/  LOP3.LUT R11, R11, 0xffff0000, RZ, 0xc0, !PT ;  /* 0xffff00000b0b7812 */ /* 0x000fe200078ec0ff */
[C---:B------:R-:W-:Y:S02]  /*fad0*/  IMAD.U32 R4, R35.reuse, 0x10000, RZ ;  /* 0x0001000023047824 */ /* 0x040fe400078e00ff */
[----:B------:R-:W-:Y:S01]  /*fae0*/  FMUL.FTZ R45, R48, R50 ;  /* 0x00000032302d7220 */ /* 0x000fe20000410000 */
[----:B------:R-:W-:Y:S01]  /*faf0*/  LOP3.LUT R55, R38, 0xffff0000, RZ, 0xc0, !PT ;  /* 0xffff000026377812 */ /* 0x000fe200078ec0ff */
[----:B------:R-:W-:Y:S01]  /*fb00*/  FFMA.FTZ R39, R34, R6, -R39 ;  /* 0x0000000622277223 */ /* 0x000fe20000010827 */
[----:B------:R-:W-:Y:S01]  /*fb10*/  LOP3.LUT R35, R35, 0xffff0000, RZ, 0xc0, !PT ;  /* 0xffff000023237812 */ /* 0x000fe200078ec0ff */
[C---:B------:R-:W-:Y:S01]  /*fb20*/  FMUL.FTZ R53, R4.reuse, R50 ;  /* 0x0000003204357220 */ /* 0x040fe20000410000 */
[----:B------:R-:W-:Y:S01]  /*fb30*/  FFMA.FTZ R45, R4, R46, -R45 ;  /* 0x0000002e042d7223 */ /* 0x000fe2000001082d */
[----:B------:R-:W-:Y:S01]  /*fb40*/  FFMA.FTZ R49, R44, R6, R49 ;  /* 0x000000062c317223 */ /* 0x000fe20000010031 */
[----:B------:R-:W-:Y:S01]  /*fb50*/  FMUL.FTZ R4, R55, R9 ;  /* 0x0000000937047220 */ /* 0x000fe20000410000 */
[----:B------:R-:W-:Y:S01]  /*fb60*/  FMUL.FTZ R38, R57, R11 ;  /* 0x0000000b39267220 */ /* 0x000fe20000410000 */
        /* <DEDUP_REMOVED lines=9> */
[----:B------:R-:W-:Y:S02]  /*fc00*/  F2FP.BF16.F32.PACK_AB R5, R32, R47 ;  /* 0x0000002f2005723e */ /* 0x000fe400000010ff */
[----:B------:R-:W-:Y:S02]  /*fc10*/  F2FP.BF16.F32.PACK_AB R7, R38, R45 ;  /* 0x0000002d2607723e */ /* 0x000fe400000010ff */
[----:B------:R-:W-:Y:S02]  /*fc20*/  F2FP.BF16.F32.PACK_AB R10, R49, R10 ;  /* 0x0000000a310a723e */ /* 0x000fe400000010ff */
[----:B------:R-:W-:Y:S01]  /*fc30*/  F2FP.BF16.F32.PACK_AB R8, R43, R54 ;  /* 0x000000362b08723e */ /* 0x000fe200000010ff */
[----:B------:R1:W-:Y:S01]  /*fc40*/  STS.128 [R228], R4 ;  /* 0x00000004e4007388 */ /* 0x0003e20000000c00 */
[----:B------:R-:W-:-:S02]  /*fc50*/  F2FP.BF16.F32.PACK_AB R9, R34, R51 ;  /* 0x000000332209723e */ /* 0x000fc400000010ff */
[----:B------:R-:W-:-:S05]  /*fc60*/  F2FP.BF16.F32.PACK_AB R11, R40, R53 ;  /* 0x00000035280b723e */ /* 0x000fca00000010ff */
[----:B------:R1:W-:Y:S02]  /*fc70*/  STS.128 [R42+0x10400], R8 ;  /* 0x010400082a007388 */ /* 0x0003e40000000c00 */
.L_x_773:
[----:B------:R-:W-:Y:S05]  /*fc80*/  BSYNC B1 ;  /* 0x0000000000017941 */ /* 0x000fea0003800000 */
.L_x_772:
[----:B------:R-:W-:Y:S04]  /*fc90*/  BSSY B1, `(.L_x_774) ;  /* 0x0000058000017945 */ /* 0x000fe80003800000 */
[----:B------:R-:W-:Y:S05]  /*fca0*/  @P1 BRA `(.L_x_775) ;  /* 0x0000000400581947 */ /* 0x000fea0003800000 */
[----:B-1----:R-:W-:Y:S01]  /*fcb0*/  LEA.HI R4, R41, R211, RZ, 0x1d ;  /* 0x000000d329047211 */ /* 0x002fe200078fe8ff */
        /* <DEDUP_REMOVED lines=8> */
[C---:B------:R-:W-:Y:S01]  /*fd40*/  IMAD.U32 R47, R26.reuse, 0x10000, RZ ;  /* 0x000100001a2f7824 */ /* 0x040fe200078e00ff */
[----:B------:R-:W-:Y:S01]  /*fd50*/  LOP3.LUT R5, R185, 0x38, R6, 0xf8, !PT ;  /* 0x00000038b9057812 */ /* 0x000fe200078ef806 */
[----:B------:R-:W-:Y:S01]  /*fd60*/  IMAD.U32 R48, R29, 0x10000, RZ ;  /* 0x000100001d307824 */ /* 0x000fe200078e00ff */
[----:B------:R-:W-:Y:S01]  /*fd70*/  LOP3.LUT R26, R26, 0xffff0000, RZ, 0xc0, !PT ;  /* 0xffff00001a1a7812 */ /* 0x000fe200078ec0ff */
[----:B------:R-:W-:Y:S01]  /*fd80*/  IMAD.SHL.U32 R6, R4, 0x400, RZ ;  /* 0x0000040004067824 */ /* 0x000fe200078e00ff */
[----:B------:R-:W-:Y:S01]  /*fd90*/  LOP3.LUT R4, R5, R230, RZ, 0x3c, !PT ;  /* 0x000000e605047212 */ /* 0x000fe200078e3cff */
[----:B------:R-:W-:Y:S01]  /*fda0*/  IMAD.U32 R55, R31, 0x10000, RZ ;  /* 0x000100001f377824 */ /* 0x000fe200078e00ff */
[----:B------:R-:W-:Y:S01]  /*fdb0*/  LOP3.LUT R30, R30, 0xffff0000, RZ, 0xc0, !PT ;  /* 0xffff00001e1e7812 */ /* 0x000fe200078ec0ff */
[----:B------:R-:W-:Y:S01]  /*fdc0*/  IMAD.U32 R28, R25, 0x10000, RZ ;  /* 0x00010000191c7824 */ /* 0x000fe200078e00ff */
[----:B------:R-:W-:Y:S01]  /*fdd0*/  LOP3.LUT R6, R6, 0x7fffe000, RZ, 0xc0, !PT ;  /* 0x7fffe00006067812 */ /* 0x000fe200078ec0ff */
[----:B------:R-:W-:Y:S01]  /*fde0*/  IMAD.U32 R51, R27, 0x10000, RZ ;  /* 0x000100001b337824 */ /* 0x000fe200078e00ff */
[----:B------:R-:W-:-:S02]  /*fdf0*/  LOP3.LUT R29, R29, 0xffff0000, RZ, 0xc0, !PT ;  /* 0xffff00001d1d7812 */ /* 0x000fc400078ec0ff */
[----:B------:R-:W-:Y:S02]  /*fe00*/  IADD3 R9, R4, R6, R195 ;  /* 0x0000000604097210 */ /* 0x000fe40007ffe0c3 */
[----:B------:R-:W0:Y:S01]  /*fe10*/  LDS.128 R4, [R226] ;  /* 0x00000000e2047984 */ /* 0x000e220000000c00 */
[----:B------:R-:W-:Y:S02]  /*fe20*/  LOP3.LUT R31, R31, 0xffff0000, RZ, 0xc0, !PT ;  /* 0xffff00001f1f7812 */ /* 0x000fe400078ec0ff */
[----:B------:R-:W-:Y:S01]  /*fe30*/  IMAD R32, R9, 0x2, R2 ;  /* 0x0000000209207824 */ /* 0x000fe200078e0202 */
[----:B------:R-:W-:Y:S02]  /*fe40*/  LOP3.LUT R25, R25, 0xffff0000, RZ, 0xc0, !PT ;  /* 0xffff000019197812 */ /* 0x000fe400078ec0ff */
[----:B------:R-:W-:Y:S02]  /*fe50*/  LOP3.LUT R27, R27, 0xffff0000, RZ, 0xc0, !PT ;  /* 0xffff00001b1b7812 */ /* 0x000fe400078ec0ff */
        /* <DEDUP_REMOVED lines=14> */
[----:B------:R-:W-:Y:S01]  /*ff40*/  FMUL.FTZ R38, R43, R38 ;  /* 0x000000262b267220 */ /* 0x000fe20000410000 */
[C---:B------:R-:W-:Y:S01]  /*ff50*/  IMAD.U32 R39, R9.reuse, 0x10000, RZ ;  /* 0x0001000009277824 */ /* 0x040fe200078e00ff */
[----:B------:R-:W-:Y:S01]  /*ff60*/  LOP3.LUT R9, R9, 0xffff0000, RZ, 0xc0, !PT ;  /* 0xffff000009097812 */ /* 0x000fe200078ec0ff */
[-C--:B------:R-:W-:Y:S01]  /*ff70*/  FFMA.FTZ R44, R43, R33.reuse, -R44 ;  /* 0x000000212b2c7223 */ /* 0x080fe2000001082c */
[----:B------:R-:W-:Y:S01]  /*ff80*/  FFMA.FTZ R38, R45, R33, R38 ;  /* 0x000000212d267223 */ /* 0x000fe20000010026 */
[-C--:B------:R-:W-:Y:S01]  /*ff90*/  FMUL.FTZ R43, R46, R8.reuse ;  /* 0x000000082e2b7220 */ /* 0x080fe20000410000 */
[----:B------:R-:W-:Y:S01]  /*ffa0*/  FMUL.FTZ R33, R24, R8 ;  /* 0x0000000818217220 */ /* 0x000fe20000410000 */
[----:B------:R-:W-:-:S02]  /*ffb0*/  IMAD.U32 R42, R11, 0x10000, RZ ;  /* 0x000100000b2a7824 */ /* 0x000fc400078e00ff */
[----:B------:R-:W-:Y:S01]  /*ffc0*/  FMUL.FTZ R45, R48, R39 ;  /* 0x00000027302d7220 */ /* 0x000fe20000410000 */
[-C--:B------:R-:W-:Y:S01]  /*ffd0*/  FFMA.FTZ R43, R24, R4.reuse, -R43 ;  /* 0x00000004182b7223 */ /* 0x080fe2000001082b */
[----:B------:R-:W-:Y:S01]  /*ffe0*/  FFMA.FTZ R33, R46, R4, R33 ;  /* 0x000000042e217223 */ /* 0x000fe20000010021 */
[-C--:B------:R-:W-:Y:S01]  /*fff0*/  FMUL.FTZ R4, R53, R40.reuse ;  /* 0x0000002835047220 */ /* 0x080fe20000410000 */
[----:B------:R-:W-:Y:S01]  /*10000*/  LOP3.LUT R11, R11, 0xffff0000, RZ, 0xc0, !PT ;  /* 0xffff00000b0b7812 */ /* 0x000fe200078ec0ff */
[C---:B------:R-:W-:Y:S01]  /*10010*/  FMUL.FTZ R40, R47.reuse, R40 ;  /* 0x000000282f287220 */ /* 0x040fe20000410000 */
[----:B------:R-:W-:Y:S01]  /*10020*/  FMUL.FTZ R49, R26, R10 ;  /* 0x0000000a1a317220 */ /* 0x000fe20000410000 */
[----:B------:R-:W-:Y:S01]  /*10030*/  FFMA.FTZ R8, R47, R35, -R4 ;  /* 0x000000232f087223 */ /* 0x000fe20000010804 */
[----:B------:R-:W-:Y:S01]  /*10040*/  FMUL.FTZ R4, R55, R42 ;  /* 0x0000002a37047220 */ /* 0x000fe20000410000 */
[----:B------:R-:W-:Y:S01]  /*10050*/  FMUL.FTZ R39, R28, R39 ;  /* 0x000000271c277220 */ /* 0x000fe20000410000 */
[----:B------:R-:W-:Y:S01]  /*10060*/  FMUL.FTZ R47, R30, R10 ;  /* 0x0000000a1e2f7220 */ /* 0x000fe20000410000 */
[----:B------:R-:W-:Y:S01]  /*10070*/  FFMA.FTZ R45, R28, R34, -R45 ;  /* 0x000000221c2d7223 */ /* 0x000fe2000001082d */
[----:B------:R-:W-:Y:S01]  /*10080*/  FFMA.FTZ R49, R30, R6, R49 ;  /* 0x000000061e317223 */ /* 0x000fe20000010031 */
[----:B------:R-:W-:Y:S01]  /*10090*/  FFMA.FTZ R28, R51, R37, -R4 ;  /* 0x00000025331c7223 */ /* 0x000fe20000010804 */
[----:B------:R-:W-:Y:S01]  /*100a0*/  FFMA.FTZ R39, R48, R34, R39 ;  /* 0x0000002230277223 */ /* 0x000fe20000010027 */
[----:B------:R-:W-:Y:S01]  /*100b0*/  FFMA.FTZ R47, R26, R6, -R47 ;  /* 0x000000061a2f7223 */ /* 0x000fe2000001082f */
[----:B------:R-:W-:Y:S01]  /*100c0*/  FMUL.FTZ R4, R29, R9 ;  /* 0x000000091d047220 */ /* 0x000fe20000410000 */
        /* <DEDUP_REMOVED lines=20> */
.L_x_775:
[----:B------:R-:W-:Y:S05]  /*10210*/  BSYNC B1 ;  /* 0x0000000000017941 */ /* 0x000fea0003800000 */
.L_x_774:
[----:B------:R-:W-:Y:S05]  /*10220*/  @P2 BRA `(.L_x_750) ;  /* 0x0000000400582947 */ /* 0x000fea0003800000 */
[----:B------:R-:W-:Y:S01]  /*10230*/  LEA.HI R41, R41, R212, RZ, 0x1d ;  /* 0x000000d429297211 */ /* 0x000fe200078fe8ff */
[C---:B------:R-:W-:Y:S01]  /*10240*/  IMAD.U32 R35, R14.reuse, 0x10000, RZ ;  /* 0x000100000e237824 */ /* 0x040fe200078e00ff */
[----:B------:R-:W-:Y:S01]  /*10250*/  LOP3.LUT R40, R14, 0xffff0000, RZ, 0xc0, !PT ;  /* 0xffff00000e287812 */ /* 0x000fe200078ec0ff */
[C---:B------:R-:W-:Y:S01]  /*10260*/  IMAD.U32 R33, R0.reuse, 0x10000, RZ ;  /* 0x0001000000217824 */ /* 0x040fe200078e00ff */
[----:B-12---:R-:W-:Y:S01]  /*10270*/  SHF.R.S32.HI R6, RZ, 0x1f, R41 ;  /* 0x0000001fff067819 */ /* 0x006fe20000011429 */
[----:B------:R-:W-:Y:S01]  /*10280*/  IMAD.SHL.U32 R4, R41, 0x8, RZ ;  /* 0x0000000829047824 */ /* 0x000fe200078e00ff */
[----:B------:R-:W-:Y:S01]  /*10290*/  LOP3.LUT R0, R0, 0xffff0000, RZ, 0xc0, !PT ;  /* 0xffff000000007812 */ /* 0x000fe200078ec0ff */
[----:B------:R-:W-:Y:S01]  /*102a0*/  IMAD.U32 R42, R15, 0x10000, RZ ;  /* 0x000100000f2a7824 */ /* 0x000fe200078e00ff */
[----:B------:R-:W-:Y:S01]  /*102b0*/  LEA.HI R6, R6, R41, RZ, 0x3 ;  /* 0x0000002906067211 */ /* 0x000fe200078f18ff */
[----:B------:R-:W-:Y:S01]  /*102c0*/  IMAD.U32 R38, R3, 0x10000, RZ ;  /* 0x0001000003267824 */ /* 0x000fe200078e00ff */
[----:B0-----:R-:W-:Y:S01]  /*102d0*/  LOP3.LUT R5, R185, 0x38, R4, 0xf8, !PT ;  /* 0x00000038b9057812 */ /* 0x001fe200078ef804 */
[C---:B------:R-:W-:Y:S01]  /*102e0*/  IMAD.U32 R39, R20.reuse, 0x10000, RZ ;  /* 0x0001000014277824 */ /* 0x040fe200078e00ff */
[----:B------:R-:W-:Y:S01]  /*102f0*/  LOP3.LUT R20, R20, 0xffff0000, RZ, 0xc0, !PT ;  /* 0xffff000014147812 */ /* 0x000fe200078ec0ff */
[----:B------:R-:W-:Y:S01]  /*10300*/  IMAD.SHL.U32 R6, R6, 0x400, RZ ;  /* 0x0000040006067824 */ /* 0x000fe200078e00ff */
[----:B------:R-:W-:Y:S01]  /*10310*/  LOP3.LUT R4, R5, R230, RZ, 0x3c, !PT ;  /* 0x000000e605047212 */ /* 0x000fe200078e3cff */
[C---:B------:R-:W-:Y:S01]  /*10320*/  IMAD.U32 R37, R12.reuse, 0x10000, RZ ;  /* 0x000100000c257824 */ /* 0x040fe200078e00ff */
[----:B------:R-:W-:-:S02]  /*10330*/  LOP3.LUT R12, R12, 0xffff0000, RZ, 0xc0, !PT ;  /* 0xffff00000c0c7812 */ /* 0x000fc400078ec0ff */
[----:B------:R-:W-:Y:S02]  /*10340*/  LOP3.LUT R6, R6, 0x7fffe000, RZ, 0xc0, !PT ;  /* 0x7fffe00006067812 */ /* 0x000fe400078ec0ff */
[----:B------:R-:W-:Y:S02]  /*10350*/  LOP3.LUT R15, R15, 0xffff0000, RZ, 0xc0, !PT ;  /* 0xffff00000f0f7812 */ /* 0x000fe400078ec0ff */
[----:B------:R-:W-:Y:S02]  /*10360*/  IADD3 R9, R4, R6, R195 ;  /* 0x0000000604097210 */ /* 0x000fe40007ffe0c3 */
[----:B------:R-:W0:Y:S01]  /*10370*/  LDS.128 R4, [R225] ;  /* 0x00000000e1047984 */ /* 0x000e220000000c00 */
[----:B------:R-:W-:Y:S02]  /*10380*/  LOP3.LUT R3, R3, 0xffff0000, RZ, 0xc0, !PT ;  /* 0xffff000003037812 */ /* 0x000fe400078ec0ff */
        /* <DEDUP_REMOVED lines=21> */
[----:B------:R-:W-:Y:S01]  /*104e0*/  FFMA.FTZ R29, R0, R4, -R29 ;  /* 0x00000004001d7223 */ /* 0x000fe2000001081d */
[-C--:B------:R-:W-:Y:S01]  /*104f0*/  FMUL.FTZ R33, R42, R30.reuse ;  /* 0x0000001e2a217220 */ /* 0x080fe20000410000 */
[----:B------:R-:W-:Y:S01]  /*10500*/  FMUL.FTZ R35, R38, R30 ;  /* 0x0000001e26237220 */ /* 0x000fe20000410000 */
[-C--:B------:R-:W-:Y:S01]  /*10510*/  FMUL.FTZ R0, R39, R31.reuse ;  /* 0x0000001f27007220 */ /* 0x080fe20000410000 */
[----:B------:R-:W-:Y:S01]  /*10520*/  LOP3.LUT R10, R10, 0xffff0000, RZ, 0xc0, !PT ;  /* 0xffff00000a0a7812 */ /* 0x000fe200078ec0ff */
[----:B------:R-:W-:Y:S01]  /*10530*/  FFMA.FTZ R25, R40, R4, R25 ;  /* 0x0000000428197223 */ /* 0x000fe20000010019 */
[-C--:B------:R-:W-:Y:S01]  /*10540*/  FFMA.FTZ R33, R38, R26.reuse, -R33 ;  /* 0x0000001a26217223 */ /* 0x080fe20000010821 */
[----:B------:R-:W-:Y:S01]  /*10550*/  FFMA.FTZ R35, R42, R26, R35 ;  /* 0x0000001a2a237223 */ /* 0x000fe20000010023 */
[----:B------:R-:W-:Y:S01]  /*10560*/  FMUL.FTZ R4, R37, R31 ;  /* 0x0000001f25047220 */ /* 0x000fe20000410000 */
[----:B------:R-:W-:-:S02]  /*10570*/  IMAD.U32 R32, R11, 0x10000, RZ ;  /* 0x000100000b207824 */ /* 0x000fc400078e00ff */
[-C--:B------:R-:W-:Y:S01]  /*10580*/  FFMA.FTZ R8, R37, R27.reuse, -R0 ;  /* 0x0000001b25087223 */ /* 0x080fe20000010800 */
[----:B------:R-:W-:Y:S02]  /*10590*/  IMAD.U32 R26, R21, 0x10000, RZ ;  /* 0x00010000151a7824 */ /* 0x000fe400078e00ff */
[-C--:B------:R-:W-:Y:S01]  /*105a0*/  FMUL.FTZ R31, R20, R10.reuse ;  /* 0x0000000a141f7220 */ /* 0x080fe20000410000 */
[----:B------:R-:W-:Y:S02]  /*105b0*/  IMAD.U32 R0, R13, 0x10000, RZ ;  /* 0x000100000d007824 */ /* 0x000fe400078e00ff */
[----:B------:R-:W-:Y:S01]  /*105c0*/  FMUL.FTZ R37, R12, R10 ;  /* 0x0000000a0c257220 */ /* 0x000fe20000410000 */
[----:B------:R-:W-:Y:S01]  /*105d0*/  FFMA.FTZ R10, R39, R27, R4 ;  /* 0x0000001b270a7223 */ /* 0x000fe20000010004 */
[----:B------:R-:W-:Y:S01]  /*105e0*/  LOP3.LUT R11, R11, 0xffff0000, RZ, 0xc0, !PT ;  /* 0xffff00000b0b7812 */ /* 0x000fe200078ec0ff */
[-C--:B------:R-:W-:Y:S01]  /*105f0*/  FMUL.FTZ R27, R26, R32.reuse ;  /* 0x000000201a1b7220 */ /* 0x080fe20000410000 */
[----:B------:R-:W-:Y:S01]  /*10600*/  LOP3.LUT R21, R21, 0xffff0000, RZ, 0xc0, !PT ;  /* 0xffff000015157812 */ /* 0x000fe200078ec0ff */
[----:B------:R-:W-:Y:S01]  /*10610*/  FMUL.FTZ R39, R0, R32 ;  /* 0x0000002000277220 */ /* 0x000fe20000410000 */
[----:B------:R-:W-:Y:S01]  /*10620*/  LOP3.LUT R13, R13, 0xffff0000, RZ, 0xc0, !PT ;  /* 0xffff00000d0d7812 */ /* 0x000fe200078ec0ff */
[-C--:B------:R-:W-:Y:S01]  /*10630*/  FFMA.FTZ R31, R12, R6.reuse, -R31 ;  /* 0x000000060c1f7223 */ /* 0x080fe2000001081f */
[----:B------:R-:W-:Y:S01]  /*10640*/  FFMA.FTZ R37, R20, R6, R37 ;  /* 0x0000000614257223 */ /* 0x000fe20000010025 */
[-C--:B------:R-:W-:Y:S01]  /*10650*/  FFMA.FTZ R27, R0, R28.reuse, -R27 ;  /* 0x0000001c001b7223 */ /* 0x080fe2000001081b */
        /* <DEDUP_REMOVED lines=19> */
.L_x_750:
[----:B------:R-:W-:Y:S05]  /*10790*/  BSYNC B0 ;  /* 0x0000000000007941 */ /* 0x000fea0003800000 */
.L_x_731:
[----:B------:R-:W-:Y:S01]  /*107a0*/  @!PT LDS RZ, [RZ] ;  /* 0x00000000fffff984 */ /* 0x000fe20000000800 */
[----:B------:R-:W-:Y:S01]  /*107b0*/  @!PT LDS RZ, [RZ] ;  /* 0x00000000fffff984 */ /* 0x000fe20000000800 */
[----:B------:R-:W-:Y:S01]  /*107c0*/  @!PT LDS RZ, [RZ] ;  /* 0x00000000fffff984 */ /* 0x000fe20000000800 */
[----:B------:R-:W-:Y:S01]  /*107d0*/  @!PT LDS RZ, [RZ] ;  /* 0x00000000fffff984 */ /* 0x000fe20000000800 */
[----:B------:R5:W-:Y:S06]  /*107e0*/  MEMBAR.ALL.CTA ;  /* 0x0000000000007992 */ /* 0x000bec0000008000 */
[----:B-----5:R-:W5:Y:S01]  /*107f0*/  FENCE.VIEW.ASYNC.S ;  /* 0x00000000000073c6 */ /* 0x020f620000000000 */
[----:B------:R-:W-:Y:S05]  /*10800*/  WARPSYNC.ALL ;  /* 0x0000000000007948 */ /* 0x000fea0003800000 */
[----:B-----5:R-:W-:Y:S06]  /*10810*/  BAR.SYNC.DEFER_BLOCKING 0xd, 0x100 ;  /* 0x0344000000007b1d */ /* 0x020fec0000010000 */
.L_x_729:
[----:B------:R-:W-:-:S05]  /*10820*/  IMAD.U32 R0, RZ, RZ, UR46 ;  /* 0x0000002eff007e24 */ /* 0x000fca000f8e00ff */
[----:B------:R-:W-:-:S13]  /*10830*/  ISETP.NE.AND P0, PT, R0, 0x3, PT ;  /* 0x000000030000780c */ /* 0x000fda0003f05270 */
[----:B------:R-:W-:Y:S05]  /*10840*/  @!P0 BRA `(.L_x_776) ;  /* 0x0000000000048947 */ /* 0x000fea0003800000 */
[----:B------:R-:W-:Y:S01]  /*10850*/  BPT.TRAP 0x1 ;  /* 0x000000040000795c */ /* 0x000fe20000300000 */
.L_x_776:
[----:B01234-:R-:W-:Y:S01]  /*10860*/  IMAD R4, R194, 0x8, R2 ;  /* 0x00000008c2047824 */ /* 0x01ffe200078e0202 */
[----:B------:R-:W-:-:S04]  /*10870*/  SHF.L.U32 R3, R196, 0x1f, RZ ;  /* 0x0000001fc4037819 */ /* 0x000fc800000006ff */
[----:B------:R0:W1:Y:S01]  /*10880*/  SYNCS.PHASECHK.TRANS64.TRYWAIT P2, [R4+URZ+0x34830], R3 ;  /* 0x03483003040075a7 */ /* 0x000062000804017f */
[----:B------:R-:W-:Y:S05]  /*10890*/  @!P0 BRA `(.L_x_777) ;  /* 0x0000000000048947 */ /* 0x000fea0003800000 */
[----:B------:R-:W-:Y:S01]  /*108a0*/  BPT.TRAP 0x1 ;  /* 0x000000040000795c */ /* 0x000fe20000300000 */
.L_x_777:
[----:B------:R-:W2:Y:S01]  /*108b0*/  S2R R0, SR_TID.X ;  /* 0x0000000000007919 */ /* 0x000ea20000002100 */
[----:B------:R-:W-:Y:S01]  /*108c0*/  IMAD.MOV.U32 R151, RZ, RZ, RZ ;  /* 0x000000ffff977224 */ /* 0x000fe200078e00ff */
[----:B--2---:R-:W-:-:S04]  /*108d0*/  LOP3.LUT R0, R0, 0x7f, RZ, 0xc0, !PT ;  /* 0x0000007f00007812 */ /* 0x004fc800078ec0ff */
[----:B------:R-:W-:Y:S01]  /*108e0*/  ISETP.NE.AND P1, PT, R0, RZ, PT ;  /* 0x000000ff0000720c */ /* 0x000fe20003f25270 */
[----:B-1----:R-:W-:-:S12]  /*108f0*/  @P2 BRA `(.L_x_778) ;  /* 0x0000000000082947 */ /* 0x002fd80003800000 */
[----:B------:R-:W1:Y:S02]  /*10900*/  SYNCS.PHASECHK.TRANS64.TRYWAIT P2, [R4+URZ+0x34830], R3 ;  /* 0x03483003040075a7 */ /* 0x000e64000804017f */
[----:B-1----:R-:W-:Y:S05]  /*10910*/  @!P2 BRA `(.L_x_779) ;  /* 0x000000f80090a947 */ /* 0x002fea0003800000 */
.L_x_778:
[----:B------:R-:W-:Y:S05]  /*10920*/  WARPSYNC.ALL ;  /* 0x0000000000007948 */ /* 0x000fea0003800000 */
[----:B------:R-:W-:Y:S01]  /*10930*/  VIADD R0, R2, 0x1c400 ;  /* 0x0001c40002007836 */ /* 0x000fe20000000000 */
[----:B------:R-:W-:Y:S01]  /*10940*/  R2UR UR52, R36 ;  /* 0x00000000243472ca */ /* 0x000fe200000e0000 */
[----:B------:R-:W-:Y:S01]  /*10950*/  IMAD.MOV.U32 R9, RZ, RZ, 0x40000040 ;  /* 0x40000040ff097424 */ /* 0x000fe200078e00ff */
[----:B------:R-:W-:Y:S01]  /*10960*/  WARPGROUP.ARRIVE ;  /* 0x00000000000079c5 */ /* 0x000fe20000000000 */
[----:B------:R-:W-:Y:S01]  /*10970*/  UMOV UR53, 0x40000040 ;  /* 0x4000004000357882 */ /* 0x000fe20000000000 */
[----:B------:R-:W-:Y:S01]  /*10980*/  SHF.R.U32.HI R0, RZ, 0x4, R0 ;  /* 0x00000004ff007819 */ /* 0x000fe20000011600 */
[----:B------:R-:W-:Y:S01]  /*10990*/  IMAD.MOV.U32 R15, RZ, RZ, 0x40000040 ;  /* 0x40000040ff0f7424 */ /* 0x000fe200078e00ff */
[----:B------:R-:W-:Y:S01]  /*109a0*/  R2UR UR55, R9 ;  /* 0x00000000093772ca */ /* 0x000fe200000e0000 */
[----:B------:R-:W-:Y:S01]  /*109b0*/  UMOV UR49, 0x40000040 ;  /* 0x4000004000317882 */ /* 0x000fe20000000000 */
[----:B------:R-:W-:Y:S01]  /*109c0*/  LOP3.LUT R0, R0, 0x3fff, RZ, 0xc0, !PT ;  /* 0x00003fff00007812 */ /* 0x000fe200078ec0ff */
[----:B------:R-:W-:Y:S01]  /*109d0*/  UMOV UR9, 0x40000040 ;  /* 0x4000004000097882 */ /* 0x000fe20000000000 */
[----:B------:R-:W-:Y:S01]  /*109e0*/  R2UR UR51, R15 ;  /* 0x000000000f3372ca */ /* 0x000fe200000e0000 */
[----:B------:R-:W-:Y:S01]  /*109f0*/  IMAD.MOV.U32 R15, RZ, RZ, 0x40000040 ;  /* 0x40000040ff0f7424 */ /* 0x000fe200078e00ff */
[----:B------:R-:W-:Y:S01]  /*10a00*/  LOP3.LUT R7, R0, 0x10000, RZ, 0xfc, !PT ;  /* 0x0001000000077812 */ /* 0x000fe200078efcff */
[----:B------:R-:W-:Y:S01]  /*10a10*/  ULOP3.LUT UR52, UR52, 0x10000, URZ, 0xfc, !UPT ;  /* 0x0001000034347892 */ /* 0x000fe2000f8efc3f */
[----:B------:R-:W-:Y:S01]  /*10a20*/  IMAD.U32 R21, RZ, RZ, UR9 ;  /* 0x00000009ff157e24 */ /* 0x000fe2000f8e00ff */
[----:B------:R-:W-:Y:S01]  /*10a30*/  UMOV UR57, 0x40000040 ;  /* 0x4000004000397882 */ /* 0x000fe20000000000 */
[----:B------:R-:W-:Y:S01]  /*10a40*/  R2UR UR11, R15 ;  /* 0x000000000f0b72ca */ /* 0x000fe200000e0000 */
[----:B------:R-:W-:Y:S01]  /*10a50*/  IMAD R8, R194, 0xc00, R7 ;  /* 0x00000c00c2087824 */ /* 0x000fe200078e0207 */
[----:B------:R-:W-:Y:S01]  /*10a60*/  UIADD3 UR48, UR52, 0x2, URZ ;  /* 0x0000000234307890 */ /* 0x000fe2000fffe03f */
[----:B------:R-:W-:Y:S01]  /*10a70*/  IMAD.MOV.U32 R15, RZ, RZ, 0x40000040 ;  /* 0x40000040ff0f7424 */ /* 0x000fe200078e00ff */
[----:B------:R-:W-:Y:S01]  /*10a80*/  UIADD3 UR4, UR52, 0x4, URZ ;  /* 0x0000000434047890 */ /* 0x000fe2000fffe03f */
[C---:B------:R-:W-:Y:S01]  /*10a90*/  VIADD R14, R8.reuse, 0x2 ;  /* 0x00000002080e7836 */ /* 0x040fe20000000000 */
[----:B------:R-:W-:Y:S01]  /*10aa0*/  R2UR UR54, R8 ;  /* 0x00000000083672ca */ /* 0x000fe200000e0000 */
[----:B------:R-:W-:Y:S01]  /*10ab0*/  UIADD3 UR56, UR52, 0x802, URZ ;  /* 0x0000080234387890 */ /* 0x000fe2000fffe03f */
[----:B------:R-:W-:Y:S01]  /*10ac0*/  IMAD.MOV.U32 R9, RZ, RZ, 0x40000040 ;  /* 0x40000040ff097424 */ /* 0x000fe200078e00ff */
[----:B------:R-:W-:Y:S01]  /*10ad0*/  UIADD3 UR36, UR52, 0x804, URZ ;  /* 0x0000080434247890 */ /* 0x000fe2000fffe03f */
[----:B------:R-:W-:Y:S01]  /*10ae0*/  R2UR UR50, R14 ;  /* 0x000000000e3272ca */ /* 0x000fe200000e0000 */
[----:B------:R-:W-:Y:S01]  /*10af0*/  VIADD R14, R8, 0x4 ;  /* 0x00000004080e7836 */ /* 0x000fe20000000000 */
[----:B------:R-:W-:Y:S01]  /*10b00*/  UMOV UR8, UR4 ;  /* 0x0000000400087c82 */ /* 0x000fe20008000000 */
[----:B------:R-:W-:Y:S01]  /*10b10*/  UIADD3 UR4, UR52, 0x6, URZ ;  /* 0x0000000634047890 */ /* 0x000fe2000fffe03f */
[----:B------:R-:W-:Y:S01]  /*10b20*/  IMAD.U32 R20, RZ, RZ, UR8 ;  /* 0x00000008ff147e24 */ /* 0x000fe2000f8e00ff */
[----:B------:R-:W-:Y:S01]  /*10b30*/  UMOV UR37, 0x40000040 ;  /* 0x4000004000257882 */ /* 0x000fe20000000000 */
[----:B------:R-:W-:Y:S01]  /*10b40*/  R2UR UR10, R14 ;  /* 0x000000000e0a72ca */ /* 0x000fe200000e0000 */
[----:B------:R-:W-:Y:S01]  /*10b50*/  VIADD R14, R8, 0x6 ;  /* 0x00000006080e7836 */ /* 0x000fe20000000000 */
[----:B------:R-:W-:Y:S01]  /*10b60*/  P2R R12, PR, RZ, 0x2 ;  /* 0x00000002ff0c7803 */ /* 0x000fe20000000000 */
[----:B------:R-:W-:Y:S01]  /*10b70*/  HGMMA.64x128x16.F32.BF16 R24, gdesc[UR52], RZ, !UPT, gsb0 ;  /* 0x01e00000341879f0 */ /* 0x000fe2000c0018ff */
[----:B------:R2:W-:Y:S01]  /*10b80*/  STL.64 [R1+0x40], R20 ;  /* 0x0000401401007387 */ /* 0x0005e20000100a00 */
[----:B01----:R-:W-:Y:S01]  /*10b90*/  IMAD.IADD R3, R233, 0x1, R150 ;  /* 0x00000001e9037824 */ /* 0x003fe200078e0296 */
[----:B------:R-:W-:Y:S01]  /*10ba0*/  P2R R10, PR, RZ, 0x1 ;  /* 0x00000001ff0a7803 */ /* 0x000fe20000000000 */
[----:B------:R-:W-:Y:S01]  /*10bb0*/  BSSY B0, `(.L_x_780) ;  /* 0x00004bb000007945 */ /* 0x000fe20003800000 */
[----:B------:R-:W-:-:S02]  /*10bc0*/  IMAD.MOV.U32 R149, RZ, RZ, R151 ;  /* 0x000000ffff957224 */ /* 0x000fc400078e0097 */
[----:B------:R-:W-:Y:S02]  /*10bd0*/  IMAD R6, R210, -0x80, R3 ;  /* 0xffffff80d2067824 */ /* 0x000fe400078e0203 */
[--C-:B------:R-:W-:Y:S02]  /*10be0*/  IMAD.MOV.U32 R148, RZ, RZ, R151.reuse ;  /* 0x000000ffff947224 */ /* 0x100fe400078e0097 */
[--C-:B------:R-:W-:Y:S01]  /*10bf0*/  IMAD.MOV.U32 R147, RZ, RZ, R151.reuse ;  /* 0x000000ffff937224 */ /* 0x100fe200078e0097 */
[C---:B------:R-:W-:Y:S01]  /*10c00*/  ISETP.GT.AND P4, PT, R6.reuse, RZ, PT ;  /* 0x000000ff0600720c */ /* 0x040fe20003f84270 */
[--C-:B------:R-:W-:Y:S01]  /*10c10*/  IMAD.MOV.U32 R146, RZ, RZ, R151.reuse ;  /* 0x000000ffff927224 */ /* 0x100fe200078e0097 */
[C---:B------:R-:W-:Y:S01]  /*10c20*/  ISETP.GT.AND P3, PT, R6.reuse, 0x1, PT ;  /* 0x000000010600780c */ /* 0x040fe20003f64270 */
[--C-:B------:R-:W-:Y:S01]  /*10c30*/  IMAD.MOV.U32 R145, RZ, RZ, R151.reuse ;  /* 0x000000ffff917224 */ /* 0x100fe200078e0097 */
[C---:B------:R-:W-:Y:S01]  /*10c40*/  ISETP.GT.AND P2, PT, R6.reuse, 0x8, PT ;  /* 0x000000080600780c */ /* 0x040fe20003f44270 */
[--C-:B-----5:R-:W-:Y:S01]  /*10c50*/  IMAD.MOV.U32 R144, RZ, RZ, R151.reuse ;  /* 0x000000ffff907224 */ /* 0x120fe200078e0097 */
[C---:B------:R-:W-:Y:S01]  /*10c60*/  ISETP.GT.AND P6, PT, R6.reuse, 0x9, PT ;  /* 0x000000090600780c */ /* 0x040fe20003fc4270 */
[--C-:B------:R-:W-:Y:S01]  /*10c70*/  IMAD.MOV.U32 R143, RZ, RZ, R151.reuse ;  /* 0x000000ffff8f7224 */ /* 0x100fe200078e0097 */
[C---:B------:R-:W-:Y:S01]  /*10c80*/  ISETP.GT.AND P5, PT, R6.reuse, 0x10, PT ;  /* 0x000000100600780c */ /* 0x040fe20003fa4270 */
[--C-:B------:R-:W-:Y:S01]  /*10c90*/  IMAD.MOV.U32 R142, RZ, RZ, R151.reuse ;  /* 0x000000ffff8e7224 */ /* 0x100fe200078e0097 */
[C---:B------:R-:W-:Y:S01]  /*10ca0*/  ISETP.GT.AND P1, PT, R6.reuse, 0x59, PT ;  /* 0x000000590600780c */ /* 0x040fe20003f24270 */
[--C-:B------:R-:W-:Y:S01]  /*10cb0*/  IMAD.MOV.U32 R141, RZ, RZ, R151.reuse ;  /* 0x000000ffff8d7224 */ /* 0x100fe200078e0097 */
[----:B------:R-:W-:Y:S01]  /*10cc0*/  ISETP.GT.AND P0, PT, R6, 0x60, PT ;  /* 0x000000600600780c */ /* 0x000fe20003f04270 */
        /* <DEDUP_REMOVED lines=26> */
[----:B------:R-:W-:Y:S01]  /*10e70*/  IMAD.MOV.U32 R88, RZ, RZ, R151 ;  /* 0x000000ffff587224 */ /* 0x000fe200078e0097 */
[----:B------:R-:W-:Y:S02]  /*10e80*/  WARPGROUP.DEPBAR.LE gsb0, 0x0 ;  /* 0x00008000000079c5 */ /* 0x000fe40000010000 */
[----:B------:R-:W-:-:S06]  /*10e90*/  WARPGROUP.ARRIVE ;  /* 0x00000000000079c5 */ /* 0x000fcc0000000000 */
[----:B------:R-:W-:Y:S03]  /*10ea0*/  HGMMA.64x128x16.F32.BF16 R24, gdesc[UR48], R24, gsb0 ;  /* 0x01e00000301879f0 */ /* 0x000fe60008001818 */
[----:B------:R-:W-:Y:S02]  /*10eb0*/  WARPGROUP.DEPBAR.LE gsb0, 0x0 ;  /* 0x00008000000079c5 */ /* 0x000fe40000010000 */
[----:B------:R-:W-:-:S07]  /*10ec0*/  WARPGROUP.ARRIVE ;  /* 0x00000000000079c5 */ /* 0x000fce0000000000 */
[----:B------:R-:W-:Y:S01]  /*10ed0*/  HGMMA.64x128x16.F32.BF16 R24, gdesc[UR8], R24, gsb0 ;  /* 0x01e00000081879f0 */ /* 0x000fe20008001818 */
[----:B------:R-:W-:Y:S01]  /*10ee0*/  R2UR UR10, R14 ;  /* 0x000000000e0a72ca */ /* 0x000fe200000e0000 */
[----:B------:R-:W-:Y:S01]  /*10ef0*/  UMOV UR8, UR4 ;  /* 0x0000000400087c82 */ /* 0x000fe20008000000 */
[----:B------:R-:W-:Y:S01]  /*10f00*/  R2UR UR11, R15 ;  /* 0x000000000f0b72ca */ /* 0x000fe200000e0000 */
[----:B------:R-:W-:Y:S01]  /*10f10*/  UMOV UR9, 0x40000040 ;  /* 0x4000004000097882 */ /* 0x000fe20000000000 */
[----:B------:R-:W-:Y:S01]  /*10f20*/  VIADD R14, R8, 0x400 ;  /* 0x00000400080e7836 */ /* 0x000fe20000000000 */
[----:B------:R-:W-:Y:S01]  /*10f30*/  UIADD3 UR4, UR52, 0x400, URZ ;  /* 0x0000040034047890 */ /* 0x000fe2000fffe03f */
[----:B------:R-:W-:Y:S02]  /*10f40*/  IMAD.MOV.U32 R15, RZ, RZ, 0x40000040 ;  /* 0x40000040ff0f7424 */ /* 0x000fe400078e00ff */
[----:B--2---:R-:W-:Y:S02]  /*10f50*/  IMAD.U32 R20, RZ, RZ, UR8 ;  /* 0x00000008ff147e24 */ /* 0x004fe4000f8e00ff */
[----:B------:R-:W-:-:S05]  /*10f60*/  IMAD.U32 R21, RZ, RZ, UR9 ;  /* 0x00000009ff157e24 */ /* 0x000fca000f8e00ff */
[----:B------:R0:W-:Y:S01]  /*10f70*/  STL.64 [R1+0x38], R20 ;  /* 0x0000381401007387 */ /* 0x0001e20000100a00 */
[----:B------:R-:W-:Y:S02]  /*10f80*/  WARPGROUP.DEPBAR.LE gsb0, 0x0 ;  /* 0x00008000000079c5 */ /* 0x000fe40000010000 */
[----:B------:R-:W-:-:S06]  /*10f90*/  WARPGROUP.ARRIVE ;  /* 0x00000000000079c5 */ /* 0x000fcc0000000000 */
        /* <DEDUP_REMOVED lines=8> */
[----:B0-----:R-:W-:Y:S02]  /*11020*/  IMAD.U32 R20, RZ, RZ, UR8 ;  /* 0x00000008ff147e24 */ /* 0x001fe4000f8e00ff */
        /* <DEDUP_REMOVED lines=51> */
[----:B0-----:R-:W-:Y:S01]  /*11360*/  IMAD.U32 R20, RZ, RZ, UR8 ;  /* 0x00000008ff147e24 */ /* 0x001fe2000f8e00ff */
[----:B------:R-:W-:Y:S01]  /*11370*/  R2UR UR58, R14 ;  /* 0x000000000e3a72ca */ /* 0x000fe200000e0000 */
[----:B------:R-:W-:Y:S01]  /*11380*/  VIADD R14, R8, 0x804 ;  /* 0x00000804080e7836 */ /* 0x000fe20000000000 */
[----:B------:R-:W-:Y:S01]  /*11390*/  R2UR UR59, R15 ;  /* 0x000000000f3b72ca */ /* 0x000fe200000e0000 */
[----:B------:R-:W-:-:S02]  /*113a0*/  IMAD.MOV.U32 R15, RZ, RZ, 0x40000040 ;  /* 0x40000040ff0f7424 */ /* 0x000fc400078e00ff */
[----:B------:R-:W-:Y:S01]  /*113b0*/  VIADD R8, R8, 0x806 ;  /* 0x0000080608087836 */ /* 0x000fe20000000000 */
[----:B------:R-:W-:Y:S01]  /*113c0*/  R2UR UR38, R14 ;  /* 0x000000000e2672ca */ /* 0x000fe200000e0000 */
[----:B------:R-:W-:Y:S01]  /*113d0*/  IMAD.U32 R21, RZ, RZ, UR9 ;  /* 0x00000009ff157e24 */ /* 0x000fe2000f8e00ff */
[----:B------:R-:W-:-:S04]  /*113e0*/  R2UR UR39, R15 ;  /* 0x000000000f2772ca */ /* 0x000fc800000e0000 */
[----:B------:R-:W-:Y:S01]  /*113f0*/  STL.64 [R1+0x10], R20 ;  /* 0x0000101401007387 */ /* 0x000fe20000100a00 */
[----:B------:R-:W-:Y:S02]  /*11400*/  WARPGROUP.DEPBAR.LE gsb0, 0x0 ;  /* 0x00008000000079c5 */ /* 0x000fe40000010000 */
[----:B------:R-:W-:-:S06]  /*11410*/  WARPGROUP.ARRIVE ;  /* 0x00000000000079c5 */ /* 0x000fcc0000000000 */
[----:B------:R-:W-:Y:S01]  /*11420*/  HGMMA.64x128x16.F32.BF16 R24, gdesc[UR8], R24, gsb0 ;  /* 0x01e00000081879f0 */ /* 0x000fe20008001818 */
[----:B------:R-:W-:Y:S01]  /*11430*/  R2UR UR10, R8 ;  /* 0x00000000080a72ca */ /* 0x000fe200000e0000 */
[----:B------:R-:W-:Y:S01]  /*11440*/  UMOV UR8, UR4 ;  /* 0x0000000400087c82 */ /* 0x000fe20008000000 */
[----:B------:R-:W-:Y:S01]  /*11450*/  R2UR UR11, R9 ;  /* 0x00000000090b72ca */ /* 0x000fe200000e0000 */
[----:B------:R-:W-:Y:S01]  /*11460*/  UMOV UR9, 0x40000040 ;  /* 0x4000004000097882 */ /* 0x000fe20000000000 */
[----:B------:R-:W-:Y:S01]  /*11470*/  IMAD.U32 R8, RZ, RZ, UR8 ;  /* 0x00000008ff087e24 */ /* 0x000fe2000f8e00ff */
[----:B------:R-:W-:Y:S01]  /*11480*/  ULDC UR4, c[0x0][0x988] ;  /* 0x0002620000047ab9 */ /* 0x000fe20000000800 */
[----:B------:R-:W-:-:S05]  /*11490*/  IMAD.U32 R9, RZ, RZ, UR9 ;  /* 0x00000009ff097e24 */ /* 0x000fca000f8e00ff */
[----:B------:R0:W-:Y:S01]  /*114a0*/  STL.64 [R1], R8 ;  /* 0x0000000801007387 */ /* 0x0001e20000100a00 */
[----:B------:R-:W-:Y:S02]  /*114b0*/  WARPGROUP.DEPBAR.LE gsb0, 0x0 ;  /* 0x00008000000079c5 */ /* 0x000fe40000010000 */
[----:B------:R-:W-:-:S06]  /*114c0*/  WARPGROUP.ARRIVE ;  /* 0x00000000000079c5 */ /* 0x000fcc0000000000 */
[----:B------:R-:W-:Y:S01]  /*114d0*/  HGMMA.64x128x16.F32.BF16 R24, gdesc[UR56], R24, gsb0 ;  /* 0x01e00000381879f0 */ /* 0x000fe20008001818 */
[----:B------:R-:W-:Y:S02]  /*114e0*/  ULDC UR58, c[0x0][0x988] ;  /* 0x00026200003a7ab9 */ /* 0x000fe40000000800 */
        /* <DEDUP_REMOVED lines=10> */
[----:B------:R-:W-:-:S02]  /*11590*/  FMNMX.FTZ R0, R24, R119, !PT ;  /* 0x0000007718007209 */ /* 0x000fc40007810000 */
        /* <DEDUP_REMOVED lines=10> */
[----:B0-----:R-:W-:Y:S02]  /*11640*/  FSEL R9, R30, -INF , P2 ;  /* 0xff8000001e097808 */ /* 0x001fe40001000000 */
        /* <DEDUP_REMOVED lines=80> */
[----:B------:R-:W-:Y:S02]  /*11b50*/  ISETP.GT.AND P3, PT, R6, 0x70, PT ;  /* 0x000000700600780c */ /* 0x000fe40003f64270 */
        /* <DEDUP_REMOVED lines=11> */
[C---:B------:R-:W-:Y:S02]  /*11c10*/  ISETP.GT.AND P6, PT, R6.reuse, 0x79, PT ;  /* 0x000000790600780c */ /* 0x040fe40003fc4270 */
[----:B------:R-:W-:Y:S02]  /*11c20*/  FMNMX.FTZ R0, R81, R0, !PT ;  /* 0x0000000051007209 */ /* 0x000fe40007810000 */
[----:B------:R-:W-:Y:S02]  /*11c30*/  FSEL R85, R85, -INF , P6 ;  /* 0xff80000055557808 */ /* 0x000fe40003000000 */
[----:B------:R-:W-:Y:S02]  /*11c40*/  P2R R28, PR, RZ, 0x1 ;  /* 0x00000001ff1c7803 */ /* 0x000fe40000000000 */
[----:B------:R-:W-:Y:S01]  /*11c50*/  FMNMX.FTZ R8, R85, R0, !PT ;  /* 0x0000000055087209 */ /* 0x000fe20007810000 */
[----:B------:R-:W-:Y:S01]  /*11c60*/  IMAD.U32 R0, RZ, RZ, UR4 ;  /* 0x00000004ff007e24 */ /* 0x000fe2000f8e00ff */
[----:B------:R-:W-:-:S02]  /*11c70*/  ISETP.GT.AND P0, PT, R6, 0x59, PT ;  /* 0x000000590600780c */ /* 0x000fc40003f04270 */
[----:B------:R-:W-:Y:S01]  /*11c80*/  P2R R30, PR, RZ, 0x2 ;  /* 0x00000002ff1e7803 */ /* 0x000fe20000000000 */
[----:B------:R-:W0:Y:S01]  /*11c90*/  SHFL.BFLY PT, R3, R8, 0x2, 0x1f ;  /* 0x0c401f0008037f89 */ /* 0x000e2200000e0000 */
[----:B------:R-:W-:Y:S02]  /*11ca0*/  ISETP.GT.AND P1, PT, R6, 0x60, PT ;  /* 0x000000600600780c */ /* 0x000fe40003f24270 */
[----:B------:R-:W-:Y:S02]  /*11cb0*/  FSEL R71, R71, -INF , P0 ;  /* 0xff80000047477808 */ /* 0x000fe40000000000 */
[----:B------:R-:W-:Y:S02]  /*11cc0*/  FSEL R49, R74, -INF , P1 ;  /* 0xff8000004a317808 */ /* 0x000fe40000800000 */
[----:B------:R-:W-:Y:S02]  /*11cd0*/  ISETP.NE.AND P1, PT, R30, RZ, PT ;  /* 0x000000ff1e00720c */ /* 0x000fe40003f25270 */
[----:B------:R-:W-:-:S02]  /*11ce0*/  P2R R26, PR, RZ, 0x4 ;  /* 0x00000004ff1a7803 */ /* 0x000fc40000000000 */
[----:B------:R-:W-:Y:S02]  /*11cf0*/  ISETP.NE.AND P0, PT, R28, RZ, PT ;  /* 0x000000ff1c00720c */ /* 0x000fe40003f05270 */
[----:B------:R-:W-:Y:S02]  /*11d00*/  FSEL R75, R75, -INF , P1 ;  /* 0xff8000004b4b7808 */ /* 0x000fe40000800000 */
[----:B------:R-:W-:Y:S02]  /*11d10*/  FSEL R53, R78, -INF , P0 ;  /* 0xff8000004e357808 */ /* 0x000fe40000000000 */
[----:B------:R-:W-:Y:S02]  /*11d20*/  ISETP.NE.AND P0, PT, R10, RZ, PT ;  /* 0x000000ff0a00720c */ /* 0x000fe40003f05270 */
[----:B------:R-:W-:Y:S02]  /*11d30*/  FSEL R83, R83, -INF , P4 ;  /* 0xff80000053537808 */ /* 0x000fe40002000000 */
[----:B------:R-:W-:-:S02]  /*11d40*/  ISETP.NE.AND P1, PT, R12, RZ, PT ;  /* 0x000000ff0c00720c */ /* 0x000fc40003f25270 */
[----:B0-----:R-:W-:Y:S02]  /*11d50*/  FMNMX.FTZ R14, R8, R3, !PT ;  /* 0x00000003080e7209 */ /* 0x001fe40007810000 */
[----:B------:R-:W-:-:S03]  /*11d60*/  FMNMX.FTZ R8, R5, R27, !PT ;  /* 0x0000001b05087209 */ /* 0x000fc60007810000 */
[----:B------:R-:W0:Y:S01]  /*11d70*/  SHFL.BFLY PT, R3, R14, 0x1, 0x1f ;  /* 0x0c201f000e037f89 */ /* 0x000e2200000e0000 */
[----:B------:R-:W-:-:S04]  /*11d80*/  FMNMX.FTZ R8, R9, R8, !PT ;  /* 0x0000000809087209 */ /* 0x000fc80007810000 */
[----:B------:R-:W-:-:S04]  /*11d90*/  FMNMX.FTZ R8, R31, R8, !PT ;  /* 0x000000081f087209 */ /* 0x000fc80007810000 */
[----:B------:R-:W-:-:S04]  /*11da0*/  FMNMX.FTZ R8, R11, R8, !PT ;  /* 0x000000080b087209 */ /* 0x000fc80007810000 */
[----:B------:R-:W-:-:S04]  /*11db0*/  FMNMX.FTZ R8, R35, R8, !PT ;  /* 0x0000000823087209 */ /* 0x000fc80007810000 */
[----:B------:R-:W-:-:S04]  /*11dc0*/  FMNMX.FTZ R8, R13, R8, !PT ;  /* 0x000000080d087209 */ /* 0x000fc80007810000 */
[----:B------:R-:W-:Y:S02]  /*11dd0*/  FMNMX.FTZ R8, R39, R8, !PT ;  /* 0x0000000827087209 */ /* 0x000fe40007810000 */
        /* <DEDUP_REMOVED lines=23> */
[----:B------:R0:W-:Y:S01]  /*11f50*/  MUFU.EX2 R79, R10 ;  /* 0x0000000a004f7308 */ /* 0x0001e20000000800 */
[----:B------:R-:W-:Y:S01]  /*11f60*/  FSEL R103, R87, -INF , P6 ;  /* 0xff80000057677808 */ /* 0x000fe20003000000 */
[--C-:B------:R-:W-:Y:S01]  /*11f70*/  FFMA.FTZ R174, R109, R0, -R6.reuse ;  /* 0x000000006dae7223 */ /* 0x100fe20000010806 */
[----:B------:R-:W-:Y:S01]  /*11f80*/  FMNMX.FTZ R8, R33, R8, !PT ;  /* 0x0000000821087209 */ /* 0x000fe20007810000 */
[-CC-:B------:R-:W-:Y:S01]  /*11f90*/  FFMA.FTZ R180, R24, R0.reuse, -R6.reuse ;  /* 0x0000000018b47223 */ /* 0x180fe20000010806 */
[-CC-:B------:R-:W-:Y:S01]  /*11fa0*/  FFMA.FTZ R61, R119, R0.reuse, -R6.reuse ;  /* 0x00000000773d7223 */ /* 0x180fe20000010806 */
[--C-:B------:R-:W-:Y:S01]  /*11fb0*/  FFMA.FTZ R65, R117, R0, -R6.reuse ;  /* 0x0000000075417223 */ /* 0x100fe20000010806 */
[----:B------:R-:W-:Y:S01]  /*11fc0*/  FMNMX.FTZ R8, R59, R8, !PT ;  /* 0x000000083b087209 */ /* 0x000fe20007810000 */
[----:B------:R-:W-:Y:S01]  /*11fd0*/  MUFU.EX2 R182, R182 ;  /* 0x000000b600b67308 */ /* 0x000fe20000000800 */
[-CC-:B------:R-:W-:Y:S01]  /*11fe0*/  FFMA.FTZ R176, R115, R0.reuse, -R6.reuse ;  /* 0x0000000073b07223 */ /* 0x180fe20000010806 */
        /* <DEDUP_REMOVED lines=14> */
[----:B------:R-:W1:Y:S01]  /*120d0*/  MUFU.EX2 R61, R61 ;  /* 0x0000003d003d7308 */ /* 0x000e620000000800 */
[-CC-:B------:R-:W-:Y:S01]  /*120e0*/  FFMA.FTZ R156, R125, R0.reuse, -R6.reuse ;  /* 0x000000007d9c7223 */ /* 0x180fe20000010806 */
[--C-:B------:R-:W-:Y:S01]  /*120f0*/  FFMA.FTZ R105, R127, R0, -R6.reuse ;  /* 0x000000007f697223 */ /* 0x100fe20000010806 */
[----:B------:R-:W-:Y:S01]  /*12100*/  FMNMX.FTZ R8, R41, R8, !PT ;  /* 0x0000000829087209 */ /* 0x000fe20007810000 */
[-CC-:B------:R-:W-:Y:S01]  /*12110*/  FFMA.FTZ R158, R129, R0.reuse, -R6.reuse ;  /* 0x00000000819e7223 */ /* 0x180fe20000010806 */
        /* <DEDUP_REMOVED lines=8> */
[----:B------:R-:W-:Y:S01]  /*121a0*/  FFMA.FTZ R81, R85, R0, -R6 ;  /* 0x0000000055517223 */ /* 0x000fe20000010806 */
[----:B------:R-:W2:Y:S01]  /*121b0*/  MUFU.EX2 R65, R65 ;  /* 0x0000004100417308 */ /* 0x000ea20000000800 */
[----:B------:R-:W-:Y:S01]  /*121c0*/  FMNMX.FTZ R8, R75, R8, !PT ;  /* 0x000000084b087209 */ /* 0x000fe20007810000 */
[----:B------:R-:W-:-:S02]  /*121d0*/  IMAD.MOV.U32 R137, RZ, RZ, R151 ;  /* 0x000000ffff897224 */ /* 0x000fc400078e0097 */
[--C-:B------:R-:W-:Y:S01]  /*121e0*/  IMAD.MOV.U32 R135, RZ, RZ, R151.reuse ;  /* 0x000000ffff877224 */ /* 0x100fe200078e0097 */
[----:B------:R-:W-:Y:S01]  /*121f0*/  FMNMX.FTZ R8, R53, R8, !PT ;  /* 0x0000000835087209 */ /* 0x000fe20007810000 */
[--C-:B------:R-:W-:Y:S02]  /*12200*/  IMAD.MOV.U32 R131, RZ, RZ, R151.reuse ;  /* 0x000000ffff837224 */ /* 0x100fe400078e0097 */
[----:B------:R-:W3:Y:S01]  /*12210*/  MUFU.EX2 R176, R176 ;  /* 0x000000b000b07308 */ /* 0x000ee20000000800 */
[----:B------:R-:W-:Y:S01]  /*12220*/  FMNMX.FTZ R8, R89, R8, !PT ;  /* 0x0000000859087209 */ /* 0x000fe20007810000 */
[--C-:B------:R-:W-:Y:S02]  /*12230*/  IMAD.MOV.U32 R129, RZ, RZ, R151.reuse ;  /* 0x000000ffff817224 */ /* 0x100fe400078e0097 */
[--C-:B------:R-:W-:Y:S01]  /*12240*/  IMAD.MOV.U32 R127, RZ, RZ, R151.reuse ;  /* 0x000000ffff7f7224 */ /* 0x100fe200078e0097 */
[----:B------:R-:W-:Y:S01]  /*12250*/  FMNMX.FTZ R8, R101, R8, !PT ;  /* 0x0000000865087209 */ /* 0x000fe20007810000 */
[----:B------:R-:W-:-:S02]  /*12260*/  IMAD.MOV.U32 R125, RZ, RZ, R151 ;  /* 0x000000ffff7d7224 */ /* 0x000fc400078e0097 */
[----:B------:R-:W4:Y:S01]  /*12270*/  MUFU.EX2 R73, R73 ;  /* 0x0000004900497308 */ /* 0x000f220000000800 */
[----:B------:R-:W-:Y:S01]  /*12280*/  FMNMX.FTZ R8, R83, R8, !PT ;  /* 0x0000000853087209 */ /* 0x000fe20007810000 */
[--C-:B------:R-:W-:Y:S02]  /*12290*/  IMAD.MOV.U32 R123, RZ, RZ, R151.reuse ;  /* 0x000000ffff7b7224 */ /* 0x100fe400078e0097 */
[--C-:B------:R-:W-:Y:S01]  /*122a0*/  IMAD.MOV.U32 R121, RZ, RZ, R151.reuse ;  /* 0x000000ffff797224 */ /* 0x100fe200078e0097 */
[----:B------:R-:W-:Y:S01]  /*122b0*/  FMNMX.FTZ R8, R97, R8, !PT ;  /* 0x0000000861087209 */ /* 0x000fe20007810000 */
[--C-:B------:R-:W-:Y:S02]  /*122c0*/  IMAD.MOV.U32 R119, RZ, RZ, R151.reuse ;  /* 0x000000ffff777224 */ /* 0x100fe400078e0097 */
[----:B------:R-:W4:Y:S01]  /*122d0*/  MUFU.EX2 R178, R178 ;  /* 0x000000b200b27308 */ /* 0x000f220000000800 */
[----:B------:R-:W-:Y:S01]  /*122e0*/  FMNMX.FTZ R8, R103, R8, !PT ;  /* 0x0000000867087209 */ /* 0x000fe20007810000 */
[----:B------:R-:W-:-:S02]  /*122f0*/  IMAD.MOV.U32 R117, RZ, RZ, R151 ;  /* 0x000000ffff757224 */ /* 0x000fc400078e0097 */
[--C-:B------:R-:W-:Y:S02]  /*12300*/  IMAD.MOV.U32 R115, RZ, RZ, R151.reuse ;  /* 0x000000ffff737224 */ /* 0x100fe400078e0097 */
[----:B------:R-:W0:Y:S01]  /*12310*/  SHFL.BFLY PT, R107, R8, 0x2, 0x1f ;  /* 0x0c401f00086b7f89 */ /* 0x000e2200000e0000 */
[--C-:B------:R-:W-:Y:S01]  /*12320*/  IMAD.MOV.U32 R113, RZ, RZ, R151.reuse ;  /* 0x000000ffff717224 */ /* 0x100fe200078e0097 */
[----:B------:R-:W4:Y:S01]  /*12330*/  MUFU.EX2 R93, R93 ;  /* 0x0000005d005d7308 */ /* 0x000f220000000800 */
[----:B------:R-:W-:-:S07]  /*12340*/  IMAD.MOV.U32 R111, RZ, RZ, R151 ;  /* 0x000000ffff6f7224 */ /* 0x000fce00078e0097 */
[----:B------:R-:W-:Y:S08]  /*12350*/  MUFU.EX2 R172, R172 ;  /* 0x000000ac00ac7308 */ /* 0x000ff00000000800 */
[----:B------:R-:W-:Y:S01]  /*12360*/  MUFU.EX2 R91, R91 ;  /* 0x0000005b005b7308 */ /* 0x000fe20000000800 */
[----:B0-----:R-:W-:Y:S01]  /*12370*/  FMNMX.FTZ R10, R8, R107, !PT ;  /* 0x0000006b080a7209 */ /* 0x001fe20007810000 */
[----:B------:R-:W-:-:S06]  /*12380*/  FFMA.FTZ R107, R133, R0, -R6 ;  /* 0x00000000856b7223 */ /* 0x000fcc0000010806 */
[----:B------:R-:W-:Y:S01]  /*12390*/  MUFU.EX2 R174, R174 ;  /* 0x000000ae00ae7308 */ /* 0x000fe20000000800 */
[----:B------:R-:W-:Y:S01]  /*123a0*/  IMAD.MOV.U32 R133, RZ, RZ, R151 ;  /* 0x000000ffff857224 */ /* 0x000fe200078e0097 */
[----:B------:R-:W0:Y:S06]  /*123b0*/  SHFL.BFLY PT, R109, R10, 0x1, 0x1f ;  /* 0x0c201f000a6d7f89 */ /* 0x000e2c00000e0000 */
[----:B------:R-:W-:Y:S08]  /*123c0*/  MUFU.EX2 R95, R95 ;  /* 0x0000005f005f7308 */ /* 0x000ff00000000800 */
[----:B------:R-:W-:Y:S08]  /*123d0*/  MUFU.EX2 R168, R168 ;  /* 0x000000a800a87308 */ /* 0x000ff00000000800 */
[----:B------:R-:W-:Y:S01]  /*123e0*/  MUFU.EX2 R99, R99 ;  /* 0x0000006300637308 */ /* 0x000fe20000000800 */
[----:B0-----:R-:W-:-:S04]  /*123f0*/  FMNMX.FTZ R8, R10, R109, !PT ;  /* 0x0000006d0a087209 */ /* 0x001fc80007810000 */
        /* <DEDUP_REMOVED lines=10> */
[----:B-1----:R-:W-:Y:S01]  /*124a0*/  FADD.FTZ R5, R180, R61 ;  /* 0x0000003db4057221 */ /* 0x002fe20000010000 */
[-CC-:B------:R-:W-:Y:S01]  /*124b0*/  FFMA.FTZ R12, R31, R0.reuse, -R6.reuse ;  /* 0x000000001f0c7223 */ /* 0x180fe20000010806 */
[-CC-:B------:R-:W-:Y:S01]  /*124c0*/  FFMA.FTZ R177, R11, R0.reuse, -R6.reuse ;  /* 0x000000000bb17223 */ /* 0x180fe20000010806 */
[-CC-:B------:R-:W-:Y:S01]  /*124d0*/  FFMA.FTZ R14, R35, R0.reuse, -R6.reuse ;  /* 0x00000000230e7223 */ /* 0x180fe20000010806 */
[----:B------:R-:W-:Y:S01]  /*124e0*/  MUFU.EX2 R181, R181 ;  /* 0x000000b500b57308 */ /* 0x000fe20000000800 */
[----:B------:R-:W-:Y:S01]  /*124f0*/  FADD.FTZ R32, R182, R5 ;  /* 0x00000005b6207221 */ /* 0x000fe20000010000 */
[-CC-:B------:R-:W-:Y:S01]  /*12500*/  FFMA.FTZ R179, R13, R0.reuse, -R6.reuse ;  /* 0x000000000db37223 */ /* 0x180fe20000010806 */
[-CC-:B------:R-:W-:Y:S01]  /*12510*/  FFMA.FTZ R20, R39, R0.reuse, -R6.reuse ;  /* 0x0000000027147223 */ /* 0x180fe20000010806 */
[-C--:B------:R-:W-:Y:S01]  /*12520*/  FFMA.FTZ R173, R15, R0.reuse, -R6 ;  /* 0x000000000fad7223 */ /* 0x080fe20000010806 */
[----:B--2---:R-:W-:Y:S01]  /*12530*/  FADD.FTZ R5, R65, R32 ;  /* 0x0000002041057221 */ /* 0x004fe20000010000 */
[-CC-:B------:R-:W-:Y:S01]  /*12540*/  FFMA.FTZ R24, R43, R0.reuse, -R6.reuse ;  /* 0x000000002b187223 */ /* 0x180fe20000010806 */
[-CC-:B------:R-:W-:Y:S01]  /*12550*/  FFMA.FTZ R175, R21, R0.reuse, -R6.reuse ;  /* 0x0000000015af7223 */ /* 0x180fe20000010806 */
[----:B------:R-:W0:Y:S01]  /*12560*/  MUFU.EX2 R10, R10 ;  /* 0x0000000a000a7308 */ /* 0x000e220000000800 */
[----:B---3--:R-:W-:Y:S01]  /*12570*/  FADD.FTZ R34, R176, R5 ;  /* 0x00000005b0227221 */ /* 0x008fe20000010000 */
[-CC-:B------:R-:W-:Y:S01]  /*12580*/  FFMA.FTZ R26, R47, R0.reuse, -R6.reuse ;  /* 0x000000002f1a7223 */ /* 0x180fe20000010806 */
[-CC-:B------:R-:W-:Y:S01]  /*12590*/  FFMA.FTZ R169, R25, R0.reuse, -R6.reuse ;  /* 0x0000000019a97223 */ /* 0x180fe20000010806 */
[-C--:B------:R-:W-:Y:S01]  /*125a0*/  FFMA.FTZ R28, R51, R0.reuse, -R6 ;  /* 0x00000000331c7223 */ /* 0x080fe20000010806 */
[----:B----4-:R-:W-:Y:S01]  /*125b0*/  FADD.FTZ R5, R73, R34 ;  /* 0x0000002249057221 */ /* 0x010fe20000010000 */
[-CC-:B------:R-:W-:Y:S01]  /*125c0*/  FFMA.FTZ R171, R29, R0.reuse, -R6.reuse ;  /* 0x000000001dab7223 */ /* 0x180fe20000010806 */
[-CC-:B------:R-:W-:Y:S01]  /*125d0*/  FFMA.FTZ R30, R55, R0.reuse, -R6.reuse ;  /* 0x00000000371e7223 */ /* 0x180fe20000010806 */
[----:B------:R-:W1:Y:S01]  /*125e0*/  MUFU.EX2 R183, R183 ;  /* 0x000000b700b77308 */ /* 0x000e620000000800 */
[----:B------:R-:W-:Y:S01]  /*125f0*/  FADD.FTZ R34, R178, R5 ;  /* 0x00000005b2227221 */ /* 0x000fe20000010000 */
[-CC-:B------:R-:W-:Y:S01]  /*12600*/  FFMA.FTZ R153, R33, R0.reuse, -R6.reuse ;  /* 0x0000000021997223 */ /* 0x180fe20000010806 */
[-CC-:B------:R-:W-:Y:S01]  /*12610*/  FFMA.FTZ R32, R59, R0.reuse, -R6.reuse ;  /* 0x000000003b207223 */ /* 0x180fe20000010806 */
[-C--:B------:R-:W-:Y:S01]  /*12620*/  FFMA.FTZ R155, R37, R0.reuse, -R6 ;  /* 0x00000000259b7223 */ /* 0x080fe20000010806 */
[----:B------:R-:W-:Y:S01]  /*12630*/  FADD.FTZ R9, R93, R34 ;  /* 0x000000225d097221 */ /* 0x000fe20000010000 */
[-CC-:B------:R-:W-:Y:S01]  /*12640*/  FFMA.FTZ R34, R63, R0.reuse, -R6.reuse ;  /* 0x000000003f227223 */ /* 0x180fe20000010806 */
[-C--:B------:R-:W-:Y:S01]  /*12650*/  FFMA.FTZ R157, R45, R0.reuse, -R6 ;  /* 0x000000002d9d7223 */ /* 0x080fe20000010806 */
[----:B------:R-:W2:Y:S01]  /*12660*/  MUFU.EX2 R12, R12 ;  /* 0x0000000c000c7308 */ /* 0x000ea20000000800 */
[----:B0-----:R-:W-:Y:S01]  /*12670*/  FADD.FTZ R36, R181, R10 ;  /* 0x0000000ab5247221 */ /* 0x001fe20000010000 */
[----:B------:R-:W-:Y:S01]  /*12680*/  FADD.FTZ R38, R172, R9 ;  /* 0x00000009ac267221 */ /* 0x000fe20000010000 */
[-CC-:B------:R-:W-:Y:S01]  /*12690*/  FFMA.FTZ R67, R67, R0.reuse, -R6.reuse ;  /* 0x0000000043437223 */ /* 0x180fe20000010806 */
[-CC-:B------:R-:W-:Y:S01]  /*126a0*/  FFMA.FTZ R41, R41, R0.reuse, -R6.reuse ;  /* 0x0000000029297223 */ /* 0x180fe20000010806 */
[-C--:B------:R-:W-:Y:S01]  /*126b0*/  FFMA.FTZ R71, R71, R0.reuse, -R6 ;  /* 0x0000000047477223 */ /* 0x080fe20000010806 */
[----:B------:R-:W-:Y:S01]  /*126c0*/  FADD.FTZ R9, R91, R38 ;  /* 0x000000265b097221 */ /* 0x000fe20000010000 */
[-C--:B------:R-:W-:Y:S01]  /*126d0*/  FFMA.FTZ R49, R49, R0.reuse, -R6 ;  /* 0x0000000031317223 */ /* 0x080fe20000010806 */
[----:B------:R-:W0:Y:S01]  /*126e0*/  MUFU.EX2 R177, R177 ;  /* 0x000000b100b17308 */ /* 0x000e220000000800 */
[----:B-1----:R-:W-:Y:S01]  /*126f0*/  FADD.FTZ R5, R183, R36 ;  /* 0x00000024b7057221 */ /* 0x002fe20000010000 */
[----:B------:R-:W-:Y:S01]  /*12700*/  FADD.FTZ R38, R174, R9 ;  /* 0x00000009ae267221 */ /* 0x000fe20000010000 */
[-CC-:B------:R-:W-:Y:S01]  /*12710*/  FFMA.FTZ R75, R75, R0.reuse, -R6.reuse ;  /* 0x000000004b4b7223 */ /* 0x180fe20000010806 */
[-CC-:B------:R-:W-:Y:S01]  /*12720*/  FFMA.FTZ R53, R53, R0.reuse, -R6.reuse ;  /* 0x0000000035357223 */ /* 0x180fe20000010806 */
[-CC-:B------:R-:W-:Y:S01]  /*12730*/  FFMA.FTZ R89, R89, R0.reuse, -R6.reuse ;  /* 0x0000000059597223 */ /* 0x180fe20000010806 */
[-CC-:B------:R-:W-:Y:S01]  /*12740*/  FFMA.FTZ R101, R101, R0.reuse, -R6.reuse ;  /* 0x0000000065657223 */ /* 0x180fe20000010806 */
[-CC-:B------:R-:W-:Y:S01]  /*12750*/  FFMA.FTZ R83, R83, R0.reuse, -R6.reuse ;  /* 0x0000000053537223 */ /* 0x180fe20000010806 */
[----:B------:R-:W1:Y:S01]  /*12760*/  MUFU.EX2 R14, R14 ;  /* 0x0000000e000e7308 */ /* 0x000e620000000800 */
[----:B--2---:R-:W-:Y:S01]  /*12770*/  FADD.FTZ R36, R12, R5 ;  /* 0x000000050c247221 */ /* 0x004fe20000010000 */
[-CC-:B------:R-:W-:Y:S01]  /*12780*/  FFMA.FTZ R97, R97, R0.reuse, -R6.reuse ;  /* 0x0000000061617223 */ /* 0x180fe20000010806 */
[----:B------:R-:W-:Y:S01]  /*12790*/  FFMA.FTZ R103, R103, R0, -R6 ;  /* 0x0000000067677223 */ /* 0x000fe20000010806 */
[----:B------:R-:W-:-:S02]  /*127a0*/  F2FP.BF16.F32.PACK_AB R181, R10, R181 ;  /* 0x000000b50ab5723e */ /* 0x000fc400000010ff */
[----:B------:R-:W-:Y:S02]  /*127b0*/  F2FP.BF16.F32.PACK_AB R183, R12, R183 ;  /* 0x000000b70cb7723e */ /* 0x000fe400000010ff */
[----:B------:R-:W2:Y:S01]  /*127c0*/  MUFU.EX2 R179, R179 ;  /* 0x000000b300b37308 */ /* 0x000ea20000000800 */
[----:B0-----:R-:W-:Y:S01]  /*127d0*/  FADD.FTZ R5, R177, R36 ;  /* 0x00000024b1057221 */ /* 0x001fe20000010000 */
[----:B------:R-:W-:Y:S01]  /*127e0*/  F2FP.BF16.F32.PACK_AB R178, R93, R178 ;  /* 0x000000b25db2723e */ /* 0x000fe200000010ff */
[--C-:B------:R-:W-:Y:S01]  /*127f0*/  IMAD.MOV.U32 R93, RZ, RZ, R151.reuse ;  /* 0x000000ffff5d7224 */ /* 0x100fe200078e0097 */
[----:B------:R-:W-:Y:S01]  /*12800*/  F2FP.BF16.F32.PACK_AB R172, R91, R172 ;  /* 0x000000ac5bac723e */ /* 0x000fe200000010ff */
[----:B------:R-:W-:Y:S01]  /*12810*/  IMAD.MOV.U32 R91, RZ, RZ, R151 ;  /* 0x000000ffff5b7224 */ /* 0x000fe200078e0097 */
[C---:B------:R-:W-:Y:S02]  /*12820*/  F2FP.BF16.F32.PACK_AB R174, R95.reuse, R174 ;  /* 0x000000ae5fae723e */ /* 0x040fe400000010ff */
[----:B------:R-:W0:Y:S01]  /*12830*/  MUFU.EX2 R20, R20 ;  /* 0x0000001400147308 */ /* 0x000e220000000800 */
[----:B-1----:R-:W-:Y:S01]  /*12840*/  FADD.FTZ R36, R14, R5 ;  /* 0x000000050e247221 */ /* 0x002fe20000010000 */
[----:B------:R-:W-:Y:S01]  /*12850*/  FADD.FTZ R5, R95, R38 ;  /* 0x000000265f057221 */ /* 0x000fe20000010000 */
[----:B------:R-:W-:Y:S01]  /*12860*/  F2FP.BF16.F32.PACK_AB R180, R61, R180 ;  /* 0x000000b43db4723e */ /* 0x000fe200000010ff */
[----:B------:R-:W-:Y:S01]  /*12870*/  IMAD.MOV.U32 R95, RZ, RZ, R151 ;  /* 0x000000ffff5f7224 */ /* 0x000fe200078e0097 */
[----:B------:R-:W-:Y:S01]  /*12880*/  F2FP.BF16.F32.PACK_AB R182, R65, R182 ;  /* 0x000000b641b6723e */ /* 0x000fe200000010ff */
[----:B------:R-:W-:Y:S01]  /*12890*/  FADD.FTZ R38, R168, R5 ;  /* 0x00000005a8267221 */ /* 0x000fe20000010000 */
[----:B------:R-:W-:Y:S01]  /*128a0*/  @!P1 VIADD R5, R4, 0x34840 ;  /* 0x0003484004059836 */ /* 0x000fe20000000000 */
[----:B------:R-:W1:Y:S01]  /*128b0*/  MUFU.EX2 R173, R173 ;  /* 0x000000ad00ad7308 */ /* 0x000e620000000800 */
[----:B--2---:R-:W-:Y:S01]  /*128c0*/  FADD.FTZ R9, R179, R36 ;  /* 0x00000024b3097221 */ /* 0x004fe20000010000 */
[C---:B------:R-:W-:Y:S01]  /*128d0*/  FADD.FTZ R11, R99.reuse, R38 ;  /* 0x00000026630b7221 */ /* 0x040fe20000010000 */
[----:B------:R-:W-:Y:S01]  /*128e0*/  F2FP.BF16.F32.PACK_AB R168, R99, R168 ;  /* 0x000000a863a8723e */ /* 0x000fe200000010ff */
[----:B------:R-:W-:Y:S01]  /*128f0*/  IMAD.MOV.U32 R99, RZ, RZ, R151 ;  /* 0x000000ffff637224 */ /* 0x000fe200078e0097 */
[----:B------:R-:W-:Y:S01]  /*12900*/  @!P1 PRMT R5, RZ, 0x654, R5 ;  /* 0x00000654ff059816 */ /* 0x000fe20000000005 */
[----:B------:R-:W-:Y:S01]  /*12910*/  FADD.FTZ R38, R170, R11 ;  /* 0x0000000baa267221 */ /* 0x000fe20000010000 */
[----:B------:R-:W-:Y:S01]  /*12920*/  F2FP.BF16.F32.PACK_AB R176, R73, R176 ;  /* 0x000000b049b0723e */ /* 0x000fe200000010ff */
[----:B------:R-:W2:Y:S01]  /*12930*/  MUFU.EX2 R24, R24 ;  /* 0x0000001800187308 */ /* 0x000ea20000000800 */
[----:B0-----:R-:W-:Y:S01]  /*12940*/  FADD.FTZ R36, R20, R9 ;  /* 0x0000000914247221 */ /* 0x001fe20000010000 */
[----:B------:R0:W-:Y:S01]  /*12950*/  @!P1 SYNCS.ARRIVE.TRANS64.RED.A1T0 RZ, [R5+URZ], RZ ;  /* 0x000000ff05ff99a7 */ /* 0x0001e2000810043f */
[----:B------:R-:W-:-:S02]  /*12960*/  F2FP.BF16.F32.PACK_AB R170, R79, R170 ;  /* 0x000000aa4faa723e */ /* 0x000fc400000010ff */
[----:B------:R-:W-:Y:S02]  /*12970*/  F2FP.BF16.F32.PACK_AB R177, R14, R177 ;  /* 0x000000b10eb1723e */ /* 0x000fe400000010ff */
[----:B------:R-:W-:Y:S01]  /*12980*/  F2FP.BF16.F32.PACK_AB R179, R20, R179 ;  /* 0x000000b314b3723e */ /* 0x000fe200000010ff */
[----:B------:R-:W0:Y:S01]  /*12990*/  MUFU.EX2 R175, R175 ;  /* 0x000000af00af7308 */ /* 0x000e220000000800 */
[----:B-1----:R-:W-:-:S07]  /*129a0*/  FADD.FTZ R9, R173, R36 ;  /* 0x00000024ad097221 */ /* 0x002fce0000010000 */
[----:B------:R-:W1:Y:S01]  /*129b0*/  MUFU.EX2 R26, R26 ;  /* 0x0000001a001a7308 */ /* 0x000e620000000800 */
[C---:B--2---:R-:W-:Y:S01]  /*129c0*/  FADD.FTZ R36, R24.reuse, R9 ;  /* 0x0000000918247221 */ /* 0x044fe20000010000 */
[----:B------:R-:W-:Y:S01]  /*129d0*/  FADD.FTZ R9, R79, R38 ;  /* 0x000000264f097221 */ /* 0x000fe20000010000 */
[----:B------:R-:W-:-:S03]  /*129e0*/  F2FP.BF16.F32.PACK_AB R173, R24, R173 ;  /* 0x000000ad18ad723e */ /* 0x000fc600000010ff */
        /* <DEDUP_REMOVED lines=12> */
[C---:B-1----:R-:W-:Y:S01]  /*12ab0*/  FADD.FTZ R38, R28.reuse, R5 ;  /* 0x000000051c267221 */ /* 0x042fe20000010000 */
[----:B------:R-:W-:-:S06]  /*12ac0*/  F2FP.BF16.F32.PACK_AB R169, R28, R169 ;  /* 0x000000a91ca9723e */ /* 0x000fcc00000010ff */
[----:B------:R-:W1:Y:S01]  /*12ad0*/  MUFU.EX2 R87, R87 ;  /* 0x0000005700577308 */ /* 0x000e620000000800 */
[----:B--2---:R-:W-:-:S07]  /*12ae0*/  FADD.FTZ R40, R154, R9 ;  /* 0x000000099a287221 */ /* 0x004fce0000010000 */
[----:B------:R-:W2:Y:S01]  /*12af0*/  MUFU.EX2 R30, R30 ;  /* 0x0000001e001e7308 */ /* 0x000ea20000000800 */
[----:B0-----:R-:W-:-:S07]  /*12b00*/  FADD.FTZ R5, R171, R38 ;  /* 0x00000026ab057221 */ /* 0x001fce0000010000 */
[----:B------:R-:W0:Y:S01]  /*12b10*/  MUFU.EX2 R156, R156 ;  /* 0x0000009c009c7308 */ /* 0x000e220000000800 */
[C---:B-1----:R-:W-:Y:S01]  /*12b20*/  FADD.FTZ R9, R87.reuse, R40 ;  /* 0x0000002857097221 */ /* 0x042fe20000010000 */
[----:B------:R-:W-:-:S06]  /*12b30*/  F2FP.BF16.F32.PACK_AB R154, R87, R154 ;  /* 0x0000009a579a723e */ /* 0x000fcc00000010ff */
[----:B------:R-:W1:Y:S01]  /*12b40*/  MUFU.EX2 R153, R153 ;  /* 0x0000009900997308 */ /* 0x000e620000000800 */
[C---:B--2---:R-:W-:Y:S01]  /*12b50*/  FADD.FTZ R6, R30.reuse, R5 ;  /* 0x000000051e067221 */ /* 0x044fe20000010000 */
[----:B------:R-:W-:-:S06]  /*12b60*/  F2FP.BF16.F32.PACK_AB R171, R30, R171 ;  /* 0x000000ab1eab723e */ /* 0x000fcc00000010ff */
[----:B------:R-:W2:Y:S01]  /*12b70*/  MUFU.EX2 R105, R105 ;  /* 0x0000006900697308 */ /* 0x000ea20000000800 */
[----:B0-----:R-:W-:-:S07]  /*12b80*/  FADD.FTZ R40, R156, R9 ;  /* 0x000000099c287221 */ /* 0x001fce0000010000 */
[----:B------:R-:W0:Y:S01]  /*12b90*/  MUFU.EX2 R32, R32 ;  /* 0x0000002000207308 */ /* 0x000e220000000800 */
[----:B-1----:R-:W-:-:S07]  /*12ba0*/  FADD.FTZ R5, R153, R6 ;  /* 0x0000000699057221 */ /* 0x002fce0000010000 */
[----:B------:R-:W1:Y:S01]  /*12bb0*/  MUFU.EX2 R158, R158 ;  /* 0x0000009e009e7308 */ /* 0x000e620000000800 */
[C---:B--2---:R-:W-:Y:S01]  /*12bc0*/  FADD.FTZ R9, R105.reuse, R40 ;  /* 0x0000002869097221 */ /* 0x044fe20000010000 */
[----:B------:R-:W-:Y:S01]  /*12bd0*/  F2FP.BF16.F32.PACK_AB R156, R105, R156 ;  /* 0x0000009c699c723e */ /* 0x000fe200000010ff */
[----:B------:R-:W-:-:S05]  /*12be0*/  IMAD.MOV.U32 R105, RZ, RZ, R151 ;  /* 0x000000ffff697224 */ /* 0x000fca00078e0097 */
[----:B------:R-:W2:Y:S01]  /*12bf0*/  MUFU.EX2 R155, R155 ;  /* 0x0000009b009b7308 */ /* 0x000ea20000000800 */
[C---:B0-----:R-:W-:Y:S01]  /*12c00*/  FADD.FTZ R6, R32.reuse, R5 ;  /* 0x0000000520067221 */ /* 0x041fe20000010000 */
[----:B------:R-:W-:-:S06]  /*12c10*/  F2FP.BF16.F32.PACK_AB R153, R32, R153 ;  /* 0x000000992099723e */ /* 0x000fcc00000010ff */
[----:B------:R-:W0:Y:S01]  /*12c20*/  MUFU.EX2 R69, R69 ;  /* 0x0000004500457308 */ /* 0x000e220000000800 */
[----:B-1----:R-:W-:-:S07]  /*12c30*/  FADD.FTZ R40, R158, R9 ;  /* 0x000000099e287221 */ /* 0x002fce0000010000 */
        /* <DEDUP_REMOVED lines=14> */
[----:B------:R-:W-:Y:S01]  /*12d20*/  F2FP.BF16.F32.PACK_AB R160, R107, R160 ;  /* 0x000000a06ba0723e */ /* 0x000fe200000010ff */
[----:B------:R-:W-:-:S05]  /*12d30*/  IMAD.MOV.U32 R107, RZ, RZ, R151 ;  /* 0x000000ffff6b7224 */ /* 0x000fca00078e0097 */
[----:B------:R-:W1:Y:S01]  /*12d40*/  MUFU.EX2 R41, R41 ;  /* 0x0000002900297308 */ /* 0x000e620000000800 */
[C---:B--2---:R-:W-:Y:S01]  /*12d50*/  FADD.FTZ R6, R4.reuse, R5 ;  /* 0x0000000504067221 */ /* 0x044fe20000010000 */
[----:B------:R-:W-:Y:S01]  /*12d60*/  F2FP.BF16.F32.PACK_AB R157, R4, R157 ;  /* 0x0000009d049d723e */ /* 0x000fe200000010ff */
[----:B------:R-:W-:-:S05]  /*12d70*/  IMAD.MOV.U32 R4, RZ, RZ, 0x3f800000 ;  /* 0x3f800000ff047424 */ /* 0x000fca00078e00ff */
        /* <DEDUP_REMOVED lines=8> */
[C---:B0-----:R-:W-:Y:S01]  /*12e00*/  FADD.FTZ R6, R36.reuse, R5 ;  /* 0x0000000524067221 */ /* 0x041fe20000010000 */
[----:B------:R-:W-:-:S06]  /*12e10*/  F2FP.BF16.F32.PACK_AB R159, R36, R41 ;  /* 0x00000029249f723e */ /* 0x000fcc00000010ff */
[----:B------:R0:W3:Y:S01]  /*12e20*/  MUFU.EX2 R109, R139 ;  /* 0x0000008b006d7308 */ /* 0x0000e20000000800 */
[----:B-1----:R-:W-:-:S07]  /*12e30*/  FADD.FTZ R44, R164, R9 ;  /* 0x00000009a42c7221 */ /* 0x002fce0000010000 */
[----:B------:R-:W1:Y:S01]  /*12e40*/  MUFU.EX2 R38, R75 ;  /* 0x0000004b00267308 */ /* 0x000e620000000800 */
[----:B--2---:R-:W-:Y:S01]  /*12e50*/  FADD.FTZ R5, R49, R6 ;  /* 0x0000000631057221 */ /* 0x004fe20000010000 */
[----:B0-----:R-:W-:-:S06]  /*12e60*/  IMAD.MOV.U32 R139, RZ, RZ, R151 ;  /* 0x000000ffff8b7224 */ /* 0x001fcc00078e0097 */
[----:B------:R-:W0:Y:S01]  /*12e70*/  MUFU.EX2 R53, R53 ;  /* 0x0000003500357308 */ /* 0x000e220000000800 */
[C---:B---3--:R-:W-:Y:S01]  /*12e80*/  FADD.FTZ R9, R109.reuse, R44 ;  /* 0x0000002c6d097221 */ /* 0x048fe20000010000 */
[----:B------:R-:W-:Y:S01]  /*12e90*/  F2FP.BF16.F32.PACK_AB R164, R109, R164 ;  /* 0x000000a46da4723e */ /* 0x000fe200000010ff */
[----:B------:R-:W-:-:S05]  /*12ea0*/  IMAD.MOV.U32 R109, RZ, RZ, R151 ;  /* 0x000000ffff6d7224 */ /* 0x000fca00078e0097 */
[----:B------:R2:W3:Y:S01]  /*12eb0*/  MUFU.EX2 R40, R89 ;  /* 0x0000005900287308 */ /* 0x0004e20000000800 */
[C---:B-1----:R-:W-:Y:S01]  /*12ec0*/  FADD.FTZ R44, R38.reuse, R5 ;  /* 0x00000005262c7221 */ /* 0x042fe20000010000 */
[----:B------:R-:W-:-:S06]  /*12ed0*/  F2FP.BF16.F32.PACK_AB R161, R38, R49 ;  /* 0x0000003126a1723e */ /* 0x000fcc00000010ff */
[----:B------:R-:W1:Y:S01]  /*12ee0*/  MUFU.EX2 R101, R101 ;  /* 0x0000006500657308 */ /* 0x000e620000000800 */
[----:B0-----:R-:W-:Y:S01]  /*12ef0*/  FADD.FTZ R5, R53, R44 ;  /* 0x0000002c35057221 */ /* 0x001fe20000010000 */
[----:B--2---:R-:W-:-:S06]  /*12f00*/  IMAD.MOV.U32 R89, RZ, RZ, R151 ;  /* 0x000000ffff597224 */ /* 0x004fcc00078e0097 */
[----:B------:R-:W0:Y:S01]  /*12f10*/  MUFU.EX2 R42, R83 ;  /* 0x00000053002a7308 */ /* 0x000e220000000800 */
[C---:B---3--:R-:W-:Y:S01]  /*12f20*/  FADD.FTZ R12, R40.reuse, R5 ;  /* 0x00000005280c7221 */ /* 0x048fe20000010000 */
[----:B------:R-:W-:-:S06]  /*12f30*/  F2FP.BF16.F32.PACK_AB R163, R40, R53 ;  /* 0x0000003528a3723e */ /* 0x000fcc00000010ff */
[----:B------:R-:W2:Y:S01]  /*12f40*/  MUFU.EX2 R166, R166 ;  /* 0x000000a600a67308 */ /* 0x000ea20000000800 */
[----:B-1----:R-:W-:-:S07]  /*12f50*/  FADD.FTZ R5, R101, R12 ;  /* 0x0000000c65057221 */ /* 0x002fce0000010000 */
[----:B------:R-:W1:Y:S01]  /*12f60*/  MUFU.EX2 R97, R97 ;  /* 0x0000006100617308 */ /* 0x000e620000000800 */
[C---:B0-----:R-:W-:Y:S01]  /*12f70*/  FADD.FTZ R12, R42.reuse, R5 ;  /* 0x000000052a0c7221 */ /* 0x041fe20000010000 */
[----:B------:R-:W-:Y:S01]  /*12f80*/  F2FP.BF16.F32.PACK_AB R165, R42, R101 ;  /* 0x000000652aa5723e */ /* 0x000fe200000010ff */
[----:B------:R-:W-:-:S05]  /*12f90*/  IMAD.MOV.U32 R101, RZ, RZ, R151 ;  /* 0x000000ffff657224 */ /* 0x000fca00078e0097 */
[----:B------:R0:W3:Y:S01]  /*12fa0*/  MUFU.EX2 R10, R103 ;  /* 0x00000067000a7308 */ /* 0x0000e20000000800 */
[----:B--2---:R-:W-:Y:S01]  /*12fb0*/  FADD.FTZ R6, R166, R9 ;  /* 0x00000009a6067221 */ /* 0x004fe20000010000 */
[----:B------:R-:W-:-:S06]  /*12fc0*/  IMAD.MOV.U32 R9, RZ, RZ, 0x3f800000 ;  /* 0x3f800000ff097424 */ /* 0x000fcc00078e00ff */
[----:B------:R-:W2:Y:S01]  /*12fd0*/  MUFU.EX2 R81, R81 ;  /* 0x0000005100517308 */ /* 0x000ea20000000800 */
[----:B-1----:R-:W-:Y:S01]  /*12fe0*/  FADD.FTZ R5, R97, R12 ;  /* 0x0000000c61057221 */ /* 0x002fe20000010000 */
[----:B0-----:R-:W-:Y:S01]  /*12ff0*/  IMAD.MOV.U32 R103, RZ, RZ, R151 ;  /* 0x000000ffff677224 */ /* 0x001fe200078e0097 */
[C---:B---3--:R-:W-:Y:S02]  /*13000*/  F2FP.BF16.F32.PACK_AB R167, R10.reuse, R97 ;  /* 0x000000610aa7723e */ /* 0x048fe400000010ff */
[----:B------:R-:W-:Y:S01]  /*13010*/  FADD.FTZ R5, R10, R5 ;  /* 0x000000050a057221 */ /* 0x000fe20000010000 */
[----:B------:R-:W-:Y:S02]  /*13020*/  IMAD.MOV.U32 R97, RZ, RZ, R151 ;  /* 0x000000ffff617224 */ /* 0x000fe400078e0097 */
[C---:B--2---:R-:W-:Y:S01]  /*13030*/  FADD.FTZ R6, R81.reuse, R6 ;  /* 0x0000000651067221 */ /* 0x044fe20000010000 */
        /* <DEDUP_REMOVED lines=8> */
[----:B------:R-:W-:Y:S01]  /*130c0*/  IMAD.MOV.U32 R20, RZ, RZ, R196 ;  /* 0x000000ffff147224 */ /* 0x000fe200078e00c4 */
[----:B------:R-:W-:Y:S01]  /*130d0*/  CS2R R138, SRZ ;  /* 0x00000000008a7805 */ /* 0x000fe2000001ff00 */
[----:B------:R-:W-:Y:S01]  /*130e0*/  IMAD.MOV.U32 R13, RZ, RZ, R194 ;  /* 0x000000ffff0d7224 */ /* 0x000fe200078e00c2 */
[----:B------:R-:W-:Y:S01]  /*130f0*/  CS2R R134, SRZ ;  /* 0x0000000000867805 */ /* 0x000fe2000001ff00 */
[----:B------:R-:W-:Y:S01]  /*13100*/  IMAD.MOV.U32 R4, RZ, RZ, 0x3f800000 ;  /* 0x3f800000ff047424 */ /* 0x000fe200078e00ff */
        /* <DEDUP_REMOVED lines=26> */
[----:B------:R-:W-:-:S07]  /*132b0*/  CS2R R88, SRZ ;  /* 0x0000000000587805 */ /* 0x000fce000001ff00 */
.L_x_792:
[----:B------:R-:W-:-:S05]  /*132c0*/  VIADD R0, R13, 0x1 ;  /* 0x000000010d007836 */ /* 0x000fca0000000000 */
[----:B------:R-:W-:-:S04]  /*132d0*/  ISETP.NE.AND P2, PT, R0, 0x2, PT ;  /* 0x000000020000780c */ /* 0x000fc80003f45270 */
[----:B------:R-:W-:Y:S02]  /*132e0*/  SEL R3, RZ, 0x1, P2 ;  /* 0x00000001ff037807 */ /* 0x000fe40001000000 */
[----:B------:R-:W-:Y:S02]  /*132f0*/  SEL R194, R0, RZ, P2 ;  /* 0x000000ff00c27207 */ /* 0x000fe40001000000 */
[----:B------:R-:W-:Y:S01]  /*13300*/  LOP3.LUT R196, R20, R3, RZ, 0x3c, !PT ;  /* 0x0000000314c47212 */ /* 0x000fe200078e3cff */
[----:B------:R-:W-:Y:S06]  /*13310*/  @!P0 BRA `(.L_x_782) ;  /* 0x0000000000048947 */ /* 0x000fec0003800000 */
[----:B------:R-:W-:Y:S01]  /*13320*/  BPT.TRAP 0x1 ;  /* 0x000000040000795c */ /* 0x000fe20000300000 */
.L_x_782:
[----:B------:R-:W-:Y:S01]  /*13330*/  IMAD R15, R194, 0x8, R2 ;  /* 0x00000008c20f7824 */ /* 0x000fe200078e0202 */
[----:B------:R-:W-:-:S04]  /*13340*/  SHF.L.U32 R0, R196, 0x1f, RZ ;  /* 0x0000001fc4007819 */ /* 0x000fc800000006ff */
[----:B------:R0:W1:Y:S01]  /*13350*/  SYNCS.PHASECHK.TRANS64.TRYWAIT P2, [R15+URZ+0x34830], R0 ;  /* 0x034830000f0075a7 */ /* 0x000062000804017f */
[----:B------:R-:W-:Y:S05]  /*13360*/  @!P0 BRA `(.L_x_783) ;  /* 0x0000000000048947 */ /* 0x000fea0003800000 */
[----:B------:R-:W-:Y:S01]  /*13370*/  BPT.TRAP 0x1 ;  /* 0x000000040000795c */ /* 0x000fe20000300000 */
.L_x_783:
[----:B------:R-:W-:Y:S01]  /*13380*/  IMAD R10, R194, 0xc00, R7 ;  /* 0x00000c00c20a7824 */ /* 0x000fe200078e0207 */
[----:B------:R-:W-:Y:S03]  /*13390*/  BSSY B1, `(.L_x_784) ;  /* 0x0000006000017945 */ /* 0x000fe60003800000 */
[C---:B------:R-:W-:Y:S02]  /*133a0*/  VIADD R24, R10.reuse, 0x2 ;  /* 0x000000020a187836 */ /* 0x040fe40000000000 */
[----:B------:R-:W-:Y:S01]  /*133b0*/  VIADD R26, R10, 0x4 ;  /* 0x000000040a1a7836 */ /* 0x000fe20000000000 */
[----:B-1----:R-:W-:Y:S06]  /*133c0*/  @P2 BRA `(.L_x_785) ;  /* 0x0000000000082947 */ /* 0x002fec0003800000 */
[----:B------:R-:W1:Y:S02]  /*133d0*/  SYNCS.PHASECHK.TRANS64.TRYWAIT P2, [R15+URZ+0x34830], R0 ;  /* 0x034830000f0075a7 */ /* 0x000e64000804017f */
[----:B-1----:R-:W-:Y:S05]  /*133e0*/  @!P2 BRA `(.L_x_786) ;  /* 0x000000cc00f0a947 */ /* 0x002fea0003800000 */
.L_x_785:
[----:B------:R-:W-:Y:S05]  /*133f0*/  BSYNC B1 ;  /* 0x0000000000017941 */ /* 0x000fea0003800000 */
.L_x_784:
[----:B------:R2:W-:Y:S04]  /*13400*/  STL.64 [R1+0x88], R18 ;  /* 0x0000881201007387 */ /* 0x0005e80000100a00 */
[----:B--2---:R-:W2:Y:S04]  /*13410*/  LDL.64 R18, [R1+0x38] ;  /* 0x0000380001127983 */ /* 0x004ea80000100a00 */
[----:B------:R3:W-:Y:S04]  /*13420*/  STL.64 [R1+0x80], R16 ;  /* 0x0000801001007387 */ /* 0x0007e80000100a00 */
[----:B---3--:R-:W3:Y:S04]  /*13430*/  LDL.64 R16, [R1+0x30] ;  /* 0x0000300001107983 */ /* 0x008ee80000100a00 */
[----:B------:R0:W-:Y:S04]  /*13440*/  STL.64 [R1+0x78], R14 ;  /* 0x0000780e01007387 */ /* 0x0001e80000100a00 */
[----:B01----:R-:W4:Y:S04]  /*13450*/  LDL.64 R14, [R1+0x28] ;  /* 0x00002800010e7983 */ /* 0x003f280000100a00 */
[----:B------:R0:W-:Y:S04]  /*13460*/  STL.64 [R1+0x70], R12 ;  /* 0x0000700c01007387 */ /* 0x0001e80000100a00 */
[----:B0-----:R-:W4:Y:S04]  /*13470*/  LDL.64 R12, [R1+0x20] ;  /* 0x00002000010c7983 */ /* 0x001f280000100a00 */
[----:B------:R0:W-:Y:S04]  /*13480*/  STL.64 [R1+0x68], R6 ;  /* 0x0000680601007387 */ /* 0x0001e80000100a00 */
[----:B0-----:R-:W4:Y:S04]  /*13490*/  LDL.64 R6, [R1+0x18] ;  /* 0x0000180001067983 */ /* 0x001f280000100a00 */
[----:B------:R0:W-:Y:S04]  /*134a0*/  STL [R1+0x60], R2 ;  /* 0x0000600201007387 */ /* 0x0001e80000100800 */
[----:B0-----:R-:W2:Y:S01]  /*134b0*/  LDL.64 R2, [R1+0x40] ;  /* 0x0000400001027983 */ /* 0x001ea20000100a00 */
[----:B------:R-:W-:Y:S01]  /*134c0*/  R2UR UR50, R24 ;  /* 0x00000000183272ca */ /* 0x000fe200000e0000 */
[----:B------:R-:W-:Y:S01]  /*134d0*/  VIADD R24, R10, 0x6 ;  /* 0x000000060a187836 */ /* 0x000fe20000000000 */
[----:B------:R-:W-:Y:S01]  /*134e0*/  R2UR UR34, R26 ;  /* 0x000000001a2272ca */ /* 0x000fe200000e0000 */
[C---:B------:R-:W-:Y:S01]  /*134f0*/  VIADD R26, R10.reuse, 0x400 ;  /* 0x000004000a1a7836 */ /* 0x040fe20000000000 */
[----:B------:R-:W-:Y:S01]  /*13500*/  R2UR UR54, R10 ;  /* 0x000000000a3672ca */ /* 0x000fe200000e0000 */
[----:B------:R-:W-:Y:S01]  /*13510*/  IMAD.MOV.U32 R11, RZ, RZ, 0x40000040 ;  /* 0x40000040ff0b7424 */ /* 0x000fe200078e00ff */
[----:B------:R-:W-:Y:S01]  /*13520*/  R2UR UR30, R24 ;  /* 0x00000000181e72ca */ /* 0x000fe200000e0000 */
[----:B------:R-:W-:Y:S01]  /*13530*/  VIADD R28, R10, 0x402 ;  /* 0x000004020a1c7836 */ /* 0x000fe20000000000 */
[----:B------:R-:W-:Y:S01]  /*13540*/  R2UR UR26, R26 ;  /* 0x000000001a1a72ca */ /* 0x000fe200000e0000 */
[C---:B------:R-:W-:Y:S01]  /*13550*/  VIADD R24, R10.reuse, 0x404 ;  /* 0x000004040a187836 */ /* 0x040fe20000000000 */
[----:B------:R-:W-:Y:S01]  /*13560*/  R2UR UR55, R11 ;  /* 0x000000000b3772ca */ /* 0x000fe200000e0000 */
[----:B------:R-:W-:Y:S01]  /*13570*/  VIADD R26, R10, 0x406 ;  /* 0x000004060a1a7836 */ /* 0x000fe20000000000 */
[----:B------:R-:W-:Y:S01]  /*13580*/  R2UR UR22, R28 ;  /* 0x000000001c1672ca */ /* 0x000fe200000e0000 */
[----:B------:R-:W-:Y:S01]  /*13590*/  IMAD.MOV.U32 R25, RZ, RZ, 0x40000040 ;  /* 0x40000040ff197424 */ /* 0x000fe200078e00ff */
[----:B------:R-:W-:Y:S01]  /*135a0*/  R2UR UR18, R24 ;  /* 0x00000000181272ca */ /* 0x000fe200000e0000 */
[----:B------:R-:W-:Y:S01]  /*135b0*/  IMAD.MOV.U32 R27, RZ, RZ, 0x40000040 ;  /* 0x40000040ff1b7424 */ /* 0x000fe200078e00ff */
[----:B------:R-:W-:Y:S01]  /*135c0*/  R2UR UR14, R26 ;  /* 0x000000001a0e72ca */ /* 0x000fe200000e0000 */
[----:B------:R-:W-:Y:S01]  /*135d0*/  IMAD.MOV.U32 R29, RZ, RZ, 0x40000040 ;  /* 0x40000040ff1d7424 */ /* 0x000fe200078e00ff */
[----:B------:R-:W-:Y:S01]  /*135e0*/  R2UR UR51, R25 ;  /* 0x00000000193372ca */ /* 0x000fe200000e0000 */
[C---:B------:R-:W-:Y:S01]  /*135f0*/  VIADD R28, R10.reuse, 0x800 ;  /* 0x000008000a1c7836 */ /* 0x040fe20000000000 */
[----:B------:R-:W-:Y:S01]  /*13600*/  R2UR UR35, R27 ;  /* 0x000000001b2372ca */ /* 0x000fe200000e0000 */
[C---:B------:R-:W-:Y:S01]  /*13610*/  VIADD R24, R10.reuse, 0x802 ;  /* 0x000008020a187836 */ /* 0x040fe20000000000 */
[----:B------:R-:W-:Y:S01]  /*13620*/  R2UR UR31, R25 ;  /* 0x00000000191f72ca */ /* 0x000fe200000e0000 */
[----:B------:R-:W-:Y:S01]  /*13630*/  VIADD R26, R10, 0x804 ;  /* 0x000008040a1a7836 */ /* 0x000fe20000000000 */
[----:B------:R-:W-:-:S02]  /*13640*/  R2UR UR27, R27 ;  /* 0x000000001b1b72ca */ /* 0x000fc400000e0000 */
[----:B------:R-:W-:Y:S02]  /*13650*/  R2UR UR23, R29 ;  /* 0x000000001d1772ca */ /* 0x000fe400000e0000 */
[----:B------:R-:W-:Y:S02]  /*13660*/  R2UR UR19, R25 ;  /* 0x00000000191372ca */ /* 0x000fe400000e0000 */
[----:B------:R-:W-:Y:S02]  /*13670*/  R2UR UR15, R27 ;  /* 0x000000001b0f72ca */ /* 0x000fe400000e0000 */
[----:B------:R-:W-:Y:S02]  /*13680*/  R2UR UR10, R28 ;  /* 0x000000001c0a72ca */ /* 0x000fe400000e0000 */
[----:B------:R-:W-:Y:S02]  /*13690*/  R2UR UR11, R29 ;  /* 0x000000001d0b72ca */ /* 0x000fe400000e0000 */
[----:B------:R-:W-:-:S02]  /*136a0*/  R2UR UR6, R24 ;  /* 0x00000000180672ca */ /* 0x000fc400000e0000 */
[----:B------:R-:W-:Y:S02]  /*136b0*/  R2UR UR7, R25 ;  /* 0x00000000190772ca */ /* 0x000fe400000e0000 */
[----:B------:R-:W-:Y:S02]  /*136c0*/  R2UR UR38, R26 ;  /* 0x000000001a2672ca */ /* 0x000fe400000e0000 */
[----:B------:R-:W-:Y:S02]  /*136d0*/  R2UR UR39, R27 ;  /* 0x000000001b2772ca */ /* 0x000fe400000e0000 */
[----:B------:R-:W-:-:S06]  /*136e0*/  WARPGROUP.ARRIVE ;  /* 0x00000000000079c5 */ /* 0x000fcc0000000000 */
[----:B------:R-:W-:Y:S03]  /*136f0*/  HGMMA.64x128x16.F32.BF16 R24, gdesc[UR52], RZ, !UPT, gsb0 ;  /* 0x01e00000341879f0 */ /* 0x000fe6000c0018ff */
[----:B------:R-:W-:Y:S02]  /*13700*/  WARPGROUP.DEPBAR.LE gsb0, 0x0 ;  /* 0x00008000000079c5 */ /* 0x000fe40000010000 */
[----:B------:R-:W-:-:S07]  /*13710*/  WARPGROUP.ARRIVE ;  /* 0x00000000000079c5 */ /* 0x000fce0000000000 */
[----:B------:R-:W-:Y:S01]  /*13720*/  HGMMA.64x128x16.F32.BF16 R24, gdesc[UR48], R24, gsb0 ;  /* 0x01e00000301879f0 */ /* 0x000fe20008001818 */
[----:B--2---:R-:W-:Y:S02]  /*13730*/  R2UR UR32, R2 ;  /* 0x00000000022072ca */ /* 0x004fe400000e0000 */
[----:B------:R-:W-:Y:S02]  /*13740*/  R2UR UR33, R3 ;  /* 0x00000000032172ca */ /* 0x000fe400000e0000 */
[----:B------:R-:W-:Y:S01]  /*13750*/  R2UR UR28, R18 ;  /* 0x00000000121c72ca */ /* 0x000fe200000e0000 */
[----:B------:R-:W2:Y:S01]  /*13760*/  LDL.64 R2, [R1+0x10] ;  /* 0x0000100001027983 */ /* 0x000ea20000100a00 */
[----:B------:R-:W-:Y:S02]  /*13770*/  WARPGROUP.DEPBAR.LE gsb0, 0x0 ;  /* 0x00008000000079c5 */ /* 0x000fe40000010000 */
[----:B------:R-:W-:-:S07]  /*13780*/  WARPGROUP.ARRIVE ;  /* 0x00000000000079c5 */ /* 0x000fce0000000000 */
[----:B------:R-:W-:Y:S01]  /*13790*/  HGMMA.64x128x16.F32.BF16 R24, gdesc[UR32], R24, gsb0 ;  /* 0x01e00000201879f0 */ /* 0x000fe20008001818 */
[----:B------:R-:W-:Y:S02]  /*137a0*/  R2UR UR29, R19 ;  /* 0x00000000131d72ca */ /* 0x000fe400000e0000 */
[----:B---3--:R-:W-:Y:S01]  /*137b0*/  R2UR UR24, R16 ;  /* 0x00000000101872ca */ /* 0x008fe200000e0000 */
[----:B------:R0:W5:Y:S01]  /*137c0*/  LDL.LU.64 R18, [R1+0x88] ;  /* 0x0000880001127983 */ /* 0x0001620000300a00 */
[----:B------:R-:W-:Y:S02]  /*137d0*/  R2UR UR25, R17 ;  /* 0x00000000111972ca */ /* 0x000fe400000e0000 */
[----:B----4-:R-:W-:Y:S02]  /*137e0*/  R2UR UR20, R14 ;  /* 0x000000000e1472ca */ /* 0x010fe400000e0000 */
[----:B------:R-:W-:Y:S02]  /*137f0*/  R2UR UR21, R15 ;  /* 0x000000000f1572ca */ /* 0x000fe400000e0000 */
[----:B------:R-:W-:-:S02]  /*13800*/  R2UR UR16, R12 ;  /* 0x000000000c1072ca */ /* 0x000fc400000e0000 */
[----:B------:R-:W-:Y:S02]  /*13810*/  R2UR UR17, R13 ;  /* 0x000000000d1172ca */ /* 0x000fe400000e0000 */
[----:B------:R-:W-:Y:S02]  /*13820*/  R2UR UR12, R6 ;  /* 0x00000000060c72ca */ /* 0x000fe400000e0000 */
[----:B------:R-:W-:Y:S01]  /*13830*/  R2UR UR13, R7 ;  /* 0x00000000070d72ca */ /* 0x000fe200000e0000 */
[----:B------:R-:W-:Y:S01]  /*13840*/  VIADD R10, R10, 0x806 ;  /* 0x000008060a0a7836 */ /* 0x000fe20000000000 */
[----:B------:R0:W5:Y:S01]  /*13850*/  LDL.LU.64 R16, [R1+0x80] ;  /* 0x0000800001107983 */ /* 0x0001620000300a00 */
[----:B------:R-:W-:Y:S01]  /*13860*/  IMAD.MOV.U32 R11, RZ, RZ, 0x40000040 ;  /* 0x40000040ff0b7424 */ /* 0x000fe200078e00ff */
[----:B------:R-:W-:Y:S01]  /*13870*/  UMOV UR4, UR56 ;  /* 0x0000003800047c82 */ /* 0x000fe20008000000 */
[----:B------:R-:W-:Y:S01]  /*13880*/  UMOV UR5, UR57 ;  /* 0x0000003900057c82 */ /* 0x000fe20008000000 */
[----:B------:R0:W5:Y:S04]  /*13890*/  LDL.LU.64 R14, [R1+0x78] ;  /* 0x00007800010e7983 */ /* 0x0001680000300a00 */
[----:B------:R0:W5:Y:S04]  /*138a0*/  LDL.LU.64 R12, [R1+0x70] ;  /* 0x00007000010c7983 */ /* 0x0001680000300a00 */
[----:B------:R0:W5:Y:S01]  /*138b0*/  LDL.LU.64 R6, [R1+0x68] ;  /* 0x0000680001067983 */ /* 0x0001620000300a00 */
        /* <DEDUP_REMOVED lines=11> */
[----:B------:R-:W-:Y:S01]  /*13970*/  HGMMA.64x128x16.F32.BF16 R24, gdesc[UR16], R24, gsb0 ;  /* 0x01e00000101879f0 */ /* 0x000fe20008001818 */
[----:B--2---:R-:W-:Y:S02]  /*13980*/  R2UR UR8, R2 ;  /* 0x00000000020872ca */ /* 0x004fe400000e0000 */
[----:B------:R-:W-:Y:S01]  /*13990*/  R2UR UR9, R3 ;  /* 0x00000000030972ca */ /* 0x000fe200000e0000 */
[----:B------:R0:W5:Y:S01]  /*139a0*/  LDL.LU R2, [R1+0x60] ;  /* 0x0000600001027983 */ /* 0x0001620000300800 */
        /* <DEDUP_REMOVED lines=8> */
[----:B------:R-:W-:Y:S01]  /*13a30*/  HGMMA.64x128x16.F32.BF16 R24, gdesc[UR4], R24, gsb0 ;  /* 0x01e00000041879f0 */ /* 0x000fe20008001818 */
[----:B------:R-:W-:Y:S02]  /*13a40*/  R2UR UR6, R10 ;  /* 0x000000000a0672ca */ /* 0x000fe400000e0000 */
[----:B------:R-:W-:Y:S02]  /*13a50*/  R2UR UR7, R11 ;  /* 0x000000000b0772ca */ /* 0x000fe400000e0000 */
[----:B------:R-:W2:Y:S01]  /*13a60*/  LDL.64 R10, [R1] ;  /* 0x00000000010a7983 */ /* 0x000ea20000100a00 */
[----:B------:R-:W-:Y:S02]  /*13a70*/  WARPGROUP.DEPBAR.LE gsb0, 0x0 ;  /* 0x00008000000079c5 */ /* 0x000fe40000010000 */
[----:B------:R-:W-:-:S06]  /*13a80*/  WARPGROUP.ARRIVE ;  /* 0x00000000000079c5 */ /* 0x000fcc0000000000 */
[----:B------:R-:W-:Y:S01]  /*13a90*/  HGMMA.64x128x16.F32.BF16 R24, gdesc[UR36], R24, gsb0 ;  /* 0x01e00000241879f0 */ /* 0x000fe20008001818 */
        /* <DEDUP_REMOVED lines=17> */
[----:B------:R-:W-:Y:S01]  /*13bb0*/  WARPGROUP.ARRIVE ;  /* 0x00000000000079c5 */ /* 0x000fe20000000000 */
[----:B--2---:R-:W-:Y:S02]  /*13bc0*/  R2UR UR4, R10 ;  /* 0x000000000a0472ca */ /* 0x004fe400000e0000 */
[----:B------:R-:W-:-:S13]  /*13bd0*/  R2UR UR5, R11 ;  /* 0x000000000b0572ca */ /* 0x000fda00000e0000 */
        /* <DEDUP_REMOVED lines=50> */
[----:B0-----:R-:W-:Y:S05]  /*13f00*/  @!P0 BRA `(.L_x_787) ;  /* 0x0000000000048947 */ /* 0x001fea0003800000 */
[----:B------:R-:W-:Y:S01]  /*13f10*/  BPT.TRAP 0x1 ;  /* 0x000000040000795c */ /* 0x000fe20000300000 */
.L_x_787:
[----:B------:R-:W-:Y:S01]  /*13f20*/  SHF.L.U32 R0, R20, 0x1f, RZ ;  /* 0x0000001f14007819 */ /* 0x000fe200000006ff */
[----:B-----5:R-:W-:-:S04]  /*13f30*/  IMAD R20, R13, 0x8, R2 ;  /* 0x000000080d147824 */ /* 0x020fc800078e0202 */
[----:B------:R0:W1:Y:S01]  /*13f40*/  SYNCS.PHASECHK.TRANS64.TRYWAIT P2, [R20+URZ+0x34850], R0 ;  /* 0x03485000140075a7 */ /* 0x000062000804017f */
[----:B------:R-:W-:Y:S05]  /*13f50*/  @!P0 BRA `(.L_x_788) ;  /* 0x0000000000048947 */ /* 0x000fea0003800000 */
[----:B------:R-:W-:Y:S01]  /*13f60*/  BPT.TRAP 0x1 ;  /* 0x000000040000795c */ /* 0x000fe20000300000 */
.L_x_788:
[----:B------:R-:W-:Y:S04]  /*13f70*/  BSSY B1, `(.L_x_789) ;  /* 0x0000004000017945 */ /* 0x000fe80003800000 */
[----:B-1----:R-:W-:Y:S05]  /*13f80*/  @P2 BRA `(.L_x_790) ;  /* 0x0000000000082947 */ /* 0x002fea0003800000 */
[----:B------:R-:W1:Y:S02]  /*13f90*/  SYNCS.PHASECHK.TRANS64.TRYWAIT P2, [R20+URZ+0x34850], R0 ;  /* 0x03485000140075a7 */ /* 0x000e64000804017f */
[----:B-1----:R-:W-:Y:S05]  /*13fa0*/  @!P2 BRA `(.L_x_791) ;  /* 0x000000c40014a947 */ /* 0x002fea0003800000 */
.L_x_790:
[----:B------:R-:W-:Y:S05]  /*13fb0*/  BSYNC B1 ;  /* 0x0000000000017941 */ /* 0x000fea0003800000 */
.L_x_789:
[----:B01----:R-:W-:Y:S01]  /*13fc0*/  VIADD R0, R2, 0x400 ;  /* 0x0000040002007836 */ /* 0x003fe20000000000 */
[----:B------:R-:W-:Y:S01]  /*13fd0*/  WARPGROUP.ARRIVE ;  /* 0x00000000000079c5 */ /* 0x000fe20000000000 */
[----:B------:R-:W-:Y:S01]  /*13fe0*/  IMAD.MOV.U32 R11, RZ, RZ, 0x40000040 ;  /* 0x40000040ff0b7424 */ /* 0x000fe200078e00ff */
[C---:B------:R-:W-:Y:S01]  /*13ff0*/  ISETP.GT.AND P2, PT, R210.reuse, RZ, PT ;  /* 0x000000ffd200720c */ /* 0x040fe20003f44270 */
[----:B------:R-:W-:Y:S01]  /*14000*/  IMAD.MOV.U32 R9, RZ, RZ, 0x40000040 ;  /* 0x40000040ff097424 */ /* 0x000fe200078e00ff */
[----:B------:R-:W-:Y:S01]  /*14010*/  SHF.R.U32.HI R0, RZ, 0x4, R0 ;  /* 0x00000004ff007819 */ /* 0x000fe20000011600 */
[----:B------:R-:W-:Y:S01]  /*14020*/  @!P1 VIADD R15, R15, 0x34840 ;  /* 0x000348400f0f9836 */ /* 0x000fe20000000000 */
[----:B------:R-:W-:Y:S01]  /*14030*/  R2UR UR7, R11 ;  /* 0x000000000b0772ca */ /* 0x000fe200000e0000 */
[----:B------:R-:W-:Y:S01]  /*14040*/  VIADD R210, R210, 0xffffffff ;  /* 0xffffffffd2d27836 */ /* 0x000fe20000000000 */
[----:B------:R-:W-:Y:S02]  /*14050*/  LOP3.LUT R0, R0, 0x3fff, RZ, 0xc0, !PT ;  /* 0x00003fff00007812 */ /* 0x000fe400078ec0ff */
[----:B------:R-:W-:-:S02]  /*14060*/  @!P1 PRMT R15, RZ, 0x654, R15 ;  /* 0x00000654ff0f9816 */ /* 0x000fc4000000000f */
[----:B------:R-:W-:-:S05]  /*14070*/  LOP3.LUT R0, R0, 0x4000000, RZ, 0xfc, !PT ;  /* 0x0400000000007812 */ /* 0x000fca00078efcff */
[----:B------:R-:W-:Y:S01]  /*14080*/  IMAD R10, R13, 0x800, R0 ;  /* 0x000008000d0a7824 */ /* 0x000fe200078e0200 */
[----:B------:R-:W-:Y:S01]  /*14090*/  FMNMX.FTZ R0, R24, R12, !PT ;  /* 0x0000000c18007209 */ /* 0x000fe20007810000 */
[----:B------:R-:W-:Y:S02]  /*140a0*/  IMAD.MOV.U32 R13, RZ, RZ, 0x40000040 ;  /* 0x40000040ff0d7424 */ /* 0x000fe400078e00ff */
[C---:B------:R-:W-:Y:S01]  /*140b0*/  VIADD R8, R10.reuse, 0x80 ;  /* 0x000000800a087836 */ /* 0x040fe20000000000 */
[----:B------:R-:W-:Y:S02]  /*140c0*/  R2UR UR6, R10 ;  /* 0x000000000a0672ca */ /* 0x000fe400000e0000 */
[----:B------:R-:W-:-:S04]  /*140d0*/  FMNMX.FTZ R0, R25, R0, !PT ;  /* 0x0000000019007209 */ /* 0x000fc80007810000 */
[----:B------:R-:W-:-:S04]  /*140e0*/  FMNMX.FTZ R0, R28, R0, !PT ;  /* 0x000000001c007209 */ /* 0x000fc80007810000 */
[----:B------:R-:W-:-:S03]  /*140f0*/  FMNMX.FTZ R0, R29, R0, !PT ;  /* 0x000000001d007209 */ /* 0x000fc60007810000 */
[----:B------:R-:W-:Y:S01]  /*14100*/  HGMMA.64x128x16.F32.BF16 R88, R180, gdesc[UR4].tnspB, R88, gsb0 ;  /* 0x41e00004b4587df0 */ /* 0x000fe20008001858 */
[----:B------:R-:W-:Y:S01]  /*14110*/  R2UR UR6, R8 ;  /* 0x00000000080672ca */ /* 0x000fe200000e0000 */
[----:B------:R-:W-:Y:S01]  /*14120*/  VIADD R8, R10, 0x100 ;  /* 0x000001000a087836 */ /* 0x000fe20000000000 */
[----:B------:R-:W-:Y:S01]  /*14130*/  R2UR UR7, R9 ;  /* 0x00000000090772ca */ /* 0x000fe200000e0000 */
[----:B------:R-:W-:Y:S01]  /*14140*/  IMAD.MOV.U32 R9, RZ, RZ, 0x40000040 ;  /* 0x40000040ff097424 */ /* 0x000fe200078e00ff */
        /* <DEDUP_REMOVED lines=27> */
[----:B------:R-:W-:Y:S01]  /*14300*/  FMNMX.FTZ R4, R85, R0, !PT ;  /* 0x0000000055047209 */ /* 0x000fe20007810000 */
[----:B------:R-:W-:-:S04]  /*14310*/  IMAD.U32 R0, RZ, RZ, UR58 ;  /* 0x0000003aff007e24 */ /* 0x000fc8000f8e00ff */
[----:B------:R-:W0:Y:S01]  /*14320*/  SHFL.BFLY PT, R3, R4, 0x2, 0x1f ;  /* 0x0c401f0004037f89 */ /* 0x000e2200000e0000 */
        /* <DEDUP_REMOVED lines=10> */
[----:B------:R-:W-:Y:S02]  /*143d0*/  R2UR UR6, R8 ;  /* 0x00000000080672ca */ /* 0x000fe400000e0000 */
[----:B------:R-:W-:Y:S02]  /*143e0*/  R2UR UR7, R9 ;  /* 0x00000000090772ca */ /* 0x000fe400000e0000 */
[----:B0-----:R-:W-:Y:S02]  /*143f0*/  FMNMX.FTZ R8, R4, R3, !PT ;  /* 0x0000000304087209 */ /* 0x001fe40007810000 */
[----:B------:R-:W-:-:S03]  /*14400*/  FMNMX.FTZ R4, R26, R14, !PT ;  /* 0x0000000e1a047209 */ /* 0x000fc60007810000 */
[----:B------:R-:W0:Y:S02]  /*14410*/  SHFL.BFLY PT, R3, R8, 0x1, 0x1f ;  /* 0x0c201f0008037f89 */ /* 0x000e2400000e0000 */
[----:B0-----:R-:W-:-:S05]  /*14420*/  FMNMX.FTZ R3, R8, R3, !PT ;  /* 0x0000000308037209 */ /* 0x001fca0007810000 */
[C---:B------:R-:W-:Y:S01]  /*14430*/  FADD.FTZ R9, -R3.reuse, R12 ;  /* 0x0000000c03097221 */ /* 0x040fe20000010100 */
[----:B------:R-:W-:Y:S02]  /*14440*/  VIADD R12, R10, 0x200 ;  /* 0x000002000a0c7836 */ /* 0x000fe40000000000 */
[-C--:B------:R-:W-:Y:S01]  /*14450*/  FMUL.FTZ R11, R3, R0.reuse ;  /* 0x00000000030b7220 */ /* 0x080fe20000410000 */
[----:B------:R-:W-:-:S03]  /*14460*/  FMUL.FTZ R9, R9, R0 ;  /* 0x0000000009097220 */ /* 0x000fc60000410000 */
[-CC-:B------:R-:W-:Y:S01]  /*14470*/  FFMA.FTZ R182, R28, R0.reuse, -R11.reuse ;  /* 0x000000001cb67223 */ /* 0x180fe2000001080b */
        /* <DEDUP_REMOVED lines=15> */
[----:B------:R-:W-:Y:S01]  /*14570*/  FFMA.FTZ R57, R84, R0, -R11 ;  /* 0x0000000054397223 */ /* 0x000fe2000001080b */
[----:B------:R-:W-:Y:S08]  /*14580*/  MUFU.EX2 R9, R9 ;  /* 0x0000000900097308 */ /* 0x000ff00000000800 */
[----:B------:R-:W0:Y:S08]  /*14590*/  MUFU.EX2 R180, R180 ;  /* 0x000000b400b47308 */ /* 0x000e300000000800 */
[----:B------:R-:W1:Y:S08]  /*145a0*/  MUFU.EX2 R21, R21 ;  /* 0x0000001500157308 */ /* 0x000e700000000800 */
[----:B------:R-:W-:Y:S01]  /*145b0*/  MUFU.EX2 R182, R182 ;  /* 0x000000b600b67308 */ /* 0x000fe20000000800 */
[----:B0-----:R-:W-:-:S07]  /*145c0*/  FFMA.FTZ R6, R9, R6, R180 ;  /* 0x0000000609067223 */ /* 0x001fce00000100b4 */
[----:B------:R-:W-:Y:S01]  /*145d0*/  MUFU.EX2 R24, R24 ;  /* 0x0000001800187308 */ /* 0x000fe20000000800 */
[----:B-1----:R-:W-:-:S07]  /*145e0*/  F2FP.BF16.F32.PACK_AB R180, R21, R180 ;  /* 0x000000b415b4723e */ /* 0x002fce00000010ff */
        /* <DEDUP_REMOVED lines=8> */
[-CC-:B------:R-:W-:Y:S01]  /*14670*/  FFMA.FTZ R174, R44, R0.reuse, -R11.reuse ;  /* 0x000000002cae7223 */ /* 0x180fe2000001080b */
[-CC-:B------:R-:W-:Y:S01]  /*14680*/  FFMA.FTZ R40, R65, R0.reuse, -R11.reuse ;  /* 0x0000000041287223 */ /* 0x180fe2000001080b */
[----:B------:R-:W-:Y:S01]  /*14690*/  FFMA.FTZ R44, R69, R0, -R11 ;  /* 0x00000000452c7223 */ /* 0x000fe2000001080b */
[----:B------:R-:W-:Y:S01]  /*146a0*/  MUFU.EX2 R29, R29 ;  /* 0x0000001d001d7308 */ /* 0x000fe20000000800 */
[----:B------:R-:W-:Y:S01]  /*146b0*/  HGMMA.64x128x16.F32.BF16 R88, R168, gdesc[UR4].tnspB, R88, gsb0 ;  /* 0x41e00004a8587df0 */ /* 0x000fe20008001858 */
[----:B------:R-:W-:Y:S01]  /*146c0*/  R2UR UR6, R12 ;  /* 0x000000000c0672ca */ /* 0x000fe200000e0000 */
[----:B------:R-:W-:Y:S01]  /*146d0*/  VIADD R12, R10, 0x280 ;  /* 0x000002800a0c7836 */ /* 0x000fe20000000000 */
[----:B------:R-:W-:Y:S02]  /*146e0*/  R2UR UR7, R13 ;  /* 0x000000000d0772ca */ /* 0x000fe400000e0000 */
[----:B------:R-:W-:-:S02]  /*146f0*/  FMNMX.FTZ R13, R27, R4, !PT ;  /* 0x000000041b0d7209 */ /* 0x000fc40007810000 */
[----:B------:R-:W-:Y:S02]  /*14700*/  MUFU.EX2 R172, R172 ;  /* 0x000000ac00ac7308 */ /* 0x000fe40000000800 */
[----:B------:R-:W-:-:S04]  /*14710*/  FMNMX.FTZ R4, R30, R13, !PT ;  /* 0x0000000d1e047209 */ /* 0x000fc80007810000 */
[----:B------:R-:W-:Y:S02]  /*14720*/  FMNMX.FTZ R13, R31, R4, !PT ;  /* 0x000000041f0d7209 */ /* 0x000fe40007810000 */
        /* <DEDUP_REMOVED lines=25> */
[----:B------:R-:W-:Y:S01]  /*148c0*/  FMNMX.FTZ R4, R66, R13, !PT ;  /* 0x0000000d42047209 */ /* 0x000fe20007810000 */
[----:B------:R-:W-:-:S03]  /*148d0*/  IMAD.MOV.U32 R13, RZ, RZ, 0x40000040 ;  /* 0x40000040ff0d7424 */ /* 0x000fc600078e00ff */
[----:B------:R-:W-:Y:S02]  /*148e0*/  FMNMX.FTZ R37, R67, R4, !PT ;  /* 0x0000000443257209 */ /* 0x000fe40007810000 */
[----:B------:R-:W-:Y:S02]  /*148f0*/  MUFU.EX2 R57, R57 ;  /* 0x0000003900397308 */ /* 0x000fe40000000800 */
[----:B------:R-:W-:Y:S01]  /*14900*/  FMNMX.FTZ R4, R70, R37, !PT ;  /* 0x0000002546047209 */ /* 0x000fe20007810000 */
[----:B------:R-:W-:-:S06]  /*14910*/  FFMA.FTZ R37, R72, R0, -R11 ;  /* 0x0000000048257223 */ /* 0x000fcc000001080b */
[----:B------:R-:W-:Y:S01]  /*14920*/  MUFU.EX2 R37, R37 ;  /* 0x0000002500257308 */ /* 0x000fe20000000800 */
[----:B------:R-:W-:Y:S02]  /*14930*/  WARPGROUP.DEPBAR.LE gsb0, 0x0 ;  /* 0x00008000000079c5 */ /* 0x000fe40000010000 */
[----:B------:R-:W-:Y:S01]  /*14940*/  WARPGROUP.ARRIVE ;  /* 0x00000000000079c5 */ /* 0x000fe20000000000 */
[-CC-:B------:R-:W-:Y:S01]  /*14950*/  FFMA.FTZ R168, R48, R0.reuse, -R11.reuse ;  /* 0x0000000030a87223 */ /* 0x180fe2000001080b */
[-CC-:B------:R-:W-:Y:S01]  /*14960*/  FFMA.FTZ R170, R52, R0.reuse, -R11.reuse ;  /* 0x0000000034aa7223 */ /* 0x180fe2000001080b */
[-CC-:B------:R-:W-:Y:S01]  /*14970*/  FFMA.FTZ R48, R61, R0.reuse, -R11.reuse ;  /* 0x000000003d307223 */ /* 0x180fe2000001080b */
[----:B------:R-:W-:Y:S02]  /*14980*/  FFMA.FTZ R52, R77, R0, -R11 ;  /* 0x000000004d347223 */ /* 0x000fe4000001080b */
[----:B------:R-:W-:Y:S01]  /*14990*/  HGMMA.64x128x16.F32.BF16 R88, R152, gdesc[UR4].tnspB, R88, gsb0 ;  /* 0x41e0000498587df0 */ /* 0x000fe20008001858 */
[----:B------:R-:W-:Y:S01]  /*149a0*/  R2UR UR6, R12 ;  /* 0x000000000c0672ca */ /* 0x000fe200000e0000 */
[C---:B------:R-:W-:Y:S01]  /*149b0*/  VIADD R12, R10.reuse, 0x300 ;  /* 0x000003000a0c7836 */ /* 0x040fe20000000000 */
[----:B------:R-:W-:Y:S01]  /*149c0*/  R2UR UR7, R13 ;  /* 0x000000000d0772ca */ /* 0x000fe200000e0000 */
[----:B------:R-:W-:Y:S01]  /*149d0*/  VIADD R10, R10, 0x380 ;  /* 0x000003800a0a7836 */ /* 0x000fe20000000000 */
[----:B------:R-:W-:Y:S01]  /*149e0*/  FMNMX.FTZ R13, R71, R4, !PT ;  /* 0x00000004470d7209 */ /* 0x000fe20007810000 */
[----:B------:R-:W-:Y:S03]  /*149f0*/  MUFU.EX2 R168, R168 ;  /* 0x000000a800a87308 */ /* 0x000fe60000000800 */
[----:B------:R-:W-:-:S04]  /*14a00*/  FMNMX.FTZ R4, R74, R13, !PT ;  /* 0x0000000d4a047209 */ /* 0x000fc80007810000 */
        /* <DEDUP_REMOVED lines=9> */
[----:B------:R-:W-:-:S05]  /*14aa0*/  FMNMX.FTZ R4, R87, R4, !PT ;  /* 0x0000000457047209 */ /* 0x000fca0007810000 */
[----:B------:R-:W0:Y:S02]  /*14ab0*/  SHFL.BFLY PT, R13, R4, 0x2, 0x1f ;  /* 0x0c401f00040d7f89 */ /* 0x000e2400000e0000 */
[----:B0-----:R-:W-:-:S05]  /*14ac0*/  FMNMX.FTZ R8, R4, R13, !PT ;  /* 0x0000000d04087209 */ /* 0x001fca0007810000 */
[----:B------:R-:W0:Y:S02]  /*14ad0*/  SHFL.BFLY PT, R13, R8, 0x1, 0x1f ;  /* 0x0c201f00080d7f89 */ /* 0x000e2400000e0000 */
[----:B0-----:R-:W-:Y:S01]  /*14ae0*/  FMNMX.FTZ R8, R8, R13, !PT ;  /* 0x0000000d08087209 */ /* 0x001fe20007810000 */
[----:B------:R-:W-:Y:S01]  /*14af0*/  IMAD.MOV.U32 R13, RZ, RZ, 0x40000040 ;  /* 0x40000040ff0d7424 */ /* 0x000fe200078e00ff */
[----:B------:R-:W-:Y:S02]  /*14b00*/  WARPGROUP.DEPBAR.LE gsb0, 0x0 ;  /* 0x00008000000079c5 */ /* 0x000fe40000010000 */
[----:B------:R-:W-:Y:S01]  /*14b10*/  WARPGROUP.ARRIVE ;  /* 0x00000000000079c5 */ /* 0x000fe20000000000 */
[-CC-:B------:R-:W-:Y:S01]  /*14b20*/  FFMA.FTZ R152, R56, R0.reuse, -R11.reuse ;  /* 0x0000000038987223 */ /* 0x180fe2000001080b */
[-CC-:B------:R-:W-:Y:S01]  /*14b30*/  FFMA.FTZ R154, R60, R0.reuse, -R11.reuse ;  /* 0x000000003c9a7223 */ /* 0x180fe2000001080b */
[----:B------:R-:W-:-:S03]  /*14b40*/  FFMA.FTZ R56, R81, R0, -R11 ;  /* 0x0000000051387223 */ /* 0x000fc6000001080b */
[----:B------:R-:W-:Y:S01]  /*14b50*/  HGMMA.64x128x16.F32.BF16 R88, R156, gdesc[UR4].tnspB, R88, gsb0 ;  /* 0x41e000049c587df0 */ /* 0x000fe20008001858 */
[----:B------:R-:W-:Y:S01]  /*14b60*/  R2UR UR6, R12 ;  /* 0x000000000c0672ca */ /* 0x000fe200000e0000 */
[-C--:B------:R-:W-:Y:S01]  /*14b70*/  FFMA.FTZ R12, R85, R0.reuse, -R11 ;  /* 0x00000000550c7223 */ /* 0x080fe2000001080b */
[----:B------:R-:W-:Y:S01]  /*14b80*/  R2UR UR7, R13 ;  /* 0x000000000d0772ca */ /* 0x000fe200000e0000 */
[-C--:B------:R-:W-:Y:S01]  /*14b90*/  FMUL.FTZ R13, R8, R0.reuse ;  /* 0x00000000080d7220 */ /* 0x080fe20000410000 */
[----:B------:R-:W-:Y:S03]  /*14ba0*/  MUFU.EX2 R152, R152 ;  /* 0x0000009800987308 */ /* 0x000fe60000000800 */
        /* <DEDUP_REMOVED lines=24> */
[----:B------:R-:W-:-:S06]  /*14d30*/  FFMA.FTZ R86, R86, R0, -R13 ;  /* 0x0000000056567223 */ /* 0x000fcc000001080d */
        /* <DEDUP_REMOVED lines=17> */
[----:B------:R-:W-:Y:S01]  /*14e50*/  FADD.FTZ R11, -R8, R14 ;  /* 0x0000000e080b7221 */ /* 0x000fe20000010100 */
[-CC-:B------:R-:W-:Y:S01]  /*14e60*/  FFMA.FTZ R14, R27, R0.reuse, -R13.reuse ;  /* 0x000000001b0e7223 */ /* 0x180fe2000001080d */
[-CC-:B------:R-:W-:Y:S01]  /*14e70*/  FFMA.FTZ R27, R35, R0.reuse, -R13.reuse ;  /* 0x00000000231b7223 */ /* 0x180fe2000001080d */
[----:B------:R-:W-:Y:S01]  /*14e80*/  HGMMA.64x128x16.F32.BF16 R88, R160, gdesc[UR4].tnspB, R88, gsb0 ;  /* 0x41e00004a0587df0 */ /* 0x000fe20008001858 */
[-C--:B------:R-:W-:Y:S01]  /*14e90*/  FMUL.FTZ R11, R11, R0.reuse ;  /* 0x000000000b0b7220 */ /* 0x080fe20000410000 */
[----:B------:R-:W-:Y:S01]  /*14ea0*/  R2UR UR6, R10 ;  /* 0x000000000a0672ca */ /* 0x000fe200000e0000 */
[-CC-:B------:R-:W-:Y:S01]  /*14eb0*/  FFMA.FTZ R35, R51, R0.reuse, -R13.reuse ;  /* 0x0000000033237223 */ /* 0x180fe2000001080d */
[----:B------:R-:W-:Y:S01]  /*14ec0*/  MUFU.EX2 R14, R14 ;  /* 0x0000000e000e7308 */ /* 0x000fe20000000800 */
[-CC-:B------:R-:W-:Y:S01]  /*14ed0*/  FFMA.FTZ R10, R59, R0.reuse, -R13.reuse ;  /* 0x000000003b0a7223 */ /* 0x180fe2000001080d */
[-CC-:B------:R-:W-:Y:S01]  /*14ee0*/  FFMA.FTZ R157, R66, R0.reuse, -R13.reuse ;  /* 0x00000000429d7223 */ /* 0x180fe2000001080d */
[----:B------:R-:W-:-:S05]  /*14ef0*/  FFMA.FTZ R159, R70, R0, -R13 ;  /* 0x00000000469f7223 */ /* 0x000fca000001080d */
[----:B------:R0:W1:Y:S08]  /*14f00*/  MUFU.EX2 R4, R11 ;  /* 0x0000000b00047308 */ /* 0x0000700000000800 */
[----:B------:R-:W2:Y:S01]  /*14f10*/  MUFU.EX2 R27, R27 ;  /* 0x0000001b001b7308 */ /* 0x000ea20000000800 */
[----:B0-----:R-:W-:-:S05]  /*14f20*/  IMAD.MOV.U32 R11, RZ, RZ, 0x40000040 ;  /* 0x40000040ff0b7424 */ /* 0x001fca00078e00ff */
[----:B------:R-:W-:Y:S01]  /*14f30*/  R2UR UR7, R11 ;  /* 0x000000000b0772ca */ /* 0x000fe200000e0000 */
[----:B------:R-:W-:Y:S01]  /*14f40*/  FADD.FTZ R11, R21, R6 ;  /* 0x00000006150b7221 */ /* 0x000fe20000010000 */
[----:B------:R-:W-:Y:S02]  /*14f50*/  @!P1 VIADD R6, R20, 0x34860 ;  /* 0x0003486014069836 */ /* 0x000fe40000000000 */
[----:B-1----:R-:W-:Y:S01]  /*14f60*/  FFMA.FTZ R5, R4, R5, R181 ;  /* 0x0000000504057223 */ /* 0x002fe200000100b5 */
[----:B------:R-:W0:Y:S01]  /*14f70*/  MUFU.EX2 R35, R35 ;  /* 0x0000002300237308 */ /* 0x000e220000000800 */
[----:B------:R-:W-:Y:S01]  /*14f80*/  FADD.FTZ R11, R182, R11 ;  /* 0x0000000bb60b7221 */ /* 0x000fe20000010000 */
[C---:B------:R-:W-:Y:S01]  /*14f90*/  F2FP.BF16.F32.PACK_AB R181, R14.reuse, R181 ;  /* 0x000000b50eb5723e */ /* 0x040fe200000010ff */
[----:B------:R-:W-:Y:S01]  /*14fa0*/  FADD.FTZ R20, R14, R5 ;  /* 0x000000050e147221 */ /* 0x000fe20000010000 */
[C---:B------:R-:W-:Y:S01]  /*14fb0*/  F2FP.BF16.F32.PACK_AB R182, R24.reuse, R182 ;  /* 0x000000b618b6723e */ /* 0x040fe200000010ff */
[----:B------:R-:W-:-:S02]  /*14fc0*/  FADD.FTZ R11, R24, R11 ;  /* 0x0000000b180b7221 */ /* 0x000fc40000010000 */
[----:B------:R-:W-:Y:S01]  /*14fd0*/  FADD.FTZ R5, R183, R20 ;  /* 0x00000014b7057221 */ /* 0x000fe20000010000 */
[----:B------:R-:W1:Y:S01]  /*14fe0*/  MUFU.EX2 R10, R10 ;  /* 0x0000000a000a7308 */ /* 0x000e620000000800 */
[----:B------:R-:W-:Y:S01]  /*14ff0*/  FADD.FTZ R11, R176, R11 ;  /* 0x0000000bb00b7221 */ /* 0x000fe20000010000 */
[----:B------:R-:W-:Y:S01]  /*15000*/  FFMA.FTZ R20, R67, R0, -R13 ;  /* 0x0000000043147223 */ /* 0x000fe2000001080d */
[C---:B------:R-:W-:Y:S01]  /*15010*/  FADD.FTZ R42, R26.reuse, R5 ;  /* 0x000000051a2a7221 */ /* 0x040fe20000010000 */
[----:B------:R-:W-:Y:S01]  /*15020*/  F2FP.BF16.F32.PACK_AB R183, R26, R183 ;  /* 0x000000b71ab7723e */ /* 0x000fe200000010ff */
[C---:B------:R-:W-:Y:S01]  /*15030*/  FADD.FTZ R11, R28.reuse, R11 ;  /* 0x0000000b1c0b7221 */ /* 0x040fe20000010000 */
[----:B------:R-:W-:Y:S01]  /*15040*/  F2FP.BF16.F32.PACK_AB R176, R28, R176 ;  /* 0x000000b01cb0723e */ /* 0x000fe200000010ff */
[----:B------:R-:W-:Y:S01]  /*15050*/  FADD.FTZ R42, R177, R42 ;  /* 0x0000002ab12a7221 */ /* 0x000fe20000010000 */
[----:B------:R-:W3:Y:S01]  /*15060*/  MUFU.EX2 R156, R156 ;  /* 0x0000009c009c7308 */ /* 0x000ee20000000800 */
[----:B------:R-:W-:Y:S01]  /*15070*/  FADD.FTZ R50, R178, R11 ;  /* 0x0000000bb2327221 */ /* 0x000fe20000010000 */
[C---:B--2---:R-:W-:Y:S01]  /*15080*/  F2FP.BF16.F32.PACK_AB R177, R27.reuse, R177 ;  /* 0x000000b11bb1723e */ /* 0x044fe200000010ff */
[----:B------:R-:W-:Y:S01]  /*15090*/  FADD.FTZ R46, R27, R42 ;  /* 0x0000002a1b2e7221 */ /* 0x000fe20000010000 */
[----:B------:R-:W-:Y:S01]  /*150a0*/  FFMA.FTZ R42, R71, R0, -R13 ;  /* 0x00000000472a7223 */ /* 0x000fe2000001080d */
[C---:B------:R-:W-:Y:S01]  /*150b0*/  FADD.FTZ R11, R33.reuse, R50 ;  /* 0x00000032210b7221 */ /* 0x040fe20000010000 */
[----:B------:R-:W-:Y:S01]  /*150c0*/  F2FP.BF16.F32.PACK_AB R178, R33, R178 ;  /* 0x000000b221b2723e */ /* 0x000fe200000010ff */
[----:B------:R-:W-:Y:S01]  /*150d0*/  FADD.FTZ R5, R179, R46 ;  /* 0x0000002eb3057221 */ /* 0x000fe20000010000 */
[----:B------:R-:W-:Y:S01]  /*150e0*/  MUFU.EX2 R157, R157 ;  /* 0x0000009d009d7308 */ /* 0x000fe20000000800 */
[----:B------:R-:W-:Y:S01]  /*150f0*/  FADD.FTZ R50, R172, R11 ;  /* 0x0000000bac327221 */ /* 0x000fe20000010000 */
[C---:B------:R-:W-:Y:S01]  /*15100*/  F2FP.BF16.F32.PACK_AB R179, R30.reuse, R179 ;  /* 0x000000b31eb3723e */ /* 0x040fe200000010ff */
[----:B------:R-:W-:Y:S01]  /*15110*/  FADD.FTZ R46, R30, R5 ;  /* 0x000000051e2e7221 */ /* 0x000fe20000010000 */
[C---:B------:R-:W-:Y:S01]  /*15120*/  F2FP.BF16.F32.PACK_AB R172, R25.reuse, R172 ;  /* 0x000000ac19ac723e */ /* 0x040fe200000010ff */
[----:B------:R-:W-:-:S02]  /*15130*/  FADD.FTZ R5, R25, R50 ;  /* 0x0000003219057221 */ /* 0x000fc40000010000 */
[----:B------:R-:W-:Y:S01]  /*15140*/  FADD.FTZ R46, R173, R46 ;  /* 0x0000002ead2e7221 */ /* 0x000fe20000010000 */
[----:B------:R-:W-:Y:S01]  /*15150*/  MUFU.EX2 R20, R20 ;  /* 0x0000001400147308 */ /* 0x000fe20000000800 */
[----:B------:R-:W-:Y:S01]  /*15160*/  FADD.FTZ R50, R174, R5 ;  /* 0x00000005ae327221 */ /* 0x000fe20000010000 */
[C---:B------:R-:W-:Y:S01]  /*15170*/  F2FP.BF16.F32.PACK_AB R173, R31.reuse, R173 ;  /* 0x000000ad1fad723e */ /* 0x040fe200000010ff */
[----:B------:R-:W-:Y:S01]  /*15180*/  FADD.FTZ R46, R31, R46 ;  /* 0x0000002e1f2e7221 */ /* 0x000fe20000010000 */
[C---:B------:R-:W-:Y:S01]  /*15190*/  F2FP.BF16.F32.PACK_AB R174, R29.reuse, R174 ;  /* 0x000000ae1dae723e */ /* 0x040fe200000010ff */
[----:B------:R-:W-:Y:S02]  /*151a0*/  FADD.FTZ R11, R29, R50 ;  /* 0x000000321d0b7221 */ /* 0x000fe40000010000 */
[----:B------:R-:W-:Y:S01]  /*151b0*/  FADD.FTZ R5, R175, R46 ;  /* 0x0000002eaf057221 */ /* 0x000fe20000010000 */
[----:B------:R-:W2:Y:S01]  /*151c0*/  MUFU.EX2 R158, R158 ;  /* 0x0000009e009e7308 */ /* 0x000ea20000000800 */
        /* <DEDUP_REMOVED lines=8> */
[C---:B0-----:R-:W-:Y:S01]  /*15250*/  F2FP.BF16.F32.PACK_AB R169, R35.reuse, R169 ;  /* 0x000000a923a9723e */ /* 0x041fe200000010ff */
[----:B------:R-:W-:Y:S01]  /*15260*/  FADD.FTZ R46, R35, R46 ;  /* 0x0000002e232e7221 */ /* 0x000fe20000010000 */
[C---:B------:R-:W-:Y:S01]  /*15270*/  F2FP.BF16.F32.PACK_AB R170, R36.reuse, R170 ;  /* 0x000000aa24aa723e */ /* 0x040fe200000010ff */
[----:B------:R-:W-:Y:S02]  /*15280*/  FADD.FTZ R11, R36, R11 ;  /* 0x0000000b240b7221 */ /* 0x000fe40000010000 */
        /* <DEDUP_REMOVED lines=10> */
[C---:B-1----:R-:W-:Y:S01]  /*15330*/  F2FP.BF16.F32.PACK_AB R153, R10.reuse, R153 ;  /* 0x000000990a99723e */ /* 0x042fe200000010ff */
[----:B------:R-:W-:Y:S01]  /*15340*/  FADD.FTZ R14, R10, R5 ;  /* 0x000000050a0e7221 */ /* 0x000fe20000010000 */
[C---:B------:R-:W-:Y:S01]  /*15350*/  F2FP.BF16.F32.PACK_AB R154, R48.reuse, R154 ;  /* 0x0000009a309a723e */ /* 0x040fe200000010ff */
[----:B------:R-:W-:Y:S02]  /*15360*/  FADD.FTZ R11, R48, R11 ;  /* 0x0000000b300b7221 */ /* 0x000fe40000010000 */
[----:B------:R-:W-:Y:S01]  /*15370*/  FADD.FTZ R5, R155, R14 ;  /* 0x0000000e9b057221 */ /* 0x000fe20000010000 */
[----:B------:R-:W0:Y:S01]  /*15380*/  MUFU.EX2 R75, R75 ;  /* 0x0000004b004b7308 */ /* 0x000e220000000800 */
[----:B---3--:R-:W-:Y:S01]  /*15390*/  FADD.FTZ R11, R156, R11 ;  /* 0x0000000b9c0b7221 */ /* 0x008fe20000010000 */
[----:B------:R-:W-:-:S03]  /*153a0*/  F2FP.BF16.F32.PACK_AB R156, R40, R156 ;  /* 0x0000009c289c723e */ /* 0x000fc600000010ff */
[----:B------:R-:W-:-:S03]  /*153b0*/  FADD.FTZ R11, R40, R11 ;  /* 0x0000000b280b7221 */ /* 0x000fc60000010000 */
[----:B------:R-:W-:Y:S01]  /*153c0*/  MUFU.EX2 R78, R78 ;  /* 0x0000004e004e7308 */ /* 0x000fe20000000800 */
[----:B--2---:R-:W-:Y:S01]  /*153d0*/  FADD.FTZ R11, R158, R11 ;  /* 0x0000000b9e0b7221 */ /* 0x004fe20000010000 */
[----:B------:R-:W-:-:S06]  /*153e0*/  F2FP.BF16.F32.PACK_AB R158, R44, R158 ;  /* 0x0000009e2c9e723e */ /* 0x000fcc00000010ff */
[----:B------:R-:W1:Y:S08]  /*153f0*/  MUFU.EX2 R79, R79 ;  /* 0x0000004f004f7308 */ /* 0x000e700000000800 */
[----:B------:R-:W-:Y:S08]  /*15400*/  MUFU.EX2 R56, R56 ;  /* 0x0000003800387308 */ /* 0x000ff00000000800 */
[----:B------:R-:W-:Y:S01]  /*15410*/  MUFU.EX2 R83, R83 ;  /* 0x0000005300537308 */ /* 0x000fe20000000800 */
[----:B------:R-:W-:-:S02]  /*15420*/  WARPGROUP.DEPBAR.LE gsb0, 0x0 ;  /* 0x00008000000079c5 */ /* 0x000fc40000010000 */
[----:B------:R-:W-:-:S05]  /*15430*/  WARPGROUP.ARRIVE ;  /* 0x00000000000079c5 */ /* 0x000fca0000000000 */
[----:B------:R-:W2:Y:S01]  /*15440*/  MUFU.EX2 R12, R12 ;  /* 0x0000000c000c7308 */ /* 0x000ea20000000800 */
[----:B------:R-:W-:Y:S02]  /*15450*/  F2FP.BF16.F32.PACK_AB R160, R45, R37 ;  /* 0x000000252da0723e */ /* 0x000fe400000010ff */
[----:B0-----:R-:W-:Y:S01]  /*15460*/  F2FP.BF16.F32.PACK_AB R161, R75, R74 ;  /* 0x0000004a4ba1723e */ /* 0x001fe200000010ff */
[----:B------:R-:W-:Y:S01]  /*15470*/  HGMMA.64x128x16.F32.BF16 R88, R164, gdesc[UR4].tnspB, R88, gsb0 ;  /* 0x41e00004a4587df0 */ /* 0x000fe20008001858 */
[----:B------:R-:W-:Y:S02]  /*15480*/  F2FP.BF16.F32.PACK_AB R162, R52, R49 ;  /* 0x0000003134a2723e */ /* 0x000fe400000010ff */
[----:B-1----:R-:W-:Y:S01]  /*15490*/  F2FP.BF16.F32.PACK_AB R163, R79, R78 ;  /* 0x0000004e4fa3723e */ /* 0x002fe200000010ff */
[----:B------:R-:W-:Y:S02]  /*154a0*/  WARPGROUP.DEPBAR.LE gsb0, 0x0 ;  /* 0x00008000000079c5 */ /* 0x000fe40000010000 */
[----:B------:R0:W-:Y:S01]  /*154b0*/  @!P1 SYNCS.ARRIVE.TRANS64.RED.A1T0 RZ, [R15+URZ], RZ ;  /* 0x000000ff0fff99a7 */ /* 0x0001e2000810043f */
[----:B------:R-:W-:Y:S01]  /*154c0*/  MUFU.EX2 R165, R82 ;  /* 0x0000005200a57308 */ /* 0x000fe20000000800 */
[----:B--2---:R-:W-:-:S02]  /*154d0*/  F2FP.BF16.F32.PACK_AB R166, R12, R57 ;  /* 0x000000390ca6723e */ /* 0x004fc400000010ff */
[----:B------:R-:W-:Y:S02]  /*154e0*/  F2FP.BF16.F32.PACK_AB R164, R56, R53 ;  /* 0x0000003538a4723e */ /* 0x000fe400000010ff */
[----:B0-----:R-:W-:Y:S01]  /*154f0*/  @!P1 PRMT R15, RZ, 0x654, R6 ;  /* 0x00000654ff0f9816 */ /* 0x001fe20000000006 */
[-CC-:B------:R-:W-:Y:S01]  /*15500*/  FFMA.FTZ R6, R63, R0.reuse, -R13.reuse ;  /* 0x000000003f067223 */ /* 0x180fe2000001080d */
[----:B------:R-:W-:Y:S01]  /*15510*/  FFMA.FTZ R13, R87, R0, -R13 ;  /* 0x00000000570d7223 */ /* 0x000fe2000001080d */
[----:B------:R-:W-:Y:S01]  /*15520*/  MUFU.EX2 R167, R86 ;  /* 0x0000005600a77308 */ /* 0x000fe20000000800 */
[----:B------:R0:W-:Y:S07]  /*15530*/  @!P1 SYNCS.ARRIVE.TRANS64.RED.A1T0 RZ, [R15+URZ], RZ ;  /* 0x000000ff0fff99a7 */ /* 0x0001ee000810043f */
[----:B------:R-:W1:Y:S08]  /*15540*/  MUFU.EX2 R6, R6 ;  /* 0x0000000600067308 */ /* 0x000e700000000800 */
[----:B------:R-:W2:Y:S01]  /*15550*/  MUFU.EX2 R13, R13 ;  /* 0x0000000d000d7308 */ /* 0x000ea20000000800 */
[C---:B-1----:R-:W-:Y:S01]  /*15560*/  FADD.FTZ R14, R6.reuse, R5 ;  /* 0x00000005060e7221 */ /* 0x042fe20000010000 */
[----:B------:R-:W-:-:S03]  /*15570*/  F2FP.BF16.F32.PACK_AB R155, R6, R155 ;  /* 0x0000009b069b723e */ /* 0x000fc600000010ff */
[----:B------:R-:W-:Y:S01]  /*15580*/  FADD.FTZ R5, R157, R14 ;  /* 0x0000000e9d057221 */ /* 0x000fe20000010000 */
[----:B------:R-:W-:-:S03]  /*15590*/  F2FP.BF16.F32.PACK_AB R157, R20, R157 ;  /* 0x0000009d149d723e */ /* 0x000fc600000010ff */
[----:B------:R-:W-:Y:S01]  /*155a0*/  FADD.FTZ R14, R20, R5 ;  /* 0x00000005140e7221 */ /* 0x000fe20000010000 */
[----:B------:R-:W-:-:S03]  /*155b0*/  IMAD.MOV.U32 R20, RZ, RZ, R196 ;  /* 0x000000ffff147224 */ /* 0x000fc600078e00c4 */
[----:B------:R-:W-:Y:S01]  /*155c0*/  FADD.FTZ R5, R159, R14 ;  /* 0x0000000e9f057221 */ /* 0x000fe20000010000 */
[----:B------:R-:W-:Y:S01]  /*155d0*/  FADD.FTZ R14, R44, R11 ;  /* 0x0000000b2c0e7221 */ /* 0x000fe20000010000 */
[C---:B------:R-:W-:Y:S02]  /*155e0*/  F2FP.BF16.F32.PACK_AB R159, R42.reuse, R159 ;  /* 0x0000009f2a9f723e */ /* 0x040fe400000010ff */
[----:B------:R-:W-:Y:S01]  /*155f0*/  FADD.FTZ R5, R42, R5 ;  /* 0x000000052a057221 */ /* 0x000fe20000010000 */
[----:B------:R-:W-:-:S03]  /*15600*/  FADD.FTZ R14, R37, R14 ;  /* 0x0000000e250e7221 */ /* 0x000fc60000010000 */
[----:B------:R-:W-:Y:S01]  /*15610*/  FADD.FTZ R6, R74, R5 ;  /* 0x000000054a067221 */ /* 0x000fe20000010000 */
[----:B------:R-:W-:-:S03]  /*15620*/  FADD.FTZ R14, R45, R14 ;  /* 0x0000000e2d0e7221 */ /* 0x000fc60000010000 */
        /* <DEDUP_REMOVED lines=14> */
[C---:B--2---:R-:W-:Y:S01]  /*15710*/  F2FP.BF16.F32.PACK_AB R167, R13.reuse, R167 ;  /* 0x000000a70da7723e */ /* 0x044fe200000010ff */
[----:B------:R-:W-:Y:S02]  /*15720*/  IMAD.MOV.U32 R12, RZ, RZ, R3 ;  /* 0x000000ffff0c7224 */ /* 0x000fe400078e0003 */
[----:B------:R-:W-:Y:S01]  /*15730*/  FADD.FTZ R5, R13, R10 ;  /* 0x0000000a0d057221 */ /* 0x000fe20000010000 */
[----:B------:R-:W-:Y:S01]  /*15740*/  IMAD.MOV.U32 R13, RZ, RZ, R194 ;  /* 0x000000ffff0d7224 */ /* 0x000fe200078e00c2 */
[----:B0-----:R-:W-:Y:S06]  /*15750*/  @P2 BRA `(.L_x_792) ;  /* 0xffffffd800d82947 */ /* 0x001fec000383ffff */
.L_x_781:
[----:B------:R-:W-:Y:S05]  /*15760*/  BSYNC B0 ;  /* 0x0000000000007941 */ /* 0x000fea0003800000 */
.L_x_780:
        /* <DEDUP_REMOVED lines=67> */
.L_x_793:
[----:B------:R-:W-:Y:S01]  /*15ba0*/  IMAD R13, R194, 0x8, R2 ;  /* 0x00000008c20d7824 */ /* 0x000fe200078e0202 */
[----:B------:R-:W-:-:S04]  /*15bb0*/  SHF.L.U32 R4, R196, 0x1f, RZ ;  /* 0x0000001fc4047819 */ /* 0x000fc800000006ff */
[----:B------:R0:W1:Y:S01]  /*15bc0*/  SYNCS.PHASECHK.TRANS64.TRYWAIT P2, [R13+URZ+0x34850], R4 ;  /* 0x034850040d0075a7 */ /* 0x000062000804017f */
[----:B------:R-:W-:Y:S05]  /*15bd0*/  @!P0 BRA `(.L_x_794) ;  /* 0x0000000000048947 */ /* 0x000fea0003800000 */
[----:B------:R-:W-:Y:S01]  /*15be0*/  BPT.TRAP 0x1 ;  /* 0x000000040000795c */ /* 0x000fe20000300000 */
.L_x_794:
[----:B------:R-:W-:Y:S01]  /*15bf0*/  VIADD R2, R2, 0x400 ;  /* 0x0000040002027836 */ /* 0x000fe20000000000 */
[----:B------:R-:W-:Y:S04]  /*15c00*/  BSSY B0, `(.L_x_795) ;  /* 0x0000008000007945 */ /* 0x000fe80003800000 */
[----:B------:R-:W-:-:S04]  /*15c10*/  SHF.R.U32.HI R2, RZ, 0x4, R2 ;  /* 0x00000004ff027819 */ /* 0x000fc80000011602 */
[----:B------:R-:W-:-:S04]  /*15c20*/  LOP3.LUT R2, R2, 0x3fff, RZ, 0xc0, !PT ;  /* 0x00003fff02027812 */ /* 0x000fc800078ec0ff */
[----:B------:R-:W-:-:S05]  /*15c30*/  LOP3.LUT R7, R2, 0x4000000, RZ, 0xfc, !PT ;  /* 0x0400000002077812 */ /* 0x000fca00078efcff */
[----:B------:R-:W-:Y:S01]  /*15c40*/  IMAD R2, R194, 0x800, R7 ;  /* 0x00000800c2027824 */ /* 0x000fe200078e0207 */
[----:B-1----:R-:W-:Y:S06]  /*15c50*/  @P2 BRA `(.L_x_796) ;  /* 0x0000000000082947 */ /* 0x002fec0003800000 */
[----:B------:R-:W1:Y:S02]  /*15c60*/  SYNCS.PHASECHK.TRANS64.TRYWAIT P0, [R13+URZ+0x34850], R4 ;  /* 0x034850040d0075a7 */ /* 0x000e64000800017f */
[----:B-1----:R-:W-:Y:S05]  /*15c70*/  @!P0 BRA `(.L_x_797) ;  /* 0x000000a400f48947 */ /* 0x002fea0003800000 */
.L_x_796:
[----:B------:R-:W-:Y:S05]  /*15c80*/  BSYNC B0 ;  /* 0x0000000000007941 */ /* 0x000fea0003800000 */
.L_x_795:
[----:B------:R-:W-:Y:S01]  /*15c90*/  IMAD.MOV.U32 R10, RZ, RZ, R2 ;  /* 0x000000ffff0a7224 */ /* 0x000fe200078e0002 */
[----:B------:R-:W-:Y:S01]  /*15ca0*/  WARPGROUP.ARRIVE ;  /* 0x00000000000079c5 */ /* 0x000fe20000000000 */
[----:B------:R-:W-:Y:S01]  /*15cb0*/  IMAD.MOV.U32 R11, RZ, RZ, 0x40000040 ;  /* 0x40000040ff0b7424 */ /* 0x000fe200078e00ff */
[----:B------:R-:W2:Y:S01]  /*15cc0*/  SHFL.BFLY PT, R7, R6, 0x2, 0x1f ;  /* 0x0c401f0006077f89 */ /* 0x000ea200000e0000 */
[----:B------:R-:W-:Y:S01]  /*15cd0*/  VIADD R194, R194, 0x1 ;  /* 0x00000001c2c27836 */ /* 0x000fe20000000000 */
[----:B------:R-:W-:Y:S01]  /*15ce0*/  R2UR UR6, R10 ;  /* 0x000000000a0672ca */ /* 0x000fe200000e0000 */
[----:B------:R-:W-:Y:S01]  /*15cf0*/  VIADD R10, R2, 0x80 ;  /* 0x00000080020a7836 */ /* 0x000fe20000000000 */
[----:B------:R-:W-:Y:S01]  /*15d00*/  R2UR UR7, R11 ;  /* 0x000000000b0772ca */ /* 0x000fe200000e0000 */
[----:B------:R-:W-:Y:S01]  /*15d10*/  IMAD.MOV.U32 R11, RZ, RZ, 0x40000040 ;  /* 0x40000040ff0b7424 */ /* 0x000fe200078e00ff */
[----:B------:R-:W-:Y:S01]  /*15d20*/  ISETP.NE.AND P2, PT, R194, 0x2, PT ;  /* 0x00000002c200780c */ /* 0x000fe20003f45270 */
[----:B------:R-:W-:-:S02]  /*15d30*/  IMAD.MOV.U32 R89, RZ, RZ, -0x800000 ;  /* 0xff800000ff597424 */ /* 0x000fc400078e00ff */
[----:B------:R-:W-:Y:S01]  /*15d40*/  IMAD.MOV.U32 R88, RZ, RZ, -0x800000 ;  /* 0xff800000ff587424 */ /* 0x000fe200078e00ff */
[----:B------:R-:W-:Y:S01]  /*15d50*/  SEL R194, R194, RZ, P2 ;  /* 0x000000ffc2c27207 */ /* 0x000fe20001000000 */
[----:B------:R-:W-:-:S06]  /*15d60*/  VIADD R204, R204, 0x1 ;  /* 0x00000001cccc7836 */ /* 0x000fcc0000000000 */
[----:B------:R-:W-:Y:S01]  /*15d70*/  HGMMA.64x128x16.F32.BF16 R24, R180, gdesc[UR4].tnspB, R24, gsb0 ;  /* 0x41e00004b4187df0 */ /* 0x000fe20008001818 */
[----:B------:R-:W-:Y:S01]  /*15d80*/  R2UR UR6, R10 ;  /* 0x000000000a0672ca */ /* 0x000fe200000e0000 */
[----:B------:R-:W-:Y:S01]  /*15d90*/  VIADD R10, R2, 0x100 ;  /* 0x00000100020a7836 */ /* 0x000fe20000000000 */
[----:B------:R-:W-:Y:S01]  /*15da0*/  R2UR UR7, R11 ;  /* 0x000000000b0772ca */ /* 0x000fe200000e0000 */
[----:B------:R-:W-:Y:S02]  /*15db0*/  IMAD.MOV.U32 R11, RZ, RZ, 0x40000040 ;  /* 0x40000040ff0b7424 */ /* 0x000fe400078e00ff */
[----:B--2---:R-:W-:Y:S01]  /*15dc0*/  FADD.FTZ R7, R7, R6 ;  /* 0x0000000607077221 */ /* 0x004fe20000010000 */
[----:B------:R-:W-:Y:S02]  /*15dd0*/  WARPGROUP.DEPBAR.LE gsb0, 0x0 ;  /* 0x00008000000079c5 */ /* 0x000fe40000010000 */
[----:B------:R-:W-:-:S07]  /*15de0*/  WARPGROUP.ARRIVE ;  /* 0x00000000000079c5 */ /* 0x000fce0000000000 */
        /* <DEDUP_REMOVED lines=33> */
[----:B------:R-:W0:Y:S02]  /*16000*/  SHFL.BFLY PT, R2, R5, 0x2, 0x1f ;  /* 0x0c401f0005027f89 */ /* 0x000e2400000e0000 */
[----:B01----:R-:W-:Y:S01]  /*16010*/  FADD.FTZ R4, R2, R5 ;  /* 0x0000000502047221 */ /* 0x003fe20000010000 */
[----:B------:R-:W-:Y:S01]  /*16020*/  SEL R5, RZ, 0x1, P2 ;  /* 0x00000001ff057807 */ /* 0x000fe20001000000 */
[----:B------:R-:W-:Y:S03]  /*16030*/  SHFL.BFLY PT, R2, R7, 0x1, 0x1f ;  /* 0x0c201f0007027f89 */ /* 0x000fe600000e0000 */
[----:B------:R-:W-:Y:S01]  /*16040*/  LOP3.LUT R196, R196, R5, RZ, 0x3c, !PT ;  /* 0x00000005c4c47212 */ /* 0x000fe200078e3cff */
[----:B------:R-:W0:Y:S02]  /*16050*/  SHFL.BFLY PT, R9, R4, 0x1, 0x1f ;  /* 0x0c201f0004097f89 */ /* 0x000e2400000e0000 */
[----:B0-----:R-:W-:-:S05]  /*16060*/  FADD.FTZ R12, R4, R9 ;  /* 0x00000009040c7221 */ /* 0x001fca0000010000 */
[----:B------:R-:W-:-:S13]  /*16070*/  FSETP.NE.FTZ.AND P3, PT, R12, RZ, PT ;  /* 0x000000ff0c00720b */ /* 0x000fda0003f75000 */
[----:B------:R-:W0:Y:S02]  /*16080*/  @P3 MUFU.LG2 R9, R12 ;  /* 0x0000000c00093308 */ /* 0x000e240000000c00 */
[----:B0-----:R-:W-:Y:S01]  /*16090*/  @P3 FMUL.FTZ R9, R9, 0.69314718246459960938 ;  /* 0x3f31721809093820 */ /* 0x001fe20000410000 */
[----:B------:R-:W-:Y:S02]  /*160a0*/  WARPGROUP.DEPBAR.LE gsb0, 0x0 ;  /* 0x00008000000079c5 */ /* 0x000fe40000010000 */
[----:B------:R-:W-:-:S06]  /*160b0*/  WARPGROUP.ARRIVE ;  /* 0x00000000000079c5 */ /* 0x000fcc0000000000 */
[----:B------:R-:W-:Y:S01]  /*160c0*/  HGMMA.64x128x16.F32.BF16 R24, R160, gdesc[UR4].tnspB, R24, gsb0 ;  /* 0x41e00004a0187df0 */ /* 0x000fe20008001818 */
[----:B------:R-:W-:Y:S01]  /*160d0*/  R2UR UR6, R10 ;  /* 0x000000000a0672ca */ /* 0x000fe200000e0000 */
[----:B------:R-:W-:Y:S01]  /*160e0*/  @!P1 VIADD R10, R13, 0x34860 ;  /* 0x000348600d0a9836 */ /* 0x000fe20000000000 */
[----:B------:R-:W-:Y:S01]  /*160f0*/  R2UR UR7, R11 ;  /* 0x000000000b0772ca */ /* 0x000fe200000e0000 */
[----:B------:R-:W-:Y:S01]  /*16100*/  FADD.FTZ R11, R7, R2 ;  /* 0x00000002070b7221 */ /* 0x000fe20000010000 */
[----:B------:R-:W-:Y:S02]  /*16110*/  IMAD.MOV.U32 R2, RZ, RZ, RZ ;  /* 0x000000ffff027224 */ /* 0x000fe400078e00ff */
[----:B------:R-:W-:Y:S01]  /*16120*/  IMAD.MOV.U32 R7, RZ, RZ, RZ ;  /* 0x000000ffff077224 */ /* 0x000fe200078e00ff */
[----:B------:R-:W-:Y:S02]  /*16130*/  @!P1 PRMT R10, RZ, 0x654, R10 ;  /* 0x00000654ff0a9816 */ /* 0x000fe4000000000a */
[----:B------:R-:W-:-:S03]  /*16140*/  FSETP.NE.FTZ.AND P0, PT, R11, RZ, PT ;  /* 0x000000ff0b00720b */ /* 0x000fc60003f15000 */
[----:B------:R-:W-:Y:S10]  /*16150*/  @P3 MUFU.RCP R7, R12 ;  /* 0x0000000c00073308 */ /* 0x000ff40000001000 */
[----:B------:R-:W0:Y:S01]  /*16160*/  @P0 MUFU.LG2 R6, R11 ;  /* 0x0000000b00060308 */ /* 0x000e220000000c00 */
[C---:B------:R-:W-:Y:S01]  /*16170*/  @P0 FMUL.FTZ R4, R0.reuse, 0.69314718246459960938 ;  /* 0x3f31721800040820 */ /* 0x040fe20000410000 */
[----:B------:R-:W-:-:S04]  /*16180*/  @P3 FMUL.FTZ R0, R0, 0.69314718246459960938 ;  /* 0x3f31721800003820 */ /* 0x000fc80000410000 */
[----:B------:R-:W-:Y:S02]  /*16190*/  @P3 FFMA.FTZ R89, R0, R8, R9 ;  /* 0x0000000800593223 */ /* 0x000fe40000010009 */
[----:B------:R-:W1:Y:S01]  /*161a0*/  @P0 MUFU.RCP R2, R11 ;  /* 0x0000000b00020308 */ /* 0x000e620000001000 */
[----:B0-----:R-:W-:-:S04]  /*161b0*/  @P0 FMUL.FTZ R5, R6, 0.69314718246459960938 ;  /* 0x3f31721806050820 */ /* 0x001fc80000410000 */
[----:B------:R-:W-:Y:S01]  /*161c0*/  @P0 FFMA.FTZ R88, R4, R3, R5 ;  /* 0x0000000304580223 */ /* 0x000fe20000010005 */
[----:B------:R-:W-:Y:S01]  /*161d0*/  PLOP3.LUT P0, PT, PT, PT, PT, 0x8, 0x0 ;  /* 0x000000000000781c */ /* 0x000fe20003f0e170 */
[----:B------:R-:W-:Y:S02]  /*161e0*/  WARPGROUP.DEPBAR.LE gsb0, 0x0 ;  /* 0x00008000000079c5 */ /* 0x000fe40000010000 */
[----:B------:R-:W-:-:S06]  /*161f0*/  WARPGROUP.ARRIVE ;  /* 0x00000000000079c5 */ /* 0x000fcc0000000000 */
[----:B------:R-:W-:Y:S03]  /*16200*/  HGMMA.64x128x16.F32.BF16 R24, R164, gdesc[UR4].tnspB, R24, gsb0 ;  /* 0x41e00004a4187df0 */ /* 0x000fe60008001818 */
[----:B------:R-:W-:Y:S02]  /*16210*/  WARPGROUP.DEPBAR.LE gsb0, 0x0 ;  /* 0x00008000000079c5 */ /* 0x000fe40000010000 */
[-C--:B-1----:R-:W-:Y:S01]  /*16220*/  FMUL.FTZ R0, R32, R2.reuse ;  /* 0x0000000220007220 */ /* 0x082fe20000410000 */
        /* <DEDUP_REMOVED lines=63> */
[----:B------:R-:W-:-:S07]  /*16620*/  FMUL.FTZ R87, R87, R7 ;  /* 0x0000000757577220 */ /* 0x000fce0000410000 */
.L_x_723:
[----:B------:R-:W0:Y:S08]  /*16630*/  S2UR UR5, SR_CgaCtaId ;  /* 0x00000000000579c3 */ /* 0x000e300000008800 */
[----:B------:R-:W-:Y:S06]  /*16640*/  BAR.SYNC.DEFER_BLOCKING 0x5, 0x180 ;  /* 0x0146000000007b1d */ /* 0x000fec0000010000 */
[----:B------:R-:W-:Y:S01]  /*16650*/  UMOV UR4, 0x400 ;  /* 0x0000040000047882 */ /* 0x000fe20000000000 */
[----:B------:R-:W-:Y:S01]  /*16660*/  BSSY B0, `(.L_x_798) ;  /* 0x00001f3000007945 */ /* 0x000fe20003800000 */
[----:B0-----:R-:W-:-:S06]  /*16670*/  ULEA UR4, UR5, UR4, 0x18 ;  /* 0x0000000405047291 */ /* 0x001fcc000f8ec03f */
[----:B------:R-:W-:-:S05]  /*16680*/  IMAD.U32 R2, RZ, RZ, UR4 ;  /* 0x00000004ff027e24 */ /* 0x000fca000f8e00ff */
[----:B------:R0:W1:Y:S01]  /*16690*/  LDS.128 R124, [R2+0x348d0] ;  /* 0x0348d000027c7984 */ /* 0x0000620000000c00 */
[----:B------:R-:W-:Y:S06]  /*166a0*/  BAR.ARV 0x4, 0x180 ;  /* 0x0106000000007b1d */ /* 0x000fec0000002000 */
[----:B------:R-:W-:Y:S05]  /*166b0*/  @P0 BRA `(.L_x_799) ;  /* 0x0000001000fc0947 */ /* 0x000fea0003800000 */
[----:B------:R-:W2:Y:S01]  /*166c0*/  S2R R5, SR_SWINHI ;  /* 0x0000000000057919 */ /* 0x000ea20000002f00 */
[----:B------:R-:W-:Y:S01]  /*166d0*/  F2FP.BF16.F32.PACK_AB R10, R3, R10 ;  /* 0x0000000a030a723e */ /* 0x000fe200000010ff */
[----:B------:R-:W-:Y:S01]  /*166e0*/  ULDC.64 UR4, c[0x0][0xc00] ;  /* 0x0003000000047ab9 */ /* 0x000fe20000000a00 */
[----:B------:R-:W-:Y:S02]  /*166f0*/  F2FP.BF16.F32.PACK_AB R31, R34, R31 ;  /* 0x0000001f221f723e */ /* 0x000fe400000010ff */
[----:B------:R-:W-:Y:S02]  /*16700*/  F2FP.BF16.F32.PACK_AB R32, R73, R32 ;  /* 0x000000204920723e */ /* 0x000fe400000010ff */
[----:B------:R-:W-:Y:S02]  /*16710*/  F2FP.BF16.F32.PACK_AB R34, R77, R76 ;  /* 0x0000004c4d22723e */ /* 0x000fe400000010ff */
[----:B------:R-:W-:Y:S02]  /*16720*/  F2FP.BF16.F32.PACK_AB R35, R38, R35 ;  /* 0x000000232623723e */ /* 0x000fe400000010ff */
[----:B------:R-:W-:-:S02]  /*16730*/  MOV R20, R2 ;  /* 0x0000000200147202 */ /* 0x000fc40000000f00 */
[----:B--2---:R-:W-:-:S03]  /*16740*/  MOV R21, R5 ;  /* 0x0000000500157202 */ /* 0x004fc60000000f00 */
[----:B------:R-:W-:-:S03]  /*16750*/  IMAD.WIDE R8, R235, 0x2, R20 ;  /* 0x00000002eb087825 */ /* 0x000fc600078e0214 */
[C---:B------:R-:W-:Y:S02]  /*16760*/  LOP3.LUT R15, R8.reuse, 0x380, RZ, 0xc0, !PT ;  /* 0x00000380080f7812 */ /* 0x040fe400078ec0ff */
[C---:B------:R-:W-:Y:S02]  /*16770*/  IADD3 R71, P6, R8.reuse, 0x20, RZ ;  /* 0x0000002008477810 */ /* 0x040fe40007fde0ff */
[----:B------:R-:W-:Y:S02]  /*16780*/  SHF.R.U64 R15, R15, 0x3, RZ ;  /* 0x000000030f0f7819 */ /* 0x000fe400000012ff */
[C---:B------:R-:W-:Y:S01]  /*16790*/  IADD3 R79, P5, R8.reuse, 0x40, RZ ;  /* 0x00000040084f7810 */ /* 0x040fe20007fbe0ff */
[--C-:B------:R-:W-:Y:S01]  /*167a0*/  IMAD.X R5, RZ, RZ, R9.reuse, P6 ;  /* 0x000000ffff057224 */ /* 0x100fe200030e0609 */
[C---:B------:R-:W-:Y:S02]  /*167b0*/  IADD3 R97, P4, R8.reuse, 0x60, RZ ;  /* 0x0000006008617810 */ /* 0x040fe40007f9e0ff */
[C---:B------:R-:W-:Y:S01]  /*167c0*/  IADD3 R99, P3, R8.reuse, 0x4000, RZ ;  /* 0x0000400008637810 */ /* 0x040fe20007f7e0ff */
[--C-:B------:R-:W-:Y:S01]  /*167d0*/  IMAD.X R7, RZ, RZ, R9.reuse, P5 ;  /* 0x000000ffff077224 */ /* 0x100fe200028e0609 */
[C---:B------:R-:W-:Y:S01]  /*167e0*/  IADD3 R70, P2, R8.reuse, 0x4020, RZ ;  /* 0x0000402008467810 */ /* 0x040fe20007f5e0ff */
[----:B------:R-:W-:Y:S01]  /*167f0*/  IMAD.X R13, RZ, RZ, R9, P4 ;  /* 0x000000ffff0d7224 */ /* 0x000fe200020e0609 */
[----:B------:R-:W-:Y:S01]  /*16800*/  BAR.SYNC.DEFER_BLOCKING 0x1, 0x100 ;  /* 0x0044000000007b1d */ /* 0x000fe20000010000 */
[----:B------:R-:W-:-:S02]  /*16810*/  IADD3 R101, P1, R8, 0x4040, RZ ;  /* 0x0000404008657810 */ /* 0x000fc40007f3e0ff */
[----:B------:R-:W-:Y:S01]  /*16820*/  IADD3 R78, P0, R8, 0x4060, RZ ;  /* 0x00004060084e7810 */ /* 0x000fe20007f1e0ff */
[--C-:B------:R-:W-:Y:S01]  /*16830*/  IMAD.X R25, RZ, RZ, R9.reuse, P2 ;  /* 0x000000ffff197224 */ /* 0x100fe200010e0609 */
[----:B------:R-:W-:Y:S01]  /*16840*/  LOP3.LUT R8, R15, R8, RZ, 0x3c, !PT ;  /* 0x000000080f087212 */ /* 0x000fe200078e3cff */
[--C-:B------:R-:W-:Y:S01]  /*16850*/  IMAD.X R15, RZ, RZ, R9.reuse, P3 ;  /* 0x000000ffff0f7224 */ /* 0x100fe200018e0609 */
[----:B------:R-:W-:Y:S01]  /*16860*/  LOP3.LUT R4, R71, 0x380, RZ, 0xc0, !PT ;  /* 0x0000038047047812 */ /* 0x000fe200078ec0ff */
[--C-:B------:R-:W-:Y:S01]  /*16870*/  IMAD.X R27, RZ, RZ, R9.reuse, P1 ;  /* 0x000000ffff1b7224 */ /* 0x100fe200008e0609 */
[----:B------:R-:W-:Y:S01]  /*16880*/  LOP3.LUT R6, R79, 0x380, RZ, 0xc0, !PT ;  /* 0x000003804f067812 */ /* 0x000fe200078ec0ff */
[----:B------:R-:W-:Y:S01]  /*16890*/  IMAD.X R29, RZ, RZ, R9, P0 ;  /* 0x000000ffff1d7224 */ /* 0x000fe200000e0609 */
[----:B------:R-:W-:Y:S02]  /*168a0*/  MOV R92, R8 ;  /* 0x00000008005c7202 */ /* 0x000fe40000000f00 */
[----:B------:R-:W-:-:S02]  /*168b0*/  F2FP.BF16.F32.PACK_AB R8, R11, R24 ;  /* 0x000000180b08723e */ /* 0x000fc400000010ff */
[----:B------:R-:W-:Y:S02]  /*168c0*/  SHF.R.U64 R4, R4, 0x3, RZ ;  /* 0x0000000304047819 */ /* 0x000fe400000012ff */
[----:B------:R-:W-:Y:S02]  /*168d0*/  LOP3.LUT R11, R70, 0x380, RZ, 0xc0, !PT ;  /* 0x00000380460b7812 */ /* 0x000fe400078ec0ff */
[----:B------:R-:W-:Y:S02]  /*168e0*/  SHF.R.U64 R6, R6, 0x3, RZ ;  /* 0x0000000306067819 */ /* 0x000fe400000012ff */
[----:B------:R-:W-:Y:S02]  /*168f0*/  LOP3.LUT R12, R97, 0x380, RZ, 0xc0, !PT ;  /* 0x00000380610c7812 */ /* 0x000fe400078ec0ff */
[----:B------:R-:W-:Y:S02]  /*16900*/  LOP3.LUT R14, R99, 0x380, RZ, 0xc0, !PT ;  /* 0x00000380630e7812 */ /* 0x000fe400078ec0ff */
[----:B------:R-:W-:-:S02]  /*16910*/  F2FP.BF16.F32.PACK_AB R9, R28, R95 ;  /* 0x0000005f1c09723e */ /* 0x000fc400000010ff */
[----:B------:R-:W-:Y:S02]  /*16920*/  LOP3.LUT R4, R4, R71, RZ, 0x3c, !PT ;  /* 0x0000004704047212 */ /* 0x000fe400078e3cff */
[----:B------:R-:W-:Y:S02]  /*16930*/  LOP3.LUT R28, R101, 0x380, RZ, 0xc0, !PT ;  /* 0x00000380651c7812 */ /* 0x000fe400078ec0ff */
[----:B------:R-:W-:Y:S02]  /*16940*/  SHF.R.U64 R3, R11, 0x3, RZ ;  /* 0x000000030b037819 */ /* 0x000fe400000012ff */
[----:B------:R-:W-:Y:S02]  /*16950*/  LOP3.LUT R6, R6, R79, RZ, 0x3c, !PT ;  /* 0x0000004f06067212 */ /* 0x000fe400078e3cff */
[----:B------:R-:W-:Y:S02]  /*16960*/  LOP3.LUT R71, R78, 0x380, RZ, 0xc0, !PT ;  /* 0x000003804e477812 */ /* 0x000fe400078ec0ff */
[----:B------:R-:W-:-:S02]  /*16970*/  F2FP.BF16.F32.PACK_AB R11, R26, R93 ;  /* 0x0000005d1a0b723e */ /* 0x000fc400000010ff */
[----:B------:R-:W-:Y:S02]  /*16980*/  SHF.R.U64 R12, R12, 0x3, RZ ;  /* 0x000000030c0c7819 */ /* 0x000fe400000012ff */
[----:B------:R-:W-:Y:S01]  /*16990*/  SHF.R.U64 R14, R14, 0x3, RZ ;  /* 0x000000030e0e7819 */ /* 0x000fe200000012ff */
[----:B------:R2:W-:Y:S01]  /*169a0*/  STSM.16.M88.4 [R92], R8 ;  /* 0x000000085c007844 */ /* 0x0005e20000000200 */
[----:B------:R-:W-:Y:S02]  /*169b0*/  SHF.R.U64 R28, R28, 0x3, RZ ;  /* 0x000000031c1c7819 */ /* 0x000fe400000012ff */
[----:B------:R-:W-:Y:S02]  /*169c0*/  SHF.R.U64 R71, R71, 0x3, RZ ;  /* 0x0000000347477819 */ /* 0x000fe400000012ff */
[----:B------:R-:W-:Y:S02]  /*169d0*/  MOV R90, R4 ;  /* 0x00000004005a7202 */ /* 0x000fe40000000f00 */
[----:B------:R-:W-:-:S02]  /*169e0*/  MOV R79, R6 ;  /* 0x00000006004f7202 */ /* 0x000fc40000000f00 */
[----:B------:R-:W-:Y:S02]  /*169f0*/  F2FP.BF16.F32.PACK_AB R4, R33, R0 ;  /* 0x000000002104723e */ /* 0x000fe400000010ff */
[----:B------:R-:W-:Y:S02]  /*16a00*/  F2FP.BF16.F32.PACK_AB R5, R91, R72 ;  /* 0x000000485b05723e */ /* 0x000fe400000010ff */
[----:B------:R-:W-:Y:S02]  /*16a10*/  F2FP.BF16.F32.PACK_AB R6, R37, R36 ;  /* 0x000000242506723e */ /* 0x000fe400000010ff */
[----:B------:R-:W-:Y:S02]  /*16a20*/  F2FP.BF16.F32.PACK_AB R7, R39, R30 ;  /* 0x0000001e2707723e */ /* 0x000fe400000010ff */
[----:B------:R-:W-:Y:S02]  /*16a30*/  LOP3.LUT R12, R12, R97, RZ, 0x3c, !PT ;  /* 0x000000610c0c7212 */ /* 0x000fe400078e3cff */
[----:B------:R-:W-:Y:S01]  /*16a40*/  LOP3.LUT R14, R14, R99, RZ, 0x3c, !PT ;  /* 0x000000630e0e7212 */ /* 0x000fe200078e3cff */
[----:B------:R-:W-:Y:S01]  /*16a50*/  STSM.16.M88.4 [R90], R4 ;  /* 0x000000045a007844 */ /* 0x000fe20000000200 */
[----:B--2---:R-:W-:-:S02]  /*16a60*/  F2FP.BF16.F32.PACK_AB R8, R41, R40 ;  /* 0x000000282908723e */ /* 0x004fc400000010ff */
[----:B------:R-:W-:Y:S02]  /*16a70*/  F2FP.BF16.F32.PACK_AB R9, R43, R42 ;  /* 0x0000002a2b09723e */ /* 0x000fe400000010ff */
[----:B------:R-:W-:Y:S01]  /*16a80*/  F2FP.BF16.F32.PACK_AB R10, R45, R44 ;  /* 0x0000002c2d0a723e */ /* 0x000fe200000010ff */
[----:B------:R-:W-:Y:S01]  /*16a90*/  IMAD.MOV.U32 R44, RZ, RZ, RZ ;  /* 0x000000ffff2c7224 */ /* 0x000fe200078e00ff */
[----:B------:R-:W-:Y:S02]  /*16aa0*/  F2FP.BF16.F32.PACK_AB R11, R47, R46 ;  /* 0x0000002e2f0b723e */ /* 0x000fe400000010ff */
[----:B------:R-:W-:Y:S02]  /*16ab0*/  LOP3.LUT R24, R3, R70, RZ, 0x3c, !PT ;  /* 0x0000004603187212 */ /* 0x000fe400078e3cff */
[----:B------:R-:W-:Y:S01]  /*16ac0*/  LOP3.LUT R26, R28, R101, RZ, 0x3c, !PT ;  /* 0x000000651c1a7212 */ /* 0x000fe200078e3cff */
[----:B------:R2:W-:Y:S01]  /*16ad0*/  STSM.16.M88.4 [R79], R8 ;  /* 0x000000084f007844 */ /* 0x0005e20000000200 */
[----:B------:R-:W-:-:S02]  /*16ae0*/  LOP3.LUT R28, R71, R78, RZ, 0x3c, !PT ;  /* 0x0000004e471c7212 */ /* 0x000fc400078e3cff */
[----:B------:R-:W-:Y:S02]  /*16af0*/  MOV R78, R12 ;  /* 0x0000000c004e7202 */ /* 0x000fe40000000f00 */
[----:B------:R-:W-:Y:S02]  /*16b00*/  MOV R71, R14 ;  /* 0x0000000e00477202 */ /* 0x000fe40000000f00 */
[----:B------:R-:W-:Y:S02]  /*16b10*/  MOV R70, R24 ;  /* 0x0000001800467202 */ /* 0x000fe40000000f00 */
[----:B------:R-:W-:Y:S02]  /*16b20*/  MOV R3, R26 ;  /* 0x0000001a00037202 */ /* 0x000fe40000000f00 */
[----:B------:R-:W-:Y:S02]  /*16b30*/  F2FP.BF16.F32.PACK_AB R12, R49, R48 ;  /* 0x00000030310c723e */ /* 0x000fe400000010ff */
[----:B------:R-:W-:-:S02]  /*16b40*/  F2FP.BF16.F32.PACK_AB R13, R51, R50 ;  /* 0x00000032330d723e */ /* 0x000fc400000010ff */
[----:B------:R-:W-:Y:S01]  /*16b50*/  F2FP.BF16.F32.PACK_AB R14, R53, R52 ;  /* 0x00000034350e723e */ /* 0x000fe200000010ff */
[----:B------:R-:W3:Y:S01]  /*16b60*/  LDC R51, c[0x0][0xbe8] ;  /* 0x0002fa00ff337b82 */ /* 0x000ee20000000800 */
[----:B------:R-:W-:Y:S02]  /*16b70*/  F2FP.BF16.F32.PACK_AB R15, R55, R54 ;  /* 0x00000036370f723e */ /* 0x000fe400000010ff */
[----:B------:R-:W-:Y:S02]  /*16b80*/  F2FP.BF16.F32.PACK_AB R24, R57, R56 ;  /* 0x000000383918723e */ /* 0x000fe400000010ff */
[----:B------:R-:W-:Y:S01]  /*16b90*/  F2FP.BF16.F32.PACK_AB R25, R59, R58 ;  /* 0x0000003a3b19723e */ /* 0x000fe200000010ff */
[----:B------:R-:W-:Y:S01]  /*16ba0*/  STSM.16.M88.4 [R78], R12 ;  /* 0x0000000c4e007844 */ /* 0x000fe20000000200 */
[----:B------:R-:W-:Y:S02]  /*16bb0*/  F2FP.BF16.F32.PACK_AB R26, R61, R60 ;  /* 0x0000003c3d1a723e */ /* 0x000fe400000010ff */
[----:B------:R-:W-:-:S02]  /*16bc0*/  F2FP.BF16.F32.PACK_AB R27, R63, R62 ;  /* 0x0000003e3f1b723e */ /* 0x000fc400000010ff */
[----:B------:R-:W-:Y:S02]  /*16bd0*/  MOV R0, R28 ;  /* 0x0000001c00007202 */ /* 0x000fe40000000f00 */
[----:B------:R-:W-:Y:S01]  /*16be0*/  ISETP.NE.U32.AND P0, PT, RZ, UR4, PT ;  /* 0x00000004ff007c0c */ /* 0x000fe2000bf05070 */
[----:B------:R-:W-:Y:S01]  /*16bf0*/  STSM.16.M88.4 [R71], R24 ;  /* 0x0000001847007844 */ /* 0x000fe20000000200 */
[----:B--2---:R-:W-:Y:S02]  /*16c00*/  IADD3 R10, P1, R201, UR4, RZ ;  /* 0x00000004c90a7c10 */ /* 0x004fe4000ff3e0ff */
[----:B------:R-:W-:Y:S02]  /*16c10*/  F2FP.BF16.F32.PACK_AB R28, R65, R64 ;  /* 0x00000040411c723e */ /* 0x000fe400000010ff */
[----:B------:R-:W-:Y:S02]  /*16c20*/  F2FP.BF16.F32.PACK_AB R29, R67, R66 ;  /* 0x00000042431d723e */ /* 0x000fe400000010ff */
[----:B------:R-:W-:-:S02]  /*16c30*/  F2FP.BF16.F32.PACK_AB R30, R69, R68 ;  /* 0x00000044451e723e */ /* 0x000fc400000010ff */
[----:B------:R-:W-:Y:S02]  /*16c40*/  F2FP.BF16.F32.PACK_AB R33, R75, R74 ;  /* 0x0000004a4b21723e */ /* 0x000fe400000010ff */
[----:B------:R-:W-:Y:S01]  /*16c50*/  F2FP.BF16.F32.PACK_AB R4, R81, R80 ;  /* 0x000000505104723e */ /* 0x000fe200000010ff */
[----:B------:R-:W-:Y:S01]  /*16c60*/  STSM.16.M88.4 [R70], R28 ;  /* 0x0000001c46007844 */ /* 0x000fe20000000200 */
[----:B------:R-:W-:Y:S02]  /*16c70*/  F2FP.BF16.F32.PACK_AB R5, R83, R82 ;  /* 0x000000525305723e */ /* 0x000fe400000010ff */
[----:B------:R-:W-:Y:S01]  /*16c80*/  F2FP.BF16.F32.PACK_AB R6, R85, R84 ;  /* 0x000000545506723e */ /* 0x000fe200000010ff */
[----:B------:R-:W-:Y:S01]  /*16c90*/  STSM.16.M88.4 [R3], R32 ;  /* 0x0000002003007844 */ /* 0x000fe20000000200 */
[----:B------:R-:W-:Y:S02]  /*16ca0*/  F2FP.BF16.F32.PACK_AB R7, R87, R86 ;  /* 0x000000565707723e */ /* 0x000fe400000010ff */
[----:B------:R-:W-:-:S02]  /*16cb0*/  ISETP.NE.AND.EX P0, PT, RZ, UR5, PT, P0 ;  /* 0x00000005ff007c0c */ /* 0x000fc4000bf05300 */
[----:B------:R-:W-:Y:S01]  /*16cc0*/  IADD3.X R11, R202, UR5, RZ, P1, !PT ;  /* 0x00000005ca0b7c10 */ /* 0x000fe20008ffe4ff */
[----:B------:R-:W-:Y:S01]  /*16cd0*/  ULDC.64 UR4, c[0x0][0xc08] ;  /* 0x0003020000047ab9 */ /* 0x000fe20000000a00 */
[----:B------:R2:W-:Y:S01]  /*16ce0*/  STSM.16.M88.4 [R0], R4 ;  /* 0x0000000400007844 */ /* 0x0005e20000000200 */
[----:B------:R-:W-:Y:S01]  /*16cf0*/  BAR.SYNC.DEFER_BLOCKING 0x1, 0x100 ;  /* 0x0044000000007b1d */ /* 0x000fe20000010000 */
[----:B------:R-:W-:-:S04]  /*16d00*/  ISETP.NE.U32.AND P2, PT, RZ, UR4, PT ;  /* 0x00000004ff007c0c */ /* 0x000fc8000bf45070 */
[----:B------:R-:W-:-:S13]  /*16d10*/  ISETP.NE.AND.EX P2, PT, RZ, UR5, PT, P2 ;  /* 0x00000005ff007c0c */ /* 0x000fda000bf45320 */
[----:B------:R-:W-:Y:S01]  /*16d20*/  @P2 IADD3 R8, P3, R201, UR4, RZ ;  /* 0x00000004c9082c10 */ /* 0x000fe2000ff7e0ff */
[----:B------:R-:W-:Y:S02]  /*16d30*/  ULDC UR4, c[0x0][0xa88] ;  /* 0x0002a20000047ab9 */ /* 0x000fe40000000800 */
[----:B--2---:R-:W-:Y:S01]  /*16d40*/  IMAD.U32 R0, RZ, RZ, UR4 ;  /* 0x00000004ff007e24 */ /* 0x004fe2000f8e00ff */
[----:B------:R-:W-:Y:S01]  /*16d50*/  @P2 IADD3.X R9, R202, UR5, RZ, P3, !PT ;  /* 0x00000005ca092c10 */ /* 0x000fe20009ffe4ff */
[----:B------:R2:W5:Y:S01]  /*16d60*/  @P0 LDG.E R44, desc[UR40][R10.64] ;  /* 0x000000280a2c0981 */ /* 0x000562000c1e1900 */
[----:B---3--:R-:W-:-:S03]  /*16d70*/  ISETP.NE.AND P1, PT, R51, 0x1, PT ;  /* 0x000000013300780c */ /* 0x008fc60003f25270 */
[----:B------:R2:W5:Y:S10]  /*16d80*/  @P2 LDG.E R0, desc[UR40][R8.64] ;  /* 0x0000002808002981 */ /* 0x000574000c1e1900 */
[----:B------:R-:W3:Y:S08]  /*16d90*/  @P1 LDC R12, c[0x0][0xbec] ;  /* 0x0002fb00ff0c1b82 */ /* 0x000ef00000000800 */
[----:B------:R-:W4:Y:S01]  /*16da0*/  @P1 LDC R13, c[0x0][0xbf0] ;  /* 0x0002fc00ff0d1b82 */ /* 0x000f220000000800 */
[----:B--2---:R-:W-:Y:S05]  /*16db0*/  @P2 BRA `(.L_x_800) ;  /* 0x0000000000102947 */ /* 0x004fea0003800000 */
[----:B------:R-:W-:Y:S05]  /*16dc0*/  @!P0 BRA `(.L_x_800) ;  /* 0x00000000000c8947 */ /* 0x000fea0003800000 */
[----:B------:R-:W2:Y:S04]  /*16dd0*/  LDG.E R3, desc[UR40][R10.64] ;  /* 0x000000280a037981 */ /* 0x000ea8000c1e1900 */
[----:B-----5:R-:W2:Y:S02]  /*16de0*/  LDG.E R0, desc[UR40][R10.64+0x4] ;  /* 0x000004280a007981 */ /* 0x020ea4000c1e1900 */
[----:B--2---:R-:W-:-:S07]  /*16df0*/  IMAD.IADD R0, R0, 0x1, -R3 ;  /* 0x0000000100007824 */ /* 0x004fce00078e0a03 */
.L_x_800:
[----:B------:R-:W-:Y:S01]  /*16e00*/  SHF.R.S32.HI R52, RZ, 0x1f, R200 ;  /* 0x0000001fff347819 */ /* 0x000fe200000114c8 */
[----:B------:R-:W-:Y:S01]  /*16e10*/  IMAD R11, R206, 0x80, R234 ;  /* 0x00000080ce0b7824 */ /* 0x000fe200078e02ea */
[----:B------:R-:W-:Y:S01]  /*16e20*/  ULDC.64 UR4, c[0x0][0xb90] ;  /* 0x0002e40000047ab9 */ /* 0x000fe20000000a00 */
[----:B-----5:R-:W-:Y:S01]  /*16e30*/  SHF.R.S32.HI R45, RZ, 0x1f, R44 ;  /* 0x0000001fff2d7819 */ /* 0x020fe2000001142c */
[----:B------:R-:W-:Y:S01]  /*16e40*/  IMAD R7, R207, 0x40, R197 ;  /* 0x00000040cf077824 */ /* 0x000fe200078e02c5 */
[----:B------:R-:W-:Y:S01]  /*16e50*/  SEL R203, R203, RZ, !P0 ;  /* 0x000000ffcbcb7207 */ /* 0x000fe20004000000 */
[----:B------:R-:W-:Y:S01]  /*16e60*/  IMAD R5, R52, UR4, RZ ;  /* 0x0000000434057c24 */ /* 0x000fe2000f8e02ff */
[----:B------:R-:W-:Y:S01]  /*16e70*/  SEL R208, R208, RZ, !P0 ;  /* 0x000000ffd0d07207 */ /* 0x000fe20004000000 */
[----:B---3--:R-:W-:-:S04]  /*16e80*/  @P1 IMAD.HI.U32 R6, R11, R12, RZ ;  /* 0x0000000c0b061227 */ /* 0x008fc800078e00ff */
[----:B------:R-:W-:Y:S01]  /*16e90*/  IMAD.MOV.U32 R3, RZ, RZ, R11 ;  /* 0x000000ffff037224 */ /* 0x000fe200078e000b */
[----:B----4-:R-:W-:Y:S01]  /*16ea0*/  @P1 SHF.R.U32.HI R3, RZ, R13, R6 ;  /* 0x0000000dff031219 */ /* 0x010fe20000011606 */
[C---:B------:R-:W-:Y:S02]  /*16eb0*/  IMAD R9, R200.reuse, UR5, R5 ;  /* 0x00000005c8097c24 */ /* 0x040fe4000f8e0205 */
[----:B------:R-:W-:Y:S01]  /*16ec0*/  IMAD.WIDE.U32 R4, R200, UR4, R44 ;  /* 0x00000004c8047c25 */ /* 0x000fe2000f8e002c */
[----:B------:R-:W-:-:S03]  /*16ed0*/  ULDC.64 UR4, c[0x0][0xb98] ;  /* 0x0002e60000047ab9 */ /* 0x000fc60000000a00 */
[----:B------:R-:W-:Y:S01]  /*16ee0*/  IMAD.IADD R5, R5, 0x1, R9 ;  /* 0x0000000105057824 */ /* 0x000fe200078e0209 */
[--C-:B------:R-:W-:Y:S01]  /*16ef0*/  SHF.R.S32.HI R9, RZ, 0x1f, R3.reuse ;  /* 0x0000001fff097819 */ /* 0x100fe20000011403 */
[----:B------:R-:W-:Y:S02]  /*16f00*/  IMAD.MOV R8, RZ, RZ, -R3 ;  /* 0x000000ffff087224 */ /* 0x000fe400078e0a03 */
[----:B------:R-:W-:-:S04]  /*16f10*/  IMAD.WIDE.U32 R4, R203, UR4, R4 ;  /* 0x00000004cb047c25 */ /* 0x000fc8000f8e0004 */
[----:B------:R-:W-:Y:S01]  /*16f20*/  IMAD.WIDE R20, R7, 0x2, R20 ;  /* 0x0000000207147825 */ /* 0x000fe200078e0214 */
[----:B------:R-:W-:-:S03]  /*16f30*/  IADD3 R4, P2, R3, R4, RZ ;  /* 0x0000000403047210 */ /* 0x000fc60007f5e0ff */
[----:B------:R-:W-:Y:S01]  /*16f40*/  IMAD R6, R208, UR4, RZ ;  /* 0x00000004d0067c24 */ /* 0x000fe2000f8e02ff */
[C---:B------:R-:W-:Y:S01]  /*16f50*/  IADD3 R13, P3, R20.reuse, 0x2000, RZ ;  /* 0x00002000140d7810 */ /* 0x040fe20007f7e0ff */
[----:B------:R-:W-:Y:S01]  /*16f60*/  IMAD R7, R51, R8, R11 ;  /* 0x0000000833077224 */ /* 0x000fe200078e020b */
[----:B------:R-:W-:Y:S01]  /*16f70*/  IADD3 R11, P0, R20, 0x1000, RZ ;  /* 0x00001000140b7810 */ /* 0x000fe20007f1e0ff */
[----:B------:R-:W-:Y:S01]  /*16f80*/  IMAD R6, R203, UR5, R6 ;  /* 0x00000005cb067c24 */ /* 0x000fe2000f8e0206 */
[----:B------:R-:W-:Y:S01]  /*16f90*/  ULDC.64 UR4, c[0x0][0xb88] ;  /* 0x0002e20000047ab9 */ /* 0x000fe20000000a00 */
[----:B------:R-:W-:Y:S01]  /*16fa0*/  IMAD R50, R0, R51, RZ ;  /* 0x0000003300327224 */ /* 0x000fe200078e02ff */
[----:B------:R-:W-:Y:S02]  /*16fb0*/  SHF.R.S32.HI R3, RZ, 0x1f, R7 ;  /* 0x0000001fff037819 */ /* 0x000fe40000011407 */
[----:B------:R-:W-:Y:S01]  /*16fc0*/  IADD3.X R5, R9, R5, R6, P2, !PT ;  /* 0x0000000509057210 */ /* 0x000fe200017fe406 */
[----:B------:R-:W-:Y:S01]  /*16fd0*/  IMAD.X R9, RZ, RZ, R21, P0 ;  /* 0x000000ffff097224 */ /* 0x000fe200000e0615 */
[----:B------:R-:W-:Y:S01]  /*16fe0*/  LOP3.LUT R8, R11, 0x380, RZ, 0xc0, !PT ;  /* 0x000003800b087812 */ /* 0x000fe200078ec0ff */
[----:B------:R-:W-:Y:S01]  /*16ff0*/  IMAD R6, R3, UR4, RZ ;  /* 0x0000000403067c24 */ /* 0x000fe2000f8e02ff */
[----:B------:R-:W-:Y:S01]  /*17000*/  IADD3 R25, P2, R20, 0x3000, RZ ;  /* 0x0000300014197810 */ /* 0x000fe20007f5e0ff */
[----:B------:R-:W-:Y:S01]  /*17010*/  IMAD.WIDE.U32 R4, R7, UR4, R4 ;  /* 0x0000000407047c25 */ /* 0x000fe2000f8e0004 */
[----:B------:R-:W-:-:S02]  /*17020*/  SHF.R.U64 R8, R8, 0x3, RZ ;  /* 0x0000000308087819 */ /* 0x000fc400000012ff */
[----:B------:R-:W-:Y:S01]  /*17030*/  LOP3.LUT R24, R25, 0x380, RZ, 0xc0, !PT ;  /* 0x0000038019187812 */ /* 0x000fe200078ec0ff */
[----:B------:R-:W-:Y:S01]  /*17040*/  IMAD R3, R7, UR5, R6 ;  /* 0x0000000507037c24 */ /* 0x000fe2000f8e0206 */
[----:B------:R-:W-:Y:S01]  /*17050*/  ULDC.64 UR4, c[0x0][0xb50] ;  /* 0x0002d40000047ab9 */ /* 0x000fe20000000a00 */
[----:B------:R-:W-:Y:S01]  /*17060*/  LOP3.LUT R8, R8, R11, RZ, 0x3c, !PT ;  /* 0x0000000b08087212 */ /* 0x000fe200078e3cff */
[----:B------:R-:W-:Y:S01]  /*17070*/  IMAD R11, R206, 0x80, R232 ;  /* 0x00000080ce0b7824 */ /* 0x000fe200078e02e8 */
[----:B------:R-:W-:Y:S01]  /*17080*/  LEA R6, P4, R4, UR4, 0x2 ;  /* 0x0000000404067c11 */ /* 0x000fe2000f8810ff */
[----:B------:R-:W-:Y:S01]  /*17090*/  IMAD.IADD R3, R5, 0x1, R3 ;  /* 0x0000000105037824 */ /* 0x000fe200078e0203 */
[----:B------:R-:W-:Y:S02]  /*170a0*/  SHF.R.U64 R24, R24, 0x3, RZ ;  /* 0x0000000318187819 */ /* 0x000fe400000012ff */
[----:B------:R-:W-:Y:S01]  /*170b0*/  LOP3.LUT P0, RZ, R214, 0x3, RZ, 0xc0, !PT ;  /* 0x00000003d6ff7812 */ /* 0x000fe2000780c0ff */
[----:B------:R-:W-:Y:S01]  /*170c0*/  SHFL.IDX PT, R46, R6, RZ, 0x1c1f ;  /* 0x001c1fff062e7589 */ /* 0x000fe200000e0000 */
[----:B------:R-:W-:Y:S01]  /*170d0*/  LEA.HI.X R4, R4, UR5, R3, 0x2, P4 ;  /* 0x0000000504047c11 */ /* 0x000fe2000a0f1403 */
[C---:B------:R-:W-:Y:S01]  /*170e0*/  VIADD R3, R11.reuse, 0x8 ;  /* 0x000000080b037836 */ /* 0x040fe20000000000 */
[----:B------:R-:W-:Y:S01]  /*170f0*/  LOP3.LUT R24, R24, R25, RZ, 0x3c, !PT ;  /* 0x0000001918187212 */ /* 0x000fe200078e3cff */
[----:B------:R-:W-:Y:S01]  /*17100*/  SHFL.IDX PT, R48, R6, 0x1, 0x1c1f ;  /* 0x003c1f0006307f89 */ /* 0x000fe200000e0000 */
[----:B------:R-:W-:Y:S01]  /*17110*/  IMAD.X R25, RZ, RZ, R21, P2 ;  /* 0x000000ffff197224 */ /* 0x000fe200010e0615 */
[----:B------:R-:W-:Y:S01]  /*17120*/  ISETP.GE.OR P2, PT, R11, R50, P0 ;  /* 0x000000320b00720c */ /* 0x000fe20000746670 */
[----:B------:R-:W-:Y:S01]  /*17130*/  ULDC.64 UR4, c[0x0][0xaa0] ;  /* 0x0002a80000047ab9 */ /* 0x000fe20000000a00 */
[----:B------:R-:W2:Y:S01]  /*17140*/  SHFL.IDX PT, R47, R4, RZ, 0x1c1f ;  /* 0x001c1fff042f7589 */ /* 0x000ea200000e0000 */
[----:B------:R-:W-:-:S02]  /*17150*/  LOP3.LUT R12, R13, 0x380, RZ, 0xc0, !PT ;  /* 0x000003800d0c7812 */ /* 0x000fc400078ec0ff */
[----:B------:R-:W-:Y:S01]  /*17160*/  ISETP.GE.OR P0, PT, R3, R50, P0 ;  /* 0x000000320300720c */ /* 0x000fe20000706670 */
[----:B------:R-:W3:Y:S01]  /*17170*/  SHFL.IDX PT, R49, R4, 0x1, 0x1c1f ;  /* 0x003c1f0004317f89 */ /* 0x000ee200000e0000 */
[----:B------:R-:W-:Y:S02]  /*17180*/  SHF.R.U64 R12, R12, 0x3, RZ ;  /* 0x000000030c0c7819 */ /* 0x000fe400000012ff */
[----:B------:R-:W-:Y:S02]  /*17190*/  IADD3 R29, P6, R20, 0x4000, RZ ;  /* 0x00004000141d7810 */ /* 0x000fe40007fde0ff */
[----:B------:R-:W-:Y:S01]  /*171a0*/  LOP3.LUT R12, R12, R13, RZ, 0x3c, !PT ;  /* 0x0000000d0c0c7212 */ /* 0x000fe200078e3cff */
[----:B------:R-:W-:Y:S01]  /*171b0*/  IMAD.X R13, RZ, RZ, R21, P3 ;  /* 0x000000ffff0d7224 */ /* 0x000fe200018e0615 */
[C---:B------:R-:W-:Y:S02]  /*171c0*/  IADD3 R33, P5, R20.reuse, 0x5000, RZ ;  /* 0x0000500014217810 */ /* 0x040fe40007fbe0ff */
[----:B------:R-:W-:-:S02]  /*171d0*/  IADD3 R37, P4, R20, 0x6000, RZ ;  /* 0x0000600014257810 */ /* 0x000fc40007f9e0ff */
[C---:B------:R-:W-:Y:S02]  /*171e0*/  LOP3.LUT R7, R20.reuse, 0x380, RZ, 0xc0, !PT ;  /* 0x0000038014077812 */ /* 0x040fe400078ec0ff */
[----:B------:R-:W-:Y:S02]  /*171f0*/  IADD3 R5, P3, R20, 0x7000, RZ ;  /* 0x0000700014057810 */ /* 0x000fe40007f7e0ff */
[----:B------:R-:W-:Y:S02]  /*17200*/  LOP3.LUT R28, R29, 0x380, RZ, 0xc0, !PT ;  /* 0x000003801d1c7812 */ /* 0x000fe400078ec0ff */
[----:B------:R-:W-:Y:S01]  /*17210*/  LOP3.LUT R32, R33, 0x380, RZ, 0xc0, !PT ;  /* 0x0000038021207812 */ /* 0x000fe200078ec0ff */
[----:B--2---:R2:W-:Y:S01]  /*17220*/  @!P2 ST.E desc[UR40][R46.64], R88 ;  /* 0x000000582e00a985 */ /* 0x0045e2000c101928 */
[----:B------:R-:W-:Y:S01]  /*17230*/  LOP3.LUT R36, R37, 0x380, RZ, 0xc0, !PT ;  /* 0x0000038025247812 */ /* 0x000fe200078ec0ff */
[----:B------:R-:W-:Y:S01]  /*17240*/  IMAD R3, R45, UR4, RZ ;  /* 0x000000042d037c24 */ /* 0x000fe2000f8e02ff */
[----:B------:R-:W-:Y:S01]  /*17250*/  SHF.R.U64 R7, R7, 0x3, RZ ;  /* 0x0000000307077819 */ /* 0x000fe200000012ff */
[----:B---3--:R3:W-:Y:S01]  /*17260*/  @!P0 ST.E desc[UR40][R48.64], R89 ;  /* 0x0000005930008985 */ /* 0x0087e2000c101928 */
[----:B------:R-:W-:Y:S01]  /*17270*/  LOP3.LUT R0, R5, 0x380, RZ, 0xc0, !PT ;  /* 0x0000038005007812 */ /* 0x000fe200078ec0ff */
[----:B------:R-:W-:Y:S01]  /*17280*/  IMAD.X R41, RZ, RZ, R21, P3 ;  /* 0x000000ffff297224 */ /* 0x000fe200018e0615 */
[----:B------:R-:W-:-:S02]  /*17290*/  SHF.R.U64 R28, R28, 0x3, RZ ;  /* 0x000000031c1c7819 */ /* 0x000fc400000012ff */
[----:B------:R-:W-:Y:S02]  /*172a0*/  SHF.R.U64 R32, R32, 0x3, RZ ;  /* 0x0000000320207819 */ /* 0x000fe400000012ff */
[----:B------:R-:W-:Y:S01]  /*172b0*/  SHF.R.U64 R36, R36, 0x3, RZ ;  /* 0x0000000324247819 */ /* 0x000fe200000012ff */
[----:B--2---:R-:W2:Y:S01]  /*172c0*/  @P1 LDC R47, c[0x0][0xbec] ;  /* 0x0002fb00ff2f1b82 */ /* 0x004ea20000000800 */
[----:B------:R-:W-:Y:S01]  /*172d0*/  LOP3.LUT R20, R7, R20, RZ, 0x3c, !PT ;  /* 0x0000001407147212 */ /* 0x000fe200078e3cff */
[----:B------:R-:W-:Y:S01]  /*172e0*/  IMAD R3, R44, UR5, R3 ;  /* 0x000000052c037c24 */ /* 0x000fe2000f8e0203 */
[----:B------:R-:W-:Y:S01]  /*172f0*/  SHF.R.U64 R0, R0, 0x3, RZ ;  /* 0x0000000300007819 */ /* 0x000fe200000012ff */
[----:B------:R-:W5:Y:S01]  /*17300*/  LD.E.128 R8, desc[UR40][R8.64] ;  /* 0x0000002808087980 */ /* 0x000f62000c101d00 */
[----:B------:R-:W-:Y:S01]  /*17310*/  LOP3.LUT R28, R28, R29, RZ, 0x3c, !PT ;  /* 0x0000001d1c1c7212 */ /* 0x000fe200078e3cff */
[--C-:B------:R-:W-:Y:S01]  /*17320*/  IMAD.X R29, RZ, RZ, R21.reuse, P6 ;  /* 0x000000ffff1d7224 */ /* 0x100fe200030e0615 */
[----:B------:R-:W-:Y:S01]  /*17330*/  LOP3.LUT R32, R32, R33, RZ, 0x3c, !PT ;  /* 0x0000002120207212 */ /* 0x000fe200078e3cff */
[----:B---3--:R-:W3:Y:S01]  /*17340*/  @P1 LDC R49, c[0x0][0xbf0] ;  /* 0x0002fc00ff311b82 */ /* 0x008ee20000000800 */
[----:B------:R-:W-:Y:S01]  /*17350*/  LOP3.LUT R36, R36, R37, RZ, 0x3c, !PT ;  /* 0x0000002524247212 */ /* 0x000fe200078e3cff */
[--C-:B------:R-:W-:Y:S01]  /*17360*/  IMAD.X R33, RZ, RZ, R21.reuse, P5 ;  /* 0x000000ffff217224 */ /* 0x100fe200028e0615 */
[----:B------:R-:W-:Y:S01]  /*17370*/  LOP3.LUT R40, R0, R5, RZ, 0x3c, !PT ;  /* 0x0000000500287212 */ /* 0x000fe200078e3cff */
[----:B------:R-:W-:Y:S01]  /*17380*/  IMAD.X R37, RZ, RZ, R21, P4 ;  /* 0x000000ffff257224 */ /* 0x000fe200020e0615 */
[----:B------:R4:W5:Y:S04]  /*17390*/  LD.E.128 R4, desc[UR40][R20.64] ;  /* 0x0000002814047980 */ /* 0x000968000c101d00 */
[----:B------:R-:W5:Y:S04]  /*173a0*/  LD.E.128 R12, desc[UR40][R12.64] ;  /* 0x000000280c0c7980 */ /* 0x000f68000c101d00 */
[----:B------:R-:W5:Y:S01]  /*173b0*/  LD.E.128 R24, desc[UR40][R24.64] ;  /* 0x0000002818187980 */ /* 0x000f62000c101d00 */
[----:B----4-:R-:W-:Y:S01]  /*173c0*/  IMAD.WIDE.U32 R20, R44, UR4, RZ ;  /* 0x000000042c147c25 */ /* 0x010fe2000f8e00ff */
[----:B------:R-:W-:-:S02]  /*173d0*/  ULDC.64 UR4, c[0x0][0xae8] ;  /* 0x0002ba0000047ab9 */ /* 0x000fc40000000a00 */
[----:B------:R-:W5:Y:S01]  /*173e0*/  LD.E.128 R28, desc[UR40][R28.64] ;  /* 0x000000281c1c7980 */ /* 0x000f62000c101d00 */
[----:B------:R-:W-:Y:S02]  /*173f0*/  IMAD.IADD R21, R21, 0x1, R3 ;  /* 0x0000000115157824 */ /* 0x000fe400078e0203 */
[----:B------:R-:W-:Y:S01]  /*17400*/  IMAD R3, R199, 0x20, R207 ;  /* 0x00000020c7037824 */ /* 0x000fe200078e02cf */
[----:B------:R-:W5:Y:S01]  /*17410*/  LD.E.128 R32, desc[UR40][R32.64] ;  /* 0x0000002820207980 */ /* 0x000f62000c101d00 */
[----:B------:R-:W-:Y:S02]  /*17420*/  IMAD R45, R52, UR4, RZ ;  /* 0x00000004342d7c24 */ /* 0x000fe4000f8e02ff */
[----:B------:R-:W-:Y:S01]  /*17430*/  IMAD R46, R206, 0x80, R3 ;  /* 0x00000080ce2e7824 */ /* 0x000fe200078e0203 */
[----:B------:R-:W5:Y:S01]  /*17440*/  LD.E.128 R36, desc[UR40][R36.64] ;  /* 0x0000002824247980 */ /* 0x000f62000c101d00 */
[----:B------:R-:W-:Y:S02]  /*17450*/  IMAD R45, R200, UR5, R45 ;  /* 0x00000005c82d7c24 */ /* 0x000fe4000f8e022d */
[----:B--2---:R-:W-:Y:S01]  /*17460*/  @P1 IMAD.HI.U32 R0, R46, R47, RZ ;  /* 0x0000002f2e001227 */ /* 0x004fe200078e00ff */
[----:B------:R-:W5:Y:S03]  /*17470*/  LD.E.128 R40, desc[UR40][R40.64] ;  /* 0x0000002828287980 */ /* 0x000f66000c101d00 */
[----:B------:R-:W-:Y:S01]  /*17480*/  IMAD.WIDE.U32 R20, R200, UR4, R20 ;  /* 0x00000004c8147c25 */ /* 0x000fe2000f8e0014 */
[----:B------:R-:W-:Y:S01]  /*17490*/  ULDC.64 UR4, c[0x0][0xaf0] ;  /* 0x0002bc0000047ab9 */ /* 0x000fe20000000a00 */
[----:B------:R-:W-:Y:S01]  /*174a0*/  @!PT LDS RZ, [RZ] ;  /* 0x00000000fffff984 */ /* 0x000fe20000000800 */
[----:B------:R-:W-:Y:S01]  /*174b0*/  @!PT LDS RZ, [RZ] ;  /* 0x00000000fffff984 */ /* 0x000fe20000000800 */
[----:B------:R-:W-:Y:S01]  /*174c0*/  @!PT LDS RZ, [RZ] ;  /* 0x00000000fffff984 */ /* 0x000fe20000000800 */
[----:B------:R-:W-:Y:S01]  /*174d0*/  @!PT LDS RZ, [RZ] ;  /* 0x00000000fffff984 */ /* 0x000fe20000000800 */
[----:B------:R2:W-:Y:S06]  /*174e0*/  MEMBAR.ALL.CTA ;  /* 0x0000000000007992 */ /* 0x0005ec0000008000 */
[----:B--2---:R-:W2:Y:S01]  /*174f0*/  FENCE.VIEW.ASYNC.S ;  /* 0x00000000000073c6 */ /* 0x004ea20000000000 */
[----:B------:R-:W-:Y:S01]  /*17500*/  IMAD.MOV.U32 R3, RZ, RZ, R46 ;  /* 0x000000ffff037224 */ /* 0x000fe200078e002e */
[----:B---3--:R-:W-:Y:S01]  /*17510*/  @P1 SHF.R.U32.HI R3, RZ, R49, R0 ;  /* 0x00000031ff031219 */ /* 0x008fe20000011600 */
[----:B------:R-:W-:-:S02]  /*17520*/  IMAD.IADD R21, R21, 0x1, R45 ;  /* 0x0000000115157824 */ /* 0x000fc400078e022d */
[----:B------:R-:W-:Y:S01]  /*17530*/  IMAD R44, R208, UR4, RZ ;  /* 0x00000004d02c7c24 */ /* 0x000fe2000f8e02ff */
[----:B------:R-:W-:Y:S01]  /*17540*/  SHF.R.S32.HI R0, RZ, 0x1f, R3 ;  /* 0x0000001fff007819 */ /* 0x000fe20000011403 */
[----:B------:R-:W-:-:S04]  /*17550*/  IMAD.WIDE.U32 R20, R203, UR4, R20 ;  /* 0x00000004cb147c25 */ /* 0x000fc8000f8e0014 */
[----:B------:R-:W-:Y:S01]  /*17560*/  IMAD R45, R203, UR5, R44 ;  /* 0x00000005cb2d7c24 */ /* 0x000fe2000f8e022c */
[----:B------:R-:W-:Y:S01]  /*17570*/  ULDC.64 UR4, c[0x0][0xae0] ;  /* 0x0002b80000047ab9 */ /* 0x000fe20000000a00 */
[----:B------:R-:W-:Y:S02]  /*17580*/  IMAD.MOV R44, RZ, RZ, -R3 ;  /* 0x000000ffff2c7224 */ /* 0x000fe400078e0a03 */
[----:B------:R-:W-:Y:S02]  /*17590*/  IMAD.IADD R21, R21, 0x1, R45 ;  /* 0x0000000115157824 */ /* 0x000fe400078e022d */
[----:B------:R-:W-:Y:S02]  /*175a0*/  IMAD R0, R0, UR4, RZ ;  /* 0x0000000400007c24 */ /* 0x000fe4000f8e02ff */
[----:B------:R-:W-:Y:S02]  /*175b0*/  IMAD R45, R51, R44, R46 ;  /* 0x0000002c332d7224 */ /* 0x000fe400078e022e */
[----:B------:R-:W-:-:S02]  /*175c0*/  IMAD R47, R3, UR5, R0 ;  /* 0x00000005032f7c24 */ /* 0x000fc4000f8e0200 */
[----:B------:R-:W-:Y:S01]  /*175d0*/  IMAD.WIDE.U32 R20, R3, UR4, R20 ;  /* 0x0000000403147c25 */ /* 0x000fe2000f8e0014 */
[----:B------:R-:W-:Y:S01]  /*175e0*/  SHF.R.S32.HI R0, RZ, 0x1f, R45 ;  /* 0x0000001fff007819 */ /* 0x000fe2000001142d */
[----:B------:R-:W-:Y:S02]  /*175f0*/  ULDC.64 UR4, c[0x0][0xad8] ;  /* 0x0002b60000047ab9 */ /* 0x000fe40000000a00 */
[----:B------:R-:W-:Y:S02]  /*17600*/  IMAD R49, R206, 0x80, R207 ;  /* 0x00000080ce317824 */ /* 0x000fe400078e02cf */
[----:B------:R-:W-:Y:S02]  /*17610*/  IMAD.IADD R21, R21, 0x1, R47 ;  /* 0x0000000115157824 */ /* 0x000fe400078e022f */
[----:B------:R-:W-:Y:S02]  /*17620*/  IMAD R44, R0, UR4, RZ ;  /* 0x00000004002c7c24 */ /* 0x000fe4000f8e02ff */
[----:B------:R-:W-:-:S02]  /*17630*/  VIADD R0, R49, 0x20 ;  /* 0x0000002031007836 */ /* 0x000fc40000000000 */
[C---:B------:R-:W-:Y:S02]  /*17640*/  IMAD R47, R45.reuse, UR5, R44 ;  /* 0x000000052d2f7c24 */ /* 0x040fe4000f8e022c */
[----:B------:R-:W-:Y:S01]  /*17650*/  IMAD.WIDE.U32 R20, R45, UR4, R20 ;  /* 0x000000042d147c25 */ /* 0x000fe2000f8e0014 */
[-C--:B------:R-:W-:Y:S01]  /*17660*/  ISETP.GE.AND P0, PT, R0, R50.reuse, PT ;  /* 0x000000320000720c */ /* 0x080fe20003f06270 */
[----:B------:R-:W-:Y:S01]  /*17670*/  ULDC.64 UR4, c[0x0][0xa80] ;  /* 0x0002a00000047ab9 */ /* 0x000fe20000000a00 */
[C---:B------:R-:W-:Y:S01]  /*17680*/  ISETP.GE.AND P2, PT, R49.reuse, R50, PT ;  /* 0x000000323100720c */ /* 0x040fe20003f46270 */
[----:B------:R-:W-:Y:S02]  /*17690*/  VIADD R0, R2, 0x34820 ;  /* 0x0003482002007836 */ /* 0x000fe40000000000 */
[----:B------:R-:W-:Y:S01]  /*176a0*/  VIADD R3, R49, 0x40 ;  /* 0x0000004031037836 */ /* 0x000fe20000000000 */
[----:B------:R-:W-:Y:S01]  /*176b0*/  LEA R46, P3, R20, UR4, 0x1 ;  /* 0x00000004142e7c11 */ /* 0x000fe2000f8608ff */
[----:B------:R-:W-:Y:S01]  /*176c0*/  IMAD.IADD R21, R21, 0x1, R47 ;  /* 0x0000000115157824 */ /* 0x000fe200078e022f */
[----:B------:R-:W-:-:S02]  /*176d0*/  PRMT R0, RZ, 0x654, R0 ;  /* 0x00000654ff007816 */ /* 0x000fc40000000000 */
[----:B------:R-:W-:Y:S02]  /*176e0*/  ISETP.GE.AND P1, PT, R3, R50, PT ;  /* 0x000000320300720c */ /* 0x000fe40003f26270 */
[----:B------:R-:W-:Y:S01]  /*176f0*/  LEA.HI.X R3, R20, UR5, R21, 0x1, P3 ;  /* 0x0000000514037c11 */ /* 0x000fe200098f0c15 */
[----:B--2---:R2:W-:Y:S01]  /*17700*/  SYNCS.ARRIVE.TRANS64.RED.A1T0 RZ, [R0+URZ], RZ ;  /* 0x000000ff00ff79a7 */ /* 0x0045e2000810043f */
[----:B------:R3:W4:Y:S01]  /*17710*/  SHFL.IDX PT, R44, R46, RZ, 0x181f ;  /* 0x00181fff2e2c7589 */ /* 0x00072200000e0000 */
[----:B------:R-:W-:Y:S03]  /*17720*/  BSSY B1, `(.L_x_801) ;  /* 0x000000c000017945 */ /* 0x000fe60003800000 */
[----:B--2---:R3:W2:Y:S01]  /*17730*/  SHFL.IDX PT, R0, R3, RZ, 0x181f ;  /* 0x00181fff03007589 */ /* 0x0046a200000e0000 */
[----:B------:R-:W-:Y:S05]  /*17740*/  @P2 BRA `(.L_x_802) ;  /* 0x0000000000242947 */ /* 0x000fea0003800000 */
[----:B------:R-:W-:Y:S02]  /*17750*/  ULDC UR4, c[0x0][0xac8] ;  /* 0x0002b20000047ab9 */ /* 0x000fe40000000800 */
[----:B------:R-:W-:Y:S02]  /*17760*/  ISETP.GE.AND P2, PT, R197, UR4, PT ;  /* 0x00000004c5007c0c */ /* 0x000fe4000bf46270 */
[----:B------:R-:W-:-:S11]  /*17770*/  ISETP.GE.AND P3, PT, R198, UR4, PT ;  /* 0x00000004c6007c0c */ /* 0x000fd6000bf66270 */
[CC--:B----4-:R-:W-:Y:S02]  /*17780*/  @!P2 LEA R20, P4, R197.reuse, R44.reuse, 0x1 ;  /* 0x0000002cc514a211 */ /* 0x0d0fe400078808ff */
[C---:B------:R-:W-:Y:S02]  /*17790*/  @!P3 LEA R44, P5, R198.reuse, R44, 0x1 ;  /* 0x0000002cc62cb211 */ /* 0x040fe400078a08ff */
[-C--:B--2---:R-:W-:Y:S02]  /*177a0*/  @!P2 LEA.HI.X R21, R197, R0.reuse, R237, 0x1, P4 ;  /* 0x00000000c515a211 */ /* 0x084fe400020f0ced */
[----:B------:R-:W-:-:S03]  /*177b0*/  @!P3 LEA.HI.X R45, R198, R0, R236, 0x1, P5 ;  /* 0x00000000c62db211 */ /* 0x000fc600028f0cec */
[----:B-----5:R2:W-:Y:S04]  /*177c0*/  @!P2 ST.E.128 desc[UR40][R20.64], R4 ;  /* 0x000000041400a985 */ /* 0x0205e8000c101d28 */
[----:B------:R2:W-:Y:S02]  /*177d0*/  @!P3 ST.E.128 desc[UR40][R44.64], R28 ;  /* 0x0000001c2c00b985 */ /* 0x0005e4000c101d28 */
.L_x_802:
[----:B------:R-:W-:Y:S05]  /*177e0*/  BSYNC B1 ;  /* 0x0000000000017941 */ /* 0x000fea0003800000 */
.L_x_801:
[----:B--2---:R2:W0:Y:S01]  /*177f0*/  SHFL.IDX PT, R0, R3, 0x1, 0x181f ;  /* 0x00381f0003007f89 */ /* 0x00442200000e0000 */
[----:B------:R-:W-:Y:S03]  /*17800*/  BSSY B1, `(.L_x_803) ;  /* 0x000000c000017945 */ /* 0x000fe60003800000 */
[----:B-----5:R2:W0:Y:S01]  /*17810*/  SHFL.IDX PT, R6, R46, 0x1, 0x181f ;  /* 0x00381f002e067f89 */ /* 0x02042200000e0000 */
[----:B------:R-:W-:Y:S05]  /*17820*/  @P0 BRA `(.L_x_804) ;  /* 0x0000000000240947 */ /* 0x000fea0003800000 */
[----:B------:R-:W-:Y:S02]  /*17830*/  ULDC UR4, c[0x0][0xac8] ;  /* 0x0002b20000047ab9 */ /* 0x000fe40000000800 */
[----:B------:R-:W-:Y:S02]  /*17840*/  ISETP.GE.AND P3, PT, R197, UR4, PT ;  /* 0x00000004c5007c0c */ /* 0x000fe4000bf66270 */
[----:B------:R-:W-:-:S11]  /*17850*/  ISETP.GE.AND P4, PT, R198, UR4, PT ;  /* 0x00000004c6007c0c */ /* 0x000fd6000bf86270 */
[CC--:B0-----:R-:W-:Y:S02]  /*17860*/  @!P3 LEA R4, P0, R197.reuse, R6.reuse, 0x1 ;  /* 0x00000006c504b211 */ /* 0x0c1fe400078008ff */
[C---:B------:R-:W-:Y:S02]  /*17870*/  @!P4 LEA R6, P2, R198.reuse, R6, 0x1 ;  /* 0x00000006c606c211 */ /* 0x040fe400078408ff */
[-C--:B------:R-:W-:Y:S02]  /*17880*/  @!P3 LEA.HI.X R5, R197, R0.reuse, R237, 0x1, P0 ;  /* 0x00000000c505b211 */ /* 0x080fe400000f0ced */
[----:B------:R-:W-:-:S03]  /*17890*/  @!P4 LEA.HI.X R7, R198, R0, R236, 0x1, P2 ;  /* 0x00000000c607c211 */ /* 0x000fc600010f0cec */
[----:B------:R0:W-:Y:S04]  /*178a0*/  @!P3 ST.E.128 desc[UR40][R4.64], R8 ;  /* 0x000000080400b985 */ /* 0x0001e8000c101d28 */
[----:B------:R0:W-:Y:S02]  /*178b0*/  @!P4 ST.E.128 desc[UR40][R6.64], R32 ;  /* 0x000000200600c985 */ /* 0x0001e4000c101d28 */
.L_x_804:
[----:B------:R-:W-:Y:S05]  /*178c0*/  BSYNC B1 ;  /* 0x0000000000017941 */ /* 0x000fea0003800000 */
.L_x_803:
[----:B0-----:R0:W0:Y:S01]  /*178d0*/  SHFL.IDX PT, R0, R3, 0x2, 0x181f ;  /* 0x00581f0003007f89 */ /* 0x00102200000e0000 */
[----:B------:R-:W-:Y:S03]  /*178e0*/  BSSY B1, `(.L_x_805) ;  /* 0x000000c000017945 */ /* 0x000fe60003800000 */
[----:B------:R0:W0:Y:S01]  /*178f0*/  SHFL.IDX PT, R6, R46, 0x2, 0x181f ;  /* 0x00581f002e067f89 */ /* 0x00002200000e0000 */
        /* <DEDUP_REMOVED lines=10> */
.L_x_806:
[----:B------:R-:W-:Y:S05]  /*179a0*/  BSYNC B1 ;  /* 0x0000000000017941 */ /* 0x000fea0003800000 */
.L_x_805:
[----:B0-----:R-:W-:Y:S01]  /*179b0*/  VIADD R0, R49, 0x60 ;  /* 0x0000006031007836 */ /* 0x001fe20000000000 */
[----:B--23--:R-:W0:Y:S04]  /*179c0*/  SHFL.IDX PT, R3, R3, 0x3, 0x181f ;  /* 0x00781f0003037f89 */ /* 0x00ce2800000e0000 */
[----:B------:R-:W-:Y:S01]  /*179d0*/  ISETP.GE.AND P0, PT, R0, R50, PT ;  /* 0x000000320000720c */ /* 0x000fe20003f06270 */
[----:B------:R-:W2:-:S12]  /*179e0*/  SHFL.IDX PT, R46, R46, 0x3, 0x181f ;  /* 0x00781f002e2e7f89 */ /* 0x000e9800000e0000 */
[----:B------:R-:W-:Y:S05]  /*179f0*/  @P0 BRA `(.L_x_807) ;  /* 0x0000000800e40947 */ /* 0x000fea0003800000 */
[----:B------:R-:W-:Y:S02]  /*17a00*/  ULDC UR4, c[0x0][0xac8] ;  /* 0x0002b20000047ab9 */ /* 0x000fe40000000800 */
[----:B------:R-:W-:-:S13]  /*17a10*/  ISETP.GE.AND P1, PT, R197, UR4, PT ;  /* 0x00000004c5007c0c */ /* 0x000fda000bf26270 */
[----:B--2---:R-:W-:-:S04]  /*17a20*/  @!P1 LEA R4, P0, R197, R46, 0x1 ;  /* 0x0000002ec5049211 */ /* 0x004fc800078008ff */
[----:B0-----:R-:W-:Y:S02]  /*17a30*/  @!P1 LEA.HI.X R5, R197, R3, R237, 0x1, P0 ;  /* 0x00000003c5059211 */ /* 0x001fe400000f0ced */
[----:B------:R-:W-:-:S03]  /*17a40*/  ISETP.GE.AND P0, PT, R198, UR4, PT ;  /* 0x00000004c6007c0c */ /* 0x000fc6000bf06270 */
[----:B------:R3:W-:Y:S10]  /*17a50*/  @!P1 ST.E.128 desc[UR40][R4.64], R24 ;  /* 0x0000001804009985 */ /* 0x0007f4000c101d28 */
[----:B------:R-:W-:Y:S05]  /*17a60*/  @P0 BRA `(.L_x_807) ;  /* 0x0000000800c80947 */ /* 0x000fea0003800000 */
[----:B---3--:R-:W-:-:S04]  /*17a70*/  LEA R4, P0, R198, R46, 0x1 ;  /* 0x0000002ec6047211 */ /* 0x008fc800078008ff */
[----:B------:R-:W-:-:S05]  /*17a80*/  LEA.HI.X R5, R198, R3, R236, 0x1, P0 ;  /* 0x00000003c6057211 */ /* 0x000fca00000f0cec */
[----:B------:R0:W-:Y:S01]  /*17a90*/  ST.E.128 desc[UR40][R4.64], R40 ;  /* 0x0000002804007985 */ /* 0x0001e2000c101d28 */
[----:B------:R-:W-:Y:S05]  /*17aa0*/  BRA `(.L_x_807) ;  /* 0x0000000800b87947 */ /* 0x000fea0003800000 */
.L_x_799:
[----:B------:R-:W-:Y:S01]  /*17ab0*/  ULDC.64 UR4, c[0x0][0xc00] ;  /* 0x0003000000047ab9 */ /* 0x000fe20000000a00 */
[----:B------:R-:W-:Y:S01]  /*17ac0*/  IMAD.MOV.U32 R3, RZ, RZ, RZ ;  /* 0x000000ffff037224 */ /* 0x000fe200078e00ff */
[----:B------:R-:W-:Y:S01]  /*17ad0*/  ISETP.NE.U32.AND P0, PT, RZ, UR4, PT ;  /* 0x00000004ff007c0c */ /* 0x000fe2000bf05070 */
[----:B------:R-:W2:Y:S01]  /*17ae0*/  LDC R21, c[0x0][0xbe8] ;  /* 0x0002fa00ff157b82 */ /* 0x000ea20000000800 */
[----:B------:R-:W-:Y:S02]  /*17af0*/  IADD3 R4, P1, R201, UR4, RZ ;  /* 0x00000004c9047c10 */ /* 0x000fe4000ff3e0ff */
[----:B------:R-:W-:Y:S02]  /*17b00*/  ISETP.NE.AND.EX P0, PT, RZ, UR5, PT, P0 ;  /* 0x00000005ff007c0c */ /* 0x000fe4000bf05300 */
[----:B------:R-:W-:Y:S01]  /*17b10*/  IADD3.X R5, R202, UR5, RZ, P1, !PT ;  /* 0x00000005ca057c10 */ /* 0x000fe20008ffe4ff */
[----:B------:R-:W-:Y:S02]  /*17b20*/  ULDC.64 UR4, c[0x0][0xc08] ;  /* 0x0003020000047ab9 */ /* 0x000fe40000000a00 */
[----:B------:R-:W-:-:S04]  /*17b30*/  ISETP.NE.U32.AND P1, PT, RZ, UR4, PT ;  /* 0x00000004ff007c0c */ /* 0x000fc8000bf25070 */
[----:B------:R-:W-:-:S04]  /*17b40*/  ISETP.NE.AND.EX P1, PT, RZ, UR5, PT, P1 ;  /* 0x00000005ff007c0c */ /* 0x000fc8000bf25310 */
[----:B------:R3:W5:Y:S09]  /*17b50*/  @P0 LDG.E R3, desc[UR40][R4.64] ;  /* 0x0000002804030981 */ /* 0x000772000c1e1900 */
[----:B------:R-:W-:Y:S01]  /*17b60*/  @P1 IADD3 R6, P2, R201, UR4, RZ ;  /* 0x00000004c9061c10 */ /* 0x000fe2000ff5e0ff */
[----:B------:R-:W-:-:S02]  /*17b70*/  ULDC UR4, c[0x0][0xa88] ;  /* 0x0002a20000047ab9 */ /* 0x000fc40000000800 */
[----:B------:R-:W-:Y:S01]  /*17b80*/  IMAD.U32 R0, RZ, RZ, UR4 ;  /* 0x00000004ff007e24 */ /* 0x000fe2000f8e00ff */
[----:B------:R-:W-:-:S05]  /*17b90*/  @P1 IADD3.X R7, R202, UR5, RZ, P2, !PT ;  /* 0x00000005ca071c10 */ /* 0x000fca00097fe4ff */
[----:B------:R3:W5:Y:S01]  /*17ba0*/  @P1 LDG.E R0, desc[UR40][R6.64] ;  /* 0x0000002806001981 */ /* 0x000762000c1e1900 */
[----:B--2---:R-:W-:Y:S01]  /*17bb0*/  ISETP.NE.AND P2, PT, R21, 0x1, PT ;  /* 0x000000011500780c */ /* 0x004fe20003f45270 */
[----:B------:R-:W2:-:S12]  /*17bc0*/  S2R R8, SR_TID.X ;  /* 0x0000000000087919 */ /* 0x000e980000002100 */
[----:B------:R-:W4:Y:S08]  /*17bd0*/  @P2 LDC R14, c[0x0][0xbec] ;  /* 0x0002fb00ff0e2b82 */ /* 0x000f300000000800 */
[----:B------:R-:W0:Y:S01]  /*17be0*/  @P2 LDC R25, c[0x0][0xbf0] ;  /* 0x0002fc00ff192b82 */ /* 0x000e220000000800 */
[----:B--2---:R-:W-:-:S05]  /*17bf0*/  VIADD R8, R8, 0xffffff80 ;  /* 0xffffff8008087836 */ /* 0x004fca0000000000 */
[----:B------:R-:W-:Y:S01]  /*17c00*/  ISETP.GE.AND P3, PT, R8, 0x80, PT ;  /* 0x000000800800780c */ /* 0x000fe20003f66270 */
[----:B---3--:R-:W-:-:S12]  /*17c10*/  @P1 BRA `(.L_x_808) ;  /* 0x0000000000101947 */ /* 0x008fd80003800000 */
[----:B------:R-:W-:Y:S05]  /*17c20*/  @!P0 BRA `(.L_x_808) ;  /* 0x00000000000c8947 */ /* 0x000fea0003800000 */
[----:B------:R-:W2:Y:S04]  /*17c30*/  LDG.E R7, desc[UR40][R4.64] ;  /* 0x0000002804077981 */ /* 0x000ea8000c1e1900 */
[----:B-----5:R-:W2:Y:S02]  /*17c40*/  LDG.E R0, desc[UR40][R4.64+0x4] ;  /* 0x0000042804007981 */ /* 0x020ea4000c1e1900 */
[----:B--2---:R-:W-:-:S07]  /*17c50*/  IMAD.IADD R0, R0, 0x1, -R7 ;  /* 0x0000000100007824 */ /* 0x004fce00078e0a07 */
.L_x_808:
[----:B------:R-:W-:Y:S01]  /*17c60*/  BSSY B1, `(.L_x_809) ;  /* 0x000002e000017945 */ /* 0x000fe20003800000 */
[----:B------:R-:W-:Y:S02]  /*17c70*/  SHF.R.S32.HI R12, RZ, 0x1f, R200 ;  /* 0x0000001fff0c7819 */ /* 0x000fe400000114c8 */
[----:B------:R-:W-:Y:S02]  /*17c80*/  SEL R203, R203, RZ, !P0 ;  /* 0x000000ffcbcb7207 */ /* 0x000fe40004000000 */
[----:B------:R-:W-:Y:S02]  /*17c90*/  SEL R208, R208, RZ, !P0 ;  /* 0x000000ffd0d07207 */ /* 0x000fe40004000000 */
[----:B-----5:R-:W-:Y:S01]  /*17ca0*/  SHF.R.S32.HI R10, RZ, 0x1f, R3 ;  /* 0x0000001fff0a7819 */ /* 0x020fe20000011403 */
[----:B------:R-:W-:Y:S06]  /*17cb0*/  @P3 BRA `(.L_x_810) ;  /* 0x0000000000a03947 */ /* 0x000fec0003800000 */
[----:B------:R-:W2:Y:S01]  /*17cc0*/  S2R R5, SR_TID.X ;  /* 0x0000000000057919 */ /* 0x000ea20000002100 */
[----:B------:R-:W3:Y:S01]  /*17cd0*/  LDC R11, c[0x0][0xbe8] ;  /* 0x0002fa00ff0b7b82 */ /* 0x000ee20000000800 */
[----:B--2---:R-:W-:Y:S02]  /*17ce0*/  IMAD R4, R206, 0x80, R5 ;  /* 0x00000080ce047824 */ /* 0x004fe400078e0205 */
[----:B---3--:R-:W-:Y:S02]  /*17cf0*/  IMAD R5, R0, R11, RZ ;  /* 0x0000000b00057224 */ /* 0x008fe400078e02ff */
[----:B------:R-:W-:-:S05]  /*17d00*/  VIADD R8, R4, 0xffffff80 ;  /* 0xffffff8004087836 */ /* 0x000fca0000000000 */
[----:B------:R-:W-:-:S13]  /*17d10*/  ISETP.GE.AND P0, PT, R8, R5, PT ;  /* 0x000000050800720c */ /* 0x000fda0003f06270 */
[----:B------:R-:W-:Y:S05]  /*17d20*/  @P0 BRA `(.L_x_810) ;  /* 0x0000000000840947 */ /* 0x000fea0003800000 */
[----:B------:R-:W-:Y:S01]  /*17d30*/  ISETP.NE.AND P0, PT, R11, 0x1, PT ;  /* 0x000000010b00780c */ /* 0x000fe20003f05270 */
[----:B------:R-:W-:Y:S01]  /*17d40*/  ULDC.64 UR4, c[0x0][0xb90] ;  /* 0x0002e40000047ab9 */ /* 0x000fe20000000a00 */
[----:B------:R-:W-:Y:S02]  /*17d50*/  IMAD.MOV.U32 R4, RZ, RZ, R3 ;  /* 0x000000ffff047224 */ /* 0x000fe400078e0003 */
[----:B------:R-:W-:Y:S02]  /*17d60*/  IMAD R9, R12, UR4, RZ ;  /* 0x000000040c097c24 */ /* 0x000fe4000f8e02ff */
[----:B------:R-:W-:Y:S02]  /*17d70*/  IMAD.MOV.U32 R5, RZ, RZ, R10 ;  /* 0x000000ffff057224 */ /* 0x000fe400078e000a */
[----:B------:R-:W-:Y:S02]  /*17d80*/  IMAD.MOV.U32 R7, RZ, RZ, R8 ;  /* 0x000000ffff077224 */ /* 0x000fe400078e0008 */
[----:B------:R-:W-:-:S03]  /*17d90*/  IMAD.WIDE.U32 R4, R200, UR4, R4 ;  /* 0x00000004c8047c25 */ /* 0x000fc6000f8e0004 */
[----:B------:R-:W2:Y:S01]  /*17da0*/  @P0 LDC R13, c[0x0][0xbec] ;  /* 0x0002fb00ff0d0b82 */ /* 0x000ea20000000800 */
[----:B------:R-:W-:Y:S01]  /*17db0*/  IMAD R9, R200, UR5, R9 ;  /* 0x00000005c8097c24 */ /* 0x000fe2000f8e0209 */
[----:B------:R-:W-:-:S03]  /*17dc0*/  ULDC.64 UR4, c[0x0][0xb98] ;  /* 0x0002e60000047ab9 */ /* 0x000fc60000000a00 */
[----:B------:R-:W-:-:S03]  /*17dd0*/  IMAD.IADD R5, R5, 0x1, R9 ;  /* 0x0000000105057824 */ /* 0x000fc600078e0209 */
[----:B------:R-:W3:Y:S01]  /*17de0*/  @P0 LDC R15, c[0x0][0xbf0] ;  /* 0x0002fc00ff0f0b82 */ /* 0x000ee20000000800 */
[----:B------:R-:W-:-:S04]  /*17df0*/  IMAD.WIDE.U32 R4, R203, UR4, R4 ;  /* 0x00000004cb047c25 */ /* 0x000fc8000f8e0004 */
[----:B--2---:R-:W-:-:S05]  /*17e00*/  @P0 IMAD.HI.U32 R6, R8, R13, RZ ;  /* 0x0000000d08060227 */ /* 0x004fca00078e00ff */
[----:B---3--:R-:W-:Y:S01]  /*17e10*/  @P0 SHF.R.U32.HI R7, RZ, R15, R6 ;  /* 0x0000000fff070219 */ /* 0x008fe20000011606 */
[----:B------:R-:W-:-:S03]  /*17e20*/  IMAD R6, R208, UR4, RZ ;  /* 0x00000004d0067c24 */ /* 0x000fc6000f8e02ff */
[----:B------:R-:W-:Y:S01]  /*17e30*/  IADD3 R4, P0, R7, R4, RZ ;  /* 0x0000000407047210 */ /* 0x000fe20007f1e0ff */
[----:B------:R-:W-:-:S04]  /*17e40*/  IMAD.MOV R9, RZ, RZ, -R7 ;  /* 0x000000ffff097224 */ /* 0x000fc800078e0a07 */
[----:B------:R-:W-:Y:S01]  /*17e50*/  IMAD R9, R11, R9, R8 ;  /* 0x000000090b097224 */ /* 0x000fe200078e0208 */
[----:B------:R-:W-:Y:S01]  /*17e60*/  SHF.R.S32.HI R11, RZ, 0x1f, R7 ;  /* 0x0000001fff0b7819 */ /* 0x000fe20000011407 */
[----:B------:R-:W-:Y:S01]  /*17e70*/  IMAD R8, R203, UR5, R6 ;  /* 0x00000005cb087c24 */ /* 0x000fe2000f8e0206 */
[----:B------:R-:W-:Y:S02]  /*17e80*/  ULDC.64 UR4, c[0x0][0xb88] ;  /* 0x0002e20000047ab9 */ /* 0x000fe40000000a00 */
[----:B------:R-:W-:Y:S02]  /*17e90*/  SHF.R.S32.HI R6, RZ, 0x1f, R9 ;  /* 0x0000001fff067819 */ /* 0x000fe40000011409 */
[----:B------:R-:W-:-:S03]  /*17ea0*/  IADD3.X R5, R11, R5, R8, P0, !PT ;  /* 0x000000050b057210 */ /* 0x000fc600007fe408 */
[----:B------:R-:W-:Y:S02]  /*17eb0*/  IMAD R6, R6, UR4, RZ ;  /* 0x0000000406067c24 */ /* 0x000fe4000f8e02ff */
[----:B------:R-:W-:-:S04]  /*17ec0*/  IMAD.WIDE.U32 R4, R9, UR4, R4 ;  /* 0x0000000409047c25 */ /* 0x000fc8000f8e0004 */
[----:B------:R-:W-:Y:S01]  /*17ed0*/  IMAD R7, R9, UR5, R6 ;  /* 0x0000000509077c24 */ /* 0x000fe2000f8e0206 */
[----:B------:R-:W-:Y:S02]  /*17ee0*/  ULDC.64 UR4, c[0x0][0xb50] ;  /* 0x0002d40000047ab9 */ /* 0x000fe40000000a00 */
[----:B------:R-:W-:Y:S01]  /*17ef0*/  LEA R6, P0, R4, UR4, 0x2 ;  /* 0x0000000404067c11 */ /* 0x000fe2000f8010ff */
[----:B------:R-:W-:-:S05]  /*17f00*/  IMAD.IADD R5, R5, 0x1, R7 ;  /* 0x0000000105057824 */ /* 0x000fca00078e0207 */
[----:B------:R-:W-:Y:S01]  /*17f10*/  LEA.HI.X R7, R4, UR5, R5, 0x2, P0 ;  /* 0x0000000504077c11 */ /* 0x000fe200080f1405 */
[----:B------:R-:W-:-:S05]  /*17f20*/  IMAD.MOV.U32 R5, RZ, RZ, -0x800000 ;  /* 0xff800000ff057424 */ /* 0x000fca00078e00ff */
[----:B------:R2:W-:Y:S02]  /*17f30*/  STG.E desc[UR40][R6.64], R5 ;  /* 0x0000000506007986 */ /* 0x0005e4000c101928 */
.L_x_810:
[----:B------:R-:W-:Y:S05]  /*17f40*/  BSYNC B1 ;  /* 0x0000000000017941 */ /* 0x000fea0003800000 */
.L_x_809:
[----:B------:R-:W-:Y:S01]  /*17f50*/  ULDC.64 UR4, c[0x0][0xaa0] ;  /* 0x0002a80000047ab9 */ /* 0x000fe20000000a00 */
[----:B------:R-:W-:Y:S01]  /*17f60*/  BSSY B1, `(.L_x_811) ;  /* 0x0000038000017945 */ /* 0x000fe20003800000 */
[----:B------:R-:W-:-:S04]  /*17f70*/  IMAD R4, R10, UR4, RZ ;  /* 0x000000040a047c24 */ /* 0x000fc8000f8e02ff */
[C---:B--2---:R-:W-:Y:S02]  /*17f80*/  IMAD R7, R3.reuse, UR5, R4 ;  /* 0x0000000503077c24 */ /* 0x044fe4000f8e0204 */
[----:B------:R-:W-:Y:S01]  /*17f90*/  IMAD.WIDE.U32 R4, R3, UR4, RZ ;  /* 0x0000000403047c25 */ /* 0x000fe2000f8e00ff */
[----:B------:R-:W-:-:S03]  /*17fa0*/  ULDC.64 UR4, c[0x0][0xae8] ;  /* 0x0002ba0000047ab9 */ /* 0x000fc60000000a00 */
[----:B------:R-:W-:Y:S02]  /*17fb0*/  IMAD R3, R199, 0x20, R207 ;  /* 0x00000020c7037824 */ /* 0x000fe400078e02cf */
[----:B------:R-:W-:Y:S02]  /*17fc0*/  IMAD.IADD R5, R5, 0x1, R7 ;  /* 0x0000000105057824 */ /* 0x000fe400078e0207 */
[----:B------:R-:W-:Y:S02]  /*17fd0*/  IMAD R9, R206, 0x80, R3 ;  /* 0x00000080ce097824 */ /* 0x000fe400078e0203 */
[----:B------:R-:W-:Y:S02]  /*17fe0*/  IMAD R7, R12, UR4, RZ ;  /* 0x000000040c077c24 */ /* 0x000fe4000f8e02ff */
[----:B----4-:R-:W-:-:S04]  /*17ff0*/  @P2 IMAD.HI.U32 R6, R9, R14, RZ ;  /* 0x0000000e09062227 */ /* 0x010fc800078e00ff */
[C---:B------:R-:W-:Y:S02]  /*18000*/  IMAD R7, R200.reuse, UR5, R7 ;  /* 0x00000005c8077c24 */ /* 0x040fe4000f8e0207 */
[----:B------:R-:W-:Y:S01]  /*18010*/  IMAD.WIDE.U32 R4, R200, UR4, R4 ;  /* 0x00000004c8047c25 */ /* 0x000fe2000f8e0004 */
[----:B------:R-:W-:-:S03]  /*18020*/  ULDC.64 UR4, c[0x0][0xaf0] ;  /* 0x0002bc0000047ab9 */ /* 0x000fc60000000a00 */
[----:B------:R-:W-:Y:S01]  /*18030*/  IMAD.MOV.U32 R3, RZ, RZ, R9 ;  /* 0x000000ffff037224 */ /* 0x000fe200078e0009 */
[----:B0-----:R-:W-:Y:S01]  /*18040*/  @P2 SHF.R.U32.HI R3, RZ, R25, R6 ;  /* 0x00000019ff032219 */ /* 0x001fe20000011606 */
[----:B------:R-:W-:Y:S02]  /*18050*/  IMAD R8, R208, UR4, RZ ;  /* 0x00000004d0087c24 */ /* 0x000fe4000f8e02ff */
[----:B------:R-:W-:Y:S01]  /*18060*/  IMAD.IADD R5, R5, 0x1, R7 ;  /* 0x0000000105057824 */ /* 0x000fe200078e0207 */
[----:B------:R-:W-:Y:S01]  /*18070*/  SHF.R.S32.HI R6, RZ, 0x1f, R3 ;  /* 0x0000001fff067819 */ /* 0x000fe20000011403 */
[C---:B------:R-:W-:Y:S02]  /*18080*/  IMAD R7, R203.reuse, UR5, R8 ;  /* 0x00000005cb077c24 */ /* 0x040fe4000f8e0208 */
[----:B------:R-:W-:Y:S01]  /*18090*/  IMAD.WIDE.U32 R4, R203, UR4, R4 ;  /* 0x00000004cb047c25 */ /* 0x000fe2000f8e0004 */
[----:B------:R-:W-:-:S03]  /*180a0*/  ULDC.64 UR4, c[0x0][0xae0] ;  /* 0x0002b80000047ab9 */ /* 0x000fc60000000a00 */
[----:B------:R-:W-:Y:S02]  /*180b0*/  IMAD.MOV R8, RZ, RZ, -R3 ;  /* 0x000000ffff087224 */ /* 0x000fe400078e0a03 */
[----:B------:R-:W-:Y:S02]  /*180c0*/  IMAD.IADD R5, R5, 0x1, R7 ;  /* 0x0000000105057824 */ /* 0x000fe400078e0207 */
[----:B------:R-:W-:Y:S02]  /*180d0*/  IMAD R6, R6, UR4, RZ ;  /* 0x0000000406067c24 */ /* 0x000fe4000f8e02ff */
[----:B------:R-:W-:Y:S02]  /*180e0*/  IMAD R7, R21, R8, R9 ;  /* 0x0000000815077224 */ /* 0x000fe400078e0209 */
[C---:B------:R-:W-:Y:S02]  /*180f0*/  IMAD R9, R3.reuse, UR5, R6 ;  /* 0x0000000503097c24 */ /* 0x040fe4000f8e0206 */
[----:B------:R-:W-:Y:S01]  /*18100*/  IMAD.WIDE.U32 R4, R3, UR4, R4 ;  /* 0x0000000403047c25 */ /* 0x000fe2000f8e0004 */
[----:B------:R-:W-:Y:S01]  /*18110*/  SHF.R.S32.HI R3, RZ, 0x1f, R7 ;  /* 0x0000001fff037819 */ /* 0x000fe20000011407 */
[----:B------:R-:W-:-:S02]  /*18120*/  ULDC.64 UR4, c[0x0][0xad8] ;  /* 0x0002b60000047ab9 */ /* 0x000fc40000000a00 */
[----:B------:R-:W-:Y:S02]  /*18130*/  IMAD.IADD R5, R5, 0x1, R9 ;  /* 0x0000000105057824 */ /* 0x000fe400078e0209 */
[----:B------:R-:W-:Y:S02]  /*18140*/  IMAD R6, R3, UR4, RZ ;  /* 0x0000000403067c24 */ /* 0x000fe4000f8e02ff */
[----:B------:R-:W-:Y:S02]  /*18150*/  IMAD R8, R206, 0x80, R207 ;  /* 0x00000080ce087824 */ /* 0x000fe400078e02cf */
[----:B------:R-:W-:Y:S02]  /*18160*/  IMAD R21, R0, R21, RZ ;  /* 0x0000001500157224 */ /* 0x000fe400078e02ff */
        /* <DEDUP_REMOVED lines=10> */
[----:B------:R0:W2:Y:S02]  /*18210*/  SHFL.IDX PT, R4, R6, RZ, 0x181f ;  /* 0x00181fff06047589 */ /* 0x0000a400000e0000 */
[----:B------:R-:W-:Y:S02]  /*18220*/  ISETP.GE.AND P0, PT, R0, R21, PT ;  /* 0x000000150000720c */ /* 0x000fe40003f06270 */
[----:B------:R0:W3:Y:S01]  /*18230*/  SHFL.IDX PT, R0, R3, RZ, 0x181f ;  /* 0x00181fff03007589 */ /* 0x0000e200000e0000 */
[----:B------:R-:W-:Y:S10]  /*18240*/  @P2 BRA `(.L_x_812) ;  /* 0x0000000000242947 */ /* 0x000ff40003800000 */
[----:B------:R-:W-:Y:S02]  /*18250*/  ULDC UR4, c[0x0][0xac8] ;  /* 0x0002b20000047ab9 */ /* 0x000fe40000000800 */
[----:B------:R-:W-:Y:S02]  /*18260*/  ISETP.GE.AND P4, PT, R197, UR4, PT ;  /* 0x00000004c5007c0c */ /* 0x000fe4000bf86270 */
[----:B------:R-:W-:-:S11]  /*18270*/  ISETP.GE.AND P5, PT, R198, UR4, PT ;  /* 0x00000004c6007c0c */ /* 0x000fd6000bfa6270 */
[CC--:B--2---:R-:W-:Y:S02]  /*18280*/  @!P4 LEA R10, P2, R197.reuse, R4.reuse, 0x1 ;  /* 0x00000004c50ac211 */ /* 0x0c4fe400078408ff */
[C---:B------:R-:W-:Y:S02]  /*18290*/  @!P5 LEA R4, P3, R198.reuse, R4, 0x1 ;  /* 0x00000004c604d211 */ /* 0x040fe400078608ff */
[-C--:B---3--:R-:W-:Y:S02]  /*182a0*/  @!P4 LEA.HI.X R11, R197, R0.reuse, R237, 0x1, P2 ;  /* 0x00000000c50bc211 */ /* 0x088fe400010f0ced */
[----:B------:R-:W-:-:S03]  /*182b0*/  @!P5 LEA.HI.X R5, R198, R0, R236, 0x1, P3 ;  /* 0x00000000c605d211 */ /* 0x000fc600018f0cec */
[----:B------:R4:W-:Y:S04]  /*182c0*/  @!P4 ST.E.128 desc[UR40][R10.64], RZ ;  /* 0x000000ff0a00c985 */ /* 0x0009e8000c101d28 */
[----:B------:R4:W-:Y:S02]  /*182d0*/  @!P5 ST.E.128 desc[UR40][R4.64], RZ ;  /* 0x000000ff0400d985 */ /* 0x0009e4000c101d28 */
.L_x_812:
[----:B------:R-:W-:Y:S05]  /*182e0*/  BSYNC B1 ;  /* 0x0000000000017941 */ /* 0x000fea0003800000 */
.L_x_811:
[----:B---3--:R3:W0:Y:S01]  /*182f0*/  SHFL.IDX PT, R0, R3, 0x1, 0x181f ;  /* 0x00381f0003007f89 */ /* 0x00862200000e0000 */
[----:B------:R-:W-:Y:S03]  /*18300*/  BSSY B1, `(.L_x_813) ;  /* 0x000000c000017945 */ /* 0x000fe60003800000 */
[----:B--2-4-:R3:W2:Y:S01]  /*18310*/  SHFL.IDX PT, R4, R6, 0x1, 0x181f ;  /* 0x00381f0006047f89 */ /* 0x0146a200000e0000 */
[----:B------:R-:W-:Y:S05]  /*18320*/  @P1 BRA `(.L_x_814) ;  /* 0x0000000000241947 */ /* 0x000fea0003800000 */
[----:B------:R-:W-:Y:S02]  /*18330*/  ULDC UR4, c[0x0][0xac8] ;  /* 0x0002b20000047ab9 */ /* 0x000fe40000000800 */
        /* <DEDUP_REMOVED lines=8> */
.L_x_814:
[----:B------:R-:W-:Y:S05]  /*183c0*/  BSYNC B1 ;  /* 0x0000000000017941 */ /* 0x000fea0003800000 */
.L_x_813:
[----:B0-----:R0:W0:Y:S01]  /*183d0*/  SHFL.IDX PT, R0, R3, 0x2, 0x181f ;  /* 0x00581f0003007f89 */ /* 0x00102200000e0000 */
[----:B------:R-:W-:Y:S03]  /*183e0*/  BSSY B1, `(.L_x_815) ;  /* 0x000000c000017945 */ /* 0x000fe60003800000 */
[----:B--2-4-:R2:W4:Y:S01]  /*183f0*/  SHFL.IDX PT, R4, R6, 0x2, 0x181f ;  /* 0x00581f0006047f89 */ /* 0x01452200000e0000 */
[----:B------:R-:W-:Y:S05]  /*18400*/  @P0 BRA `(.L_x_816) ;  /* 0x0000000000240947 */ /* 0x000fea0003800000 */
[----:B------:R-:W-:Y:S02]  /*18410*/  ULDC UR4, c[0x0][0xac8] ;  /* 0x0002b20000047ab9 */ /* 0x000fe40000000800 */
[----:B------:R-:W-:Y:S02]  /*18420*/  ISETP.GE.AND P2, PT, R197, UR4, PT ;  /* 0x00000004c5007c0c */ /* 0x000fe4000bf46270 */
[----:B------:R-:W-:-:S11]  /*18430*/  ISETP.GE.AND P3, PT, R198, UR4, PT ;  /* 0x00000004c6007c0c */ /* 0x000fd6000bf66270 */
[CC--:B----4-:R-:W-:Y:S02]  /*18440*/  @!P2 LEA R10, P0, R197.reuse, R4.reuse, 0x1 ;  /* 0x00000004c50aa211 */ /* 0x0d0fe400078008ff */
[C---:B------:R-:W-:Y:S02]  /*18450*/  @!P3 LEA R4, P1, R198.reuse, R4, 0x1 ;  /* 0x00000004c604b211 */ /* 0x040fe400078208ff */
[-C--:B0-----:R-:W-:Y:S02]  /*18460*/  @!P2 LEA.HI.X R11, R197, R0.reuse, R237, 0x1, P0 ;  /* 0x00000000c50ba211 */ /* 0x081fe400000f0ced */
[----:B------:R-:W-:-:S03]  /*18470*/  @!P3 LEA.HI.X R5, R198, R0, R236, 0x1, P1 ;  /* 0x00000000c605b211 */ /* 0x000fc600008f0cec */
[----:B------:R0:W-:Y:S04]  /*18480*/  @!P2 ST.E.128 desc[UR40][R10.64], RZ ;  /* 0x000000ff0a00a985 */ /* 0x0001e8000c101d28 */
[----:B------:R0:W-:Y:S02]  /*18490*/  @!P3 ST.E.128 desc[UR40][R4.64], RZ ;  /* 0x000000ff0400b985 */ /* 0x0001e4000c101d28 */
.L_x_816:
[----:B------:R-:W-:Y:S05]  /*184a0*/  BSYNC B1 ;  /* 0x0000000000017941 */ /* 0x000fea0003800000 */
.L_x_815:
[----:B0-----:R-:W-:Y:S01]  /*184b0*/  VIADD R0, R8, 0x60 ;  /* 0x0000006008007836 */ /* 0x001fe20000000000 */
[----:B---3--:R-:W0:Y:S04]  /*184c0*/  SHFL.IDX PT, R3, R3, 0x3, 0x181f ;  /* 0x00781f0003037f89 */ /* 0x008e2800000e0000 */
[----:B------:R-:W-:Y:S01]  /*184d0*/  ISETP.GE.AND P0, PT, R0, R21, PT ;  /* 0x000000150000720c */ /* 0x000fe20003f06270 */
[----:B----4-:R3:W4:-:S12]  /*184e0*/  SHFL.IDX PT, R4, R6, 0x3, 0x181f ;  /* 0x00781f0006047f89 */ /* 0x01071800000e0000 */
[----:B---3--:R-:W-:Y:S05]  /*184f0*/  @P0 BRA `(.L_x_807) ;  /* 0x0000000000240947 */ /* 0x008fea0003800000 */
[----:B------:R-:W-:Y:S02]  /*18500*/  ULDC UR4, c[0x0][0xac8] ;  /* 0x0002b20000047ab9 */ /* 0x000fe40000000800 */
[----:B------:R-:W-:Y:S02]  /*18510*/  ISETP.GE.AND P2, PT, R197, UR4, PT ;  /* 0x00000004c5007c0c */ /* 0x000fe4000bf46270 */
[----:B------:R-:W-:-:S11]  /*18520*/  ISETP.GE.AND P3, PT, R198, UR4, PT ;  /* 0x00000004c6007c0c */ /* 0x000fd6000bf66270 */
[CC--:B--2-4-:R-:W-:Y:S02]  /*18530*/  @!P2 LEA R6, P0, R197.reuse, R4.reuse, 0x1 ;  /* 0x00000004c506a211 */ /* 0x0d4fe400078008ff */
[C---:B------:R-:W-:Y:S02]  /*18540*/  @!P3 LEA R4, P1, R198.reuse, R4, 0x1 ;  /* 0x00000004c604b211 */ /* 0x040fe400078208ff */
[-C--:B0-----:R-:W-:Y:S02]  /*18550*/  @!P2 LEA.HI.X R7, R197, R3.reuse, R237, 0x1, P0 ;  /* 0x00000003c507a211 */ /* 0x081fe400000f0ced */
[----:B------:R-:W-:-:S03]  /*18560*/  @!P3 LEA.HI.X R5, R198, R3, R236, 0x1, P1 ;  /* 0x00000003c605b211 */ /* 0x000fc600008f0cec */
[----:B------:R0:W-:Y:S04]  /*18570*/  @!P2 ST.E.128 desc[UR40][R6.64], RZ ;  /* 0x000000ff0600a985 */ /* 0x0001e8000c101d28 */
[----:B------:R0:W-:Y:S02]  /*18580*/  @!P3 ST.E.128 desc[UR40][R4.64], RZ ;  /* 0x000000ff0400b985 */ /* 0x0001e4000c101d28 */
.L_x_807:
[----:B------:R-:W-:Y:S05]  /*18590*/  BSYNC B0 ;  /* 0x0000000000007941 */ /* 0x000fea0003800000 */
.L_x_798:
[----:B------:R-:W-:Y:S02]  /*185a0*/  ULDC UR4, c[0x0][0xc3c] ;  /* 0x00030f0000047ab9 */ /* 0x000fe40000000800 */
[----:B-1----:R-:W-:-:S13]  /*185b0*/  ISETP.GE.AND P0, PT, R127, UR4, PT ;  /* 0x000000047f007c0c */ /* 0x002fda000bf06270 */
[----:B------:R-:W-:Y:S05]  /*185c0*/  @!P0 BRA `(.L_x_817) ;  /* 0xfffffe8c00508947 */ /* 0x000fea000383ffff */
[----:B------:R-:W-:Y:S05]  /*185d0*/  BRA `(.L_x_612) ;  /* 0x0000007400f47947 */ /* 0x000fea0003800000 */
.L_x_610:
[----:B------:R-:W-:-:S08]  /*185e0*/  NOP ;  /* 0x0000000000007918 */ /* 0x000fd00000000000 */
[----:B------:R-:W0:-:S00]  /*185f0*/  USETMAXREG.DEALLOC.CTAPOOL 0x18 ;  /* 0x00000018000079c8 */ /* 0x000e0000080e0500 */
[----:B0-----:R-:W2:Y:S01]  /*18600*/  LDL.LU R3, [R1+0x8] ;  /* 0x0000080001037983 */ /* 0x001ea20000300800 */
[----:B------:R-:W-:Y:S01]  /*18610*/  LOP3.LUT R2, R2, 0x3, RZ, 0xc0, !PT ;  /* 0x0000000302027812 */ /* 0x000fe200078ec0ff */
[----:B------:R-:W-:-:S05]  /*18620*/  IMAD.MOV.U32 R4, RZ, RZ, RZ ;  /* 0x000000ffff047224 */ /* 0x000fca00078e00ff */
[----:B------:R-:W0:Y:S02]  /*18630*/  SHFL.IDX PT, R2, R2, RZ, 0x1f ;  /* 0x00001fff02027589 */ /* 0x000e2400000e0000 */
[----:B0-----:R-:W-:Y:S02]  /*18640*/  ISETP.NE.AND P0, PT, R2, RZ, PT ;  /* 0x000000ff0200720c */ /* 0x001fe40003f05270 */
        /* <DEDUP_REMOVED lines=11> */
.L_x_818:
[----:B------:R-:W-:Y:S01]  /*18700*/  LOP3.LUT R5, R0, 0x1f, RZ, 0xc0, !PT ;  /* 0x0000001f00057812 */ /* 0x000fe200078ec0ff */
[----:B------:R-:W-:Y:S01]  /*18710*/  ULDC UR4, c[0x0][0xc3c] ;  /* 0x00030f0000047ab9 */ /* 0x000fe20000000800 */
[----:B------:R-:W1:Y:S01]  /*18720*/  S2UR UR6, SR_CTAID.X ;  /* 0x00000000000679c3 */ /* 0x000e620000002500 */
[----:B------:R-:W-:Y:S01]  /*18730*/  ULDC UR5, c[0x0][0xc38] ;  /* 0x00030e0000057ab9 */ /* 0x000fe20000000800 */
[----:B------:R-:W-:-:S04]  /*18740*/  ISETP.NE.AND P0, PT, R5, 0x1f, PT ;  /* 0x0000001f0500780c */ /* 0x000fc80003f05270 */
[----:B------:R-:W-:-:S13]  /*18750*/  ISETP.GE.OR P1, PT, R5, UR4, !P0 ;  /* 0x0000000405007c0c */ /* 0x000fda000c726670 */
[----:B0-----:R-:W0:Y:S02]  /*18760*/  @!P1 LDC.64 R2, c[0x0][0xc80] ;  /* 0x00032000ff029b82 */ /* 0x001e240000000a00 */
[----:B0-----:R-:W-:-:S05]  /*18770*/  @!P1 IMAD.WIDE.U32 R2, R5, 0x4, R2 ;  /* 0x0000000405029825 */ /* 0x001fca00078e0002 */
[----:B------:R-:W2:Y:S01]  /*18780*/  @!P1 LDG.E R4, desc[UR40][R2.64] ;  /* 0x0000002802049981 */ /* 0x000ea2000c1e1900 */
[C---:B------:R-:W-:Y:S01]  /*18790*/  ISETP.NE.AND P1, PT, R5.reuse, RZ, PT ;  /* 0x000000ff0500720c */ /* 0x040fe20003f25270 */
[----:B------:R-:W-:Y:S01]  /*187a0*/  UMOV UR4, URZ ;  /* 0x0000003f00047c82 */ /* 0x000fe20008000000 */
[C---:B------:R-:W-:Y:S01]  /*187b0*/  ISETP.GE.U32.AND P2, PT, R5.reuse, 0x2, PT ;  /* 0x000000020500780c */ /* 0x040fe20003f46070 */
[----:B------:R-:W-:Y:S01]  /*187c0*/  IMAD.MOV.U32 R16, RZ, RZ, RZ ;  /* 0x000000ffff107224 */ /* 0x000fe200078e00ff */
[C---:B------:R-:W-:Y:S02]  /*187d0*/  ISETP.GE.U32.AND P3, PT, R5.reuse, 0x4, PT ;  /* 0x000000040500780c */ /* 0x040fe40003f66070 */
[C---:B------:R-:W-:Y:S02]  /*187e0*/  ISETP.GE.U32.AND P4, PT, R5.reuse, 0x8, PT ;  /* 0x000000080500780c */ /* 0x040fe40003f86070 */
[----:B------:R-:W-:Y:S01]  /*187f0*/  ISETP.GE.U32.AND P5, PT, R5, 0x10, PT ;  /* 0x000000100500780c */ /* 0x000fe20003fa6070 */
[----:B--2---:R-:W0:Y:S02]  /*18800*/  SHFL.UP PT, R6, R4, 0x1, RZ ;  /* 0x0420000004067989 */ /* 0x004e2400000e00ff */
        /* <DEDUP_REMOVED lines=16> */
[----:B------:R-:W-:Y:S01]  /*18910*/  IMAD.MOV.U32 R3, RZ, RZ, R6 ;  /* 0x000000ffff037224 */ /* 0x000fe200078e0006 */
[----:B-1----:R-:W-:-:S13]  /*18920*/  ISETP.GT.AND P6, PT, R6, UR6, PT ;  /* 0x0000000606007c0c */ /* 0x002fda000bfc4270 */
[----:B------:R-:W-:Y:S05]  /*18930*/  @P6 BRA `(.L_x_820) ;  /* 0x00000000009c6947 */ /* 0x000fea0003800000 */
[----:B------:R-:W0:Y:S01]  /*18940*/  LDC R7, c[0x0][0xc3c] ;  /* 0x00030f00ff077b82 */ /* 0x000e220000000800 */
[----:B------:R-:W-:Y:S01]  /*18950*/  IMAD.MOV.U32 R6, RZ, RZ, R3 ;  /* 0x000000ffff067224 */ /* 0x000fe200078e0003 */
[----:B------:R-:W-:Y:S01]  /*18960*/  UMOV UR4, URZ ;  /* 0x0000003f00047c82 */ /* 0x000fe20008000000 */
[----:B------:R-:W-:Y:S01]  /*18970*/  ULDC UR7, c[0x0][0xc3c] ;  /* 0x00030f0000077ab9 */ /* 0x000fe20000000800 */
[----:B------:R-:W-:-:S05]  /*18980*/  ULDC UR5, c[0x0][0xc38] ;  /* 0x00030e0000057ab9 */ /* 0x000fca0000000800 */
.L_x_824:
        /* <DEDUP_REMOVED lines=9> */
[----:B------:R-:W0:Y:S02]  /*18a20*/  LDC.64 R2, c[0x0][0xc80] ;  /* 0x00032000ff027b82 */ /* 0x000e240000000a00 */
[----:B0-----:R-:W-:-:S05]  /*18a30*/  IMAD.WIDE R2, R8, 0x4, R2 ;  /* 0x0000000408027825 */ /* 0x001fca00078e0202 */
[----:B------:R0:W5:Y:S02]  /*18a40*/  LDG.E R4, desc[UR40][R2.64] ;  /* 0x0000002802047981 */ /* 0x000164000c1e1900 */
.L_x_823:
[----:B------:R-:W-:Y:S05]  /*18a50*/  BSYNC B0 ;  /* 0x0000000000007941 */ /* 0x000fea0003800000 */
.L_x_822:
        /* <DEDUP_REMOVED lines=20> */
[----:B------:R-:W-:-:S07]  /*18ba0*/  IMAD.MOV.U32 R2, RZ, RZ, R11 ;  /* 0x000000ffff027224 */ /* 0x000fce00078e000b */
.L_x_820:
        /* <DEDUP_REMOVED lines=16> */
.L_x_825:
[----:B-1----:R-:W-:Y:S02]  /*18cb0*/  IMAD R16, R16, UR5, R7 ;  /* 0x0000000510107c24 */ /* 0x002fe4000f8e0207 */
[----:B------:R-:W-:Y:S02]  /*18cc0*/  IMAD R7, R11, R6, RZ ;  /* 0x000000060b077224 */ /* 0x000fe400078e02ff */
[----:B0-----:R-:W-:Y:S01]  /*18cd0*/  IMAD.MOV.U32 R2, RZ, RZ, RZ ;  /* 0x000000ffff027224 */ /* 0x001fe200078e00ff */
[----:B------:R-:W-:Y:S01]  /*18ce0*/  IADD3 R9, -R16, UR6, RZ ;  /* 0x0000000610097c10 */ /* 0x000fe2000fffe1ff */
[----:B------:R-:W-:Y:S02]  /*18cf0*/  VIADD R19, R19, UR4 ;  /* 0x0000000413137c36 */ /* 0x000fe40008000000 */
        /* <DEDUP_REMOVED lines=20> */
.L_x_821:
[----:B------:R-:W-:Y:S02]  /*18e40*/  IMAD.MOV.U32 R17, RZ, RZ, RZ ;  /* 0x000000ffff117224 */ /* 0x000fe400078e00ff */
[----:B------:R-:W-:Y:S02]  /*18e50*/  IMAD.U32 R16, RZ, RZ, UR6 ;  /* 0x00000006ff107e24 */ /* 0x000fe4000f8e00ff */
[----:B------:R-:W-:-:S07]  /*18e60*/  IMAD.MOV.U32 R18, RZ, RZ, RZ ;  /* 0x000000ffff127224 */ /* 0x000fce00078e00ff */
.L_x_826:
[----:B------:R-:W-:-:S13]  /*18e70*/  ISETP.NE.AND P0, PT, R5, RZ, PT ;  /* 0x000000ff0500720c */ /* 0x000fda0003f05270 */
[----:B------:R-:W0:Y:S01]  /*18e80*/  @!P0 S2R R3, SR_CgaCtaId ;  /* 0x0000000000038919 */ /* 0x000e220000008800 */
[----:B------:R-:W-:-:S04]  /*18e90*/  @!P0 MOV R2, 0x400 ;  /* 0x0000040000028802 */ /* 0x000fc80000000f00 */
[----:B0-----:R-:W-:-:S05]  /*18ea0*/  @!P0 LEA R2, R3, R2, 0x18 ;  /* 0x0000000203028211 */ /* 0x001fca00078ec0ff */
[----:B------:R2:W-:Y:S01]  /*18eb0*/  @!P0 STS.128 [R2+0x348d0], R16 ;  /* 0x0348d01002008388 */ /* 0x0005e20000000c00 */
[----:B------:R-:W-:Y:S06]  /*18ec0*/  BAR.ARV 0x5, 0x180 ;  /* 0x0146000000007b1d */ /* 0x000fec0000002000 */
.L_x_819:
[----:B--2---:R-:W-:Y:S01]  /*18ed0*/  IMAD.MOV.U32 R2, RZ, RZ, 0x1 ;  /* 0x00000001ff027424 */ /* 0x004fe200078e00ff */
[----:B------:R2:W-:Y:S01]  /*18ee0*/  STL [R1+0xc], RZ ;  /* 0x00000cff01007387 */ /* 0x0005e20000100800 */
[----:B------:R-:W-:Y:S02]  /*18ef0*/  ULDC UR4, c[0x0][0xc3c] ;  /* 0x00030f0000047ab9 */ /* 0x000fe40000000800 */
[----:B-1----:R-:W-:Y:S01]  /*18f00*/  ISETP.GE.AND P0, PT, R19, UR4, PT ;  /* 0x0000000413007c0c */ /* 0x002fe2000bf06270 */
[----:B------:R2:W-:Y:S04]  /*18f10*/  STL [R1+0x18], R2 ;  /* 0x0000180201007387 */ /* 0x0005e80000100800 */
[----:B------:R2:W-:Y:S08]  /*18f20*/  STL [R1+0x58], RZ ;  /* 0x000058ff01007387 */ /* 0x0005f00000100800 */
[----:B--2---:R-:W-:Y:S05]  /*18f30*/  @P0 BRA `(.L_x_827) ;  /* 0x0000006800b40947 */ /* 0x004fea0003800000 */
[----:B------:R-:W2:Y:S01]  /*18f40*/  LDL.LU R5, [R1+0x8] ;  /* 0x0000080001057983 */ /* 0x000ea20000300800 */
[C---:B------:R-:W-:Y:S01]  /*18f50*/  IMAD.SHL.U32 R2, R0.reuse, 0x8, RZ ;  /* 0x0000000800027824 */ /* 0x040fe200078e00ff */
[----:B------:R-:W1:Y:S01]  /*18f60*/  S2UR UR5, SR_CgaCtaId ;  /* 0x00000000000579c3 */ /* 0x000e620000008800 */
[----:B------:R-:W-:Y:S01]  /*18f70*/  LOP3.LUT R7, R0, 0x7f, RZ, 0xc0, !PT ;  /* 0x0000007f00077812 */ /* 0x000fe200078ec0ff */
[----:B------:R-:W-:Y:S01]  /*18f80*/  UMOV UR4, 0x400 ;  /* 0x0000040000047882 */ /* 0x000fe20000000000 */
[----:B------:R-:W-:Y:S01]  /*18f90*/  BSSY B8, `(.L_x_827) ;  /* 0x00006a7000087945 */ /* 0x000fe20003800000 */
[C---:B0-----:R-:W-:Y:S01]  /*18fa0*/  LOP3.LUT R3, R2.reuse, 0x1f8, RZ, 0xc0, !PT ;  /* 0x000001f802037812 */ /* 0x041fe200078ec0ff */
[----:B------:R-:W-:Y:S01]  /*18fb0*/  ULDC.64 UR36, c[0x0][0x198] ;  /* 0x0000660000247ab9 */ /* 0x000fe20000000a00 */
[----:B------:R-:W-:Y:S01]  /*18fc0*/  ISETP.NE.AND P1, PT, R7, RZ, PT ;  /* 0x000000ff0700720c */ /* 0x000fe20003f25270 */
[----:B------:R-:W-:Y:S01]  /*18fd0*/  ULOP3.LUT UR38, UR61, 0x2, URZ, 0xfc, !UPT ;  /* 0x000000023d267892 */ /* 0x000fe2000f8efc3f */
[----:B------:R-:W-:Y:S01]  /*18fe0*/  LOP3.LUT R4, R3, 0x38, R0, 0x78, !PT ;  /* 0x0000003803047812 */ /* 0x000fe200078e7800 */
[----:B------:R-:W-:Y:S01]  /*18ff0*/  IMAD.SHL.U32 R3, R7, 0x8, RZ ;  /* 0x0000000807037824 */ /* 0x000fe200078e00ff */
[----:B------:R-:W-:Y:S01]  /*19000*/  SHF.R.U32.HI R6, RZ, 0x3, R7 ;  /* 0x00000003ff067819 */ /* 0x000fe20000011607 */
[----:B------:R-:W-:Y:S01]  /*19010*/  ULDC UR39, c[0x0][0xc] ;  /* 0x0000030000277ab9 */ /* 0x000fe20000000800 */
[----:B------:R-:W-:-:S02]  /*19020*/  LOP3.LUT R2, R2, 0x38, RZ, 0xc0, !PT ;  /* 0x0000003802027812 */ /* 0x000fc400078ec0ff */
[----:B------:R-:W-:Y:S02]  /*19030*/  LOP3.LUT R3, R4, 0x200, R3, 0xf8, !PT ;  /* 0x0000020004037812 */ /* 0x000fe400078ef803 */
[C---:B------:R-:W-:Y:S01]  /*19040*/  LOP3.LUT P0, R4, R0.reuse, 0x1f, RZ, 0xc0, !PT ;  /* 0x0000001f00047812 */ /* 0x040fe2000780c0ff */
[----:B------:R-:W-:-:S04]  /*19050*/  IMAD.SHL.U32 R0, R0, 0x10, RZ ;  /* 0x0000001000007824 */ /* 0x000fc800078e00ff */
[----:B------:R0:W-:Y:S01]  /*19060*/  STL [R1+0x2c], R4 ;  /* 0x00002c0401007387 */ /* 0x0001e20000100800 */
[----:B------:R-:W-:Y:S01]  /*19070*/  LOP3.LUT R6, R6, 0x70, R0, 0xf8, !PT ;  /* 0x0000007006067812 */ /* 0x000fe200078ef800 */
[----:B-1----:R-:W-:-:S06]  /*19080*/  ULEA UR4, UR5, UR4, 0x18 ;  /* 0x0000000405047291 */ /* 0x002fcc000f8ec03f */
[----:B0-----:R-:W-:-:S04]  /*19090*/  IMAD.U32 R4, RZ, RZ, UR4 ;  /* 0x00000004ff047e24 */ /* 0x001fc8000f8e00ff */
[----:B------:R-:W-:Y:S01]  /*190a0*/  IMAD R0, R3, 0x2, R4 ;  /* 0x0000000203007824 */ /* 0x000fe200078e0204 */
[----:B------:R-:W-:Y:S01]  /*190b0*/  STL [R1+0x4], R4 ;  /* 0x0000040401007387 */ /* 0x000fe20000100800 */
[----:B------:R-:W-:-:S03]  /*190c0*/  LOP3.LUT R3, R2, 0x40, RZ, 0xfc, !PT ;  /* 0x0000004002037812 */ /* 0x000fc600078efcff */
[----:B------:R0:W-:Y:S04]  /*190d0*/  STL [R1+0x30], R0 ;  /* 0x0000300001007387 */ /* 0x0001e80000100800 */
[----:B------:R-:W-:Y:S01]  /*190e0*/  STL [R1+0x10], RZ ;  /* 0x000010ff01007387 */ /* 0x000fe20000100800 */
[----:B0-----:R-:W-:Y:S01]  /*190f0*/  IMAD.MOV.U32 R0, RZ, RZ, 0x1 ;  /* 0x00000001ff007424 */ /* 0x001fe200078e00ff */
[----:B--2---:R-:W-:-:S04]  /*19100*/  LOP3.LUT R5, R5, 0xfffffffd, RZ, 0xc0, !PT ;  /* 0xfffffffd05057812 */ /* 0x004fc800078ec0ff */
[----:B------:R-:W-:-:S04]  /*19110*/  @P1 LOP3.LUT R5, R5, 0x2, RZ, 0xfc, !PT ;  /* 0x0000000205051812 */ /* 0x000fc800078efcff */
[----:B------:R-:W-:-:S04]  /*19120*/  LOP3.LUT R5, R5, 0xfffffffe, RZ, 0xc0, !PT ;  /* 0xfffffffe05057812 */ /* 0x000fc800078ec0ff */
[----:B------:R-:W-:Y:S02]  /*19130*/  @P0 LOP3.LUT R5, R5, 0x1, RZ, 0xfc, !PT ;  /* 0x0000000105050812 */ /* 0x000fe400078efcff */
[----:B------:R-:W-:Y:S02]  /*19140*/  ISETP.NE.OR P0, PT, R7, RZ, !P0 ;  /* 0x000000ff0700720c */ /* 0x000fe40004705670 */
[----:B------:R-:W-:-:S11]  /*19150*/  LOP3.LUT R5, R5, 0xfffffff7, RZ, 0xc0, !PT ;  /* 0xfffffff705057812 */ /* 0x000fd600078ec0ff */
[----:B------:R-:W-:-:S05]  /*19160*/  @P0 LOP3.LUT R5, R5, 0x8, RZ, 0xfc, !PT ;  /* 0x0000000805050812 */ /* 0x000fca00078efcff */
[----:B------:R-:W-:Y:S04]  /*19170*/  STL [R1+0x8], R5 ;  /* 0x0000080501007387 */ /* 0x000fe80000100800 */
[----:B------:R-:W-:Y:S04]  /*19180*/  STL [R1+0x24], R0 ;  /* 0x0000240001007387 */ /* 0x000fe80000100800 */
[----:B------:R-:W-:Y:S04]  /*19190*/  STL [R1+0x58], RZ ;  /* 0x000058ff01007387 */ /* 0x000fe80000100800 */
[----:B------:R-:W-:Y:S04]  /*191a0*/  STL [R1+0xc], RZ ;  /* 0x00000cff01007387 */ /* 0x000fe80000100800 */
[----:B------:R0:W-:Y:S02]  /*191b0*/  STL [R1+0x18], R0 ;  /* 0x0000180001007387 */ /* 0x0001e40000100800 */
[----:B0-----:R-:W-:-:S07]  /*191c0*/  LOP3.LUT R0, R2, 0x80, RZ, 0xfc, !PT ;  /* 0x0000008002007812 */ /* 0x001fce00078efcff */
.L_x_971:
[----:B0---4-:R-:W0:Y:S02]  /*191d0*/  LDC.64 R2, c[0x0][0xc88] ;  /* 0x00032200ff027b82 */ /* 0x011e240000000a00 */
[----:B0-----:R-:W-:-:S05]  /*191e0*/  IMAD.WIDE R2, R19, 0x4, R2 ;  /* 0x0000000413027825 */ /* 0x001fca00078e0202 */
[----:B--2---:R-:W2:Y:S01]  /*191f0*/  LDG.E R15, desc[UR40][R2.64] ;  /* 0x00000028020f7981 */ /* 0x004ea2000c1e1900 */
[----:B------:R-:W-:Y:S05]  /*19200*/  YIELD ;  /* 0x0000000000007946 */ /* 0x000fea0003800000 */
[----:B------:R-:W-:Y:S01]  /*19210*/  ULDC.64 UR4, c[0x0][0xa28] ;  /* 0x00028a0000047ab9 */ /* 0x000fe20000000a00 */
[----:B------:R-:W-:Y:S01]  /*19220*/  ULDC.64 UR10, c[0x0][0xa18] ;  /* 0x00028600000a7ab9 */ /* 0x000fe20000000a00 */
[----:B------:R-:W-:Y:S01]  /*19230*/  ISETP.NE.U32.AND P0, PT, RZ, UR4, PT ;  /* 0x00000004ff007c0c */ /* 0x000fe2000bf05070 */
[----:B------:R-:W-:Y:S01]  /*19240*/  ULDC.64 UR6, c[0x0][0xa08] ;  /* 0x0002820000067ab9 */ /* 0x000fe20000000a00 */
[----:B------:R-:W-:Y:S01]  /*19250*/  ISETP.NE.U32.AND P3, PT, RZ, UR10, PT ;  /* 0x0000000aff007c0c */ /* 0x000fe2000bf65070 */
[----:B------:R-:W-:Y:S01]  /*19260*/  IMAD.MOV.U32 R0, RZ, RZ, RZ ;  /* 0x000000ffff007224 */ /* 0x000fe200078e00ff */
[----:B------:R-:W-:Y:S01]  /*19270*/  ISETP.NE.AND.EX P0, PT, RZ, UR5, PT, P0 ;  /* 0x00000005ff007c0c */ /* 0x000fe2000bf05300 */
[----:B------:R-:W-:Y:S01]  /*19280*/  IMAD.MOV.U32 R12, RZ, RZ, RZ ;  /* 0x000000ffff0c7224 */ /* 0x000fe200078e00ff */
[----:B------:R-:W-:Y:S01]  /*19290*/  ISETP.NE.AND.EX P3, PT, RZ, UR11, PT, P3 ;  /* 0x0000000bff007c0c */ /* 0x000fe2000bf65330 */
[----:B------:R-:W-:Y:S01]  /*192a0*/  ULDC.64 UR8, c[0x0][0xa10] ;  /* 0x0002840000087ab9 */ /* 0x000fe20000000a00 */
[----:B--2---:R-:W-:Y:S01]  /*192b0*/  SHF.R.S32.HI R4, RZ, 0x1f, R15 ;  /* 0x0000001fff047819 */ /* 0x004fe2000001140f */
[----:B------:R-:W-:-:S08]  /*192c0*/  IMAD.SHL.U32 R14, R15, 0x4, RZ ;  /* 0x000000040f0e7824 */ /* 0x000fd000078e00ff */
[C---:B------:R-:W-:Y:S01]  /*192d0*/  @P0 LEA R2, P1, R15.reuse, UR4, 0x2 ;  /* 0x000000040f020c11 */ /* 0x040fe2000f8210ff */
[----:B------:R-:W-:Y:S01]  /*192e0*/  STL [R1+0x34], R15 ;  /* 0x0000340f01007387 */ /* 0x000fe20000100800 */
[C-C-:B------:R-:W-:Y:S02]  /*192f0*/  SHF.L.U64.HI R13, R15.reuse, 0x2, R4.reuse ;  /* 0x000000020f0d7819 */ /* 0x140fe40000010204 */
[----:B------:R-:W-:Y:S01]  /*19300*/  @P0 LEA.HI.X R3, R15, UR5, R4, 0x2, P1 ;  /* 0x000000050f030c11 */ /* 0x000fe200088f1404 */
[----:B------:R-:W-:Y:S01]  /*19310*/  ULDC.64 UR4, c[0x0][0xa00] ;  /* 0x0002800000047ab9 */ /* 0x000fe20000000a00 */
[C---:B------:R-:W-:Y:S01]  /*19320*/  @P3 IADD3 R8, P1, R14.reuse, UR10, RZ ;  /* 0x0000000a0e083c10 */ /* 0x040fe2000ff3e0ff */
[----:B------:R0:W-:Y:S03]  /*19330*/  STL [R1+0x44], R4 ;  /* 0x0000440401007387 */ /* 0x0001e60000100800 */
[----:B------:R-:W-:Y:S01]  /*19340*/  @P3 IADD3.X R9, R13, UR11, RZ, P1, !PT ;  /* 0x0000000b0d093c10 */ /* 0x000fe20008ffe4ff */
[----:B-1----:R1:W5:Y:S01]  /*19350*/  @P0 LDG.E R0, desc[UR40][R2.64] ;  /* 0x0000002802000981 */ /* 0x002362000c1e1900 */
[----:B------:R-:W-:-:S02]  /*19360*/  IADD3 R6, P1, R14, UR6, RZ ;  /* 0x000000060e067c10 */ /* 0x000fc4000ff3e0ff */
[----:B------:R-:W-:Y:S02]  /*19370*/  CS2R R10, SRZ ;  /* 0x00000000000a7805 */ /* 0x000fe4000001ff00 */
[----:B------:R-:W-:Y:S01]  /*19380*/  ISETP.NE.U32.AND P2, PT, RZ, UR6, PT ;  /* 0x00000006ff007c0c */ /* 0x000fe2000bf45070 */
[----:B------:R-:W-:Y:S01]  /*19390*/  STL [R1], R14 ;  /* 0x0000000e01007387 */ /* 0x000fe20000100800 */
[----:B------:R-:W-:Y:S02]  /*193a0*/  IADD3.X R7, R13, UR7, RZ, P1, !PT ;  /* 0x000000070d077c10 */ /* 0x000fe40008ffe4ff */
[----:B------:R-:W-:Y:S01]  /*193b0*/  ISETP.NE.U32.AND P1, PT, RZ, UR4, PT ;  /* 0x00000004ff007c0c */ /* 0x000fe2000bf25070 */
[----:B------:R-:W-:Y:S01]  /*193c0*/  STL [R1+0x28], R13 ;  /* 0x0000280d01007387 */ /* 0x000fe20000100800 */
[----:B------:R-:W-:Y:S02]  /*193d0*/  ISETP.NE.AND.EX P2, PT, RZ, UR7, PT, P2 ;  /* 0x00000007ff007c0c */ /* 0x000fe4000bf45320 */
[----:B------:R-:W-:-:S02]  /*193e0*/  ISETP.NE.AND.EX P1, PT, RZ, UR5, PT, P1 ;  /* 0x00000005ff007c0c */ /* 0x000fc4000bf25310 */
[----:B-1----:R-:W-:-:S04]  /*193f0*/  IADD3 R2, P0, R14, UR4, RZ ;  /* 0x000000040e027c10 */ /* 0x002fc8000ff1e0ff */
[----:B------:R-:W-:Y:S01]  /*19400*/  IADD3.X R3, R13, UR5, RZ, P0, !PT ;  /* 0x000000050d037c10 */ /* 0x000fe200087fe4ff */
[----:B------:R-:W-:Y:S01]  /*19410*/  ULDC UR4, c[0x0][0x288] ;  /* 0x0000a20000047ab9 */ /* 0x000fe20000000800 */
[----:B0-----:R-:W-:-:S03]  /*19420*/  IADD3 R4, P0, R14, UR8, RZ ;  /* 0x000000080e047c10 */ /* 0x001fc6000ff1e0ff */
[----:B------:R-:W5:Y:S01]  /*19430*/  @P2 LDG.E R11, desc[UR40][R6.64] ;  /* 0x00000028060b2981 */ /* 0x000f62000c1e1900 */
[----:B------:R-:W-:Y:S02]  /*19440*/  IADD3.X R5, R13, UR9, RZ, P0, !PT ;  /* 0x000000090d057c10 */ /* 0x000fe400087fe4ff */
[----:B------:R-:W-:Y:S01]  /*19450*/  ISETP.NE.U32.AND P0, PT, RZ, UR8, PT ;  /* 0x00000008ff007c0c */ /* 0x000fe2000bf05070 */
[----:B------:R-:W2:Y:S03]  /*19460*/  @P1 LDG.E R12, desc[UR40][R2.64] ;  /* 0x00000028020c1981 */ /* 0x000ea6000c1e1900 */
[----:B------:R-:W-:-:S13]  /*19470*/  ISETP.NE.AND.EX P0, PT, RZ, UR9, PT, P0 ;  /* 0x00000009ff007c0c */ /* 0x000fda000bf05300 */
[----:B------:R-:W5:Y:S04]  /*19480*/  @P0 LDG.E R10, desc[UR40][R4.64] ;  /* 0x00000028040a0981 */ /* 0x000f68000c1e1900 */
[----:B--2---:R0:W-:Y:S02]  /*19490*/  STL [R1+0x40], R12 ;  /* 0x0000400c01007387 */ /* 0x0041e40000100800 */
[----:B0-----:R-:W-:Y:S01]  /*194a0*/  IMAD.U32 R12, RZ, RZ, UR4 ;  /* 0x00000004ff0c7e24 */ /* 0x001fe2000f8e00ff */
[----:B------:R-:W-:-:S05]  /*194b0*/  ULDC.64 UR4, c[0x0][0x418] ;  /* 0x0001060000047ab9 */ /* 0x000fca0000000a00 */
[----:B------:R0:W2:Y:S01]  /*194c0*/  @P3 LDG.E R12, desc[UR40][R8.64] ;  /* 0x00000028080c3981 */ /* 0x0000a2000c1e1900 */
[----:B------:R-:W-:-:S03]  /*194d0*/  UISETP.NE.U32.AND UP0, UPT, UR4, URZ, UPT ;  /* 0x0000003f0400728c */ /* 0x000fc6000bf05070 */
[----:B------:R-:W-:Y:S01]  /*194e0*/  ULDC UR4, c[0x0][0x424] ;  /* 0x0001090000047ab9 */ /* 0x000fe20000000800 */
[----:B------:R-:W-:-:S03]  /*194f0*/  UISETP.NE.AND.EX UP0, UPT, UR5, URZ, UPT, UP0 ;  /* 0x0000003f0500728c */ /* 0x000fc6000bf05300 */
[----:B------:R-:W-:Y:S01]  /*19500*/  ULDC UR5, c[0x0][0x2f0] ;  /* 0x0000bc0000057ab9 */ /* 0x000fe20000000800 */
[----:B------:R-:W-:-:S04]  /*19510*/  USEL UR4, UR4, 0x1, UP0 ;  /* 0x0000000104047887 */ /* 0x000fc80008000000 */
[----:B------:R-:W-:-:S03]  /*19520*/  UIMAD UR4, UR4, UR5, URZ ;  /* 0x00000005040472a4 */ /* 0x000fc6000f8e023f */
[----:B------:R-:W-:Y:S02]  /*19530*/  ULDC UR5, c[0x0][0x348] ;  /* 0x0000d20000057ab9 */ /* 0x000fe40000000800 */
[----:B0-----:R-:W-:Y:S02]  /*19540*/  IMAD.U32 R9, RZ, RZ, UR5 ;  /* 0x00000005ff097e24 */ /* 0x001fe4000f8e00ff */
[----:B------:R-:W-:Y:S01]  /*19550*/  IMAD.U32 R8, RZ, RZ, UR4 ;  /* 0x00000004ff087e24 */ /* 0x000fe2000f8e00ff */
[----:B--2---:R0:W-:Y:S01]  /*19560*/  STL [R1+0x54], R12 ;  /* 0x0000540c01007387 */ /* 0x0041e20000100800 */
[----:B------:R-:W-:Y:S05]  /*19570*/  @P3 BRA `(.L_x_828) ;  /* 0x0000000000143947 */ /* 0x000fea0003800000 */
[----:B------:R-:W-:Y:S05]  /*19580*/  @!P1 BRA `(.L_x_828) ;  /* 0x0000000000109947 */ /* 0x000fea0003800000 */
[----:B0-----:R-:W2:Y:S04]  /*19590*/  LDG.E R12, desc[UR40][R2.64] ;  /* 0x00000028020c7981 */ /* 0x001ea8000c1e1900 */
[----:B------:R-:W2:Y:S02]  /*195a0*/  LDG.E R2, desc[UR40][R2.64+0x4] ;  /* 0x0000042802027981 */ /* 0x000ea4000c1e1900 */
[----:B--2---:R-:W-:-:S05]  /*195b0*/  IMAD.IADD R2, R2, 0x1, -R12 ;  /* 0x0000000102027824 */ /* 0x004fca00078e0a0c */
[----:B------:R1:W-:Y:S02]  /*195c0*/  STL [R1+0x54], R2 ;  /* 0x0000540201007387 */ /* 0x0003e40000100800 */
.L_x_828:
[----:B0-----:R-:W-:Y:S01]  /*195d0*/  IMAD.MOV.U32 R12, RZ, RZ, R15 ;  /* 0x000000ffff0c7224 */ /* 0x001fe200078e000f */
[----:B------:R-:W-:Y:S01]  /*195e0*/  ULDC.64 UR4, c[0x0][0xa20] ;  /* 0x0002880000047ab9 */ /* 0x000fe20000000a00 */
[----:B-1---5:R-:W-:Y:S01]  /*195f0*/  IMAD.IADD R2, R11, 0x1, R0 ;  /* 0x000000010b027824 */ /* 0x022fe200078e0200 */
[----:B------:R-:W-:Y:S02]  /*19600*/  ISETP.NE.U32.AND P1, PT, RZ, UR4, PT ;  /* 0x00000004ff007c0c */ /* 0x000fe4000bf25070 */
[----:B------:R0:W-:Y:S02]  /*19610*/  STL [R1+0x14], R12 ;  /* 0x0000140c01007387 */ /* 0x0001e40000100800 */
[----:B------:R-:W-:Y:S02]  /*19620*/  ISETP.NE.AND.EX P1, PT, RZ, UR5, PT, P1 ;  /* 0x00000005ff007c0c */ /* 0x000fe4000bf25310 */
[----:B------:R0:W-:Y:S11]  /*19630*/  STL [R1+0x20], R2 ;  /* 0x0000200201007387 */ /* 0x0001f60000100800 */
[----:B0-----:R-:W-:Y:S05]  /*19640*/  @!P1 BRA `(.L_x_829) ;  /* 0x0000000000109947 */ /* 0x001fea0003800000 */
[----:B------:R-:W-:-:S04]  /*19650*/  IADD3 R2, P1, R14, UR4, RZ ;  /* 0x000000040e027c10 */ /* 0x000fc8000ff3e0ff */
[----:B------:R-:W-:-:S05]  /*19660*/  IADD3.X R3, R13, UR5, RZ, P1, !PT ;  /* 0x000000050d037c10 */ /* 0x000fca0008ffe4ff */
[----:B------:R0:W5:Y:S01]  /*19670*/  LDG.E R8, desc[UR40][R2.64] ;  /* 0x0000002802087981 */ /* 0x000162000c1e1900 */
[----:B------:R-:W-:Y:S05]  /*19680*/  BRA `(.L_x_830) ;  /* 0x0000000000107947 */ /* 0x000fea0003800000 */
.L_x_829:
[----:B------:R-:W-:Y:S05]  /*19690*/  @!P2 BRA `(.L_x_830) ;  /* 0x00000000000ca947 */ /* 0x000fea0003800000 */
[----:B------:R-:W2:Y:S04]  /*196a0*/  LDG.E R8, desc[UR40][R6.64] ;  /* 0x0000002806087981 */ /* 0x000ea8000c1e1900 */
[----:B------:R-:W2:Y:S02]  /*196b0*/  LDG.E R6, desc[UR40][R6.64+0x4] ;  /* 0x0000042806067981 */ /* 0x000ea4000c1e1900 */
[----:B--2---:R-:W-:-:S07]  /*196c0*/  IMAD.IADD R8, R6, 0x1, -R8 ;  /* 0x0000000106087824 */ /* 0x004fce00078e0a08 */
.L_x_830:
[----:B0-----:R-:W2:Y:S01]  /*196d0*/  @P0 LDG.E R2, desc[UR40][R4.64] ;  /* 0x0000002804020981 */ /* 0x001ea2000c1e1900 */
[----:B-----5:R-:W-:-:S03]  /*196e0*/  IMAD.IADD R0, R8, 0x1, -R0 ;  /* 0x0000000108007824 */ /* 0x020fc600078e0a00 */
[----:B------:R-:W2:Y:S01]  /*196f0*/  @P0 LDG.E R4, desc[UR40][R4.64+0x4] ;  /* 0x0000042804040981 */ /* 0x000ea2000c1e1900 */
[----:B------:R-:W-:Y:S01]  /*19700*/  BSSY B0, `(.L_x_831) ;  /* 0x0000150000007945 */ /* 0x000fe20003800000 */
[----:B------:R-:W-:Y:S01]  /*19710*/  PLOP3.LUT P5, PT, PT, PT, PT, 0x80, 0x0 ;  /* 0x000000000000781c */ /* 0x000fe20003faf070 */
[----:B--2---:R-:W-:-:S04]  /*19720*/  @P0 IMAD.IADD R9, R4, 0x1, -R2 ;  /* 0x0000000104090824 */ /* 0x004fc800078e0a02 */
[----:B------:R-:W-:-:S04]  /*19730*/  IMAD.IADD R3, R0, 0x1, R9 ;  /* 0x0000000100037824 */ /* 0x000fc800078e0209 */
[----:B------:R-:W-:Y:S01]  /*19740*/  VIADD R2, R3, 0x7f ;  /* 0x0000007f03027836 */ /* 0x000fe20000000000 */
[----:B------:R0:W-:Y:S04]  /*19750*/  STL [R1+0x50], R3 ;  /* 0x0000500301007387 */ /* 0x0001e80000100800 */
[----:B0-----:R-:W-:-:S04]  /*19760*/  SHF.R.S32.HI R3, RZ, 0x1f, R2 ;  /* 0x0000001fff037819 */ /* 0x001fc80000011402 */
[----:B------:R-:W-:-:S04]  /*19770*/  LEA.HI R2, R3, R2, RZ, 0x7 ;  /* 0x0000000203027211 */ /* 0x000fc800078f38ff */
[----:B------:R-:W-:-:S04]  /*19780*/  LOP3.LUT R3, R2, 0xffffff80, RZ, 0xc0, !PT ;  /* 0xffffff8002037812 */ /* 0x000fc800078ec0ff */
[----:B------:R-:W-:Y:S01]  /*19790*/  VIADDMNMX R9, R3, -R0, R9, PT ;  /* 0x8000000003097246 */ /* 0x000fe20003800109 */
[----:B------:R-:W-:-:S05]  /*197a0*/  IMAD.MOV R3, RZ, RZ, -R0 ;  /* 0x000000ffff037224 */ /* 0x000fca00078e0a00 */
[----:B------:R-:W-:-:S04]  /*197b0*/  VIMNMX R3, RZ, R3, !PT ;  /* 0x00000003ff037248 */ /* 0x000fc80007fe0100 */
[----:B------:R-:W-:-:S13]  /*197c0*/  ISETP.GT.AND P1, PT, R9, R3, PT ;  /* 0x000000030900720c */ /* 0x000fda0003f24270 */
[----:B------:R-:W-:Y:S01]  /*197d0*/  @P1 VIADD R0, R9, 0x7f ;  /* 0x0000007f09001836 */ /* 0x000fe20000000000 */
[----:B------:R-:W-:-:S04]  /*197e0*/  SHF.R.U32.HI R9, RZ, 0x7, R3 ;  /* 0x00000007ff097819 */ /* 0x000fc80000011603 */
[----:B------:R-:W-:Y:S01]  /*197f0*/  @P1 SHF.R.S32.HI R3, RZ, 0x1f, R0 ;  /* 0x0000001fff031819 */ /* 0x000fe20000011400 */
[----:B------:R-:W-:-:S03]  /*19800*/  IMAD.MOV.U32 R6, RZ, RZ, R9 ;  /* 0x000000ffff067224 */ /* 0x000fc600078e0009 */
[----:B------:R-:W-:-:S04]  /*19810*/  @P1 LEA.HI R0, R3, R0, RZ, 0x7 ;  /* 0x0000000003001211 */ /* 0x000fc800078f38ff */
[----:B------:R-:W-:Y:S02]  /*19820*/  @P1 SHF.R.S32.HI R6, RZ, 0x7, R0 ;  /* 0x00000007ff061819 */ /* 0x000fe40000011400 */
[----:B------:R-:W-:-:S05]  /*19830*/  SHF.R.S32.HI R0, RZ, 0x7, R2 ;  /* 0x00000007ff007819 */ /* 0x000fca0000011402 */
[----:B------:R0:W-:Y:S01]  /*19840*/  STL [R1+0x3c], R0 ;  /* 0x00003c0001007387 */ /* 0x0001e20000100800 */
[----:B------:R-:W-:-:S13]  /*19850*/  ISETP.GT.AND P1, PT, R6, R9, PT ;  /* 0x000000090600720c */ /* 0x000fda0003f24270 */
[----:B0-----:R-:W-:Y:S05]  /*19860*/  @!P1 BRA `(.L_x_832) ;  /* 0x0000001000e49947 */ /* 0x001fea0003800000 */
[----:B------:R-:W-:Y:S01]  /*19870*/  UMOV UR4, 0xffffffff ;  /* 0xffffffff00047882 */ /* 0x000fe20000000000 */
[----:B------:R-:W-:Y:S02]  /*19880*/  SEL R0, R12, RZ, !P0 ;  /* 0x000000ff0c007207 */ /* 0x000fe40004000000 */
[----:B------:R-:W-:Y:S05]  /*19890*/  BRA.DIV UR4, `(.L_x_833) ;  /* 0x0000006e04007947 */ /* 0x000fea000b800000 */
[----:B------:R-:W0:Y:S02]  /*198a0*/  S2R R2, SR_TID.X ;  /* 0x0000000000027919 */ /* 0x000e240000002100 */
[----:B0-----:R-:W-:-:S04]  /*198b0*/  SHF.R.U32.HI R2, RZ, 0x5, R2 ;  /* 0x00000005ff027819 */ /* 0x001fc80000011602 */
[----:B------:R-:W-:-:S05]  /*198c0*/  LOP3.LUT R2, R2, 0x3, RZ, 0xc0, !PT ;  /* 0x0000000302027812 */ /* 0x000fca00078ec0ff */
[----:B------:R0:W1:Y:S02]  /*198d0*/  SHFL.IDX PT, R14, R2, RZ, 0x1f ;  /* 0x00001fff020e7589 */ /* 0x00006400000e0000 */
.L_x_1002:
[----:B-1----:R-:W-:Y:S02]  /*198e0*/  ISETP.NE.AND P0, PT, R14, RZ, PT ;  /* 0x000000ff0e00720c */ /* 0x002fe40003f05270 */
[----:B------:R-:W-:-:S11]  /*198f0*/  PLOP3.LUT P2, PT, PT, PT, PT, 0x8, 0x0 ;  /* 0x000000000000781c */ /* 0x000fd60003f4e170 */
[----:B------:R-:W-:Y:S05]  /*19900*/  @P0 BRA `(.L_x_834) ;  /* 0x00000000000c0947 */ /* 0x000fea0003800000 */
[----:B------:R-:W-:-:S03]  /*19910*/  UMOV UR4, 0xffffffff ;  /* 0xffffffff00047882 */ /* 0x000fc60000000000 */
[----:B------:R-:W-:Y:S05]  /*19920*/  BRA.DIV UR4, `(.L_x_835) ;  /* 0x0000006e04107947 */ /* 0x000fea000b800000 */
[----:B------:R-:W-:-:S13]  /*19930*/  ELECT P2, URZ, PT ;  /* 0x00000000003f782f */ /* 0x000fda0003840000 */
.L_x_834:
[----:B0-----:R-:W2:Y:S04]  /*19940*/  LDL R2, [R1+0x58] ;  /* 0x0000580001027983 */ /* 0x001ea80000100800 */
[----:B------:R-:W3:Y:S01]  /*19950*/  LDL R4, [R1+0x4] ;  /* 0x0000040001047983 */ /* 0x000ee20000100800 */
[----:B------:R-:W-:Y:S01]  /*19960*/  BSSY B1, `(.L_x_836) ;  /* 0x0000008000017945 */ /* 0x000fe20003800000 */
[----:B--2---:R-:W-:-:S05]  /*19970*/  VIADD R2, R2, 0x1 ;  /* 0x0000000102027836 */ /* 0x004fca0000000000 */
[----:B------:R-:W-:-:S04]  /*19980*/  LEA.HI R3, R2, R2, RZ, 0x1 ;  /* 0x0000000202037211 */ /* 0x000fc800078f08ff */
[----:B------:R-:W-:-:S05]  /*19990*/  LOP3.LUT R3, R3, 0xfffffffe, RZ, 0xc0, !PT ;  /* 0xfffffffe03037812 */ /* 0x000fca00078ec0ff */
[----:B------:R-:W-:-:S05]  /*199a0*/  IMAD.IADD R2, R2, 0x1, -R3 ;  /* 0x0000000102027824 */ /* 0x000fca00078e0a03 */
[----:B------:R-:W-:-:S04]  /*199b0*/  SHF.L.U32 R2, R2, 0x1f, RZ ;  /* 0x0000001f02027819 */ /* 0x000fc800000006ff */
[----:B---3--:R-:W0:Y:S02]  /*199c0*/  SYNCS.PHASECHK.TRANS64.TRYWAIT P0, [R4+URZ+0x34820], R2 ;  /* 0x03482002040075a7 */ /* 0x008e24000800017f */
[----:B0-----:R-:W-:Y:S05]  /*199d0*/  @!P0 BRA `(.L_x_837) ;  /* 0x0000006c00088947 */ /* 0x001fea0003800000 */
.L_x_1005:
[----:B------:R-:W-:Y:S05]  /*199e0*/  BSYNC B1 ;  /* 0x0000000000017941 */ /* 0x000fea0003800000 */
.L_x_836:
[----:B------:R-:W-:Y:S04]  /*199f0*/  BSSY B1, `(.L_x_838) ;  /* 0x0000085000017945 */ /* 0x000fe80003800000 */
[----:B------:R-:W-:Y:S05]  /*19a00*/  @!P2 BRA `(.L_x_839) ;  /* 0x00000008000ca947 */ /* 0x000fea0003800000 */
[----:B------:R-:W2:Y:S04]  /*19a10*/  LDL R7, [R1+0x4] ;  /* 0x0000040001077983 */ /* 0x000ea80000100800 */
[----:B------:R-:W2:Y:S04]  /*19a20*/  LDL R5, [R1+0x10] ;  /* 0x0000100001057983 */ /* 0x000ea80000100800 */
[----:B------:R-:W3:Y:S01]  /*19a30*/  LDL R4, [R1+0x24] ;  /* 0x0000240001047983 */ /* 0x000ee20000100800 */
[----:B------:R-:W-:Y:S01]  /*19a40*/  BSSY B2, `(.L_x_840) ;  /* 0x0000008000027945 */ /* 0x000fe20003800000 */
[----:B0-----:R-:W0:Y:S02]  /*19a50*/  S2R R3, SR_TID.X ;  /* 0x0000000000037919 */ /* 0x001e240000002100 */
[----:B0-----:R-:W-:-:S04]  /*19a60*/  LOP3.LUT R3, R3, 0x7f, RZ, 0xc0, !PT ;  /* 0x0000007f03037812 */ /* 0x001fc800078ec0ff */
[----:B------:R-:W-:Y:S01]  /*19a70*/  ISETP.NE.AND P4, PT, R3, RZ, PT ;  /* 0x000000ff0300720c */ /* 0x000fe20003f85270 */
[----:B--2---:R-:W-:Y:S01]  /*19a80*/  IMAD R5, R5, 0x8, R7 ;  /* 0x0000000805057824 */ /* 0x004fe200078e0207 */
[----:B---3--:R-:W-:-:S04]  /*19a90*/  SHF.L.U32 R8, R4, 0x1f, RZ ;  /* 0x0000001f04087819 */ /* 0x008fc800000006ff */
[----:B------:R-:W0:Y:S02]  /*19aa0*/  SYNCS.PHASECHK.TRANS64.TRYWAIT P0, [R5+URZ+0x348a0], R8 ;  /* 0x0348a008050075a7 */ /* 0x000e24000800017f */
[----:B0-----:R-:W-:Y:S05]  /*19ab0*/  @!P0 BRA `(.L_x_841) ;  /* 0x0000006800e88947 */ /* 0x001fea0003800000 */
.L_x_1006:
[----:B------:R-:W-:Y:S05]  /*19ac0*/  BSYNC B2 ;  /* 0x0000000000027941 */ /* 0x000fea0003800000 */
.L_x_840:
[----:B------:R-:W-:Y:S04]  /*19ad0*/  BSSY B2, `(.L_x_842) ;  /* 0x0000008000027945 */ /* 0x000fe80003800000 */
[----:B------:R-:W-:Y:S05]  /*19ae0*/  @P4 BRA `(.L_x_843) ;  /* 0x0000000000184947 */ /* 0x000fea0003800000 */
[----:B------:R-:W2:Y:S02]  /*19af0*/  LDL R2, [R1+0x8] ;  /* 0x0000080001027983 */ /* 0x000ea40000100800 */
[----:B--2---:R-:W-:Y:S01]  /*19b00*/  LOP3.LUT P0, RZ, R2, 0x1, RZ, 0xc0, !PT ;  /* 0x0000000102ff7812 */ /* 0x004fe2000780c0ff */
[----:B------:R-:W-:-:S04]  /*19b10*/  IMAD.MOV.U32 R2, RZ, RZ, 0xc000 ;  /* 0x0000c000ff027424 */ /* 0x000fc800078e00ff */
[----:B------:R1:W-:Y:S08]  /*19b20*/  SYNCS.ARRIVE.TRANS64 RZ, [R5+URZ+0x34890], R2 ;  /* 0x0348900205ff79a7 */ /* 0x0003f0000800003f */
[----:B------:R-:W-:Y:S05]  /*19b30*/  @!P0 BRA `(.L_x_843) ;  /* 0x0000000000048947 */ /* 0x000fea0003800000 */
[----:B------:R-:W-:Y:S01]  /*19b40*/  BPT.TRAP 0x1 ;  /* 0x000000040000795c */ /* 0x000fe20000300000 */
.L_x_843:
[----:B------:R-:W-:Y:S05]  /*19b50*/  BSYNC B2 ;  /* 0x0000000000027941 */ /* 0x000fea0003800000 */
.L_x_842:
[----:B------:R-:W2:Y:S04]  /*19b60*/  LDL R4, [R1+0x4] ;  /* 0x0000040001047983 */ /* 0x000ea80000100800 */
[----:B-1----:R-:W2:Y:S01]  /*19b70*/  LDL R2, [R1+0x10] ;  /* 0x0000100001027983 */ /* 0x002ea20000100800 */
[----:B------:R-:W-:Y:S01]  /*19b80*/  IMAD.MOV.U32 R11, RZ, RZ, RZ ;  /* 0x000000ffff0b7224 */ /* 0x000fe200078e00ff */
[----:B------:R-:W-:Y:S01]  /*19b90*/  UIADD3 UR4, UP0, UR36, 0x570, URZ ;  /* 0x0000057024047890 */ /* 0x000fe2000ff1e03f */
[----:B------:R-:W-:Y:S01]  /*19ba0*/  IMAD R3, R6, 0x80, R10 ;  /* 0x0000008006037824 */ /* 0x000fe200078e020a */
[----:B------:R-:W-:Y:S01]  /*19bb0*/  PLOP3.LUT P0, PT, PT, PT, PT, 0x80, 0x0 ;  /* 0x000000000000781c */ /* 0x000fe20003f0f070 */
[----:B------:R-:W-:Y:S01]  /*19bc0*/  UMOV UR6, 0x0 ;  /* 0x0000000000067882 */ /* 0x000fe20000000000 */
[----:B------:R-:W-:Y:S01]  /*19bd0*/  R2UR UR10, R11 ;  /* 0x000000000b0a72ca */ /* 0x000fe200000e0000 */
[----:B------:R-:W-:Y:S01]  /*19be0*/  VIADD R3, R3, 0xffffff80 ;  /* 0xffffff8003037836 */ /* 0x000fe20000000000 */
[----:B------:R-:W-:Y:S01]  /*19bf0*/  UIADD3.X UR5, URZ, UR37, URZ, UP0, !UPT ;  /* 0x000000253f057290 */ /* 0x000fe200087fe43f */
[----:B------:R-:W-:Y:S01]  /*19c00*/  UMOV UR7, 0x12f00000 ;  /* 0x12f0000000077882 */ /* 0x000fe20000000000 */
[----:B--2---:R-:W-:-:S02]  /*19c10*/  IMAD R7, R2, 0xc000, R4 ;  /* 0x0000c00002077824 */ /* 0x004fc400078e0204 */
[----:B------:R-:W-:Y:S02]  /*19c20*/  VIADD R2, R5, 0x34890 ;  /* 0x0003489005027836 */ /* 0x000fe40000000000 */
[----:B------:R-:W-:-:S07]  /*19c30*/  VIADD R4, R7, 0x1c400 ;  /* 0x0001c40007047836 */ /* 0x000fce0000000000 */
.L_x_844:
        /* <DEDUP_REMOVED lines=10> */
[----:B------:R-:W-:Y:S01]  /*19ce0*/  IMAD.MOV.U32 R14, RZ, RZ, 0x40 ;  /* 0x00000040ff0e7424 */ /* 0x000fe200078e00ff */
[----:B------:R-:W-:Y:S01]  /*19cf0*/  PLOP3.LUT P0, PT, PT, PT, PT, 0x80, 0x0 ;  /* 0x000000000000781c */ /* 0x000fe20003f0f070 */
[----:B------:R-:W-:Y:S01]  /*19d00*/  VIADD R4, R7, 0x20400 ;  /* 0x0002040007047836 */ /* 0x000fe20000000000 */
[----:B------:R-:W-:Y:S01]  /*19d10*/  UMOV UR6, 0x0 ;  /* 0x0000000000067882 */ /* 0x000fe20000000000 */
[----:B------:R-:W-:Y:S01]  /*19d20*/  UMOV UR7, 0x12f00000 ;  /* 0x12f0000000077882 */ /* 0x000fe20000000000 */
[----:B------:R-:W-:-:S15]  /*19d30*/  R2UR UR10, R14 ;  /* 0x000000000e0a72ca */ /* 0x000fde00000e0000 */
.L_x_845:
        /* <DEDUP_REMOVED lines=15> */
.L_x_846:
        /* <DEDUP_REMOVED lines=10> */
[----:B------:R-:W1:Y:S01]  /*19ed0*/  SYNCS.PHASECHK.TRANS64.TRYWAIT P0, [R5+URZ+0x348c0], R8 ;  /* 0x0348c008050075a7 */ /* 0x000e62000800017f */
[----:B------:R-:W-:Y:S04]  /*19ee0*/  BSSY B2, `(.L_x_847) ;  /* 0x0000002000027945 */ /* 0x000fe80003800000 */
[----:B-1----:R-:W-:Y:S05]  /*19ef0*/  @!P0 BRA `(.L_x_848) ;  /* 0x0000006400ec8947 */ /* 0x002fea0003800000 */
.L_x_1007:
[----:B------:R-:W-:Y:S05]  /*19f00*/  BSYNC B2 ;  /* 0x0000000000027941 */ /* 0x000fea0003800000 */
.L_x_847:
[----:B------:R-:W-:Y:S01]  /*19f10*/  BSSY B2, `(.L_x_849) ;  /* 0x000000a000027945 */ /* 0x000fe20003800000 */
[----:B------:R-:W-:Y:S02]  /*19f20*/  IMAD.MOV.U32 R12, RZ, RZ, 0x0 ;  /* 0x00000000ff0c7424 */ /* 0x000fe400078e00ff */
[----:B------:R-:W-:Y:S01]  /*19f30*/  IMAD.MOV.U32 R13, RZ, RZ, 0x12f00000 ;  /* 0x12f00000ff0d7424 */ /* 0x000fe200078e00ff */
[----:B------:R-:W-:Y:S06]  /*19f40*/  @P4 BRA `(.L_x_850) ;  /* 0x0000000000184947 */ /* 0x000fec0003800000 */
[----:B------:R-:W2:Y:S02]  /*19f50*/  LDL R2, [R1+0x8] ;  /* 0x0000080001027983 */ /* 0x000ea40000100800 */
[----:B--2---:R-:W-:Y:S01]  /*19f60*/  LOP3.LUT P0, RZ, R2, 0x1, RZ, 0xc0, !PT ;  /* 0x0000000102ff7812 */ /* 0x004fe2000780c0ff */
[----:B------:R-:W-:-:S04]  /*19f70*/  IMAD.MOV.U32 R2, RZ, RZ, 0x8000 ;  /* 0x00008000ff027424 */ /* 0x000fc800078e00ff */
[----:B------:R2:W-:Y:S08]  /*19f80*/  SYNCS.ARRIVE.TRANS64 RZ, [R5+URZ+0x348b0], R2 ;  /* 0x0348b00205ff79a7 */ /* 0x0005f0000800003f */
[----:B------:R-:W-:Y:S05]  /*19f90*/  @!P0 BRA `(.L_x_850) ;  /* 0x0000000000048947 */ /* 0x000fea0003800000 */
[----:B------:R-:W-:Y:S01]  /*19fa0*/  BPT.TRAP 0x1 ;  /* 0x000000040000795c */ /* 0x000fe20000300000 */
.L_x_850:
[----:B------:R-:W-:Y:S05]  /*19fb0*/  BSYNC B2 ;  /* 0x0000000000027941 */ /* 0x000fea0003800000 */
.L_x_849:
[----:B------:R-:W3:Y:S04]  /*19fc0*/  LDL R4, [R1+0x4] ;  /* 0x0000040001047983 */ /* 0x000ee80000100800 */
[----:B--2---:R-:W2:Y:S01]  /*19fd0*/  LDL R2, [R1+0x10] ;  /* 0x0000100001027983 */ /* 0x004ea20000100800 */
[----:B------:R-:W-:Y:S01]  /*19fe0*/  R2UR UR10, R11 ;  /* 0x000000000b0a72ca */ /* 0x000fe200000e0000 */
[----:B------:R-:W-:Y:S01]  /*19ff0*/  UIADD3 UR4, UP0, UR36, 0x670, URZ ;  /* 0x0000067024047890 */ /* 0x000fe2000ff1e03f */
[----:B------:R-:W-:Y:S01]  /*1a000*/  R2UR UR6, R12 ;  /* 0x000000000c0672ca */ /* 0x000fe200000e0000 */
[----:B01----:R-:W-:Y:S01]  /*1a010*/  VIADD R5, R5, 0x348b0 ;  /* 0x000348b005057836 */ /* 0x003fe20000000000 */
[----:B------:R-:W-:Y:S01]  /*1a020*/  R2UR UR7, R13 ;  /* 0x000000000d0772ca */ /* 0x000fe200000e0000 */
[----:B------:R-:W-:Y:S01]  /*1a030*/  UIADD3.X UR5, URZ, UR37, URZ, UP0, !UPT ;  /* 0x000000253f057290 */ /* 0x000fe200087fe43f */
[----:B------:R-:W-:Y:S01]  /*1a040*/  PLOP3.LUT P0, PT, PT, PT, PT, 0x80, 0x0 ;  /* 0x000000000000781c */ /* 0x000fe20003f0f070 */
[----:B---3--:R-:W-:-:S04]  /*1a050*/  VIADD R4, R4, 0x400 ;  /* 0x0000040004047836 */ /* 0x008fc80000000000 */
[----:B--2---:R-:W-:-:S08]  /*1a060*/  IMAD R2, R2, 0x8000, R4 ;  /* 0x0000800002027824 */ /* 0x004fd000078e0204 */
.L_x_851:
        /* <DEDUP_REMOVED lines=10> */
[----:B------:R-:W2:Y:S01]  /*1a110*/  LDL R7, [R1+0x10] ;  /* 0x0000100001077983 */ /* 0x000ea20000100800 */
[----:B------:R-:W-:Y:S01]  /*1a120*/  IMAD.MOV.U32 R2, RZ, RZ, 0x6000 ;  /* 0x00006000ff027424 */ /* 0x000fe200078e00ff */
[----:B------:R-:W-:Y:S02]  /*1a130*/  R2UR UR10, R14 ;  /* 0x000000000e0a72ca */ /* 0x000fe400000e0000 */
[----:B------:R-:W-:Y:S02]  /*1a140*/  R2UR UR6, R12 ;  /* 0x000000000c0672ca */ /* 0x000fe400000e0000 */
[----:B------:R-:W-:Y:S02]  /*1a150*/  R2UR UR7, R13 ;  /* 0x000000000d0772ca */ /* 0x000fe400000e0000 */
[----:B------:R-:W-:Y:S01]  /*1a160*/  PLOP3.LUT P0, PT, PT, PT, PT, 0x80, 0x0 ;  /* 0x000000000000781c */ /* 0x000fe20003f0f070 */
[----:B--2---:R-:W-:-:S04]  /*1a170*/  IMAD R2, R7, R2, 0x2000 ;  /* 0x0000200007027424 */ /* 0x004fc800078e0202 */
[----:B------:R-:W-:-:S04]  /*1a180*/  IMAD R2, R7, -0x2000, R2 ;  /* 0xffffe00007027824 */ /* 0x000fc800078e0202 */
[----:B------:R-:W-:-:S07]  /*1a190*/  IMAD R2, R2, 0x2, R4 ;  /* 0x0000000202027824 */ /* 0x000fce00078e0204 */
.L_x_852:
        /* <DEDUP_REMOVED lines=10> */
.L_x_839:
[----:B------:R-:W-:Y:S05]  /*1a240*/  BSYNC B1 ;  /* 0x0000000000017941 */ /* 0x000fea0003800000 */
.L_x_838:
[----:B------:R-:W0:Y:S04]  /*1a250*/  LDL.LU R7, [R1+0x10] ;  /* 0x0000100001077983 */ /* 0x000e280000300800 */
[----:B------:R-:W2:Y:S01]  /*1a260*/  LDL.LU R4, [R1+0x24] ;  /* 0x0000240001047983 */ /* 0x000ea20000300800 */
[----:B------:R-:W-:Y:S01]  /*1a270*/  PLOP3.LUT P5, PT, PT, PT, PT, 0x8, 0x0 ;  /* 0x000000000000781c */ /* 0x000fe20003fae170 */
[----:B0-----:R-:W-:Y:S02]  /*1a280*/  VIADD R2, R7, 0x1 ;  /* 0x0000000107027836 */ /* 0x001fe40000000000 */
[----:B------:R-:W-:-:S03]  /*1a290*/  VIADD R7, R6, 0xfffffffe ;  /* 0xfffffffe06077836 */ /* 0x000fc60000000000 */
[----:B------:R-:W-:-:S04]  /*1a2a0*/  ISETP.NE.AND P0, PT, R2, 0x2, PT ;  /* 0x000000020200780c */ /* 0x000fc80003f05270 */
[----:B------:R-:W-:Y:S02]  /*1a2b0*/  SEL R3, R2, RZ, P0 ;  /* 0x000000ff02037207 */ /* 0x000fe40000000000 */
[----:B------:R-:W-:Y:S02]  /*1a2c0*/  SEL R2, RZ, 0x1, P0 ;  /* 0x00000001ff027807 */ /* 0x000fe40000000000 */
[----:B------:R-:W-:Y:S01]  /*1a2d0*/  ISETP.GE.AND P0, PT, R7, R9, PT ;  /* 0x000000090700720c */ /* 0x000fe20003f06270 */
[----:B------:R0:W-:Y:S01]  /*1a2e0*/  STL [R1+0x10], R3 ;  /* 0x0000100301007387 */ /* 0x0001e20000100800 */
[----:B--2---:R-:W-:-:S05]  /*1a2f0*/  LOP3.LUT R4, R4, R2, RZ, 0x3c, !PT ;  /* 0x0000000204047212 */ /* 0x004fca00078e3cff */
[----:B------:R0:W-:Y:S06]  /*1a300*/  STL [R1+0x24], R4 ;  /* 0x0000240401007387 */ /* 0x0001ec0000100800 */
[----:B------:R-:W-:Y:S05]  /*1a310*/  @!P0 BRA `(.L_x_832) ;  /* 0x0000000800388947 */ /* 0x000fea0003800000 */
.L_x_868:
[----:B------:R-:W-:Y:S05]  /*1a320*/  YIELD ;  /* 0x0000000000007946 */ /* 0x000fea0003800000 */
[----:B------:R-:W-:Y:S04]  /*1a330*/  BSSY B1, `(.L_x_853) ;  /* 0x0000080000017945 */ /* 0x000fe80003800000 */
[----:B-1----:R-:W-:Y:S05]  /*1a340*/  @!P2 BRA `(.L_x_854) ;  /* 0x0000000400f8a947 */ /* 0x002fea0003800000 */
[----:B------:R-:W2:Y:S04]  /*1a350*/  LDL R5, [R1+0x4] ;  /* 0x0000040001057983 */ /* 0x000ea80000100800 */
[----:B0-----:R-:W2:Y:S04]  /*1a360*/  LDL R4, [R1+0x10] ;  /* 0x0000100001047983 */ /* 0x001ea80000100800 */
[----:B------:R-:W3:Y:S01]  /*1a370*/  LDL R3, [R1+0x24] ;  /* 0x0000240001037983 */ /* 0x000ee20000100800 */
[----:B------:R-:W-:Y:S01]  /*1a380*/  BSSY B2, `(.L_x_855) ;  /* 0x0000008000027945 */ /* 0x000fe20003800000 */
[----:B------:R-:W0:Y:S02]  /*1a390*/  S2R R2, SR_TID.X ;  /* 0x0000000000027919 */ /* 0x000e240000002100 */
[----:B0-----:R-:W-:-:S04]  /*1a3a0*/  LOP3.LUT R2, R2, 0x7f, RZ, 0xc0, !PT ;  /* 0x0000007f02027812 */ /* 0x001fc800078ec0ff */
[----:B------:R-:W-:Y:S01]  /*1a3b0*/  ISETP.NE.AND P1, PT, R2, RZ, PT ;  /* 0x000000ff0200720c */ /* 0x000fe20003f25270 */
[----:B--2---:R-:W-:Y:S01]  /*1a3c0*/  IMAD R6, R4, 0x8, R5 ;  /* 0x0000000804067824 */ /* 0x004fe200078e0205 */
[----:B---3--:R-:W-:-:S04]  /*1a3d0*/  SHF.L.U32 R5, R3, 0x1f, RZ ;  /* 0x0000001f03057819 */ /* 0x008fc800000006ff */
[----:B------:R-:W0:Y:S02]  /*1a3e0*/  SYNCS.PHASECHK.TRANS64.TRYWAIT P0, [R6+URZ+0x348a0], R5 ;  /* 0x0348a005060075a7 */ /* 0x000e24000800017f */
[----:B0-----:R-:W-:Y:S05]  /*1a3f0*/  @!P0 BRA `(.L_x_856) ;  /* 0x0000006000c08947 */ /* 0x001fea0003800000 */
.L_x_1008:
[----:B------:R-:W-:Y:S05]  /*1a400*/  BSYNC B2 ;  /* 0x0000000000027941 */ /* 0x000fea0003800000 */
.L_x_855:
        /* <DEDUP_REMOVED lines=8> */
.L_x_858:
[----:B------:R-:W-:Y:S05]  /*1a490*/  BSYNC B2 ;  /* 0x0000000000027941 */ /* 0x000fea0003800000 */
.L_x_857:
[----:B------:R-:W2:Y:S04]  /*1a4a0*/  LDL R3, [R1+0x4] ;  /* 0x0000040001037983 */ /* 0x000ea80000100800 */
[----:B-1----:R-:W2:Y:S01]  /*1a4b0*/  LDL R2, [R1+0x10] ;  /* 0x0000100001027983 */ /* 0x002ea20000100800 */
[----:B------:R-:W-:Y:S01]  /*1a4c0*/  IMAD.MOV.U32 R11, RZ, RZ, RZ ;  /* 0x000000ffff0b7224 */ /* 0x000fe200078e00ff */
[----:B------:R-:W-:Y:S01]  /*1a4d0*/  UIADD3 UR4, UP0, UR36, 0x570, URZ ;  /* 0x0000057024047890 */ /* 0x000fe2000ff1e03f */
[----:B------:R-:W-:Y:S01]  /*1a4e0*/  PLOP3.LUT P0, PT, PT, PT, PT, 0x80, 0x0 ;  /* 0x000000000000781c */ /* 0x000fe20003f0f070 */
[----:B------:R-:W-:Y:S01]  /*1a4f0*/  UMOV UR6, 0x0 ;  /* 0x0000000000067882 */ /* 0x000fe20000000000 */
[----:B------:R-:W-:Y:S01]  /*1a500*/  UMOV UR7, 0x12f00000 ;  /* 0x12f0000000077882 */ /* 0x000fe20000000000 */
[----:B------:R-:W-:Y:S01]  /*1a510*/  R2UR UR10, R11 ;  /* 0x000000000b0a72ca */ /* 0x000fe200000e0000 */
[----:B------:R-:W-:Y:S01]  /*1a520*/  UIADD3.X UR5, URZ, UR37, URZ, UP0, !UPT ;  /* 0x000000253f057290 */ /* 0x000fe200087fe43f */
[----:B--2---:R-:W-:-:S02]  /*1a530*/  IMAD R4, R2, 0xc000, R3 ;  /* 0x0000c00002047824 */ /* 0x004fc400078e0203 */
[----:B------:R-:W-:Y:S02]  /*1a540*/  IMAD R3, R7, 0x80, R10 ;  /* 0x0000008007037824 */ /* 0x000fe400078e020a */
[----:B------:R-:W-:Y:S02]  /*1a550*/  VIADD R2, R6, 0x34890 ;  /* 0x0003489006027836 */ /* 0x000fe40000000000 */
[----:B------:R-:W-:-:S07]  /*1a560*/  VIADD R8, R4, 0x1c400 ;  /* 0x0001c40004087836 */ /* 0x000fce0000000000 */
.L_x_859:
        /* <DEDUP_REMOVED lines=16> */
.L_x_860:
        /* <DEDUP_REMOVED lines=10> */
[----:B------:R-:W-:Y:S01]  /*1a710*/  VIADD R4, R4, 0x24400 ;  /* 0x0002440004047836 */ /* 0x000fe20000000000 */
[----:B------:R-:W-:Y:S01]  /*1a720*/  PLOP3.LUT P0, PT, PT, PT, PT, 0x80, 0x0 ;  /* 0x000000000000781c */ /* 0x000fe20003f0f070 */
[----:B------:R-:W-:Y:S01]  /*1a730*/  UMOV UR6, 0x0 ;  /* 0x0000000000067882 */ /* 0x000fe20000000000 */
[----:B------:R-:W-:Y:S01]  /*1a740*/  UMOV UR7, 0x12f00000 ;  /* 0x12f0000000077882 */ /* 0x000fe20000000000 */
[----:B------:R-:W-:-:S10]  /*1a750*/  UMOV UR10, 0x80 ;  /* 0x00000080000a7882 */ /* 0x000fd40000000000 */
.L_x_861:
        /* <DEDUP_REMOVED lines=13> */
.L_x_1009:
[----:B------:R-:W-:Y:S05]  /*1a830*/  BSYNC B2 ;  /* 0x0000000000027941 */ /* 0x000fea0003800000 */
.L_x_862:
[----:B------:R-:W-:Y:S01]  /*1a840*/  BSSY B2, `(.L_x_864) ;  /* 0x000000a000027945 */ /* 0x000fe20003800000 */
[----:B------:R-:W-:Y:S02]  /*1a850*/  IMAD.MOV.U32 R4, RZ, RZ, 0x0 ;  /* 0x00000000ff047424 */ /* 0x000fe400078e00ff */
[----:B01----:R-:W-:Y:S01]  /*1a860*/  IMAD.MOV.U32 R5, RZ, RZ, 0x12f00000 ;  /* 0x12f00000ff057424 */ /* 0x003fe200078e00ff */
[----:B------:R-:W-:Y:S06]  /*1a870*/  @P1 BRA `(.L_x_865) ;  /* 0x0000000000181947 */ /* 0x000fec0003800000 */
[----:B------:R-:W2:Y:S02]  /*1a880*/  LDL R2, [R1+0x8] ;  /* 0x0000080001027983 */ /* 0x000ea40000100800 */
[----:B--2---:R-:W-:Y:S01]  /*1a890*/  LOP3.LUT P0, RZ, R2, 0x1, RZ, 0xc0, !PT ;  /* 0x0000000102ff7812 */ /* 0x004fe2000780c0ff */
[----:B------:R-:W-:-:S04]  /*1a8a0*/  IMAD.MOV.U32 R2, RZ, RZ, 0x8000 ;  /* 0x00008000ff027424 */ /* 0x000fc800078e00ff */
[----:B------:R0:W-:Y:S08]  /*1a8b0*/  SYNCS.ARRIVE.TRANS64 RZ, [R6+URZ+0x348b0], R2 ;  /* 0x0348b00206ff79a7 */ /* 0x0001f0000800003f */
[----:B------:R-:W-:Y:S05]  /*1a8c0*/  @!P0 BRA `(.L_x_865) ;  /* 0x0000000000048947 */ /* 0x000fea0003800000 */
[----:B------:R-:W-:Y:S01]  /*1a8d0*/  BPT.TRAP 0x1 ;  /* 0x000000040000795c */ /* 0x000fe20000300000 */
.L_x_865:
[----:B------:R-:W-:Y:S05]  /*1a8e0*/  BSYNC B2 ;  /* 0x0000000000027941 */ /* 0x000fea0003800000 */
.L_x_864:
[----:B0-----:R-:W2:Y:S04]  /*1a8f0*/  LDL R2, [R1+0x4] ;  /* 0x0000040001027983 */ /* 0x001ea80000100800 */
[----:B------:R-:W3:Y:S01]  /*1a900*/  LDL R8, [R1+0x10] ;  /* 0x0000100001087983 */ /* 0x000ee20000100800 */
[----:B------:R-:W-:Y:S01]  /*1a910*/  R2UR UR10, R11 ;  /* 0x000000000b0a72ca */ /* 0x000fe200000e0000 */
[----:B------:R-:W-:Y:S01]  /*1a920*/  UIADD3 UR4, UP0, UR36, 0x670, URZ ;  /* 0x0000067024047890 */ /* 0x000fe2000ff1e03f */
[----:B------:R-:W-:Y:S01]  /*1a930*/  R2UR UR6, R4 ;  /* 0x00000000040672ca */ /* 0x000fe200000e0000 */
[----:B------:R-:W-:Y:S01]  /*1a940*/  VIADD R6, R6, 0x348b0 ;  /* 0x000348b006067836 */ /* 0x000fe20000000000 */
[----:B------:R-:W-:Y:S01]  /*1a950*/  R2UR UR7, R5 ;  /* 0x00000000050772ca */ /* 0x000fe200000e0000 */
[----:B------:R-:W-:Y:S01]  /*1a960*/  UIADD3.X UR5, URZ, UR37, URZ, UP0, !UPT ;  /* 0x000000253f057290 */ /* 0x000fe200087fe43f */
[----:B------:R-:W-:Y:S01]  /*1a970*/  PLOP3.LUT P0, PT, PT, PT, PT, 0x80, 0x0 ;  /* 0x000000000000781c */ /* 0x000fe20003f0f070 */
[----:B--2---:R-:W-:-:S04]  /*1a980*/  VIADD R2, R2, 0x400 ;  /* 0x0000040002027836 */ /* 0x004fc80000000000 */
[----:B---3--:R-:W-:-:S08]  /*1a990*/  IMAD R2, R8, 0x8000, R2 ;  /* 0x0000800008027824 */ /* 0x008fd000078e0202 */
.L_x_866:
        /* <DEDUP_REMOVED lines=15> */
.L_x_867:
        /* <DEDUP_REMOVED lines=10> */
.L_x_854:
[----:B------:R-:W-:Y:S05]  /*1ab30*/  BSYNC B1 ;  /* 0x0000000000017941 */ /* 0x000fea0003800000 */
.L_x_853:
[----:B------:R-:W2:Y:S04]  /*1ab40*/  LDL.LU R5, [R1+0x10] ;  /* 0x0000100001057983 */ /* 0x000ea80000300800 */
[----:B0-----:R-:W3:Y:S01]  /*1ab50*/  LDL.LU R4, [R1+0x24] ;  /* 0x0000240001047983 */ /* 0x001ee20000300800 */
[----:B--2---:R-:W-:-:S05]  /*1ab60*/  VIADD R2, R5, 0x1 ;  /* 0x0000000105027836 */ /* 0x004fca0000000000 */
[----:B------:R-:W-:-:S04]  /*1ab70*/  ISETP.NE.AND P0, PT, R2, 0x2, PT ;  /* 0x000000020200780c */ /* 0x000fc80003f05270 */
[----:B------:R-:W-:Y:S02]  /*1ab80*/  SEL R3, RZ, 0x1, P0 ;  /* 0x00000001ff037807 */ /* 0x000fe40000000000 */
[----:B------:R-:W-:Y:S02]  /*1ab90*/  SEL R2, R2, RZ, P0 ;  /* 0x000000ff02027207 */ /* 0x000fe40000000000 */
[----:B---3--:R-:W-:Y:S02]  /*1aba0*/  LOP3.LUT R4, R4, R3, RZ, 0x3c, !PT ;  /* 0x0000000304047212 */ /* 0x008fe400078e3cff */
[C---:B------:R-:W-:Y:S01]  /*1abb0*/  ISETP.GT.AND P0, PT, R7.reuse, R9, PT ;  /* 0x000000090700720c */ /* 0x040fe20003f04270 */
[----:B------:R-:W-:Y:S02]  /*1abc0*/  VIADD R7, R7, 0xffffffff ;  /* 0xffffffff07077836 */ /* 0x000fe40000000000 */
[----:B------:R1:W-:Y:S04]  /*1abd0*/  STL [R1+0x24], R4 ;  /* 0x0000240401007387 */ /* 0x0003e80000100800 */
[----:B------:R1:W-:Y:S06]  /*1abe0*/  STL [R1+0x10], R2 ;  /* 0x0000100201007387 */ /* 0x0003ec0000100800 */
[----:B------:R-:W-:Y:S05]  /*1abf0*/  @P0 BRA `(.L_x_868) ;  /* 0xfffffff400c80947 */ /* 0x000fea000383ffff */
.L_x_832:
[----:B------:R-:W-:Y:S05]  /*1ac00*/  BSYNC B0 ;  /* 0x0000000000007941 */ /* 0x000fea0003800000 */
.L_x_831:
[----:B-1----:R-:W2:Y:S01]  /*1ac10*/  LDL R2, [R1+0x50] ;  /* 0x0000500001027983 */ /* 0x002ea20000100800 */
[----:B------:R-:W-:Y:S05]  /*1ac20*/  @!P5 WARPSYNC.ALL ;  /* 0x000000000000d948 */ /* 0x000fea0003800000 */
[----:B------:R-:W-:Y:S01]  /*1ac30*/  BSSY B7, `(.L_x_869) ;  /* 0x000043b000077945 */ /* 0x000fe20003800000 */
[----:B------:R-:W-:Y:S01]  /*1ac40*/  @!P5 BAR.SYNC.DEFER_BLOCKING 0xc, 0x180 ;  /* 0x030600000000db1d */ /* 0x000fe20000010000 */
[----:B--2---:R-:W-:-:S13]  /*1ac50*/  ISETP.GT.AND P0, PT, R2, RZ, PT ;  /* 0x000000ff0200720c */ /* 0x004fda0003f04270 */
[----:B------:R-:W-:Y:S05]  /*1ac60*/  @P0 BRA `(.L_x_870) ;  /* 0x0000000000440947 */ /* 0x000fea0003800000 */
[----:B------:R-:W1:Y:S02]  /*1ac70*/  S2R R2, SR_TID.X ;  /* 0x0000000000027919 */ /* 0x000e640000002100 */
[----:B-1----:R-:W-:-:S04]  /*1ac80*/  LOP3.LUT R2, R2, 0x7f, RZ, 0xc0, !PT ;  /* 0x0000007f02027812 */ /* 0x002fc800078ec0ff */
[----:B------:R-:W-:-:S13]  /*1ac90*/  ISETP.NE.AND P1, PT, R2, RZ, PT ;  /* 0x000000ff0200720c */ /* 0x000fda0003f25270 */
[----:B------:R-:W-:Y:S05]  /*1aca0*/  @P1 BRA `(.L_x_871) ;  /* 0x0000004000cc1947 */ /* 0x000fea0003800000 */
[----:B0-----:R-:W0:Y:S01]  /*1acb0*/  S2R R3, SR_LANEID ;  /* 0x0000000000037919 */ /* 0x001e220000000000 */
[----:B------:R-:W-:Y:S01]  /*1acc0*/  VOTEU.ANY UR4, UPT, PT ;  /* 0x0000000000047886 */ /* 0x000fe200038e0100 */
[----:B------:R-:W1:Y:S01]  /*1acd0*/  LDC.64 R4, c[0x0][0xc60] ;  /* 0x00031800ff047b82 */ /* 0x000e620000000a00 */
[----:B------:R-:W0:Y:S08]  /*1ace0*/  FLO.U32 R0, UR4 ;  /* 0x0000000400007d00 */ /* 0x000e3000080e0000 */
[----:B------:R-:W1:Y:S01]  /*1acf0*/  POPC R2, UR4 ;  /* 0x0000000400027d09 */ /* 0x000e620008000000 */
[----:B0-----:R-:W-:-:S13]  /*1ad00*/  ISETP.EQ.U32.AND P0, PT, R0, R3, PT ;  /* 0x000000030000720c */ /* 0x001fda0003f02070 */
[----:B-1----:R-:W2:Y:S01]  /*1ad10*/  @P0 ATOMG.E.ADD.STRONG.GPU PT, R5, desc[UR40][R4.64], R2 ;  /* 0x00000002040509a8 */ /* 0x002ea200081ee1e8 */
[----:B------:R-:W0:Y:S02]  /*1ad20*/  S2R R3, SR_LTMASK ;  /* 0x0000000000037919 */ /* 0x000e240000003900 */
[----:B0-----:R-:W-:-:S06]  /*1ad30*/  LOP3.LUT R3, R3, UR4, RZ, 0xc0, !PT ;  /* 0x0000000403037c12 */ /* 0x001fcc000f8ec0ff */
[----:B------:R-:W0:Y:S01]  /*1ad40*/  POPC R3, R3 ;  /* 0x0000000300037309 */ /* 0x000e220000000000 */
[----:B--2---:R-:W0:Y:S02]  /*1ad50*/  SHFL.IDX PT, R0, R5, R0, 0x1f ;  /* 0x00001f0005007589 */ /* 0x004e2400000e0000 */
[----:B0-----:R-:W-:Y:S01]  /*1ad60*/  IADD3 R16, R0, UR39, R3 ;  /* 0x0000002700107c10 */ /* 0x001fe2000fffe003 */
[----:B------:R-:W-:Y:S06]  /*1ad70*/  BRA `(.L_x_871) ;  /* 0x0000004000987947 */ /* 0x000fec0003800000 */
.L_x_870:
        /* <DEDUP_REMOVED lines=21> */
.L_x_873:
[----:B------:R-:W-:Y:S05]  /*1aed0*/  BSYNC B6 ;  /* 0x0000000000067941 */ /* 0x000fea0003800000 */
.L_x_872:
        /* <DEDUP_REMOVED lines=9> */
[----:B0-----:R0:W1:Y:S01]  /*1af70*/  LDC.64 R2, c[0x4][R0] ;  /* 0x0100000000027b82 */ /* 0x0010620000000a00 */
        /* <DEDUP_REMOVED lines=11> */
.L_x_876:
        /* <DEDUP_REMOVED lines=16> */
.L_x_875:
[----:B------:R-:W-:Y:S05]  /*1b130*/  BSYNC B6 ;  /* 0x0000000000067941 */ /* 0x000fea0003800000 */
.L_x_874:
[----:B------:R-:W2:Y:S01]  /*1b140*/  LDL.LU R2, [R1] ;  /* 0x0000000001027983 */ /* 0x000ea20000300800 */
[----:B------:R-:W-:-:S03]  /*1b150*/  ULDC.64 UR4, c[0x0][0x9f8] ;  /* 0x00027e0000047ab9 */ /* 0x000fc60000000a00 */
[----:B0-----:R-:W3:Y:S04]  /*1b160*/  LDL.LU R4, [R1+0x28] ;  /* 0x0000280001047983 */ /* 0x001ee80000300800 */
[----:B------:R-:W4:Y:S01]  /*1b170*/  LDL R7, [R1+0x14] ;  /* 0x0000140001077983 */ /* 0x000f220000100800 */
[----:B------:R-:W-:-:S03]  /*1b180*/  ISETP.NE.U32.AND P0, PT, RZ, UR4, PT ;  /* 0x00000004ff007c0c */ /* 0x000fc6000bf05070 */
[----:B------:R-:W5:Y:S01]  /*1b190*/  LDL R0, [R1+0x3c] ;  /* 0x00003c0001007983 */ /* 0x000f620000100800 */
[----:B------:R-:W-:-:S13]  /*1b1a0*/  ISETP.NE.AND.EX P0, PT, RZ, UR5, PT, P0 ;  /* 0x00000005ff007c0c */ /* 0x000fda000bf05300 */
[----:B--2---:R-:W-:-:S04]  /*1b1b0*/  @P0 IADD3 R2, P1, R2, UR4, RZ ;  /* 0x0000000402020c10 */ /* 0x004fc8000ff3e0ff */
[----:B---3--:R-:W-:Y:S01]  /*1b1c0*/  @P0 IADD3.X R3, R4, UR5, RZ, P1, !PT ;  /* 0x0000000504030c10 */ /* 0x008fe20008ffe4ff */
[----:B------:R-:W-:-:S04]  /*1b1d0*/  ULDC.64 UR4, c[0x0][0xa08] ;  /* 0x0002820000047ab9 */ /* 0x000fc80000000a00 */
[----:B----4-:R0:W2:Y:S01]  /*1b1e0*/  @P0 LDG.E R7, desc[UR40][R2.64] ;  /* 0x0000002802070981 */ /* 0x0100a2000c1e1900 */
[----:B-----5:R-:W-:Y:S01]  /*1b1f0*/  VIADD R9, R0, 0xffffffff ;  /* 0xffffffff00097836 */ /* 0x020fe20000000000 */
[----:B0-----:R-:W0:Y:S01]  /*1b200*/  LDC.64 R2, c[0x0][0x418] ;  /* 0x00010600ff027b82 */ /* 0x001e220000000a00 */
[----:B--2---:R-:W-:Y:S01]  /*1b210*/  SHF.R.S32.HI R8, RZ, 0x1f, R7 ;  /* 0x0000001fff087819 */ /* 0x004fe20000011407 */
[----:B------:R1:W-:Y:S04]  /*1b220*/  @P0 STL [R1+0x14], R7 ;  /* 0x0000140701000387 */ /* 0x0003e80000100800 */
[----:B------:R1:W-:Y:S04]  /*1b230*/  STL [R1+0x38], R9 ;  /* 0x0000380901007387 */ /* 0x0003e80000100800 */
[----:B------:R1:W-:Y:S01]  /*1b240*/  STL [R1+0x28], R8 ;  /* 0x0000280801007387 */ /* 0x0003e20000100800 */
[----:B0-----:R-:W-:Y:S01]  /*1b250*/  LOP3.LUT P0, RZ, R2, UR4, RZ, 0xfc, !PT ;  /* 0x0000000402ff7c12 */ /* 0x001fe2000f80fcff */
[----:B------:R-:W-:-:S03]  /*1b260*/  UMOV UR4, 0xffffffff ;  /* 0xffffffff00047882 */ /* 0x000fc60000000000 */
[----:B------:R-:W-:-:S04]  /*1b270*/  LOP3.LUT P0, RZ, R3, UR5, RZ, 0xfc, P0 ;  /* 0x0000000503ff7c12 */ /* 0x000fc8000800fcff */
[----:B------:R-:W-:Y:S01]  /*1b280*/  SEL R0, R7, RZ, !P0 ;  /* 0x000000ff07007207 */ /* 0x000fe20004000000 */
[----:B-1----:R-:W-:Y:S08]  /*1b290*/  BRA.DIV UR4, `(.L_x_877) ;  /* 0x0000005604407947 */ /* 0x002ff0000b800000 */
[----:B------:R-:W0:Y:S02]  /*1b2a0*/  S2R R4, SR_TID.X ;  /* 0x0000000000047919 */ /* 0x000e240000002100 */
[----:B0-----:R-:W-:-:S04]  /*1b2b0*/  SHF.R.U32.HI R4, RZ, 0x5, R4 ;  /* 0x00000005ff047819 */ /* 0x001fc80000011604 */
[----:B------:R-:W-:-:S05]  /*1b2c0*/  LOP3.LUT R4, R4, 0x3, RZ, 0xc0, !PT ;  /* 0x0000000304047812 */ /* 0x000fca00078ec0ff */
[----:B------:R0:W1:Y:S02]  /*1b2d0*/  SHFL.IDX PT, R14, R4, RZ, 0x1f ;  /* 0x00001fff040e7589 */ /* 0x00006400000e0000 */
.L_x_1012:
[----:B0-----:R-:W2:Y:S01]  /*1b2e0*/  LDL.LU R4, [R1+0x8] ;  /* 0x0000080001047983 */ /* 0x001ea20000300800 */
[----:B------:R-:W-:Y:S02]  /*1b2f0*/  PLOP3.LUT P1, PT, PT, PT, PT, 0x8, 0x0 ;  /* 0x000000000000781c */ /* 0x000fe40003f2e170 */
[----:B-1----:R-:W-:Y:S01]  /*1b300*/  ISETP.NE.AND P0, PT, R14, RZ, PT ;  /* 0x000000ff0e00720c */ /* 0x002fe20003f05270 */
[----:B------:R0:W-:Y:S01]  /*1b310*/  STL [R1], R0 ;  /* 0x0000000001007387 */ /* 0x0001e20000100800 */
[----:B--2---:R-:W-:-:S09]  /*1b320*/  LOP3.LUT R4, R4, 0xfffffffb, RZ, 0xc0, !PT ;  /* 0xfffffffb04047812 */ /* 0x004fd200078ec0ff */
[----:B------:R-:W-:-:S05]  /*1b330*/  @P1 LOP3.LUT R4, R4, 0x4, RZ, 0xfc, !PT ;  /* 0x0000000404041812 */ /* 0x000fca00078efcff */
[----:B------:R0:W-:Y:S01]  /*1b340*/  STL [R1+0x8], R4 ;  /* 0x0000080401007387 */ /* 0x0001e20000100800 */
[----:B------:R-:W-:Y:S05]  /*1b350*/  @P0 BRA `(.L_x_878) ;  /* 0x0000000400480947 */ /* 0x000fea0003800000 */
[----:B------:R-:W-:-:S03]  /*1b360*/  UMOV UR4, 0xffffffff ;  /* 0xffffffff00047882 */ /* 0x000fc60000000000 */
[----:B------:R-:W-:Y:S05]  /*1b370*/  BRA.DIV UR4, `(.L_x_879) ;  /* 0x00000056043c7947 */ /* 0x000fea000b800000 */
[----:B------:R-:W-:-:S13]  /*1b380*/  ELECT P6, URZ, PT ;  /* 0x00000000003f782f */ /* 0x000fda00038c0000 */
.L_x_1015:
[----:B------:R-:W-:Y:S05]  /*1b390*/  @!P6 BRA `(.L_x_878) ;  /* 0x000000040038e947 */ /* 0x000fea0003800000 */
[----:B------:R1:W-:Y:S01]  /*1b3a0*/  STL [R1+0x1c], R9 ;  /* 0x00001c0901007387 */ /* 0x0003e20000100800 */
[----:B------:R-:W-:-:S04]  /*1b3b0*/  ISETP.NE.U32.AND P0, PT, R2, RZ, PT ;  /* 0x000000ff0200720c */ /* 0x000fc80003f05070 */
[----:B------:R-:W-:-:S13]  /*1b3c0*/  ISETP.NE.AND.EX P0, PT, R3, RZ, PT, P0 ;  /* 0x000000ff0300720c */ /* 0x000fda0003f05300 */
[----:B-1----:R-:W-:Y:S05]  /*1b3d0*/  @!P0 BRA `(.L_x_880) ;  /* 0x0000000000508947 */ /* 0x002fea0003800000 */
[----:B------:R-:W1:Y:S01]  /*1b3e0*/  LDC R6, c[0x0][0x43c] ;  /* 0x00010f00ff067b82 */ /* 0x000e620000000800 */
[----:B0-----:R-:W-:Y:S01]  /*1b3f0*/  IMAD.MOV.U32 R0, RZ, RZ, R9 ;  /* 0x000000ffff007224 */ /* 0x001fe200078e0009 */
[----:B------:R-:W-:Y:S01]  /*1b400*/  ULDC.64 UR4, c[0x0][0x428] ;  /* 0x00010a0000047ab9 */ /* 0x000fe20000000a00 */
[----:B-1----:R-:W-:-:S13]  /*1b410*/  ISETP.NE.AND P0, PT, R6, 0x1, PT ;  /* 0x000000010600780c */ /* 0x002fda0003f05270 */
[----:B------:R-:W0:Y:S02]  /*1b420*/  @P0 LDC.64 R4, c[0x0][0x440] ;  /* 0x00011000ff040b82 */ /* 0x000e240000000a00 */
[----:B0-----:R-:W-:-:S05]  /*1b430*/  @P0 IMAD.HI.U32 R4, R9, R4, RZ ;  /* 0x0000000409040227 */ /* 0x001fca00078e00ff */
        /* <DEDUP_REMOVED lines=8> */
[----:B0-----:R-:W-:-:S04]  /*1b4c0*/  IMAD R6, R8, UR4, RZ ;  /* 0x0000000408067c24 */ /* 0x001fc8000f8e02ff */
[----:B------:R-:W-:-:S04]  /*1b4d0*/  IMAD R0, R7, UR5, R6 ;  /* 0x0000000507007c24 */ /* 0x000fc8000f8e0206 */
[----:B------:R-:W-:-:S05]  /*1b4e0*/  IMAD.IADD R0, R5, 0x1, R0 ;  /* 0x0000000105007824 */ /* 0x000fca00078e0200 */
[----:B------:R-:W-:-:S05]  /*1b4f0*/  LEA.HI.X R3, R4, R3, R0, 0x2, P0 ;  /* 0x0000000304037211 */ /* 0x000fca00000f1400 */
[----:B------:R-:W2:Y:S04]  /*1b500*/  LDG.E R0, desc[UR40][R2.64] ;  /* 0x0000002802007981 */ /* 0x000ea8000c1e1900 */
[----:B--2---:R1:W-:Y:S02]  /*1b510*/  STL [R1], R0 ;  /* 0x0000000001007387 */ /* 0x0043e40000100800 */
.L_x_880:
[----:B------:R-:W2:Y:S04]  /*1b520*/  LDL R7, [R1+0x4] ;  /* 0x0000040001077983 */ /* 0x000ea80000100800 */
[----:B01----:R-:W2:Y:S04]  /*1b530*/  LDL R0, [R1+0xc] ;  /* 0x00000c0001007983 */ /* 0x003ea80000100800 */
[----:B------:R-:W3:Y:S01]  /*1b540*/  LDL R2, [R1+0x18] ;  /* 0x0000180001027983 */ /* 0x000ee20000100800 */
[----:B--2---:R-:W-:Y:S01]  /*1b550*/  IMAD R0, R0, 0x8, R7 ;  /* 0x0000000800007824 */ /* 0x004fe200078e0207 */
[----:B---3--:R-:W-:-:S04]  /*1b560*/  SHF.L.U32 R2, R2, 0x1f, RZ ;  /* 0x0000001f02027819 */ /* 0x008fc800000006ff */
[----:B------:R-:W0:Y:S02]  /*1b570*/  SYNCS.PHASECHK.TRANS64.TRYWAIT P0, [R0+URZ+0x34840], R2 ;  /* 0x03484002000075a7 */ /* 0x000e24000800017f */
[----:B0-----:R-:W-:Y:S05]  /*1b580*/  @!P0 BRA `(.L_x_881) ;  /* 0x0000005000d88947 */ /* 0x001fea0003800000 */
.L_x_1016:
[----:B------:R1:W5:Y:S01]  /*1b590*/  LDL R3, [R1+0x8] ;  /* 0x0000080001037983 */ /* 0x0003620000100800 */
[----:B------:R-:W2:Y:S02]  /*1b5a0*/  S2R R4, SR_TID.X ;  /* 0x0000000000047919 */ /* 0x000ea40000002100 */
[----:B--2---:R-:W-:-:S04]  /*1b5b0*/  LOP3.LUT R4, R4, 0x7f, RZ, 0xc0, !PT ;  /* 0x0000007f04047812 */ /* 0x004fc800078ec0ff */
[----:B------:R-:W-:-:S13]  /*1b5c0*/  ISETP.NE.AND P0, PT, R4, RZ, PT ;  /* 0x000000ff0400720c */ /* 0x000fda0003f05270 */
[----:B-1----:R-:W-:Y:S05]  /*1b5d0*/  @P0 BRA `(.L_x_882) ;  /* 0x0000000000140947 */ /* 0x002fea0003800000 */
[----:B-----5:R-:W-:Y:S01]  /*1b5e0*/  LOP3.LUT P1, RZ, R3, 0x1, RZ, 0xc0, !PT ;  /* 0x0000000103ff7812 */ /* 0x020fe2000782c0ff */
[----:B0-----:R-:W-:-:S04]  /*1b5f0*/  IMAD.MOV.U32 R2, RZ, RZ, 0xc000 ;  /* 0x0000c000ff027424 */ /* 0x001fc800078e00ff */
[----:B------:R1:W-:Y:S08]  /*1b600*/  SYNCS.ARRIVE.TRANS64 RZ, [R0+URZ+0x34830], R2 ;  /* 0x0348300200ff79a7 */ /* 0x0003f0000800003f */
[----:B------:R-:W-:Y:S05]  /*1b610*/  @!P1 BRA `(.L_x_882) ;  /* 0x0000000000049947 */ /* 0x000fea0003800000 */
[----:B------:R-:W-:Y:S01]  /*1b620*/  BPT.TRAP 0x1 ;  /* 0x000000040000795c */ /* 0x000fe20000300000 */
.L_x_882:
[----:B------:R-:W2:Y:S04]  /*1b630*/  LDL R7, [R1+0x4] ;  /* 0x0000040001077983 */ /* 0x000ea80000100800 */
[----:B------:R-:W2:Y:S04]  /*1b640*/  LDL R6, [R1+0xc] ;  /* 0x00000c0001067983 */ /* 0x000ea80000100800 */
[----:B------:R-:W3:Y:S04]  /*1b650*/  LDL R5, [R1+0x1c] ;  /* 0x00001c0001057983 */ /* 0x000ee80000100800 */
[----:B------:R-:W4:Y:S04]  /*1b660*/  LDL R4, [R1+0x20] ;  /* 0x0000200001047983 */ /* 0x000f280000100800 */
[----:B01----:R-:W4:Y:S01]  /*1b670*/  LDL R2, [R1] ;  /* 0x0000000001027983 */ /* 0x003f220000100800 */
[----:B------:R-:W-:Y:S01]  /*1b680*/  R2UR UR9, R0 ;  /* 0x00000000000972ca */ /* 0x000fe200000e0000 */
[----:B------:R-:W-:Y:S01]  /*1b690*/  UIADD3 UR4, UP0, UR36, 0x370, URZ ;  /* 0x0000037024047890 */ /* 0x000fe2000ff1e03f */
[----:B------:R-:W-:Y:S01]  /*1b6a0*/  R2UR UR12, R18 ;  /* 0x00000000120c72ca */ /* 0x000fe200000e0000 */
[----:B------:R-:W-:Y:S01]  /*1b6b0*/  UMOV UR10, URZ ;  /* 0x0000003f000a7c82 */ /* 0x000fe20008000000 */
[----:B------:R-:W-:Y:S01]  /*1b6c0*/  PLOP3.LUT P0, PT, PT, PT, PT, 0x80, 0x0 ;  /* 0x000000000000781c */ /* 0x000fe20003f0f070 */
[----:B------:R-:W-:Y:S01]  /*1b6d0*/  UMOV UR6, 0x0 ;  /* 0x0000000000067882 */ /* 0x000fe20000000000 */
[----:B-----5:R-:W-:Y:S01]  /*1b6e0*/  LOP3.LUT R3, R3, 0xfffffffb, RZ, 0xc0, !PT ;  /* 0xfffffffb03037812 */ /* 0x020fe200078ec0ff */
[----:B------:R-:W-:Y:S01]  /*1b6f0*/  UMOV UR7, 0x14f00000 ;  /* 0x14f0000000077882 */ /* 0x000fe20000000000 */
[----:B------:R-:W-:-:S05]  /*1b700*/  UMOV UR17, 0x40 ;  /* 0x0000004000117882 */ /* 0x000fca0000000000 */
[----:B------:R-:W-:-:S04]  /*1b710*/  UIADD3 UR9, UR9, 0x34830, URZ ;  /* 0x0003483009097890 */ /* 0x000fc8000fffe03f */
[----:B------:R-:W-:-:S05]  /*1b720*/  @P0 LOP3.LUT R3, R3, 0x4, RZ, 0xfc, !PT ;  /* 0x0000000403030812 */ /* 0x000fca00078efcff */
[----:B------:R1:W-:Y:S01]  /*1b730*/  STL [R1+0x8], R3 ;  /* 0x0000080301007387 */ /* 0x0003e20000100800 */
[----:B--2---:R-:W-:Y:S01]  /*1b740*/  IMAD R0, R6, 0xc000, R7 ;  /* 0x0000c00006007824 */ /* 0x004fe200078e0207 */
[----:B---3--:R-:W-:-:S04]  /*1b750*/  R2UR UR11, R5 ;  /* 0x00000000050b72ca */ /* 0x008fc800000e0000 */
[----:B------:R-:W-:Y:S02]  /*1b760*/  R2UR UR8, R0 ;  /* 0x00000000000872ca */ /* 0x000fe400000e0000 */
[----:B----4-:R-:W-:Y:S02]  /*1b770*/  R2UR UR5, R4 ;  /* 0x00000000040572ca */ /* 0x010fe400000e0000 */
[----:B------:R-:W-:-:S09]  /*1b780*/  R2UR UR13, R2 ;  /* 0x00000000020d72ca */ /* 0x000fd200000e0000 */
[----:B------:R-:W-:Y:S02]  /*1b790*/  UIADD3 UR14, UR8, 0x1c400, URZ ;  /* 0x0001c400080e7890 */ /* 0x000fe4000fffe03f */
[----:B------:R-:W-:Y:S02]  /*1b7a0*/  ULEA UR11, UR11, UR5, 0x7 ;  /* 0x000000050b0b7291 */ /* 0x000fe4000f8e383f */
[----:B------:R-:W-:Y:S02]  /*1b7b0*/  UIADD3.X UR5, URZ, UR37, URZ, UP0, !UPT ;  /* 0x000000253f057290 */ /* 0x000fe400087fe43f */
[----:B------:R-:W-:Y:S02]  /*1b7c0*/  UIADD3 UR15, UR8, 0x20400, URZ ;  /* 0x00020400080f7890 */ /* 0x000fe4000fffe03f */
[----:B------:R-:W-:-:S03]  /*1b7d0*/  UIADD3 UR16, UR8, 0x24400, URZ ;  /* 0x0002440008107890 */ /* 0x000fc6000fffe03f */
[----:B------:R-:W-:Y:S01]  /*1b7e0*/  UMOV UR8, UR14 ;  /* 0x0000000e00087c82 */ /* 0x000fe20008000000 */
[----:B------:R-:W-:Y:S01]  /*1b7f0*/  UMOV UR14, 0x80 ;  /* 0x00000080000e7882 */ /* 0x000fe20000000000 */
[----:B------:R0:W-:Y:S02]  /*1b800*/  UTMALDG.4D [UR8], [UR4], desc[UR6] ;  /* 0x00000608040075b4 */ /* 0x0001e40008019000 */
[----:B0-----:R-:W-:Y:S01]  /*1b810*/  UMOV UR8, UR15 ;  /* 0x0000000f00087c82 */ /* 0x001fe20008000000 */
[----:B------:R-:W-:Y:S02]  /*1b820*/  UMOV UR10, UR17 ;  /* 0x00000011000a7c82 */ /* 0x000fe40008000000 */
[----:B------:R0:W-:Y:S02]  /*1b830*/  UTMALDG.4D [UR8], [UR4], desc[UR6] ;  /* 0x00000608040075b4 */ /* 0x0001e40008019000 */
[----:B0-----:R-:W-:Y:S01]  /*1b840*/  UMOV UR8, UR16 ;  /* 0x0000001000087c82 */ /* 0x001fe20008000000 */
[----:B------:R-:W-:-:S02]  /*1b850*/  UMOV UR10, UR14 ;  /* 0x0000000e000a7c82 */ /* 0x000fc40008000000 */
[----:B------:R1:W-:Y:S02]  /*1b860*/  UTMALDG.4D [UR8], [UR4], desc[UR6] ;  /* 0x00000608040075b4 */ /* 0x0003e40008019000 */
[----:B-1----:R-:W-:Y:S01]  /*1b870*/  NOP ;  /* 0x0000000000007918 */ /* 0x002fe20000000000 */
.L_x_878:
[----:B------:R-:W2:Y:S04]  /*1b880*/  LDL R2, [R1+0x4] ;  /* 0x0000040001027983 */ /* 0x000ea80000100800 */
[----:B------:R-:W3:Y:S04]  /*1b890*/  LDL.LU R3, [R1+0x40] ;  /* 0x0000400001037983 */ /* 0x000ee80000300800 */
[----:B------:R-:W4:Y:S04]  /*1b8a0*/  LDL.LU R5, [R1+0x34] ;  /* 0x0000340001057983 */ /* 0x000f280000300800 */
[----:B0-----:R-:W5:Y:S01]  /*1b8b0*/  LDL.LU R4, [R1+0x44] ;  /* 0x0000440001047983 */ /* 0x001f620000300800 */
        /* <DEDUP_REMOVED lines=18> */
[----:B0-----:R-:W-:Y:S01]  /*1b9e0*/  IMAD.IADD R2, R3, 0x1, R0 ;  /* 0x0000000103027824 */ /* 0x001fe200078e0200 */
[----:B------:R-:W-:-:S05]  /*1b9f0*/  SHF.R.S32.HI R0, RZ, 0x1f, R18 ;  /* 0x0000001fff007819 */ /* 0x000fca0000011412 */
[----:B------:R1:W-:Y:S04]  /*1ba00*/  STL [R1+0x44], R0 ;  /* 0x0000440001007387 */ /* 0x0003e80000100800 */
[----:B------:R1:W-:Y:S01]  /*1ba10*/  STL [R1+0x40], R2 ;  /* 0x0000400201007387 */ /* 0x0003e20000100800 */
[----:B------:R-:W-:Y:S05]  /*1ba20*/  @!P1 BRA `(.L_x_884) ;  /* 0x0000000000409947 */ /* 0x000fea0003800000 */
[----:B-1----:R-:W-:Y:S01]  /*1ba30*/  MOV R2, 0x0 ;  /* 0x0000000000027802 */ /* 0x002fe20000000f00 */
        /* <DEDUP_REMOVED lines=15> */
.L_x_884:
[----:B------:R-:W-:Y:S05]  /*1bb30*/  BSYNC B6 ;  /* 0x0000000000067941 */ /* 0x000fea0003800000 */
.L_x_883:
[----:B------:R-:W2:Y:S01]  /*1bb40*/  LDL.LU R6, [R1+0x40] ;  /* 0x0000400001067983 */ /* 0x000ea20000300800 */
[----:B------:R-:W-:Y:S01]  /*1bb50*/  ULDC.64 UR4, c[0x0][0x2d8] ;  /* 0x0000b60000047ab9 */ /* 0x000fe20000000a00 */
[----:B------:R-:W0:Y:S02]  /*1bb60*/  LDC R7, c[0x0][0x448] ;  /* 0x00011200ff077b82 */ /* 0x000e240000000800 */
[----:B-1----:R-:W2:Y:S04]  /*1bb70*/  LDL.LU.64 R2, [R1+0x48] ;  /* 0x0000480001027983 */ /* 0x002ea80000300a00 */
[----:B------:R-:W3:Y:S04]  /*1bb80*/  LDL.LU R0, [R1+0x44] ;  /* 0x0000440001007983 */ /* 0x000ee80000300800 */
[----:B------:R-:W4:Y:S04]  /*1bb90*/  LDL.LU R5, [R1+0x5c] ;  /* 0x00005c0001057983 */ /* 0x000f280000300800 */
[----:B------:R-:W5:Y:S01]  /*1bba0*/  LDL.LU R4, [R1+0x34] ;  /* 0x0000340001047983 */ /* 0x000f620000300800 */
[----:B------:R-:W-:Y:S01]  /*1bbb0*/  IMAD.SHL.U32 R17, R17, 0x80, RZ ;  /* 0x0000008011117824 */ /* 0x000fe200078e00ff */
[----:B------:R-:W1:Y:S01]  /*1bbc0*/  S2R R9, SR_TID.X ;  /* 0x0000000000097919 */ /* 0x000e620000002100 */
[----:B------:R-:W1:Y:S01]  /*1bbd0*/  S2R R8, SR_TID.X ;  /* 0x0000000000087919 */ /* 0x000e620000002100 */
[----:B0-----:R-:W-:Y:S01]  /*1bbe0*/  ISETP.NE.AND P0, PT, R7, 0x1, PT ;  /* 0x000000010700780c */ /* 0x001fe20003f05270 */
[----:B------:R-:W0:Y:S01]  /*1bbf0*/  S2R R10, SR_TID.X ;  /* 0x00000000000a7919 */ /* 0x000e220000002100 */
[----:B-1----:R-:W-:-:S02]  /*1bc00*/  IMAD.SHL.U32 R9, R9, 0x8, RZ ;  /* 0x0000000809097824 */ /* 0x002fc400078e00ff */
[----:B------:R-:W-:-:S03]  /*1bc10*/  IMAD.SHL.U32 R8, R8, 0x8, RZ ;  /* 0x0000000808087824 */ /* 0x000fc600078e00ff */
[----:B------:R-:W-:Y:S02]  /*1bc20*/  LOP3.LUT R9, R9, 0x38, RZ, 0xc0, !PT ;  /* 0x0000003809097812 */ /* 0x000fe400078ec0ff */
[----:B0-----:R-:W-:Y:S02]  /*1bc30*/  LOP3.LUT R10, R10, 0x7f, RZ, 0xc0, !PT ;  /* 0x0000007f0a0a7812 */ /* 0x001fe400078ec0ff */
[C---:B------:R-:W-:Y:S02]  /*1bc40*/  LOP3.LUT R11, R9.reuse, 0x40, RZ, 0xfc, !PT ;  /* 0x00000040090b7812 */ /* 0x040fe400078efcff */
[----:B------:R-:W-:Y:S02]  /*1bc50*/  LOP3.LUT R8, R8, 0x38, RZ, 0xc0, !PT ;  /* 0x0000003808087812 */ /* 0x000fe400078ec0ff */
[----:B------:R-:W-:Y:S02]  /*1bc60*/  LOP3.LUT R9, R9, 0x80, RZ, 0xfc, !PT ;  /* 0x0000008009097812 */ /* 0x000fe400078efcff */
[----:B------:R-:W-:Y:S01]  /*1bc70*/  SHF.R.U32.HI R10, RZ, 0x3, R10 ;  /* 0x00000003ff0a7819 */ /* 0x000fe2000001160a */
[----:B--2---:R-:W-:-:S02]  /*1bc80*/  IMAD.MOV.U32 R3, RZ, RZ, R6 ;  /* 0x000000ffff037224 */ /* 0x004fc400078e0006 */
[----:B------:R-:W0:Y:S01]  /*1bc90*/  @P0 LDC R6, c[0x0][0x450] ;  /* 0x00011400ff060b82 */ /* 0x000e220000000800 */
[----:B---3--:R-:W-:Y:S02]  /*1bca0*/  IMAD R0, R0, UR4, RZ ;  /* 0x0000000400007c24 */ /* 0x008fe4000f8e02ff */
[----:B------:R-:W-:-:S04]  /*1bcb0*/  IMAD.WIDE.U32 R2, R18, UR4, R2 ;  /* 0x0000000412027c25 */ /* 0x000fc8000f8e0002 */
[----:B------:R-:W-:Y:S01]  /*1bcc0*/  IMAD R0, R18, UR5, R0 ;  /* 0x0000000512007c24 */ /* 0x000fe2000f8e0200 */
[----:B------:R-:W-:-:S03]  /*1bcd0*/  ULDC.64 UR4, c[0x0][0x2e0] ;  /* 0x0000b80000047ab9 */ /* 0x000fc60000000a00 */
[----:B------:R-:W-:Y:S02]  /*1bce0*/  IMAD.IADD R3, R3, 0x1, R0 ;  /* 0x0000000103037824 */ /* 0x000fe400078e0200 */
[----:B----4-:R-:W-:Y:S02]  /*1bcf0*/  IMAD R0, R5, UR4, RZ ;  /* 0x0000000405007c24 */ /* 0x010fe4000f8e02ff */
[----:B-----5:R-:W-:-:S04]  /*1bd00*/  IMAD.WIDE.U32 R2, R4, UR4, R2 ;  /* 0x0000000404027c25 */ /* 0x020fc8000f8e0002 */
[----:B------:R-:W-:Y:S01]  /*1bd10*/  IMAD R0, R4, UR5, R0 ;  /* 0x0000000504007c24 */ /* 0x000fe2000f8e0200 */
[----:B------:R-:W-:Y:S01]  /*1bd20*/  ULDC.64 UR4, c[0x0][0x2d0] ;  /* 0x0000b40000047ab9 */ /* 0x000fe20000000a00 */
[----:B------:R-:W1:Y:S02]  /*1bd30*/  S2R R4, SR_TID.X ;  /* 0x0000000000047919 */ /* 0x000e640000002100 */
[----:B------:R-:W-:Y:S01]  /*1bd40*/  IMAD.IADD R3, R3, 0x1, R0 ;  /* 0x0000000103037824 */ /* 0x000fe200078e0200 */
[----:B-1----:R-:W-:-:S04]  /*1bd50*/  LOP3.LUT R4, R4, 0x7f, RZ, 0xc0, !PT ;  /* 0x0000007f04047812 */ /* 0x002fc800078ec0ff */
[----:B------:R-:W-:Y:S02]  /*1bd60*/  SHF.R.U32.HI R5, RZ, 0x3, R4 ;  /* 0x00000003ff057819 */ /* 0x000fe40000011604 */
[----:B------:R-:W1:Y:S02]  /*1bd70*/  S2R R4, SR_TID.X ;  /* 0x0000000000047919 */ /* 0x000e640000002100 */
[----:B-1----:R-:W-:-:S05]  /*1bd80*/  IMAD.SHL.U32 R4, R4, 0x10, RZ ;  /* 0x0000001004047824 */ /* 0x002fca00078e00ff */
[----:B------:R-:W-:Y:S02]  /*1bd90*/  LOP3.LUT R4, R5, 0x70, R4, 0xf8, !PT ;  /* 0x0000007005047812 */ /* 0x000fe400078ef804 */
[----:B------:R-:W1:Y:S02]  /*1bda0*/  @P0 LDC R5, c[0x0][0x44c] ;  /* 0x00011300ff050b82 */ /* 0x000e640000000800 */
[----:B------:R-:W-:-:S05]  /*1bdb0*/  LOP3.LUT R4, R4, R17, RZ, 0xfc, !PT ;  /* 0x0000001104047212 */ /* 0x000fca00078efcff */
[----:B------:R-:W-:Y:S02]  /*1bdc0*/  IMAD.MOV.U32 R0, RZ, RZ, R4 ;  /* 0x000000ffff007224 */ /* 0x000fe400078e0004 */
[----:B-1----:R-:W-:-:S05]  /*1bdd0*/  @P0 IMAD.HI.U32 R5, R4, R5, RZ ;  /* 0x0000000504050227 */ /* 0x002fca00078e00ff */
[----:B0-----:R-:W-:-:S05]  /*1bde0*/  @P0 SHF.R.U32.HI R0, RZ, R6, R5 ;  /* 0x00000006ff000219 */ /* 0x001fca0000011605 */
        /* <DEDUP_REMOVED lines=10> */
[----:B------:R-:W-:-:S04]  /*1be90*/  IMAD R0, R0, UR4, RZ ;  /* 0x0000000400007c24 */ /* 0x000fc8000f8e02ff */
[----:B------:R-:W-:Y:S01]  /*1bea0*/  IMAD R4, R4, UR5, R0 ;  /* 0x0000000504047c24 */ /* 0x000fe2000f8e0200 */
[----:B------:R-:W-:-:S03]  /*1beb0*/  ULDC.64 UR4, c[0x0][0x280] ;  /* 0x0000a00000047ab9 */ /* 0x000fc60000000a00 */
[----:B------:R-:W-:Y:S01]  /*1bec0*/  IMAD.IADD R3, R3, 0x1, R4 ;  /* 0x0000000103037824 */ /* 0x000fe200078e0204 */
[----:B------:R-:W-:Y:S01]  /*1bed0*/  LEA R4, P0, R2, UR4, 0x1 ;  /* 0x0000000402047c11 */ /* 0x000fe2000f8008ff */
[----:B------:R-:W-:Y:S02]  /*1bee0*/  ULDC UR4, c[0x0][0x2b8] ;  /* 0x0000ae0000047ab9 */ /* 0x000fe40000000800 */
[----:B------:R-:W-:Y:S02]  /*1bef0*/  ISETP.GE.AND P3, PT, R8, UR4, PT ;  /* 0x0000000408007c0c */ /* 0x000fe4000bf66270 */
[----:B------:R-:W-:Y:S01]  /*1bf00*/  LEA.HI.X R3, R2, UR5, R3, 0x1, P0 ;  /* 0x0000000502037c11 */ /* 0x000fe200080f0c03 */
[----:B------:R-:W-:Y:S01]  /*1bf10*/  UMOV UR5, 0xffffffff ;  /* 0xffffffff00057882 */ /* 0x000fe20000000000 */
[----:B------:R-:W-:Y:S02]  /*1bf20*/  ISETP.GE.AND P0, PT, R11, UR4, PT ;  /* 0x000000040b007c0c */ /* 0x000fe4000bf06270 */
[----:B------:R-:W-:Y:S01]  /*1bf30*/  ISETP.GE.AND P1, PT, R9, UR4, PT ;  /* 0x0000000409007c0c */ /* 0x000fe2000bf26270 */
[----:B------:R-:W-:-:S12]  /*1bf40*/  BRA.DIV UR5, `(.L_x_885) ;  /* 0x0000004a057c7947 */ /* 0x000fd8000b800000 */
[----:B------:R-:W2:Y:S04]  /*1bf50*/  LDL.LU R6, [R1+0x54] ;  /* 0x0000540001067983 */ /* 0x000ea80000300800 */
[----:B------:R-:W3:Y:S01]  /*1bf60*/  LDL R9, [R1+0x30] ;  /* 0x0000300001097983 */ /* 0x000ee20000100800 */
[----:B------:R-:W-:-:S04]  /*1bf70*/  IMAD.IADD R0, R10, 0x1, R17 ;  /* 0x000000010a007824 */ /* 0x000fc800078e0211 */
[----:B------:R-:W-:Y:S02]  /*1bf80*/  VIADD R5, R0, 0x10 ;  /* 0x0000001000057836 */ /* 0x000fe40000000000 */
[----:B--2---:R-:W-:Y:S02]  /*1bf90*/  IMAD R2, R6, R7, RZ ;  /* 0x0000000706027224 */ /* 0x004fe400078e02ff */
[----:B------:R-:W0:Y:S03]  /*1bfa0*/  SHFL.IDX PT, R7, R4, RZ, 0x181f ;  /* 0x00181fff04077589 */ /* 0x000e2600000e0000 */
[----:B------:R-:W-:Y:S01]  /*1bfb0*/  ISETP.GE.AND P2, PT, R0, R2, PT ;  /* 0x000000020000720c */ /* 0x000fe20003f46270 */
[----:B------:R-:W1:-:S12]  /*1bfc0*/  SHFL.IDX PT, R6, R3, RZ, 0x181f ;  /* 0x00181fff03067589 */ /* 0x000e5800000e0000 */
[----:B0-----:R-:W-:-:S05]  /*1bfd0*/  @!P2 LEA R7, P4, R8, R7, 0x1 ;  /* 0x000000070807a211 */ /* 0x001fca00078808ff */
[----:B-1----:R-:W-:-:S05]  /*1bfe0*/  @!P2 IMAD.X R6, RZ, RZ, R6, P4 ;  /* 0x000000ffff06a224 */ /* 0x002fca00020e0606 */
[----:B------:R-:W-:-:S04]  /*1bff0*/  @!P2 LOP3.LUT R7, R7, R6, RZ, 0x3c, !PT ;  /* 0x000000060707a212 */ /* 0x000fc800078e3cff */
[----:B------:R-:W-:-:S04]  /*1c000*/  @!P2 LOP3.LUT R6, R7, R6, RZ, 0x3c, !PT ;  /* 0x000000060706a212 */ /* 0x000fc800078e3cff */
[----:B------:R-:W-:-:S05]  /*1c010*/  @!P2 LOP3.LUT R7, R7, R6, RZ, 0x3c, !PT ;  /* 0x000000060707a212 */ /* 0x000fca00078e3cff */
[----:B------:R-:W-:Y:S01]  /*1c020*/  @!PT LDS RZ, [RZ] ;  /* 0x00000000fffff984 */ /* 0x000fe20000000800 */
[----:B---3--:R-:W-:Y:S04]  /*1c030*/  @!P2 LDGSTS.E.BYPASS.LTC128B.128 [R9+0x10400], desc[UR40][R6.64], !P3 ;  /* 0x104000000609afae */ /* 0x008fe8000d901d68 */
        /* <DEDUP_REMOVED lines=64> */
[----:B------:R1:W2:Y:S04]  /*1c440*/  SHFL.IDX PT, R5, R3, 0x7, 0x181f ;  /* 0x00f81f0003057f89 */ /* 0x0002a800000e0000 */
[----:B------:R1:W-:Y:S04]  /*1c450*/  @!P2 LDGSTS.E.BYPASS.LTC128B.128 [R9+0x13400], desc[UR40][R6.64], !P3 ;  /* 0x134000000609afae */ /* 0x0003e8000d901d68 */
[----:B------:R1:W-:Y:S04]  /*1c460*/  @!P2 LDGSTS.E.BYPASS.LTC128B.128 [R9+0x17400], desc[UR40][R6.64+0x80], !P0 ;  /* 0x174000800609afae */ /* 0x0003e8000c101d68 */
[----:B------:R1:W-:Y:S04]  /*1c470*/  @!P2 LDGSTS.E.BYPASS.LTC128B.128 [R9+0x1b400], desc[UR40][R6.64+0x100], !P1 ;  /* 0x1b4001000609afae */ /* 0x0003e8000c901d68 */
[----:B------:R1:W3:Y:S02]  /*1c480*/  SHFL.IDX PT, R3, R4, 0x7, 0x181f ;  /* 0x00f81f0004037f89 */ /* 0x0002e400000e0000 */
.L_x_1033:
[----:B------:R-:W-:Y:S01]  /*1c490*/  VIADD R0, R0, 0x70 ;  /* 0x0000007000007836 */ /* 0x000fe20000000000 */
[----:B------:R-:W-:Y:S04]  /*1c4a0*/  BSSY B0, `(.L_x_886) ;  /* 0x000000c000007945 */ /* 0x000fe80003800000 */
[----:B------:R-:W-:-:S13]  /*1c4b0*/  ISETP.GE.AND P2, PT, R0, R2, PT ;  /* 0x000000020000720c */ /* 0x000fda0003f46270 */
[----:B------:R-:W-:Y:S05]  /*1c4c0*/  @P2 BRA `(.L_x_887) ;  /* 0x0000000000242947 */ /* 0x000fea0003800000 */
[----:B-1----:R-:W4:Y:S01]  /*1c4d0*/  LDL R4, [R1+0x30] ;  /* 0x0000300001047983 */ /* 0x002f220000100800 */
[----:B---3--:R-:W-:-:S05]  /*1c4e0*/  LEA R2, P2, R8, R3, 0x1 ;  /* 0x0000000308027211 */ /* 0x008fca00078408ff */
[----:B--2---:R-:W-:-:S05]  /*1c4f0*/  IMAD.X R3, RZ, RZ, R5, P2 ;  /* 0x000000ffff037224 */ /* 0x004fca00010e0605 */
[----:B------:R-:W-:Y:S01]  /*1c500*/  @!PT LDS RZ, [RZ] ;  /* 0x00000000fffff984 */ /* 0x000fe20000000800 */
[----:B------:R-:W-:Y:S01]  /*1c510*/  @!PT LDS RZ, [RZ] ;  /* 0x00000000fffff984 */ /* 0x000fe20000000800 */
[----:B------:R-:W-:Y:S01]  /*1c520*/  @!PT LDS RZ, [RZ] ;  /* 0x00000000fffff984 */ /* 0x000fe20000000800 */
[----:B----4-:R4:W-:Y:S04]  /*1c530*/  LDGSTS.E.BYPASS.LTC128B.128 [R4+0x13c00], desc[UR40][R2.64], !P3 ;  /* 0x13c0000002047fae */ /* 0x0109e8000d901d68 */
[----:B------:R4:W-:Y:S04]  /*1c540*/  LDGSTS.E.BYPASS.LTC128B.128 [R4+0x17c00], desc[UR40][R2.64+0x80], !P0 ;  /* 0x17c0008002047fae */ /* 0x0009e8000c101d68 */
[----:B------:R4:W-:Y:S02]  /*1c550*/  LDGSTS.E.BYPASS.LTC128B.128 [R4+0x1bc00], desc[UR40][R2.64+0x100], !P1 ;  /* 0x1bc0010002047fae */ /* 0x0009e4000c901d68 */
.L_x_887:
[----:B------:R-:W-:Y:S05]  /*1c560*/  BSYNC B0 ;  /* 0x0000000000007941 */ /* 0x000fea0003800000 */
.L_x_886:
[----:B------:R0:W5:Y:S01]  /*1c570*/  LDL R8, [R1+0x4] ;  /* 0x0000040001087983 */ /* 0x0001620000100800 */
[----:B------:R-:W-:Y:S01]  /*1c580*/  PLOP3.LUT P0, PT, PT, PT, PT, 0x80, 0x0 ;  /* 0x000000000000781c */ /* 0x000fe20003f0f070 */
[----:B------:R-:W-:-:S12]  /*1c590*/  NOP ;  /* 0x0000000000007918 */ /* 0x000fd80000000000 */
.L_x_888:
[----:B----4-:R-:W4:Y:S01]  /*1c5a0*/  LDL R2, [R1+0x4] ;  /* 0x0000040001027983 */ /* 0x010f220000100800 */
[----:B------:R-:W-:Y:S02]  /*1c5b0*/  PLOP3.LUT P1, PT, P1, P0, PT, 0xa2, 0x0 ;  /* 0x000000000000781c */ /* 0x000fe40000f21472 */
[----:B----4-:R-:W-:-:S08]  /*1c5c0*/  @P0 R2UR P1, UR4, R2 ;  /* 0x00000000020402ca */ /* 0x010fd00000020000 */
[----:B------:R-:W-:-:S05]  /*1c5d0*/  @P0 PLOP3.LUT P0, PT, P1, PT, PT, 0x80, 0x0 ;  /* 0x000000000000081c */ /* 0x000fca0000f0f070 */
[----:B------:R-:W-:Y:S01]  /*1c5e0*/  @!P1 SYNCS.ARRIVE.TRANS64.RED.A0T1 RZ, [UR4+0x34800], RZ ;  /* 0x034800ffffff99a7 */ /* 0x000fe20008200404 */
[----:B------:R-:W-:Y:S07]  /*1c5f0*/  @!P1 ARRIVES.LDGSTSBAR.64.TRANSCNT [UR4+0x34800] ;  /* 0x03480000ff0099b0 */ /* 0x000fee0008000a84 */
[----:B------:R-:W-:Y:S05]  /*1c600*/  @P0 BRA.U.ANY `(.L_x_888) ;  /* 0xfffffffd00e40947 */ /* 0x000fea000393ffff */
[----:B-1-3--:R-:W3:Y:S02]  /*1c610*/  LDL.LU R3, [R1+0x58] ;  /* 0x0000580001037983 */ /* 0x00aee40000300800 */
[----:B---3--:R-:W-:-:S05]  /*1c620*/  VIADD R3, R3, 0x1 ;  /* 0x0000000103037836 */ /* 0x008fca0000000000 */
        /* <DEDUP_REMOVED lines=8> */
[----:B------:R-:W3:Y:S03]  /*1c6b0*/  SYNCS.PHASECHK.TRANS64.TRYWAIT P0, [R2+URZ+0x34820], R0 ;  /* 0x03482000020075a7 */ /* 0x000ee6000800017f */
[----:B-1-3--:R-:W-:Y:S05]  /*1c6c0*/  @!P0 BRA `(.L_x_890) ;  /* 0x0000004c00748947 */ /* 0x00afea0003800000 */
.L_x_1034:
[----:B------:R-:W-:Y:S05]  /*1c6d0*/  BSYNC B0 ;  /* 0x0000000000007941 */ /* 0x000fea0003800000 */
.L_x_889:
[----:B-1----:R-:W3:Y:S01]  /*1c6e0*/  LDL.LU R2, [R1+0x50] ;  /* 0x0000500001027983 */ /* 0x002ee20000300800 */
[----:B------:R-:W-:Y:S01]  /*1c6f0*/  BSSY B0, `(.L_x_891) ;  /* 0x000022c000007945 */ /* 0x000fe20003800000 */
[----:B---3--:R-:W-:-:S13]  /*1c700*/  ISETP.GE.AND P0, PT, R2, 0x81, PT ;  /* 0x000000810200780c */ /* 0x008fda0003f06270 */
[----:B------:R-:W-:Y:S05]  /*1c710*/  @!P0 BRA `(.L_x_892) ;  /* 0x0000002000a48947 */ /* 0x000fea0003800000 */
[----:B------:R-:W3:Y:S01]  /*1c720*/  LDL R2, [R1+0x3c] ;  /* 0x00003c0001027983 */ /* 0x000ee20000100800 */
[----:B------:R-:W-:Y:S01]  /*1c730*/  IMAD.MOV.U32 R0, RZ, RZ, 0x1 ;  /* 0x00000001ff007424 */ /* 0x000fe200078e00ff */
[----:B------:R-:W-:Y:S01]  /*1c740*/  BSSY B2, `(.L_x_893) ;  /* 0x00000bd000027945 */ /* 0x000fe20003800000 */
[----:B---3-5:R-:W-:-:S05]  /*1c750*/  IMAD.MOV R8, RZ, RZ, -R2 ;  /* 0x000000ffff087224 */ /* 0x028fca00078e0a02 */
[----:B------:R-:W-:-:S05]  /*1c760*/  VIADDMNMX R8, R8, R0, 0xffffffff, !PT ;  /* 0xffffffff08087446 */ /* 0x000fca0007800100 */
[----:B------:R-:W-:-:S05]  /*1c770*/  IMAD.IADD R0, R2, 0x1, R8 ;  /* 0x0000000102007824 */ /* 0x000fca00078e0208 */
[----:B------:R-:W-:-:S04]  /*1c780*/  LOP3.LUT R0, R0, 0x1, RZ, 0xc0, !PT ;  /* 0x0000000100007812 */ /* 0x000fc800078ec0ff */
[----:B------:R-:W-:Y:S01]  /*1c790*/  ISETP.NE.U32.AND P0, PT, R0, 0x1, PT ;  /* 0x000000010000780c */ /* 0x000fe20003f05070 */
[----:B------:R-:W-:-:S12]  /*1c7a0*/  VIADD R0, R2, 0xfffffffe ;  /* 0xfffffffe02007836 */ /* 0x000fd80000000000 */
[----:B------:R-:W-:Y:S05]  /*1c7b0*/  @P0 BRA `(.L_x_894) ;  /* 0x0000000800d40947 */ /* 0x000fea0003800000 */
[----:B------:R-:W3:Y:S04]  /*1c7c0*/  LDL R4, [R1+0x8] ;  /* 0x0000080001047983 */ /* 0x000ee80000100800 */
[----:B------:R-:W0:Y:S04]  /*1c7d0*/  LDL R3, [R1+0xc] ;  /* 0x00000c0001037983 */ /* 0x000e280000100800 */
[----:B------:R-:W4:Y:S01]  /*1c7e0*/  LDL R2, [R1+0x18] ;  /* 0x0000180001027983 */ /* 0x000f220000100800 */
[----:B------:R-:W-:Y:S01]  /*1c7f0*/  BSSY B1, `(.L_x_895) ;  /* 0x00000ad000017945 */ /* 0x000fe20003800000 */
[----:B---3--:R-:W-:Y:S01]  /*1c800*/  LOP3.LUT P1, RZ, R4, 0x4, RZ, 0xc0, !PT ;  /* 0x0000000404ff7812 */ /* 0x008fe2000782c0ff */
[----:B0-----:R-:W-:-:S05]  /*1c810*/  VIADD R7, R3, 0x1 ;  /* 0x0000000103077836 */ /* 0x001fca0000000000 */
        /* <DEDUP_REMOVED lines=10> */
[----:B------:R-:W3:Y:S01]  /*1c8c0*/  LDL R10, [R1+0x28] ;  /* 0x00002800010a7983 */ /* 0x000ee20000100800 */
[----:B--2---:R-:W0:Y:S01]  /*1c8d0*/  LDC R5, c[0x0][0x43c] ;  /* 0x00010f00ff057b82 */ /* 0x004e220000000800 */
[----:B------:R-:W-:Y:S02]  /*1c8e0*/  ULDC.64 UR6, c[0x0][0x428] ;  /* 0x00010a0000067ab9 */ /* 0x000fe40000000a00 */
[----:B------:R-:W2:Y:S01]  /*1c8f0*/  LDL R6, [R1+0x14] ;  /* 0x0000140001067983 */ /* 0x000ea20000100800 */
        /* <DEDUP_REMOVED lines=8> */
[----:B---3--:R-:W-:-:S04]  /*1c980*/  IMAD R4, R10, UR6, RZ ;  /* 0x000000060a047c24 */ /* 0x008fc8000f8e02ff */
[C---:B--2---:R-:W-:Y:S02]  /*1c990*/  IMAD R4, R6.reuse, UR7, R4 ;  /* 0x0000000706047c24 */ /* 0x044fe4000f8e0204 */
[----:B------:R-:W-:-:S04]  /*1c9a0*/  IMAD.WIDE.U32 R2, R6, UR6, R2 ;  /* 0x0000000606027c25 */ /* 0x000fc8000f8e0002 */
[----:B------:R-:W-:Y:S01]  /*1c9b0*/  IMAD.IADD R3, R4, 0x1, R3 ;  /* 0x0000000104037824 */ /* 0x000fe200078e0203 */
[----:B------:R-:W-:-:S04]  /*1c9c0*/  LEA R4, P0, R2, UR4, 0x2 ;  /* 0x0000000402047c11 */ /* 0x000fc8000f8010ff */
[----:B------:R-:W-:-:S05]  /*1c9d0*/  LEA.HI.X R5, R2, UR5, R3, 0x2, P0 ;  /* 0x0000000502057c11 */ /* 0x000fca00080f1403 */
[----:B------:R0:W5:Y:S04]  /*1c9e0*/  LDG.E R4, desc[UR40][R4.64] ;  /* 0x0000002804047981 */ /* 0x000168000c1e1900 */
.L_x_897:
[----:B------:R-:W3:Y:S01]  /*1c9f0*/  LDL R2, [R1+0x4] ;  /* 0x0000040001027983 */ /* 0x000ee20000100800 */
[----:B------:R-:W-:Y:S01]  /*1ca00*/  BSSY B3, `(.L_x_898) ;  /* 0x0000005000037945 */ /* 0x000fe20003800000 */
[----:B---3--:R-:W-:Y:S01]  /*1ca10*/  IMAD R3, R7, 0x8, R2 ;  /* 0x0000000807037824 */ /* 0x008fe200078e0202 */
[----:B------:R-:W-:-:S04]  /*1ca20*/  SHF.L.U32 R2, R9, 0x1f, RZ ;  /* 0x0000001f09027819 */ /* 0x000fc800000006ff */
[----:B------:R-:W1:Y:S02]  /*1ca30*/  SYNCS.PHASECHK.TRANS64.TRYWAIT P0, [R3+URZ+0x34840], R2 ;  /* 0x03484002030075a7 */ /* 0x000e64000800017f */
[----:B-1----:R-:W-:Y:S05]  /*1ca40*/  @!P0 BRA `(.L_x_899) ;  /* 0x0000004800ac8947 */ /* 0x002fea0003800000 */
.L_x_1035:
[----:B------:R-:W-:Y:S05]  /*1ca50*/  BSYNC B3 ;  /* 0x0000000000037941 */ /* 0x000fea0003800000 */
.L_x_898:
[----:B0-2---:R-:W0:Y:S01]  /*1ca60*/  S2R R5, SR_TID.X ;  /* 0x0000000000057919 */ /* 0x005e220000002100 */
[----:B------:R-:W-:Y:S01]  /*1ca70*/  BSSY B3, `(.L_x_900) ;  /* 0x000000a000037945 */ /* 0x000fe20003800000 */
[----:B0-----:R-:W-:-:S04]  /*1ca80*/  LOP3.LUT R5, R5, 0x7f, RZ, 0xc0, !PT ;  /* 0x0000007f05057812 */ /* 0x001fc800078ec0ff */
[----:B------:R-:W-:-:S13]  /*1ca90*/  ISETP.NE.AND P0, PT, R5, RZ, PT ;  /* 0x000000ff0500720c */ /* 0x000fda0003f05270 */
[----:B------:R-:W-:Y:S05]  /*1caa0*/  @P0 BRA `(.L_x_901) ;  /* 0x0000000000180947 */ /* 0x000fea0003800000 */
[----:B------:R-:W2:Y:S01]  /*1cab0*/  LDL R5, [R1+0x8] ;  /* 0x0000080001057983 */ /* 0x000ea20000100800 */
[----:B-1----:R-:W-:-:S04]  /*1cac0*/  IMAD.MOV.U32 R2, RZ, RZ, 0xc000 ;  /* 0x0000c000ff027424 */ /* 0x002fc800078e00ff */
[----:B------:R0:W-:Y:S01]  /*1cad0*/  SYNCS.ARRIVE.TRANS64 RZ, [R3+URZ+0x34830], R2 ;  /* 0x0348300203ff79a7 */ /* 0x0001e2000800003f */
[----:B--2---:R-:W-:-:S13]  /*1cae0*/  LOP3.LUT P1, RZ, R5, 0x1, RZ, 0xc0, !PT ;  /* 0x0000000105ff7812 */ /* 0x004fda000782c0ff */
[----:B0-----:R-:W-:Y:S05]  /*1caf0*/  @!P1 BRA `(.L_x_901) ;  /* 0x0000000000049947 */ /* 0x001fea0003800000 */
[----:B------:R-:W-:Y:S01]  /*1cb00*/  BPT.TRAP 0x1 ;  /* 0x000000040000795c */ /* 0x000fe20000300000 */
.L_x_901:
[----:B------:R-:W-:Y:S05]  /*1cb10*/  BSYNC B3 ;  /* 0x0000000000037941 */ /* 0x000fea0003800000 */
.L_x_900:
        /* <DEDUP_REMOVED lines=13> */
.L_x_902:
        /* <DEDUP_REMOVED lines=16> */
.L_x_903:
        /* <DEDUP_REMOVED lines=15> */
.L_x_904:
        /* <DEDUP_REMOVED lines=11> */
[----:B------:R-:W3:Y:S04]  /*1ce90*/  LDL R12, [R1+0x4] ;  /* 0x00000400010c7983 */ /* 0x000ee80000100800 */
[----:B------:R-:W3:Y:S01]  /*1cea0*/  LDL R6, [R1+0xc] ;  /* 0x00000c0001067983 */ /* 0x000ee20000100800 */
[----:B------:R-:W-:Y:S01]  /*1ceb0*/  BSSY B3, `(.L_x_905) ;  /* 0x0000005000037945 */ /* 0x000fe20003800000 */
[----:B--2---:R-:W-:Y:S01]  /*1cec0*/  SHF.L.U32 R3, R13, 0x1f, RZ ;  /* 0x0000001f0d037819 */ /* 0x004fe200000006ff */
[----:B---3--:R-:W-:-:S04]  /*1ced0*/  IMAD R2, R6, 0x8, R12 ;  /* 0x0000000806027824 */ /* 0x008fc800078e020c */
[----:B------:R-:W0:Y:S02]  /*1cee0*/  SYNCS.PHASECHK.TRANS64.TRYWAIT P0, [R2+URZ+0x34860], R3 ;  /* 0x03486003020075a7 */ /* 0x000e24000800017f */
[----:B0-----:R-:W-:Y:S05]  /*1cef0*/  @!P0 BRA `(.L_x_906) ;  /* 0x0000004400948947 */ /* 0x001fea0003800000 */
.L_x_1036:
[----:B------:R-:W-:Y:S05]  /*1cf00*/  BSYNC B3 ;  /* 0x0000000000037941 */ /* 0x000fea0003800000 */
.L_x_905:
[----:B------:R-:W1:Y:S01]  /*1cf10*/  S2R R5, SR_TID.X ;  /* 0x0000000000057919 */ /* 0x000e620000002100 */
[----:B------:R-:W-:-:S04]  /*1cf20*/  UPRMT UR4, UR38, 0x9910, URZ ;  /* 0x0000991026047896 */ /* 0x000fc8000800003f */
[----:B------:R-:W-:Y:S01]  /*1cf30*/  UISETP.NE.AND UP0, UPT, UR4, 0x2, UPT ;  /* 0x000000020400788c */ /* 0x000fe2000bf05270 */
[----:B-1----:R-:W-:-:S04]  /*1cf40*/  LOP3.LUT R5, R5, 0x7f, RZ, 0xc0, !PT ;  /* 0x0000007f05057812 */ /* 0x002fc800078ec0ff */
[----:B------:R-:W-:-:S13]  /*1cf50*/  ISETP.NE.AND P0, PT, R5, RZ, PT ;  /* 0x000000ff0500720c */ /* 0x000fda0003f05270 */
[----:B0-----:R-:W-:-:S04]  /*1cf60*/  @!P0 IMAD.MOV.U32 R3, RZ, RZ, 0x8000 ;  /* 0x00008000ff038424 */ /* 0x001fc800078e00ff */
[----:B------:R0:W-:Y:S01]  /*1cf70*/  @!P0 SYNCS.ARRIVE.TRANS64 RZ, [R2+URZ+0x34850], R3 ;  /* 0x0348500302ff89a7 */ /* 0x0001e2000800003f */
[----:B------:R-:W-:-:S13]  /*1cf80*/  PLOP3.LUT P0, PT, PT, PT, UP0, 0x80, 0x0 ;  /* 0x000000000000781c */ /* 0x000fda0003f0f008 */
[----:B0-----:R-:W-:Y:S05]  /*1cf90*/  @P0 BRA `(.L_x_907) ;  /* 0x0000000000040947 */ /* 0x001fea0003800000 */
[----:B------:R-:W-:Y:S01]  /*1cfa0*/  BPT.TRAP 0x1 ;  /* 0x000000040000795c */ /* 0x000fe20000300000 */
.L_x_907:
[----:B------:R-:W2:Y:S01]  /*1cfb0*/  LDL R3, [R1+0x8] ;  /* 0x0000080001037983 */ /* 0x000ea20000100800 */
[----:B------:R-:W-:Y:S01]  /*1cfc0*/  BSSY B3, `(.L_x_908) ;  /* 0x0000004000037945 */ /* 0x000fe20003800000 */
[----:B--2---:R-:W-:-:S13]  /*1cfd0*/  LOP3.LUT P0, RZ, R3, 0x8, RZ, 0xc0, !PT ;  /* 0x0000000803ff7812 */ /* 0x004fda000780c0ff */
[----:B------:R-:W-:Y:S05]  /*1cfe0*/  @P0 BRA `(.L_x_909) ;  /* 0x0000000000040947 */ /* 0x000fea0003800000 */
[----:B------:R-:W-:Y:S01]  /*1cff0*/  BPT.TRAP 0x1 ;  /* 0x000000040000795c */ /* 0x000fe20000300000 */
.L_x_909:
[----:B------:R-:W-:Y:S05]  /*1d000*/  BSYNC B3 ;  /* 0x0000000000037941 */ /* 0x000fea0003800000 */
.L_x_908:
[----:B------:R-:W2:Y:S04]  /*1d010*/  LDL R12, [R1+0x4] ;  /* 0x00000400010c7983 */ /* 0x000ea80000100800 */
[----:B------:R-:W2:Y:S04]  /*1d020*/  LDL.LU R6, [R1+0xc] ;  /* 0x00000c0001067983 */ /* 0x000ea80000300800 */
[----:B------:R-:W3:Y:S04]  /*1d030*/  LDL R5, [R1+0x20] ;  /* 0x0000200001057983 */ /* 0x000ee80000100800 */
[----:B------:R-:W3:Y:S01]  /*1d040*/  LDL.LU R3, [R1+0x1c] ;  /* 0x00001c0001037983 */ /* 0x000ee20000300800 */
[----:B------:R-:W-:Y:S01]  /*1d050*/  R2UR UR10, R10 ;  /* 0x000000000a0a72ca */ /* 0x000fe200000e0000 */
[----:B------:R-:W-:Y:S01]  /*1d060*/  UIADD3 UR4, UP0, UR36, 0x470, URZ ;  /* 0x0000047024047890 */ /* 0x000fe2000ff1e03f */
[----:B------:R-:W-:Y:S01]  /*1d070*/  PLOP3.LUT P0, PT, PT, PT, PT, 0x80, 0x0 ;  /* 0x000000000000781c */ /* 0x000fe20003f0f070 */
[----:B------:R-:W-:Y:S01]  /*1d080*/  VIADD R2, R2, 0x34850 ;  /* 0x0003485002027836 */ /* 0x000fe20000000000 */
[----:B------:R-:W-:Y:S01]  /*1d090*/  UMOV UR6, 0x0 ;  /* 0x0000000000067882 */ /* 0x000fe20000000000 */
[----:B------:R-:W-:Y:S01]  /*1d0a0*/  UIADD3.X UR5, URZ, UR37, URZ, UP0, !UPT ;  /* 0x000000253f057290 */ /* 0x000fe200087fe43f */
[----:B------:R-:W-:Y:S01]  /*1d0b0*/  UMOV UR7, 0x14f00000 ;  /* 0x14f0000000077882 */ /* 0x000fe20000000000 */
[----:B--2---:R-:W-:-:S02]  /*1d0c0*/  IMAD R6, R6, 0x8000, R12 ;  /* 0x0000800006067824 */ /* 0x004fc400078e020c */
[----:B---3--:R-:W-:Y:S02]  /*1d0d0*/  IMAD R3, R3, 0x80, R5 ;  /* 0x0000008003037824 */ /* 0x008fe400078e0205 */
[----:B------:R-:W-:-:S07]  /*1d0e0*/  VIADD R5, R6, 0x400 ;  /* 0x0000040006057836 */ /* 0x000fce0000000000 */
.L_x_910:
        /* <DEDUP_REMOVED lines=13> */
[----:B------:R-:W-:Y:S01]  /*1d1c0*/  PLOP3.LUT P0, PT, PT, PT, PT, 0x80, 0x0 ;  /* 0x000000000000781c */ /* 0x000fe20003f0f070 */
[----:B------:R-:W-:Y:S01]  /*1d1d0*/  UMOV UR6, 0x0 ;  /* 0x0000000000067882 */ /* 0x000fe20000000000 */
[----:B------:R-:W-:-:S11]  /*1d1e0*/  UMOV UR7, 0x14f00000 ;  /* 0x14f0000000077882 */ /* 0x000fd60000000000 */
.L_x_911:
        /* <DEDUP_REMOVED lines=13> */
.L_x_896:
[----:B------:R-:W-:Y:S05]  /*1d2c0*/  BSYNC B1 ;  /* 0x0000000000017941 */ /* 0x000fea0003800000 */
.L_x_895:
[----:B0-----:R-:W3:Y:S04]  /*1d2d0*/  LDL.LU R0, [R1+0x3c] ;  /* 0x00003c0001007983 */ /* 0x001ee80000300800 */
[----:B------:R1:W-:Y:S04]  /*1d2e0*/  STL [R1+0xc], R7 ;  /* 0x00000c0701007387 */ /* 0x0003e80000100800 */
[----:B------:R1:W-:Y:S02]  /*1d2f0*/  STL [R1+0x18], R9 ;  /* 0x0000180901007387 */ /* 0x0003e40000100800 */
[----:B-1-3--:R-:W-:-:S07]  /*1d300*/  VIADD R0, R0, 0xfffffffd ;  /* 0xfffffffd00007836 */ /* 0x00afce0000000000 */
.L_x_894:
[----:B------:R-:W-:Y:S05]  /*1d310*/  BSYNC B2 ;  /* 0x0000000000027941 */ /* 0x000fea0003800000 */
.L_x_893:
[----:B------:R-:W3:Y:S01]  /*1d320*/  LDL.LU R2, [R1+0x38] ;  /* 0x0000380001027983 */ /* 0x000ee20000300800 */
[----:B------:R-:W-:-:S05]  /*1d330*/  IMAD.MOV R8, RZ, RZ, -R8 ;  /* 0x000000ffff087224 */ /* 0x000fca00078e0a08 */
[----:B---3--:R-:W-:-:S13]  /*1d340*/  ISETP.NE.AND P0, PT, R2, R8, PT ;  /* 0x000000080200720c */ /* 0x008fda0003f05270 */
[----:B------:R-:W-:Y:S05]  /*1d350*/  @!P0 BRA `(.L_x_892) ;  /* 0x0000001400948947 */ /* 0x000fea0003800000 */
[----:B------:R1:W5:Y:S02]  /*1d360*/  LDL R8, [R1] ;  /* 0x0000000001087983 */ /* 0x0003640000100800 */
.L_x_946:
[----:B---3--:R-:W3:Y:S04]  /*1d370*/  LDL R4, [R1+0x8] ;  /* 0x0000080001047983 */ /* 0x008ee80000100800 */
[----:B----4-:R-:W4:Y:S04]  /*1d380*/  LDL R3, [R1+0xc] ;  /* 0x00000c0001037983 */ /* 0x010f280000100800 */
[----:B--2---:R-:W2:Y:S01]  /*1d390*/  LDL R2, [R1+0x18] ;  /* 0x0000180001027983 */ /* 0x004ea20000100800 */
[----:B------:R-:W-:Y:S05]  /*1d3a0*/  YIELD ;  /* 0x0000000000007946 */ /* 0x000fea0003800000 */
[----:B------:R-:W-:Y:S01]  /*1d3b0*/  BSSY B1, `(.L_x_912) ;  /* 0x00000ad000017945 */ /* 0x000fe20003800000 */
[----:B---3--:R-:W-:Y:S01]  /*1d3c0*/  LOP3.LUT P1, RZ, R4, 0x4, RZ, 0xc0, !PT ;  /* 0x0000000404ff7812 */ /* 0x008fe2000782c0ff */
[----:B----4-:R-:W-:-:S05]  /*1d3d0*/  VIADD R4, R3, 0x1 ;  /* 0x0000000103047836 */ /* 0x010fca0000000000 */
[----:B------:R-:W-:-:S04]  /*1d3e0*/  ISETP.NE.AND P0, PT, R4, 0x2, PT ;  /* 0x000000020400780c */ /* 0x000fc80003f05270 */
[----:B--2---:R-:W-:Y:S02]  /*1d3f0*/  SEL R5, RZ, 0x1, P0 ;  /* 0x00000001ff057807 */ /* 0x004fe40000000000 */
[----:B------:R-:W-:Y:S02]  /*1d400*/  SEL R4, R4, RZ, P0 ;  /* 0x000000ff04047207 */ /* 0x000fe40000000000 */
[----:B------:R-:W-:Y:S01]  /*1d410*/  LOP3.LUT R5, R2, R5, RZ, 0x3c, !PT ;  /* 0x0000000502057212 */ /* 0x000fe200078e3cff */
[----:B------:R-:W-:Y:S06]  /*1d420*/  @!P1 BRA `(.L_x_913) ;  /* 0x0000000800949947 */ /* 0x000fec0003800000 */
[----:B------:R-:W-:Y:S01]  /*1d430*/  ULDC.64 UR4, c[0x0][0x418] ;  /* 0x0001060000047ab9 */ /* 0x000fe20000000a00 */
[----:B0-----:R-:W-:Y:S01]  /*1d440*/  IMAD.MOV.U32 R6, RZ, RZ, R0 ;  /* 0x000000ffff067224 */ /* 0x001fe200078e0000 */
[----:B------:R-:W-:-:S04]  /*1d450*/  ISETP.NE.U32.AND P0, PT, RZ, UR4, PT ;  /* 0x00000004ff007c0c */ /* 0x000fc8000bf05070 */
[----:B------:R-:W-:-:S13]  /*1d460*/  ISETP.NE.AND.EX P0, PT, RZ, UR5, PT, P0 ;  /* 0x00000005ff007c0c */ /* 0x000fda000bf05300 */
        /* <DEDUP_REMOVED lines=9> */
[----:B------:R-:W-:-:S04]  /*1d500*/  @P0 SHF.R.U32.HI R2, RZ, R3, R6 ;  /* 0x00000003ff020219 */ /* 0x000fc80000011606 */
[--C-:B------:R-:W-:Y:S01]  /*1d510*/  SHF.R.S32.HI R3, RZ, 0x1f, R2.reuse ;  /* 0x0000001fff037819 */ /* 0x100fe20000011402 */
[----:B------:R-:W-:-:S04]  /*1d520*/  IMAD.MOV R6, RZ, RZ, -R2 ;  /* 0x000000ffff067224 */ /* 0x000fc800078e0a02 */
[----:B------:R-:W-:Y:S02]  /*1d530*/  IMAD R6, R7, R6, R0 ;  /* 0x0000000607067224 */ /* 0x000fe400078e0200 */
[----:B--2---:R-:W-:-:S04]  /*1d540*/  IMAD R7, R10, UR6, RZ ;  /* 0x000000060a077c24 */ /* 0x004fc8000f8e02ff */
[C---:B---3--:R-:W-:Y:S02]  /*1d550*/  IMAD R7, R9.reuse, UR7, R7 ;  /* 0x0000000709077c24 */ /* 0x048fe4000f8e0207 */
[----:B------:R-:W-:-:S04]  /*1d560*/  IMAD.WIDE.U32 R2, R9, UR6, R2 ;  /* 0x0000000609027c25 */ /* 0x000fc8000f8e0002 */
[----:B------:R-:W-:Y:S01]  /*1d570*/  IMAD.IADD R3, R7, 0x1, R3 ;  /* 0x0000000107037824 */ /* 0x000fe200078e0203 */
[----:B-----5:R-:W-:-:S04]  /*1d580*/  LEA R8, P0, R2, UR4, 0x2 ;  /* 0x0000000402087c11 */ /* 0x020fc8000f8010ff */
[----:B------:R-:W-:-:S05]  /*1d590*/  LEA.HI.X R9, R2, UR5, R3, 0x2, P0 ;  /* 0x0000000502097c11 */ /* 0x000fca00080f1403 */
[----:B------:R0:W5:Y:S04]  /*1d5a0*/  LDG.E R8, desc[UR40][R8.64] ;  /* 0x0000002808087981 */ /* 0x000168000c1e1900 */
.L_x_914:
[----:B------:R-:W2:Y:S01]  /*1d5b0*/  LDL R2, [R1+0x4] ;  /* 0x0000040001027983 */ /* 0x000ea20000100800 */
[----:B------:R-:W-:Y:S01]  /*1d5c0*/  BSSY B2, `(.L_x_915) ;  /* 0x0000005000027945 */ /* 0x000fe20003800000 */
[----:B--2---:R-:W-:Y:S01]  /*1d5d0*/  IMAD R3, R4, 0x8, R2 ;  /* 0x0000000804037824 */ /* 0x004fe200078e0202 */
[----:B------:R-:W-:-:S04]  /*1d5e0*/  SHF.L.U32 R2, R5, 0x1f, RZ ;  /* 0x0000001f05027819 */ /* 0x000fc800000006ff */
[----:B------:R-:W2:Y:S02]  /*1d5f0*/  SYNCS.PHASECHK.TRANS64.TRYWAIT P0, [R3+URZ+0x34840], R2 ;  /* 0x03484002030075a7 */ /* 0x000ea4000800017f */
[----:B--2---:R-:W-:Y:S05]  /*1d600*/  @!P0 BRA `(.L_x_916) ;  /* 0x0000003c00e48947 */ /* 0x004fea0003800000 */
.L_x_1037:
[----:B------:R-:W-:Y:S05]  /*1d610*/  BSYNC B2 ;  /* 0x0000000000027941 */ /* 0x000fea0003800000 */
.L_x_915:
[----:B------:R-:W3:Y:S01]  /*1d620*/  S2R R7, SR_TID.X ;  /* 0x0000000000077919 */ /* 0x000ee20000002100 */
[----:B------:R-:W-:Y:S01]  /*1d630*/  BSSY B2, `(.L_x_917) ;  /* 0x000000a000027945 */ /* 0x000fe20003800000 */
[----:B---3--:R-:W-:-:S04]  /*1d640*/  LOP3.LUT R7, R7, 0x7f, RZ, 0xc0, !PT ;  /* 0x0000007f07077812 */ /* 0x008fc800078ec0ff */
[----:B------:R-:W-:-:S13]  /*1d650*/  ISETP.NE.AND P0, PT, R7, RZ, PT ;  /* 0x000000ff0700720c */ /* 0x000fda0003f05270 */
[----:B------:R-:W-:Y:S05]  /*1d660*/  @P0 BRA `(.L_x_918) ;  /* 0x0000000000180947 */ /* 0x000fea0003800000 */
[----:B------:R-:W3:Y:S01]  /*1d670*/  LDL R7, [R1+0x8] ;  /* 0x0000080001077983 */ /* 0x000ee20000100800 */
[----:B--2---:R-:W-:-:S04]  /*1d680*/  IMAD.MOV.U32 R2, RZ, RZ, 0xc000 ;  /* 0x0000c000ff027424 */ /* 0x004fc800078e00ff */
[----:B------:R4:W-:Y:S01]  /*1d690*/  SYNCS.ARRIVE.TRANS64 RZ, [R3+URZ+0x34830], R2 ;  /* 0x0348300203ff79a7 */ /* 0x0009e2000800003f */
[----:B---3--:R-:W-:-:S13]  /*1d6a0*/  LOP3.LUT P1, RZ, R7, 0x1, RZ, 0xc0, !PT ;  /* 0x0000000107ff7812 */ /* 0x008fda000782c0ff */
[----:B----4-:R-:W-:Y:S05]  /*1d6b0*/  @!P1 BRA `(.L_x_918) ;  /* 0x0000000000049947 */ /* 0x010fea0003800000 */
[----:B------:R-:W-:Y:S01]  /*1d6c0*/  BPT.TRAP 0x1 ;  /* 0x000000040000795c */ /* 0x000fe20000300000 */
.L_x_918:
[----:B------:R-:W-:Y:S05]  /*1d6d0*/  BSYNC B2 ;  /* 0x0000000000027941 */ /* 0x000fea0003800000 */
.L_x_917:
[----:B------:R-:W3:Y:S04]  /*1d6e0*/  LDL R7, [R1+0x4] ;  /* 0x0000040001077983 */ /* 0x000ee80000100800 */
[----:B--2---:R-:W2:Y:S01]  /*1d6f0*/  LDL R2, [R1+0x20] ;  /* 0x0000200001027983 */ /* 0x004ea20000100800 */
        /* <DEDUP_REMOVED lines=8> */
[----:B---3--:R-:W-:-:S02]  /*1d780*/  IMAD R7, R4, 0xc000, R7 ;  /* 0x0000c00004077824 */ /* 0x008fc400078e0207 */
[----:B--2---:R-:W-:Y:S02]  /*1d790*/  IMAD R2, R6, 0x80, R2 ;  /* 0x0000008006027824 */ /* 0x004fe400078e0202 */
[----:B0-----:R-:W-:-:S08]  /*1d7a0*/  VIADD R9, R7, 0x1c400 ;  /* 0x0001c40007097836 */ /* 0x001fd00000000000 */
.L_x_919:
        /* <DEDUP_REMOVED lines=16> */
.L_x_920:
        /* <DEDUP_REMOVED lines=15> */
.L_x_921:
        /* <DEDUP_REMOVED lines=18> */
.L_x_1038:
[----:B------:R-:W-:Y:S05]  /*1dac0*/  BSYNC B2 ;  /* 0x0000000000027941 */ /* 0x000fea0003800000 */
.L_x_922:
[----:B------:R-:W2:Y:S01]  /*1dad0*/  S2R R7, SR_TID.X ;  /* 0x0000000000077919 */ /* 0x000ea20000002100 */
[----:B------:R-:W-:-:S04]  /*1dae0*/  UPRMT UR4, UR38, 0x9910, URZ ;  /* 0x0000991026047896 */ /* 0x000fc8000800003f */
[----:B------:R-:W-:Y:S01]  /*1daf0*/  UISETP.NE.AND UP0, UPT, UR4, 0x2, UPT ;  /* 0x000000020400788c */ /* 0x000fe2000bf05270 */
[----:B--2---:R-:W-:-:S04]  /*1db00*/  LOP3.LUT R7, R7, 0x7f, RZ, 0xc0, !PT ;  /* 0x0000007f07077812 */ /* 0x004fc800078ec0ff */
[----:B------:R-:W-:-:S13]  /*1db10*/  ISETP.NE.AND P0, PT, R7, RZ, PT ;  /* 0x000000ff0700720c */ /* 0x000fda0003f05270 */
[----:B0-----:R-:W-:-:S04]  /*1db20*/  @!P0 IMAD.MOV.U32 R3, RZ, RZ, 0x8000 ;  /* 0x00008000ff038424 */ /* 0x001fc800078e00ff */
[----:B------:R0:W-:Y:S01]  /*1db30*/  @!P0 SYNCS.ARRIVE.TRANS64 RZ, [R2+URZ+0x34850], R3 ;  /* 0x0348500302ff89a7 */ /* 0x0001e2000800003f */
[----:B------:R-:W-:-:S13]  /*1db40*/  PLOP3.LUT P0, PT, PT, PT, UP0, 0x80, 0x0 ;  /* 0x000000000000781c */ /* 0x000fda0003f0f008 */
[----:B0-----:R-:W-:Y:S05]  /*1db50*/  @P0 BRA `(.L_x_924) ;  /* 0x0000000000040947 */ /* 0x001fea0003800000 */
[----:B------:R-:W-:Y:S01]  /*1db60*/  BPT.TRAP 0x1 ;  /* 0x000000040000795c */ /* 0x000fe20000300000 */
.L_x_924:
[----:B------:R-:W2:Y:S01]  /*1db70*/  LDL R3, [R1+0x8] ;  /* 0x0000080001037983 */ /* 0x000ea20000100800 */
[----:B------:R-:W-:Y:S01]  /*1db80*/  BSSY B2, `(.L_x_925) ;  /* 0x0000004000027945 */ /* 0x000fe20003800000 */
[----:B--2---:R-:W-:-:S13]  /*1db90*/  LOP3.LUT P0, RZ, R3, 0x8, RZ, 0xc0, !PT ;  /* 0x0000000803ff7812 */ /* 0x004fda000780c0ff */
[----:B------:R-:W-:Y:S05]  /*1dba0*/  @P0 BRA `(.L_x_926) ;  /* 0x0000000000040947 */ /* 0x000fea0003800000 */
[----:B------:R-:W-:Y:S01]  /*1dbb0*/  BPT.TRAP 0x1 ;  /* 0x000000040000795c */ /* 0x000fe20000300000 */
.L_x_926:
[----:B------:R-:W-:Y:S05]  /*1dbc0*/  BSYNC B2 ;  /* 0x0000000000027941 */ /* 0x000fea0003800000 */
.L_x_925:
        /* <DEDUP_REMOVED lines=14> */
.L_x_927:
        /* <DEDUP_REMOVED lines=16> */
.L_x_928:
        /* <DEDUP_REMOVED lines=11> */
[----:B------:R2:W-:Y:S04]  /*1de60*/  STL [R1+0x1c], R6 ;  /* 0x00001c0601007387 */ /* 0x0005e80000100800 */
[----:B------:R2:W-:Y:S02]  /*1de70*/  STL [R1], R8 ;  /* 0x0000000801007387 */ /* 0x0005e40000100800 */
.L_x_913:
[----:B------:R-:W-:Y:S05]  /*1de80*/  BSYNC B1 ;  /* 0x0000000000017941 */ /* 0x000fea0003800000 */
.L_x_912:
        /* <DEDUP_REMOVED lines=12> */
[----:B0-2---:R-:W-:Y:S01]  /*1df50*/  VIADD R6, R0, 0xffffffff ;  /* 0xffffffff00067836 */ /* 0x005fe20000000000 */
[----:B------:R-:W-:-:S04]  /*1df60*/  ISETP.NE.U32.AND P0, PT, RZ, UR4, PT ;  /* 0x00000004ff007c0c */ /* 0x000fc8000bf05070 */
[----:B------:R-:W-:-:S13]  /*1df70*/  ISETP.NE.AND.EX P0, PT, RZ, UR5, PT, P0 ;  /* 0x00000005ff007c0c */ /* 0x000fda000bf05300 */
[----:B------:R-:W-:Y:S05]  /*1df80*/  @!P0 BRA `(.L_x_931) ;  /* 0x00000000004c8947 */ /* 0x000fea0003800000 */
[----:B------:R-:W2:Y:S01]  /*1df90*/  LDL R12, [R1+0x28] ;  /* 0x00002800010c7983 */ /* 0x000ea20000100800 */
[----:B-----5:R-:W0:Y:S01]  /*1dfa0*/  LDC R8, c[0x0][0x43c] ;  /* 0x00010f00ff087b82 */ /* 0x020e220000000800 */
[----:B------:R-:W-:Y:S02]  /*1dfb0*/  ULDC.64 UR6, c[0x0][0x428] ;  /* 0x00010a0000067ab9 */ /* 0x000fe40000000a00 */
[----:B------:R-:W4:Y:S01]  /*1dfc0*/  LDL R9, [R1+0x14] ;  /* 0x0000140001097983 */ /* 0x000f220000100800 */
        /* <DEDUP_REMOVED lines=9> */
[C---:B----4-:R-:W-:Y:S02]  /*1e060*/  IMAD R7, R9.reuse, UR7, R7 ;  /* 0x0000000709077c24 */ /* 0x050fe4000f8e0207 */
[----:B------:R-:W-:-:S04]  /*1e070*/  IMAD.WIDE.U32 R2, R9, UR6, R2 ;  /* 0x0000000609027c25 */ /* 0x000fc8000f8e0002 */
[----:B------:R-:W-:Y:S01]  /*1e080*/  IMAD.IADD R3, R7, 0x1, R3 ;  /* 0x0000000107037824 */ /* 0x000fe200078e0203 */
[----:B------:R-:W-:-:S04]  /*1e090*/  LEA R8, P0, R2, UR4, 0x2 ;  /* 0x0000000402087c11 */ /* 0x000fc8000f8010ff */
[----:B------:R-:W-:-:S05]  /*1e0a0*/  LEA.HI.X R9, R2, UR5, R3, 0x2, P0 ;  /* 0x0000000502097c11 */ /* 0x000fca00080f1403 */
[----:B------:R0:W5:Y:S04]  /*1e0b0*/  LDG.E R8, desc[UR40][R8.64] ;  /* 0x0000002808087981 */ /* 0x000168000c1e1900 */
.L_x_931:
[----:B------:R-:W2:Y:S01]  /*1e0c0*/  LDL R2, [R1+0x4] ;  /* 0x0000040001027983 */ /* 0x000ea20000100800 */
[----:B------:R-:W-:Y:S01]  /*1e0d0*/  BSSY B2, `(.L_x_932) ;  /* 0x0000005000027945 */ /* 0x000fe20003800000 */
[----:B--2---:R-:W-:Y:S01]  /*1e0e0*/  IMAD R3, R11, 0x8, R2 ;  /* 0x000000080b037824 */ /* 0x004fe200078e0202 */
[----:B------:R-:W-:-:S04]  /*1e0f0*/  SHF.L.U32 R2, R10, 0x1f, RZ ;  /* 0x0000001f0a027819 */ /* 0x000fc800000006ff */
[----:B------:R-:W2:Y:S02]  /*1e100*/  SYNCS.PHASECHK.TRANS64.TRYWAIT P0, [R3+URZ+0x34840], R2 ;  /* 0x03484002030075a7 */ /* 0x000ea4000800017f */
[----:B--2---:R-:W-:Y:S05]  /*1e110*/  @!P0 BRA `(.L_x_933) ;  /* 0x0000003400488947 */ /* 0x004fea0003800000 */
.L_x_1039:
[----:B------:R-:W-:Y:S05]  /*1e120*/  BSYNC B2 ;  /* 0x0000000000027941 */ /* 0x000fea0003800000 */
.L_x_932:
[----:B------:R-:W4:Y:S01]  /*1e130*/  S2R R7, SR_TID.X ;  /* 0x0000000000077919 */ /* 0x000f220000002100 */
[----:B------:R-:W-:Y:S01]  /*1e140*/  BSSY B2, `(.L_x_934) ;  /* 0x000000a000027945 */ /* 0x000fe20003800000 */
[----:B----4-:R-:W-:-:S04]  /*1e150*/  LOP3.LUT R7, R7, 0x7f, RZ, 0xc0, !PT ;  /* 0x0000007f07077812 */ /* 0x010fc800078ec0ff */
[----:B------:R-:W-:-:S13]  /*1e160*/  ISETP.NE.AND P0, PT, R7, RZ, PT ;  /* 0x000000ff0700720c */ /* 0x000fda0003f05270 */
[----:B------:R-:W-:Y:S05]  /*1e170*/  @P0 BRA `(.L_x_935) ;  /* 0x0000000000180947 */ /* 0x000fea0003800000 */
[----:B------:R-:W4:Y:S01]  /*1e180*/  LDL R7, [R1+0x8] ;  /* 0x0000080001077983 */ /* 0x000f220000100800 */
[----:B--2---:R-:W-:-:S04]  /*1e190*/  IMAD.MOV.U32 R2, RZ, RZ, 0xc000 ;  /* 0x0000c000ff027424 */ /* 0x004fc800078e00ff */
[----:B------:R2:W-:Y:S01]  /*1e1a0*/  SYNCS.ARRIVE.TRANS64 RZ, [R3+URZ+0x34830], R2 ;  /* 0x0348300203ff79a7 */ /* 0x0005e2000800003f */
[----:B----4-:R-:W-:-:S13]  /*1e1b0*/  LOP3.LUT P1, RZ, R7, 0x1, RZ, 0xc0, !PT ;  /* 0x0000000107ff7812 */ /* 0x010fda000782c0ff */
[----:B--2---:R-:W-:Y:S05]  /*1e1c0*/  @!P1 BRA `(.L_x_935) ;  /* 0x0000000000049947 */ /* 0x004fea0003800000 */
[----:B------:R-:W-:Y:S01]  /*1e1d0*/  BPT.TRAP 0x1 ;  /* 0x000000040000795c */ /* 0x000fe20000300000 */
.L_x_935:
[----:B------:R-:W-:Y:S05]  /*1e1e0*/  BSYNC B2 ;  /* 0x0000000000027941 */ /* 0x000fea0003800000 */
.L_x_934:
[----:B0-----:R-:W4:Y:S04]  /*1e1f0*/  LDL R9, [R1+0x4] ;  /* 0x0000040001097983 */ /* 0x001f280000100800 */
[----:B------:R-:W4:Y:S04]  /*1e200*/  LDL R7, [R1+0xc] ;  /* 0x00000c0001077983 */ /* 0x000f280000100800 */
[----:B--2---:R-:W2:Y:S01]  /*1e210*/  LDL R2, [R1+0x20] ;  /* 0x0000200001027983 */ /* 0x004ea20000100800 */
[----:B---3--:R-:W-:Y:S01]  /*1e220*/  IMAD.MOV.U32 R10, RZ, RZ, RZ ;  /* 0x000000ffff0a7224 */ /* 0x008fe200078e00ff */
[----:B------:R-:W-:Y:S01]  /*1e230*/  UIADD3 UR4, UP0, UR36, 0x370, URZ ;  /* 0x0000037024047890 */ /* 0x000fe2000ff1e03f */
[----:B------:R-:W-:Y:S01]  /*1e240*/  PLOP3.LUT P0, PT, PT, PT, PT, 0x80, 0x0 ;  /* 0x000000000000781c */ /* 0x000fe20003f0f070 */
[----:B------:R-:W-:Y:S01]  /*1e250*/  VIADD R3, R3, 0x34830 ;  /* 0x0003483003037836 */ /* 0x000fe20000000000 */
[----:B------:R-:W-:Y:S01]  /*1e260*/  UMOV UR6, 0x0 ;  /* 0x0000000000067882 */ /* 0x000fe20000000000 */
[----:B------:R-:W-:Y:S01]  /*1e270*/  R2UR UR10, R10 ;  /* 0x000000000a0a72ca */ /* 0x000fe200000e0000 */
[----:B------:R-:W-:Y:S01]  /*1e280*/  UIADD3.X UR5, URZ, UR37, URZ, UP0, !UPT ;  /* 0x000000253f057290 */ /* 0x000fe200087fe43f */
[----:B------:R-:W-:Y:S01]  /*1e290*/  UMOV UR7, 0x14f00000 ;  /* 0x14f0000000077882 */ /* 0x000fe20000000000 */
[----:B----4-:R-:W-:-:S02]  /*1e2a0*/  IMAD R7, R7, 0xc000, R9 ;  /* 0x0000c00007077824 */ /* 0x010fc400078e0209 */
[----:B--2---:R-:W-:Y:S02]  /*1e2b0*/  IMAD R2, R6, 0x80, R2 ;  /* 0x0000008006027824 */ /* 0x004fe400078e0202 */
[----:B------:R-:W-:-:S08]  /*1e2c0*/  VIADD R9, R7, 0x1c400 ;  /* 0x0001c40007097836 */ /* 0x000fd00000000000 */
.L_x_936:
        /* <DEDUP_REMOVED lines=16> */
.L_x_937:
        /* <DEDUP_REMOVED lines=15> */
.L_x_938:
        /* <DEDUP_REMOVED lines=11> */
[----:B------:R-:W-:Y:S01]  /*1e570*/  SHF.L.U32 R5, R5, 0x1f, RZ ;  /* 0x0000001f05057819 */ /* 0x000fe200000006ff */
[----:B------:R-:W-:Y:S01]  /*1e580*/  BSSY B2, `(.L_x_939) ;  /* 0x0000004000027945 */ /* 0x000fe20003800000 */
[----:B--2---:R-:W-:-:S04]  /*1e590*/  IMAD R2, R4, 0x8, R9 ;  /* 0x0000000804027824 */ /* 0x004fc800078e0209 */
[----:B------:R-:W0:Y:S02]  /*1e5a0*/  SYNCS.PHASECHK.TRANS64.TRYWAIT P0, [R2+URZ+0x34860], R5 ;  /* 0x03486005020075a7 */ /* 0x000e24000800017f */
[----:B0-----:R-:W-:Y:S05]  /*1e5b0*/  @!P0 BRA `(.L_x_940) ;  /* 0x0000003000348947 */ /* 0x001fea0003800000 */
.L_x_1040:
[----:B------:R-:W-:Y:S05]  /*1e5c0*/  BSYNC B2 ;  /* 0x0000000000027941 */ /* 0x000fea0003800000 */
.L_x_939:
[----:B------:R-:W2:Y:S01]  /*1e5d0*/  S2R R3, SR_TID.X ;  /* 0x0000000000037919 */ /* 0x000ea20000002100 */
[----:B------:R-:W-:-:S04]  /*1e5e0*/  UPRMT UR4, UR38, 0x9910, URZ ;  /* 0x0000991026047896 */ /* 0x000fc8000800003f */
[----:B------:R-:W-:Y:S01]  /*1e5f0*/  UISETP.NE.AND UP0, UPT, UR4, 0x2, UPT ;  /* 0x000000020400788c */ /* 0x000fe2000bf05270 */
[----:B--2---:R-:W-:-:S04]  /*1e600*/  LOP3.LUT R3, R3, 0x7f, RZ, 0xc0, !PT ;  /* 0x0000007f03037812 */ /* 0x004fc800078ec0ff */
[----:B------:R-:W-:-:S13]  /*1e610*/  ISETP.NE.AND P0, PT, R3, RZ, PT ;  /* 0x000000ff0300720c */ /* 0x000fda0003f05270 */
[----:B------:R-:W-:-:S04]  /*1e620*/  @!P0 IMAD.MOV.U32 R3, RZ, RZ, 0x8000 ;  /* 0x00008000ff038424 */ /* 0x000fc800078e00ff */
[----:B------:R2:W-:Y:S01]  /*1e630*/  @!P0 SYNCS.ARRIVE.TRANS64 RZ, [R2+URZ+0x34850], R3 ;  /* 0x0348500302ff89a7 */ /* 0x0005e2000800003f */
[----:B------:R-:W-:-:S13]  /*1e640*/  PLOP3.LUT P0, PT, PT, PT, UP0, 0x80, 0x0 ;  /* 0x000000000000781c */ /* 0x000fda0003f0f008 */
[----:B--2---:R-:W-:Y:S05]  /*1e650*/  @P0 BRA `(.L_x_941) ;  /* 0x0000000000040947 */ /* 0x004fea0003800000 */
[----:B------:R-:W-:Y:S01]  /*1e660*/  BPT.TRAP 0x1 ;  /* 0x000000040000795c */ /* 0x000fe20000300000 */
.L_x_941:
[----:B------:R-:W2:Y:S01]  /*1e670*/  LDL R3, [R1+0x8] ;  /* 0x0000080001037983 */ /* 0x000ea20000100800 */
[----:B------:R-:W-:Y:S01]  /*1e680*/  BSSY B2, `(.L_x_942) ;  /* 0x0000004000027945 */ /* 0x000fe20003800000 */
[----:B--2---:R-:W-:-:S13]  /*1e690*/  LOP3.LUT P0, RZ, R3, 0x8, RZ, 0xc0, !PT ;  /* 0x0000000803ff7812 */ /* 0x004fda000780c0ff */
[----:B------:R-:W-:Y:S05]  /*1e6a0*/  @P0 BRA `(.L_x_943) ;  /* 0x0000000000040947 */ /* 0x000fea0003800000 */
[----:B------:R-:W-:Y:S01]  /*1e6b0*/  BPT.TRAP 0x1 ;  /* 0x000000040000795c */ /* 0x000fe20000300000 */
.L_x_943:
[----:B------:R-:W-:Y:S05]  /*1e6c0*/  BSYNC B2 ;  /* 0x0000000000027941 */ /* 0x000fea0003800000 */
.L_x_942:
[----:B------:R-:W2:Y:S04]  /*1e6d0*/  LDL R7, [R1+0x4] ;  /* 0x0000040001077983 */ /* 0x000ea80000100800 */
[----:B0-----:R-:W3:Y:S04]  /*1e6e0*/  LDL R5, [R1+0x20] ;  /* 0x0000200001057983 */ /* 0x001ee80000100800 */
        /* <DEDUP_REMOVED lines=11> */
.L_x_944:
        /* <DEDUP_REMOVED lines=16> */
.L_x_945:
        /* <DEDUP_REMOVED lines=13> */
.L_x_930:
[----:B------:R-:W-:Y:S05]  /*1e970*/  BSYNC B1 ;  /* 0x0000000000017941 */ /* 0x000fea0003800000 */
.L_x_929:
[C---:B------:R-:W-:Y:S01]  /*1e980*/  ISETP.GT.AND P0, PT, R0.reuse, 0x1, PT ;  /* 0x000000010000780c */ /* 0x040fe20003f04270 */
[----:B------:R-:W-:-:S12]  /*1e990*/  VIADD R0, R0, 0xfffffffe ;  /* 0xfffffffe00007836 */ /* 0x000fd80000000000 */
[----:B------:R-:W-:Y:S05]  /*1e9a0*/  @P0 BRA `(.L_x_946) ;  /* 0xffffffe800700947 */ /* 0x000fea000383ffff */
.L_x_892:
[----:B------:R-:W-:Y:S05]  /*1e9b0*/  BSYNC B0 ;  /* 0x0000000000007941 */ /* 0x000fea0003800000 */
.L_x_891:
[----:B------:R-:W0:Y:S01]  /*1e9c0*/  S2R R2, SR_TID.X ;  /* 0x0000000000027919 */ /* 0x000e220000002100 */
[----:B------:R-:W-:Y:S01]  /*1e9d0*/  BSSY B0, `(.L_x_947) ;  /* 0x0000010000007945 */ /* 0x000fe20003800000 */
[----:B0-----:R-:W-:-:S04]  /*1e9e0*/  LOP3.LUT R2, R2, 0x7f, RZ, 0xc0, !PT ;  /* 0x0000007f02027812 */ /* 0x001fc800078ec0ff */
[----:B------:R-:W-:-:S13]  /*1e9f0*/  ISETP.NE.AND P0, PT, R2, RZ, PT ;  /* 0x000000ff0200720c */ /* 0x000fda0003f05270 */
[----:B------:R-:W-:Y:S05]  /*1ea00*/  @P0 BRA `(.L_x_948) ;  /* 0x0000000000300947 */ /* 0x000fea0003800000 */
[----:B------:R-:W0:Y:S01]  /*1ea10*/  S2R R2, SR_LANEID ;  /* 0x0000000000027919 */ /* 0x000e220000000000 */
[----:B------:R-:W-:Y:S01]  /*1ea20*/  VOTEU.ANY UR4, UPT, PT ;  /* 0x0000000000047886 */ /* 0x000fe200038e0100 */
[----:B--2---:R-:W2:Y:S01]  /*1ea30*/  LDC.64 R4, c[0x0][0xc60] ;  /* 0x00031800ff047b82 */ /* 0x004ea20000000a00 */
[----:B------:R-:W0:Y:S02]  /*1ea40*/  FLO.U32 R0, UR4 ;  /* 0x0000000400007d00 */ /* 0x000e2400080e0000 */
[----:B0-----:R-:W-:-:S06]  /*1ea50*/  ISETP.EQ.U32.AND P0, PT, R0, R2, PT ;  /* 0x000000020000720c */ /* 0x001fcc0003f02070 */
[----:B------:R-:W2:Y:S07]  /*1ea60*/  POPC R2, UR4 ;  /* 0x0000000400027d09 */ /* 0x000eae0008000000 */
[----:B--2---:R-:W2:Y:S04]  /*1ea70*/  @P0 ATOMG.E.ADD.STRONG.GPU PT, R2, desc[UR40][R4.64], R2 ;  /* 0x00000002040209a8 */ /* 0x004ea800081ee1e8 */
[----:B--2---:R0:W2:Y:S02]  /*1ea80*/  SHFL.IDX PT, R2, R2, R0, 0x1f ;  /* 0x00001f0002027589 */ /* 0x0040a400000e0000 */
[----:B0-----:R-:W0:Y:S02]  /*1ea90*/  S2R R0, SR_LTMASK ;  /* 0x0000000000007919 */ /* 0x001e240000003900 */
[----:B0-----:R-:W-:-:S06]  /*1eaa0*/  LOP3.LUT R0, R0, UR4, RZ, 0xc0, !PT ;  /* 0x0000000400007c12 */ /* 0x001fcc000f8ec0ff */
[----:B------:R-:W2:Y:S02]  /*1eab0*/  POPC R0, R0 ;  /* 0x0000000000007309 */ /* 0x000ea40000000000 */
[----:B--2---:R-:W-:-:S07]  /*1eac0*/  IADD3 R16, R2, UR39, R0 ;  /* 0x0000002702107c10 */ /* 0x004fce000fffe000 */
.L_x_948:
[----:B------:R-:W-:Y:S05]  /*1ead0*/  BSYNC B0 ;  /* 0x0000000000007941 */ /* 0x000fea0003800000 */
.L_x_947:
        /* <DEDUP_REMOVED lines=8> */
[----:B--2---:R-:W-:Y:S01]  /*1eb60*/  IMAD R0, R0, 0x8, R3 ;  /* 0x0000000800007824 */ /* 0x004fe200078e0203 */
[----:B---3--:R-:W-:-:S04]  /*1eb70*/  SHF.L.U32 R2, R2, 0x1f, RZ ;  /* 0x0000001f02027819 */ /* 0x008fc800000006ff */
[----:B------:R-:W0:Y:S02]  /*1eb80*/  SYNCS.PHASECHK.TRANS64.TRYWAIT P0, [R0+URZ+0x34860], R2 ;  /* 0x03486002000075a7 */ /* 0x000e24000800017f */
[----:B0-----:R-:W-:Y:S05]  /*1eb90*/  @!P0 BRA `(.L_x_952) ;  /* 0x0000002800d08947 */ /* 0x001fea0003800000 */
.L_x_1041:
[----:B------:R-:W-:Y:S05]  /*1eba0*/  BSYNC B1 ;  /* 0x0000000000017941 */ /* 0x000fea0003800000 */
.L_x_951:
        /* <DEDUP_REMOVED lines=10> */
.L_x_953:
[----:B------:R-:W2:Y:S01]  /*1ec50*/  LDL R2, [R1+0x8] ;  /* 0x0000080001027983 */ /* 0x000ea20000100800 */
[----:B------:R-:W-:Y:S01]  /*1ec60*/  BSSY B1, `(.L_x_954) ;  /* 0x0000004000017945 */ /* 0x000fe20003800000 */
[----:B--2---:R-:W-:-:S13]  /*1ec70*/  LOP3.LUT P0, RZ, R2, 0x8, RZ, 0xc0, !PT ;  /* 0x0000000802ff7812 */ /* 0x004fda000780c0ff */
[----:B------:R-:W-:Y:S05]  /*1ec80*/  @P0 BRA `(.L_x_955) ;  /* 0x0000000000040947 */ /* 0x000fea0003800000 */
[----:B------:R-:W-:Y:S01]  /*1ec90*/  BPT.TRAP 0x1 ;  /* 0x000000040000795c */ /* 0x000fe20000300000 */
.L_x_955:
[----:B------:R-:W-:Y:S05]  /*1eca0*/  BSYNC B1 ;  /* 0x0000000000017941 */ /* 0x000fea0003800000 */
.L_x_954:
[----:B------:R-:W2:Y:S04]  /*1ecb0*/  LDL.LU R5, [R1+0x20] ;  /* 0x0000200001057983 */ /* 0x000ea80000300800 */
[----:B------:R-:W3:Y:S04]  /*1ecc0*/  LDL R4, [R1+0x4] ;  /* 0x0000040001047983 */ /* 0x000ee80000100800 */
[----:B------:R-:W3:Y:S04]  /*1ecd0*/  LDL R2, [R1+0xc] ;  /* 0x00000c0001027983 */ /* 0x000ee80000100800 */
        /* <DEDUP_REMOVED lines=11> */
.L_x_956:
        /* <DEDUP_REMOVED lines=16> */
.L_x_957:
        /* <DEDUP_REMOVED lines=11> */
.L_x_950:
[----:B------:R-:W-:Y:S05]  /*1ef40*/  BSYNC B0 ;  /* 0x0000000000007941 */ /* 0x000fea0003800000 */
.L_x_949:
        /* <DEDUP_REMOVED lines=9> */
.L_x_871:
[----:B------:R-:W-:Y:S05]  /*1efe0*/  BSYNC B7 ;  /* 0x0000000000077941 */ /* 0x000fea0003800000 */
.L_x_869:
[----:B----45:R-:W3:Y:S02]  /*1eff0*/  LDL R8, [R1+0x8] ;  /* 0x0000080001087983 */ /* 0x030ee40000100800 */
[----:B---3--:R-:W-:-:S13]  /*1f000*/  LOP3.LUT P0, RZ, R8, 0x10, RZ, 0xc0, !PT ;  /* 0x0000001008ff7812 */ /* 0x008fda000780c0ff */
[----:B------:R-:W-:Y:S05]  /*1f010*/  @!P0 BRA `(.L_x_958) ;  /* 0x0000000000288947 */ /* 0x000fea0003800000 */
[----:B------:R-:W-:Y:S05]  /*1f020*/  WARPSYNC.ALL ;  /* 0x0000000000007948 */ /* 0x000fea0003800000 */
[----:B------:R-:W3:Y:S08]  /*1f030*/  S2UR UR5, SR_CgaCtaId ;  /* 0x00000000000579c3 */ /* 0x000ef00000008800 */
[----:B------:R-:W-:Y:S06]  /*1f040*/  BAR.SYNC.DEFER_BLOCKING 0x5, 0x180 ;  /* 0x0146000000007b1d */ /* 0x000fec0000010000 */
[----:B------:R-:W-:-:S02]  /*1f050*/  UMOV UR4, 0x400 ;  /* 0x0000040000047882 */ /* 0x000fc40000000000 */
[----:B---3--:R-:W-:-:S06]  /*1f060*/  ULEA UR4, UR5, UR4, 0x18 ;  /* 0x0000000405047291 */ /* 0x008fcc000f8ec03f */
[----:B--2---:R-:W-:-:S05]  /*1f070*/  IMAD.U32 R0, RZ, RZ, UR4 ;  /* 0x00000004ff007e24 */ /* 0x004fca000f8e00ff */
[----:B------:R2:W3:Y:S04]  /*1f080*/  LDS.128 R16, [R0+0x348d0] ;  /* 0x0348d00000107984 */ /* 0x0004e80000000c00 */
[----:B------:R2:W-:Y:S01]  /*1f090*/  STL [R1+0x4], R0 ;  /* 0x0000040001007387 */ /* 0x0005e20000100800 */
[----:B------:R-:W-:Y:S06]  /*1f0a0*/  BAR.ARV 0x4, 0x180 ;  /* 0x0106000000007b1d */ /* 0x000fec0000002000 */
[----:B------:R-:W-:Y:S05]  /*1f0b0*/  BRA `(.L_x_959) ;  /* 0x0000000800447947 */ /* 0x000fea0003800000 */
.L_x_958:
[----:B------:R-:W3:Y:S01]  /*1f0c0*/  LDL R7, [R1+0x2c] ;  /* 0x00002c0001077983 */ /* 0x000ee20000100800 */
[----:B------:R-:W-:Y:S01]  /*1f0d0*/  UMOV UR4, 0xffffffff ;  /* 0xffffffff00047882 */ /* 0x000fe20000000000 */
[----:B---3--:R-:W-:Y:S02]  /*1f0e0*/  ISETP.NE.AND P5, PT, R7, 0x1f, PT ;  /* 0x0000001f0700780c */ /* 0x008fe40003fa5270 */
[----:B------:R-:W-:Y:S11]  /*1f0f0*/  BRA.DIV UR4, `(.L_x_960) ;  /* 0x00000026048c7947 */ /* 0x000ff6000b800000 */
[----:B--2---:R-:W-:Y:S01]  /*1f100*/  IMAD.IADD R0, R19, 0x1, R7 ;  /* 0x0000000113007824 */ /* 0x004fe200078e0207 */
[----:B------:R-:W-:Y:S01]  /*1f110*/  ULDC UR4, c[0x0][0xc3c] ;  /* 0x00030f0000047ab9 */ /* 0x000fe20000000800 */
[----:B------:R-:W-:-:S03]  /*1f120*/  LOP3.LUT P4, RZ, R8, 0x1, RZ, 0xc0, !PT ;  /* 0x0000000108ff7812 */ /* 0x000fc6000788c0ff */
[----:B------:R-:W-:-:S13]  /*1f130*/  ISETP.GE.OR P0, PT, R0, UR4, !P5 ;  /* 0x0000000400007c0c */ /* 0x000fda000ef06670 */
[----:B0-----:R-:W0:Y:S02]  /*1f140*/  @!P0 LDC.64 R2, c[0x0][0xc80] ;  /* 0x00032000ff028b82 */ /* 0x001e240000000a00 */
[----:B0-----:R-:W-:-:S06]  /*1f150*/  @!P0 IMAD.WIDE R2, R0, 0x4, R2 ;  /* 0x0000000400028825 */ /* 0x001fcc00078e0202 */
[----:B------:R0:W2:Y:S01]  /*1f160*/  @!P0 LDG.E R3, desc[UR40][R2.64] ;  /* 0x0000002802038981 */ /* 0x0000a2000c1e1900 */
[C---:B------:R-:W-:Y:S02]  /*1f170*/  ISETP.GE.U32.AND P1, PT, R7.reuse, 0x4, PT ;  /* 0x000000040700780c */ /* 0x040fe40003f26070 */
[C---:B------:R-:W-:Y:S01]  /*1f180*/  ISETP.GE.U32.AND P2, PT, R7.reuse, 0x8, PT ;  /* 0x000000080700780c */ /* 0x040fe20003f46070 */
[----:B------:R-:W-:Y:S01]  /*1f190*/  SHFL.IDX PT, R0, R16, RZ, 0x1f ;  /* 0x00001fff10007589 */ /* 0x000fe200000e0000 */
[----:B------:R-:W-:-:S03]  /*1f1a0*/  ISETP.GE.U32.AND P3, PT, R7, 0x10, PT ;  /* 0x000000100700780c */ /* 0x000fc60003f66070 */
[----:B------:R-:W-:Y:S01]  /*1f1b0*/  SHFL.IDX PT, R4, R16, 0x1, 0x1f ;  /* 0x00201f0010047f89 */ /* 0x000fe200000e0000 */
[----:B0-----:R-:W-:Y:S02]  /*1f1c0*/  IMAD.MOV.U32 R2, RZ, RZ, RZ ;  /* 0x000000ffff027224 */ /* 0x001fe400078e00ff */
[----:B--2---:R-:W-:Y:S01]  /*1f1d0*/  @!P0 IMAD.MOV.U32 R2, RZ, RZ, R3 ;  /* 0x000000ffff028224 */ /* 0x004fe200078e0003 */
[----:B------:R-:W-:-:S04]  /*1f1e0*/  ISETP.GE.U32.AND P0, PT, R7, 0x2, PT ;  /* 0x000000020700780c */ /* 0x000fc80003f06070 */
        /* <DEDUP_REMOVED lines=15> */
[----:B------:R0:W2:Y:S02]  /*1f2e0*/  SHFL.IDX PT, R6, R5, 0x1f, 0x1f ;  /* 0x03e01f0005067f89 */ /* 0x0000a400000e0000 */
.L_x_1051:
[----:B------:R-:W-:Y:S02]  /*1f2f0*/  ULDC UR4, c[0x0][0xc38] ;  /* 0x00030e0000047ab9 */ /* 0x000fe40000000800 */
[----:B------:R-:W-:-:S04]  /*1f300*/  IMAD.U32 R16, RZ, RZ, UR4 ;  /* 0x00000004ff107e24 */ /* 0x000fc8000f8e00ff */
[----:B--2---:R-:W-:-:S04]  /*1f310*/  IMAD R6, R6, R16, RZ ;  /* 0x0000001006067224 */ /* 0x004fc800078e02ff */
[----:B------:R-:W-:-:S05]  /*1f320*/  IMAD.IADD R4, R4, 0x1, R6 ;  /* 0x0000000104047824 */ /* 0x000fca00078e0206 */
[----:B------:R-:W-:-:S13]  /*1f330*/  ISETP.GT.AND P4, PT, R4, R0, PT ;  /* 0x000000000400720c */ /* 0x000fda0003f84270 */
[----:B------:R-:W-:Y:S05]  /*1f340*/  @P4 BRA `(.L_x_961) ;  /* 0x0000000000a04947 */ /* 0x000fea0003800000 */
.L_x_966:
[----:B------:R-:W2:Y:S01]  /*1f350*/  LDC R2, c[0x0][0xc3c] ;  /* 0x00030f00ff027b82 */ /* 0x000ea20000000800 */
[----:B------:R-:W-:-:S05]  /*1f360*/  VIADD R19, R19, 0x1f ;  /* 0x0000001f13137836 */ /* 0x000fca0000000000 */
[----:B--2---:R-:W-:-:S13]  /*1f370*/  ISETP.GE.AND P4, PT, R19, R2, PT ;  /* 0x000000021300720c */ /* 0x004fda0003f86270 */
[----:B------:R-:W-:Y:S05]  /*1f380*/  @P4 BRA `(.L_x_962) ;  /* 0x0000000400484947 */ /* 0x000fea0003800000 */
[----:B------:R-:W0:Y:S01]  /*1f390*/  LDL R3, [R1+0x2c] ;  /* 0x00002c0001037983 */ /* 0x000e220000100800 */
[----:B------:R-:W-:Y:S01]  /*1f3a0*/  BSSY B0, `(.L_x_963) ;  /* 0x0000008000007945 */ /* 0x000fe20003800000 */
[----:B0-----:R-:W-:-:S05]  /*1f3b0*/  IMAD.IADD R5, R19, 0x1, R3 ;  /* 0x0000000113057824 */ /* 0x001fca00078e0203 */
[----:B------:R-:W-:Y:S01]  /*1f3c0*/  ISETP.GE.OR P4, PT, R5, R2, !P5 ;  /* 0x000000020500720c */ /* 0x000fe20006f86670 */
[----:B------:R-:W-:-:S12]  /*1f3d0*/  IMAD.MOV.U32 R2, RZ, RZ, RZ ;  /* 0x000000ffff027224 */ /* 0x000fd800078e00ff */
[----:B------:R-:W-:Y:S05]  /*1f3e0*/  @P4 BRA `(.L_x_964) ;  /* 0x00000000000c4947 */ /* 0x000fea0003800000 */
[----:B------:R-:W0:Y:S02]  /*1f3f0*/  LDC.64 R2, c[0x0][0xc80] ;  /* 0x00032000ff027b82 */ /* 0x000e240000000a00 */
[----:B0-----:R-:W-:-:S06]  /*1f400*/  IMAD.WIDE R2, R5, 0x4, R2 ;  /* 0x0000000405027825 */ /* 0x001fcc00078e0202 */
[----:B------:R0:W5:Y:S02]  /*1f410*/  LDG.E R2, desc[UR40][R2.64] ;  /* 0x0000002802027981 */ /* 0x000164000c1e1900 */
.L_x_964:
[----:B------:R-:W-:Y:S05]  /*1f420*/  BSYNC B0 ;  /* 0x0000000000007941 */ /* 0x000fea0003800000 */
.L_x_963:
[----:B------:R-:W-:-:S03]  /*1f430*/  UMOV UR4, 0xffffffff ;  /* 0xffffffff00047882 */ /* 0x000fc60000000000 */
[----:B------:R-:W-:Y:S05]  /*1f440*/  BRA.DIV UR4, `(.L_x_965) ;  /* 0x0000002604f47947 */ /* 0x000fea000b800000 */
[----:B0-----:R-:W2:Y:S02]  /*1f450*/  LDL R3, [R1+0x8] ;  /* 0x0000080001037983 */ /* 0x001ea40000100800 */
[----:B--2---:R-:W-:Y:S02]  /*1f460*/  LOP3.LUT P4, RZ, R3, 0x1, RZ, 0xc0, !PT ;  /* 0x0000000103ff7812 */ /* 0x004fe4000788c0ff */
        /* <DEDUP_REMOVED lines=16> */
.L_x_1059:
[----:B------:R-:W-:Y:S02]  /*1f570*/  ULDC UR4, c[0x0][0xc38] ;  /* 0x00030e0000047ab9 */ /* 0x000fe40000000800 */
[----:B------:R-:W-:-:S04]  /*1f580*/  IMAD.U32 R16, RZ, RZ, UR4 ;  /* 0x00000004ff107e24 */ /* 0x000fc8000f8e00ff */
[----:B--2---:R-:W-:-:S04]  /*1f590*/  IMAD R6, R6, R16, RZ ;  /* 0x0000001006067224 */ /* 0x004fc800078e02ff */
[----:B------:R-:W-:-:S05]  /*1f5a0*/  IMAD.IADD R4, R6, 0x1, R4 ;  /* 0x0000000106047824 */ /* 0x000fca00078e0204 */
[----:B------:R-:W-:-:S13]  /*1f5b0*/  ISETP.GT.AND P4, PT, R4, R0, PT ;  /* 0x000000000400720c */ /* 0x000fda0003f84270 */
[----:B------:R-:W-:Y:S05]  /*1f5c0*/  @!P4 BRA `(.L_x_966) ;  /* 0xfffffffc0060c947 */ /* 0x000fea000383ffff */
.L_x_961:
[----:B------:R-:W-:Y:S01]  /*1f5d0*/  IMAD.IADD R6, R4, 0x1, -R6 ;  /* 0x0000000104067824 */ /* 0x000fe200078e0a06 */
[----:B------:R-:W-:-:S03]  /*1f5e0*/  UMOV UR4, 0xffffffff ;  /* 0xffffffff00047882 */ /* 0x000fc60000000000 */
[----:B------:R-:W-:-:S05]  /*1f5f0*/  IMAD R3, R5, R16, R6 ;  /* 0x0000001005037224 */ /* 0x000fca00078e0206 */
[----:B------:R-:W-:Y:S01]  /*1f600*/  ISETP.GT.AND P6, PT, R3, R0, PT ;  /* 0x000000000300720c */ /* 0x000fe20003fc4270 */
[----:B------:R-:W-:-:S12]  /*1f610*/  BRA.DIV UR4, `(.L_x_967) ;  /* 0x0000002a04607947 */ /* 0x000fd8000b800000 */
[----:B------:R-:W-:-:S04]  /*1f620*/  VOTE.ANY R3, PT, !P6 ;  /* 0x0000000000037806 */ /* 0x000fc800070e0100 */
[----:B------:R-:W2:Y:S02]  /*1f630*/  POPC R4, R3 ;  /* 0x0000000300047309 */ /* 0x000ea40000000000 */
[----:B--2---:R2:W3:Y:S02]  /*1f640*/  SHFL.IDX PT, R17, R2, R4, 0x1f ;  /* 0x00001f0402117589 */ /* 0x0044e400000e0000 */
.L_x_1063:
[----:B------:R-:W-:Y:S01]  /*1f650*/  ISETP.NE.AND P0, PT, R3, RZ, PT ;  /* 0x000000ff0300720c */ /* 0x000fe20003f05270 */
[----:B--2---:R-:W-:-:S12]  /*1f660*/  IMAD.MOV.U32 R2, RZ, RZ, RZ ;  /* 0x000000ffff027224 */ /* 0x004fd800078e00ff */
[----:B------:R-:W-:Y:S05]  /*1f670*/  @!P0 BRA `(.L_x_968) ;  /* 0x0000000000108947 */ /* 0x000fea0003800000 */
[----:B------:R-:W-:Y:S01]  /*1f680*/  UMOV UR4, 0xffffffff ;  /* 0xffffffff00047882 */ /* 0x000fe20000000000 */
[----:B------:R-:W-:Y:S02]  /*1f690*/  VIADD R12, R4, 0xffffffff ;  /* 0xffffffff040c7836 */ /* 0x000fe40000000000 */
[----:B------:R-:W-:Y:S05]  /*1f6a0*/  BRA.DIV UR4, `(.L_x_969) ;  /* 0x0000002a04847947 */ /* 0x000fea000b800000 */
[----:B------:R2:W4:Y:S02]  /*1f6b0*/  SHFL.IDX PT, R2, R5, R12, 0x1f ;  /* 0x00001f0c05027589 */ /* 0x00052400000e0000 */
.L_x_968:
[----:B0-23--:R-:W-:Y:S01]  /*1f6c0*/  IABS R5, R17 ;  /* 0x0000001100057213 */ /* 0x00dfe20000000000 */
[----:B----4-:R-:W-:Y:S02]  /*1f6d0*/  IMAD R16, R2, R16, R6 ;  /* 0x0000001002107224 */ /* 0x010fe400078e0206 */
[----:B------:R-:W-:Y:S01]  /*1f6e0*/  IMAD.IADD R19, R4, 0x1, R19 ;  /* 0x0000000104137824 */ /* 0x000fe200078e0213 */
[----:B------:R-:W0:Y:S01]  /*1f6f0*/  I2F.RP R2, R5 ;  /* 0x0000000500027306 */ /* 0x000e220000209400 */
[----:B------:R-:W-:-:S07]  /*1f700*/  IMAD.IADD R0, R0, 0x1, -R16 ;  /* 0x0000000100007824 */ /* 0x000fce00078e0a10 */
[----:B0-----:R-:W0:Y:S02]  /*1f710*/  MUFU.RCP R2, R2 ;  /* 0x0000000200027308 */ /* 0x001e240000001000 */
[----:B0-----:R-:W-:-:S06]  /*1f720*/  VIADD R2, R2, 0xffffffe ;  /* 0x0ffffffe02027836 */ /* 0x001fcc0000000000 */
[----:B------:R-:W0:Y:S02]  /*1f730*/  F2I.FTZ.U32.TRUNC.NTZ R3, R2 ;  /* 0x0000000200037305 */ /* 0x000e24000021f000 */
        /* <DEDUP_REMOVED lines=23> */
.L_x_962:
[----:B------:R-:W-:Y:S01]  /*1f8b0*/  UMOV UR4, URZ ;  /* 0x0000003f00047c82 */ /* 0x000fe20008000000 */
[----:B------:R-:W-:Y:S01]  /*1f8c0*/  UMOV UR5, URZ ;  /* 0x0000003f00057c82 */ /* 0x000fe20008000000 */
[----:B------:R-:W-:Y:S01]  /*1f8d0*/  ULDC UR6, c[0x0][0xc3c] ;  /* 0x00030f0000067ab9 */ /* 0x000fe20000000800 */
[----:B------:R-:W-:Y:S02]  /*1f8e0*/  IMAD.MOV.U32 R16, RZ, RZ, R0 ;  /* 0x000000ffff107224 */ /* 0x000fe400078e0000 */
[----:B------:R-:W-:Y:S02]  /*1f8f0*/  IMAD.U32 R17, RZ, RZ, UR4 ;  /* 0x00000004ff117e24 */ /* 0x000fe4000f8e00ff */
[----:B------:R-:W-:Y:S02]  /*1f900*/  IMAD.U32 R18, RZ, RZ, UR5 ;  /* 0x00000005ff127e24 */ /* 0x000fe4000f8e00ff */
[----:B------:R-:W-:-:S07]  /*1f910*/  IMAD.U32 R19, RZ, RZ, UR6 ;  /* 0x00000006ff137e24 */ /* 0x000fce000f8e00ff */
.L_x_970:
[----:B------:R-:W2:Y:S04]  /*1f920*/  LDL R0, [R1+0x2c] ;  /* 0x00002c0001007983 */ /* 0x000ea80000100800 */
[----:B------:R4:W3:Y:S01]  /*1f930*/  LDL R3, [R1+0x4] ;  /* 0x0000040001037983 */ /* 0x0008e20000100800 */
[----:B------:R-:W-:Y:S05]  /*1f940*/  WARPSYNC.ALL ;  /* 0x0000000000007948 */ /* 0x000fea0003800000 */
[----:B------:R-:W-:Y:S01]  /*1f950*/  BAR.SYNC.DEFER_BLOCKING 0x4, 0x180 ;  /* 0x0106000000007b1d */ /* 0x000fe20000010000 */
[----:B--2---:R-:W-:-:S13]  /*1f960*/  ISETP.NE.AND P0, PT, R0, RZ, PT ;  /* 0x000000ff0000720c */ /* 0x004fda0003f05270 */
[----:B------:R-:W3:Y:S01]  /*1f970*/  @!P0 S2R R0, SR_CgaCtaId ;  /* 0x0000000000008919 */ /* 0x000ee20000008800 */
[----:B------:R-:W-:-:S04]  /*1f980*/  @!P0 MOV R2, 0x400 ;  /* 0x0000040000028802 */ /* 0x000fc80000000f00 */
[----:B---3--:R-:W-:-:S05]  /*1f990*/  @!P0 LEA R3, R0, R2, 0x18 ;  /* 0x0000000200038211 */ /* 0x008fca00078ec0ff */
[----:B------:R4:W-:Y:S04]  /*1f9a0*/  @!P0 STS.128 [R3+0x348d0], R16 ;  /* 0x0348d01003008388 */ /* 0x0009e80000000c00 */
[----:B------:R4:W-:Y:S01]  /*1f9b0*/  @!P0 STL [R1+0x4], R3 ;  /* 0x0000040301008387 */ /* 0x0009e20000100800 */
[----:B------:R-:W-:Y:S06]  /*1f9c0*/  BAR.ARV 0x5, 0x180 ;  /* 0x0146000000007b1d */ /* 0x000fec0000002000 */
.L_x_959:
[----:B------:R-:W-:Y:S02]  /*1f9d0*/  ULDC UR4, c[0x0][0xc3c] ;  /* 0x00030f0000047ab9 */ /* 0x000fe40000000800 */
[----:B---3--:R-:W-:-:S13]  /*1f9e0*/  ISETP.GE.AND P0, PT, R19, UR4, PT ;  /* 0x0000000413007c0c */ /* 0x008fda000bf06270 */
[----:B------:R-:W-:Y:S05]  /*1f9f0*/  @!P0 BRA `(.L_x_971) ;  /* 0xffffff9400f48947 */ /* 0x000fea000383ffff */
[----:B------:R-:W-:Y:S05]  /*1fa00*/  BSYNC B8 ;  /* 0x0000000000087941 */ /* 0x000fea0003800000 */
.L_x_827:
[----:B--2---:R-:W2:Y:S01]  /*1fa10*/  LDL.LU R0, [R1+0x58] ;  /* 0x0000580001007983 */ /* 0x004ea20000300800 */
[----:B------:R-:W-:Y:S01]  /*1fa20*/  BSSY B0, `(.L_x_972) ;  /* 0x000000b000007945 */ /* 0x000fe20003800000 */
[----:B0-----:R-:W0:Y:S01]  /*1fa30*/  S2R R5, SR_CgaCtaId ;  /* 0x0000000000057919 */ /* 0x001e220000008800 */
[----:B--2---:R-:W-:-:S05]  /*1fa40*/  VIADD R0, R0, 0x1 ;  /* 0x0000000100007836 */ /* 0x004fca0000000000 */
[----:B------:R-:W-:-:S04]  /*1fa50*/  LEA.HI R2, R0, R0, RZ, 0x1 ;  /* 0x0000000000027211 */ /* 0x000fc800078f08ff */
[----:B----4-:R-:W-:-:S05]  /*1fa60*/  LOP3.LUT R3, R2, 0xfffffffe, RZ, 0xc0, !PT ;  /* 0xfffffffe02037812 */ /* 0x010fca00078ec0ff */
[----:B------:R-:W-:Y:S01]  /*1fa70*/  IMAD.IADD R3, R0, 0x1, -R3 ;  /* 0x0000000100037824 */ /* 0x000fe200078e0a03 */
[----:B------:R-:W-:-:S04]  /*1fa80*/  MOV R0, 0x400 ;  /* 0x0000040000007802 */ /* 0x000fc80000000f00 */
[----:B0-----:R-:W-:Y:S02]  /*1fa90*/  LEA R0, R5, R0, 0x18 ;  /* 0x0000000005007211 */ /* 0x001fe400078ec0ff */
[----:B------:R-:W-:-:S04]  /*1faa0*/  SHF.L.U32 R3, R3, 0x1f, RZ ;  /* 0x0000001f03037819 */ /* 0x000fc800000006ff */
[----:B------:R-:W0:Y:S02]  /*1fab0*/  SYNCS.PHASECHK.TRANS64.TRYWAIT P0, [R0+URZ+0x34820], R3 ;  /* 0x03482003000075a7 */ /* 0x000e24000800017f */
[----:B0-----:R-:W-:Y:S05]  /*1fac0*/  @!P0 BRA `(.L_x_973) ;  /* 0x0000002400a48947 */ /* 0x001fea0003800000 */
.L_x_1066:
[----:B------:R-:W-:Y:S05]  /*1fad0*/  BSYNC B0 ;  /* 0x0000000000007941 */ /* 0x000fea0003800000 */
.L_x_972:
[----:B------:R-:W-:-:S03]  /*1fae0*/  UMOV UR4, 0xffffffff ;  /* 0xffffffff00047882 */ /* 0x000fc60000000000 */
[----:B------:R-:W-:Y:S05]  /*1faf0*/  BRA.DIV UR4, `(.L_x_974) ;  /* 0x0000002604ac7947 */ /* 0x000fea000b800000 */
[----:B------:R-:W2:Y:S02]  /*1fb00*/  S2R R2, SR_TID.X ;  /* 0x0000000000027919 */ /* 0x000ea40000002100 */
[----:B--2---:R-:W-:-:S04]  /*1fb10*/  SHF.R.U32.HI R2, RZ, 0x5, R2 ;  /* 0x00000005ff027819 */ /* 0x004fc80000011602 */
[----:B------:R-:W-:-:S05]  /*1fb20*/  LOP3.LUT R2, R2, 0x3, RZ, 0xc0, !PT ;  /* 0x0000000302027812 */ /* 0x000fca00078ec0ff */
[----:B------:R2:W3:Y:S02]  /*1fb30*/  SHFL.IDX PT, R14, R2, RZ, 0x1f ;  /* 0x00001fff020e7589 */ /* 0x0004e400000e0000 */
.L_x_1069:
[----:B---3--:R-:W-:-:S13]  /*1fb40*/  ISETP.NE.AND P0, PT, R14, RZ, PT ;  /* 0x000000ff0e00720c */ /* 0x008fda0003f05270 */
[----:B------:R-:W-:Y:S05]  /*1fb50*/  @P0 BRA `(.L_x_612) ;  /* 0x0000000000940947 */ /* 0x000fea0003800000 */
[----:B------:R-:W-:-:S03]  /*1fb60*/  UMOV UR4, 0xffffffff ;  /* 0xffffffff00047882 */ /* 0x000fc60000000000 */
[----:B------:R-:W-:Y:S05]  /*1fb70*/  BRA.DIV UR4, `(.L_x_975) ;  /* 0x0000002604c07947 */ /* 0x000fea000b800000 */
[----:B------:R-:W-:-:S13]  /*1fb80*/  ELECT P6, URZ, PT ;  /* 0x00000000003f782f */ /* 0x000fda00038c0000 */
.L_x_1072:
[----:B------:R-:W-:Y:S05]  /*1fb90*/  @!P6 BRA `(.L_x_612) ;  /* 0x000000000084e947 */ /* 0x000fea0003800000 */
[----:B------:R-:W-:-:S06]  /*1fba0*/  ULOP3.LUT UR4, UR61, 0x2, URZ, 0xfc, !UPT ;  /* 0x000000023d047892 */ /* 0x000fcc000f8efc3f */
[----:B--2---:R-:W-:-:S05]  /*1fbb0*/  IMAD.U32 R2, RZ, RZ, UR4 ;  /* 0x00000004ff027e24 */ /* 0x004fca000f8e00ff */
[----:B------:R-:W-:-:S13]  /*1fbc0*/  ISETP.NE.AND P2, PT, R2, 0x3, PT ;  /* 0x000000030200780c */ /* 0x000fda0003f45270 */
[----:B------:R-:W-:Y:S05]  /*1fbd0*/  @!P2 BRA `(.L_x_976) ;  /* 0x000000000004a947 */ /* 0x000fea0003800000 */
[----:B------:R-:W-:Y:S01]  /*1fbe0*/  BPT.TRAP 0x1 ;  /* 0x000000040000795c */ /* 0x000fe20000300000 */
.L_x_976:
[----:B0-----:R-:W2:Y:S04]  /*1fbf0*/  LDL R3, [R1+0xc] ;  /* 0x00000c0001037983 */ /* 0x001ea80000100800 */
[----:B------:R-:W3:Y:S01]  /*1fc00*/  LDL.LU R7, [R1+0x18] ;  /* 0x0000180001077983 */ /* 0x000ee20000300800 */
        /* <DEDUP_REMOVED lines=12> */
.L_x_1073:
[----:B------:R-:W2:Y:S02]  /*1fcd0*/  SYNCS.PHASECHK.TRANS64.TRYWAIT P0, [R7+URZ], R2 ;  /* 0x00000002070075a7 */ /* 0x000ea4000800017f */
[----:B--2---:R-:W-:Y:S05]  /*1fce0*/  @!P0 BRA `(.L_x_978) ;  /* 0x0000002400988947 */ /* 0x004fea0003800000 */
.L_x_1074:
[----:B------:R-:W-:Y:S05]  /*1fcf0*/  @!P2 BRA `(.L_x_979) ;  /* 0x000000000004a947 */ /* 0x000fea0003800000 */
[----:B------:R-:W-:Y:S01]  /*1fd00*/  BPT.TRAP 0x1 ;  /* 0x000000040000795c */ /* 0x000fe20000300000 */
.L_x_979:
[----:B------:R-:W3:Y:S01]  /*1fd10*/  LDL.LU R4, [R1+0xc] ;  /* 0x00000c0001047983 */ /* 0x000ee20000300800 */
[----:B------:R-:W-:-:S04]  /*1fd20*/  VIADD R0, R0, 0x34860 ;  /* 0x0003486000007836 */ /* 0x000fc80000000000 */
[----:B---3--:R-:W-:-:S04]  /*1fd30*/  IMAD R4, R4, 0x8, R0 ;  /* 0x0000000804047824 */ /* 0x008fc800078e0200 */
[----:B------:R-:W3:Y:S02]  /*1fd40*/  SYNCS.PHASECHK.TRANS64.TRYWAIT P0, [R4+URZ], R5 ;  /* 0x00000005040075a7 */ /* 0x000ee4000800017f */
[----:B---3--:R-:W-:Y:S05]  /*1fd50*/  @!P0 BRA `(.L_x_980) ;  /* 0x0000002400908947 */ /* 0x008fea0003800000 */
.L_x_1075:
[----:B------:R-:W-:-:S07]  /*1fd60*/  IMAD R3, R3, 0x8, R0 ;  /* 0x0000000803037824 */ /* 0x000fce00078e0200 */
.L_x_981:
[----:B----4-:R4:W0:Y:S02]  /*1fd70*/  SYNCS.PHASECHK.TRANS64.TRYWAIT P0, [R3+URZ], R2 ;  /* 0x00000002030075a7 */ /* 0x010824000800017f */
[----:B0-----:R-:W-:Y:S05]  /*1fd80*/  @!P0 NANOSLEEP.SYNCS 0x989680 ;  /* 0x009896800000895d */ /* 0x001fea0003900000 */
[----:B------:R-:W0:Y:S02]  /*1fd90*/  @!P0 SYNCS.PHASECHK.TRANS64 P0, [R3+URZ], R2 ;  /* 0x00000002030085a7 */ /* 0x000e24000800007f */
[----:B0-----:R-:W-:Y:S05]  /*1fda0*/  @!P0 BRA `(.L_x_981) ;  /* 0xfffffffc00f08947 */ /* 0x001fea000383ffff */
.L_x_612:
[----:B------:R-:W-:Y:S05]  /*1fdb0*/  BSYNC B9 ;  /* 0x0000000000097941 */ /* 0x000fea0003800000 */
.L_x_609:
[----:B------:R-:W-:Y:S05]  /*1fdc0*/  EXIT ;  /* 0x000000000000794d */ /* 0x000fea0003800000 */
.L_x_630:
[----:B-1----:R1:W2:Y:S02]  /*1fdd0*/  SYNCS.PHASECHK.TRANS64.TRYWAIT P5, [R3+URZ+0x34890], R0 ;  /* 0x03489000030075a7 */ /* 0x0022a400080a017f */
[----:B--2---:R-:W-:Y:S05]  /*1fde0*/  @!P5 NANOSLEEP.SYNCS 0x989680 ;  /* 0x009896800000d95d */ /* 0x004fea0003900000 */
[----:B------:R-:W2:Y:S02]  /*1fdf0*/  @!P5 SYNCS.PHASECHK.TRANS64 P5, [R3+URZ+0x34890], R0 ;  /* 0x034890000300d5a7 */ /* 0x000ea400080a007f */
[----:B--2---:R-:W-:Y:S05]  /*1fe00*/  @!P5 BRA `(.L_x_630) ;  /* 0xfffffffc00f0d947 */ /* 0x004fea000383ffff */
[----:B------:R-:W-:Y:S05]  /*1fe10*/  BRA `(.L_x_982) ;  /* 0xfffffe3800707947 */ /* 0x000fea000383ffff */
.L_x_684:
[----:B-1----:R1:W3:Y:S02]  /*1fe20*/  SYNCS.PHASECHK.TRANS64.TRYWAIT P5, [R3+URZ+0x34890], R0 ;  /* 0x03489000030075a7 */ /* 0x0022e400080a017f */
[----:B---3--:R-:W-:Y:S05]  /*1fe30*/  @!P5 NANOSLEEP.SYNCS 0x989680 ;  /* 0x009896800000d95d */ /* 0x008fea0003900000 */
[----:B------:R-:W3:Y:S02]  /*1fe40*/  @!P5 SYNCS.PHASECHK.TRANS64 P5, [R3+URZ+0x34890], R0 ;  /* 0x034890000300d5a7 */ /* 0x000ee400080a007f */
[----:B---3--:R-:W-:Y:S05]  /*1fe50*/  @!P5 BRA `(.L_x_684) ;  /* 0xfffffffc00f0d947 */ /* 0x008fea000383ffff */
[----:B------:R-:W-:Y:S05]  /*1fe60*/  BRA `(.L_x_983) ;  /* 0xfffffe6c00cc7947 */ /* 0x000fea000383ffff */
.L_x_709:
[----:B-1----:R1:W2:Y:S02]  /*1fe70*/  SYNCS.PHASECHK.TRANS64.TRYWAIT P4, [R3+URZ+0x34890], R0 ;  /* 0x03489000030075a7 */ /* 0x0022a4000808017f */
[----:B--2---:R-:W-:Y:S05]  /*1fe80*/  @!P4 NANOSLEEP.SYNCS 0x989680 ;  /* 0x009896800000c95d */ /* 0x004fea0003900000 */
[----:B------:R-:W2:Y:S02]  /*1fe90*/  @!P4 SYNCS.PHASECHK.TRANS64 P4, [R3+URZ+0x34890], R0 ;  /* 0x034890000300c5a7 */ /* 0x000ea4000808007f */
[----:B--2---:R-:W-:Y:S05]  /*1fea0*/  @!P4 BRA `(.L_x_709) ;  /* 0xfffffffc00f0c947 */ /* 0x004fea000383ffff */
[----:B------:R-:W-:Y:S05]  /*1feb0*/  BRA `(.L_x_984) ;  /* 0xfffffea000707947 */ /* 0x000fea000383ffff */
.L_x_715:
[----:B0-----:R0:W2:Y:S02]  /*1fec0*/  SYNCS.PHASECHK.TRANS64.TRYWAIT P4, [R3+URZ+0x348b0], R0 ;  /* 0x0348b000030075a7 */ /* 0x0010a4000808017f */
[----:B--2---:R-:W-:Y:S05]  /*1fed0*/  @!P4 NANOSLEEP.SYNCS 0x989680 ;  /* 0x009896800000c95d */ /* 0x004fea0003900000 */
[----:B------:R-:W2:Y:S02]  /*1fee0*/  @!P4 SYNCS.PHASECHK.TRANS64 P4, [R3+URZ+0x348b0], R0 ;  /* 0x0348b0000300c5a7 */ /* 0x000ea4000808007f */
[----:B--2---:R-:W-:Y:S05]  /*1fef0*/  @!P4 BRA `(.L_x_715) ;  /* 0xfffffffc00f0c947 */ /* 0x004fea000383ffff */
[----:B------:R-:W-:Y:S05]  /*1ff00*/  BRA `(.L_x_985) ;  /* 0xfffffea400747947 */ /* 0x000fea000383ffff */
.L_x_733:
[----:B------:R-:W-:Y:S01]  /*1ff10*/  BSSY B1, `(.L_x_986) ;  /* 0x0000008000017945 */ /* 0x000fe20003800000 */
[----:B------:R-:W-:Y:S02]  /*1ff20*/  IMAD.MOV.U32 R13, RZ, RZ, R25 ;  /* 0x000000ffff0d7224 */ /* 0x000fe400078e0019 */
[----:B------:R-:W-:Y:S02]  /*1ff30*/  IMAD.MOV.U32 R12, RZ, RZ, RZ ;  /* 0x000000ffff0c7224 */ /* 0x000fe400078e00ff */
[----:B------:R-:W-:Y:S02]  /*1ff40*/  IMAD.MOV.U32 R11, RZ, RZ, 0x1c1f ;  /* 0x00001c1fff0b7424 */ /* 0x000fe400078e00ff */
[----:B------:R-:W-:-:S07]  /*1ff50*/  IMAD.MOV.U32 R15, RZ, RZ, -0x1 ;  /* 0xffffffffff0f7424 */ /* 0x000fce00078e00ff */
[----:B------:R-:W-:Y:S05]  /*1ff60*/  WARPSYNC.COLLECTIVE R15, `(.L_x_987) ;  /* 0x000000000f087348 */ /* 0x000fea0003c00000 */
[----:B------:R0:W1:Y:S02]  /*1ff70*/  SHFL.IDX P6, R14, R13, R12, R11 ;  /* 0x0000000c0d0e7389 */ /* 0x00006400000c000b */
[----:B01----:R-:W-:Y:S01]  /*1ff80*/  ENDCOLLECTIVE ;  /* 0x000000000000791b */ /* 0x003fe20003800000 */
.L_x_987:
[----:B------:R-:W-:Y:S05]  /*1ff90*/  BSYNC B1 ;  /* 0x0000000000017941 */ /* 0x000fea0003800000 */
.L_x_986:
[----:B------:R-:W-:Y:S02]  /*1ffa0*/  IMAD.MOV.U32 R13, RZ, RZ, R24 ;  /* 0x000000ffff0d7224 */ /* 0x000fe400078e0018 */
[----:B------:R-:W-:Y:S02]  /*1ffb0*/  IMAD.MOV.U32 R12, RZ, RZ, RZ ;  /* 0x000000ffff0c7224 */ /* 0x000fe400078e00ff */
[----:B------:R-:W-:Y:S02]  /*1ffc0*/  IMAD.MOV.U32 R11, RZ, RZ, 0x1c1f ;  /* 0x00001c1fff0b7424 */ /* 0x000fe400078e00ff */
[----:B------:R-:W-:Y:S02]  /*1ffd0*/  IMAD.MOV.U32 R15, RZ, RZ, -0x1 ;  /* 0xffffffffff0f7424 */ /* 0x000fe400078e00ff */
[----:B------:R-:W-:-:S07]  /*1ffe0*/  IMAD.MOV.U32 R0, RZ, RZ, R14 ;  /* 0x000000ffff007224 */ /* 0x000fce00078e000e */
[----:B------:R-:W-:Y:S05]  /*1fff0*/  WARPSYNC.COLLECTIVE R15, `(.L_x_988) ;  /* 0x000000000f087348 */ /* 0x000fea0003c00000 */
[----:B------:R0:W1:Y:S02]  /*20000*/  SHFL.IDX P6, R14, R13, R12, R11 ;  /* 0x0000000c0d0e7389 */ /* 0x00006400000c000b */
[----:B01----:R-:W-:Y:S01]  /*20010*/  ENDCOLLECTIVE ;  /* 0x000000000000791b */ /* 0x003fe20003800000 */
.L_x_988:
[----:B------:R-:W-:Y:S02]  /*20020*/  IMAD.MOV.U32 R13, RZ, RZ, R27 ;  /* 0x000000ffff0d7224 */ /* 0x000fe400078e001b */
[----:B------:R-:W-:-:S07]  /*20030*/  IMAD.MOV.U32 R3, RZ, RZ, R14 ;  /* 0x000000ffff037224 */ /* 0x000fce00078e000e */
[----:B------:R-:W-:Y:S05]  /*20040*/  WARPSYNC.COLLECTIVE R15, `(.L_x_989) ;  /* 0x000000000f087348 */ /* 0x000fea0003c00000 */
[----:B------:R0:W1:Y:S02]  /*20050*/  SHFL.IDX P6, R14, R13, R12, R11 ;  /* 0x0000000c0d0e7389 */ /* 0x00006400000c000b */
[----:B01----:R-:W-:Y:S01]  /*20060*/  ENDCOLLECTIVE ;  /* 0x000000000000791b */ /* 0x003fe20003800000 */
.L_x_989:
[----:B------:R-:W-:Y:S02]  /*20070*/  IMAD.MOV.U32 R13, RZ, RZ, R26 ;  /* 0x000000ffff0d7224 */ /* 0x000fe400078e001a */
[----:B------:R-:W-:-:S07]  /*20080*/  IMAD.MOV.U32 R4, RZ, RZ, R14 ;  /* 0x000000ffff047224 */ /* 0x000fce00078e000e */
[----:B------:R-:W-:Y:S05]  /*20090*/  WARPSYNC.COLLECTIVE R15, `(.L_x_990) ;  /* 0x000000000f087348 */ /* 0x000fea0003c00000 */
[----:B------:R0:W1:Y:S02]  /*200a0*/  SHFL.IDX P6, R14, R13, R12, R11 ;  /* 0x0000000c0d0e7389 */ /* 0x00006400000c000b */
[----:B01----:R-:W-:Y:S01]  /*200b0*/  ENDCOLLECTIVE ;  /* 0x000000000000791b */ /* 0x003fe20003800000 */
.L_x_990:
[----:B------:R-:W-:Y:S01]  /*200c0*/  IMAD.MOV.U32 R5, RZ, RZ, R14 ;  /* 0x000000ffff057224 */ /* 0x000fe200078e000e */
[----:B------:R-:W-:Y:S06]  /*200d0*/  BRA `(.L_x_991) ;  /* 0xfffffeb000407947 */ /* 0x000fec000383ffff */
.L_x_737:
[----:B0-----:R0:W1:Y:S02]  /*200e0*/  SYNCS.PHASECHK.TRANS64.TRYWAIT P0, [R2+URZ+0x34800], R5 ;  /* 0x03480005020075a7 */ /* 0x001064000800017f */
[----:B-1----:R-:W-:Y:S05]  /*200f0*/  @!P0 NANOSLEEP.SYNCS 0x989680 ;  /* 0x009896800000895d */ /* 0x002fea0003900000 */
[----:B------:R-:W1:Y:S02]  /*20100*/  @!P0 SYNCS.PHASECHK.TRANS64 P0, [R2+URZ+0x34800], R5 ;  /* 0x03480005020085a7 */ /* 0x000e64000800007f */
[----:B-1----:R-:W-:Y:S05]  /*20110*/  @!P0 BRA `(.L_x_737) ;  /* 0xfffffffc00f08947 */ /* 0x002fea000383ffff */
[----:B------:R-:W-:Y:S05]  /*20120*/  BRA `(.L_x_992) ;  /* 0xfffffeb800b07947 */ /* 0x000fea000383ffff */
.L_x_761:
        /* <DEDUP_REMOVED lines=8> */
.L_x_994:
[----:B------:R-:W-:Y:S05]  /*201b0*/  BSYNC B1 ;  /* 0x0000000000017941 */ /* 0x000fea0003800000 */
.L_x_993:
        /* <DEDUP_REMOVED lines=8> */
.L_x_995:
[----:B------:R-:W-:Y:S02]  /*20240*/  IMAD.MOV.U32 R43, RZ, RZ, R3 ;  /* 0x000000ffff2b7224 */ /* 0x000fe400078e0003 */
[----:B------:R-:W-:Y:S02]  /*20250*/  IMAD.MOV.U32 R13, RZ, RZ, R27 ;  /* 0x000000ffff0d7224 */ /* 0x000fe400078e001b */
[----:B------:R-:W-:-:S07]  /*20260*/  IMAD.MOV.U32 R0, RZ, RZ, R14 ;  /* 0x000000ffff007224 */ /* 0x000fce00078e000e */
[----:B------:R-:W-:Y:S05]  /*20270*/  WARPSYNC.COLLECTIVE R15, `(.L_x_996) ;  /* 0x000000000f087348 */ /* 0x000fea0003c00000 */
[----:B------:R0:W1:Y:S02]  /*20280*/  SHFL.IDX P6, R14, R13, R12, R11 ;  /* 0x0000000c0d0e7389 */ /* 0x00006400000c000b */
[----:B01----:R-:W-:Y:S01]  /*20290*/  ENDCOLLECTIVE ;  /* 0x000000000000791b */ /* 0x003fe20003800000 */
.L_x_996:
[----:B------:R-:W-:Y:S02]  /*202a0*/  IMAD.MOV.U32 R42, RZ, RZ, R0 ;  /* 0x000000ffff2a7224 */ /* 0x000fe400078e0000 */
[----:B------:R-:W-:Y:S02]  /*202b0*/  IMAD.MOV.U32 R13, RZ, RZ, R26 ;  /* 0x000000ffff0d7224 */ /* 0x000fe400078e001a */
[----:B------:R-:W-:-:S07]  /*202c0*/  IMAD.MOV.U32 R5, RZ, RZ, R14 ;  /* 0x000000ffff057224 */ /* 0x000fce00078e000e */
[----:B------:R-:W-:Y:S05]  /*202d0*/  WARPSYNC.COLLECTIVE R15, `(.L_x_997) ;  /* 0x000000000f087348 */ /* 0x000fea0003c00000 */
[----:B------:R0:W1:Y:S02]  /*202e0*/  SHFL.IDX P6, R14, R13, R12, R11 ;  /* 0x0000000c0d0e7389 */ /* 0x00006400000c000b */
[----:B01----:R-:W-:Y:S01]  /*202f0*/  ENDCOLLECTIVE ;  /* 0x000000000000791b */ /* 0x003fe20003800000 */
.L_x_997:
[----:B------:R-:W-:Y:S05]  /*20300*/  BRA `(.L_x_998) ;  /* 0xfffffed8005c7947 */ /* 0x000fea000383ffff */
.L_x_765:
[----:B0-----:R0:W1:Y:S02]  /*20310*/  SYNCS.PHASECHK.TRANS64.TRYWAIT P0, [R2+URZ+0x34800], R5 ;  /* 0x03480005020075a7 */ /* 0x001064000800017f */
[----:B-1----:R-:W-:Y:S05]  /*20320*/  @!P0 NANOSLEEP.SYNCS 0x989680 ;  /* 0x009896800000895d */ /* 0x002fea0003900000 */
[----:B------:R-:W1:Y:S02]  /*20330*/  @!P0 SYNCS.PHASECHK.TRANS64 P0, [R2+URZ+0x34800], R5 ;  /* 0x03480005020085a7 */ /* 0x000e64000800007f */
[----:B-1----:R-:W-:Y:S05]  /*20340*/  @!P0 BRA `(.L_x_765) ;  /* 0xfffffffc00f08947 */ /* 0x002fea000383ffff */
[----:B------:R-:W-:Y:S05]  /*20350*/  BRA `(.L_x_999) ;  /* 0xfffffee000507947 */ /* 0x000fea000383ffff */
.L_x_779:
[----:B-1----:R1:W2:Y:S02]  /*20360*/  SYNCS.PHASECHK.TRANS64.TRYWAIT P2, [R4+URZ+0x34830], R3 ;  /* 0x03483003040075a7 */ /* 0x0022a4000804017f */
[----:B--2---:R-:W-:Y:S05]  /*20370*/  @!P2 NANOSLEEP.SYNCS 0x989680 ;  /* 0x009896800000a95d */ /* 0x004fea0003900000 */
[----:B------:R-:W2:Y:S02]  /*20380*/  @!P2 SYNCS.PHASECHK.TRANS64 P2, [R4+URZ+0x34830], R3 ;  /* 0x034830030400a5a7 */ /* 0x000ea4000804007f */
[----:B--2---:R-:W-:Y:S05]  /*20390*/  @!P2 BRA `(.L_x_779) ;  /* 0xfffffffc00f0a947 */ /* 0x004fea000383ffff */
[----:B------:R-:W-:Y:S05]  /*203a0*/  BRA `(.L_x_778) ;  /* 0xffffff04005c7947 */ /* 0x000fea000383ffff */
.L_x_786:
[----:B-1----:R1:W2:Y:S02]  /*203b0*/  SYNCS.PHASECHK.TRANS64.TRYWAIT P2, [R15+URZ+0x34830], R0 ;  /* 0x034830000f0075a7 */ /* 0x0022a4000804017f */
[----:B--2---:R-:W-:Y:S05]  /*203c0*/  @!P2 NANOSLEEP.SYNCS 0x989680 ;  /* 0x009896800000a95d */ /* 0x004fea0003900000 */
[----:B------:R-:W2:Y:S02]  /*203d0*/  @!P2 SYNCS.PHASECHK.TRANS64 P2, [R15+URZ+0x34830], R0 ;  /* 0x034830000f00a5a7 */ /* 0x000ea4000804007f */
[----:B--2---:R-:W-:Y:S05]  /*203e0*/  @!P2 BRA `(.L_x_786) ;  /* 0xfffffffc00f0a947 */ /* 0x004fea000383ffff */
[----:B------:R-:W-:Y:S05]  /*203f0*/  BRA `(.L_x_785) ;  /* 0xffffff2c00fc7947 */ /* 0x000fea000383ffff */
.L_x_791:
[----:B-1----:R1:W2:Y:S02]  /*20400*/  SYNCS.PHASECHK.TRANS64.TRYWAIT P2, [R20+URZ+0x34850], R0 ;  /* 0x03485000140075a7 */ /* 0x0022a4000804017f */
[----:B--2---:R-:W-:Y:S05]  /*20410*/  @!P2 NANOSLEEP.SYNCS 0x989680 ;  /* 0x009896800000a95d */ /* 0x004fea0003900000 */
[----:B------:R-:W2:Y:S02]  /*20420*/  @!P2 SYNCS.PHASECHK.TRANS64 P2, [R20+URZ+0x34850], R0 ;  /* 0x034850001400a5a7 */ /* 0x000ea4000804007f */
[----:B--2---:R-:W-:Y:S05]  /*20430*/  @!P2 BRA `(.L_x_791) ;  /* 0xfffffffc00f0a947 */ /* 0x004fea000383ffff */
[----:B------:R-:W-:Y:S05]  /*20440*/  BRA `(.L_x_790) ;  /* 0xffffff3800d87947 */ /* 0x000fea000383ffff */
.L_x_797:
[----:B-1----:R1:W2:Y:S02]  /*20450*/  SYNCS.PHASECHK.TRANS64.TRYWAIT P0, [R13+URZ+0x34850], R4 ;  /* 0x034850040d0075a7 */ /* 0x0022a4000800017f */
[----:B--2---:R-:W-:Y:S05]  /*20460*/  @!P0 NANOSLEEP.SYNCS 0x989680 ;  /* 0x009896800000895d */ /* 0x004fea0003900000 */
[----:B------:R-:W2:Y:S02]  /*20470*/  @!P0 SYNCS.PHASECHK.TRANS64 P0, [R13+URZ+0x34850], R4 ;  /* 0x034850040d0085a7 */ /* 0x000ea4000800007f */
[----:B--2---:R-:W-:Y:S05]  /*20480*/  @!P0 BRA `(.L_x_797) ;  /* 0xfffffffc00f08947 */ /* 0x004fea000383ffff */
[----:B------:R-:W-:Y:S05]  /*20490*/  BRA `(.L_x_796) ;  /* 0xffffff5400f87947 */ /* 0x000fea000383ffff */
.L_x_833:
        /* <DEDUP_REMOVED lines=8> */
[----:B------:R-:W-:Y:S05]  /*20520*/  WARPSYNC.COLLECTIVE R15, `(.L_x_1001) ;  /* 0x000000000f087348 */ /* 0x000fea0003c00000 */
[----:B------:R0:W1:Y:S02]  /*20530*/  SHFL.IDX P6, R14, R13, R12, R11 ;  /* 0x0000000c0d0e7389 */ /* 0x00006400000c000b */
[----:B01----:R-:W-:Y:S01]  /*20540*/  ENDCOLLECTIVE ;  /* 0x000000000000791b */ /* 0x003fe20003800000 */
.L_x_1001:
[----:B------:R-:W-:Y:S05]  /*20550*/  BSYNC B1 ;  /* 0x0000000000017941 */ /* 0x000fea0003800000 */
.L_x_1000:
[----:B------:R-:W-:Y:S05]  /*20560*/  BRA `(.L_x_1002) ;  /* 0xffffff9000dc7947 */ /* 0x000fea000383ffff */
.L_x_835:
[----:B------:R-:W-:Y:S01]  /*20570*/  BSSY B1, `(.L_x_1003) ;  /* 0x0000006000017945 */ /* 0x000fe20003800000 */
[----:B------:R-:W-:-:S07]  /*20580*/  IMAD.MOV.U32 R15, RZ, RZ, -0x1 ;  /* 0xffffffffff0f7424 */ /* 0x000fce00078e00ff */
[----:B0-----:R-:W-:Y:S05]  /*20590*/  WARPSYNC.COLLECTIVE R15, `(.L_x_1004) ;  /* 0x000000000f0c7348 */ /* 0x001fea0003c00000 */
[----:B------:R-:W-:Y:S02]  /*205a0*/  ELECT P6, UR62, PT ;  /* 0x00000000003e782f */ /* 0x000fe400038c0000 */
[----:B------:R-:W-:Y:S01]  /*205b0*/  MOV R14, UR62 ;  /* 0x0000003e000e7c02 */ /* 0x000fe20008000f00 */
[----:B0-----:R-:W-:Y:S10]  /*205c0*/  ENDCOLLECTIVE ;  /* 0x000000000000791b */ /* 0x001ff40003800000 */
.L_x_1004:
[----:B------:R-:W-:Y:S05]  /*205d0*/  BSYNC B1 ;  /* 0x0000000000017941 */ /* 0x000fea0003800000 */
.L_x_1003:
[----:B------:R-:W-:Y:S01]  /*205e0*/  PLOP3.LUT P2, PT, P6, PT, PT, 0x80, 0x0 ;  /* 0x000000000000781c */ /* 0x000fe2000374f070 */
[----:B------:R-:W-:-:S12]  /*205f0*/  BRA `(.L_x_834) ;  /* 0xffffff9000d07947 */ /* 0x000fd8000383ffff */
.L_x_837:
[----:B0-----:R-:W2:Y:S02]  /*20600*/  LDL R3, [R1+0x4] ;  /* 0x0000040001037983 */ /* 0x001ea40000100800 */
[----:B--2---:R0:W1:Y:S02]  /*20610*/  SYNCS.PHASECHK.TRANS64.TRYWAIT P0, [R3+URZ+0x34820], R2 ;  /* 0x03482002030075a7 */ /* 0x004064000800017f */
[----:B-1----:R-:W-:Y:S05]  /*20620*/  @!P0 NANOSLEEP.SYNCS 0x989680 ;  /* 0x009896800000895d */ /* 0x002fea0003900000 */
[----:B------:R-:W1:Y:S02]  /*20630*/  @!P0 SYNCS.PHASECHK.TRANS64 P0, [R3+URZ+0x34820], R2 ;  /* 0x03482002030085a7 */ /* 0x000e64000800007f */
[----:B-1----:R-:W-:Y:S05]  /*20640*/  @!P0 BRA `(.L_x_837) ;  /* 0xfffffffc00ec8947 */ /* 0x002fea000383ffff */
[----:B------:R-:W-:Y:S05]  /*20650*/  BRA `(.L_x_1005) ;  /* 0xffffff9000e07947 */ /* 0x000fea000383ffff */
.L_x_841:
[----:B0-----:R0:W1:Y:S02]  /*20660*/  SYNCS.PHASECHK.TRANS64.TRYWAIT P0, [R5+URZ+0x348a0], R8 ;  /* 0x0348a008050075a7 */ /* 0x001064000800017f */
[----:B-1----:R-:W-:Y:S05]  /*20670*/  @!P0 NANOSLEEP.SYNCS 0x989680 ;  /* 0x009896800000895d */ /* 0x002fea0003900000 */
[----:B------:R-:W1:Y:S02]  /*20680*/  @!P0 SYNCS.PHASECHK.TRANS64 P0, [R5+URZ+0x348a0], R8 ;  /* 0x0348a008050085a7 */ /* 0x000e64000800007f */
[----:B-1----:R-:W-:Y:S05]  /*20690*/  @!P0 BRA `(.L_x_841) ;  /* 0xfffffffc00f08947 */ /* 0x002fea000383ffff */
[----:B------:R-:W-:Y:S05]  /*206a0*/  BRA `(.L_x_1006) ;  /* 0xffffff9400047947 */ /* 0x000fea000383ffff */
.L_x_848:
[----:B-1----:R1:W2:Y:S02]  /*206b0*/  SYNCS.PHASECHK.TRANS64.TRYWAIT P0, [R5+URZ+0x348c0], R8 ;  /* 0x0348c008050075a7 */ /* 0x0022a4000800017f */
[----:B--2---:R-:W-:Y:S05]  /*206c0*/  @!P0 NANOSLEEP.SYNCS 0x989680 ;  /* 0x009896800000895d */ /* 0x004fea0003900000 */
[----:B------:R-:W2:Y:S02]  /*206d0*/  @!P0 SYNCS.PHASECHK.TRANS64 P0, [R5+URZ+0x348c0], R8 ;  /* 0x0348c008050085a7 */ /* 0x000ea4000800007f */
[----:B--2---:R-:W-:Y:S05]  /*206e0*/  @!P0 BRA `(.L_x_848) ;  /* 0xfffffffc00f08947 */ /* 0x004fea000383ffff */
[----:B------:R-:W-:Y:S05]  /*206f0*/  BRA `(.L_x_1007) ;  /* 0xffffff9800007947 */ /* 0x000fea000383ffff */
.L_x_856:
[----:B0-----:R0:W1:Y:S02]  /*20700*/  SYNCS.PHASECHK.TRANS64.TRYWAIT P0, [R6+URZ+0x348a0], R5 ;  /* 0x0348a005060075a7 */ /* 0x001064000800017f */
[----:B-1----:R-:W-:Y:S05]  /*20710*/  @!P0 NANOSLEEP.SYNCS 0x989680 ;  /* 0x009896800000895d */ /* 0x002fea0003900000 */
[----:B------:R-:W1:Y:S02]  /*20720*/  @!P0 SYNCS.PHASECHK.TRANS64 P0, [R6+URZ+0x348a0], R5 ;  /* 0x0348a005060085a7 */ /* 0x000e64000800007f */
[----:B-1----:R-:W-:Y:S05]  /*20730*/  @!P0 BRA `(.L_x_856) ;  /* 0xfffffffc00f08947 */ /* 0x002fea000383ffff */
[----:B------:R-:W-:Y:S05]  /*20740*/  BRA `(.L_x_1008) ;  /* 0xffffff9c002c7947 */ /* 0x000fea000383ffff */
.L_x_863:
[----:B-1----:R1:W2:Y:S02]  /*20750*/  SYNCS.PHASECHK.TRANS64.TRYWAIT P0, [R6+URZ+0x348c0], R5 ;  /* 0x0348c005060075a7 */ /* 0x0022a4000800017f */
[----:B--2---:R-:W-:Y:S05]  /*20760*/  @!P0 NANOSLEEP.SYNCS 0x989680 ;  /* 0x009896800000895d */ /* 0x004fea0003900000 */
[----:B------:R-:W2:Y:S02]  /*20770*/  @!P0 SYNCS.PHASECHK.TRANS64 P0, [R6+URZ+0x348c0], R5 ;  /* 0x0348c005060085a7 */ /* 0x000ea4000800007f */
[----:B--2---:R-:W-:Y:S05]  /*20780*/  @!P0 BRA `(.L_x_863) ;  /* 0xfffffffc00f08947 */ /* 0x004fea000383ffff */
[----:B------:R-:W-:Y:S05]  /*20790*/  BRA `(.L_x_1009) ;  /* 0xffffffa000247947 */ /* 0x000fea000383ffff */
.L_x_877:
        /* <DEDUP_REMOVED lines=11> */
.L_x_1011:
[----:B------:R-:W-:Y:S05]  /*20850*/  BSYNC B0 ;  /* 0x0000000000007941 */ /* 0x000fea0003800000 */
.L_x_1010:
[----:B------:R-:W-:Y:S05]  /*20860*/  BRA `(.L_x_1012) ;  /* 0xffffffa8009c7947 */ /* 0x000fea000383ffff */
.L_x_879:
[----:B------:R-:W-:Y:S01]  /*20870*/  BSSY B0, `(.L_x_1013) ;  /* 0x0000006000007945 */ /* 0x000fe20003800000 */
[----:B------:R-:W-:-:S07]  /*20880*/  IMAD.MOV.U32 R15, RZ, RZ, -0x1 ;  /* 0xffffffffff0f7424 */ /* 0x000fce00078e00ff */
[----:B0-----:R-:W-:Y:S05]  /*20890*/  WARPSYNC.COLLECTIVE R15, `(.L_x_1014) ;  /* 0x000000000f0c7348 */ /* 0x001fea0003c00000 */
[----:B------:R-:W-:Y:S02]  /*208a0*/  ELECT P6, UR62, PT ;  /* 0x00000000003e782f */ /* 0x000fe400038c0000 */
[----:B------:R-:W-:Y:S01]  /*208b0*/  MOV R14, UR62 ;  /* 0x0000003e000e7c02 */ /* 0x000fe20008000f00 */
[----:B0-----:R-:W-:Y:S10]  /*208c0*/  ENDCOLLECTIVE ;  /* 0x000000000000791b */ /* 0x001ff40003800000 */
.L_x_1014:
[----:B------:R-:W-:Y:S05]  /*208d0*/  BSYNC B0 ;  /* 0x0000000000007941 */ /* 0x000fea0003800000 */
.L_x_1013:
[----:B------:R-:W-:Y:S05]  /*208e0*/  BRA `(.L_x_1015) ;  /* 0xffffffa800a87947 */ /* 0x000fea000383ffff */
.L_x_881:
[----:B0-----:R0:W1:Y:S02]  /*208f0*/  SYNCS.PHASECHK.TRANS64.TRYWAIT P0, [R0+URZ+0x34840], R2 ;  /* 0x03484002000075a7 */ /* 0x001064000800017f */
[----:B-1----:R-:W-:Y:S05]  /*20900*/  @!P0 NANOSLEEP.SYNCS 0x989680 ;  /* 0x009896800000895d */ /* 0x002fea0003900000 */
[----:B------:R-:W1:Y:S02]  /*20910*/  @!P0 SYNCS.PHASECHK.TRANS64 P0, [R0+URZ+0x34840], R2 ;  /* 0x03484002000085a7 */ /* 0x000e64000800007f */
[----:B-1----:R-:W-:Y:S05]  /*20920*/  @!P0 BRA `(.L_x_881) ;  /* 0xfffffffc00f08947 */ /* 0x002fea000383ffff */
[----:B------:R-:W-:Y:S05]  /*20930*/  BRA `(.L_x_1016) ;  /* 0xffffffac00147947 */ /* 0x000fea000383ffff */
.L_x_885:
[----:B------:R0:W5:Y:S01]  /*20940*/  LDL.LU R9, [R1+0x54] ;  /* 0x0000540001097983 */ /* 0x0001620000300800 */
[----:B------:R-:W-:Y:S02]  /*20950*/  IMAD.MOV.U32 R13, RZ, RZ, R3 ;  /* 0x000000ffff0d7224 */ /* 0x000fe400078e0003 */
[----:B------:R-:W-:Y:S02]  /*20960*/  IMAD.MOV.U32 R12, RZ, RZ, RZ ;  /* 0x000000ffff0c7224 */ /* 0x000fe400078e00ff */
[----:B------:R-:W-:Y:S02]  /*20970*/  IMAD.MOV.U32 R11, RZ, RZ, 0x181f ;  /* 0x0000181fff0b7424 */ /* 0x000fe400078e00ff */
[----:B------:R-:W-:-:S07]  /*20980*/  IMAD.MOV.U32 R15, RZ, RZ, -0x1 ;  /* 0xffffffffff0f7424 */ /* 0x000fce00078e00ff */
[----:B0----5:R-:W-:Y:S05]  /*20990*/  WARPSYNC.COLLECTIVE R15, `(.L_x_1017) ;  /* 0x000000000f087348 */ /* 0x021fea0003c00000 */
[----:B------:R1:W2:Y:S02]  /*209a0*/  SHFL.IDX P6, R14, R13, R12, R11 ;  /* 0x0000000c0d0e7389 */ /* 0x0002a400000c000b */
[----:B012--5:R-:W-:Y:S01]  /*209b0*/  ENDCOLLECTIVE ;  /* 0x000000000000791b */ /* 0x027fe20003800000 */
.L_x_1017:
[----:B------:R-:W-:Y:S02]  /*209c0*/  IMAD.MOV.U32 R13, RZ, RZ, R4 ;  /* 0x000000ffff0d7224 */ /* 0x000fe400078e0004 */
[----:B------:R-:W-:-:S07]  /*209d0*/  IMAD.MOV.U32 R6, RZ, RZ, R14 ;  /* 0x000000ffff067224 */ /* 0x000fce00078e000e */
[----:B------:R-:W-:Y:S05]  /*209e0*/  WARPSYNC.COLLECTIVE R15, `(.L_x_1018) ;  /* 0x000000000f087348 */ /* 0x000fea0003c00000 */
[----:B------:R0:W1:Y:S02]  /*209f0*/  SHFL.IDX P6, R14, R13, R12, R11 ;  /* 0x0000000c0d0e7389 */ /* 0x00006400000c000b */
[----:B01----:R-:W-:Y:S01]  /*20a00*/  ENDCOLLECTIVE ;  /* 0x000000000000791b */ /* 0x003fe20003800000 */
.L_x_1018:
[----:B------:R-:W-:Y:S02]  /*20a10*/  IMAD.IADD R0, R10, 0x1, R17 ;  /* 0x000000010a007824 */ /* 0x000fe400078e0211 */
[----:B------:R-:W-:Y:S02]  /*20a20*/  IMAD R2, R9, R7, RZ ;  /* 0x0000000709027224 */ /* 0x000fe400078e02ff */
[----:B------:R0:W5:Y:S01]  /*20a30*/  LDL R9, [R1+0x30] ;  /* 0x0000300001097983 */ /* 0x0001620000100800 */
[----:B------:R-:W-:Y:S02]  /*20a40*/  IMAD.MOV.U32 R7, RZ, RZ, R14 ;  /* 0x000000ffff077224 */ /* 0x000fe400078e000e */
[----:B------:R-:W-:Y:S01]  /*20a50*/  ISETP.GE.AND P2, PT, R0, R2, PT ;  /* 0x000000020000720c */ /* 0x000fe20003f46270 */
[----:B------:R-:W-:Y:S02]  /*20a60*/  IMAD.MOV.U32 R13, RZ, RZ, R3 ;  /* 0x000000ffff0d7224 */ /* 0x000fe400078e0003 */
[----:B------:R-:W-:-:S02]  /*20a70*/  IMAD.MOV.U32 R12, RZ, RZ, 0x1 ;  /* 0x00000001ff0c7424 */ /* 0x000fc400078e00ff */
[----:B0-----:R-:W-:-:S08]  /*20a80*/  VIADD R5, R0, 0x10 ;  /* 0x0000001000057836 */ /* 0x001fd00000000000 */
[----:B-----5:R-:W-:Y:S05]  /*20a90*/  WARPSYNC.COLLECTIVE R15, `(.L_x_1019) ;  /* 0x000000000f087348 */ /* 0x020fea0003c00000 */
[----:B------:R0:W1:Y:S02]  /*20aa0*/  SHFL.IDX P6, R14, R13, R12, R11 ;  /* 0x0000000c0d0e7389 */ /* 0x00006400000c000b */
[----:B01---5:R-:W-:Y:S01]  /*20ab0*/  ENDCOLLECTIVE ;  /* 0x000000000000791b */ /* 0x023fe20003800000 */
.L_x_1019:
[----:B------:R-:W-:-:S05]  /*20ac0*/  @!P2 LEA R7, P4, R8, R7, 0x1 ;  /* 0x000000070807a211 */ /* 0x000fca00078808ff */
[----:B------:R-:W-:Y:S02]  /*20ad0*/  @!P2 IMAD.X R6, RZ, RZ, R6, P4 ;  /* 0x000000ffff06a224 */ /* 0x000fe400020e0606 */
[----:B------:R-:W-:-:S03]  /*20ae0*/  IMAD.MOV.U32 R13, RZ, RZ, R4 ;  /* 0x000000ffff0d7224 */ /* 0x000fc600078e0004 */
[----:B------:R-:W-:-:S04]  /*20af0*/  @!P2 LOP3.LUT R7, R7, R6, RZ, 0x3c, !PT ;  /* 0x000000060707a212 */ /* 0x000fc800078e3cff */
        /* <DEDUP_REMOVED lines=13> */
.L_x_1020:
[----:B------:R-:W-:Y:S02]  /*20bd0*/  IMAD.MOV.U32 R13, RZ, RZ, R3 ;  /* 0x000000ffff0d7224 */ /* 0x000fe400078e0003 */
[----:B------:R-:W-:Y:S02]  /*20be0*/  IMAD.MOV.U32 R12, RZ, RZ, 0x2 ;  /* 0x00000002ff0c7424 */ /* 0x000fe400078e00ff */
[----:B------:R-:W-:-:S07]  /*20bf0*/  IMAD.MOV.U32 R5, RZ, RZ, R14 ;  /* 0x000000ffff057224 */ /* 0x000fce00078e000e */
[----:B------:R-:W-:Y:S05]  /*20c00*/  WARPSYNC.COLLECTIVE R15, `(.L_x_1021) ;  /* 0x000000000f087348 */ /* 0x000fea0003c00000 */
[----:B------:R0:W1:Y:S02]  /*20c10*/  SHFL.IDX P6, R14, R13, R12, R11 ;  /* 0x0000000c0d0e7389 */ /* 0x00006400000c000b */
[----:B01----:R-:W-:Y:S01]  /*20c20*/  ENDCOLLECTIVE ;  /* 0x000000000000791b */ /* 0x003fe20003800000 */
.L_x_1021:
[----:B------:R-:W-:-:S05]  /*20c30*/  @!P2 LEA R5, P4, R8, R5, 0x1 ;  /* 0x000000050805a211 */ /* 0x000fca00078808ff */
[----:B------:R-:W-:-:S04]  /*20c40*/  @!P2 IMAD.X R6, RZ, RZ, R6, P4 ;  /* 0x000000ffff06a224 */ /* 0x000fc800020e0606 */
[----:B------:R-:W-:Y:S02]  /*20c50*/  @!P2 IMAD.MOV.U32 R7, RZ, RZ, R6 ;  /* 0x000000ffff07a224 */ /* 0x000fe400078e0006 */
[----:B------:R-:W-:Y:S02]  /*20c60*/  @!P2 IMAD.MOV.U32 R6, RZ, RZ, R5 ;  /* 0x000000ffff06a224 */ /* 0x000fe400078e0005 */
[----:B------:R-:W-:Y:S02]  /*20c70*/  IMAD.MOV.U32 R13, RZ, RZ, R4 ;  /* 0x000000ffff0d7224 */ /* 0x000fe400078e0004 */
[----:B------:R-:W-:Y:S01]  /*20c80*/  VIADD R5, R0, 0x20 ;  /* 0x0000002000057836 */ /* 0x000fe20000000000 */
        /* <DEDUP_REMOVED lines=11> */
.L_x_1022:
[----:B------:R-:W-:Y:S02]  /*20d40*/  IMAD.MOV.U32 R13, RZ, RZ, R3 ;  /* 0x000000ffff0d7224 */ /* 0x000fe400078e0003 */
[----:B------:R-:W-:Y:S02]  /*20d50*/  IMAD.MOV.U32 R12, RZ, RZ, 0x3 ;  /* 0x00000003ff0c7424 */ /* 0x000fe400078e00ff */
[----:B------:R-:W-:-:S07]  /*20d60*/  IMAD.MOV.U32 R5, RZ, RZ, R14 ;  /* 0x000000ffff057224 */ /* 0x000fce00078e000e */
[----:B------:R-:W-:Y:S05]  /*20d70*/  WARPSYNC.COLLECTIVE R15, `(.L_x_1023) ;  /* 0x000000000f087348 */ /* 0x000fea0003c00000 */
[----:B------:R0:W1:Y:S02]  /*20d80*/  SHFL.IDX P6, R14, R13, R12, R11 ;  /* 0x0000000c0d0e7389 */ /* 0x00006400000c000b */
[----:B01----:R-:W-:Y:S01]  /*20d90*/  ENDCOLLECTIVE ;  /* 0x000000000000791b */ /* 0x003fe20003800000 */
.L_x_1023:
        /* <DEDUP_REMOVED lines=17> */
.L_x_1024:
[----:B------:R-:W-:Y:S02]  /*20eb0*/  IMAD.MOV.U32 R13, RZ, RZ, R3 ;  /* 0x000000ffff0d7224 */ /* 0x000fe400078e0003 */
[----:B------:R-:W-:Y:S02]  /*20ec0*/  IMAD.MOV.U32 R12, RZ, RZ, 0x4 ;  /* 0x00000004ff0c7424 */ /* 0x000fe400078e00ff */
[----:B------:R-:W-:-:S07]  /*20ed0*/  IMAD.MOV.U32 R5, RZ, RZ, R14 ;  /* 0x000000ffff057224 */ /* 0x000fce00078e000e */
[----:B------:R-:W-:Y:S05]  /*20ee0*/  WARPSYNC.COLLECTIVE R15, `(.L_x_1025) ;  /* 0x000000000f087348 */ /* 0x000fea0003c00000 */
[----:B------:R0:W1:Y:S02]  /*20ef0*/  SHFL.IDX P6, R14, R13, R12, R11 ;  /* 0x0000000c0d0e7389 */ /* 0x00006400000c000b */
[----:B01----:R-:W-:Y:S01]  /*20f00*/  ENDCOLLECTIVE ;  /* 0x000000000000791b */ /* 0x003fe20003800000 */
.L_x_1025:
        /* <DEDUP_REMOVED lines=17> */
.L_x_1026:
[----:B------:R-:W-:Y:S02]  /*21020*/  IMAD.MOV.U32 R13, RZ, RZ, R3 ;  /* 0x000000ffff0d7224 */ /* 0x000fe400078e0003 */
[----:B------:R-:W-:Y:S02]  /*21030*/  IMAD.MOV.U32 R12, RZ, RZ, 0x5 ;  /* 0x00000005ff0c7424 */ /* 0x000fe400078e00ff */
[----:B------:R-:W-:-:S07]  /*21040*/  IMAD.MOV.U32 R5, RZ, RZ, R14 ;  /* 0x000000ffff057224 */ /* 0x000fce00078e000e */
[----:B------:R-:W-:Y:S05]  /*21050*/  WARPSYNC.COLLECTIVE R15, `(.L_x_1027) ;  /* 0x000000000f087348 */ /* 0x000fea0003c00000 */
[----:B------:R0:W1:Y:S02]  /*21060*/  SHFL.IDX P6, R14, R13, R12, R11 ;  /* 0x0000000c0d0e7389 */ /* 0x00006400000c000b */
[----:B01----:R-:W-:Y:S01]  /*21070*/  ENDCOLLECTIVE ;  /* 0x000000000000791b */ /* 0x003fe20003800000 */
.L_x_1027:
        /* <DEDUP_REMOVED lines=17> */
.L_x_1028:
[----:B------:R-:W-:Y:S02]  /*21190*/  IMAD.MOV.U32 R13, RZ, RZ, R3 ;  /* 0x000000ffff0d7224 */ /* 0x000fe400078e0003 */
[----:B------:R-:W-:Y:S02]  /*211a0*/  IMAD.MOV.U32 R12, RZ, RZ, 0x6 ;  /* 0x00000006ff0c7424 */ /* 0x000fe400078e00ff */
[----:B------:R-:W-:-:S07]  /*211b0*/  IMAD.MOV.U32 R5, RZ, RZ, R14 ;  /* 0x000000ffff057224 */ /* 0x000fce00078e000e */
[----:B------:R-:W-:Y:S05]  /*211c0*/  WARPSYNC.COLLECTIVE R15, `(.L_x_1029) ;  /* 0x000000000f087348 */ /* 0x000fea0003c00000 */
[----:B------:R0:W1:Y:S02]  /*211d0*/  SHFL.IDX P6, R14, R13, R12, R11 ;  /* 0x0000000c0d0e7389 */ /* 0x00006400000c000b */
[----:B01----:R-:W-:Y:S01]  /*211e0*/  ENDCOLLECTIVE ;  /* 0x000000000000791b */ /* 0x003fe20003800000 */
.L_x_1029:
        /* <DEDUP_REMOVED lines=17> */
.L_x_1030:
[----:B------:R-:W-:Y:S02]  /*21300*/  IMAD.MOV.U32 R13, RZ, RZ, R3 ;  /* 0x000000ffff0d7224 */ /* 0x000fe400078e0003 */
[----:B------:R-:W-:Y:S02]  /*21310*/  IMAD.MOV.U32 R12, RZ, RZ, 0x7 ;  /* 0x00000007ff0c7424 */ /* 0x000fe400078e00ff */
[----:B------:R-:W-:-:S07]  /*21320*/  IMAD.MOV.U32 R5, RZ, RZ, R14 ;  /* 0x000000ffff057224 */ /* 0x000fce00078e000e */
[----:B------:R-:W-:Y:S05]  /*21330*/  WARPSYNC.COLLECTIVE R15, `(.L_x_1031) ;  /* 0x000000000f087348 */ /* 0x000fea0003c00000 */
[----:B------:R0:W1:Y:S02]  /*21340*/  SHFL.IDX P6, R14, R13, R12, R11 ;  /* 0x0000000c0d0e7389 */ /* 0x00006400000c000b */
[----:B01----:R-:W-:Y:S01]  /*21350*/  ENDCOLLECTIVE ;  /* 0x000000000000791b */ /* 0x003fe20003800000 */
.L_x_1031:
[----:B------:R-:W-:-:S05]  /*21360*/  @!P2 LEA R5, P4, R8, R5, 0x1 ;  /* 0x000000050805a211 */ /* 0x000fca00078808ff */
[----:B------:R-:W-:-:S04]  /*21370*/  @!P2 IMAD.X R6, RZ, RZ, R6, P4 ;  /* 0x000000ffff06a224 */ /* 0x000fc800020e0606 */
[----:B------:R-:W-:Y:S02]  /*21380*/  @!P2 IMAD.MOV.U32 R7, RZ, RZ, R6 ;  /* 0x000000ffff07a224 */ /* 0x000fe400078e0006 */
[----:B------:R-:W-:Y:S02]  /*21390*/  IMAD.MOV.U32 R13, RZ, RZ, R4 ;  /* 0x000000ffff0d7224 */ /* 0x000fe400078e0004 */
[----:B------:R-:W-:-:S05]  /*213a0*/  @!P2 IMAD.MOV.U32 R6, RZ, RZ, R5 ;  /* 0x000000ffff06a224 */ /* 0x000fca00078e0005 */
[----:B------:R-:W-:Y:S01]  /*213b0*/  @!PT LDS RZ, [RZ] ;  /* 0x00000000fffff984 */ /* 0x000fe20000000800 */
[----:B------:R-:W-:Y:S01]  /*213c0*/  @!PT LDS RZ, [RZ] ;  /* 0x00000000fffff984 */ /* 0x000fe20000000800 */
[----:B------:R-:W-:Y:S01]  /*213d0*/  @!PT LDS RZ, [RZ] ;  /* 0x00000000fffff984 */ /* 0x000fe20000000800 */
[----:B------:R0:W-:Y:S01]  /*213e0*/  @!P2 LDGSTS.E.BYPASS.LTC128B.128 [R9+0x13400], desc[UR40][R6.64], !P3 ;  /* 0x134000000609afae */ /* 0x0001e2000d901d68 */
[----:B------:R-:W-:-:S03]  /*213f0*/  IMAD.MOV.U32 R5, RZ, RZ, R14 ;  /* 0x000000ffff057224 */ /* 0x000fc600078e000e */
[----:B------:R0:W-:Y:S04]  /*21400*/  @!P2 LDGSTS.E.BYPASS.LTC128B.128 [R9+0x17400], desc[UR40][R6.64+0x80], !P0 ;  /* 0x174000800609afae */ /* 0x0001e8000c101d68 */
[----:B0-----:R-:W-:Y:S05]  /*21410*/  WARPSYNC.COLLECTIVE R15, `(.L_x_1032) ;  /* 0x000000000f087348 */ /* 0x001fea0003c00000 */
[----:B------:R1:W2:Y:S02]  /*21420*/  SHFL.IDX P6, R14, R13, R12, R11 ;  /* 0x0000000c0d0e7389 */ /* 0x0002a400000c000b */
[----:B012---:R-:W-:Y:S01]  /*21430*/  ENDCOLLECTIVE ;  /* 0x000000000000791b */ /* 0x007fe20003800000 */
.L_x_1032:
[----:B------:R-:W-:Y:S01]  /*21440*/  @!PT LDS RZ, [RZ] ;  /* 0x00000000fffff984 */ /* 0x000fe20000000800 */
[----:B------:R-:W-:Y:S01]  /*21450*/  @!PT LDS RZ, [RZ] ;  /* 0x00000000fffff984 */ /* 0x000fe20000000800 */
[----:B------:R-:W-:Y:S01]  /*21460*/  @!PT LDS RZ, [RZ] ;  /* 0x00000000fffff984 */ /* 0x000fe20000000800 */
[----:B------:R0:W-:Y:S01]  /*21470*/  @!P2 LDGSTS.E.BYPASS.LTC128B.128 [R9+0x1b400], desc[UR40][R6.64+0x100], !P1 ;  /* 0x1b4001000609afae */ /* 0x0001e2000c901d68 */
[----:B------:R-:W-:Y:S01]  /*21480*/  IMAD.MOV.U32 R3, RZ, RZ, R14 ;  /* 0x000000ffff037224 */ /* 0x000fe200078e000e */
[----:B------:R-:W-:Y:S06]  /*21490*/  BRA `(.L_x_1033) ;  /* 0xffffffac00fc7947 */ /* 0x000fec000383ffff */
.L_x_890:
[----:B-1----:R-:W3:Y:S02]  /*214a0*/  LDL R2, [R1+0x4] ;  /* 0x0000040001027983 */ /* 0x002ee40000100800 */
[----:B---3--:R1:W3:Y:S02]  /*214b0*/  SYNCS.PHASECHK.TRANS64.TRYWAIT P0, [R2+URZ+0x34820], R0 ;  /* 0x03482000020075a7 */ /* 0x0082e4000800017f */
[----:B---3--:R-:W-:Y:S05]  /*214c0*/  @!P0 NANOSLEEP.SYNCS 0x989680 ;  /* 0x009896800000895d */ /* 0x008fea0003900000 */
[----:B------:R-:W3:Y:S02]  /*214d0*/  @!P0 SYNCS.PHASECHK.TRANS64 P0, [R2+URZ+0x34820], R0 ;  /* 0x03482000020085a7 */ /* 0x000ee4000800007f */
[----:B---3--:R-:W-:Y:S05]  /*214e0*/  @!P0 BRA `(.L_x_890) ;  /* 0xfffffffc00ec8947 */ /* 0x008fea000383ffff */
[----:B------:R-:W-:Y:S05]  /*214f0*/  BRA `(.L_x_1034) ;  /* 0xffffffb000747947 */ /* 0x000fea000383ffff */
.L_x_899:
[----:B-1----:R1:W3:Y:S02]  /*21500*/  SYNCS.PHASECHK.TRANS64.TRYWAIT P0, [R3+URZ+0x34840], R2 ;  /* 0x03484002030075a7 */ /* 0x0022e4000800017f */
[----:B---3--:R-:W-:Y:S05]  /*21510*/  @!P0 NANOSLEEP.SYNCS 0x989680 ;  /* 0x009896800000895d */ /* 0x008fea0003900000 */
[----:B------:R-:W3:Y:S02]  /*21520*/  @!P0 SYNCS.PHASECHK.TRANS64 P0, [R3+URZ+0x34840], R2 ;  /* 0x03484002030085a7 */ /* 0x000ee4000800007f */
[----:B---3--:R-:W-:Y:S05]  /*21530*/  @!P0 BRA `(.L_x_899) ;  /* 0xfffffffc00f08947 */ /* 0x008fea000383ffff */
[----:B------:R-:W-:Y:S05]  /*21540*/  BRA `(.L_x_1035) ;  /* 0xffffffb400407947 */ /* 0x000fea000383ffff */
.L_x_906:
[----:B0-----:R0:W1:Y:S02]  /*21550*/  SYNCS.PHASECHK.TRANS64.TRYWAIT P0, [R2+URZ+0x34860], R3 ;  /* 0x03486003020075a7 */ /* 0x001064000800017f */
[----:B-1----:R-:W-:Y:S05]  /*21560*/  @!P0 NANOSLEEP.SYNCS 0x989680 ;  /* 0x009896800000895d */ /* 0x002fea0003900000 */
[----:B------:R-:W1:Y:S02]  /*21570*/  @!P0 SYNCS.PHASECHK.TRANS64 P0, [R2+URZ+0x34860], R3 ;  /* 0x03486003020085a7 */ /* 0x000e64000800007f */
[----:B-1----:R-:W-:Y:S05]  /*21580*/  @!P0 BRA `(.L_x_906) ;  /* 0xfffffffc00f08947 */ /* 0x002fea000383ffff */
[----:B------:R-:W-:Y:S05]  /*21590*/  BRA `(.L_x_1036) ;  /* 0xffffffb800587947 */ /* 0x000fea000383ffff */
.L_x_916:
[----:B--2---:R2:W3:Y:S02]  /*215a0*/  SYNCS.PHASECHK.TRANS64.TRYWAIT P0, [R3+URZ+0x34840], R2 ;  /* 0x03484002030075a7 */ /* 0x0044e4000800017f */
[----:B---3--:R-:W-:Y:S05]  /*215b0*/  @!P0 NANOSLEEP.SYNCS 0x989680 ;  /* 0x009896800000895d */ /* 0x008fea0003900000 */
[----:B------:R-:W3:Y:S02]  /*215c0*/  @!P0 SYNCS.PHASECHK.TRANS64 P0, [R3+URZ+0x34840], R2 ;  /* 0x03484002030085a7 */ /* 0x000ee4000800007f */
[----:B---3--:R-:W-:Y:S05]  /*215d0*/  @!P0 BRA `(.L_x_916) ;  /* 0xfffffffc00f08947 */ /* 0x008fea000383ffff */
[----:B------:R-:W-:Y:S05]  /*215e0*/  BRA `(.L_x_1037) ;  /* 0xffffffc000087947 */ /* 0x000fea000383ffff */
.L_x_923:
[----:B0-----:R0:W2:Y:S02]  /*215f0*/  SYNCS.PHASECHK.TRANS64.TRYWAIT P0, [R2+URZ+0x34860], R3 ;  /* 0x03486003020075a7 */ /* 0x0010a4000800017f */
[----:B--2---:R-:W-:Y:S05]  /*21600*/  @!P0 NANOSLEEP.SYNCS 0x989680 ;  /* 0x009896800000895d */ /* 0x004fea0003900000 */
[----:B------:R-:W2:Y:S02]  /*21610*/  @!P0 SYNCS.PHASECHK.TRANS64 P0, [R2+URZ+0x34860], R3 ;  /* 0x03486003020085a7 */ /* 0x000ea4000800007f */
[----:B--2---:R-:W-:Y:S05]  /*21620*/  @!P0 BRA `(.L_x_923) ;  /* 0xfffffffc00f08947 */ /* 0x004fea000383ffff */
[----:B------:R-:W-:Y:S05]  /*21630*/  BRA `(.L_x_1038) ;  /* 0xffffffc400207947 */ /* 0x000fea000383ffff */
.L_x_933:
[----:B--2---:R2:W4:Y:S02]  /*21640*/  SYNCS.PHASECHK.TRANS64.TRYWAIT P0, [R3+URZ+0x34840], R2 ;  /* 0x03484002030075a7 */ /* 0x004524000800017f */
[----:B----4-:R-:W-:Y:S05]  /*21650*/  @!P0 NANOSLEEP.SYNCS 0x989680 ;  /* 0x009896800000895d */ /* 0x010fea0003900000 */
[----:B------:R-:W4:Y:S02]  /*21660*/  @!P0 SYNCS.PHASECHK.TRANS64 P0, [R3+URZ+0x34840], R2 ;  /* 0x03484002030085a7 */ /* 0x000f24000800007f */
[----:B----4-:R-:W-:Y:S05]  /*21670*/  @!P0 BRA `(.L_x_933) ;  /* 0xfffffffc00f08947 */ /* 0x010fea000383ffff */
[----:B------:R-:W-:Y:S05]  /*21680*/  BRA `(.L_x_1039) ;  /* 0xffffffc800a47947 */ /* 0x000fea000383ffff */
.L_x_940:
[----:B0-----:R0:W2:Y:S02]  /*21690*/  SYNCS.PHASECHK.TRANS64.TRYWAIT P0, [R2+URZ+0x34860], R5 ;  /* 0x03486005020075a7 */ /* 0x0010a4000800017f */
[----:B--2---:R-:W-:Y:S05]  /*216a0*/  @!P0 NANOSLEEP.SYNCS 0x989680 ;  /* 0x009896800000895d */ /* 0x004fea0003900000 */
[----:B------:R-:W2:Y:S02]  /*216b0*/  @!P0 SYNCS.PHASECHK.TRANS64 P0, [R2+URZ+0x34860], R5 ;  /* 0x03486005020085a7 */ /* 0x000ea4000800007f */
[----:B--2---:R-:W-:Y:S05]  /*216c0*/  @!P0 BRA `(.L_x_940) ;  /* 0xfffffffc00f08947 */ /* 0x004fea000383ffff */
[----:B------:R-:W-:Y:S05]  /*216d0*/  BRA `(.L_x_1040) ;  /* 0xffffffcc00b87947 */ /* 0x000fea000383ffff */
.L_x_952:
[----:B0-----:R0:W2:Y:S02]  /*216e0*/  SYNCS.PHASECHK.TRANS64.TRYWAIT P0, [R0+URZ+0x34860], R2 ;  /* 0x03486002000075a7 */ /* 0x0010a4000800017f */
[----:B--2---:R-:W-:Y:S05]  /*216f0*/  @!P0 NANOSLEEP.SYNCS 0x989680 ;  /* 0x009896800000895d */ /* 0x004fea0003900000 */
[----:B------:R-:W2:Y:S02]  /*21700*/  @!P0 SYNCS.PHASECHK.TRANS64 P0, [R0+URZ+0x34860], R2 ;  /* 0x03486002000085a7 */ /* 0x000ea4000800007f */
[----:B--2---:R-:W-:Y:S05]  /*21710*/  @!P0 BRA `(.L_x_952) ;  /* 0xfffffffc00f08947 */ /* 0x004fea000383ffff */
[----:B------:R-:W-:Y:S05]  /*21720*/  BRA `(.L_x_1041) ;  /* 0xffffffd4001c7947 */ /* 0x000fea000383ffff */
.L_x_960:
[----:B------:R-:W-:Y:S01]  /*21730*/  BSSY B0, `(.L_x_1042) ;  /* 0x0000008000007945 */ /* 0x000fe20003800000 */
[----:B------:R-:W-:Y:S02]  /*21740*/  IMAD.MOV.U32 R13, RZ, RZ, R16 ;  /* 0x000000ffff0d7224 */ /* 0x000fe400078e0010 */
[----:B------:R-:W-:Y:S02]  /*21750*/  IMAD.MOV.U32 R12, RZ, RZ, RZ ;  /* 0x000000ffff0c7224 */ /* 0x000fe400078e00ff */
[----:B------:R-:W-:Y:S02]  /*21760*/  IMAD.MOV.U32 R11, RZ, RZ, 0x1f ;  /* 0x0000001fff0b7424 */ /* 0x000fe400078e00ff */
[----:B------:R-:W-:-:S07]  /*21770*/  IMAD.MOV.U32 R15, RZ, RZ, -0x1 ;  /* 0xffffffffff0f7424 */ /* 0x000fce00078e00ff */
[----:B012---:R-:W-:Y:S05]  /*21780*/  WARPSYNC.COLLECTIVE R15, `(.L_x_1043) ;  /* 0x000000000f087348 */ /* 0x007fea0003c00000 */
[----:B------:R3:W4:Y:S02]  /*21790*/  SHFL.IDX P6, R14, R13, R12, R11 ;  /* 0x0000000c0d0e7389 */ /* 0x00072400000c000b */
[----:B01234-:R-:W-:Y:S01]  /*217a0*/  ENDCOLLECTIVE ;  /* 0x000000000000791b */ /* 0x01ffe20003800000 */
.L_x_1043:
[----:B------:R-:W-:Y:S05]  /*217b0*/  BSYNC B0 ;  /* 0x0000000000007941 */ /* 0x000fea0003800000 */
.L_x_1042:
[----:B------:R-:W-:Y:S01]  /*217c0*/  IMAD.MOV.U32 R13, RZ, RZ, R16 ;  /* 0x000000ffff0d7224 */ /* 0x000fe200078e0010 */
[----:B------:R-:W-:Y:S01]  /*217d0*/  LOP3.LUT P1, RZ, R8, 0x1, RZ, 0xc0, !PT ;  /* 0x0000000108ff7812 */ /* 0x000fe2000782c0ff */
        /* <DEDUP_REMOVED lines=8> */
.L_x_1044:
[----:B------:R-:W-:Y:S02]  /*21860*/  ULDC UR4, c[0x0][0xc3c] ;  /* 0x00030f0000047ab9 */ /* 0x000fe40000000800 */
[----:B------:R-:W-:-:S13]  /*21870*/  ISETP.GE.OR P0, PT, R5, UR4, !P5 ;  /* 0x0000000405007c0c */ /* 0x000fda000ef06670 */
[----:B------:R-:W0:Y:S01]  /*21880*/  @!P0 LDC.64 R2, c[0x0][0xc80] ;  /* 0x00032000ff028b82 */ /* 0x000e220000000a00 */
[----:B------:R-:W-:Y:S02]  /*21890*/  IMAD.MOV.U32 R11, RZ, RZ, RZ ;  /* 0x000000ffff0b7224 */ /* 0x000fe400078e00ff */
[----:B------:R-:W-:Y:S02]  /*218a0*/  IMAD.MOV.U32 R4, RZ, RZ, R14 ;  /* 0x000000ffff047224 */ /* 0x000fe400078e000e */
[----:B0-----:R-:W-:-:S06]  /*218b0*/  @!P0 IMAD.WIDE R2, R5, 0x4, R2 ;  /* 0x0000000405028825 */ /* 0x001fcc00078e0202 */
[----:B------:R0:W2:Y:S01]  /*218c0*/  @!P0 LDG.E R3, desc[UR40][R2.64] ;  /* 0x0000002802038981 */ /* 0x0000a2000c1e1900 */
[C---:B------:R-:W-:Y:S02]  /*218d0*/  ISETP.GE.U32.AND P2, PT, R7.reuse, 0x8, PT ;  /* 0x000000080700780c */ /* 0x040fe40003f46070 */
[C---:B------:R-:W-:Y:S01]  /*218e0*/  ISETP.GE.U32.AND P3, PT, R7.reuse, 0x10, PT ;  /* 0x000000100700780c */ /* 0x040fe20003f66070 */
[----:B0-----:R-:W-:Y:S02]  /*218f0*/  IMAD.MOV.U32 R2, RZ, RZ, RZ ;  /* 0x000000ffff027224 */ /* 0x001fe400078e00ff */
[----:B--2---:R-:W-:Y:S01]  /*21900*/  @!P0 IMAD.MOV.U32 R2, RZ, RZ, R3 ;  /* 0x000000ffff028224 */ /* 0x004fe200078e0003 */
[----:B------:R-:W-:-:S03]  /*21910*/  ISETP.GE.U32.AND P0, PT, R7, 0x2, PT ;  /* 0x000000020700780c */ /* 0x000fc60003f06070 */
[----:B------:R-:W-:-:S10]  /*21920*/  IMAD.MOV.U32 R13, RZ, RZ, R2 ;  /* 0x000000ffff0d7224 */ /* 0x000fd400078e0002 */
[----:B------:R-:W-:Y:S05]  /*21930*/  WARPSYNC.COLLECTIVE R15, `(.L_x_1045) ;  /* 0x000000000f087348 */ /* 0x000fea0003c00000 */
[----:B------:R0:W1:Y:S02]  /*21940*/  SHFL.UP P6, R14, R13, R12, R11 ;  /* 0x0400000c0d0e7389 */ /* 0x00006400000c000b */
[----:B01----:R-:W-:Y:S01]  /*21950*/  ENDCOLLECTIVE ;  /* 0x000000000000791b */ /* 0x003fe20003800000 */
.L_x_1045:
[----:B------:R-:W-:Y:S02]  /*21960*/  IMAD.MOV.U32 R12, RZ, RZ, 0x2 ;  /* 0x00000002ff0c7424 */ /* 0x000fe400078e00ff */
[----:B------:R-:W-:-:S05]  /*21970*/  IMAD.MOV.U32 R3, RZ, RZ, R14 ;  /* 0x000000ffff037224 */ /* 0x000fca00078e000e */
[----:B------:R-:W-:Y:S02]  /*21980*/  SEL R3, R3, RZ, P1 ;  /* 0x000000ff03037207 */ /* 0x000fe40000800000 */
[----:B------:R-:W-:-:S03]  /*21990*/  ISETP.GE.U32.AND P1, PT, R7, 0x4, PT ;  /* 0x000000040700780c */ /* 0x000fc60003f26070 */
[----:B------:R-:W-:-:S04]  /*219a0*/  IMAD.IADD R3, R2, 0x1, R3 ;  /* 0x0000000102037824 */ /* 0x000fc800078e0203 */
[----:B------:R-:W-:-:S07]  /*219b0*/  IMAD.MOV.U32 R13, RZ, RZ, R3 ;  /* 0x000000ffff0d7224 */ /* 0x000fce00078e0003 */
[----:B------:R-:W-:Y:S05]  /*219c0*/  WARPSYNC.COLLECTIVE R15, `(.L_x_1046) ;  /* 0x000000000f087348 */ /* 0x000fea0003c00000 */
[----:B------:R0:W1:Y:S02]  /*219d0*/  SHFL.UP P6, R14, R13, R12, R11 ;  /* 0x0400000c0d0e7389 */ /* 0x00006400000c000b */
[----:B01----:R-:W-:Y:S01]  /*219e0*/  ENDCOLLECTIVE ;  /* 0x000000000000791b */ /* 0x003fe20003800000 */
.L_x_1046:
        /* <DEDUP_REMOVED lines=8> */
.L_x_1047:
        /* <DEDUP_REMOVED lines=8> */
.L_x_1048:
        /* <DEDUP_REMOVED lines=8> */
.L_x_1049:
        /* <DEDUP_REMOVED lines=9> */
.L_x_1050:
[----:B------:R-:W-:Y:S01]  /*21c00*/  IMAD.MOV.U32 R6, RZ, RZ, R14 ;  /* 0x000000ffff067224 */ /* 0x000fe200078e000e */
[----:B------:R-:W-:Y:S06]  /*21c10*/  BRA `(.L_x_1051) ;  /* 0xffffffd400b47947 */ /* 0x000fec000383ffff */
.L_x_965:
[----:B------:R-:W-:Y:S01]  /*21c20*/  BSSY B0, `(.L_x_1052) ;  /* 0x0000008000007945 */ /* 0x000fe20003800000 */
[----:B-----5:R-:W-:Y:S02]  /*21c30*/  IMAD.MOV.U32 R13, RZ, RZ, R2 ;  /* 0x000000ffff0d7224 */ /* 0x020fe400078e0002 */
[----:B------:R-:W-:Y:S02]  /*21c40*/  IMAD.MOV.U32 R12, RZ, RZ, 0x1 ;  /* 0x00000001ff0c7424 */ /* 0x000fe400078e00ff */
[----:B------:R-:W-:Y:S02]  /*21c50*/  IMAD.MOV.U32 R11, RZ, RZ, RZ ;  /* 0x000000ffff0b7224 */ /* 0x000fe400078e00ff */
[----:B------:R-:W-:-:S07]  /*21c60*/  IMAD.MOV.U32 R15, RZ, RZ, -0x1 ;  /* 0xffffffffff0f7424 */ /* 0x000fce00078e00ff */
[----:B01----:R-:W-:Y:S05]  /*21c70*/  WARPSYNC.COLLECTIVE R15, `(.L_x_1053) ;  /* 0x000000000f087348 */ /* 0x003fea0003c00000 */
[----:B------:R2:W3:Y:S02]  /*21c80*/  SHFL.UP P6, R14, R13, R12, R11 ;  /* 0x0400000c0d0e7389 */ /* 0x0004e400000c000b */
[----:B0123--:R-:W-:Y:S01]  /*21c90*/  ENDCOLLECTIVE ;  /* 0x000000000000791b */ /* 0x00ffe20003800000 */
.L_x_1053:
[----:B------:R-:W-:Y:S05]  /*21ca0*/  BSYNC B0 ;  /* 0x0000000000007941 */ /* 0x000fea0003800000 */
.L_x_1052:
[----:B------:R-:W2:Y:S01]  /*21cb0*/  LDL R3, [R1+0x8] ;  /* 0x0000080001037983 */ /* 0x000ea20000100800 */
[----:B------:R-:W-:Y:S02]  /*21cc0*/  IMAD.MOV.U32 R12, RZ, RZ, 0x2 ;  /* 0x00000002ff0c7424 */ /* 0x000fe400078e00ff */
[----:B------:R-:W-:Y:S02]  /*21cd0*/  IMAD.MOV.U32 R11, RZ, RZ, RZ ;  /* 0x000000ffff0b7224 */ /* 0x000fe400078e00ff */
[----:B------:R-:W-:Y:S01]  /*21ce0*/  IMAD.MOV.U32 R15, RZ, RZ, -0x1 ;  /* 0xffffffffff0f7424 */ /* 0x000fe200078e00ff */
[----:B--2---:R-:W-:Y:S01]  /*21cf0*/  LOP3.LUT P4, RZ, R3, 0x1, RZ, 0xc0, !PT ;  /* 0x0000000103ff7812 */ /* 0x004fe2000788c0ff */
[----:B------:R-:W-:-:S05]  /*21d00*/  IMAD.MOV.U32 R3, RZ, RZ, R14 ;  /* 0x000000ffff037224 */ /* 0x000fca00078e000e */
[----:B------:R-:W-:-:S05]  /*21d10*/  SEL R3, R3, RZ, P4 ;  /* 0x000000ff03037207 */ /* 0x000fca0002000000 */
[----:B------:R-:W-:-:S04]  /*21d20*/  IMAD.IADD R3, R2, 0x1, R3 ;  /* 0x0000000102037824 */ /* 0x000fc800078e0203 */
[----:B------:R-:W-:-:S07]  /*21d30*/  IMAD.MOV.U32 R13, RZ, RZ, R3 ;  /* 0x000000ffff0d7224 */ /* 0x000fce00078e0003 */
[----:B------:R-:W-:Y:S05]  /*21d40*/  WARPSYNC.COLLECTIVE R15, `(.L_x_1054) ;  /* 0x000000000f087348 */ /* 0x000fea0003c00000 */
[----:B------:R0:W1:Y:S02]  /*21d50*/  SHFL.UP P6, R14, R13, R12, R11 ;  /* 0x0400000c0d0e7389 */ /* 0x00006400000c000b */
[----:B01----:R-:W-:Y:S01]  /*21d60*/  ENDCOLLECTIVE ;  /* 0x000000000000791b */ /* 0x003fe20003800000 */
.L_x_1054:
        /* <DEDUP_REMOVED lines=8> */
.L_x_1055:
        /* <DEDUP_REMOVED lines=8> */
.L_x_1056:
        /* <DEDUP_REMOVED lines=8> */
.L_x_1057:
        /* <DEDUP_REMOVED lines=9> */
.L_x_1058:
[----:B------:R-:W-:Y:S01]  /*21f80*/  IMAD.MOV.U32 R6, RZ, RZ, R14 ;  /* 0x000000ffff067224 */ /* 0x000fe200078e000e */
[----:B------:R-:W-:Y:S06]  /*21f90*/  BRA `(.L_x_1059) ;  /* 0xffffffd400747947 */ /* 0x000fec000383ffff */
.L_x_967:
[----:B------:R-:W-:Y:S01]  /*21fa0*/  BSSY B0, `(.L_x_1060) ;  /* 0x0000006000007945 */ /* 0x000fe20003800000 */
[----:B------:R-:W-:Y:S01]  /*21fb0*/  PLOP3.LUT P6, PT, P6, PT, PT, 0x8, 0x0 ;  /* 0x000000000000781c */ /* 0x000fe200037ce170 */
[----:B------:R-:W-:-:S12]  /*21fc0*/  IMAD.MOV.U32 R15, RZ, RZ, -0x1 ;  /* 0xffffffffff0f7424 */ /* 0x000fd800078e00ff */
[----:B01----:R-:W-:Y:S05]  /*21fd0*/  WARPSYNC.COLLECTIVE R15, `(.L_x_1061) ;  /* 0x000000000f087348 */ /* 0x003fea0003c00000 */
[----:B------:R-:W-:Y:S01]  /*21fe0*/  VOTE.ANY R14, PT, P6 ;  /* 0x00000000000e7806 */ /* 0x000fe200030e0100 */
[----:B01----:R-:W-:Y:S06]  /*21ff0*/  ENDCOLLECTIVE ;  /* 0x000000000000791b */ /* 0x003fec0003800000 */
.L_x_1061:
[----:B------:R-:W-:Y:S05]  /*22000*/  BSYNC B0 ;  /* 0x0000000000007941 */ /* 0x000fea0003800000 */
.L_x_1060:
        /* <DEDUP_REMOVED lines=9> */
.L_x_1062:
[----:B------:R-:W-:Y:S01]  /*220a0*/  IMAD.MOV.U32 R17, RZ, RZ, R14 ;  /* 0x000000ffff117224 */ /* 0x000fe200078e000e */
[----:B------:R-:W-:Y:S06]  /*220b0*/  BRA `(.L_x_1063) ;  /* 0xffffffd400647947 */ /* 0x000fec000383ffff */
.L_x_969:
[----:B------:R-:W-:Y:S01]  /*220c0*/  BSSY B0, `(.L_x_1064) ;  /* 0x0000007000007945 */ /* 0x000fe20003800000 */
[----:B------:R-:W-:Y:S02]  /*220d0*/  IMAD.MOV.U32 R13, RZ, RZ, R5 ;  /* 0x000000ffff0d7224 */ /* 0x000fe400078e0005 */
[----:B------:R-:W-:Y:S02]  /*220e0*/  IMAD.MOV.U32 R11, RZ, RZ, 0x1f ;  /* 0x0000001fff0b7424 */ /* 0x000fe400078e00ff */
[----:B------:R-:W-:-:S07]  /*220f0*/  IMAD.MOV.U32 R15, RZ, RZ, -0x1 ;  /* 0xffffffffff0f7424 */ /* 0x000fce00078e00ff */
[----:B01-3--:R-:W-:Y:S05]  /*22100*/  WARPSYNC.COLLECTIVE R15, `(.L_x_1065) ;  /* 0x000000000f087348 */ /* 0x00bfea0003c00000 */
[----:B------:R2:W4:Y:S02]  /*22110*/  SHFL.IDX P6, R14, R13, R12, R11 ;  /* 0x0000000c0d0e7389 */ /* 0x00052400000c000b */
[----:B01234-:R-:W-:Y:S01]  /*22120*/  ENDCOLLECTIVE ;  /* 0x000000000000791b */ /* 0x01ffe20003800000 */
.L_x_1065:
[----:B------:R-:W-:Y:S05]  /*22130*/  BSYNC B0 ;  /* 0x0000000000007941 */ /* 0x000fea0003800000 */
.L_x_1064:
[----:B------:R-:W-:Y:S01]  /*22140*/  IMAD.MOV.U32 R2, RZ, RZ, R14 ;  /* 0x000000ffff027224 */ /* 0x000fe200078e000e */
[----:B------:R-:W-:Y:S06]  /*22150*/  BRA `(.L_x_968) ;  /* 0xffffffd400587947 */ /* 0x000fec000383ffff */
.L_x_973:
[----:B0-----:R0:W2:Y:S02]  /*22160*/  SYNCS.PHASECHK.TRANS64.TRYWAIT P0, [R0+URZ+0x34820], R3 ;  /* 0x03482003000075a7 */ /* 0x0010a4000800017f */
[----:B--2---:R-:W-:Y:S05]  /*22170*/  @!P0 NANOSLEEP.SYNCS 0x989680 ;  /* 0x009896800000895d */ /* 0x004fea0003900000 */
[----:B------:R-:W2:Y:S02]  /*22180*/  @!P0 SYNCS.PHASECHK.TRANS64 P0, [R0+URZ+0x34820], R3 ;  /* 0x03482003000085a7 */ /* 0x000ea4000800007f */
[----:B--2---:R-:W-:Y:S05]  /*22190*/  @!P0 BRA `(.L_x_973) ;  /* 0xfffffffc00f08947 */ /* 0x004fea000383ffff */
[----:B------:R-:W-:Y:S05]  /*221a0*/  BRA `(.L_x_1066) ;  /* 0xffffffd800487947 */ /* 0x000fea000383ffff */
.L_x_974:
        /* <DEDUP_REMOVED lines=11> */
.L_x_1068:
[----:B------:R-:W-:Y:S05]  /*22260*/  BSYNC B0 ;  /* 0x0000000000007941 */ /* 0x000fea0003800000 */
.L_x_1067:
[----:B------:R-:W-:Y:S05]  /*22270*/  BRA `(.L_x_1069) ;  /* 0xffffffd800307947 */ /* 0x000fea000383ffff */
.L_x_975:
[----:B------:R-:W-:Y:S01]  /*22280*/  BSSY B0, `(.L_x_1070) ;  /* 0x0000006000007945 */ /* 0x000fe20003800000 */
[----:B------:R-:W-:-:S07]  /*22290*/  IMAD.MOV.U32 R15, RZ, RZ, -0x1 ;  /* 0xffffffffff0f7424 */ /* 0x000fce00078e00ff */
[----:B012---:R-:W-:Y:S05]  /*222a0*/  WARPSYNC.COLLECTIVE R15, `(.L_x_1071) ;  /* 0x000000000f0c7348 */ /* 0x007fea0003c00000 */
[----:B------:R-:W-:Y:S02]  /*222b0*/  ELECT P6, UR62, PT ;  /* 0x00000000003e782f */ /* 0x000fe400038c0000 */
[----:B------:R-:W-:Y:S01]  /*222c0*/  MOV R14, UR62 ;  /* 0x0000003e000e7c02 */ /* 0x000fe20008000f00 */
[----:B012---:R-:W-:Y:S10]  /*222d0*/  ENDCOLLECTIVE ;  /* 0x000000000000791b */ /* 0x007ff40003800000 */
.L_x_1071:
[----:B------:R-:W-:Y:S05]  /*222e0*/  BSYNC B0 ;  /* 0x0000000000007941 */ /* 0x000fea0003800000 */
.L_x_1070:
[----:B------:R-:W-:Y:S05]  /*222f0*/  BRA `(.L_x_1072) ;  /* 0xffffffd800247947 */ /* 0x000fea000383ffff */
.L_x_977:
[----:B0-----:R0:W2:Y:S02]  /*22300*/  SYNCS.PHASECHK.TRANS64.TRYWAIT P0, [R6+URZ], R5 ;  /* 0x00000005060075a7 */ /* 0x0010a4000800017f */
[----:B--2---:R-:W-:Y:S05]  /*22310*/  @!P0 NANOSLEEP.SYNCS 0x989680 ;  /* 0x009896800000895d */ /* 0x004fea0003900000 */
[----:B------:R-:W2:Y:S02]  /*22320*/  @!P0 SYNCS.PHASECHK.TRANS64 P0, [R6+URZ], R5 ;  /* 0x00000005060085a7 */ /* 0x000ea4000800007f */
[----:B--2---:R-:W-:Y:S05]  /*22330*/  @!P0 BRA `(.L_x_977) ;  /* 0xfffffffc00f08947 */ /* 0x004fea000383ffff */
[----:B------:R-:W-:Y:S05]  /*22340*/  BRA `(.L_x_1073) ;  /* 0xffffffd800607947 */ /* 0x000fea000383ffff */
.L_x_978:
[----:B--2---:R2:W3:Y:S02]  /*22350*/  SYNCS.PHASECHK.TRANS64.TRYWAIT P0, [R7+URZ], R2 ;  /* 0x00000002070075a7 */ /* 0x0044e4000800017f */
[----:B---3--:R-:W-:Y:S05]  /*22360*/  @!P0 NANOSLEEP.SYNCS 0x989680 ;  /* 0x009896800000895d */ /* 0x008fea0003900000 */
[----:B------:R-:W3:Y:S02]  /*22370*/  @!P0 SYNCS.PHASECHK.TRANS64 P0, [R7+URZ], R2 ;  /* 0x00000002070085a7 */ /* 0x000ee4000800007f */
[----:B---3--:R-:W-:Y:S05]  /*22380*/  @!P0 BRA `(.L_x_978) ;  /* 0xfffffffc00f08947 */ /* 0x008fea000383ffff */
[----:B------:R-:W-:Y:S05]  /*22390*/  BRA `(.L_x_1074) ;  /* 0xffffffd800547947 */ /* 0x000fea000383ffff */
.L_x_980:
[----:B---3--:R3:W4:Y:S02]  /*223a0*/  SYNCS.PHASECHK.TRANS64.TRYWAIT P0, [R4+URZ], R5 ;  /* 0x00000005040075a7 */ /* 0x008724000800017f */
[----:B----4-:R-:W-:Y:S05]  /*223b0*/  @!P0 NANOSLEEP.SYNCS 0x989680 ;  /* 0x009896800000895d */ /* 0x010fea0003900000 */
[----:B------:R-:W4:Y:S02]  /*223c0*/  @!P0 SYNCS.PHASECHK.TRANS64 P0, [R4+URZ], R5 ;  /* 0x00000005040085a7 */ /* 0x000f24000800007f */
[----:B----4-:R-:W-:Y:S05]  /*223d0*/  @!P0 BRA `(.L_x_980) ;  /* 0xfffffffc00f08947 */ /* 0x010fea000383ffff */
[----:B------:R-:W-:Y:S05]  /*223e0*/  BRA `(.L_x_1075) ;  /* 0xffffffd8005c7947 */ /* 0x000fea000383ffff */
.L_x_1076:
        /* <DEDUP_REMOVED lines=9> */
.L_x_15109:


//--------------------- .text._ZN7cutlass13device_kernelIN5flash11enable_sm90INS1_16FlashAttnFwdSm90INS1_25CollectiveMainloopFwdSm90ILi2EN4cute5tupleIJNS5_1CILi1EEES8_S8_EEENS6_IJNS7_ILi128EEENS7_ILi96EEENS7_ILi192EEEEEELi128ENS_10bfloat16_tEfNS_4arch4Sm90ELb0ELb1ELb0ELb0ELb0ELb0ELb0ELb1ELb1ELb1ELb0ELb0EEENS1_21CollectiveEpilogueFwdINS6_IJSA_SA_SB_EEES9_SE_SG_Li256ELb0ELb1ELb0ELb0EEENS1_30DynamicPersistentTileSchedulerILi256ELi128ELb0ELb1ELb1EEEEEEEEEvNT_6ParamsE --------------------------
	.section	.text._ZN7cutlass13device_kernelIN5flash11enable_sm90INS1_16FlashAttnFwdSm90INS1_25CollectiveMainloopFwdSm90ILi2EN4cute5tupleIJNS5_1CILi1EEES8_S8_EEENS6_IJNS7_ILi128EEENS7_ILi96EEENS7_ILi192EEEEEELi128ENS_10bfloat16_tEfNS_4arch4Sm90ELb0ELb1ELb0ELb0ELb0ELb0ELb0ELb1ELb1ELb1ELb0ELb0EEENS1_21CollectiveEpilogueFwdINS6_IJSA_SA_SB_EEES9_SE_SG_Li256ELb0ELb1ELb0ELb0EEENS1_30DynamicPersistentTileSchedulerILi256ELi128ELb0ELb1ELb1EEEEEEEEEvNT_6ParamsE,"ax",@progbits
	.align	128
.text._ZN7cutlass13device_kernelIN5flash11enable_sm90INS1_16FlashAttnFwdSm90INS1_25CollectiveMainloopFwdSm90ILi2EN4cute5tupleIJNS5_1CILi1EEES8_S8_EEENS6_IJNS7_ILi128EEENS7_ILi96EEENS7_ILi192EEEEEELi128ENS_10bfloat16_tEfNS_4arch4Sm90ELb0ELb1ELb0ELb0ELb0ELb0ELb0ELb1ELb1ELb1ELb0ELb0EEENS1_21CollectiveEpilogueFwdINS6_IJSA_SA_SB_EEES9_SE_SG_Li256ELb0ELb1ELb0ELb0EEENS1_30DynamicPersistentTileSchedulerILi256ELi128ELb0ELb1ELb1EEEEEEEEEvNT_6ParamsE:
        .type           _ZN7cutlass13device_kernelIN5flash11enable_sm90INS1_16FlashAttnFwdSm90INS1_25CollectiveMainloopFwdSm90ILi2EN4cute5tupleIJNS5_1CILi1EEES8_S8_EEENS6_IJNS7_ILi128EEENS7_ILi96EEENS7_ILi192EEEEEELi128ENS_10bfloat16_tEfNS_4arch4Sm90ELb0ELb1ELb0ELb0ELb0ELb0ELb0ELb1ELb1ELb1ELb0ELb0EEENS1_21CollectiveEpilogueFwdINS6_IJSA_SA_SB_EEES9_SE_SG_Li256ELb0ELb1ELb0ELb0EEENS1_30DynamicPersistentTileSchedulerILi256ELi128ELb0ELb1ELb1EEEEEEEEEvNT_6ParamsE,@function
        .size           _ZN7cutlass13device_kernelIN5flash11enable_sm90INS1_16FlashAttnFwdSm90INS1_25CollectiveMainloopFwdSm90ILi2EN4cute5tupleIJNS5_1CILi1EEES8_S8_EEENS6_IJNS7_ILi128EEENS7_ILi96EEENS7_ILi192EEEEEELi128ENS_10bfloat16_tEfNS_4arch4Sm90ELb0ELb1ELb0ELb0ELb0ELb0ELb0ELb1ELb1ELb1ELb0ELb0EEENS1_21CollectiveEpilogueFwdINS6_IJSA_SA_SB_EEES9_SE_SG_Li256ELb0ELb1ELb0ELb0EEENS1_30DynamicPersistentTileSchedulerILi256ELi128ELb0ELb1ELb1EEEEEEEEEvNT_6ParamsE,(.L_x_15110 - _ZN7cutlass13device_kernelIN5flash11enable_sm90INS1_16FlashAttnFwdSm90INS1_25CollectiveMainloopFwdSm90ILi2EN4cute5tupleIJNS5_1CILi1EEES8_S8_EEENS6_IJNS7_ILi128EEENS7_ILi96EEENS7_ILi192EEEEEELi128ENS_10bfloat16_tEfNS_4arch4Sm90ELb0ELb1ELb0ELb0ELb0ELb0ELb0ELb1ELb1ELb1ELb0ELb0EEENS1_21CollectiveEpilogueFwdINS6_IJSA_SA_SB_EEES9_SE_SG_Li256ELb0ELb1ELb0ELb0EEENS1_30DynamicPersistentTileSchedulerILi256ELi128ELb0ELb1ELb1EEEEEEEEEvNT_6ParamsE)
        .other          _ZN7cutlass13device_kernelIN5flash11enable_sm90INS1_16FlashAttnFwdSm90INS1_25CollectiveMainloopFwdSm90ILi2EN4cute5tupleIJNS5_1CILi1EEES8_S8_EEENS6_IJNS7_ILi128EEENS7_ILi96EEENS7_ILi192EEEEEELi128ENS_10bfloat16_tEfNS_4arch4Sm90ELb0ELb1ELb0ELb0ELb0ELb0ELb0ELb1ELb1ELb1ELb0ELb0EEENS1_21CollectiveEpilogueFwdINS6_IJSA_SA_SB_EEES9_SE_SG_Li256ELb0ELb1ELb0ELb0EEENS1_30DynamicPersistentTileSchedulerILi256ELi128ELb0ELb1ELb1EEEEEEEEEvNT_6ParamsE,@"STO_CUDA_ENTRY STV_DEFAULT"
_ZN7cutlass13device_kernelIN5flash11enable_sm90INS1_16FlashAttnFwdSm90INS1_25CollectiveMainloopFwdSm90ILi2EN4cute5tupleIJNS5_1CILi1EEES8_S8_EEENS6_IJNS7_ILi128EEENS7_ILi96EEENS7_ILi192EEEEEELi128ENS_10bfloat16_tEfNS_4arch4Sm90ELb0ELb1ELb0ELb0ELb0ELb0ELb0ELb1ELb1ELb1ELb0ELb0EEENS1_21CollectiveEpilogueFwdINS6_IJSA_SA_SB_EEES9_SE_SG_Li256ELb0ELb1ELb0ELb0EEENS1_30DynamicPersistentTileSchedulerILi256ELi128ELb0ELb1ELb1EEEEEEEEEvNT_6ParamsE:
        /* <DEDUP_REMOVED lines=18> */
.L_x_1078:
[----:B------:R-:W-:Y:S05]  /*0120*/  BSYNC B0 ;  /* 0x0000000000007941 */ /* 0x000fea0003800000 */
.L_x_1077:
        /* <DEDUP_REMOVED lines=41> */
.L_x_1079:
        /* <DEDUP_REMOVED lines=22> */
.L_x_1080:
        /* <DEDUP_REMOVED lines=18> */
.L_x_1081:
        /* <DEDUP_REMOVED lines=22> */
.L_x_1082:
        /* <DEDUP_REMOVED lines=22> */
.L_x_1083:
        /* <DEDUP_REMOVED lines=8> */
.L_x_1085:
[----:B------:R-:W-:-:S08]  /*0980*/  NOP ;  /* 0x0000000000007918 */ /* 0x000fd00000000000 */
[----:B------:R-:W1:Y:S02]  /*0990*/  USETMAXREG.TRY_ALLOC.CTAPOOL UP0, 0xf0 ;  /* 0x000000f0000079c8 */ /* 0x000e640008000600 */
[----:B-1----:R-:W-:-:S13]  /*09a0*/  PLOP3.LUT P0, PT, PT, PT, UP0, 0x80, 0x0 ;  /* 0x000000000000781c */ /* 0x002fda0003f0f008 */
[----:B------:R-:W-:Y:S05]  /*09b0*/  @!P0 BRA `(.L_x_1085) ;  /* 0xfffffffc00f08947 */ /* 0x000fea000383ffff */
[----:B------:R-:W1:Y:S08]  /*09c0*/  S2UR UR4, SR_CTAID.X ;  /* 0x00000000000479c3 */ /* 0x000e700000002500 */
[----:B------:R-:W-:Y:S08]  /*09d0*/  BAR.ARV 0x4, 0x180 ;  /* 0x0106000000007b1d */ /* 0x000ff00000002000 */
[----:B------:R-:W1:Y:S08]  /*09e0*/  LDC R0, c[0x0][0xc38] ;  /* 0x00030e00ff007b82 */ /* 0x000e700000000800 */
[----:B------:R-:W-:Y:S06]  /*09f0*/  BAR.ARV 0x8, 0x180 ;  /* 0x0206000000007b1d */ /* 0x000fec0000002000 */
[----:B-1----:R-:W-:-:S13]  /*0a00*/  ISETP.LE.AND P0, PT, R0, UR4, PT ;  /* 0x0000000400007c0c */ /* 0x002fda000bf03270 */
[----:B------:R-:W-:Y:S05]  /*0a10*/  @P0 EXIT ;  /* 0x000000000000094d */ /* 0x000fea0003800000 */
[----:B------:R-:W2:Y:S01]  /*0a20*/  LDL R3, [R1+0x1c] ;  /* 0x00001c0001037983 */ /* 0x000ea20000100800 */
[----:B------:R-:W-:Y:S01]  /*0a30*/  IMAD.MOV.U32 R165, RZ, RZ, RZ ;  /* 0x000000ffffa57224 */ /* 0x000fe200078e00ff */
[----:B------:R-:W-:Y:S01]  /*0a40*/  UMOV UR38, URZ ;  /* 0x0000003f00267c82 */ /* 0x000fe20008000000 */
[----:B------:R-:W-:Y:S01]  /*0a50*/  UMOV UR36, URZ ;  /* 0x0000003f00247c82 */ /* 0x000fe20008000000 */
[----:B0-----:R-:W0:Y:S02]  /*0a60*/  S2R R2, SR_TID.X ;  /* 0x0000000000027919 */ /* 0x001e240000002100 */
[----:B0-----:R-:W-:-:S05]  /*0a70*/  VIADD R173, R2, 0xffffff80 ;  /* 0xffffff8002ad7836 */ /* 0x001fca0000000000 */
[----:B------:R-:W-:-:S04]  /*0a80*/  SHF.R.S32.HI R0, RZ, 0x1f, R173 ;  /* 0x0000001fff007819 */ /* 0x000fc800000114ad */
[CC--:B------:R-:W-:Y:S02]  /*0a90*/  LEA.HI R2, R0.reuse, R173.reuse, RZ, 0x7 ;  /* 0x000000ad00027211 */ /* 0x0c0fe400078f38ff */
[-C--:B------:R-:W-:Y:S02]  /*0aa0*/  LEA.HI R4, R0, R173.reuse, RZ, 0x5 ;  /* 0x000000ad00047211 */ /* 0x080fe400078f28ff */
[----:B------:R-:W-:Y:S02]  /*0ab0*/  LOP3.LUT R166, R2, 0xffffff80, RZ, 0xc0, !PT ;  /* 0xffffff8002a67812 */ /* 0x000fe400078ec0ff */
[-C--:B------:R-:W-:Y:S01]  /*0ac0*/  LEA.HI R11, R0, R173.reuse, RZ, 0x2 ;  /* 0x000000ad000b7211 */ /* 0x080fe200078f10ff */
[----:B------:R-:W-:Y:S01]  /*0ad0*/  IMAD.SHL.U32 R5, R4, 0x20, RZ ;  /* 0x0000002004057824 */ /* 0x000fe200078e00ff */
[----:B------:R-:W-:Y:S01]  /*0ae0*/  LEA.HI R164, R0, R173, RZ, 0x3 ;  /* 0x000000ad00a47211 */ /* 0x000fe200078f18ff */
[----:B------:R-:W-:Y:S01]  /*0af0*/  IMAD.IADD R166, R173, 0x1, -R166 ;  /* 0x00000001ada67824 */ /* 0x000fe200078e0aa6 */
[----:B------:R-:W-:-:S02]  /*0b00*/  SHF.R.S32.HI R167, RZ, 0x7, R2 ;  /* 0x00000007ffa77819 */ /* 0x000fc40000011402 */
[----:B------:R-:W-:Y:S02]  /*0b10*/  LOP3.LUT R162, R164, 0xfffffff8, RZ, 0xc0, !PT ;  /* 0xfffffff8a4a27812 */ /* 0x000fe400078ec0ff */
[----:B------:R-:W-:Y:S02]  /*0b20*/  SHF.R.S32.HI R7, RZ, 0x1f, R166 ;  /* 0x0000001fff077819 */ /* 0x000fe400000114a6 */
[----:B------:R-:W-:Y:S01]  /*0b30*/  LEA.HI R2, R2, R167, RZ, 0x1 ;  /* 0x000000a702027211 */ /* 0x000fe200078f08ff */
[----:B------:R-:W-:Y:S01]  /*0b40*/  IMAD.IADD R162, R173, 0x1, -R162 ;  /* 0x00000001ada27824 */ /* 0x000fe200078e0aa2 */
[CC--:B------:R-:W-:Y:S02]  /*0b50*/  LEA.HI R8, R7.reuse, R166.reuse, RZ, 0x2 ;  /* 0x000000a607087211 */ /* 0x0c0fe400078f10ff */
[----:B------:R-:W-:Y:S01]  /*0b60*/  LEA.HI R7, R7, R166, RZ, 0x5 ;  /* 0x000000a607077211 */ /* 0x000fe200078f28ff */
[----:B------:R-:W-:Y:S01]  /*0b70*/  IMAD.SHL.U32 R23, R162, 0x8, RZ ;  /* 0x00000008a2177824 */ /* 0x000fe200078e00ff */
[----:B------:R-:W-:-:S02]  /*0b80*/  SHF.R.S32.HI R9, RZ, 0x2, R8 ;  /* 0x00000002ff097819 */ /* 0x000fc40000011408 */
[----:B------:R-:W-:Y:S01]  /*0b90*/  SHF.R.S32.HI R10, RZ, 0x1f, R8 ;  /* 0x0000001fff0a7819 */ /* 0x000fe20000011408 */
[----:B------:R-:W-:Y:S01]  /*0ba0*/  VIADD R160, R23, 0x40 ;  /* 0x0000004017a07836 */ /* 0x000fe20000000000 */
[----:B------:R-:W-:Y:S02]  /*0bb0*/  LOP3.LUT R5, R5, 0xfffffc00, RZ, 0xc0, !PT ;  /* 0xfffffc0005057812 */ /* 0x000fe400078ec0ff */
[----:B------:R-:W-:Y:S02]  /*0bc0*/  LEA.HI R10, R10, R9, RZ, 0x3 ;  /* 0x000000090a0a7211 */ /* 0x000fe400078f18ff */
[----:B------:R-:W-:Y:S02]  /*0bd0*/  SHF.R.S32.HI R7, RZ, 0x5, R7 ;  /* 0x00000005ff077819 */ /* 0x000fe40000011407 */
[----:B------:R-:W-:Y:S02]  /*0be0*/  LOP3.LUT R10, R10, 0xfffffff8, RZ, 0xc0, !PT ;  /* 0xfffffff80a0a7812 */ /* 0x000fe400078ec0ff */
[----:B------:R-:W-:-:S02]  /*0bf0*/  LOP3.LUT R2, R2, 0x3fffffe, RZ, 0xc0, !PT ;  /* 0x03fffffe02027812 */ /* 0x000fc400078ec0ff */
[----:B------:R-:W-:Y:S01]  /*0c00*/  SHF.R.S32.HI R164, RZ, 0x3, R164 ;  /* 0x00000003ffa47819 */ /* 0x000fe200000114a4 */
[----:B------:R-:W-:Y:S01]  /*0c10*/  IMAD.IADD R10, R9, 0x1, -R10 ;  /* 0x00000001090a7824 */ /* 0x000fe200078e0a0a */
[----:B------:R-:W-:Y:S01]  /*0c20*/  SHF.R.S32.HI R172, RZ, 0x1f, R23 ;  /* 0x0000001fffac7819 */ /* 0x000fe20000011417 */
[----:B------:R-:W-:Y:S01]  /*0c30*/  IMAD.IADD R2, R167, 0x1, -R2 ;  /* 0x00000001a7027824 */ /* 0x000fe200078e0a02 */
[----:B------:R-:W-:Y:S01]  /*0c40*/  SHF.R.S32.HI R171, RZ, 0x1f, R160 ;  /* 0x0000001fffab7819 */ /* 0x000fe200000114a0 */
[----:B------:R-:W-:-:S04]  /*0c50*/  IMAD R7, R7, 0x10, R10 ;  /* 0x0000001007077824 */ /* 0x000fc800078e020a */
[----:B------:R-:W-:Y:S01]  /*0c60*/  IMAD R168, R2, 0x40, R7 ;  /* 0x0000004002a87824 */ /* 0x000fe200078e0207 */
[----:B--2---:R-:W-:Y:S02]  /*0c70*/  R2UR UR5, R3 ;  /* 0x00000000030572ca */ /* 0x004fe400000e0000 */
[----:B------:R-:W-:-:S04]  /*0c80*/  LEA.HI R3, R0, R173, RZ, 0x4 ;  /* 0x000000ad00037211 */ /* 0x000fc800078f20ff */
[----:B------:R-:W-:Y:S02]  /*0c90*/  SHF.R.S32.HI R6, RZ, 0x4, R3 ;  /* 0x00000004ff067819 */ /* 0x000fe40000011403 */
[C---:B------:R-:W-:Y:S02]  /*0ca0*/  LOP3.LUT R4, R3.reuse, 0x3fffff0, RZ, 0xc0, !PT ;  /* 0x03fffff003047812 */ /* 0x040fe400078ec0ff */
[----:B------:R-:W-:-:S03]  /*0cb0*/  LEA.HI R3, R3, R6, RZ, 0x1 ;  /* 0x0000000603037211 */ /* 0x000fc600078f08ff */
[----:B------:R-:W-:Y:S01]  /*0cc0*/  IMAD.IADD R4, R173, 0x1, -R4 ;  /* 0x00000001ad047824 */ /* 0x000fe200078e0a04 */
[----:B------:R-:W-:Y:S01]  /*0cd0*/  LOP3.LUT R3, R3, 0x1ffffffe, RZ, 0xc0, !PT ;  /* 0x1ffffffe03037812 */ /* 0x000fe200078ec0ff */
[----:B------:R-:W-:Y:S02]  /*0ce0*/  ULOP3.LUT UR5, UR5, 0x1, URZ, 0xfc, !UPT ;  /* 0x0000000105057892 */ /* 0x000fe4000f8efc3f */
[----:B------:R-:W-:Y:S02]  /*0cf0*/  IMAD R4, R4, 0x40, R5 ;  /* 0x0000004004047824 */ /* 0x000fe400078e0205 */
[----:B------:R-:W-:Y:S01]  /*0d00*/  IMAD.IADD R3, R6, 0x1, -R3 ;  /* 0x0000000106037824 */ /* 0x000fe200078e0a03 */
[----:B------:R-:W-:Y:S01]  /*0d10*/  LOP3.LUT R6, R11, 0xfffffffc, RZ, 0xc0, !PT ;  /* 0xfffffffc0b067812 */ /* 0x000fe200078ec0ff */
[----:B------:R-:W-:Y:S02]  /*0d20*/  IMAD.U32 R170, RZ, RZ, UR5 ;  /* 0x00000005ffaa7e24 */ /* 0x000fe4000f8e00ff */
[----:B------:R-:W-:Y:S01]  /*0d30*/  IMAD R169, R3, 0x8, R4 ;  /* 0x0000000803a97824 */ /* 0x000fe200078e0204 */
[----:B------:R-:W-:Y:S01]  /*0d40*/  LOP3.LUT R3, R8, 0x7ffffffc, RZ, 0xc0, !PT ;  /* 0x7ffffffc08037812 */ /* 0x000fe200078ec0ff */
[----:B------:R-:W-:-:S04]  /*0d50*/  IMAD.IADD R6, R173, 0x1, -R6 ;  /* 0x00000001ad067824 */ /* 0x000fc800078e0a06 */
[----:B------:R-:W-:Y:S01]  /*0d60*/  IMAD.IADD R18, R166, 0x1, -R3 ;  /* 0x00000001a6127824 */ /* 0x000fe200078e0a03 */
[----:B------:R-:W-:-:S04]  /*0d70*/  LEA.HI R0, R6, R6, RZ, 0x1 ;  /* 0x0000000606007211 */ /* 0x000fc800078f08ff */
[----:B------:R-:W-:Y:S01]  /*0d80*/  LOP3.LUT R5, R0, 0x1ffffffe, RZ, 0xc0, !PT ;  /* 0x1ffffffe00057812 */ /* 0x000fe200078ec0ff */
[----:B------:R-:W-:-:S04]  /*0d90*/  IMAD.U32 R0, RZ, RZ, UR4 ;  /* 0x00000004ff007e24 */ /* 0x000fc8000f8e00ff */
[----:B------:R-:W-:-:S04]  /*0da0*/  IMAD.IADD R5, R6, 0x1, -R5 ;  /* 0x0000000106057824 */ /* 0x000fc800078e0a05 */
[----:B------:R-:W-:-:S07]  /*0db0*/  IMAD R19, R5, 0x8, R168 ;  /* 0x0000000805137824 */ /* 0x000fce00078e02a8 */
.L_x_1182:
[----:B0----5:R-:W0:Y:S01]  /*0dc0*/  LDC R5, c[0x0][0xc60] ;  /* 0x00031800ff057b82 */ /* 0x021e220000000800 */
[----:B--2---:R-:W-:Y:S01]  /*0dd0*/  IMAD.MOV.U32 R2, RZ, RZ, R0 ;  /* 0x000000ffff027224 */ /* 0x004fe200078e0000 */
[----:B------:R-:W-:Y:S01]  /*0de0*/  ULDC UR4, c[0x0][0xc78] ;  /* 0x00031e0000047ab9 */ /* 0x000fe20000000800 */
[----:B0-----:R-:W-:-:S13]  /*0df0*/  ISETP.NE.AND P0, PT, R5, 0x1, PT ;  /* 0x000000010500780c */ /* 0x001fda0003f05270 */
[----:B---3--:R-:W0:Y:S08]  /*0e00*/  @P0 LDC R3, c[0x0][0xc64] ;  /* 0x00031900ff030b82 */ /* 0x008e300000000800 */
[----:B------:R-:W1:Y:S01]  /*0e10*/  @P0 LDC R4, c[0x0][0xc68] ;  /* 0x00031a00ff040b82 */ /* 0x000e620000000800 */
[----:B0-----:R-:W-:-:S05]  /*0e20*/  @P0 IMAD.HI.U32 R3, R0, R3, RZ ;  /* 0x0000000300030227 */ /* 0x001fca00078e00ff */
[----:B-1----:R-:W-:-:S04]  /*0e30*/  @P0 SHF.R.U32.HI R2, RZ, R4, R3 ;  /* 0x00000004ff020219 */ /* 0x002fc80000011603 */
[----:B------:R-:W-:Y:S01]  /*0e40*/  ISETP.GE.AND P0, PT, R2, UR4, PT ;  /* 0x0000000402007c0c */ /* 0x000fe2000bf06270 */
[----:B------:R-:W-:-:S04]  /*0e50*/  IMAD.MOV R3, RZ, RZ, -R2 ;  /* 0x000000ffff037224 */ /* 0x000fc800078e0a02 */
[----:B------:R-:W-:-:S08]  /*0e60*/  IMAD R15, R5, R3, R0 ;  /* 0x00000003050f7224 */ /* 0x000fd000078e0200 */
[----:B----4-:R-:W-:Y:S05]  /*0e70*/  @!P0 BRA `(.L_x_1086) ;  /* 0x0000000000208947 */ /* 0x010fea0003800000 */
[----:B------:R-:W0:Y:S01]  /*0e80*/  LDC R3, c[0x0][0xc6c] ;  /* 0x00031b00ff037b82 */ /* 0x000e220000000800 */
[----:B------:R-:W-:Y:S01]  /*0e90*/  IMAD.MOV.U32 R0, RZ, RZ, R15 ;  /* 0x000000ffff007224 */ /* 0x000fe200078e000f */
[----:B0-----:R-:W-:-:S13]  /*0ea0*/  ISETP.NE.AND P0, PT, R3, 0x1, PT ;  /* 0x000000010300780c */ /* 0x001fda0003f05270 */
[----:B------:R-:W0:Y:S02]  /*0eb0*/  @P0 LDC.64 R4, c[0x0][0xc70] ;  /* 0x00031c00ff040b82 */ /* 0x000e240000000a00 */
[----:B0-----:R-:W-:-:S05]  /*0ec0*/  @P0 IMAD.HI.U32 R4, R15, R4, RZ ;  /* 0x000000040f040227 */ /* 0x001fca00078e00ff */
[----:B------:R-:W-:-:S05]  /*0ed0*/  @P0 SHF.R.U32.HI R0, RZ, R5, R4 ;  /* 0x00000005ff000219 */ /* 0x000fca0000011604 */
[----:B------:R-:W-:Y:S01]  /*0ee0*/  IMAD R3, R0, R3, RZ ;  /* 0x0000000300037224 */ /* 0x000fe200078e02ff */
[----:B------:R-:W-:Y:S06]  /*0ef0*/  BRA `(.L_x_1087) ;  /* 0x00000000001c7947 */ /* 0x000fec0003800000 */
.L_x_1086:
[----:B------:R-:W0:Y:S01]  /*0f00*/  LDC R3, c[0x0][0xc54] ;  /* 0x00031500ff037b82 */ /* 0x000e220000000800 */
[----:B------:R-:W-:Y:S01]  /*0f10*/  IMAD.MOV.U32 R0, RZ, RZ, R15 ;  /* 0x000000ffff007224 */ /* 0x000fe200078e000f */
[----:B0-----:R-:W-:-:S13]  /*0f20*/  ISETP.NE.AND P0, PT, R3, 0x1, PT ;  /* 0x000000010300780c */ /* 0x001fda0003f05270 */
[----:B------:R-:W0:Y:S02]  /*0f30*/  @P0 LDC.64 R4, c[0x0][0xc58] ;  /* 0x00031600ff040b82 */ /* 0x000e240000000a00 */
[----:B0-----:R-:W-:-:S05]  /*0f40*/  @P0 IMAD.HI.U32 R4, R15, R4, RZ ;  /* 0x000000040f040227 */ /* 0x001fca00078e00ff */
[----:B------:R-:W-:-:S05]  /*0f50*/  @P0 SHF.R.U32.HI R0, RZ, R5, R4 ;  /* 0x00000005ff000219 */ /* 0x000fca0000011604 */
[----:B------:R-:W-:-:S07]  /*0f60*/  IMAD R3, R0, R3, RZ ;  /* 0x0000000300037224 */ /* 0x000fce00078e02ff */
.L_x_1087:
[----:B------:R-:W0:Y:S01]  /*0f70*/  LDC R163, c[0x0][0xc48] ;  /* 0x00031200ffa37b82 */ /* 0x000e220000000800 */
[----:B------:R-:W-:Y:S01]  /*0f80*/  LOP3.LUT R0, RZ, R0, RZ, 0x33, !PT ;  /* 0x00000000ff007212 */ /* 0x000fe200078e33ff */
[----:B------:R-:W-:Y:S01]  /*0f90*/  IMAD.IADD R3, R15, 0x1, -R3 ;  /* 0x000000010f037824 */ /* 0x000fe200078e0a03 */
[----:B------:R-:W-:Y:S01]  /*0fa0*/  ULDC UR4, c[0x0][0xc3c] ;  /* 0x00030f0000047ab9 */ /* 0x000fe20000000800 */
[----:B------:R-:W-:Y:S02]  /*0fb0*/  ULDC UR6, c[0x0][0xc54] ;  /* 0x0003150000067ab9 */ /* 0x000fe40000000800 */
[----:B------:R-:W-:Y:S01]  /*0fc0*/  VIADD R0, R0, UR4 ;  /* 0x0000000400007c36 */ /* 0x000fe20008000000 */
[----:B------:R-:W-:Y:S01]  /*0fd0*/  ULDC.64 UR4, c[0x0][0x418] ;  /* 0x0001060000047ab9 */ /* 0x000fe20000000a00 */
[----:B------:R-:W1:Y:S01]  /*0fe0*/  LDC R4, c[0x0][0x448] ;  /* 0x00011200ff047b82 */ /* 0x000e620000000800 */
[----:B------:R-:W-:Y:S01]  /*0ff0*/  IMAD R15, R2, UR6, R3 ;  /* 0x00000006020f7c24 */ /* 0x000fe2000f8e0203 */
[----:B------:R-:W-:Y:S01]  /*1000*/  ISETP.NE.U32.AND P0, PT, RZ, UR4, PT ;  /* 0x00000004ff007c0c */ /* 0x000fe2000bf05070 */
[----:B------:R-:W-:-:S02]  /*1010*/  IMAD.SHL.U32 R17, R0, 0x80, RZ ;  /* 0x0000008000117824 */ /* 0x000fc400078e00ff */
[----:B------:R-:W-:Y:S01]  /*1020*/  IMAD.MOV.U32 R161, RZ, RZ, R15 ;  /* 0x000000ffffa17224 */ /* 0x000fe200078e000f */
[----:B------:R-:W-:Y:S01]  /*1030*/  ISETP.NE.AND.EX P0, PT, RZ, UR5, PT, P0 ;  /* 0x00000005ff007c0c */ /* 0x000fe2000bf05300 */
[----:B------:R-:W-:Y:S01]  /*1040*/  VIADD R2, R17, 0x7f ;  /* 0x0000007f11027836 */ /* 0x000fe20000000000 */
[----:B------:R-:W2:Y:S01]  /*1050*/  LDC.64 R12, c[0x0][0x9e0] ;  /* 0x00027800ff0c7b82 */ /* 0x000ea20000000a00 */
[----:B0-----:R-:W-:-:S07]  /*1060*/  ISETP.NE.AND P2, PT, R163, 0x1, PT ;  /* 0x00000001a300780c */ /* 0x001fce0003f45270 */
[----:B------:R-:W0:Y:S01]  /*1070*/  LDC R8, c[0x0][0x288] ;  /* 0x0000a200ff087b82 */ /* 0x000e220000000800 */
[----:B-1----:R-:W-:-:S07]  /*1080*/  ISETP.NE.AND P1, PT, R4, 0x1, PT ;  /* 0x000000010400780c */ /* 0x002fce0003f25270 */
[----:B------:R-:W1:Y:S08]  /*1090*/  LDC R72, c[0x0][0x424] ;  /* 0x00010900ff487b82 */ /* 0x000e700000000800 */
[----:B------:R-:W3:Y:S08]  /*10a0*/  @P2 LDC R4, c[0x0][0xc4c] ;  /* 0x00031300ff042b82 */ /* 0x000ef00000000800 */
[----:B------:R-:W4:Y:S01]  /*10b0*/  @P2 LDC R7, c[0x0][0xc50] ;  /* 0x00031400ff072b82 */ /* 0x000f220000000800 */
[----:B0-----:R-:W-:-:S07]  /*10c0*/  IADD3 R5, -R8, 0x1, RZ ;  /* 0x0000000108057810 */ /* 0x001fce0007ffe1ff */
[----:B------:R-:W0:Y:S01]  /*10d0*/  @P1 LDC R11, c[0x0][0x44c] ;  /* 0x00011300ff0b1b82 */ /* 0x000e220000000800 */
[----:B-1----:R-:W-:-:S07]  /*10e0*/  SEL R72, R72, 0x1, P0 ;  /* 0x0000000148487807 */ /* 0x002fce0000000000 */
[----:B------:R-:W1:Y:S01]  /*10f0*/  @P1 LDC R6, c[0x0][0x450] ;  /* 0x00011400ff061b82 */ /* 0x000e620000000800 */
[----:B---3--:R-:W-:-:S07]  /*1100*/  @P2 IMAD.HI.U32 R0, R15, R4, RZ ;  /* 0x000000040f002227 */ /* 0x008fce00078e00ff */
[----:B------:R-:W3:Y:S01]  /*1110*/  LDC R9, c[0x0][0x2f0] ;  /* 0x0000bc00ff097b82 */ /* 0x000ee20000000800 */
[----:B----4-:R-:W-:Y:S02]  /*1120*/  @P2 SHF.R.U32.HI R161, RZ, R7, R0 ;  /* 0x00000007ffa12219 */ /* 0x010fe40000011600 */
[----:B--2---:R-:W-:-:S03]  /*1130*/  ISETP.GE.AND P2, PT, R13, 0x1, PT ;  /* 0x000000010d00780c */ /* 0x004fc60003f46270 */
[----:B------:R-:W-:Y:S02]  /*1140*/  IMAD.MOV R0, RZ, RZ, -R161 ;  /* 0x000000ffff007224 */ /* 0x000fe400078e0aa1 */
[----:B0-----:R-:W-:-:S04]  /*1150*/  @P1 IMAD.HI.U32 R3, R2, R11, RZ ;  /* 0x0000000b02031227 */ /* 0x001fc800078e00ff */
[----:B------:R-:W-:Y:S01]  /*1160*/  IMAD R163, R163, R0, R15 ;  /* 0x00000000a3a37224 */ /* 0x000fe200078e020f */
[----:B-1----:R-:W-:Y:S01]  /*1170*/  @P1 SHF.R.U32.HI R2, RZ, R6, R3 ;  /* 0x00000006ff021219 */ /* 0x002fe20000011603 */
[CC--:B---3--:R-:W-:Y:S02]  /*1180*/  IMAD R5, R72.reuse, R9.reuse, R5 ;  /* 0x0000000948057224 */ /* 0x0c8fe400078e0205 */
[----:B------:R-:W-:Y:S02]  /*1190*/  IMAD R16, R72, R9, RZ ;  /* 0x0000000948107224 */ /* 0x000fe400078e02ff */
[----:B------:R-:W-:-:S04]  /*11a0*/  IMAD.IADD R3, R5, 0x1, R2 ;  /* 0x0000000105037824 */ /* 0x000fc800078e0202 */
[----:B------:R-:W-:Y:S01]  /*11b0*/  IMAD.IADD R0, R3, 0x1, R12 ;  /* 0x0000000103007824 */ /* 0x000fe200078e020c */
[----:B------:R-:W-:Y:S06]  /*11c0*/  @!P2 BRA `(.L_x_1088) ;  /* 0x000000000040a947 */ /* 0x000fec0003800000 */
[C---:B------:R-:W-:Y:S01]  /*11d0*/  ISETP.GT.AND P0, PT, R3.reuse, RZ, PT ;  /* 0x000000ff0300720c */ /* 0x040fe20003f04270 */
[----:B------:R-:W-:-:S12]  /*11e0*/  VIADD R2, R3, 0xffffffff ;  /* 0xffffffff03027836 */ /* 0x000fd80000000000 */
[----:B------:R-:W-:Y:S05]  /*11f0*/  @P0 BRA `(.L_x_1089) ;  /* 0x00000000001c0947 */ /* 0x000fea0003800000 */
[----:B------:R-:W-:Y:S01]  /*1200*/  ISETP.NE.AND P0, PT, R13, 0x1, PT ;  /* 0x000000010d00780c */ /* 0x000fe20003f05270 */
[----:B------:R-:W-:-:S12]  /*1210*/  IMAD.MOV R3, RZ, RZ, -R3 ;  /* 0x000000ffff037224 */ /* 0x000fd800078e0a03 */
[----:B------:R-:W0:Y:S02]  /*1220*/  @P0 LDC.64 R4, c[0x0][0x9e8] ;  /* 0x00027a00ff040b82 */ /* 0x000e240000000a00 */
[----:B0-----:R-:W-:-:S05]  /*1230*/  @P0 IMAD.HI.U32 R2, R3, R4, RZ ;  /* 0x0000000403020227 */ /* 0x001fca00078e00ff */
[----:B------:R-:W-:-:S04]  /*1240*/  @P0 SHF.R.U32.HI R3, RZ, R5, R2 ;  /* 0x00000005ff030219 */ /* 0x000fc80000011602 */
[----:B------:R-:W-:Y:S01]  /*1250*/  LOP3.LUT R2, RZ, R3, RZ, 0x33, !PT ;  /* 0x00000003ff027212 */ /* 0x000fe200078e33ff */
[----:B------:R-:W-:Y:S06]  /*1260*/  BRA `(.L_x_1090) ;  /* 0x0000000000107947 */ /* 0x000fec0003800000 */
.L_x_1089:
[----:B------:R-:W-:-:S13]  /*1270*/  ISETP.NE.AND P0, PT, R13, 0x1, PT ;  /* 0x000000010d00780c */ /* 0x000fda0003f05270 */
[----:B------:R-:W0:Y:S02]  /*1280*/  @P0 LDC.64 R4, c[0x0][0x9e8] ;  /* 0x00027a00ff040b82 */ /* 0x000e240000000a00 */
[----:B0-----:R-:W-:-:S05]  /*1290*/  @P0 IMAD.HI.U32 R4, R2, R4, RZ ;  /* 0x0000000402040227 */ /* 0x001fca00078e00ff */
[----:B------:R-:W-:-:S07]  /*12a0*/  @P0 SHF.R.U32.HI R2, RZ, R5, R4 ;  /* 0x00000005ff020219 */ /* 0x000fce0000011604 */
.L_x_1090:
[----:B------:R-:W-:-:S05]  /*12b0*/  IMAD R3, R2, R13, R13 ;  /* 0x0000000d02037224 */ /* 0x000fca00078e020d */
[----:B------:R-:W-:-:S07]  /*12c0*/  VIMNMX R0, R0, R3, PT ;  /* 0x0000000300007248 */ /* 0x000fce0003fe0100 */
.L_x_1088:
[----:B------:R-:W0:Y:S01]  /*12d0*/  @P1 LDC R4, c[0x0][0x44c] ;  /* 0x00011300ff041b82 */ /* 0x000e220000000800 */
[----:B------:R-:W-:Y:S01]  /*12e0*/  VIADD R2, R0, 0x5f ;  /* 0x0000005f00027836 */ /* 0x000fe20000000000 */
[----:B------:R-:W-:Y:S01]  /*12f0*/  ULDC UR4, c[0x0][0x9dc] ;  /* 0x0002770000047ab9 */ /* 0x000fe20000000800 */
[----:B------:R-:W-:Y:S02]  /*1300*/  IMAD R0, R72, R9, 0x5f ;  /* 0x0000005f48007424 */ /* 0x000fe400078e0209 */
[----:B------:R-:W-:-:S03]  /*1310*/  IMAD.HI R2, R2, 0x2aaaaaab, RZ ;  /* 0x2aaaaaab02027827 */ /* 0x000fc600078e02ff */
[----:B------:R-:W1:Y:S01]  /*1320*/  @P1 LDC R11, c[0x0][0x450] ;  /* 0x00011400ff0b1b82 */ /* 0x000e620000000800 */
[----:B------:R-:W-:Y:S01]  /*1330*/  IMAD.HI R0, R0, 0x2aaaaaab, RZ ;  /* 0x2aaaaaab00007827 */ /* 0x000fe200078e02ff */
[----:B------:R-:W-:-:S03]  /*1340*/  SHF.R.U32.HI R5, RZ, 0x1f, R2 ;  /* 0x0000001fff057819 */ /* 0x000fc60000011602 */
[----:B------:R-:W-:Y:S01]  /*1350*/  IMAD.MOV.U32 R7, RZ, RZ, R17 ;  /* 0x000000ffff077224 */ /* 0x000fe200078e0011 */
[----:B------:R-:W-:Y:S01]  /*1360*/  SHF.R.U32.HI R3, RZ, 0x1f, R0 ;  /* 0x0000001fff037819 */ /* 0x000fe20000011600 */
[----:B------:R-:W-:Y:S01]  /*1370*/  IMAD R72, R72, R9, -R8 ;  /* 0x0000000948487224 */ /* 0x000fe200078e0a08 */
[----:B------:R-:W-:Y:S02]  /*1380*/  LEA.HI.SX32 R2, R2, R5, 0x1c ;  /* 0x0000000502027211 */ /* 0x000fe400078fe2ff */
[----:B------:R-:W-:-:S04]  /*1390*/  LEA.HI.SX32 R3, R0, R3, 0x1c ;  /* 0x0000000300037211 */ /* 0x000fc800078fe2ff */
[----:B------:R-:W-:Y:S01]  /*13a0*/  VIMNMX R73, R3, R2, PT ;  /* 0x0000000203497248 */ /* 0x000fe20003fe0100 */
[----:B0-----:R-:W-:-:S05]  /*13b0*/  @P1 IMAD.HI.U32 R4, R17, R4, RZ ;  /* 0x0000000411041227 */ /* 0x001fca00078e00ff */
[----:B-1----:R-:W-:-:S05]  /*13c0*/  @P1 SHF.R.U32.HI R7, RZ, R11, R4 ;  /* 0x0000000bff071219 */ /* 0x002fca0000011604 */
[----:B------:R-:W-:-:S04]  /*13d0*/  IMAD.IADD R0, R72, 0x1, R7 ;  /* 0x0000000148007824 */ /* 0x000fc800078e0207 */
[----:B------:R-:W-:Y:S01]  /*13e0*/  VIADD R2, R0, -UR4 ;  /* 0x8000000400027c36 */ /* 0x000fe20008000000 */
[----:B------:R-:W-:Y:S06]  /*13f0*/  @!P2 BRA `(.L_x_1091) ;  /* 0x00000000003ca947 */ /* 0x000fec0003800000 */
[----:B------:R-:W-:-:S13]  /*1400*/  ISETP.GT.AND P0, PT, R0, -0x1, PT ;  /* 0xffffffff0000780c */ /* 0x000fda0003f04270 */
[----:B------:R-:W-:Y:S05]  /*1410*/  @P0 BRA `(.L_x_1092) ;  /* 0x00000000001c0947 */ /* 0x000fea0003800000 */
[----:B------:R-:W-:Y:S02]  /*1420*/  ISETP.NE.AND P0, PT, R13, 0x1, PT ;  /* 0x000000010d00780c */ /* 0x000fe40003f05270 */
[----:B------:R-:W-:-:S11]  /*1430*/  LOP3.LUT R3, RZ, R0, RZ, 0x33, !PT ;  /* 0x00000000ff037212 */ /* 0x000fd600078e33ff */
[----:B------:R-:W0:Y:S02]  /*1440*/  @P0 LDC.64 R4, c[0x0][0x9e8] ;  /* 0x00027a00ff040b82 */ /* 0x000e240000000a00 */
[----:B0-----:R-:W-:-:S05]  /*1450*/  @P0 IMAD.HI.U32 R0, R3, R4, RZ ;  /* 0x0000000403000227 */ /* 0x001fca00078e00ff */
[----:B------:R-:W-:-:S04]  /*1460*/  @P0 SHF.R.U32.HI R3, RZ, R5, R0 ;  /* 0x00000005ff030219 */ /* 0x000fc80000011600 */
[----:B------:R-:W-:Y:S01]  /*1470*/  LOP3.LUT R0, RZ, R3, RZ, 0x33, !PT ;  /* 0x00000003ff007212 */ /* 0x000fe200078e33ff */
[----:B------:R-:W-:Y:S06]  /*1480*/  BRA `(.L_x_1093) ;  /* 0x0000000000107947 */ /* 0x000fec0003800000 */
.L_x_1092:
[----:B------:R-:W-:-:S13]  /*1490*/  ISETP.NE.AND P0, PT, R13, 0x1, PT ;  /* 0x000000010d00780c */ /* 0x000fda0003f05270 */
[----:B------:R-:W0:Y:S02]  /*14a0*/  @P0 LDC.64 R4, c[0x0][0x9e8] ;  /* 0x00027a00ff040b82 */ /* 0x000e240000000a00 */
[----:B0-----:R-:W-:-:S05]  /*14b0*/  @P0 IMAD.HI.U32 R4, R0, R4, RZ ;  /* 0x0000000400040227 */ /* 0x001fca00078e00ff */
[----:B------:R-:W-:-:S07]  /*14c0*/  @P0 SHF.R.U32.HI R0, RZ, R5, R4 ;  /* 0x00000005ff000219 */ /* 0x000fce0000011604 */
.L_x_1093:
[----:B------:R-:W-:-:S05]  /*14d0*/  IMAD R3, R0, R13, RZ ;  /* 0x0000000d00037224 */ /* 0x000fca00078e02ff */
[----:B------:R-:W-:-:S07]  /*14e0*/  VIMNMX R2, R2, R3, !PT ;  /* 0x0000000302027248 */ /* 0x000fce0007fe0100 */
.L_x_1091:
[----:B------:R-:W-:Y:S01]  /*14f0*/  IMAD.HI R2, R2, 0x2aaaaaab, RZ ;  /* 0x2aaaaaab02027827 */ /* 0x000fe200078e02ff */
[----:B------:R-:W-:Y:S02]  /*1500*/  PLOP3.LUT P0, PT, PT, PT, PT, 0x80, 0x0 ;  /* 0x000000000000781c */ /* 0x000fe40003f0f070 */
[----:B------:R-:W-:Y:S02]  /*1510*/  CS2R R88, SRZ ;  /* 0x0000000000587805 */ /* 0x000fe4000001ff00 */
[----:B------:R-:W-:Y:S02]  /*1520*/  CS2R R86, SRZ ;  /* 0x0000000000567805 */ /* 0x000fe4000001ff00 */
[----:B------:R-:W-:Y:S02]  /*1530*/  CS2R R84, SRZ ;  /* 0x0000000000547805 */ /* 0x000fe4000001ff00 */
[----:B------:R-:W-:Y:S02]  /*1540*/  SHF.R.U32.HI R3, RZ, 0x1f, R2 ;  /* 0x0000001fff037819 */ /* 0x000fe40000011602 */
[----:B------:R-:W-:-:S02]  /*1550*/  CS2R R82, SRZ ;  /* 0x0000000000527805 */ /* 0x000fc4000001ff00 */
[----:B------:R-:W-:Y:S01]  /*1560*/  CS2R R80, SRZ ;  /* 0x0000000000507805 */ /* 0x000fe2000001ff00 */
[----:B------:R-:W-:Y:S01]  /*1570*/  IMAD.MOV.U32 R50, RZ, RZ, RZ ;  /* 0x000000ffff327224 */ /* 0x000fe200078e00ff */
[----:B------:R-:W-:Y:S02]  /*1580*/  LEA.HI.SX32 R3, R2, R3, 0x1c ;  /* 0x0000000302037211 */ /* 0x000fe400078fe2ff */
[----:B------:R-:W-:Y:S02]  /*1590*/  CS2R R46, SRZ ;  /* 0x00000000002e7805 */ /* 0x000fe4000001ff00 */
[----:B------:R-:W-:Y:S02]  /*15a0*/  CS2R R76, SRZ ;  /* 0x00000000004c7805 */ /* 0x000fe4000001ff00 */
[----:B------:R-:W-:Y:S02]  /*15b0*/  CS2R R74, SRZ ;  /* 0x00000000004a7805 */ /* 0x000fe4000001ff00 */
[----:B------:R-:W-:-:S02]  /*15c0*/  VIMNMX R22, RZ, R3, !PT ;  /* 0x00000003ff167248 */ /* 0x000fc40007fe0100 */
[----:B------:R-:W-:Y:S02]  /*15d0*/  CS2R R44, SRZ ;  /* 0x00000000002c7805 */ /* 0x000fe4000001ff00 */
[----:B------:R-:W-:Y:S02]  /*15e0*/  CS2R R70, SRZ ;  /* 0x0000000000467805 */ /* 0x000fe4000001ff00 */
[----:B------:R-:W-:Y:S02]  /*15f0*/  CS2R R68, SRZ ;  /* 0x0000000000447805 */ /* 0x000fe4000001ff00 */
[----:B------:R-:W-:Y:S02]  /*1600*/  ISETP.GT.AND P1, PT, R73, R22, PT ;  /* 0x000000164900720c */ /* 0x000fe40003f24270 */
[----:B------:R-:W-:Y:S02]  /*1610*/  CS2R R66, SRZ ;  /* 0x0000000000427805 */ /* 0x000fe4000001ff00 */
[----:B------:R-:W-:-:S02]  /*1620*/  CS2R R64, SRZ ;  /* 0x0000000000407805 */ /* 0x000fc4000001ff00 */
[----:B------:R-:W-:Y:S02]  /*1630*/  CS2R R62, SRZ ;  /* 0x00000000003e7805 */ /* 0x000fe4000001ff00 */
[----:B------:R-:W-:Y:S02]  /*1640*/  CS2R R60, SRZ ;  /* 0x00000000003c7805 */ /* 0x000fe4000001ff00 */
[----:B------:R-:W-:Y:S02]  /*1650*/  CS2R R58, SRZ ;  /* 0x00000000003a7805 */ /* 0x000fe4000001ff00 */
[----:B------:R-:W-:Y:S01]  /*1660*/  CS2R R56, SRZ ;  /* 0x0000000000387805 */ /* 0x000fe2000001ff00 */
[----:B------:R-:W-:Y:S01]  /*1670*/  IMAD.MOV.U32 R55, RZ, RZ, RZ ;  /* 0x000000ffff377224 */ /* 0x000fe200078e00ff */
        /* <DEDUP_REMOVED lines=11> */
[----:B------:R-:W-:Y:S01]  /*1730*/  IMAD.MOV.U32 R108, RZ, RZ, RZ ;  /* 0x000000ffff6c7224 */ /* 0x000fe200078e00ff */
[----:B------:R-:W-:Y:S02]  /*1740*/  CS2R R6, SRZ ;  /* 0x0000000000067805 */ /* 0x000fe4000001ff00 */
[----:B------:R-:W-:Y:S01]  /*1750*/  CS2R R28, SRZ ;  /* 0x00000000001c7805 */ /* 0x000fe2000001ff00 */
[----:B------:R-:W-:Y:S02]  /*1760*/  IMAD.MOV.U32 R27, RZ, RZ, RZ ;  /* 0x000000ffff1b7224 */ /* 0x000fe400078e00ff */
[----:B------:R-:W-:-:S02]  /*1770*/  IMAD.MOV.U32 R110, RZ, RZ, RZ ;  /* 0x000000ffff6e7224 */ /* 0x000fc400078e00ff */
[----:B------:R-:W-:Y:S01]  /*1780*/  IMAD.MOV.U32 R3, RZ, RZ, RZ ;  /* 0x000000ffff037224 */ /* 0x000fe200078e00ff */
[----:B------:R-:W-:Y:S06]  /*1790*/  @!P1 BRA `(.L_x_1094) ;  /* 0x000000b400449947 */ /* 0x000fec0003800000 */
[----:B------:R-:W0:Y:S01]  /*17a0*/  SHFL.IDX PT, R0, R167, RZ, 0x1f ;  /* 0x00001fffa7007589 */ /* 0x000e2200000e0000 */
[----:B------:R-:W1:Y:S01]  /*17b0*/  S2UR UR6, SR_CgaCtaId ;  /* 0x00000000000679c3 */ /* 0x000e620000008800 */
[----:B------:R-:W-:Y:S01]  /*17c0*/  UMOV UR37, 0x400 ;  /* 0x0000040000257882 */ /* 0x000fe20000000000 */
        /* <DEDUP_REMOVED lines=28> */
.L_x_1095:
[----:B------:R-:W-:Y:S02]  /*1990*/  LEA.HI R0, R165, R165, RZ, 0x1 ;  /* 0x000000a5a5007211 */ /* 0x000fe400078f08ff */
[----:B------:R-:W-:Y:S02]  /*19a0*/  R2UR UR4, R170 ;  /* 0x00000000aa0472ca */ /* 0x000fe400000e0000 */
[----:B------:R-:W-:-:S05]  /*19b0*/  LOP3.LUT R0, R0, 0xfffffffe, RZ, 0xc0, !PT ;  /* 0xfffffffe00007812 */ /* 0x000fca00078ec0ff */
[----:B------:R-:W-:-:S05]  /*19c0*/  IMAD.IADD R0, R165, 0x1, -R0 ;  /* 0x00000001a5007824 */ /* 0x000fca00078e0a00 */
[----:B------:R-:W-:Y:S01]  /*19d0*/  SHF.L.U32 R0, R0, 0x1f, RZ ;  /* 0x0000001f00007819 */ /* 0x000fe200000006ff */
[----:B------:R-:W-:-:S03]  /*19e0*/  IMAD.U32 R2, RZ, RZ, UR4 ;  /* 0x00000004ff027e24 */ /* 0x000fc6000f8e00ff */
[----:B------:R-:W0:Y:S02]  /*19f0*/  SYNCS.PHASECHK.TRANS64.TRYWAIT P1, [UR37+0x2a800], R0 ;  /* 0x02a80000ff0075a7 */ /* 0x000e240008020165 */
[----:B------:R-:W-:Y:S01]  /*1a00*/  ISETP.NE.AND P0, PT, R2, 0x3, PT ;  /* 0x000000030200780c */ /* 0x000fe20003f05270 */
[----:B0-----:R-:W-:-:S12]  /*1a10*/  @!P1 BRA `(.L_x_1096) ;  /* 0x0000011c00ac9947 */ /* 0x001fd80003800000 */
.L_x_1292:
[----:B------:R-:W-:Y:S05]  /*1a20*/  @!P0 BRA `(.L_x_1097) ;  /* 0x0000000000048947 */ /* 0x000fea0003800000 */
[----:B------:R-:W-:Y:S01]  /*1a30*/  BPT.TRAP 0x1 ;  /* 0x000000040000795c */ /* 0x000fe20000300000 */
.L_x_1097:
[----:B------:R-:W-:Y:S02]  /*1a40*/  IMAD.U32 R7, RZ, RZ, UR36 ;  /* 0x00000024ff077e24 */ /* 0x000fe4000f8e00ff */
[----:B0-----:R-:W-:-:S03]  /*1a50*/  IMAD.U32 R0, RZ, RZ, UR38 ;  /* 0x00000026ff007e24 */ /* 0x001fc6000f8e00ff */
[----:B------:R-:W-:Y:S02]  /*1a60*/  LEA R7, R7, UR37, 0x3 ;  /* 0x0000002507077c11 */ /* 0x000fe4000f8e18ff */
[----:B------:R-:W-:-:S04]  /*1a70*/  SHF.L.U32 R0, R0, 0x1f, RZ ;  /* 0x0000001f00007819 */ /* 0x000fc800000006ff */
[----:B------:R0:W1:Y:S01]  /*1a80*/  SYNCS.PHASECHK.TRANS64.TRYWAIT P1, [R7+URZ+0x2a830], R0 ;  /* 0x02a83000070075a7 */ /* 0x000062000802017f */
[----:B------:R-:W-:Y:S05]  /*1a90*/  @!P0 BRA `(.L_x_1098) ;  /* 0x0000000000048947 */ /* 0x000fea0003800000 */
[----:B------:R-:W-:Y:S01]  /*1aa0*/  BPT.TRAP 0x1 ;  /* 0x000000040000795c */ /* 0x000fe20000300000 */
.L_x_1098:
[----:B------:R-:W2:Y:S01]  /*1ab0*/  LDL.LU R2, [R1+0xc] ;  /* 0x00000c0001027983 */ /* 0x000ea20000300800 */
[----:B------:R-:W3:Y:S02]  /*1ac0*/  S2R R3, SR_TID.X ;  /* 0x0000000000037919 */ /* 0x000ee40000002100 */
[----:B---3--:R-:W-:Y:S02]  /*1ad0*/  LOP3.LUT P2, RZ, R3, 0x7f, RZ, 0xc0, !PT ;  /* 0x0000007f03ff7812 */ /* 0x008fe4000784c0ff */
[----:B--2---:R-:W-:-:S11]  /*1ae0*/  LOP3.LUT R2, R2, 0xffefffff, RZ, 0xc0, !PT ;  /* 0xffefffff02027812 */ /* 0x004fd600078ec0ff */
[----:B------:R-:W-:-:S05]  /*1af0*/  @P2 LOP3.LUT R2, R2, 0x100000, RZ, 0xfc, !PT ;  /* 0x0010000002022812 */ /* 0x000fca00078efcff */
[----:B------:R2:W-:Y:S01]  /*1b00*/  STL [R1+0xc], R2 ;  /* 0x00000c0201007387 */ /* 0x0005e20000100800 */
[----:B-1----:R-:W-:Y:S05]  /*1b10*/  @P1 BRA `(.L_x_1099) ;  /* 0x0000000000081947 */ /* 0x002fea0003800000 */
[----:B------:R-:W1:Y:S02]  /*1b20*/  SYNCS.PHASECHK.TRANS64.TRYWAIT P1, [R7+URZ+0x2a830], R0 ;  /* 0x02a83000070075a7 */ /* 0x000e64000802017f */
[----:B-1----:R-:W-:Y:S05]  /*1b30*/  @!P1 BRA `(.L_x_1100) ;  /* 0x0000011c007c9947 */ /* 0x002fea0003800000 */
.L_x_1099:
[----:B------:R-:W-:Y:S05]  /*1b40*/  WARPSYNC.ALL ;  /* 0x0000000000007948 */ /* 0x000fea0003800000 */
[----:B------:R-:W-:Y:S01]  /*1b50*/  UIADD3 UR4, UR37, 0x18400, URZ ;  /* 0x0001840025047890 */ /* 0x000fe2000fffe03f */
[----:B------:R-:W-:Y:S01]  /*1b60*/  WARPGROUP.ARRIVE ;  /* 0x00000000000079c5 */ /* 0x000fe20000000000 */
[----:B------:R-:W-:Y:S01]  /*1b70*/  UMOV UR9, 0x40000040 ;  /* 0x4000004000097882 */ /* 0x000fe20000000000 */
[----:B------:R-:W-:Y:S01]  /*1b80*/  UMOV UR11, 0x40000040 ;  /* 0x40000040000b7882 */ /* 0x000fe20000000000 */
[----:B------:R-:W-:Y:S01]  /*1b90*/  USHF.R.U32.HI UR4, URZ, 0x4, UR4 ;  /* 0x000000043f047899 */ /* 0x000fe20008011604 */
[----:B------:R-:W-:Y:S01]  /*1ba0*/  IMAD.U32 R5, RZ, RZ, UR9 ;  /* 0x00000009ff057e24 */ /* 0x000fe2000f8e00ff */
[----:B------:R-:W-:Y:S01]  /*1bb0*/  UMOV UR13, 0x40000040 ;  /* 0x40000040000d7882 */ /* 0x000fe20000000000 */
[----:B------:R-:W-:Y:S01]  /*1bc0*/  UMOV UR15, 0x40000040 ;  /* 0x40000040000f7882 */ /* 0x000fe20000000000 */
[----:B------:R-:W-:Y:S01]  /*1bd0*/  ULOP3.LUT UR4, UR4, 0x3fff, URZ, 0xc0, !UPT ;  /* 0x00003fff04047892 */ /* 0x000fe2000f8ec03f */
[----:B------:R-:W3:Y:S01]  /*1be0*/  LDC R174, c[0x0][0x448] ;  /* 0x00011200ffae7b82 */ /* 0x000ee20000000800 */
[----:B------:R-:W-:Y:S01]  /*1bf0*/  UMOV UR17, 0x40000040 ;  /* 0x4000004000117882 */ /* 0x000fe20000000000 */
[----:B------:R-:W-:Y:S01]  /*1c00*/  UMOV UR19, 0x40000040 ;  /* 0x4000004000137882 */ /* 0x000fe20000000000 */
[----:B------:R-:W-:Y:S01]  /*1c10*/  ULOP3.LUT UR39, UR4, 0x10000, URZ, 0xfc, !UPT ;  /* 0x0001000004277892 */ /* 0x000fe2000f8efc3f */
[----:B------:R-:W4:Y:S01]  /*1c20*/  S2R R8, SR_TID.X ;  /* 0x0000000000087919 */ /* 0x000f220000002100 */
[----:B------:R-:W-:Y:S01]  /*1c30*/  ULOP3.LUT UR4, UR40, 0x10000, URZ, 0xfc, !UPT ;  /* 0x0001000028047892 */ /* 0x000fe2000f8efc3f */
[----:B01----:R-:W-:Y:S01]  /*1c40*/  IMAD.IADD R0, R19, 0x1, R17 ;  /* 0x0000000113007824 */ /* 0x003fe200078e0211 */
[----:B------:R-:W-:Y:S01]  /*1c50*/  UIMAD UR5, UR36, 0x900, UR39 ;  /* 0x00000900240578a4 */ /* 0x000fe2000f8e0227 */
[----:B------:R-:W0:Y:S01]  /*1c60*/  LDC.64 R14, c[0x0][0x9e0] ;  /* 0x00027800ff0e7b82 */ /* 0x000e220000000a00 */
[----:B------:R-:W-:Y:S01]  /*1c70*/  UIADD3 UR12, UR4, 0x4, URZ ;  /* 0x00000004040c7890 */ /* 0x000fe2000fffe03f */
[----:B--2---:R-:W-:Y:S01]  /*1c80*/  IMAD.MOV.U32 R2, RZ, RZ, R0 ;  /* 0x000000ffff027224 */ /* 0x004fe200078e0000 */
[----:B------:R-:W-:Y:S01]  /*1c90*/  UIADD3 UR14, UR5, 0x4, URZ ;  /* 0x00000004050e7890 */ /* 0x000fe2000fffe03f */
[----:B------:R-:W-:-:S02]  /*1ca0*/  UMOV UR8, UR4 ;  /* 0x0000000400087c82 */ /* 0x000fc40008000000 */
[----:B------:R-:W-:Y:S01]  /*1cb0*/  UMOV UR10, UR5 ;  /* 0x00000005000a7c82 */ /* 0x000fe20008000000 */
[----:B------:R-:W-:Y:S01]  /*1cc0*/  IMAD.U32 R4, RZ, RZ, UR8 ;  /* 0x00000008ff047e24 */ /* 0x000fe2000f8e00ff */
[----:B------:R-:W-:Y:S01]  /*1cd0*/  HGMMA.64x96x16.F32.BF16 R24, gdesc[UR8], RZ, !UPT, gsb0 ;  /* 0x01600000081879f0 */ /* 0x000fe2000c0018ff */
[----:B------:R-:W-:Y:S01]  /*1ce0*/  UIADD3 UR8, UR4, 0x2, URZ ;  /* 0x0000000204087890 */ /* 0x000fe2000fffe03f */
[----:B------:R-:W1:Y:S01]  /*1cf0*/  LDC R11, c[0x0][0x288] ;  /* 0x0000a200ff0b7b82 */ /* 0x000e620000000800 */
[----:B------:R-:W-:Y:S01]  /*1d00*/  UIADD3 UR10, UR5, 0x2, URZ ;  /* 0x00000002050a7890 */ /* 0x000fe2000fffe03f */
[----:B------:R-:W-:Y:S01]  /*1d10*/  UMOV UR9, 0x40000040 ;  /* 0x4000004000097882 */ /* 0x000fe20000000000 */
[----:B------:R-:W-:Y:S01]  /*1d20*/  UMOV UR11, 0x40000040 ;  /* 0x40000040000b7882 */ /* 0x000fe20000000000 */
[----:B------:R-:W-:Y:S01]  /*1d30*/  UIADD3 UR16, UR4, 0x6, URZ ;  /* 0x0000000604107890 */ /* 0x000fe2000fffe03f */
[----:B---3--:R-:W-:Y:S01]  /*1d40*/  ISETP.NE.AND P2, PT, R174, 0x1, PT ;  /* 0x00000001ae00780c */ /* 0x008fe20003f45270 */
[----:B------:R-:W-:-:S02]  /*1d50*/  UIADD3 UR18, UR5, 0x6, URZ ;  /* 0x0000000605127890 */ /* 0x000fc4000fffe03f */
[----:B------:R-:W-:Y:S02]  /*1d60*/  UIADD3 UR20, UR4, 0x400, URZ ;  /* 0x0000040004147890 */ /* 0x000fe4000fffe03f */
[----:B------:R-:W-:Y:S01]  /*1d70*/  UIADD3 UR22, UR5, 0x300, URZ ;  /* 0x0000030005167890 */ /* 0x000fe2000fffe03f */
[----:B------:R-:W-:Y:S01]  /*1d80*/  UMOV UR21, 0x40000040 ;  /* 0x4000004000157882 */ /* 0x000fe20000000000 */
[----:B------:R-:W-:Y:S01]  /*1d90*/  UMOV UR23, 0x40000040 ;  /* 0x4000004000177882 */ /* 0x000fe20000000000 */
[----:B------:R-:W-:Y:S02]  /*1da0*/  UIADD3 UR24, UR4, 0x402, URZ ;  /* 0x0000040204187890 */ /* 0x000fe4000fffe03f */
[----:B------:R-:W-:Y:S01]  /*1db0*/  UIADD3 UR26, UR5, 0x302, URZ ;  /* 0x00000302051a7890 */ /* 0x000fe2000fffe03f */
[----:B----4-:R-:W-:Y:S01]  /*1dc0*/  LOP3.LUT P1, RZ, R8, 0x7f, RZ, 0xc0, !PT ;  /* 0x0000007f08ff7812 */ /* 0x010fe2000782c0ff */
[----:B------:R-:W-:Y:S01]  /*1dd0*/  UMOV UR25, 0x40000040 ;  /* 0x4000004000197882 */ /* 0x000fe20000000000 */
[----:B------:R-:W-:Y:S01]  /*1de0*/  UMOV UR27, 0x40000040 ;  /* 0x40000040001b7882 */ /* 0x000fe20000000000 */
[----:B------:R-:W-:Y:S01]  /*1df0*/  UIADD3 UR28, UR4, 0x404, URZ ;  /* 0x00000404041c7890 */ /* 0x000fe2000fffe03f */
[----:B------:R-:W2:Y:S01]  /*1e00*/  @P2 LDC R3, c[0x0][0x44c] ;  /* 0x00011300ff032b82 */ /* 0x000ea20000000800 */
[----:B------:R-:W-:Y:S01]  /*1e10*/  UIADD3 UR30, UR5, 0x304, URZ ;  /* 0x00000304051e7890 */ /* 0x000fe2000fffe03f */
[----:B------:R-:W-:Y:S01]  /*1e20*/  UMOV UR29, 0x40000040 ;  /* 0x40000040001d7882 */ /* 0x000fe20000000000 */
[----:B------:R-:W-:Y:S01]  /*1e30*/  UMOV UR31, 0x40000040 ;  /* 0x40000040001f7882 */ /* 0x000fe20000000000 */
[----:B------:R-:W-:-:S02]  /*1e40*/  UIADD3 UR32, UR4, 0x406, URZ ;  /* 0x0000040604207890 */ /* 0x000fc4000fffe03f */
[----:B------:R-:W-:Y:S02]  /*1e50*/  UIADD3 UR34, UR5, 0x306, URZ ;  /* 0x0000030605227890 */ /* 0x000fe4000fffe03f */
[----:B------:R-:W3:Y:S01]  /*1e60*/  @P2 LDC R6, c[0x0][0x450] ;  /* 0x00011400ff062b82 */ /* 0x000ee20000000800 */
        /* <DEDUP_REMOVED lines=10> */
[----:B------:R-:W-:Y:S01]  /*1f10*/  UIADD3 UR48, UR4, 0x804, URZ ;  /* 0x0000080404307890 */ /* 0x000fe2000fffe03f */
[----:B--2---:R-:W-:Y:S01]  /*1f20*/  @P2 IMAD.HI.U32 R3, R0, R3, RZ ;  /* 0x0000000300032227 */ /* 0x004fe200078e00ff */
[----:B------:R-:W-:Y:S01]  /*1f30*/  UIADD3 UR50, UR5, 0x604, URZ ;  /* 0x0000060405327890 */ /* 0x000fe2000fffe03f */
[----:B------:R-:W-:Y:S01]  /*1f40*/  UMOV UR49, 0x40000040 ;  /* 0x4000004000317882 */ /* 0x000fe20000000000 */
[----:B------:R-:W-:Y:S01]  /*1f50*/  UMOV UR51, 0x40000040 ;  /* 0x4000004000337882 */ /* 0x000fe20000000000 */
[----:B------:R-:W-:Y:S01]  /*1f60*/  UIADD3 UR56, UR4, 0x806, URZ ;  /* 0x0000080604387890 */ /* 0x000fe2000fffe03f */
[----:B------:R-:W-:Y:S01]  /*1f70*/  @!P1 VIADD R0, R7, 0x2a840 ;  /* 0x0002a84007009836 */ /* 0x000fe20000000000 */
[----:B------:R-:W-:Y:S01]  /*1f80*/  UIADD3 UR58, UR5, 0x606, URZ ;  /* 0x00000606053a7890 */ /* 0x000fe2000fffe03f */
[----:B---3--:R-:W-:Y:S01]  /*1f90*/  @P2 SHF.R.U32.HI R2, RZ, R6, R3 ;  /* 0x00000006ff022219 */ /* 0x008fe20000011603 */
[----:B------:R-:W-:Y:S01]  /*1fa0*/  UMOV UR57, 0x40000040 ;  /* 0x4000004000397882 */ /* 0x000fe20000000000 */
[----:B------:R-:W-:Y:S01]  /*1fb0*/  UMOV UR59, 0x40000040 ;  /* 0x40000040003b7882 */ /* 0x000fe20000000000 */
[----:B------:R-:W-:Y:S01]  /*1fc0*/  IMAD.MOV.U32 R6, RZ, RZ, -0x60 ;  /* 0xffffffa0ff067424 */ /* 0x000fe200078e00ff */
[----:B------:R-:W-:Y:S01]  /*1fd0*/  @!P1 PRMT R0, RZ, 0x654, R0 ;  /* 0x00000654ff009816 */ /* 0x000fe20000000000 */
[----:B------:R-:W2:Y:S02]  /*1fe0*/  SHFL.IDX PT, R77, R2, RZ, 0x1c1f ;  /* 0x001c1fff024d7589 */ /* 0x000ea400000e0000 */
[----:B------:R-:W-:-:S04]  /*1ff0*/  IMAD R7, R73, R6, 0x61 ;  /* 0x0000006149077424 */ /* 0x000fc800078e0206 */
[----:B------:R-:W-:-:S04]  /*2000*/  IMAD R6, R18, -0x2, R7 ;  /* 0xfffffffe12067824 */ /* 0x000fc800078e0207 */
[C---:B------:R-:W-:Y:S01]  /*2010*/  VIADD R75, R6.reuse, 0xffffffff ;  /* 0xffffffff064b7836 */ /* 0x040fe20000000000 */
[----:B-1----:R-:W-:-:S05]  /*2020*/  IADD3 R9, R6, -R11, R16 ;  /* 0x8000000b06097210 */ /* 0x002fca0007ffe010 */
[----:B0-----:R-:W-:Y:S01]  /*2030*/  IMAD.IADD R20, R9, 0x1, R14 ;  /* 0x0000000109147824 */ /* 0x001fe200078e020e */
[----:B------:R-:W-:Y:S02]  /*2040*/  WARPGROUP.DEPBAR.LE gsb0, 0x0 ;  /* 0x00008000000079c5 */ /* 0x000fe40000010000 */
[----:B------:R-:W-:-:S06]  /*2050*/  WARPGROUP.ARRIVE ;  /* 0x00000000000079c5 */ /* 0x000fcc0000000000 */
[----:B------:R-:W-:Y:S03]  /*2060*/  HGMMA.64x96x16.F32.BF16 R24, gdesc[UR8], R24, gsb0 ;  /* 0x01600000081879f0 */ /* 0x000fe60008001818 */
        /* <DEDUP_REMOVED lines=29> */
[----:B------:R-:W-:Y:S01]  /*2240*/  HGMMA.64x96x16.F32.BF16 R24, gdesc[UR56], R24, gsb0 ;  /* 0x01600000381879f0 */ /* 0x000fe20008001818 */
[----:B------:R-:W-:Y:S02]  /*2250*/  ULDC UR59, c[0x0][0x9dc] ;  /* 0x00027700003b7ab9 */ /* 0x000fe40000000800 */
[----:B------:R-:W-:-:S06]  /*2260*/  ULOP3.LUT UR4, URZ, UR59, URZ, 0x33, !UPT ;  /* 0x0000003b3f047292 */ /* 0x000fcc000f8e333f */
[----:B------:R-:W-:Y:S02]  /*2270*/  VIADD R74, R9, UR4 ;  /* 0x00000004094a7c36 */ /* 0x000fe40008000000 */
[----:B------:R-:W-:Y:S01]  /*2280*/  VIADD R9, R7, 0xffffffff ;  /* 0xffffffff07097836 */ /* 0x000fe20000000000 */
[----:B------:R-:W-:Y:S02]  /*2290*/  WARPGROUP.DEPBAR.LE gsb0, 0x0 ;  /* 0x00008000000079c5 */ /* 0x000fe40000010000 */
[----:B------:R0:W-:Y:S01]  /*22a0*/  @!P1 SYNCS.ARRIVE.TRANS64.RED.A1T0 RZ, [R0+URZ], RZ ;  /* 0x000000ff00ff99a7 */ /* 0x0001e2000810043f */
[----:B------:R-:W-:-:S04]  /*22b0*/  ISETP.GE.AND P1, PT, R15, 0x1, PT ;  /* 0x000000010f00780c */ /* 0x000fc80003f26270 */
[----:B------:R-:W-:Y:S01]  /*22c0*/  P2R R21, PR, RZ, 0x2 ;  /* 0x00000002ff157803 */ /* 0x000fe20000000000 */
[----:B0-----:R-:W-:-:S04]  /*22d0*/  IMAD R0, R73, -0x60, R16 ;  /* 0xffffffa049007824 */ /* 0x001fc800078e0210 */
[----:B------:R-:W-:-:S04]  /*22e0*/  VIADD R3, R0, 0x60 ;  /* 0x0000006000037836 */ /* 0x000fc80000000000 */
[----:B------:R-:W-:Y:S02]  /*22f0*/  IMAD R13, R18, -0x2, R3 ;  /* 0xfffffffe120d7824 */ /* 0x000fe400078e0203 */
[----:B--2---:R-:W-:-:S03]  /*2300*/  IMAD.IADD R3, R74, 0x1, R77 ;  /* 0x000000014a037824 */ /* 0x004fc600078e024d */
[----:B------:R-:W-:Y:S01]  /*2310*/  VIADDMNMX R0, R77, R20, R13, PT ;  /* 0x000000144d007246 */ /* 0x000fe2000380010d */
[----:B------:R-:W-:Y:S06]  /*2320*/  @!P1 BRA `(.L_x_1101) ;  /* 0x00000000004c9947 */ /* 0x000fec0003800000 */
[----:B------:R-:W-:Y:S01]  /*2330*/  IADD3 R6, R16, -R11, R77 ;  /* 0x8000000b10067210 */ /* 0x000fe20007ffe04d */
[----:B------:R-:W-:Y:S03]  /*2340*/  BSSY B0, `(.L_x_1102) ;  /* 0x000000e000007945 */ /* 0x000fe60003800000 */
        /* <DEDUP_REMOVED lines=9> */
.L_x_1103:
[----:B------:R-:W-:-:S13]  /*23e0*/  ISETP.NE.AND P1, PT, R15, 0x1, PT ;  /* 0x000000010f00780c */ /* 0x000fda0003f25270 */
[----:B------:R-:W0:Y:S02]  /*23f0*/  @P1 LDC.64 R76, c[0x0][0x9e8] ;  /* 0x00027a00ff4c1b82 */ /* 0x000e240000000a00 */
[----:B0-----:R-:W-:-:S05]  /*2400*/  @P1 IMAD.HI.U32 R8, R6, R76, RZ ;  /* 0x0000004c06081227 */ /* 0x001fca00078e00ff */
[----:B------:R-:W-:-:S07]  /*2410*/  @P1 SHF.R.U32.HI R6, RZ, R77, R8 ;  /* 0x0000004dff061219 */ /* 0x000fce0000011608 */
.L_x_1104:
[----:B------:R-:W-:Y:S05]  /*2420*/  BSYNC B0 ;  /* 0x0000000000007941 */ /* 0x000fea0003800000 */
.L_x_1102:
[----:B------:R-:W-:-:S05]  /*2430*/  IMAD R6, R6, R15, R75 ;  /* 0x0000000f06067224 */ /* 0x000fca00078e024b */
[----:B------:R-:W-:Y:S02]  /*2440*/  VIMNMX R3, R3, R6, !PT ;  /* 0x0000000603037248 */ /* 0x000fe40007fe0100 */
[----:B------:R-:W-:-:S07]  /*2450*/  VIADDMNMX R0, R6, R15, R0, PT ;  /* 0x0000000f06007246 */ /* 0x000fce0003800100 */
.L_x_1101:
[C---:B------:R-:W-:Y:S02]  /*2460*/  ISETP.GE.AND P1, PT, R9.reuse, 0x2, PT ;  /* 0x000000020900780c */ /* 0x040fe40003f26270 */
[----:B------:R-:W-:Y:S02]  /*2470*/  ISETP.GE.AND P5, PT, R9, 0x9, PT ;  /* 0x000000090900780c */ /* 0x000fe40003fa6270 */
[----:B------:R-:W-:Y:S02]  /*2480*/  ISETP.GT.AND P2, PT, R3, 0x1, !P1 ;  /* 0x000000010300780c */ /* 0x000fe40004f44270 */
[C---:B------:R-:W-:Y:S02]  /*2490*/  ISETP.GE.AND P3, PT, R9.reuse, 0xa, PT ;  /* 0x0000000a0900780c */ /* 0x040fe40003f66270 */
[----:B------:R-:W-:Y:S02]  /*24a0*/  ISETP.LT.OR P2, PT, R0, 0x2, P2 ;  /* 0x000000020000780c */ /* 0x000fe40001741670 */
[----:B------:R-:W-:-:S02]  /*24b0*/  ISETP.GE.AND P6, PT, R9, 0x52, PT ;  /* 0x000000520900780c */ /* 0x000fc40003fc6270 */
[----:B------:R-:W-:Y:S02]  /*24c0*/  FSEL R77, R25, -INF , !P2 ;  /* 0xff800000194d7808 */ /* 0x000fe40005000000 */
[----:B------:R-:W-:Y:S02]  /*24d0*/  ISETP.GT.AND P2, PT, R3, 0x8, !P5 ;  /* 0x000000080300780c */ /* 0x000fe40006f44270 */
[----:B------:R-:W-:Y:S02]  /*24e0*/  P2R R25, PR, RZ, 0x8 ;  /* 0x00000008ff197803 */ /* 0x000fe40000000000 */
[----:B------:R-:W-:-:S04]  /*24f0*/  ISETP.LT.OR P2, PT, R0, 0x9, P2 ;  /* 0x000000090000780c */ /* 0x000fc80001741670 */
[----:B------:R-:W-:Y:S02]  /*2500*/  FSEL R79, R28, -INF , !P2 ;  /* 0xff8000001c4f7808 */ /* 0x000fe40005000000 */
[----:B------:R-:W-:Y:S02]  /*2510*/  ISETP.GT.AND P2, PT, R3, 0x9, !P3 ;  /* 0x000000090300780c */ /* 0x000fe40005f44270 */
[----:B------:R-:W-:Y:S02]  /*2520*/  ISETP.GE.AND P3, PT, R9, 0x11, PT ;  /* 0x000000110900780c */ /* 0x000fe40003f66270 */
[----:B------:R-:W-:Y:S02]  /*2530*/  ISETP.LT.OR P2, PT, R0, 0xa, P2 ;  /* 0x0000000a0000780c */ /* 0x000fe40001741670 */
[----:B------:R-:W-:Y:S02]  /*2540*/  P2R R76, PR, RZ, 0x8 ;  /* 0x00000008ff4c7803 */ /* 0x000fe40000000000 */
[----:B------:R-:W-:-:S02]  /*2550*/  FSEL R81, R29, -INF , !P2 ;  /* 0xff8000001d517808 */ /* 0x000fc40005000000 */
[----:B------:R-:W-:Y:S02]  /*2560*/  ISETP.GT.AND P2, PT, R3, 0x10, !P3 ;  /* 0x000000100300780c */ /* 0x000fe40005f44270 */
[----:B------:R-:W-:Y:S02]  /*2570*/  ISETP.GE.AND P3, PT, R9, 0x12, PT ;  /* 0x000000120900780c */ /* 0x000fe40003f66270 */
[----:B------:R-:W-:Y:S02]  /*2580*/  ISETP.LT.OR P2, PT, R0, 0x11, P2 ;  /* 0x000000110000780c */ /* 0x000fe40001741670 */
[----:B------:R-:W-:Y:S02]  /*2590*/  P2R R78, PR, RZ, 0x8 ;  /* 0x00000008ff4e7803 */ /* 0x000fe40000000000 */
[----:B------:R-:W-:Y:S02]  /*25a0*/  FSEL R83, R32, -INF , !P2 ;  /* 0xff80000020537808 */ /* 0x000fe40005000000 */
[----:B------:R-:W-:-:S02]  /*25b0*/  ISETP.GT.AND P2, PT, R3, 0x11, !P3 ;  /* 0x000000110300780c */ /* 0x000fc40005f44270 */
[----:B------:R-:W-:Y:S02]  /*25c0*/  ISETP.GE.AND P3, PT, R9, 0x19, PT ;  /* 0x000000190900780c */ /* 0x000fe40003f66270 */
[----:B------:R-:W-:Y:S02]  /*25d0*/  ISETP.LT.OR P2, PT, R0, 0x12, P2 ;  /* 0x000000120000780c */ /* 0x000fe40001741670 */
[----:B------:R-:W-:Y:S02]  /*25e0*/  P2R R80, PR, RZ, 0x8 ;  /* 0x00000008ff507803 */ /* 0x000fe40000000000 */
[----:B------:R-:W-:Y:S02]  /*25f0*/  FSEL R85, R33, -INF , !P2 ;  /* 0xff80000021557808 */ /* 0x000fe40005000000 */
[----:B------:R-:W-:Y:S02]  /*2600*/  ISETP.GT.AND P2, PT, R3, 0x18, !P3 ;  /* 0x000000180300780c */ /* 0x000fe40005f44270 */
[----:B------:R-:W-:-:S02]  /*2610*/  ISETP.GE.AND P3, PT, R9, 0x1a, PT ;  /* 0x0000001a0900780c */ /* 0x000fc40003f66270 */
[----:B------:R-:W-:Y:S02]  /*2620*/  ISETP.LT.OR P2, PT, R0, 0x19, P2 ;  /* 0x000000190000780c */ /* 0x000fe40001741670 */
[----:B------:R-:W-:Y:S02]  /*2630*/  P2R R28, PR, RZ, 0x8 ;  /* 0x00000008ff1c7803 */ /* 0x000fe40000000000 */
[----:B------:R-:W-:Y:S02]  /*2640*/  FSEL R87, R36, -INF , !P2 ;  /* 0xff80000024577808 */ /* 0x000fe40005000000 */
[----:B------:R-:W-:Y:S02]  /*2650*/  ISETP.GT.AND P2, PT, R3, 0x19, !P3 ;  /* 0x000000190300780c */ /* 0x000fe40005f44270 */
[----:B------:R-:W-:Y:S02]  /*2660*/  ISETP.GE.AND P3, PT, R9, 0x21, PT ;  /* 0x000000210900780c */ /* 0x000fe40003f66270 */
[----:B------:R-:W-:-:S02]  /*2670*/  ISETP.LT.OR P2, PT, R0, 0x1a, P2 ;  /* 0x0000001a0000780c */ /* 0x000fc40001741670 */
[----:B------:R-:W-:Y:S02]  /*2680*/  P2R R36, PR, RZ, 0x8 ;  /* 0x00000008ff247803 */ /* 0x000fe40000000000 */
[----:B------:R-:W-:Y:S02]  /*2690*/  FSEL R89, R37, -INF , !P2 ;  /* 0xff80000025597808 */ /* 0x000fe40005000000 */
[----:B------:R-:W-:Y:S02]  /*26a0*/  ISETP.GT.AND P2, PT, R3, 0x20, !P3 ;  /* 0x000000200300780c */ /* 0x000fe40005f44270 */
[----:B------:R-:W-:Y:S02]  /*26b0*/  ISETP.GE.AND P3, PT, R9, 0x22, PT ;  /* 0x000000220900780c */ /* 0x000fe40003f66270 */
[----:B------:R-:W-:Y:S02]  /*26c0*/  ISETP.LT.OR P2, PT, R0, 0x21, P2 ;  /* 0x000000210000780c */ /* 0x000fe40001741670 */
[----:B------:R-:W-:-:S02]  /*26d0*/  P2R R37, PR, RZ, 0x8 ;  /* 0x00000008ff257803 */ /* 0x000fc40000000000 */
        /* <DEDUP_REMOVED lines=8> */
[----:B------:R-:W-:-:S04]  /*2760*/  ISETP.LT.OR P2, PT, R0, 0x29, P2 ;  /* 0x000000290000780c */ /* 0x000fc80001741670 */
[----:B------:R-:W-:Y:S02]  /*2770*/  FSEL R93, R44, -INF , !P2 ;  /* 0xff8000002c5d7808 */ /* 0x000fe40005000000 */
[----:B------:R-:W-:Y:S02]  /*2780*/  ISETP.GT.AND P2, PT, R3, 0x29, !P3 ;  /* 0x000000290300780c */ /* 0x000fe40005f44270 */
[----:B------:R-:W-:Y:S02]  /*2790*/  P2R R44, PR, RZ, 0x8 ;  /* 0x00000008ff2c7803 */ /* 0x000fe40000000000 */
[----:B------:R-:W-:Y:S02]  /*27a0*/  ISETP.LT.OR P2, PT, R0, 0x2a, P2 ;  /* 0x0000002a0000780c */ /* 0x000fe40001741670 */
[----:B------:R-:W-:Y:S02]  /*27b0*/  ISETP.GE.AND P3, PT, R9, 0x31, PT ;  /* 0x000000310900780c */ /* 0x000fe40003f66270 */
[----:B------:R-:W-:-:S02]  /*27c0*/  FSEL R45, R45, -INF , !P2 ;  /* 0xff8000002d2d7808 */ /* 0x000fc40005000000 */
[----:B------:R-:W-:Y:S02]  /*27d0*/  ISETP.GT.AND P2, PT, R3, 0x30, !P3 ;  /* 0x000000300300780c */ /* 0x000fe40005f44270 */
[----:B------:R-:W-:Y:S02]  /*27e0*/  P2R R84, PR, RZ, 0x8 ;  /* 0x00000008ff547803 */ /* 0x000fe40000000000 */
[----:B------:R-:W-:Y:S02]  /*27f0*/  ISETP.LT.OR P2, PT, R0, 0x31, P2 ;  /* 0x000000310000780c */ /* 0x000fe40001741670 */
[----:B------:R-:W-:Y:S02]  /*2800*/  ISETP.GE.AND P3, PT, R9, 0x32, PT ;  /* 0x000000320900780c */ /* 0x000fe40003f66270 */
[----:B------:R-:W-:Y:S02]  /*2810*/  FSEL R95, R48, -INF , !P2 ;  /* 0xff800000305f7808 */ /* 0x000fe40005000000 */
[----:B------:R-:W-:-:S02]  /*2820*/  ISETP.GT.AND P2, PT, R3, 0x31, !P3 ;  /* 0x000000310300780c */ /* 0x000fc40005f44270 */
[----:B------:R-:W-:Y:S02]  /*2830*/  P2R R48, PR, RZ, 0x8 ;  /* 0x00000008ff307803 */ /* 0x000fe40000000000 */
[----:B------:R-:W-:Y:S02]  /*2840*/  ISETP.LT.OR P2, PT, R0, 0x32, P2 ;  /* 0x000000320000780c */ /* 0x000fe40001741670 */
[----:B------:R-:W-:Y:S02]  /*2850*/  ISETP.GE.AND P3, PT, R9, 0x39, PT ;  /* 0x000000390900780c */ /* 0x000fe40003f66270 */
[----:B------:R-:W-:Y:S02]  /*2860*/  FSEL R49, R49, -INF , !P2 ;  /* 0xff80000031317808 */ /* 0x000fe40005000000 */
[----:B------:R-:W-:Y:S02]  /*2870*/  ISETP.GT.AND P2, PT, R3, 0x38, !P3 ;  /* 0x000000380300780c */ /* 0x000fe40005f44270 */
[----:B------:R-:W-:-:S02]  /*2880*/  P2R R86, PR, RZ, 0x8 ;  /* 0x00000008ff567803 */ /* 0x000fc40000000000 */
[----:B------:R-:W-:Y:S02]  /*2890*/  ISETP.LT.OR P2, PT, R0, 0x39, P2 ;  /* 0x000000390000780c */ /* 0x000fe40001741670 */
[----:B------:R-:W-:Y:S02]  /*28a0*/  ISETP.GE.AND P3, PT, R9, 0x3a, PT ;  /* 0x0000003a0900780c */ /* 0x000fe40003f66270 */
[----:B------:R-:W-:Y:S02]  /*28b0*/  FSEL R97, R52, -INF , !P2 ;  /* 0xff80000034617808 */ /* 0x000fe40005000000 */
[----:B------:R-:W-:Y:S02]  /*28c0*/  ISETP.GT.AND P2, PT, R3, 0x39, !P3 ;  /* 0x000000390300780c */ /* 0x000fe40005f44270 */
[----:B------:R-:W-:Y:S02]  /*28d0*/  P2R R52, PR, RZ, 0x8 ;  /* 0x00000008ff347803 */ /* 0x000fe40000000000 */
[----:B------:R-:W-:-:S02]  /*28e0*/  ISETP.LT.OR P2, PT, R0, 0x3a, P2 ;  /* 0x0000003a0000780c */ /* 0x000fc40001741670 */
[----:B------:R-:W-:Y:S02]  /*28f0*/  ISETP.GE.AND P3, PT, R9, 0x41, PT ;  /* 0x000000410900780c */ /* 0x000fe40003f66270 */
[----:B------:R-:W-:Y:S02]  /*2900*/  FSEL R53, R53, -INF , !P2 ;  /* 0xff80000035357808 */ /* 0x000fe40005000000 */
[----:B------:R-:W-:Y:S02]  /*2910*/  ISETP.GT.AND P2, PT, R3, 0x40, !P3 ;  /* 0x000000400300780c */ /* 0x000fe40005f44270 */
[----:B------:R-:W-:Y:S02]  /*2920*/  P2R R88, PR, RZ, 0x8 ;  /* 0x00000008ff587803 */ /* 0x000fe40000000000 */
[----:B------:R-:W-:Y:S02]  /*2930*/  ISETP.LT.OR P2, PT, R0, 0x41, P2 ;  /* 0x000000410000780c */ /* 0x000fe40001741670 */
[----:B------:R-:W-:-:S02]  /*2940*/  ISETP.GE.AND P3, PT, R9, 0x42, PT ;  /* 0x000000420900780c */ /* 0x000fc40003f66270 */
        /* <DEDUP_REMOVED lines=18> */
[----:B------:R-:W-:-:S04]  /*2a70*/  ISETP.LT.OR P2, PT, R0, 0x51, P2 ;  /* 0x000000510000780c */ /* 0x000fc80001741670 */
[----:B------:R-:W-:Y:S02]  /*2a80*/  FSEL R64, R64, -INF , !P2 ;  /* 0xff80000040407808 */ /* 0x000fe40005000000 */
[----:B------:R-:W-:-:S04]  /*2a90*/  ISETP.GT.AND P2, PT, R3, 0x51, !P6 ;  /* 0x000000510300780c */ /* 0x000fc80007744270 */
[----:B------:R-:W-:-:S04]  /*2aa0*/  ISETP.LT.OR P2, PT, R0, 0x52, P2 ;  /* 0x000000520000780c */ /* 0x000fc80001741670 */
[----:B------:R-:W-:Y:S02]  /*2ab0*/  FSEL R8, R65, -INF , !P2 ;  /* 0xff80000041087808 */ /* 0x000fe40005000000 */
[----:B------:R-:W-:-:S04]  /*2ac0*/  ISETP.GE.AND P2, PT, R9, 0x59, PT ;  /* 0x000000590900780c */ /* 0x000fc80003f46270 */
[----:B------:R-:W-:-:S04]  /*2ad0*/  ISETP.GT.AND P3, PT, R3, 0x58, !P2 ;  /* 0x000000580300780c */ /* 0x000fc80005764270 */
[----:B------:R-:W-:-:S04]  /*2ae0*/  ISETP.LT.OR P3, PT, R0, 0x59, P3 ;  /* 0x000000590000780c */ /* 0x000fc80001f61670 */
[----:B------:R-:W-:Y:S02]  /*2af0*/  FSEL R68, R68, -INF , !P3 ;  /* 0xff80000044447808 */ /* 0x000fe40005800000 */
[----:B------:R-:W-:-:S04]  /*2b00*/  ISETP.GE.AND P3, PT, R9, 0x1, PT ;  /* 0x000000010900780c */ /* 0x000fc80003f66270 */
[----:B------:R-:W-:-:S04]  /*2b10*/  ISETP.GT.AND P4, PT, R3, RZ, !P3 ;  /* 0x000000ff0300720c */ /* 0x000fc80005f84270 */
[----:B------:R-:W-:-:S04]  /*2b20*/  ISETP.LT.OR P4, PT, R0, 0x1, P4 ;  /* 0x000000010000780c */ /* 0x000fc80002781670 */
[----:B------:R-:W-:Y:S02]  /*2b30*/  FSEL R29, R24, -INF , !P4 ;  /* 0xff800000181d7808 */ /* 0x000fe40006000000 */
[----:B------:R-:W-:-:S04]  /*2b40*/  ISETP.GE.AND P4, PT, R9, 0x5a, PT ;  /* 0x0000005a0900780c */ /* 0x000fc80003f86270 */
[----:B------:R-:W-:Y:S02]  /*2b50*/  P2R R65, PR, RZ, 0x10 ;  /* 0x00000010ff417803 */ /* 0x000fe40000000000 */
[----:B------:R-:W-:Y:S02]  /*2b60*/  ISETP.GT.AND P4, PT, R3, 0x59, !P4 ;  /* 0x000000590300780c */ /* 0x000fe40006784270 */
[----:B------:R-:W0:Y:S02]  /*2b70*/  SHFL.IDX PT, R3, R2, 0x1, 0x1c1f ;  /* 0x003c1f0002037f89 */ /* 0x000e2400000e0000 */
[----:B------:R-:W-:-:S04]  /*2b80*/  ISETP.LT.OR P4, PT, R0, 0x5a, P4 ;  /* 0x0000005a0000780c */ /* 0x000fc80002781670 */
[----:B------:R-:W-:Y:S02]  /*2b90*/  FSEL R6, R69, -INF , !P4 ;  /* 0xff80000045067808 */ /* 0x000fe40006000000 */
[----:B------:R-:W-:Y:S02]  /*2ba0*/  ISETP.GE.AND P4, PT, R15, 0x1, PT ;  /* 0x000000010f00780c */ /* 0x000fe40003f86270 */
[----:B0-----:R-:W-:Y:S01]  /*2bb0*/  VIADDMNMX R24, R3, R20, R13, PT ;  /* 0x0000001403187246 */ /* 0x001fe2000380010d */
[----:B------:R-:W-:-:S10]  /*2bc0*/  IMAD.IADD R7, R74, 0x1, R3 ;  /* 0x000000014a077824 */ /* 0x000fd400078e0203 */
[----:B------:R-:W-:Y:S05]  /*2bd0*/  @!P4 BRA `(.L_x_1105) ;  /* 0x00000000004cc947 */ /* 0x000fea0003800000 */
        /* <DEDUP_REMOVED lines=11> */
.L_x_1107:
[----:B------:R-:W-:-:S13]  /*2c90*/  ISETP.NE.AND P4, PT, R15, 0x1, PT ;  /* 0x000000010f00780c */ /* 0x000fda0003f85270 */
[----:B------:R-:W0:Y:S02]  /*2ca0*/  @P4 LDC.64 R2, c[0x0][0x9e8] ;  /* 0x00027a00ff024b82 */ /* 0x000e240000000a00 */
[----:B0-----:R-:W-:-:S05]  /*2cb0*/  @P4 IMAD.HI.U32 R2, R0, R2, RZ ;  /* 0x0000000200024227 */ /* 0x001fca00078e00ff */
[----:B------:R-:W-:-:S07]  /*2cc0*/  @P4 SHF.R.U32.HI R0, RZ, R3, R2 ;  /* 0x00000003ff004219 */ /* 0x000fce0000011602 */
.L_x_1108:
[----:B------:R-:W-:Y:S05]  /*2cd0*/  BSYNC B0 ;  /* 0x0000000000007941 */ /* 0x000fea0003800000 */
.L_x_1106:
[----:B------:R-:W-:-:S05]  /*2ce0*/  IMAD R0, R0, R15, R75 ;  /* 0x0000000f00007224 */ /* 0x000fca00078e024b */
[----:B------:R-:W-:Y:S02]  /*2cf0*/  VIMNMX R7, R7, R0, !PT ;  /* 0x0000000007077248 */ /* 0x000fe40007fe0100 */
[----:B------:R-:W-:-:S07]  /*2d00*/  VIADDMNMX R24, R0, R15, R24, PT ;  /* 0x0000000f00187246 */ /* 0x000fce0003800118 */
.L_x_1105:
[C---:B------:R-:W-:Y:S01]  /*2d10*/  ISETP.GT.AND P1, PT, R7.reuse, 0x1, !P1 ;  /* 0x000000010700780c */ /* 0x040fe20004f24270 */
[----:B------:R-:W-:Y:S01]  /*2d20*/  ULDC UR4, c[0x0][0x988] ;  /* 0x0002620000047ab9 */ /* 0x000fe20000000800 */
[----:B------:R-:W-:Y:S01]  /*2d30*/  ISETP.GT.AND P5, PT, R7, 0x8, !P5 ;  /* 0x000000080700780c */ /* 0x000fe20006fa4270 */
[----:B------:R-:W-:Y:S01]  /*2d40*/  IMAD.U32 R9, RZ, RZ, UR4 ;  /* 0x00000004ff097e24 */ /* 0x000fe2000f8e00ff */
[C---:B------:R-:W-:Y:S02]  /*2d50*/  ISETP.LT.OR P1, PT, R24.reuse, 0x2, P1 ;  /* 0x000000021800780c */ /* 0x040fe40000f21670 */
[----:B------:R-:W-:Y:S02]  /*2d60*/  ISETP.LT.OR P5, PT, R24, 0x9, P5 ;  /* 0x000000091800780c */ /* 0x000fe40002fa1670 */
[----:B------:R-:W-:Y:S02]  /*2d70*/  FSEL R27, R27, -INF , !P1 ;  /* 0xff8000001b1b7808 */ /* 0x000fe40004800000 */
[----:B------:R-:W-:-:S02]  /*2d80*/  ISETP.NE.AND P1, PT, R25, RZ, PT ;  /* 0x000000ff1900720c */ /* 0x000fc40003f25270 */
[----:B------:R-:W-:Y:S02]  /*2d90*/  FSEL R30, R30, -INF , !P5 ;  /* 0xff8000001e1e7808 */ /* 0x000fe40006800000 */
[----:B------:R-:W-:Y:S02]  /*2da0*/  ISETP.GT.AND P1, PT, R7, 0x9, !P1 ;  /* 0x000000090700780c */ /* 0x000fe40004f24270 */
[----:B------:R-:W-:Y:S02]  /*2db0*/  ISETP.NE.AND P5, PT, R28, RZ, PT ;  /* 0x000000ff1c00720c */ /* 0x000fe40003fa5270 */
[----:B------:R-:W-:Y:S02]  /*2dc0*/  ISETP.LT.OR P1, PT, R24, 0xa, P1 ;  /* 0x0000000a1800780c */ /* 0x000fe40000f21670 */
[----:B------:R-:W-:Y:S02]  /*2dd0*/  FMNMX.FTZ R3, R29, R77, !PT ;  /* 0x0000004d1d037209 */ /* 0x000fe40007810000 */
[----:B------:R-:W-:-:S02]  /*2de0*/  FSEL R28, R31, -INF , !P1 ;  /* 0xff8000001f1c7808 */ /* 0x000fc40004800000 */
[----:B------:R-:W-:Y:S02]  /*2df0*/  ISETP.NE.AND P1, PT, R76, RZ, PT ;  /* 0x000000ff4c00720c */ /* 0x000fe40003f25270 */
[----:B------:R-:W-:Y:S02]  /*2e00*/  ISETP.NE.AND P4, PT, R36, RZ, PT ;  /* 0x000000ff2400720c */ /* 0x000fe40003f85270 */
[----:B------:R-:W-:Y:S02]  /*2e10*/  ISETP.GT.AND P1, PT, R7, 0x10, !P1 ;  /* 0x000000100700780c */ /* 0x000fe40004f24270 */
[----:B------:R-:W-:Y:S02]  /*2e20*/  FMNMX.FTZ R3, R79, R3, !PT ;  /* 0x000000034f037209 */ /* 0x000fe40007810000 */
[----:B------:R-:W-:Y:S02]  /*2e30*/  ISETP.LT.OR P1, PT, R24, 0x11, P1 ;  /* 0x000000111800780c */ /* 0x000fe40000f21670 */
[----:B------:R-:W-:-:S02]  /*2e40*/  FMNMX.FTZ R3, R81, R3, !PT ;  /* 0x0000000351037209 */ /* 0x000fc40007810000 */
[----:B------:R-:W-:Y:S02]  /*2e50*/  FSEL R34, R34, -INF , !P1 ;  /* 0xff80000022227808 */ /* 0x000fe40004800000 */
[----:B------:R-:W-:Y:S02]  /*2e60*/  ISETP.NE.AND P1, PT, R78, RZ, PT ;  /* 0x000000ff4e00720c */ /* 0x000fe40003f25270 */
[----:B------:R-:W-:Y:S02]  /*2e70*/  FMNMX.FTZ R3, R83, R3, !PT ;  /* 0x0000000353037209 */ /* 0x000fe40007810000 */
[----:B------:R-:W-:Y:S02]  /*2e80*/  ISETP.GT.AND P1, PT, R7, 0x11, !P1 ;  /* 0x000000110700780c */ /* 0x000fe40004f24270 */
[----:B------:R-:W-:Y:S02]  /*2e90*/  FMNMX.FTZ R3, R85, R3, !PT ;  /* 0x0000000355037209 */ /* 0x000fe40007810000 */
[----:B------:R-:W-:-:S02]  /*2ea0*/  ISETP.LT.OR P1, PT, R24, 0x12, P1 ;  /* 0x000000121800780c */ /* 0x000fc40000f21670 */
[----:B------:R-:W-:Y:S02]  /*2eb0*/  FMNMX.FTZ R3, R87, R3, !PT ;  /* 0x0000000357037209 */ /* 0x000fe40007810000 */
[----:B------:R-:W-:Y:S02]  /*2ec0*/  FSEL R32, R35, -INF , !P1 ;  /* 0xff80000023207808 */ /* 0x000fe40004800000 */
[----:B------:R-:W-:Y:S02]  /*2ed0*/  ISETP.NE.AND P1, PT, R80, RZ, PT ;  /* 0x000000ff5000720c */ /* 0x000fe40003f25270 */
[----:B------:R-:W-:Y:S02]  /*2ee0*/  FMNMX.FTZ R3, R89, R3, !PT ;  /* 0x0000000359037209 */ /* 0x000fe40007810000 */
[----:B------:R-:W-:Y:S02]  /*2ef0*/  ISETP.GT.AND P1, PT, R7, 0x18, !P1 ;  /* 0x000000180700780c */ /* 0x000fe40004f24270 */
[----:B------:R-:W-:-:S02]  /*2f00*/  FMNMX.FTZ R3, R91, R3, !PT ;  /* 0x000000035b037209 */ /* 0x000fc40007810000 */
[----:B------:R-:W-:Y:S02]  /*2f10*/  ISETP.LT.OR P1, PT, R24, 0x19, P1 ;  /* 0x000000191800780c */ /* 0x000fe40000f21670 */
[----:B------:R-:W-:Y:S02]  /*2f20*/  FMNMX.FTZ R3, R41, R3, !PT ;  /* 0x0000000329037209 */ /* 0x000fe40007810000 */
[----:B------:R-:W-:Y:S02]  /*2f30*/  FSEL R38, R38, -INF , !P1 ;  /* 0xff80000026267808 */ /* 0x000fe40004800000 */
[----:B------:R-:W-:Y:S02]  /*2f40*/  ISETP.GT.AND P1, PT, R7, 0x19, !P5 ;  /* 0x000000190700780c */ /* 0x000fe40006f24270 */
[----:B------:R-:W-:Y:S02]  /*2f50*/  ISETP.NE.AND P5, PT, R40, RZ, PT ;  /* 0x000000ff2800720c */ /* 0x000fe40003fa5270 */
[----:B------:R-:W-:-:S02]  /*2f60*/  ISETP.LT.OR P1, PT, R24, 0x1a, P1 ;  /* 0x0000001a1800780c */ /* 0x000fc40000f21670 */
[----:B------:R-:W-:Y:S02]  /*2f70*/  FMNMX.FTZ R3, R93, R3, !PT ;  /* 0x000000035d037209 */ /* 0x000fe40007810000 */
[----:B------:R-:W-:Y:S02]  /*2f80*/  FSEL R36, R39, -INF , !P1 ;  /* 0xff80000027247808 */ /* 0x000fe40004800000 */
        /* <DEDUP_REMOVED lines=19> */
[----:B------:R-:W-:Y:S02]  /*30c0*/  ISETP.NE.AND P1, PT, R44, RZ, PT ;  /* 0x000000ff2c00720c */ /* 0x000fe40003f25270 */
[----:B------:R-:W-:Y:S02]  /*30d0*/  FMNMX.FTZ R3, R10, R3, !PT ;  /* 0x000000030a037209 */ /* 0x000fe40007810000 */
[----:B------:R-:W-:-:S02]  /*30e0*/  ISETP.GT.AND P1, PT, R7, 0x29, !P1 ;  /* 0x000000290700780c */ /* 0x000fc40004f24270 */
[----:B------:R-:W-:Y:S02]  /*30f0*/  FMNMX.FTZ R3, R64, R3, !PT ;  /* 0x0000000340037209 */ /* 0x000fe40007810000 */
[----:B------:R-:W-:Y:S02]  /*3100*/  ISETP.LT.OR P1, PT, R24, 0x2a, P1 ;  /* 0x0000002a1800780c */ /* 0x000fe40000f21670 */
[----:B------:R-:W-:Y:S02]  /*3110*/  FMNMX.FTZ R3, R8, R3, !PT ;  /* 0x0000000308037209 */ /* 0x000fe40007810000 */
[----:B------:R-:W-:Y:S02]  /*3120*/  FSEL R44, R47, -INF , !P1 ;  /* 0xff8000002f2c7808 */ /* 0x000fe40004800000 */
[----:B------:R-:W-:Y:S02]  /*3130*/  ISETP.NE.AND P1, PT, R84, RZ, PT ;  /* 0x000000ff5400720c */ /* 0x000fe40003f25270 */
[----:B------:R-:W-:-:S02]  /*3140*/  FMNMX.FTZ R3, R68, R3, !PT ;  /* 0x0000000344037209 */ /* 0x000fc40007810000 */
[C---:B------:R-:W-:Y:S02]  /*3150*/  ISETP.GT.AND P1, PT, R7.reuse, 0x30, !P1 ;  /* 0x000000300700780c */ /* 0x040fe40004f24270 */
[----:B------:R-:W-:Y:S02]  /*3160*/  FMNMX.FTZ R13, R6, R3, !PT ;  /* 0x00000003060d7209 */ /* 0x000fe40007810000 */
[----:B------:R-:W-:Y:S02]  /*3170*/  ISETP.LT.OR P1, PT, R24, 0x31, P1 ;  /* 0x000000311800780c */ /* 0x000fe40000f21670 */
[----:B------:R-:W-:Y:S02]  /*3180*/  ISETP.GT.AND P3, PT, R7, RZ, !P3 ;  /* 0x000000ff0700720c */ /* 0x000fe40005f64270 */
[----:B------:R-:W-:Y:S02]  /*3190*/  FSEL R50, R50, -INF , !P1 ;  /* 0xff80000032327808 */ /* 0x000fe40004800000 */
[----:B------:R-:W-:-:S02]  /*31a0*/  ISETP.NE.AND P1, PT, R48, RZ, PT ;  /* 0x000000ff3000720c */ /* 0x000fc40003f25270 */
[----:B------:R-:W-:Y:S02]  /*31b0*/  ISETP.LT.OR P3, PT, R24, 0x1, P3 ;  /* 0x000000011800780c */ /* 0x000fe40001f61670 */
[----:B------:R-:W-:Y:S02]  /*31c0*/  ISETP.GT.AND P1, PT, R7, 0x31, !P1 ;  /* 0x000000310700780c */ /* 0x000fe40004f24270 */
[----:B------:R-:W-:Y:S02]  /*31d0*/  FSEL R26, R26, -INF , !P3 ;  /* 0xff8000001a1a7808 */ /* 0x000fe40005800000 */
[----:B------:R-:W-:Y:S02]  /*31e0*/  ISETP.LT.OR P1, PT, R24, 0x32, P1 ;  /* 0x000000321800780c */ /* 0x000fe40000f21670 */
[----:B------:R-:W-:Y:S02]  /*31f0*/  ISETP.NE.AND P4, PT, R57, RZ, PT ;  /* 0x000000ff3900720c */ /* 0x000fe40003f85270 */
[----:B------:R-:W-:-:S02]  /*3200*/  FSEL R48, R51, -INF , !P1 ;  /* 0xff80000033307808 */ /* 0x000fc40004800000 */
[----:B------:R-:W-:Y:S02]  /*3210*/  ISETP.NE.AND P1, PT, R86, RZ, PT ;  /* 0x000000ff5600720c */ /* 0x000fe40003f25270 */
[C---:B------:R-:W-:Y:S02]  /*3220*/  ISETP.GT.AND P6, PT, R7.reuse, 0x51, !P6 ;  /* 0x000000510700780c */ /* 0x040fe400077c4270 */
[C---:B------:R-:W-:Y:S02]  /*3230*/  ISETP.GT.AND P1, PT, R7.reuse, 0x38, !P1 ;  /* 0x000000380700780c */ /* 0x040fe40004f24270 */
[----:B------:R-:W-:Y:S02]  /*3240*/  ISETP.GT.AND P2, PT, R7, 0x58, !P2 ;  /* 0x000000580700780c */ /* 0x000fe40005744270 */
[C---:B------:R-:W-:Y:S02]  /*3250*/  ISETP.LT.OR P1, PT, R24.reuse, 0x39, P1 ;  /* 0x000000391800780c */ /* 0x040fe40000f21670 */
[----:B------:R-:W-:-:S02]  /*3260*/  ISETP.LT.OR P6, PT, R24, 0x52, P6 ;  /* 0x000000521800780c */ /* 0x000fc400037c1670 */
[----:B------:R-:W-:Y:S02]  /*3270*/  FSEL R54, R54, -INF , !P1 ;  /* 0xff80000036367808 */ /* 0x000fe40004800000 */
[----:B------:R-:W-:Y:S02]  /*3280*/  ISETP.NE.AND P1, PT, R52, RZ, PT ;  /* 0x000000ff3400720c */ /* 0x000fe40003f25270 */
[----:B------:R-:W0:Y:S01]  /*3290*/  SHFL.BFLY PT, R52, R13, 0x2, 0x1f ;  /* 0x0c401f000d347f89 */ /* 0x000e2200000e0000 */
[----:B------:R-:W-:Y:S02]  /*32a0*/  ISETP.LT.OR P2, PT, R24, 0x59, P2 ;  /* 0x000000591800780c */ /* 0x000fe40001741670 */
[----:B------:R-:W-:Y:S02]  /*32b0*/  ISETP.GT.AND P1, PT, R7, 0x39, !P1 ;  /* 0x000000390700780c */ /* 0x000fe40004f24270 */
[----:B------:R-:W-:Y:S02]  /*32c0*/  FSEL R70, R70, -INF , !P2 ;  /* 0xff80000046467808 */ /* 0x000fe40005000000 */
[----:B------:R-:W-:-:S04]  /*32d0*/  ISETP.LT.OR P1, PT, R24, 0x3a, P1 ;  /* 0x0000003a1800780c */ /* 0x000fc80000f21670 */
[----:B------:R-:W-:Y:S02]  /*32e0*/  FSEL R20, R55, -INF , !P1 ;  /* 0xff80000037147808 */ /* 0x000fe40004800000 */
[----:B------:R-:W-:-:S04]  /*32f0*/  ISETP.NE.AND P1, PT, R88, RZ, PT ;  /* 0x000000ff5800720c */ /* 0x000fc80003f25270 */
[----:B------:R-:W-:-:S04]  /*3300*/  ISETP.GT.AND P1, PT, R7, 0x40, !P1 ;  /* 0x000000400700780c */ /* 0x000fc80004f24270 */
[----:B------:R-:W-:Y:S02]  /*3310*/  ISETP.LT.OR P1, PT, R24, 0x41, P1 ;  /* 0x000000411800780c */ /* 0x000fe40000f21670 */
[----:B0-----:R-:W-:Y:S02]  /*3320*/  FMNMX.FTZ R52, R13, R52, !PT ;  /* 0x000000340d347209 */ /* 0x001fe40007810000 */
[----:B------:R-:W-:Y:S02]  /*3330*/  FMNMX.FTZ R13, R26, R27, !PT ;  /* 0x0000001b1a0d7209 */ /* 0x000fe40007810000 */
[----:B------:R-:W-:Y:S01]  /*3340*/  FSEL R58, R58, -INF , !P1 ;  /* 0xff8000003a3a7808 */ /* 0x000fe20004800000 */
[----:B------:R-:W0:Y:S01]  /*3350*/  SHFL.BFLY PT, R3, R52, 0x1, 0x1f ;  /* 0x0c201f0034037f89 */ /* 0x000e2200000e0000 */
[----:B------:R-:W-:Y:S02]  /*3360*/  FMNMX.FTZ R13, R30, R13, !PT ;  /* 0x0000000d1e0d7209 */ /* 0x000fe40007810000 */
[----:B------:R-:W-:-:S02]  /*3370*/  ISETP.NE.AND P1, PT, R56, RZ, PT ;  /* 0x000000ff3800720c */ /* 0x000fc40003f25270 */
[----:B------:R-:W-:Y:S02]  /*3380*/  FMNMX.FTZ R13, R28, R13, !PT ;  /* 0x0000000d1c0d7209 */ /* 0x000fe40007810000 */
[----:B------:R-:W-:Y:S02]  /*3390*/  ISETP.GT.AND P1, PT, R7, 0x41, !P1 ;  /* 0x000000410700780c */ /* 0x000fe40004f24270 */
[----:B------:R-:W-:Y:S02]  /*33a0*/  FMNMX.FTZ R13, R34, R13, !PT ;  /* 0x0000000d220d7209 */ /* 0x000fe40007810000 */
[----:B------:R-:W-:Y:S02]  /*33b0*/  ISETP.LT.OR P1, PT, R24, 0x42, P1 ;  /* 0x000000421800780c */ /* 0x000fe40000f21670 */
[----:B------:R-:W-:Y:S02]  /*33c0*/  FMNMX.FTZ R13, R32, R13, !PT ;  /* 0x0000000d200d7209 */ /* 0x000fe40007810000 */
[----:B------:R-:W-:-:S02]  /*33d0*/  FSEL R2, R59, -INF , !P1 ;  /* 0xff8000003b027808 */ /* 0x000fc40004800000 */
        /* <DEDUP_REMOVED lines=9> */
[----:B0-----:R-:W-:Y:S02]  /*3470*/  FMNMX.FTZ R3, R52, R3, !PT ;  /* 0x0000000334037209 */ /* 0x001fe40007810000 */
[----:B------:R-:W-:Y:S02]  /*3480*/  FMNMX.FTZ R13, R44, R13, !PT ;  /* 0x0000000d2c0d7209 */ /* 0x000fe40007810000 */
[----:B------:R-:W-:Y:S01]  /*3490*/  ISETP.LT.OR P1, PT, R24, 0x4a, P1 ;  /* 0x0000004a1800780c */ /* 0x000fe20000f21670 */
[----:B------:R-:W-:Y:S01]  /*34a0*/  FMUL.FTZ R25, R3, R9 ;  /* 0x0000000903197220 */ /* 0x000fe20000410000 */
[----:B------:R-:W-:-:S02]  /*34b0*/  FMNMX.FTZ R13, R50, R13, !PT ;  /* 0x0000000d320d7209 */ /* 0x000fc40007810000 */
[----:B------:R-:W-:Y:S02]  /*34c0*/  FSEL R0, R63, -INF , !P1 ;  /* 0xff8000003f007808 */ /* 0x000fe40004800000 */
[----:B------:R-:W-:Y:S02]  /*34d0*/  FMNMX.FTZ R13, R48, R13, !PT ;  /* 0x0000000d300d7209 */ /* 0x000fe40007810000 */
[----:B------:R-:W-:Y:S02]  /*34e0*/  FSETP.NEU.FTZ.AND P1, PT, R3, -INF , PT ;  /* 0xff8000000300780b */ /* 0x000fe40003f3d000 */
[----:B------:R-:W-:Y:S02]  /*34f0*/  FMNMX.FTZ R13, R54, R13, !PT ;  /* 0x0000000d360d7209 */ /* 0x000fe40007810000 */
[----:B------:R-:W-:Y:S02]  /*3500*/  ISETP.NE.AND P4, PT, R61, RZ, PT ;  /* 0x000000ff3d00720c */ /* 0x000fe40003f85270 */
[----:B------:R-:W-:-:S02]  /*3510*/  FMNMX.FTZ R13, R20, R13, !PT ;  /* 0x0000000d140d7209 */ /* 0x000fc40007810000 */
[----:B------:R-:W-:Y:S02]  /*3520*/  FSEL R74, R25, RZ, P1 ;  /* 0x000000ff194a7208 */ /* 0x000fe40000800000 */
[----:B------:R-:W-:Y:S02]  /*3530*/  FMNMX.FTZ R13, R58, R13, !PT ;  /* 0x0000000d3a0d7209 */ /* 0x000fe40007810000 */
[----:B------:R-:W-:Y:S01]  /*3540*/  ISETP.GT.AND P1, PT, R7, 0x50, !P4 ;  /* 0x000000500700780c */ /* 0x000fe20006724270 */
[--C-:B------:R-:W-:Y:S01]  /*3550*/  FFMA.FTZ R39, R45, R9, -R74.reuse ;  /* 0x000000092d277223 */ /* 0x100fe2000001084a */
[----:B------:R-:W-:Y:S01]  /*3560*/  FMNMX.FTZ R13, R2, R13, !PT ;  /* 0x0000000d020d7209 */ /* 0x000fe20007810000 */
[--C-:B------:R-:W-:Y:S01]  /*3570*/  FFMA.FTZ R25, R29, R9, -R74.reuse ;  /* 0x000000091d197223 */ /* 0x100fe2000001084a */
[----:B------:R-:W-:Y:S01]  /*3580*/  ISETP.LT.OR P1, PT, R24, 0x51, P1 ;  /* 0x000000511800780c */ /* 0x000fe20000f21670 */
[----:B------:R0:W-:Y:S01]  /*3590*/  MUFU.EX2 R150, R39 ;  /* 0x0000002700967308 */ /* 0x0001e20000000800 */
[----:B------:R-:W-:Y:S01]  /*35a0*/  FMNMX.FTZ R13, R62, R13, !PT ;  /* 0x0000000d3e0d7209 */ /* 0x000fe20007810000 */
[-CC-:B------:R-:W-:Y:S01]  /*35b0*/  FFMA.FTZ R29, R77, R9.reuse, -R74.reuse ;  /* 0x000000094d1d7223 */ /* 0x180fe2000001084a */
[----:B------:R-:W-:Y:S01]  /*35c0*/  ISETP.NE.AND P4, PT, R65, RZ, PT ;  /* 0x000000ff4100720c */ /* 0x000fe20003f85270 */
[-CC-:B------:R-:W-:Y:S01]  /*35d0*/  FFMA.FTZ R31, R79, R9.reuse, -R74.reuse ;  /* 0x000000094f1f7223 */ /* 0x180fe2000001084a */
[----:B------:R-:W-:Y:S01]  /*35e0*/  FSEL R66, R66, -INF , !P1 ;  /* 0xff80000042427808 */ /* 0x000fe20004800000 */
[--C-:B------:R-:W-:Y:S01]  /*35f0*/  FFMA.FTZ R33, R81, R9, -R74.reuse ;  /* 0x0000000951217223 */ /* 0x100fe2000001084a */
[----:B------:R-:W-:Y:S01]  /*3600*/  FMNMX.FTZ R13, R0, R13, !PT ;  /* 0x0000000d000d7209 */ /* 0x000fe20007810000 */
[----:B------:R-:W-:Y:S01]  /*3610*/  MUFU.EX2 R25, R25 ;  /* 0x0000001900197308 */ /* 0x000fe20000000800 */
[----:B------:R-:W-:Y:S01]  /*3620*/  ISETP.GT.AND P1, PT, R7, 0x59, !P4 ;  /* 0x000000590700780c */ /* 0x000fe20006724270 */
[-CC-:B------:R-:W-:Y:S01]  /*3630*/  FFMA.FTZ R7, R41, R9.reuse, -R74.reuse ;  /* 0x0000000929077223 */ /* 0x180fe2000001084a */
[----:B------:R-:W-:Y:S01]  /*3640*/  FSEL R52, R67, -INF , !P6 ;  /* 0xff80000043347808 */ /* 0x000fe20007000000 */
[--C-:B0-----:R-:W-:Y:S01]  /*3650*/  FFMA.FTZ R39, R8, R9, -R74.reuse ;  /* 0x0000000908277223 */ /* 0x101fe2000001084a */
[----:B------:R-:W-:Y:S01]  /*3660*/  FMNMX.FTZ R13, R66, R13, !PT ;  /* 0x0000000d420d7209 */ /* 0x000fe20007810000 */
[--C-:B------:R-:W-:Y:S01]  /*3670*/  FFMA.FTZ R35, R83, R9, -R74.reuse ;  /* 0x0000000953237223 */ /* 0x100fe2000001084a */
[----:B------:R-:W-:Y:S01]  /*3680*/  ISETP.LT.OR P1, PT, R24, 0x5a, P1 ;  /* 0x0000005a1800780c */ /* 0x000fe20000f21670 */
[----:B------:R-:W-:Y:S01]  /*3690*/  MUFU.EX2 R148, R7 ;  /* 0x0000000700947308 */ /* 0x000fe20000000800 */
[----:B------:R-:W-:Y:S01]  /*36a0*/  FMNMX.FTZ R13, R52, R13, !PT ;  /* 0x0000000d340d7209 */ /* 0x000fe20007810000 */
[-CC-:B------:R-:W-:Y:S01]  /*36b0*/  FFMA.FTZ R43, R49, R9.reuse, -R74.reuse ;  /* 0x00000009312b7223 */ /* 0x180fe2000001084a */
[----:B------:R-:W-:Y:S01]  /*36c0*/  FSEL R24, R71, -INF , !P1 ;  /* 0xff80000047187808 */ /* 0x000fe20004800000 */
[--C-:B------:R-:W-:Y:S01]  /*36d0*/  FFMA.FTZ R6, R6, R9, -R74.reuse ;  /* 0x0000000906067223 */ /* 0x100fe2000001084a */
[----:B------:R-:W-:Y:S01]  /*36e0*/  FMNMX.FTZ R13, R70, R13, !PT ;  /* 0x0000000d460d7209 */ /* 0x000fe20007810000 */
[-CC-:B------:R-:W-:Y:S01]  /*36f0*/  FFMA.FTZ R47, R53, R9.reuse, -R74.reuse ;  /* 0x00000009352f7223 */ /* 0x180fe2000001084a */
[--C-:B------:R-:W-:Y:S01]  /*3700*/  FFMA.FTZ R37, R87, R9, -R74.reuse ;  /* 0x0000000957257223 */ /* 0x100fe2000001084a */
[----:B------:R0:W1:Y:S01]  /*3710*/  MUFU.EX2 R156, R29 ;  /* 0x0000001d009c7308 */ /* 0x0000620000000800 */
[----:B------:R-:W-:Y:S01]  /*3720*/  FMNMX.FTZ R13, R24, R13, !PT ;  /* 0x0000000d180d7209 */ /* 0x000fe20007810000 */
[-CC-:B------:R-:W-:Y:S01]  /*3730*/  FFMA.FTZ R10, R10, R9.reuse, -R74.reuse ;  /* 0x000000090a0a7223 */ /* 0x180fe2000001084a */
[-CC-:B------:R-:W-:Y:S01]  /*3740*/  FFMA.FTZ R41, R95, R9.reuse, -R74.reuse ;  /* 0x000000095f297223 */ /* 0x180fe2000001084a */
[-CC-:B------:R-:W-:Y:S01]  /*3750*/  FFMA.FTZ R45, R97, R9.reuse, -R74.reuse ;  /* 0x00000009612d7223 */ /* 0x180fe2000001084a */
[----:B------:R-:W-:Y:S01]  /*3760*/  ISETP.NE.AND P4, PT, R174, 0x1, PT ;  /* 0x00000001ae00780c */ /* 0x000fe20003f85270 */
[----:B------:R-:W2:Y:S01]  /*3770*/  SHFL.BFLY PT, R56, R13, 0x2, 0x1f ;  /* 0x0c401f000d387f89 */ /* 0x000ea200000e0000 */
[-CC-:B------:R-:W-:Y:S01]  /*3780*/  FFMA.FTZ R49, R99, R9.reuse, -R74.reuse ;  /* 0x0000000963317223 */ /* 0x180fe2000001084a */
[----:B------:R-:W3:Y:S01]  /*3790*/  MUFU.EX2 R31, R31 ;  /* 0x0000001f001f7308 */ /* 0x000ee20000000800 */
[-CC-:B0-----:R-:W-:Y:S01]  /*37a0*/  FFMA.FTZ R29, R85, R9.reuse, -R74.reuse ;  /* 0x00000009551d7223 */ /* 0x181fe2000001084a */
[-CC-:B------:R-:W-:Y:S01]  /*37b0*/  FFMA.FTZ R12, R12, R9.reuse, -R74.reuse ;  /* 0x000000090c0c7223 */ /* 0x180fe2000001084a */
[-CC-:B------:R-:W-:Y:S01]  /*37c0*/  FFMA.FTZ R60, R60, R9.reuse, -R74.reuse ;  /* 0x000000093c3c7223 */ /* 0x180fe2000001084a */
[-CC-:B------:R-:W-:Y:S01]  /*37d0*/  FFMA.FTZ R64, R64, R9.reuse, -R74.reuse ;  /* 0x0000000940407223 */ /* 0x180fe2000001084a */
[----:B------:R-:W-:Y:S01]  /*37e0*/  FFMA.FTZ R68, R68, R9, -R74 ;  /* 0x0000000944447223 */ /* 0x000fe2000001084a */
[----:B------:R-:W-:-:S02]  /*37f0*/  IMAD.MOV.U32 R53, RZ, RZ, R17 ;  /* 0x000000ffff357224 */ /* 0x000fc400078e0011 */
[----:B------:R0:W4:Y:S02]  /*3800*/  MUFU.EX2 R158, R33 ;  /* 0x00000021009e7308 */ /* 0x0001240000000800 */
[----:B------:R-:W5:Y:S06]  /*3810*/  @P4 LDC R55, c[0x0][0x450] ;  /* 0x00011400ff374b82 */ /* 0x000f6c0000000800 */
[----:B------:R-:W4:Y:S01]  /*3820*/  MUFU.EX2 R35, R35 ;  /* 0x0000002300237308 */ /* 0x000f220000000800 */
[----:B0-----:R-:W-:Y:S01]  /*3830*/  FFMA.FTZ R33, R89, R9, -R74 ;  /* 0x0000000959217223 */ /* 0x001fe2000001084a */
[----:B--2---:R-:W-:-:S06]  /*3840*/  FMNMX.FTZ R56, R13, R56, !PT ;  /* 0x000000380d387209 */ /* 0x004fcc0007810000 */
[----:B------:R-:W-:Y:S01]  /*3850*/  MUFU.EX2 R144, R43 ;  /* 0x0000002b00907308 */ /* 0x000fe20000000800 */
[----:B------:R-:W0:Y:S07]  /*3860*/  SHFL.BFLY PT, R7, R56, 0x1, 0x1f ;  /* 0x0c201f0038077f89 */ /* 0x000e2e00000e0000 */
[----:B------:R1:W-:Y:S08]  /*3870*/  MUFU.EX2 R43, R6 ;  /* 0x00000006002b7308 */ /* 0x0003f00000000800 */
[----:B------:R3:W-:Y:S01]  /*3880*/  MUFU.EX2 R146, R47 ;  /* 0x0000002f00927308 */ /* 0x0007e20000000800 */
[----:B-1----:R-:W-:Y:S01]  /*3890*/  FADD.FTZ R6, R25, R156 ;  /* 0x0000009c19067221 */ /* 0x002fe20000010000 */
[----:B------:R-:W-:-:S06]  /*38a0*/  F2FP.BF16.F32.PACK_AB R156, R156, R25 ;  /* 0x000000199c9c723e */ /* 0x000fcc00000010ff */
[----:B------:R1:W-:Y:S01]  /*38b0*/  MUFU.EX2 R152, R29 ;  /* 0x0000001d00987308 */ /* 0x0003e20000000800 */
[----:B---3--:R-:W-:Y:S01]  /*38c0*/  FADD.FTZ R47, R31, R6 ;  /* 0x000000061f2f7221 */ /* 0x008fe20000010000 */
[----:B0-----:R-:W-:-:S03]  /*38d0*/  FMNMX.FTZ R8, R56, R7, !PT ;  /* 0x0000000738087209 */ /* 0x001fc60007810000 */
[C---:B----4-:R-:W-:Y:S01]  /*38e0*/  FADD.FTZ R6, R158.reuse, R47 ;  /* 0x0000002f9e067221 */ /* 0x050fe20000010000 */
[----:B------:R-:W-:Y:S01]  /*38f0*/  F2FP.BF16.F32.PACK_AB R158, R158, R31 ;  /* 0x0000001f9e9e723e */ /* 0x000fe200000010ff */
[CC--:B------:R-:W-:Y:S01]  /*3900*/  FMUL.FTZ R7, R8.reuse, R9.reuse ;  /* 0x0000000908077220 */ /* 0x0c0fe20000410000 */
[----:B------:R-:W-:Y:S01]  /*3910*/  FSETP.NEU.FTZ.AND P1, PT, R8, -INF , PT ;  /* 0xff8000000800780b */ /* 0x000fe20003f3d000 */
[----:B------:R-:W-:Y:S01]  /*3920*/  MUFU.EX2 R37, R37 ;  /* 0x0000002500257308 */ /* 0x000fe20000000800 */
[----:B------:R-:W-:Y:S01]  /*3930*/  FADD.FTZ R51, R35, R6 ;  /* 0x0000000623337221 */ /* 0x000fe20000010000 */
[----:B-1----:R-:W-:Y:S01]  /*3940*/  FFMA.FTZ R29, R91, R9, -R74 ;  /* 0x000000095b1d7223 */ /* 0x002fe2000001084a */
[----:B------:R-:W-:-:S05]  /*3950*/  FSEL R7, R7, RZ, P1 ;  /* 0x000000ff07077208 */ /* 0x000fca0000800000 */
        /* <DEDUP_REMOVED lines=14> */
[----:B------:R-:W0:Y:S01]  /*3a40*/  MUFU.EX2 R27, R27 ;  /* 0x0000001b001b7308 */ /* 0x000e220000000800 */
        /* <DEDUP_REMOVED lines=8> */
[-CC-:B------:R-:W-:Y:S01]  /*3ad0*/  FFMA.FTZ R66, R66, R9.reuse, -R7.reuse ;  /* 0x0000000942427223 */ /* 0x180fe20000010807 */
[-CC-:B------:R-:W-:Y:S01]  /*3ae0*/  FFMA.FTZ R52, R52, R9.reuse, -R7.reuse ;  /* 0x0000000934347223 */ /* 0x180fe20000010807 */
[-CC-:B------:R-:W-:Y:S01]  /*3af0*/  FFMA.FTZ R70, R70, R9.reuse, -R7.reuse ;  /* 0x0000000946467223 */ /* 0x180fe20000010807 */
[----:B------:R-:W-:-:S04]  /*3b00*/  FFMA.FTZ R24, R24, R9, -R7 ;  /* 0x0000000918187223 */ /* 0x000fc80000010807 */
[----:B------:R2:W3:Y:S01]  /*3b10*/  MUFU.EX2 R159, R28 ;  /* 0x0000001c009f7308 */ /* 0x0004e20000000800 */
[----:B0-----:R-:W-:Y:S01]  /*3b20*/  FADD.FTZ R47, R26, R27 ;  /* 0x0000001b1a2f7221 */ /* 0x001fe20000010000 */
[----:B------:R-:W-:-:S06]  /*3b30*/  F2FP.BF16.F32.PACK_AB R157, R27, R26 ;  /* 0x0000001a1b9d723e */ /* 0x000fcc00000010ff */
[----:B------:R-:W0:Y:S01]  /*3b40*/  MUFU.EX2 R34, R34 ;  /* 0x0000002200227308 */ /* 0x000e220000000800 */
[----:B-1----:R-:W-:Y:S01]  /*3b50*/  FADD.FTZ R6, R30, R47 ;  /* 0x0000002f1e067221 */ /* 0x002fe20000010000 */
[----:B--2---:R-:W1:Y:S06]  /*3b60*/  @P4 LDC R28, c[0x0][0x44c] ;  /* 0x00011300ff1c4b82 */ /* 0x004e6c0000000800 */
[----:B------:R-:W2:Y:S01]  /*3b70*/  MUFU.EX2 R153, R32 ;  /* 0x0000002000997308 */ /* 0x000ea20000000800 */
[C---:B---3--:R-:W-:Y:S01]  /*3b80*/  FADD.FTZ R47, R159.reuse, R6 ;  /* 0x000000069f2f7221 */ /* 0x048fe20000010000 */
[----:B------:R-:W-:-:S06]  /*3b90*/  F2FP.BF16.F32.PACK_AB R159, R159, R30 ;  /* 0x0000001e9f9f723e */ /* 0x000fcc00000010ff */
[----:B------:R-:W3:Y:S01]  /*3ba0*/  MUFU.EX2 R38, R38 ;  /* 0x0000002600267308 */ /* 0x000ee20000000800 */
[----:B0-----:R-:W-:-:S07]  /*3bb0*/  FADD.FTZ R6, R34, R47 ;  /* 0x0000002f22067221 */ /* 0x001fce0000010000 */
[----:B------:R0:W-:Y:S01]  /*3bc0*/  MUFU.EX2 R154, R33 ;  /* 0x00000021009a7308 */ /* 0x0001e20000000800 */
[----:B--2---:R-:W-:Y:S01]  /*3bd0*/  FADD.FTZ R47, R153, R6 ;  /* 0x00000006992f7221 */ /* 0x004fe20000010000 */
[----:B-1----:R-:W-:Y:S01]  /*3be0*/  @P4 IMAD.HI.U32 R28, R17, R28, RZ ;  /* 0x0000001c111c4227 */ /* 0x002fe200078e00ff */
[----:B------:R-:W-:-:S04]  /*3bf0*/  F2FP.BF16.F32.PACK_AB R153, R153, R34 ;  /* 0x000000229999723e */ /* 0x000fc800000010ff */
[----:B-----5:R-:W-:Y:S01]  /*3c00*/  @P4 SHF.R.U32.HI R53, RZ, R55, R28 ;  /* 0x00000037ff354219 */ /* 0x020fe2000001161c */
[----:B------:R-:W1:Y:S01]  /*3c10*/  MUFU.EX2 R155, R36 ;  /* 0x00000024009b7308 */ /* 0x000e620000000800 */
[----:B0-----:R-:W-:Y:S01]  /*3c20*/  FFMA.FTZ R33, R93, R9, -R74 ;  /* 0x000000095d217223 */ /* 0x001fe2000001084a */
[----:B---3--:R-:W-:Y:S01]  /*3c30*/  FADD.FTZ R6, R38, R47 ;  /* 0x0000002f26067221 */ /* 0x008fe20000010000 */
[----:B------:R-:W-:-:S05]  /*3c40*/  ISETP.GE.AND P4, PT, R15, 0x1, PT ;  /* 0x000000010f00780c */ /* 0x000fca0003f86270 */
[----:B------:R-:W-:Y:S08]  /*3c50*/  MUFU.EX2 R29, R29 ;  /* 0x0000001d001d7308 */ /* 0x000ff00000000800 */
[----:B------:R-:W0:Y:S01]  /*3c60*/  MUFU.EX2 R42, R42 ;  /* 0x0000002a002a7308 */ /* 0x000e220000000800 */
[C---:B-1----:R-:W-:Y:S01]  /*3c70*/  FADD.FTZ R47, R155.reuse, R6 ;  /* 0x000000069b2f7221 */ /* 0x042fe20000010000 */
[----:B------:R-:W-:-:S06]  /*3c80*/  F2FP.BF16.F32.PACK_AB R155, R155, R38 ;  /* 0x000000269b9b723e */ /* 0x000fcc00000010ff */
[----:B------:R1:W-:Y:S08]  /*3c90*/  MUFU.EX2 R13, R10 ;  /* 0x0000000a000d7308 */ /* 0x0003f00000000800 */
[----:B------:R-:W2:Y:S01]  /*3ca0*/  MUFU.EX2 R149, R40 ;  /* 0x0000002800957308 */ /* 0x000ea20000000800 */
[----:B-1----:R-:W-:Y:S01]  /*3cb0*/  FADD.FTZ R10, R152, R51 ;  /* 0x00000033980a7221 */ /* 0x002fe20000010000 */
[----:B0-----:R-:W-:Y:S01]  /*3cc0*/  FADD.FTZ R6, R42, R47 ;  /* 0x0000002f2a067221 */ /* 0x001fe20000010000 */
[----:B------:R-:W-:-:S02]  /*3cd0*/  F2FP.BF16.F32.PACK_AB R152, R152, R35 ;  /* 0x000000239898723e */ /* 0x000fc400000010ff */
[----:B------:R-:W-:-:S03]  /*3ce0*/  FADD.FTZ R51, R37, R10 ;  /* 0x0000000a25337221 */ /* 0x000fc60000010000 */
[----:B------:R-:W0:Y:S01]  /*3cf0*/  MUFU.EX2 R33, R33 ;  /* 0x0000002100217308 */ /* 0x000e220000000800 */
[C---:B------:R-:W-:Y:S01]  /*3d00*/  FADD.FTZ R10, R154.reuse, R51 ;  /* 0x000000339a0a7221 */ /* 0x040fe20000010000 */
[----:B------:R-:W-:-:S03]  /*3d10*/  F2FP.BF16.F32.PACK_AB R154, R154, R37 ;  /* 0x000000259a9a723e */ /* 0x000fc600000010ff */
[----:B------:R-:W-:-:S03]  /*3d20*/  FADD.FTZ R51, R29, R10 ;  /* 0x0000000a1d337221 */ /* 0x000fc60000010000 */
[----:B------:R-:W-:Y:S01]  /*3d30*/  MUFU.EX2 R46, R46 ;  /* 0x0000002e002e7308 */ /* 0x000fe20000000800 */
[C---:B------:R-:W-:Y:S01]  /*3d40*/  FADD.FTZ R10, R148.reuse, R51 ;  /* 0x00000033940a7221 */ /* 0x040fe20000010000 */
[C---:B--2---:R-:W-:Y:S01]  /*3d50*/  FADD.FTZ R47, R149.reuse, R6 ;  /* 0x00000006952f7221 */ /* 0x044fe20000010000 */
[----:B------:R-:W-:Y:S02]  /*3d60*/  F2FP.BF16.F32.PACK_AB R148, R148, R29 ;  /* 0x0000001d9494723e */ /* 0x000fe400000010ff */
[----:B------:R-:W-:-:S03]  /*3d70*/  F2FP.BF16.F32.PACK_AB R149, R149, R42 ;  /* 0x0000002a9595723e */ /* 0x000fc600000010ff */
[----:B------:R-:W-:Y:S01]  /*3d80*/  MUFU.EX2 R151, R44 ;  /* 0x0000002c00977308 */ /* 0x000fe20000000800 */
[----:B0-----:R-:W-:-:S04]  /*3d90*/  FADD.FTZ R51, R33, R10 ;  /* 0x0000000a21337221 */ /* 0x001fc80000010000 */
[C---:B------:R-:W-:Y:S01]  /*3da0*/  FADD.FTZ R10, R150.reuse, R51 ;  /* 0x00000033960a7221 */ /* 0x040fe20000010000 */
[----:B------:R-:W-:Y:S02]  /*3db0*/  F2FP.BF16.F32.PACK_AB R150, R150, R33 ;  /* 0x000000219696723e */ /* 0x000fe400000010ff */
[----:B------:R-:W0:Y:S08]  /*3dc0*/  MUFU.EX2 R41, R41 ;  /* 0x0000002900297308 */ /* 0x000e300000000800 */
[----:B------:R-:W-:Y:S08]  /*3dd0*/  MUFU.EX2 R50, R50 ;  /* 0x0000003200327308 */ /* 0x000ff00000000800 */
[----:B------:R-:W-:Y:S01]  /*3de0*/  MUFU.EX2 R145, R48 ;  /* 0x0000003000917308 */ /* 0x000fe20000000800 */
[----:B0-----:R-:W-:-:S04]  /*3df0*/  FADD.FTZ R51, R41, R10 ;  /* 0x0000000a29337221 */ /* 0x001fc80000010000 */
[C---:B------:R-:W-:Y:S01]  /*3e00*/  FADD.FTZ R6, R144.reuse, R51 ;  /* 0x0000003390067221 */ /* 0x040fe20000010000 */
[----:B------:R-:W-:Y:S02]  /*3e10*/  F2FP.BF16.F32.PACK_AB R144, R144, R41 ;  /* 0x000000299090723e */ /* 0x000fe400000010ff */
[----:B------:R-:W0:Y:S08]  /*3e20*/  MUFU.EX2 R45, R45 ;  /* 0x0000002d002d7308 */ /* 0x000e300000000800 */
[----:B------:R-:W-:Y:S08]  /*3e30*/  MUFU.EX2 R54, R54 ;  /* 0x0000003600367308 */ /* 0x000ff00000000800 */
[----:B------:R1:W-:Y:S08]  /*3e40*/  MUFU.EX2 R141, R2 ;  /* 0x00000002008d7308 */ /* 0x0003f00000000800 */
[----:B------:R-:W-:Y:S01]  /*3e50*/  MUFU.EX2 R147, R20 ;  /* 0x0000001400937308 */ /* 0x000fe20000000800 */
[----:B-1----:R-:W-:Y:S01]  /*3e60*/  FADD.FTZ R2, R46, R47 ;  /* 0x0000002f2e027221 */ /* 0x002fe20000010000 */
[----:B0-----:R-:W-:-:S03]  /*3e70*/  FADD.FTZ R47, R45, R6 ;  /* 0x000000062d2f7221 */ /* 0x001fc60000010000 */
[----:B------:R-:W-:Y:S01]  /*3e80*/  FADD.FTZ R7, R151, R2 ;  /* 0x0000000297077221 */ /* 0x000fe20000010000 */
[----:B------:R-:W-:Y:S01]  /*3e90*/  FADD.FTZ R6, R146, R47 ;  /* 0x0000002f92067221 */ /* 0x000fe20000010000 */
[----:B------:R-:W-:Y:S01]  /*3ea0*/  IMAD.IADD R47, R72, 0x1, R53 ;  /* 0x00000001482f7824 */ /* 0x000fe200078e0235 */
[----:B------:R-:W0:Y:S01]  /*3eb0*/  MUFU.EX2 R49, R49 ;  /* 0x0000003100317308 */ /* 0x000e220000000800 */
[----:B------:R-:W-:Y:S01]  /*3ec0*/  FADD.FTZ R2, R50, R7 ;  /* 0x0000000732027221 */ /* 0x000fe20000010000 */
[----:B------:R-:W-:Y:S01]  /*3ed0*/  F2FP.BF16.F32.PACK_AB R146, R146, R45 ;  /* 0x0000002d9292723e */ /* 0x000fe200000010ff */
[----:B------:R-:W-:Y:S01]  /*3ee0*/  IMAD.IADD R14, R47, 0x1, R14 ;  /* 0x000000012f0e7824 */ /* 0x000fe200078e020e */
[----:B------:R-:W-:Y:S01]  /*3ef0*/  F2FP.BF16.F32.PACK_AB R151, R151, R46 ;  /* 0x0000002e9797723e */ /* 0x000fe200000010ff */
[C---:B------:R-:W-:Y:S01]  /*3f00*/  FADD.FTZ R7, R145.reuse, R2 ;  /* 0x0000000291077221 */ /* 0x040fe20000010000 */
[----:B------:R-:W-:Y:S02]  /*3f10*/  F2FP.BF16.F32.PACK_AB R145, R145, R50 ;  /* 0x000000329191723e */ /* 0x000fe400000010ff */
[----:B------:R-:W-:Y:S08]  /*3f20*/  MUFU.EX2 R58, R58 ;  /* 0x0000003a003a7308 */ /* 0x000ff00000000800 */
[----:B------:R-:W1:Y:S01]  /*3f30*/  MUFU.EX2 R12, R12 ;  /* 0x0000000c000c7308 */ /* 0x000e620000000800 */
[----:B0-----:R-:W-:-:S07]  /*3f40*/  FADD.FTZ R25, R49, R6 ;  /* 0x0000000631197221 */ /* 0x001fce0000010000 */
[----:B------:R-:W0:Y:S08]  /*3f50*/  MUFU.EX2 R60, R60 ;  /* 0x0000003c003c7308 */ /* 0x000e300000000800 */
[----:B------:R-:W2:Y:S01]  /*3f60*/  MUFU.EX2 R62, R62 ;  /* 0x0000003e003e7308 */ /* 0x000ea20000000800 */
[C---:B-1----:R-:W-:Y:S01]  /*3f70*/  FADD.FTZ R25, R12.reuse, R25 ;  /* 0x000000190c197221 */ /* 0x042fe20000010000 */
[----:B------:R-:W-:-:S06]  /*3f80*/  F2FP.BF16.F32.PACK_AB R140, R12, R49 ;  /* 0x000000310c8c723e */ /* 0x000fcc00000010ff */
[----:B------:R1:W3:Y:S01]  /*3f90*/  MUFU.EX2 R143, R0 ;  /* 0x00000000008f7308 */ /* 0x0002e20000000800 */
[----:B0-----:R-:W-:Y:S01]  /*3fa0*/  FADD.FTZ R2, R60, R25 ;  /* 0x000000193c027221 */ /* 0x001fe20000010000 */
[----:B------:R-:W-:-:S03]  /*3fb0*/  F2FP.BF16.F32.PACK_AB R142, R13, R60 ;  /* 0x0000003c0d8e723e */ /* 0x000fc600000010ff */
[----:B------:R-:W-:-:S03]  /*3fc0*/  FADD.FTZ R25, R13, R2 ;  /* 0x000000020d197221 */ /* 0x000fc60000010000 */
[----:B------:R-:W0:Y:S01]  /*3fd0*/  MUFU.EX2 R66, R66 ;  /* 0x0000004200427308 */ /* 0x000e220000000800 */
[----:B-1----:R-:W-:-:S04]  /*3fe0*/  FADD.FTZ R0, R54, R7 ;  /* 0x0000000736007221 */ /* 0x002fc80000010000 */
[C---:B------:R-:W-:Y:S01]  /*3ff0*/  FADD.FTZ R7, R147.reuse, R0 ;  /* 0x0000000093077221 */ /* 0x040fe20000010000 */
[----:B------:R-:W-:Y:S02]  /*4000*/  F2FP.BF16.F32.PACK_AB R147, R147, R54 ;  /* 0x000000369393723e */ /* 0x000fe400000010ff */
[----:B------:R-:W1:Y:S01]  /*4010*/  MUFU.EX2 R64, R64 ;  /* 0x0000004000407308 */ /* 0x000e620000000800 */
[----:B------:R-:W-:-:S04]  /*4020*/  FADD.FTZ R0, R58, R7 ;  /* 0x000000073a007221 */ /* 0x000fc80000010000 */
[C---:B------:R-:W-:Y:S01]  /*4030*/  FADD.FTZ R7, R141.reuse, R0 ;  /* 0x000000008d077221 */ /* 0x040fe20000010000 */
[----:B------:R-:W-:Y:S02]  /*4040*/  F2FP.BF16.F32.PACK_AB R141, R141, R58 ;  /* 0x0000003a8d8d723e */ /* 0x000fe400000010ff */
[----:B------:R-:W4:Y:S01]  /*4050*/  MUFU.EX2 R137, R52 ;  /* 0x0000003400897308 */ /* 0x000f220000000800 */
[----:B--2---:R-:W-:-:S04]  /*4060*/  FADD.FTZ R0, R62, R7 ;  /* 0x000000073e007221 */ /* 0x004fc80000010000 */
[C---:B---3--:R-:W-:Y:S01]  /*4070*/  FADD.FTZ R13, R143.reuse, R0 ;  /* 0x000000008f0d7221 */ /* 0x048fe20000010000 */
[----:B------:R-:W-:Y:S02]  /*4080*/  F2FP.BF16.F32.PACK_AB R143, R143, R62 ;  /* 0x0000003e8f8f723e */ /* 0x000fe400000010ff */
[----:B------:R-:W2:Y:S01]  /*4090*/  MUFU.EX2 R39, R39 ;  /* 0x0000002700277308 */ /* 0x000ea20000000800 */
[----:B0-----:R-:W-:Y:S01]  /*40a0*/  FADD.FTZ R0, R66, R13 ;  /* 0x0000000d42007221 */ /* 0x001fe20000010000 */
[----:B-1----:R-:W-:-:S06]  /*40b0*/  FADD.FTZ R2, R64, R25 ;  /* 0x0000001940027221 */ /* 0x002fcc0000010000 */
[----:B------:R-:W0:Y:S01]  /*40c0*/  MUFU.EX2 R70, R70 ;  /* 0x0000004600467308 */ /* 0x000e220000000800 */
[C---:B----4-:R-:W-:Y:S01]  /*40d0*/  FADD.FTZ R13, R137.reuse, R0 ;  /* 0x00000000890d7221 */ /* 0x050fe20000010000 */
[----:B------:R-:W-:-:S06]  /*40e0*/  F2FP.BF16.F32.PACK_AB R137, R137, R66 ;  /* 0x000000428989723e */ /* 0x000fcc00000010ff */
[----:B------:R-:W1:Y:S01]  /*40f0*/  MUFU.EX2 R68, R68 ;  /* 0x0000004400447308 */ /* 0x000e620000000800 */
[C---:B--2---:R-:W-:Y:S01]  /*4100*/  FADD.FTZ R25, R39.reuse, R2 ;  /* 0x0000000227197221 */ /* 0x044fe20000010000 */
[----:B------:R-:W-:-:S06]  /*4110*/  F2FP.BF16.F32.PACK_AB R136, R39, R64 ;  /* 0x000000402788723e */ /* 0x000fcc00000010ff */
[----:B------:R-:W2:Y:S01]  /*4120*/  MUFU.EX2 R139, R24 ;  /* 0x00000018008b7308 */ /* 0x000ea20000000800 */
[----:B0-----:R-:W-:Y:S01]  /*4130*/  FADD.FTZ R6, R70, R13 ;  /* 0x0000000d46067221 */ /* 0x001fe20000010000 */
[----:B------:R-:W-:Y:S02]  /*4140*/  VIADD R13, R73, 0xfffffffe ;  /* 0xfffffffe490d7836 */ /* 0x000fe40000000000 */
[----:B-1----:R-:W-:Y:S01]  /*4150*/  FADD.FTZ R2, R68, R25 ;  /* 0x0000001944027221 */ /* 0x002fe20000010000 */
[----:B------:R-:W-:-:S03]  /*4160*/  F2FP.BF16.F32.PACK_AB R138, R43, R68 ;  /* 0x000000442b8a723e */ /* 0x000fc600000010ff */
[----:B------:R-:W-:Y:S01]  /*4170*/  FADD.FTZ R7, R43, R2 ;  /* 0x000000022b077221 */ /* 0x000fe20000010000 */
[C---:B--2---:R-:W-:Y:S01]  /*4180*/  FADD.FTZ R6, R139.reuse, R6 ;  /* 0x000000068b067221 */ /* 0x044fe20000010000 */
[----:B------:R-:W-:Y:S01]  /*4190*/  F2FP.BF16.F32.PACK_AB R139, R139, R70 ;  /* 0x000000468b8b723e */ /* 0x000fe200000010ff */
        /* <DEDUP_REMOVED lines=11> */
.L_x_1110:
[----:B------:R-:W-:-:S13]  /*4250*/  ISETP.NE.AND P1, PT, R15, 0x1, PT ;  /* 0x000000010f00780c */ /* 0x000fda0003f25270 */
[----:B------:R-:W0:Y:S02]  /*4260*/  @P1 LDC.64 R24, c[0x0][0x9e8] ;  /* 0x00027a00ff181b82 */ /* 0x000e240000000a00 */
[----:B0-----:R-:W-:-:S05]  /*4270*/  @P1 IMAD.HI.U32 R2, R0, R24, RZ ;  /* 0x0000001800021227 */ /* 0x001fca00078e00ff */
[----:B------:R-:W-:-:S07]  /*4280*/  @P1 SHF.R.U32.HI R0, RZ, R25, R2 ;  /* 0x00000019ff001219 */ /* 0x000fce0000011602 */
.L_x_1111:
[----:B------:R-:W-:-:S05]  /*4290*/  IMAD R15, R0, R15, R15 ;  /* 0x0000000f000f7224 */ /* 0x000fca00078e020f */
[----:B------:R-:W-:-:S07]  /*42a0*/  VIMNMX R14, R14, R15, PT ;  /* 0x0000000f0e0e7248 */ /* 0x000fce0003fe0100 */
.L_x_1109:
[----:B------:R-:W-:Y:S01]  /*42b0*/  IMAD.HI R14, R14, 0x2aaaaaab, RZ ;  /* 0x2aaaaaab0e0e7827 */ /* 0x000fe200078e02ff */
[----:B------:R-:W-:Y:S02]  /*42c0*/  CS2R R86, SRZ ;  /* 0x0000000000567805 */ /* 0x000fe4000001ff00 */
[----:B------:R-:W-:Y:S02]  /*42d0*/  CS2R R84, SRZ ;  /* 0x0000000000547805 */ /* 0x000fe4000001ff00 */
[----:B------:R-:W-:Y:S01]  /*42e0*/  CS2R R82, SRZ ;  /* 0x0000000000527805 */ /* 0x000fe2000001ff00 */
[----:B------:R-:W-:Y:S01]  /*42f0*/  IMAD.MOV.U32 R2, RZ, RZ, 0x3f800000 ;  /* 0x3f800000ff027424 */ /* 0x000fe200078e00ff */
[----:B------:R-:W-:Y:S01]  /*4300*/  SHF.R.U32.HI R15, RZ, 0x1f, R14 ;  /* 0x0000001fff0f7819 */ /* 0x000fe2000001160e */
[----:B------:R-:W-:Y:S01]  /*4310*/  IMAD.MOV.U32 R0, RZ, RZ, 0x3f800000 ;  /* 0x3f800000ff007424 */ /* 0x000fe200078e00ff */
[----:B------:R-:W-:Y:S02]  /*4320*/  CS2R R80, SRZ ;  /* 0x0000000000507805 */ /* 0x000fe4000001ff00 */
[----:B------:R-:W-:-:S02]  /*4330*/  CS2R R78, SRZ ;  /* 0x00000000004e7805 */ /* 0x000fc4000001ff00 */
[----:B------:R-:W-:Y:S02]  /*4340*/  LEA.HI.SX32 R15, R14, R15, 0x1c ;  /* 0x0000000f0e0f7211 */ /* 0x000fe400078fe2ff */
[----:B------:R-:W-:Y:S02]  /*4350*/  CS2R R76, SRZ ;  /* 0x00000000004c7805 */ /* 0x000fe4000001ff00 */
[----:B------:R-:W-:Y:S02]  /*4360*/  CS2R R74, SRZ ;  /* 0x00000000004a7805 */ /* 0x000fe4000001ff00 */
[----:B------:R-:W-:Y:S02]  /*4370*/  CS2R R72, SRZ ;  /* 0x0000000000487805 */ /* 0x000fe4000001ff00 */
[----:B------:R-:W-:Y:S02]  /*4380*/  VIMNMX R10, R22, R15, !PT ;  /* 0x0000000f160a7248 */ /* 0x000fe40007fe0100 */
[----:B------:R-:W-:-:S02]  /*4390*/  CS2R R70, SRZ ;  /* 0x0000000000467805 */ /* 0x000fc4000001ff00 */
[----:B------:R-:W-:Y:S02]  /*43a0*/  CS2R R68, SRZ ;  /* 0x0000000000447805 */ /* 0x000fe4000001ff00 */
[----:B------:R-:W-:Y:S02]  /*43b0*/  CS2R R66, SRZ ;  /* 0x0000000000427805 */ /* 0x000fe4000001ff00 */
        /* <DEDUP_REMOVED lines=21> */
[----:B------:R-:W-:Y:S01]  /*4510*/  CS2R R24, SRZ ;  /* 0x0000000000187805 */ /* 0x000fe2000001ff00 */
[----:B------:R-:W-:Y:S06]  /*4520*/  @!P1 BRA `(.L_x_1112) ;  /* 0x0000002c006c9947 */ /* 0x000fec0003800000 */
[----:B------:R-:W-:Y:S01]  /*4530*/  IMAD.MOV.U32 R2, RZ, RZ, 0x3f800000 ;  /* 0x3f800000ff027424 */ /* 0x000fe200078e00ff */
[----:B------:R-:W-:Y:S01]  /*4540*/  ULDC UR58, c[0x0][0x9e4] ;  /* 0x00027900003a7ab9 */ /* 0x000fe20000000800 */
[----:B------:R-:W-:Y:S01]  /*4550*/  IMAD.MOV.U32 R87, RZ, RZ, RZ ;  /* 0x000000ffff577224 */ /* 0x000fe200078e00ff */
[----:B------:R-:W-:Y:S01]  /*4560*/  ULDC UR59, c[0x0][0x9dc] ;  /* 0x00027700003b7ab9 */ /* 0x000fe20000000800 */
[----:B------:R-:W-:-:S05]  /*4570*/  ULDC UR60, c[0x0][0x9e0] ;  /* 0x00027800003c7ab9 */ /* 0x000fca0000000800 */
.L_x_1129:
[----:B------:R-:W-:-:S04]  /*4580*/  UIADD3 UR4, UR36, 0x1, URZ ;  /* 0x0000000124047890 */ /* 0x000fc8000fffe03f */
[----:B------:R-:W-:-:S04]  /*4590*/  UISETP.NE.AND UP0, UPT, UR4, 0x2, UPT ;  /* 0x000000020400788c */ /* 0x000fc8000bf05270 */
[----:B------:R-:W-:Y:S02]  /*45a0*/  USEL UR7, URZ, 0x1, UP0 ;  /* 0x000000013f077887 */ /* 0x000fe40008000000 */
[----:B------:R-:W-:Y:S02]  /*45b0*/  USEL UR4, UR4, URZ, UP0 ;  /* 0x0000003f04047287 */ /* 0x000fe40008000000 */
[----:B------:R-:W-:Y:S01]  /*45c0*/  ULOP3.LUT UR7, UR38, UR7, URZ, 0x3c, !UPT ;  /* 0x0000000726077292 */ /* 0x000fe2000f8e3c3f */
[----:B------:R-:W-:Y:S11]  /*45d0*/  @!P0 BRA `(.L_x_1113) ;  /* 0x0000000000048947 */ /* 0x000ff60003800000 */
[----:B------:R-:W-:Y:S01]  /*45e0*/  BPT.TRAP 0x1 ;  /* 0x000000040000795c */ /* 0x000fe20000300000 */
.L_x_1113:
[----:B------:R-:W-:Y:S01]  /*45f0*/  ULEA UR6, UR4, UR37, 0x3 ;  /* 0x0000002504067291 */ /* 0x000fe2000f8e183f */
[----:B------:R-:W-:-:S05]  /*4600*/  IMAD.U32 R9, RZ, RZ, UR7 ;  /* 0x00000007ff097e24 */ /* 0x000fca000f8e00ff */
[----:B------:R-:W-:-:S04]  /*4610*/  SHF.L.U32 R9, R9, 0x1f, RZ ;  /* 0x0000001f09097819 */ /* 0x000fc800000006ff */
[----:B------:R0:W1:Y:S01]  /*4620*/  SYNCS.PHASECHK.TRANS64.TRYWAIT P1, [UR6+0x2a830], R9 ;  /* 0x02a83009ff0075a7 */ /* 0x0000620008020146 */
[----:B------:R-:W-:Y:S05]  /*4630*/  @!P0 BRA `(.L_x_1114) ;  /* 0x0000000000048947 */ /* 0x000fea0003800000 */
[----:B------:R-:W-:Y:S01]  /*4640*/  BPT.TRAP 0x1 ;  /* 0x000000040000795c */ /* 0x000fe20000300000 */
.L_x_1114:
[----:B-1----:R-:W-:Y:S05]  /*4650*/  @P1 BRA `(.L_x_1115) ;  /* 0x0000000000081947 */ /* 0x002fea0003800000 */
[----:B------:R-:W1:Y:S02]  /*4660*/  SYNCS.PHASECHK.TRANS64.TRYWAIT P1, [UR6+0x2a830], R9 ;  /* 0x02a83009ff0075a7 */ /* 0x000e640008020146 */
[----:B-1----:R-:W-:Y:S05]  /*4670*/  @!P1 BRA `(.L_x_1116) ;  /* 0x000000f000c09947 */ /* 0x002fea0003800000 */
.L_x_1115:
        /* <DEDUP_REMOVED lines=15> */
[----:B------:R-:W-:Y:S01]  /*4770*/  HGMMA.64x96x16.F32.BF16 R88, gdesc[UR52], RZ, !UPT, gsb0 ;  /* 0x01600000345879f0 */ /* 0x000fe2000c0018ff */
        /* <DEDUP_REMOVED lines=113> */
[----:B------:R-:W-:Y:S05]  /*4e90*/  @!P0 BRA `(.L_x_1117) ;  /* 0x0000000000048947 */ /* 0x000fea0003800000 */
[----:B------:R-:W-:Y:S01]  /*4ea0*/  BPT.TRAP 0x1 ;  /* 0x000000040000795c */ /* 0x000fe20000300000 */
.L_x_1117:
[----:B------:R-:W-:Y:S01]  /*4eb0*/  ULEA UR11, UR36, UR37, 0x3 ;  /* 0x00000025240b7291 */ /* 0x000fe2000f8e183f */
[----:B------:R-:W-:-:S05]  /*4ec0*/  IMAD.U32 R0, RZ, RZ, UR38 ;  /* 0x00000026ff007e24 */ /* 0x000fca000f8e00ff */
[----:B------:R-:W-:-:S04]  /*4ed0*/  SHF.L.U32 R0, R0, 0x1f, RZ ;  /* 0x0000001f00007819 */ /* 0x000fc800000006ff */
[----:B------:R2:W3:Y:S01]  /*4ee0*/  SYNCS.PHASECHK.TRANS64.TRYWAIT P1, [UR11+0x2a850], R0 ;  /* 0x02a85000ff0075a7 */ /* 0x0004e2000802014b */
[----:B------:R-:W-:Y:S05]  /*4ef0*/  @!P0 BRA `(.L_x_1118) ;  /* 0x0000000000048947 */ /* 0x000fea0003800000 */
[----:B------:R-:W-:Y:S01]  /*4f00*/  BPT.TRAP 0x1 ;  /* 0x000000040000795c */ /* 0x000fe20000300000 */
.L_x_1118:
[----:B---3--:R-:W-:Y:S05]  /*4f10*/  @P1 BRA `(.L_x_1119) ;  /* 0x0000000000081947 */ /* 0x008fea0003800000 */
[----:B------:R-:W3:Y:S02]  /*4f20*/  SYNCS.PHASECHK.TRANS64.TRYWAIT P1, [UR11+0x2a850], R0 ;  /* 0x02a85000ff0075a7 */ /* 0x000ee4000802014b */
[----:B---3--:R-:W-:Y:S05]  /*4f30*/  @!P1 BRA `(.L_x_1120) ;  /* 0x000000e800a89947 */ /* 0x008fea0003800000 */
.L_x_1119:
[----:B------:R-:W-:Y:S01]  /*4f40*/  UIADD3 UR5, UR37, 0x400, URZ ;  /* 0x0000040025057890 */ /* 0x000fe2000fffe03f */
[----:B------:R-:W-:Y:S01]  /*4f50*/  WARPGROUP.ARRIVE ;  /* 0x00000000000079c5 */ /* 0x000fe20000000000 */
[----:B------:R-:W-:Y:S01]  /*4f60*/  UMOV UR15, 0x40000040 ;  /* 0x40000040000f7882 */ /* 0x000fe20000000000 */
[----:B------:R-:W-:Y:S01]  /*4f70*/  ISETP.NE.AND P3, PT, R174, 0x1, PT ;  /* 0x00000001ae00780c */ /* 0x000fe20003f65270 */
[----:B------:R-:W-:-:S03]  /*4f80*/  USHF.R.U32.HI UR5, URZ, 0x4, UR5 ;  /* 0x000000043f057899 */ /* 0x000fc60008011605 */
[----:B------:R-:W3:Y:S01]  /*4f90*/  S2R R175, SR_TID.X ;  /* 0x0000000000af7919 */ /* 0x000ee20000002100 */
[----:B01----:R-:W-:Y:S01]  /*4fa0*/  IMAD.IADD R9, R19, 0x1, R17 ;  /* 0x0000000113097824 */ /* 0x003fe200078e0211 */
[----:B------:R-:W0:Y:S01]  /*4fb0*/  LDC R11, c[0x0][0x288] ;  /* 0x0000a200ff0b7b82 */ /* 0x000e220000000800 */
[----:B------:R-:W-:Y:S01]  /*4fc0*/  ULOP3.LUT UR5, UR5, 0x3fff, URZ, 0xc0, !UPT ;  /* 0x00003fff05057892 */ /* 0x000fe2000f8ec03f */
[----:B------:R-:W-:-:S03]  /*4fd0*/  ISETP.NE.AND P1, PT, R21, RZ, PT ;  /* 0x000000ff1500720c */ /* 0x000fc60003f25270 */
[----:B------:R-:W-:-:S04]  /*4fe0*/  ULOP3.LUT UR5, UR5, 0x3000000, URZ, 0xfc, !UPT ;  /* 0x0300000005057892 */ /* 0x000fc8000f8efc3f */
[----:B------:R-:W-:Y:S01]  /*4ff0*/  UIMAD UR10, UR36, 0x600, UR5 ;  /* 0x00000600240a78a4 */ /* 0x000fe2000f8e0205 */
[----:B--2---:R-:W1:Y:S01]  /*5000*/  @P3 LDC R0, c[0x0][0x44c] ;  /* 0x00011300ff003b82 */ /* 0x004e620000000800 */
[----:B------:R-:W-:-:S05]  /*5010*/  ULOP3.LUT UR5, URZ, UR59, URZ, 0x33, !UPT ;  /* 0x0000003b3f057292 */ /* 0x000fca000f8e333f */
[----:B------:R-:W-:Y:S02]  /*5020*/  UMOV UR14, UR10 ;  /* 0x0000000a000e7c82 */ /* 0x000fe40008000000 */
[----:B------:R-:W-:Y:S01]  /*5030*/  HGMMA.64x128x16.F32.BF16 R24, R156, gdesc[UR12].tnspB, R24, gsb0 ;  /* 0x41e0000c9c187df0 */ /* 0x000fe20008001818 */
[----:B------:R-:W-:Y:S01]  /*5040*/  UIADD3 UR14, UR10, 0x80, URZ ;  /* 0x000000800a0e7890 */ /* 0x000fe2000fffe03f */
[----:B------:R-:W2:Y:S01]  /*5050*/  @P3 LDC R15, c[0x0][0x450] ;  /* 0x00011400ff0f3b82 */ /* 0x000ea20000000800 */
[----:B------:R-:W-:Y:S01]  /*5060*/  UMOV UR15, 0x40000040 ;  /* 0x40000040000f7882 */ /* 0x000fe20000000000 */
[----:B---3--:R-:W-:Y:S01]  /*5070*/  LOP3.LUT P2, RZ, R175, 0x7f, RZ, 0xc0, !PT ;  /* 0x0000007fafff7812 */ /* 0x008fe2000784c0ff */
[----:B-1----:R-:W-:-:S05]  /*5080*/  @P3 IMAD.HI.U32 R0, R9, R0, RZ ;  /* 0x0000000009003227 */ /* 0x002fca00078e00ff */
[----:B--2---:R-:W-:Y:S01]  /*5090*/  @P3 SHF.R.U32.HI R9, RZ, R15, R0 ;  /* 0x0000000fff093219 */ /* 0x004fe20000011600 */
[----:B------:R-:W-:-:S06]  /*50a0*/  IMAD.U32 R0, RZ, RZ, UR6 ;  /* 0x00000006ff007e24 */ /* 0x000fcc000f8e00ff */
[----:B------:R-:W-:-:S05]  /*50b0*/  @!P2 VIADD R0, R0, 0x2a840 ;  /* 0x0002a8400000a836 */ /* 0x000fca0000000000 */
[----:B------:R-:W-:Y:S01]  /*50c0*/  @!P2 PRMT R0, RZ, 0x654, R0 ;  /* 0x00000654ff00a816 */ /* 0x000fe20000000000 */
        /* <DEDUP_REMOVED lines=22> */
[----:B------:R-:W-:Y:S01]  /*5230*/  WARPGROUP.ARRIVE ;  /* 0x00000000000079c5 */ /* 0x000fe20000000000 */
[----:B------:R-:W-:-:S04]  /*5240*/  IMAD R140, R13, -0x60, RZ ;  /* 0xffffffa00d8c7824 */ /* 0x000fc800078e02ff */
[----:B------:R-:W-:Y:S02]  /*5250*/  VIADD R15, R140, 0x1 ;  /* 0x000000018c0f7836 */ /* 0x000fe40000000000 */
[----:B------:R-:W-:Y:S02]  /*5260*/  HGMMA.64x128x16.F32.BF16 R24, R136, gdesc[UR12].tnspB, R24, gsb0 ;  /* 0x41e0000c88187df0 */ /* 0x000fe40008001818 */
[----:B------:R-:W-:-:S04]  /*5270*/  IMAD R15, R18, -0x2, R15 ;  /* 0xfffffffe120f7824 */ /* 0x000fc800078e020f */
[C---:B------:R-:W-:Y:S01]  /*5280*/  VIADD R144, R15.reuse, 0xffffffff ;  /* 0xffffffff0f907836 */ /* 0x040fe20000000000 */
[----:B------:R-:W-:Y:S02]  /*5290*/  WARPGROUP.DEPBAR.LE gsb0, 0x0 ;  /* 0x00008000000079c5 */ /* 0x000fe40000010000 */
[----:B------:R-:W1:Y:S01]  /*52a0*/  SHFL.IDX PT, R139, R9, RZ, 0x1c1f ;  /* 0x001c1fff098b7589 */ /* 0x000e6200000e0000 */
[----:B------:R0:W-:Y:S02]  /*52b0*/  @!P2 SYNCS.ARRIVE.TRANS64.RED.A1T0 RZ, [R0+URZ], RZ ;  /* 0x000000ff00ffa9a7 */ /* 0x0001e4000810043f */
[----:B0-----:R-:W-:-:S05]  /*52c0*/  IADD3 R0, R15, -R11, R16 ;  /* 0x8000000b0f007210 */ /* 0x001fca0007ffe010 */
[C---:B------:R-:W-:Y:S02]  /*52d0*/  VIADD R141, R0.reuse, UR60 ;  /* 0x0000003c008d7c36 */ /* 0x040fe40008000000 */
[----:B------:R-:W-:Y:S02]  /*52e0*/  VIADD R142, R0, UR5 ;  /* 0x00000005008e7c36 */ /* 0x000fe40008000000 */
[--C-:B-1----:R-:W-:Y:S02]  /*52f0*/  IMAD.IADD R15, R141, 0x1, R139.reuse ;  /* 0x000000018d0f7824 */ /* 0x102fe400078e028b */
[----:B------:R-:W-:Y:S01]  /*5300*/  IMAD.IADD R137, R142, 0x1, R139 ;  /* 0x000000018e897824 */ /* 0x000fe200078e028b */
[----:B------:R-:W-:Y:S06]  /*5310*/  @!P1 BRA `(.L_x_1121) ;  /* 0x0000000000549947 */ /* 0x000fec0003800000 */
[----:B------:R-:W-:Y:S01]  /*5320*/  IADD3 R139, R16, -R11, R139 ;  /* 0x8000000b108b7210 */ /* 0x000fe20007ffe08b */
[----:B------:R-:W-:Y:S03]  /*5330*/  BSSY B0, `(.L_x_1122) ;  /* 0x0000010000007945 */ /* 0x000fe60003800000 */
[----:B------:R-:W-:-:S13]  /*5340*/  ISETP.GT.AND P1, PT, R139, -0x1, PT ;  /* 0xffffffff8b00780c */ /* 0x000fda0003f24270 */
[----:B------:R-:W-:Y:S05]  /*5350*/  @P1 BRA `(.L_x_1123) ;  /* 0x0000000000201947 */ /* 0x000fea0003800000 */
[----:B------:R-:W-:Y:S01]  /*5360*/  IMAD.U32 R2, RZ, RZ, UR58 ;  /* 0x0000003aff027e24 */ /* 0x000fe2000f8e00ff */
[----:B------:R-:W-:-:S04]  /*5370*/  LOP3.LUT R139, RZ, R139, RZ, 0x33, !PT ;  /* 0x0000008bff8b7212 */ /* 0x000fc800078e33ff */
[----:B------:R-:W-:-:S13]  /*5380*/  ISETP.NE.AND P1, PT, R2, 0x1, PT ;  /* 0x000000010200780c */ /* 0x000fda0003f25270 */
[----:B------:R-:W0:Y:S02]  /*5390*/  @P1 LDC.64 R146, c[0x0][0x9e8] ;  /* 0x00027a00ff921b82 */ /* 0x000e240000000a00 */
[----:B0-----:R-:W-:-:S05]  /*53a0*/  @P1 IMAD.HI.U32 R0, R139, R146, RZ ;  /* 0x000000928b001227 */ /* 0x001fca00078e00ff */
[----:B------:R-:W-:-:S04]  /*53b0*/  @P1 SHF.R.U32.HI R139, RZ, R147, R0 ;  /* 0x00000093ff8b1219 */ /* 0x000fc80000011600 */
[----:B------:R-:W-:Y:S01]  /*53c0*/  LOP3.LUT R139, RZ, R139, RZ, 0x33, !PT ;  /* 0x0000008bff8b7212 */ /* 0x000fe200078e33ff */
[----:B------:R-:W-:Y:S06]  /*53d0*/  BRA `(.L_x_1124) ;  /* 0x0000000000147947 */ /* 0x000fec0003800000 */
.L_x_1123:
[----:B------:R-:W-:-:S05]  /*53e0*/  IMAD.U32 R2, RZ, RZ, UR58 ;  /* 0x0000003aff027e24 */ /* 0x000fca000f8e00ff */
[----:B------:R-:W-:-:S13]  /*53f0*/  ISETP.NE.AND P1, PT, R2, 0x1, PT ;  /* 0x000000010200780c */ /* 0x000fda0003f25270 */
[----:B------:R-:W0:Y:S02]  /*5400*/  @P1 LDC.64 R146, c[0x0][0x9e8] ;  /* 0x00027a00ff921b82 */ /* 0x000e240000000a00 */
[----:B0-----:R-:W-:-:S05]  /*5410*/  @P1 IMAD.HI.U32 R0, R139, R146, RZ ;  /* 0x000000928b001227 */ /* 0x001fca00078e00ff */
[----:B------:R-:W-:-:S07]  /*5420*/  @P1 SHF.R.U32.HI R139, RZ, R147, R0 ;  /* 0x00000093ff8b1219 */ /* 0x000fce0000011600 */
.L_x_1124:
[----:B------:R-:W-:Y:S05]  /*5430*/  BSYNC B0 ;  /* 0x0000000000007941 */ /* 0x000fea0003800000 */
.L_x_1122:
[----:B------:R-:W-:-:S05]  /*5440*/  IMAD R0, R139, R2, R144 ;  /* 0x000000028b007224 */ /* 0x000fca00078e0290 */
[----:B------:R-:W-:Y:S02]  /*5450*/  VIADDMNMX R15, R0, R2, R15, PT ;  /* 0x00000002000f7246 */ /* 0x000fe4000380010f */
[----:B------:R-:W-:-:S07]  /*5460*/  VIMNMX R137, R137, R0, !PT ;  /* 0x0000000089897248 */ /* 0x000fce0007fe0100 */
.L_x_1121:
[C---:B------:R-:W-:Y:S01]  /*5470*/  ISETP.GE.AND P1, PT, R140.reuse, 0x2, PT ;  /* 0x000000028c00780c */ /* 0x040fe20003f26270 */
[----:B------:R-:W0:Y:S01]  /*5480*/  SHFL.IDX PT, R9, R9, 0x1, 0x1c1f ;  /* 0x003c1f0009097f89 */ /* 0x000e2200000e0000 */
[C---:B------:R-:W-:Y:S02]  /*5490*/  ISETP.GE.AND P4, PT, R140.reuse, 0xa, PT ;  /* 0x0000000a8c00780c */ /* 0x040fe40003f86270 */
[----:B------:R-:W-:Y:S02]  /*54a0*/  ISETP.GT.AND P2, PT, R137, 0x1, !P1 ;  /* 0x000000018900780c */ /* 0x000fe40004f44270 */
[----:B------:R-:W-:Y:S02]  /*54b0*/  P2R R139, PR, RZ, 0x10 ;  /* 0x00000010ff8b7803 */ /* 0x000fe40000000000 */
[----:B------:R-:W-:Y:S02]  /*54c0*/  ISETP.LT.OR P3, PT, R15, 0x2, P2 ;  /* 0x000000020f00780c */ /* 0x000fe40001761670 */
[----:B------:R-:W-:-:S02]  /*54d0*/  ISETP.GE.AND P2, PT, R140, 0x9, PT ;  /* 0x000000098c00780c */ /* 0x000fc40003f46270 */
[----:B------:R-:W-:Y:S02]  /*54e0*/  FSEL R186, R89, -INF , !P3 ;  /* 0xff80000059ba7808 */ /* 0x000fe40005800000 */
[----:B------:R-:W-:-:S04]  /*54f0*/  ISETP.GT.AND P3, PT, R137, 0x8, !P2 ;  /* 0x000000088900780c */ /* 0x000fc80005764270 */
[----:B------:R-:W-:-:S04]  /*5500*/  ISETP.LT.OR P3, PT, R15, 0x9, P3 ;  /* 0x000000090f00780c */ /* 0x000fc80001f61670 */
[----:B------:R-:W-:Y:S02]  /*5510*/  FSEL R184, R92, -INF , !P3 ;  /* 0xff8000005cb87808 */ /* 0x000fe40005800000 */
[----:B------:R-:W-:Y:S01]  /*5520*/  ISETP.GT.AND P3, PT, R137, 0x9, !P4 ;  /* 0x000000098900780c */ /* 0x000fe20006764270 */
[----:B0-----:R-:W-:Y:S01]  /*5530*/  IMAD.IADD R89, R142, 0x1, R9 ;  /* 0x000000018e597824 */ /* 0x001fe200078e0209 */
        /* <DEDUP_REMOVED lines=10> */
[C---:B------:R-:W-:Y:S02]  /*55e0*/  ISETP.GE.AND P4, PT, R140.reuse, 0x19, PT ;  /* 0x000000198c00780c */ /* 0x040fe40003f86270 */
        /* <DEDUP_REMOVED lines=69> */
[----:B------:R-:W-:-:S04]  /*5a40*/  ISETP.LT.OR P3, PT, R15, 0x4a, P3 ;  /* 0x0000004a0f00780c */ /* 0x000fc80001f61670 */
[----:B------:R-:W-:Y:S02]  /*5a50*/  FSEL R12, R125, -INF , !P3 ;  /* 0xff8000007d0c7808 */ /* 0x000fe40005800000 */
[----:B------:R-:W-:-:S04]  /*5a60*/  ISETP.GE.AND P3, PT, R140, 0x51, PT ;  /* 0x000000518c00780c */ /* 0x000fc80003f66270 */
        /* <DEDUP_REMOVED lines=12> */
[----:B------:R-:W-:Y:S02]  /*5b30*/  P2R R97, PR, RZ, 0x40 ;  /* 0x00000040ff617803 */ /* 0x000fe40000000000 */
[----:B------:R-:W-:-:S04]  /*5b40*/  ISETP.GT.AND P6, PT, R137, RZ, !P6 ;  /* 0x000000ff8900720c */ /* 0x000fc800077c4270 */
[----:B------:R-:W-:-:S04]  /*5b50*/  ISETP.LT.OR P6, PT, R15, 0x1, P6 ;  /* 0x000000010f00780c */ /* 0x000fc800037c1670 */
[----:B------:R-:W-:Y:S02]  /*5b60*/  FSEL R188, R88, -INF , !P6 ;  /* 0xff80000058bc7808 */ /* 0x000fe40007000000 */
[----:B------:R-:W-:-:S04]  /*5b70*/  ISETP.GE.AND P6, PT, R140, 0x5a, PT ;  /* 0x0000005a8c00780c */ /* 0x000fc80003fc6270 */
[----:B------:R-:W-:Y:S02]  /*5b80*/  P2R R125, PR, RZ, 0x40 ;  /* 0x00000040ff7d7803 */ /* 0x000fe40000000000 */
[----:B------:R-:W-:-:S04]  /*5b90*/  ISETP.GT.AND P6, PT, R137, 0x59, !P6 ;  /* 0x000000598900780c */ /* 0x000fc800077c4270 */
[----:B------:R-:W-:Y:S01]  /*5ba0*/  ISETP.LT.OR P6, PT, R15, 0x5a, P6 ;  /* 0x0000005a0f00780c */ /* 0x000fe200037c1670 */
[----:B------:R-:W-:-:S03]  /*5bb0*/  IMAD.IADD R15, R141, 0x1, R9 ;  /* 0x000000018d0f7824 */ /* 0x000fc600078e0209 */
[----:B------:R-:W-:Y:S02]  /*5bc0*/  FSEL R88, R133, -INF , !P6 ;  /* 0xff80000085587808 */ /* 0x000fe40007000000 */
[----:B------:R-:W-:-:S13]  /*5bd0*/  ISETP.NE.AND P6, PT, R21, RZ, PT ;  /* 0x000000ff1500720c */ /* 0x000fda0003fc5270 */
[----:B------:R-:W-:Y:S05]  /*5be0*/  @!P6 BRA `(.L_x_1125) ;  /* 0x000000000054e947 */ /* 0x000fea0003800000 */
        /* <DEDUP_REMOVED lines=12> */
.L_x_1127:
[----:B------:R-:W-:-:S05]  /*5cb0*/  IMAD.U32 R93, RZ, RZ, UR58 ;  /* 0x0000003aff5d7e24 */ /* 0x000fca000f8e00ff */
[----:B------:R-:W-:-:S13]  /*5cc0*/  ISETP.NE.AND P6, PT, R93, 0x1, PT ;  /* 0x000000015d00780c */ /* 0x000fda0003fc5270 */
[----:B------:R-:W0:Y:S02]  /*5cd0*/  @P6 LDC.64 R140, c[0x0][0x9e8] ;  /* 0x00027a00ff8c6b82 */ /* 0x000e240000000a00 */
[----:B0-----:R-:W-:-:S05]  /*5ce0*/  @P6 IMAD.HI.U32 R140, R9, R140, RZ ;  /* 0x0000008c098c6227 */ /* 0x001fca00078e00ff */
[----:B------:R-:W-:-:S07]  /*5cf0*/  @P6 SHF.R.U32.HI R9, RZ, R141, R140 ;  /* 0x0000008dff096219 */ /* 0x000fce000001168c */
.L_x_1128:
[----:B------:R-:W-:Y:S05]  /*5d00*/  BSYNC B0 ;  /* 0x0000000000007941 */ /* 0x000fea0003800000 */
.L_x_1126:
[----:B------:R-:W-:-:S05]  /*5d10*/  IMAD R140, R9, R93, R144 ;  /* 0x0000005d098c7224 */ /* 0x000fca00078e0290 */
[----:B------:R-:W-:Y:S02]  /*5d20*/  VIADDMNMX R15, R140, R93, R15, PT ;  /* 0x0000005d8c0f7246 */ /* 0x000fe4000380010f */
[----:B------:R-:W-:-:S07]  /*5d30*/  VIMNMX R89, R89, R140, !PT ;  /* 0x0000008c59597248 */ /* 0x000fce0007fe0100 */
.L_x_1125:
[C---:B------:R-:W-:Y:S01]  /*5d40*/  ISETP.GT.AND P1, PT, R89.reuse, 0x1, !P1 ;  /* 0x000000015900780c */ /* 0x040fe20004f24270 */
[----:B------:R-:W-:Y:S01]  /*5d50*/  UMOV UR38, UR7 ;  /* 0x0000000700267c82 */ /* 0x000fe20008000000 */
[----:B------:R-:W-:Y:S01]  /*5d60*/  ISETP.GT.AND P2, PT, R89, 0x8, !P2 ;  /* 0x000000085900780c */ /* 0x000fe20005744270 */
[----:B------:R-:W-:Y:S01]  /*5d70*/  UMOV UR36, UR4 ;  /* 0x0000000400247c82 */ /* 0x000fe20008000000 */
        /* <DEDUP_REMOVED lines=8> */
[----:B------:R-:W-:Y:S02]  /*5e00*/  ISETP.NE.AND P6, PT, R101, RZ, PT ;  /* 0x000000ff6500720c */ /* 0x000fe40003fc5270 */
[----:B------:R-:W-:-:S02]  /*5e10*/  FSEL R150, R95, -INF , !P1 ;  /* 0xff8000005f967808 */ /* 0x000fc40004800000 */
[----:B------:R-:W-:Y:S02]  /*5e20*/  ISETP.NE.AND P1, PT, R143, RZ, PT ;  /* 0x000000ff8f00720c */ /* 0x000fe40003f25270 */
[----:B------:R-:W-:Y:S02]  /*5e30*/  FMNMX.FTZ R9, R188, R3, !PT ;  /* 0x00000003bc097209 */ /* 0x000fe40007810000 */
        /* <DEDUP_REMOVED lines=20> */
[----:B------:R-:W-:Y:S02]  /*5f80*/  FMNMX.FTZ R9, R96, R9, !PT ;  /* 0x0000000960097209 */ /* 0x000fe40007810000 */
        /* <DEDUP_REMOVED lines=30> */
[----:B------:R-:W-:-:S02]  /*6170*/  ISETP.GT.AND P3, PT, R89, 0x50, !P3 ;  /* 0x000000505900780c */ /* 0x000fc40005f64270 */
[----:B------:R-:W-:Y:S02]  /*6180*/  ISETP.GT.AND P1, PT, R89, 0x30, !P1 ;  /* 0x000000305900780c */ /* 0x000fe40004f24270 */
[----:B------:R-:W-:Y:S02]  /*6190*/  FMNMX.FTZ R9, R132, R9, !PT ;  /* 0x0000000984097209 */ /* 0x000fe40007810000 */
[C---:B------:R-:W-:Y:S02]  /*61a0*/  ISETP.LT.OR P1, PT, R15.reuse, 0x31, P1 ;  /* 0x000000310f00780c */ /* 0x040fe40000f21670 */
[----:B------:R-:W-:Y:S02]  /*61b0*/  ISETP.LT.OR P3, PT, R15, 0x51, P3 ;  /* 0x000000510f00780c */ /* 0x000fe40001f61670 */
[----:B------:R-:W-:Y:S02]  /*61c0*/  FSEL R114, R114, -INF , !P1 ;  /* 0xff80000072727808 */ /* 0x000fe40004800000 */
[----:B------:R-:W-:-:S02]  /*61d0*/  ISETP.NE.AND P1, PT, R153, RZ, PT ;  /* 0x000000ff9900720c */ /* 0x000fc40003f25270 */
[----:B------:R-:W-:Y:S02]  /*61e0*/  FMNMX.FTZ R91, R88, R9, !PT ;  /* 0x00000009585b7209 */ /* 0x000fe40007810000 */
[----:B------:R-:W-:Y:S01]  /*61f0*/  ISETP.GT.AND P1, PT, R89, 0x31, !P1 ;  /* 0x000000315900780c */ /* 0x000fe20004f24270 */
[----:B------:R-:W0:Y:S01]  /*6200*/  LDC R9, c[0x0][0x988] ;  /* 0x00026200ff097b82 */ /* 0x000e220000000800 */
[----:B------:R-:W-:Y:S02]  /*6210*/  FSEL R180, R130, -INF , !P3 ;  /* 0xff80000082b47808 */ /* 0x000fe40005800000 */
[----:B------:R-:W-:Y:S01]  /*6220*/  ISETP.LT.OR P1, PT, R15, 0x32, P1 ;  /* 0x000000320f00780c */ /* 0x000fe20000f21670 */
[----:B------:R-:W1:Y:S01]  /*6230*/  SHFL.BFLY PT, R130, R91, 0x2, 0x1f ;  /* 0x0c401f005b827f89 */ /* 0x000e6200000e0000 */
[----:B------:R-:W-:Y:S02]  /*6240*/  ISETP.NE.AND P2, PT, R121, RZ, PT ;  /* 0x000000ff7900720c */ /* 0x000fe40003f45270 */
[----:B------:R-:W-:-:S02]  /*6250*/  FSEL R110, R115, -INF , !P1 ;  /* 0xff800000736e7808 */ /* 0x000fc40004800000 */
[----:B------:R-:W-:Y:S02]  /*6260*/  ISETP.NE.AND P1, PT, R113, RZ, PT ;  /* 0x000000ff7100720c */ /* 0x000fe40003f25270 */
[----:B------:R-:W-:Y:S02]  /*6270*/  ISETP.NE.AND P6, PT, R157, RZ, PT ;  /* 0x000000ff9d00720c */ /* 0x000fe40003fc5270 */
[C---:B------:R-:W-:Y:S02]  /*6280*/  ISETP.GT.AND P1, PT, R89.reuse, 0x38, !P1 ;  /* 0x000000385900780c */ /* 0x040fe40004f24270 */
[----:B------:R-:W-:Y:S02]  /*6290*/  ISETP.GT.AND P4, PT, R89, 0x51, !P4 ;  /* 0x000000515900780c */ /* 0x000fe40006784270 */
[C---:B------:R-:W-:Y:S02]  /*62a0*/  ISETP.LT.OR P1, PT, R15.reuse, 0x39, P1 ;  /* 0x000000390f00780c */ /* 0x040fe40000f21670 */
[----:B------:R-:W-:-:S02]  /*62b0*/  ISETP.LT.OR P4, PT, R15, 0x52, P4 ;  /* 0x000000520f00780c */ /* 0x000fc40002781670 */
[----:B------:R-:W-:Y:S02]  /*62c0*/  FSEL R118, R118, -INF , !P1 ;  /* 0xff80000076767808 */ /* 0x000fe40004800000 */
[----:B------:R-:W-:Y:S02]  /*62d0*/  ISETP.NE.AND P1, PT, R154, RZ, PT ;  /* 0x000000ff9a00720c */ /* 0x000fe40003f25270 */
[C---:B------:R-:W-:Y:S02]  /*62e0*/  ISETP.GT.AND P5, PT, R89.reuse, 0x58, !P5 ;  /* 0x000000585900780c */ /* 0x040fe40006fa4270 */
[----:B------:R-:W-:Y:S02]  /*62f0*/  ISETP.GT.AND P1, PT, R89, 0x39, !P1 ;  /* 0x000000395900780c */ /* 0x000fe40004f24270 */
[----:B-1----:R-:W-:Y:S02]  /*6300*/  FMNMX.FTZ R93, R91, R130, !PT ;  /* 0x000000825b5d7209 */ /* 0x002fe40007810000 */
[----:B------:R-:W-:-:S02]  /*6310*/  ISETP.LT.OR P1, PT, R15, 0x3a, P1 ;  /* 0x0000003a0f00780c */ /* 0x000fc40000f21670 */
[----:B------:R-:W-:Y:S01]  /*6320*/  FSEL R182, R131, -INF , !P4 ;  /* 0xff80000083b67808 */ /* 0x000fe20006000000 */
[----:B------:R-:W1:Y:S01]  /*6330*/  SHFL.BFLY PT, R130, R93, 0x1, 0x1f ;  /* 0x0c201f005d827f89 */ /* 0x000e6200000e0000 */
[----:B------:R-:W-:Y:S02]  /*6340*/  FSEL R154, R119, -INF , !P1 ;  /* 0xff800000779a7808 */ /* 0x000fe40004800000 */
[----:B------:R-:W-:Y:S02]  /*6350*/  ISETP.NE.AND P1, PT, R117, RZ, PT ;  /* 0x000000ff7500720c */ /* 0x000fe40003f25270 */
[----:B------:R-:W-:Y:S02]  /*6360*/  ISETP.LT.OR P5, PT, R15, 0x59, P5 ;  /* 0x000000590f00780c */ /* 0x000fe40002fa1670 */
[----:B------:R-:W-:Y:S02]  /*6370*/  ISETP.GT.AND P1, PT, R89, 0x40, !P1 ;  /* 0x000000405900780c */ /* 0x000fe40004f24270 */
[----:B------:R-:W-:-:S02]  /*6380*/  FSEL R134, R134, -INF , !P5 ;  /* 0xff80000086867808 */ /* 0x000fc40006800000 */
[----:B------:R-:W-:-:S04]  /*6390*/  ISETP.LT.OR P1, PT, R15, 0x41, P1 ;  /* 0x000000410f00780c */ /* 0x000fc80000f21670 */
[----:B------:R-:W-:Y:S02]  /*63a0*/  FSEL R122, R122, -INF , !P1 ;  /* 0xff8000007a7a7808 */ /* 0x000fe40004800000 */
[----:B------:R-:W-:-:S04]  /*63b0*/  ISETP.NE.AND P1, PT, R155, RZ, PT ;  /* 0x000000ff9b00720c */ /* 0x000fc80003f25270 */
[----:B------:R-:W-:Y:S02]  /*63c0*/  ISETP.GT.AND P1, PT, R89, 0x41, !P1 ;  /* 0x000000415900780c */ /* 0x000fe40004f24270 */
[----:B-1----:R-:W-:Y:S02]  /*63d0*/  FMNMX.FTZ R130, R93, R130, !PT ;  /* 0x000000825d827209 */ /* 0x002fe40007810000 */
[----:B------:R-:W-:-:S04]  /*63e0*/  ISETP.LT.OR P1, PT, R15, 0x42, P1 ;  /* 0x000000420f00780c */ /* 0x000fc80000f21670 */
[----:B------:R-:W-:Y:S02]  /*63f0*/  FSEL R158, R123, -INF , !P1 ;  /* 0xff8000007b9e7808 */ /* 0x000fe40004800000 */
[----:B------:R-:W-:-:S04]  /*6400*/  ISETP.GT.AND P1, PT, R89, 0x48, !P2 ;  /* 0x000000485900780c */ /* 0x000fc80005724270 */
[----:B------:R-:W-:-:S04]  /*6410*/  ISETP.LT.OR P1, PT, R15, 0x49, P1 ;  /* 0x000000490f00780c */ /* 0x000fc80000f21670 */
[----:B------:R-:W-:Y:S02]  /*6420*/  FSEL R126, R126, -INF , !P1 ;  /* 0xff8000007e7e7808 */ /* 0x000fe40004800000 */
[----:B------:R-:W-:Y:S02]  /*6430*/  ISETP.GT.AND P1, PT, R89, 0x49, !P6 ;  /* 0x000000495900780c */ /* 0x000fe40007724270 */
[----:B------:R-:W-:Y:S02]  /*6440*/  ISETP.NE.AND P6, PT, R97, RZ, PT ;  /* 0x000000ff6100720c */ /* 0x000fe40003fc5270 */
[----:B------:R-:W-:-:S04]  /*6450*/  ISETP.LT.OR P1, PT, R15, 0x4a, P1 ;  /* 0x0000004a0f00780c */ /* 0x000fc80000f21670 */
[----:B------:R-:W-:Y:S02]  /*6460*/  FSEL R176, R127, -INF , !P1 ;  /* 0xff8000007fb07808 */ /* 0x000fe40004800000 */
[----:B------:R-:W-:Y:S02]  /*6470*/  ISETP.GT.AND P1, PT, R89, RZ, !P6 ;  /* 0x000000ff5900720c */ /* 0x000fe40007724270 */
[----:B------:R-:W-:Y:S02]  /*6480*/  ISETP.NE.AND P6, PT, R125, RZ, PT ;  /* 0x000000ff7d00720c */ /* 0x000fe40003fc5270 */
[----:B------:R-:W-:Y:S02]  /*6490*/  ISETP.LT.OR P1, PT, R15, 0x1, P1 ;  /* 0x000000010f00780c */ /* 0x000fe40000f21670 */
[----:B------:R-:W-:Y:S02]  /*64a0*/  ISETP.GT.AND P2, PT, R89, 0x59, !P6 ;  /* 0x000000595900780c */ /* 0x000fe40007744270 */
[----:B------:R-:W-:Y:S01]  /*64b0*/  FSEL R111, R90, -INF , !P1 ;  /* 0xff8000005a6f7808 */ /* 0x000fe20004800000 */
[C---:B0-----:R-:W-:Y:S01]  /*64c0*/  FMUL.FTZ R90, R130.reuse, R9 ;  /* 0x00000009825a7220 */ /* 0x041fe20000410000 */
[----:B------:R-:W-:-:S02]  /*64d0*/  FSETP.NEU.FTZ.AND P1, PT, R130, -INF , PT ;  /* 0xff8000008200780b */ /* 0x000fc40003f3d000 */
[----:B------:R-:W-:Y:S02]  /*64e0*/  FMNMX.FTZ R91, R111, R8, !PT ;  /* 0x000000086f5b7209 */ /* 0x000fe40007810000 */
[----:B------:R-:W-:Y:S02]  /*64f0*/  FSEL R113, R90, RZ, P1 ;  /* 0x000000ff5a717208 */ /* 0x000fe40000800000 */
[----:B------:R-:W-:Y:S02]  /*6500*/  FMNMX.FTZ R93, R152, R91, !PT ;  /* 0x0000005b985d7209 */ /* 0x000fe40007810000 */
[----:B------:R-:W-:Y:S01]  /*6510*/  ISETP.LT.OR P2, PT, R15, 0x5a, P2 ;  /* 0x0000005a0f00780c */ /* 0x000fe20001741670 */
[--C-:B------:R-:W-:Y:S01]  /*6520*/  FFMA.FTZ R104, R104, R9, -R113.reuse ;  /* 0x0000000968687223 */ /* 0x100fe20000010871 */
[----:B------:R-:W-:Y:S01]  /*6530*/  FMNMX.FTZ R93, R94, R93, !PT ;  /* 0x0000005d5e5d7209 */ /* 0x000fe20007810000 */
[-CC-:B------:R-:W-:Y:S01]  /*6540*/  FFMA.FTZ R15, R108, R9.reuse, -R113.reuse ;  /* 0x000000096c0f7223 */ /* 0x180fe20000010871 */
[-CC-:B------:R-:W-:Y:S01]  /*6550*/  FFMA.FTZ R107, R2, R9.reuse, -R113.reuse ;  /* 0x00000009026b7223 */ /* 0x180fe20000010871 */
[--C-:B------:R-:W-:Y:S01]  /*6560*/  FFMA.FTZ R89, R112, R9, -R113.reuse ;  /* 0x0000000970597223 */ /* 0x100fe20000010871 */
[----:B------:R-:W-:Y:S01]  /*6570*/  FMNMX.FTZ R93, R150, R93, !PT ;  /* 0x0000005d965d7209 */ /* 0x000fe20007810000 */
[-CC-:B------:R-:W-:Y:S01]  /*6580*/  FFMA.FTZ R112, R12, R9.reuse, -R113.reuse ;  /* 0x000000090c707223 */ /* 0x180fe20000010871 */
[----:B------:R-:W-:Y:S01]  /*6590*/  FSEL R2, R130, RZ, P1 ;  /* 0x000000ff82027208 */ /* 0x000fe20000800000 */
[--C-:B------:R-:W-:Y:S01]  /*65a0*/  FFMA.FTZ R136, R136, R9, -R113.reuse ;  /* 0x0000000988887223 */ /* 0x100fe20000010871 */
[----:B------:R-:W-:Y:S01]  /*65b0*/  FMNMX.FTZ R93, R98, R93, !PT ;  /* 0x0000005d625d7209 */ /* 0x000fe20007810000 */
[-CC-:B------:R-:W-:Y:S01]  /*65c0*/  FFMA.FTZ R188, R188, R9.reuse, -R113.reuse ;  /* 0x00000009bcbc7223 */ /* 0x180fe20000010871 */
[----:B------:R-:W-:Y:S01]  /*65d0*/  FFMA.FTZ R90, R186, R9, -R113 ;  /* 0x00000009ba5a7223 */ /* 0x000fe20000010871 */
[----:B------:R-:W-:Y:S01]  /*65e0*/  FADD.FTZ R2, -R2, R3 ;  /* 0x0000000302027221 */ /* 0x000fe20000010100 */
[----:B------:R-:W-:Y:S01]  /*65f0*/  FMNMX.FTZ R95, R148, R93, !PT ;  /* 0x0000005d945f7209 */ /* 0x000fe20007810000 */
[-CC-:B------:R-:W-:Y:S01]  /*6600*/  FFMA.FTZ R184, R184, R9.reuse, -R113.reuse ;  /* 0x00000009b8b87223 */ /* 0x180fe20000010871 */
[-CC-:B------:R-:W-:Y:S01]  /*6610*/  FFMA.FTZ R178, R178, R9.reuse, -R113.reuse ;  /* 0x00000009b2b27223 */ /* 0x180fe20000010871 */
[----:B------:R-:W-:Y:S01]  /*6620*/  FMUL.FTZ R2, R2, R9 ;  /* 0x0000000902027220 */ /* 0x000fe20000410000 */
        /* <DEDUP_REMOVED lines=13> */
[----:B------:R-:W-:Y:S01]  /*6700*/  FFMA.FTZ R88, R88, R9, -R113 ;  /* 0x0000000958587223 */ /* 0x000fe20000010871 */
[----:B------:R-:W-:Y:S01]  /*6710*/  MUFU.EX2 R91, R188 ;  /* 0x000000bc005b7308 */ /* 0x000fe20000000800 */
[----:B------:R-:W-:-:S02]  /*6720*/  LOP3.LUT P6, RZ, R175, 0x7f, RZ, 0xc0, !PT ;  /* 0x0000007fafff7812 */ /* 0x000fc400078cc0ff */
[----:B------:R-:W-:-:S04]  /*6730*/  FMNMX.FTZ R97, R140, R97, !PT ;  /* 0x000000618c617209 */ /* 0x000fc80007810000 */
[----:B------:R-:W-:Y:S01]  /*6740*/  FMNMX.FTZ R97, R142, R97, !PT ;  /* 0x000000618e617209 */ /* 0x000fe20007810000 */
[----:B------:R-:W0:Y:S03]  /*6750*/  MUFU.EX2 R90, R90 ;  /* 0x0000005a005a7308 */ /* 0x000e260000000800 */
[----:B------:R-:W-:-:S04]  /*6760*/  FMNMX.FTZ R97, R114, R97, !PT ;  /* 0x0000006172617209 */ /* 0x000fc80007810000 */
[----:B------:R-:W-:Y:S01]  /*6770*/  FMNMX.FTZ R99, R110, R97, !PT ;  /* 0x000000616e637209 */ /* 0x000fe20007810000 */
[----:B------:R-:W-:Y:S03]  /*6780*/  MUFU.EX2 R93, R184 ;  /* 0x000000b8005d7308 */ /* 0x000fe60000000800 */
[----:B------:R-:W-:-:S04]  /*6790*/  FMNMX.FTZ R99, R118, R99, !PT ;  /* 0x0000006376637209 */ /* 0x000fc80007810000 */
[----:B------:R-:W-:Y:S01]  /*67a0*/  FMNMX.FTZ R99, R154, R99, !PT ;  /* 0x000000639a637209 */ /* 0x000fe20007810000 */
[----:B------:R1:W-:Y:S03]  /*67b0*/  MUFU.EX2 R97, R136 ;  /* 0x0000008800617308 */ /* 0x0003e60000000800 */
[----:B------:R-:W-:-:S04]  /*67c0*/  FMNMX.FTZ R99, R122, R99, !PT ;  /* 0x000000637a637209 */ /* 0x000fc80007810000 */
[----:B------:R-:W-:Y:S01]  /*67d0*/  FMNMX.FTZ R101, R158, R99, !PT ;  /* 0x000000639e657209 */ /* 0x000fe20007810000 */
[----:B------:R-:W-:Y:S01]  /*67e0*/  MUFU.EX2 R178, R178 ;  /* 0x000000b200b27308 */ /* 0x000fe20000000800 */
[----:B-1----:R-:W-:Y:S02]  /*67f0*/  FFMA.FTZ R136, R128, R9, -R113 ;  /* 0x0000000980887223 */ /* 0x002fe40000010871 */
[----:B------:R-:W-:-:S04]  /*6800*/  FMNMX.FTZ R101, R126, R101, !PT ;  /* 0x000000657e657209 */ /* 0x000fc80007810000 */
[----:B------:R-:W-:Y:S01]  /*6810*/  FMNMX.FTZ R101, R176, R101, !PT ;  /* 0x00000065b0657209 */ /* 0x000fe20007810000 */
[----:B------:R1:W-:Y:S03]  /*6820*/  MUFU.EX2 R99, R104 ;  /* 0x0000006800637308 */ /* 0x0003e60000000800 */
[----:B------:R-:W-:-:S04]  /*6830*/  FMNMX.FTZ R101, R180, R101, !PT ;  /* 0x00000065b4657209 */ /* 0x000fc80007810000 */
[----:B------:R-:W-:Y:S01]  /*6840*/  FMNMX.FTZ R101, R182, R101, !PT ;  /* 0x00000065b6657209 */ /* 0x000fe20007810000 */
[----:B------:R0:W-:Y:S01]  /*6850*/  MUFU.EX2 R95, R156 ;  /* 0x0000009c005f7308 */ /* 0x0001e20000000800 */
[----:B-1----:R-:W-:Y:S02]  /*6860*/  FSEL R104, R135, -INF , !P2 ;  /* 0xff80000087687808 */ /* 0x002fe40005000000 */
[----:B------:R-:W-:-:S04]  /*6870*/  FMNMX.FTZ R101, R134, R101, !PT ;  /* 0x0000006586657209 */ /* 0x000fc80007810000 */
[----:B------:R-:W-:Y:S01]  /*6880*/  FMNMX.FTZ R105, R104, R101, !PT ;  /* 0x0000006568697209 */ /* 0x000fe20007810000 */
[--C-:B------:R-:W-:Y:S01]  /*6890*/  FFMA.FTZ R101, R116, R9, -R113.reuse ;  /* 0x0000000974657223 */ /* 0x100fe20000010871 */
[----:B------:R-:W-:Y:S01]  /*68a0*/  MUFU.EX2 R138, R138 ;  /* 0x0000008a008a7308 */ /* 0x000fe20000000800 */
[----:B0-----:R-:W-:Y:S02]  /*68b0*/  F2FP.BF16.F32.PACK_AB R156, R90, R91 ;  /* 0x0000005b5a9c723e */ /* 0x001fe400000010ff */
[----:B------:R-:W0:Y:S05]  /*68c0*/  SHFL.BFLY PT, R108, R105, 0x2, 0x1f ;  /* 0x0c401f00696c7f89 */ /* 0x000e2a00000e0000 */
[----:B------:R-:W-:Y:S08]  /*68d0*/  MUFU.EX2 R100, R100 ;  /* 0x0000006400647308 */ /* 0x000ff00000000800 */
[----:B------:R-:W-:Y:S08]  /*68e0*/  MUFU.EX2 R96, R96 ;  /* 0x0000006000607308 */ /* 0x000ff00000000800 */
[----:B------:R-:W-:Y:S01]  /*68f0*/  MUFU.EX2 R15, R15 ;  /* 0x0000000f000f7308 */ /* 0x000fe20000000800 */
[----:B0-----:R-:W-:Y:S01]  /*6900*/  FMNMX.FTZ R109, R105, R108, !PT ;  /* 0x0000006c696d7209 */ /* 0x001fe20007810000 */
[-CC-:B------:R-:W-:Y:S01]  /*6910*/  FFMA.FTZ R108, R0, R9.reuse, -R113.reuse ;  /* 0x00000009006c7223 */ /* 0x180fe20000010871 */
[----:B------:R-:W-:-:S03]  /*6920*/  FFMA.FTZ R105, R124, R9, -R113 ;  /* 0x000000097c697223 */ /* 0x000fc60000010871 */
[----:B------:R-:W0:Y:S02]  /*6930*/  SHFL.BFLY PT, R0, R109, 0x1, 0x1f ;  /* 0x0c201f006d007f89 */ /* 0x000e2400000e0000 */
[----:B------:R-:W-:Y:S08]  /*6940*/  MUFU.EX2 R14, R14 ;  /* 0x0000000e000e7308 */ /* 0x000ff00000000800 */
[----:B------:R-:W-:Y:S08]  /*6950*/  MUFU.EX2 R89, R89 ;  /* 0x0000005900597308 */ /* 0x000ff00000000800 */
[----:B------:R-:W-:Y:S01]  /*6960*/  MUFU.EX2 R92, R92 ;  /* 0x0000005c005c7308 */ /* 0x000fe20000000800 */
[----:B0-----:R-:W-:-:S07]  /*6970*/  FMNMX.FTZ R12, R109, R0, !PT ;  /* 0x000000006d0c7209 */ /* 0x001fce0007810000 */
[----:B------:R-:W-:Y:S01]  /*6980*/  MUFU.EX2 R101, R101 ;  /* 0x0000006500657308 */ /* 0x000fe20000000800 */
[C---:B------:R-:W-:Y:S01]  /*6990*/  FSETP.NEU.FTZ.AND P1, PT, R12.reuse, -INF , PT ;  /* 0xff8000000c00780b */ /* 0x040fe20003f3d000 */
[----:B------:R-:W-:-:S03]  /*69a0*/  FMUL.FTZ R0, R12, R9 ;  /* 0x000000090c007220 */ /* 0x000fc60000410000 */
[----:B------:R-:W-:-:S03]  /*69b0*/  FSEL R3, R12, RZ, P1 ;  /* 0x000000ff0c037208 */ /* 0x000fc60000800000 */
[----:B------:R-:W-:Y:S01]  /*69c0*/  MUFU.EX2 R20, R20 ;  /* 0x0000001400147308 */ /* 0x000fe20000000800 */
[----:B------:R-:W-:Y:S02]  /*69d0*/  FSEL R113, R0, RZ, P1 ;  /* 0x000000ff00717208 */ /* 0x000fe40000800000 */
[C---:B------:R-:W-:Y:S01]  /*69e0*/  ISETP.GT.AND P1, PT, R13.reuse, R10, PT ;  /* 0x0000000a0d00720c */ /* 0x040fe20003f24270 */
[----:B------:R-:W-:Y:S02]  /*69f0*/  VIADD R13, R13, 0xffffffff ;  /* 0xffffffff0d0d7836 */ /* 0x000fe40000000000 */
[-CC-:B------:R-:W-:Y:S01]  /*6a00*/  FFMA.FTZ R157, R111, R9.reuse, -R113.reuse ;  /* 0x000000096f9d7223 */ /* 0x180fe20000010871 */
[-CC-:B------:R-:W-:Y:S01]  /*6a10*/  FFMA.FTZ R116, R152, R9.reuse, -R113.reuse ;  /* 0x0000000998747223 */ /* 0x180fe20000010871 */
[----:B------:R0:W1:Y:S01]  /*6a20*/  MUFU.EX2 R0, R2 ;  /* 0x0000000200007308 */ /* 0x0000620000000800 */
        /* <DEDUP_REMOVED lines=8> */
[----:B0-----:R-:W-:Y:S01]  /*6ab0*/  FADD.FTZ R2, -R3, R8 ;  /* 0x0000000803027221 */ /* 0x001fe20000010100 */
[-CC-:B------:R-:W-:Y:S01]  /*6ac0*/  FFMA.FTZ R106, R144, R9.reuse, -R113.reuse ;  /* 0x00000009906a7223 */ /* 0x180fe20000010871 */
[-CC-:B------:R-:W-:Y:S01]  /*6ad0*/  FFMA.FTZ R151, R140, R9.reuse, -R113.reuse ;  /* 0x000000098c977223 */ /* 0x180fe20000010871 */
[-CC-:B------:R-:W-:Y:S01]  /*6ae0*/  FFMA.FTZ R142, R142, R9.reuse, -R113.reuse ;  /* 0x000000098e8e7223 */ /* 0x180fe20000010871 */
[-C--:B------:R-:W-:Y:S01]  /*6af0*/  FMUL.FTZ R2, R2, R9.reuse ;  /* 0x0000000902027220 */ /* 0x080fe20000410000 */
[-CC-:B------:R-:W-:Y:S01]  /*6b00*/  FFMA.FTZ R114, R114, R9.reuse, -R113.reuse ;  /* 0x0000000972727223 */ /* 0x180fe20000010871 */
[----:B------:R-:W-:Y:S01]  /*6b10*/  FFMA.FTZ R110, R110, R9, -R113 ;  /* 0x000000096e6e7223 */ /* 0x000fe20000010871 */
[----:B------:R-:W-:Y:S01]  /*6b20*/  MUFU.EX2 R116, R116 ;  /* 0x0000007400747308 */ /* 0x000fe20000000800 */
[----:B-1----:R-:W-:Y:S01]  /*6b30*/  FFMA.FTZ R7, R0, R7, R91 ;  /* 0x0000000700077223 */ /* 0x002fe2000001005b */
[-CC-:B------:R-:W-:Y:S01]  /*6b40*/  FFMA.FTZ R118, R118, R9.reuse, -R113.reuse ;  /* 0x0000000976767223 */ /* 0x180fe20000010871 */
[-CC-:B------:R-:W-:Y:S01]  /*6b50*/  FFMA.FTZ R154, R154, R9.reuse, -R113.reuse ;  /* 0x000000099a9a7223 */ /* 0x180fe20000010871 */
[-C--:B------:R-:W-:Y:S01]  /*6b60*/  FFMA.FTZ R122, R122, R9.reuse, -R113 ;  /* 0x000000097a7a7223 */ /* 0x080fe20000010871 */
[----:B------:R-:W-:Y:S01]  /*6b70*/  FADD.FTZ R120, R90, R7 ;  /* 0x000000075a787221 */ /* 0x000fe20000010000 */
[-CC-:B------:R-:W-:Y:S01]  /*6b80*/  FFMA.FTZ R158, R158, R9.reuse, -R113.reuse ;  /* 0x000000099e9e7223 */ /* 0x180fe20000010871 */
[-CC-:B------:R-:W-:Y:S01]  /*6b90*/  FFMA.FTZ R126, R126, R9.reuse, -R113.reuse ;  /* 0x000000097e7e7223 */ /* 0x180fe20000010871 */
[----:B------:R-:W0:Y:S01]  /*6ba0*/  MUFU.EX2 R2, R2 ;  /* 0x0000000200027308 */ /* 0x000e220000000800 */
[----:B------:R-:W-:Y:S01]  /*6bb0*/  FADD.FTZ R3, R93, R120 ;  /* 0x000000785d037221 */ /* 0x000fe20000010000 */
[-CC-:B------:R-:W-:Y:S01]  /*6bc0*/  FFMA.FTZ R176, R176, R9.reuse, -R113.reuse ;  /* 0x00000009b0b07223 */ /* 0x180fe20000010871 */
[-CC-:B------:R-:W-:Y:S01]  /*6bd0*/  FFMA.FTZ R180, R180, R9.reuse, -R113.reuse ;  /* 0x00000009b4b47223 */ /* 0x180fe20000010871 */
[-C--:B------:R-:W-:Y:S01]  /*6be0*/  FFMA.FTZ R182, R182, R9.reuse, -R113 ;  /* 0x00000009b6b67223 */ /* 0x080fe20000010871 */
[----:B------:R-:W-:Y:S01]  /*6bf0*/  FADD.FTZ R120, R178, R3 ;  /* 0x00000003b2787221 */ /* 0x000fe20000010000 */
[-CC-:B------:R-:W-:Y:S01]  /*6c00*/  FFMA.FTZ R134, R134, R9.reuse, -R113.reuse ;  /* 0x0000000986867223 */ /* 0x180fe20000010871 */
[----:B------:R-:W-:Y:S01]  /*6c10*/  FFMA.FTZ R104, R104, R9, -R113 ;  /* 0x0000000968687223 */ /* 0x000fe20000010871 */
[----:B------:R-:W1:Y:S01]  /*6c20*/  MUFU.EX2 R159, R159 ;  /* 0x0000009f009f7308 */ /* 0x000e620000000800 */
[----:B------:R-:W-:Y:S01]  /*6c30*/  FADD.FTZ R7, R95, R120 ;  /* 0x000000785f077221 */ /* 0x000fe20000010000 */
[----:B------:R-:W-:Y:S01]  /*6c40*/  IMAD.U32 R111, RZ, RZ, UR11 ;  /* 0x0000000bff6f7e24 */ /* 0x000fe2000f8e00ff */
[----:B------:R-:W-:-:S02]  /*6c50*/  F2FP.BF16.F32.PACK_AB R152, R138, R95 ;  /* 0x0000005f8a98723e */ /* 0x000fc400000010ff */
[----:B------:R-:W-:Y:S01]  /*6c60*/  FADD.FTZ R120, R138, R7 ;  /* 0x000000078a787221 */ /* 0x000fe20000010000 */
[----:B------:R-:W-:Y:S01]  /*6c70*/  @!P6 VIADD R111, R111, 0x2a860 ;  /* 0x0002a8606f6fe836 */ /* 0x000fe20000000000 */
[----:B------:R-:W-:Y:S01]  /*6c80*/  F2FP.BF16.F32.PACK_AB R148, R96, R99 ;  /* 0x000000636094723e */ /* 0x000fe200000010ff */
[----:B------:R-:W2:Y:S01]  /*6c90*/  MUFU.EX2 R94, R94 ;  /* 0x0000005e005e7308 */ /* 0x000ea20000000800 */
[----:B0-----:R-:W-:Y:S01]  /*6ca0*/  FFMA.FTZ R3, R2, R6, R157 ;  /* 0x0000000602037223 */ /* 0x001fe2000001009d */
[----:B------:R-:W-:Y:S01]  /*6cb0*/  FADD.FTZ R7, R97, R120 ;  /* 0x0000007861077221 */ /* 0x000fe20000010000 */
[----:B------:R-:W-:Y:S02]  /*6cc0*/  @!P6 PRMT R111, RZ, 0x654, R111 ;  /* 0x00000654ff6fe816 */ /* 0x000fe4000000006f */
[----:B------:R-:W-:Y:S01]  /*6cd0*/  FADD.FTZ R6, R116, R3 ;  /* 0x0000000374067221 */ /* 0x000fe20000010000 */
[----:B------:R-:W-:Y:S01]  /*6ce0*/  F2FP.BF16.F32.PACK_AB R150, R14, R15 ;  /* 0x0000000f0e96723e */ /* 0x000fe200000010ff */
[----:B------:R0:W-:Y:S01]  /*6cf0*/  @!P6 SYNCS.ARRIVE.TRANS64.RED.A1T0 RZ, [R111+URZ], RZ ;  /* 0x000000ff6fffe9a7 */ /* 0x0001e2000810043f */
[----:B------:R-:W3:Y:S01]  /*6d00*/  MUFU.EX2 R153, R153 ;  /* 0x0000009900997308 */ /* 0x000ee20000000800 */
[----:B-1----:R-:W-:Y:S01]  /*6d10*/  FADD.FTZ R3, R159, R6 ;  /* 0x000000069f037221 */ /* 0x002fe20000010000 */
[----:B------:R-:W-:-:S02]  /*6d20*/  F2FP.BF16.F32.PACK_AB R144, R92, R89 ;  /* 0x000000595c90723e */ /* 0x000fc400000010ff */
[----:B------:R-:W-:Y:S02]  /*6d30*/  F2FP.BF16.F32.PACK_AB R146, R20, R101 ;  /* 0x000000651492723e */ /* 0x000fe400000010ff */
[----:B------:R-:W-:Y:S02]  /*6d40*/  F2FP.BF16.F32.PACK_AB R157, R116, R157 ;  /* 0x0000009d749d723e */ /* 0x000fe400000010ff */
[----:B------:R-:W1:Y:S01]  /*6d50*/  MUFU.EX2 R98, R98 ;  /* 0x0000006200627308 */ /* 0x000e620000000800 */
[C---:B--2---:R-:W-:Y:S01]  /*6d60*/  FADD.FTZ R6, R94.reuse, R3 ;  /* 0x000000035e067221 */ /* 0x044fe20000010000 */
[----:B------:R-:W-:-:S06]  /*6d70*/  F2FP.BF16.F32.PACK_AB R159, R94, R159 ;  /* 0x0000009f5e9f723e */ /* 0x000fcc00000010ff */
[----:B------:R-:W2:Y:S01]  /*6d80*/  MUFU.EX2 R155, R155 ;  /* 0x0000009b009b7308 */ /* 0x000ea20000000800 */
[----:B---3--:R-:W-:-:S07]  /*6d90*/  FADD.FTZ R3, R153, R6 ;  /* 0x0000000699037221 */ /* 0x008fce0000010000 */
[----:B------:R-:W3:Y:S01]  /*6da0*/  MUFU.EX2 R102, R102 ;  /* 0x0000006600667308 */ /* 0x000ee20000000800 */
[C---:B-1----:R-:W-:Y:S01]  /*6db0*/  FADD.FTZ R6, R98.reuse, R3 ;  /* 0x0000000362067221 */ /* 0x042fe20000010000 */
[----:B------:R-:W-:-:S06]  /*6dc0*/  F2FP.BF16.F32.PACK_AB R153, R98, R153 ;  /* 0x000000996299723e */ /* 0x000fcc00000010ff */
[----:B------:R-:W1:Y:S01]  /*6dd0*/  MUFU.EX2 R149, R149 ;  /* 0x0000009500957308 */ /* 0x000e620000000800 */
[----:B--2---:R-:W-:-:S07]  /*6de0*/  FADD.FTZ R3, R155, R6 ;  /* 0x000000069b037221 */ /* 0x004fce0000010000 */
[----:B------:R-:W2:Y:S01]  /*6df0*/  MUFU.EX2 R106, R106 ;  /* 0x0000006a006a7308 */ /* 0x000ea20000000800 */
[C---:B---3--:R-:W-:Y:S01]  /*6e00*/  FADD.FTZ R6, R102.reuse, R3 ;  /* 0x0000000366067221 */ /* 0x048fe20000010000 */
[----:B------:R-:W-:-:S06]  /*6e10*/  F2FP.BF16.F32.PACK_AB R155, R102, R155 ;  /* 0x0000009b669b723e */ /* 0x000fcc00000010ff */
[----:B------:R-:W3:Y:S01]  /*6e20*/  MUFU.EX2 R151, R151 ;  /* 0x0000009700977308 */ /* 0x000ee20000000800 */
[----:B-1----:R-:W-:-:S07]  /*6e30*/  FADD.FTZ R3, R149, R6 ;  /* 0x0000000695037221 */ /* 0x002fce0000010000 */
[----:B------:R-:W1:Y:S01]  /*6e40*/  MUFU.EX2 R8, R142 ;  /* 0x0000008e00087308 */ /* 0x000e620000000800 */
[C---:B--2---:R-:W-:Y:S01]  /*6e50*/  FADD.FTZ R6, R106.reuse, R3 ;  /* 0x000000036a067221 */ /* 0x044fe20000010000 */
[----:B------:R-:W-:-:S06]  /*6e60*/  F2FP.BF16.F32.PACK_AB R149, R106, R149 ;  /* 0x000000956a95723e */ /* 0x000fcc00000010ff */
[----:B------:R2:W4:Y:S01]  /*6e70*/  MUFU.EX2 R124, R114 ;  /* 0x00000072007c7308 */ /* 0x0005220000000800 */
[----:B---3--:R-:W-:-:S07]  /*6e80*/  FADD.FTZ R3, R151, R6 ;  /* 0x0000000697037221 */ /* 0x008fce0000010000 */
[----:B------:R3:W5:Y:S01]  /*6e90*/  MUFU.EX2 R145, R110 ;  /* 0x0000006e00917308 */ /* 0x0007620000000800 */
[----:B--2---:R-:W-:Y:S01]  /*6ea0*/  FADD.FTZ R114, R100, R7 ;  /* 0x0000000764727221 */ /* 0x004fe20000010000 */
[C---:B-1----:R-:W-:Y:S01]  /*6eb0*/  FADD.FTZ R3, R8.reuse, R3 ;  /* 0x0000000308037221 */ /* 0x042fe20000010000 */
[----:B------:R-:W-:Y:S01]  /*6ec0*/  F2FP.BF16.F32.PACK_AB R151, R8, R151 ;  /* 0x000000970897723e */ /* 0x000fe200000010ff */
[----:B------:R-:W-:Y:S02]  /*6ed0*/  IMAD.MOV.U32 R8, RZ, RZ, R12 ;  /* 0x000000ffff087224 */ /* 0x000fe400078e000c */
[----:B------:R-:W-:Y:S02]  /*6ee0*/  FADD.FTZ R7, R99, R114 ;  /* 0x0000007263077221 */ /* 0x000fe40000010000 */
[----:B------:R-:W1:Y:S02]  /*6ef0*/  MUFU.EX2 R118, R118 ;  /* 0x0000007600767308 */ /* 0x000e640000000800 */
[----:B---3--:R-:W-:Y:S01]  /*6f00*/  FADD.FTZ R110, R96, R7 ;  /* 0x00000007606e7221 */ /* 0x008fe20000010000 */
[----:B----4-:R-:W-:-:S03]  /*6f10*/  FADD.FTZ R3, R124, R3 ;  /* 0x000000037c037221 */ /* 0x010fc60000010000 */
[----:B------:R-:W-:Y:S02]  /*6f20*/  FADD.FTZ R7, R15, R110 ;  /* 0x0000006e0f077221 */ /* 0x000fe40000010000 */
[----:B------:R2:W3:Y:S02]  /*6f30*/  MUFU.EX2 R147, R154 ;  /* 0x0000009a00937308 */ /* 0x0004e40000000800 */
[----:B------:R-:W-:Y:S01]  /*6f40*/  FADD.FTZ R110, R14, R7 ;  /* 0x000000070e6e7221 */ /* 0x000fe20000010000 */
[C---:B-----5:R-:W-:Y:S01]  /*6f50*/  FADD.FTZ R3, R145.reuse, R3 ;  /* 0x0000000391037221 */ /* 0x060fe20000010000 */
[----:B------:R-:W-:Y:S02]  /*6f60*/  F2FP.BF16.F32.PACK_AB R145, R145, R124 ;  /* 0x0000007c9191723e */ /* 0x000fe400000010ff */
[----:B------:R-:W-:Y:S02]  /*6f70*/  FADD.FTZ R7, R89, R110 ;  /* 0x0000006e59077221 */ /* 0x000fe40000010000 */
[----:B------:R-:W4:Y:S02]  /*6f80*/  MUFU.EX2 R122, R122 ;  /* 0x0000007a007a7308 */ /* 0x000f240000000800 */
[----:B------:R-:W-:Y:S01]  /*6f90*/  FADD.FTZ R110, R92, R7 ;  /* 0x000000075c6e7221 */ /* 0x000fe20000010000 */
[----:B-1----:R-:W-:Y:S01]  /*6fa0*/  FADD.FTZ R3, R118, R3 ;  /* 0x0000000376037221 */ /* 0x002fe20000010000 */
[----:B--2---:R-:W-:-:S02]  /*6fb0*/  F2FP.BF16.F32.PACK_AB R154, R100, R97 ;  /* 0x00000061649a723e */ /* 0x004fc400000010ff */
[----:B------:R-:W-:Y:S02]  /*6fc0*/  FADD.FTZ R7, R101, R110 ;  /* 0x0000006e65077221 */ /* 0x000fe40000010000 */
[----:B------:R-:W1:Y:S01]  /*6fd0*/  MUFU.EX2 R103, R103 ;  /* 0x0000006700677308 */ /* 0x000e620000000800 */
[C---:B---3--:R-:W-:Y:S01]  /*6fe0*/  FADD.FTZ R3, R147.reuse, R3 ;  /* 0x0000000393037221 */ /* 0x048fe20000010000 */
[----:B------:R-:W-:Y:S01]  /*6ff0*/  FADD.FTZ R6, R20, R7 ;  /* 0x0000000714067221 */ /* 0x000fe20000010000 */
[----:B------:R-:W-:-:S05]  /*7000*/  F2FP.BF16.F32.PACK_AB R147, R147, R118 ;  /* 0x000000769393723e */ /* 0x000fca00000010ff */
[----:B------:R2:W3:Y:S01]  /*7010*/  MUFU.EX2 R141, R158 ;  /* 0x0000009e008d7308 */ /* 0x0004e20000000800 */
[----:B----4-:R-:W-:-:S07]  /*7020*/  FADD.FTZ R3, R122, R3 ;  /* 0x000000037a037221 */ /* 0x010fce0000010000 */
[----:B------:R-:W4:Y:S01]  /*7030*/  MUFU.EX2 R108, R108 ;  /* 0x0000006c006c7308 */ /* 0x000f220000000800 */
[----:B-1----:R-:W-:Y:S01]  /*7040*/  FADD.FTZ R7, R103, R6 ;  /* 0x0000000667077221 */ /* 0x002fe20000010000 */
[----:B--2---:R-:W-:-:S06]  /*7050*/  F2FP.BF16.F32.PACK_AB R158, R178, R93 ;  /* 0x0000005db29e723e */ /* 0x004fcc00000010ff */
[----:B------:R-:W1:Y:S01]  /*7060*/  MUFU.EX2 R126, R126 ;  /* 0x0000007e007e7308 */ /* 0x000e620000000800 */
[C---:B---3--:R-:W-:Y:S01]  /*7070*/  FADD.FTZ R3, R141.reuse, R3 ;  /* 0x000000038d037221 */ /* 0x048fe20000010000 */
[----:B------:R-:W-:-:S06]  /*7080*/  F2FP.BF16.F32.PACK_AB R141, R141, R122 ;  /* 0x0000007a8d8d723e */ /* 0x000fcc00000010ff */
[----:B------:R-:W2:Y:S01]  /*7090*/  MUFU.EX2 R105, R105 ;  /* 0x0000006900697308 */ /* 0x000ea20000000800 */
[C---:B----4-:R-:W-:Y:S01]  /*70a0*/  FADD.FTZ R6, R108.reuse, R7 ;  /* 0x000000076c067221 */ /* 0x050fe20000010000 */
[----:B------:R-:W-:-:S06]  /*70b0*/  F2FP.BF16.F32.PACK_AB R140, R108, R103 ;  /* 0x000000676c8c723e */ /* 0x000fcc00000010ff */
[----:B------:R-:W3:Y:S01]  /*70c0*/  MUFU.EX2 R143, R176 ;  /* 0x000000b0008f7308 */ /* 0x000ee20000000800 */
[----:B-1----:R-:W-:-:S07]  /*70d0*/  FADD.FTZ R3, R126, R3 ;  /* 0x000000037e037221 */ /* 0x002fce0000010000 */
[----:B------:R-:W1:Y:S01]  /*70e0*/  MUFU.EX2 R112, R112 ;  /* 0x0000007000707308 */ /* 0x000e620000000800 */
[----:B--2---:R-:W-:-:S07]  /*70f0*/  FADD.FTZ R7, R105, R6 ;  /* 0x0000000669077221 */ /* 0x004fce0000010000 */
[----:B------:R-:W2:Y:S01]  /*7100*/  MUFU.EX2 R180, R180 ;  /* 0x000000b400b47308 */ /* 0x000ea20000000800 */
[C---:B---3--:R-:W-:Y:S01]  /*7110*/  FADD.FTZ R3, R143.reuse, R3 ;  /* 0x000000038f037221 */ /* 0x048fe20000010000 */
[----:B------:R-:W-:-:S06]  /*7120*/  F2FP.BF16.F32.PACK_AB R143, R143, R126 ;  /* 0x0000007e8f8f723e */ /* 0x000fcc00000010ff */
[----:B------:R-:W3:Y:S01]  /*7130*/  MUFU.EX2 R136, R136 ;  /* 0x0000008800887308 */ /* 0x000ee20000000800 */
[C---:B-1----:R-:W-:Y:S01]  /*7140*/  FADD.FTZ R7, R112.reuse, R7 ;  /* 0x0000000770077221 */ /* 0x042fe20000010000 */
[----:B------:R-:W-:-:S06]  /*7150*/  F2FP.BF16.F32.PACK_AB R142, R112, R105 ;  /* 0x00000069708e723e */ /* 0x000fcc00000010ff */
[----:B------:R-:W1:Y:S01]  /*7160*/  MUFU.EX2 R137, R182 ;  /* 0x000000b600897308 */ /* 0x000e620000000800 */
[----:B--2---:R-:W-:-:S07]  /*7170*/  FADD.FTZ R3, R180, R3 ;  /* 0x00000003b4037221 */ /* 0x004fce0000010000 */
[----:B------:R-:W2:Y:S01]  /*7180*/  MUFU.EX2 R107, R107 ;  /* 0x0000006b006b7308 */ /* 0x000ea20000000800 */
[----:B---3--:R-:W-:-:S07]  /*7190*/  FADD.FTZ R6, R136, R7 ;  /* 0x0000000788067221 */ /* 0x008fce0000010000 */
[----:B------:R-:W3:Y:S01]  /*71a0*/  MUFU.EX2 R134, R134 ;  /* 0x0000008600867308 */ /* 0x000ee20000000800 */
[C---:B-1----:R-:W-:Y:S01]  /*71b0*/  FADD.FTZ R3, R137.reuse, R3 ;  /* 0x0000000389037221 */ /* 0x042fe20000010000 */
[----:B------:R-:W-:-:S06]  /*71c0*/  F2FP.BF16.F32.PACK_AB R137, R137, R180 ;  /* 0x000000b48989723e */ /* 0x000fcc00000010ff */
[----:B------:R-:W1:Y:S01]  /*71d0*/  MUFU.EX2 R109, R132 ;  /* 0x00000084006d7308 */ /* 0x000e620000000800 */
[C---:B--2---:R-:W-:Y:S01]  /*71e0*/  FADD.FTZ R6, R107.reuse, R6 ;  /* 0x000000066b067221 */ /* 0x044fe20000010000 */
[----:B------:R-:W-:-:S06]  /*71f0*/  F2FP.BF16.F32.PACK_AB R136, R107, R136 ;  /* 0x000000886b88723e */ /* 0x000fcc00000010ff */
[----:B------:R-:W2:Y:S01]  /*7200*/  MUFU.EX2 R104, R104 ;  /* 0x0000006800687308 */ /* 0x000ea20000000800 */
[----:B---3--:R-:W-:-:S07]  /*7210*/  FADD.FTZ R3, R134, R3 ;  /* 0x0000000386037221 */ /* 0x008fce0000010000 */
[----:B------:R-:W3:Y:S01]  /*7220*/  MUFU.EX2 R88, R88 ;  /* 0x0000005800587308 */ /* 0x000ee20000000800 */
[----:B-1----:R-:W-:Y:S01]  /*7230*/  FADD.FTZ R7, R109, R6 ;  /* 0x000000066d077221 */ /* 0x002fe20000010000 */
[C---:B--2---:R-:W-:Y:S01]  /*7240*/  FADD.FTZ R6, R104.reuse, R3 ;  /* 0x0000000368067221 */ /* 0x044fe20000010000 */
[----:B------:R-:W-:Y:S01]  /*7250*/  F2FP.BF16.F32.PACK_AB R139, R104, R134 ;  /* 0x00000086688b723e */ /* 0x000fe200000010ff */
[----:B------:R-:W-:Y:S02]  /*7260*/  IMAD.MOV.U32 R3, RZ, RZ, R130 ;  /* 0x000000ffff037224 */ /* 0x000fe400078e0082 */
[C---:B---3--:R-:W-:Y:S01]  /*7270*/  FADD.FTZ R7, R88.reuse, R7 ;  /* 0x0000000758077221 */ /* 0x048fe20000010000 */
[----:B------:R-:W-:Y:S01]  /*7280*/  F2FP.BF16.F32.PACK_AB R138, R88, R109 ;  /* 0x0000006d588a723e */ /* 0x000fe200000010ff */
[----:B0-----:R-:W-:Y:S06]  /*7290*/  @P1 BRA `(.L_x_1129) ;  /* 0xffffffd000b81947 */ /* 0x001fec000383ffff */
[----:B------:R-:W-:Y:S01]  /*72a0*/  IMAD.MOV.U32 R8, RZ, RZ, R12 ;  /* 0x000000ffff087224 */ /* 0x000fe200078e000c */
[----:B------:R-:W-:Y:S01]  /*72b0*/  UMOV UR36, UR4 ;  /* 0x0000000400247c82 */ /* 0x000fe20008000000 */
[----:B------:R-:W-:Y:S01]  /*72c0*/  IMAD.MOV.U32 R3, RZ, RZ, R130 ;  /* 0x000000ffff037224 */ /* 0x000fe200078e0082 */
[----:B------:R-:W-:-:S06]  /*72d0*/  UMOV UR38, UR7 ;  /* 0x0000000700267c82 */ /* 0x000fcc0008000000 */
.L_x_1112:
[----:B------:R-:W0:Y:S01]  /*72e0*/  LDC R14, c[0x0][0x448] ;  /* 0x00011200ff0e7b82 */ /* 0x000e220000000800 */
[----:B------:R-:W-:Y:S01]  /*72f0*/  VIADD R12, R17, 0x7f ;  /* 0x0000007f110c7836 */ /* 0x000fe20000000000 */
[----:B------:R-:W-:-:S06]  /*7300*/  IADD3 R11, R16, 0x1, -R11 ;  /* 0x00000001100b7810 */ /* 0x000fcc0007ffe80b */
[----:B------:R-:W1:Y:S01]  /*7310*/  LDC R10, c[0x0][0x9e4] ;  /* 0x00027900ff0a7b82 */ /* 0x000e620000000800 */
[----:B0-----:R-:W-:-:S13]  /*7320*/  ISETP.NE.AND P1, PT, R14, 0x1, PT ;  /* 0x000000010e00780c */ /* 0x001fda0003f25270 */
[----:B------:R-:W0:Y:S08]  /*7330*/  @P1 LDC R15, c[0x0][0x44c] ;  /* 0x00011300ff0f1b82 */ /* 0x000e300000000800 */
[----:B------:R-:W2:Y:S01]  /*7340*/  @P1 LDC R20, c[0x0][0x450] ;  /* 0x00011400ff141b82 */ /* 0x000ea20000000800 */
[----:B0-----:R-:W-:-:S05]  /*7350*/  @P1 IMAD.HI.U32 R15, R12, R15, RZ ;  /* 0x0000000f0c0f1227 */ /* 0x001fca00078e00ff */
[----:B--2---:R-:W-:Y:S02]  /*7360*/  @P1 SHF.R.U32.HI R12, RZ, R20, R15 ;  /* 0x00000014ff0c1219 */ /* 0x004fe4000001160f */
[----:B-1----:R-:W-:-:S03]  /*7370*/  ISETP.GE.AND P1, PT, R10, 0x1, PT ;  /* 0x000000010a00780c */ /* 0x002fc60003f26270 */
[----:B------:R-:W-:-:S04]  /*7380*/  IMAD.IADD R11, R11, 0x1, R12 ;  /* 0x000000010b0b7824 */ /* 0x000fc800078e020c */
[----:B------:R-:W-:-:S06]  /*7390*/  VIADD R12, R11, -UR59 ;  /* 0x8000003b0b0c7c36 */ /* 0x000fcc0008000000 */
[----:B------:R-:W-:Y:S05]  /*73a0*/  @!P1 BRA `(.L_x_1130) ;  /* 0x00000000003c9947 */ /* 0x000fea0003800000 */
        /* <DEDUP_REMOVED lines=9> */
.L_x_1131:
[----:B------:R-:W-:-:S13]  /*7440*/  ISETP.NE.AND P1, PT, R10, 0x1, PT ;  /* 0x000000010a00780c */ /* 0x000fda0003f25270 */
[----:B------:R-:W0:Y:S02]  /*7450*/  @P1 LDC.64 R20, c[0x0][0x9e8] ;  /* 0x00027a00ff141b82 */ /* 0x000e240000000a00 */
[----:B0-----:R-:W-:-:S05]  /*7460*/  @P1 IMAD.HI.U32 R20, R11, R20, RZ ;  /* 0x000000140b141227 */ /* 0x001fca00078e00ff */
[----:B------:R-:W-:-:S07]  /*7470*/  @P1 SHF.R.U32.HI R11, RZ, R21, R20 ;  /* 0x00000015ff0b1219 */ /* 0x000fce0000011614 */
.L_x_1132:
[----:B------:R-:W-:-:S05]  /*7480*/  IMAD R11, R11, R10, RZ ;  /* 0x0000000a0b0b7224 */ /* 0x000fca00078e02ff */
[----:B------:R-:W-:-:S07]  /*7490*/  VIMNMX R12, R12, R11, !PT ;  /* 0x0000000b0c0c7248 */ /* 0x000fce0007fe0100 */
.L_x_1130:
[----:B------:R-:W-:-:S04]  /*74a0*/  VIADD R12, R12, 0x5f ;  /* 0x0000005f0c0c7836 */ /* 0x000fc80000000000 */
[----:B------:R-:W-:-:S05]  /*74b0*/  IMAD.HI R12, R12, 0x2aaaaaab, RZ ;  /* 0x2aaaaaab0c0c7827 */ /* 0x000fca00078e02ff */
[----:B------:R-:W-:-:S04]  /*74c0*/  SHF.R.U32.HI R11, RZ, 0x1f, R12 ;  /* 0x0000001fff0b7819 */ /* 0x000fc8000001160c */
[----:B------:R-:W-:-:S04]  /*74d0*/  LEA.HI.SX32 R11, R12, R11, 0x1c ;  /* 0x0000000b0c0b7211 */ /* 0x000fc800078fe2ff */
[----:B------:R-:W-:-:S04]  /*74e0*/  VIMNMX R12, R22, R11, !PT ;  /* 0x0000000b160c7248 */ /* 0x000fc80007fe0100 */
[----:B------:R-:W-:-:S13]  /*74f0*/  ISETP.GE.AND P1, PT, R13, R12, PT ;  /* 0x0000000c0d00720c */ /* 0x000fda0003f26270 */
[----:B------:R-:W-:Y:S05]  /*7500*/  @!P1 BRA `(.L_x_1133) ;  /* 0x0000001c00109947 */ /* 0x000fea0003800000 */
[----:B------:R-:W-:Y:S01]  /*7510*/  IMAD.MOV.U32 R11, RZ, RZ, R8 ;  /* 0x000000ffff0b7224 */ /* 0x000fe200078e0008 */
[----:B------:R-:W-:Y:S01]  /*7520*/  UMOV UR6, UR38 ;  /* 0x0000002600067c82 */ /* 0x000fe20008000000 */
[----:B------:R-:W-:Y:S01]  /*7530*/  IMAD.MOV.U32 R15, RZ, RZ, R3 ;  /* 0x000000ffff0f7224 */ /* 0x000fe200078e0003 */
[----:B------:R-:W-:-:S06]  /*7540*/  UMOV UR4, UR36 ;  /* 0x0000002400047c82 */ /* 0x000fcc0008000000 */
.L_x_1142:
[----:B------:R-:W-:-:S04]  /*7550*/  UIADD3 UR7, UR4, 0x1, URZ ;  /* 0x0000000104077890 */ /* 0x000fc8000fffe03f */
[----:B------:R-:W-:-:S04]  /*7560*/  UISETP.NE.AND UP0, UPT, UR7, 0x2, UPT ;  /* 0x000000020700788c */ /* 0x000fc8000bf05270 */
[----:B------:R-:W-:Y:S02]  /*7570*/  USEL UR7, UR7, URZ, UP0 ;  /* 0x0000003f07077287 */ /* 0x000fe40008000000 */
[----:B------:R-:W-:-:S04]  /*7580*/  USEL UR38, URZ, 0x1, UP0 ;  /* 0x000000013f267887 */ /* 0x000fc80008000000 */
[----:B------:R-:W-:Y:S01]  /*7590*/  ULOP3.LUT UR38, UR6, UR38, URZ, 0x3c, !UPT ;  /* 0x0000002606267292 */ /* 0x000fe2000f8e3c3f */
[----:B------:R-:W-:Y:S01]  /*75a0*/  UMOV UR36, UR7 ;  /* 0x0000000700247c82 */ /* 0x000fe20008000000 */
[----:B------:R-:W-:Y:S10]  /*75b0*/  @!P0 BRA `(.L_x_1134) ;  /* 0x0000000000048947 */ /* 0x000ff40003800000 */
[----:B------:R-:W-:Y:S01]  /*75c0*/  BPT.TRAP 0x1 ;  /* 0x000000040000795c */ /* 0x000fe20000300000 */
.L_x_1134:
[----:B------:R-:W-:Y:S01]  /*75d0*/  ULEA UR5, UR36, UR37, 0x3 ;  /* 0x0000002524057291 */ /* 0x000fe2000f8e183f */
[----:B------:R-:W-:-:S05]  /*75e0*/  IMAD.U32 R3, RZ, RZ, UR38 ;  /* 0x00000026ff037e24 */ /* 0x000fca000f8e00ff */
[----:B------:R-:W-:-:S04]  /*75f0*/  SHF.L.U32 R3, R3, 0x1f, RZ ;  /* 0x0000001f03037819 */ /* 0x000fc800000006ff */
[----:B------:R0:W1:Y:S01]  /*7600*/  SYNCS.PHASECHK.TRANS64.TRYWAIT P1, [UR5+0x2a830], R3 ;  /* 0x02a83003ff0075a7 */ /* 0x0000620008020145 */
[----:B------:R-:W-:Y:S05]  /*7610*/  @!P0 BRA `(.L_x_1135) ;  /* 0x0000000000048947 */ /* 0x000fea0003800000 */
[----:B------:R-:W-:Y:S01]  /*7620*/  BPT.TRAP 0x1 ;  /* 0x000000040000795c */ /* 0x000fe20000300000 */
.L_x_1135:
[----:B-1----:R-:W-:Y:S05]  /*7630*/  @P1 BRA `(.L_x_1136) ;  /* 0x0000000000081947 */ /* 0x002fea0003800000 */
[----:B------:R-:W1:Y:S02]  /*7640*/  SYNCS.PHASECHK.TRANS64.TRYWAIT P1, [UR5+0x2a830], R3 ;  /* 0x02a83003ff0075a7 */ /* 0x000e640008020145 */
[----:B-1----:R-:W-:Y:S05]  /*7650*/  @!P1 BRA `(.L_x_1137) ;  /* 0x000000c000f89947 */ /* 0x002fea0003800000 */
.L_x_1136:
        /* <DEDUP_REMOVED lines=131> */
.L_x_1138:
[----:B------:R-:W-:Y:S01]  /*7e90*/  ULEA UR10, UR4, UR37, 0x3 ;  /* 0x00000025040a7291 */ /* 0x000fe2000f8e183f */
[----:B------:R-:W-:-:S05]  /*7ea0*/  IMAD.U32 R0, RZ, RZ, UR6 ;  /* 0x00000006ff007e24 */ /* 0x000fca000f8e00ff */
[----:B------:R-:W-:-:S04]  /*7eb0*/  SHF.L.U32 R0, R0, 0x1f, RZ ;  /* 0x0000001f00007819 */ /* 0x000fc800000006ff */
[----:B------:R2:W3:Y:S01]  /*7ec0*/  SYNCS.PHASECHK.TRANS64.TRYWAIT P1, [UR10+0x2a850], R0 ;  /* 0x02a85000ff0075a7 */ /* 0x0004e2000802014a */
[----:B------:R-:W-:Y:S05]  /*7ed0*/  @!P0 BRA `(.L_x_1139) ;  /* 0x0000000000048947 */ /* 0x000fea0003800000 */
[----:B------:R-:W-:Y:S01]  /*7ee0*/  BPT.TRAP 0x1 ;  /* 0x000000040000795c */ /* 0x000fe20000300000 */
.L_x_1139:
[----:B---3--:R-:W-:Y:S05]  /*7ef0*/  @P1 BRA `(.L_x_1140) ;  /* 0x0000000000081947 */ /* 0x008fea0003800000 */
[----:B------:R-:W3:Y:S02]  /*7f00*/  SYNCS.PHASECHK.TRANS64.TRYWAIT P1, [UR10+0x2a850], R0 ;  /* 0x02a85000ff0075a7 */ /* 0x000ee4000802014a */
[----:B---3--:R-:W-:Y:S05]  /*7f10*/  @!P1 BRA `(.L_x_1141) ;  /* 0x000000b800e09947 */ /* 0x008fea0003800000 */
.L_x_1140:
[----:B------:R-:W-:Y:S01]  /*7f20*/  UIADD3 UR5, UR37, 0x400, URZ ;  /* 0x0000040025057890 */ /* 0x000fe2000fffe03f */
[----:B------:R-:W-:Y:S01]  /*7f30*/  WARPGROUP.ARRIVE ;  /* 0x00000000000079c5 */ /* 0x000fe20000000000 */
[----:B------:R-:W-:Y:S01]  /*7f40*/  UMOV UR15, 0x40000040 ;  /* 0x40000040000f7882 */ /* 0x000fe20000000000 */
[----:B0-2---:R-:W-:Y:S01]  /*7f50*/  FMNMX.FTZ R0, R88, R15, !PT ;  /* 0x0000000f58007209 */ /* 0x005fe20007810000 */
[----:B------:R-:W-:Y:S01]  /*7f60*/  USHF.R.U32.HI UR5, URZ, 0x4, UR5 ;  /* 0x000000043f057899 */ /* 0x000fe20008011605 */
[----:B------:R-:W0:Y:S02]  /*7f70*/  LDC R9, c[0x0][0x988] ;  /* 0x00026200ff097b82 */ /* 0x000e240000000800 */
[----:B------:R-:W2:Y:S01]  /*7f80*/  S2R R175, SR_TID.X ;  /* 0x0000000000af7919 */ /* 0x000ea20000002100 */
[----:B-1----:R-:W-:Y:S01]  /*7f90*/  FMNMX.FTZ R3, R89, R0, !PT ;  /* 0x0000000059037209 */ /* 0x002fe20007810000 */
[----:B------:R-:W-:-:S03]  /*7fa0*/  ULOP3.LUT UR5, UR5, 0x3fff, URZ, 0xc0, !UPT ;  /* 0x00003fff05057892 */ /* 0x000fc6000f8ec03f */
[----:B------:R-:W-:Y:S01]  /*7fb0*/  FMNMX.FTZ R0, R92, R3, !PT ;  /* 0x000000035c007209 */ /* 0x000fe20007810000 */
[----:B------:R-:W-:-:S03]  /*7fc0*/  ULOP3.LUT UR5, UR5, 0x3000000, URZ, 0xfc, !UPT ;  /* 0x0300000005057892 */ /* 0x000fc6000f8efc3f */
[----:B------:R-:W-:Y:S01]  /*7fd0*/  FMNMX.FTZ R3, R93, R0, !PT ;  /* 0x000000005d037209 */ /* 0x000fe20007810000 */
[----:B------:R-:W-:-:S03]  /*7fe0*/  UIMAD UR4, UR4, 0x600, UR5 ;  /* 0x00000600040478a4 */ /* 0x000fc6000f8e0205 */
[----:B------:R-:W-:Y:S01]  /*7ff0*/  FMNMX.FTZ R0, R96, R3, !PT ;  /* 0x0000000360007209 */ /* 0x000fe20007810000 */
[----:B------:R-:W-:-:S03]  /*8000*/  UIADD3 UR6, UR4, 0x80, URZ ;  /* 0x0000008004067890 */ /* 0x000fc6000fffe03f */
        /* <DEDUP_REMOVED lines=8> */
[----:B------:R-:W-:Y:S02]  /*8090*/  FMNMX.FTZ R0, R104, R3, !PT ;  /* 0x0000000368007209 */ /* 0x000fe40007810000 */
[----:B--2---:R-:W-:Y:S02]  /*80a0*/  LOP3.LUT P1, RZ, R175, 0x7f, RZ, 0xc0, !PT ;  /* 0x0000007fafff7812 */ /* 0x004fe4000782c0ff */
        /* <DEDUP_REMOVED lines=15> */
[----:B------:R-:W1:Y:S02]  /*81a0*/  SHFL.BFLY PT, R3, R0, 0x2, 0x1f ;  /* 0x0c401f0000037f89 */ /* 0x000e6400000e0000 */
[----:B-1----:R-:W-:-:S05]  /*81b0*/  FMNMX.FTZ R8, R0, R3, !PT ;  /* 0x0000000300087209 */ /* 0x002fca0007810000 */
[----:B------:R-:W1:Y:S02]  /*81c0*/  SHFL.BFLY PT, R3, R8, 0x1, 0x1f ;  /* 0x0c201f0008037f89 */ /* 0x000e6400000e0000 */
[----:B-1----:R-:W-:-:S05]  /*81d0*/  FMNMX.FTZ R3, R8, R3, !PT ;  /* 0x0000000308037209 */ /* 0x002fca0007810000 */
[C---:B------:R-:W-:Y:S01]  /*81e0*/  FADD.FTZ R2, -R3.reuse, R15 ;  /* 0x0000000f03027221 */ /* 0x040fe20000010100 */
[----:B0-----:R-:W-:-:S03]  /*81f0*/  FMUL.FTZ R174, R3, R9 ;  /* 0x0000000903ae7220 */ /* 0x001fc60000410000 */
[----:B------:R-:W-:Y:S01]  /*8200*/  FMUL.FTZ R20, R2, R9 ;  /* 0x0000000902147220 */ /* 0x000fe20000410000 */
[----:B------:R-:W-:Y:S01]  /*8210*/  FMNMX.FTZ R2, R90, R11, !PT ;  /* 0x0000000b5a027209 */ /* 0x000fe20007810000 */
[-CC-:B------:R-:W-:Y:S01]  /*8220*/  FFMA.FTZ R15, R88, R9.reuse, -R174.reuse ;  /* 0x00000009580f7223 */ /* 0x180fe200000108ae */
[----:B------:R-:W-:Y:S02]  /*8230*/  WARPGROUP.DEPBAR.LE gsb0, 0x0 ;  /* 0x00008000000079c5 */ /* 0x000fe40000010000 */
[----:B------:R-:W-:Y:S01]  /*8240*/  WARPGROUP.ARRIVE ;  /* 0x00000000000079c5 */ /* 0x000fe20000000000 */
[----:B------:R-:W-:Y:S01]  /*8250*/  FMNMX.FTZ R21, R91, R2, !PT ;  /* 0x000000025b157209 */ /* 0x000fe20007810000 */
[-CC-:B------:R-:W-:Y:S01]  /*8260*/  FFMA.FTZ R156, R89, R9.reuse, -R174.reuse ;  /* 0x00000009599c7223 */ /* 0x180fe200000108ae */
[----:B------:R0:W-:Y:S01]  /*8270*/  MUFU.EX2 R0, R20 ;  /* 0x0000001400007308 */ /* 0x0001e20000000800 */
[--C-:B------:R-:W-:Y:S01]  /*8280*/  FFMA.FTZ R158, R92, R9, -R174.reuse ;  /* 0x000000095c9e7223 */ /* 0x100fe200000108ae */
[----:B------:R-:W-:Y:S01]  /*8290*/  FMNMX.FTZ R2, R94, R21, !PT ;  /* 0x000000155e027209 */ /* 0x000fe20007810000 */
[----:B------:R-:W-:Y:S01]  /*82a0*/  HGMMA.64x128x16.F32.BF16 R24, R152, gdesc[UR12].tnspB, R24, gsb0 ;  /* 0x41e0000c98187df0 */ /* 0x000fe20008001818 */
[----:B------:R-:W-:Y:S01]  /*82b0*/  UMOV UR14, UR6 ;  /* 0x00000006000e7c82 */ /* 0x000fe20008000000 */
[----:B------:R-:W-:Y:S01]  /*82c0*/  UMOV UR15, 0x40000040 ;  /* 0x40000040000f7882 */ /* 0x000fe20000000000 */
[----:B------:R-:W-:Y:S01]  /*82d0*/  UIADD3 UR6, UR4, 0x180, URZ ;  /* 0x0000018004067890 */ /* 0x000fe2000fffe03f */
[----:B------:R-:W-:Y:S01]  /*82e0*/  FMNMX.FTZ R21, R95, R2, !PT ;  /* 0x000000025f157209 */ /* 0x000fe20007810000 */
[----:B------:R-:W1:Y:S01]  /*82f0*/  MUFU.EX2 R15, R15 ;  /* 0x0000000f000f7308 */ /* 0x000e620000000800 */
[-CC-:B0-----:R-:W-:Y:S01]  /*8300*/  FFMA.FTZ R20, R120, R9.reuse, -R174.reuse ;  /* 0x0000000978147223 */ /* 0x181fe200000108ae */
[--C-:B------:R-:W-:Y:S01]  /*8310*/  FFMA.FTZ R88, R124, R9, -R174.reuse ;  /* 0x000000097c587223 */ /* 0x100fe200000108ae */
[----:B------:R-:W-:Y:S01]  /*8320*/  FMNMX.FTZ R2, R98, R21, !PT ;  /* 0x0000001562027209 */ /* 0x000fe20007810000 */
[-CC-:B------:R-:W-:Y:S01]  /*8330*/  FFMA.FTZ R92, R128, R9.reuse, -R174.reuse ;  /* 0x00000009805c7223 */ /* 0x180fe200000108ae */
[----:B------:R-:W-:-:S02]  /*8340*/  FFMA.FTZ R133, R133, R9, -R174 ;  /* 0x0000000985857223 */ /* 0x000fc400000108ae */
[----:B------:R-:W-:Y:S01]  /*8350*/  FMNMX.FTZ R21, R99, R2, !PT ;  /* 0x0000000263157209 */ /* 0x000fe20007810000 */
[----:B------:R-:W0:Y:S03]  /*8360*/  MUFU.EX2 R156, R156 ;  /* 0x0000009c009c7308 */ /* 0x000e260000000800 */
[----:B------:R-:W-:Y:S01]  /*8370*/  FMNMX.FTZ R2, R102, R21, !PT ;  /* 0x0000001566027209 */ /* 0x000fe20007810000 */
[----:B------:R-:W-:-:S03]  /*8380*/  FFMA.FTZ R21, R93, R9, -R174 ;  /* 0x000000095d157223 */ /* 0x000fc600000108ae */
[----:B------:R-:W-:Y:S01]  /*8390*/  FMNMX.FTZ R89, R103, R2, !PT ;  /* 0x0000000267597209 */ /* 0x000fe20007810000 */
[----:B------:R-:W-:Y:S01]  /*83a0*/  MUFU.EX2 R158, R158 ;  /* 0x0000009e009e7308 */ /* 0x000fe20000000800 */
[----:B-1----:R-:W-:Y:S02]  /*83b0*/  FFMA.FTZ R7, R0, R7, R15 ;  /* 0x0000000700077223 */ /* 0x002fe4000001000f */
[----:B------:R-:W-:-:S04]  /*83c0*/  FMNMX.FTZ R2, R106, R89, !PT ;  /* 0x000000596a027209 */ /* 0x000fc80007810000 */
[----:B------:R-:W-:Y:S01]  /*83d0*/  FMNMX.FTZ R89, R107, R2, !PT ;  /* 0x000000026b597209 */ /* 0x000fe20007810000 */
[----:B------:R-:W-:Y:S01]  /*83e0*/  MUFU.EX2 R21, R21 ;  /* 0x0000001500157308 */ /* 0x000fe20000000800 */
[C---:B0-----:R-:W-:Y:S01]  /*83f0*/  FADD.FTZ R7, R156.reuse, R7 ;  /* 0x000000079c077221 */ /* 0x041fe20000010000 */
[----:B------:R-:W-:Y:S01]  /*8400*/  F2FP.BF16.F32.PACK_AB R156, R156, R15 ;  /* 0x0000000f9c9c723e */ /* 0x000fe200000010ff */
[----:B------:R-:W-:Y:S01]  /*8410*/  IMAD.MOV.U32 R15, RZ, RZ, R3 ;  /* 0x000000ffff0f7224 */ /* 0x000fe200078e0003 */
[----:B------:R-:W-:Y:S01]  /*8420*/  FMNMX.FTZ R2, R110, R89, !PT ;  /* 0x000000596e027209 */ /* 0x000fe20007810000 */
[----:B------:R-:W-:-:S03]  /*8430*/  FFMA.FTZ R89, R97, R9, -R174 ;  /* 0x0000000961597223 */ /* 0x000fc600000108ae */
[----:B------:R-:W-:Y:S01]  /*8440*/  FMNMX.FTZ R93, R111, R2, !PT ;  /* 0x000000026f5d7209 */ /* 0x000fe20007810000 */
[----:B------:R-:W-:Y:S03]  /*8450*/  MUFU.EX2 R20, R20 ;  /* 0x0000001400147308 */ /* 0x000fe60000000800 */
[----:B------:R-:W-:-:S04]  /*8460*/  FMNMX.FTZ R2, R114, R93, !PT ;  /* 0x0000005d72027209 */ /* 0x000fc80007810000 */
[----:B------:R-:W-:Y:S01]  /*8470*/  FMNMX.FTZ R93, R115, R2, !PT ;  /* 0x00000002735d7209 */ /* 0x000fe20007810000 */
[----:B------:R-:W-:Y:S03]  /*8480*/  MUFU.EX2 R89, R89 ;  /* 0x0000005900597308 */ /* 0x000fe60000000800 */
        /* <DEDUP_REMOVED lines=8> */
[-CC-:B------:R-:W-:Y:S01]  /*8510*/  FFMA.FTZ R97, R105, R9.reuse, -R174.reuse ;  /* 0x0000000969617223 */ /* 0x180fe200000108ae */
[-CC-:B------:R-:W-:Y:S01]  /*8520*/  FFMA.FTZ R105, R113, R9.reuse, -R174.reuse ;  /* 0x0000000971697223 */ /* 0x180fe200000108ae */
[-CC-:B------:R-:W-:Y:S01]  /*8530*/  FFMA.FTZ R113, R121, R9.reuse, -R174.reuse ;  /* 0x0000000979717223 */ /* 0x180fe200000108ae */
[----:B------:R-:W-:Y:S01]  /*8540*/  FMNMX.FTZ R101, R127, R2, !PT ;  /* 0x000000027f657209 */ /* 0x000fe20007810000 */
[----:B------:R-:W-:Y:S01]  /*8550*/  FFMA.FTZ R121, R129, R9, -R174 ;  /* 0x0000000981797223 */ /* 0x000fe200000108ae */
[----:B------:R-:W-:Y:S02]  /*8560*/  MUFU.EX2 R92, R92 ;  /* 0x0000005c005c7308 */ /* 0x000fe40000000800 */
[----:B------:R-:W-:-:S04]  /*8570*/  FMNMX.FTZ R2, R130, R101, !PT ;  /* 0x0000006582027209 */ /* 0x000fc80007810000 */
[----:B------:R-:W-:Y:S02]  /*8580*/  FMNMX.FTZ R101, R131, R2, !PT ;  /* 0x0000000283657209 */ /* 0x000fe40007810000 */
[----:B------:R-:W-:Y:S02]  /*8590*/  MUFU.EX2 R97, R97 ;  /* 0x0000006100617308 */ /* 0x000fe40000000800 */
[----:B------:R-:W-:Y:S01]  /*85a0*/  FMNMX.FTZ R2, R134, R101, !PT ;  /* 0x0000006586027209 */ /* 0x000fe20007810000 */
[-CC-:B------:R-:W-:Y:S01]  /*85b0*/  FFMA.FTZ R101, R109, R9.reuse, -R174.reuse ;  /* 0x000000096d657223 */ /* 0x180fe200000108ae */
[-CC-:B------:R-:W-:Y:S01]  /*85c0*/  FFMA.FTZ R109, R117, R9.reuse, -R174.reuse ;  /* 0x00000009756d7223 */ /* 0x180fe200000108ae */
[----:B------:R-:W-:Y:S01]  /*85d0*/  FFMA.FTZ R117, R125, R9, -R174 ;  /* 0x000000097d757223 */ /* 0x000fe200000108ae */
[----:B------:R-:W-:Y:S02]  /*85e0*/  FMNMX.FTZ R2, R135, R2, !PT ;  /* 0x0000000287027209 */ /* 0x000fe40007810000 */
        /* <DEDUP_REMOVED lines=10> */
[----:B------:R-:W-:-:S03]  /*8690*/  FFMA.FTZ R96, R132, R9, -R174 ;  /* 0x0000000984607223 */ /* 0x000fc600000108ae */
[----:B------:R-:W-:Y:S01]  /*86a0*/  HGMMA.64x128x16.F32.BF16 R24, R148, gdesc[UR12].tnspB, R24, gsb0 ;  /* 0x41e0000c94187df0 */ /* 0x000fe20008001818 */
[----:B------:R-:W-:Y:S01]  /*86b0*/  UMOV UR14, UR6 ;  /* 0x00000006000e7c82 */ /* 0x000fe20008000000 */
[----:B------:R-:W-:Y:S01]  /*86c0*/  UMOV UR15, 0x40000040 ;  /* 0x40000040000f7882 */ /* 0x000fe20000000000 */
[----:B------:R-:W-:Y:S01]  /*86d0*/  UIADD3 UR6, UR4, 0x200, URZ ;  /* 0x0000020004067890 */ /* 0x000fe2000fffe03f */
[----:B------:R-:W-:Y:S01]  /*86e0*/  MUFU.EX2 R152, R152 ;  /* 0x0000009800987308 */ /* 0x000fe20000000800 */
[----:B------:R-:W-:-:S07]  /*86f0*/  UIADD3 UR4, UR4, 0x280, URZ ;  /* 0x0000028004047890 */ /* 0x000fce000fffe03f */
[----:B------:R-:W-:Y:S08]  /*8700*/  MUFU.EX2 R154, R154 ;  /* 0x0000009a009a7308 */ /* 0x000ff00000000800 */
[----:B------:R-:W-:Y:S01]  /*8710*/  MUFU.EX2 R96, R96 ;  /* 0x0000006000607308 */ /* 0x000fe20000000800 */
[----:B------:R-:W-:Y:S02]  /*8720*/  WARPGROUP.DEPBAR.LE gsb0, 0x0 ;  /* 0x00008000000079c5 */ /* 0x000fe40000010000 */
[----:B------:R-:W-:Y:S01]  /*8730*/  WARPGROUP.ARRIVE ;  /* 0x00000000000079c5 */ /* 0x000fe20000000000 */
[-CC-:B------:R-:W-:Y:S01]  /*8740*/  FFMA.FTZ R148, R104, R9.reuse, -R174.reuse ;  /* 0x0000000968947223 */ /* 0x180fe200000108ae */
[----:B------:R-:W-:-:S04]  /*8750*/  FFMA.FTZ R150, R108, R9, -R174 ;  /* 0x000000096c967223 */ /* 0x000fc800000108ae */
[----:B------:R-:W-:Y:S01]  /*8760*/  HGMMA.64x128x16.F32.BF16 R24, R144, gdesc[UR12].tnspB, R24, gsb0 ;  /* 0x41e0000c90187df0 */ /* 0x000fe20008001818 */
[----:B------:R-:W-:Y:S01]  /*8770*/  UMOV UR14, UR6 ;  /* 0x00000006000e7c82 */ /* 0x000fe20008000000 */
[----:B------:R-:W-:Y:S01]  /*8780*/  UMOV UR15, 0x40000040 ;  /* 0x40000040000f7882 */ /* 0x000fe20000000000 */
[----:B------:R-:W-:Y:S01]  /*8790*/  UMOV UR6, UR4 ;  /* 0x0000000400067c82 */ /* 0x000fe20008000000 */
[----:B------:R-:W-:Y:S01]  /*87a0*/  MUFU.EX2 R148, R148 ;  /* 0x0000009400947308 */ /* 0x000fe20000000800 */
[----:B------:R-:W-:-:S07]  /*87b0*/  UMOV UR4, UR36 ;  /* 0x0000002400047c82 */ /* 0x000fce0008000000 */
[----:B------:R-:W-:Y:S01]  /*87c0*/  MUFU.EX2 R150, R150 ;  /* 0x0000009600967308 */ /* 0x000fe20000000800 */
[----:B------:R-:W-:Y:S02]  /*87d0*/  WARPGROUP.DEPBAR.LE gsb0, 0x0 ;  /* 0x00008000000079c5 */ /* 0x000fe40000010000 */
[----:B------:R-:W-:Y:S01]  /*87e0*/  WARPGROUP.ARRIVE ;  /* 0x00000000000079c5 */ /* 0x000fe20000000000 */
[----:B------:R-:W0:Y:S01]  /*87f0*/  SHFL.BFLY PT, R145, R2, 0x2, 0x1f ;  /* 0x0c401f0002917f89 */ /* 0x000e2200000e0000 */
[-CC-:B------:R-:W-:Y:S01]  /*8800*/  FFMA.FTZ R144, R112, R9.reuse, -R174.reuse ;  /* 0x0000000970907223 */ /* 0x180fe200000108ae */
[----:B------:R-:W-:-:S03]  /*8810*/  FFMA.FTZ R146, R116, R9, -R174 ;  /* 0x0000000974927223 */ /* 0x000fc600000108ae */
[----:B------:R-:W-:Y:S02]  /*8820*/  HGMMA.64x128x16.F32.BF16 R24, R140, gdesc[UR12].tnspB, R24, gsb0 ;  /* 0x41e0000c8c187df0 */ /* 0x000fe40008001818 */
[----:B------:R-:W-:Y:S08]  /*8830*/  MUFU.EX2 R144, R144 ;  /* 0x0000009000907308 */ /* 0x000ff00000000800 */
[----:B------:R-:W-:Y:S01]  /*8840*/  MUFU.EX2 R146, R146 ;  /* 0x0000009200927308 */ /* 0x000fe20000000800 */
[----:B0-----:R-:W-:-:S05]  /*8850*/  FMNMX.FTZ R145, R2, R145, !PT ;  /* 0x0000009102917209 */ /* 0x001fca0007810000 */
[----:B------:R-:W0:Y:S02]  /*8860*/  SHFL.BFLY PT, R8, R145, 0x1, 0x1f ;  /* 0x0c201f0091087f89 */ /* 0x000e2400000e0000 */
[----:B0-----:R-:W-:-:S05]  /*8870*/  FMNMX.FTZ R8, R145, R8, !PT ;  /* 0x0000000891087209 */ /* 0x001fca0007810000 */
[CC--:B------:R-:W-:Y:S01]  /*8880*/  FMUL.FTZ R100, R8.reuse, R9.reuse ;  /* 0x0000000908647220 */ /* 0x0c0fe20000410000 */
[----:B------:R-:W-:Y:S02]  /*8890*/  FADD.FTZ R2, -R8, R11 ;  /* 0x0000000b08027221 */ /* 0x000fe40000010100 */
[----:B------:R-:W-:Y:S01]  /*88a0*/  MUFU.EX2 R11, R133 ;  /* 0x00000085000b7308 */ /* 0x000fe20000000800 */
[-CC-:B------:R-:W-:Y:S01]  /*88b0*/  FFMA.FTZ R90, R90, R9.reuse, -R100.reuse ;  /* 0x000000095a5a7223 */ /* 0x180fe20000010864 */
[-C--:B------:R-:W-:Y:S01]  /*88c0*/  FMUL.FTZ R2, R2, R9.reuse ;  /* 0x0000000902027220 */ /* 0x080fe20000410000 */
        /* <DEDUP_REMOVED lines=14> */
[----:B0-----:R-:W-:Y:S01]  /*89b0*/  IMAD.U32 R90, RZ, RZ, UR7 ;  /* 0x00000007ff5a7e24 */ /* 0x001fe2000f8e00ff */
[----:B------:R-:W-:Y:S01]  /*89c0*/  UMOV UR7, 0x40000040 ;  /* 0x4000004000077882 */ /* 0x000fe20000000000 */
[-CC-:B------:R-:W-:Y:S01]  /*89d0*/  FFMA.FTZ R115, R115, R9.reuse, -R100.reuse ;  /* 0x0000000973737223 */ /* 0x180fe20000010864 */
[-CC-:B------:R-:W-:Y:S01]  /*89e0*/  FFMA.FTZ R118, R118, R9.reuse, -R100.reuse ;  /* 0x0000000976767223 */ /* 0x180fe20000010864 */
[-CC-:B------:R-:W-:Y:S01]  /*89f0*/  FFMA.FTZ R119, R119, R9.reuse, -R100.reuse ;  /* 0x0000000977777223 */ /* 0x180fe20000010864 */
[----:B------:R-:W-:Y:S01]  /*8a00*/  @!P1 LEA R90, R90, UR37, 0x3 ;  /* 0x000000255a5a9c11 */ /* 0x000fe2000f8e18ff */
[-CC-:B------:R-:W-:Y:S01]  /*8a10*/  FFMA.FTZ R122, R122, R9.reuse, -R100.reuse ;  /* 0x000000097a7a7223 */ /* 0x180fe20000010864 */
[----:B------:R-:W0:Y:S01]  /*8a20*/  MUFU.EX2 R91, R91 ;  /* 0x0000005b005b7308 */ /* 0x000e220000000800 */
[-CC-:B------:R-:W-:Y:S01]  /*8a30*/  FFMA.FTZ R123, R123, R9.reuse, -R100.reuse ;  /* 0x000000097b7b7223 */ /* 0x180fe20000010864 */
[----:B------:R-:W-:Y:S01]  /*8a40*/  FFMA.FTZ R126, R126, R9, -R100 ;  /* 0x000000097e7e7223 */ /* 0x000fe20000010864 */
[----:B------:R-:W-:-:S02]  /*8a50*/  @!P1 VIADD R90, R90, 0x2a840 ;  /* 0x0002a8405a5a9836 */ /* 0x000fc40000000000 */
[-CC-:B------:R-:W-:Y:S01]  /*8a60*/  FFMA.FTZ R127, R127, R9.reuse, -R100.reuse ;  /* 0x000000097f7f7223 */ /* 0x180fe20000010864 */
[-CC-:B------:R-:W-:Y:S01]  /*8a70*/  FFMA.FTZ R130, R130, R9.reuse, -R100.reuse ;  /* 0x0000000982827223 */ /* 0x180fe20000010864 */
[-CC-:B------:R-:W-:Y:S01]  /*8a80*/  FFMA.FTZ R131, R131, R9.reuse, -R100.reuse ;  /* 0x0000000983837223 */ /* 0x180fe20000010864 */
[-C--:B------:R-:W-:Y:S01]  /*8a90*/  FFMA.FTZ R134, R134, R9.reuse, -R100 ;  /* 0x0000000986867223 */ /* 0x080fe20000010864 */
[----:B------:R2:W3:Y:S01]  /*8aa0*/  MUFU.EX2 R159, R94 ;  /* 0x0000005e009f7308 */ /* 0x0004e20000000800 */
[----:B------:R-:W-:Y:S01]  /*8ab0*/  @!P1 PRMT R90, RZ, 0x654, R90 ;  /* 0x00000654ff5a9816 */ /* 0x000fe2000000005a */
[----:B-1----:R-:W-:Y:S01]  /*8ac0*/  FFMA.FTZ R6, R2, R6, R157 ;  /* 0x0000000602067223 */ /* 0x002fe2000001009d */
[----:B------:R-:W-:-:S05]  /*8ad0*/  FFMA.FTZ R100, R135, R9, -R100 ;  /* 0x0000000987647223 */ /* 0x000fca0000010864 */
[----:B------:R-:W1:Y:S01]  /*8ae0*/  MUFU.EX2 R95, R95 ;  /* 0x0000005f005f7308 */ /* 0x000e620000000800 */
[----:B--2---:R-:W-:Y:S02]  /*8af0*/  IMAD.U32 R94, RZ, RZ, UR10 ;  /* 0x0000000aff5e7e24 */ /* 0x004fe4000f8e00ff */
[C---:B0-----:R-:W-:Y:S01]  /*8b00*/  FADD.FTZ R6, R91.reuse, R6 ;  /* 0x000000065b067221 */ /* 0x041fe20000010000 */
[----:B------:R-:W-:-:S04]  /*8b10*/  F2FP.BF16.F32.PACK_AB R157, R91, R157 ;  /* 0x0000009d5b9d723e */ /* 0x000fc800000010ff */
[----:B------:R-:W0:Y:S01]  /*8b20*/  MUFU.EX2 R153, R98 ;  /* 0x0000006200997308 */ /* 0x000e220000000800 */
[----:B---3--:R-:W-:-:S07]  /*8b30*/  FADD.FTZ R6, R159, R6 ;  /* 0x000000069f067221 */ /* 0x008fce0000010000 */
[----:B------:R-:W2:Y:S01]  /*8b40*/  MUFU.EX2 R99, R99 ;  /* 0x0000006300637308 */ /* 0x000ea20000000800 */
[C---:B-1----:R-:W-:Y:S01]  /*8b50*/  FADD.FTZ R6, R95.reuse, R6 ;  /* 0x000000065f067221 */ /* 0x042fe20000010000 */
[----:B------:R-:W-:-:S06]  /*8b60*/  F2FP.BF16.F32.PACK_AB R159, R95, R159 ;  /* 0x0000009f5f9f723e */ /* 0x000fcc00000010ff */
[----:B------:R-:W1:Y:S01]  /*8b70*/  MUFU.EX2 R155, R102 ;  /* 0x00000066009b7308 */ /* 0x000e620000000800 */
[----:B0-----:R-:W-:-:S07]  /*8b80*/  FADD.FTZ R6, R153, R6 ;  /* 0x0000000699067221 */ /* 0x001fce0000010000 */
[----:B------:R-:W0:Y:S01]  /*8b90*/  MUFU.EX2 R103, R103 ;  /* 0x0000006700677308 */ /* 0x000e220000000800 */
[C---:B--2---:R-:W-:Y:S01]  /*8ba0*/  FADD.FTZ R6, R99.reuse, R6 ;  /* 0x0000000663067221 */ /* 0x044fe20000010000 */
[----:B------:R-:W-:-:S06]  /*8bb0*/  F2FP.BF16.F32.PACK_AB R153, R99, R153 ;  /* 0x000000996399723e */ /* 0x000fcc00000010ff */
[----:B------:R-:W2:Y:S01]  /*8bc0*/  MUFU.EX2 R149, R106 ;  /* 0x0000006a00957308 */ /* 0x000ea20000000800 */
[----:B-1----:R-:W-:Y:S01]  /*8bd0*/  FADD.FTZ R6, R155, R6 ;  /* 0x000000069b067221 */ /* 0x002fe20000010000 */
[----:B------:R-:W-:Y:S02]  /*8be0*/  WARPGROUP.DEPBAR.LE gsb0, 0x0 ;  /* 0x00008000000079c5 */ /* 0x000fe40000010000 */
[----:B------:R-:W-:-:S04]  /*8bf0*/  WARPGROUP.ARRIVE ;  /* 0x00000000000079c5 */ /* 0x000fc80000000000 */
[----:B------:R-:W1:Y:S01]  /*8c00*/  MUFU.EX2 R107, R107 ;  /* 0x0000006b006b7308 */ /* 0x000e620000000800 */
[----:B0-----:R-:W-:Y:S01]  /*8c10*/  FADD.FTZ R6, R103, R6 ;  /* 0x0000000667067221 */ /* 0x001fe20000010000 */
[----:B------:R-:W-:Y:S02]  /*8c20*/  F2FP.BF16.F32.PACK_AB R140, R113, R20 ;  /* 0x00000014718c723e */ /* 0x000fe400000010ff */
[----:B------:R-:W-:Y:S01]  /*8c30*/  F2FP.BF16.F32.PACK_AB R155, R103, R155 ;  /* 0x0000009b679b723e */ /* 0x000fe200000010ff */
[----:B------:R-:W-:Y:S01]  /*8c40*/  HGMMA.64x128x16.F32.BF16 R24, R136, gdesc[UR4].tnspB, R24, gsb0 ;  /* 0x41e0000488187df0 */ /* 0x000fe20008001818 */
[----:B------:R-:W-:Y:S01]  /*8c50*/  UMOV UR6, UR38 ;  /* 0x0000002600067c82 */ /* 0x000fe20008000000 */
[----:B------:R-:W-:Y:S01]  /*8c60*/  F2FP.BF16.F32.PACK_AB R142, R117, R88 ;  /* 0x00000058758e723e */ /* 0x000fe200000010ff */
        /* <DEDUP_REMOVED lines=25> */
[----:B------:R-:W-:Y:S01]  /*8e00*/  MUFU.EX2 R131, R131 ;  /* 0x0000008300837308 */ /* 0x000fe20000000800 */
[----:B-1----:R-:W-:-:S07]  /*8e10*/  FADD.FTZ R6, R143, R6 ;  /* 0x000000068f067221 */ /* 0x002fce0000010000 */
[----:B------:R-:W-:Y:S01]  /*8e20*/  MUFU.EX2 R100, R100 ;  /* 0x0000006400647308 */ /* 0x000fe20000000800 */
[C---:B0-----:R-:W-:Y:S01]  /*8e30*/  FADD.FTZ R6, R127.reuse, R6 ;  /* 0x000000067f067221 */ /* 0x041fe20000010000 */
[----:B------:R-:W-:Y:S01]  /*8e40*/  F2FP.BF16.F32.PACK_AB R143, R127, R143 ;  /* 0x0000008f7f8f723e */ /* 0x000fe200000010ff */
[----:B------:R-:W-:Y:S02]  /*8e50*/  WARPGROUP.DEPBAR.LE gsb0, 0x0 ;  /* 0x00008000000079c5 */ /* 0x000fe40000010000 */
[----:B------:R0:W-:Y:S03]  /*8e60*/  @!P1 SYNCS.ARRIVE.TRANS64.RED.A1T0 RZ, [R90+URZ], RZ ;  /* 0x000000ff5aff99a7 */ /* 0x0001e6000810043f */
[----:B------:R-:W1:Y:S01]  /*8e70*/  MUFU.EX2 R137, R130 ;  /* 0x0000008200897308 */ /* 0x000e620000000800 */
[----:B------:R-:W-:Y:S02]  /*8e80*/  F2FP.BF16.F32.PACK_AB R138, R11, R96 ;  /* 0x000000600b8a723e */ /* 0x000fe400000010ff */
[----:B------:R-:W-:Y:S01]  /*8e90*/  F2FP.BF16.F32.PACK_AB R136, R121, R92 ;  /* 0x0000005c7988723e */ /* 0x000fe200000010ff */
[----:B0-----:R-:W-:-:S04]  /*8ea0*/  @!P1 VIADD R90, R94, 0x2a860 ;  /* 0x0002a8605e5a9836 */ /* 0x001fc80000000000 */
[----:B------:R-:W0:Y:S01]  /*8eb0*/  MUFU.EX2 R139, R134 ;  /* 0x00000086008b7308 */ /* 0x000e220000000800 */
[----:B------:R-:W-:-:S04]  /*8ec0*/  @!P1 PRMT R90, RZ, 0x654, R90 ;  /* 0x00000654ff5a9816 */ /* 0x000fc8000000005a */
[----:B------:R2:W-:Y:S01]  /*8ed0*/  @!P1 SYNCS.ARRIVE.TRANS64.RED.A1T0 RZ, [R90+URZ], RZ ;  /* 0x000000ff5aff99a7 */ /* 0x0005e2000810043f */
[----:B------:R-:W-:Y:S01]  /*8ee0*/  ISETP.GT.AND P1, PT, R13, R12, PT ;  /* 0x0000000c0d00720c */ /* 0x000fe20003f24270 */
[----:B-1----:R-:W-:Y:S01]  /*8ef0*/  FADD.FTZ R6, R137, R6 ;  /* 0x0000000689067221 */ /* 0x002fe20000010000 */
[----:B------:R-:W-:Y:S01]  /*8f00*/  F2FP.BF16.F32.PACK_AB R137, R131, R137 ;  /* 0x000000898389723e */ /* 0x000fe200000010ff */
[----:B------:R-:W-:Y:S02]  /*8f10*/  VIADD R13, R13, 0xffffffff ;  /* 0xffffffff0d0d7836 */ /* 0x000fe40000000000 */
[----:B------:R-:W-:Y:S01]  /*8f20*/  FADD.FTZ R6, R131, R6 ;  /* 0x0000000683067221 */ /* 0x000fe20000010000 */
[----:B--2---:R-:W-:Y:S01]  /*8f30*/  FADD.FTZ R90, R158, R7 ;  /* 0x000000079e5a7221 */ /* 0x004fe20000010000 */
[----:B------:R-:W-:Y:S02]  /*8f40*/  F2FP.BF16.F32.PACK_AB R158, R21, R158 ;  /* 0x0000009e159e723e */ /* 0x000fe400000010ff */
[----:B0-----:R-:W-:Y:S01]  /*8f50*/  FADD.FTZ R6, R139, R6 ;  /* 0x000000068b067221 */ /* 0x001fe20000010000 */
[----:B------:R-:W-:Y:S01]  /*8f60*/  F2FP.BF16.F32.PACK_AB R139, R100, R139 ;  /* 0x0000008b648b723e */ /* 0x000fe200000010ff */
[----:B------:R-:W-:-:S02]  /*8f70*/  FADD.FTZ R7, R21, R90 ;  /* 0x0000005a15077221 */ /* 0x000fc40000010000 */
[----:B------:R-:W-:Y:S02]  /*8f80*/  FADD.FTZ R6, R100, R6 ;  /* 0x0000000664067221 */ /* 0x000fe40000010000 */
[----:B------:R-:W-:Y:S01]  /*8f90*/  FADD.FTZ R90, R152, R7 ;  /* 0x00000007985a7221 */ /* 0x000fe20000010000 */
[----:B------:R-:W-:-:S03]  /*8fa0*/  F2FP.BF16.F32.PACK_AB R152, R89, R152 ;  /* 0x000000985998723e */ /* 0x000fc600000010ff */
[----:B------:R-:W-:-:S04]  /*8fb0*/  FADD.FTZ R7, R89, R90 ;  /* 0x0000005a59077221 */ /* 0x000fc80000010000 */
        /* <DEDUP_REMOVED lines=15> */
[----:B------:R-:W-:-:S04]  /*90b0*/  FADD.FTZ R90, R20, R7 ;  /* 0x00000007145a7221 */ /* 0x000fc80000010000 */
[----:B------:R-:W-:-:S04]  /*90c0*/  FADD.FTZ R7, R113, R90 ;  /* 0x0000005a71077221 */ /* 0x000fc80000010000 */
[----:B------:R-:W-:-:S04]  /*90d0*/  FADD.FTZ R90, R88, R7 ;  /* 0x00000007585a7221 */ /* 0x000fc80000010000 */
[----:B------:R-:W-:-:S04]  /*90e0*/  FADD.FTZ R7, R117, R90 ;  /* 0x0000005a75077221 */ /* 0x000fc80000010000 */
[----:B------:R-:W-:-:S04]  /*90f0*/  FADD.FTZ R20, R92, R7 ;  /* 0x000000075c147221 */ /* 0x000fc80000010000 */
[----:B------:R-:W-:-:S04]  /*9100*/  FADD.FTZ R7, R121, R20 ;  /* 0x0000001479077221 */ /* 0x000fc80000010000 */
[----:B------:R-:W-:-:S04]  /*9110*/  FADD.FTZ R20, R96, R7 ;  /* 0x0000000760147221 */ /* 0x000fc80000010000 */
[----:B------:R-:W-:Y:S01]  /*9120*/  FADD.FTZ R7, R11, R20 ;  /* 0x000000140b077221 */ /* 0x000fe20000010000 */
[----:B------:R-:W-:Y:S01]  /*9130*/  IMAD.MOV.U32 R11, RZ, RZ, R8 ;  /* 0x000000ffff0b7224 */ /* 0x000fe200078e0008 */
[----:B------:R-:W-:Y:S06]  /*9140*/  @P1 BRA `(.L_x_1142) ;  /* 0xffffffe400001947 */ /* 0x000fec000383ffff */
.L_x_1133:
[----:B------:R-:W-:-:S13]  /*9150*/  ISETP.GE.AND P1, PT, R13, R22, PT ;  /* 0x000000160d00720c */ /* 0x000fda0003f26270 */
[----:B------:R-:W-:Y:S05]  /*9160*/  @!P1 BRA `(.L_x_1143) ;  /* 0x0000002c007c9947 */ /* 0x000fea0003800000 */
[----:B------:R-:W-:Y:S01]  /*9170*/  IMAD.MOV.U32 R11, RZ, RZ, R8 ;  /* 0x000000ffff0b7224 */ /* 0x000fe200078e0008 */
[----:B------:R-:W-:Y:S01]  /*9180*/  UMOV UR6, UR38 ;  /* 0x0000002600067c82 */ /* 0x000fe20008000000 */
[----:B------:R-:W-:Y:S01]  /*9190*/  IMAD.MOV.U32 R12, RZ, RZ, R3 ;  /* 0x000000ffff0c7224 */ /* 0x000fe200078e0003 */
[----:B------:R-:W-:Y:S01]  /*91a0*/  UMOV UR4, UR36 ;  /* 0x0000002400047c82 */ /* 0x000fe20008000000 */
[----:B------:R-:W-:Y:S01]  /*91b0*/  ULDC UR58, c[0x0][0x9e4] ;  /* 0x00027900003a7ab9 */ /* 0x000fe20000000800 */
[----:B------:R-:W-:Y:S01]  /*91c0*/  ULDC UR59, c[0x0][0x288] ;  /* 0x0000a200003b7ab9 */ /* 0x000fe20000000800 */
[----:B------:R-:W-:Y:S01]  /*91d0*/  ULDC UR60, c[0x0][0x9dc] ;  /* 0x00027700003c7ab9 */ /* 0x000fe20000000800 */
[----:B------:R-:W-:-:S05]  /*91e0*/  ULDC UR61, c[0x0][0x9e0] ;  /* 0x00027800003d7ab9 */ /* 0x000fca0000000800 */
.L_x_1160:
        /* <DEDUP_REMOVED lines=8> */
.L_x_1144:
[----:B------:R-:W-:Y:S01]  /*9270*/  ULEA UR5, UR36, UR37, 0x3 ;  /* 0x0000002524057291 */ /* 0x000fe2000f8e183f */
[----:B------:R-:W-:-:S05]  /*9280*/  IMAD.U32 R3, RZ, RZ, UR38 ;  /* 0x00000026ff037e24 */ /* 0x000fca000f8e00ff */
[----:B------:R-:W-:-:S04]  /*9290*/  SHF.L.U32 R3, R3, 0x1f, RZ ;  /* 0x0000001f03037819 */ /* 0x000fc800000006ff */
[----:B------:R0:W1:Y:S01]  /*92a0*/  SYNCS.PHASECHK.TRANS64.TRYWAIT P1, [UR5+0x2a830], R3 ;  /* 0x02a83003ff0075a7 */ /* 0x0000620008020145 */
[----:B------:R-:W-:Y:S05]  /*92b0*/  @!P0 BRA `(.L_x_1145) ;  /* 0x0000000000048947 */ /* 0x000fea0003800000 */
[----:B------:R-:W-:Y:S01]  /*92c0*/  BPT.TRAP 0x1 ;  /* 0x000000040000795c */ /* 0x000fe20000300000 */
.L_x_1145:
[----:B-1----:R-:W-:Y:S05]  /*92d0*/  @P1 BRA `(.L_x_1146) ;  /* 0x0000000000081947 */ /* 0x002fea0003800000 */
[----:B------:R-:W1:Y:S02]  /*92e0*/  SYNCS.PHASECHK.TRANS64.TRYWAIT P1, [UR5+0x2a830], R3 ;  /* 0x02a83003ff0075a7 */ /* 0x000e640008020145 */
[----:B-1----:R-:W-:Y:S05]  /*92f0*/  @!P1 BRA `(.L_x_1147) ;  /* 0x000000a800009947 */ /* 0x002fea0003800000 */
.L_x_1146:
        /* <DEDUP_REMOVED lines=131> */
.L_x_1148:
[----:B------:R-:W-:Y:S01]  /*9b30*/  ULEA UR14, UR4, UR37, 0x3 ;  /* 0x00000025040e7291 */ /* 0x000fe2000f8e183f */
[----:B------:R-:W-:-:S05]  /*9b40*/  IMAD.U32 R0, RZ, RZ, UR6 ;  /* 0x00000006ff007e24 */ /* 0x000fca000f8e00ff */
[----:B------:R-:W-:-:S04]  /*9b50*/  SHF.L.U32 R0, R0, 0x1f, RZ ;  /* 0x0000001f00007819 */ /* 0x000fc800000006ff */
[----:B------:R2:W3:Y:S01]  /*9b60*/  SYNCS.PHASECHK.TRANS64.TRYWAIT P1, [UR14+0x2a850], R0 ;  /* 0x02a85000ff0075a7 */ /* 0x0004e2000802014e */
[----:B------:R-:W-:Y:S05]  /*9b70*/  @!P0 BRA `(.L_x_1149) ;  /* 0x0000000000048947 */ /* 0x000fea0003800000 */
[----:B------:R-:W-:Y:S01]  /*9b80*/  BPT.TRAP 0x1 ;  /* 0x000000040000795c */ /* 0x000fe20000300000 */
.L_x_1149:
[----:B---3--:R-:W-:Y:S05]  /*9b90*/  @P1 BRA `(.L_x_1150) ;  /* 0x0000000000081947 */ /* 0x008fea0003800000 */
[----:B------:R-:W3:Y:S02]  /*9ba0*/  SYNCS.PHASECHK.TRANS64.TRYWAIT P1, [UR14+0x2a850], R0 ;  /* 0x02a85000ff0075a7 */ /* 0x000ee4000802014e */
[----:B---3--:R-:W-:Y:S05]  /*9bb0*/  @!P1 BRA `(.L_x_1151) ;  /* 0x0000009c00e89947 */ /* 0x008fea0003800000 */
.L_x_1150:
[----:B------:R-:W-:Y:S01]  /*9bc0*/  UIADD3 UR5, UR37, 0x400, URZ ;  /* 0x0000040025057890 */ /* 0x000fe2000fffe03f */
[----:B------:R-:W-:Y:S01]  /*9bd0*/  WARPGROUP.ARRIVE ;  /* 0x00000000000079c5 */ /* 0x000fe20000000000 */
[----:B------:R-:W-:-:S05]  /*9be0*/  UMOV UR11, 0x40000040 ;  /* 0x40000040000b7882 */ /* 0x000fca0000000000 */
[----:B------:R-:W3:Y:S01]  /*9bf0*/  S2R R175, SR_TID.X ;  /* 0x0000000000af7919 */ /* 0x000ee20000002100 */
[----:B------:R-:W-:Y:S01]  /*9c00*/  USHF.R.U32.HI UR5, URZ, 0x4, UR5 ;  /* 0x000000043f057899 */ /* 0x000fe20008011605 */
[----:B------:R-:W-:Y:S01]  /*9c10*/  ISETP.NE.AND P2, PT, R14, 0x1, PT ;  /* 0x000000010e00780c */ /* 0x000fe20003f45270 */
[----:B01----:R-:W-:Y:S02]  /*9c20*/  IMAD.IADD R3, R19, 0x1, R17 ;  /* 0x0000000113037824 */ /* 0x003fe400078e0211 */
[----:B------:R-:W-:Y:S01]  /*9c30*/  ULOP3.LUT UR5, UR5, 0x3fff, URZ, 0xc0, !UPT ;  /* 0x00003fff05057892 */ /* 0x000fe2000f8ec03f */
[----:B------:R-:W-:-:S03]  /*9c40*/  IMAD.U32 R8, RZ, RZ, UR7 ;  /* 0x00000007ff087e24 */ /* 0x000fc6000f8e00ff */
[----:B------:R-:W-:-:S04]  /*9c50*/  ULOP3.LUT UR5, UR5, 0x3000000, URZ, 0xfc, !UPT ;  /* 0x0300000005057892 */ /* 0x000fc8000f8efc3f */
[----:B------:R-:W-:Y:S02]  /*9c60*/  UIMAD UR4, UR4, 0x600, UR5 ;  /* 0x00000600040478a4 */ /* 0x000fe4000f8e0205 */
[----:B--2---:R-:W0:Y:S02]  /*9c70*/  @P2 LDC R0, c[0x0][0x44c] ;  /* 0x00011300ff002b82 */ /* 0x004e240000000800 */
[----:B------:R-:W-:-:S03]  /*9c80*/  UIADD3 UR6, UR4, 0x80, URZ ;  /* 0x0000008004067890 */ /* 0x000fc6000fffe03f */
[----:B------:R-:W-:Y:S02]  /*9c90*/  UMOV UR10, UR4 ;  /* 0x00000004000a7c82 */ /* 0x000fe40008000000 */
[----:B------:R-:W-:Y:S01]  /*9ca0*/  HGMMA.64x128x16.F32.BF16 R24, R156, gdesc[UR8].tnspB, R24, gsb0 ;  /* 0x41e000089c187df0 */ /* 0x000fe20008001818 */
[----:B------:R-:W-:Y:S01]  /*9cb0*/  UMOV UR11, 0x40000040 ;  /* 0x40000040000b7882 */ /* 0x000fe20000000000 */
[----:B------:R-:W-:Y:S01]  /*9cc0*/  UMOV UR10, UR6 ;  /* 0x00000006000a7c82 */ /* 0x000fe20008000000 */
[----:B------:R-:W-:Y:S01]  /*9cd0*/  UIADD3 UR6, UR4, 0x100, URZ ;  /* 0x0000010004067890 */ /* 0x000fe2000fffe03f */
[----:B------:R-:W1:Y:S01]  /*9ce0*/  @P2 LDC R9, c[0x0][0x450] ;  /* 0x00011400ff092b82 */ /* 0x000e620000000800 */
[----:B---3--:R-:W-:Y:S01]  /*9cf0*/  LOP3.LUT P1, RZ, R175, 0x7f, RZ, 0xc0, !PT ;  /* 0x0000007fafff7812 */ /* 0x008fe2000782c0ff */
[----:B0-----:R-:W-:-:S12]  /*9d00*/  @P2 IMAD.HI.U32 R2, R3, R0, RZ ;  /* 0x0000000003022227 */ /* 0x001fd800078e00ff */
[----:B------:R-:W-:Y:S02]  /*9d10*/  @!P1 LEA R0, R8, UR37, 0x3 ;  /* 0x0000002508009c11 */ /* 0x000fe4000f8e18ff */
[----:B-1----:R-:W-:-:S03]  /*9d20*/  @P2 SHF.R.U32.HI R3, RZ, R9, R2 ;  /* 0x00000009ff032219 */ /* 0x002fc60000011602 */
[----:B------:R-:W-:Y:S02]  /*9d30*/  @!P1 VIADD R0, R0, 0x2a840 ;  /* 0x0002a84000009836 */ /* 0x000fe40000000000 */
[----:B------:R-:W0:Y:S03]  /*9d40*/  SHFL.IDX PT, R21, R3, RZ, 0x1c1f ;  /* 0x001c1fff03157589 */ /* 0x000e2600000e0000 */
[----:B------:R-:W-:Y:S01]  /*9d50*/  @!P1 PRMT R0, RZ, 0x654, R0 ;  /* 0x00000654ff009816 */ /* 0x000fe20000000000 */
        /* <DEDUP_REMOVED lines=20> */
[----:B------:R-:W-:Y:S01]  /*9ea0*/  HGMMA.64x128x16.F32.BF16 R24, R140, gdesc[UR8].tnspB, R24, gsb0 ;  /* 0x41e000088c187df0 */ /* 0x000fe20008001818 */
[----:B------:R-:W-:Y:S01]  /*9eb0*/  UMOV UR10, UR4 ;  /* 0x00000004000a7c82 */ /* 0x000fe20008000000 */
[----:B------:R-:W-:Y:S01]  /*9ec0*/  UMOV UR11, 0x40000040 ;  /* 0x40000040000b7882 */ /* 0x000fe20000000000 */
[----:B------:R-:W-:Y:S01]  /*9ed0*/  ULOP3.LUT UR4, URZ, UR60, URZ, 0x33, !UPT ;  /* 0x0000003c3f047292 */ /* 0x000fe2000f8e333f */
[----:B------:R-:W-:Y:S02]  /*9ee0*/  WARPGROUP.DEPBAR.LE gsb0, 0x0 ;  /* 0x00008000000079c5 */ /* 0x000fe40000010000 */
[----:B------:R-:W-:-:S06]  /*9ef0*/  WARPGROUP.ARRIVE ;  /* 0x00000000000079c5 */ /* 0x000fcc0000000000 */
[----:B------:R-:W-:Y:S03]  /*9f00*/  HGMMA.64x128x16.F32.BF16 R24, R136, gdesc[UR8].tnspB, R24, gsb0 ;  /* 0x41e0000888187df0 */ /* 0x000fe60008001818 */
[----:B------:R-:W-:Y:S02]  /*9f10*/  WARPGROUP.DEPBAR.LE gsb0, 0x0 ;  /* 0x00008000000079c5 */ /* 0x000fe40000010000 */
[----:B------:R-:W-:Y:S01]  /*9f20*/  IMAD R137, R13, -0x60, RZ ;  /* 0xffffffa00d897824 */ /* 0x000fe200078e02ff */
[----:B------:R1:W-:Y:S01]  /*9f30*/  @!P1 SYNCS.ARRIVE.TRANS64.RED.A1T0 RZ, [R0+URZ], RZ ;  /* 0x000000ff00ff99a7 */ /* 0x0003e2000810043f */
[----:B------:R-:W-:Y:S02]  /*9f40*/  ISETP.GE.AND P1, PT, R10, 0x1, PT ;  /* 0x000000010a00780c */ /* 0x000fe40003f26270 */
[----:B------:R-:W-:-:S04]  /*9f50*/  VIADD R9, R137, 0x1 ;  /* 0x0000000189097836 */ /* 0x000fc80000000000 */
[----:B------:R-:W-:-:S04]  /*9f60*/  IMAD R9, R18, -0x2, R9 ;  /* 0xfffffffe12097824 */ /* 0x000fc800078e0209 */
[C---:B------:R-:W-:Y:S01]  /*9f70*/  VIADD R142, R9.reuse, 0xffffffff ;  /* 0xffffffff098e7836 */ /* 0x040fe20000000000 */
[----:B-1----:R-:W-:-:S05]  /*9f80*/  IADD3 R0, R9, -UR59, R16 ;  /* 0x8000003b09007c10 */ /* 0x002fca000fffe010 */
[C---:B------:R-:W-:Y:S02]  /*9f90*/  VIADD R139, R0.reuse, UR61 ;  /* 0x0000003d008b7c36 */ /* 0x040fe40008000000 */
[----:B------:R-:W-:Y:S02]  /*9fa0*/  VIADD R140, R0, UR4 ;  /* 0x00000004008c7c36 */ /* 0x000fe40008000000 */
[--C-:B0-----:R-:W-:Y:S02]  /*9fb0*/  IMAD.IADD R9, R139, 0x1, R21.reuse ;  /* 0x000000018b097824 */ /* 0x101fe400078e0215 */
[----:B------:R-:W-:Y:S01]  /*9fc0*/  IMAD.IADD R15, R140, 0x1, R21 ;  /* 0x000000018c0f7824 */ /* 0x000fe200078e0215 */
[----:B------:R-:W-:Y:S06]  /*9fd0*/  @!P1 BRA `(.L_x_1152) ;  /* 0x0000000000549947 */ /* 0x000fec0003800000 */
[----:B------:R-:W-:Y:S01]  /*9fe0*/  IADD3 R21, R16, -UR59, R21 ;  /* 0x8000003b10157c10 */ /* 0x000fe2000fffe015 */
        /* <DEDUP_REMOVED lines=11> */
.L_x_1154:
[----:B------:R-:W-:-:S05]  /*a0a0*/  IMAD.U32 R2, RZ, RZ, UR58 ;  /* 0x0000003aff027e24 */ /* 0x000fca000f8e00ff */
[----:B------:R-:W-:-:S13]  /*a0b0*/  ISETP.NE.AND P1, PT, R2, 0x1, PT ;  /* 0x000000010200780c */ /* 0x000fda0003f25270 */
[----:B------:R-:W0:Y:S02]  /*a0c0*/  @P1 LDC.64 R144, c[0x0][0x9e8] ;  /* 0x00027a00ff901b82 */ /* 0x000e240000000a00 */
[----:B0-----:R-:W-:-:S05]  /*a0d0*/  @P1 IMAD.HI.U32 R0, R21, R144, RZ ;  /* 0x0000009015001227 */ /* 0x001fca00078e00ff */
[----:B------:R-:W-:-:S07]  /*a0e0*/  @P1 SHF.R.U32.HI R21, RZ, R145, R0 ;  /* 0x00000091ff151219 */ /* 0x000fce0000011600 */
.L_x_1155:
[----:B------:R-:W-:Y:S05]  /*a0f0*/  BSYNC B0 ;  /* 0x0000000000007941 */ /* 0x000fea0003800000 */
.L_x_1153:
[----:B------:R-:W-:-:S05]  /*a100*/  IMAD R0, R21, R2, R142 ;  /* 0x0000000215007224 */ /* 0x000fca00078e028e */
[----:B------:R-:W-:Y:S02]  /*a110*/  VIADDMNMX R9, R0, R2, R9, PT ;  /* 0x0000000200097246 */ /* 0x000fe40003800109 */
[----:B------:R-:W-:-:S07]  /*a120*/  VIMNMX R15, R15, R0, !PT ;  /* 0x000000000f0f7248 */ /* 0x000fce0007fe0100 */
.L_x_1152:
[C---:B------:R-:W-:Y:S01]  /*a130*/  ISETP.GE.AND P1, PT, R137.reuse, 0x2, PT ;  /* 0x000000028900780c */ /* 0x040fe20003f26270 */
[----:B------:R-:W0:Y:S01]  /*a140*/  SHFL.IDX PT, R3, R3, 0x1, 0x1c1f ;  /* 0x003c1f0003037f89 */ /* 0x000e2200000e0000 */
[----:B------:R-:W-:Y:S02]  /*a150*/  ISETP.GE.AND P4, PT, R137, 0xa, PT ;  /* 0x0000000a8900780c */ /* 0x000fe40003f86270 */
        /* <DEDUP_REMOVED lines=111> */
[----:B------:R-:W-:Y:S01]  /*a850*/  ISETP.GT.AND P6, PT, R15, 0x59, !P6 ;  /* 0x000000590f00780c */ /* 0x000fe200077c4270 */
[----:B------:R-:W-:-:S03]  /*a860*/  IMAD.IADD R15, R139, 0x1, R3 ;  /* 0x000000018b0f7824 */ /* 0x000fc600078e0203 */
[----:B------:R-:W-:-:S04]  /*a870*/  ISETP.LT.OR P6, PT, R9, 0x5a, P6 ;  /* 0x0000005a0900780c */ /* 0x000fc800037c1670 */
[----:B------:R-:W-:Y:S02]  /*a880*/  FSEL R88, R133, -INF , !P6 ;  /* 0xff80000085587808 */ /* 0x000fe40007000000 */
[----:B------:R-:W-:-:S13]  /*a890*/  ISETP.GE.AND P6, PT, R10, 0x1, PT ;  /* 0x000000010a00780c */ /* 0x000fda0003fc6270 */
[----:B------:R-:W-:Y:S05]  /*a8a0*/  @!P6 BRA `(.L_x_1156) ;  /* 0x000000000054e947 */ /* 0x000fea0003800000 */
        /* <DEDUP_REMOVED lines=12> */
.L_x_1158:
[----:B------:R-:W-:-:S05]  /*a970*/  IMAD.U32 R9, RZ, RZ, UR58 ;  /* 0x0000003aff097e24 */ /* 0x000fca000f8e00ff */
[----:B------:R-:W-:-:S13]  /*a980*/  ISETP.NE.AND P6, PT, R9, 0x1, PT ;  /* 0x000000010900780c */ /* 0x000fda0003fc5270 */
[----:B------:R-:W0:Y:S02]  /*a990*/  @P6 LDC.64 R140, c[0x0][0x9e8] ;  /* 0x00027a00ff8c6b82 */ /* 0x000e240000000a00 */
[----:B0-----:R-:W-:-:S05]  /*a9a0*/  @P6 IMAD.HI.U32 R140, R3, R140, RZ ;  /* 0x0000008c038c6227 */ /* 0x001fca00078e00ff */
[----:B------:R-:W-:-:S07]  /*a9b0*/  @P6 SHF.R.U32.HI R3, RZ, R141, R140 ;  /* 0x0000008dff036219 */ /* 0x000fce000001168c */
.L_x_1159:
[----:B------:R-:W-:Y:S05]  /*a9c0*/  BSYNC B0 ;  /* 0x0000000000007941 */ /* 0x000fea0003800000 */
.L_x_1157:
[----:B------:R-:W-:-:S05]  /*a9d0*/  IMAD R140, R3, R9, R142 ;  /* 0x00000009038c7224 */ /* 0x000fca00078e028e */
[----:B------:R-:W-:Y:S02]  /*a9e0*/  VIADDMNMX R15, R140, R9, R15, PT ;  /* 0x000000098c0f7246 */ /* 0x000fe4000380010f */
[----:B------:R-:W-:-:S07]  /*a9f0*/  VIMNMX R21, R21, R140, !PT ;  /* 0x0000008c15157248 */ /* 0x000fce0007fe0100 */
.L_x_1156:
[C---:B------:R-:W-:Y:S01]  /*aa00*/  ISETP.GT.AND P1, PT, R21.reuse, 0x1, !P1 ;  /* 0x000000011500780c */ /* 0x040fe20004f24270 */
[----:B------:R-:W0:Y:S01]  /*aa10*/  LDC R9, c[0x0][0x988] ;  /* 0x00026200ff097b82 */ /* 0x000e220000000800 */
[----:B------:R-:W-:Y:S01]  /*aa20*/  ISETP.GT.AND P2, PT, R21, 0x8, !P2 ;  /* 0x000000081500780c */ /* 0x000fe20005744270 */
[----:B------:R-:W-:Y:S01]  /*aa30*/  UMOV UR6, UR38 ;  /* 0x0000002600067c82 */ /* 0x000fe20008000000 */
[C---:B------:R-:W-:Y:S01]  /*aa40*/  ISETP.LT.OR P1, PT, R15.reuse, 0x2, P1 ;  /* 0x000000020f00780c */ /* 0x040fe20000f21670 */
[----:B------:R-:W-:Y:S01]  /*aa50*/  UMOV UR4, UR36 ;  /* 0x0000002400047c82 */ /* 0x000fe20008000000 */
        /* <DEDUP_REMOVED lines=59> */
[----:B------:R-:W-:Y:S02]  /*ae10*/  ISETP.NE.AND P6, PT, R156, RZ, PT ;  /* 0x000000ff9c00720c */ /* 0x000fe40003fc5270 */
[----:B------:R-:W-:Y:S02]  /*ae20*/  FSEL R142, R111, -INF , !P1 ;  /* 0xff8000006f8e7808 */ /* 0x000fe40004800000 */
[----:B------:R-:W-:Y:S02]  /*ae30*/  ISETP.NE.AND P1, PT, R109, RZ, PT ;  /* 0x000000ff6d00720c */ /* 0x000fe40003f25270 */
[----:B------:R-:W-:-:S02]  /*ae40*/  FMNMX.FTZ R3, R2, R3, !PT ;  /* 0x0000000302037209 */ /* 0x000fc40007810000 */
[----:B------:R-:W-:Y:S02]  /*ae50*/  ISETP.GT.AND P1, PT, R21, 0x30, !P1 ;  /* 0x000000301500780c */ /* 0x000fe40004f24270 */
[----:B------:R-:W-:Y:S02]  /*ae60*/  FMNMX.FTZ R3, R132, R3, !PT ;  /* 0x0000000384037209 */ /* 0x000fe40007810000 */
[----:B------:R-:W-:Y:S02]  /*ae70*/  ISETP.LT.OR P1, PT, R15, 0x31, P1 ;  /* 0x000000310f00780c */ /* 0x000fe40000f21670 */
[----:B------:R-:W-:Y:S02]  /*ae80*/  FMNMX.FTZ R91, R88, R3, !PT ;  /* 0x00000003585b7209 */ /* 0x000fe40007810000 */
[----:B------:R-:W-:Y:S02]  /*ae90*/  FSEL R114, R114, -INF , !P1 ;  /* 0xff80000072727808 */ /* 0x000fe40004800000 */
[----:B------:R-:W-:Y:S01]  /*aea0*/  ISETP.NE.AND P1, PT, R151, RZ, PT ;  /* 0x000000ff9700720c */ /* 0x000fe20003f25270 */
[----:B------:R-:W1:Y:S01]  /*aeb0*/  SHFL.BFLY PT, R186, R91, 0x2, 0x1f ;  /* 0x0c401f005bba7f89 */ /* 0x000e6200000e0000 */
[----:B------:R-:W-:-:S02]  /*aec0*/  ISETP.NE.AND P2, PT, R121, RZ, PT ;  /* 0x000000ff7900720c */ /* 0x000fc40003f45270 */
[C---:B------:R-:W-:Y:S02]  /*aed0*/  ISETP.GT.AND P1, PT, R21.reuse, 0x31, !P1 ;  /* 0x000000311500780c */ /* 0x040fe40004f24270 */
[----:B------:R-:W-:Y:S02]  /*aee0*/  ISETP.GT.AND P3, PT, R21, 0x50, !P3 ;  /* 0x000000501500780c */ /* 0x000fe40005f64270 */
[C---:B------:R-:W-:Y:S02]  /*aef0*/  ISETP.LT.OR P1, PT, R15.reuse, 0x32, P1 ;  /* 0x000000320f00780c */ /* 0x040fe40000f21670 */
[----:B------:R-:W-:Y:S02]  /*af00*/  ISETP.LT.OR P3, PT, R15, 0x51, P3 ;  /* 0x000000510f00780c */ /* 0x000fe40001f61670 */
[----:B------:R-:W-:Y:S02]  /*af10*/  FSEL R110, R115, -INF , !P1 ;  /* 0xff800000736e7808 */ /* 0x000fe40004800000 */
[----:B------:R-:W-:-:S02]  /*af20*/  ISETP.NE.AND P1, PT, R113, RZ, PT ;  /* 0x000000ff7100720c */ /* 0x000fc40003f25270 */
[C---:B------:R-:W-:Y:S02]  /*af30*/  ISETP.GT.AND P4, PT, R21.reuse, 0x51, !P4 ;  /* 0x000000511500780c */ /* 0x040fe40006784270 */
[----:B------:R-:W-:Y:S02]  /*af40*/  ISETP.GT.AND P1, PT, R21, 0x38, !P1 ;  /* 0x000000381500780c */ /* 0x000fe40004f24270 */
[----:B------:R-:W-:Y:S02]  /*af50*/  FSEL R130, R130, -INF , !P3 ;  /* 0xff80000082827808 */ /* 0x000fe40005800000 */
[C---:B------:R-:W-:Y:S02]  /*af60*/  ISETP.LT.OR P1, PT, R15.reuse, 0x39, P1 ;  /* 0x000000390f00780c */ /* 0x040fe40000f21670 */
[----:B------:R-:W-:Y:S02]  /*af70*/  ISETP.LT.OR P4, PT, R15, 0x52, P4 ;  /* 0x000000520f00780c */ /* 0x000fe40002781670 */
[----:B------:R-:W-:-:S02]  /*af80*/  FSEL R118, R118, -INF , !P1 ;  /* 0xff80000076767808 */ /* 0x000fc40004800000 */
[----:B------:R-:W-:Y:S02]  /*af90*/  ISETP.NE.AND P1, PT, R153, RZ, PT ;  /* 0x000000ff9900720c */ /* 0x000fe40003f25270 */
[C---:B------:R-:W-:Y:S02]  /*afa0*/  ISETP.GT.AND P5, PT, R21.reuse, 0x58, !P5 ;  /* 0x000000581500780c */ /* 0x040fe40006fa4270 */
[----:B------:R-:W-:Y:S02]  /*afb0*/  ISETP.GT.AND P1, PT, R21, 0x39, !P1 ;  /* 0x000000391500780c */ /* 0x000fe40004f24270 */
[----:B------:R-:W-:Y:S02]  /*afc0*/  FSEL R178, R131, -INF , !P4 ;  /* 0xff80000083b27808 */ /* 0x000fe40006000000 */
[C---:B------:R-:W-:Y:S02]  /*afd0*/  ISETP.LT.OR P1, PT, R15.reuse, 0x3a, P1 ;  /* 0x0000003a0f00780c */ /* 0x040fe40000f21670 */
[----:B------:R-:W-:-:S02]  /*afe0*/  ISETP.LT.OR P5, PT, R15, 0x59, P5 ;  /* 0x000000590f00780c */ /* 0x000fc40002fa1670 */
[----:B------:R-:W-:Y:S02]  /*aff0*/  FSEL R156, R119, -INF , !P1 ;  /* 0xff800000779c7808 */ /* 0x000fe40004800000 */
[----:B------:R-:W-:Y:S02]  /*b000*/  ISETP.NE.AND P1, PT, R117, RZ, PT ;  /* 0x000000ff7500720c */ /* 0x000fe40003f25270 */
[----:B------:R-:W-:Y:S02]  /*b010*/  FSEL R134, R134, -INF , !P5 ;  /* 0xff80000086867808 */ /* 0x000fe40006800000 */
[----:B------:R-:W-:-:S04]  /*b020*/  ISETP.GT.AND P1, PT, R21, 0x40, !P1 ;  /* 0x000000401500780c */ /* 0x000fc80004f24270 */
[----:B------:R-:W-:-:S04]  /*b030*/  ISETP.LT.OR P1, PT, R15, 0x41, P1 ;  /* 0x000000410f00780c */ /* 0x000fc80000f21670 */
[----:B------:R-:W-:Y:S02]  /*b040*/  FSEL R122, R122, -INF , !P1 ;  /* 0xff8000007a7a7808 */ /* 0x000fe40004800000 */
[----:B------:R-:W-:-:S04]  /*b050*/  ISETP.NE.AND P1, PT, R155, RZ, PT ;  /* 0x000000ff9b00720c */ /* 0x000fc80003f25270 */
[----:B------:R-:W-:-:S04]  /*b060*/  ISETP.GT.AND P1, PT, R21, 0x41, !P1 ;  /* 0x000000411500780c */ /* 0x000fc80004f24270 */
[----:B------:R-:W-:-:S04]  /*b070*/  ISETP.LT.OR P1, PT, R15, 0x42, P1 ;  /* 0x000000420f00780c */ /* 0x000fc80000f21670 */
[----:B------:R-:W-:Y:S02]  /*b080*/  FSEL R158, R123, -INF , !P1 ;  /* 0xff8000007b9e7808 */ /* 0x000fe40004800000 */
[----:B------:R-:W-:-:S04]  /*b090*/  ISETP.GT.AND P1, PT, R21, 0x48, !P2 ;  /* 0x000000481500780c */ /* 0x000fc80005724270 */
[----:B------:R-:W-:-:S04]  /*b0a0*/  ISETP.LT.OR P1, PT, R15, 0x49, P1 ;  /* 0x000000490f00780c */ /* 0x000fc80000f21670 */
[----:B------:R-:W-:Y:S02]  /*b0b0*/  FSEL R126, R126, -INF , !P1 ;  /* 0xff8000007e7e7808 */ /* 0x000fe40004800000 */
[----:B------:R-:W-:Y:S02]  /*b0c0*/  ISETP.GT.AND P1, PT, R21, 0x49, !P6 ;  /* 0x000000491500780c */ /* 0x000fe40007724270 */
[----:B------:R-:W-:Y:S02]  /*b0d0*/  ISETP.NE.AND P6, PT, R93, RZ, PT ;  /* 0x000000ff5d00720c */ /* 0x000fe40003fc5270 */
[----:B-1----:R-:W-:Y:S02]  /*b0e0*/  FMNMX.FTZ R93, R91, R186, !PT ;  /* 0x000000ba5b5d7209 */ /* 0x002fe40007810000 */
[----:B------:R-:W-:-:S03]  /*b0f0*/  ISETP.LT.OR P1, PT, R15, 0x4a, P1 ;  /* 0x0000004a0f00780c */ /* 0x000fc60000f21670 */
[----:B------:R-:W1:Y:S01]  /*b100*/  SHFL.BFLY PT, R186, R93, 0x1, 0x1f ;  /* 0x0c201f005dba7f89 */ /* 0x000e6200000e0000 */
[----:B------:R-:W-:Y:S02]  /*b110*/  FSEL R176, R127, -INF , !P1 ;  /* 0xff8000007fb07808 */ /* 0x000fe40004800000 */
[----:B------:R-:W-:Y:S02]  /*b120*/  ISETP.GT.AND P1, PT, R21, RZ, !P6 ;  /* 0x000000ff1500720c */ /* 0x000fe40007724270 */
[----:B------:R-:W-:Y:S02]  /*b130*/  ISETP.NE.AND P6, PT, R125, RZ, PT ;  /* 0x000000ff7d00720c */ /* 0x000fe40003fc5270 */
[----:B------:R-:W-:Y:S02]  /*b140*/  ISETP.LT.OR P1, PT, R15, 0x1, P1 ;  /* 0x000000010f00780c */ /* 0x000fe40000f21670 */
[----:B------:R-:W-:Y:S02]  /*b150*/  ISETP.GT.AND P2, PT, R21, 0x59, !P6 ;  /* 0x000000591500780c */ /* 0x000fe40007744270 */
[----:B------:R-:W-:-:S02]  /*b160*/  LOP3.LUT P6, RZ, R175, 0x7f, RZ, 0xc0, !PT ;  /* 0x0000007fafff7812 */ /* 0x000fc400078cc0ff */
[----:B------:R-:W-:Y:S02]  /*b170*/  ISETP.LT.OR P2, PT, R15, 0x5a, P2 ;  /* 0x0000005a0f00780c */ /* 0x000fe40001741670 */
[----:B-1----:R-:W-:Y:S02]  /*b180*/  FMNMX.FTZ R3, R93, R186, !PT ;  /* 0x000000ba5d037209 */ /* 0x002fe40007810000 */
[----:B------:R-:W-:Y:S02]  /*b190*/  FSEL R186, R90, -INF , !P1 ;  /* 0xff8000005aba7808 */ /* 0x000fe40004800000 */
[C---:B------:R-:W-:Y:S01]  /*b1a0*/  FSETP.NEU.FTZ.AND P1, PT, R3.reuse, -INF , PT ;  /* 0xff8000000300780b */ /* 0x040fe20003f3d000 */
[C---:B0-----:R-:W-:Y:S01]  /*b1b0*/  FMUL.FTZ R90, R3.reuse, R9 ;  /* 0x00000009035a7220 */ /* 0x041fe20000410000 */
[----:B------:R-:W-:Y:S02]  /*b1c0*/  FMNMX.FTZ R91, R186, R11, !PT ;  /* 0x0000000bba5b7209 */ /* 0x000fe40007810000 */
[----:B------:R-:W-:-:S02]  /*b1d0*/  FSEL R109, R3, RZ, P1 ;  /* 0x000000ff036d7208 */ /* 0x000fc40000800000 */
[----:B------:R-:W-:Y:S02]  /*b1e0*/  FMNMX.FTZ R91, R152, R91, !PT ;  /* 0x0000005b985b7209 */ /* 0x000fe40007810000 */
[----:B------:R-:W-:Y:S02]  /*b1f0*/  FSEL R111, R90, RZ, P1 ;  /* 0x000000ff5a6f7208 */ /* 0x000fe40000800000 */
[----:B------:R-:W-:-:S03]  /*b200*/  FMNMX.FTZ R91, R94, R91, !PT ;  /* 0x0000005b5e5b7209 */ /* 0x000fc60007810000 */
        /* <DEDUP_REMOVED lines=11> */
[--C-:B------:R-:W-:Y:S01]  /*b2c0*/  FFMA.FTZ R174, R174, R9, -R111.reuse ;  /* 0x00000009aeae7223 */ /* 0x100fe2000001086f */
[----:B------:R-:W-:Y:S01]  /*b2d0*/  MUFU.EX2 R89, R89 ;  /* 0x0000005900597308 */ /* 0x000fe20000000800 */
        /* <DEDUP_REMOVED lines=13> */
[----:B------:R-:W-:-:S02]  /*b3b0*/  FFMA.FTZ R105, R128, R9, -R111 ;  /* 0x0000000980697223 */ /* 0x000fc4000001086f */
        /* <DEDUP_REMOVED lines=12> */
[----:B------:R0:W-:Y:S01]  /*b480*/  MUFU.EX2 R97, R104 ;  /* 0x0000006800617308 */ /* 0x0001e20000000800 */
[----:B------:R-:W-:-:S04]  /*b490*/  FMNMX.FTZ R99, R126, R99, !PT ;  /* 0x000000637e637209 */ /* 0x000fc80007810000 */
[----:B------:R-:W-:-:S03]  /*b4a0*/  FMNMX.FTZ R99, R176, R99, !PT ;  /* 0x00000063b0637209 */ /* 0x000fc60007810000 */
[----:B------:R1:W-:Y:S01]  /*b4b0*/  MUFU.EX2 R95, R138 ;  /* 0x0000008a005f7308 */ /* 0x0003e20000000800 */
[----:B------:R-:W-:Y:S02]  /*b4c0*/  FMNMX.FTZ R99, R130, R99, !PT ;  /* 0x0000006382637209 */ /* 0x000fe40007810000 */
[----:B0-----:R-:W-:Y:S02]  /*b4d0*/  FSEL R104, R135, -INF , !P2 ;  /* 0xff80000087687808 */ /* 0x001fe40005000000 */
[----:B------:R-:W-:-:S03]  /*b4e0*/  FMNMX.FTZ R99, R178, R99, !PT ;  /* 0x00000063b2637209 */ /* 0x000fc60007810000 */
[----:B------:R-:W-:Y:S01]  /*b4f0*/  MUFU.EX2 R136, R136 ;  /* 0x0000008800887308 */ /* 0x000fe20000000800 */
[----:B------:R-:W-:Y:S01]  /*b500*/  FMNMX.FTZ R99, R134, R99, !PT ;  /* 0x0000006386637209 */ /* 0x000fe20007810000 */
[----:B-1----:R-:W-:-:S03]  /*b510*/  FFMA.FTZ R138, R132, R9, -R111 ;  /* 0x00000009848a7223 */ /* 0x002fc6000001086f */
[----:B------:R-:W-:Y:S01]  /*b520*/  FMNMX.FTZ R103, R104, R99, !PT ;  /* 0x0000006368677209 */ /* 0x000fe20007810000 */
[-CC-:B------:R-:W-:Y:S01]  /*b530*/  FFMA.FTZ R99, R116, R9.reuse, -R111.reuse ;  /* 0x0000000974637223 */ /* 0x180fe2000001086f */
[-CC-:B------:R-:W-:Y:S01]  /*b540*/  FFMA.FTZ R116, R2, R9.reuse, -R111.reuse ;  /* 0x0000000902747223 */ /* 0x180fe2000001086f */
[----:B------:R-:W-:Y:S02]  /*b550*/  MUFU.EX2 R100, R100 ;  /* 0x0000006400647308 */ /* 0x000fe40000000800 */
[----:B------:R-:W0:Y:S06]  /*b560*/  SHFL.BFLY PT, R108, R103, 0x2, 0x1f ;  /* 0x0c401f00676c7f89 */ /* 0x000e2c00000e0000 */
        /* <DEDUP_REMOVED lines=10> */
[----:B0-----:R-:W-:Y:S01]  /*b610*/  FMNMX.FTZ R8, R107, R0, !PT ;  /* 0x000000006b087209 */ /* 0x001fe20007810000 */
[----:B------:R-:W-:Y:S01]  /*b620*/  FADD.FTZ R0, -R109, R12 ;  /* 0x0000000c6d007221 */ /* 0x000fe20000010100 */
[----:B------:R-:W-:-:S05]  /*b630*/  FFMA.FTZ R107, R88, R9, -R111 ;  /* 0x00000009586b7223 */ /* 0x000fca000001086f */
[----:B------:R-:W-:Y:S01]  /*b640*/  MUFU.EX2 R101, R101 ;  /* 0x0000006500657308 */ /* 0x000fe20000000800 */
[C---:B------:R-:W-:Y:S01]  /*b650*/  FSETP.NEU.FTZ.AND P1, PT, R8.reuse, -INF , PT ;  /* 0xff8000000800780b */ /* 0x040fe20003f3d000 */
[-C--:B------:R-:W-:Y:S01]  /*b660*/  FMUL.FTZ R2, R8, R9.reuse ;  /* 0x0000000908027220 */ /* 0x080fe20000410000 */
[----:B------:R-:W-:Y:S01]  /*b670*/  FMUL.FTZ R0, R0, R9 ;  /* 0x0000000900007220 */ /* 0x000fe20000410000 */
[----:B------:R-:W-:-:S03]  /*b680*/  IMAD.U32 R111, RZ, RZ, UR14 ;  /* 0x0000000eff6f7e24 */ /* 0x000fc6000f8e00ff */
[----:B------:R-:W-:Y:S01]  /*b690*/  FSEL R109, R2, RZ, P1 ;  /* 0x000000ff026d7208 */ /* 0x000fe20000800000 */
[----:B------:R-:W-:Y:S01]  /*b6a0*/  MUFU.EX2 R108, R108 ;  /* 0x0000006c006c7308 */ /* 0x000fe20000000800 */
[----:B------:R-:W-:Y:S01]  /*b6b0*/  FSEL R2, R8, RZ, P1 ;  /* 0x000000ff08027208 */ /* 0x000fe20000800000 */
[----:B------:R-:W-:Y:S01]  /*b6c0*/  @!P6 VIADD R111, R111, 0x2a860 ;  /* 0x0002a8606f6fe836 */ /* 0x000fe20000000000 */
[----:B------:R-:W-:Y:S01]  /*b6d0*/  ISETP.GT.AND P1, PT, R13, R22, PT ;  /* 0x000000160d00720c */ /* 0x000fe20003f24270 */
[-CC-:B------:R-:W-:Y:S01]  /*b6e0*/  FFMA.FTZ R157, R186, R9.reuse, -R109.reuse ;  /* 0x00000009ba9d7223 */ /* 0x180fe2000001086d */
[-C--:B------:R-:W-:Y:S01]  /*b6f0*/  FFMA.FTZ R12, R152, R9.reuse, -R109 ;  /* 0x00000009980c7223 */ /* 0x080fe2000001086d */
[----:B------:R-:W-:Y:S01]  /*b700*/  FADD.FTZ R2, -R2, R11 ;  /* 0x0000000b02027221 */ /* 0x000fe20000010100 */
[-CC-:B------:R-:W-:Y:S01]  /*b710*/  FFMA.FTZ R159, R94, R9.reuse, -R109.reuse ;  /* 0x000000095e9f7223 */ /* 0x180fe2000001086d */
[----:B------:R-:W0:Y:S01]  /*b720*/  MUFU.EX2 R0, R0 ;  /* 0x0000000000007308 */ /* 0x000e220000000800 */
[-CC-:B------:R-:W-:Y:S01]  /*b730*/  FFMA.FTZ R88, R150, R9.reuse, -R109.reuse ;  /* 0x0000000996587223 */ /* 0x180fe2000001086d */
[-C--:B------:R-:W-:Y:S01]  /*b740*/  FMUL.FTZ R2, R2, R9.reuse ;  /* 0x0000000902027220 */ /* 0x080fe20000410000 */
        /* <DEDUP_REMOVED lines=12> */
[----:B------:R-:W-:Y:S01]  /*b810*/  FFMA.FTZ R156, R156, R9, -R109 ;  /* 0x000000099c9c7223 */ /* 0x000fe2000001086d */
[----:B------:R-:W1:Y:S01]  /*b820*/  MUFU.EX2 R2, R2 ;  /* 0x0000000200027308 */ /* 0x000e620000000800 */
[----:B0-----:R-:W-:Y:S01]  /*b830*/  FFMA.FTZ R7, R0, R7, R89 ;  /* 0x0000000700077223 */ /* 0x001fe20000010059 */
        /* <DEDUP_REMOVED lines=10> */
[----:B------:R-:W-:Y:S01]  /*b8e0*/  FFMA.FTZ R104, R104, R9, -R109 ;  /* 0x0000000968687223 */ /* 0x000fe2000001086d */
[----:B------:R-:W-:Y:S01]  /*b8f0*/  FADD.FTZ R120, R180, R7 ;  /* 0x00000007b4787221 */ /* 0x000fe20000010000 */
[----:B------:R-:W-:Y:S01]  /*b900*/  @!P6 PRMT R111, RZ, 0x654, R111 ;  /* 0x00000654ff6fe816 */ /* 0x000fe2000000006f */
[----:B------:R-:W-:Y:S01]  /*b910*/  VIADD R13, R13, 0xffffffff ;  /* 0xffffffff0d0d7836 */ /* 0x000fe20000000000 */
[----:B------:R-:W2:Y:S01]  /*b920*/  MUFU.EX2 R159, R159 ;  /* 0x0000009f009f7308 */ /* 0x000ea20000000800 */
[----:B-1----:R-:W-:Y:S01]  /*b930*/  FFMA.FTZ R7, R2, R6, R157 ;  /* 0x0000000602077223 */ /* 0x002fe2000001009d */
[----:B------:R-:W-:Y:S01]  /*b940*/  FADD.FTZ R11, R93, R120 ;  /* 0x000000785d0b7221 */ /* 0x000fe20000010000 */
[----:B------:R-:W-:Y:S01]  /*b950*/  F2FP.BF16.F32.PACK_AB R150, R20, R15 ;  /* 0x0000000f1496723e */ /* 0x000fe200000010ff */
[----:B------:R1:W-:Y:S01]  /*b960*/  @!P6 SYNCS.ARRIVE.TRANS64.RED.A1T0 RZ, [R111+URZ], RZ ;  /* 0x000000ff6fffe9a7 */ /* 0x0003e2000810043f */
[C---:B------:R-:W-:Y:S01]  /*b970*/  F2FP.BF16.F32.PACK_AB R152, R154.reuse, R93 ;  /* 0x0000005d9a98723e */ /* 0x040fe200000010ff */
[----:B------:R-:W-:Y:S01]  /*b980*/  FADD.FTZ R120, R154, R11 ;  /* 0x0000000b9a787221 */ /* 0x000fe20000010000 */
[----:B------:R-:W-:Y:S01]  /*b990*/  F2FP.BF16.F32.PACK_AB R154, R136, R95 ;  /* 0x0000005f889a723e */ /* 0x000fe200000010ff */
[----:B------:R-:W3:Y:S01]  /*b9a0*/  MUFU.EX2 R88, R88 ;  /* 0x0000005800587308 */ /* 0x000ee20000000800 */
[C---:B0-----:R-:W-:Y:S01]  /*b9b0*/  FADD.FTZ R6, R12.reuse, R7 ;  /* 0x000000070c067221 */ /* 0x041fe20000010000 */
[----:B------:R-:W-:Y:S01]  /*b9c0*/  FADD.FTZ R11, R95, R120 ;  /* 0x000000785f0b7221 */ /* 0x000fe20000010000 */
[----:B------:R-:W-:Y:S01]  /*b9d0*/  F2FP.BF16.F32.PACK_AB R157, R12, R157 ;  /* 0x0000009d0c9d723e */ /* 0x000fe200000010ff */
[----:B------:R-:W-:Y:S01]  /*b9e0*/  IMAD.MOV.U32 R12, RZ, RZ, R3 ;  /* 0x000000ffff0c7224 */ /* 0x000fe200078e0003 */
[----:B------:R-:W-:-:S02]  /*b9f0*/  F2FP.BF16.F32.PACK_AB R148, R100, R97 ;  /* 0x000000616494723e */ /* 0x000fc400000010ff */
[----:B------:R-:W-:Y:S01]  /*ba00*/  F2FP.BF16.F32.PACK_AB R144, R96, R21 ;  /* 0x000000156090723e */ /* 0x000fe200000010ff */
[----:B------:R-:W0:Y:S01]  /*ba10*/  MUFU.EX2 R153, R153 ;  /* 0x0000009900997308 */ /* 0x000e220000000800 */
[----:B--2---:R-:W-:Y:S01]  /*ba20*/  FADD.FTZ R7, R159, R6 ;  /* 0x000000069f077221 */ /* 0x004fe20000010000 */
[----:B------:R-:W-:Y:S02]  /*ba30*/  F2FP.BF16.F32.PACK_AB R146, R92, R99 ;  /* 0x000000635c92723e */ /* 0x000fe400000010ff */
[----:B------:R-:W-:-:S04]  /*ba40*/  F2FP.BF16.F32.PACK_AB R140, R108, R101 ;  /* 0x000000656c8c723e */ /* 0x000fc800000010ff */
[----:B------:R-:W2:Y:S01]  /*ba50*/  MUFU.EX2 R94, R94 ;  /* 0x0000005e005e7308 */ /* 0x000ea20000000800 */
[C---:B---3--:R-:W-:Y:S01]  /*ba60*/  FADD.FTZ R6, R88.reuse, R7 ;  /* 0x0000000758067221 */ /* 0x048fe20000010000 */
[----:B------:R-:W-:-:S06]  /*ba70*/  F2FP.BF16.F32.PACK_AB R159, R88, R159 ;  /* 0x0000009f589f723e */ /* 0x000fcc00000010ff */
[----:B------:R-:W3:Y:S01]  /*ba80*/  MUFU.EX2 R155, R155 ;  /* 0x0000009b009b7308 */ /* 0x000ee20000000800 */
[----:B0-----:R-:W-:-:S07]  /*ba90*/  FADD.FTZ R7, R153, R6 ;  /* 0x0000000699077221 */ /* 0x001fce0000010000 */
[----:B------:R-:W0:Y:S01]  /*baa0*/  MUFU.EX2 R98, R98 ;  /* 0x0000006200627308 */ /* 0x000e220000000800 */
[C---:B--2---:R-:W-:Y:S01]  /*bab0*/  FADD.FTZ R6, R94.reuse, R7 ;  /* 0x000000075e067221 */ /* 0x044fe20000010000 */
[----:B------:R-:W-:-:S06]  /*bac0*/  F2FP.BF16.F32.PACK_AB R153, R94, R153 ;  /* 0x000000995e99723e */ /* 0x000fcc00000010ff */
[----:B------:R-:W2:Y:S01]  /*bad0*/  MUFU.EX2 R149, R149 ;  /* 0x0000009500957308 */ /* 0x000ea20000000800 */
[----:B---3--:R-:W-:-:S07]  /*bae0*/  FADD.FTZ R7, R155, R6 ;  /* 0x000000069b077221 */ /* 0x008fce0000010000 */
[----:B------:R3:W-:Y:S01]  /*baf0*/  MUFU.EX2 R124, R114 ;  /* 0x00000072007c7308 */ /* 0x0007e20000000800 */
[C---:B0-----:R-:W-:Y:S01]  /*bb00*/  FADD.FTZ R6, R98.reuse, R7 ;  /* 0x0000000762067221 */ /* 0x041fe20000010000 */
[----:B------:R-:W-:-:S06]  /*bb10*/  F2FP.BF16.F32.PACK_AB R155, R98, R155 ;  /* 0x0000009b629b723e */ /* 0x000fcc00000010ff */
[----:B------:R-:W0:Y:S01]  /*bb20*/  MUFU.EX2 R102, R102 ;  /* 0x0000006600667308 */ /* 0x000e220000000800 */
[----:B---3--:R-:W-:Y:S01]  /*bb30*/  FADD.FTZ R114, R136, R11 ;  /* 0x0000000b88727221 */ /* 0x008fe20000010000 */
[----:B--2---:R-:W-:-:S03]  /*bb40*/  FADD.FTZ R7, R149, R6 ;  /* 0x0000000695077221 */ /* 0x004fc60000010000 */
[----:B------:R-:W-:-:S03]  /*bb50*/  FADD.FTZ R11, R97, R114 ;  /* 0x00000072610b7221 */ /* 0x000fc60000010000 */
[----:B------:R-:W2:Y:S08]  /*bb60*/  MUFU.EX2 R151, R151 ;  /* 0x0000009700977308 */ /* 0x000eb00000000800 */
[----:B------:R3:W-:Y:S01]  /*bb70*/  MUFU.EX2 R145, R110 ;  /* 0x0000006e00917308 */ /* 0x0007e20000000800 */
[C---:B0-----:R-:W-:Y:S01]  /*bb80*/  FADD.FTZ R6, R102.reuse, R7 ;  /* 0x0000000766067221 */ /* 0x041fe20000010000 */
[----:B------:R-:W-:-:S06]  /*bb90*/  F2FP.BF16.F32.PACK_AB R149, R102, R149 ;  /* 0x000000956695723e */ /* 0x000fcc00000010ff */
[----:B------:R-:W0:Y:S01]  /*bba0*/  MUFU.EX2 R106, R106 ;  /* 0x0000006a006a7308 */ /* 0x000e220000000800 */
[----:B---3--:R-:W-:Y:S01]  /*bbb0*/  FADD.FTZ R110, R100, R11 ;  /* 0x0000000b646e7221 */ /* 0x008fe20000010000 */
[----:B--2---:R-:W-:-:S03]  /*bbc0*/  FADD.FTZ R7, R151, R6 ;  /* 0x0000000697077221 */ /* 0x004fc60000010000 */
[----:B------:R-:W-:-:S03]  /*bbd0*/  FADD.FTZ R11, R15, R110 ;  /* 0x0000006e0f0b7221 */ /* 0x000fc60000010000 */
[----:B------:R-:W2:Y:S01]  /*bbe0*/  MUFU.EX2 R118, R118 ;  /* 0x0000007600767308 */ /* 0x000ea20000000800 */
[----:B------:R-:W-:-:S04]  /*bbf0*/  FADD.FTZ R110, R20, R11 ;  /* 0x0000000b146e7221 */ /* 0x000fc80000010000 */
[----:B------:R-:W-:-:S03]  /*bc00*/  FADD.FTZ R11, R21, R110 ;  /* 0x0000006e150b7221 */ /* 0x000fc60000010000 */
[----:B------:R3:W4:Y:S01]  /*bc10*/  MUFU.EX2 R147, R156 ;  /* 0x0000009c00937308 */ /* 0x0007220000000800 */
[----:B------:R-:W-:Y:S01]  /*bc20*/  FADD.FTZ R110, R96, R11 ;  /* 0x0000000b606e7221 */ /* 0x000fe20000010000 */
[C---:B0-----:R-:W-:Y:S01]  /*bc30*/  FADD.FTZ R7, R106.reuse, R7 ;  /* 0x000000076a077221 */ /* 0x041fe20000010000 */
[----:B------:R-:W-:Y:S02]  /*bc40*/  F2FP.BF16.F32.PACK_AB R151, R106, R151 ;  /* 0x000000976a97723e */ /* 0x000fe400000010ff */
[----:B------:R-:W-:Y:S01]  /*bc50*/  FADD.FTZ R11, R99, R110 ;  /* 0x0000006e630b7221 */ /* 0x000fe20000010000 */
[----:B------:R-:W-:Y:S02]  /*bc60*/  FADD.FTZ R7, R124, R7 ;  /* 0x000000077c077221 */ /* 0x000fe40000010000 */
[----:B------:R-:W0:Y:S01]  /*bc70*/  MUFU.EX2 R103, R103 ;  /* 0x0000006700677308 */ /* 0x000e220000000800 */
[----:B------:R-:W-:Y:S01]  /*bc80*/  FADD.FTZ R6, R92, R11 ;  /* 0x0000000b5c067221 */ /* 0x000fe20000010000 */
[----:B------:R-:W-:Y:S01]  /*bc90*/  FADD.FTZ R7, R145, R7 ;  /* 0x0000000791077221 */ /* 0x000fe20000010000 */
[----:B---3--:R-:W-:-:S02]  /*bca0*/  F2FP.BF16.F32.PACK_AB R156, R90, R89 ;  /* 0x000000595a9c723e */ /* 0x008fc400000010ff */
[----:B------:R-:W-:Y:S01]  /*bcb0*/  FADD.FTZ R11, R101, R6 ;  /* 0x00000006650b7221 */ /* 0x000fe20000010000 */
[----:B--2---:R-:W-:Y:S01]  /*bcc0*/  FADD.FTZ R7, R118, R7 ;  /* 0x0000000776077221 */ /* 0x004fe20000010000 */
[----:B------:R-:W-:Y:S01]  /*bcd0*/  F2FP.BF16.F32.PACK_AB R145, R145, R124 ;  /* 0x0000007c9191723e */ /* 0x000fe200000010ff */
[----:B------:R-:W2:Y:S01]  /*bce0*/  MUFU.EX2 R122, R122 ;  /* 0x0000007a007a7308 */ /* 0x000ea20000000800 */
[----:B------:R-:W-:Y:S01]  /*bcf0*/  FADD.FTZ R6, R108, R11 ;  /* 0x0000000b6c067221 */ /* 0x000fe20000010000 */
[C---:B----4-:R-:W-:Y:S01]  /*bd00*/  FADD.FTZ R7, R147.reuse, R7 ;  /* 0x0000000793077221 */ /* 0x050fe20000010000 */
[----:B------:R-:W-:-:S05]  /*bd10*/  F2FP.BF16.F32.PACK_AB R147, R147, R118 ;  /* 0x000000769393723e */ /* 0x000fca00000010ff */
[----:B------:R-:W3:Y:S01]  /*bd20*/  MUFU.EX2 R112, R112 ;  /* 0x0000007000707308 */ /* 0x000ee20000000800 */
[----:B0-----:R-:W-:-:S07]  /*bd30*/  FADD.FTZ R11, R103, R6 ;  /* 0x00000006670b7221 */ /* 0x001fce0000010000 */
[----:B------:R0:W4:Y:S01]  /*bd40*/  MUFU.EX2 R141, R158 ;  /* 0x0000009e008d7308 */ /* 0x0001220000000800 */
[----:B--2---:R-:W-:-:S07]  /*bd50*/  FADD.FTZ R7, R122, R7 ;  /* 0x000000077a077221 */ /* 0x004fce0000010000 */
[----:B------:R-:W2:Y:S01]  /*bd60*/  MUFU.EX2 R105, R105 ;  /* 0x0000006900697308 */ /* 0x000ea20000000800 */
[----:B---3--:R-:W-:Y:S01]  /*bd70*/  FADD.FTZ R6, R112, R11 ;  /* 0x0000000b70067221 */ /* 0x008fe20000010000 */
[----:B0-----:R-:W-:Y:S02]  /*bd80*/  F2FP.BF16.F32.PACK_AB R158, R180, R91 ;  /* 0x0000005bb49e723e */ /* 0x001fe400000010ff */
[----:B------:R-:W-:-:S04]  /*bd90*/  F2FP.BF16.F32.PACK_AB R142, R112, R103 ;  /* 0x00000067708e723e */ /* 0x000fc800000010ff */
[----:B------:R-:W0:Y:S01]  /*bda0*/  MUFU.EX2 R126, R126 ;  /* 0x0000007e007e7308 */ /* 0x000e220000000800 */
[C---:B----4-:R-:W-:Y:S01]  /*bdb0*/  FADD.FTZ R7, R141.reuse, R7 ;  /* 0x000000078d077221 */ /* 0x050fe20000010000 */
[----:B------:R-:W-:-:S06]  /*bdc0*/  F2FP.BF16.F32.PACK_AB R141, R141, R122 ;  /* 0x0000007a8d8d723e */ /* 0x000fcc00000010ff */
[----:B------:R-:W3:Y:S01]  /*bdd0*/  MUFU.EX2 R143, R176 ;  /* 0x000000b0008f7308 */ /* 0x000ee20000000800 */
[----:B--2---:R-:W-:-:S07]  /*bde0*/  FADD.FTZ R11, R105, R6 ;  /* 0x00000006690b7221 */ /* 0x004fce0000010000 */
[----:B------:R-:W2:Y:S01]  /*bdf0*/  MUFU.EX2 R137, R130 ;  /* 0x0000008200897308 */ /* 0x000ea20000000800 */
[----:B0-----:R-:W-:-:S07]  /*be00*/  FADD.FTZ R6, R126, R7 ;  /* 0x000000077e067221 */ /* 0x001fce0000010000 */
[----:B------:R-:W0:Y:S01]  /*be10*/  MUFU.EX2 R116, R116 ;  /* 0x0000007400747308 */ /* 0x000e220000000800 */
[C---:B---3--:R-:W-:Y:S01]  /*be20*/  FADD.FTZ R6, R143.reuse, R6 ;  /* 0x000000068f067221 */ /* 0x048fe20000010000 */
[----:B------:R-:W-:-:S06]  /*be30*/  F2FP.BF16.F32.PACK_AB R143, R143, R126 ;  /* 0x0000007e8f8f723e */ /* 0x000fcc00000010ff */
[----:B------:R-:W3:Y:S01]  /*be40*/  MUFU.EX2 R178, R178 ;  /* 0x000000b200b27308 */ /* 0x000ee20000000800 */
[----:B--2---:R-:W-:-:S07]  /*be50*/  FADD.FTZ R6, R137, R6 ;  /* 0x0000000689067221 */ /* 0x004fce0000010000 */
[----:B------:R-:W2:Y:S01]  /*be60*/  MUFU.EX2 R138, R138 ;  /* 0x0000008a008a7308 */ /* 0x000ea20000000800 */
[C---:B0-----:R-:W-:Y:S01]  /*be70*/  FADD.FTZ R11, R116.reuse, R11 ;  /* 0x0000000b740b7221 */ /* 0x041fe20000010000 */
[----:B------:R-:W-:-:S06]  /*be80*/  F2FP.BF16.F32.PACK_AB R136, R116, R105 ;  /* 0x000000697488723e */ /* 0x000fcc00000010ff */
[----:B------:R-:W0:Y:S01]  /*be90*/  MUFU.EX2 R139, R134 ;  /* 0x00000086008b7308 */ /* 0x000e220000000800 */
[C---:B---3--:R-:W-:Y:S01]  /*bea0*/  FADD.FTZ R6, R178.reuse, R6 ;  /* 0x00000006b2067221 */ /* 0x048fe20000010000 */
[----:B------:R-:W-:-:S06]  /*beb0*/  F2FP.BF16.F32.PACK_AB R137, R178, R137 ;  /* 0x00000089b289723e */ /* 0x000fcc00000010ff */
[----:B------:R-:W3:Y:S01]  /*bec0*/  MUFU.EX2 R107, R107 ;  /* 0x0000006b006b7308 */ /* 0x000ee20000000800 */
[----:B--2---:R-:W-:Y:S01]  /*bed0*/  FADD.FTZ R20, R138, R11 ;  /* 0x0000000b8a147221 */ /* 0x004fe20000010000 */
[----:B------:R-:W-:-:S06]  /*bee0*/  IMAD.MOV.U32 R11, RZ, RZ, R8 ;  /* 0x000000ffff0b7224 */ /* 0x000fcc00078e0008 */
[----:B------:R-:W2:Y:S01]  /*bef0*/  MUFU.EX2 R104, R104 ;  /* 0x0000006800687308 */ /* 0x000ea20000000800 */
[----:B0-----:R-:W-:Y:S01]  /*bf00*/  FADD.FTZ R6, R139, R6 ;  /* 0x000000068b067221 */ /* 0x001fe20000010000 */
[C---:B---3--:R-:W-:Y:S01]  /*bf10*/  FADD.FTZ R7, R107.reuse, R20 ;  /* 0x000000146b077221 */ /* 0x048fe20000010000 */
[----:B------:R-:W-:Y:S02]  /*bf20*/  F2FP.BF16.F32.PACK_AB R138, R107, R138 ;  /* 0x0000008a6b8a723e */ /* 0x000fe400000010ff */
[C---:B--2---:R-:W-:Y:S01]  /*bf30*/  FADD.FTZ R6, R104.reuse, R6 ;  /* 0x0000000668067221 */ /* 0x044fe20000010000 */
[----:B------:R-:W-:Y:S01]  /*bf40*/  F2FP.BF16.F32.PACK_AB R139, R104, R139 ;  /* 0x0000008b688b723e */ /* 0x000fe200000010ff */
[----:B-1----:R-:W-:Y:S06]  /*bf50*/  @P1 BRA `(.L_x_1160) ;  /* 0xffffffd000a41947 */ /* 0x002fec000383ffff */
.L_x_1143:
        /* <DEDUP_REMOVED lines=67> */
.L_x_1161:
[----:B------:R-:W-:Y:S01]  /*c390*/  ULEA UR5, UR36, UR37, 0x3 ;  /* 0x0000002524057291 */ /* 0x000fe2000f8e183f */
[----:B------:R-:W-:-:S05]  /*c3a0*/  IMAD.U32 R0, RZ, RZ, UR38 ;  /* 0x00000026ff007e24 */ /* 0x000fca000f8e00ff */
[----:B------:R-:W-:-:S04]  /*c3b0*/  SHF.L.U32 R0, R0, 0x1f, RZ ;  /* 0x0000001f00007819 */ /* 0x000fc800000006ff */
[----:B------:R0:W1:Y:S01]  /*c3c0*/  SYNCS.PHASECHK.TRANS64.TRYWAIT P1, [UR5+0x2a850], R0 ;  /* 0x02a85000ff0075a7 */ /* 0x0000620008020145 */
[----:B------:R-:W-:Y:S05]  /*c3d0*/  @!P0 BRA `(.L_x_1162) ;  /* 0x0000000000048947 */ /* 0x000fea0003800000 */
[----:B------:R-:W-:Y:S01]  /*c3e0*/  BPT.TRAP 0x1 ;  /* 0x000000040000795c */ /* 0x000fe20000300000 */
.L_x_1162:
[----:B-1----:R-:W-:Y:S05]  /*c3f0*/  @P1 BRA `(.L_x_1163) ;  /* 0x0000000000081947 */ /* 0x002fea0003800000 */
[----:B------:R-:W1:Y:S02]  /*c400*/  SYNCS.PHASECHK.TRANS64.TRYWAIT P0, [UR5+0x2a850], R0 ;  /* 0x02a85000ff0075a7 */ /* 0x000e640008000145 */
[----:B-1----:R-:W-:Y:S05]  /*c410*/  @!P0 BRA `(.L_x_1164) ;  /* 0x0000007400e88947 */ /* 0x002fea0003800000 */
.L_x_1163:
[----:B------:R-:W-:Y:S01]  /*c420*/  UIADD3 UR37, UR37, 0x400, URZ ;  /* 0x0000040025257890 */ /* 0x000fe2000fffe03f */
[----:B------:R-:W-:Y:S01]  /*c430*/  WARPGROUP.ARRIVE ;  /* 0x00000000000079c5 */ /* 0x000fe20000000000 */
[----:B------:R-:W-:Y:S01]  /*c440*/  UMOV UR7, 0x40000040 ;  /* 0x4000004000077882 */ /* 0x000fe20000000000 */
[----:B-1----:R-:W1:Y:S01]  /*c450*/  SHFL.BFLY PT, R5, R6, 0x2, 0x1f ;  /* 0x0c401f0006057f89 */ /* 0x002e6200000e0000 */
[----:B------:R-:W-:Y:S01]  /*c460*/  USHF.R.U32.HI UR37, URZ, 0x4, UR37 ;  /* 0x000000043f257899 */ /* 0x000fe20008011625 */
[----:B------:R-:W-:Y:S02]  /*c470*/  IMAD.MOV.U32 R4, RZ, RZ, RZ ;  /* 0x000000ffff047224 */ /* 0x000fe400078e00ff */
[----:B0-----:R-:W0:Y:S01]  /*c480*/  SHFL.BFLY PT, R0, R7, 0x2, 0x1f ;  /* 0x0c401f0007007f89 */ /* 0x001e2200000e0000 */
[----:B------:R-:W-:Y:S01]  /*c490*/  ULOP3.LUT UR37, UR37, 0x3fff, URZ, 0xc0, !UPT ;  /* 0x00003fff25257892 */ /* 0x000fe2000f8ec03f */
[----:B------:R-:W-:Y:S01]  /*c4a0*/  IMAD.MOV.U32 R10, RZ, RZ, RZ ;  /* 0x000000ffff0a7224 */ /* 0x000fe200078e00ff */
[----:B------:R-:W2:Y:S02]  /*c4b0*/  S2R R13, SR_TID.X ;  /* 0x00000000000d7919 */ /* 0x000ea40000002100 */
[----:B------:R-:W-:Y:S01]  /*c4c0*/  ULOP3.LUT UR4, UR37, 0x3000000, URZ, 0xfc, !UPT ;  /* 0x0300000025047892 */ /* 0x000fe2000f8efc3f */
[----:B------:R-:W-:-:S02]  /*c4d0*/  IMAD.MOV.U32 R88, RZ, RZ, -0x800000 ;  /* 0xff800000ff587424 */ /* 0x000fc400078e00ff */
[----:B------:R-:W-:Y:S01]  /*c4e0*/  IMAD.MOV.U32 R89, RZ, RZ, -0x800000 ;  /* 0xff800000ff597424 */ /* 0x000fe200078e00ff */
[----:B------:R-:W-:Y:S01]  /*c4f0*/  UIMAD UR4, UR36, 0x600, UR4 ;  /* 0x00000600240478a4 */ /* 0x000fe2000f8e0204 */
[----:B------:R-:W-:Y:S01]  /*c500*/  VIADD R165, R165, 0x1 ;  /* 0x00000001a5a57836 */ /* 0x000fe20000000000 */
[----:B------:R-:W-:-:S04]  /*c510*/  UIADD3 UR36, UR36, 0x1, URZ ;  /* 0x0000000124247890 */ /* 0x000fc8000fffe03f */
[----:B------:R-:W-:Y:S01]  /*c520*/  UISETP.NE.AND UP0, UPT, UR36, 0x2, UPT ;  /* 0x000000022400788c */ /* 0x000fe2000bf05270 */
[----:B------:R-:W-:Y:S02]  /*c530*/  UMOV UR6, UR4 ;  /* 0x0000000400067c82 */ /* 0x000fe40008000000 */
[----:B------:R-:W-:Y:S01]  /*c540*/  HGMMA.64x128x16.F32.BF16 R24, R156, gdesc[UR4].tnspB, R24, gsb0 ;  /* 0x41e000049c187df0 */ /* 0x000fe20008001818 */
[----:B------:R-:W-:Y:S01]  /*c550*/  UIADD3 UR6, UR4, 0x80, URZ ;  /* 0x0000008004067890 */ /* 0x000fe2000fffe03f */
[----:B-1----:R-:W-:Y:S01]  /*c560*/  FADD.FTZ R2, R5, R6 ;  /* 0x0000000605027221 */ /* 0x002fe20000010000 */
[----:B------:R-:W-:Y:S01]  /*c570*/  UMOV UR7, 0x40000040 ;  /* 0x4000004000077882 */ /* 0x000fe20000000000 */
[----:B------:R-:W-:Y:S01]  /*c580*/  USEL UR36, UR36, URZ, UP0 ;  /* 0x0000003f24247287 */ /* 0x000fe20008000000 */
[----:B0-----:R-:W-:Y:S02]  /*c590*/  FADD.FTZ R0, R0, R7 ;  /* 0x0000000700007221 */ /* 0x001fe40000010000 */
[----:B------:R-:W0:Y:S04]  /*c5a0*/  SHFL.BFLY PT, R11, R2, 0x1, 0x1f ;  /* 0x0c201f00020b7f89 */ /* 0x000e2800000e0000 */
[----:B------:R-:W1:Y:S01]  /*c5b0*/  SHFL.BFLY PT, R5, R0, 0x1, 0x1f ;  /* 0x0c201f0000057f89 */ /* 0x000e6200000e0000 */
[----:B--2---:R-:W-:Y:S01]  /*c5c0*/  LOP3.LUT P2, RZ, R13, 0x7f, RZ, 0xc0, !PT ;  /* 0x0000007f0dff7812 */ /* 0x004fe2000784c0ff */
[----:B0-----:R-:W-:Y:S01]  /*c5d0*/  FADD.FTZ R11, R2, R11 ;  /* 0x0000000b020b7221 */ /* 0x001fe20000010000 */
[----:B------:R-:W-:-:S02]  /*c5e0*/  IMAD.U32 R2, RZ, RZ, UR5 ;  /* 0x00000005ff027e24 */ /* 0x000fc4000f8e00ff */
[----:B-1----:R-:W-:Y:S02]  /*c5f0*/  FADD.FTZ R12, R0, R5 ;  /* 0x00000005000c7221 */ /* 0x002fe40000010000 */
[----:B------:R-:W-:-:S07]  /*c600*/  FSETP.NE.FTZ.AND P1, PT, R11, RZ, PT ;  /* 0x000000ff0b00720b */ /* 0x000fce0003f35000 */
[----:B------:R-:W-:Y:S01]  /*c610*/  @!P2 VIADD R2, R2, 0x2a860 ;  /* 0x0002a8600202a836 */ /* 0x000fe20000000000 */
[----:B------:R-:W-:-:S04]  /*c620*/  FSETP.NE.FTZ.AND P0, PT, R12, RZ, PT ;  /* 0x000000ff0c00720b */ /* 0x000fc80003f15000 */
[----:B------:R-:W-:Y:S01]  /*c630*/  @!P2 PRMT R2, RZ, 0x654, R2 ;  /* 0x00000654ff02a816 */ /* 0x000fe20000000002 */
[----:B------:R-:W0:Y:S01]  /*c640*/  @P1 MUFU.LG2 R7, R11 ;  /* 0x0000000b00071308 */ /* 0x000e220000000c00 */
[----:B------:R-:W-:-:S07]  /*c650*/  @P1 FMUL.FTZ R6, R9, 0.69314718246459960938 ;  /* 0x3f31721809061820 */ /* 0x000fce0000410000 */
[----:B------:R-:W-:Y:S01]  /*c660*/  @P0 FMUL.FTZ R0, R9, 0.69314718246459960938 ;  /* 0x3f31721809000820 */ /* 0x000fe20000410000 */
[----:B------:R-:W1:Y:S08]  /*c670*/  @P0 MUFU.LG2 R5, R12 ;  /* 0x0000000c00050308 */ /* 0x000e700000000c00 */
[----:B------:R-:W2:Y:S01]  /*c680*/  @P0 MUFU.RCP R4, R12 ;  /* 0x0000000c00040308 */ /* 0x000ea20000001000 */
[----:B0-----:R-:W-:-:S04]  /*c690*/  @P1 FMUL.FTZ R7, R7, 0.69314718246459960938 ;  /* 0x3f31721807071820 */ /* 0x001fc80000410000 */
[----:B------:R-:W-:-:S03]  /*c6a0*/  @P1 FFMA.FTZ R88, R6, R8, R7 ;  /* 0x0000000806581223 */ /* 0x000fc60000010007 */
[----:B------:R-:W0:Y:S01]  /*c6b0*/  @P1 MUFU.RCP R10, R11 ;  /* 0x0000000b000a1308 */ /* 0x000e220000001000 */
[----:B-1----:R-:W-:-:S04]  /*c6c0*/  @P0 FMUL.FTZ R5, R5, 0.69314718246459960938 ;  /* 0x3f31721805050820 */ /* 0x002fc80000410000 */
[----:B------:R-:W-:Y:S01]  /*c6d0*/  @P0 FFMA.FTZ R89, R0, R3, R5 ;  /* 0x0000000300590223 */ /* 0x000fe20000010005 */
[----:B------:R-:W-:Y:S01]  /*c6e0*/  PLOP3.LUT P0, PT, PT, PT, PT, 0x8, 0x0 ;  /* 0x000000000000781c */ /* 0x000fe20003f0e170 */
        /* <DEDUP_REMOVED lines=21> */
[----:B------:R-:W-:-:S04]  /*c840*/  USEL UR4, URZ, 0x1, UP0 ;  /* 0x000000013f047887 */ /* 0x000fc80008000000 */
[----:B------:R-:W-:Y:S01]  /*c850*/  ULOP3.LUT UR38, UR38, UR4, URZ, 0x3c, !UPT ;  /* 0x0000000426267292 */ /* 0x000fe2000f8e3c3f */
[----:B------:R-:W-:Y:S02]  /*c860*/  WARPGROUP.DEPBAR.LE gsb0, 0x0 ;  /* 0x00008000000079c5 */ /* 0x000fe40000010000 */
[----:B------:R-:W-:-:S06]  /*c870*/  WARPGROUP.ARRIVE ;  /* 0x00000000000079c5 */ /* 0x000fcc0000000000 */
[----:B------:R-:W-:Y:S03]  /*c880*/  HGMMA.64x128x16.F32.BF16 R24, R136, gdesc[UR4].tnspB, R24, gsb0 ;  /* 0x41e0000488187df0 */ /* 0x000fe60008001818 */
[----:B------:R-:W-:Y:S02]  /*c890*/  WARPGROUP.DEPBAR.LE gsb0, 0x0 ;  /* 0x00008000000079c5 */ /* 0x000fe40000010000 */
[----:B------:R1:W-:Y:S01]  /*c8a0*/  @!P2 SYNCS.ARRIVE.TRANS64.RED.A1T0 RZ, [R2+URZ], RZ ;  /* 0x000000ff02ffa9a7 */ /* 0x0003e2000810043f */
[-C--:B--2---:R-:W-:Y:S01]  /*c8b0*/  FMUL.FTZ R6, R28, R4.reuse ;  /* 0x000000041c067220 */ /* 0x084fe20000410000 */
[-C--:B------:R-:W-:Y:S01]  /*c8c0*/  FMUL.FTZ R90, R44, R4.reuse ;  /* 0x000000042c5a7220 */ /* 0x080fe20000410000 */
[----:B------:R-:W-:Y:S01]  /*c8d0*/  FMUL.FTZ R93, R45, R4 ;  /* 0x000000042d5d7220 */ /* 0x000fe20000410000 */
[-C--:B0-----:R-:W-:Y:S01]  /*c8e0*/  FMUL.FTZ R101, R46, R10.reuse ;  /* 0x0000000a2e657220 */ /* 0x081fe20000410000 */
        /* <DEDUP_REMOVED lines=59> */
[----:B-1----:R-:W-:-:S07]  /*cca0*/  FMUL.FTZ R87, R87, R10 ;  /* 0x0000000a57577220 */ /* 0x002fce0000410000 */
.L_x_1094:
[----:B------:R-:W0:Y:S01]  /*ccb0*/  S2R R5, SR_CgaCtaId ;  /* 0x0000000000057919 */ /* 0x000e220000008800 */
[----:B------:R-:W-:Y:S01]  /*ccc0*/  MOV R16, 0x400 ;  /* 0x0000040000107802 */ /* 0x000fe20000000f00 */
[----:B------:R-:W-:Y:S01]  /*ccd0*/  BSSY B0, `(.L_x_1165) ;  /* 0x00001c7000007945 */ /* 0x000fe20003800000 */
[----:B------:R-:W-:Y:S02]  /*cce0*/  BAR.SYNC.DEFER_BLOCKING 0x5, 0x180 ;  /* 0x0146000000007b1d */ /* 0x000fe40000010000 */
[----:B0-----:R-:W-:-:S05]  /*ccf0*/  LEA R16, R5, R16, 0x18 ;  /* 0x0000001005107211 */ /* 0x001fca00078ec0ff */
[----:B------:R0:W1:Y:S01]  /*cd00*/  LDS R0, [R16+0x2a8d0] ;  /* 0x02a8d00010007984 */ /* 0x0000620000000800 */
[----:B------:R-:W-:Y:S06]  /*cd10*/  BAR.ARV 0x4, 0x180 ;  /* 0x0106000000007b1d */ /* 0x000fec0000002000 */
[----:B------:R-:W-:Y:S05]  /*cd20*/  @P0 BRA `(.L_x_1166) ;  /* 0x0000001000b00947 */ /* 0x000fea0003800000 */
[----:B------:R-:W2:Y:S01]  /*cd30*/  S2R R5, SR_SWINHI ;  /* 0x0000000000057919 */ /* 0x000ea20000002f00 */
[----:B------:R-:W3:Y:S01]  /*cd40*/  LDC R22, c[0x0][0xbe8] ;  /* 0x0002fa00ff167b82 */ /* 0x000ee20000000800 */
[----:B------:R-:W-:Y:S01]  /*cd50*/  SHF.R.S32.HI R54, RZ, 0x1f, R163 ;  /* 0x0000001fff367819 */ /* 0x000fe200000114a3 */
[----:B------:R-:W-:Y:S01]  /*cd60*/  ULDC.64 UR4, c[0x0][0xb90] ;  /* 0x0002e40000047ab9 */ /* 0x000fe20000000a00 */
[----:B------:R-:W-:Y:S01]  /*cd70*/  IMAD R9, R164, 0x40, R23 ;  /* 0x00000040a4097824 */ /* 0x000fe200078e0217 */
[----:B------:R-:W-:Y:S01]  /*cd80*/  F2FP.BF16.F32.PACK_AB R6, R29, R6 ;  /* 0x000000061d06723e */ /* 0x000fe200000010ff */
[----:B------:R-:W-:Y:S01]  /*cd90*/  IMAD.WIDE.U32 R10, R163, UR4, RZ ;  /* 0x00000004a30a7c25 */ /* 0x000fe2000f8e00ff */
[----:B------:R-:W-:Y:S01]  /*cda0*/  F2FP.BF16.F32.PACK_AB R7, R7, R28 ;  /* 0x0000001c0707723e */ /* 0x000fe200000010ff */
[----:B------:R-:W-:Y:S01]  /*cdb0*/  ULDC UR6, c[0x0][0xa88] ;  /* 0x0002a20000067ab9 */ /* 0x000fe20000000800 */
[----:B------:R-:W-:Y:S01]  /*cdc0*/  SHF.R.S32.HI R112, RZ, 0x1f, R161 ;  /* 0x0000001fff707819 */ /* 0x000fe200000114a1 */
[----:B------:R-:W-:Y:S01]  /*cdd0*/  IMAD R2, R54, UR4, RZ ;  /* 0x0000000436027c24 */ /* 0x000fe2000f8e02ff */
[----:B------:R-:W-:Y:S01]  /*cde0*/  F2FP.BF16.F32.PACK_AB R44, R45, R44 ;  /* 0x0000002c2d2c723e */ /* 0x000fe200000010ff */
[----:B------:R-:W-:Y:S01]  /*cdf0*/  ULDC.64 UR8, c[0x0][0x208] ;  /* 0x0000820000087ab9 */ /* 0x000fe20000000a00 */
[----:B------:R-:W-:Y:S01]  /*ce00*/  F2FP.BF16.F32.PACK_AB R80, R81, R80 ;  /* 0x000000505150723e */ /* 0x000fe200000010ff */
[----:B------:R-:W-:Y:S01]  /*ce10*/  IMAD R13, R163, UR5, R2 ;  /* 0x00000005a30d7c24 */ /* 0x000fe2000f8e0202 */
[----:B------:R-:W-:Y:S01]  /*ce20*/  ULDC.64 UR4, c[0x0][0xb98] ;  /* 0x0002e60000047ab9 */ /* 0x000fe20000000a00 */
[----:B------:R-:W-:-:S02]  /*ce30*/  F2FP.BF16.F32.PACK_AB R45, R75, R74 ;  /* 0x0000004a4b2d723e */ /* 0x000fc400000010ff */
[----:B------:R-:W-:Y:S01]  /*ce40*/  IMAD.IADD R11, R11, 0x1, R13 ;  /* 0x000000010b0b7824 */ /* 0x000fe200078e020d */
[----:B------:R-:W-:Y:S02]  /*ce50*/  F2FP.BF16.F32.PACK_AB R47, R50, R47 ;  /* 0x0000002f322f723e */ /* 0x000fe400000010ff */
[----:B------:R-:W-:Y:S01]  /*ce60*/  F2FP.BF16.F32.PACK_AB R81, R83, R82 ;  /* 0x000000525351723e */ /* 0x000fe200000010ff */
[----:B------:R-:W-:Y:S01]  /*ce70*/  IMAD.WIDE.U32 R10, R161, UR4, R10 ;  /* 0x00000004a10a7c25 */ /* 0x000fe2000f8e000a */
[----:B------:R-:W-:Y:S02]  /*ce80*/  F2FP.BF16.F32.PACK_AB R82, R85, R84 ;  /* 0x000000545552723e */ /* 0x000fe400000010ff */
[----:B------:R-:W-:Y:S01]  /*ce90*/  F2FP.BF16.F32.PACK_AB R83, R87, R86 ;  /* 0x000000565753723e */ /* 0x000fe200000010ff */
[----:B---3--:R-:W-:Y:S01]  /*cea0*/  IMAD R78, R22, UR6, RZ ;  /* 0x00000006164e7c24 */ /* 0x008fe2000f8e02ff */
[----:B------:R-:W-:Y:S02]  /*ceb0*/  MOV R34, R16 ;  /* 0x0000001000227202 */ /* 0x000fe40000000f00 */
[----:B--2---:R-:W-:-:S03]  /*cec0*/  MOV R35, R5 ;  /* 0x0000000500237202 */ /* 0x004fc60000000f00 */
[----:B------:R-:W-:-:S04]  /*ced0*/  IMAD.WIDE R4, R169, 0x2, R34 ;  /* 0x00000002a9047825 */ /* 0x000fc800078e0222 */
[----:B------:R-:W-:Y:S01]  /*cee0*/  IMAD.WIDE R34, R9, 0x2, R34 ;  /* 0x0000000209227825 */ /* 0x000fe200078e0222 */
[C---:B------:R-:W-:Y:S02]  /*cef0*/  IADD3 R73, P1, R4.reuse, 0x4040, RZ ;  /* 0x0000404004497810 */ /* 0x040fe40007f3e0ff */
[C---:B------:R-:W-:Y:S02]  /*cf00*/  IADD3 R43, P0, R4.reuse, 0x4060, RZ ;  /* 0x00004060042b7810 */ /* 0x040fe40007f1e0ff */
[----:B------:R-:W-:Y:S01]  /*cf10*/  IADD3 R31, P3, R4, 0x4000, RZ ;  /* 0x00004000041f7810 */ /* 0x000fe20007f7e0ff */
[--C-:B------:R-:W-:Y:S01]  /*cf20*/  IMAD.X R41, RZ, RZ, R5.reuse, P1 ;  /* 0x000000ffff297224 */ /* 0x100fe200008e0605 */
[----:B------:R-:W-:Y:S02]  /*cf30*/  ISETP.NE.AND P1, PT, R22, 0x1, PT ;  /* 0x000000011600780c */ /* 0x000fe40003f25270 */
[----:B------:R-:W-:Y:S01]  /*cf40*/  LOP3.LUT R42, R43, 0x380, RZ, 0xc0, !PT ;  /* 0x000003802b2a7812 */ /* 0x000fe200078ec0ff */
[----:B------:R-:W-:Y:S01]  /*cf50*/  IMAD.X R37, RZ, RZ, R5, P3 ;  /* 0x000000ffff257224 */ /* 0x000fe200018e0605 */
[----:B------:R-:W-:-:S02]  /*cf60*/  IADD3 R21, P6, R4, 0x20, RZ ;  /* 0x0000002004157810 */ /* 0x000fc40007fde0ff */
[----:B------:R-:W-:Y:S02]  /*cf70*/  IADD3 R33, P2, R4, 0x4020, RZ ;  /* 0x0000402004217810 */ /* 0x000fe40007f5e0ff */
[----:B------:R-:W-:Y:S01]  /*cf80*/  SHF.R.U64 R42, R42, 0x3, RZ ;  /* 0x000000032a2a7819 */ /* 0x000fe200000012ff */
[--C-:B------:R-:W-:Y:S01]  /*cf90*/  IMAD.X R15, RZ, RZ, R5.reuse, P6 ;  /* 0x000000ffff0f7224 */ /* 0x100fe200030e0605 */
[----:B------:R-:W-:Y:S01]  /*cfa0*/  LOP3.LUT R14, R73, 0x380, RZ, 0xc0, !PT ;  /* 0x00000380490e7812 */ /* 0x000fe200078ec0ff */
[----:B------:R-:W-:Y:S01]  /*cfb0*/  IMAD.X R39, RZ, RZ, R5, P2 ;  /* 0x000000ffff277224 */ /* 0x000fe200010e0605 */
[----:B------:R-:W-:Y:S01]  /*cfc0*/  LOP3.LUT R8, R31, 0x380, RZ, 0xc0, !PT ;  /* 0x000003801f087812 */ /* 0x000fe200078ec0ff */
[----:B------:R-:W2:Y:S01]  /*cfd0*/  @P1 LDC R72, c[0x0][0xbec] ;  /* 0x0002fb00ff481b82 */ /* 0x000ea20000000800 */
[----:B------:R-:W-:Y:S02]  /*cfe0*/  LOP3.LUT R2, R21, 0x380, RZ, 0xc0, !PT ;  /* 0x0000038015027812 */ /* 0x000fe400078ec0ff */
[----:B------:R-:W-:-:S02]  /*cff0*/  LOP3.LUT R12, R33, 0x380, RZ, 0xc0, !PT ;  /* 0x00000380210c7812 */ /* 0x000fc400078ec0ff */
[----:B------:R-:W-:Y:S01]  /*d000*/  LOP3.LUT R42, R42, R43, RZ, 0x3c, !PT ;  /* 0x0000002b2a2a7212 */ /* 0x000fe200078e3cff */
[--C-:B------:R-:W-:Y:S01]  /*d010*/  IMAD.X R43, RZ, RZ, R5.reuse, P0 ;  /* 0x000000ffff2b7224 */ /* 0x100fe200000e0605 */
[----:B------:R-:W-:Y:S01]  /*d020*/  SHF.R.U64 R14, R14, 0x3, RZ ;  /* 0x000000030e0e7819 */ /* 0x000fe200000012ff */
[----:B------:R-:W3:Y:S01]  /*d030*/  @P1 LDC R111, c[0x0][0xbf0] ;  /* 0x0002fc00ff6f1b82 */ /* 0x000ee20000000800 */
[----:B------:R-:W-:Y:S02]  /*d040*/  SHF.R.U64 R8, R8, 0x3, RZ ;  /* 0x0000000308087819 */ /* 0x000fe400000012ff */
[----:B------:R-:W-:Y:S02]  /*d050*/  IADD3 R51, P4, R4, 0x60, RZ ;  /* 0x0000006004337810 */ /* 0x000fe40007f9e0ff */
[----:B------:R-:W-:Y:S02]  /*d060*/  SHF.R.U64 R2, R2, 0x3, RZ ;  /* 0x0000000302027819 */ /* 0x000fe400000012ff */
[----:B------:R-:W-:Y:S01]  /*d070*/  IADD3 R25, P5, R4, 0x40, RZ ;  /* 0x0000004004197810 */ /* 0x000fe20007fbe0ff */
[----:B------:R-:W-:Y:S01]  /*d080*/  IMAD.X R13, RZ, RZ, R5, P4 ;  /* 0x000000ffff0d7224 */ /* 0x000fe200020e0605 */
[----:B------:R-:W-:-:S02]  /*d090*/  SHF.R.U64 R12, R12, 0x3, RZ ;  /* 0x000000030c0c7819 */ /* 0x000fc400000012ff */
[----:B------:R-:W-:Y:S02]  /*d0a0*/  LOP3.LUT R40, R14, R73, RZ, 0x3c, !PT ;  /* 0x000000490e287212 */ /* 0x000fe400078e3cff */
[----:B------:R-:W-:Y:S02]  /*d0b0*/  LOP3.LUT R36, R8, R31, RZ, 0x3c, !PT ;  /* 0x0000001f08247212 */ /* 0x000fe400078e3cff */
[----:B------:R-:W-:Y:S02]  /*d0c0*/  LOP3.LUT R9, R4, 0x380, RZ, 0xc0, !PT ;  /* 0x0000038004097812 */ /* 0x000fe400078ec0ff */
[----:B------:R-:W-:Y:S02]  /*d0d0*/  LOP3.LUT R14, R2, R21, RZ, 0x3c, !PT ;  /* 0x00000015020e7212 */ /* 0x000fe400078e3cff */
[----:B------:R-:W-:Y:S02]  /*d0e0*/  LOP3.LUT R8, R51, 0x380, RZ, 0xc0, !PT ;  /* 0x0000038033087812 */ /* 0x000fe400078ec0ff */
[----:B------:R-:W-:-:S02]  /*d0f0*/  LOP3.LUT R38, R12, R33, RZ, 0x3c, !PT ;  /* 0x000000210c267212 */ /* 0x000fc400078e3cff */
[----:B------:R-:W-:Y:S02]  /*d100*/  LOP3.LUT R2, R25, 0x380, RZ, 0xc0, !PT ;  /* 0x0000038019027812 */ /* 0x000fe400078ec0ff */
[----:B------:R-:W-:Y:S01]  /*d110*/  MOV R79, R42 ;  /* 0x0000002a004f7202 */ /* 0x000fe20000000f00 */
[----:B------:R-:W-:Y:S01]  /*d120*/  IMAD.IADD R43, R19, 0x1, R17 ;  /* 0x00000001132b7824 */ /* 0x000fe200078e0211 */
[----:B------:R-:W-:Y:S02]  /*d130*/  SHF.R.U64 R9, R9, 0x3, RZ ;  /* 0x0000000309097819 */ /* 0x000fe400000012ff */
[----:B------:R-:W-:Y:S02]  /*d140*/  SHF.R.U64 R8, R8, 0x3, RZ ;  /* 0x0000000308087819 */ /* 0x000fe400000012ff */
[----:B------:R-:W-:Y:S02]  /*d150*/  SHF.R.U64 R2, R2, 0x3, RZ ;  /* 0x0000000302027819 */ /* 0x000fe400000012ff */
[----:B------:R-:W-:Y:S01]  /*d160*/  MOV R109, R38 ;  /* 0x00000026006d7202 */ /* 0x000fe20000000f00 */
[----:B--2---:R-:W-:Y:S01]  /*d170*/  @P1 IMAD.HI.U32 R38, R43, R72, RZ ;  /* 0x000000482b261227 */ /* 0x004fe200078e00ff */
[----:B------:R-:W-:-:S02]  /*d180*/  LOP3.LUT R4, R9, R4, RZ, 0x3c, !PT ;  /* 0x0000000409047212 */ /* 0x000fc400078e3cff */
[----:B------:R-:W-:Y:S01]  /*d190*/  LOP3.LUT R12, R8, R51, RZ, 0x3c, !PT ;  /* 0x00000033080c7212 */ /* 0x000fe200078e3cff */
[----:B------:R-:W-:Y:S01]  /*d1a0*/  IMAD.MOV.U32 R39, RZ, RZ, R43 ;  /* 0x000000ffff277224 */ /* 0x000fe200078e002b */
[----:B------:R-:W-:Y:S01]  /*d1b0*/  LOP3.LUT R8, R2, R25, RZ, 0x3c, !PT ;  /* 0x0000001902087212 */ /* 0x000fe200078e3cff */
[----:B------:R-:W-:Y:S01]  /*d1c0*/  IMAD.X R9, RZ, RZ, R5, P5 ;  /* 0x000000ffff097224 */ /* 0x000fe200028e0605 */
[C---:B------:R-:W-:Y:S02]  /*d1d0*/  IADD3 R25, P0, R34.reuse, 0x6000, RZ ;  /* 0x0000600022197810 */ /* 0x040fe40007f1e0ff */
[----:B---3--:R-:W-:Y:S02]  /*d1e0*/  @P1 SHF.R.U32.HI R39, RZ, R111, R38 ;  /* 0x0000006fff271219 */ /* 0x008fe40000011626 */
[----:B------:R-:W-:Y:S02]  /*d1f0*/  IADD3 R33, P6, R34, 0x1000, RZ ;  /* 0x0000100022217810 */ /* 0x000fe40007fde0ff */
[----:B------:R-:W-:-:S02]  /*d200*/  MOV R51, R4 ;  /* 0x0000000400337202 */ /* 0x000fc40000000f00 */
[----:B------:R-:W-:Y:S02]  /*d210*/  F2FP.BF16.F32.PACK_AB R4, R98, R3 ;  /* 0x000000036204723e */ /* 0x000fe400000010ff */
[----:B------:R-:W-:Y:S01]  /*d220*/  F2FP.BF16.F32.PACK_AB R5, R27, R110 ;  /* 0x0000006e1b05723e */ /* 0x000fe200000010ff */
[----:B------:R-:W-:Y:S01]  /*d230*/  BAR.SYNC.DEFER_BLOCKING 0x1, 0x100 ;  /* 0x0044000000007b1d */ /* 0x000fe20000010000 */
[----:B------:R-:W-:Y:S02]  /*d240*/  LOP3.LUT R24, R25, 0x380, RZ, 0xc0, !PT ;  /* 0x0000038019187812 */ /* 0x000fe400078ec0ff */
[----:B------:R-:W-:Y:S01]  /*d250*/  MOV R110, R36 ;  /* 0x00000024006e7202 */ /* 0x000fe20000000f00 */
[----:B------:R-:W-:Y:S01]  /*d260*/  IMAD.IADD R37, R168, 0x1, R17 ;  /* 0x00000001a8257824 */ /* 0x000fe200078e0211 */
[----:B------:R-:W-:Y:S01]  /*d270*/  MOV R36, R14 ;  /* 0x0000000e00247202 */ /* 0x000fe20000000f00 */
[----:B------:R-:W-:Y:S01]  /*d280*/  IMAD.MOV R15, RZ, RZ, -R39 ;  /* 0x000000ffff0f7224 */ /* 0x000fe200078e0a27 */
[----:B------:R-:W-:-:S02]  /*d290*/  LOP3.LUT R32, R33, 0x380, RZ, 0xc0, !PT ;  /* 0x0000038021207812 */ /* 0x000fc400078ec0ff */
[----:B------:R-:W-:Y:S01]  /*d2a0*/  SHF.R.U64 R24, R24, 0x3, RZ ;  /* 0x0000000318187819 */ /* 0x000fe200000012ff */
[----:B------:R-:W-:Y:S01]  /*d2b0*/  IMAD R15, R22, R15, R43 ;  /* 0x0000000f160f7224 */ /* 0x000fe200078e022b */
[C---:B------:R-:W-:Y:S02]  /*d2c0*/  IADD3 R21, P2, R34.reuse, 0x5000, RZ ;  /* 0x0000500022157810 */ /* 0x040fe40007f5e0ff */
[----:B------:R-:W-:Y:S02]  /*d2d0*/  IADD3 R31, P5, R34, 0x2000, RZ ;  /* 0x00002000221f7810 */ /* 0x000fe40007fbe0ff */
[----:B------:R-:W-:Y:S02]  /*d2e0*/  SHF.R.U64 R32, R32, 0x3, RZ ;  /* 0x0000000320207819 */ /* 0x000fe400000012ff */
[----:B------:R-:W-:Y:S01]  /*d2f0*/  LOP3.LUT R24, R24, R25, RZ, 0x3c, !PT ;  /* 0x0000001918187212 */ /* 0x000fe200078e3cff */
[----:B------:R-:W-:Y:S01]  /*d300*/  IMAD.X R25, RZ, RZ, R35, P0 ;  /* 0x000000ffff197224 */ /* 0x000fe200000e0623 */
[----:B------:R-:W-:-:S02]  /*d310*/  LOP3.LUT R20, R21, 0x380, RZ, 0xc0, !PT ;  /* 0x0000038015147812 */ /* 0x000fc400078ec0ff */
[----:B------:R-:W-:Y:S02]  /*d320*/  LOP3.LUT R30, R31, 0x380, RZ, 0xc0, !PT ;  /* 0x000003801f1e7812 */ /* 0x000fe400078ec0ff */
[----:B------:R-:W-:Y:S01]  /*d330*/  LOP3.LUT R32, R32, R33, RZ, 0x3c, !PT ;  /* 0x0000002120207212 */ /* 0x000fe200078e3cff */
[----:B------:R2:W-:Y:S01]  /*d340*/  STSM.16.M88.4 [R51], R4 ;  /* 0x0000000433007844 */ /* 0x0005e20000000200 */
[----:B------:R-:W-:Y:S02]  /*d350*/  IADD3 R10, P0, R39, R10, RZ ;  /* 0x0000000a270a7210 */ /* 0x000fe40007f1e0ff */
[----:B------:R-:W-:Y:S02]  /*d360*/  MOV R111, R12 ;  /* 0x0000000c006f7202 */ /* 0x000fe40000000f00 */
[----:B------:R-:W-:Y:S02]  /*d370*/  IADD3 R33, P4, R34, 0x3000, RZ ;  /* 0x0000300022217810 */ /* 0x000fe40007f9e0ff */
[----:B------:R-:W-:-:S02]  /*d380*/  SHF.R.S32.HI R12, RZ, 0x1f, R15 ;  /* 0x0000001fff0c7819 */ /* 0x000fc4000001140f */
[----:B------:R-:W-:Y:S01]  /*d390*/  SHF.R.U64 R20, R20, 0x3, RZ ;  /* 0x0000000314147819 */ /* 0x000fe200000012ff */
[----:B------:R-:W-:Y:S01]  /*d3a0*/  IMAD.X R27, RZ, RZ, R35, P4 ;  /* 0x000000ffff1b7224 */ /* 0x000fe200020e0623 */
[----:B------:R-:W-:Y:S02]  /*d3b0*/  SHF.R.U64 R30, R30, 0x3, RZ ;  /* 0x000000031e1e7819 */ /* 0x000fe400000012ff */
[----:B------:R-:W-:Y:S02]  /*d3c0*/  LOP3.LUT R26, R33, 0x380, RZ, 0xc0, !PT ;  /* 0x00000380211a7812 */ /* 0x000fe400078ec0ff */
[----:B------:R-:W-:Y:S01]  /*d3d0*/  MOV R14, R8 ;  /* 0x00000008000e7202 */ /* 0x000fe20000000f00 */
[----:B--2---:R-:W-:Y:S01]  /*d3e0*/  IMAD R4, R112, UR4, RZ ;  /* 0x0000000470047c24 */ /* 0x004fe2000f8e02ff */
[----:B------:R-:W-:Y:S02]  /*d3f0*/  SHF.R.S32.HI R5, RZ, 0x1f, R39 ;  /* 0x0000001fff057819 */ /* 0x000fe40000011427 */
[----:B------:R-:W-:Y:S01]  /*d400*/  LOP3.LUT R20, R20, R21, RZ, 0x3c, !PT ;  /* 0x0000001514147212 */ /* 0x000fe200078e3cff */
[----:B------:R-:W-:Y:S01]  /*d410*/  IMAD R4, R161, UR5, R4 ;  /* 0x00000005a1047c24 */ /* 0x000fe2000f8e0204 */
[----:B------:R-:W-:Y:S01]  /*d420*/  ULDC.64 UR4, c[0x0][0xb88] ;  /* 0x0002e20000047ab9 */ /* 0x000fe20000000a00 */
[----:B------:R-:W-:Y:S01]  /*d430*/  LOP3.LUT R30, R30, R31, RZ, 0x3c, !PT ;  /* 0x0000001f1e1e7212 */ /* 0x000fe200078e3cff */
[----:B------:R-:W-:Y:S01]  /*d440*/  IMAD R8, R12, UR4, RZ ;  /* 0x000000040c087c24 */ /* 0x000fe2000f8e02ff */
[----:B------:R-:W-:-:S02]  /*d450*/  LOP3.LUT R21, R34, 0x380, RZ, 0xc0, !PT ;  /* 0x0000038022157812 */ /* 0x000fc400078ec0ff */
[----:B------:R-:W-:Y:S02]  /*d460*/  IADD3.X R11, R5, R11, R4, P0, !PT ;  /* 0x0000000b050b7210 */ /* 0x000fe400007fe404 */
[----:B------:R-:W-:Y:S02]  /*d470*/  F2FP.BF16.F32.PACK_AB R4, R95, R96 ;  /* 0x000000605f04723e */ /* 0x000fe400000010ff */
[----:B------:R-:W-:Y:S01]  /*d480*/  F2FP.BF16.F32.PACK_AB R5, R108, R107 ;  /* 0x0000006b6c05723e */ /* 0x000fe200000010ff */
[----:B------:R-:W-:Y:S01]  /*d490*/  IMAD.WIDE.U32 R12, R15, UR4, R10 ;  /* 0x000000040f0c7c25 */ /* 0x000fe2000f8e000a */
[----:B------:R-:W-:Y:S02]  /*d4a0*/  F2FP.BF16.F32.PACK_AB R6, R97, R94 ;  /* 0x0000005e6106723e */ /* 0x000fe400000010ff */
[----:B------:R-:W-:Y:S01]  /*d4b0*/  F2FP.BF16.F32.PACK_AB R7, R106, R105 ;  /* 0x000000696a07723e */ /* 0x000fe200000010ff */
[----:B------:R-:W-:Y:S01]  /*d4c0*/  IMAD R15, R15, UR5, R8 ;  /* 0x000000050f0f7c24 */ /* 0x000fe2000f8e0208 */
[----:B------:R-:W-:Y:S01]  /*d4d0*/  IADD3 R31, P3, R34, 0x4000, RZ ;  /* 0x00004000221f7810 */ /* 0x000fe20007f7e0ff */
[----:B------:R-:W-:Y:S01]  /*d4e0*/  ULDC.64 UR4, c[0x0][0xb50] ;  /* 0x0002d40000047ab9 */ /* 0x000fe20000000a00 */
[----:B------:R-:W-:Y:S01]  /*d4f0*/  SHF.R.U64 R26, R26, 0x3, RZ ;  /* 0x000000031a1a7819 */ /* 0x000fe200000012ff */
[----:B------:R2:W-:Y:S01]  /*d500*/  STSM.16.M88.4 [R36], R4 ;  /* 0x0000000424007844 */ /* 0x0005e20000000200 */
[----:B------:R-:W-:Y:S01]  /*d510*/  SHF.R.U64 R21, R21, 0x3, RZ ;  /* 0x0000000315157819 */ /* 0x000fe200000012ff */
[--C-:B------:R-:W-:Y:S01]  /*d520*/  IMAD.X R3, RZ, RZ, R35.reuse, P3 ;  /* 0x000000ffff037224 */ /* 0x100fe200018e0623 */
[----:B------:R-:W-:Y:S01]  /*d530*/  LOP3.LUT R26, R26, R33, RZ, 0x3c, !PT ;  /* 0x000000211a1a7212 */ /* 0x000fe200078e3cff */
[----:B------:R-:W-:Y:S01]  /*d540*/  IMAD.X R33, RZ, RZ, R35, P6 ;  /* 0x000000ffff217224 */ /* 0x000fe200030e0623 */
[----:B------:R-:W-:-:S02]  /*d550*/  LOP3.LUT P0, RZ, R166, 0x3, RZ, 0xc0, !PT ;  /* 0x00000003a6ff7812 */ /* 0x000fc4000780c0ff */
[----:B------:R-:W-:Y:S02]  /*d560*/  IADD3 R73, P6, R34, 0x7000, RZ ;  /* 0x0000700022497810 */ /* 0x000fe40007fde0ff */
[----:B------:R-:W-:Y:S02]  /*d570*/  F2FP.BF16.F32.PACK_AB R8, R92, R91 ;  /* 0x0000005b5c08723e */ /* 0x000fe400000010ff */
[----:B------:R-:W-:Y:S01]  /*d580*/  F2FP.BF16.F32.PACK_AB R9, R103, R102 ;  /* 0x000000666709723e */ /* 0x000fe200000010ff */
[----:B------:R-:W-:Y:S01]  /*d590*/  IMAD.X R29, RZ, RZ, R35, P6 ;  /* 0x000000ffff1d7224 */ /* 0x000fe200030e0623 */
[----:B------:R-:W-:Y:S02]  /*d5a0*/  F2FP.BF16.F32.PACK_AB R10, R93, R90 ;  /* 0x0000005a5d0a723e */ /* 0x000fe400000010ff */
[----:B------:R-:W-:Y:S01]  /*d5b0*/  F2FP.BF16.F32.PACK_AB R11, R104, R101 ;  /* 0x00000065680b723e */ /* 0x000fe200000010ff */
[----:B--2---:R-:W-:Y:S01]  /*d5c0*/  VIADD R5, R37, 0x8 ;  /* 0x0000000825057836 */ /* 0x004fe20000000000 */
[----:B------:R-:W-:Y:S01]  /*d5d0*/  LEA R36, P3, R12, UR4, 0x2 ;  /* 0x000000040c247c11 */ /* 0x000fe2000f8610ff */
[----:B------:R-:W-:Y:S01]  /*d5e0*/  IMAD.IADD R7, R13, 0x1, R15 ;  /* 0x000000010d077824 */ /* 0x000fe200078e020f */
[----:B------:R-:W-:Y:S01]  /*d5f0*/  LOP3.LUT R34, R21, R34, RZ, 0x3c, !PT ;  /* 0x0000002215227212 */ /* 0x000fe200078e3cff */
[----:B------:R-:W-:Y:S01]  /*d600*/  IMAD.X R21, RZ, RZ, R35, P2 ;  /* 0x000000ffff157224 */ /* 0x000fe200010e0623 */
[-C--:B------:R-:W-:Y:S01]  /*d610*/  ISETP.GE.OR P2, PT, R37, R78.reuse, P0 ;  /* 0x0000004e2500720c */ /* 0x080fe20000746670 */
[----:B------:R2:W-:Y:S01]  /*d620*/  STSM.16.M88.4 [R14], R8 ;  /* 0x000000080e007844 */ /* 0x0005e20000000200 */
[----:B------:R-:W-:-:S02]  /*d630*/  ISETP.GE.OR P0, PT, R5, R78, P0 ;  /* 0x0000004e0500720c */ /* 0x000fc40000706670 */
[----:B------:R-:W-:Y:S01]  /*d640*/  LEA.HI.X R37, R12, UR5, R7, 0x2, P3 ;  /* 0x000000050c257c11 */ /* 0x000fe200098f1407 */
[----:B------:R-:W-:Y:S01]  /*d650*/  SHFL.IDX PT, R72, R36, 0x1, 0x1c1f ;  /* 0x003c1f0024487f89 */ /* 0x000fe200000e0000 */
[----:B------:R-:W-:Y:S01]  /*d660*/  F2FP.BF16.F32.PACK_AB R4, R49, R48 ;  /* 0x000000303104723e */ /* 0x000fe200000010ff */
[----:B------:R-:W-:Y:S01]  /*d670*/  ULDC.64 UR4, c[0x0][0xae8] ;  /* 0x0002ba0000047ab9 */ /* 0x000fe20000000a00 */
[----:B------:R-:W-:Y:S02]  /*d680*/  F2FP.BF16.F32.PACK_AB R5, R100, R99 ;  /* 0x000000636405723e */ /* 0x000fe400000010ff */
[----:B------:R-:W-:Y:S02]  /*d690*/  F2FP.BF16.F32.PACK_AB R6, R53, R52 ;  /* 0x000000343506723e */ /* 0x000fe400000010ff */
[----:B------:R-:W-:Y:S01]  /*d6a0*/  F2FP.BF16.F32.PACK_AB R7, R55, R46 ;  /* 0x0000002e3707723e */ /* 0x000fe200000010ff */
[----:B------:R-:W-:Y:S01]  /*d6b0*/  SHFL.IDX PT, R52, R36, RZ, 0x1c1f ;  /* 0x001c1fff24347589 */ /* 0x000fe200000e0000 */
[----:B------:R-:W-:-:S02]  /*d6c0*/  F2FP.BF16.F32.PACK_AB R12, R57, R56 ;  /* 0x00000038390c723e */ /* 0x000fc400000010ff */
[----:B------:R-:W-:Y:S01]  /*d6d0*/  F2FP.BF16.F32.PACK_AB R13, R59, R58 ;  /* 0x0000003a3b0d723e */ /* 0x000fe200000010ff */
[----:B------:R-:W-:Y:S01]  /*d6e0*/  STSM.16.M88.4 [R111], R4 ;  /* 0x000000046f007844 */ /* 0x000fe20000000200 */
[----:B--2---:R-:W-:Y:S02]  /*d6f0*/  F2FP.BF16.F32.PACK_AB R14, R61, R60 ;  /* 0x0000003c3d0e723e */ /* 0x004fe400000010ff */
[----:B------:R-:W-:Y:S01]  /*d700*/  F2FP.BF16.F32.PACK_AB R15, R63, R62 ;  /* 0x0000003e3f0f723e */ /* 0x000fe200000010ff */
[----:B------:R-:W2:Y:S01]  /*d710*/  SHFL.IDX PT, R53, R37, RZ, 0x1c1f ;  /* 0x001c1fff25357589 */ /* 0x000ea200000e0000 */
[----:B------:R-:W-:Y:S02]  /*d720*/  LOP3.LUT R28, R73, 0x380, RZ, 0xc0, !PT ;  /* 0x00000380491c7812 */ /* 0x000fe400078ec0ff */
[----:B------:R-:W-:Y:S01]  /*d730*/  F2FP.BF16.F32.PACK_AB R8, R65, R64 ;  /* 0x000000404108723e */ /* 0x000fe200000010ff */
[----:B------:R-:W-:Y:S01]  /*d740*/  STSM.16.M88.4 [R110], R12 ;  /* 0x0000000c6e007844 */ /* 0x000fe20000000200 */
[----:B------:R-:W-:-:S02]  /*d750*/  F2FP.BF16.F32.PACK_AB R9, R67, R66 ;  /* 0x000000424309723e */ /* 0x000fc400000010ff */
[----:B------:R-:W-:Y:S02]  /*d760*/  F2FP.BF16.F32.PACK_AB R10, R69, R68 ;  /* 0x00000044450a723e */ /* 0x000fe400000010ff */
[----:B------:R-:W-:Y:S02]  /*d770*/  F2FP.BF16.F32.PACK_AB R11, R71, R70 ;  /* 0x00000046470b723e */ /* 0x000fe400000010ff */
[----:B------:R-:W-:Y:S02]  /*d780*/  MOV R98, R40 ;  /* 0x0000002800627202 */ /* 0x000fe40000000f00 */
[----:B------:R-:W-:Y:S01]  /*d790*/  F2FP.BF16.F32.PACK_AB R46, R77, R76 ;  /* 0x0000004c4d2e723e */ /* 0x000fe200000010ff */
[----:B------:R-:W-:Y:S01]  /*d7a0*/  STSM.16.M88.4 [R109], R8 ;  /* 0x000000086d007844 */ /* 0x000fe20000000200 */
[----:B------:R-:W-:Y:S02]  /*d7b0*/  SHF.R.U64 R28, R28, 0x3, RZ ;  /* 0x000000031c1c7819 */ /* 0x000fe400000012ff */
[----:B------:R-:W-:Y:S01]  /*d7c0*/  LOP3.LUT R2, R31, 0x380, RZ, 0xc0, !PT ;  /* 0x000003801f027812 */ /* 0x000fe200078ec0ff */
[----:B------:R3:W-:Y:S01]  /*d7d0*/  STSM.16.M88.4 [R98], R44 ;  /* 0x0000002c62007844 */ /* 0x0007e20000000200 */
[----:B------:R-:W-:-:S02]  /*d7e0*/  LOP3.LUT R28, R28, R73, RZ, 0x3c, !PT ;  /* 0x000000491c1c7212 */ /* 0x000fc400078e3cff */
[----:B------:R-:W-:Y:S01]  /*d7f0*/  SHF.R.U64 R2, R2, 0x3, RZ ;  /* 0x0000000302027819 */ /* 0x000fe200000012ff */
[----:B------:R-:W-:Y:S03]  /*d800*/  STSM.16.M88.4 [R79], R80 ;  /* 0x000000504f007844 */ /* 0x000fe60000000200 */
[----:B------:R-:W-:Y:S01]  /*d810*/  LOP3.LUT R2, R2, R31, RZ, 0x3c, !PT ;  /* 0x0000001f02027212 */ /* 0x000fe200078e3cff */
[----:B------:R-:W-:Y:S01]  /*d820*/  BAR.SYNC.DEFER_BLOCKING 0x1, 0x100 ;  /* 0x0044000000007b1d */ /* 0x000fe20000010000 */
[----:B------:R-:W-:-:S05]  /*d830*/  IMAD.X R31, RZ, RZ, R35, P5 ;  /* 0x000000ffff1f7224 */ /* 0x000fca00028e0623 */
[----:B------:R-:W4:Y:S02]  /*d840*/  SHFL.IDX PT, R73, R37, 0x1, 0x1c1f ;  /* 0x003c1f0025497f89 */ /* 0x000f2400000e0000 */
[----:B---3--:R-:W3:Y:S08]  /*d850*/  @P1 LDC R45, c[0x0][0xbec] ;  /* 0x0002fb00ff2d1b82 */ /* 0x008ef00000000800 */
[----:B------:R-:W0:Y:S01]  /*d860*/  @P1 LDC R47, c[0x0][0xbf0] ;  /* 0x0002fc00ff2f1b82 */ /* 0x000e220000000800 */
[----:B--2---:R2:W-:Y:S01]  /*d870*/  @!P2 ST.E desc[UR8][R52.64], R89 ;  /* 0x000000593400a985 */ /* 0x0045e2000c101908 */
[----:B------:R-:W-:-:S03]  /*d880*/  IMAD R54, R54, UR4, RZ ;  /* 0x0000000436367c24 */ /* 0x000fc6000f8e02ff */
[----:B----4-:R2:W-:Y:S04]  /*d890*/  @!P0 ST.E desc[UR8][R72.64], R88 ;  /* 0x0000005848008985 */ /* 0x0105e8000c101908 */
[----:B------:R4:W5:Y:S04]  /*d8a0*/  LD.E.128 R40, desc[UR8][R32.64] ;  /* 0x0000000820287980 */ /* 0x000968000c101d00 */
[----:B------:R3:W5:Y:S04]  /*d8b0*/  LD.E.128 R56, desc[UR8][R20.64] ;  /* 0x0000000814387980 */ /* 0x000768000c101d00 */
[----:B------:R1:W5:Y:S01]  /*d8c0*/  LD.E.128 R36, desc[UR8][R30.64] ;  /* 0x000000081e247980 */ /* 0x000362000c101d00 */
[----:B----4-:R-:W-:-:S03]  /*d8d0*/  IMAD R32, R162, 0x20, R164 ;  /* 0x00000020a2207824 */ /* 0x010fc600078e02a4 */
[----:B------:R4:W5:Y:S01]  /*d8e0*/  LD.E.128 R4, desc[UR8][R26.64] ;  /* 0x000000081a047980 */ /* 0x000962000c101d00 */
[----:B------:R-:W-:-:S03]  /*d8f0*/  IMAD.IADD R32, R17, 0x1, R32 ;  /* 0x0000000111207824 */ /* 0x000fc600078e0220 */
[----:B------:R2:W5:Y:S01]  /*d900*/  LD.E.128 R60, desc[UR8][R2.64] ;  /* 0x00000008023c7980 */ /* 0x000562000c101d00 */
[----:B---3--:R-:W-:-:S03]  /*d910*/  @P1 IMAD.HI.U32 R20, R32, R45, RZ ;  /* 0x0000002d20141227 */ /* 0x008fc600078e00ff */
[----:B------:R3:W5:Y:S01]  /*d920*/  LD.E.128 R12, desc[UR8][R24.64] ;  /* 0x00000008180c7980 */ /* 0x000762000c101d00 */
[C---:B-1----:R-:W-:Y:S02]  /*d930*/  IMAD R31, R163.reuse, UR5, R54 ;  /* 0x00000005a31f7c24 */ /* 0x042fe4000f8e0236 */
[----:B----4-:R-:W-:Y:S01]  /*d940*/  IMAD.WIDE.U32 R26, R163, UR4, RZ ;  /* 0x00000004a31a7c25 */ /* 0x010fe2000f8e00ff */
[----:B------:R-:W-:Y:S01]  /*d950*/  ULDC.64 UR4, c[0x0][0xaf0] ;  /* 0x0002bc0000047ab9 */ /* 0x000fe20000000a00 */
[----:B------:R-:W5:Y:S02]  /*d960*/  LD.E.128 R48, desc[UR8][R34.64] ;  /* 0x0000000822307980 */ /* 0x000f64000c101d00 */
[----:B------:R-:W-:Y:S01]  /*d970*/  IMAD.MOV.U32 R21, RZ, RZ, R32 ;  /* 0x000000ffff157224 */ /* 0x000fe200078e0020 */
[----:B0-----:R-:W-:Y:S01]  /*d980*/  @P1 SHF.R.U32.HI R21, RZ, R47, R20 ;  /* 0x0000002fff151219 */ /* 0x001fe20000011614 */
[----:B--2---:R-:W-:Y:S01]  /*d990*/  IMAD.IADD R3, R27, 0x1, R31 ;  /* 0x000000011b037824 */ /* 0x004fe200078e021f */
[----:B------:R0:W5:Y:S01]  /*d9a0*/  LD.E.128 R8, desc[UR8][R28.64] ;  /* 0x000000081c087980 */ /* 0x000162000c101d00 */
[----:B---3--:R-:W-:-:S02]  /*d9b0*/  IMAD R24, R112, UR4, RZ ;  /* 0x0000000470187c24 */ /* 0x008fc4000f8e02ff */
[----:B------:R-:W-:Y:S01]  /*d9c0*/  IMAD.MOV.U32 R2, RZ, RZ, R26 ;  /* 0x000000ffff027224 */ /* 0x000fe200078e001a */
[----:B------:R-:W-:Y:S01]  /*d9d0*/  SHF.R.S32.HI R20, RZ, 0x1f, R21 ;  /* 0x0000001fff147819 */ /* 0x000fe20000011415 */
[C---:B------:R-:W-:Y:S01]  /*d9e0*/  IMAD R25, R161.reuse, UR5, R24 ;  /* 0x00000005a1197c24 */ /* 0x040fe2000f8e0218 */
[----:B------:R-:W-:Y:S01]  /*d9f0*/  @!PT LDS RZ, [RZ] ;  /* 0x00000000fffff984 */ /* 0x000fe20000000800 */
[----:B------:R-:W-:Y:S01]  /*da00*/  @!PT LDS RZ, [RZ] ;  /* 0x00000000fffff984 */ /* 0x000fe20000000800 */
[----:B------:R-:W-:Y:S01]  /*da10*/  @!PT LDS RZ, [RZ] ;  /* 0x00000000fffff984 */ /* 0x000fe20000000800 */
[----:B------:R-:W-:Y:S01]  /*da20*/  @!PT LDS RZ, [RZ] ;  /* 0x00000000fffff984 */ /* 0x000fe20000000800 */
[----:B------:R1:W-:Y:S06]  /*da30*/  MEMBAR.ALL.CTA ;  /* 0x0000000000007992 */ /* 0x0003ec0000008000 */
[----:B-1----:R-:W1:Y:S01]  /*da40*/  FENCE.VIEW.ASYNC.S ;  /* 0x00000000000073c6 */ /* 0x002e620000000000 */
        /* <DEDUP_REMOVED lines=12> */
[----:B0-----:R-:W-:Y:S02]  /*db10*/  IMAD.IADD R29, R164, 0x1, R17 ;  /* 0x00000001a41d7824 */ /* 0x001fe400078e0211 */
[C---:B------:R-:W-:Y:S02]  /*db20*/  IMAD R21, R25.reuse, UR5, R20 ;  /* 0x0000000519157c24 */ /* 0x040fe4000f8e0214 */
[----:B------:R-:W-:Y:S01]  /*db30*/  IMAD.WIDE.U32 R2, R25, UR4, R2 ;  /* 0x0000000419027c25 */ /* 0x000fe2000f8e0002 */
[----:B------:R-:W-:Y:S01]  /*db40*/  ISETP.GE.AND P2, PT, R29, R78, PT ;  /* 0x0000004e1d00720c */ /* 0x000fe20003f46270 */
[----:B------:R-:W-:-:S02]  /*db50*/  ULDC.64 UR4, c[0x0][0xa80] ;  /* 0x0002a00000047ab9 */ /* 0x000fc40000000a00 */
[----:B------:R-:W-:Y:S02]  /*db60*/  VIADD R17, R29, 0x20 ;  /* 0x000000201d117836 */ /* 0x000fe40000000000 */
[----:B------:R-:W-:Y:S01]  /*db70*/  VIADD R16, R16, 0x2a820 ;  /* 0x0002a82010107836 */ /* 0x000fe20000000000 */
[C---:B------:R-:W-:Y:S01]  /*db80*/  LEA R20, P3, R2.reuse, UR4, 0x1 ;  /* 0x0000000402147c11 */ /* 0x040fe2000f8608ff */
[----:B------:R-:W-:Y:S01]  /*db90*/  IMAD.IADD R3, R3, 0x1, R21 ;  /* 0x0000000103037824 */ /* 0x000fe200078e0215 */
[-C--:B------:R-:W-:Y:S01]  /*dba0*/  ISETP.GE.AND P0, PT, R17, R78.reuse, PT ;  /* 0x0000004e1100720c */ /* 0x080fe20003f06270 */
[----:B------:R-:W-:Y:S01]  /*dbb0*/  VIADD R17, R29, 0x40 ;  /* 0x000000401d117836 */ /* 0x000fe20000000000 */
[----:B------:R-:W-:Y:S02]  /*dbc0*/  PRMT R16, RZ, 0x654, R16 ;  /* 0x00000654ff107816 */ /* 0x000fe40000000010 */
[----:B------:R-:W-:Y:S01]  /*dbd0*/  LEA.HI.X R21, R2, UR5, R3, 0x1, P3 ;  /* 0x0000000502157c11 */ /* 0x000fe200098f0c03 */
[----:B------:R-:W-:Y:S01]  /*dbe0*/  BSSY B1, `(.L_x_1167) ;  /* 0x0000010000017945 */ /* 0x000fe20003800000 */
[----:B------:R-:W-:Y:S01]  /*dbf0*/  ISETP.GE.AND P1, PT, R17, R78, PT ;  /* 0x0000004e1100720c */ /* 0x000fe20003f26270 */
[----:B-1----:R0:W-:Y:S02]  /*dc00*/  SYNCS.ARRIVE.TRANS64.RED.A1T0 RZ, [R16+URZ], RZ ;  /* 0x000000ff10ff79a7 */ /* 0x0021e4000810043f */
[----:B------:R1:W2:Y:S04]  /*dc10*/  SHFL.IDX PT, R17, R21, RZ, 0x181f ;  /* 0x00181fff15117589 */ /* 0x0002a800000e0000 */
[----:B0-----:R1:W0:Y:S01]  /*dc20*/  SHFL.IDX PT, R16, R20, RZ, 0x181f ;  /* 0x00181fff14107589 */ /* 0x00122200000e0000 */
[----:B------:R-:W-:Y:S05]  /*dc30*/  @P2 BRA `(.L_x_1168) ;  /* 0x0000000000282947 */ /* 0x000fea0003800000 */
[----:B------:R-:W-:Y:S01]  /*dc40*/  ULDC UR4, c[0x0][0xac8] ;  /* 0x0002b20000047ab9 */ /* 0x000fe20000000800 */
[----:B------:R-:W-:Y:S01]  /*dc50*/  ULDC.64 UR6, c[0x0][0x208] ;  /* 0x0000820000067ab9 */ /* 0x000fe20000000a00 */
[----:B------:R-:W-:Y:S02]  /*dc60*/  ISETP.GE.AND P2, PT, R23, UR4, PT ;  /* 0x0000000417007c0c */ /* 0x000fe4000bf46270 */
[----:B------:R-:W-:-:S11]  /*dc70*/  ISETP.GE.AND P3, PT, R160, UR4, PT ;  /* 0x00000004a0007c0c */ /* 0x000fd6000bf66270 */
[CC--:B0-----:R-:W-:Y:S02]  /*dc80*/  @!P2 LEA R2, P4, R23.reuse, R16.reuse, 0x1 ;  /* 0x000000101702a211 */ /* 0x0c1fe400078808ff */
[C---:B------:R-:W-:Y:S02]  /*dc90*/  @!P3 LEA R16, P5, R160.reuse, R16, 0x1 ;  /* 0x00000010a010b211 */ /* 0x040fe400078a08ff */
[-C--:B--2---:R-:W-:Y:S02]  /*dca0*/  @!P2 LEA.HI.X R3, R23, R17.reuse, R172, 0x1, P4 ;  /* 0x000000111703a211 */ /* 0x084fe400020f0cac */
[----:B------:R-:W-:-:S03]  /*dcb0*/  @!P3 LEA.HI.X R17, R160, R17, R171, 0x1, P5 ;  /* 0x00000011a011b211 */ /* 0x000fc600028f0cab */
[----:B-----5:R3:W-:Y:S04]  /*dcc0*/  @!P2 ST.E.128 desc[UR6][R2.64], R48 ;  /* 0x000000300200a985 */ /* 0x0207e8000c101d06 */
[----:B------:R3:W-:Y:S02]  /*dcd0*/  @!P3 ST.E.128 desc[UR6][R16.64], R60 ;  /* 0x0000003c1000b985 */ /* 0x0007e4000c101d06 */
.L_x_1168:
[----:B------:R-:W-:Y:S05]  /*dce0*/  BSYNC B1 ;  /* 0x0000000000017941 */ /* 0x000fea0003800000 */
.L_x_1167:
[----:B--23--:R2:W3:Y:S01]  /*dcf0*/  SHFL.IDX PT, R17, R21, 0x1, 0x181f ;  /* 0x00381f0015117f89 */ /* 0x00c4e200000e0000 */
[----:B------:R-:W-:Y:S03]  /*dd00*/  BSSY B1, `(.L_x_1169) ;  /* 0x000000d000017945 */ /* 0x000fe60003800000 */
[----:B0-----:R2:W0:Y:S01]  /*dd10*/  SHFL.IDX PT, R16, R20, 0x1, 0x181f ;  /* 0x00381f0014107f89 */ /* 0x00142200000e0000 */
[----:B------:R-:W-:Y:S05]  /*dd20*/  @P0 BRA `(.L_x_1170) ;  /* 0x0000000000280947 */ /* 0x000fea0003800000 */
[----:B------:R-:W-:Y:S01]  /*dd30*/  ULDC UR4, c[0x0][0xac8] ;  /* 0x0002b20000047ab9 */ /* 0x000fe20000000800 */
[----:B------:R-:W-:Y:S01]  /*dd40*/  ULDC.64 UR6, c[0x0][0x208] ;  /* 0x0000820000067ab9 */ /* 0x000fe20000000a00 */
[----:B------:R-:W-:Y:S02]  /*dd50*/  ISETP.GE.AND P3, PT, R23, UR4, PT ;  /* 0x0000000417007c0c */ /* 0x000fe4000bf66270 */
[----:B------:R-:W-:-:S11]  /*dd60*/  ISETP.GE.AND P4, PT, R160, UR4, PT ;  /* 0x00000004a0007c0c */ /* 0x000fd6000bf86270 */
[CC--:B0-----:R-:W-:Y:S02]  /*dd70*/  @!P3 LEA R2, P0, R23.reuse, R16.reuse, 0x1 ;  /* 0x000000101702b211 */ /* 0x0c1fe400078008ff */
[C---:B------:R-:W-:Y:S02]  /*dd80*/  @!P4 LEA R16, P2, R160.reuse, R16, 0x1 ;  /* 0x00000010a010c211 */ /* 0x040fe400078408ff */
[-C--:B---3--:R-:W-:Y:S02]  /*dd90*/  @!P3 LEA.HI.X R3, R23, R17.reuse, R172, 0x1, P0 ;  /* 0x000000111703b211 */ /* 0x088fe400000f0cac */
[----:B------:R-:W-:-:S03]  /*dda0*/  @!P4 LEA.HI.X R17, R160, R17, R171, 0x1, P2 ;  /* 0x00000011a011c211 */ /* 0x000fc600010f0cab */
[----:B-----5:R4:W-:Y:S04]  /*ddb0*/  @!P3 ST.E.128 desc[UR6][R2.64], R40 ;  /* 0x000000280200b985 */ /* 0x0209e8000c101d06 */
[----:B------:R4:W-:Y:S02]  /*ddc0*/  @!P4 ST.E.128 desc[UR6][R16.64], R56 ;  /* 0x000000381000c985 */ /* 0x0009e4000c101d06 */
.L_x_1170:
[----:B------:R-:W-:Y:S05]  /*ddd0*/  BSYNC B1 ;  /* 0x0000000000017941 */ /* 0x000fea0003800000 */
.L_x_1169:
[----:B---34-:R3:W4:Y:S01]  /*dde0*/  SHFL.IDX PT, R17, R21, 0x2, 0x181f ;  /* 0x00581f0015117f89 */ /* 0x01872200000e0000 */
        /* <DEDUP_REMOVED lines=9> */
[-C--:B----4-:R-:W-:Y:S02]  /*de80*/  @!P2 LEA.HI.X R3, R23, R17.reuse, R172, 0x1, P0 ;  /* 0x000000111703a211 */ /* 0x090fe400000f0cac */
[----:B------:R-:W-:-:S03]  /*de90*/  @!P3 LEA.HI.X R17, R160, R17, R171, 0x1, P1 ;  /* 0x00000011a011b211 */ /* 0x000fc600008f0cab */
[----:B-----5:R0:W-:Y:S04]  /*dea0*/  @!P2 ST.E.128 desc[UR6][R2.64], R36 ;  /* 0x000000240200a985 */ /* 0x0201e8000c101d06 */
[----:B------:R0:W-:Y:S02]  /*deb0*/  @!P3 ST.E.128 desc[UR6][R16.64], R12 ;  /* 0x0000000c1000b985 */ /* 0x0001e4000c101d06 */
.L_x_1172:
[----:B------:R-:W-:Y:S05]  /*dec0*/  BSYNC B1 ;  /* 0x0000000000017941 */ /* 0x000fea0003800000 */
.L_x_1171:
[----:B0-----:R-:W-:Y:S01]  /*ded0*/  VIADD R3, R29, 0x60 ;  /* 0x000000601d037836 */ /* 0x001fe20000000000 */
[----:B-123--:R-:W0:Y:S04]  /*dee0*/  SHFL.IDX PT, R21, R21, 0x3, 0x181f ;  /* 0x00781f0015157f89 */ /* 0x00ee2800000e0000 */
[----:B------:R-:W-:Y:S01]  /*def0*/  ISETP.GE.AND P0, PT, R3, R78, PT ;  /* 0x0000004e0300720c */ /* 0x000fe20003f06270 */
[----:B------:R-:W1:-:S12]  /*df00*/  SHFL.IDX PT, R20, R20, 0x3, 0x181f ;  /* 0x00781f0014147f89 */ /* 0x000e5800000e0000 */
[----:B------:R-:W-:Y:S05]  /*df10*/  @P0 BRA `(.L_x_1173) ;  /* 0x0000000800880947 */ /* 0x000fea0003800000 */
[----:B------:R-:W-:Y:S01]  /*df20*/  ULDC UR4, c[0x0][0xac8] ;  /* 0x0002b20000047ab9 */ /* 0x000fe20000000800 */
[----:B------:R-:W-:Y:S01]  /*df30*/  ULDC.64 UR6, c[0x0][0x208] ;  /* 0x0000820000067ab9 */ /* 0x000fe20000000a00 */
[----:B------:R-:W-:-:S13]  /*df40*/  ISETP.GE.AND P1, PT, R23, UR4, PT ;  /* 0x0000000417007c0c */ /* 0x000fda000bf26270 */
[----:B-1----:R-:W-:-:S04]  /*df50*/  @!P1 LEA R2, P0, R23, R20, 0x1 ;  /* 0x0000001417029211 */ /* 0x002fc800078008ff */
[----:B0-----:R-:W-:Y:S02]  /*df60*/  @!P1 LEA.HI.X R3, R23, R21, R172, 0x1, P0 ;  /* 0x0000001517039211 */ /* 0x001fe400000f0cac */
[----:B------:R-:W-:-:S03]  /*df70*/  ISETP.GE.AND P0, PT, R160, UR4, PT ;  /* 0x00000004a0007c0c */ /* 0x000fc6000bf06270 */
[----:B-----5:R0:W-:Y:S10]  /*df80*/  @!P1 ST.E.128 desc[UR6][R2.64], R4 ;  /* 0x0000000402009985 */ /* 0x0201f4000c101d06 */
[----:B------:R-:W-:Y:S05]  /*df90*/  @P0 BRA `(.L_x_1173) ;  /* 0x0000000800680947 */ /* 0x000fea0003800000 */
[----:B0-----:R-:W-:Y:S01]  /*dfa0*/  LEA R2, P0, R160, R20, 0x1 ;  /* 0x00000014a0027211 */ /* 0x001fe200078008ff */
[----:B------:R-:W-:-:S03]  /*dfb0*/  ULDC.64 UR4, c[0x0][0x208] ;  /* 0x0000820000047ab9 */ /* 0x000fc60000000a00 */
[----:B------:R-:W-:-:S05]  /*dfc0*/  LEA.HI.X R3, R160, R21, R171, 0x1, P0 ;  /* 0x00000015a0037211 */ /* 0x000fca00000f0cab */
[----:B------:R0:W-:Y:S01]  /*dfd0*/  ST.E.128 desc[UR4][R2.64], R8 ;  /* 0x0000000802007985 */ /* 0x0001e2000c101d04 */
[----:B------:R-:W-:Y:S05]  /*dfe0*/  BRA `(.L_x_1173) ;  /* 0x0000000800547947 */ /* 0x000fea0003800000 */
.L_x_1166:
[----:B------:R-:W2:Y:S01]  /*dff0*/  LDC R12, c[0x0][0xbe8] ;  /* 0x0002fa00ff0c7b82 */ /* 0x000ea20000000800 */
[----:B------:R-:W-:Y:S01]  /*e000*/  ISETP.GE.AND P0, PT, R173, 0x80, PT ;  /* 0x00000080ad00780c */ /* 0x000fe20003f06270 */
[----:B------:R-:W-:Y:S01]  /*e010*/  IMAD R2, R162, 0x20, R164 ;  /* 0x00000020a2027824 */ /* 0x000fe200078e02a4 */
[----:B------:R-:W-:Y:S01]  /*e020*/  BSSY B1, `(.L_x_1174) ;  /* 0x000002f000017945 */ /* 0x000fe20003800000 */
[----:B------:R-:W-:Y:S02]  /*e030*/  SHF.R.S32.HI R10, RZ, 0x1f, R163 ;  /* 0x0000001fff0a7819 */ /* 0x000fe400000114a3 */
[----:B------:R-:W-:Y:S01]  /*e040*/  IMAD.IADD R15, R17, 0x1, R2 ;  /* 0x00000001110f7824 */ /* 0x000fe200078e0202 */
[----:B------:R-:W-:Y:S02]  /*e050*/  SHF.R.S32.HI R11, RZ, 0x1f, R161 ;  /* 0x0000001fff0b7819 */ /* 0x000fe400000114a1 */
[----:B--2---:R-:W-:-:S13]  /*e060*/  ISETP.NE.AND P1, PT, R12, 0x1, PT ;  /* 0x000000010c00780c */ /* 0x004fda0003f25270 */
[----:B------:R-:W2:Y:S08]  /*e070*/  @P1 LDC R14, c[0x0][0xbec] ;  /* 0x0002fb00ff0e1b82 */ /* 0x000eb00000000800 */
[----:B------:R-:W3:Y:S01]  /*e080*/  @P1 LDC R21, c[0x0][0xbf0] ;  /* 0x0002fc00ff151b82 */ /* 0x000ee20000000800 */
[----:B------:R-:W-:Y:S05]  /*e090*/  @P0 BRA `(.L_x_1175) ;  /* 0x00000000009c0947 */ /* 0x000fea0003800000 */
[----:B------:R-:W4:Y:S01]  /*e0a0*/  S2R R4, SR_TID.X ;  /* 0x0000000000047919 */ /* 0x000f220000002100 */
[----:B------:R-:W5:Y:S01]  /*e0b0*/  LDC R9, c[0x0][0xbe8] ;  /* 0x0002fa00ff097b82 */ /* 0x000f620000000800 */
[----:B------:R-:W-:Y:S02]  /*e0c0*/  ULDC UR4, c[0x0][0xa88] ;  /* 0x0002a20000047ab9 */ /* 0x000fe40000000800 */
[----:B-----5:R-:W-:Y:S01]  /*e0d0*/  IMAD R3, R9, UR4, RZ ;  /* 0x0000000409037c24 */ /* 0x020fe2000f8e02ff */
[----:B----4-:R-:W-:-:S04]  /*e0e0*/  IADD3 R8, R17, -0x80, R4 ;  /* 0xffffff8011087810 */ /* 0x010fc80007ffe004 */
[----:B------:R-:W-:-:S13]  /*e0f0*/  ISETP.GE.AND P0, PT, R8, R3, PT ;  /* 0x000000030800720c */ /* 0x000fda0003f06270 */
[----:B------:R-:W-:Y:S05]  /*e100*/  @P0 BRA `(.L_x_1175) ;  /* 0x0000000000800947 */ /* 0x000fea0003800000 */
[----:B------:R-:W-:Y:S01]  /*e110*/  ISETP.NE.AND P0, PT, R9, 0x1, PT ;  /* 0x000000010900780c */ /* 0x000fe20003f05270 */
[----:B------:R-:W-:Y:S01]  /*e120*/  ULDC.64 UR4, c[0x0][0xb90] ;  /* 0x0002e40000047ab9 */ /* 0x000fe20000000a00 */
[----:B------:R-:W-:Y:S01]  /*e130*/  IMAD.MOV.U32 R5, RZ, RZ, R8 ;  /* 0x000000ffff057224 */ /* 0x000fe200078e0008 */
[----:B------:R-:W-:Y:S01]  /*e140*/  ULDC.64 UR6, c[0x0][0x208] ;  /* 0x0000820000067ab9 */ /* 0x000fe20000000a00 */
[----:B------:R-:W-:-:S04]  /*e150*/  IMAD R6, R10, UR4, RZ ;  /* 0x000000040a067c24 */ /* 0x000fc8000f8e02ff */
[----:B------:R-:W-:-:S05]  /*e160*/  IMAD R7, R163, UR5, R6 ;  /* 0x00000005a3077c24 */ /* 0x000fca000f8e0206 */
[----:B------:R-:W4:Y:S08]  /*e170*/  @P0 LDC R3, c[0x0][0xbec] ;  /* 0x0002fb00ff030b82 */ /* 0x000f300000000800 */
[----:B------:R-:W5:Y:S01]  /*e180*/  @P0 LDC R13, c[0x0][0xbf0] ;  /* 0x0002fc00ff0d0b82 */ /* 0x000f620000000800 */
[----:B----4-:R-:W-:-:S04]  /*e190*/  @P0 IMAD.HI.U32 R4, R8, R3, RZ ;  /* 0x0000000308040227 */ /* 0x010fc800078e00ff */
[----:B------:R-:W-:Y:S01]  /*e1a0*/  IMAD.WIDE.U32 R2, R163, UR4, RZ ;  /* 0x00000004a3027c25 */ /* 0x000fe2000f8e00ff */
[----:B------:R-:W-:Y:S01]  /*e1b0*/  ULDC.64 UR4, c[0x0][0xb98] ;  /* 0x0002e60000047ab9 */ /* 0x000fe20000000a00 */
[----:B-----5:R-:W-:Y:S02]  /*e1c0*/  @P0 SHF.R.U32.HI R5, RZ, R13, R4 ;  /* 0x0000000dff050219 */ /* 0x020fe40000011604 */
[----:B------:R-:W-:Y:S02]  /*e1d0*/  IMAD.IADD R3, R3, 0x1, R7 ;  /* 0x0000000103037824 */ /* 0x000fe400078e0207 */
[----:B------:R-:W-:Y:S02]  /*e1e0*/  IMAD R4, R11, UR4, RZ ;  /* 0x000000040b047c24 */ /* 0x000fe4000f8e02ff */
[----:B------:R-:W-:Y:S02]  /*e1f0*/  IMAD.MOV R7, RZ, RZ, -R5 ;  /* 0x000000ffff077224 */ /* 0x000fe400078e0a05 */
[----:B------:R-:W-:-:S04]  /*e200*/  IMAD.WIDE.U32 R2, R161, UR4, R2 ;  /* 0x00000004a1027c25 */ /* 0x000fc8000f8e0002 */
[----:B------:R-:W-:Y:S01]  /*e210*/  IMAD R7, R9, R7, R8 ;  /* 0x0000000709077224 */ /* 0x000fe200078e0208 */
[----:B------:R-:W-:Y:S01]  /*e220*/  SHF.R.S32.HI R9, RZ, 0x1f, R5 ;  /* 0x0000001fff097819 */ /* 0x000fe20000011405 */
[----:B------:R-:W-:Y:S01]  /*e230*/  IMAD R6, R161, UR5, R4 ;  /* 0x00000005a1067c24 */ /* 0x000fe2000f8e0204 */
[----:B------:R-:W-:Y:S01]  /*e240*/  IADD3 R2, P0, R5, R2, RZ ;  /* 0x0000000205027210 */ /* 0x000fe20007f1e0ff */
[----:B------:R-:W-:Y:S01]  /*e250*/  ULDC.64 UR4, c[0x0][0xb88] ;  /* 0x0002e20000047ab9 */ /* 0x000fe20000000a00 */
        /* <DEDUP_REMOVED lines=11> */
.L_x_1175:
[----:B------:R-:W-:Y:S05]  /*e310*/  BSYNC B1 ;  /* 0x0000000000017941 */ /* 0x000fea0003800000 */
.L_x_1174:
[----:B------:R-:W-:Y:S01]  /*e320*/  ULDC.64 UR4, c[0x0][0xae8] ;  /* 0x0002ba0000047ab9 */ /* 0x000fe20000000a00 */
[----:B--2-4-:R-:W-:Y:S01]  /*e330*/  @P1 IMAD.HI.U32 R4, R15, R14, RZ ;  /* 0x0000000e0f041227 */ /* 0x014fe200078e00ff */
[----:B------:R-:W-:Y:S01]  /*e340*/  ULDC UR6, c[0x0][0xa88] ;  /* 0x0002a20000067ab9 */ /* 0x000fe20000000800 */
[----:B------:R-:W-:Y:S02]  /*e350*/  BSSY B1, `(.L_x_1176) ;  /* 0x0000031000017945 */ /* 0x000fe40003800000 */
[----:B------:R-:W-:Y:S02]  /*e360*/  IMAD R2, R10, UR4, RZ ;  /* 0x000000040a027c24 */ /* 0x000fe4000f8e02ff */
[----:B------:R-:W-:Y:S01]  /*e370*/  IMAD.MOV.U32 R5, RZ, RZ, R15 ;  /* 0x000000ffff057224 */ /* 0x000fe200078e000f */
[----:B---3--:R-:W-:Y:S01]  /*e380*/  @P1 SHF.R.U32.HI R5, RZ, R21, R4 ;  /* 0x00000015ff051219 */ /* 0x008fe20000011604 */
[C---:B------:R-:W-:Y:S02]  /*e390*/  IMAD R7, R163.reuse, UR5, R2 ;  /* 0x00000005a3077c24 */ /* 0x040fe4000f8e0202 */
[----:B------:R-:W-:Y:S01]  /*e3a0*/  IMAD.WIDE.U32 R2, R163, UR4, RZ ;  /* 0x00000004a3027c25 */ /* 0x000fe2000f8e00ff */
[----:B------:R-:W-:Y:S01]  /*e3b0*/  ULDC.64 UR4, c[0x0][0xaf0] ;  /* 0x0002bc0000047ab9 */ /* 0x000fe20000000a00 */
[----:B------:R-:W-:-:S02]  /*e3c0*/  SHF.R.S32.HI R4, RZ, 0x1f, R5 ;  /* 0x0000001fff047819 */ /* 0x000fc40000011405 */
[----:B------:R-:W-:Y:S02]  /*e3d0*/  IMAD R6, R11, UR4, RZ ;  /* 0x000000040b067c24 */ /* 0x000fe4000f8e02ff */
[----:B------:R-:W-:Y:S02]  /*e3e0*/  IMAD.IADD R3, R3, 0x1, R7 ;  /* 0x0000000103037824 */ /* 0x000fe400078e0207 */
        /* <DEDUP_REMOVED lines=12> */
[----:B------:R-:W-:Y:S02]  /*e4b0*/  IMAD.IADD R3, R3, 0x1, R9 ;  /* 0x0000000103037824 */ /* 0x000fe400078e0209 */
[----:B------:R-:W-:Y:S02]  /*e4c0*/  IMAD R6, R4, UR4, RZ ;  /* 0x0000000404067c24 */ /* 0x000fe4000f8e02ff */
[----:B------:R-:W-:Y:S02]  /*e4d0*/  IMAD R9, R12, UR6, RZ ;  /* 0x000000060c097c24 */ /* 0x000fe4000f8e02ff */
[C---:B------:R-:W-:Y:S02]  /*e4e0*/  VIADD R4, R8.reuse, 0x20 ;  /* 0x0000002008047836 */ /* 0x040fe40000000000 */
[C---:B------:R-:W-:Y:S01]  /*e4f0*/  IMAD R5, R7.reuse, UR5, R6 ;  /* 0x0000000507057c24 */ /* 0x040fe2000f8e0206 */
[-C--:B------:R-:W-:Y:S01]  /*e500*/  ISETP.GE.AND P2, PT, R8, R9.reuse, PT ;  /* 0x000000090800720c */ /* 0x080fe20003f46270 */
[----:B------:R-:W-:Y:S01]  /*e510*/  IMAD.WIDE.U32 R2, R7, UR4, R2 ;  /* 0x0000000407027c25 */ /* 0x000fe2000f8e0002 */
[----:B------:R-:W-:Y:S01]  /*e520*/  ISETP.GE.AND P1, PT, R4, R9, PT ;  /* 0x000000090400720c */ /* 0x000fe20003f26270 */
[----:B------:R-:W-:-:S02]  /*e530*/  ULDC.64 UR4, c[0x0][0xa80] ;  /* 0x0002a00000047ab9 */ /* 0x000fc40000000a00 */
[----:B------:R-:W-:Y:S02]  /*e540*/  VIADD R4, R8, 0x40 ;  /* 0x0000004008047836 */ /* 0x000fe40000000000 */
[----:B------:R-:W-:Y:S01]  /*e550*/  IMAD.IADD R3, R3, 0x1, R5 ;  /* 0x0000000103037824 */ /* 0x000fe200078e0205 */
[----:B------:R-:W-:Y:S02]  /*e560*/  LEA R5, P3, R2, UR4, 0x1 ;  /* 0x0000000402057c11 */ /* 0x000fe4000f8608ff */
[----:B------:R-:W-:Y:S02]  /*e570*/  ISETP.GE.AND P0, PT, R4, R9, PT ;  /* 0x000000090400720c */ /* 0x000fe40003f06270 */
[----:B------:R-:W-:Y:S02]  /*e580*/  LEA.HI.X R4, R2, UR5, R3, 0x1, P3 ;  /* 0x0000000502047c11 */ /* 0x000fe400098f0c03 */
[----:B------:R2:W3:Y:S04]  /*e590*/  SHFL.IDX PT, R2, R5, RZ, 0x181f ;  /* 0x00181fff05027589 */ /* 0x0004e800000e0000 */
[----:B------:R2:W4:Y:S01]  /*e5a0*/  SHFL.IDX PT, R3, R4, RZ, 0x181f ;  /* 0x00181fff04037589 */ /* 0x00052200000e0000 */
[----:B------:R-:W-:Y:S05]  /*e5b0*/  @P2 BRA `(.L_x_1177) ;  /* 0x0000000000282947 */ /* 0x000fea0003800000 */
[----:B------:R-:W-:Y:S01]  /*e5c0*/  ULDC UR4, c[0x0][0xac8] ;  /* 0x0002b20000047ab9 */ /* 0x000fe20000000800 */
[----:B------:R-:W-:Y:S01]  /*e5d0*/  ULDC.64 UR6, c[0x0][0x208] ;  /* 0x0000820000067ab9 */ /* 0x000fe20000000a00 */
[----:B------:R-:W-:Y:S02]  /*e5e0*/  ISETP.GE.AND P4, PT, R23, UR4, PT ;  /* 0x0000000417007c0c */ /* 0x000fe4000bf86270 */
[----:B------:R-:W-:-:S11]  /*e5f0*/  ISETP.GE.AND P5, PT, R160, UR4, PT ;  /* 0x00000004a0007c0c */ /* 0x000fd6000bfa6270 */
[CC--:B---3--:R-:W-:Y:S02]  /*e600*/  @!P4 LEA R6, P2, R23.reuse, R2.reuse, 0x1 ;  /* 0x000000021706c211 */ /* 0x0c8fe400078408ff */
[C---:B------:R-:W-:Y:S02]  /*e610*/  @!P5 LEA R2, P3, R160.reuse, R2, 0x1 ;  /* 0x00000002a002d211 */ /* 0x040fe400078608ff */
[-C--:B----4-:R-:W-:Y:S02]  /*e620*/  @!P4 LEA.HI.X R7, R23, R3.reuse, R172, 0x1, P2 ;  /* 0x000000031707c211 */ /* 0x090fe400010f0cac */
[----:B------:R-:W-:-:S03]  /*e630*/  @!P5 LEA.HI.X R3, R160, R3, R171, 0x1, P3 ;  /* 0x00000003a003d211 */ /* 0x000fc600018f0cab */
[----:B------:R3:W-:Y:S04]  /*e640*/  @!P4 ST.E.128 desc[UR6][R6.64], RZ ;  /* 0x000000ff0600c985 */ /* 0x0007e8000c101d06 */
[----:B------:R3:W-:Y:S02]  /*e650*/  @!P5 ST.E.128 desc[UR6][R2.64], RZ ;  /* 0x000000ff0200d985 */ /* 0x0007e4000c101d06 */
.L_x_1177:
[----:B------:R-:W-:Y:S05]  /*e660*/  BSYNC B1 ;  /* 0x0000000000017941 */ /* 0x000fea0003800000 */
.L_x_1176:
[----:B---34-:R3:W4:Y:S01]  /*e670*/  SHFL.IDX PT, R3, R4, 0x1, 0x181f ;  /* 0x00381f0004037f89 */ /* 0x01872200000e0000 */
[----:B------:R-:W-:Y:S03]  /*e680*/  BSSY B1, `(.L_x_1178) ;  /* 0x000000d000017945 */ /* 0x000fe60003800000 */
[----:B------:R3:W0:Y:S01]  /*e690*/  SHFL.IDX PT, R2, R5, 0x1, 0x181f ;  /* 0x00381f0005027f89 */ /* 0x00062200000e0000 */
        /* <DEDUP_REMOVED lines=9> */
[----:B------:R0:W-:Y:S04]  /*e730*/  @!P3 ST.E.128 desc[UR6][R6.64], RZ ;  /* 0x000000ff0600b985 */ /* 0x0001e8000c101d06 */
[----:B------:R0:W-:Y:S02]  /*e740*/  @!P4 ST.E.128 desc[UR6][R2.64], RZ ;  /* 0x000000ff0200c985 */ /* 0x0001e4000c101d06 */
.L_x_1179:
[----:B------:R-:W-:Y:S05]  /*e750*/  BSYNC B1 ;  /* 0x0000000000017941 */ /* 0x000fea0003800000 */
.L_x_1178:
[----:B0---4-:R0:W4:Y:S01]  /*e760*/  SHFL.IDX PT, R3, R4, 0x2, 0x181f ;  /* 0x00581f0004037f89 */ /* 0x01112200000e0000 */
        /* <DEDUP_REMOVED lines=13> */
.L_x_1181:
[----:B------:R-:W-:Y:S05]  /*e840*/  BSYNC B1 ;  /* 0x0000000000017941 */ /* 0x000fea0003800000 */
.L_x_1180:
[----:B0-----:R-:W-:Y:S01]  /*e850*/  VIADD R2, R8, 0x60 ;  /* 0x0000006008027836 */ /* 0x001fe20000000000 */
[----:B--23--:R-:W0:Y:S04]  /*e860*/  SHFL.IDX PT, R4, R4, 0x3, 0x181f ;  /* 0x00781f0004047f89 */ /* 0x00ce2800000e0000 */
[----:B------:R-:W-:Y:S01]  /*e870*/  ISETP.GE.AND P0, PT, R2, R9, PT ;  /* 0x000000090200720c */ /* 0x000fe20003f06270 */
[----:B----4-:R2:W3:-:S12]  /*e880*/  SHFL.IDX PT, R3, R5, 0x3, 0x181f ;  /* 0x00781f0005037f89 */ /* 0x0104d800000e0000 */
[----:B--2---:R-:W-:Y:S05]  /*e890*/  @P0 BRA `(.L_x_1173) ;  /* 0x0000000000280947 */ /* 0x004fea0003800000 */
        /* <DEDUP_REMOVED lines=8> */
[----:B------:R2:W-:Y:S04]  /*e920*/  @!P2 ST.E.128 desc[UR6][R6.64], RZ ;  /* 0x000000ff0600a985 */ /* 0x0005e8000c101d06 */
[----:B------:R2:W-:Y:S02]  /*e930*/  @!P3 ST.E.128 desc[UR6][R2.64], RZ ;  /* 0x000000ff0200b985 */ /* 0x0005e4000c101d06 */
.L_x_1173:
[----:B------:R-:W-:Y:S05]  /*e940*/  BSYNC B0 ;  /* 0x0000000000007941 */ /* 0x000fea0003800000 */
.L_x_1165:
[----:B------:R-:W-:Y:S02]  /*e950*/  ULDC UR4, c[0x0][0xc38] ;  /* 0x00030e0000047ab9 */ /* 0x000fe40000000800 */
[----:B-1----:R-:W-:-:S13]  /*e960*/  ISETP.GE.AND P0, PT, R0, UR4, PT ;  /* 0x0000000400007c0c */ /* 0x002fda000bf06270 */
[----:B------:R-:W-:Y:S05]  /*e970*/  @!P0 BRA `(.L_x_1182) ;  /* 0xffffff2400108947 */ /* 0x000fea000383ffff */
[----:B------:R-:W-:Y:S05]  /*e980*/  EXIT ;  /* 0x000000000000794d */ /* 0x000fea0003800000 */
.L_x_1084:
[----:B------:R-:W-:-:S08]  /*e990*/  NOP ;  /* 0x0000000000007918 */ /* 0x000fd00000000000 */
[----:B0-----:R-:W0:-:S00]  /*e9a0*/  USETMAXREG.DEALLOC.CTAPOOL 0x18 ;  /* 0x00000018000079c8 */ /* 0x001e0000080e0500 */
[----:B0-----:R-:W2:Y:S01]  /*e9b0*/  LDL.LU R2, [R1+0xc] ;  /* 0x00000c0001027983 */ /* 0x001ea20000300800 */
[----:B------:R-:W-:-:S05]  /*e9c0*/  LOP3.LUT R0, R0, 0x3, RZ, 0xc0, !PT ;  /* 0x0000000300007812 */ /* 0x000fca00078ec0ff */
[----:B------:R-:W0:Y:S01]  /*e9d0*/  S2UR UR6, SR_CTAID.X ;  /* 0x00000000000679c3 */ /* 0x000e220000002500 */
[----:B------:R-:W-:Y:S01]  /*e9e0*/  IMAD.MOV.U32 R18, RZ, RZ, RZ ;  /* 0x000000ffff127224 */ /* 0x000fe200078e00ff */
[----:B------:R-:W1:Y:S02]  /*e9f0*/  SHFL.IDX PT, R0, R0, RZ, 0x1f ;  /* 0x00001fff00007589 */ /* 0x000e6400000e0000 */
[----:B-1----:R-:W-:-:S04]  /*ea00*/  ISETP.NE.AND P0, PT, R0, RZ, PT ;  /* 0x000000ff0000720c */ /* 0x002fc80003f05270 */
[----:B------:R-:W0:Y:S09]  /*ea10*/  LDC R0, c[0x0][0xc38] ;  /* 0x00030e00ff007b82 */ /* 0x000e320000000800 */
[----:B------:R-:W-:Y:S06]  /*ea20*/  @P0 BAR.ARV 0x4, 0x180 ;  /* 0x0106000000000b1d */ /* 0x000fec0000002000 */
[----:B--2---:R-:W-:-:S04]  /*ea30*/  LOP3.LUT R2, R2, 0xfffffffb, RZ, 0xc0, !PT ;  /* 0xfffffffb02027812 */ /* 0x004fc800078ec0ff */
[----:B------:R-:W-:Y:S02]  /*ea40*/  @P0 LOP3.LUT R2, R2, 0x4, RZ, 0xfc, !PT ;  /* 0x0000000402020812 */ /* 0x000fe400078efcff */
[----:B0-----:R-:W-:Y:S01]  /*ea50*/  ISETP.LE.AND P0, PT, R0, UR6, PT ;  /* 0x0000000600007c0c */ /* 0x001fe2000bf03270 */
[----:B------:R-:W-:Y:S02]  /*ea60*/  IMAD.MOV.U32 R0, RZ, RZ, 0x1 ;  /* 0x00000001ff007424 */ /* 0x000fe400078e00ff */
[----:B------:R0:W-:Y:S04]  /*ea70*/  STL [R1+0xc], R2 ;  /* 0x00000c0201007387 */ /* 0x0001e80000100800 */
[----:B------:R0:W-:Y:S04]  /*ea80*/  STL [R1+0x18], RZ ;  /* 0x000018ff01007387 */ /* 0x0001e80000100800 */
[----:B------:R0:W-:Y:S02]  /*ea90*/  STL [R1+0x4], R0 ;  /* 0x0000040001007387 */ /* 0x0001e40000100800 */
[----:B------:R-:W-:Y:S05]  /*eaa0*/  @P0 BRA `(.L_x_1183) ;  /* 0x0000004800940947 */ /* 0x000fea0003800000 */
[----:B------:R-:W1:Y:S01]  /*eab0*/  S2R R6, SR_TID.X ;  /* 0x0000000000067919 */ /* 0x000e620000002100 */
[----:B------:R-:W2:Y:S01]  /*eac0*/  S2UR UR5, SR_CgaCtaId ;  /* 0x00000000000579c3 */ /* 0x000ea20000008800 */
[----:B------:R-:W-:Y:S01]  /*ead0*/  UMOV UR4, 0x400 ;  /* 0x0000040000047882 */ /* 0x000fe20000000000 */
[----:B------:R-:W-:Y:S01]  /*eae0*/  IMAD.MOV.U32 R18, RZ, RZ, RZ ;  /* 0x000000ffff127224 */ /* 0x000fe200078e00ff */
[----:B------:R-:W-:Y:S01]  /*eaf0*/  ULDC UR44, c[0x0][0xc] ;  /* 0x00000300002c7ab9 */ /* 0x000fe20000000800 */
[----:B------:R-:W-:Y:S01]  /*eb00*/  ULDC.64 UR38, c[0x0][0x198] ;  /* 0x0000660000267ab9 */ /* 0x000fe20000000a00 */
[----:B--2---:R-:W-:-:S06]  /*eb10*/  ULEA UR4, UR5, UR4, 0x18 ;  /* 0x0000000405047291 */ /* 0x004fcc000f8ec03f */
[----:B------:R-:W-:Y:S01]  /*eb20*/  IMAD.U32 R17, RZ, RZ, UR4 ;  /* 0x00000004ff117e24 */ /* 0x000fe2000f8e00ff */
[C---:B-1----:R-:W-:Y:S01]  /*eb30*/  LOP3.LUT R5, R6.reuse, 0x7f, RZ, 0xc0, !PT ;  /* 0x0000007f06057812 */ /* 0x042fe200078ec0ff */
[----:B0-----:R-:W-:-:S05]  /*eb40*/  IMAD.SHL.U32 R0, R6, 0x8, RZ ;  /* 0x0000000806007824 */ /* 0x001fca00078e00ff */
[C---:B------:R-:W-:Y:S02]  /*eb50*/  LOP3.LUT R2, R0.reuse, 0x1f8, RZ, 0xc0, !PT ;  /* 0x000001f800027812 */ /* 0x040fe400078ec0ff */
[----:B------:R-:W-:Y:S02]  /*eb60*/  LOP3.LUT R0, R0, 0x38, RZ, 0xc0, !PT ;  /* 0x0000003800007812 */ /* 0x000fe400078ec0ff */
[----:B------:R-:W-:Y:S01]  /*eb70*/  LOP3.LUT R3, R2, 0x38, R6, 0x78, !PT ;  /* 0x0000003802037812 */ /* 0x000fe200078e7806 */
[----:B------:R-:W-:-:S05]  /*eb80*/  IMAD.SHL.U32 R2, R5, 0x8, RZ ;  /* 0x0000000805027824 */ /* 0x000fca00078e00ff */
[----:B------:R-:W-:Y:S01]  /*eb90*/  LOP3.LUT R4, R3, 0x200, R2, 0xf8, !PT ;  /* 0x0000020003047812 */ /* 0x000fe200078ef802 */
[----:B------:R-:W-:Y:S01]  /*eba0*/  IMAD.SHL.U32 R2, R6, 0x10, RZ ;  /* 0x0000001006027824 */ /* 0x000fe200078e00ff */
[----:B------:R-:W-:-:S03]  /*ebb0*/  SHF.R.U32.HI R3, RZ, 0x3, R5 ;  /* 0x00000003ff037819 */ /* 0x000fc60000011605 */
[----:B------:R-:W-:Y:S01]  /*ebc0*/  IMAD R4, R4, 0x2, R17 ;  /* 0x0000000204047824 */ /* 0x000fe200078e0211 */
[----:B------:R-:W-:Y:S01]  /*ebd0*/  LOP3.LUT R2, R3, 0x70, R2, 0xf8, !PT ;  /* 0x0000007003027812 */ /* 0x000fe200078ef802 */
[----:B------:R-:W-:Y:S02]  /*ebe0*/  IMAD.U32 R3, RZ, RZ, UR6 ;  /* 0x00000006ff037e24 */ /* 0x000fe4000f8e00ff */
[----:B------:R-:W-:Y:S01]  /*ebf0*/  IMAD.MOV.U32 R2, RZ, RZ, 0x1 ;  /* 0x00000001ff027424 */ /* 0x000fe200078e00ff */
[----:B------:R-:W-:Y:S04]  /*ec00*/  STL [R1+0x10], R4 ;  /* 0x0000100401007387 */ /* 0x000fe80000100800 */
[----:B------:R-:W-:Y:S04]  /*ec10*/  STL [R1+0x14], R3 ;  /* 0x0000140301007387 */ /* 0x000fe80000100800 */
[----:B------:R-:W-:Y:S04]  /*ec20*/  STL [R1+0x18], RZ ;  /* 0x000018ff01007387 */ /* 0x000fe80000100800 */
[----:B------:R0:W-:Y:S02]  /*ec30*/  STL [R1+0x4], R2 ;  /* 0x0000040201007387 */ /* 0x0001e40000100800 */
[----:B0-----:R-:W-:-:S02]  /*ec40*/  LOP3.LUT R2, R0, 0x40, RZ, 0xfc, !PT ;  /* 0x0000004000027812 */ /* 0x001fc400078efcff */
[----:B------:R-:W-:-:S07]  /*ec50*/  LOP3.LUT R0, R0, 0x80, RZ, 0xfc, !PT ;  /* 0x0000008000007812 */ /* 0x000fce00078efcff */
.L_x_1279:
[----:B--2---:R-:W2:Y:S01]  /*ec60*/  LDL R0, [R1+0x14] ;  /* 0x0000140001007983 */ /* 0x004ea20000100800 */
[----:B------:R-:W-:Y:S02]  /*ec70*/  ULDC UR8, c[0x0][0xc60] ;  /* 0x0003180000087ab9 */ /* 0x000fe40000000800 */
[----:B------:R-:W-:-:S11]  /*ec80*/  UISETP.NE.AND UP0, UPT, UR8, 0x1, UPT ;  /* 0x000000010800788c */ /* 0x000fd6000bf05270 */
[----:B------:R-:W-:Y:S01]  /*ec90*/  @UP0 ULDC UR4, c[0x0][0xc64] ;  /* 0x0003190000040ab9 */ /* 0x000fe20000000800 */
[----:B------:R-:W-:Y:S01]  /*eca0*/  @UP0 ULDC UR9, c[0x0][0xc68] ;  /* 0x00031a0000090ab9 */ /* 0x000fe20000000800 */
[C---:B--2---:R-:W-:Y:S02]  /*ecb0*/  R2UR UR7, R0.reuse ;  /* 0x00000000000772ca */ /* 0x044fe400000e0000 */
[----:B------:R-:W-:-:S11]  /*ecc0*/  R2UR UR6, R0 ;  /* 0x00000000000672ca */ /* 0x000fd600000e0000 */
[----:B------:R-:W-:-:S04]  /*ecd0*/  UIMAD.WIDE.U32 UR4, UR7, UR4, URZ ;  /* 0x00000004070472a5 */ /* 0x000fc8000f8e003f */
[----:B------:R-:W-:-:S03]  /*ece0*/  @UP0 USHF.R.U32.HI UR7, URZ, UR9, UR5 ;  /* 0x000000093f070299 */ /* 0x000fc60008011605 */
[----:B------:R-:W-:Y:S02]  /*ecf0*/  ULDC UR4, c[0x0][0xc78] ;  /* 0x00031e0000047ab9 */ /* 0x000fe40000000800 */
[----:B------:R-:W-:Y:S02]  /*ed00*/  UISETP.GE.AND UP0, UPT, UR7, UR4, UPT ;  /* 0x000000040700728c */ /* 0x000fe4000bf06270 */
[----:B------:R-:W-:-:S04]  /*ed10*/  UIADD3 UR4, -UR7, URZ, URZ ;  /* 0x0000003f07047290 */ /* 0x000fc8000fffe13f */
[----:B------:R-:W-:Y:S01]  /*ed20*/  PLOP3.LUT P0, PT, PT, PT, UP0, 0x80, 0x0 ;  /* 0x000000000000781c */ /* 0x000fe20003f0f008 */
[----:B------:R-:W-:-:S12]  /*ed30*/  UIMAD UR8, UR8, UR4, UR6 ;  /* 0x00000004080872a4 */ /* 0x000fd8000f8e0206 */
[----:B01-3--:R-:W-:Y:S05]  /*ed40*/  @!P0 BRA `(.L_x_1184) ;  /* 0x0000000000208947 */ /* 0x00bfea0003800000 */
[----:B------:R-:W-:Y:S01]  /*ed50*/  ULDC UR9, c[0x0][0xc6c] ;  /* 0x00031b0000097ab9 */ /* 0x000fe20000000800 */
[----:B------:R-:W-:Y:S01]  /*ed60*/  UMOV UR6, UR8 ;  /* 0x0000000800067c82 */ /* 0x000fe20008000000 */
[----:B------:R-:W-:-:S11]  /*ed70*/  UISETP.NE.AND UP0, UPT, UR9, 0x1, UPT ;  /* 0x000000010900788c */ /* 0x000fd6000bf05270 */
[----:B------:R-:W-:Y:S02]  /*ed80*/  @UP0 ULDC.64 UR10, c[0x0][0xc70] ;  /* 0x00031c00000a0ab9 */ /* 0x000fe40000000a00 */
[----:B------:R-:W-:-:S04]  /*ed90*/  UIMAD.WIDE.U32 UR4, UR8, UR10, URZ ;  /* 0x0000000a080472a5 */ /* 0x000fc8000f8e003f */
[----:B------:R-:W-:-:S04]  /*eda0*/  @UP0 USHF.R.U32.HI UR6, URZ, UR11, UR5 ;  /* 0x0000000b3f060299 */ /* 0x000fc80008011605 */
[----:B------:R-:W-:Y:S01]  /*edb0*/  UIMAD UR4, UR6, UR9, URZ ;  /* 0x00000009060472a4 */ /* 0x000fe2000f8e023f */
[----:B------:R-:W-:Y:S11]  /*edc0*/  BRA `(.L_x_1185) ;  /* 0x00000000001c7947 */ /* 0x000ff60003800000 */
.L_x_1184:
[----:B------:R-:W-:Y:S01]  /*edd0*/  ULDC UR9, c[0x0][0xc54] ;  /* 0x0003150000097ab9 */ /* 0x000fe20000000800 */
[----:B------:R-:W-:Y:S01]  /*ede0*/  UMOV UR6, UR8 ;  /* 0x0000000800067c82 */ /* 0x000fe20008000000 */
[----:B------:R-:W-:-:S11]  /*edf0*/  UISETP.NE.AND UP0, UPT, UR9, 0x1, UPT ;  /* 0x000000010900788c */ /* 0x000fd6000bf05270 */
[----:B------:R-:W-:Y:S02]  /*ee00*/  @UP0 ULDC.64 UR10, c[0x0][0xc58] ;  /* 0x00031600000a0ab9 */ /* 0x000fe40000000a00 */
[----:B------:R-:W-:-:S04]  /*ee10*/  UIMAD.WIDE.U32 UR4, UR8, UR10, URZ ;  /* 0x0000000a080472a5 */ /* 0x000fc8000f8e003f */
[----:B------:R-:W-:-:S04]  /*ee20*/  @UP0 USHF.R.U32.HI UR6, URZ, UR11, UR5 ;  /* 0x0000000b3f060299 */ /* 0x000fc80008011605 */
[----:B------:R-:W-:-:S12]  /*ee30*/  UIMAD UR4, UR6, UR9, URZ ;  /* 0x00000009060472a4 */ /* 0x000fd8000f8e023f */
.L_x_1185:
[----:B------:R-:W-:Y:S02]  /*ee40*/  UIADD3 UR4, UR8, -UR4, URZ ;  /* 0x8000000408047290 */ /* 0x000fe4000fffe03f */
[----:B------:R-:W-:Y:S01]  /*ee50*/  ULOP3.LUT UR5, URZ, UR6, URZ, 0x33, !UPT ;  /* 0x000000063f057292 */ /* 0x000fe2000f8e333f */
[----:B------:R-:W-:Y:S01]  /*ee60*/  ULDC UR14, c[0x0][0xc48] ;  /* 0x00031200000e7ab9 */ /* 0x000fe20000000800 */
[----:B------:R-:W-:Y:S01]  /*ee70*/  ULDC UR8, c[0x0][0x448] ;  /* 0x0001120000087ab9 */ /* 0x000fe20000000800 */
[----:B------:R-:W-:Y:S01]  /*ee80*/  ULDC UR43, c[0x0][0xc3c] ;  /* 0x00030f00002b7ab9 */ /* 0x000fe20000000800 */
[----:B------:R-:W-:Y:S02]  /*ee90*/  UISETP.NE.AND UP2, UPT, UR14, 0x1, UPT ;  /* 0x000000010e00788c */ /* 0x000fe4000bf45270 */
[----:B------:R-:W-:Y:S02]  /*eea0*/  UISETP.NE.AND UP1, UPT, UR8, 0x1, UPT ;  /* 0x000000010800788c */ /* 0x000fe4000bf25270 */
[----:B------:R-:W-:Y:S01]  /*eeb0*/  UIADD3 UR43, UR5, UR43, URZ ;  /* 0x0000002b052b7290 */ /* 0x000fe2000fffe03f */
[----:B------:R-:W-:Y:S01]  /*eec0*/  ULDC.64 UR10, c[0x0][0x418] ;  /* 0x00010600000a7ab9 */ /* 0x000fe20000000a00 */
[----:B------:R-:W-:Y:S01]  /*eed0*/  ULDC UR13, c[0x0][0xc54] ;  /* 0x00031500000d7ab9 */ /* 0x000fe20000000800 */
[----:B------:R-:W-:-:S02]  /*eee0*/  UISETP.NE.U32.AND UP0, UPT, UR10, URZ, UPT ;  /* 0x0000003f0a00728c */ /* 0x000fc4000bf05070 */
[----:B------:R-:W-:Y:S02]  /*eef0*/  UIMAD UR13, UR7, UR13, UR4 ;  /* 0x0000000d070d72a4 */ /* 0x000fe4000f8e0204 */
[----:B------:R-:W-:Y:S01]  /*ef00*/  USHF.L.U32 UR43, UR43, 0x7, URZ ;  /* 0x000000072b2b7899 */ /* 0x000fe2000800063f */
[----:B------:R-:W-:Y:S01]  /*ef10*/  ULDC.64 UR4, c[0x0][0x9e0] ;  /* 0x0002780000047ab9 */ /* 0x000fe20000000a00 */
[----:B------:R-:W-:Y:S02]  /*ef20*/  UISETP.NE.AND.EX UP0, UPT, UR11, URZ, UPT, UP0 ;  /* 0x0000003f0b00728c */ /* 0x000fe4000bf05300 */
[----:B------:R-:W-:Y:S02]  /*ef30*/  UISETP.GE.AND UP3, UPT, UR5, 0x1, UPT ;  /* 0x000000010500788c */ /* 0x000fe4000bf66270 */
[----:B------:R-:W-:Y:S01]  /*ef40*/  UIADD3 UR12, UR43, 0x7f, URZ ;  /* 0x0000007f2b0c7890 */ /* 0x000fe2000fffe03f */
[----:B------:R-:W-:Y:S01]  /*ef50*/  ULDC UR10, c[0x0][0x424] ;  /* 0x00010900000a7ab9 */ /* 0x000fe20000000800 */
[----:B------:R-:W-:Y:S01]  /*ef60*/  ULDC UR6, c[0x0][0x288] ;  /* 0x0000a20000067ab9 */ /* 0x000fe20000000800 */
[----:B------:R-:W-:Y:S01]  /*ef70*/  @UP2 ULDC UR8, c[0x0][0xc4c] ;  /* 0x0003130000082ab9 */ /* 0x000fe20000000800 */
[----:B------:R-:W-:Y:S01]  /*ef80*/  @UP1 ULDC UR11, c[0x0][0x44c] ;  /* 0x00011300000b1ab9 */ /* 0x000fe20000000800 */
[----:B------:R-:W-:Y:S01]  /*ef90*/  USEL UR15, UR10, 0x1, UP0 ;  /* 0x000000010a0f7887 */ /* 0x000fe20008000000 */
[----:B------:R-:W-:Y:S01]  /*efa0*/  PLOP3.LUT P1, PT, PT, PT, UP3, 0x80, 0x0 ;  /* 0x000000000000781c */ /* 0x000fe20003f2f038 */
[----:B------:R-:W-:-:S02]  /*efb0*/  UIADD3 UR16, -UR6, 0x1, URZ ;  /* 0x0000000106107890 */ /* 0x000fc4000fffe13f */
[----:B------:R-:W-:Y:S02]  /*efc0*/  UIMAD.WIDE.U32 UR8, UR13, UR8, URZ ;  /* 0x000000080d0872a5 */ /* 0x000fe4000f8e003f */
[----:B------:R-:W-:Y:S01]  /*efd0*/  UIMAD.WIDE.U32 UR10, UR12, UR11, URZ ;  /* 0x0000000b0c0a72a5 */ /* 0x000fe2000f8e003f */
[----:B------:R-:W-:Y:S01]  /*efe0*/  ULDC UR7, c[0x0][0x2f0] ;  /* 0x0000bc0000077ab9 */ /* 0x000fe20000000800 */
[----:B------:R-:W-:Y:S01]  /*eff0*/  @UP2 ULDC UR17, c[0x0][0xc50] ;  /* 0x0003140000112ab9 */ /* 0x000fe20000000800 */
[----:B------:R-:W-:Y:S01]  /*f000*/  @UP1 ULDC UR18, c[0x0][0x450] ;  /* 0x0001140000121ab9 */ /* 0x000fe20000000800 */
[----:B------:R-:W-:Y:S01]  /*f010*/  UMOV UR42, UR13 ;  /* 0x0000000d002a7c82 */ /* 0x000fe20008000000 */
[----:B------:R-:W-:Y:S02]  /*f020*/  UIMAD UR16, UR15, UR7, UR16 ;  /* 0x000000070f1072a4 */ /* 0x000fe4000f8e0210 */
[----:B------:R-:W-:Y:S02]  /*f030*/  @UP2 USHF.R.U32.HI UR42, URZ, UR17, UR9 ;  /* 0x000000113f2a2299 */ /* 0x000fe40008011609 */
[----:B------:R-:W-:-:S02]  /*f040*/  @UP1 USHF.R.U32.HI UR12, URZ, UR18, UR11 ;  /* 0x000000123f0c1299 */ /* 0x000fc4000801160b */
[----:B------:R-:W-:Y:S02]  /*f050*/  UIADD3 UR36, -UR42, URZ, URZ ;  /* 0x0000003f2a247290 */ /* 0x000fe4000fffe13f */
[----:B------:R-:W-:Y:S02]  /*f060*/  UIADD3 UR12, UR16, UR12, URZ ;  /* 0x0000000c100c7290 */ /* 0x000fe4000fffe03f */
[----:B------:R-:W-:Y:S02]  /*f070*/  UIMAD UR36, UR14, UR36, UR13 ;  /* 0x000000240e2472a4 */ /* 0x000fe4000f8e020d */
[----:B------:R-:W-:Y:S01]  /*f080*/  UIADD3 UR4, UR12, UR4, URZ ;  /* 0x000000040c047290 */ /* 0x000fe2000fffe03f */
[----:B------:R-:W-:Y:S11]  /*f090*/  @!P1 BRA `(.L_x_1186) ;  /* 0x0000000000449947 */ /* 0x000ff60003800000 */
[----:B------:R-:W-:Y:S01]  /*f0a0*/  ISETP.LT.AND P0, PT, RZ, UR12, PT ;  /* 0x0000000cff007c0c */ /* 0x000fe2000bf01270 */
[----:B------:R-:W-:-:S12]  /*f0b0*/  UIADD3 UR10, UR12, -0x1, URZ ;  /* 0xffffffff0c0a7890 */ /* 0x000fd8000fffe03f */
[----:B------:R-:W-:Y:S05]  /*f0c0*/  @P0 BRA `(.L_x_1187) ;  /* 0x00000000001c0947 */ /* 0x000fea0003800000 */
[----:B------:R-:W-:Y:S02]  /*f0d0*/  UISETP.NE.AND UP0, UPT, UR5, 0x1, UPT ;  /* 0x000000010500788c */ /* 0x000fe4000bf05270 */
[----:B------:R-:W-:-:S09]  /*f0e0*/  UIADD3 UR10, -UR12, URZ, URZ ;  /* 0x0000003f0c0a7290 */ /* 0x000fd2000fffe13f */
[----:B------:R-:W-:Y:S02]  /*f0f0*/  @UP0 ULDC.64 UR12, c[0x0][0x9e8] ;  /* 0x00027a00000c0ab9 */ /* 0x000fe40000000a00 */
[----:B------:R-:W-:-:S04]  /*f100*/  UIMAD.WIDE.U32 UR8, UR10, UR12, URZ ;  /* 0x0000000c0a0872a5 */ /* 0x000fc8000f8e003f */
[----:B------:R-:W-:-:S04]  /*f110*/  @UP0 USHF.R.U32.HI UR10, URZ, UR13, UR9 ;  /* 0x0000000d3f0a0299 */ /* 0x000fc80008011609 */
[----:B------:R-:W-:Y:S01]  /*f120*/  ULOP3.LUT UR10, URZ, UR10, URZ, 0x33, !UPT ;  /* 0x0000000a3f0a7292 */ /* 0x000fe2000f8e333f */
[----:B------:R-:W-:Y:S11]  /*f130*/  BRA `(.L_x_1188) ;  /* 0x0000000000107947 */ /* 0x000ff60003800000 */
.L_x_1187:
[----:B------:R-:W-:-:S11]  /*f140*/  UISETP.NE.AND UP0, UPT, UR5, 0x1, UPT ;  /* 0x000000010500788c */ /* 0x000fd6000bf05270 */
[----:B------:R-:W-:Y:S02]  /*f150*/  @UP0 ULDC.64 UR12, c[0x0][0x9e8] ;  /* 0x00027a00000c0ab9 */ /* 0x000fe40000000a00 */
[----:B------:R-:W-:-:S04]  /*f160*/  UIMAD.WIDE.U32 UR8, UR10, UR12, URZ ;  /* 0x0000000c0a0872a5 */ /* 0x000fc8000f8e003f */
[----:B------:R-:W-:-:S12]  /*f170*/  @UP0 USHF.R.U32.HI UR10, URZ, UR13, UR9 ;  /* 0x0000000d3f0a0299 */ /* 0x000fd80008011609 */
.L_x_1188:
[----:B------:R-:W-:-:S04]  /*f180*/  UIMAD UR10, UR10, UR5, UR5 ;  /* 0x000000050a0a72a4 */ /* 0x000fc8000f8e0205 */
[----:B------:R-:W-:-:S04]  /*f190*/  UISETP.LT.AND UP0, UPT, UR4, UR10, UPT ;  /* 0x0000000a0400728c */ /* 0x000fc8000bf01270 */
[----:B------:R-:W-:-:S12]  /*f1a0*/  USEL UR4, UR4, UR10, UP0 ;  /* 0x0000000a04047287 */ /* 0x000fd80008000000 */
.L_x_1186:
[----:B------:R-:W-:Y:S02]  /*f1b0*/  UIMAD UR8, UR15, UR7, 0x5f ;  /* 0x0000005f0f0874a4 */ /* 0x000fe4000f8e0207 */
[----:B------:R-:W-:Y:S02]  /*f1c0*/  UIADD3 UR10, UR4, 0x5f, URZ ;  /* 0x0000005f040a7890 */ /* 0x000fe4000fffe03f */
[----:B------:R-:W-:Y:S02]  /*f1d0*/  UIMAD.WIDE UR8, UR8, 0x2aaaaaab, URZ ;  /* 0x2aaaaaab080878a5 */ /* 0x000fe4000f8e023f */
[----:B------:R-:W-:Y:S01]  /*f1e0*/  UIMAD.WIDE UR10, UR10, 0x2aaaaaab, URZ ;  /* 0x2aaaaaab0a0a78a5 */ /* 0x000fe2000f8e023f */
[----:B------:R-:W-:Y:S01]  /*f1f0*/  @UP1 ULDC UR12, c[0x0][0x44c] ;  /* 0x00011300000c1ab9 */ /* 0x000fe20000000800 */
[----:B------:R-:W-:Y:S02]  /*f200*/  UIMAD UR7, UR15, UR7, -UR6 ;  /* 0x000000070f0772a4 */ /* 0x000fe4000f8e0a06 */
[----:B------:R-:W-:-:S02]  /*f210*/  UIMAD.WIDE.U32 UR12, UR43, UR12, URZ ;  /* 0x0000000c2b0c72a5 */ /* 0x000fc4000f8e003f */
[----:B------:R-:W-:Y:S02]  /*f220*/  USHF.R.U32.HI UR6, URZ, 0x1f, UR9 ;  /* 0x0000001f3f067899 */ /* 0x000fe40008011609 */
[----:B------:R-:W-:Y:S01]  /*f230*/  USHF.R.U32.HI UR4, URZ, 0x1f, UR11 ;  /* 0x0000001f3f047899 */ /* 0x000fe2000801160b */
[----:B------:R-:W-:Y:S01]  /*f240*/  @UP1 ULDC UR16, c[0x0][0x450] ;  /* 0x0001140000101ab9 */ /* 0x000fe20000000800 */
[----:B------:R-:W-:Y:S01]  /*f250*/  UMOV UR14, UR43 ;  /* 0x0000002b000e7c82 */ /* 0x000fe20008000000 */
[----:B------:R-:W-:Y:S02]  /*f260*/  @UP1 USHF.R.U32.HI UR14, URZ, UR16, UR13 ;  /* 0x000000103f0e1299 */ /* 0x000fe4000801160d */
[----:B------:R-:W-:Y:S02]  /*f270*/  ULEA.HI.SX32 UR9, UR9, UR6, 0x1c ;  /* 0x0000000609097291 */ /* 0x000fe4000f8fe23f */
[----:B------:R-:W-:Y:S02]  /*f280*/  ULEA.HI.SX32 UR4, UR11, UR4, 0x1c ;  /* 0x000000040b047291 */ /* 0x000fe4000f8fe23f */
[----:B------:R-:W-:-:S02]  /*f290*/  UIADD3 UR6, UR7, UR14, URZ ;  /* 0x0000000e07067290 */ /* 0x000fc4000fffe03f */
[----:B------:R-:W-:Y:S01]  /*f2a0*/  UISETP.LT.AND UP0, UPT, UR9, UR4, UPT ;  /* 0x000000040900728c */ /* 0x000fe2000bf01270 */
[----:B------:R-:W-:Y:S02]  /*f2b0*/  ULDC UR8, c[0x0][0x9dc] ;  /* 0x0002770000087ab9 */ /* 0x000fe40000000800 */
[----:B------:R-:W-:Y:S02]  /*f2c0*/  UIADD3 UR8, UR6, -UR8, URZ ;  /* 0x8000000806087290 */ /* 0x000fe4000fffe03f */
[----:B------:R-:W-:Y:S01]  /*f2d0*/  USEL UR41, UR9, UR4, UP0 ;  /* 0x0000000409297287 */ /* 0x000fe20008000000 */
[----:B------:R-:W-:Y:S11]  /*f2e0*/  @!P1 BRA `(.L_x_1189) ;  /* 0x0000000000489947 */ /* 0x000ff60003800000 */
[----:B------:R-:W-:Y:S02]  /*f2f0*/  UMOV UR4, UR6 ;  /* 0x0000000600047c82 */ /* 0x000fe40008000000 */
[----:B------:R-:W-:-:S06]  /*f300*/  UISETP.GT.AND UP0, UPT, UR4, -0x1, UPT ;  /* 0xffffffff0400788c */ /* 0x000fcc000bf04270 */
[----:B------:R-:W-:-:S13]  /*f310*/  PLOP3.LUT P0, PT, PT, PT, UP0, 0x80, 0x0 ;  /* 0x000000000000781c */ /* 0x000fda0003f0f008 */
[----:B------:R-:W-:Y:S05]  /*f320*/  @P0 BRA `(.L_x_1190) ;  /* 0x00000000001c0947 */ /* 0x000fea0003800000 */
[----:B------:R-:W-:Y:S02]  /*f330*/  UISETP.NE.AND UP0, UPT, UR5, 0x1, UPT ;  /* 0x000000010500788c */ /* 0x000fe4000bf05270 */
[----:B------:R-:W-:-:S09]  /*f340*/  ULOP3.LUT UR4, URZ, UR4, URZ, 0x33, !UPT ;  /* 0x000000043f047292 */ /* 0x000fd2000f8e333f */
[----:B------:R-:W-:Y:S02]  /*f350*/  @UP0 ULDC.64 UR10, c[0x0][0x9e8] ;  /* 0x00027a00000a0ab9 */ /* 0x000fe40000000a00 */
[----:B------:R-:W-:-:S04]  /*f360*/  UIMAD.WIDE.U32 UR6, UR4, UR10, URZ ;  /* 0x0000000a040672a5 */ /* 0x000fc8000f8e003f */
[----:B------:R-:W-:-:S04]  /*f370*/  @UP0 USHF.R.U32.HI UR4, URZ, UR11, UR7 ;  /* 0x0000000b3f040299 */ /* 0x000fc80008011607 */
[----:B------:R-:W-:Y:S01]  /*f380*/  ULOP3.LUT UR4, URZ, UR4, URZ, 0x33, !UPT ;  /* 0x000000043f047292 */ /* 0x000fe2000f8e333f */
[----:B------:R-:W-:Y:S11]  /*f390*/  BRA `(.L_x_1191) ;  /* 0x0000000000107947 */ /* 0x000ff60003800000 */
.L_x_1190:
[----:B------:R-:W-:-:S11]  /*f3a0*/  UISETP.NE.AND UP0, UPT, UR5, 0x1, UPT ;  /* 0x000000010500788c */ /* 0x000fd6000bf05270 */
[----:B------:R-:W-:Y:S02]  /*f3b0*/  @UP0 ULDC.64 UR10, c[0x0][0x9e8] ;  /* 0x00027a00000a0ab9 */ /* 0x000fe40000000a00 */
[----:B------:R-:W-:-:S04]  /*f3c0*/  UIMAD.WIDE.U32 UR6, UR4, UR10, URZ ;  /* 0x0000000a040672a5 */ /* 0x000fc8000f8e003f */
[----:B------:R-:W-:-:S12]  /*f3d0*/  @UP0 USHF.R.U32.HI UR4, URZ, UR11, UR7 ;  /* 0x0000000b3f040299 */ /* 0x000fd80008011607 */
.L_x_1191:
[----:B------:R-:W-:-:S04]  /*f3e0*/  UIMAD UR4, UR4, UR5, URZ ;  /* 0x00000005040472a4 */ /* 0x000fc8000f8e023f */
[----:B------:R-:W-:-:S04]  /*f3f0*/  UISETP.LT.AND UP0, UPT, UR8, UR4, UPT ;  /* 0x000000040800728c */ /* 0x000fc8000bf01270 */
[----:B------:R-:W-:-:S12]  /*f400*/  USEL UR8, UR8, UR4, !UP0 ;  /* 0x0000000408087287 */ /* 0x000fd8000c000000 */
.L_x_1189:
[----:B------:R-:W-:Y:S01]  /*f410*/  UIMAD.WIDE UR4, UR8, 0x2aaaaaab, URZ ;  /* 0x2aaaaaab080478a5 */ /* 0x000fe2000f8e023f */
[----:B------:R-:W-:Y:S03]  /*f420*/  BSSY B7, `(.L_x_1192) ;  /* 0x00003f0000077945 */ /* 0x000fe60003800000 */
[----:B------:R-:W-:-:S04]  /*f430*/  USHF.R.U32.HI UR4, URZ, 0x1f, UR5 ;  /* 0x0000001f3f047899 */ /* 0x000fc80008011605 */
[----:B------:R-:W-:-:S04]  /*f440*/  ULEA.HI.SX32 UR4, UR5, UR4, 0x1c ;  /* 0x0000000405047291 */ /* 0x000fc8000f8fe23f */
[----:B------:R-:W-:-:S04]  /*f450*/  UISETP.LT.AND UP0, UPT, URZ, UR4, UPT ;  /* 0x000000043f00728c */ /* 0x000fc8000bf01270 */
[----:B------:R-:W-:-:S04]  /*f460*/  USEL UR40, URZ, UR4, !UP0 ;  /* 0x000000043f287287 */ /* 0x000fc8000c000000 */
[----:B------:R-:W-:-:S06]  /*f470*/  UISETP.GT.AND UP0, UPT, UR41, UR40, UPT ;  /* 0x000000282900728c */ /* 0x000fcc000bf04270 */
[----:B------:R-:W-:-:S13]  /*f480*/  PLOP3.LUT P0, PT, PT, PT, UP0, 0x80, 0x0 ;  /* 0x000000000000781c */ /* 0x000fda0003f0f008 */
[----:B------:R-:W-:Y:S05]  /*f490*/  @P0 BRA `(.L_x_1193) ;  /* 0x00000000004c0947 */ /* 0x000fea0003800000 */
[----:B------:R-:W0:Y:S02]  /*f4a0*/  S2R R0, SR_TID.X ;  /* 0x0000000000007919 */ /* 0x000e240000002100 */
        /* <DEDUP_REMOVED lines=10> */
[----:B-1----:R-:W2:Y:S01]  /*f550*/  @P0 ATOMG.E.ADD.STRONG.GPU PT, R3, desc[UR6][R2.64], R5 ;  /* 0x00000005020309a8 */ /* 0x002ea200081ee1c6 */
[----:B------:R-:W0:Y:S02]  /*f560*/  S2R R4, SR_LTMASK ;  /* 0x0000000000047919 */ /* 0x000e240000003900 */
[----:B0-----:R-:W-:-:S04]  /*f570*/  LOP3.LUT R4, R4, UR4, RZ, 0xc0, !PT ;  /* 0x0000000404047c12 */ /* 0x001fc8000f8ec0ff */
[----:B------:R-:W0:Y:S01]  /*f580*/  POPC R7, R4 ;  /* 0x0000000400077309 */ /* 0x000e220000000000 */
[----:B--2---:R-:W0:Y:S02]  /*f590*/  SHFL.IDX PT, R0, R3, R0, 0x1f ;  /* 0x00001f0003007589 */ /* 0x004e2400000e0000 */
[----:B0-----:R-:W-:-:S05]  /*f5a0*/  IADD3 R0, R0, UR44, R7 ;  /* 0x0000002c00007c10 */ /* 0x001fca000fffe007 */
[----:B------:R1:W-:Y:S01]  /*f5b0*/  STL [R1+0x14], R0 ;  /* 0x0000140001007387 */ /* 0x0003e20000100800 */
[----:B------:R-:W-:Y:S05]  /*f5c0*/  BRA `(.L_x_1194) ;  /* 0x0000003c00547947 */ /* 0x000fea0003800000 */
.L_x_1193:
[----:B------:R-:W-:Y:S01]  /*f5d0*/  VIADD R0, R17, 0x18400 ;  /* 0x0001840011007836 */ /* 0x000fe20000000000 */
[----:B------:R-:W-:Y:S04]  /*f5e0*/  BSSY B6, `(.L_x_1195) ;  /* 0x0000013000067945 */ /* 0x000fe80003800000 */
[----:B------:R-:W-:-:S13]  /*f5f0*/  LOP3.LUT P0, RZ, R0, 0x3ff, RZ, 0xc0, !PT ;  /* 0x000003ff00ff7812 */ /* 0x000fda000780c0ff */
[----:B------:R-:W-:Y:S05]  /*f600*/  @!P0 BRA `(.L_x_1196) ;  /* 0x0000000000408947 */ /* 0x000fea0003800000 */
        /* <DEDUP_REMOVED lines=16> */
.L_x_1196:
[----:B------:R-:W-:Y:S05]  /*f710*/  BSYNC B6 ;  /* 0x0000000000067941 */ /* 0x000fea0003800000 */
.L_x_1195:
        /* <DEDUP_REMOVED lines=8> */
[----:B------:R0:W1:Y:S01]  /*f7a0*/  LDC.64 R2, c[0x4][R16] ;  /* 0x0100000010027b82 */ /* 0x0000620000000a00 */
        /* <DEDUP_REMOVED lines=11> */
.L_x_1199:
        /* <DEDUP_REMOVED lines=15> */
.L_x_1198:
[----:B------:R-:W-:Y:S05]  /*f950*/  BSYNC B6 ;  /* 0x0000000000067941 */ /* 0x000fea0003800000 */
.L_x_1197:
[----:B------:R-:W-:Y:S01]  /*f960*/  ULDC.64 UR4, c[0x0][0x9f8] ;  /* 0x00027e0000047ab9 */ /* 0x000fe20000000a00 */
[----:B------:R-:W2:Y:S01]  /*f970*/  LDL.LU R0, [R1+0xc] ;  /* 0x00000c0001007983 */ /* 0x000ea20000300800 */
[----:B------:R-:W-:Y:S01]  /*f980*/  UISETP.NE.U32.AND UP0, UPT, UR4, URZ, UPT ;  /* 0x0000003f0400728c */ /* 0x000fe2000bf05070 */
[----:B------:R-:W-:Y:S01]  /*f990*/  IMAD.U32 R7, RZ, RZ, UR42 ;  /* 0x0000002aff077e24 */ /* 0x000fe2000f8e00ff */
[----:B------:R-:W-:Y:S02]  /*f9a0*/  ULDC.64 UR6, c[0x0][0x208] ;  /* 0x0000820000067ab9 */ /* 0x000fe40000000a00 */
[----:B------:R-:W-:-:S06]  /*f9b0*/  UISETP.NE.AND.EX UP0, UPT, UR5, URZ, UPT, UP0 ;  /* 0x0000003f0500728c */ /* 0x000fcc000bf05300 */
[----:B------:R-:W-:-:S05]  /*f9c0*/  PLOP3.LUT P0, PT, PT, PT, UP0, 0x80, 0x0 ;  /* 0x000000000000781c */ /* 0x000fca0003f0f008 */
[----:B------:R-:W-:Y:S02]  /*f9d0*/  @UP0 ULDC.64 UR4, c[0x0][0x9f8] ;  /* 0x00027e0000040ab9 */ /* 0x000fe40000000a00 */
[----:B------:R-:W-:-:S06]  /*f9e0*/  @UP0 UIMAD.WIDE UR4, UR42, 0x4, UR4 ;  /* 0x000000042a0408a5 */ /* 0x000fcc000f8e0204 */
[----:B------:R-:W-:Y:S02]  /*f9f0*/  IMAD.U32 R2, RZ, RZ, UR4 ;  /* 0x00000004ff027e24 */ /* 0x000fe4000f8e00ff */
[----:B------:R-:W-:-:S05]  /*fa00*/  IMAD.U32 R3, RZ, RZ, UR5 ;  /* 0x00000005ff037e24 */ /* 0x000fca000f8e00ff */
[----:B------:R0:W3:Y:S01]  /*fa10*/  @P0 LDG.E R7, desc[UR6][R2.64] ;  /* 0x0000000602070981 */ /* 0x0000e2000c1e1900 */
[----:B------:R-:W-:Y:S01]  /*fa20*/  UMOV UR4, 0xffffffff ;  /* 0xffffffff00047882 */ /* 0x000fe20000000000 */
[----:B------:R-:W-:Y:S01]  /*fa30*/  IMAD.U32 R19, RZ, RZ, UR41 ;  /* 0x00000029ff137e24 */ /* 0x000fe2000f8e00ff */
[----:B------:R-:W1:Y:S03]  /*fa40*/  S2R R4, SR_TID.X ;  /* 0x0000000000047919 */ /* 0x000e660000002100 */
[----:B------:R-:W-:Y:S01]  /*fa50*/  VIADD R19, R19, 0xffffffff ;  /* 0xffffffff13137836 */ /* 0x000fe20000000000 */
[----:B0-----:R-:W0:Y:S02]  /*fa60*/  LDC.64 R2, c[0x0][0x418] ;  /* 0x00010600ff027b82 */ /* 0x001e240000000a00 */
[----:B0-----:R-:W-:Y:S02]  /*fa70*/  ISETP.NE.U32.AND P0, PT, R2, RZ, PT ;  /* 0x000000ff0200720c */ /* 0x001fe40003f05070 */
[----:B-1----:R-:W-:-:S02]  /*fa80*/  SHF.R.U32.HI R4, RZ, 0x5, R4 ;  /* 0x00000005ff047819 */ /* 0x002fc40000011604 */
[----:B------:R-:W-:Y:S02]  /*fa90*/  ISETP.NE.AND.EX P1, PT, R3, RZ, PT, P0 ;  /* 0x000000ff0300720c */ /* 0x000fe40003f25300 */
[----:B------:R-:W-:Y:S02]  /*faa0*/  LOP3.LUT R4, R4, 0x3, RZ, 0xc0, !PT ;  /* 0x0000000304047812 */ /* 0x000fe400078ec0ff */
[----:B--2---:R-:W-:-:S09]  /*fab0*/  LOP3.LUT R0, R0, 0xfffffffe, RZ, 0xc0, !PT ;  /* 0xfffffffe00007812 */ /* 0x004fd200078ec0ff */
[----:B------:R-:W-:Y:S02]  /*fac0*/  @P1 LOP3.LUT R0, R0, 0x1, RZ, 0xfc, !PT ;  /* 0x0000000100001812 */ /* 0x000fe400078efcff */
[----:B---3--:R-:W-:Y:S01]  /*fad0*/  SHF.R.S32.HI R8, RZ, 0x1f, R7 ;  /* 0x0000001fff087819 */ /* 0x008fe20000011407 */
[----:B------:R0:W-:Y:S01]  /*fae0*/  STL [R1], R7 ;  /* 0x0000000701007387 */ /* 0x0001e20000100800 */
[----:B------:R-:W-:-:S03]  /*faf0*/  SEL R16, R7, RZ, !P1 ;  /* 0x000000ff07107207 */ /* 0x000fc60004800000 */
[----:B------:R0:W-:Y:S04]  /*fb00*/  STL [R1+0x8], R8 ;  /* 0x0000080801007387 */ /* 0x0001e80000100800 */
[----:B------:R0:W-:Y:S01]  /*fb10*/  STL [R1+0xc], R0 ;  /* 0x00000c0001007387 */ /* 0x0001e20000100800 */
[----:B------:R-:W-:Y:S05]  /*fb20*/  BRA.DIV UR4, `(.L_x_1200) ;  /* 0x00000042043c7947 */ /* 0x000fea000b800000 */
[----:B------:R1:W2:Y:S02]  /*fb30*/  SHFL.IDX PT, R14, R4, RZ, 0x1f ;  /* 0x00001fff040e7589 */ /* 0x0002a400000e0000 */
.L_x_1294:
[----:B------:R-:W-:Y:S02]  /*fb40*/  PLOP3.LUT P2, PT, PT, PT, PT, 0x8, 0x0 ;  /* 0x000000000000781c */ /* 0x000fe40003f4e170 */
[----:B0-----:R-:W-:Y:S02]  /*fb50*/  LOP3.LUT R0, R0, 0xfffffffd, RZ, 0xc0, !PT ;  /* 0xfffffffd00007812 */ /* 0x001fe400078ec0ff */
[----:B--2---:R-:W-:-:S09]  /*fb60*/  ISETP.NE.AND P0, PT, R14, RZ, PT ;  /* 0x000000ff0e00720c */ /* 0x004fd20003f05270 */
[----:B------:R-:W-:-:S05]  /*fb70*/  @P2 LOP3.LUT R0, R0, 0x2, RZ, 0xfc, !PT ;  /* 0x0000000200002812 */ /* 0x000fca00078efcff */
[----:B------:R0:W-:Y:S01]  /*fb80*/  STL [R1+0xc], R0 ;  /* 0x00000c0001007387 */ /* 0x0001e20000100800 */
[----:B------:R-:W-:Y:S05]  /*fb90*/  @P0 BRA `(.L_x_1201) ;  /* 0x0000000400280947 */ /* 0x000fea0003800000 */
[----:B------:R-:W-:-:S03]  /*fba0*/  UMOV UR4, 0xffffffff ;  /* 0xffffffff00047882 */ /* 0x000fc60000000000 */
[----:B------:R-:W-:Y:S05]  /*fbb0*/  BRA.DIV UR4, `(.L_x_1202) ;  /* 0x0000004204387947 */ /* 0x000fea000b800000 */
[----:B------:R-:W-:-:S13]  /*fbc0*/  ELECT P6, URZ, PT ;  /* 0x00000000003f782f */ /* 0x000fda00038c0000 */
.L_x_1297:
[----:B------:R-:W-:Y:S05]  /*fbd0*/  @!P6 BRA `(.L_x_1201) ;  /* 0x000000040018e947 */ /* 0x000fea0003800000 */
[----:B------:R-:W-:Y:S01]  /*fbe0*/  IMAD.MOV.U32 R16, RZ, RZ, R7 ;  /* 0x000000ffff107224 */ /* 0x000fe200078e0007 */
[----:B------:R-:W-:Y:S06]  /*fbf0*/  @!P1 BRA `(.L_x_1203) ;  /* 0x0000000000489947 */ /* 0x000fec0003800000 */
[----:B------:R-:W2:Y:S01]  /*fc00*/  LDC R6, c[0x0][0x43c] ;  /* 0x00010f00ff067b82 */ /* 0x000ea20000000800 */
[----:B------:R-:W-:Y:S01]  /*fc10*/  ULDC.64 UR4, c[0x0][0x428] ;  /* 0x00010a0000047ab9 */ /* 0x000fe20000000a00 */
[----:B------:R-:W-:Y:S01]  /*fc20*/  ULDC.64 UR6, c[0x0][0x208] ;  /* 0x0000820000067ab9 */ /* 0x000fe20000000a00 */
[----:B--2---:R-:W-:-:S13]  /*fc30*/  ISETP.NE.AND P0, PT, R6, 0x1, PT ;  /* 0x000000010600780c */ /* 0x004fda0003f05270 */
[----:B-1----:R-:W0:Y:S02]  /*fc40*/  @P0 LDC.64 R4, c[0x0][0x440] ;  /* 0x00011000ff040b82 */ /* 0x002e240000000a00 */
[----:B0-----:R-:W-:-:S04]  /*fc50*/  @P0 IMAD.HI.U32 R0, R19, R4, RZ ;  /* 0x0000000413000227 */ /* 0x001fc800078e00ff */
[----:B------:R-:W-:Y:S01]  /*fc60*/  IMAD.MOV.U32 R4, RZ, RZ, R19 ;  /* 0x000000ffff047224 */ /* 0x000fe200078e0013 */
[----:B------:R-:W-:-:S04]  /*fc70*/  @P0 SHF.R.U32.HI R4, RZ, R5, R0 ;  /* 0x00000005ff040219 */ /* 0x000fc80000011600 */
[--C-:B------:R-:W-:Y:S01]  /*fc80*/  SHF.R.S32.HI R5, RZ, 0x1f, R4.reuse ;  /* 0x0000001fff057819 */ /* 0x100fe20000011404 */
[----:B------:R-:W-:-:S04]  /*fc90*/  IMAD.MOV R0, RZ, RZ, -R4 ;  /* 0x000000ffff007224 */ /* 0x000fc800078e0a04 */
[----:B------:R-:W-:Y:S02]  /*fca0*/  IMAD R19, R6, R0, R19 ;  /* 0x0000000006137224 */ /* 0x000fe400078e0213 */
[----:B------:R-:W-:Y:S02]  /*fcb0*/  IMAD R0, R8, UR4, RZ ;  /* 0x0000000408007c24 */ /* 0x000fe4000f8e02ff */
[----:B------:R-:W-:-:S04]  /*fcc0*/  IMAD.WIDE.U32 R4, R7, UR4, R4 ;  /* 0x0000000407047c25 */ /* 0x000fc8000f8e0004 */
[----:B------:R-:W-:Y:S01]  /*fcd0*/  IMAD R0, R7, UR5, R0 ;  /* 0x0000000507007c24 */ /* 0x000fe2000f8e0200 */
[----:B------:R-:W-:-:S03]  /*fce0*/  LEA R2, P0, R4, R2, 0x2 ;  /* 0x0000000204027211 */ /* 0x000fc600078010ff */
[----:B------:R-:W-:-:S05]  /*fcf0*/  IMAD.IADD R0, R5, 0x1, R0 ;  /* 0x0000000105007824 */ /* 0x000fca00078e0200 */
[----:B------:R-:W-:-:S05]  /*fd00*/  LEA.HI.X R3, R4, R3, R0, 0x2, P0 ;  /* 0x0000000304037211 */ /* 0x000fca00000f1400 */
[----:B------:R2:W5:Y:S02]  /*fd10*/  LDG.E R16, desc[UR6][R2.64] ;  /* 0x0000000602107981 */ /* 0x000564000c1e1900 */
.L_x_1203:
[----:B--2---:R-:W2:Y:S01]  /*fd20*/  LDL R2, [R1+0x4] ;  /* 0x0000040001027983 */ /* 0x004ea20000100800 */
[----:B0-----:R-:W-:Y:S01]  /*fd30*/  IMAD R0, R18, 0x8, R17 ;  /* 0x0000000812007824 */ /* 0x001fe200078e0211 */
[----:B--2---:R-:W-:-:S04]  /*fd40*/  SHF.L.U32 R2, R2, 0x1f, RZ ;  /* 0x0000001f02027819 */ /* 0x004fc800000006ff */
[----:B------:R-:W0:Y:S02]  /*fd50*/  SYNCS.PHASECHK.TRANS64.TRYWAIT P0, [R0+URZ+0x2a840], R2 ;  /* 0x02a84002000075a7 */ /* 0x000e24000800017f */
[----:B0-----:R-:W-:Y:S05]  /*fd60*/  @!P0 BRA `(.L_x_1204) ;  /* 0x0000003c00ec8947 */ /* 0x001fea0003800000 */
.L_x_1298:
[----:B------:R-:W2:Y:S02]  /*fd70*/  S2R R3, SR_TID.X ;  /* 0x0000000000037919 */ /* 0x000ea40000002100 */
[----:B--2---:R-:W-:-:S04]  /*fd80*/  LOP3.LUT R3, R3, 0x7f, RZ, 0xc0, !PT ;  /* 0x0000007f03037812 */ /* 0x004fc800078ec0ff */
[----:B------:R-:W-:-:S13]  /*fd90*/  ISETP.NE.AND P0, PT, R3, RZ, PT ;  /* 0x000000ff0300720c */ /* 0x000fda0003f05270 */
        /* <DEDUP_REMOVED lines=8> */
.L_x_1205:
[----:B0-----:R-:W2:Y:S01]  /*fe20*/  LDL.LU R2, [R1+0xc] ;  /* 0x00000c0001027983 */ /* 0x001ea20000300800 */
[----:B------:R-:W-:Y:S01]  /*fe30*/  R2UR UR33, R0 ;  /* 0x00000000002172ca */ /* 0x000fe200000e0000 */
[----:B------:R-:W-:Y:S01]  /*fe40*/  IMAD R0, R18, 0x9000, R17 ;  /* 0x0000900012007824 */ /* 0x000fe200078e0211 */
[----:B------:R-:W-:Y:S01]  /*fe50*/  R2UR UR35, R19 ;  /* 0x00000000132372ca */ /* 0x000fe200000e0000 */
[----:B------:R-:W-:Y:S01]  /*fe60*/  UIADD3 UR4, UP0, UR38, 0x370, URZ ;  /* 0x0000037026047890 */ /* 0x000fe2000ff1e03f */
[----:B------:R-:W-:Y:S01]  /*fe70*/  PLOP3.LUT P0, PT, PT, PT, PT, 0x80, 0x0 ;  /* 0x000000000000781c */ /* 0x000fe20003f0f070 */
[----:B------:R-:W-:Y:S01]  /*fe80*/  UMOV UR6, 0x0 ;  /* 0x0000000000067882 */ /* 0x000fe20000000000 */
[----:B------:R-:W-:Y:S01]  /*fe90*/  R2UR UR8, R0 ;  /* 0x00000000000872ca */ /* 0x000fe200000e0000 */
[----:B------:R-:W-:Y:S01]  /*fea0*/  UIADD3.X UR5, URZ, UR39, URZ, UP0, !UPT ;  /* 0x000000273f057290 */ /* 0x000fe200087fe43f */
[----:B-----5:R-:W-:Y:S01]  /*feb0*/  R2UR UR37, R16 ;  /* 0x00000000102572ca */ /* 0x020fe200000e0000 */
[----:B------:R-:W-:Y:S01]  /*fec0*/  UMOV UR7, 0x14f00000 ;  /* 0x14f0000000077882 */ /* 0x000fe20000000000 */
[----:B------:R-:W-:Y:S01]  /*fed0*/  UMOV UR34, URZ ;  /* 0x0000003f00227c82 */ /* 0x000fe20008000000 */
[----:B------:R-:W-:Y:S01]  /*fee0*/  UMOV UR18, 0x40 ;  /* 0x0000004000127882 */ /* 0x000fe20000000000 */
[----:B------:R-:W-:Y:S01]  /*fef0*/  UMOV UR20, UR36 ;  /* 0x0000002400147c82 */ /* 0x000fe20008000000 */
[----:B------:R-:W-:-:S02]  /*ff00*/  UIADD3 UR33, UR33, 0x2a830, URZ ;  /* 0x0002a83021217890 */ /* 0x000fc4000fffe03f */
[----:B------:R-:W-:Y:S01]  /*ff10*/  UIMAD UR35, UR35, 0x60, URZ ;  /* 0x00000060232378a4 */ /* 0x000fe2000f8e023f */
[----:B------:R-:W-:Y:S01]  /*ff20*/  UMOV UR10, 0x80 ;  /* 0x00000080000a7882 */ /* 0x000fe20000000000 */
[----:B------:R-:W-:Y:S02]  /*ff30*/  UMOV UR12, UR36 ;  /* 0x00000024000c7c82 */ /* 0x000fe40008000000 */
[----:B------:R-:W-:Y:S02]  /*ff40*/  UIADD3 UR32, UR8, 0x18400, URZ ;  /* 0x0001840008207890 */ /* 0x000fe4000fffe03f */
[----:B------:R-:W-:Y:S02]  /*ff50*/  UIADD3 UR16, UR8, 0x1b400, URZ ;  /* 0x0001b40008107890 */ /* 0x000fe4000fffe03f */
[----:B------:R-:W-:Y:S01]  /*ff60*/  UIADD3 UR8, UR8, 0x1e400, URZ ;  /* 0x0001e40008087890 */ /* 0x000fe2000fffe03f */
[----:B------:R-:W-:Y:S01]  /*ff70*/  UMOV UR21, UR37 ;  /* 0x0000002500157c82 */ /* 0x000fe20008000000 */
[----:B------:R-:W-:Y:S01]  /*ff80*/  UMOV UR17, UR33 ;  /* 0x0000002100117c82 */ /* 0x000fe20008000000 */
[----:B------:R-:W-:Y:S01]  /*ff90*/  UMOV UR19, UR35 ;  /* 0x0000002300137c82 */ /* 0x000fe20008000000 */
[----:B------:R-:W-:Y:S01]  /*ffa0*/  UMOV UR13, UR37 ;  /* 0x00000025000d7c82 */ /* 0x000fe20008000000 */
[----:B------:R-:W-:Y:S01]  /*ffb0*/  UMOV UR9, UR33 ;  /* 0x0000002100097c82 */ /* 0x000fe20008000000 */
[----:B------:R-:W-:Y:S01]  /*ffc0*/  UMOV UR11, UR35 ;  /* 0x00000023000b7c82 */ /* 0x000fe20008000000 */
[----:B------:R3:W-:Y:S01]  /*ffd0*/  UTMALDG.4D [UR32], [UR4], desc[UR6] ;  /* 0x00000620040075b4 */ /* 0x0007e20008019000 */
[----:B------:R3:W-:Y:S01]  /*ffe0*/  UTMALDG.4D [UR16], [UR4], desc[UR6] ;  /* 0x00000610040075b4 */ /* 0x0007e20008019000 */
[----:B------:R3:W-:Y:S01]  /*fff0*/  UTMALDG.4D [UR8], [UR4], desc[UR6] ;  /* 0x00000608040075b4 */ /* 0x0007e20008019000 */
[----:B--2---:R-:W-:-:S04]  /*10000*/  LOP3.LUT R2, R2, 0xfffffffd, RZ, 0xc0, !PT ;  /* 0xfffffffd02027812 */ /* 0x004fc800078ec0ff */
[----:B------:R-:W-:-:S05]  /*10010*/  @P0 LOP3.LUT R2, R2, 0x2, RZ, 0xfc, !PT ;  /* 0x0000000202020812 */ /* 0x000fca00078efcff */
[----:B------:R3:W-:Y:S01]  /*10020*/  STL [R1+0xc], R2 ;  /* 0x00000c0201007387 */ /* 0x0007e20000100800 */
[----:B------:R-:W-:Y:S01]  /*10030*/  NOP ;  /* 0x0000000000007918 */ /* 0x000fe20000000000 */
.L_x_1201:
[----:B0-----:R-:W-:Y:S01]  /*10040*/  VIADD R0, R17, 0xc400 ;  /* 0x0000c40011007836 */ /* 0x001fe20000000000 */
[----:B------:R-:W-:Y:S05]  /*10050*/  WARPSYNC.ALL ;  /* 0x0000000000007948 */ /* 0x000fea0003800000 */
[----:B------:R-:W-:Y:S01]  /*10060*/  BAR.SYNC.DEFER_BLOCKING 0x8, 0x180 ;  /* 0x0206000000007b1d */ /* 0x000fe20000010000 */
[----:B------:R-:W-:-:S05]  /*10070*/  LOP3.LUT P0, RZ, R0, 0x3ff, RZ, 0xc0, !PT ;  /* 0x000003ff00ff7812 */ /* 0x000fca000780c0ff */
[----:B------:R-:W-:Y:S08]  /*10080*/  BSSY B6, `(.L_x_1206) ;  /* 0x0000012000067945 */ /* 0x000ff00003800000 */
[----:B------:R-:W-:Y:S05]  /*10090*/  @!P0 BRA `(.L_x_1207) ;  /* 0x0000000000408947 */ /* 0x000fea0003800000 */
[----:B---3--:R-:W-:Y:S01]  /*100a0*/  MOV R2, 0x0 ;  /* 0x0000000000027802 */ /* 0x008fe20000000f00 */
[----:B------:R-:W-:Y:S01]  /*100b0*/  ULDC.64 UR6, c[0x4][0x118] ;  /* 0x0100460000067ab9 */ /* 0x000fe20000000a00 */
[----:B------:R-:W-:Y:S01]  /*100c0*/  ULDC.64 UR8, c[0x4][0x120] ;  /* 0x0100480000087ab9 */ /* 0x000fe20000000a00 */
[----:B------:R-:W-:Y:S01]  /*100d0*/  ULDC.64 UR4, c[0x4][0x88] ;  /* 0x0100220000047ab9 */ /* 0x000fe20000000a00 */
[----:B-1----:R-:W-:Y:S02]  /*100e0*/  IMAD.U32 R4, RZ, RZ, UR6 ;  /* 0x00000006ff047e24 */ /* 0x002fe4000f8e00ff */
        /* <DEDUP_REMOVED lines=11> */
.L_x_1207:
[----:B---3--:R-:W-:Y:S05]  /*101a0*/  BSYNC B6 ;  /* 0x0000000000067941 */ /* 0x008fea0003800000 */
.L_x_1206:
[----:B------:R-:W0:Y:S01]  /*101b0*/  S2R R2, SR_TID.X ;  /* 0x0000000000027919 */ /* 0x000e220000002100 */
[----:B------:R-:W2:Y:S01]  /*101c0*/  LDC R7, c[0x0][0x448] ;  /* 0x00011200ff077b82 */ /* 0x000ea20000000800 */
[----:B------:R-:W-:Y:S01]  /*101d0*/  USHF.R.S32.HI UR4, URZ, 0x1f, UR36 ;  /* 0x0000001f3f047899 */ /* 0x000fe20008011424 */
[----:B------:R-:W-:Y:S01]  /*101e0*/  ULDC.64 UR8, c[0x0][0x2d8] ;  /* 0x0000b60000087ab9 */ /* 0x000fe20000000a00 */
[----:B------:R-:W3:Y:S02]  /*101f0*/  S2R R9, SR_TID.X ;  /* 0x0000000000097919 */ /* 0x000ee40000002100 */
[----:B------:R-:W-:Y:S02]  /*10200*/  UIMAD UR6, UR4, UR8, URZ ;  /* 0x00000008040672a4 */ /* 0x000fe4000f8e023f */
[----:B------:R-:W-:Y:S01]  /*10210*/  UIMAD.WIDE.U32 UR4, UR36, UR8, URZ ;  /* 0x00000008240472a5 */ /* 0x000fe2000f8e003f */
[----:B------:R-:W4:Y:S01]  /*10220*/  S2R R8, SR_TID.X ;  /* 0x0000000000087919 */ /* 0x000f220000002100 */
[----:B------:R-:W-:-:S02]  /*10230*/  UIMAD UR6, UR36, UR9, UR6 ;  /* 0x00000009240672a4 */ /* 0x000fc4000f8e0206 */
[----:B------:R-:W-:Y:S02]  /*10240*/  USHF.R.S32.HI UR7, URZ, 0x1f, UR42 ;  /* 0x0000001f3f077899 */ /* 0x000fe4000801142a */
[----:B------:R-:W-:Y:S01]  /*10250*/  UIADD3 UR5, UR5, UR6, URZ ;  /* 0x0000000605057290 */ /* 0x000fe2000fffe03f */
[----:B------:R-:W-:-:S03]  /*10260*/  ULDC.64 UR8, c[0x0][0x2e0] ;  /* 0x0000b80000087ab9 */ /* 0x000fc60000000a00 */
[----:B------:R-:W-:Y:S02]  /*10270*/  UIMAD.WIDE.U32 UR4, UR42, UR8, UR4 ;  /* 0x000000082a0472a5 */ /* 0x000fe4000f8e0004 */
[----:B------:R-:W-:-:S04]  /*10280*/  UIMAD UR6, UR7, UR8, URZ ;  /* 0x00000008070672a4 */ /* 0x000fc8000f8e023f */
[----:B------:R-:W-:Y:S01]  /*10290*/  UIMAD UR6, UR42, UR9, UR6 ;  /* 0x000000092a0672a4 */ /* 0x000fe2000f8e0206 */
[----:B--2---:R-:W-:Y:S01]  /*102a0*/  ISETP.NE.AND P0, PT, R7, 0x1, PT ;  /* 0x000000010700780c */ /* 0x004fe20003f05270 */
[----:B-1----:R-:W-:Y:S02]  /*102b0*/  IMAD.U32 R4, RZ, RZ, UR4 ;  /* 0x00000004ff047e24 */ /* 0x002fe4000f8e00ff */
[----:B------:R-:W-:Y:S02]  /*102c0*/  UIADD3 UR6, UR5, UR6, URZ ;  /* 0x0000000605067290 */ /* 0x000fe4000fffe03f */
[----:B------:R-:W-:Y:S01]  /*102d0*/  IMAD.U32 R5, RZ, RZ, UR5 ;  /* 0x00000005ff057e24 */ /* 0x000fe2000f8e00ff */
[----:B------:R-:W-:Y:S01]  /*102e0*/  ULDC.64 UR4, c[0x0][0x2d0] ;  /* 0x0000b40000047ab9 */ /* 0x000fe20000000a00 */
[C---:B0-----:R-:W-:Y:S01]  /*102f0*/  LOP3.LUT R0, R2.reuse, 0x7f, RZ, 0xc0, !PT ;  /* 0x0000007f02007812 */ /* 0x041fe200078ec0ff */
[----:B------:R-:W-:-:S03]  /*10300*/  IMAD.SHL.U32 R2, R2, 0x10, RZ ;  /* 0x0000001002027824 */ /* 0x000fc600078e00ff */
[----:B------:R-:W-:Y:S01]  /*10310*/  SHF.R.U32.HI R0, RZ, 0x3, R0 ;  /* 0x00000003ff007819 */ /* 0x000fe20000011600 */
[----:B---3--:R-:W-:Y:S01]  /*10320*/  IMAD.SHL.U32 R9, R9, 0x8, RZ ;  /* 0x0000000809097824 */ /* 0x008fe200078e00ff */
[----:B------:R-:W0:Y:S02]  /*10330*/  @P0 LDC R3, c[0x0][0x44c] ;  /* 0x00011300ff030b82 */ /* 0x000e240000000800 */
[----:B------:R-:W-:Y:S01]  /*10340*/  LOP3.LUT R2, R0, 0x70, R2, 0xf8, !PT ;  /* 0x0000007000027812 */ /* 0x000fe200078ef802 */
[----:B----4-:R-:W-:Y:S01]  /*10350*/  IMAD.SHL.U32 R10, R8, 0x8, RZ ;  /* 0x00000008080a7824 */ /* 0x010fe200078e00ff */
[----:B------:R-:W-:-:S03]  /*10360*/  LOP3.LUT R9, R9, 0x38, RZ, 0xc0, !PT ;  /* 0x0000003809097812 */ /* 0x000fc600078ec0ff */
[----:B------:R-:W-:Y:S01]  /*10370*/  VIADD R2, R2, UR43 ;  /* 0x0000002b02027c36 */ /* 0x000fe20008000000 */
[----:B------:R-:W1:Y:S01]  /*10380*/  @P0 LDC R0, c[0x0][0x450] ;  /* 0x00011400ff000b82 */ /* 0x000e620000000800 */
[C---:B------:R-:W-:Y:S02]  /*10390*/  LOP3.LUT R11, R9.reuse, 0x40, RZ, 0xfc, !PT ;  /* 0x00000040090b7812 */ /* 0x040fe400078efcff */
[----:B------:R-:W-:Y:S01]  /*103a0*/  IMAD.MOV.U32 R6, RZ, RZ, R2 ;  /* 0x000000ffff067224 */ /* 0x000fe200078e0002 */
[----:B------:R-:W-:Y:S02]  /*103b0*/  LOP3.LUT R9, R9, 0x80, RZ, 0xfc, !PT ;  /* 0x0000008009097812 */ /* 0x000fe400078efcff */
[----:B------:R-:W-:Y:S01]  /*103c0*/  LOP3.LUT R10, R10, 0x38, RZ, 0xc0, !PT ;  /* 0x000000380a0a7812 */ /* 0x000fe200078ec0ff */
[----:B0-----:R-:W-:-:S05]  /*103d0*/  @P0 IMAD.HI.U32 R3, R2, R3, RZ ;  /* 0x0000000302030227 */ /* 0x001fca00078e00ff */
[----:B-1----:R-:W-:Y:S01]  /*103e0*/  @P0 SHF.R.U32.HI R6, RZ, R0, R3 ;  /* 0x00000000ff060219 */ /* 0x002fe20000011603 */
[----:B------:R-:W-:Y:S01]  /*103f0*/  IMAD.U32 R3, RZ, RZ, UR6 ;  /* 0x00000006ff037e24 */ /* 0x000fe2000f8e00ff */
[----:B------:R-:W-:-:S03]  /*10400*/  ULDC.64 UR6, c[0x0][0x280] ;  /* 0x0000a00000067ab9 */ /* 0x000fc60000000a00 */
[----:B------:R-:W-:-:S04]  /*10410*/  IMAD.MOV R0, RZ, RZ, -R6 ;  /* 0x000000ffff007224 */ /* 0x000fc800078e0a06 */
[----:B------:R-:W-:Y:S02]  /*10420*/  IMAD R0, R7, R0, R2 ;  /* 0x0000000007007224 */ /* 0x000fe400078e0202 */
[----:B------:R-:W-:Y:S01]  /*10430*/  IMAD.MOV.U32 R2, RZ, RZ, R4 ;  /* 0x000000ffff027224 */ /* 0x000fe200078e0004 */
[----:B------:R-:W-:-:S03]  /*10440*/  SHF.R.S32.HI R4, RZ, 0x1f, R6 ;  /* 0x0000001fff047819 */ /* 0x000fc60000011406 */
[----:B------:R-:W-:-:S04]  /*10450*/  IMAD.WIDE.U32 R2, R6, UR4, R2 ;  /* 0x0000000406027c25 */ /* 0x000fc8000f8e0002 */
        /* <DEDUP_REMOVED lines=18> */
[----:B------:R-:W0:Y:S01]  /*10580*/  S2R R2, SR_TID.X ;  /* 0x0000000000027919 */ /* 0x000e220000002100 */
[----:B------:R-:W-:Y:S01]  /*10590*/  ULDC UR4, c[0x0][0x288] ;  /* 0x0000a20000047ab9 */ /* 0x000fe20000000800 */
[----:B------:R-:W-:Y:S01]  /*105a0*/  ULDC.64 UR6, c[0x0][0x208] ;  /* 0x0000820000067ab9 */ /* 0x000fe20000000a00 */
[----:B------:R-:W-:Y:S01]  /*105b0*/  IMAD R5, R7, UR4, RZ ;  /* 0x0000000407057c24 */ /* 0x000fe2000f8e02ff */
[----:B------:R-:W1:Y:S01]  /*105c0*/  SHFL.IDX PT, R3, R0, RZ, 0x181f ;  /* 0x00181fff00037589 */ /* 0x000e6200000e0000 */
[----:B0-----:R-:W-:-:S04]  /*105d0*/  LOP3.LUT R2, R2, 0x7f, RZ, 0xc0, !PT ;  /* 0x0000007f02027812 */ /* 0x001fc800078ec0ff */
[----:B------:R-:W-:Y:S02]  /*105e0*/  SHF.R.U32.HI R8, RZ, 0x3, R2 ;  /* 0x00000003ff087819 */ /* 0x000fe40000011602 */
[----:B------:R-:W0:Y:S03]  /*105f0*/  SHFL.IDX PT, R2, R6, RZ, 0x181f ;  /* 0x00181fff06027589 */ /* 0x000e2600000e0000 */
[----:B------:R-:W-:-:S05]  /*10600*/  VIADD R4, R8, UR43 ;  /* 0x0000002b08047c36 */ /* 0x000fca0008000000 */
        /* <DEDUP_REMOVED lines=9> */
[----:B------:R0:W-:Y:S02]  /*106a0*/  @!P4 LDGSTS.E.BYPASS.LTC128B.128 [R9+0x14400], desc[UR6][R2.64+0x100], !P2 ;  /* 0x144001000209cfae */ /* 0x0001e4000d101d46 */
[----:B0-----:R-:W-:-:S02]  /*106b0*/  VIADD R2, R4, 0x10 ;  /* 0x0000001004027836 */ /* 0x001fc40000000000 */
[----:B------:R-:W0:Y:S03]  /*106c0*/  SHFL.IDX PT, R3, R0, 0x1, 0x181f ;  /* 0x00381f0000037f89 */ /* 0x000e2600000e0000 */
[----:B------:R-:W-:Y:S02]  /*106d0*/  ISETP.GE.AND P4, PT, R2, R5, PT ;  /* 0x000000050200720c */ /* 0x000fe40003f86270 */
[----:B------:R-:W1:Y:S11]  /*106e0*/  SHFL.IDX PT, R2, R6, 0x1, 0x181f ;  /* 0x00381f0006027f89 */ /* 0x000e7600000e0000 */
[----:B0-----:R-:W-:-:S05]  /*106f0*/  @!P4 LEA R3, P3, R10, R3, 0x1 ;  /* 0x000000030a03c211 */ /* 0x001fca00078608ff */
[----:B-1----:R-:W-:-:S05]  /*10700*/  @!P4 IMAD.X R2, RZ, RZ, R2, P3 ;  /* 0x000000ffff02c224 */ /* 0x002fca00018e0602 */
[----:B------:R-:W-:-:S04]  /*10710*/  @!P4 LOP3.LUT R3, R3, R2, RZ, 0x3c, !PT ;  /* 0x000000020303c212 */ /* 0x000fc800078e3cff */
[----:B------:R-:W-:-:S04]  /*10720*/  @!P4 LOP3.LUT R2, R3, R2, RZ, 0x3c, !PT ;  /* 0x000000020302c212 */ /* 0x000fc800078e3cff */
[----:B------:R-:W-:-:S05]  /*10730*/  @!P4 LOP3.LUT R3, R3, R2, RZ, 0x3c, !PT ;  /* 0x000000020303c212 */ /* 0x000fca00078e3cff */
[----:B------:R-:W-:Y:S04]  /*10740*/  @!P4 LDGSTS.E.BYPASS.LTC128B.128 [R9+0xcc00], desc[UR6][R2.64], !P0 ;  /* 0x0cc000000209cfae */ /* 0x000fe8000c101d46 */
        /* <DEDUP_REMOVED lines=52> */
[----:B------:R-:W-:Y:S01]  /*10a90*/  ISETP.GE.AND P4, PT, R2, R5, PT ;  /* 0x000000050200720c */ /* 0x000fe20003f86270 */
[----:B------:R-:W-:Y:S04]  /*10aa0*/  SHFL.IDX PT, R0, R0, 0x7, 0x181f ;  /* 0x00f81f0000007f89 */ /* 0x000fe800000e0000 */
[----:B------:R-:W1:Y:S04]  /*10ab0*/  SHFL.IDX PT, R2, R6, 0x6, 0x181f ;  /* 0x00d81f0006027f89 */ /* 0x000e6800000e0000 */
[----:B------:R-:W2:Y:S04]  /*10ac0*/  SHFL.IDX PT, R6, R6, 0x7, 0x181f ;  /* 0x00f81f0006067f89 */ /* 0x000ea800000e0000 */
        /* <DEDUP_REMOVED lines=8> */
.L_x_1315:
[----:B------:R-:W-:Y:S01]  /*10b50*/  VIADD R4, R4, 0x70 ;  /* 0x0000007004047836 */ /* 0x000fe20000000000 */
[----:B------:R-:W-:Y:S04]  /*10b60*/  BSSY B0, `(.L_x_1209) ;  /* 0x000000c000007945 */ /* 0x000fe80003800000 */
[----:B------:R-:W-:-:S13]  /*10b70*/  ISETP.GE.AND P3, PT, R4, R5, PT ;  /* 0x000000050400720c */ /* 0x000fda0003f66270 */
[----:B------:R-:W-:Y:S05]  /*10b80*/  @P3 BRA `(.L_x_1210) ;  /* 0x0000000000243947 */ /* 0x000fea0003800000 */
[----:B0-----:R-:W-:Y:S01]  /*10b90*/  LEA R2, P3, R10, R0, 0x1 ;  /* 0x000000000a027211 */ /* 0x001fe200078608ff */
[----:B------:R-:W-:-:S04]  /*10ba0*/  ULDC.64 UR4, c[0x0][0x208] ;  /* 0x0000820000047ab9 */ /* 0x000fc80000000a00 */
[----:B------:R-:W-:-:S05]  /*10bb0*/  IMAD.X R3, RZ, RZ, R6, P3 ;  /* 0x000000ffff037224 */ /* 0x000fca00018e0606 */
[----:B------:R-:W-:Y:S01]  /*10bc0*/  @!PT LDS RZ, [RZ] ;  /* 0x00000000fffff984 */ /* 0x000fe20000000800 */
[----:B------:R-:W-:Y:S01]  /*10bd0*/  @!PT LDS RZ, [RZ] ;  /* 0x00000000fffff984 */ /* 0x000fe20000000800 */
[----:B------:R-:W-:Y:S01]  /*10be0*/  @!PT LDS RZ, [RZ] ;  /* 0x00000000fffff984 */ /* 0x000fe20000000800 */
[----:B------:R1:W-:Y:S04]  /*10bf0*/  LDGSTS.E.BYPASS.LTC128B.128 [R9+0xfc00], desc[UR4][R2.64], !P0 ;  /* 0x0fc0000002097fae */ /* 0x0003e8000c101d44 */
[----:B------:R1:W-:Y:S04]  /*10c00*/  LDGSTS.E.BYPASS.LTC128B.128 [R9+0x13c00], desc[UR4][R2.64+0x80], !P1 ;  /* 0x13c0008002097fae */ /* 0x0003e8000c901d44 */
[----:B------:R1:W-:Y:S02]  /*10c10*/  LDGSTS.E.BYPASS.LTC128B.128 [R9+0x17c00], desc[UR4][R2.64+0x100], !P2 ;  /* 0x17c0010002097fae */ /* 0x0003e4000d101d44 */
.L_x_1210:
[----:B------:R-:W-:Y:S05]  /*10c20*/  BSYNC B0 ;  /* 0x0000000000007941 */ /* 0x000fea0003800000 */
.L_x_1209:
[----:B------:R-:W-:Y:S01]  /*10c30*/  NOP ;  /* 0x0000000000007918 */ /* 0x000fe20000000000 */
[----:B------:R-:W-:Y:S01]  /*10c40*/  PLOP3.LUT P0, PT, PT, PT, PT, 0x80, 0x0 ;  /* 0x000000000000781c */ /* 0x000fe20003f0f070 */
[----:B------:R-:W-:-:S12]  /*10c50*/  VIADD R6, R17, 0x2a800 ;  /* 0x0002a80011067836 */ /* 0x000fd80000000000 */
.L_x_1211:
[----:B------:R-:W-:Y:S02]  /*10c60*/  PLOP3.LUT P1, PT, P1, P0, PT, 0xa2, 0x0 ;  /* 0x000000000000781c */ /* 0x000fe40000f21472 */
[----:B------:R-:W-:-:S08]  /*10c70*/  @P0 R2UR P1, UR4, R17 ;  /* 0x00000000110402ca */ /* 0x000fd00000020000 */
[----:B------:R-:W-:-:S05]  /*10c80*/  @P0 PLOP3.LUT P0, PT, P1, PT, PT, 0x80, 0x0 ;  /* 0x000000000000081c */ /* 0x000fca0000f0f070 */
[----:B------:R-:W-:Y:S01]  /*10c90*/  @!P1 SYNCS.ARRIVE.TRANS64.RED.A0T1 RZ, [UR4+0x2a800], RZ ;  /* 0x02a800ffffff99a7 */ /* 0x000fe20008200404 */
[----:B------:R-:W-:Y:S07]  /*10ca0*/  @!P1 ARRIVES.LDGSTSBAR.64.TRANSCNT [UR4+0x2a800] ;  /* 0x02a80000ff0099b0 */ /* 0x000fee0008000a84 */
[----:B------:R-:W-:Y:S05]  /*10cb0*/  @P0 BRA.U.ANY `(.L_x_1211) ;  /* 0xfffffffd00e80947 */ /* 0x000fea000393ffff */
[----:B01----:R-:W2:Y:S02]  /*10cc0*/  LDL.LU R2, [R1+0x18] ;  /* 0x0000180001027983 */ /* 0x003ea40000300800 */
        /* <DEDUP_REMOVED lines=11> */
.L_x_1316:
[----:B------:R-:W-:Y:S05]  /*10d80*/  BSYNC B0 ;  /* 0x0000000000007941 */ /* 0x000fea0003800000 */
.L_x_1212:
[----:B------:R-:W-:-:S04]  /*10d90*/  UIADD3 UR4, UR41, -0x2, URZ ;  /* 0xfffffffe29047890 */ /* 0x000fc8000fffe03f */
[----:B------:R-:W-:-:S06]  /*10da0*/  UISETP.GE.AND UP0, UPT, UR4, UR40, UPT ;  /* 0x000000280400728c */ /* 0x000fcc000bf06270 */
[----:B------:R-:W-:-:S13]  /*10db0*/  PLOP3.LUT P0, PT, PT, PT, UP0, 0x80, 0x0 ;  /* 0x000000000000781c */ /* 0x000fda0003f0f008 */
[----:B------:R-:W-:Y:S05]  /*10dc0*/  @!P0 BRA `(.L_x_1214) ;  /* 0x0000002000008947 */ /* 0x000fea0003800000 */
[----:B0-----:R-:W-:Y:S01]  /*10dd0*/  IMAD R0, RZ, RZ, -UR41 ;  /* 0x80000029ff007e24 */ /* 0x001fe2000f8e02ff */
[----:B------:R-:W-:-:S04]  /*10de0*/  LOP3.LUT R8, RZ, UR40, RZ, 0x33, !PT ;  /* 0x00000028ff087c12 */ /* 0x000fc8000f8e33ff */
[----:B------:R-:W-:-:S05]  /*10df0*/  VIADDMNMX R8, R0, 0x1, R8, !PT ;  /* 0x0000000100087846 */ /* 0x000fca0007800108 */
[----:B------:R-:W-:-:S05]  /*10e00*/  VIADD R0, R8, UR41 ;  /* 0x0000002908007c36 */ /* 0x000fca0008000000 */
[----:B------:R-:W-:-:S04]  /*10e10*/  LOP3.LUT R0, R0, 0x1, RZ, 0xc0, !PT ;  /* 0x0000000100007812 */ /* 0x000fc800078ec0ff */
[----:B------:R-:W-:Y:S01]  /*10e20*/  ISETP.NE.U32.AND P0, PT, R0, 0x1, PT ;  /* 0x000000010000780c */ /* 0x000fe20003f05070 */
[----:B------:R-:W-:-:S12]  /*10e30*/  IMAD.U32 R0, RZ, RZ, UR4 ;  /* 0x00000004ff007e24 */ /* 0x000fd8000f8e00ff */
[----:B------:R-:W-:Y:S05]  /*10e40*/  @P0 BRA `(.L_x_1215) ;  /* 0x0000000800a00947 */ /* 0x000fea0003800000 */
[----:B------:R-:W2:Y:S04]  /*10e50*/  LDL R2, [R1+0xc] ;  /* 0x00000c0001027983 */ /* 0x000ea80000100800 */
[----:B------:R-:W3:Y:S01]  /*10e60*/  LDL R3, [R1+0x4] ;  /* 0x0000040001037983 */ /* 0x000ee20000100800 */
[----:B------:R-:W-:-:S05]  /*10e70*/  VIADD R7, R18, 0x1 ;  /* 0x0000000112077836 */ /* 0x000fca0000000000 */
[C---:B------:R-:W-:Y:S01]  /*10e80*/  ISETP.NE.AND P0, PT, R7.reuse, 0x2, PT ;  /* 0x000000020700780c */ /* 0x040fe20003f05270 */
[----:B------:R-:W-:Y:S03]  /*10e90*/  BSSY B0, `(.L_x_1216) ;  /* 0x000009f000007945 */ /* 0x000fe60003800000 */
[----:B------:R-:W-:Y:S02]  /*10ea0*/  SEL R10, RZ, 0x1, P0 ;  /* 0x00000001ff0a7807 */ /* 0x000fe40000000000 */
[----:B------:R-:W-:Y:S02]  /*10eb0*/  SEL R7, R7, RZ, P0 ;  /* 0x000000ff07077207 */ /* 0x000fe40000000000 */
[----:B--2---:R-:W-:Y:S02]  /*10ec0*/  LOP3.LUT P1, RZ, R2, 0x2, RZ, 0xc0, !PT ;  /* 0x0000000202ff7812 */ /* 0x004fe4000782c0ff */
[----:B---3--:R-:W-:-:S11]  /*10ed0*/  LOP3.LUT R10, R3, R10, RZ, 0x3c, !PT ;  /* 0x0000000a030a7212 */ /* 0x008fd600078e3cff */
[----:B------:R-:W-:Y:S05]  /*10ee0*/  @!P1 BRA `(.L_x_1217) ;  /* 0x0000000800649947 */ /* 0x000fea0003800000 */
[----:B------:R-:W-:Y:S01]  /*10ef0*/  LOP3.LUT P1, RZ, R2, 0x1, RZ, 0xc0, !PT ;  /* 0x0000000102ff7812 */ /* 0x000fe2000782c0ff */
[----:B------:R-:W-:-:S12]  /*10f00*/  IMAD.MOV.U32 R5, RZ, RZ, R16 ;  /* 0x000000ffff057224 */ /* 0x000fd800078e0010 */
[----:B------:R-:W-:Y:S05]  /*10f10*/  @!P1 BRA `(.L_x_1218) ;  /* 0x0000000000549947 */ /* 0x000fea0003800000 */
[----:B------:R-:W2:Y:S01]  /*10f20*/  LDL R9, [R1+0x8] ;  /* 0x0000080001097983 */ /* 0x000ea20000100800 */
[----:B------:R-:W0:Y:S03]  /*10f30*/  LDC R5, c[0x0][0x43c] ;  /* 0x00010f00ff057b82 */ /* 0x000e260000000800 */
[----:B------:R-:W3:Y:S01]  /*10f40*/  LDL R11, [R1] ;  /* 0x00000000010b7983 */ /* 0x000ee20000100800 */
[----:B------:R-:W-:Y:S01]  /*10f50*/  IMAD.MOV.U32 R4, RZ, RZ, R0 ;  /* 0x000000ffff047224 */ /* 0x000fe200078e0000 */
[----:B------:R-:W-:Y:S01]  /*10f60*/  ULDC.64 UR4, c[0x0][0x428] ;  /* 0x00010a0000047ab9 */ /* 0x000fe20000000a00 */
[----:B------:R-:W-:Y:S01]  /*10f70*/  ULDC.64 UR6, c[0x0][0x208] ;  /* 0x0000820000067ab9 */ /* 0x000fe20000000a00 */
[----:B0-----:R-:W-:-:S13]  /*10f80*/  ISETP.NE.AND P0, PT, R5, 0x1, PT ;  /* 0x000000010500780c */ /* 0x001fda0003f05270 */
[----:B------:R-:W0:Y:S02]  /*10f90*/  @P0 LDC.64 R2, c[0x0][0x440] ;  /* 0x00011000ff020b82 */ /* 0x000e240000000a00 */
[----:B0-----:R-:W-:-:S05]  /*10fa0*/  @P0 IMAD.HI.U32 R2, R0, R2, RZ ;  /* 0x0000000200020227 */ /* 0x001fca00078e00ff */
[----:B------:R-:W-:-:S05]  /*10fb0*/  @P0 SHF.R.U32.HI R4, RZ, R3, R2 ;  /* 0x00000003ff040219 */ /* 0x000fca0000011602 */
[----:B------:R-:W-:-:S04]  /*10fc0*/  IMAD.MOV R2, RZ, RZ, -R4 ;  /* 0x000000ffff027224 */ /* 0x000fc800078e0a04 */
[----:B------:R-:W-:Y:S01]  /*10fd0*/  IMAD R0, R5, R2, R0 ;  /* 0x0000000205007224 */ /* 0x000fe200078e0200 */
[----:B------:R-:W-:Y:S01]  /*10fe0*/  SHF.R.S32.HI R5, RZ, 0x1f, R4 ;  /* 0x0000001fff057819 */ /* 0x000fe20000011404 */
[----:B------:R-:W0:Y:S01]  /*10ff0*/  LDC.64 R2, c[0x0][0x418] ;  /* 0x00010600ff027b82 */ /* 0x000e220000000a00 */
[----:B--2---:R-:W-:-:S04]  /*11000*/  IMAD R9, R9, UR4, RZ ;  /* 0x0000000409097c24 */ /* 0x004fc8000f8e02ff */
[C---:B---3--:R-:W-:Y:S02]  /*11010*/  IMAD R9, R11.reuse, UR5, R9 ;  /* 0x000000050b097c24 */ /* 0x048fe4000f8e0209 */
[----:B------:R-:W-:-:S04]  /*11020*/  IMAD.WIDE.U32 R4, R11, UR4, R4 ;  /* 0x000000040b047c25 */ /* 0x000fc8000f8e0004 */
[----:B------:R-:W-:Y:S01]  /*11030*/  IMAD.IADD R5, R9, 0x1, R5 ;  /* 0x0000000109057824 */ /* 0x000fe200078e0205 */
[----:B0-----:R-:W-:-:S04]  /*11040*/  LEA R2, P0, R4, R2, 0x2 ;  /* 0x0000000204027211 */ /* 0x001fc800078010ff */
[----:B------:R-:W-:-:S05]  /*11050*/  LEA.HI.X R3, R4, R3, R5, 0x2, P0 ;  /* 0x0000000304037211 */ /* 0x000fca00000f1405 */
[----:B------:R0:W5:Y:S04]  /*11060*/  LDG.E R5, desc[UR6][R2.64] ;  /* 0x0000000602057981 */ /* 0x000168000c1e1900 */
.L_x_1218:
[----:B0-----:R-:W-:Y:S01]  /*11070*/  IMAD R3, R7, 0x8, R17 ;  /* 0x0000000807037824 */ /* 0x001fe200078e0211 */
[----:B------:R-:W-:Y:S01]  /*11080*/  SHF.L.U32 R2, R10, 0x1f, RZ ;  /* 0x0000001f0a027819 */ /* 0x000fe200000006ff */
[----:B------:R-:W-:Y:S03]  /*11090*/  BSSY B1, `(.L_x_1219) ;  /* 0x0000003000017945 */ /* 0x000fe60003800000 */
[----:B------:R-:W0:Y:S02]  /*110a0*/  SYNCS.PHASECHK.TRANS64.TRYWAIT P0, [R3+URZ+0x2a840], R2 ;  /* 0x02a84002030075a7 */ /* 0x000e24000800017f */
[----:B0-----:R-:W-:Y:S05]  /*110b0*/  @!P0 BRA `(.L_x_1220) ;  /* 0x0000003800448947 */ /* 0x001fea0003800000 */
.L_x_1317:
[----:B------:R-:W-:Y:S05]  /*110c0*/  BSYNC B1 ;  /* 0x0000000000017941 */ /* 0x000fea0003800000 */
.L_x_1219:
[----:B------:R-:W1:Y:S01]  /*110d0*/  S2R R4, SR_TID.X ;  /* 0x0000000000047919 */ /* 0x000e620000002100 */
[----:B------:R-:W-:Y:S01]  /*110e0*/  BSSY B1, `(.L_x_1221) ;  /* 0x000000b000017945 */ /* 0x000fe20003800000 */
[----:B-1----:R-:W-:-:S04]  /*110f0*/  LOP3.LUT R4, R4, 0x7f, RZ, 0xc0, !PT ;  /* 0x0000007f04047812 */ /* 0x002fc800078ec0ff */
[----:B------:R-:W-:-:S13]  /*11100*/  ISETP.NE.AND P1, PT, R4, RZ, PT ;  /* 0x000000ff0400720c */ /* 0x000fda0003f25270 */
[----:B------:R-:W-:Y:S05]  /*11110*/  @P1 BRA `(.L_x_1222) ;  /* 0x00000000001c1947 */ /* 0x000fea0003800000 */
[----:B------:R-:W1:Y:S01]  /*11120*/  S2R R4, SR_TID.X ;  /* 0x0000000000047919 */ /* 0x000e620000002100 */
[----:B0-----:R-:W-:-:S04]  /*11130*/  IMAD.MOV.U32 R2, RZ, RZ, 0x9000 ;  /* 0x00009000ff027424 */ /* 0x001fc800078e00ff */
[----:B------:R2:W-:Y:S01]  /*11140*/  SYNCS.ARRIVE.TRANS64 RZ, [R3+URZ+0x2a830], R2 ;  /* 0x02a8300203ff79a7 */ /* 0x0005e2000800003f */
[----:B-1----:R-:W-:-:S04]  /*11150*/  LOP3.LUT R4, R4, 0x1f, RZ, 0xc0, !PT ;  /* 0x0000001f04047812 */ /* 0x002fc800078ec0ff */
[----:B------:R-:W-:-:S13]  /*11160*/  ISETP.NE.AND P0, PT, R4, RZ, PT ;  /* 0x000000ff0400720c */ /* 0x000fda0003f05270 */
[----:B--2---:R-:W-:Y:S05]  /*11170*/  @!P0 BRA `(.L_x_1222) ;  /* 0x0000000000048947 */ /* 0x004fea0003800000 */
[----:B------:R-:W-:Y:S01]  /*11180*/  BPT.TRAP 0x1 ;  /* 0x000000040000795c */ /* 0x000fe20000300000 */
.L_x_1222:
[----:B------:R-:W-:Y:S05]  /*11190*/  BSYNC B1 ;  /* 0x0000000000017941 */ /* 0x000fea0003800000 */
.L_x_1221:
[----:B------:R-:W-:Y:S01]  /*111a0*/  IMAD.MOV.U32 R11, RZ, RZ, RZ ;  /* 0x000000ffff0b7224 */ /* 0x000fe200078e00ff */
[----:B------:R-:W-:Y:S01]  /*111b0*/  UIADD3 UR4, UP0, UR38, 0x370, URZ ;  /* 0x0000037026047890 */ /* 0x000fe2000ff1e03f */
[----:B------:R-:W-:Y:S01]  /*111c0*/  IMAD R4, R7, 0x9000, R17 ;  /* 0x0000900007047824 */ /* 0x000fe200078e0211 */
[----:B------:R-:W-:Y:S01]  /*111d0*/  PLOP3.LUT P0, PT, PT, PT, PT, 0x80, 0x0 ;  /* 0x000000000000781c */ /* 0x000fe20003f0f070 */
[----:B0-----:R-:W-:Y:S01]  /*111e0*/  VIADD R3, R3, 0x2a830 ;  /* 0x0002a83003037836 */ /* 0x001fe20000000000 */
[----:B------:R-:W-:Y:S01]  /*111f0*/  R2UR UR10, R11 ;  /* 0x000000000b0a72ca */ /* 0x000fe200000e0000 */
[----:B------:R-:W-:Y:S01]  /*11200*/  IMAD R2, R0, 0x60, RZ ;  /* 0x0000006000027824 */ /* 0x000fe200078e02ff */
[----:B------:R-:W-:Y:S01]  /*11210*/  UIADD3.X UR5, URZ, UR39, URZ, UP0, !UPT ;  /* 0x000000273f057290 */ /* 0x000fe200087fe43f */
[----:B------:R-:W-:Y:S01]  /*11220*/  VIADD R9, R4, 0x18400 ;  /* 0x0001840004097836 */ /* 0x000fe20000000000 */
[----:B------:R-:W-:Y:S01]  /*11230*/  UMOV UR6, 0x0 ;  /* 0x0000000000067882 */ /* 0x000fe20000000000 */
[----:B------:R-:W-:-:S10]  /*11240*/  UMOV UR7, 0x14f00000 ;  /* 0x14f0000000077882 */ /* 0x000fd40000000000 */
.L_x_1223:
[----:B------:R-:W-:-:S13]  /*11250*/  @P0 ELECT P2, URZ, PT ;  /* 0x00000000003f082f */ /* 0x000fda0003840000 */
[----:B-----5:R-:W-:Y:S01]  /*11260*/  @P2 R2UR UR13, R5 ;  /* 0x00000000050d22ca */ /* 0x020fe200000e0000 */
[----:B------:R-:W-:Y:S01]  /*11270*/  UMOV UR12, UR36 ;  /* 0x00000024000c7c82 */ /* 0x000fe20008000000 */
[----:B------:R-:W-:Y:S02]  /*11280*/  @P2 R2UR UR11, R2 ;  /* 0x00000000020b22ca */ /* 0x000fe400000e0000 */
[----:B------:R-:W-:Y:S02]  /*11290*/  @P2 R2UR UR9, R3 ;  /* 0x00000000030922ca */ /* 0x000fe400000e0000 */
[----:B------:R-:W-:Y:S02]  /*112a0*/  @P2 R2UR UR8, R9 ;  /* 0x00000000090822ca */ /* 0x000fe400000e0000 */
[----:B------:R-:W-:Y:S02]  /*112b0*/  @P2 PLOP3.LUT P0, PT, P2, PT, PT, 0x8, 0x0 ;  /* 0x000000000000281c */ /* 0x000fe4000170e170 */
        /* <DEDUP_REMOVED lines=9> */
.L_x_1224:
[----:B------:R-:W-:-:S13]  /*11350*/  @P0 ELECT P2, URZ, PT ;  /* 0x00000000003f082f */ /* 0x000fda0003840000 */
[----:B------:R-:W-:Y:S01]  /*11360*/  @P2 R2UR UR13, R5 ;  /* 0x00000000050d22ca */ /* 0x000fe200000e0000 */
        /* <DEDUP_REMOVED lines=13> */
.L_x_1225:
        /* <DEDUP_REMOVED lines=16> */
.L_x_1318:
[----:B------:R-:W-:Y:S05]  /*11540*/  BSYNC B1 ;  /* 0x0000000000017941 */ /* 0x000fea0003800000 */
.L_x_1226:
[----:B------:R-:W-:Y:S01]  /*11550*/  BSSY B1, `(.L_x_1228) ;  /* 0x000000c000017945 */ /* 0x000fe20003800000 */
[----:B------:R-:W-:Y:S02]  /*11560*/  IMAD.MOV.U32 R12, RZ, RZ, 0x0 ;  /* 0x00000000ff0c7424 */ /* 0x000fe400078e00ff */
[----:B------:R-:W-:Y:S01]  /*11570*/  IMAD.MOV.U32 R13, RZ, RZ, 0x14f00000 ;  /* 0x14f00000ff0d7424 */ /* 0x000fe200078e00ff */
[----:B------:R-:W-:Y:S06]  /*11580*/  @P1 BRA `(.L_x_1229) ;  /* 0x0000000000201947 */ /* 0x000fec0003800000 */
[----:B------:R-:W1:Y:S01]  /*11590*/  S2R R4, SR_TID.X ;  /* 0x0000000000047919 */ /* 0x000e620000002100 */
[----:B0-----:R-:W-:Y:S02]  /*115a0*/  IMAD R2, R18, 0x8, R17 ;  /* 0x0000000812027824 */ /* 0x001fe400078e0211 */
[----:B------:R-:W-:-:S04]  /*115b0*/  IMAD.MOV.U32 R3, RZ, RZ, 0x6000 ;  /* 0x00006000ff037424 */ /* 0x000fc800078e00ff */
[----:B------:R2:W-:Y:S01]  /*115c0*/  SYNCS.ARRIVE.TRANS64 RZ, [R2+URZ+0x2a850], R3 ;  /* 0x02a8500302ff79a7 */ /* 0x0005e2000800003f */
[----:B-1----:R-:W-:-:S04]  /*115d0*/  LOP3.LUT R4, R4, 0x1f, RZ, 0xc0, !PT ;  /* 0x0000001f04047812 */ /* 0x002fc800078ec0ff */
[----:B------:R-:W-:-:S13]  /*115e0*/  ISETP.NE.AND P0, PT, R4, RZ, PT ;  /* 0x000000ff0400720c */ /* 0x000fda0003f05270 */
[----:B--2---:R-:W-:Y:S05]  /*115f0*/  @!P0 BRA `(.L_x_1229) ;  /* 0x0000000000048947 */ /* 0x004fea0003800000 */
[----:B------:R-:W-:Y:S01]  /*11600*/  BPT.TRAP 0x1 ;  /* 0x000000040000795c */ /* 0x000fe20000300000 */
.L_x_1229:
[----:B------:R-:W-:Y:S05]  /*11610*/  BSYNC B1 ;  /* 0x0000000000017941 */ /* 0x000fea0003800000 */
.L_x_1228:
[----:B------:R-:W-:Y:S01]  /*11620*/  R2UR UR10, R11 ;  /* 0x000000000b0a72ca */ /* 0x000fe200000e0000 */
[--C-:B0-----:R-:W-:Y:S01]  /*11630*/  IMAD R2, R18, 0x8, R17.reuse ;  /* 0x0000000812027824 */ /* 0x101fe200078e0211 */
[----:B------:R-:W-:Y:S01]  /*11640*/  R2UR UR6, R12 ;  /* 0x000000000c0672ca */ /* 0x000fe200000e0000 */
[----:B------:R-:W-:Y:S01]  /*11650*/  IMAD R3, R18, 0x6000, R17 ;  /* 0x0000600012037824 */ /* 0x000fe200078e0211 */
[----:B------:R-:W-:Y:S01]  /*11660*/  R2UR UR7, R13 ;  /* 0x000000000d0772ca */ /* 0x000fe200000e0000 */
[----:B------:R-:W-:Y:S01]  /*11670*/  UIADD3 UR4, UP0, UR38, 0x470, URZ ;  /* 0x0000047026047890 */ /* 0x000fe2000ff1e03f */
[----:B------:R-:W-:Y:S01]  /*11680*/  PLOP3.LUT P0, PT, PT, PT, PT, 0x80, 0x0 ;  /* 0x000000000000781c */ /* 0x000fe20003f0f070 */
[----:B------:R-:W-:Y:S02]  /*11690*/  IMAD R4, R19, 0x60, RZ ;  /* 0x0000006013047824 */ /* 0x000fe400078e02ff */
[----:B------:R-:W-:Y:S01]  /*116a0*/  VIADD R2, R2, 0x2a850 ;  /* 0x0002a85002027836 */ /* 0x000fe20000000000 */
[----:B------:R-:W-:Y:S01]  /*116b0*/  UIADD3.X UR5, URZ, UR39, URZ, UP0, !UPT ;  /* 0x000000273f057290 */ /* 0x000fe200087fe43f */
[----:B------:R-:W-:-:S11]  /*116c0*/  VIADD R9, R3, 0x400 ;  /* 0x0000040003097836 */ /* 0x000fd60000000000 */
.L_x_1230:
        /* <DEDUP_REMOVED lines=15> */
.L_x_1231:
        /* <DEDUP_REMOVED lines=10> */
[----:B------:R-:W-:Y:S02]  /*11860*/  IMAD.MOV.U32 R16, RZ, RZ, R5 ;  /* 0x000000ffff107224 */ /* 0x000fe400078e0005 */
[----:B------:R-:W-:-:S07]  /*11870*/  IMAD.MOV.U32 R19, RZ, RZ, R0 ;  /* 0x000000ffff137224 */ /* 0x000fce00078e0000 */
.L_x_1217:
[----:B------:R-:W-:Y:S05]  /*11880*/  BSYNC B0 ;  /* 0x0000000000007941 */ /* 0x000fea0003800000 */
.L_x_1216:
[----:B------:R0:W-:Y:S01]  /*11890*/  STL [R1+0x4], R10 ;  /* 0x0000040a01007387 */ /* 0x0001e20000100800 */
[----:B------:R-:W-:Y:S01]  /*118a0*/  UIADD3 UR4, UR41, -0x3, URZ ;  /* 0xfffffffd29047890 */ /* 0x000fe2000fffe03f */
[----:B------:R-:W-:-:S05]  /*118b0*/  IMAD.MOV.U32 R18, RZ, RZ, R7 ;  /* 0x000000ffff127224 */ /* 0x000fca00078e0007 */
[----:B------:R-:W-:-:S07]  /*118c0*/  IMAD.U32 R0, RZ, RZ, UR4 ;  /* 0x00000004ff007e24 */ /* 0x000fce000f8e00ff */
.L_x_1215:
[----:B------:R-:W-:Y:S01]  /*118d0*/  ULOP3.LUT UR4, URZ, UR41, URZ, 0x33, !UPT ;  /* 0x000000293f047292 */ /* 0x000fe2000f8e333f */
[----:B------:R-:W-:Y:S01]  /*118e0*/  VIADD R8, R8, 0xfffffffe ;  /* 0xfffffffe08087836 */ /* 0x000fe20000000000 */
[----:B------:R-:W-:Y:S04]  /*118f0*/  BSSY B0, `(.L_x_1214) ;  /* 0x000014d000007945 */ /* 0x000fe80003800000 */
[----:B------:R-:W-:-:S13]  /*11900*/  ISETP.NE.AND P0, PT, R8, UR4, PT ;  /* 0x0000000408007c0c */ /* 0x000fda000bf05270 */
[----:B------:R-:W-:Y:S05]  /*11910*/  @!P0 BRA `(.L_x_1232) ;  /* 0x0000001400288947 */ /* 0x000fea0003800000 */
[----:B------:R-:W-:-:S07]  /*11920*/  IMAD.MOV.U32 R8, RZ, RZ, R16 ;  /* 0x000000ffff087224 */ /* 0x000fce00078e0010 */
.L_x_1265:
[----:B------:R-:W2:Y:S04]  /*11930*/  LDL R2, [R1+0xc] ;  /* 0x00000c0001027983 */ /* 0x000ea80000100800 */
[----:B------:R-:W3:Y:S01]  /*11940*/  LDL R3, [R1+0x4] ;  /* 0x0000040001037983 */ /* 0x000ee20000100800 */
[----:B------:R-:W-:Y:S01]  /*11950*/  VIADD R4, R18, 0x1 ;  /* 0x0000000112047836 */ /* 0x000fe20000000000 */
[----:B------:R-:W-:Y:S05]  /*11960*/  YIELD ;  /* 0x0000000000007946 */ /* 0x000fea0003800000 */
[----:B------:R-:W-:Y:S01]  /*11970*/  ISETP.NE.AND P0, PT, R4, 0x2, PT ;  /* 0x000000020400780c */ /* 0x000fe20003f05270 */
[----:B------:R-:W-:Y:S03]  /*11980*/  BSSY B1, `(.L_x_1233) ;  /* 0x000009d000017945 */ /* 0x000fe60003800000 */
[----:B------:R-:W-:-:S02]  /*11990*/  SEL R5, RZ, 0x1, P0 ;  /* 0x00000001ff057807 */ /* 0x000fc40000000000 */
[----:B------:R-:W-:Y:S02]  /*119a0*/  SEL R4, R4, RZ, P0 ;  /* 0x000000ff04047207 */ /* 0x000fe40000000000 */
[----:B--2---:R-:W-:Y:S02]  /*119b0*/  LOP3.LUT P1, RZ, R2, 0x2, RZ, 0xc0, !PT ;  /* 0x0000000202ff7812 */ /* 0x004fe4000782c0ff */
[----:B---3--:R-:W-:-:S11]  /*119c0*/  LOP3.LUT R5, R3, R5, RZ, 0x3c, !PT ;  /* 0x0000000503057212 */ /* 0x008fd600078e3cff */
[----:B------:R-:W-:Y:S05]  /*119d0*/  @!P1 BRA `(.L_x_1234) ;  /* 0x00000008005c9947 */ /* 0x000fea0003800000 */
[----:B------:R-:W-:Y:S01]  /*119e0*/  LOP3.LUT P1, RZ, R2, 0x1, RZ, 0xc0, !PT ;  /* 0x0000000102ff7812 */ /* 0x000fe2000782c0ff */
[----:B------:R-:W-:-:S12]  /*119f0*/  IMAD.MOV.U32 R7, RZ, RZ, R0 ;  /* 0x000000ffff077224 */ /* 0x000fd800078e0000 */
[----:B------:R-:W-:Y:S05]  /*11a00*/  @!P1 BRA `(.L_x_1235) ;  /* 0x0000000000549947 */ /* 0x000fea0003800000 */
[----:B0-----:R-:W2:Y:S01]  /*11a10*/  LDL R10, [R1+0x8] ;  /* 0x00000800010a7983 */ /* 0x001ea20000100800 */
[----:B------:R-:W0:Y:S01]  /*11a20*/  LDC R8, c[0x0][0x43c] ;  /* 0x00010f00ff087b82 */ /* 0x000e220000000800 */
[----:B------:R-:W-:Y:S02]  /*11a30*/  ULDC.64 UR4, c[0x0][0x428] ;  /* 0x00010a0000047ab9 */ /* 0x000fe40000000a00 */
[----:B------:R-:W3:Y:S01]  /*11a40*/  LDL R9, [R1] ;  /* 0x0000000001097983 */ /* 0x000ee20000100800 */
[----:B------:R-:W-:Y:S01]  /*11a50*/  ULDC.64 UR6, c[0x0][0x208] ;  /* 0x0000820000067ab9 */ /* 0x000fe20000000a00 */
        /* <DEDUP_REMOVED lines=16> */
.L_x_1235:
[----:B------:R-:W-:Y:S01]  /*11b60*/  IMAD R3, R4, 0x8, R17 ;  /* 0x0000000804037824 */ /* 0x000fe200078e0211 */
[----:B------:R-:W-:Y:S01]  /*11b70*/  SHF.L.U32 R2, R5, 0x1f, RZ ;  /* 0x0000001f05027819 */ /* 0x000fe200000006ff */
[----:B------:R-:W-:Y:S03]  /*11b80*/  BSSY B2, `(.L_x_1236) ;  /* 0x0000003000027945 */ /* 0x000fe60003800000 */
[----:B------:R-:W2:Y:S02]  /*11b90*/  SYNCS.PHASECHK.TRANS64.TRYWAIT P0, [R3+URZ+0x2a840], R2 ;  /* 0x02a84002030075a7 */ /* 0x000ea4000800017f */
[----:B--2---:R-:W-:Y:S05]  /*11ba0*/  @!P0 BRA `(.L_x_1237) ;  /* 0x0000002c00b08947 */ /* 0x004fea0003800000 */
.L_x_1319:
[----:B------:R-:W-:Y:S05]  /*11bb0*/  BSYNC B2 ;  /* 0x0000000000027941 */ /* 0x000fea0003800000 */
.L_x_1236:
[----:B-1----:R-:W1:Y:S01]  /*11bc0*/  S2R R9, SR_TID.X ;  /* 0x0000000000097919 */ /* 0x002e620000002100 */
[----:B------:R-:W-:Y:S01]  /*11bd0*/  BSSY B2, `(.L_x_1238) ;  /* 0x000000b000027945 */ /* 0x000fe20003800000 */
[----:B-1----:R-:W-:-:S04]  /*11be0*/  LOP3.LUT R9, R9, 0x7f, RZ, 0xc0, !PT ;  /* 0x0000007f09097812 */ /* 0x002fc800078ec0ff */
[----:B------:R-:W-:-:S13]  /*11bf0*/  ISETP.NE.AND P1, PT, R9, RZ, PT ;  /* 0x000000ff0900720c */ /* 0x000fda0003f25270 */
[----:B------:R-:W-:Y:S05]  /*11c00*/  @P1 BRA `(.L_x_1239) ;  /* 0x00000000001c1947 */ /* 0x000fea0003800000 */
[----:B------:R-:W1:Y:S01]  /*11c10*/  S2R R9, SR_TID.X ;  /* 0x0000000000097919 */ /* 0x000e620000002100 */
[----:B--2---:R-:W-:-:S04]  /*11c20*/  IMAD.MOV.U32 R2, RZ, RZ, 0x9000 ;  /* 0x00009000ff027424 */ /* 0x004fc800078e00ff */
[----:B------:R3:W-:Y:S01]  /*11c30*/  SYNCS.ARRIVE.TRANS64 RZ, [R3+URZ+0x2a830], R2 ;  /* 0x02a8300203ff79a7 */ /* 0x0007e2000800003f */
[----:B-1----:R-:W-:-:S04]  /*11c40*/  LOP3.LUT R9, R9, 0x1f, RZ, 0xc0, !PT ;  /* 0x0000001f09097812 */ /* 0x002fc800078ec0ff */
[----:B------:R-:W-:-:S13]  /*11c50*/  ISETP.NE.AND P0, PT, R9, RZ, PT ;  /* 0x000000ff0900720c */ /* 0x000fda0003f05270 */
[----:B---3--:R-:W-:Y:S05]  /*11c60*/  @!P0 BRA `(.L_x_1239) ;  /* 0x0000000000048947 */ /* 0x008fea0003800000 */
[----:B------:R-:W-:Y:S01]  /*11c70*/  BPT.TRAP 0x1 ;  /* 0x000000040000795c */ /* 0x000fe20000300000 */
.L_x_1239:
[----:B------:R-:W-:Y:S05]  /*11c80*/  BSYNC B2 ;  /* 0x0000000000027941 */ /* 0x000fea0003800000 */
.L_x_1238:
[----:B------:R-:W-:Y:S01]  /*11c90*/  IMAD.MOV.U32 R12, RZ, RZ, RZ ;  /* 0x000000ffff0c7224 */ /* 0x000fe200078e00ff */
[----:B------:R-:W-:Y:S01]  /*11ca0*/  UIADD3 UR4, UP0, UR38, 0x370, URZ ;  /* 0x0000037026047890 */ /* 0x000fe2000ff1e03f */
[----:B------:R-:W-:Y:S01]  /*11cb0*/  IMAD R9, R4, 0x9000, R17 ;  /* 0x0000900004097824 */ /* 0x000fe200078e0211 */
[----:B------:R-:W-:Y:S01]  /*11cc0*/  PLOP3.LUT P0, PT, PT, PT, PT, 0x80, 0x0 ;  /* 0x000000000000781c */ /* 0x000fe20003f0f070 */
[----:B--2---:R-:W-:Y:S01]  /*11cd0*/  VIADD R3, R3, 0x2a830 ;  /* 0x0002a83003037836 */ /* 0x004fe20000000000 */
[----:B------:R-:W-:Y:S01]  /*11ce0*/  R2UR UR10, R12 ;  /* 0x000000000c0a72ca */ /* 0x000fe200000e0000 */
[----:B------:R-:W-:Y:S01]  /*11cf0*/  IMAD R2, R7, 0x60, RZ ;  /* 0x0000006007027824 */ /* 0x000fe200078e02ff */
[----:B------:R-:W-:Y:S01]  /*11d00*/  UIADD3.X UR5, URZ, UR39, URZ, UP0, !UPT ;  /* 0x000000273f057290 */ /* 0x000fe200087fe43f */
[----:B0-----:R-:W-:Y:S01]  /*11d10*/  VIADD R10, R9, 0x18400 ;  /* 0x00018400090a7836 */ /* 0x001fe20000000000 */
[----:B------:R-:W-:Y:S01]  /*11d20*/  UMOV UR6, 0x0 ;  /* 0x0000000000067882 */ /* 0x000fe20000000000 */
[----:B------:R-:W-:-:S10]  /*11d30*/  UMOV UR7, 0x14f00000 ;  /* 0x14f0000000077882 */ /* 0x000fd40000000000 */
.L_x_1240:
        /* <DEDUP_REMOVED lines=16> */
.L_x_1241:
        /* <DEDUP_REMOVED lines=15> */
.L_x_1242:
        /* <DEDUP_REMOVED lines=16> */
.L_x_1320:
[----:B------:R-:W-:Y:S05]  /*12030*/  BSYNC B2 ;  /* 0x0000000000027941 */ /* 0x000fea0003800000 */
.L_x_1243:
        /* <DEDUP_REMOVED lines=11> */
.L_x_1246:
[----:B------:R-:W-:Y:S05]  /*120f0*/  BSYNC B2 ;  /* 0x0000000000027941 */ /* 0x000fea0003800000 */
.L_x_1245:
[----:B------:R-:W-:Y:S01]  /*12100*/  R2UR UR10, R12 ;  /* 0x000000000c0a72ca */ /* 0x000fe200000e0000 */
[----:B------:R-:W-:Y:S01]  /*12110*/  IMAD R18, R18, 0x6000, R17 ;  /* 0x0000600012127824 */ /* 0x000fe200078e0211 */
[----:B------:R-:W-:Y:S01]  /*12120*/  R2UR UR6, R10 ;  /* 0x000000000a0672ca */ /* 0x000fe200000e0000 */
[----:B------:R-:W-:Y:S01]  /*12130*/  UIADD3 UR4, UP0, UR38, 0x470, URZ ;  /* 0x0000047026047890 */ /* 0x000fe2000ff1e03f */
[----:B------:R-:W-:Y:S01]  /*12140*/  R2UR UR7, R11 ;  /* 0x000000000b0772ca */ /* 0x000fe200000e0000 */
[----:B0-----:R-:W-:Y:S01]  /*12150*/  IMAD R3, R19, 0x60, RZ ;  /* 0x0000006013037824 */ /* 0x001fe200078e02ff */
[----:B------:R-:W-:Y:S01]  /*12160*/  PLOP3.LUT P0, PT, PT, PT, PT, 0x80, 0x0 ;  /* 0x000000000000781c */ /* 0x000fe20003f0f070 */
[----:B------:R-:W-:Y:S01]  /*12170*/  VIADD R2, R2, 0x50 ;  /* 0x0000005002027836 */ /* 0x000fe20000000000 */
[----:B------:R-:W-:Y:S01]  /*12180*/  UIADD3.X UR5, URZ, UR39, URZ, UP0, !UPT ;  /* 0x000000273f057290 */ /* 0x000fe200087fe43f */
[----:B------:R-:W-:-:S11]  /*12190*/  VIADD R9, R18, 0x400 ;  /* 0x0000040012097836 */ /* 0x000fd60000000000 */
.L_x_1247:
        /* <DEDUP_REMOVED lines=15> */
.L_x_1248:
        /* <DEDUP_REMOVED lines=12> */
.L_x_1234:
[----:B------:R-:W-:Y:S05]  /*12350*/  BSYNC B1 ;  /* 0x0000000000017941 */ /* 0x000fea0003800000 */
.L_x_1233:
[----:B------:R-:W2:Y:S01]  /*12360*/  LDL R3, [R1+0xc] ;  /* 0x00000c0001037983 */ /* 0x000ea20000100800 */
[----:B------:R-:W-:Y:S01]  /*12370*/  VIADD R18, R4, 0x1 ;  /* 0x0000000104127836 */ /* 0x000fe20000000000 */
[----:B------:R-:W-:Y:S01]  /*12380*/  BSSY B1, `(.L_x_1249) ;  /* 0x00000a0000017945 */ /* 0x000fe20003800000 */
[----:B------:R-:W-:-:S03]  /*12390*/  VIADD R7, R0, 0xffffffff ;  /* 0xffffffff00077836 */ /* 0x000fc60000000000 */
[----:B------:R-:W-:-:S04]  /*123a0*/  ISETP.NE.AND P0, PT, R18, 0x2, PT ;  /* 0x000000021200780c */ /* 0x000fc80003f05270 */
[----:B------:R-:W-:Y:S02]  /*123b0*/  SEL R2, RZ, 0x1, P0 ;  /* 0x00000001ff027807 */ /* 0x000fe40000000000 */
[----:B------:R-:W-:Y:S02]  /*123c0*/  SEL R18, R18, RZ, P0 ;  /* 0x000000ff12127207 */ /* 0x000fe40000000000 */
[----:B------:R-:W-:-:S05]  /*123d0*/  LOP3.LUT R11, R5, R2, RZ, 0x3c, !PT ;  /* 0x00000002050b7212 */ /* 0x000fca00078e3cff */
[----:B------:R1:W-:Y:S01]  /*123e0*/  STL [R1+0x4], R11 ;  /* 0x0000040b01007387 */ /* 0x0003e20000100800 */
[----:B--2---:R-:W-:-:S13]  /*123f0*/  LOP3.LUT P1, RZ, R3, 0x2, RZ, 0xc0, !PT ;  /* 0x0000000203ff7812 */ /* 0x004fda000782c0ff */
[----:B-1----:R-:W-:Y:S05]  /*12400*/  @!P1 BRA `(.L_x_1250) ;  /* 0x00000008005c9947 */ /* 0x002fea0003800000 */
[----:B------:R-:W-:Y:S01]  /*12410*/  LOP3.LUT P1, RZ, R3, 0x1, RZ, 0xc0, !PT ;  /* 0x0000000103ff7812 */ /* 0x000fe2000782c0ff */
[----:B0-----:R-:W-:-:S12]  /*12420*/  IMAD.MOV.U32 R10, RZ, RZ, R7 ;  /* 0x000000ffff0a7224 */ /* 0x001fd800078e0007 */
[----:B------:R-:W-:Y:S05]  /*12430*/  @!P1 BRA `(.L_x_1251) ;  /* 0x0000000000549947 */ /* 0x000fea0003800000 */
[----:B------:R-:W2:Y:S01]  /*12440*/  LDL R13, [R1+0x8] ;  /* 0x00000800010d7983 */ /* 0x000ea20000100800 */
        /* <DEDUP_REMOVED lines=20> */
.L_x_1251:
[----:B------:R-:W-:Y:S01]  /*12590*/  IMAD R2, R18, 0x8, R17 ;  /* 0x0000000812027824 */ /* 0x000fe200078e0211 */
[----:B------:R-:W-:Y:S01]  /*125a0*/  SHF.L.U32 R3, R11, 0x1f, RZ ;  /* 0x0000001f0b037819 */ /* 0x000fe200000006ff */
[----:B------:R-:W-:Y:S03]  /*125b0*/  BSSY B2, `(.L_x_1252) ;  /* 0x0000003000027945 */ /* 0x000fe60003800000 */
[----:B------:R-:W1:Y:S02]  /*125c0*/  SYNCS.PHASECHK.TRANS64.TRYWAIT P0, [R2+URZ+0x2a840], R3 ;  /* 0x02a84003020075a7 */ /* 0x000e64000800017f */
[----:B-1----:R-:W-:Y:S05]  /*125d0*/  @!P0 BRA `(.L_x_1253) ;  /* 0x00000024004c8947 */ /* 0x002fea0003800000 */
.L_x_1321:
[----:B------:R-:W-:Y:S05]  /*125e0*/  BSYNC B2 ;  /* 0x0000000000027941 */ /* 0x000fea0003800000 */
.L_x_1252:
        /* <DEDUP_REMOVED lines=12> */
.L_x_1255:
[----:B------:R-:W-:Y:S05]  /*126b0*/  BSYNC B2 ;  /* 0x0000000000027941 */ /* 0x000fea0003800000 */
.L_x_1254:
[----:B------:R-:W-:Y:S01]  /*126c0*/  IMAD.MOV.U32 R14, RZ, RZ, RZ ;  /* 0x000000ffff0e7224 */ /* 0x000fe200078e00ff */
[----:B------:R-:W-:Y:S01]  /*126d0*/  UIADD3 UR4, UP0, UR38, 0x370, URZ ;  /* 0x0000037026047890 */ /* 0x000fe2000ff1e03f */
[C---:B-1----:R-:W-:Y:S01]  /*126e0*/  IMAD R3, R18.reuse, 0x8, R6 ;  /* 0x0000000812037824 */ /* 0x042fe200078e0206 */
[----:B------:R-:W-:Y:S01]  /*126f0*/  PLOP3.LUT P0, PT, PT, PT, PT, 0x80, 0x0 ;  /* 0x000000000000781c */ /* 0x000fe20003f0f070 */
[----:B------:R-:W-:Y:S01]  /*12700*/  IMAD R9, R18, 0x9000, R17 ;  /* 0x0000900012097824 */ /* 0x000fe200078e0211 */
[----:B------:R-:W-:Y:S01]  /*12710*/  R2UR UR10, R14 ;  /* 0x000000000e0a72ca */ /* 0x000fe200000e0000 */
[----:B------:R-:W-:Y:S01]  /*12720*/  VIADD R3, R3, 0x30 ;  /* 0x0000003003037836 */ /* 0x000fe20000000000 */
[----:B------:R-:W-:Y:S01]  /*12730*/  UIADD3.X UR5, URZ, UR39, URZ, UP0, !UPT ;  /* 0x000000273f057290 */ /* 0x000fe200087fe43f */
[----:B------:R-:W-:Y:S01]  /*12740*/  IMAD R2, R10, 0x60, RZ ;  /* 0x000000600a027824 */ /* 0x000fe200078e02ff */
[----:B------:R-:W-:Y:S01]  /*12750*/  UMOV UR6, 0x0 ;  /* 0x0000000000067882 */ /* 0x000fe20000000000 */
[----:B------:R-:W-:Y:S01]  /*12760*/  VIADD R11, R9, 0x18400 ;  /* 0x00018400090b7836 */ /* 0x000fe20000000000 */
[----:B------:R-:W-:-:S09]  /*12770*/  UMOV UR7, 0x14f00000 ;  /* 0x14f0000000077882 */ /* 0x000fd20000000000 */
.L_x_1256:
        /* <DEDUP_REMOVED lines=16> */
.L_x_1257:
        /* <DEDUP_REMOVED lines=15> */
.L_x_1258:
        /* <DEDUP_REMOVED lines=15> */
.L_x_1322:
[----:B------:R-:W-:Y:S05]  /*12a60*/  BSYNC B2 ;  /* 0x0000000000027941 */ /* 0x000fea0003800000 */
.L_x_1259:
[----:B------:R-:W-:Y:S01]  /*12a70*/  BSSY B2, `(.L_x_1261) ;  /* 0x000000b000027945 */ /* 0x000fe20003800000 */
[----:B------:R-:W-:Y:S02]  /*12a80*/  IMAD.MOV.U32 R12, RZ, RZ, 0x0 ;  /* 0x00000000ff0c7424 */ /* 0x000fe400078e00ff */
[----:B------:R-:W-:Y:S01]  /*12a90*/  IMAD.MOV.U32 R13, RZ, RZ, 0x14f00000 ;  /* 0x14f00000ff0d7424 */ /* 0x000fe200078e00ff */
[----:B------:R-:W-:Y:S06]  /*12aa0*/  @P1 BRA `(.L_x_1262) ;  /* 0x00000000001c1947 */ /* 0x000fec0003800000 */
[----:B------:R-:W1:Y:S02]  /*12ab0*/  S2R R3, SR_TID.X ;  /* 0x0000000000037919 */ /* 0x000e640000002100 */
[----:B-1----:R-:W-:Y:S01]  /*12ac0*/  LOP3.LUT R9, R3, 0x1f, RZ, 0xc0, !PT ;  /* 0x0000001f03097812 */ /* 0x002fe200078ec0ff */
[----:B------:R-:W-:-:S03]  /*12ad0*/  IMAD.MOV.U32 R3, RZ, RZ, 0x6000 ;  /* 0x00006000ff037424 */ /* 0x000fc600078e00ff */
[----:B------:R-:W-:Y:S01]  /*12ae0*/  ISETP.NE.AND P0, PT, R9, RZ, PT ;  /* 0x000000ff0900720c */ /* 0x000fe20003f05270 */
[----:B------:R1:W-:-:S12]  /*12af0*/  SYNCS.ARRIVE.TRANS64 RZ, [R2+URZ+0x50], R3 ;  /* 0x0000500302ff79a7 */ /* 0x0003d8000800003f */
[----:B-1----:R-:W-:Y:S05]  /*12b00*/  @!P0 BRA `(.L_x_1262) ;  /* 0x0000000000048947 */ /* 0x002fea0003800000 */
[----:B------:R-:W-:Y:S01]  /*12b10*/  BPT.TRAP 0x1 ;  /* 0x000000040000795c */ /* 0x000fe20000300000 */
.L_x_1262:
[----:B------:R-:W-:Y:S05]  /*12b20*/  BSYNC B2 ;  /* 0x0000000000027941 */ /* 0x000fea0003800000 */
.L_x_1261:
[----:B------:R-:W-:Y:S01]  /*12b30*/  R2UR UR10, R14 ;  /* 0x000000000e0a72ca */ /* 0x000fe200000e0000 */
[----:B------:R-:W-:Y:S01]  /*12b40*/  IMAD R4, R4, 0x6000, R17 ;  /* 0x0000600004047824 */ /* 0x000fe200078e0211 */
[----:B------:R-:W-:Y:S01]  /*12b50*/  R2UR UR6, R12 ;  /* 0x000000000c0672ca */ /* 0x000fe200000e0000 */
[----:B------:R-:W-:Y:S01]  /*12b60*/  UIADD3 UR4, UP0, UR38, 0x470, URZ ;  /* 0x0000047026047890 */ /* 0x000fe2000ff1e03f */
[----:B------:R-:W-:Y:S01]  /*12b70*/  R2UR UR7, R13 ;  /* 0x000000000d0772ca */ /* 0x000fe200000e0000 */
[----:B------:R-:W-:Y:S01]  /*12b80*/  IMAD R3, R19, 0x60, RZ ;  /* 0x0000006013037824 */ /* 0x000fe200078e02ff */
[----:B------:R-:W-:Y:S01]  /*12b90*/  PLOP3.LUT P0, PT, PT, PT, PT, 0x80, 0x0 ;  /* 0x000000000000781c */ /* 0x000fe20003f0f070 */
[----:B0-----:R-:W-:Y:S01]  /*12ba0*/  VIADD R2, R2, 0x50 ;  /* 0x0000005002027836 */ /* 0x001fe20000000000 */
[----:B------:R-:W-:Y:S01]  /*12bb0*/  UIADD3.X UR5, URZ, UR39, URZ, UP0, !UPT ;  /* 0x000000273f057290 */ /* 0x000fe200087fe43f */
[----:B------:R-:W-:-:S11]  /*12bc0*/  VIADD R5, R4, 0x400 ;  /* 0x0000040004057836 */ /* 0x000fd60000000000 */
.L_x_1263:
        /* <DEDUP_REMOVED lines=15> */
.L_x_1264:
        /* <DEDUP_REMOVED lines=12> */
.L_x_1250:
[----:B------:R-:W-:Y:S05]  /*12d80*/  BSYNC B1 ;  /* 0x0000000000017941 */ /* 0x000fea0003800000 */
.L_x_1249:
[----:B------:R-:W-:Y:S01]  /*12d90*/  ISETP.GT.AND P0, PT, R7, UR40, PT ;  /* 0x0000002807007c0c */ /* 0x000fe2000bf04270 */
[----:B------:R-:W-:-:S12]  /*12da0*/  VIADD R0, R0, 0xfffffffe ;  /* 0xfffffffe00007836 */ /* 0x000fd80000000000 */
[----:B------:R-:W-:Y:S05]  /*12db0*/  @P0 BRA `(.L_x_1265) ;  /* 0xffffffe800dc0947 */ /* 0x000fea000383ffff */
.L_x_1232:
[----:B------:R-:W-:Y:S05]  /*12dc0*/  BSYNC B0 ;  /* 0x0000000000007941 */ /* 0x000fea0003800000 */
.L_x_1214:
[----:B0-----:R-:W0:Y:S01]  /*12dd0*/  S2R R0, SR_TID.X ;  /* 0x0000000000007919 */ /* 0x001e220000002100 */
[----:B------:R-:W-:Y:S01]  /*12de0*/  BSSY B0, `(.L_x_1266) ;  /* 0x0000012000007945 */ /* 0x000fe20003800000 */
[----:B0-----:R-:W-:-:S04]  /*12df0*/  LOP3.LUT R6, R0, 0x7f, RZ, 0xc0, !PT ;  /* 0x0000007f00067812 */ /* 0x001fc800078ec0ff */
[----:B------:R-:W-:-:S13]  /*12e00*/  ISETP.NE.AND P1, PT, R6, RZ, PT ;  /* 0x000000ff0600720c */ /* 0x000fda0003f25270 */
[----:B------:R-:W-:Y:S05]  /*12e10*/  @P1 BRA `(.L_x_1267) ;  /* 0x0000000000381947 */ /* 0x000fea0003800000 */
[----:B------:R-:W0:Y:S01]  /*12e20*/  S2R R3, SR_LANEID ;  /* 0x0000000000037919 */ /* 0x000e220000000000 */
[----:B------:R-:W-:Y:S01]  /*12e30*/  VOTEU.ANY UR4, UPT, PT ;  /* 0x0000000000047886 */ /* 0x000fe200038e0100 */
[----:B------:R-:W-:Y:S01]  /*12e40*/  ULDC.64 UR6, c[0x0][0x208] ;  /* 0x0000820000067ab9 */ /* 0x000fe20000000a00 */
[----:B------:R-:W0:Y:S08]  /*12e50*/  FLO.U32 R0, UR4 ;  /* 0x0000000400007d00 */ /* 0x000e3000080e0000 */
[----:B------:R-:W1:Y:S01]  /*12e60*/  POPC R5, UR4 ;  /* 0x0000000400057d09 */ /* 0x000e620008000000 */
[----:B0-----:R-:W-:-:S02]  /*12e70*/  ISETP.EQ.U32.AND P0, PT, R0, R3, PT ;  /* 0x000000030000720c */ /* 0x001fc40003f02070 */
[----:B------:R-:W1:Y:S11]  /*12e80*/  LDC.64 R2, c[0x0][0xc80] ;  /* 0x00032000ff027b82 */ /* 0x000e760000000a00 */
[----:B-1----:R-:W2:Y:S01]  /*12e90*/  @P0 ATOMG.E.ADD.STRONG.GPU PT, R3, desc[UR6][R2.64], R5 ;  /* 0x00000005020309a8 */ /* 0x002ea200081ee1c6 */
[----:B------:R-:W0:Y:S02]  /*12ea0*/  S2R R4, SR_LTMASK ;  /* 0x0000000000047919 */ /* 0x000e240000003900 */
[----:B0-----:R-:W-:-:S04]  /*12eb0*/  LOP3.LUT R4, R4, UR4, RZ, 0xc0, !PT ;  /* 0x0000000404047c12 */ /* 0x001fc8000f8ec0ff */
[----:B------:R-:W0:Y:S01]  /*12ec0*/  POPC R7, R4 ;  /* 0x0000000400077309 */ /* 0x000e220000000000 */
[----:B--2---:R-:W0:Y:S02]  /*12ed0*/  SHFL.IDX PT, R0, R3, R0, 0x1f ;  /* 0x00001f0003007589 */ /* 0x004e2400000e0000 */
[----:B0-----:R-:W-:-:S05]  /*12ee0*/  IADD3 R0, R0, UR44, R7 ;  /* 0x0000002c00007c10 */ /* 0x001fca000fffe007 */
[----:B------:R0:W-:Y:S02]  /*12ef0*/  STL [R1+0x14], R0 ;  /* 0x0000140001007387 */ /* 0x0001e40000100800 */
.L_x_1267:
[----:B------:R-:W-:Y:S05]  /*12f00*/  BSYNC B0 ;  /* 0x0000000000007941 */ /* 0x000fea0003800000 */
.L_x_1266:
[----:B0-----:R-:W2:Y:S01]  /*12f10*/  LDL R0, [R1+0xc] ;  /* 0x00000c0001007983 */ /* 0x001ea20000100800 */
[----:B------:R-:W-:Y:S01]  /*12f20*/  BSSY B0, `(.L_x_1268) ;  /* 0x0000038000007945 */ /* 0x000fe20003800000 */
[----:B--2---:R-:W-:-:S13]  /*12f30*/  LOP3.LUT P0, RZ, R0, 0x2, RZ, 0xc0, !PT ;  /* 0x0000000200ff7812 */ /* 0x004fda000780c0ff */
[----:B------:R-:W-:Y:S05]  /*12f40*/  @!P0 BRA `(.L_x_1269) ;  /* 0x0000000000d48947 */ /* 0x000fea0003800000 */
[----:B------:R-:W2:Y:S01]  /*12f50*/  LDL R0, [R1+0x4] ;  /* 0x0000040001007983 */ /* 0x000ea20000100800 */
[----:B------:R-:W-:Y:S01]  /*12f60*/  IMAD R2, R18, 0x8, R17 ;  /* 0x0000000812027824 */ /* 0x000fe200078e0211 */
[----:B------:R-:W-:Y:S01]  /*12f70*/  BSSY B1, `(.L_x_1270) ;  /* 0x0000005000017945 */ /* 0x000fe20003800000 */
[----:B------:R-:W-:Y:S02]  /*12f80*/  ISETP.NE.AND P2, PT, R6, RZ, PT ;  /* 0x000000ff0600720c */ /* 0x000fe40003f45270 */
[----:B--2---:R-:W-:-:S04]  /*12f90*/  SHF.L.U32 R3, R0, 0x1f, RZ ;  /* 0x0000001f00037819 */ /* 0x004fc800000006ff */
[----:B------:R-:W0:Y:S02]  /*12fa0*/  SYNCS.PHASECHK.TRANS64.TRYWAIT P0, [R2+URZ+0x2a860], R3 ;  /* 0x02a86003020075a7 */ /* 0x000e24000800017f */
[----:B0-----:R-:W-:Y:S05]  /*12fb0*/  @!P0 BRA `(.L_x_1271) ;  /* 0x0000001800fc8947 */ /* 0x001fea0003800000 */
.L_x_1323:
[----:B------:R-:W-:Y:S05]  /*12fc0*/  BSYNC B1 ;  /* 0x0000000000017941 */ /* 0x000fea0003800000 */
.L_x_1270:
[----:B------:R-:W-:Y:S04]  /*12fd0*/  BSSY B1, `(.L_x_1272) ;  /* 0x0000009000017945 */ /* 0x000fe80003800000 */
        /* <DEDUP_REMOVED lines=8> */
.L_x_1273:
[----:B------:R-:W-:Y:S05]  /*13060*/  BSYNC B1 ;  /* 0x0000000000017941 */ /* 0x000fea0003800000 */
.L_x_1272:
[----:B------:R-:W-:Y:S01]  /*13070*/  IMAD R0, R18, 0x6000, R17 ;  /* 0x0000600012007824 */ /* 0x000fe200078e0211 */
[----:B------:R-:W-:Y:S01]  /*13080*/  UIADD3 UR4, UP0, UR38, 0x470, URZ ;  /* 0x0000047026047890 */ /* 0x000fe2000ff1e03f */
[----:B------:R-:W-:Y:S01]  /*13090*/  PLOP3.LUT P0, PT, PT, PT, PT, 0x80, 0x0 ;  /* 0x000000000000781c */ /* 0x000fe20003f0f070 */
[----:B------:R-:W-:Y:S01]  /*130a0*/  IMAD R19, R19, 0x60, RZ ;  /* 0x0000006013137824 */ /* 0x000fe200078e02ff */
[----:B------:R-:W-:Y:S01]  /*130b0*/  UMOV UR6, 0x0 ;  /* 0x0000000000067882 */ /* 0x000fe20000000000 */
[----:B0-----:R-:W-:Y:S01]  /*130c0*/  VIADD R2, R2, 0x2a850 ;  /* 0x0002a85002027836 */ /* 0x001fe20000000000 */
[----:B------:R-:W-:Y:S01]  /*130d0*/  UIADD3.X UR5, URZ, UR39, URZ, UP0, !UPT ;  /* 0x000000273f057290 */ /* 0x000fe200087fe43f */
[----:B------:R-:W-:Y:S01]  /*130e0*/  VIADD R3, R0, 0x400 ;  /* 0x0000040000037836 */ /* 0x000fe20000000000 */
[----:B------:R-:W-:Y:S01]  /*130f0*/  UMOV UR7, 0x14f00000 ;  /* 0x14f0000000077882 */ /* 0x000fe20000000000 */
[----:B------:R-:W-:-:S09]  /*13100*/  UMOV UR10, URZ ;  /* 0x0000003f000a7c82 */ /* 0x000fd20008000000 */
.L_x_1274:
        /* <DEDUP_REMOVED lines=15> */
.L_x_1275:
        /* <DEDUP_REMOVED lines=10> */
.L_x_1269:
[----:B------:R-:W-:Y:S05]  /*132a0*/  BSYNC B0 ;  /* 0x0000000000007941 */ /* 0x000fea0003800000 */
.L_x_1268:
[----:B------:R-:W2:Y:S01]  /*132b0*/  LDL.LU R3, [R1+0x4] ;  /* 0x0000040001037983 */ /* 0x000ea20000300800 */
[----:B------:R-:W-:-:S05]  /*132c0*/  VIADD R18, R18, 0x1 ;  /* 0x0000000112127836 */ /* 0x000fca0000000000 */
[----:B------:R-:W-:-:S04]  /*132d0*/  ISETP.NE.AND P0, PT, R18, 0x2, PT ;  /* 0x000000021200780c */ /* 0x000fc80003f05270 */
[----:B------:R-:W-:Y:S02]  /*132e0*/  SEL R0, RZ, 0x1, P0 ;  /* 0x00000001ff007807 */ /* 0x000fe40000000000 */
[----:B------:R-:W-:Y:S02]  /*132f0*/  SEL R18, R18, RZ, P0 ;  /* 0x000000ff12127207 */ /* 0x000fe40000000000 */
[----:B--2---:R-:W-:-:S05]  /*13300*/  LOP3.LUT R3, R3, R0, RZ, 0x3c, !PT ;  /* 0x0000000003037212 */ /* 0x004fca00078e3cff */
[----:B------:R0:W-:Y:S02]  /*13310*/  STL [R1+0x4], R3 ;  /* 0x0000040301007387 */ /* 0x0001e40000100800 */
.L_x_1194:
[----:B------:R-:W-:Y:S05]  /*13320*/  BSYNC B7 ;  /* 0x0000000000077941 */ /* 0x000fea0003800000 */
.L_x_1192:
[----:B-1----:R-:W2:Y:S04]  /*13330*/  LDL R0, [R1+0xc] ;  /* 0x00000c0001007983 */ /* 0x002ea80000100800 */
[----:B------:R1:W5:Y:S01]  /*13340*/  LDL R2, [R1+0x14] ;  /* 0x0000140001027983 */ /* 0x0003620000100800 */
[----:B--2---:R-:W-:-:S13]  /*13350*/  LOP3.LUT P0, RZ, R0, 0x4, RZ, 0xc0, !PT ;  /* 0x0000000400ff7812 */ /* 0x004fda000780c0ff */
[----:B-1----:R-:W-:Y:S05]  /*13360*/  @!P0 BRA `(.L_x_1276) ;  /* 0x0000000000288947 */ /* 0x002fea0003800000 */
[----:B------:R-:W-:Y:S05]  /*13370*/  WARPSYNC.ALL ;  /* 0x0000000000007948 */ /* 0x000fea0003800000 */
[----:B------:R-:W1:Y:S08]  /*13380*/  S2UR UR5, SR_CgaCtaId ;  /* 0x00000000000579c3 */ /* 0x000e700000008800 */
[----:B------:R-:W-:Y:S06]  /*13390*/  BAR.SYNC.DEFER_BLOCKING 0x5, 0x180 ;  /* 0x0146000000007b1d */ /* 0x000fec0000010000 */
[----:B------:R-:W-:-:S02]  /*133a0*/  UMOV UR4, 0x400 ;  /* 0x0000040000047882 */ /* 0x000fc40000000000 */
[----:B-1----:R-:W-:-:S06]  /*133b0*/  ULEA UR4, UR5, UR4, 0x18 ;  /* 0x0000000405047291 */ /* 0x002fcc000f8ec03f */
[----:B------:R-:W-:-:S05]  /*133c0*/  IMAD.U32 R17, RZ, RZ, UR4 ;  /* 0x00000004ff117e24 */ /* 0x000fca000f8e00ff */
[----:B-----5:R-:W1:Y:S04]  /*133d0*/  LDS R2, [R17+0x2a8d0] ;  /* 0x02a8d00011027984 */ /* 0x020e680000000800 */
[----:B-1----:R3:W-:Y:S01]  /*133e0*/  STL [R1+0x14], R2 ;  /* 0x0000140201007387 */ /* 0x0027e20000100800 */
[----:B------:R-:W-:Y:S06]  /*133f0*/  BAR.ARV 0x4, 0x180 ;  /* 0x0106000000007b1d */ /* 0x000fec0000002000 */
[----:B------:R-:W-:Y:S05]  /*13400*/  BRA `(.L_x_1277) ;  /* 0x00000000002c7947 */ /* 0x000fea0003800000 */
.L_x_1276:
[----:B------:R-:W-:-:S03]  /*13410*/  UMOV UR4, 0xffffffff ;  /* 0xffffffff00047882 */ /* 0x000fc60000000000 */
[----:B------:R-:W-:Y:S05]  /*13420*/  BRA.DIV UR4, `(.L_x_1278) ;  /* 0x0000001604f47947 */ /* 0x000fea000b800000 */
[----:B-----5:R1:W2:Y:S02]  /*13430*/  SHFL.IDX PT, R14, R2, RZ, 0x1f ;  /* 0x00001fff020e7589 */ /* 0x0202a400000e0000 */
.L_x_1326:
[----:B0-----:R-:W0:Y:S01]  /*13440*/  @!P1 S2R R3, SR_CgaCtaId ;  /* 0x0000000000039919 */ /* 0x001e220000008800 */
[----:B------:R-:W-:Y:S05]  /*13450*/  WARPSYNC.ALL ;  /* 0x0000000000007948 */ /* 0x000fea0003800000 */
[----:B------:R-:W-:Y:S01]  /*13460*/  BAR.SYNC.DEFER_BLOCKING 0x4, 0x180 ;  /* 0x0106000000007b1d */ /* 0x000fe20000010000 */
[----:B------:R-:W-:-:S05]  /*13470*/  @!P1 MOV R0, 0x400 ;  /* 0x0000040000009802 */ /* 0x000fca0000000f00 */
[----:B--2---:R2:W-:Y:S01]  /*13480*/  STL [R1+0x14], R14 ;  /* 0x0000140e01007387 */ /* 0x0045e20000100800 */
[----:B0-----:R-:W-:-:S05]  /*13490*/  @!P1 LEA R17, R3, R0, 0x18 ;  /* 0x0000000003119211 */ /* 0x001fca00078ec0ff */
[----:B------:R2:W-:Y:S01]  /*134a0*/  @!P1 STS [R17+0x2a8d0], R2 ;  /* 0x02a8d00211009388 */ /* 0x0005e20000000800 */
[----:B------:R-:W-:Y:S06]  /*134b0*/  BAR.ARV 0x5, 0x180 ;  /* 0x0146000000007b1d */ /* 0x000fec0000002000 */
.L_x_1277:
[----:B------:R-:W4:Y:S01]  /*134c0*/  LDL R0, [R1+0x14] ;  /* 0x0000140001007983 */ /* 0x000f220000100800 */
[----:B------:R-:W-:Y:S02]  /*134d0*/  ULDC UR4, c[0x0][0xc38] ;  /* 0x00030e0000047ab9 */ /* 0x000fe40000000800 */
[----:B----4-:R-:W-:-:S13]  /*134e0*/  ISETP.GE.AND P0, PT, R0, UR4, PT ;  /* 0x0000000400007c0c */ /* 0x010fda000bf06270 */
[----:B------:R-:W-:Y:S05]  /*134f0*/  @!P0 BRA `(.L_x_1279) ;  /* 0xffffffb400d88947 */ /* 0x000fea000383ffff */
.L_x_1183:
[----:B0-----:R-:W4:Y:S01]  /*13500*/  LDL.LU R0, [R1+0x18] ;  /* 0x0000180001007983 */ /* 0x001f220000300800 */
[----:B------:R-:W-:Y:S01]  /*13510*/  BSSY B0, `(.L_x_1280) ;  /* 0x000000b000007945 */ /* 0x000fe20003800000 */
[----:B------:R-:W0:Y:S01]  /*13520*/  S2R R5, SR_CgaCtaId ;  /* 0x0000000000057919 */ /* 0x000e220000008800 */
[----:B----4-:R-:W-:-:S05]  /*13530*/  VIADD R0, R0, 0x1 ;  /* 0x0000000100007836 */ /* 0x010fca0000000000 */
[----:B-123--:R-:W-:-:S04]  /*13540*/  LEA.HI R2, R0, R0, RZ, 0x1 ;  /* 0x0000000000027211 */ /* 0x00efc800078f08ff */
[----:B------:R-:W-:-:S05]  /*13550*/  LOP3.LUT R3, R2, 0xfffffffe, RZ, 0xc0, !PT ;  /* 0xfffffffe02037812 */ /* 0x000fca00078ec0ff */
[----:B------:R-:W-:Y:S01]  /*13560*/  IMAD.IADD R3, R0, 0x1, -R3 ;  /* 0x0000000100037824 */ /* 0x000fe200078e0a03 */
[----:B------:R-:W-:-:S04]  /*13570*/  MOV R0, 0x400 ;  /* 0x0000040000007802 */ /* 0x000fc80000000f00 */
[----:B0-----:R-:W-:Y:S02]  /*13580*/  LEA R0, R5, R0, 0x18 ;  /* 0x0000000005007211 */ /* 0x001fe400078ec0ff */
[----:B------:R-:W-:-:S04]  /*13590*/  SHF.L.U32 R3, R3, 0x1f, RZ ;  /* 0x0000001f03037819 */ /* 0x000fc800000006ff */
[----:B------:R-:W0:Y:S02]  /*135a0*/  SYNCS.PHASECHK.TRANS64.TRYWAIT P0, [R0+URZ+0x2a820], R3 ;  /* 0x02a82003000075a7 */ /* 0x000e24000800017f */
[----:B0-----:R-:W-:Y:S05]  /*135b0*/  @!P0 BRA `(.L_x_1281) ;  /* 0x0000001400b88947 */ /* 0x001fea0003800000 */
.L_x_1327:
[----:B------:R-:W-:Y:S05]  /*135c0*/  BSYNC B0 ;  /* 0x0000000000007941 */ /* 0x000fea0003800000 */
.L_x_1280:
[----:B------:R-:W-:-:S03]  /*135d0*/  UMOV UR4, 0xffffffff ;  /* 0xffffffff00047882 */ /* 0x000fc60000000000 */
[----:B------:R-:W-:Y:S05]  /*135e0*/  BRA.DIV UR4, `(.L_x_1282) ;  /* 0x0000001604c07947 */ /* 0x000fea000b800000 */
[----:B------:R-:W1:Y:S02]  /*135f0*/  S2R R2, SR_TID.X ;  /* 0x0000000000027919 */ /* 0x000e640000002100 */
[----:B-1----:R-:W-:-:S04]  /*13600*/  SHF.R.U32.HI R2, RZ, 0x5, R2 ;  /* 0x00000005ff027819 */ /* 0x002fc80000011602 */
[----:B------:R-:W-:-:S05]  /*13610*/  LOP3.LUT R2, R2, 0x3, RZ, 0xc0, !PT ;  /* 0x0000000302027812 */ /* 0x000fca00078ec0ff */
[----:B------:R1:W2:Y:S02]  /*13620*/  SHFL.IDX PT, R14, R2, RZ, 0x1f ;  /* 0x00001fff020e7589 */ /* 0x0002a400000e0000 */
.L_x_1330:
[----:B--2---:R-:W-:Y:S01]  /*13630*/  ISETP.NE.AND P0, PT, R14, RZ, PT ;  /* 0x000000ff0e00720c */ /* 0x004fe20003f05270 */
[----:B------:R-:W-:-:S12]  /*13640*/  BSSY B0, `(.L_x_1283) ;  /* 0x0000027000007945 */ /* 0x000fd80003800000 */
[----:B------:R-:W-:Y:S05]  /*13650*/  @P0 BRA `(.L_x_1284) ;  /* 0x0000000000940947 */ /* 0x000fea0003800000 */
[----:B------:R-:W-:-:S03]  /*13660*/  UMOV UR4, 0xffffffff ;  /* 0xffffffff00047882 */ /* 0x000fc60000000000 */
[----:B------:R-:W-:Y:S05]  /*13670*/  BRA.DIV UR4, `(.L_x_1285) ;  /* 0x0000001604d07947 */ /* 0x000fea000b800000 */
[----:B------:R-:W-:-:S13]  /*13680*/  ELECT P6, URZ, PT ;  /* 0x00000000003f782f */ /* 0x000fda00038c0000 */
.L_x_1333:
[----:B------:R-:W-:Y:S05]  /*13690*/  @!P6 BRA `(.L_x_1284) ;  /* 0x000000000084e947 */ /* 0x000fea0003800000 */
[----:B-1----:R-:W2:Y:S02]  /*136a0*/  LDL R2, [R1+0x1c] ;  /* 0x00001c0001027983 */ /* 0x002ea40000100800 */
[----:B--2---:R-:W-:-:S13]  /*136b0*/  R2UR UR4, R2 ;  /* 0x00000000020472ca */ /* 0x004fda00000e0000 */
[----:B------:R-:W-:-:S06]  /*136c0*/  ULOP3.LUT UR4, UR4, 0x2, URZ, 0xfc, !UPT ;  /* 0x0000000204047892 */ /* 0x000fcc000f8efc3f */
[----:B------:R-:W-:-:S05]  /*136d0*/  IMAD.U32 R2, RZ, RZ, UR4 ;  /* 0x00000004ff027e24 */ /* 0x000fca000f8e00ff */
[----:B------:R-:W-:-:S13]  /*136e0*/  ISETP.NE.AND P2, PT, R2, 0x3, PT ;  /* 0x000000030200780c */ /* 0x000fda0003f45270 */
[----:B------:R-:W-:Y:S05]  /*136f0*/  @!P2 BRA `(.L_x_1286) ;  /* 0x000000000004a947 */ /* 0x000fea0003800000 */
[----:B------:R-:W-:Y:S01]  /*13700*/  BPT.TRAP 0x1 ;  /* 0x000000040000795c */ /* 0x000fe20000300000 */
.L_x_1286:
[----:B------:R-:W2:Y:S01]  /*13710*/  LDL.LU R7, [R1+0x4] ;  /* 0x0000040001077983 */ /* 0x000ea20000300800 */
[----:B0-----:R-:W-:Y:S02]  /*13720*/  VIADD R3, R0, 0x2a840 ;  /* 0x0002a84000037836 */ /* 0x001fe40000000000 */
[C---:B------:R-:W-:Y:S02]  /*13730*/  VIADD R2, R18.reuse, 0x1 ;  /* 0x0000000112027836 */ /* 0x040fe40000000000 */
[----:B------:R-:W-:-:S03]  /*13740*/  IMAD R6, R18, 0x8, R3 ;  /* 0x0000000812067824 */ /* 0x000fc600078e0203 */
[----:B------:R-:W-:-:S04]  /*13750*/  ISETP.NE.AND P1, PT, R2, 0x2, PT ;  /* 0x000000020200780c */ /* 0x000fc80003f25270 */
[----:B------:R-:W-:Y:S02]  /*13760*/  SEL R4, RZ, 0x1, P1 ;  /* 0x00000001ff047807 */ /* 0x000fe40000800000 */
[C---:B--2---:R-:W-:Y:S02]  /*13770*/  SHF.L.U32 R5, R7.reuse, 0x1f, RZ ;  /* 0x0000001f07057819 */ /* 0x044fe400000006ff */
[----:B------:R-:W-:Y:S02]  /*13780*/  LOP3.LUT R7, R7, R4, RZ, 0x3c, !PT ;  /* 0x0000000407077212 */ /* 0x000fe400078e3cff */
[----:B------:R-:W0:Y:S01]  /*13790*/  SYNCS.PHASECHK.TRANS64.TRYWAIT P0, [R6+URZ], R5 ;  /* 0x00000005060075a7 */ /* 0x000e22000800017f */
[----:B------:R-:W-:Y:S02]  /*137a0*/  SEL R4, R2, RZ, P1 ;  /* 0x000000ff02047207 */ /* 0x000fe40000800000 */
[----:B------:R-:W-:-:S03]  /*137b0*/  SHF.L.U32 R2, R7, 0x1f, RZ ;  /* 0x0000001f07027819 */ /* 0x000fc600000006ff */
[----:B------:R-:W-:Y:S01]  /*137c0*/  IMAD R3, R4, 0x8, R3 ;  /* 0x0000000804037824 */ /* 0x000fe200078e0203 */
[----:B0-----:R-:W-:Y:S06]  /*137d0*/  @!P0 BRA `(.L_x_1287) ;  /* 0x0000001400988947 */ /* 0x001fec0003800000 */
.L_x_1334:
[----:B------:R-:W1:Y:S02]  /*137e0*/  SYNCS.PHASECHK.TRANS64.TRYWAIT P0, [R3+URZ], R2 ;  /* 0x00000002030075a7 */ /* 0x000e64000800017f */
[----:B-1----:R-:W-:Y:S05]  /*137f0*/  @!P0 BRA `(.L_x_1288) ;  /* 0x0000001400a48947 */ /* 0x002fea0003800000 */
.L_x_1335:
[----:B------:R-:W-:Y:S05]  /*13800*/  @!P2 BRA `(.L_x_1289) ;  /* 0x000000000004a947 */ /* 0x000fea0003800000 */
[----:B------:R-:W-:Y:S01]  /*13810*/  BPT.TRAP 0x1 ;  /* 0x000000040000795c */ /* 0x000fe20000300000 */
.L_x_1289:
[----:B-1----:R-:W-:-:S04]  /*13820*/  VIADD R3, R0, 0x2a860 ;  /* 0x0002a86000037836 */ /* 0x002fc80000000000 */
[----:B------:R-:W-:-:S04]  /*13830*/  IMAD R18, R18, 0x8, R3 ;  /* 0x0000000812127824 */ /* 0x000fc800078e0203 */
[----:B------:R-:W1:Y:S02]  /*13840*/  SYNCS.PHASECHK.TRANS64.TRYWAIT P0, [R18+URZ], R5 ;  /* 0x00000005120075a7 */ /* 0x000e64000800017f */
[----:B-1----:R-:W-:Y:S05]  /*13850*/  @!P0 BRA `(.L_x_1290) ;  /* 0x0000001400a08947 */ /* 0x002fea0003800000 */
.L_x_1336:
[----:B------:R-:W-:-:S07]  /*13860*/  IMAD R3, R4, 0x8, R3 ;  /* 0x0000000804037824 */ /* 0x000fce00078e0203 */
.L_x_1291:
[----:B--2---:R2:W3:Y:S02]  /*13870*/  SYNCS.PHASECHK.TRANS64.TRYWAIT P0, [R3+URZ], R2 ;  /* 0x00000002030075a7 */ /* 0x0044e4000800017f */
[----:B---3--:R-:W-:Y:S05]  /*13880*/  @!P0 NANOSLEEP.SYNCS 0x989680 ;  /* 0x009896800000895d */ /* 0x008fea0003900000 */
[----:B------:R-:W3:Y:S02]  /*13890*/  @!P0 SYNCS.PHASECHK.TRANS64 P0, [R3+URZ], R2 ;  /* 0x00000002030085a7 */ /* 0x000ee4000800007f */
[----:B---3--:R-:W-:Y:S05]  /*138a0*/  @!P0 BRA `(.L_x_1291) ;  /* 0xfffffffc00f08947 */ /* 0x008fea000383ffff */
.L_x_1284:
[----:B------:R-:W-:Y:S05]  /*138b0*/  BSYNC B0 ;  /* 0x0000000000007941 */ /* 0x000fea0003800000 */
.L_x_1283:
[----:B------:R-:W-:Y:S05]  /*138c0*/  EXIT ;  /* 0x000000000000794d */ /* 0x000fea0003800000 */
.L_x_1096:
[----:B0-----:R-:W-:-:S04]  /*138d0*/  IMAD.U32 R3, RZ, RZ, UR37 ;  /* 0x00000025ff037e24 */ /* 0x001fc8000f8e00ff */
[----:B------:R0:W1:Y:S03]  /*138e0*/  SYNCS.PHASECHK.TRANS64.TRYWAIT P1, [R3+URZ+0x2a800], R0 ;  /* 0x02a80000030075a7 */ /* 0x000066000802017f */
[----:B-1----:R-:W-:Y:S05]  /*138f0*/  @!P1 NANOSLEEP.SYNCS 0x989680 ;  /* 0x009896800000995d */ /* 0x002fea0003900000 */
[----:B------:R-:W1:Y:S02]  /*13900*/  @!P1 SYNCS.PHASECHK.TRANS64 P1, [R3+URZ+0x2a800], R0 ;  /* 0x02a80000030095a7 */ /* 0x000e64000802007f */
[----:B-1----:R-:W-:Y:S05]  /*13910*/  @!P1 BRA `(.L_x_1096) ;  /* 0xfffffffc00ec9947 */ /* 0x002fea000383ffff */
[----:B------:R-:W-:Y:S05]  /*13920*/  BRA `(.L_x_1292) ;  /* 0xfffffee0003c7947 */ /* 0x000fea000383ffff */
.L_x_1100:
[----:B-1----:R1:W3:Y:S02]  /*13930*/  SYNCS.PHASECHK.TRANS64.TRYWAIT P1, [R7+URZ+0x2a830], R0 ;  /* 0x02a83000070075a7 */ /* 0x0022e4000802017f */
[----:B---3--:R-:W-:Y:S05]  /*13940*/  @!P1 NANOSLEEP.SYNCS 0x989680 ;  /* 0x009896800000995d */ /* 0x008fea0003900000 */
[----:B------:R-:W3:Y:S02]  /*13950*/  @!P1 SYNCS.PHASECHK.TRANS64 P1, [R7+URZ+0x2a830], R0 ;  /* 0x02a83000070095a7 */ /* 0x000ee4000802007f */
[----:B---3--:R-:W-:Y:S05]  /*13960*/  @!P1 BRA `(.L_x_1100) ;  /* 0xfffffffc00f09947 */ /* 0x008fea000383ffff */
[----:B------:R-:W-:Y:S05]  /*13970*/  BRA `(.L_x_1099) ;  /* 0xfffffee000707947 */ /* 0x000fea000383ffff */
.L_x_1116:
[----:B-1----:R-:W-:-:S04]  /*13980*/  IMAD.U32 R12, RZ, RZ, UR6 ;  /* 0x00000006ff0c7e24 */ /* 0x002fc8000f8e00ff */
[----:B------:R1:W2:Y:S03]  /*13990*/  SYNCS.PHASECHK.TRANS64.TRYWAIT P1, [R12+URZ+0x2a830], R9 ;  /* 0x02a830090c0075a7 */ /* 0x0002a6000802017f */
[----:B--2---:R-:W-:Y:S05]  /*139a0*/  @!P1 NANOSLEEP.SYNCS 0x989680 ;  /* 0x009896800000995d */ /* 0x004fea0003900000 */
[----:B------:R-:W2:Y:S02]  /*139b0*/  @!P1 SYNCS.PHASECHK.TRANS64 P1, [R12+URZ+0x2a830], R9 ;  /* 0x02a830090c0095a7 */ /* 0x000ea4000802007f */
[----:B--2---:R-:W-:Y:S05]  /*139c0*/  @!P1 BRA `(.L_x_1116) ;  /* 0xfffffffc00ec9947 */ /* 0x004fea000383ffff */
[----:B------:R-:W-:Y:S05]  /*139d0*/  BRA `(.L_x_1115) ;  /* 0xffffff0c00287947 */ /* 0x000fea000383ffff */
.L_x_1120:
[----:B01----:R-:W-:-:S04]  /*139e0*/  IMAD.U32 R9, RZ, RZ, UR11 ;  /* 0x0000000bff097e24 */ /* 0x003fc8000f8e00ff */
[----:B------:R0:W1:Y:S03]  /*139f0*/  SYNCS.PHASECHK.TRANS64.TRYWAIT P1, [R9+URZ+0x2a850], R0 ;  /* 0x02a85000090075a7 */ /* 0x000066000802017f */
[----:B-1----:R-:W-:Y:S05]  /*13a00*/  @!P1 NANOSLEEP.SYNCS 0x989680 ;  /* 0x009896800000995d */ /* 0x002fea0003900000 */
[----:B------:R-:W1:Y:S02]  /*13a10*/  @!P1 SYNCS.PHASECHK.TRANS64 P1, [R9+URZ+0x2a850], R0 ;  /* 0x02a85000090095a7 */ /* 0x000e64000802007f */
[----:B-1----:R-:W-:Y:S05]  /*13a20*/  @!P1 BRA `(.L_x_1120) ;  /* 0xfffffffc00ec9947 */ /* 0x002fea000383ffff */
[----:B------:R-:W-:Y:S05]  /*13a30*/  BRA `(.L_x_1119) ;  /* 0xffffff1400407947 */ /* 0x000fea000383ffff */
.L_x_1137:
[----:B-1----:R-:W-:-:S04]  /*13a40*/  IMAD.U32 R8, RZ, RZ, UR5 ;  /* 0x00000005ff087e24 */ /* 0x002fc8000f8e00ff */
[----:B------:R1:W2:Y:S03]  /*13a50*/  SYNCS.PHASECHK.TRANS64.TRYWAIT P1, [R8+URZ+0x2a830], R3 ;  /* 0x02a83003080075a7 */ /* 0x0002a6000802017f */
[----:B--2---:R-:W-:Y:S05]  /*13a60*/  @!P1 NANOSLEEP.SYNCS 0x989680 ;  /* 0x009896800000995d */ /* 0x004fea0003900000 */
[----:B------:R-:W2:Y:S02]  /*13a70*/  @!P1 SYNCS.PHASECHK.TRANS64 P1, [R8+URZ+0x2a830], R3 ;  /* 0x02a83003080095a7 */ /* 0x000ea4000802007f */
[----:B--2---:R-:W-:Y:S05]  /*13a80*/  @!P1 BRA `(.L_x_1137) ;  /* 0xfffffffc00ec9947 */ /* 0x004fea000383ffff */
[----:B------:R-:W-:Y:S05]  /*13a90*/  BRA `(.L_x_1136) ;  /* 0xffffff3800f07947 */ /* 0x000fea000383ffff */
.L_x_1141:
[----:B01----:R-:W-:-:S04]  /*13aa0*/  IMAD.U32 R3, RZ, RZ, UR10 ;  /* 0x0000000aff037e24 */ /* 0x003fc8000f8e00ff */
[----:B------:R0:W1:Y:S03]  /*13ab0*/  SYNCS.PHASECHK.TRANS64.TRYWAIT P1, [R3+URZ+0x2a850], R0 ;  /* 0x02a85000030075a7 */ /* 0x000066000802017f */
[----:B-1----:R-:W-:Y:S05]  /*13ac0*/  @!P1 NANOSLEEP.SYNCS 0x989680 ;  /* 0x009896800000995d */ /* 0x002fea0003900000 */
[----:B------:R-:W1:Y:S02]  /*13ad0*/  @!P1 SYNCS.PHASECHK.TRANS64 P1, [R3+URZ+0x2a850], R0 ;  /* 0x02a85000030095a7 */ /* 0x000e64000802007f */
[----:B-1----:R-:W-:Y:S05]  /*13ae0*/  @!P1 BRA `(.L_x_1141) ;  /* 0xfffffffc00ec9947 */ /* 0x002fea000383ffff */
[----:B------:R-:W-:Y:S05]  /*13af0*/  BRA `(.L_x_1140) ;  /* 0xffffff4400087947 */ /* 0x000fea000383ffff */
.L_x_1147:
[----:B-1----:R-:W-:-:S04]  /*13b00*/  IMAD.U32 R8, RZ, RZ, UR5 ;  /* 0x00000005ff087e24 */ /* 0x002fc8000f8e00ff */
[----:B------:R1:W2:Y:S03]  /*13b10*/  SYNCS.PHASECHK.TRANS64.TRYWAIT P1, [R8+URZ+0x2a830], R3 ;  /* 0x02a83003080075a7 */ /* 0x0002a6000802017f */
[----:B--2---:R-:W-:Y:S05]  /*13b20*/  @!P1 NANOSLEEP.SYNCS 0x989680 ;  /* 0x009896800000995d */ /* 0x004fea0003900000 */
[----:B------:R-:W2:Y:S02]  /*13b30*/  @!P1 SYNCS.PHASECHK.TRANS64 P1, [R8+URZ+0x2a830], R3 ;  /* 0x02a83003080095a7 */ /* 0x000ea4000802007f */
[----:B--2---:R-:W-:Y:S05]  /*13b40*/  @!P1 BRA `(.L_x_1147) ;  /* 0xfffffffc00ec9947 */ /* 0x004fea000383ffff */
[----:B------:R-:W-:Y:S05]  /*13b50*/  BRA `(.L_x_1146) ;  /* 0xffffff5400e87947 */ /* 0x000fea000383ffff */
.L_x_1151:
[----:B01----:R-:W-:-:S04]  /*13b60*/  IMAD.U32 R3, RZ, RZ, UR14 ;  /* 0x0000000eff037e24 */ /* 0x003fc8000f8e00ff */
[----:B------:R0:W1:Y:S03]  /*13b70*/  SYNCS.PHASECHK.TRANS64.TRYWAIT P1, [R3+URZ+0x2a850], R0 ;  /* 0x02a85000030075a7 */ /* 0x000066000802017f */
[----:B-1----:R-:W-:Y:S05]  /*13b80*/  @!P1 NANOSLEEP.SYNCS 0x989680 ;  /* 0x009896800000995d */ /* 0x002fea0003900000 */
[----:B------:R-:W1:Y:S02]  /*13b90*/  @!P1 SYNCS.PHASECHK.TRANS64 P1, [R3+URZ+0x2a850], R0 ;  /* 0x02a85000030095a7 */ /* 0x000e64000802007f */
[----:B-1----:R-:W-:Y:S05]  /*13ba0*/  @!P1 BRA `(.L_x_1151) ;  /* 0xfffffffc00ec9947 */ /* 0x002fea000383ffff */
[----:B------:R-:W-:Y:S05]  /*13bb0*/  BRA `(.L_x_1150) ;  /* 0xffffff6000007947 */ /* 0x000fea000383ffff */
.L_x_1164:
[----:B-1----:R-:W-:-:S04]  /*13bc0*/  IMAD.U32 R5, RZ, RZ, UR5 ;  /* 0x00000005ff057e24 */ /* 0x002fc8000f8e00ff */
[----:B------:R1:W2:Y:S03]  /*13bd0*/  SYNCS.PHASECHK.TRANS64.TRYWAIT P0, [R5+URZ+0x2a850], R0 ;  /* 0x02a85000050075a7 */ /* 0x0002a6000800017f */
[----:B--2---:R-:W-:Y:S05]  /*13be0*/  @!P0 NANOSLEEP.SYNCS 0x989680 ;  /* 0x009896800000895d */ /* 0x004fea0003900000 */
[----:B------:R-:W2:Y:S02]  /*13bf0*/  @!P0 SYNCS.PHASECHK.TRANS64 P0, [R5+URZ+0x2a850], R0 ;  /* 0x02a85000050085a7 */ /* 0x000ea4000800007f */
[----:B--2---:R-:W-:Y:S05]  /*13c00*/  @!P0 BRA `(.L_x_1164) ;  /* 0xfffffffc00ec8947 */ /* 0x004fea000383ffff */
[----:B------:R-:W-:Y:S05]  /*13c10*/  BRA `(.L_x_1163) ;  /* 0xffffff8800007947 */ /* 0x000fea000383ffff */
.L_x_1200:
[----:B------:R-:W-:Y:S02]  /*13c20*/  IMAD.MOV.U32 R13, RZ, RZ, R4 ;  /* 0x000000ffff0d7224 */ /* 0x000fe400078e0004 */
[----:B------:R-:W-:Y:S02]  /*13c30*/  IMAD.MOV.U32 R12, RZ, RZ, RZ ;  /* 0x000000ffff0c7224 */ /* 0x000fe400078e00ff */
[----:B------:R-:W-:Y:S02]  /*13c40*/  IMAD.MOV.U32 R11, RZ, RZ, 0x1f ;  /* 0x0000001fff0b7424 */ /* 0x000fe400078e00ff */
[----:B------:R-:W-:-:S07]  /*13c50*/  IMAD.MOV.U32 R15, RZ, RZ, -0x1 ;  /* 0xffffffffff0f7424 */ /* 0x000fce00078e00ff */
[----:B0-----:R-:W-:Y:S05]  /*13c60*/  WARPSYNC.COLLECTIVE R15, `(.L_x_1293) ;  /* 0x000000000f087348 */ /* 0x001fea0003c00000 */
[----:B------:R1:W2:Y:S02]  /*13c70*/  SHFL.IDX P6, R14, R13, R12, R11 ;  /* 0x0000000c0d0e7389 */ /* 0x0002a400000c000b */
[----:B012---:R-:W-:Y:S01]  /*13c80*/  ENDCOLLECTIVE ;  /* 0x000000000000791b */ /* 0x007fe20003800000 */
.L_x_1293:
[----:B------:R-:W-:Y:S05]  /*13c90*/  BRA `(.L_x_1294) ;  /* 0xffffffbc00a87947 */ /* 0x000fea000383ffff */
.L_x_1202:
[----:B------:R-:W-:Y:S01]  /*13ca0*/  BSSY B0, `(.L_x_1295) ;  /* 0x0000006000007945 */ /* 0x000fe20003800000 */
[----:B------:R-:W-:-:S07]  /*13cb0*/  IMAD.MOV.U32 R15, RZ, RZ, -0x1 ;  /* 0xffffffffff0f7424 */ /* 0x000fce00078e00ff */
[----:B01----:R-:W-:Y:S05]  /*13cc0*/  WARPSYNC.COLLECTIVE R15, `(.L_x_1296) ;  /* 0x000000000f0c7348 */ /* 0x003fea0003c00000 */
[----:B------:R-:W-:Y:S02]  /*13cd0*/  ELECT P6, UR62, PT ;  /* 0x00000000003e782f */ /* 0x000fe400038c0000 */
[----:B------:R-:W-:Y:S01]  /*13ce0*/  MOV R14, UR62 ;  /* 0x0000003e000e7c02 */ /* 0x000fe20008000f00 */
[----:B01----:R-:W-:Y:S10]  /*13cf0*/  ENDCOLLECTIVE ;  /* 0x000000000000791b */ /* 0x003ff40003800000 */
.L_x_1296:
[----:B------:R-:W-:Y:S05]  /*13d00*/  BSYNC B0 ;  /* 0x0000000000007941 */ /* 0x000fea0003800000 */
.L_x_1295:
[----:B------:R-:W-:Y:S05]  /*13d10*/  BRA `(.L_x_1297) ;  /* 0xffffffbc00ac7947 */ /* 0x000fea000383ffff */
.L_x_1204:
[----:B0-----:R0:W2:Y:S02]  /*13d20*/  SYNCS.PHASECHK.TRANS64.TRYWAIT P0, [R0+URZ+0x2a840], R2 ;  /* 0x02a84002000075a7 */ /* 0x0010a4000800017f */
[----:B--2---:R-:W-:Y:S05]  /*13d30*/  @!P0 NANOSLEEP.SYNCS 0x989680 ;  /* 0x009896800000895d */ /* 0x004fea0003900000 */
[----:B------:R-:W2:Y:S02]  /*13d40*/  @!P0 SYNCS.PHASECHK.TRANS64 P0, [R0+URZ+0x2a840], R2 ;  /* 0x02a84002000085a7 */ /* 0x000ea4000800007f */
[----:B--2---:R-:W-:Y:S05]  /*13d50*/  @!P0 BRA `(.L_x_1204) ;  /* 0xfffffffc00f08947 */ /* 0x004fea000383ffff */
[----:B------:R-:W-:Y:S05]  /*13d60*/  BRA `(.L_x_1298) ;  /* 0xffffffc000007947 */ /* 0x000fea000383ffff */
.L_x_1208:
[----:B------:R-:W-:Y:S01]  /*13d70*/  IMAD.MOV.U32 R13, RZ, RZ, R6 ;  /* 0x000000ffff0d7224 */ /* 0x000fe200078e0006 */
[----:B------:R-:W-:Y:S01]  /*13d80*/  LOP3.LUT R8, R8, 0x7f, RZ, 0xc0, !PT ;  /* 0x0000007f08087812 */ /* 0x000fe200078ec0ff */
[----:B------:R-:W-:Y:S02]  /*13d90*/  IMAD.MOV.U32 R12, RZ, RZ, RZ ;  /* 0x000000ffff0c7224 */ /* 0x000fe400078e00ff */
[----:B------:R-:W-:Y:S01]  /*13da0*/  IMAD.MOV.U32 R11, RZ, RZ, 0x181f ;  /* 0x0000181fff0b7424 */ /* 0x000fe200078e00ff */
[----:B------:R-:W-:Y:S01]  /*13db0*/  SHF.R.U32.HI R8, RZ, 0x3, R8 ;  /* 0x00000003ff087819 */ /* 0x000fe20000011608 */
[----:B------:R-:W-:-:S04]  /*13dc0*/  IMAD.MOV.U32 R15, RZ, RZ, -0x1 ;  /* 0xffffffffff0f7424 */ /* 0x000fc800078e00ff */
[----:B------:R-:W-:-:S07]  /*13dd0*/  VIADD R4, R8, UR43 ;  /* 0x0000002b08047c36 */ /* 0x000fce0008000000 */
[----:B-----5:R-:W-:Y:S05]  /*13de0*/  WARPSYNC.COLLECTIVE R15, `(.L_x_1299) ;  /* 0x000000000f087348 */ /* 0x020fea0003c00000 */
[----:B------:R0:W1:Y:S02]  /*13df0*/  SHFL.IDX P6, R14, R13, R12, R11 ;  /* 0x0000000c0d0e7389 */ /* 0x00006400000c000b */
[----:B01---5:R-:W-:Y:S01]  /*13e00*/  ENDCOLLECTIVE ;  /* 0x000000000000791b */ /* 0x023fe20003800000 */
.L_x_1299:
[----:B------:R-:W-:Y:S02]  /*13e10*/  VIADD R8, R4, 0x10 ;  /* 0x0000001004087836 */ /* 0x000fe40000000000 */
[----:B------:R-:W-:Y:S02]  /*13e20*/  IMAD.MOV.U32 R13, RZ, RZ, R0 ;  /* 0x000000ffff0d7224 */ /* 0x000fe400078e0000 */
[----:B------:R-:W-:-:S07]  /*13e30*/  IMAD.MOV.U32 R2, RZ, RZ, R14 ;  /* 0x000000ffff027224 */ /* 0x000fce00078e000e */
[----:B------:R-:W-:Y:S05]  /*13e40*/  WARPSYNC.COLLECTIVE R15, `(.L_x_1300) ;  /* 0x000000000f087348 */ /* 0x000fea0003c00000 */
[----:B------:R0:W1:Y:S02]  /*13e50*/  SHFL.IDX P6, R14, R13, R12, R11 ;  /* 0x0000000c0d0e7389 */ /* 0x00006400000c000b */
[----:B01----:R-:W-:Y:S01]  /*13e60*/  ENDCOLLECTIVE ;  /* 0x000000000000791b */ /* 0x003fe20003800000 */
.L_x_1300:
[----:B------:R-:W-:Y:S01]  /*13e70*/  ULDC UR4, c[0x0][0x288] ;  /* 0x0000a20000047ab9 */ /* 0x000fe20000000800 */
[----:B------:R-:W-:Y:S01]  /*13e80*/  ULDC.64 UR6, c[0x0][0x208] ;  /* 0x0000820000067ab9 */ /* 0x000fe20000000a00 */
[----:B------:R-:W-:-:S05]  /*13e90*/  IMAD R5, R7, UR4, RZ ;  /* 0x0000000407057c24 */ /* 0x000fca000f8e02ff */
[----:B------:R-:W-:Y:S01]  /*13ea0*/  ISETP.GE.AND P4, PT, R4, R5, PT ;  /* 0x000000050400720c */ /* 0x000fe20003f86270 */
[----:B------:R-:W-:Y:S02]  /*13eb0*/  IMAD.MOV.U32 R13, RZ, RZ, R6 ;  /* 0x000000ffff0d7224 */ /* 0x000fe400078e0006 */
[----:B------:R-:W-:Y:S02]  /*13ec0*/  IMAD.MOV.U32 R12, RZ, RZ, 0x1 ;  /* 0x00000001ff0c7424 */ /* 0x000fe400078e00ff */
[----:B------:R-:W-:-:S08]  /*13ed0*/  IMAD.MOV.U32 R3, RZ, RZ, R14 ;  /* 0x000000ffff037224 */ /* 0x000fd000078e000e */
        /* <DEDUP_REMOVED lines=15> */
.L_x_1301:
[----:B------:R-:W-:Y:S02]  /*13fd0*/  IMAD.MOV.U32 R13, RZ, RZ, R0 ;  /* 0x000000ffff0d7224 */ /* 0x000fe400078e0000 */
[----:B------:R-:W-:-:S07]  /*13fe0*/  IMAD.MOV.U32 R2, RZ, RZ, R14 ;  /* 0x000000ffff027224 */ /* 0x000fce00078e000e */
[----:B------:R-:W-:Y:S05]  /*13ff0*/  WARPSYNC.COLLECTIVE R15, `(.L_x_1302) ;  /* 0x000000000f087348 */ /* 0x000fea0003c00000 */
[----:B------:R0:W1:Y:S02]  /*14000*/  SHFL.IDX P6, R14, R13, R12, R11 ;  /* 0x0000000c0d0e7389 */ /* 0x00006400000c000b */
[----:B01----:R-:W-:Y:S01]  /*14010*/  ENDCOLLECTIVE ;  /* 0x000000000000791b */ /* 0x003fe20003800000 */
.L_x_1302:
[----:B------:R-:W-:Y:S01]  /*14020*/  ULDC.64 UR4, c[0x0][0x208] ;  /* 0x0000820000047ab9 */ /* 0x000fe20000000a00 */
[----:B------:R-:W-:Y:S02]  /*14030*/  IMAD.MOV.U32 R13, RZ, RZ, R6 ;  /* 0x000000ffff0d7224 */ /* 0x000fe400078e0006 */
[----:B------:R-:W-:Y:S02]  /*14040*/  IMAD.MOV.U32 R12, RZ, RZ, 0x2 ;  /* 0x00000002ff0c7424 */ /* 0x000fe400078e00ff */
[----:B------:R-:W-:-:S05]  /*14050*/  IMAD.MOV.U32 R3, RZ, RZ, R14 ;  /* 0x000000ffff037224 */ /* 0x000fca00078e000e */
        /* <DEDUP_REMOVED lines=14> */
.L_x_1303:
[----:B------:R-:W-:-:S05]  /*14140*/  VIADD R2, R4, 0x20 ;  /* 0x0000002004027836 */ /* 0x000fca0000000000 */
[----:B------:R-:W-:Y:S01]  /*14150*/  ISETP.GE.AND P4, PT, R2, R5, PT ;  /* 0x000000050200720c */ /* 0x000fe20003f86270 */
[----:B------:R-:W-:Y:S02]  /*14160*/  IMAD.MOV.U32 R13, RZ, RZ, R0 ;  /* 0x000000ffff0d7224 */ /* 0x000fe400078e0000 */
[----:B------:R-:W-:-:S10]  /*14170*/  IMAD.MOV.U32 R2, RZ, RZ, R14 ;  /* 0x000000ffff027224 */ /* 0x000fd400078e000e */
[----:B------:R-:W-:Y:S05]  /*14180*/  WARPSYNC.COLLECTIVE R15, `(.L_x_1304) ;  /* 0x000000000f087348 */ /* 0x000fea0003c00000 */
[----:B------:R0:W1:Y:S02]  /*14190*/  SHFL.IDX P6, R14, R13, R12, R11 ;  /* 0x0000000c0d0e7389 */ /* 0x00006400000c000b */
[----:B01----:R-:W-:Y:S01]  /*141a0*/  ENDCOLLECTIVE ;  /* 0x000000000000791b */ /* 0x003fe20003800000 */
.L_x_1304:
        /* <DEDUP_REMOVED lines=18> */
.L_x_1305:
[----:B------:R-:W-:-:S05]  /*142d0*/  VIADD R2, R4, 0x30 ;  /* 0x0000003004027836 */ /* 0x000fca0000000000 */
[----:B------:R-:W-:Y:S01]  /*142e0*/  ISETP.GE.AND P4, PT, R2, R5, PT ;  /* 0x000000050200720c */ /* 0x000fe20003f86270 */
[----:B------:R-:W-:Y:S02]  /*142f0*/  IMAD.MOV.U32 R13, RZ, RZ, R0 ;  /* 0x000000ffff0d7224 */ /* 0x000fe400078e0000 */
[----:B------:R-:W-:-:S10]  /*14300*/  IMAD.MOV.U32 R2, RZ, RZ, R14 ;  /* 0x000000ffff027224 */ /* 0x000fd400078e000e */
[----:B------:R-:W-:Y:S05]  /*14310*/  WARPSYNC.COLLECTIVE R15, `(.L_x_1306) ;  /* 0x000000000f087348 */ /* 0x000fea0003c00000 */
[----:B------:R0:W1:Y:S02]  /*14320*/  SHFL.IDX P6, R14, R13, R12, R11 ;  /* 0x0000000c0d0e7389 */ /* 0x00006400000c000b */
[----:B01----:R-:W-:Y:S01]  /*14330*/  ENDCOLLECTIVE ;  /* 0x000000000000791b */ /* 0x003fe20003800000 */
.L_x_1306:
        /* <DEDUP_REMOVED lines=18> */
.L_x_1307:
[----:B------:R-:W-:-:S05]  /*14460*/  VIADD R2, R4, 0x40 ;  /* 0x0000004004027836 */ /* 0x000fca0000000000 */
[----:B------:R-:W-:Y:S01]  /*14470*/  ISETP.GE.AND P4, PT, R2, R5, PT ;  /* 0x000000050200720c */ /* 0x000fe20003f86270 */
[----:B------:R-:W-:Y:S02]  /*14480*/  IMAD.MOV.U32 R13, RZ, RZ, R0 ;  /* 0x000000ffff0d7224 */ /* 0x000fe400078e0000 */
[----:B------:R-:W-:-:S10]  /*14490*/  IMAD.MOV.U32 R2, RZ, RZ, R14 ;  /* 0x000000ffff027224 */ /* 0x000fd400078e000e */
[----:B------:R-:W-:Y:S05]  /*144a0*/  WARPSYNC.COLLECTIVE R15, `(.L_x_1308) ;  /* 0x000000000f087348 */ /* 0x000fea0003c00000 */
[----:B------:R0:W1:Y:S02]  /*144b0*/  SHFL.IDX P6, R14, R13, R12, R11 ;  /* 0x0000000c0d0e7389 */ /* 0x00006400000c000b */
[----:B01----:R-:W-:Y:S01]  /*144c0*/  ENDCOLLECTIVE ;  /* 0x000000000000791b */ /* 0x003fe20003800000 */
.L_x_1308:
        /* <DEDUP_REMOVED lines=18> */
.L_x_1309:
[----:B------:R-:W-:-:S05]  /*145f0*/  VIADD R2, R4, 0x50 ;  /* 0x0000005004027836 */ /* 0x000fca0000000000 */
[----:B------:R-:W-:Y:S01]  /*14600*/  ISETP.GE.AND P4, PT, R2, R5, PT ;  /* 0x000000050200720c */ /* 0x000fe20003f86270 */
[----:B------:R-:W-:Y:S02]  /*14610*/  IMAD.MOV.U32 R13, RZ, RZ, R0 ;  /* 0x000000ffff0d7224 */ /* 0x000fe400078e0000 */
[----:B------:R-:W-:-:S10]  /*14620*/  IMAD.MOV.U32 R2, RZ, RZ, R14 ;  /* 0x000000ffff027224 */ /* 0x000fd400078e000e */
[----:B------:R-:W-:Y:S05]  /*14630*/  WARPSYNC.COLLECTIVE R15, `(.L_x_1310) ;  /* 0x000000000f087348 */ /* 0x000fea0003c00000 */
[----:B------:R0:W1:Y:S02]  /*14640*/  SHFL.IDX P6, R14, R13, R12, R11 ;  /* 0x0000000c0d0e7389 */ /* 0x00006400000c000b */
[----:B01----:R-:W-:Y:S01]  /*14650*/  ENDCOLLECTIVE ;  /* 0x000000000000791b */ /* 0x003fe20003800000 */
.L_x_1310:
        /* <DEDUP_REMOVED lines=18> */
.L_x_1311:
[----:B------:R-:W-:-:S05]  /*14780*/  VIADD R2, R4, 0x60 ;  /* 0x0000006004027836 */ /* 0x000fca0000000000 */
[----:B------:R-:W-:Y:S01]  /*14790*/  ISETP.GE.AND P4, PT, R2, R5, PT ;  /* 0x000000050200720c */ /* 0x000fe20003f86270 */
[----:B------:R-:W-:Y:S02]  /*147a0*/  IMAD.MOV.U32 R13, RZ, RZ, R0 ;  /* 0x000000ffff0d7224 */ /* 0x000fe400078e0000 */
[----:B------:R-:W-:-:S10]  /*147b0*/  IMAD.MOV.U32 R2, RZ, RZ, R14 ;  /* 0x000000ffff027224 */ /* 0x000fd400078e000e */
[----:B------:R-:W-:Y:S05]  /*147c0*/  WARPSYNC.COLLECTIVE R15, `(.L_x_1312) ;  /* 0x000000000f087348 */ /* 0x000fea0003c00000 */
[----:B------:R0:W1:Y:S02]  /*147d0*/  SHFL.IDX P6, R14, R13, R12, R11 ;  /* 0x0000000c0d0e7389 */ /* 0x00006400000c000b */
[----:B01----:R-:W-:Y:S01]  /*147e0*/  ENDCOLLECTIVE ;  /* 0x000000000000791b */ /* 0x003fe20003800000 */
.L_x_1312:
        /* <DEDUP_REMOVED lines=18> */
.L_x_1313:
[----:B------:R-:W-:Y:S02]  /*14910*/  IMAD.MOV.U32 R13, RZ, RZ, R0 ;  /* 0x000000ffff0d7224 */ /* 0x000fe400078e0000 */
[----:B------:R-:W-:-:S07]  /*14920*/  IMAD.MOV.U32 R6, RZ, RZ, R14 ;  /* 0x000000ffff067224 */ /* 0x000fce00078e000e */
[----:B------:R-:W-:Y:S05]  /*14930*/  WARPSYNC.COLLECTIVE R15, `(.L_x_1314) ;  /* 0x000000000f087348 */ /* 0x000fea0003c00000 */
[----:B------:R0:W1:Y:S02]  /*14940*/  SHFL.IDX P6, R14, R13, R12, R11 ;  /* 0x0000000c0d0e7389 */ /* 0x00006400000c000b */
[----:B01----:R-:W-:Y:S01]  /*14950*/  ENDCOLLECTIVE ;  /* 0x000000000000791b */ /* 0x003fe20003800000 */
.L_x_1314:
[----:B------:R-:W-:Y:S01]  /*14960*/  IMAD.MOV.U32 R0, RZ, RZ, R14 ;  /* 0x000000ffff007224 */ /* 0x000fe200078e000e */
[----:B------:R-:W-:Y:S06]  /*14970*/  BRA `(.L_x_1315) ;  /* 0xffffffc000747947 */ /* 0x000fec000383ffff */
.L_x_1213:
[----:B0-----:R0:W1:Y:S02]  /*14980*/  SYNCS.PHASECHK.TRANS64.TRYWAIT P0, [R17+URZ+0x2a820], R0 ;  /* 0x02a82000110075a7 */ /* 0x001064000800017f */
[----:B-1----:R-:W-:Y:S05]  /*14990*/  @!P0 NANOSLEEP.SYNCS 0x989680 ;  /* 0x009896800000895d */ /* 0x002fea0003900000 */
[----:B------:R-:W1:Y:S02]  /*149a0*/  @!P0 SYNCS.PHASECHK.TRANS64 P0, [R17+URZ+0x2a820], R0 ;  /* 0x02a82000110085a7 */ /* 0x000e64000800007f */
[----:B-1----:R-:W-:Y:S05]  /*149b0*/  @!P0 BRA `(.L_x_1213) ;  /* 0xfffffffc00f08947 */ /* 0x002fea000383ffff */
[----:B------:R-:W-:Y:S05]  /*149c0*/  BRA `(.L_x_1316) ;  /* 0xffffffc000ec7947 */ /* 0x000fea000383ffff */
.L_x_1220:
[----:B0-----:R0:W1:Y:S02]  /*149d0*/  SYNCS.PHASECHK.TRANS64.TRYWAIT P0, [R3+URZ+0x2a840], R2 ;  /* 0x02a84002030075a7 */ /* 0x001064000800017f */
[----:B-1----:R-:W-:Y:S05]  /*149e0*/  @!P0 NANOSLEEP.SYNCS 0x989680 ;  /* 0x009896800000895d */ /* 0x002fea0003900000 */
[----:B------:R-:W1:Y:S02]  /*149f0*/  @!P0 SYNCS.PHASECHK.TRANS64 P0, [R3+URZ+0x2a840], R2 ;  /* 0x02a84002030085a7 */ /* 0x000e64000800007f */
[----:B-1----:R-:W-:Y:S05]  /*14a00*/  @!P0 BRA `(.L_x_1220) ;  /* 0xfffffffc00f08947 */ /* 0x002fea000383ffff */
[----:B------:R-:W-:Y:S05]  /*14a10*/  BRA `(.L_x_1317) ;  /* 0xffffffc400a87947 */ /* 0x000fea000383ffff */
.L_x_1227:
[----:B0-----:R0:W1:Y:S02]  /*14a20*/  SYNCS.PHASECHK.TRANS64.TRYWAIT P0, [R3+URZ+0x60], R2 ;  /* 0x00006002030075a7 */ /* 0x001064000800017f */
[----:B-1----:R-:W-:Y:S05]  /*14a30*/  @!P0 NANOSLEEP.SYNCS 0x989680 ;  /* 0x009896800000895d */ /* 0x002fea0003900000 */
[----:B------:R-:W1:Y:S02]  /*14a40*/  @!P0 SYNCS.PHASECHK.TRANS64 P0, [R3+URZ+0x60], R2 ;  /* 0x00006002030085a7 */ /* 0x000e64000800007f */
[----:B-1----:R-:W-:Y:S05]  /*14a50*/  @!P0 BRA `(.L_x_1227) ;  /* 0xfffffffc00f08947 */ /* 0x002fea000383ffff */
[----:B------:R-:W-:Y:S05]  /*14a60*/  BRA `(.L_x_1318) ;  /* 0xffffffc800b47947 */ /* 0x000fea000383ffff */
.L_x_1237:
[----:B--2---:R2:W3:Y:S02]  /*14a70*/  SYNCS.PHASECHK.TRANS64.TRYWAIT P0, [R3+URZ+0x2a840], R2 ;  /* 0x02a84002030075a7 */ /* 0x0044e4000800017f */
[----:B---3--:R-:W-:Y:S05]  /*14a80*/  @!P0 NANOSLEEP.SYNCS 0x989680 ;  /* 0x009896800000895d */ /* 0x008fea0003900000 */
[----:B------:R-:W3:Y:S02]  /*14a90*/  @!P0 SYNCS.PHASECHK.TRANS64 P0, [R3+URZ+0x2a840], R2 ;  /* 0x02a84002030085a7 */ /* 0x000ee4000800007f */
[----:B---3--:R-:W-:Y:S05]  /*14aa0*/  @!P0 BRA `(.L_x_1237) ;  /* 0xfffffffc00f08947 */ /* 0x008fea000383ffff */
[----:B------:R-:W-:Y:S05]  /*14ab0*/  BRA `(.L_x_1319) ;  /* 0xffffffd0003c7947 */ /* 0x000fea000383ffff */
.L_x_1244:
[----:B0-----:R0:W1:Y:S02]  /*14ac0*/  SYNCS.PHASECHK.TRANS64.TRYWAIT P0, [R2+URZ+0x60], R3 ;  /* 0x00006003020075a7 */ /* 0x001064000800017f */
[----:B-1----:R-:W-:Y:S05]  /*14ad0*/  @!P0 NANOSLEEP.SYNCS 0x989680 ;  /* 0x009896800000895d */ /* 0x002fea0003900000 */
[----:B------:R-:W1:Y:S02]  /*14ae0*/  @!P0 SYNCS.PHASECHK.TRANS64 P0, [R2+URZ+0x60], R3 ;  /* 0x00006003020085a7 */ /* 0x000e64000800007f */
[----:B-1----:R-:W-:Y:S05]  /*14af0*/  @!P0 BRA `(.L_x_1244) ;  /* 0xfffffffc00f08947 */ /* 0x002fea000383ffff */
[----:B------:R-:W-:Y:S05]  /*14b00*/  BRA `(.L_x_1320) ;  /* 0xffffffd400487947 */ /* 0x000fea000383ffff */
.L_x_1253:
[----:B-1----:R1:W2:Y:S02]  /*14b10*/  SYNCS.PHASECHK.TRANS64.TRYWAIT P0, [R2+URZ+0x2a840], R3 ;  /* 0x02a84003020075a7 */ /* 0x0022a4000800017f */
[----:B--2---:R-:W-:Y:S05]  /*14b20*/  @!P0 NANOSLEEP.SYNCS 0x989680 ;  /* 0x009896800000895d */ /* 0x004fea0003900000 */
[----:B------:R-:W2:Y:S02]  /*14b30*/  @!P0 SYNCS.PHASECHK.TRANS64 P0, [R2+URZ+0x2a840], R3 ;  /* 0x02a84003020085a7 */ /* 0x000ea4000800007f */
[----:B--2---:R-:W-:Y:S05]  /*14b40*/  @!P0 BRA `(.L_x_1253) ;  /* 0xfffffffc00f08947 */ /* 0x004fea000383ffff */
[----:B------:R-:W-:Y:S05]  /*14b50*/  BRA `(.L_x_1321) ;  /* 0xffffffd800a07947 */ /* 0x000fea000383ffff */
.L_x_1260:
[----:B0-----:R0:W1:Y:S02]  /*14b60*/  SYNCS.PHASECHK.TRANS64.TRYWAIT P0, [R2+URZ+0x60], R5 ;  /* 0x00006005020075a7 */ /* 0x001064000800017f */
[----:B-1----:R-:W-:Y:S05]  /*14b70*/  @!P0 NANOSLEEP.SYNCS 0x989680 ;  /* 0x009896800000895d */ /* 0x002fea0003900000 */
[----:B------:R-:W1:Y:S02]  /*14b80*/  @!P0 SYNCS.PHASECHK.TRANS64 P0, [R2+URZ+0x60], R5 ;  /* 0x00006005020085a7 */ /* 0x000e64000800007f */
[----:B-1----:R-:W-:Y:S05]  /*14b90*/  @!P0 BRA `(.L_x_1260) ;  /* 0xfffffffc00f08947 */ /* 0x002fea000383ffff */
[----:B------:R-:W-:Y:S05]  /*14ba0*/  BRA `(.L_x_1322) ;  /* 0xffffffdc00ac7947 */ /* 0x000fea000383ffff */
.L_x_1271:
[----:B0-----:R0:W1:Y:S02]  /*14bb0*/  SYNCS.PHASECHK.TRANS64.TRYWAIT P0, [R2+URZ+0x2a860], R3 ;  /* 0x02a86003020075a7 */ /* 0x001064000800017f */
[----:B-1----:R-:W-:Y:S05]  /*14bc0*/  @!P0 NANOSLEEP.SYNCS 0x989680 ;  /* 0x009896800000895d */ /* 0x002fea0003900000 */
[----:B------:R-:W1:Y:S02]  /*14bd0*/  @!P0 SYNCS.PHASECHK.TRANS64 P0, [R2+URZ+0x2a860], R3 ;  /* 0x02a86003020085a7 */ /* 0x000e64000800007f */
[----:B-1----:R-:W-:Y:S05]  /*14be0*/  @!P0 BRA `(.L_x_1271) ;  /* 0xfffffffc00f08947 */ /* 0x002fea000383ffff */
[----:B------:R-:W-:Y:S05]  /*14bf0*/  BRA `(.L_x_1323) ;  /* 0xffffffe000f07947 */ /* 0x000fea000383ffff */
.L_x_1278:
[----:B------:R-:W-:Y:S01]  /*14c00*/  BSSY B0, `(.L_x_1324) ;  /* 0x0000008000007945 */ /* 0x000fe20003800000 */
[----:B-----5:R-:W-:Y:S02]  /*14c10*/  IMAD.MOV.U32 R13, RZ, RZ, R2 ;  /* 0x000000ffff0d7224 */ /* 0x020fe400078e0002 */
[----:B------:R-:W-:Y:S02]  /*14c20*/  IMAD.MOV.U32 R12, RZ, RZ, RZ ;  /* 0x000000ffff0c7224 */ /* 0x000fe400078e00ff */
[----:B------:R-:W-:Y:S02]  /*14c30*/  IMAD.MOV.U32 R11, RZ, RZ, 0x1f ;  /* 0x0000001fff0b7424 */ /* 0x000fe400078e00ff */
[----:B------:R-:W-:-:S07]  /*14c40*/  IMAD.MOV.U32 R15, RZ, RZ, -0x1 ;  /* 0xffffffffff0f7424 */ /* 0x000fce00078e00ff */
[----:B0-----:R-:W-:Y:S05]  /*14c50*/  WARPSYNC.COLLECTIVE R15, `(.L_x_1325) ;  /* 0x000000000f087348 */ /* 0x001fea0003c00000 */
[----:B------:R1:W2:Y:S02]  /*14c60*/  SHFL.IDX P6, R14, R13, R12, R11 ;  /* 0x0000000c0d0e7389 */ /* 0x0002a400000c000b */
[----:B012---:R-:W-:Y:S01]  /*14c70*/  ENDCOLLECTIVE ;  /* 0x000000000000791b */ /* 0x007fe20003800000 */
.L_x_1325:
[----:B------:R-:W-:Y:S05]  /*14c80*/  BSYNC B0 ;  /* 0x0000000000007941 */ /* 0x000fea0003800000 */
.L_x_1324:
[----:B------:R-:W-:Y:S05]  /*14c90*/  BRA `(.L_x_1326) ;  /* 0xffffffe400e87947 */ /* 0x000fea000383ffff */
.L_x_1281:
[----:B0-----:R0:W1:Y:S02]  /*14ca0*/  SYNCS.PHASECHK.TRANS64.TRYWAIT P0, [R0+URZ+0x2a820], R3 ;  /* 0x02a82003000075a7 */ /* 0x001064000800017f */
[----:B-1----:R-:W-:Y:S05]  /*14cb0*/  @!P0 NANOSLEEP.SYNCS 0x989680 ;  /* 0x009896800000895d */ /* 0x002fea0003900000 */
[----:B------:R-:W1:Y:S02]  /*14cc0*/  @!P0 SYNCS.PHASECHK.TRANS64 P0, [R0+URZ+0x2a820], R3 ;  /* 0x02a82003000085a7 */ /* 0x000e64000800007f */
[----:B-1----:R-:W-:Y:S05]  /*14cd0*/  @!P0 BRA `(.L_x_1281) ;  /* 0xfffffffc00f08947 */ /* 0x002fea000383ffff */
[----:B------:R-:W-:Y:S05]  /*14ce0*/  BRA `(.L_x_1327) ;  /* 0xffffffe800347947 */ /* 0x000fea000383ffff */
.L_x_1282:
        /* <DEDUP_REMOVED lines=8> */
[----:B0-----:R-:W-:Y:S05]  /*14d70*/  WARPSYNC.COLLECTIVE R15, `(.L_x_1329) ;  /* 0x000000000f087348 */ /* 0x001fea0003c00000 */
[----:B------:R1:W2:Y:S02]  /*14d80*/  SHFL.IDX P6, R14, R13, R12, R11 ;  /* 0x0000000c0d0e7389 */ /* 0x0002a400000c000b */
[----:B012---:R-:W-:Y:S01]  /*14d90*/  ENDCOLLECTIVE ;  /* 0x000000000000791b */ /* 0x007fe20003800000 */
.L_x_1329:
[----:B------:R-:W-:Y:S05]  /*14da0*/  BSYNC B0 ;  /* 0x0000000000007941 */ /* 0x000fea0003800000 */
.L_x_1328:
[----:B------:R-:W-:Y:S05]  /*14db0*/  BRA `(.L_x_1330) ;  /* 0xffffffe8001c7947 */ /* 0x000fea000383ffff */
.L_x_1285:
[----:B------:R-:W-:Y:S01]  /*14dc0*/  BSSY B1, `(.L_x_1331) ;  /* 0x0000006000017945 */ /* 0x000fe20003800000 */
[----:B------:R-:W-:-:S07]  /*14dd0*/  IMAD.MOV.U32 R15, RZ, RZ, -0x1 ;  /* 0xffffffffff0f7424 */ /* 0x000fce00078e00ff */
[----:B01----:R-:W-:Y:S05]  /*14de0*/  WARPSYNC.COLLECTIVE R15, `(.L_x_1332) ;  /* 0x000000000f0c7348 */ /* 0x003fea0003c00000 */
[----:B------:R-:W-:Y:S02]  /*14df0*/  ELECT P6, UR62, PT ;  /* 0x00000000003e782f */ /* 0x000fe400038c0000 */
[----:B------:R-:W-:Y:S01]  /*14e00*/  MOV R14, UR62 ;  /* 0x0000003e000e7c02 */ /* 0x000fe20008000f00 */
[----:B01----:R-:W-:Y:S10]  /*14e10*/  ENDCOLLECTIVE ;  /* 0x000000000000791b */ /* 0x003ff40003800000 */
.L_x_1332:
[----:B------:R-:W-:Y:S05]  /*14e20*/  BSYNC B1 ;  /* 0x0000000000017941 */ /* 0x000fea0003800000 */
.L_x_1331:
[----:B------:R-:W-:Y:S05]  /*14e30*/  BRA `(.L_x_1333) ;  /* 0xffffffe800147947 */ /* 0x000fea000383ffff */
.L_x_1287:
[----:B0-----:R0:W1:Y:S02]  /*14e40*/  SYNCS.PHASECHK.TRANS64.TRYWAIT P0, [R6+URZ], R5 ;  /* 0x00000005060075a7 */ /* 0x001064000800017f */
[----:B-1----:R-:W-:Y:S05]  /*14e50*/  @!P0 NANOSLEEP.SYNCS 0x989680 ;  /* 0x009896800000895d */ /* 0x002fea0003900000 */
[----:B------:R-:W1:Y:S02]  /*14e60*/  @!P0 SYNCS.PHASECHK.TRANS64 P0, [R6+URZ], R5 ;  /* 0x00000005060085a7 */ /* 0x000e64000800007f */
[----:B-1----:R-:W-:Y:S05]  /*14e70*/  @!P0 BRA `(.L_x_1287) ;  /* 0xfffffffc00f08947 */ /* 0x002fea000383ffff */
[----:B------:R-:W-:Y:S05]  /*14e80*/  BRA `(.L_x_1334) ;  /* 0xffffffe800547947 */ /* 0x000fea000383ffff */
.L_x_1288:
[----:B-1----:R1:W2:Y:S02]  /*14e90*/  SYNCS.PHASECHK.TRANS64.TRYWAIT P0, [R3+URZ], R2 ;  /* 0x00000002030075a7 */ /* 0x0022a4000800017f */
[----:B--2---:R-:W-:Y:S05]  /*14ea0*/  @!P0 NANOSLEEP.SYNCS 0x989680 ;  /* 0x009896800000895d */ /* 0x004fea0003900000 */
[----:B------:R-:W2:Y:S02]  /*14eb0*/  @!P0 SYNCS.PHASECHK.TRANS64 P0, [R3+URZ], R2 ;  /* 0x00000002030085a7 */ /* 0x000ea4000800007f */
[----:B--2---:R-:W-:Y:S05]  /*14ec0*/  @!P0 BRA `(.L_x_1288) ;  /* 0xfffffffc00f08947 */ /* 0x004fea000383ffff */
[----:B------:R-:W-:Y:S05]  /*14ed0*/  BRA `(.L_x_1335) ;  /* 0xffffffe800487947 */ /* 0x000fea000383ffff */
.L_x_1290:
[----:B-1----:R1:W2:Y:S02]  /*14ee0*/  SYNCS.PHASECHK.TRANS64.TRYWAIT P0, [R18+URZ], R5 ;  /* 0x00000005120075a7 */ /* 0x0022a4000800017f */
[----:B--2---:R-:W-:Y:S05]  /*14ef0*/  @!P0 NANOSLEEP.SYNCS 0x989680 ;  /* 0x009896800000895d */ /* 0x004fea0003900000 */
[----:B------:R-:W2:Y:S02]  /*14f00*/  @!P0 SYNCS.PHASECHK.TRANS64 P0, [R18+URZ], R5 ;  /* 0x00000005120085a7 */ /* 0x000ea4000800007f */
[----:B--2---:R-:W-:Y:S05]  /*14f10*/  @!P0 BRA `(.L_x_1290) ;  /* 0xfffffffc00f08947 */ /* 0x004fea000383ffff */
[----:B------:R-:W-:Y:S05]  /*14f20*/  BRA `(.L_x_1336) ;  /* 0xffffffe8004c7947 */ /* 0x000fea000383ffff */
.L_x_1337:
        /* <DEDUP_REMOVED lines=13> */
.L_x_15110:


//--------------------- .text._ZN7cutlass13device_kernelIN5flash11enable_sm90INS1_16FlashAttnFwdSm90INS1_25CollectiveMainloopFwdSm90ILi2EN4cute5tupleIJNS5_1CILi1EEES8_S8_EEENS6_IJNS7_ILi128EEENS7_ILi96EEENS7_ILi192EEEEEELi128ENS_10bfloat16_tEfNS_4arch4Sm90ELb0ELb1ELb0ELb1ELb0ELb0ELb0ELb1ELb1ELb1ELb0ELb0EEENS1_21CollectiveEpilogueFwdINS6_IJSA_SA_SB_EEES9_SE_SG_Li256ELb1ELb1ELb0ELb0EEENS1_36VarlenDynamicPersistentTileSchedulerILi128ELi96ELi256ELi128ELb0ELb1ELb1ELb1ELb0ELb1EEEEEEEEEvNT_6ParamsE --------------------------
	.section	.text._ZN7cutlass13device_kernelIN5flash11enable_sm90INS1_16FlashAttnFwdSm90INS1_25CollectiveMainloopFwdSm90ILi2EN4cute5tupleIJNS5_1CILi1EEES8_S8_EEENS6_IJNS7_ILi128EEENS7_ILi96EEENS7_ILi192EEEEEELi128ENS_10bfloat16_tEfNS_4arch4Sm90ELb0ELb1ELb0ELb1ELb0ELb0ELb0ELb1ELb1ELb1ELb0ELb0EEENS1_21CollectiveEpilogueFwdINS6_IJSA_SA_SB_EEES9_SE_SG_Li256ELb1ELb1ELb0ELb0EEENS1_36VarlenDynamicPersistentTileSchedulerILi128ELi96ELi256ELi128ELb0ELb1ELb1ELb1ELb0ELb1EEEEEEEEEvNT_6ParamsE,"ax",@progbits
	.align	128
.text._ZN7cutlass13device_kernelIN5flash11enable_sm90INS1_16FlashAttnFwdSm90INS1_25CollectiveMainloopFwdSm90ILi2EN4cute5tupleIJNS5_1CILi1EEES8_S8_EEENS6_IJNS7_ILi128EEENS7_ILi96EEENS7_ILi192EEEEEELi128ENS_10bfloat16_tEfNS_4arch4Sm90ELb0ELb1ELb0ELb1ELb0ELb0ELb0ELb1ELb1ELb1ELb0ELb0EEENS1_21CollectiveEpilogueFwdINS6_IJSA_SA_SB_EEES9_SE_SG_Li256ELb1ELb1ELb0ELb0EEENS1_36VarlenDynamicPersistentTileSchedulerILi128ELi96ELi256ELi128ELb0ELb1ELb1ELb1ELb0ELb1EEEEEEEEEvNT_6ParamsE:
        .type           _ZN7cutlass13device_kernelIN5flash11enable_sm90INS1_16FlashAttnFwdSm90INS1_25CollectiveMainloopFwdSm90ILi2EN4cute5tupleIJNS5_1CILi1EEES8_S8_EEENS6_IJNS7_ILi128EEENS7_ILi96EEENS7_ILi192EEEEEELi128ENS_10bfloat16_tEfNS_4arch4Sm90ELb0ELb1ELb0ELb1ELb0ELb0ELb0ELb1ELb1ELb1ELb0ELb0EEENS1_21CollectiveEpilogueFwdINS6_IJSA_SA_SB_EEES9_SE_SG_Li256ELb1ELb1ELb0ELb0EEENS1_36VarlenDynamicPersistentTileSchedulerILi128ELi96ELi256ELi128ELb0ELb1ELb1ELb1ELb0ELb1EEEEEEEEEvNT_6ParamsE,@function
        .size           _ZN7cutlass13device_kernelIN5flash11enable_sm90INS1_16FlashAttnFwdSm90INS1_25CollectiveMainloopFwdSm90ILi2EN4cute5tupleIJNS5_1CILi1EEES8_S8_EEENS6_IJNS7_ILi128EEENS7_ILi96EEENS7_ILi192EEEEEELi128ENS_10bfloat16_tEfNS_4arch4Sm90ELb0ELb1ELb0ELb1ELb0ELb0ELb0ELb1ELb1ELb1ELb0ELb0EEENS1_21CollectiveEpilogueFwdINS6_IJSA_SA_SB_EEES9_SE_SG_Li256ELb1ELb1ELb0ELb0EEENS1_36VarlenDynamicPersistentTileSchedulerILi128ELi96ELi256ELi128ELb0ELb1ELb1ELb1ELb0ELb1EEEEEEEEEvNT_6ParamsE,(.L_x_15111 - _ZN7cutlass13device_kernelIN5flash11enable_sm90INS1_16FlashAttnFwdSm90INS1_25CollectiveMainloopFwdSm90ILi2EN4cute5tupleIJNS5_1CILi1EEES8_S8_EEENS6_IJNS7_ILi128EEENS7_ILi96EEENS7_ILi192EEEEEELi128ENS_10bfloat16_tEfNS_4arch4Sm90ELb0ELb1ELb0ELb1ELb0ELb0ELb0ELb1ELb1ELb1ELb0ELb0EEENS1_21CollectiveEpilogueFwdINS6_IJSA_SA_SB_EEES9_SE_SG_Li256ELb1ELb1ELb0ELb0EEENS1_36VarlenDynamicPersistentTileSchedulerILi128ELi96ELi256ELi128ELb0ELb1ELb1ELb1ELb0ELb1EEEEEEEEEvNT_6ParamsE)
        .other          _ZN7cutlass13device_kernelIN5flash11enable_sm90INS1_16FlashAttnFwdSm90INS1_25CollectiveMainloopFwdSm90ILi2EN4cute5tupleIJNS5_1CILi1EEES8_S8_EEENS6_IJNS7_ILi128EEENS7_ILi96EEENS7_ILi192EEEEEELi128ENS_10bfloat16_tEfNS_4arch4Sm90ELb0ELb1ELb0ELb1ELb0ELb0ELb0ELb1ELb1ELb1ELb0ELb0EEENS1_21CollectiveEpilogueFwdINS6_IJSA_SA_SB_EEES9_SE_SG_Li256ELb1ELb1ELb0ELb0EEENS1_36VarlenDynamicPersistentTileSchedulerILi128ELi96ELi256ELi128ELb0ELb1ELb1ELb1ELb0ELb1EEEEEEEEEvNT_6ParamsE,@"STO_CUDA_ENTRY STV_DEFAULT"
_ZN7cutlass13device_kernelIN5flash11enable_sm90INS1_16FlashAttnFwdSm90INS1_25CollectiveMainloopFwdSm90ILi2EN4cute5tupleIJNS5_1CILi1EEES8_S8_EEENS6_IJNS7_ILi128EEENS7_ILi96EEENS7_ILi192EEEEEELi128ENS_10bfloat16_tEfNS_4arch4Sm90ELb0ELb1ELb0ELb1ELb0ELb0ELb0ELb1ELb1ELb1ELb0ELb0EEENS1_21CollectiveEpilogueFwdINS6_IJSA_SA_SB_EEES9_SE_SG_Li256ELb1ELb1ELb0ELb0EEENS1_36VarlenDynamicPersistentTileSchedulerILi128ELi96ELi256ELi128ELb0ELb1ELb1ELb1ELb0ELb1EEEEEEEEEvNT_6ParamsE:
        /* <DEDUP_REMOVED lines=18> */
.L_x_1339:
[----:B------:R-:W-:Y:S05]  /*0120*/  BSYNC B0 ;  /* 0x0000000000007941 */ /* 0x000fea0003800000 */
.L_x_1338:
        /* <DEDUP_REMOVED lines=41> */
.L_x_1340:
        /* <DEDUP_REMOVED lines=22> */
.L_x_1341:
        /* <DEDUP_REMOVED lines=18> */
.L_x_1342:
        /* <DEDUP_REMOVED lines=22> */
.L_x_1343:
        /* <DEDUP_REMOVED lines=22> */
.L_x_1344:
[----:B0-----:R-:W-:Y:S01]  /*0900*/  UMOV UR4, 0x1 ;  /* 0x0000000100047882 */ /* 0x001fe20000000000 */
[----:B------:R-:W-:Y:S01]  /*0910*/  PLOP3.LUT P0, PT, PT, PT, UP0, 0x80, 0x0 ;  /* 0x000000000000781c */ /* 0x000fe20003f0f008 */
[----:B------:R-:W-:Y:S01]  /*0920*/  USEL UR4, UR4, 0x2, !UP0 ;  /* 0x0000000204047887 */ /* 0x000fe2000c000000 */
[----:B------:R-:W-:Y:S01]  /*0930*/  NOP ;  /* 0x0000000000007918 */ /* 0x000fe20000000000 */
[----:B------:R-:W-:-:S04]  /*0940*/  ULDC.64 UR60, c[0x0][0x208] ;  /* 0x00008200003c7ab9 */ /* 0x000fc80000000a00 */
[----:B------:R-:W-:-:S05]  /*0950*/  IMAD.U32 R2, RZ, RZ, UR4 ;  /* 0x00000004ff027e24 */ /* 0x000fca000f8e00ff */
[----:B------:R0:W-:Y:S01]  /*0960*/  STL [R1+0x48], R2 ;  /* 0x0000480201007387 */ /* 0x0001e20000100800 */
[----:B-12-4-:R-:W-:Y:S06]  /*0970*/  BAR.SYNC.DEFER_BLOCKING 0x0 ;  /* 0x0000000000007b1d */ /* 0x016fec0000010000 */
[----:B------:R-:W-:Y:S05]  /*0980*/  @!P0 BRA `(.L_x_1345) ;  /* 0x000000e000b08947 */ /* 0x000fea0003800000 */
.L_x_1346:
        /* <DEDUP_REMOVED lines=15> */
[----:B------:R-:W-:Y:S01]  /*0a80*/  IMAD.MOV.U32 R166, RZ, RZ, RZ ;  /* 0x000000ffffa67224 */ /* 0x000fe200078e00ff */
[----:B------:R-:W-:Y:S01]  /*0a90*/  UMOV UR38, URZ ;  /* 0x0000003f00267c82 */ /* 0x000fe20008000000 */
[----:B------:R-:W-:Y:S01]  /*0aa0*/  UMOV UR36, URZ ;  /* 0x0000003f00247c82 */ /* 0x000fe20008000000 */
[----:B------:R-:W0:Y:S02]  /*0ab0*/  S2R R0, SR_TID.X ;  /* 0x0000000000007919 */ /* 0x000e240000002100 */
        /* <DEDUP_REMOVED lines=9> */
[----:B------:R-:W-:Y:S01]  /*0b50*/  LEA.HI R10, R3, R174, RZ, 0x2 ;  /* 0x000000ae030a7211 */ /* 0x000fe200078f10ff */
[----:B------:R-:W-:Y:S01]  /*0b60*/  IMAD.IADD R7, R174, 0x1, -R7 ;  /* 0x00000001ae077824 */ /* 0x000fe200078e0a07 */
[----:B------:R-:W-:Y:S02]  /*0b70*/  SHF.R.S32.HI R4, RZ, 0x1f, R167 ;  /* 0x0000001fff047819 */ /* 0x000fe400000114a7 */
[----:B------:R-:W-:Y:S02]  /*0b80*/  LOP3.LUT R0, R0, 0x1ffffffe, RZ, 0xc0, !PT ;  /* 0x1ffffffe00007812 */ /* 0x000fe400078ec0ff */
[----:B------:R-:W-:Y:S02]  /*0b90*/  LEA.HI R6, R4, R167, RZ, 0x2 ;  /* 0x000000a704067211 */ /* 0x000fe400078f10ff */
[----:B------:R-:W-:Y:S01]  /*0ba0*/  SHF.R.S32.HI R168, RZ, 0x7, R5 ;  /* 0x00000007ffa87819 */ /* 0x000fe20000011405 */
[----:B------:R-:W-:Y:S01]  /*0bb0*/  IMAD.IADD R0, R9, 0x1, -R0 ;  /* 0x0000000109007824 */ /* 0x000fe200078e0a00 */
[----:B------:R-:W-:-:S02]  /*0bc0*/  SHF.R.S32.HI R8, RZ, 0x2, R6 ;  /* 0x00000002ff087819 */ /* 0x000fc40000011406 */
[----:B------:R-:W-:Y:S02]  /*0bd0*/  SHF.R.S32.HI R11, RZ, 0x1f, R6 ;  /* 0x0000001fff0b7819 */ /* 0x000fe40000011406 */
[----:B------:R-:W-:Y:S02]  /*0be0*/  LOP3.LUT R9, R10, 0xfffffffc, RZ, 0xc0, !PT ;  /* 0xfffffffc0a097812 */ /* 0x000fe400078ec0ff */
[----:B------:R-:W-:Y:S02]  /*0bf0*/  LEA.HI R11, R11, R8, RZ, 0x3 ;  /* 0x000000080b0b7211 */ /* 0x000fe400078f18ff */
[----:B------:R-:W-:Y:S02]  /*0c00*/  LEA.HI R5, R5, R168, RZ, 0x1 ;  /* 0x000000a805057211 */ /* 0x000fe400078f08ff */
[----:B------:R-:W-:Y:S02]  /*0c10*/  LOP3.LUT R11, R11, 0xfffffff8, RZ, 0xc0, !PT ;  /* 0xfffffff80b0b7812 */ /* 0x000fe400078ec0ff */
[----:B------:R-:W-:-:S02]  /*0c20*/  LEA.HI R4, R4, R167, RZ, 0x5 ;  /* 0x000000a704047211 */ /* 0x000fc400078f28ff */
[----:B------:R-:W-:Y:S01]  /*0c30*/  LOP3.LUT R6, R6, 0x7ffffffc, RZ, 0xc0, !PT ;  /* 0x7ffffffc06067812 */ /* 0x000fe200078ec0ff */
[----:B------:R-:W-:Y:S01]  /*0c40*/  IMAD.IADD R11, R8, 0x1, -R11 ;  /* 0x00000001080b7824 */ /* 0x000fe200078e0a0b */
[----:B------:R-:W-:-:S03]  /*0c50*/  SHF.R.S32.HI R4, RZ, 0x5, R4 ;  /* 0x00000005ff047819 */ /* 0x000fc60000011404 */
[----:B------:R-:W-:Y:S02]  /*0c60*/  IMAD.IADD R19, R167, 0x1, -R6 ;  /* 0x00000001a7137824 */ /* 0x000fe400078e0a06 */
[----:B------:R-:W-:Y:S01]  /*0c70*/  IMAD R4, R4, 0x10, R11 ;  /* 0x0000001004047824 */ /* 0x000fe200078e020b */
[----:B--2---:R-:W-:Y:S02]  /*0c80*/  R2UR UR4, R2 ;  /* 0x00000000020472ca */ /* 0x004fe400000e0000 */
[CC--:B------:R-:W-:Y:S02]  /*0c90*/  LEA.HI R2, R3.reuse, R174.reuse, RZ, 0x5 ;  /* 0x000000ae03027211 */ /* 0x0c0fe400078f28ff */
[----:B------:R-:W-:-:S03]  /*0ca0*/  LEA.HI R3, R3, R174, RZ, 0x3 ;  /* 0x000000ae03037211 */ /* 0x000fc600078f18ff */
[----:B------:R-:W-:Y:S01]  /*0cb0*/  IMAD.SHL.U32 R2, R2, 0x20, RZ ;  /* 0x0000002002027824 */ /* 0x000fe200078e00ff */
[----:B------:R-:W-:-:S04]  /*0cc0*/  SHF.R.S32.HI R165, RZ, 0x3, R3 ;  /* 0x00000003ffa57819 */ /* 0x000fc80000011403 */
[----:B------:R-:W-:Y:S01]  /*0cd0*/  LOP3.LUT R2, R2, 0xfffffc00, RZ, 0xc0, !PT ;  /* 0xfffffc0002027812 */ /* 0x000fe200078ec0ff */
[----:B------:R-:W-:-:S04]  /*0ce0*/  ULOP3.LUT UR4, UR4, 0x1, URZ, 0xfc, !UPT ;  /* 0x0000000104047892 */ /* 0x000fc8000f8efc3f */
[----:B------:R-:W-:Y:S02]  /*0cf0*/  IMAD R7, R7, 0x40, R2 ;  /* 0x0000004007077824 */ /* 0x000fe400078e0202 */
[----:B------:R-:W-:Y:S01]  /*0d00*/  IMAD.IADD R2, R174, 0x1, -R9 ;  /* 0x00000001ae027824 */ /* 0x000fe200078e0a09 */
[----:B------:R-:W-:Y:S01]  /*0d10*/  LOP3.LUT R9, R5, 0x3fffffe, RZ, 0xc0, !PT ;  /* 0x03fffffe05097812 */ /* 0x000fe200078ec0ff */
[----:B------:R-:W-:Y:S01]  /*0d20*/  IMAD R170, R0, 0x8, R7 ;  /* 0x0000000800aa7824 */ /* 0x000fe200078e0207 */
[----:B------:R-:W-:Y:S01]  /*0d30*/  LOP3.LUT R5, R3, 0xfffffff8, RZ, 0xc0, !PT ;  /* 0xfffffff803057812 */ /* 0x000fe200078ec0ff */
[----:B------:R-:W-:Y:S01]  /*0d40*/  IMAD.U32 R171, RZ, RZ, UR4 ;  /* 0x00000004ffab7e24 */ /* 0x000fe2000f8e00ff */
[----:B------:R-:W-:Y:S01]  /*0d50*/  LEA.HI R8, R2, R2, RZ, 0x1 ;  /* 0x0000000202087211 */ /* 0x000fe200078f08ff */
[----:B------:R-:W-:Y:S02]  /*0d60*/  IMAD.IADD R9, R168, 0x1, -R9 ;  /* 0x00000001a8097824 */ /* 0x000fe400078e0a09 */
[----:B------:R-:W-:Y:S01]  /*0d70*/  IMAD.IADD R162, R174, 0x1, -R5 ;  /* 0x00000001aea27824 */ /* 0x000fe200078e0a05 */
[----:B------:R-:W-:Y:S01]  /*0d80*/  LOP3.LUT R11, R8, 0x1ffffffe, RZ, 0xc0, !PT ;  /* 0x1ffffffe080b7812 */ /* 0x000fe200078ec0ff */
[----:B------:R-:W-:-:S02]  /*0d90*/  IMAD R169, R9, 0x40, R4 ;  /* 0x0000004009a97824 */ /* 0x000fc400078e0204 */
[----:B------:R-:W-:Y:S02]  /*0da0*/  IMAD.SHL.U32 R160, R162, 0x8, RZ ;  /* 0x00000008a2a07824 */ /* 0x000fe400078e00ff */
[----:B------:R-:W-:Y:S02]  /*0db0*/  IMAD.IADD R22, R2, 0x1, -R11 ;  /* 0x0000000102167824 */ /* 0x000fe400078e0a0b */
[----:B------:R-:W-:Y:S01]  /*0dc0*/  VIADD R161, R160, 0x40 ;  /* 0x00000040a0a17836 */ /* 0x000fe20000000000 */
[----:B------:R-:W-:Y:S01]  /*0dd0*/  SHF.R.S32.HI R173, RZ, 0x1f, R160 ;  /* 0x0000001fffad7819 */ /* 0x000fe200000114a0 */
[----:B------:R-:W-:-:S03]  /*0de0*/  IMAD R22, R22, 0x8, R169 ;  /* 0x0000000816167824 */ /* 0x000fc600078e02a9 */
[----:B------:R-:W-:-:S07]  /*0df0*/  SHF.R.S32.HI R172, RZ, 0x1f, R161 ;  /* 0x0000001fffac7819 */ /* 0x000fce00000114a1 */
.L_x_1446:
[----:B0---4-:R-:W0:Y:S08]  /*0e00*/  LDC.64 R2, c[0x0][0xa28] ;  /* 0x00028a00ff027b82 */ /* 0x011e300000000a00 */
[----:B--2---:R-:W1:Y:S01]  /*0e10*/  LDC.64 R4, c[0x0][0xa18] ;  /* 0x00028600ff047b82 */ /* 0x004e620000000a00 */
[----:B------:R-:W-:Y:S01]  /*0e20*/  ULDC UR4, c[0x0][0x288] ;  /* 0x0000a20000047ab9 */ /* 0x000fe20000000800 */
[----:B------:R-:W-:Y:S01]  /*0e30*/  IMAD.MOV.U32 R7, RZ, RZ, RZ ;  /* 0x000000ffff077224 */ /* 0x000fe200078e00ff */
[----:B------:R-:W-:Y:S01]  /*0e40*/  ULDC.64 UR6, c[0x0][0xa20] ;  /* 0x0002880000067ab9 */ /* 0x000fe20000000a00 */
[----:B0-----:R-:W-:-:S04]  /*0e50*/  ISETP.NE.U32.AND P0, PT, R2, RZ, PT ;  /* 0x000000ff0200720c */ /* 0x001fc80003f05070 */
[----:B------:R-:W-:Y:S02]  /*0e60*/  ISETP.NE.AND.EX P0, PT, R3, RZ, PT, P0 ;  /* 0x000000ff0300720c */ /* 0x000fe40003f05300 */
[----:B-1----:R-:W-:-:S04]  /*0e70*/  ISETP.NE.U32.AND P1, PT, R4, RZ, PT ;  /* 0x000000ff0400720c */ /* 0x002fc80003f25070 */
[----:B------:R-:W-:-:S07]  /*0e80*/  ISETP.NE.AND.EX P1, PT, R5, RZ, PT, P1 ;  /* 0x000000ff0500720c */ /* 0x000fce0003f25310 */
[----:B------:R-:W0:Y:S08]  /*0e90*/  @P0 LDC.64 R2, c[0x0][0xa28] ;  /* 0x00028a00ff020b82 */ /* 0x000e300000000a00 */
[----:B------:R-:W1:Y:S01]  /*0ea0*/  @P1 LDC.64 R4, c[0x0][0xa18] ;  /* 0x00028600ff041b82 */ /* 0x000e620000000a00 */
[----:B------:R-:W-:Y:S01]  /*0eb0*/  IMAD.U32 R17, RZ, RZ, UR4 ;  /* 0x00000004ff117e24 */ /* 0x000fe2000f8e00ff */
[----:B------:R-:W-:Y:S01]  /*0ec0*/  ULDC.64 UR4, c[0x0][0x418] ;  /* 0x0001060000047ab9 */ /* 0x000fe20000000a00 */
[----:B0-----:R-:W-:-:S05]  /*0ed0*/  @P0 IMAD.WIDE R2, R47, 0x4, R2 ;  /* 0x000000042f020825 */ /* 0x001fca00078e0202 */
[----:B------:R0:W5:Y:S01]  /*0ee0*/  @P0 LDG.E R7, desc[UR60][R2.64] ;  /* 0x0000003c02070981 */ /* 0x000162000c1e1900 */
[----:B-1----:R-:W-:-:S05]  /*0ef0*/  @P1 IMAD.WIDE R4, R47, 0x4, R4 ;  /* 0x000000042f041825 */ /* 0x002fca00078e0204 */
[----:B------:R0:W5:Y:S01]  /*0f00*/  @P1 LDG.E R17, desc[UR60][R4.64] ;  /* 0x0000003c04111981 */ /* 0x000162000c1e1900 */
[----:B------:R-:W-:Y:S01]  /*0f10*/  UISETP.NE.U32.AND UP0, UPT, UR4, URZ, UPT ;  /* 0x0000003f0400728c */ /* 0x000fe2000bf05070 */
[----:B------:R-:W-:Y:S01]  /*0f20*/  ISETP.NE.U32.AND P2, PT, RZ, UR6, PT ;  /* 0x00000006ff007c0c */ /* 0x000fe2000bf45070 */
[----:B------:R-:W-:Y:S01]  /*0f30*/  IMAD.MOV.U32 R163, RZ, RZ, R46 ;  /* 0x000000ffffa37224 */ /* 0x000fe200078e002e */
[----:B------:R-:W-:Y:S01]  /*0f40*/  ULDC UR4, c[0x0][0x424] ;  /* 0x0001090000047ab9 */ /* 0x000fe20000000800 */
[----:B------:R-:W-:Y:S01]  /*0f50*/  UISETP.NE.AND.EX UP0, UPT, UR5, URZ, UPT, UP0 ;  /* 0x0000003f0500728c */ /* 0x000fe2000bf05300 */
[----:B------:R-:W-:Y:S02]  /*0f60*/  ISETP.NE.AND.EX P2, PT, RZ, UR7, PT, P2 ;  /* 0x00000007ff007c0c */ /* 0x000fe4000bf45320 */
[----:B------:R-:W-:Y:S01]  /*0f70*/  ULDC UR5, c[0x0][0x2f0] ;  /* 0x0000bc0000057ab9 */ /* 0x000fe20000000800 */
[----:B------:R-:W-:-:S04]  /*0f80*/  USEL UR4, UR4, 0x1, UP0 ;  /* 0x0000000104047887 */ /* 0x000fc80008000000 */
[----:B------:R-:W-:Y:S01]  /*0f90*/  UIMAD UR4, UR4, UR5, URZ ;  /* 0x00000005040472a4 */ /* 0x000fe2000f8e023f */
[----:B0--3--:R-:W-:Y:S11]  /*0fa0*/  @P1 BRA `(.L_x_1347) ;  /* 0x0000000000241947 */ /* 0x009ff60003800000 */
        /* <DEDUP_REMOVED lines=9> */
.L_x_1347:
[----:B------:R-:W-:Y:S02]  /*1040*/  IMAD.U32 R16, RZ, RZ, UR4 ;  /* 0x00000004ff107e24 */ /* 0x000fe4000f8e00ff */
[----:B------:R-:W-:Y:S01]  /*1050*/  IMAD.MOV.U32 R164, RZ, RZ, R47 ;  /* 0x000000ffffa47224 */ /* 0x000fe200078e002f */
[----:B------:R-:W-:Y:S06]  /*1060*/  @!P2 BRA `(.L_x_1348) ;  /* 0x000000000010a947 */ /* 0x000fec0003800000 */
[----:B------:R-:W0:Y:S02]  /*1070*/  LDC.64 R2, c[0x0][0xa20] ;  /* 0x00028800ff027b82 */ /* 0x000e240000000a00 */
[----:B0-----:R-:W-:-:S05]  /*1080*/  IMAD.WIDE R2, R47, 0x4, R2 ;  /* 0x000000042f027825 */ /* 0x001fca00078e0202 */
[----:B------:R0:W5:Y:S01]  /*1090*/  LDG.E R16, desc[UR60][R2.64] ;  /* 0x0000003c02107981 */ /* 0x000162000c1e1900 */
[----:B------:R-:W-:Y:S05]  /*10a0*/  BRA `(.L_x_1349) ;  /* 0x0000000000247947 */ /* 0x000fea0003800000 */
.L_x_1348:
[----:B------:R-:W-:Y:S02]  /*10b0*/  ULDC.64 UR4, c[0x0][0xa08] ;  /* 0x0002820000047ab9 */ /* 0x000fe40000000a00 */
[----:B------:R-:W-:-:S04]  /*10c0*/  ISETP.NE.U32.AND P0, PT, RZ, UR4, PT ;  /* 0x00000004ff007c0c */ /* 0x000fc8000bf05070 */
[----:B------:R-:W-:-:S13]  /*10d0*/  ISETP.NE.AND.EX P0, PT, RZ, UR5, PT, P0 ;  /* 0x00000005ff007c0c */ /* 0x000fda000bf05300 */
[----:B------:R-:W-:Y:S05]  /*10e0*/  @!P0 BRA `(.L_x_1349) ;  /* 0x0000000000148947 */ /* 0x000fea0003800000 */
[----:B------:R-:W0:Y:S02]  /*10f0*/  LDC.64 R2, c[0x0][0xa08] ;  /* 0x00028200ff027b82 */ /* 0x000e240000000a00 */
[----:B0-----:R-:W-:-:S05]  /*1100*/  IMAD.WIDE R2, R47, 0x4, R2 ;  /* 0x000000042f027825 */ /* 0x001fca00078e0202 */
[----:B------:R-:W2:Y:S04]  /*1110*/  LDG.E R16, desc[UR60][R2.64] ;  /* 0x0000003c02107981 */ /* 0x000ea8000c1e1900 */
[----:B------:R-:W2:Y:S02]  /*1120*/  LDG.E R5, desc[UR60][R2.64+0x4] ;  /* 0x0000043c02057981 */ /* 0x000ea4000c1e1900 */
[----:B--2---:R-:W-:-:S07]  /*1130*/  IMAD.IADD R16, R5, 0x1, -R16 ;  /* 0x0000000105107824 */ /* 0x004fce00078e0a10 */
.L_x_1349:
[----:B------:R-:W1:Y:S01]  /*1140*/  LDC R0, c[0x0][0x448] ;  /* 0x00011200ff007b82 */ /* 0x000e620000000800 */
[----:B------:R-:W-:Y:S02]  /*1150*/  IMAD.SHL.U32 R18, R45, 0x80, RZ ;  /* 0x000000802d127824 */ /* 0x000fe400078e00ff */
[----:B-----5:R-:W-:-:S05]  /*1160*/  IMAD.IADD R16, R16, 0x1, -R7 ;  /* 0x0000000110107824 */ /* 0x020fca00078e0a07 */
[----:B------:R-:W2:Y:S01]  /*1170*/  LDC.64 R8, c[0x0][0x9e0] ;  /* 0x00027800ff087b82 */ /* 0x000ea20000000a00 */
[----:B-1----:R-:W-:Y:S01]  /*1180*/  ISETP.NE.AND P1, PT, R0, 0x1, PT ;  /* 0x000000010000780c */ /* 0x002fe20003f25270 */
[----:B------:R-:W-:Y:S01]  /*1190*/  VIADD R0, R18, 0x7f ;  /* 0x0000007f12007836 */ /* 0x000fe20000000000 */
[----:B--2---:R-:W-:-:S11]  /*11a0*/  ISETP.GE.AND P2, PT, R9, 0x1, PT ;  /* 0x000000010900780c */ /* 0x004fd60003f46270 */
[----:B0-----:R-:W0:Y:S08]  /*11b0*/  @P1 LDC R3, c[0x0][0x44c] ;  /* 0x00011300ff031b82 */ /* 0x001e300000000800 */
[----:B------:R-:W1:Y:S01]  /*11c0*/  @P1 LDC R5, c[0x0][0x450] ;  /* 0x00011400ff051b82 */ /* 0x000e620000000800 */
[----:B0-----:R-:W-:Y:S01]  /*11d0*/  @P1 IMAD.HI.U32 R2, R0, R3, RZ ;  /* 0x0000000300021227 */ /* 0x001fe200078e00ff */
[----:B------:R-:W-:-:S04]  /*11e0*/  IADD3 R3, R16, 0x1, -R17 ;  /* 0x0000000110037810 */ /* 0x000fc80007ffe811 */
[----:B-1----:R-:W-:-:S05]  /*11f0*/  @P1 SHF.R.U32.HI R0, RZ, R5, R2 ;  /* 0x00000005ff001219 */ /* 0x002fca0000011602 */
        /* <DEDUP_REMOVED lines=13> */
.L_x_1351:
[----:B------:R-:W-:-:S13]  /*12d0*/  ISETP.NE.AND P0, PT, R9, 0x1, PT ;  /* 0x000000010900780c */ /* 0x000fda0003f05270 */
[----:B------:R-:W0:Y:S02]  /*12e0*/  @P0 LDC.64 R4, c[0x0][0x9e8] ;  /* 0x00027a00ff040b82 */ /* 0x000e240000000a00 */
[----:B0-----:R-:W-:-:S05]  /*12f0*/  @P0 IMAD.HI.U32 R4, R2, R4, RZ ;  /* 0x0000000402040227 */ /* 0x001fca00078e00ff */
[----:B------:R-:W-:-:S07]  /*1300*/  @P0 SHF.R.U32.HI R2, RZ, R5, R4 ;  /* 0x00000005ff020219 */ /* 0x000fce0000011604 */
.L_x_1352:
[----:B------:R-:W-:-:S05]  /*1310*/  IMAD R3, R2, R9, R9 ;  /* 0x0000000902037224 */ /* 0x000fca00078e0209 */
[----:B------:R-:W-:-:S07]  /*1320*/  VIMNMX R0, R0, R3, PT ;  /* 0x0000000300007248 */ /* 0x000fce0003fe0100 */
.L_x_1350:
[----:B------:R-:W0:Y:S01]  /*1330*/  @P1 LDC R3, c[0x0][0x44c] ;  /* 0x00011300ff031b82 */ /* 0x000e220000000800 */
[----:B------:R-:W-:Y:S01]  /*1340*/  VIADD R2, R0, 0x5f ;  /* 0x0000005f00027836 */ /* 0x000fe20000000000 */
[----:B------:R-:W-:Y:S01]  /*1350*/  ULDC UR4, c[0x0][0x9dc] ;  /* 0x0002770000047ab9 */ /* 0x000fe20000000800 */
[----:B------:R-:W-:Y:S02]  /*1360*/  VIADD R0, R16, 0x5f ;  /* 0x0000005f10007836 */ /* 0x000fe40000000000 */
[----:B------:R-:W-:Y:S02]  /*1370*/  IMAD.MOV.U32 R4, RZ, RZ, R18 ;  /* 0x000000ffff047224 */ /* 0x000fe400078e0012 */
[----:B------:R-:W-:Y:S01]  /*1380*/  IMAD.HI R0, R0, 0x2aaaaaab, RZ ;  /* 0x2aaaaaab00007827 */ /* 0x000fe200078e02ff */
[----:B------:R-:W1:Y:S03]  /*1390*/  @P1 LDC R6, c[0x0][0x450] ;  /* 0x00011400ff061b82 */ /* 0x000e660000000800 */
[----:B------:R-:W-:-:S04]  /*13a0*/  IMAD.HI R2, R2, 0x2aaaaaab, RZ ;  /* 0x2aaaaaab02027827 */ /* 0x000fc800078e02ff */
[----:B------:R-:W-:Y:S01]  /*13b0*/  IMAD.IADD R73, R16, 0x1, -R17 ;  /* 0x0000000110497824 */ /* 0x000fe200078e0a11 */
[----:B------:R-:W-:-:S04]  /*13c0*/  SHF.R.U32.HI R5, RZ, 0x1f, R2 ;  /* 0x0000001fff057819 */ /* 0x000fc80000011602 */
[----:B------:R-:W-:Y:S01]  /*13d0*/  LEA.HI.SX32 R72, R2, R5, 0x1c ;  /* 0x0000000502487211 */ /* 0x000fe200078fe2ff */
[----:B0-----:R-:W-:-:S05]  /*13e0*/  @P1 IMAD.HI.U32 R3, R18, R3, RZ ;  /* 0x0000000312031227 */ /* 0x001fca00078e00ff */
[----:B-1----:R-:W-:Y:S02]  /*13f0*/  @P1 SHF.R.U32.HI R4, RZ, R6, R3 ;  /* 0x00000006ff041219 */ /* 0x002fe40000011603 */
[----:B------:R-:W-:-:S04]  /*1400*/  SHF.R.U32.HI R3, RZ, 0x1f, R0 ;  /* 0x0000001fff037819 */ /* 0x000fc80000011600 */
[----:B------:R-:W-:Y:S01]  /*1410*/  LEA.HI.SX32 R3, R0, R3, 0x1c ;  /* 0x0000000300037211 */ /* 0x000fe200078fe2ff */
[----:B------:R-:W-:-:S03]  /*1420*/  IMAD.IADD R0, R73, 0x1, R4 ;  /* 0x0000000149007824 */ /* 0x000fc600078e0204 */
[----:B------:R-:W-:Y:S01]  /*1430*/  VIMNMX R72, R3, R72, PT ;  /* 0x0000004803487248 */ /* 0x000fe20003fe0100 */
        /* <DEDUP_REMOVED lines=11> */
.L_x_1354:
[----:B------:R-:W-:-:S13]  /*14f0*/  ISETP.NE.AND P0, PT, R9, 0x1, PT ;  /* 0x000000010900780c */ /* 0x000fda0003f05270 */
[----:B------:R-:W0:Y:S02]  /*1500*/  @P0 LDC.64 R4, c[0x0][0x9e8] ;  /* 0x00027a00ff040b82 */ /* 0x000e240000000a00 */
[----:B0-----:R-:W-:-:S05]  /*1510*/  @P0 IMAD.HI.U32 R4, R0, R4, RZ ;  /* 0x0000000400040227 */ /* 0x001fca00078e00ff */
[----:B------:R-:W-:-:S07]  /*1520*/  @P0 SHF.R.U32.HI R0, RZ, R5, R4 ;  /* 0x00000005ff000219 */ /* 0x000fce0000011604 */
.L_x_1355:
[----:B------:R-:W-:-:S05]  /*1530*/  IMAD R3, R0, R9, RZ ;  /* 0x0000000900037224 */ /* 0x000fca00078e02ff */
[----:B------:R-:W-:-:S07]  /*1540*/  VIMNMX R2, R2, R3, !PT ;  /* 0x0000000302027248 */ /* 0x000fce0007fe0100 */
.L_x_1353:
[----:B------:R-:W-:Y:S01]  /*1550*/  IMAD.HI R2, R2, 0x2aaaaaab, RZ ;  /* 0x2aaaaaab02027827 */ /* 0x000fe200078e02ff */
[----:B------:R-:W-:Y:S02]  /*1560*/  PLOP3.LUT P0, PT, PT, PT, PT, 0x80, 0x0 ;  /* 0x000000000000781c */ /* 0x000fe40003f0f070 */
[----:B------:R-:W-:Y:S02]  /*1570*/  CS2R R86, SRZ ;  /* 0x0000000000567805 */ /* 0x000fe4000001ff00 */
[----:B------:R-:W-:Y:S01]  /*1580*/  CS2R R84, SRZ ;  /* 0x0000000000547805 */ /* 0x000fe2000001ff00 */
[----:B------:R-:W-:Y:S01]  /*1590*/  IMAD.MOV.U32 R0, RZ, RZ, RZ ;  /* 0x000000ffff007224 */ /* 0x000fe200078e00ff */
[----:B------:R-:W-:Y:S02]  /*15a0*/  SHF.R.U32.HI R3, RZ, 0x1f, R2 ;  /* 0x0000001fff037819 */ /* 0x000fe40000011602 */
[----:B------:R-:W-:Y:S02]  /*15b0*/  CS2R R82, SRZ ;  /* 0x0000000000527805 */ /* 0x000fe4000001ff00 */
[----:B------:R-:W-:-:S02]  /*15c0*/  CS2R R80, SRZ ;  /* 0x0000000000507805 */ /* 0x000fc4000001ff00 */
[----:B------:R-:W-:Y:S02]  /*15d0*/  CS2R R78, SRZ ;  /* 0x00000000004e7805 */ /* 0x000fe4000001ff00 */
[----:B------:R-:W-:Y:S01]  /*15e0*/  LEA.HI.SX32 R3, R2, R3, 0x1c ;  /* 0x0000000302037211 */ /* 0x000fe200078fe2ff */
[----:B------:R-:W-:Y:S01]  /*15f0*/  IMAD.MOV.U32 R2, RZ, RZ, RZ ;  /* 0x000000ffff027224 */ /* 0x000fe200078e00ff */
[----:B------:R-:W-:Y:S02]  /*1600*/  CS2R R76, SRZ ;  /* 0x00000000004c7805 */ /* 0x000fe4000001ff00 */
[----:B------:R-:W-:Y:S02]  /*1610*/  CS2R R74, SRZ ;  /* 0x00000000004a7805 */ /* 0x000fe4000001ff00 */
[----:B------:R-:W-:Y:S02]  /*1620*/  VIMNMX R23, RZ, R3, !PT ;  /* 0x00000003ff177248 */ /* 0x000fe40007fe0100 */
[----:B------:R-:W-:-:S02]  /*1630*/  CS2R R28, SRZ ;  /* 0x00000000001c7805 */ /* 0x000fc4000001ff00 */
[----:B------:R-:W-:Y:S02]  /*1640*/  CS2R R70, SRZ ;  /* 0x0000000000467805 */ /* 0x000fe4000001ff00 */
[----:B------:R-:W-:Y:S02]  /*1650*/  CS2R R68, SRZ ;  /* 0x0000000000447805 */ /* 0x000fe4000001ff00 */
[----:B------:R-:W-:Y:S02]  /*1660*/  ISETP.GT.AND P1, PT, R72, R23, PT ;  /* 0x000000174800720c */ /* 0x000fe40003f24270 */
        /* <DEDUP_REMOVED lines=18> */
[----:B------:R-:W-:Y:S01]  /*1790*/  CS2R R6, SRZ ;  /* 0x0000000000067805 */ /* 0x000fe2000001ff00 */
[----:B------:R-:W-:Y:S02]  /*17a0*/  IMAD.MOV.U32 R8, RZ, RZ, RZ ;  /* 0x000000ffff087224 */ /* 0x000fe400078e00ff */
[----:B------:R-:W-:Y:S02]  /*17b0*/  IMAD.MOV.U32 R91, RZ, RZ, RZ ;  /* 0x000000ffff5b7224 */ /* 0x000fe400078e00ff */
[----:B------:R-:W-:-:S02]  /*17c0*/  IMAD.MOV.U32 R10, RZ, RZ, RZ ;  /* 0x000000ffff0a7224 */ /* 0x000fc400078e00ff */
[----:B------:R-:W-:Y:S02]  /*17d0*/  IMAD.MOV.U32 R93, RZ, RZ, RZ ;  /* 0x000000ffff5d7224 */ /* 0x000fe400078e00ff */
[----:B------:R-:W-:Y:S02]  /*17e0*/  IMAD.MOV.U32 R12, RZ, RZ, RZ ;  /* 0x000000ffff0c7224 */ /* 0x000fe400078e00ff */
        /* <DEDUP_REMOVED lines=33> */
.L_x_1357:
        /* <DEDUP_REMOVED lines=9> */
.L_x_1579:
[----:B------:R-:W-:Y:S05]  /*1a90*/  @!P0 BRA `(.L_x_1359) ;  /* 0x0000000000048947 */ /* 0x000fea0003800000 */
[----:B------:R-:W-:Y:S01]  /*1aa0*/  BPT.TRAP 0x1 ;  /* 0x000000040000795c */ /* 0x000fe20000300000 */
.L_x_1359:
[----:B------:R-:W-:Y:S02]  /*1ab0*/  IMAD.U32 R7, RZ, RZ, UR36 ;  /* 0x00000024ff077e24 */ /* 0x000fe4000f8e00ff */
[----:B0-----:R-:W-:-:S03]  /*1ac0*/  IMAD.U32 R0, RZ, RZ, UR38 ;  /* 0x00000026ff007e24 */ /* 0x001fc6000f8e00ff */
[----:B------:R-:W-:Y:S02]  /*1ad0*/  LEA R7, R7, UR37, 0x3 ;  /* 0x0000002507077c11 */ /* 0x000fe4000f8e18ff */
[----:B------:R-:W-:-:S04]  /*1ae0*/  SHF.L.U32 R0, R0, 0x1f, RZ ;  /* 0x0000001f00007819 */ /* 0x000fc800000006ff */
[----:B------:R0:W1:Y:S01]  /*1af0*/  SYNCS.PHASECHK.TRANS64.TRYWAIT P1, [R7+URZ+0x2a830], R0 ;  /* 0x02a83000070075a7 */ /* 0x000062000802017f */
[----:B------:R-:W-:Y:S05]  /*1b00*/  @!P0 BRA `(.L_x_1360) ;  /* 0x0000000000048947 */ /* 0x000fea0003800000 */
[----:B------:R-:W-:Y:S01]  /*1b10*/  BPT.TRAP 0x1 ;  /* 0x000000040000795c */ /* 0x000fe20000300000 */
.L_x_1360:
[----:B------:R-:W2:Y:S02]  /*1b20*/  S2R R2, SR_TID.X ;  /* 0x0000000000027919 */ /* 0x000ea40000002100 */
[----:B--2---:R-:W-:Y:S01]  /*1b30*/  LOP3.LUT P2, RZ, R2, 0x7f, RZ, 0xc0, !PT ;  /* 0x0000007f02ff7812 */ /* 0x004fe2000784c0ff */
[----:B-1----:R-:W-:-:S12]  /*1b40*/  @P1 BRA `(.L_x_1361) ;  /* 0x0000000000081947 */ /* 0x002fd80003800000 */
[----:B------:R-:W1:Y:S02]  /*1b50*/  SYNCS.PHASECHK.TRANS64.TRYWAIT P1, [R7+URZ+0x2a830], R0 ;  /* 0x02a83000070075a7 */ /* 0x000e64000802017f */
[----:B-1----:R-:W-:Y:S05]  /*1b60*/  @!P1 BRA `(.L_x_1362) ;  /* 0x0000013800689947 */ /* 0x002fea0003800000 */
.L_x_1361:
        /* <DEDUP_REMOVED lines=10> */
[----:B------:R-:W2:Y:S01]  /*1c10*/  LDC R21, c[0x0][0x448] ;  /* 0x00011200ff157b82 */ /* 0x000ea20000000800 */
[----:B------:R-:W-:Y:S01]  /*1c20*/  UMOV UR17, 0x40000040 ;  /* 0x4000004000117882 */ /* 0x000fe20000000000 */
[----:B------:R-:W-:Y:S01]  /*1c30*/  UMOV UR19, 0x40000040 ;  /* 0x4000004000137882 */ /* 0x000fe20000000000 */
[----:B------:R-:W-:Y:S01]  /*1c40*/  ULOP3.LUT UR39, UR4, 0x10000, URZ, 0xfc, !UPT ;  /* 0x0001000004277892 */ /* 0x000fe2000f8efc3f */
[----:B------:R-:W3:Y:S01]  /*1c50*/  S2R R2, SR_TID.X ;  /* 0x0000000000027919 */ /* 0x000ee20000002100 */
[----:B------:R-:W-:Y:S01]  /*1c60*/  ULOP3.LUT UR4, UR40, 0x10000, URZ, 0xfc, !UPT ;  /* 0x0001000028047892 */ /* 0x000fe2000f8efc3f */
[----:B01----:R-:W-:Y:S01]  /*1c70*/  IMAD.IADD R0, R22, 0x1, R18 ;  /* 0x0000000116007824 */ /* 0x003fe200078e0212 */
[----:B------:R-:W-:Y:S01]  /*1c80*/  UIMAD UR5, UR36, 0x900, UR39 ;  /* 0x00000900240578a4 */ /* 0x000fe2000f8e0227 */
[----:B------:R-:W0:Y:S01]  /*1c90*/  LDC.64 R12, c[0x0][0x9e0] ;  /* 0x00027800ff0c7b82 */ /* 0x000e220000000a00 */
[----:B------:R-:W-:-:S02]  /*1ca0*/  UIADD3 UR12, UR4, 0x4, URZ ;  /* 0x00000004040c7890 */ /* 0x000fc4000fffe03f */
[----:B------:R-:W-:Y:S01]  /*1cb0*/  UIADD3 UR14, UR5, 0x4, URZ ;  /* 0x00000004050e7890 */ /* 0x000fe2000fffe03f */
[----:B------:R-:W-:Y:S02]  /*1cc0*/  UMOV UR8, UR4 ;  /* 0x0000000400087c82 */ /* 0x000fe40008000000 */
[----:B------:R-:W-:Y:S01]  /*1cd0*/  UMOV UR10, UR5 ;  /* 0x00000005000a7c82 */ /* 0x000fe20008000000 */
[----:B------:R-:W-:Y:S01]  /*1ce0*/  IMAD.U32 R4, RZ, RZ, UR8 ;  /* 0x00000008ff047e24 */ /* 0x000fe2000f8e00ff */
[----:B------:R-:W-:Y:S01]  /*1cf0*/  HGMMA.64x96x16.F32.BF16 R24, gdesc[UR8], RZ, !UPT, gsb0 ;  /* 0x01600000081879f0 */ /* 0x000fe2000c0018ff */
[----:B------:R-:W-:Y:S02]  /*1d00*/  UIADD3 UR8, UR4, 0x2, URZ ;  /* 0x0000000204087890 */ /* 0x000fe4000fffe03f */
[----:B------:R-:W-:Y:S01]  /*1d10*/  UIADD3 UR10, UR5, 0x2, URZ ;  /* 0x00000002050a7890 */ /* 0x000fe2000fffe03f */
[----:B------:R-:W-:Y:S01]  /*1d20*/  UMOV UR9, 0x40000040 ;  /* 0x4000004000097882 */ /* 0x000fe20000000000 */
[----:B------:R-:W-:Y:S01]  /*1d30*/  UMOV UR11, 0x40000040 ;  /* 0x40000040000b7882 */ /* 0x000fe20000000000 */
[----:B------:R-:W-:Y:S01]  /*1d40*/  UIADD3 UR16, UR4, 0x6, URZ ;  /* 0x0000000604107890 */ /* 0x000fe2000fffe03f */
[----:B--2---:R-:W-:Y:S01]  /*1d50*/  ISETP.NE.AND P2, PT, R21, 0x1, PT ;  /* 0x000000011500780c */ /* 0x004fe20003f45270 */
[----:B------:R-:W-:-:S02]  /*1d60*/  UIADD3 UR18, UR5, 0x6, URZ ;  /* 0x0000000605127890 */ /* 0x000fc4000fffe03f */
[----:B------:R-:W-:Y:S02]  /*1d70*/  UIADD3 UR20, UR4, 0x400, URZ ;  /* 0x0000040004147890 */ /* 0x000fe4000fffe03f */
[----:B------:R-:W-:Y:S01]  /*1d80*/  UIADD3 UR22, UR5, 0x300, URZ ;  /* 0x0000030005167890 */ /* 0x000fe2000fffe03f */
[----:B------:R-:W-:Y:S01]  /*1d90*/  UMOV UR21, 0x40000040 ;  /* 0x4000004000157882 */ /* 0x000fe20000000000 */
[----:B------:R-:W-:Y:S01]  /*1da0*/  UMOV UR23, 0x40000040 ;  /* 0x4000004000177882 */ /* 0x000fe20000000000 */
[----:B------:R-:W-:Y:S02]  /*1db0*/  UIADD3 UR24, UR4, 0x402, URZ ;  /* 0x0000040204187890 */ /* 0x000fe4000fffe03f */
[----:B------:R-:W-:Y:S01]  /*1dc0*/  UIADD3 UR26, UR5, 0x302, URZ ;  /* 0x00000302051a7890 */ /* 0x000fe2000fffe03f */
[----:B---3--:R-:W-:Y:S01]  /*1dd0*/  LOP3.LUT P1, RZ, R2, 0x7f, RZ, 0xc0, !PT ;  /* 0x0000007f02ff7812 */ /* 0x008fe2000782c0ff */
[----:B------:R-:W-:Y:S01]  /*1de0*/  UMOV UR25, 0x40000040 ;  /* 0x4000004000197882 */ /* 0x000fe20000000000 */
[----:B------:R-:W-:Y:S01]  /*1df0*/  UMOV UR27, 0x40000040 ;  /* 0x40000040001b7882 */ /* 0x000fe20000000000 */
[----:B------:R-:W-:Y:S01]  /*1e00*/  UIADD3 UR28, UR4, 0x404, URZ ;  /* 0x00000404041c7890 */ /* 0x000fe2000fffe03f */
[----:B------:R-:W1:Y:S01]  /*1e10*/  @P2 LDC R3, c[0x0][0x44c] ;  /* 0x00011300ff032b82 */ /* 0x000e620000000800 */
[----:B------:R-:W-:Y:S01]  /*1e20*/  UIADD3 UR30, UR5, 0x304, URZ ;  /* 0x00000304051e7890 */ /* 0x000fe2000fffe03f */
[----:B------:R-:W-:Y:S01]  /*1e30*/  IMAD.MOV.U32 R2, RZ, RZ, R0 ;  /* 0x000000ffff027224 */ /* 0x000fe200078e0000 */
[----:B------:R-:W-:Y:S01]  /*1e40*/  UMOV UR29, 0x40000040 ;  /* 0x40000040001d7882 */ /* 0x000fe20000000000 */
[----:B------:R-:W-:Y:S01]  /*1e50*/  UMOV UR31, 0x40000040 ;  /* 0x40000040001f7882 */ /* 0x000fe20000000000 */
[----:B------:R-:W-:-:S02]  /*1e60*/  UIADD3 UR32, UR4, 0x406, URZ ;  /* 0x0000040604207890 */ /* 0x000fc4000fffe03f */
[----:B------:R-:W-:Y:S01]  /*1e70*/  UIADD3 UR34, UR5, 0x306, URZ ;  /* 0x0000030605227890 */ /* 0x000fe2000fffe03f */
[----:B------:R-:W2:Y:S01]  /*1e80*/  @P2 LDC R6, c[0x0][0x450] ;  /* 0x00011400ff062b82 */ /* 0x000ea20000000800 */
        /* <DEDUP_REMOVED lines=10> */
[----:B------:R-:W-:Y:S01]  /*1f30*/  UIADD3 UR48, UR4, 0x804, URZ ;  /* 0x0000080404307890 */ /* 0x000fe2000fffe03f */
[----:B-1----:R-:W-:Y:S01]  /*1f40*/  @P2 IMAD.HI.U32 R3, R0, R3, RZ ;  /* 0x0000000300032227 */ /* 0x002fe200078e00ff */
[----:B------:R-:W-:Y:S01]  /*1f50*/  UIADD3 UR50, UR5, 0x604, URZ ;  /* 0x0000060405327890 */ /* 0x000fe2000fffe03f */
[----:B------:R-:W-:Y:S01]  /*1f60*/  UMOV UR49, 0x40000040 ;  /* 0x4000004000317882 */ /* 0x000fe20000000000 */
[----:B------:R-:W-:Y:S01]  /*1f70*/  UMOV UR51, 0x40000040 ;  /* 0x4000004000337882 */ /* 0x000fe20000000000 */
[----:B------:R-:W-:Y:S01]  /*1f80*/  UIADD3 UR56, UR4, 0x806, URZ ;  /* 0x0000080604387890 */ /* 0x000fe2000fffe03f */
[----:B------:R-:W-:Y:S01]  /*1f90*/  @!P1 VIADD R0, R7, 0x2a840 ;  /* 0x0002a84007009836 */ /* 0x000fe20000000000 */
[----:B------:R-:W-:Y:S01]  /*1fa0*/  UIADD3 UR58, UR5, 0x606, URZ ;  /* 0x00000606053a7890 */ /* 0x000fe2000fffe03f */
[----:B--2---:R-:W-:Y:S01]  /*1fb0*/  @P2 SHF.R.U32.HI R2, RZ, R6, R3 ;  /* 0x00000006ff022219 */ /* 0x004fe20000011603 */
[----:B------:R-:W-:Y:S01]  /*1fc0*/  UMOV UR57, 0x40000040 ;  /* 0x4000004000397882 */ /* 0x000fe20000000000 */
[----:B------:R-:W-:Y:S01]  /*1fd0*/  UMOV UR59, 0x40000040 ;  /* 0x40000040003b7882 */ /* 0x000fe20000000000 */
[----:B------:R-:W-:Y:S01]  /*1fe0*/  IMAD.MOV.U32 R3, RZ, RZ, -0x60 ;  /* 0xffffffa0ff037424 */ /* 0x000fe200078e00ff */
[----:B------:R-:W-:Y:S01]  /*1ff0*/  @!P1 PRMT R0, RZ, 0x654, R0 ;  /* 0x00000654ff009816 */ /* 0x000fe20000000000 */
[----:B------:R-:W1:Y:S02]  /*2000*/  SHFL.IDX PT, R8, R2, RZ, 0x1c1f ;  /* 0x001c1fff02087589 */ /* 0x000e6400000e0000 */
[----:B------:R-:W-:-:S04]  /*2010*/  IMAD R6, R72, R3, 0x61 ;  /* 0x0000006148067424 */ /* 0x000fc800078e0203 */
[----:B------:R-:W-:Y:S02]  /*2020*/  IMAD R3, R19, -0x2, R6 ;  /* 0xfffffffe13037824 */ /* 0x000fe400078e0206 */
[----:B------:R-:W-:Y:S02]  /*2030*/  VIADD R74, R6, 0xffffffff ;  /* 0xffffffff064a7836 */ /* 0x000fe40000000000 */
[----:B------:R-:W-:Y:S01]  /*2040*/  VIADD R75, R3, 0xffffffff ;  /* 0xffffffff034b7836 */ /* 0x000fe20000000000 */
[----:B------:R-:W-:-:S05]  /*2050*/  IADD3 R7, -R17, R3, R16 ;  /* 0x0000000311077210 */ /* 0x000fca0007ffe110 */
        /* <DEDUP_REMOVED lines=36> */
[----:B------:R-:W-:-:S04]  /*22a0*/  VIADD R11, R7, UR4 ;  /* 0x00000004070b7c36 */ /* 0x000fc80008000000 */
[----:B-1----:R-:W-:Y:S01]  /*22b0*/  IMAD.IADD R3, R11, 0x1, R8 ;  /* 0x000000010b037824 */ /* 0x002fe200078e0208 */
[----:B------:R-:W-:Y:S02]  /*22c0*/  WARPGROUP.DEPBAR.LE gsb0, 0x0 ;  /* 0x00008000000079c5 */ /* 0x000fe40000010000 */
[----:B------:R0:W-:Y:S01]  /*22d0*/  @!P1 SYNCS.ARRIVE.TRANS64.RED.A1T0 RZ, [R0+URZ], RZ ;  /* 0x000000ff00ff99a7 */ /* 0x0001e2000810043f */
[----:B------:R-:W-:-:S04]  /*22e0*/  ISETP.GE.AND P1, PT, R13, 0x1, PT ;  /* 0x000000010d00780c */ /* 0x000fc80003f26270 */
[----:B------:R-:W-:Y:S01]  /*22f0*/  P2R R15, PR, RZ, 0x2 ;  /* 0x00000002ff0f7803 */ /* 0x000fe20000000000 */
[----:B0-----:R-:W-:-:S04]  /*2300*/  IMAD R0, R72, -0x60, R16 ;  /* 0xffffffa048007824 */ /* 0x001fc800078e0210 */
[----:B------:R-:W-:-:S04]  /*2310*/  VIADD R0, R0, 0x60 ;  /* 0x0000006000007836 */ /* 0x000fc80000000000 */
[----:B------:R-:W-:-:S05]  /*2320*/  IMAD R9, R19, -0x2, R0 ;  /* 0xfffffffe13097824 */ /* 0x000fca00078e0200 */
[----:B------:R-:W-:Y:S01]  /*2330*/  VIADDMNMX R0, R8, R20, R9, PT ;  /* 0x0000001408007246 */ /* 0x000fe20003800109 */
[----:B------:R-:W-:Y:S06]  /*2340*/  @!P1 BRA `(.L_x_1363) ;  /* 0x00000000004c9947 */ /* 0x000fec0003800000 */
[----:B------:R-:W-:Y:S01]  /*2350*/  IADD3 R6, -R17, R16, R8 ;  /* 0x0000001011067210 */ /* 0x000fe20007ffe108 */
        /* <DEDUP_REMOVED lines=10> */
.L_x_1365:
[----:B------:R-:W-:-:S13]  /*2400*/  ISETP.NE.AND P1, PT, R13, 0x1, PT ;  /* 0x000000010d00780c */ /* 0x000fda0003f25270 */
[----:B------:R-:W0:Y:S02]  /*2410*/  @P1 LDC.64 R76, c[0x0][0x9e8] ;  /* 0x00027a00ff4c1b82 */ /* 0x000e240000000a00 */
[----:B0-----:R-:W-:-:S05]  /*2420*/  @P1 IMAD.HI.U32 R8, R6, R76, RZ ;  /* 0x0000004c06081227 */ /* 0x001fca00078e00ff */
[----:B------:R-:W-:-:S07]  /*2430*/  @P1 SHF.R.U32.HI R6, RZ, R77, R8 ;  /* 0x0000004dff061219 */ /* 0x000fce0000011608 */
.L_x_1366:
[----:B------:R-:W-:Y:S05]  /*2440*/  BSYNC B0 ;  /* 0x0000000000007941 */ /* 0x000fea0003800000 */
.L_x_1364:
[----:B------:R-:W-:-:S05]  /*2450*/  IMAD R6, R6, R13, R75 ;  /* 0x0000000d06067224 */ /* 0x000fca00078e024b */
[----:B------:R-:W-:Y:S02]  /*2460*/  VIMNMX R3, R3, R6, !PT ;  /* 0x0000000603037248 */ /* 0x000fe40007fe0100 */
[----:B------:R-:W-:-:S07]  /*2470*/  VIADDMNMX R0, R6, R13, R0, PT ;  /* 0x0000000d06007246 */ /* 0x000fce0003800100 */
.L_x_1363:
[C---:B------:R-:W-:Y:S02]  /*2480*/  ISETP.GE.AND P1, PT, R74.reuse, 0x2, PT ;  /* 0x000000024a00780c */ /* 0x040fe40003f26270 */
[C---:B------:R-:W-:Y:S02]  /*2490*/  ISETP.GE.AND P5, PT, R74.reuse, 0x9, PT ;  /* 0x000000094a00780c */ /* 0x040fe40003fa6270 */
[----:B------:R-:W-:Y:S02]  /*24a0*/  ISETP.GT.AND P2, PT, R3, 0x1, !P1 ;  /* 0x000000010300780c */ /* 0x000fe40004f44270 */
[----:B------:R-:W-:Y:S02]  /*24b0*/  ISETP.GE.AND P3, PT, R74, 0xa, PT ;  /* 0x0000000a4a00780c */ /* 0x000fe40003f66270 */
        /* <DEDUP_REMOVED lines=12> */
[C---:B------:R-:W-:Y:S02]  /*2580*/  ISETP.GT.AND P2, PT, R3.reuse, 0x10, !P3 ;  /* 0x000000100300780c */ /* 0x040fe40005f44270 */
        /* <DEDUP_REMOVED lines=38> */
[C---:B------:R-:W-:Y:S02]  /*27f0*/  ISETP.GT.AND P2, PT, R3.reuse, 0x30, !P3 ;  /* 0x000000300300780c */ /* 0x040fe40005f44270 */
        /* <DEDUP_REMOVED lines=56> */
[----:B------:R-:W-:-:S04]  /*2b80*/  ISETP.GT.AND P4, PT, R3, 0x59, !P4 ;  /* 0x000000590300780c */ /* 0x000fc80006784270 */
[----:B------:R-:W-:Y:S02]  /*2b90*/  ISETP.LT.OR P4, PT, R0, 0x5a, P4 ;  /* 0x0000005a0000780c */ /* 0x000fe40002781670 */
[----:B------:R-:W0:Y:S02]  /*2ba0*/  SHFL.IDX PT, R0, R2, 0x1, 0x1c1f ;  /* 0x003c1f0002007f89 */ /* 0x000e2400000e0000 */
[----:B------:R-:W-:Y:S02]  /*2bb0*/  FSEL R6, R69, -INF , !P4 ;  /* 0xff80000045067808 */ /* 0x000fe40006000000 */
[----:B------:R-:W-:Y:S02]  /*2bc0*/  ISETP.GE.AND P4, PT, R13, 0x1, PT ;  /* 0x000000010d00780c */ /* 0x000fe40003f86270 */
[----:B0-----:R-:W-:Y:S01]  /*2bd0*/  VIADDMNMX R24, R0, R20, R9, PT ;  /* 0x0000001400187246 */ /* 0x001fe20003800109 */
[----:B------:R-:W-:-:S10]  /*2be0*/  IMAD.IADD R7, R11, 0x1, R0 ;  /* 0x000000010b077824 */ /* 0x000fd400078e0200 */
[----:B------:R-:W-:Y:S05]  /*2bf0*/  @!P4 BRA `(.L_x_1367) ;  /* 0x00000000004cc947 */ /* 0x000fea0003800000 */
        /* <DEDUP_REMOVED lines=11> */
.L_x_1369:
[----:B------:R-:W-:-:S13]  /*2cb0*/  ISETP.NE.AND P4, PT, R13, 0x1, PT ;  /* 0x000000010d00780c */ /* 0x000fda0003f85270 */
[----:B------:R-:W0:Y:S02]  /*2cc0*/  @P4 LDC.64 R2, c[0x0][0x9e8] ;  /* 0x00027a00ff024b82 */ /* 0x000e240000000a00 */
[----:B0-----:R-:W-:-:S05]  /*2cd0*/  @P4 IMAD.HI.U32 R2, R0, R2, RZ ;  /* 0x0000000200024227 */ /* 0x001fca00078e00ff */
[----:B------:R-:W-:-:S07]  /*2ce0*/  @P4 SHF.R.U32.HI R0, RZ, R3, R2 ;  /* 0x00000003ff004219 */ /* 0x000fce0000011602 */
.L_x_1370:
[----:B------:R-:W-:Y:S05]  /*2cf0*/  BSYNC B0 ;  /* 0x0000000000007941 */ /* 0x000fea0003800000 */
.L_x_1368:
[----:B------:R-:W-:-:S05]  /*2d00*/  IMAD R0, R0, R13, R75 ;  /* 0x0000000d00007224 */ /* 0x000fca00078e024b */
[----:B------:R-:W-:Y:S02]  /*2d10*/  VIMNMX R7, R7, R0, !PT ;  /* 0x0000000007077248 */ /* 0x000fe40007fe0100 */
[----:B------:R-:W-:-:S07]  /*2d20*/  VIADDMNMX R24, R0, R13, R24, PT ;  /* 0x0000000d00187246 */ /* 0x000fce0003800118 */
.L_x_1367:
        /* <DEDUP_REMOVED lines=173> */
[----:B------:R-:W-:-:S03]  /*3800*/  FFMA.FTZ R68, R68, R9, -R74 ;  /* 0x0000000944447223 */ /* 0x000fc6000001084a */
[----:B------:R0:W4:Y:S02]  /*3810*/  MUFU.EX2 R158, R33 ;  /* 0x00000021009e7308 */ /* 0x0001240000000800 */
[----:B------:R-:W5:Y:S06]  /*3820*/  @P4 LDC R53, c[0x0][0x44c] ;  /* 0x00011300ff354b82 */ /* 0x000f6c0000000800 */
[----:B------:R-:W4:Y:S01]  /*3830*/  MUFU.EX2 R35, R35 ;  /* 0x0000002300237308 */ /* 0x000f220000000800 */
[----:B0-----:R-:W-:Y:S01]  /*3840*/  FFMA.FTZ R33, R89, R9, -R74 ;  /* 0x0000000959217223 */ /* 0x001fe2000001084a */
[----:B--2---:R-:W-:-:S06]  /*3850*/  FMNMX.FTZ R56, R11, R56, !PT ;  /* 0x000000380b387209 */ /* 0x004fcc0007810000 */
[----:B------:R-:W-:Y:S01]  /*3860*/  MUFU.EX2 R144, R43 ;  /* 0x0000002b00907308 */ /* 0x000fe20000000800 */
[----:B------:R-:W0:Y:S07]  /*3870*/  SHFL.BFLY PT, R7, R56, 0x1, 0x1f ;  /* 0x0c201f0038077f89 */ /* 0x000e2e00000e0000 */
[----:B------:R1:W-:Y:S01]  /*3880*/  MUFU.EX2 R43, R6 ;  /* 0x00000006002b7308 */ /* 0x0003e20000000800 */
[----:B-----5:R-:W-:-:S07]  /*3890*/  @P4 IMAD.HI.U32 R53, R18, R53, RZ ;  /* 0x0000003512354227 */ /* 0x020fce00078e00ff */
        /* <DEDUP_REMOVED lines=46> */
[----:B--2---:R-:W-:-:S06]  /*3b80*/  IMAD.MOV.U32 R28, RZ, RZ, R18 ;  /* 0x000000ffff1c7224 */ /* 0x004fcc00078e0012 */
[----:B------:R1:W2:Y:S01]  /*3b90*/  MUFU.EX2 R153, R32 ;  /* 0x0000002000997308 */ /* 0x0002a20000000800 */
[C---:B---3--:R-:W-:Y:S01]  /*3ba0*/  FADD.FTZ R47, R159.reuse, R6 ;  /* 0x000000069f2f7221 */ /* 0x048fe20000010000 */
[----:B------:R-:W-:-:S06]  /*3bb0*/  F2FP.BF16.F32.PACK_AB R159, R159, R30 ;  /* 0x0000001e9f9f723e */ /* 0x000fcc00000010ff */
[----:B------:R-:W3:Y:S01]  /*3bc0*/  MUFU.EX2 R38, R38 ;  /* 0x0000002600267308 */ /* 0x000ee20000000800 */
[----:B0-----:R-:W-:Y:S01]  /*3bd0*/  FADD.FTZ R6, R34, R47 ;  /* 0x0000002f22067221 */ /* 0x001fe20000010000 */
[----:B-1----:R-:W0:Y:S06]  /*3be0*/  @P4 LDC R32, c[0x0][0x450] ;  /* 0x00011400ff204b82 */ /* 0x002e2c0000000800 */
[----:B------:R1:W-:Y:S01]  /*3bf0*/  MUFU.EX2 R154, R33 ;  /* 0x00000021009a7308 */ /* 0x0003e20000000800 */
[C---:B--2---:R-:W-:Y:S01]  /*3c00*/  FADD.FTZ R47, R153.reuse, R6 ;  /* 0x00000006992f7221 */ /* 0x044fe20000010000 */
[----:B------:R-:W-:-:S06]  /*3c10*/  F2FP.BF16.F32.PACK_AB R153, R153, R34 ;  /* 0x000000229999723e */ /* 0x000fcc00000010ff */
[----:B------:R-:W2:Y:S01]  /*3c20*/  MUFU.EX2 R155, R36 ;  /* 0x00000024009b7308 */ /* 0x000ea20000000800 */
[----:B-1----:R-:W-:Y:S01]  /*3c30*/  FFMA.FTZ R33, R93, R9, -R74 ;  /* 0x000000095d217223 */ /* 0x002fe2000001084a */
[----:B---3--:R-:W-:-:S06]  /*3c40*/  FADD.FTZ R6, R38, R47 ;  /* 0x0000002f26067221 */ /* 0x008fcc0000010000 */
[----:B------:R-:W-:Y:S01]  /*3c50*/  MUFU.EX2 R29, R29 ;  /* 0x0000001d001d7308 */ /* 0x000fe20000000800 */
[----:B0-----:R-:W-:Y:S02]  /*3c60*/  @P4 SHF.R.U32.HI R28, RZ, R32, R53 ;  /* 0x00000020ff1c4219 */ /* 0x001fe40000011635 */
[----:B------:R-:W-:-:S03]  /*3c70*/  ISETP.GE.AND P4, PT, R13, 0x1, PT ;  /* 0x000000010d00780c */ /* 0x000fc60003f86270 */
[----:B------:R-:W-:Y:S02]  /*3c80*/  IMAD.IADD R73, R73, 0x1, R28 ;  /* 0x0000000149497824 */ /* 0x000fe400078e021c */
[----:B------:R-:W0:Y:S01]  /*3c90*/  MUFU.EX2 R42, R42 ;  /* 0x0000002a002a7308 */ /* 0x000e220000000800 */
[C---:B--2---:R-:W-:Y:S01]  /*3ca0*/  FADD.FTZ R47, R155.reuse, R6 ;  /* 0x000000069b2f7221 */ /* 0x044fe20000010000 */
[----:B------:R-:W-:Y:S01]  /*3cb0*/  F2FP.BF16.F32.PACK_AB R155, R155, R38 ;  /* 0x000000269b9b723e */ /* 0x000fe200000010ff */
[----:B------:R-:W-:-:S05]  /*3cc0*/  IMAD.IADD R12, R73, 0x1, R12 ;  /* 0x00000001490c7824 */ /* 0x000fca00078e020c */
        /* <DEDUP_REMOVED lines=22> */
[----:B0-----:R-:W-:Y:S01]  /*3e30*/  FADD.FTZ R51, R41, R10 ;  /* 0x0000000a29337221 */ /* 0x001fe20000010000 */
[----:B------:R-:W-:-:S03]  /*3e40*/  VIADD R10, R72, 0xfffffffe ;  /* 0xfffffffe480a7836 */ /* 0x000fc60000000000 */
        /* <DEDUP_REMOVED lines=8> */
[C---:B------:R-:W-:Y:S01]  /*3ed0*/  FADD.FTZ R7, R151.reuse, R2 ;  /* 0x0000000297077221 */ /* 0x040fe20000010000 */
[C---:B------:R-:W-:Y:S01]  /*3ee0*/  FADD.FTZ R6, R146.reuse, R47 ;  /* 0x0000002f92067221 */ /* 0x040fe20000010000 */
[----:B------:R-:W-:Y:S01]  /*3ef0*/  F2FP.BF16.F32.PACK_AB R146, R146, R45 ;  /* 0x0000002d9292723e */ /* 0x000fe200000010ff */
[----:B------:R-:W0:Y:S01]  /*3f00*/  MUFU.EX2 R49, R49 ;  /* 0x0000003100317308 */ /* 0x000e220000000800 */
[----:B------:R-:W-:Y:S01]  /*3f10*/  FADD.FTZ R2, R50, R7 ;  /* 0x0000000732027221 */ /* 0x000fe20000010000 */
[----:B------:R-:W-:-:S03]  /*3f20*/  F2FP.BF16.F32.PACK_AB R151, R151, R46 ;  /* 0x0000002e9797723e */ /* 0x000fc600000010ff */
        /* <DEDUP_REMOVED lines=52> */
.L_x_1372:
[----:B------:R-:W-:-:S13]  /*4270*/  ISETP.NE.AND P1, PT, R13, 0x1, PT ;  /* 0x000000010d00780c */ /* 0x000fda0003f25270 */
[----:B------:R-:W0:Y:S02]  /*4280*/  @P1 LDC.64 R24, c[0x0][0x9e8] ;  /* 0x00027a00ff181b82 */ /* 0x000e240000000a00 */
[----:B0-----:R-:W-:-:S05]  /*4290*/  @P1 IMAD.HI.U32 R2, R0, R24, RZ ;  /* 0x0000001800021227 */ /* 0x001fca00078e00ff */
[----:B------:R-:W-:-:S07]  /*42a0*/  @P1 SHF.R.U32.HI R0, RZ, R25, R2 ;  /* 0x00000019ff001219 */ /* 0x000fce0000011602 */
.L_x_1373:
[----:B------:R-:W-:-:S05]  /*42b0*/  IMAD R13, R0, R13, R13 ;  /* 0x0000000d000d7224 */ /* 0x000fca00078e020d */
[----:B------:R-:W-:-:S07]  /*42c0*/  VIMNMX R12, R12, R13, PT ;  /* 0x0000000d0c0c7248 */ /* 0x000fce0003fe0100 */
.L_x_1371:
        /* <DEDUP_REMOVED lines=43> */
[----:B------:R-:W-:-:S06]  /*4580*/  ULDC UR59, c[0x0][0x9dc] ;  /* 0x00027700003b7ab9 */ /* 0x000fcc0000000800 */
.L_x_1391:
[----:B------:R-:W-:-:S04]  /*4590*/  UIADD3 UR4, UR36, 0x1, URZ ;  /* 0x0000000124047890 */ /* 0x000fc8000fffe03f */
[----:B------:R-:W-:-:S04]  /*45a0*/  UISETP.NE.AND UP0, UPT, UR4, 0x2, UPT ;  /* 0x000000020400788c */ /* 0x000fc8000bf05270 */
[----:B------:R-:W-:Y:S02]  /*45b0*/  USEL UR7, URZ, 0x1, UP0 ;  /* 0x000000013f077887 */ /* 0x000fe40008000000 */
[----:B------:R-:W-:Y:S02]  /*45c0*/  USEL UR4, UR4, URZ, UP0 ;  /* 0x0000003f04047287 */ /* 0x000fe40008000000 */
[----:B------:R-:W-:Y:S01]  /*45d0*/  ULOP3.LUT UR7, UR38, UR7, URZ, 0x3c, !UPT ;  /* 0x0000000726077292 */ /* 0x000fe2000f8e3c3f */
[----:B------:R-:W-:Y:S11]  /*45e0*/  @!P0 BRA `(.L_x_1375) ;  /* 0x0000000000048947 */ /* 0x000ff60003800000 */
[----:B------:R-:W-:Y:S01]  /*45f0*/  BPT.TRAP 0x1 ;  /* 0x000000040000795c */ /* 0x000fe20000300000 */
.L_x_1375:
[----:B------:R-:W-:Y:S01]  /*4600*/  ULEA UR6, UR4, UR37, 0x3 ;  /* 0x0000002504067291 */ /* 0x000fe2000f8e183f */
[----:B------:R-:W-:-:S05]  /*4610*/  IMAD.U32 R9, RZ, RZ, UR7 ;  /* 0x00000007ff097e24 */ /* 0x000fca000f8e00ff */
[----:B------:R-:W-:-:S04]  /*4620*/  SHF.L.U32 R9, R9, 0x1f, RZ ;  /* 0x0000001f09097819 */ /* 0x000fc800000006ff */
[----:B------:R0:W1:Y:S01]  /*4630*/  SYNCS.PHASECHK.TRANS64.TRYWAIT P1, [UR6+0x2a830], R9 ;  /* 0x02a83009ff0075a7 */ /* 0x0000620008020146 */
[----:B------:R-:W-:Y:S05]  /*4640*/  @!P0 BRA `(.L_x_1376) ;  /* 0x0000000000048947 */ /* 0x000fea0003800000 */
[----:B------:R-:W-:Y:S01]  /*4650*/  BPT.TRAP 0x1 ;  /* 0x000000040000795c */ /* 0x000fe20000300000 */
.L_x_1376:
[----:B-1----:R-:W-:Y:S05]  /*4660*/  @P1 BRA `(.L_x_1377) ;  /* 0x0000000000081947 */ /* 0x002fea0003800000 */
[----:B------:R-:W1:Y:S02]  /*4670*/  SYNCS.PHASECHK.TRANS64.TRYWAIT P1, [UR6+0x2a830], R9 ;  /* 0x02a83009ff0075a7 */ /* 0x000e640008020146 */
[----:B-1----:R-:W-:Y:S05]  /*4680*/  @!P1 BRA `(.L_x_1378) ;  /* 0x0000010c00b49947 */ /* 0x002fea0003800000 */
.L_x_1377:
        /* <DEDUP_REMOVED lines=131> */
.L_x_1379:
[----:B------:R-:W-:Y:S01]  /*4ec0*/  ULEA UR11, UR36, UR37, 0x3 ;  /* 0x00000025240b7291 */ /* 0x000fe2000f8e183f */
[----:B------:R-:W-:-:S05]  /*4ed0*/  IMAD.U32 R0, RZ, RZ, UR38 ;  /* 0x00000026ff007e24 */ /* 0x000fca000f8e00ff */
[----:B------:R-:W-:-:S04]  /*4ee0*/  SHF.L.U32 R0, R0, 0x1f, RZ ;  /* 0x0000001f00007819 */ /* 0x000fc800000006ff */
[----:B------:R2:W3:Y:S01]  /*4ef0*/  SYNCS.PHASECHK.TRANS64.TRYWAIT P1, [UR11+0x2a850], R0 ;  /* 0x02a85000ff0075a7 */ /* 0x0004e2000802014b */
[----:B------:R-:W-:Y:S05]  /*4f00*/  @!P0 BRA `(.L_x_1380) ;  /* 0x0000000000048947 */ /* 0x000fea0003800000 */
[----:B------:R-:W-:Y:S01]  /*4f10*/  BPT.TRAP 0x1 ;  /* 0x000000040000795c */ /* 0x000fe20000300000 */
.L_x_1380:
[----:B---3--:R-:W-:Y:S05]  /*4f20*/  @P1 BRA `(.L_x_1381) ;  /* 0x0000000000081947 */ /* 0x008fea0003800000 */
[----:B------:R-:W3:Y:S02]  /*4f30*/  SYNCS.PHASECHK.TRANS64.TRYWAIT P1, [UR11+0x2a850], R0 ;  /* 0x02a85000ff0075a7 */ /* 0x000ee4000802014b */
[----:B---3--:R-:W-:Y:S05]  /*4f40*/  @!P1 BRA `(.L_x_1382) ;  /* 0x00000104009c9947 */ /* 0x008fea0003800000 */
.L_x_1381:
[----:B------:R-:W-:Y:S01]  /*4f50*/  UIADD3 UR5, UR37, 0x400, URZ ;  /* 0x0000040025057890 */ /* 0x000fe2000fffe03f */
[----:B------:R-:W-:Y:S01]  /*4f60*/  WARPGROUP.ARRIVE ;  /* 0x00000000000079c5 */ /* 0x000fe20000000000 */
[----:B------:R-:W-:Y:S01]  /*4f70*/  UMOV UR15, 0x40000040 ;  /* 0x40000040000f7882 */ /* 0x000fe20000000000 */
[----:B------:R-:W-:Y:S01]  /*4f80*/  ISETP.NE.AND P3, PT, R21, 0x1, PT ;  /* 0x000000011500780c */ /* 0x000fe20003f65270 */
[----:B------:R-:W-:-:S03]  /*4f90*/  USHF.R.U32.HI UR5, URZ, 0x4, UR5 ;  /* 0x000000043f057899 */ /* 0x000fc60008011605 */
[----:B------:R-:W3:Y:S01]  /*4fa0*/  S2R R175, SR_TID.X ;  /* 0x0000000000af7919 */ /* 0x000ee20000002100 */
[----:B01----:R-:W-:Y:S01]  /*4fb0*/  IMAD.IADD R9, R22, 0x1, R18 ;  /* 0x0000000116097824 */ /* 0x003fe200078e0212 */
[----:B------:R-:W-:Y:S01]  /*4fc0*/  ISETP.NE.AND P1, PT, R15, RZ, PT ;  /* 0x000000ff0f00720c */ /* 0x000fe20003f25270 */
[----:B------:R-:W-:Y:S01]  /*4fd0*/  ULOP3.LUT UR5, UR5, 0x3fff, URZ, 0xc0, !UPT ;  /* 0x00003fff05057892 */ /* 0x000fe2000f8ec03f */
[----:B------:R-:W-:Y:S01]  /*4fe0*/  IMAD.U32 R2, RZ, RZ, UR6 ;  /* 0x00000006ff027e24 */ /* 0x000fe2000f8e00ff */
[----:B------:R-:W-:Y:S02]  /*4ff0*/  ULDC UR18, c[0x0][0x9e0] ;  /* 0x0002780000127ab9 */ /* 0x000fe40000000800 */
[----:B------:R-:W-:-:S04]  /*5000*/  ULOP3.LUT UR5, UR5, 0x3000000, URZ, 0xfc, !UPT ;  /* 0x0300000005057892 */ /* 0x000fc8000f8efc3f */
[----:B------:R-:W-:Y:S01]  /*5010*/  UIMAD UR10, UR36, 0x600, UR5 ;  /* 0x00000600240a78a4 */ /* 0x000fe2000f8e0205 */
[----:B--2---:R-:W0:Y:S01]  /*5020*/  @P3 LDC R0, c[0x0][0x44c] ;  /* 0x00011300ff003b82 */ /* 0x004e220000000800 */
[----:B------:R-:W-:-:S05]  /*5030*/  ULOP3.LUT UR5, URZ, UR59, URZ, 0x33, !UPT ;  /* 0x0000003b3f057292 */ /* 0x000fca000f8e333f */
[----:B------:R-:W-:Y:S02]  /*5040*/  UMOV UR14, UR10 ;  /* 0x0000000a000e7c82 */ /* 0x000fe40008000000 */
[----:B------:R-:W-:Y:S01]  /*5050*/  HGMMA.64x128x16.F32.BF16 R24, R156, gdesc[UR12].tnspB, R24, gsb0 ;  /* 0x41e0000c9c187df0 */ /* 0x000fe20008001818 */
[----:B------:R-:W-:Y:S01]  /*5060*/  UIADD3 UR14, UR10, 0x80, URZ ;  /* 0x000000800a0e7890 */ /* 0x000fe2000fffe03f */
[----:B------:R-:W1:Y:S01]  /*5070*/  @P3 LDC R13, c[0x0][0x450] ;  /* 0x00011400ff0d3b82 */ /* 0x000e620000000800 */
[----:B------:R-:W-:Y:S01]  /*5080*/  UMOV UR15, 0x40000040 ;  /* 0x40000040000f7882 */ /* 0x000fe20000000000 */
[----:B---3--:R-:W-:Y:S01]  /*5090*/  LOP3.LUT P2, RZ, R175, 0x7f, RZ, 0xc0, !PT ;  /* 0x0000007fafff7812 */ /* 0x008fe2000784c0ff */
[----:B0-----:R-:W-:-:S05]  /*50a0*/  @P3 IMAD.HI.U32 R0, R9, R0, RZ ;  /* 0x0000000009003227 */ /* 0x001fca00078e00ff */
[----:B-1----:R-:W-:-:S07]  /*50b0*/  @P3 SHF.R.U32.HI R9, RZ, R13, R0 ;  /* 0x0000000dff093219 */ /* 0x002fce0000011600 */
        /* <DEDUP_REMOVED lines=29> */
[----:B------:R-:W-:Y:S01]  /*5290*/  VIADD R144, R2, 0xffffffff ;  /* 0xffffffff02907836 */ /* 0x000fe20000000000 */
[----:B------:R-:W-:Y:S02]  /*52a0*/  WARPGROUP.DEPBAR.LE gsb0, 0x0 ;  /* 0x00008000000079c5 */ /* 0x000fe40000010000 */
[----:B------:R-:W0:Y:S01]  /*52b0*/  SHFL.IDX PT, R139, R9, RZ, 0x1c1f ;  /* 0x001c1fff098b7589 */ /* 0x000e2200000e0000 */
[----:B------:R1:W-:Y:S02]  /*52c0*/  @!P2 SYNCS.ARRIVE.TRANS64.RED.A1T0 RZ, [R0+URZ], RZ ;  /* 0x000000ff00ffa9a7 */ /* 0x0003e4000810043f */
[----:B-1----:R-:W-:-:S05]  /*52d0*/  IADD3 R0, -R17, R2, R16 ;  /* 0x0000000211007210 */ /* 0x002fca0007ffe110 */
[C---:B------:R-:W-:Y:S02]  /*52e0*/  VIADD R141, R0.reuse, UR18 ;  /* 0x00000012008d7c36 */ /* 0x040fe40008000000 */
[----:B------:R-:W-:Y:S02]  /*52f0*/  VIADD R142, R0, UR5 ;  /* 0x00000005008e7c36 */ /* 0x000fe40008000000 */
[--C-:B0-----:R-:W-:Y:S02]  /*5300*/  IMAD.IADD R13, R141, 0x1, R139.reuse ;  /* 0x000000018d0d7824 */ /* 0x101fe400078e028b */
[----:B------:R-:W-:Y:S01]  /*5310*/  IMAD.IADD R137, R142, 0x1, R139 ;  /* 0x000000018e897824 */ /* 0x000fe200078e028b */
[----:B------:R-:W-:Y:S06]  /*5320*/  @!P1 BRA `(.L_x_1383) ;  /* 0x0000000000549947 */ /* 0x000fec0003800000 */
[----:B------:R-:W-:Y:S01]  /*5330*/  IADD3 R139, -R17, R16, R139 ;  /* 0x00000010118b7210 */ /* 0x000fe20007ffe18b */
        /* <DEDUP_REMOVED lines=11> */
.L_x_1385:
[----:B------:R-:W-:-:S05]  /*53f0*/  IMAD.U32 R2, RZ, RZ, UR58 ;  /* 0x0000003aff027e24 */ /* 0x000fca000f8e00ff */
[----:B------:R-:W-:-:S13]  /*5400*/  ISETP.NE.AND P1, PT, R2, 0x1, PT ;  /* 0x000000010200780c */ /* 0x000fda0003f25270 */
[----:B------:R-:W0:Y:S02]  /*5410*/  @P1 LDC.64 R146, c[0x0][0x9e8] ;  /* 0x00027a00ff921b82 */ /* 0x000e240000000a00 */
[----:B0-----:R-:W-:-:S05]  /*5420*/  @P1 IMAD.HI.U32 R0, R139, R146, RZ ;  /* 0x000000928b001227 */ /* 0x001fca00078e00ff */
[----:B------:R-:W-:-:S07]  /*5430*/  @P1 SHF.R.U32.HI R139, RZ, R147, R0 ;  /* 0x00000093ff8b1219 */ /* 0x000fce0000011600 */
.L_x_1386:
[----:B------:R-:W-:Y:S05]  /*5440*/  BSYNC B0 ;  /* 0x0000000000007941 */ /* 0x000fea0003800000 */
.L_x_1384:
[----:B------:R-:W-:-:S05]  /*5450*/  IMAD R0, R139, R2, R144 ;  /* 0x000000028b007224 */ /* 0x000fca00078e0290 */
[----:B------:R-:W-:Y:S02]  /*5460*/  VIADDMNMX R13, R0, R2, R13, PT ;  /* 0x00000002000d7246 */ /* 0x000fe4000380010d */
[----:B------:R-:W-:-:S07]  /*5470*/  VIMNMX R137, R137, R0, !PT ;  /* 0x0000000089897248 */ /* 0x000fce0007fe0100 */
.L_x_1383:
        /* <DEDUP_REMOVED lines=132> */
.L_x_1389:
[----:B------:R-:W-:-:S05]  /*5cc0*/  IMAD.U32 R93, RZ, RZ, UR58 ;  /* 0x0000003aff5d7e24 */ /* 0x000fca000f8e00ff */
[----:B------:R-:W-:-:S13]  /*5cd0*/  ISETP.NE.AND P6, PT, R93, 0x1, PT ;  /* 0x000000015d00780c */ /* 0x000fda0003fc5270 */
[----:B------:R-:W0:Y:S02]  /*5ce0*/  @P6 LDC.64 R140, c[0x0][0x9e8] ;  /* 0x00027a00ff8c6b82 */ /* 0x000e240000000a00 */
[----:B0-----:R-:W-:-:S05]  /*5cf0*/  @P6 IMAD.HI.U32 R140, R9, R140, RZ ;  /* 0x0000008c098c6227 */ /* 0x001fca00078e00ff */
[----:B------:R-:W-:-:S07]  /*5d00*/  @P6 SHF.R.U32.HI R9, RZ, R141, R140 ;  /* 0x0000008dff096219 */ /* 0x000fce000001168c */
.L_x_1390:
[----:B------:R-:W-:Y:S05]  /*5d10*/  BSYNC B0 ;  /* 0x0000000000007941 */ /* 0x000fea0003800000 */
.L_x_1388:
[----:B------:R-:W-:-:S05]  /*5d20*/  IMAD R140, R9, R93, R144 ;  /* 0x0000005d098c7224 */ /* 0x000fca00078e0290 */
[----:B------:R-:W-:Y:S02]  /*5d30*/  VIADDMNMX R13, R140, R93, R13, PT ;  /* 0x0000005d8c0d7246 */ /* 0x000fe4000380010d */
[----:B------:R-:W-:-:S07]  /*5d40*/  VIMNMX R89, R89, R140, !PT ;  /* 0x0000008c59597248 */ /* 0x000fce0007fe0100 */
.L_x_1387:
        /* <DEDUP_REMOVED lines=68> */
[----:B------:R-:W-:Y:S02]  /*6190*/  ISETP.GT.AND P1, PT, R89, 0x30, !P1 ;  /* 0x000000305900780c */ /* 0x000fe40004f24270 */
[----:B------:R-:W-:Y:S02]  /*61a0*/  FMNMX.FTZ R91, R88, R9, !PT ;  /* 0x00000009585b7209 */ /* 0x000fe40007810000 */
[----:B------:R-:W-:Y:S01]  /*61b0*/  ISETP.LT.OR P1, PT, R13, 0x31, P1 ;  /* 0x000000310d00780c */ /* 0x000fe20000f21670 */
[----:B------:R-:W0:Y:S01]  /*61c0*/  LDC R9, c[0x0][0x988] ;  /* 0x00026200ff097b82 */ /* 0x000e220000000800 */
[----:B------:R-:W-:Y:S01]  /*61d0*/  ISETP.NE.AND P2, PT, R121, RZ, PT ;  /* 0x000000ff7900720c */ /* 0x000fe20003f45270 */
[----:B------:R-:W1:Y:S01]  /*61e0*/  SHFL.BFLY PT, R178, R91, 0x2, 0x1f ;  /* 0x0c401f005bb27f89 */ /* 0x000e6200000e0000 */
[----:B------:R-:W-:Y:S02]  /*61f0*/  FSEL R114, R114, -INF , !P1 ;  /* 0xff80000072727808 */ /* 0x000fe40004800000 */
[----:B------:R-:W-:-:S02]  /*6200*/  ISETP.NE.AND P1, PT, R153, RZ, PT ;  /* 0x000000ff9900720c */ /* 0x000fc40003f25270 */
[----:B------:R-:W-:Y:S02]  /*6210*/  ISETP.NE.AND P6, PT, R156, RZ, PT ;  /* 0x000000ff9c00720c */ /* 0x000fe40003fc5270 */
[C---:B------:R-:W-:Y:S02]  /*6220*/  ISETP.GT.AND P1, PT, R89.reuse, 0x31, !P1 ;  /* 0x000000315900780c */ /* 0x040fe40004f24270 */
[----:B------:R-:W-:Y:S02]  /*6230*/  ISETP.GT.AND P3, PT, R89, 0x50, !P3 ;  /* 0x000000505900780c */ /* 0x000fe40005f64270 */
[C---:B------:R-:W-:Y:S02]  /*6240*/  ISETP.LT.OR P1, PT, R13.reuse, 0x32, P1 ;  /* 0x000000320d00780c */ /* 0x040fe40000f21670 */
[----:B------:R-:W-:Y:S02]  /*6250*/  ISETP.LT.OR P3, PT, R13, 0x51, P3 ;  /* 0x000000510d00780c */ /* 0x000fe40001f61670 */
[----:B------:R-:W-:-:S02]  /*6260*/  FSEL R110, R115, -INF , !P1 ;  /* 0xff800000736e7808 */ /* 0x000fc40004800000 */
[----:B------:R-:W-:Y:S02]  /*6270*/  ISETP.NE.AND P1, PT, R113, RZ, PT ;  /* 0x000000ff7100720c */ /* 0x000fe40003f25270 */
[C---:B------:R-:W-:Y:S02]  /*6280*/  ISETP.GT.AND P4, PT, R89.reuse, 0x51, !P4 ;  /* 0x000000515900780c */ /* 0x040fe40006784270 */
[----:B------:R-:W-:Y:S02]  /*6290*/  ISETP.GT.AND P1, PT, R89, 0x38, !P1 ;  /* 0x000000385900780c */ /* 0x000fe40004f24270 */
[----:B------:R-:W-:Y:S02]  /*62a0*/  FSEL R130, R130, -INF , !P3 ;  /* 0xff80000082827808 */ /* 0x000fe40005800000 */
[----:B------:R-:W-:Y:S02]  /*62b0*/  ISETP.LT.OR P1, PT, R13, 0x39, P1 ;  /* 0x000000390d00780c */ /* 0x000fe40000f21670 */
[----:B-1----:R-:W-:-:S02]  /*62c0*/  FMNMX.FTZ R93, R91, R178, !PT ;  /* 0x000000b25b5d7209 */ /* 0x002fc40007810000 */
[----:B------:R-:W-:Y:S02]  /*62d0*/  FSEL R118, R118, -INF , !P1 ;  /* 0xff80000076767808 */ /* 0x000fe40004800000 */
[----:B------:R-:W-:Y:S01]  /*62e0*/  ISETP.NE.AND P1, PT, R154, RZ, PT ;  /* 0x000000ff9a00720c */ /* 0x000fe20003f25270 */
[----:B------:R-:W1:Y:S01]  /*62f0*/  SHFL.BFLY PT, R178, R93, 0x1, 0x1f ;  /* 0x0c201f005db27f89 */ /* 0x000e6200000e0000 */
[----:B------:R-:W-:Y:S02]  /*6300*/  ISETP.LT.OR P4, PT, R13, 0x52, P4 ;  /* 0x000000520d00780c */ /* 0x000fe40002781670 */
[C---:B------:R-:W-:Y:S02]  /*6310*/  ISETP.GT.AND P1, PT, R89.reuse, 0x39, !P1 ;  /* 0x000000395900780c */ /* 0x040fe40004f24270 */
[----:B------:R-:W-:Y:S02]  /*6320*/  ISETP.GT.AND P5, PT, R89, 0x58, !P5 ;  /* 0x000000585900780c */ /* 0x000fe40006fa4270 */
[----:B------:R-:W-:-:S02]  /*6330*/  ISETP.LT.OR P1, PT, R13, 0x3a, P1 ;  /* 0x0000003a0d00780c */ /* 0x000fc40000f21670 */
[----:B------:R-:W-:Y:S02]  /*6340*/  FSEL R182, R131, -INF , !P4 ;  /* 0xff80000083b67808 */ /* 0x000fe40006000000 */
[----:B------:R-:W-:Y:S02]  /*6350*/  FSEL R154, R119, -INF , !P1 ;  /* 0xff800000779a7808 */ /* 0x000fe40004800000 */
[----:B------:R-:W-:Y:S02]  /*6360*/  ISETP.NE.AND P1, PT, R117, RZ, PT ;  /* 0x000000ff7500720c */ /* 0x000fe40003f25270 */
[----:B------:R-:W-:Y:S02]  /*6370*/  ISETP.LT.OR P5, PT, R13, 0x59, P5 ;  /* 0x000000590d00780c */ /* 0x000fe40002fa1670 */
[----:B------:R-:W-:Y:S02]  /*6380*/  ISETP.GT.AND P1, PT, R89, 0x40, !P1 ;  /* 0x000000405900780c */ /* 0x000fe40004f24270 */
[----:B------:R-:W-:-:S02]  /*6390*/  FSEL R134, R134, -INF , !P5 ;  /* 0xff80000086867808 */ /* 0x000fc40006800000 */
[----:B------:R-:W-:Y:S02]  /*63a0*/  ISETP.LT.OR P1, PT, R13, 0x41, P1 ;  /* 0x000000410d00780c */ /* 0x000fe40000f21670 */
[----:B-1----:R-:W-:Y:S02]  /*63b0*/  FMNMX.FTZ R178, R93, R178, !PT ;  /* 0x000000b25db27209 */ /* 0x002fe40007810000 */
        /* <DEDUP_REMOVED lines=67> */
[----:B------:R-:W1:Y:S01]  /*67f0*/  MUFU.EX2 R180, R180 ;  /* 0x000000b400b47308 */ /* 0x000e620000000800 */
[----:B0-----:R-:W-:Y:S02]  /*6800*/  FFMA.FTZ R136, R128, R9, -R113 ;  /* 0x0000000980887223 */ /* 0x001fe40000010871 */
[----:B------:R-:W-:-:S04]  /*6810*/  FMNMX.FTZ R101, R126, R101, !PT ;  /* 0x000000657e657209 */ /* 0x000fc80007810000 */
[----:B------:R-:W-:Y:S01]  /*6820*/  FMNMX.FTZ R101, R176, R101, !PT ;  /* 0x00000065b0657209 */ /* 0x000fe20007810000 */
[----:B------:R0:W-:Y:S03]  /*6830*/  MUFU.EX2 R99, R104 ;  /* 0x0000006800637308 */ /* 0x0001e60000000800 */
[----:B------:R-:W-:-:S04]  /*6840*/  FMNMX.FTZ R101, R130, R101, !PT ;  /* 0x0000006582657209 */ /* 0x000fc80007810000 */
[----:B------:R-:W-:Y:S01]  /*6850*/  FMNMX.FTZ R101, R182, R101, !PT ;  /* 0x00000065b6657209 */ /* 0x000fe20007810000 */
[----:B------:R1:W-:Y:S01]  /*6860*/  MUFU.EX2 R95, R158 ;  /* 0x0000009e005f7308 */ /* 0x0003e20000000800 */
[----:B0-----:R-:W-:Y:S02]  /*6870*/  FSEL R104, R135, -INF , !P2 ;  /* 0xff80000087687808 */ /* 0x001fe40005000000 */
[----:B------:R-:W-:-:S04]  /*6880*/  FMNMX.FTZ R101, R134, R101, !PT ;  /* 0x0000006586657209 */ /* 0x000fc80007810000 */
[----:B------:R-:W-:Y:S01]  /*6890*/  FMNMX.FTZ R105, R104, R101, !PT ;  /* 0x0000006568697209 */ /* 0x000fe20007810000 */
[--C-:B------:R-:W-:Y:S01]  /*68a0*/  FFMA.FTZ R101, R116, R9, -R113.reuse ;  /* 0x0000000974657223 */ /* 0x100fe20000010871 */
[----:B------:R-:W-:Y:S01]  /*68b0*/  MUFU.EX2 R138, R138 ;  /* 0x0000008a008a7308 */ /* 0x000fe20000000800 */
[----:B-1----:R-:W-:Y:S02]  /*68c0*/  F2FP.BF16.F32.PACK_AB R158, R180, R93 ;  /* 0x0000005db49e723e */ /* 0x002fe400000010ff */
        /* <DEDUP_REMOVED lines=162> */
.L_x_1374:
        /* <DEDUP_REMOVED lines=22> */
.L_x_1393:
[----:B------:R-:W-:-:S13]  /*7450*/  ISETP.NE.AND P1, PT, R11, 0x1, PT ;  /* 0x000000010b00780c */ /* 0x000fda0003f25270 */
[----:B------:R-:W0:Y:S02]  /*7460*/  @P1 LDC.64 R20, c[0x0][0x9e8] ;  /* 0x00027a00ff141b82 */ /* 0x000e240000000a00 */
[----:B0-----:R-:W-:-:S05]  /*7470*/  @P1 IMAD.HI.U32 R20, R12, R20, RZ ;  /* 0x000000140c141227 */ /* 0x001fca00078e00ff */
[----:B------:R-:W-:-:S07]  /*7480*/  @P1 SHF.R.U32.HI R12, RZ, R21, R20 ;  /* 0x00000015ff0c1219 */ /* 0x000fce0000011614 */
.L_x_1394:
[----:B------:R-:W-:-:S05]  /*7490*/  IMAD R12, R12, R11, RZ ;  /* 0x0000000b0c0c7224 */ /* 0x000fca00078e02ff */
[----:B------:R-:W-:-:S07]  /*74a0*/  VIMNMX R13, R13, R12, !PT ;  /* 0x0000000c0d0d7248 */ /* 0x000fce0007fe0100 */
.L_x_1392:
        /* <DEDUP_REMOVED lines=11> */
.L_x_1404:
        /* <DEDUP_REMOVED lines=8> */
.L_x_1396:
[----:B------:R-:W-:Y:S01]  /*75e0*/  ULEA UR5, UR36, UR37, 0x3 ;  /* 0x0000002524057291 */ /* 0x000fe2000f8e183f */
[----:B------:R-:W-:-:S05]  /*75f0*/  IMAD.U32 R3, RZ, RZ, UR38 ;  /* 0x00000026ff037e24 */ /* 0x000fca000f8e00ff */
[----:B------:R-:W-:-:S04]  /*7600*/  SHF.L.U32 R3, R3, 0x1f, RZ ;  /* 0x0000001f03037819 */ /* 0x000fc800000006ff */
[----:B------:R0:W1:Y:S01]  /*7610*/  SYNCS.PHASECHK.TRANS64.TRYWAIT P1, [UR5+0x2a830], R3 ;  /* 0x02a83003ff0075a7 */ /* 0x0000620008020145 */
[----:B------:R-:W-:Y:S05]  /*7620*/  @!P0 BRA `(.L_x_1397) ;  /* 0x0000000000048947 */ /* 0x000fea0003800000 */
[----:B------:R-:W-:Y:S01]  /*7630*/  BPT.TRAP 0x1 ;  /* 0x000000040000795c */ /* 0x000fe20000300000 */
.L_x_1397:
[----:B-1----:R-:W-:Y:S05]  /*7640*/  @P1 BRA `(.L_x_1398) ;  /* 0x0000000000081947 */ /* 0x002fea0003800000 */
[----:B------:R-:W1:Y:S02]  /*7650*/  SYNCS.PHASECHK.TRANS64.TRYWAIT P1, [UR5+0x2a830], R3 ;  /* 0x02a83003ff0075a7 */ /* 0x000e640008020145 */
[----:B-1----:R-:W-:Y:S05]  /*7660*/  @!P1 BRA `(.L_x_1399) ;  /* 0x000000dc00ec9947 */ /* 0x002fea0003800000 */
.L_x_1398:
        /* <DEDUP_REMOVED lines=131> */
.L_x_1400:
[----:B------:R-:W-:Y:S01]  /*7ea0*/  ULEA UR10, UR4, UR37, 0x3 ;  /* 0x00000025040a7291 */ /* 0x000fe2000f8e183f */
[----:B------:R-:W-:-:S05]  /*7eb0*/  IMAD.U32 R0, RZ, RZ, UR6 ;  /* 0x00000006ff007e24 */ /* 0x000fca000f8e00ff */
[----:B------:R-:W-:-:S04]  /*7ec0*/  SHF.L.U32 R0, R0, 0x1f, RZ ;  /* 0x0000001f00007819 */ /* 0x000fc800000006ff */
[----:B------:R2:W3:Y:S01]  /*7ed0*/  SYNCS.PHASECHK.TRANS64.TRYWAIT P1, [UR10+0x2a850], R0 ;  /* 0x02a85000ff0075a7 */ /* 0x0004e2000802014a */
[----:B------:R-:W-:Y:S05]  /*7ee0*/  @!P0 BRA `(.L_x_1401) ;  /* 0x0000000000048947 */ /* 0x000fea0003800000 */
[----:B------:R-:W-:Y:S01]  /*7ef0*/  BPT.TRAP 0x1 ;  /* 0x000000040000795c */ /* 0x000fe20000300000 */
.L_x_1401:
[----:B---3--:R-:W-:Y:S05]  /*7f00*/  @P1 BRA `(.L_x_1402) ;  /* 0x0000000000081947 */ /* 0x008fea0003800000 */
[----:B------:R-:W3:Y:S02]  /*7f10*/  SYNCS.PHASECHK.TRANS64.TRYWAIT P1, [UR10+0x2a850], R0 ;  /* 0x02a85000ff0075a7 */ /* 0x000ee4000802014a */
[----:B---3--:R-:W-:Y:S05]  /*7f20*/  @!P1 BRA `(.L_x_1403) ;  /* 0x000000d400d49947 */ /* 0x008fea0003800000 */
.L_x_1402:
        /* <DEDUP_REMOVED lines=51> */
[-CC-:B------:R-:W-:Y:S01]  /*8260*/  FFMA.FTZ R156, R89, R9.reuse, -R176.reuse ;  /* 0x00000009599c7223 */ /* 0x180fe200000108b0 */
[----:B------:R0:W-:Y:S01]  /*8270*/  MUFU.EX2 R0, R12 ;  /* 0x0000000c00007308 */ /* 0x0001e20000000800 */
[-CC-:B------:R-:W-:Y:S01]  /*8280*/  FFMA.FTZ R158, R92, R9.reuse, -R176.reuse ;  /* 0x000000095c9e7223 */ /* 0x180fe200000108b0 */
[-CC-:B------:R-:W-:Y:S01]  /*8290*/  FFMA.FTZ R20, R124, R9.reuse, -R176.reuse ;  /* 0x000000097c147223 */ /* 0x180fe200000108b0 */
[-CC-:B------:R-:W-:Y:S01]  /*82a0*/  FFMA.FTZ R88, R128, R9.reuse, -R176.reuse ;  /* 0x0000000980587223 */ /* 0x180fe200000108b0 */
[----:B------:R-:W-:Y:S01]  /*82b0*/  HGMMA.64x128x16.F32.BF16 R24, R152, gdesc[UR12].tnspB, R24, gsb0 ;  /* 0x41e0000c98187df0 */ /* 0x000fe20008001818 */
[----:B------:R-:W-:Y:S01]  /*82c0*/  UMOV UR14, UR6 ;  /* 0x00000006000e7c82 */ /* 0x000fe20008000000 */
[----:B------:R-:W-:Y:S01]  /*82d0*/  UMOV UR15, 0x40000040 ;  /* 0x40000040000f7882 */ /* 0x000fe20000000000 */
[----:B------:R-:W-:Y:S01]  /*82e0*/  UIADD3 UR6, UR4, 0x180, URZ ;  /* 0x0000018004067890 */ /* 0x000fe2000fffe03f */
[----:B------:R-:W1:Y:S01]  /*82f0*/  MUFU.EX2 R21, R21 ;  /* 0x0000001500157308 */ /* 0x000e620000000800 */
[-CC-:B0-----:R-:W-:Y:S01]  /*8300*/  FFMA.FTZ R12, R120, R9.reuse, -R176.reuse ;  /* 0x00000009780c7223 */ /* 0x181fe200000108b0 */
[-CC-:B------:R-:W-:Y:S01]  /*8310*/  FFMA.FTZ R92, R132, R9.reuse, -R176.reuse ;  /* 0x00000009845c7223 */ /* 0x180fe200000108b0 */
[----:B------:R-:W-:-:S05]  /*8320*/  FFMA.FTZ R133, R133, R9, -R176 ;  /* 0x0000000985857223 */ /* 0x000fca00000108b0 */
[----:B------:R-:W0:Y:S08]  /*8330*/  MUFU.EX2 R156, R156 ;  /* 0x0000009c009c7308 */ /* 0x000e300000000800 */
[----:B------:R-:W-:Y:S01]  /*8340*/  MUFU.EX2 R158, R158 ;  /* 0x0000009e009e7308 */ /* 0x000fe20000000800 */
[----:B-1----:R-:W-:-:S07]  /*8350*/  FFMA.FTZ R7, R0, R7, R21 ;  /* 0x0000000700077223 */ /* 0x002fce0000010015 */
[----:B------:R-:W-:Y:S01]  /*8360*/  MUFU.EX2 R12, R12 ;  /* 0x0000000c000c7308 */ /* 0x000fe20000000800 */
[C---:B0-----:R-:W-:Y:S01]  /*8370*/  FADD.FTZ R7, R156.reuse, R7 ;  /* 0x000000079c077221 */ /* 0x041fe20000010000 */
[----:B------:R-:W-:-:S06]  /*8380*/  F2FP.BF16.F32.PACK_AB R156, R156, R21 ;  /* 0x000000159c9c723e */ /* 0x000fcc00000010ff */
        /* <DEDUP_REMOVED lines=11> */
[----:B------:R-:W-:Y:S01]  /*8440*/  MUFU.EX2 R152, R152 ;  /* 0x0000009800987308 */ /* 0x000fe20000000800 */
[----:B------:R-:W-:-:S07]  /*8450*/  UIADD3 UR4, UR4, 0x280, URZ ;  /* 0x0000028004047890 */ /* 0x000fce000fffe03f */
[----:B------:R-:W-:Y:S01]  /*8460*/  MUFU.EX2 R154, R154 ;  /* 0x0000009a009a7308 */ /* 0x000fe20000000800 */
[----:B------:R-:W-:Y:S02]  /*8470*/  WARPGROUP.DEPBAR.LE gsb0, 0x0 ;  /* 0x00008000000079c5 */ /* 0x000fe40000010000 */
[----:B------:R-:W-:Y:S01]  /*8480*/  WARPGROUP.ARRIVE ;  /* 0x00000000000079c5 */ /* 0x000fe20000000000 */
[----:B------:R-:W-:Y:S01]  /*8490*/  FMNMX.FTZ R149, R91, R2, !PT ;  /* 0x000000025b957209 */ /* 0x000fe20007810000 */
[-CC-:B------:R-:W-:Y:S01]  /*84a0*/  FFMA.FTZ R148, R104, R9.reuse, -R176.reuse ;  /* 0x0000000968947223 */ /* 0x180fe200000108b0 */
[----:B------:R-:W-:Y:S02]  /*84b0*/  FFMA.FTZ R150, R108, R9, -R176 ;  /* 0x000000096c967223 */ /* 0x000fe400000108b0 */
[----:B------:R-:W-:Y:S01]  /*84c0*/  FMNMX.FTZ R2, R94, R149, !PT ;  /* 0x000000955e027209 */ /* 0x000fe20007810000 */
[----:B------:R-:W-:Y:S01]  /*84d0*/  HGMMA.64x128x16.F32.BF16 R24, R144, gdesc[UR12].tnspB, R24, gsb0 ;  /* 0x41e0000c90187df0 */ /* 0x000fe20008001818 */
[----:B------:R-:W-:Y:S01]  /*84e0*/  UMOV UR14, UR6 ;  /* 0x00000006000e7c82 */ /* 0x000fe20008000000 */
[----:B------:R-:W-:Y:S01]  /*84f0*/  UMOV UR15, 0x40000040 ;  /* 0x40000040000f7882 */ /* 0x000fe20000000000 */
[----:B------:R-:W-:Y:S01]  /*8500*/  FMNMX.FTZ R89, R95, R2, !PT ;  /* 0x000000025f597209 */ /* 0x000fe20007810000 */
[----:B------:R-:W-:Y:S01]  /*8510*/  UMOV UR6, UR4 ;  /* 0x0000000400067c82 */ /* 0x000fe20008000000 */
[----:B------:R-:W-:Y:S01]  /*8520*/  MUFU.EX2 R148, R148 ;  /* 0x0000009400947308 */ /* 0x000fe20000000800 */
[----:B------:R-:W-:Y:S01]  /*8530*/  UMOV UR4, UR36 ;  /* 0x0000002400047c82 */ /* 0x000fe20008000000 */
[----:B------:R-:W-:-:S04]  /*8540*/  FMNMX.FTZ R2, R98, R89, !PT ;  /* 0x0000005962027209 */ /* 0x000fc80007810000 */
[----:B------:R-:W-:Y:S02]  /*8550*/  FMNMX.FTZ R89, R99, R2, !PT ;  /* 0x0000000263597209 */ /* 0x000fe40007810000 */
[----:B------:R-:W-:Y:S02]  /*8560*/  MUFU.EX2 R150, R150 ;  /* 0x0000009600967308 */ /* 0x000fe40000000800 */
[----:B------:R-:W-:Y:S01]  /*8570*/  FMNMX.FTZ R2, R102, R89, !PT ;  /* 0x0000005966027209 */ /* 0x000fe20007810000 */
[----:B------:R-:W-:-:S03]  /*8580*/  FFMA.FTZ R89, R93, R9, -R176 ;  /* 0x000000095d597223 */ /* 0x000fc600000108b0 */
[----:B------:R-:W-:-:S03]  /*8590*/  FMNMX.FTZ R93, R103, R2, !PT ;  /* 0x00000002675d7209 */ /* 0x000fc60007810000 */
[----:B------:R-:W-:Y:S01]  /*85a0*/  MUFU.EX2 R89, R89 ;  /* 0x0000005900597308 */ /* 0x000fe20000000800 */
[----:B------:R-:W-:-:S04]  /*85b0*/  FMNMX.FTZ R2, R106, R93, !PT ;  /* 0x0000005d6a027209 */ /* 0x000fc80007810000 */
[----:B------:R-:W-:-:S04]  /*85c0*/  FMNMX.FTZ R93, R107, R2, !PT ;  /* 0x000000026b5d7209 */ /* 0x000fc80007810000 */
        /* <DEDUP_REMOVED lines=19> */
[-CC-:B------:R-:W-:Y:S01]  /*8700*/  FFMA.FTZ R105, R109, R9.reuse, -R176.reuse ;  /* 0x000000096d697223 */ /* 0x180fe200000108b0 */
[-CC-:B------:R-:W-:Y:S01]  /*8710*/  FFMA.FTZ R109, R113, R9.reuse, -R176.reuse ;  /* 0x00000009716d7223 */ /* 0x180fe200000108b0 */
[-CC-:B------:R-:W-:Y:S01]  /*8720*/  FFMA.FTZ R113, R117, R9.reuse, -R176.reuse ;  /* 0x0000000975717223 */ /* 0x180fe200000108b0 */
[----:B------:R-:W-:Y:S01]  /*8730*/  FMNMX.FTZ R2, R135, R2, !PT ;  /* 0x0000000287027209 */ /* 0x000fe20007810000 */
[-CC-:B------:R-:W-:Y:S01]  /*8740*/  FFMA.FTZ R117, R121, R9.reuse, -R176.reuse ;  /* 0x0000000979757223 */ /* 0x180fe200000108b0 */
[-CC-:B------:R-:W-:Y:S01]  /*8750*/  FFMA.FTZ R121, R125, R9.reuse, -R176.reuse ;  /* 0x000000097d797223 */ /* 0x180fe200000108b0 */
[----:B------:R-:W-:Y:S01]  /*8760*/  MUFU.EX2 R105, R105 ;  /* 0x0000006900697308 */ /* 0x000fe20000000800 */
[----:B------:R-:W-:-:S07]  /*8770*/  FFMA.FTZ R125, R129, R9, -R176 ;  /* 0x00000009817d7223 */ /* 0x000fce00000108b0 */
[----:B------:R-:W-:Y:S08]  /*8780*/  MUFU.EX2 R109, R109 ;  /* 0x0000006d006d7308 */ /* 0x000ff00000000800 */
[----:B------:R-:W-:Y:S08]  /*8790*/  MUFU.EX2 R113, R113 ;  /* 0x0000007100717308 */ /* 0x000ff00000000800 */
[----:B------:R-:W-:Y:S08]  /*87a0*/  MUFU.EX2 R117, R117 ;  /* 0x0000007500757308 */ /* 0x000ff00000000800 */
[----:B------:R-:W-:Y:S08]  /*87b0*/  MUFU.EX2 R121, R121 ;  /* 0x0000007900797308 */ /* 0x000ff00000000800 */
[----:B------:R-:W-:Y:S01]  /*87c0*/  MUFU.EX2 R125, R125 ;  /* 0x0000007d007d7308 */ /* 0x000fe20000000800 */
[----:B------:R-:W-:-:S02]  /*87d0*/  WARPGROUP.DEPBAR.LE gsb0, 0x0 ;  /* 0x00008000000079c5 */ /* 0x000fc40000010000 */
        /* <DEDUP_REMOVED lines=112> */
[C---:B------:R-:W-:Y:S01]  /*8ee0*/  ISETP.GT.AND P1, PT, R10.reuse, R13, PT ;  /* 0x0000000d0a00720c */ /* 0x040fe20003f24270 */
[----:B-1----:R-:W-:Y:S01]  /*8ef0*/  FADD.FTZ R6, R137, R6 ;  /* 0x0000000689067221 */ /* 0x002fe20000010000 */
[C---:B------:R-:W-:Y:S01]  /*8f00*/  F2FP.BF16.F32.PACK_AB R137, R131.reuse, R137 ;  /* 0x000000898389723e */ /* 0x040fe200000010ff */
        /* <DEDUP_REMOVED lines=34> */
[----:B------:R-:W-:Y:S02]  /*9130*/  IMAD.MOV.U32 R15, RZ, RZ, R8 ;  /* 0x000000ffff0f7224 */ /* 0x000fe400078e0008 */
[----:B------:R-:W-:Y:S01]  /*9140*/  IMAD.MOV.U32 R12, RZ, RZ, R3 ;  /* 0x000000ffff0c7224 */ /* 0x000fe200078e0003 */
[----:B------:R-:W-:Y:S06]  /*9150*/  @P1 BRA `(.L_x_1404) ;  /* 0xffffffe400001947 */ /* 0x000fec000383ffff */
.L_x_1395:
[----:B------:R-:W-:-:S13]  /*9160*/  ISETP.GE.AND P1, PT, R10, R23, PT ;  /* 0x000000170a00720c */ /* 0x000fda0003f26270 */
[----:B------:R-:W-:Y:S05]  /*9170*/  @!P1 BRA `(.L_x_1405) ;  /* 0x0000002c00789947 */ /* 0x000fea0003800000 */
[----:B------:R-:W-:Y:S01]  /*9180*/  IMAD.MOV.U32 R12, RZ, RZ, R8 ;  /* 0x000000ffff0c7224 */ /* 0x000fe200078e0008 */
[----:B------:R-:W-:Y:S01]  /*9190*/  UMOV UR6, UR38 ;  /* 0x0000002600067c82 */ /* 0x000fe20008000000 */
[----:B------:R-:W-:Y:S01]  /*91a0*/  IMAD.MOV.U32 R13, RZ, RZ, R3 ;  /* 0x000000ffff0d7224 */ /* 0x000fe200078e0003 */
[----:B------:R-:W-:Y:S01]  /*91b0*/  UMOV UR4, UR36 ;  /* 0x0000002400047c82 */ /* 0x000fe20008000000 */
[----:B------:R-:W-:Y:S01]  /*91c0*/  ULDC UR58, c[0x0][0x9e4] ;  /* 0x00027900003a7ab9 */ /* 0x000fe20000000800 */
[----:B------:R-:W-:-:S05]  /*91d0*/  ULDC UR59, c[0x0][0x9dc] ;  /* 0x00027700003b7ab9 */ /* 0x000fca0000000800 */
.L_x_1422:
        /* <DEDUP_REMOVED lines=8> */
.L_x_1406:
[----:B------:R-:W-:Y:S01]  /*9260*/  ULEA UR5, UR36, UR37, 0x3 ;  /* 0x0000002524057291 */ /* 0x000fe2000f8e183f */
[----:B------:R-:W-:-:S05]  /*9270*/  IMAD.U32 R3, RZ, RZ, UR38 ;  /* 0x00000026ff037e24 */ /* 0x000fca000f8e00ff */
[----:B------:R-:W-:-:S04]  /*9280*/  SHF.L.U32 R3, R3, 0x1f, RZ ;  /* 0x0000001f03037819 */ /* 0x000fc800000006ff */
[----:B------:R0:W1:Y:S01]  /*9290*/  SYNCS.PHASECHK.TRANS64.TRYWAIT P1, [UR5+0x2a830], R3 ;  /* 0x02a83003ff0075a7 */ /* 0x0000620008020145 */
[----:B------:R-:W-:Y:S05]  /*92a0*/  @!P0 BRA `(.L_x_1407) ;  /* 0x0000000000048947 */ /* 0x000fea0003800000 */
[----:B------:R-:W-:Y:S01]  /*92b0*/  BPT.TRAP 0x1 ;  /* 0x000000040000795c */ /* 0x000fe20000300000 */
.L_x_1407:
[----:B-1----:R-:W-:Y:S05]  /*92c0*/  @P1 BRA `(.L_x_1408) ;  /* 0x0000000000081947 */ /* 0x002fea0003800000 */
[----:B------:R-:W1:Y:S02]  /*92d0*/  SYNCS.PHASECHK.TRANS64.TRYWAIT P1, [UR5+0x2a830], R3 ;  /* 0x02a83003ff0075a7 */ /* 0x000e640008020145 */
[----:B-1----:R-:W-:Y:S05]  /*92e0*/  @!P1 BRA `(.L_x_1409) ;  /* 0x000000c000fc9947 */ /* 0x002fea0003800000 */
.L_x_1408:
        /* <DEDUP_REMOVED lines=131> */
.L_x_1410:
[----:B------:R-:W-:Y:S01]  /*9b20*/  ULEA UR10, UR4, UR37, 0x3 ;  /* 0x00000025040a7291 */ /* 0x000fe2000f8e183f */
[----:B------:R-:W-:-:S05]  /*9b30*/  IMAD.U32 R0, RZ, RZ, UR6 ;  /* 0x00000006ff007e24 */ /* 0x000fca000f8e00ff */
[----:B------:R-:W-:-:S04]  /*9b40*/  SHF.L.U32 R0, R0, 0x1f, RZ ;  /* 0x0000001f00007819 */ /* 0x000fc800000006ff */
[----:B------:R2:W3:Y:S01]  /*9b50*/  SYNCS.PHASECHK.TRANS64.TRYWAIT P1, [UR10+0x2a850], R0 ;  /* 0x02a85000ff0075a7 */ /* 0x0004e2000802014a */
[----:B------:R-:W-:Y:S05]  /*9b60*/  @!P0 BRA `(.L_x_1411) ;  /* 0x0000000000048947 */ /* 0x000fea0003800000 */
[----:B------:R-:W-:Y:S01]  /*9b70*/  BPT.TRAP 0x1 ;  /* 0x000000040000795c */ /* 0x000fe20000300000 */
.L_x_1411:
[----:B---3--:R-:W-:Y:S05]  /*9b80*/  @P1 BRA `(.L_x_1412) ;  /* 0x0000000000081947 */ /* 0x008fea0003800000 */
[----:B------:R-:W3:Y:S02]  /*9b90*/  SYNCS.PHASECHK.TRANS64.TRYWAIT P1, [UR10+0x2a850], R0 ;  /* 0x02a85000ff0075a7 */ /* 0x000ee4000802014a */
[----:B---3--:R-:W-:Y:S05]  /*9ba0*/  @!P1 BRA `(.L_x_1413) ;  /* 0x000000b800e49947 */ /* 0x008fea0003800000 */
.L_x_1412:
[----:B------:R-:W-:Y:S01]  /*9bb0*/  UIADD3 UR5, UR37, 0x400, URZ ;  /* 0x0000040025057890 */ /* 0x000fe2000fffe03f */
[----:B------:R-:W-:Y:S01]  /*9bc0*/  WARPGROUP.ARRIVE ;  /* 0x00000000000079c5 */ /* 0x000fe20000000000 */
[----:B------:R-:W-:-:S05]  /*9bd0*/  UMOV UR15, 0x40000040 ;  /* 0x40000040000f7882 */ /* 0x000fca0000000000 */
[----:B------:R-:W3:Y:S01]  /*9be0*/  S2R R175, SR_TID.X ;  /* 0x0000000000af7919 */ /* 0x000ee20000002100 */
[----:B------:R-:W-:Y:S01]  /*9bf0*/  USHF.R.U32.HI UR5, URZ, 0x4, UR5 ;  /* 0x000000043f057899 */ /* 0x000fe20008011605 */
[----:B------:R-:W-:Y:S01]  /*9c00*/  ISETP.NE.AND P2, PT, R14, 0x1, PT ;  /* 0x000000010e00780c */ /* 0x000fe20003f45270 */
[----:B01----:R-:W-:Y:S01]  /*9c10*/  IMAD.IADD R3, R22, 0x1, R18 ;  /* 0x0000000116037824 */ /* 0x003fe200078e0212 */
[----:B------:R-:W-:Y:S01]  /*9c20*/  ULDC UR11, c[0x0][0x9e0] ;  /* 0x00027800000b7ab9 */ /* 0x000fe20000000800 */
        /* <DEDUP_REMOVED lines=52> */
[----:B------:R-:W-:Y:S01]  /*9f70*/  VIADD R142, R2, 0xffffffff ;  /* 0xffffffff028e7836 */ /* 0x000fe20000000000 */
        /* <DEDUP_REMOVED lines=18> */
.L_x_1416:
[----:B------:R-:W-:-:S05]  /*a0a0*/  IMAD.U32 R2, RZ, RZ, UR58 ;  /* 0x0000003aff027e24 */ /* 0x000fca000f8e00ff */
[----:B------:R-:W-:-:S13]  /*a0b0*/  ISETP.NE.AND P1, PT, R2, 0x1, PT ;  /* 0x000000010200780c */ /* 0x000fda0003f25270 */
[----:B------:R-:W0:Y:S02]  /*a0c0*/  @P1 LDC.64 R144, c[0x0][0x9e8] ;  /* 0x00027a00ff901b82 */ /* 0x000e240000000a00 */
[----:B0-----:R-:W-:-:S05]  /*a0d0*/  @P1 IMAD.HI.U32 R0, R21, R144, RZ ;  /* 0x0000009015001227 */ /* 0x001fca00078e00ff */
[----:B------:R-:W-:-:S07]  /*a0e0*/  @P1 SHF.R.U32.HI R21, RZ, R145, R0 ;  /* 0x00000091ff151219 */ /* 0x000fce0000011600 */
.L_x_1417:
[----:B------:R-:W-:Y:S05]  /*a0f0*/  BSYNC B0 ;  /* 0x0000000000007941 */ /* 0x000fea0003800000 */
.L_x_1415:
[----:B------:R-:W-:-:S05]  /*a100*/  IMAD R0, R21, R2, R142 ;  /* 0x0000000215007224 */ /* 0x000fca00078e028e */
[----:B------:R-:W-:Y:S02]  /*a110*/  VIADDMNMX R9, R0, R2, R9, PT ;  /* 0x0000000200097246 */ /* 0x000fe40003800109 */
[----:B------:R-:W-:-:S07]  /*a120*/  VIMNMX R15, R15, R0, !PT ;  /* 0x000000000f0f7248 */ /* 0x000fce0007fe0100 */
.L_x_1414:
        /* <DEDUP_REMOVED lines=132> */
.L_x_1420:
[----:B------:R-:W-:-:S05]  /*a970*/  IMAD.U32 R9, RZ, RZ, UR58 ;  /* 0x0000003aff097e24 */ /* 0x000fca000f8e00ff */
[----:B------:R-:W-:-:S13]  /*a980*/  ISETP.NE.AND P6, PT, R9, 0x1, PT ;  /* 0x000000010900780c */ /* 0x000fda0003fc5270 */
[----:B------:R-:W0:Y:S02]  /*a990*/  @P6 LDC.64 R140, c[0x0][0x9e8] ;  /* 0x00027a00ff8c6b82 */ /* 0x000e240000000a00 */
[----:B0-----:R-:W-:-:S05]  /*a9a0*/  @P6 IMAD.HI.U32 R140, R3, R140, RZ ;  /* 0x0000008c038c6227 */ /* 0x001fca00078e00ff */
[----:B------:R-:W-:-:S07]  /*a9b0*/  @P6 SHF.R.U32.HI R3, RZ, R141, R140 ;  /* 0x0000008dff036219 */ /* 0x000fce000001168c */
.L_x_1421:
[----:B------:R-:W-:Y:S05]  /*a9c0*/  BSYNC B0 ;  /* 0x0000000000007941 */ /* 0x000fea0003800000 */
.L_x_1419:
[----:B------:R-:W-:-:S05]  /*a9d0*/  IMAD R140, R3, R9, R142 ;  /* 0x00000009038c7224 */ /* 0x000fca00078e028e */
[----:B------:R-:W-:Y:S02]  /*a9e0*/  VIADDMNMX R15, R140, R9, R15, PT ;  /* 0x000000098c0f7246 */ /* 0x000fe4000380010f */
[----:B------:R-:W-:-:S07]  /*a9f0*/  VIMNMX R21, R21, R140, !PT ;  /* 0x0000008c15157248 */ /* 0x000fce0007fe0100 */
.L_x_1418:
        /* <DEDUP_REMOVED lines=49> */
[----:B------:R-:W-:Y:S02]  /*ad10*/  ISETP.NE.AND P6, PT, R156, RZ, PT ;  /* 0x000000ff9c00720c */ /* 0x000fe40003fc5270 */
        /* <DEDUP_REMOVED lines=24> */
[----:B------:R-:W-:-:S02]  /*aea0*/  ISETP.NE.AND P1, PT, R151, RZ, PT ;  /* 0x000000ff9700720c */ /* 0x000fc40003f25270 */
[C---:B------:R-:W-:Y:S02]  /*aeb0*/  ISETP.GT.AND P3, PT, R21.reuse, 0x50, !P3 ;  /* 0x000000501500780c */ /* 0x040fe40005f64270 */
[----:B------:R-:W-:Y:S02]  /*aec0*/  ISETP.GT.AND P1, PT, R21, 0x31, !P1 ;  /* 0x000000311500780c */ /* 0x000fe40004f24270 */
[C---:B------:R-:W-:Y:S02]  /*aed0*/  ISETP.LT.OR P3, PT, R15.reuse, 0x51, P3 ;  /* 0x000000510f00780c */ /* 0x040fe40001f61670 */
[----:B------:R-:W-:Y:S02]  /*aee0*/  ISETP.LT.OR P1, PT, R15, 0x32, P1 ;  /* 0x000000320f00780c */ /* 0x000fe40000f21670 */
[----:B------:R-:W-:Y:S02]  /*aef0*/  ISETP.GT.AND P4, PT, R21, 0x51, !P4 ;  /* 0x000000511500780c */ /* 0x000fe40006784270 */
[----:B------:R-:W-:-:S02]  /*af00*/  FSEL R110, R115, -INF , !P1 ;  /* 0xff800000736e7808 */ /* 0x000fc40004800000 */
[----:B------:R-:W-:Y:S02]  /*af10*/  ISETP.NE.AND P1, PT, R113, RZ, PT ;  /* 0x000000ff7100720c */ /* 0x000fe40003f25270 */
[----:B------:R-:W-:Y:S02]  /*af20*/  FSEL R130, R130, -INF , !P3 ;  /* 0xff80000082827808 */ /* 0x000fe40005800000 */
[----:B------:R-:W-:Y:S02]  /*af30*/  ISETP.GT.AND P1, PT, R21, 0x38, !P1 ;  /* 0x000000381500780c */ /* 0x000fe40004f24270 */
[C---:B------:R-:W-:Y:S02]  /*af40*/  ISETP.LT.OR P4, PT, R15.reuse, 0x52, P4 ;  /* 0x000000520f00780c */ /* 0x040fe40002781670 */
[----:B------:R-:W-:Y:S02]  /*af50*/  ISETP.LT.OR P1, PT, R15, 0x39, P1 ;  /* 0x000000390f00780c */ /* 0x000fe40000f21670 */
[----:B------:R-:W-:-:S02]  /*af60*/  ISETP.GT.AND P5, PT, R21, 0x58, !P5 ;  /* 0x000000581500780c */ /* 0x000fc40006fa4270 */
[----:B------:R-:W-:Y:S02]  /*af70*/  FSEL R118, R118, -INF , !P1 ;  /* 0xff80000076767808 */ /* 0x000fe40004800000 */
[----:B------:R-:W-:Y:S02]  /*af80*/  ISETP.NE.AND P1, PT, R153, RZ, PT ;  /* 0x000000ff9900720c */ /* 0x000fe40003f25270 */
[----:B------:R-:W-:Y:S02]  /*af90*/  FSEL R180, R131, -INF , !P4 ;  /* 0xff80000083b47808 */ /* 0x000fe40006000000 */
[----:B------:R-:W-:Y:S02]  /*afa0*/  ISETP.GT.AND P1, PT, R21, 0x39, !P1 ;  /* 0x000000391500780c */ /* 0x000fe40004f24270 */
[C---:B------:R-:W-:Y:S02]  /*afb0*/  ISETP.LT.OR P5, PT, R15.reuse, 0x59, P5 ;  /* 0x000000590f00780c */ /* 0x040fe40002fa1670 */
[----:B------:R-:W-:-:S02]  /*afc0*/  ISETP.LT.OR P1, PT, R15, 0x3a, P1 ;  /* 0x0000003a0f00780c */ /* 0x000fc40000f21670 */
[----:B------:R-:W-:Y:S02]  /*afd0*/  FSEL R134, R134, -INF , !P5 ;  /* 0xff80000086867808 */ /* 0x000fe40006800000 */
[----:B------:R-:W-:Y:S02]  /*afe0*/  FSEL R156, R119, -INF , !P1 ;  /* 0xff800000779c7808 */ /* 0x000fe40004800000 */
[----:B------:R-:W-:-:S04]  /*aff0*/  ISETP.NE.AND P1, PT, R117, RZ, PT ;  /* 0x000000ff7500720c */ /* 0x000fc80003f25270 */
        /* <DEDUP_REMOVED lines=12> */
[----:B------:R-:W-:Y:S02]  /*b0c0*/  FMNMX.FTZ R89, R88, R3, !PT ;  /* 0x0000000358597209 */ /* 0x000fe40007810000 */
[----:B------:R-:W-:-:S03]  /*b0d0*/  ISETP.LT.OR P1, PT, R15, 0x4a, P1 ;  /* 0x0000004a0f00780c */ /* 0x000fc60000f21670 */
[----:B------:R-:W1:Y:S01]  /*b0e0*/  SHFL.BFLY PT, R190, R89, 0x2, 0x1f ;  /* 0x0c401f0059be7f89 */ /* 0x000e6200000e0000 */
[----:B------:R-:W-:Y:S02]  /*b0f0*/  FSEL R178, R127, -INF , !P1 ;  /* 0xff8000007fb27808 */ /* 0x000fe40004800000 */
[----:B------:R-:W-:Y:S02]  /*b100*/  ISETP.GT.AND P1, PT, R21, RZ, !P6 ;  /* 0x000000ff1500720c */ /* 0x000fe40007724270 */
[----:B------:R-:W-:Y:S02]  /*b110*/  ISETP.NE.AND P6, PT, R125, RZ, PT ;  /* 0x000000ff7d00720c */ /* 0x000fe40003fc5270 */
[----:B------:R-:W-:Y:S02]  /*b120*/  ISETP.LT.OR P1, PT, R15, 0x1, P1 ;  /* 0x000000010f00780c */ /* 0x000fe40000f21670 */
[----:B------:R-:W-:Y:S02]  /*b130*/  ISETP.GT.AND P2, PT, R21, 0x59, !P6 ;  /* 0x000000591500780c */ /* 0x000fe40007744270 */
[----:B------:R-:W-:-:S02]  /*b140*/  FSEL R107, R90, -INF , !P1 ;  /* 0xff8000005a6b7808 */ /* 0x000fc40004800000 */
[----:B------:R-:W-:Y:S02]  /*b150*/  ISETP.LT.OR P2, PT, R15, 0x5a, P2 ;  /* 0x0000005a0f00780c */ /* 0x000fe40001741670 */
[----:B------:R-:W-:Y:S02]  /*b160*/  LOP3.LUT P6, RZ, R175, 0x7f, RZ, 0xc0, !PT ;  /* 0x0000007fafff7812 */ /* 0x000fe400078cc0ff */
[----:B-1----:R-:W-:Y:S02]  /*b170*/  FMNMX.FTZ R190, R89, R190, !PT ;  /* 0x000000be59be7209 */ /* 0x002fe40007810000 */
[----:B------:R-:W-:-:S03]  /*b180*/  FMNMX.FTZ R89, R107, R12, !PT ;  /* 0x0000000c6b597209 */ /* 0x000fc60007810000 */
[----:B------:R-:W1:Y:S01]  /*b190*/  SHFL.BFLY PT, R3, R190, 0x1, 0x1f ;  /* 0x0c201f00be037f89 */ /* 0x000e6200000e0000 */
[----:B------:R-:W-:-:S04]  /*b1a0*/  FMNMX.FTZ R91, R152, R89, !PT ;  /* 0x00000059985b7209 */ /* 0x000fc80007810000 */
[----:B------:R-:W-:-:S04]  /*b1b0*/  FMNMX.FTZ R91, R94, R91, !PT ;  /* 0x0000005b5e5b7209 */ /* 0x000fc80007810000 */
[----:B------:R-:W-:-:S04]  /*b1c0*/  FMNMX.FTZ R91, R150, R91, !PT ;  /* 0x0000005b965b7209 */ /* 0x000fc80007810000 */
[----:B------:R-:W-:-:S04]  /*b1d0*/  FMNMX.FTZ R91, R98, R91, !PT ;  /* 0x0000005b625b7209 */ /* 0x000fc80007810000 */
[----:B------:R-:W-:-:S04]  /*b1e0*/  FMNMX.FTZ R93, R148, R91, !PT ;  /* 0x0000005b945d7209 */ /* 0x000fc80007810000 */
[----:B------:R-:W-:Y:S02]  /*b1f0*/  FMNMX.FTZ R93, R102, R93, !PT ;  /* 0x0000005d665d7209 */ /* 0x000fe40007810000 */
[----:B-1----:R-:W-:Y:S02]  /*b200*/  FMNMX.FTZ R3, R190, R3, !PT ;  /* 0x00000003be037209 */ /* 0x002fe40007810000 */
[----:B------:R-:W-:Y:S02]  /*b210*/  FMNMX.FTZ R93, R146, R93, !PT ;  /* 0x0000005d925d7209 */ /* 0x000fe40007810000 */
[C---:B------:R-:W-:Y:S01]  /*b220*/  FSETP.NEU.FTZ.AND P1, PT, R3.reuse, -INF , PT ;  /* 0xff8000000300780b */ /* 0x040fe20003f3d000 */
[----:B0-----:R-:W-:Y:S01]  /*b230*/  FMUL.FTZ R90, R3, R9 ;  /* 0x00000009035a7220 */ /* 0x001fe20000410000 */
[----:B------:R-:W-:-:S04]  /*b240*/  FMNMX.FTZ R93, R106, R93, !PT ;  /* 0x0000005d6a5d7209 */ /* 0x000fc80007810000 */
        /* <DEDUP_REMOVED lines=30> */
[----:B------:R-:W-:-:S02]  /*b430*/  FFMA.FTZ R105, R128, R9, -R111 ;  /* 0x0000000980697223 */ /* 0x000fc4000001086f */
[----:B------:R-:W-:-:S04]  /*b440*/  FMNMX.FTZ R99, R126, R99, !PT ;  /* 0x000000637e637209 */ /* 0x000fc80007810000 */
[----:B------:R-:W-:Y:S01]  /*b450*/  FMNMX.FTZ R99, R178, R99, !PT ;  /* 0x00000063b2637209 */ /* 0x000fe20007810000 */
[----:B------:R0:W-:Y:S03]  /*b460*/  MUFU.EX2 R97, R104 ;  /* 0x0000006800617308 */ /* 0x0001e60000000800 */
[----:B------:R-:W-:-:S04]  /*b470*/  FMNMX.FTZ R99, R130, R99, !PT ;  /* 0x0000006382637209 */ /* 0x000fc80007810000 */
[----:B------:R-:W-:Y:S01]  /*b480*/  FMNMX.FTZ R99, R180, R99, !PT ;  /* 0x00000063b4637209 */ /* 0x000fe20007810000 */
[----:B------:R-:W-:Y:S01]  /*b490*/  MUFU.EX2 R182, R182 ;  /* 0x000000b600b67308 */ /* 0x000fe20000000800 */
[----:B0-----:R-:W-:Y:S02]  /*b4a0*/  FSEL R104, R135, -INF , !P2 ;  /* 0xff80000087687808 */ /* 0x001fe40005000000 */
[----:B------:R-:W-:-:S04]  /*b4b0*/  FMNMX.FTZ R99, R134, R99, !PT ;  /* 0x0000006386637209 */ /* 0x000fc80007810000 */
[----:B------:R-:W-:Y:S01]  /*b4c0*/  FMNMX.FTZ R103, R104, R99, !PT ;  /* 0x0000006368677209 */ /* 0x000fe20007810000 */
[-CC-:B------:R-:W-:Y:S01]  /*b4d0*/  FFMA.FTZ R99, R116, R9.reuse, -R111.reuse ;  /* 0x0000000974637223 */ /* 0x180fe2000001086f */
[-C--:B------:R-:W-:Y:S01]  /*b4e0*/  FFMA.FTZ R116, R2, R9.reuse, -R111 ;  /* 0x0000000902747223 */ /* 0x080fe2000001086f */
[----:B------:R-:W-:Y:S01]  /*b4f0*/  FSEL R2, R3, RZ, P1 ;  /* 0x000000ff03027208 */ /* 0x000fe20000800000 */
[----:B------:R-:W-:Y:S01]  /*b500*/  MUFU.EX2 R93, R176 ;  /* 0x000000b0005d7308 */ /* 0x000fe20000000800 */
[----:B------:R-:W0:Y:S03]  /*b510*/  SHFL.BFLY PT, R108, R103, 0x2, 0x1f ;  /* 0x0c401f00676c7f89 */ /* 0x000e2600000e0000 */
[----:B------:R-:W-:Y:S01]  /*b520*/  FADD.FTZ R2, -R2, R13 ;  /* 0x0000000d02027221 */ /* 0x000fe20000010100 */
[----:B------:R-:W-:-:S03]  /*b530*/  FFMA.FTZ R13, R88, R9, -R111 ;  /* 0x00000009580d7223 */ /* 0x000fc6000001086f */
[-C--:B------:R-:W-:Y:S01]  /*b540*/  FMUL.FTZ R2, R2, R9.reuse ;  /* 0x0000000902027220 */ /* 0x080fe20000410000 */
[----:B------:R-:W-:Y:S08]  /*b550*/  MUFU.EX2 R154, R154 ;  /* 0x0000009a009a7308 */ /* 0x000ff00000000800 */
[----:B------:R1:W-:Y:S01]  /*b560*/  MUFU.EX2 R95, R138 ;  /* 0x0000008a005f7308 */ /* 0x0003e20000000800 */
[----:B0-----:R-:W-:Y:S01]  /*b570*/  FMNMX.FTZ R109, R103, R108, !PT ;  /* 0x0000006c676d7209 */ /* 0x001fe20007810000 */
[----:B------:R-:W-:-:S06]  /*b580*/  FFMA.FTZ R108, R0, R9, -R111 ;  /* 0x00000009006c7223 */ /* 0x000fcc000001086f */
[----:B------:R-:W-:Y:S01]  /*b590*/  MUFU.EX2 R136, R136 ;  /* 0x0000008800887308 */ /* 0x000fe20000000800 */
[-CC-:B------:R-:W-:Y:S01]  /*b5a0*/  FFMA.FTZ R103, R124, R9.reuse, -R111.reuse ;  /* 0x000000097c677223 */ /* 0x180fe2000001086f */
[----:B-1----:R-:W-:Y:S01]  /*b5b0*/  FFMA.FTZ R138, R132, R9, -R111 ;  /* 0x00000009848a7223 */ /* 0x002fe2000001086f */
[----:B------:R-:W0:Y:S01]  /*b5c0*/  SHFL.BFLY PT, R0, R109, 0x1, 0x1f ;  /* 0x0c201f006d007f89 */ /* 0x000e2200000e0000 */
[----:B------:R-:W-:-:S04]  /*b5d0*/  IMAD.U32 R111, RZ, RZ, UR10 ;  /* 0x0000000aff6f7e24 */ /* 0x000fc8000f8e00ff */
[----:B------:R-:W-:Y:S01]  /*b5e0*/  MUFU.EX2 R100, R100 ;  /* 0x0000006400647308 */ /* 0x000fe20000000800 */
[----:B------:R-:W-:-:S05]  /*b5f0*/  @!P6 VIADD R111, R111, 0x2a860 ;  /* 0x0002a8606f6fe836 */ /* 0x000fca0000000000 */
[----:B------:R-:W-:Y:S02]  /*b600*/  @!P6 PRMT R111, RZ, 0x654, R111 ;  /* 0x00000654ff6fe816 */ /* 0x000fe4000000006f */
[----:B------:R-:W-:Y:S02]  /*b610*/  MUFU.EX2 R15, R15 ;  /* 0x0000000f000f7308 */ /* 0x000fe40000000800 */
[----:B------:R1:W-:Y:S06]  /*b620*/  @!P6 SYNCS.ARRIVE.TRANS64.RED.A1T0 RZ, [R111+URZ], RZ ;  /* 0x000000ff6fffe9a7 */ /* 0x0003ec000810043f */
[----:B------:R-:W-:Y:S01]  /*b630*/  MUFU.EX2 R20, R20 ;  /* 0x0000001400147308 */ /* 0x000fe20000000800 */
[----:B0-----:R-:W-:-:S04]  /*b640*/  FMNMX.FTZ R8, R109, R0, !PT ;  /* 0x000000006d087209 */ /* 0x001fc80007810000 */
[C---:B------:R-:W-:Y:S01]  /*b650*/  FSETP.NEU.FTZ.AND P1, PT, R8.reuse, -INF , PT ;  /* 0xff8000000800780b */ /* 0x040fe20003f3d000 */
[----:B------:R-:W-:Y:S02]  /*b660*/  FMUL.FTZ R0, R8, R9 ;  /* 0x0000000908007220 */ /* 0x000fe40000410000 */
[----:B------:R-:W-:Y:S03]  /*b670*/  MUFU.EX2 R21, R21 ;  /* 0x0000001500157308 */ /* 0x000fe60000000800 */
[----:B------:R-:W-:-:S05]  /*b680*/  FSEL R109, R0, RZ, P1 ;  /* 0x000000ff006d7208 */ /* 0x000fca0000800000 */
[----:B------:R0:W2:Y:S01]  /*b690*/  MUFU.EX2 R0, R2 ;  /* 0x0000000200007308 */ /* 0x0000a20000000800 */
[-CC-:B------:R-:W-:Y:S01]  /*b6a0*/  FFMA.FTZ R157, R107, R9.reuse, -R109.reuse ;  /* 0x000000096b9d7223 */ /* 0x180fe2000001086d */
[----:B------:R-:W-:Y:S01]  /*b6b0*/  FSEL R107, R8, RZ, P1 ;  /* 0x000000ff086b7208 */ /* 0x000fe20000800000 */
        /* <DEDUP_REMOVED lines=14> */
[----:B--2---:R-:W-:Y:S01]  /*b7a0*/  FFMA.FTZ R7, R0, R7, R89 ;  /* 0x0000000700077223 */ /* 0x004fe20000010059 */
        /* <DEDUP_REMOVED lines=13> */
[-CC-:B------:R-:W-:Y:S01]  /*b880*/  FFMA.FTZ R130, R130, R9.reuse, -R109.reuse ;  /* 0x0000000982827223 */ /* 0x180fe2000001086d */
[----:B------:R-:W2:Y:S01]  /*b890*/  MUFU.EX2 R159, R159 ;  /* 0x0000009f009f7308 */ /* 0x000ea20000000800 */
[----:B------:R-:W-:Y:S01]  /*b8a0*/  FADD.FTZ R107, R93, R120 ;  /* 0x000000785d6b7221 */ /* 0x000fe20000010000 */
[-CC-:B------:R-:W-:Y:S01]  /*b8b0*/  FFMA.FTZ R180, R180, R9.reuse, -R109.reuse ;  /* 0x00000009b4b47223 */ /* 0x180fe2000001086d */
[-CC-:B------:R-:W-:Y:S01]  /*b8c0*/  FFMA.FTZ R134, R134, R9.reuse, -R109.reuse ;  /* 0x0000000986867223 */ /* 0x180fe2000001086d */
[----:B------:R-:W-:Y:S01]  /*b8d0*/  FFMA.FTZ R104, R104, R9, -R109 ;  /* 0x0000000968687223 */ /* 0x000fe2000001086d */
[----:B------:R-:W-:Y:S01]  /*b8e0*/  FADD.FTZ R120, R154, R107 ;  /* 0x0000006b9a787221 */ /* 0x000fe20000010000 */
[----:B------:R-:W-:-:S02]  /*b8f0*/  F2FP.BF16.F32.PACK_AB R150, R20, R15 ;  /* 0x0000000f1496723e */ /* 0x000fc400000010ff */
[----:B------:R-:W3:Y:S01]  /*b900*/  MUFU.EX2 R94, R94 ;  /* 0x0000005e005e7308 */ /* 0x000ee20000000800 */
[----:B0-----:R-:W-:Y:S01]  /*b910*/  FFMA.FTZ R7, R2, R6, R157 ;  /* 0x0000000602077223 */ /* 0x001fe2000001009d */
[----:B------:R-:W-:Y:S01]  /*b920*/  FADD.FTZ R107, R95, R120 ;  /* 0x000000785f6b7221 */ /* 0x000fe20000010000 */
[C---:B------:R-:W-:Y:S01]  /*b930*/  ISETP.GT.AND P1, PT, R10.reuse, R23, PT ;  /* 0x000000170a00720c */ /* 0x040fe20003f24270 */
[----:B------:R-:W-:Y:S02]  /*b940*/  VIADD R10, R10, 0xffffffff ;  /* 0xffffffff0a0a7836 */ /* 0x000fe40000000000 */
[----:B------:R-:W-:Y:S01]  /*b950*/  FADD.FTZ R6, R88, R7 ;  /* 0x0000000758067221 */ /* 0x000fe20000010000 */
[----:B------:R-:W-:Y:S01]  /*b960*/  F2FP.BF16.F32.PACK_AB R152, R154, R93 ;  /* 0x0000005d9a98723e */ /* 0x000fe200000010ff */
[----:B------:R-:W0:Y:S02]  /*b970*/  MUFU.EX2 R153, R153 ;  /* 0x0000009900997308 */ /* 0x000e240000000800 */
[----:B--2---:R-:W-:Y:S01]  /*b980*/  FADD.FTZ R7, R159, R6 ;  /* 0x000000069f077221 */ /* 0x004fe20000010000 */
[----:B------:R-:W-:-:S02]  /*b990*/  F2FP.BF16.F32.PACK_AB R154, R136, R95 ;  /* 0x0000005f889a723e */ /* 0x000fc400000010ff */
[----:B------:R-:W-:Y:S02]  /*b9a0*/  F2FP.BF16.F32.PACK_AB R148, R100, R97 ;  /* 0x000000616494723e */ /* 0x000fe400000010ff */
[----:B------:R-:W-:Y:S01]  /*b9b0*/  F2FP.BF16.F32.PACK_AB R157, R88, R157 ;  /* 0x0000009d589d723e */ /* 0x000fe200000010ff */
        /* <DEDUP_REMOVED lines=18> */
[----:B------:R-:W3:Y:S01]  /*bae0*/  MUFU.EX2 R96, R96 ;  /* 0x0000006000607308 */ /* 0x000ee20000000800 */
[C---:B0-----:R-:W-:Y:S01]  /*baf0*/  FADD.FTZ R6, R106.reuse, R7 ;  /* 0x000000076a067221 */ /* 0x041fe20000010000 */
[----:B------:R-:W-:-:S06]  /*bb00*/  F2FP.BF16.F32.PACK_AB R149, R106, R149 ;  /* 0x000000956a95723e */ /* 0x000fcc00000010ff */
[----:B------:R0:W-:Y:S01]  /*bb10*/  MUFU.EX2 R145, R110 ;  /* 0x0000006e00917308 */ /* 0x0001e20000000800 */
[----:B--2---:R-:W-:-:S07]  /*bb20*/  FADD.FTZ R7, R151, R6 ;  /* 0x0000000697077221 */ /* 0x004fce0000010000 */
[----:B------:R-:W2:Y:S01]  /*bb30*/  MUFU.EX2 R12, R142 ;  /* 0x0000008e000c7308 */ /* 0x000ea20000000800 */
[----:B0-----:R-:W-:Y:S01]  /*bb40*/  FADD.FTZ R110, R100, R107 ;  /* 0x0000006b646e7221 */ /* 0x001fe20000010000 */
[----:B---3--:R-:W-:-:S03]  /*bb50*/  F2FP.BF16.F32.PACK_AB R144, R96, R21 ;  /* 0x000000156090723e */ /* 0x008fc600000010ff */
[----:B------:R-:W-:-:S03]  /*bb60*/  FADD.FTZ R107, R15, R110 ;  /* 0x0000006e0f6b7221 */ /* 0x000fc60000010000 */
[----:B------:R-:W0:Y:S01]  /*bb70*/  MUFU.EX2 R99, R99 ;  /* 0x0000006300637308 */ /* 0x000e220000000800 */
[----:B------:R-:W-:-:S04]  /*bb80*/  FADD.FTZ R110, R20, R107 ;  /* 0x0000006b146e7221 */ /* 0x000fc80000010000 */
[----:B------:R-:W-:-:S03]  /*bb90*/  FADD.FTZ R107, R21, R110 ;  /* 0x0000006e156b7221 */ /* 0x000fc60000010000 */
[----:B------:R-:W3:Y:S01]  /*bba0*/  MUFU.EX2 R92, R92 ;  /* 0x0000005c005c7308 */ /* 0x000ee20000000800 */
[----:B------:R-:W-:Y:S01]  /*bbb0*/  FADD.FTZ R110, R96, R107 ;  /* 0x0000006b606e7221 */ /* 0x000fe20000010000 */
[C---:B--2---:R-:W-:Y:S01]  /*bbc0*/  FADD.FTZ R7, R12.reuse, R7 ;  /* 0x000000070c077221 */ /* 0x044fe20000010000 */
[----:B------:R-:W-:Y:S01]  /*bbd0*/  F2FP.BF16.F32.PACK_AB R151, R12, R151 ;  /* 0x000000970c97723e */ /* 0x000fe200000010ff */
[----:B------:R-:W-:Y:S02]  /*bbe0*/  IMAD.MOV.U32 R12, RZ, RZ, R8 ;  /* 0x000000ffff0c7224 */ /* 0x000fe400078e0008 */
[----:B------:R-:W-:Y:S02]  /*bbf0*/  FADD.FTZ R7, R124, R7 ;  /* 0x000000077c077221 */ /* 0x000fe40000010000 */
[----:B------:R-:W2:Y:S01]  /*bc00*/  MUFU.EX2 R101, R101 ;  /* 0x0000006500657308 */ /* 0x000ea20000000800 */
[----:B0-----:R-:W-:Y:S01]  /*bc10*/  FADD.FTZ R107, R99, R110 ;  /* 0x0000006e636b7221 */ /* 0x001fe20000010000 */
[C---:B------:R-:W-:Y:S01]  /*bc20*/  FADD.FTZ R7, R145.reuse, R7 ;  /* 0x0000000791077221 */ /* 0x040fe20000010000 */
[----:B------:R-:W-:-:S05]  /*bc30*/  F2FP.BF16.F32.PACK_AB R145, R145, R124 ;  /* 0x0000007c9191723e */ /* 0x000fca00000010ff */
[----:B------:R-:W0:Y:S01]  /*bc40*/  MUFU.EX2 R118, R118 ;  /* 0x0000007600767308 */ /* 0x000e220000000800 */
[C---:B---3--:R-:W-:Y:S01]  /*bc50*/  FADD.FTZ R6, R92.reuse, R107 ;  /* 0x0000006b5c067221 */ /* 0x048fe20000010000 */
[----:B------:R-:W-:-:S06]  /*bc60*/  F2FP.BF16.F32.PACK_AB R146, R92, R99 ;  /* 0x000000635c92723e */ /* 0x000fcc00000010ff */
[----:B------:R-:W3:Y:S01]  /*bc70*/  MUFU.EX2 R108, R108 ;  /* 0x0000006c006c7308 */ /* 0x000ee20000000800 */
[----:B--2---:R-:W-:-:S07]  /*bc80*/  FADD.FTZ R107, R101, R6 ;  /* 0x00000006656b7221 */ /* 0x004fce0000010000 */
[----:B------:R2:W4:Y:S01]  /*bc90*/  MUFU.EX2 R147, R156 ;  /* 0x0000009c00937308 */ /* 0x0005220000000800 */
[----:B0-----:R-:W-:-:S07]  /*bca0*/  FADD.FTZ R7, R118, R7 ;  /* 0x0000000776077221 */ /* 0x001fce0000010000 */
[----:B------:R-:W0:Y:S01]  /*bcb0*/  MUFU.EX2 R103, R103 ;  /* 0x0000006700677308 */ /* 0x000e220000000800 */
[----:B---3--:R-:W-:Y:S01]  /*bcc0*/  FADD.FTZ R6, R108, R107 ;  /* 0x0000006b6c067221 */ /* 0x008fe20000010000 */
[----:B--2---:R-:W-:Y:S02]  /*bcd0*/  F2FP.BF16.F32.PACK_AB R156, R90, R89 ;  /* 0x000000595a9c723e */ /* 0x004fe400000010ff */
[----:B------:R-:W-:-:S04]  /*bce0*/  F2FP.BF16.F32.PACK_AB R140, R108, R101 ;  /* 0x000000656c8c723e */ /* 0x000fc800000010ff */
[----:B------:R-:W2:Y:S01]  /*bcf0*/  MUFU.EX2 R122, R122 ;  /* 0x0000007a007a7308 */ /* 0x000ea20000000800 */
[C---:B----4-:R-:W-:Y:S01]  /*bd00*/  FADD.FTZ R7, R147.reuse, R7 ;  /* 0x0000000793077221 */ /* 0x050fe20000010000 */
[----:B------:R-:W-:-:S06]  /*bd10*/  F2FP.BF16.F32.PACK_AB R147, R147, R118 ;  /* 0x000000769393723e */ /* 0x000fcc00000010ff */
        /* <DEDUP_REMOVED lines=27> */
[----:B--2---:R-:W-:-:S07]  /*bed0*/  FADD.FTZ R20, R138, R15 ;  /* 0x0000000f8a147221 */ /* 0x004fce0000010000 */
[----:B------:R-:W2:Y:S01]  /*bee0*/  MUFU.EX2 R104, R104 ;  /* 0x0000006800687308 */ /* 0x000ea20000000800 */
[----:B0-----:R-:W-:Y:S01]  /*bef0*/  FADD.FTZ R6, R139, R6 ;  /* 0x000000068b067221 */ /* 0x001fe20000010000 */
[C---:B---3--:R-:W-:Y:S01]  /*bf00*/  FADD.FTZ R7, R13.reuse, R20 ;  /* 0x000000140d077221 */ /* 0x048fe20000010000 */
[----:B------:R-:W-:Y:S01]  /*bf10*/  F2FP.BF16.F32.PACK_AB R138, R13, R138 ;  /* 0x0000008a0d8a723e */ /* 0x000fe200000010ff */
[----:B------:R-:W-:Y:S02]  /*bf20*/  IMAD.MOV.U32 R13, RZ, RZ, R3 ;  /* 0x000000ffff0d7224 */ /* 0x000fe400078e0003 */
[C---:B--2---:R-:W-:Y:S01]  /*bf30*/  FADD.FTZ R6, R104.reuse, R6 ;  /* 0x0000000668067221 */ /* 0x044fe20000010000 */
[----:B------:R-:W-:Y:S01]  /*bf40*/  F2FP.BF16.F32.PACK_AB R139, R104, R139 ;  /* 0x0000008b688b723e */ /* 0x000fe200000010ff */
[----:B-1----:R-:W-:Y:S06]  /*bf50*/  @P1 BRA `(.L_x_1422) ;  /* 0xffffffd000a01947 */ /* 0x002fec000383ffff */
.L_x_1405:
        /* <DEDUP_REMOVED lines=67> */
.L_x_1423:
[----:B------:R-:W-:Y:S01]  /*c390*/  ULEA UR5, UR36, UR37, 0x3 ;  /* 0x0000002524057291 */ /* 0x000fe2000f8e183f */
[----:B------:R-:W-:-:S05]  /*c3a0*/  IMAD.U32 R0, RZ, RZ, UR38 ;  /* 0x00000026ff007e24 */ /* 0x000fca000f8e00ff */
[----:B------:R-:W-:-:S04]  /*c3b0*/  SHF.L.U32 R0, R0, 0x1f, RZ ;  /* 0x0000001f00007819 */ /* 0x000fc800000006ff */
[----:B------:R0:W1:Y:S01]  /*c3c0*/  SYNCS.PHASECHK.TRANS64.TRYWAIT P1, [UR5+0x2a850], R0 ;  /* 0x02a85000ff0075a7 */ /* 0x0000620008020145 */
[----:B------:R-:W-:Y:S05]  /*c3d0*/  @!P0 BRA `(.L_x_1424) ;  /* 0x0000000000048947 */ /* 0x000fea0003800000 */
[----:B------:R-:W-:Y:S01]  /*c3e0*/  BPT.TRAP 0x1 ;  /* 0x000000040000795c */ /* 0x000fe20000300000 */
.L_x_1424:
[----:B-1----:R-:W-:Y:S05]  /*c3f0*/  @P1 BRA `(.L_x_1425) ;  /* 0x0000000000081947 */ /* 0x002fea0003800000 */
[----:B------:R-:W1:Y:S02]  /*c400*/  SYNCS.PHASECHK.TRANS64.TRYWAIT P0, [UR5+0x2a850], R0 ;  /* 0x02a85000ff0075a7 */ /* 0x000e640008000145 */
[----:B-1----:R-:W-:Y:S05]  /*c410*/  @!P0 BRA `(.L_x_1426) ;  /* 0x0000009000e08947 */ /* 0x002fea0003800000 */
.L_x_1425:
[----:B------:R-:W-:Y:S01]  /*c420*/  UIADD3 UR37, UR37, 0x400, URZ ;  /* 0x0000040025257890 */ /* 0x000fe2000fffe03f */
[----:B------:R-:W-:Y:S01]  /*c430*/  WARPGROUP.ARRIVE ;  /* 0x00000000000079c5 */ /* 0x000fe20000000000 */
[----:B------:R-:W-:Y:S01]  /*c440*/  UMOV UR7, 0x40000040 ;  /* 0x4000004000077882 */ /* 0x000fe20000000000 */
[----:B01----:R-:W0:Y:S01]  /*c450*/  SHFL.BFLY PT, R0, R7, 0x2, 0x1f ;  /* 0x0c401f0007007f89 */ /* 0x003e2200000e0000 */
[----:B------:R-:W-:Y:S01]  /*c460*/  USHF.R.U32.HI UR37, URZ, 0x4, UR37 ;  /* 0x000000043f257899 */ /* 0x000fe20008011625 */
[----:B------:R-:W-:Y:S02]  /*c470*/  IMAD.U32 R13, RZ, RZ, UR5 ;  /* 0x00000005ff0d7e24 */ /* 0x000fe4000f8e00ff */
[----:B------:R-:W1:Y:S01]  /*c480*/  SHFL.BFLY PT, R5, R6, 0x2, 0x1f ;  /* 0x0c401f0006057f89 */ /* 0x000e6200000e0000 */
[----:B------:R-:W-:Y:S01]  /*c490*/  ULOP3.LUT UR37, UR37, 0x3fff, URZ, 0xc0, !UPT ;  /* 0x00003fff25257892 */ /* 0x000fe2000f8ec03f */
[----:B------:R-:W-:Y:S01]  /*c4a0*/  IMAD.MOV.U32 R4, RZ, RZ, RZ ;  /* 0x000000ffff047224 */ /* 0x000fe200078e00ff */
[----:B------:R-:W2:Y:S02]  /*c4b0*/  S2R R14, SR_TID.X ;  /* 0x00000000000e7919 */ /* 0x000ea40000002100 */
[----:B------:R-:W-:Y:S01]  /*c4c0*/  ULOP3.LUT UR4, UR37, 0x3000000, URZ, 0xfc, !UPT ;  /* 0x0300000025047892 */ /* 0x000fe2000f8efc3f */
[----:B------:R-:W-:-:S03]  /*c4d0*/  VIADD R166, R166, 0x1 ;  /* 0x00000001a6a67836 */ /* 0x000fc60000000000 */
[----:B------:R-:W-:Y:S02]  /*c4e0*/  UIMAD UR4, UR36, 0x600, UR4 ;  /* 0x00000600240478a4 */ /* 0x000fe4000f8e0204 */
[----:B------:R-:W-:-:S04]  /*c4f0*/  UIADD3 UR36, UR36, 0x1, URZ ;  /* 0x0000000124247890 */ /* 0x000fc8000fffe03f */
[----:B------:R-:W-:Y:S01]  /*c500*/  UISETP.NE.AND UP0, UPT, UR36, 0x2, UPT ;  /* 0x000000022400788c */ /* 0x000fe2000bf05270 */
[----:B------:R-:W-:Y:S02]  /*c510*/  UMOV UR6, UR4 ;  /* 0x0000000400067c82 */ /* 0x000fe40008000000 */
[----:B------:R-:W-:Y:S01]  /*c520*/  HGMMA.64x128x16.F32.BF16 R24, R156, gdesc[UR4].tnspB, R24, gsb0 ;  /* 0x41e000049c187df0 */ /* 0x000fe20008001818 */
[----:B------:R-:W-:Y:S01]  /*c530*/  UIADD3 UR6, UR4, 0x80, URZ ;  /* 0x0000008004067890 */ /* 0x000fe2000fffe03f */
[----:B0-----:R-:W-:Y:S01]  /*c540*/  FADD.FTZ R0, R0, R7 ;  /* 0x0000000700007221 */ /* 0x001fe20000010000 */
[----:B------:R-:W-:Y:S01]  /*c550*/  UMOV UR7, 0x40000040 ;  /* 0x4000004000077882 */ /* 0x000fe20000000000 */
[----:B------:R-:W-:Y:S01]  /*c560*/  USEL UR36, UR36, URZ, UP0 ;  /* 0x0000003f24247287 */ /* 0x000fe20008000000 */
[----:B-1----:R-:W-:Y:S02]  /*c570*/  FADD.FTZ R2, R5, R6 ;  /* 0x0000000605027221 */ /* 0x002fe40000010000 */
[----:B------:R-:W0:Y:S04]  /*c580*/  SHFL.BFLY PT, R5, R0, 0x1, 0x1f ;  /* 0x0c201f0000057f89 */ /* 0x000e2800000e0000 */
[----:B------:R-:W1:Y:S01]  /*c590*/  SHFL.BFLY PT, R11, R2, 0x1, 0x1f ;  /* 0x0c201f00020b7f89 */ /* 0x000e6200000e0000 */
[----:B--2---:R-:W-:Y:S01]  /*c5a0*/  LOP3.LUT P2, RZ, R14, 0x7f, RZ, 0xc0, !PT ;  /* 0x0000007f0eff7812 */ /* 0x004fe2000784c0ff */
[----:B0-----:R-:W-:Y:S01]  /*c5b0*/  FADD.FTZ R10, R0, R5 ;  /* 0x00000005000a7221 */ /* 0x001fe20000010000 */
[----:B------:R-:W-:-:S02]  /*c5c0*/  IMAD.MOV.U32 R0, RZ, RZ, -0x800000 ;  /* 0xff800000ff007424 */ /* 0x000fc400078e00ff */
[----:B-1----:R-:W-:Y:S02]  /*c5d0*/  FADD.FTZ R12, R2, R11 ;  /* 0x0000000b020c7221 */ /* 0x002fe40000010000 */
[----:B------:R-:W-:Y:S01]  /*c5e0*/  FSETP.NE.FTZ.AND P0, PT, R10, RZ, PT ;  /* 0x000000ff0a00720b */ /* 0x000fe20003f15000 */
[----:B------:R-:W-:Y:S02]  /*c5f0*/  IMAD.MOV.U32 R11, RZ, RZ, RZ ;  /* 0x000000ffff0b7224 */ /* 0x000fe400078e00ff */
[----:B------:R-:W-:Y:S01]  /*c600*/  IMAD.MOV.U32 R2, RZ, RZ, -0x800000 ;  /* 0xff800000ff027424 */ /* 0x000fe200078e00ff */
[----:B------:R-:W-:-:S09]  /*c610*/  FSETP.NE.FTZ.AND P1, PT, R12, RZ, PT ;  /* 0x000000ff0c00720b */ /* 0x000fd20003f35000 */
[C---:B------:R-:W-:Y:S01]  /*c620*/  @P0 FMUL.FTZ R6, R9.reuse, 0.69314718246459960938 ;  /* 0x3f31721809060820 */ /* 0x040fe20000410000 */
[----:B------:R-:W0:Y:S03]  /*c630*/  @P0 MUFU.LG2 R5, R10 ;  /* 0x0000000a00050308 */ /* 0x000e260000000c00 */
[----:B------:R-:W-:Y:S01]  /*c640*/  @P1 FMUL.FTZ R14, R9, 0.69314718246459960938 ;  /* 0x3f317218090e1820 */ /* 0x000fe20000410000 */
[----:B------:R-:W-:-:S04]  /*c650*/  @!P2 VIADD R9, R13, 0x2a860 ;  /* 0x0002a8600d09a836 */ /* 0x000fc80000000000 */
[----:B------:R-:W1:Y:S01]  /*c660*/  @P1 MUFU.LG2 R7, R12 ;  /* 0x0000000c00071308 */ /* 0x000e620000000c00 */
[----:B------:R-:W-:-:S07]  /*c670*/  @!P2 PRMT R9, RZ, 0x654, R9 ;  /* 0x00000654ff09a816 */ /* 0x000fce0000000009 */
[----:B------:R-:W2:Y:S01]  /*c680*/  @P0 MUFU.RCP R4, R10 ;  /* 0x0000000a00040308 */ /* 0x000ea20000001000 */
[----:B0-----:R-:W-:-:S04]  /*c690*/  @P0 FMUL.FTZ R5, R5, 0.69314718246459960938 ;  /* 0x3f31721805050820 */ /* 0x001fc80000410000 */
[----:B------:R-:W-:Y:S01]  /*c6a0*/  @P0 FFMA.FTZ R2, R6, R3, R5 ;  /* 0x0000000306020223 */ /* 0x000fe20000010005 */
[----:B------:R-:W-:Y:S02]  /*c6b0*/  PLOP3.LUT P0, PT, PT, PT, PT, 0x8, 0x0 ;  /* 0x000000000000781c */ /* 0x000fe40003f0e170 */
[----:B------:R-:W0:Y:S01]  /*c6c0*/  @P1 MUFU.RCP R11, R12 ;  /* 0x0000000c000b1308 */ /* 0x000e220000001000 */
        /* <DEDUP_REMOVED lines=94> */
.L_x_1356:
[----:B------:R-:W0:Y:S01]  /*ccb0*/  S2R R4, SR_CgaCtaId ;  /* 0x0000000000047919 */ /* 0x000e220000008800 */
[----:B------:R-:W-:Y:S01]  /*ccc0*/  MOV R3, 0x400 ;  /* 0x0000040000037802 */ /* 0x000fe20000000f00 */
[----:B------:R-:W-:Y:S01]  /*ccd0*/  BSSY B0, `(.L_x_1427) ;  /* 0x00001f3000007945 */ /* 0x000fe20003800000 */
[----:B------:R-:W-:Y:S02]  /*cce0*/  BAR.SYNC.DEFER_BLOCKING 0x5, 0x180 ;  /* 0x0146000000007b1d */ /* 0x000fe40000010000 */
[----:B0-----:R-:W-:-:S05]  /*ccf0*/  LEA R3, R4, R3, 0x18 ;  /* 0x0000000304037211 */ /* 0x001fca00078ec0ff */
[----:B------:R0:W1:Y:S01]  /*cd00*/  LDS.128 R44, [R3+0x2a8d0] ;  /* 0x02a8d000032c7984 */ /* 0x0000620000000c00 */
[----:B------:R-:W-:Y:S06]  /*cd10*/  BAR.ARV 0x4, 0x180 ;  /* 0x0106000000007b1d */ /* 0x000fec0000002000 */
[----:B------:R-:W-:Y:S05]  /*cd20*/  @P0 BRA `(.L_x_1428) ;  /* 0x0000001400040947 */ /* 0x000fea0003800000 */
[----:B------:R-:W2:Y:S01]  /*cd30*/  S2R R4, SR_SWINHI ;  /* 0x0000000000047919 */ /* 0x000ea20000002f00 */
[----:B------:R-:W-:Y:S02]  /*cd40*/  F2FP.BF16.F32.PACK_AB R7, R7, R8 ;  /* 0x000000080707723e */ /* 0x000fe400000010ff */
[----:B------:R-:W-:Y:S01]  /*cd50*/  F2FP.BF16.F32.PACK_AB R6, R6, R91 ;  /* 0x0000005b0606723e */ /* 0x000fe200000010ff */
[----:B------:R-:W-:Y:S01]  /*cd60*/  BAR.SYNC.DEFER_BLOCKING 0x1, 0x100 ;  /* 0x0044000000007b1d */ /* 0x000fe20000010000 */
        /* <DEDUP_REMOVED lines=10> */
[----:B------:R-:W-:Y:S02]  /*ce10*/  MOV R16, R3 ;  /* 0x0000000300107202 */ /* 0x000fe40000000f00 */
[----:B--2---:R-:W-:-:S03]  /*ce20*/  MOV R17, R4 ;  /* 0x0000000400117202 */ /* 0x004fc60000000f00 */
[----:B------:R-:W-:-:S03]  /*ce30*/  IMAD.WIDE R4, R170, 0x2, R16 ;  /* 0x00000002aa047825 */ /* 0x000fc600078e0210 */
[C---:B------:R-:W-:Y:S02]  /*ce40*/  LOP3.LUT R9, R4.reuse, 0x380, RZ, 0xc0, !PT ;  /* 0x0000038004097812 */ /* 0x040fe400078ec0ff */
[C---:B------:R-:W-:Y:S02]  /*ce50*/  IADD3 R73, P5, R4.reuse, 0x40, RZ ;  /* 0x0000004004497810 */ /* 0x040fe40007fbe0ff */
[C---:B------:R-:W-:Y:S02]  /*ce60*/  IADD3 R23, P6, R4.reuse, 0x20, RZ ;  /* 0x0000002004177810 */ /* 0x040fe40007fde0ff */
[----:B------:R-:W-:Y:S01]  /*ce70*/  IADD3 R97, P4, R4, 0x60, RZ ;  /* 0x0000006004617810 */ /* 0x000fe20007f9e0ff */
[--C-:B------:R-:W-:Y:S01]  /*ce80*/  IMAD.X R25, RZ, RZ, R5.reuse, P5 ;  /* 0x000000ffff197224 */ /* 0x100fe200028e0605 */
[----:B------:R-:W-:Y:S01]  /*ce90*/  SHF.R.U64 R9, R9, 0x3, RZ ;  /* 0x0000000309097819 */ /* 0x000fe200000012ff */
[--C-:B------:R-:W-:Y:S01]  /*cea0*/  IMAD.X R27, RZ, RZ, R5.reuse, P6 ;  /* 0x000000ffff1b7224 */ /* 0x100fe200030e0605 */
[----:B------:R-:W-:Y:S01]  /*ceb0*/  LOP3.LUT R20, R73, 0x380, RZ, 0xc0, !PT ;  /* 0x0000038049147812 */ /* 0x000fe200078ec0ff */
[----:B------:R-:W-:Y:S01]  /*cec0*/  IMAD.X R21, RZ, RZ, R5, P4 ;  /* 0x000000ffff157224 */ /* 0x000fe200020e0605 */
[----:B------:R-:W-:-:S02]  /*ced0*/  LOP3.LUT R14, R23, 0x380, RZ, 0xc0, !PT ;  /* 0x00000380170e7812 */ /* 0x000fc400078ec0ff */
[----:B-1----:R-:W-:Y:S02]  /*cee0*/  LOP3.LUT R44, R97, 0x380, RZ, 0xc0, !PT ;  /* 0x00000380612c7812 */ /* 0x002fe400078ec0ff */
[C---:B------:R-:W-:Y:S02]  /*cef0*/  IADD3 R99, P3, R4.reuse, 0x4000, RZ ;  /* 0x0000400004637810 */ /* 0x040fe40007f7e0ff */
[C---:B------:R-:W-:Y:S02]  /*cf00*/  IADD3 R101, P2, R4.reuse, 0x4020, RZ ;  /* 0x0000402004657810 */ /* 0x040fe40007f5e0ff */
[C---:B------:R-:W-:Y:S01]  /*cf10*/  IADD3 R90, P1, R4.reuse, 0x4040, RZ ;  /* 0x00004040045a7810 */ /* 0x040fe20007f3e0ff */
[--C-:B------:R-:W-:Y:S01]  /*cf20*/  IMAD.X R15, RZ, RZ, R5.reuse, P3 ;  /* 0x000000ffff0f7224 */ /* 0x100fe200018e0605 */
[----:B------:R-:W-:Y:S01]  /*cf30*/  IADD3 R103, P0, R4, 0x4060, RZ ;  /* 0x0000406004677810 */ /* 0x000fe20007f1e0ff */
[--C-:B------:R-:W-:Y:S01]  /*cf40*/  IMAD.X R13, RZ, RZ, R5.reuse, P2 ;  /* 0x000000ffff0d7224 */ /* 0x100fe200010e0605 */
[----:B------:R-:W-:Y:S01]  /*cf50*/  LOP3.LUT R4, R9, R4, RZ, 0x3c, !PT ;  /* 0x0000000409047212 */ /* 0x000fe200078e3cff */
[--C-:B------:R-:W-:Y:S01]  /*cf60*/  IMAD.X R11, RZ, RZ, R5.reuse, P1 ;  /* 0x000000ffff0b7224 */ /* 0x100fe200008e0605 */
[----:B------:R-:W-:Y:S01]  /*cf70*/  SHF.R.U64 R20, R20, 0x3, RZ ;  /* 0x0000000314147819 */ /* 0x000fe200000012ff */
[----:B------:R-:W-:Y:S01]  /*cf80*/  IMAD.X R9, RZ, RZ, R5, P0 ;  /* 0x000000ffff097224 */ /* 0x000fe200000e0605 */
[----:B------:R-:W-:-:S02]  /*cf90*/  SHF.R.U64 R14, R14, 0x3, RZ ;  /* 0x000000030e0e7819 */ /* 0x000fc400000012ff */
[----:B------:R-:W-:Y:S02]  /*cfa0*/  SHF.R.U64 R44, R44, 0x3, RZ ;  /* 0x000000032c2c7819 */ /* 0x000fe400000012ff */
[----:B------:R-:W-:Y:S02]  /*cfb0*/  MOV R94, R4 ;  /* 0x00000004005e7202 */ /* 0x000fe40000000f00 */
[----:B------:R-:W-:Y:S02]  /*cfc0*/  LOP3.LUT R24, R20, R73, RZ, 0x3c, !PT ;  /* 0x0000004914187212 */ /* 0x000fe400078e3cff */
[----:B------:R-:W-:Y:S02]  /*cfd0*/  F2FP.BF16.F32.PACK_AB R5, R10, R93 ;  /* 0x0000005d0a05723e */ /* 0x000fe400000010ff */
[----:B------:R-:W-:Y:S02]  /*cfe0*/  LOP3.LUT R26, R14, R23, RZ, 0x3c, !PT ;  /* 0x000000170e1a7212 */ /* 0x000fe400078e3cff */
[----:B------:R-:W-:-:S02]  /*cff0*/  LOP3.LUT R20, R44, R97, RZ, 0x3c, !PT ;  /* 0x000000612c147212 */ /* 0x000fc400078e3cff */
[----:B------:R-:W-:Y:S01]  /*d000*/  LOP3.LUT R10, R101, 0x380, RZ, 0xc0, !PT ;  /* 0x00000380650a7812 */ /* 0x000fe200078ec0ff */
[----:B------:R-:W1:Y:S01]  /*d010*/  LDC.64 R96, c[0x0][0xc00] ;  /* 0x00030000ff607b82 */ /* 0x000e620000000a00 */
[----:B------:R-:W-:Y:S02]  /*d020*/  LOP3.LUT R23, R90, 0x380, RZ, 0xc0, !PT ;  /* 0x000003805a177812 */ /* 0x000fe400078ec0ff */
[----:B------:R-:W-:Y:S02]  /*d030*/  LOP3.LUT R44, R103, 0x380, RZ, 0xc0, !PT ;  /* 0x00000380672c7812 */ /* 0x000fe400078ec0ff */
[----:B------:R-:W-:Y:S02]  /*d040*/  LOP3.LUT R72, R99, 0x380, RZ, 0xc0, !PT ;  /* 0x0000038063487812 */ /* 0x000fe400078ec0ff */
[----:B------:R-:W-:Y:S02]  /*d050*/  SHF.R.U64 R10, R10, 0x3, RZ ;  /* 0x000000030a0a7819 */ /* 0x000fe400000012ff */
[----:B------:R-:W-:-:S02]  /*d060*/  SHF.R.U64 R23, R23, 0x3, RZ ;  /* 0x0000000317177819 */ /* 0x000fc400000012ff */
[----:B------:R-:W-:Y:S02]  /*d070*/  SHF.R.U64 R44, R44, 0x3, RZ ;  /* 0x000000032c2c7819 */ /* 0x000fe400000012ff */
[----:B------:R-:W-:Y:S02]  /*d080*/  F2FP.BF16.F32.PACK_AB R4, R12, R95 ;  /* 0x0000005f0c04723e */ /* 0x000fe400000010ff */
[----:B------:R-:W-:Y:S02]  /*d090*/  SHF.R.U64 R72, R72, 0x3, RZ ;  /* 0x0000000348487819 */ /* 0x000fe400000012ff */
[----:B------:R-:W-:Y:S01]  /*d0a0*/  LOP3.LUT R12, R10, R101, RZ, 0x3c, !PT ;  /* 0x000000650a0c7212 */ /* 0x000fe200078e3cff */
[----:B------:R2:W-:Y:S01]  /*d0b0*/  STSM.16.M88.4 [R94], R4 ;  /* 0x000000045e007844 */ /* 0x0005e20000000200 */
[----:B------:R-:W-:Y:S02]  /*d0c0*/  LOP3.LUT R10, R23, R90, RZ, 0x3c, !PT ;  /* 0x0000005a170a7212 */ /* 0x000fe400078e3cff */
[----:B------:R-:W-:-:S02]  /*d0d0*/  LOP3.LUT R8, R44, R103, RZ, 0x3c, !PT ;  /* 0x000000672c087212 */ /* 0x000fc400078e3cff */
[----:B------:R-:W-:Y:S02]  /*d0e0*/  LOP3.LUT R14, R72, R99, RZ, 0x3c, !PT ;  /* 0x00000063480e7212 */ /* 0x000fe400078e3cff */
[----:B------:R-:W-:Y:S02]  /*d0f0*/  MOV R72, R10 ;  /* 0x0000000a00487202 */ /* 0x000fe40000000f00 */
[----:B------:R-:W-:Y:S02]  /*d100*/  MOV R44, R8 ;  /* 0x00000008002c7202 */ /* 0x000fe40000000f00 */
[----:B------:R-:W-:Y:S02]  /*d110*/  MOV R92, R26 ;  /* 0x0000001a005c7202 */ /* 0x000fe40000000f00 */
[----:B------:R-:W-:Y:S02]  /*d120*/  F2FP.BF16.F32.PACK_AB R8, R88, R89 ;  /* 0x000000595808723e */ /* 0x000fe400000010ff */
[----:B------:R-:W-:-:S02]  /*d130*/  F2FP.BF16.F32.PACK_AB R9, R35, R34 ;  /* 0x000000222309723e */ /* 0x000fc400000010ff */
[----:B------:R-:W-:Y:S02]  /*d140*/  F2FP.BF16.F32.PACK_AB R10, R37, R36 ;  /* 0x00000024250a723e */ /* 0x000fe400000010ff */
[----:B------:R-:W-:Y:S02]  /*d150*/  F2FP.BF16.F32.PACK_AB R11, R39, R38 ;  /* 0x00000026270b723e */ /* 0x000fe400000010ff */
[----:B------:R-:W-:Y:S02]  /*d160*/  MOV R91, R24 ;  /* 0x00000018005b7202 */ /* 0x000fe40000000f00 */
[----:B--2---:R-:W-:Y:S01]  /*d170*/  F2FP.BF16.F32.PACK_AB R4, R41, R40 ;  /* 0x000000282904723e */ /* 0x004fe200000010ff */
[----:B------:R-:W-:Y:S01]  /*d180*/  STSM.16.M88.4 [R92], R8 ;  /* 0x000000085c007844 */ /* 0x000fe20000000200 */
[----:B------:R-:W-:Y:S02]  /*d190*/  F2FP.BF16.F32.PACK_AB R5, R43, R42 ;  /* 0x0000002a2b05723e */ /* 0x000fe400000010ff */
[----:B------:R-:W-:-:S02]  /*d1a0*/  F2FP.BF16.F32.PACK_AB R6, R32, R33 ;  /* 0x000000212006723e */ /* 0x000fc400000010ff */
[----:B------:R-:W-:Y:S02]  /*d1b0*/  F2FP.BF16.F32.PACK_AB R7, R30, R31 ;  /* 0x0000001f1e07723e */ /* 0x000fe400000010ff */
[----:B------:R-:W-:Y:S02]  /*d1c0*/  MOV R23, R14 ;  /* 0x0000000e00177202 */ /* 0x000fe40000000f00 */
[----:B------:R-:W-:Y:S01]  /*d1d0*/  MOV R73, R12 ;  /* 0x0000000c00497202 */ /* 0x000fe20000000f00 */
[----:B------:R2:W-:Y:S01]  /*d1e0*/  STSM.16.M88.4 [R91], R4 ;  /* 0x000000045b007844 */ /* 0x0005e20000000200 */
[----:B------:R-:W-:Y:S02]  /*d1f0*/  MOV R90, R20 ;  /* 0x00000014005a7202 */ /* 0x000fe40000000f00 */
[----:B------:R-:W-:Y:S01]  /*d200*/  F2FP.BF16.F32.PACK_AB R12, R49, R48 ;  /* 0x00000030310c723e */ /* 0x000fe200000010ff */
[----:B------:R-:W3:Y:S01]  /*d210*/  LDC.64 R20, c[0x0][0xc00] ;  /* 0x00030000ff147b82 */ /* 0x000ee20000000a00 */
[----:B------:R-:W-:-:S02]  /*d220*/  F2FP.BF16.F32.PACK_AB R13, R51, R50 ;  /* 0x00000032330d723e */ /* 0x000fc400000010ff */
[----:B------:R-:W-:Y:S02]  /*d230*/  F2FP.BF16.F32.PACK_AB R14, R53, R52 ;  /* 0x00000034350e723e */ /* 0x000fe400000010ff */
[----:B------:R-:W-:Y:S02]  /*d240*/  F2FP.BF16.F32.PACK_AB R15, R55, R54 ;  /* 0x00000036370f723e */ /* 0x000fe400000010ff */
[----:B------:R-:W-:Y:S01]  /*d250*/  F2FP.BF16.F32.PACK_AB R24, R57, R56 ;  /* 0x000000383918723e */ /* 0x000fe200000010ff */
[----:B------:R-:W-:Y:S01]  /*d260*/  ULDC UR4, c[0x0][0xa88] ;  /* 0x0002a20000047ab9 */ /* 0x000fe20000000800 */
[----:B------:R-:W-:Y:S01]  /*d270*/  F2FP.BF16.F32.PACK_AB R25, R59, R58 ;  /* 0x0000003a3b19723e */ /* 0x000fe200000010ff */
[----:B------:R-:W-:Y:S01]  /*d280*/  STSM.16.M88.4 [R90], R12 ;  /* 0x0000000c5a007844 */ /* 0x000fe20000000200 */
[----:B------:R-:W-:Y:S01]  /*d290*/  F2FP.BF16.F32.PACK_AB R26, R61, R60 ;  /* 0x0000003c3d1a723e */ /* 0x000fe200000010ff */
[----:B--2---:R-:W2:Y:S01]  /*d2a0*/  LDC.64 R4, c[0x0][0xc08] ;  /* 0x00030200ff047b82 */ /* 0x004ea20000000a00 */
[----:B------:R-:W-:-:S02]  /*d2b0*/  F2FP.BF16.F32.PACK_AB R27, R63, R62 ;  /* 0x0000003e3f1b723e */ /* 0x000fc400000010ff */
[----:B------:R-:W-:Y:S02]  /*d2c0*/  F2FP.BF16.F32.PACK_AB R30, R77, R76 ;  /* 0x0000004c4d1e723e */ /* 0x000fe400000010ff */
[----:B------:R-:W-:Y:S01]  /*d2d0*/  F2FP.BF16.F32.PACK_AB R31, R79, R78 ;  /* 0x0000004e4f1f723e */ /* 0x000fe200000010ff */
[----:B------:R4:W-:Y:S01]  /*d2e0*/  STSM.16.M88.4 [R23], R24 ;  /* 0x0000001817007844 */ /* 0x0009e20000000200 */
[----:B-1----:R-:W-:Y:S01]  /*d2f0*/  ISETP.NE.U32.AND P0, PT, R96, RZ, PT ;  /* 0x000000ff6000720c */ /* 0x002fe20003f05070 */
[----:B------:R-:W1:Y:S02]  /*d300*/  LDC R52, c[0x0][0xbe8] ;  /* 0x0002fa00ff347b82 */ /* 0x000e640000000800 */
[----:B------:R0:W-:Y:S01]  /*d310*/  STSM.16.M88.4 [R73], R64 ;  /* 0x0000004049007844 */ /* 0x0001e20000000200 */
[----:B------:R-:W-:Y:S01]  /*d320*/  ISETP.NE.AND.EX P0, PT, R97, RZ, PT, P0 ;  /* 0x000000ff6100720c */ /* 0x000fe20003f05300 */
[----:B---3--:R-:W-:Y:S02]  /*d330*/  IMAD.WIDE R20, R164, 0x4, R20 ;  /* 0x00000004a4147825 */ /* 0x008fe400078e0214 */
[----:B------:R0:W-:Y:S04]  /*d340*/  STSM.16.M88.4 [R72], R28 ;  /* 0x0000001c48007844 */ /* 0x0001e80000000200 */
[----:B------:R0:W-:Y:S01]  /*d350*/  STSM.16.M88.4 [R44], R80 ;  /* 0x000000502c007844 */ /* 0x0001e20000000200 */
[----:B------:R-:W-:-:S02]  /*d360*/  IMAD.U32 R7, RZ, RZ, UR4 ;  /* 0x00000004ff077e24 */ /* 0x000fc4000f8e00ff */
[----:B----4-:R-:W-:Y:S01]  /*d370*/  IMAD.MOV.U32 R23, RZ, RZ, RZ ;  /* 0x000000ffff177224 */ /* 0x010fe200078e00ff */
[----:B------:R-:W-:Y:S01]  /*d380*/  BAR.SYNC.DEFER_BLOCKING 0x1, 0x100 ;  /* 0x0044000000007b1d */ /* 0x000fe20000010000 */
[----:B--2---:R-:W-:-:S04]  /*d390*/  ISETP.NE.U32.AND P2, PT, R4, RZ, PT ;  /* 0x000000ff0400720c */ /* 0x004fc80003f45070 */
[----:B------:R-:W-:-:S13]  /*d3a0*/  ISETP.NE.AND.EX P2, PT, R5, RZ, PT, P2 ;  /* 0x000000ff0500720c */ /* 0x000fda0003f45320 */
[----:B------:R-:W2:Y:S01]  /*d3b0*/  @P2 LDC.64 R4, c[0x0][0xc08] ;  /* 0x00030200ff042b82 */ /* 0x000ea20000000a00 */
[----:B------:R0:W5:Y:S01]  /*d3c0*/  @P0 LDG.E R23, desc[UR60][R20.64] ;  /* 0x0000003c14170981 */ /* 0x000162000c1e1900 */
[----:B-1----:R-:W-:-:S13]  /*d3d0*/  ISETP.NE.AND P1, PT, R52, 0x1, PT ;  /* 0x000000013400780c */ /* 0x002fda0003f25270 */
[----:B------:R-:W1:Y:S01]  /*d3e0*/  @P1 LDC R6, c[0x0][0xbec] ;  /* 0x0002fb00ff061b82 */ /* 0x000e620000000800 */
[----:B--2---:R-:W-:-:S07]  /*d3f0*/  @P2 IMAD.WIDE R4, R164, 0x4, R4 ;  /* 0x00000004a4042825 */ /* 0x004fce00078e0204 */
[----:B------:R-:W2:Y:S01]  /*d400*/  @P1 LDC R11, c[0x0][0xbf0] ;  /* 0x0002fc00ff0b1b82 */ /* 0x000ea20000000800 */
[----:B------:R0:W5:Y:S01]  /*d410*/  @P2 LDG.E R7, desc[UR60][R4.64] ;  /* 0x0000003c04072981 */ /* 0x000162000c1e1900 */
[----:B------:R-:W-:Y:S05]  /*d420*/  @P2 BRA `(.L_x_1429) ;  /* 0x0000000000102947 */ /* 0x000fea0003800000 */
[----:B------:R-:W-:Y:S05]  /*d430*/  @!P0 BRA `(.L_x_1429) ;  /* 0x00000000000c8947 */ /* 0x000fea0003800000 */
[----:B0-----:R-:W3:Y:S04]  /*d440*/  LDG.E R4, desc[UR60][R20.64] ;  /* 0x0000003c14047981 */ /* 0x001ee8000c1e1900 */
[----:B-----5:R-:W3:Y:S02]  /*d450*/  LDG.E R7, desc[UR60][R20.64+0x4] ;  /* 0x0000043c14077981 */ /* 0x020ee4000c1e1900 */
[----:B---3--:R-:W-:-:S07]  /*d460*/  IMAD.IADD R7, R7, 0x1, -R4 ;  /* 0x0000000107077824 */ /* 0x008fce00078e0a04 */
.L_x_1429:
[----:B0-----:R-:W-:Y:S01]  /*d470*/  SHF.R.S32.HI R44, RZ, 0x1f, R163 ;  /* 0x0000001fff2c7819 */ /* 0x001fe200000114a3 */
[----:B------:R-:W-:Y:S01]  /*d480*/  IMAD.IADD R15, R22, 0x1, R18 ;  /* 0x00000001160f7824 */ /* 0x000fe200078e0212 */
[----:B------:R-:W-:Y:S01]  /*d490*/  ULDC.64 UR4, c[0x0][0xb90] ;  /* 0x0002e40000047ab9 */ /* 0x000fe20000000a00 */
[--C-:B-----5:R-:W-:Y:S01]  /*d4a0*/  SHF.R.S32.HI R21, RZ, 0x1f, R23.reuse ;  /* 0x0000001fff157819 */ /* 0x120fe20000011417 */
[----:B------:R-:W-:Y:S01]  /*d4b0*/  IMAD.MOV.U32 R20, RZ, RZ, R23 ;  /* 0x000000ffff147224 */ /* 0x000fe200078e0017 */
[----:B------:R-:W-:Y:S01]  /*d4c0*/  SHF.R.S32.HI R8, RZ, 0x1f, R164 ;  /* 0x0000001fff087819 */ /* 0x000fe200000114a4 */
[----:B------:R-:W-:Y:S01]  /*d4d0*/  IMAD R4, R44, UR4, RZ ;  /* 0x000000042c047c24 */ /* 0x000fe2000f8e02ff */
[----:B------:R-:W-:Y:S01]  /*d4e0*/  SEL R53, R164, RZ, !P0 ;  /* 0x000000ffa4357207 */ /* 0x000fe20004000000 */
[----:B-1----:R-:W-:-:S04]  /*d4f0*/  @P1 IMAD.HI.U32 R6, R15, R6, RZ ;  /* 0x000000060f061227 */ /* 0x002fc800078e00ff */
[----:B------:R-:W-:Y:S01]  /*d500*/  IMAD.MOV.U32 R9, RZ, RZ, R15 ;  /* 0x000000ffff097224 */ /* 0x000fe200078e000f */
[----:B--2---:R-:W-:Y:S01]  /*d510*/  @P1 SHF.R.U32.HI R9, RZ, R11, R6 ;  /* 0x0000000bff091219 */ /* 0x004fe20000011606 */
[C---:B------:R-:W-:Y:S02]  /*d520*/  IMAD R13, R163.reuse, UR5, R4 ;  /* 0x00000005a30d7c24 */ /* 0x040fe4000f8e0204 */
[----:B------:R-:W-:Y:S01]  /*d530*/  IMAD.WIDE.U32 R4, R163, UR4, R20 ;  /* 0x00000004a3047c25 */ /* 0x000fe2000f8e0014 */
[----:B------:R-:W-:Y:S01]  /*d540*/  SEL R20, R8, RZ, !P0 ;  /* 0x000000ff08147207 */ /* 0x000fe20004000000 */
[----:B------:R-:W-:Y:S02]  /*d550*/  ULDC.64 UR4, c[0x0][0xb98] ;  /* 0x0002e60000047ab9 */ /* 0x000fe40000000a00 */
[----:B------:R-:W-:Y:S02]  /*d560*/  IMAD R11, R165, 0x40, R160 ;  /* 0x00000040a50b7824 */ /* 0x000fe400078e02a0 */
[----:B------:R-:W-:-:S02]  /*d570*/  IMAD.IADD R5, R5, 0x1, R13 ;  /* 0x0000000105057824 */ /* 0x000fc400078e020d */
[----:B------:R-:W-:Y:S02]  /*d580*/  IMAD.MOV R13, RZ, RZ, -R9 ;  /* 0x000000ffff0d7224 */ /* 0x000fe400078e0a09 */
[----:B------:R-:W-:-:S04]  /*d590*/  IMAD.WIDE R16, R11, 0x2, R16 ;  /* 0x000000020b107825 */ /* 0x000fc800078e0210 */
[----:B------:R-:W-:Y:S01]  /*d5a0*/  IMAD R6, R20, UR4, RZ ;  /* 0x0000000414067c24 */ /* 0x000fe2000f8e02ff */
[C---:B------:R-:W-:Y:S01]  /*d5b0*/  IADD3 R41, P6, R16.reuse, 0x4000, RZ ;  /* 0x0000400010297810 */ /* 0x040fe20007fde0ff */
[----:B------:R-:W-:Y:S01]  /*d5c0*/  IMAD.WIDE.U32 R4, R53, UR4, R4 ;  /* 0x0000000435047c25 */ /* 0x000fe2000f8e0004 */
[----:B------:R-:W-:Y:S02]  /*d5d0*/  IADD3 R37, P5, R16, 0x5000, RZ ;  /* 0x0000500010257810 */ /* 0x000fe40007fbe0ff */
[----:B------:R-:W-:Y:S01]  /*d5e0*/  LOP3.LUT R40, R41, 0x380, RZ, 0xc0, !PT ;  /* 0x0000038029287812 */ /* 0x000fe200078ec0ff */
[----:B------:R-:W-:Y:S01]  /*d5f0*/  IMAD R11, R52, R13, R15 ;  /* 0x0000000d340b7224 */ /* 0x000fe200078e020f */
[----:B------:R-:W-:Y:S01]  /*d600*/  SHF.R.S32.HI R13, RZ, 0x1f, R9 ;  /* 0x0000001fff0d7819 */ /* 0x000fe20000011409 */
[----:B------:R-:W-:Y:S01]  /*d610*/  IMAD R8, R53, UR5, R6 ;  /* 0x0000000535087c24 */ /* 0x000fe2000f8e0206 */
[----:B------:R-:W-:Y:S01]  /*d620*/  IADD3 R4, P2, R9, R4, RZ ;  /* 0x0000000409047210 */ /* 0x000fe20007f5e0ff */
[----:B------:R-:W-:Y:S01]  /*d630*/  ULDC.64 UR4, c[0x0][0xb88] ;  /* 0x0002e20000047ab9 */ /* 0x000fe20000000a00 */
[----:B------:R-:W-:Y:S01]  /*d640*/  SHF.R.S32.HI R6, RZ, 0x1f, R11 ;  /* 0x0000001fff067819 */ /* 0x000fe2000001140b */
[----:B------:R-:W-:Y:S01]  /*d650*/  IMAD.IADD R24, R169, 0x1, R18 ;  /* 0x00000001a9187824 */ /* 0x000fe200078e0212 */
[----:B------:R-:W-:Y:S01]  /*d660*/  IADD3.X R5, R13, R5, R8, P2, !PT ;  /* 0x000000050d057210 */ /* 0x000fe200017fe408 */
[----:B------:R-:W-:Y:S01]  /*d670*/  IMAD R55, R7, R52, RZ ;  /* 0x0000003407377224 */ /* 0x000fe200078e02ff */
[----:B------:R-:W-:Y:S01]  /*d680*/  IADD3 R9, P3, R16, 0x2000, RZ ;  /* 0x0000200010097810 */ /* 0x000fe20007f7e0ff */
[----:B------:R-:W-:Y:S01]  /*d690*/  IMAD R10, R6, UR4, RZ ;  /* 0x00000004060a7c24 */ /* 0x000fe2000f8e02ff */
[----:B------:R-:W-:Y:S01]  /*d6a0*/  IADD3 R15, P0, R16, 0x1000, RZ ;  /* 0x00001000100f7810 */ /* 0x000fe20007f1e0ff */
[----:B------:R-:W-:Y:S01]  /*d6b0*/  IMAD.WIDE.U32 R4, R11, UR4, R4 ;  /* 0x000000040b047c25 */ /* 0x000fe2000f8e0004 */
[----:B------:R-:W-:-:S02]  /*d6c0*/  LOP3.LUT R8, R9, 0x380, RZ, 0xc0, !PT ;  /* 0x0000038009087812 */ /* 0x000fc400078ec0ff */
[----:B------:R-:W-:Y:S01]  /*d6d0*/  LOP3.LUT R36, R37, 0x380, RZ, 0xc0, !PT ;  /* 0x0000038025247812 */ /* 0x000fe200078ec0ff */
[----:B------:R-:W-:Y:S01]  /*d6e0*/  IMAD R13, R11, UR5, R10 ;  /* 0x000000050b0d7c24 */ /* 0x000fe2000f8e020a */
[----:B------:R-:W-:Y:S01]  /*d6f0*/  ULDC.64 UR4, c[0x0][0xb50] ;  /* 0x0002d40000047ab9 */ /* 0x000fe20000000a00 */
[----:B------:R-:W-:Y:S01]  /*d700*/  SHF.R.U64 R6, R8, 0x3, RZ ;  /* 0x0000000308067819 */ /* 0x000fe200000012ff */
[----:B------:R-:W-:Y:S01]  /*d710*/  IMAD.X R7, RZ, RZ, R17, P3 ;  /* 0x000000ffff077224 */ /* 0x000fe200018e0611 */
[----:B------:R-:W-:Y:S01]  /*d720*/  LEA R10, P4, R4, UR4, 0x2 ;  /* 0x00000004040a7c11 */ /* 0x000fe2000f8810ff */
[----:B------:R-:W-:Y:S01]  /*d730*/  IMAD.IADD R5, R5, 0x1, R13 ;  /* 0x0000000105057824 */ /* 0x000fe200078e020d */
[----:B------:R-:W-:Y:S01]  /*d740*/  LOP3.LUT R6, R6, R9, RZ, 0x3c, !PT ;  /* 0x0000000906067212 */ /* 0x000fe200078e3cff */
[----:B------:R-:W-:Y:S01]  /*d750*/  IMAD.X R13, RZ, RZ, R17, P0 ;  /* 0x000000ffff0d7224 */ /* 0x000fe200000e0611 */
[----:B------:R-:W-:Y:S01]  /*d760*/  IADD3 R9, P2, R16, 0x3000, RZ ;  /* 0x0000300010097810 */ /* 0x000fe20007f5e0ff */
[----:B------:R-:W-:Y:S01]  /*d770*/  SHFL.IDX PT, R48, R10, RZ, 0x1c1f ;  /* 0x001c1fff0a307589 */ /* 0x000fe200000e0000 */
[----:B------:R-:W-:Y:S01]  /*d780*/  LEA.HI.X R14, R4, UR5, R5, 0x2, P4 ;  /* 0x00000005040e7c11 */ /* 0x000fe2000a0f1405 */
[----:B------:R-:W-:Y:S01]  /*d790*/  VIADD R4, R24, 0x8 ;  /* 0x0000000818047836 */ /* 0x000fe20000000000 */
[----:B------:R-:W-:Y:S01]  /*d7a0*/  LOP3.LUT R8, R9, 0x380, RZ, 0xc0, !PT ;  /* 0x0000038009087812 */ /* 0x000fe200078ec0ff */
[----:B------:R-:W-:Y:S01]  /*d7b0*/  SHFL.IDX PT, R50, R10, 0x1, 0x1c1f ;  /* 0x003c1f000a327f89 */ /* 0x000fe200000e0000 */
[----:B------:R-:W-:Y:S01]  /*d7c0*/  LOP3.LUT P0, RZ, R167, 0x3, RZ, 0xc0, !PT ;  /* 0x00000003a7ff7812 */ /* 0x000fe2000780c0ff */
[----:B------:R-:W-:Y:S01]  /*d7d0*/  ULDC.64 UR4, c[0x0][0xaa0] ;  /* 0x0002a80000047ab9 */ /* 0x000fe20000000a00 */
[----:B------:R-:W-:Y:S01]  /*d7e0*/  SHF.R.U64 R8, R8, 0x3, RZ ;  /* 0x0000000308087819 */ /* 0x000fe200000012ff */
[----:B------:R-:W0:Y:S01]  /*d7f0*/  SHFL.IDX PT, R49, R14, RZ, 0x1c1f ;  /* 0x001c1fff0e317589 */ /* 0x000e2200000e0000 */
[----:B------:R-:W-:-:S02]  /*d800*/  IADD3 R33, P4, R16, 0x6000, RZ ;  /* 0x0000600010217810 */ /* 0x000fc40007f9e0ff */
[----:B------:R-:W-:Y:S01]  /*d810*/  LOP3.LUT R8, R8, R9, RZ, 0x3c, !PT ;  /* 0x0000000908087212 */ /* 0x000fe200078e3cff */
[----:B------:R-:W1:Y:S01]  /*d820*/  SHFL.IDX PT, R51, R14, 0x1, 0x1c1f ;  /* 0x003c1f000e337f89 */ /* 0x000e6200000e0000 */
[----:B------:R-:W-:Y:S01]  /*d830*/  IMAD.X R9, RZ, RZ, R17, P2 ;  /* 0x000000ffff097224 */ /* 0x000fe200010e0611 */
[-C--:B------:R-:W-:Y:S02]  /*d840*/  ISETP.GE.OR P2, PT, R24, R55.reuse, P0 ;  /* 0x000000371800720c */ /* 0x080fe40000746670 */
[----:B------:R-:W-:Y:S02]  /*d850*/  ISETP.GE.OR P0, PT, R4, R55, P0 ;  /* 0x000000370400720c */ /* 0x000fe40000706670 */
[----:B------:R-:W-:Y:S02]  /*d860*/  LOP3.LUT R11, R16, 0x380, RZ, 0xc0, !PT ;  /* 0x00000380100b7812 */ /* 0x000fe400078ec0ff */
[----:B------:R-:W-:Y:S02]  /*d870*/  LOP3.LUT R32, R33, 0x380, RZ, 0xc0, !PT ;  /* 0x0000038021207812 */ /* 0x000fe400078ec0ff */
[----:B------:R-:W-:-:S02]  /*d880*/  SHF.R.U64 R11, R11, 0x3, RZ ;  /* 0x000000030b0b7819 */ /* 0x000fc400000012ff */
[----:B------:R-:W-:Y:S02]  /*d890*/  IADD3 R5, P3, R16, 0x7000, RZ ;  /* 0x0000700010057810 */ /* 0x000fe40007f7e0ff */
[----:B------:R-:W-:Y:S02]  /*d8a0*/  SHF.R.U64 R40, R40, 0x3, RZ ;  /* 0x0000000328287819 */ /* 0x000fe400000012ff */
[----:B------:R-:W-:Y:S01]  /*d8b0*/  SHF.R.U64 R36, R36, 0x3, RZ ;  /* 0x0000000324247819 */ /* 0x000fe200000012ff */
[--C-:B------:R-:W-:Y:S01]  /*d8c0*/  IMAD.X R29, RZ, RZ, R17.reuse, P3 ;  /* 0x000000ffff1d7224 */ /* 0x100fe200018e0611 */
[----:B------:R-:W-:Y:S02]  /*d8d0*/  SHF.R.U64 R32, R32, 0x3, RZ ;  /* 0x0000000320207819 */ /* 0x000fe400000012ff */
[----:B------:R-:W-:Y:S01]  /*d8e0*/  LOP3.LUT R16, R11, R16, RZ, 0x3c, !PT ;  /* 0x000000100b107212 */ /* 0x000fe200078e3cff */
[----:B0-----:R0:W-:Y:S01]  /*d8f0*/  @!P2 ST.E desc[UR60][R48.64], R2 ;  /* 0x000000023000a985 */ /* 0x0011e2000c10193c */
[----:B------:R-:W-:Y:S01]  /*d900*/  LOP3.LUT R40, R40, R41, RZ, 0x3c, !PT ;  /* 0x0000002928287212 */ /* 0x000fe200078e3cff */
[--C-:B------:R-:W-:Y:S01]  /*d910*/  IMAD.X R41, RZ, RZ, R17.reuse, P6 ;  /* 0x000000ffff297224 */ /* 0x100fe200030e0611 */
[----:B------:R-:W-:Y:S01]  /*d920*/  LOP3.LUT R36, R36, R37, RZ, 0x3c, !PT ;  /* 0x0000002524247212 */ /* 0x000fe200078e3cff */
[----:B-1----:R1:W-:Y:S01]  /*d930*/  @!P0 ST.E desc[UR60][R50.64], R0 ;  /* 0x0000000032008985 */ /* 0x0023e2000c10193c */
[----:B------:R-:W-:Y:S01]  /*d940*/  LOP3.LUT R32, R32, R33, RZ, 0x3c, !PT ;  /* 0x0000002120207212 */ /* 0x000fe200078e3cff */
[--C-:B------:R-:W-:Y:S01]  /*d950*/  IMAD.X R37, RZ, RZ, R17.reuse, P5 ;  /* 0x000000ffff257224 */ /* 0x100fe200028e0611 */
[----:B------:R-:W-:Y:S01]  /*d960*/  LOP3.LUT R12, R15, 0x380, RZ, 0xc0, !PT ;  /* 0x000003800f0c7812 */ /* 0x000fe200078ec0ff */
[----:B------:R-:W-:Y:S01]  /*d970*/  IMAD.X R33, RZ, RZ, R17, P4 ;  /* 0x000000ffff217224 */ /* 0x000fe200020e0611 */
[----:B------:R2:W5:Y:S01]  /*d980*/  LD.E.128 R24, desc[UR60][R16.64] ;  /* 0x0000003c10187980 */ /* 0x000562000c101d00 */
[----:B------:R-:W-:Y:S01]  /*d990*/  LOP3.LUT R4, R5, 0x380, RZ, 0xc0, !PT ;  /* 0x0000038005047812 */ /* 0x000fe200078ec0ff */
[----:B0-----:R-:W0:Y:S01]  /*d9a0*/  @P1 LDC R49, c[0x0][0xbec] ;  /* 0x0002fb00ff311b82 */ /* 0x001e220000000800 */
[----:B------:R-:W-:Y:S01]  /*d9b0*/  SHF.R.U64 R12, R12, 0x3, RZ ;  /* 0x000000030c0c7819 */ /* 0x000fe200000012ff */
[----:B------:R-:W5:Y:S01]  /*d9c0*/  LD.E.128 R8, desc[UR60][R8.64] ;  /* 0x0000003c08087980 */ /* 0x000f62000c101d00 */
[----:B------:R-:W-:Y:S01]  /*d9d0*/  SHF.R.U64 R4, R4, 0x3, RZ ;  /* 0x0000000304047819 */ /* 0x000fe200000012ff */
[----:B-1----:R-:W-:Y:S01]  /*d9e0*/  IMAD R0, R21, UR4, RZ ;  /* 0x0000000415007c24 */ /* 0x002fe2000f8e02ff */
[----:B------:R-:W-:Y:S01]  /*d9f0*/  LOP3.LUT R12, R12, R15, RZ, 0x3c, !PT ;  /* 0x0000000f0c0c7212 */ /* 0x000fe200078e3cff */
[----:B------:R-:W5:Y:S01]  /*da00*/  LD.E.128 R40, desc[UR60][R40.64] ;  /* 0x0000003c28287980 */ /* 0x000f62000c101d00 */
[----:B--2---:R-:W-:Y:S01]  /*da10*/  IMAD.WIDE.U32 R16, R23, UR4, RZ ;  /* 0x0000000417107c25 */ /* 0x004fe2000f8e00ff */
[----:B------:R-:W-:-:S02]  /*da20*/  LOP3.LUT R28, R4, R5, RZ, 0x3c, !PT ;  /* 0x00000005041c7212 */ /* 0x000fc400078e3cff */
[----:B------:R-:W5:Y:S01]  /*da30*/  LD.E.128 R4, desc[UR60][R6.64] ;  /* 0x0000003c06047980 */ /* 0x000f62000c101d00 */
[----:B------:R-:W-:Y:S01]  /*da40*/  IMAD R21, R23, UR5, R0 ;  /* 0x0000000517157c24 */ /* 0x000fe2000f8e0200 */
[----:B------:R-:W-:Y:S01]  /*da50*/  ULDC.64 UR4, c[0x0][0xae8] ;  /* 0x0002ba0000047ab9 */ /* 0x000fe20000000a00 */
[----:B------:R-:W1:Y:S01]  /*da60*/  @P1 LDC R23, c[0x0][0xbf0] ;  /* 0x0002fc00ff171b82 */ /* 0x000e620000000800 */
[----:B------:R-:W5:Y:S01]  /*da70*/  LD.E.128 R12, desc[UR60][R12.64] ;  /* 0x0000003c0c0c7980 */ /* 0x000f62000c101d00 */
[----:B------:R-:W-:Y:S02]  /*da80*/  IMAD.IADD R17, R17, 0x1, R21 ;  /* 0x0000000111117824 */ /* 0x000fe400078e0215 */
[----:B------:R-:W-:Y:S01]  /*da90*/  IMAD R21, R162, 0x20, R165 ;  /* 0x00000020a2157824 */ /* 0x000fe200078e02a5 */
[----:B------:R-:W5:Y:S01]  /*daa0*/  LD.E.128 R36, desc[UR60][R36.64] ;  /* 0x0000003c24247980 */ /* 0x000f62000c101d00 */
[----:B------:R-:W-:Y:S02]  /*dab0*/  IMAD R0, R44, UR4, RZ ;  /* 0x000000042c007c24 */ /* 0x000fe4000f8e02ff */
[----:B------:R-:W-:Y:S01]  /*dac0*/  IMAD.IADD R44, R18, 0x1, R21 ;  /* 0x00000001122c7824 */ /* 0x000fe200078e0215 */
[----:B------:R-:W5:Y:S01]  /*dad0*/  LD.E.128 R32, desc[UR60][R32.64] ;  /* 0x0000003c20207980 */ /* 0x000f62000c101d00 */
[----:B------:R-:W-:-:S02]  /*dae0*/  IMAD R21, R163, UR5, R0 ;  /* 0x00000005a3157c24 */ /* 0x000fc4000f8e0200 */
[----:B------:R-:W-:Y:S01]  /*daf0*/  IMAD.WIDE.U32 R16, R163, UR4, R16 ;  /* 0x00000004a3107c25 */ /* 0x000fe2000f8e0010 */
[----:B------:R-:W-:Y:S01]  /*db00*/  ULDC.64 UR4, c[0x0][0xaf0] ;  /* 0x0002bc0000047ab9 */ /* 0x000fe20000000a00 */
[----:B------:R-:W5:Y:S02]  /*db10*/  LD.E.128 R28, desc[UR60][R28.64] ;  /* 0x0000003c1c1c7980 */ /* 0x000f64000c101d00 */
[----:B0-----:R-:W-:Y:S01]  /*db20*/  @P1 IMAD.HI.U32 R0, R44, R49, RZ ;  /* 0x000000312c001227 */ /* 0x001fe200078e00ff */
[----:B------:R-:W-:Y:S01]  /*db30*/  @!PT LDS RZ, [RZ] ;  /* 0x00000000fffff984 */ /* 0x000fe20000000800 */
[----:B------:R-:W-:Y:S01]  /*db40*/  @!PT LDS RZ, [RZ] ;  /* 0x00000000fffff984 */ /* 0x000fe20000000800 */
[----:B------:R-:W-:Y:S01]  /*db50*/  @!PT LDS RZ, [RZ] ;  /* 0x00000000fffff984 */ /* 0x000fe20000000800 */
[----:B------:R-:W-:Y:S01]  /*db60*/  @!PT LDS RZ, [RZ] ;  /* 0x00000000fffff984 */ /* 0x000fe20000000800 */
[----:B------:R0:W-:Y:S06]  /*db70*/  MEMBAR.ALL.CTA ;  /* 0x0000000000007992 */ /* 0x0001ec0000008000 */
[----:B0-----:R-:W0:Y:S01]  /*db80*/  FENCE.VIEW.ASYNC.S ;  /* 0x00000000000073c6 */ /* 0x001e220000000000 */
[----:B------:R-:W-:-:S02]  /*db90*/  IMAD.IADD R17, R17, 0x1, R21 ;  /* 0x0000000111117824 */ /* 0x000fc400078e0215 */
[----:B------:R-:W-:Y:S02]  /*dba0*/  IMAD.MOV.U32 R21, RZ, RZ, R44 ;  /* 0x000000ffff157224 */ /* 0x000fe400078e002c */
[----:B------:R-:W-:Y:S01]  /*dbb0*/  IMAD R2, R20, UR4, RZ ;  /* 0x0000000414027c24 */ /* 0x000fe2000f8e02ff */
[----:B-1----:R-:W-:Y:S01]  /*dbc0*/  @P1 SHF.R.U32.HI R21, RZ, R23, R0 ;  /* 0x00000017ff151219 */ /* 0x002fe20000011600 */
[----:B------:R-:W-:-:S03]  /*dbd0*/  IMAD.WIDE.U32 R16, R53, UR4, R16 ;  /* 0x0000000435107c25 */ /* 0x000fc6000f8e0010 */
[--C-:B------:R-:W-:Y:S01]  /*dbe0*/  SHF.R.S32.HI R0, RZ, 0x1f, R21.reuse ;  /* 0x0000001fff007819 */ /* 0x100fe20000011415 */
        /* <DEDUP_REMOVED lines=10> */
[----:B------:R-:W-:Y:S02]  /*dc90*/  IMAD.IADD R17, R17, 0x1, R49 ;  /* 0x0000000111117824 */ /* 0x000fe400078e0231 */
[----:B------:R-:W-:Y:S02]  /*dca0*/  IMAD R2, R0, UR4, RZ ;  /* 0x0000000400027c24 */ /* 0x000fe4000f8e02ff */
[----:B------:R-:W-:Y:S02]  /*dcb0*/  IMAD.IADD R44, R165, 0x1, R18 ;  /* 0x00000001a52c7824 */ /* 0x000fe400078e0212 */
[----:B------:R-:W-:-:S02]  /*dcc0*/  IMAD R21, R23, UR5, R2 ;  /* 0x0000000517157c24 */ /* 0x000fc4000f8e0202 */
[----:B------:R-:W-:Y:S01]  /*dcd0*/  IMAD.WIDE.U32 R16, R23, UR4, R16 ;  /* 0x0000000417107c25 */ /* 0x000fe2000f8e0010 */
[CC--:B------:R-:W-:Y:S01]  /*dce0*/  ISETP.GE.AND P2, PT, R44.reuse, R55.reuse, PT ;  /* 0x000000372c00720c */ /* 0x0c0fe20003f46270 */
[----:B------:R-:W-:Y:S02]  /*dcf0*/  ULDC.64 UR4, c[0x0][0xa80] ;  /* 0x0002a00000047ab9 */ /* 0x000fe40000000a00 */
[----:B------:R-:W-:Y:S01]  /*dd00*/  VIADD R0, R44, 0x20 ;  /* 0x000000202c007836 */ /* 0x000fe20000000000 */
[----:B------:R-:W-:Y:S01]  /*dd10*/  LEA R18, P3, R16, UR4, 0x1 ;  /* 0x0000000410127c11 */ /* 0x000fe2000f8608ff */
[----:B------:R-:W-:Y:S02]  /*dd20*/  IMAD.IADD R17, R17, 0x1, R21 ;  /* 0x0000000111117824 */ /* 0x000fe400078e0215 */
[----:B------:R-:W-:Y:S01]  /*dd30*/  VIADD R3, R3, 0x2a820 ;  /* 0x0002a82003037836 */ /* 0x000fe20000000000 */
[----:B------:R-:W-:Y:S01]  /*dd40*/  ISETP.GE.AND P0, PT, R0, R55, PT ;  /* 0x000000370000720c */ /* 0x000fe20003f06270 */
[----:B------:R-:W-:Y:S01]  /*dd50*/  VIADD R0, R44, 0x40 ;  /* 0x000000402c007836 */ /* 0x000fe20000000000 */
[----:B------:R-:W-:-:S02]  /*dd60*/  LEA.HI.X R20, R16, UR5, R17, 0x1, P3 ;  /* 0x0000000510147c11 */ /* 0x000fc400098f0c11 */
[----:B------:R-:W-:Y:S01]  /*dd70*/  PRMT R3, RZ, 0x654, R3 ;  /* 0x00000654ff037816 */ /* 0x000fe20000000003 */
[----:B0-----:R0:W1:Y:S01]  /*dd80*/  SHFL.IDX PT, R16, R18, RZ, 0x181f ;  /* 0x00181fff12107589 */ /* 0x00106200000e0000 */
[----:B------:R-:W-:Y:S01]  /*dd90*/  ISETP.GE.AND P1, PT, R0, R55, PT ;  /* 0x000000370000720c */ /* 0x000fe20003f26270 */
[----:B------:R-:W-:Y:S01]  /*dda0*/  BSSY B1, `(.L_x_1430) ;  /* 0x000000d000017945 */ /* 0x000fe20003800000 */
[----:B------:R0:W-:Y:S01]  /*ddb0*/  SYNCS.ARRIVE.TRANS64.RED.A1T0 RZ, [R3+URZ], RZ ;  /* 0x000000ff03ff79a7 */ /* 0x0001e2000810043f */
[----:B------:R0:W2:Y:S02]  /*ddc0*/  SHFL.IDX PT, R0, R20, RZ, 0x181f ;  /* 0x00181fff14007589 */ /* 0x0000a400000e0000 */
[----:B------:R-:W-:Y:S08]  /*ddd0*/  @P2 BRA `(.L_x_1431) ;  /* 0x0000000000242947 */ /* 0x000ff00003800000 */
[----:B------:R-:W-:Y:S02]  /*dde0*/  ULDC UR4, c[0x0][0xac8] ;  /* 0x0002b20000047ab9 */ /* 0x000fe40000000800 */
[----:B------:R-:W-:Y:S02]  /*ddf0*/  ISETP.GE.AND P2, PT, R160, UR4, PT ;  /* 0x00000004a0007c0c */ /* 0x000fe4000bf46270 */
[----:B------:R-:W-:-:S11]  /*de00*/  ISETP.GE.AND P3, PT, R161, UR4, PT ;  /* 0x00000004a1007c0c */ /* 0x000fd6000bf66270 */
[CC--:B-1----:R-:W-:Y:S02]  /*de10*/  @!P2 LEA R2, P4, R160.reuse, R16.reuse, 0x1 ;  /* 0x00000010a002a211 */ /* 0x0c2fe400078808ff */
[C---:B------:R-:W-:Y:S02]  /*de20*/  @!P3 LEA R16, P5, R161.reuse, R16, 0x1 ;  /* 0x00000010a110b211 */ /* 0x040fe400078a08ff */
[-C--:B0-2---:R-:W-:Y:S02]  /*de30*/  @!P2 LEA.HI.X R3, R160, R0.reuse, R173, 0x1, P4 ;  /* 0x00000000a003a211 */ /* 0x085fe400020f0cad */
[----:B------:R-:W-:-:S03]  /*de40*/  @!P3 LEA.HI.X R17, R161, R0, R172, 0x1, P5 ;  /* 0x00000000a111b211 */ /* 0x000fc600028f0cac */
[----:B-----5:R3:W-:Y:S04]  /*de50*/  @!P2 ST.E.128 desc[UR60][R2.64], R24 ;  /* 0x000000180200a985 */ /* 0x0207e8000c101d3c */
[----:B------:R3:W-:Y:S02]  /*de60*/  @!P3 ST.E.128 desc[UR60][R16.64], R40 ;  /* 0x000000281000b985 */ /* 0x0007e4000c101d3c */
.L_x_1431:
[----:B------:R-:W-:Y:S05]  /*de70*/  BSYNC B1 ;  /* 0x0000000000017941 */ /* 0x000fea0003800000 */
.L_x_1430:
[----:B--2---:R2:W4:Y:S01]  /*de80*/  SHFL.IDX PT, R0, R20, 0x1, 0x181f ;  /* 0x00381f0014007f89 */ /* 0x00452200000e0000 */
[----:B------:R-:W-:Y:S03]  /*de90*/  BSSY B1, `(.L_x_1432) ;  /* 0x000000c000017945 */ /* 0x000fe60003800000 */
[----:B-1-3--:R2:W1:Y:S01]  /*dea0*/  SHFL.IDX PT, R16, R18, 0x1, 0x181f ;  /* 0x00381f0012107f89 */ /* 0x00a46200000e0000 */
[----:B------:R-:W-:Y:S05]  /*deb0*/  @P0 BRA `(.L_x_1433) ;  /* 0x0000000000240947 */ /* 0x000fea0003800000 */
[----:B------:R-:W-:Y:S02]  /*dec0*/  ULDC UR4, c[0x0][0xac8] ;  /* 0x0002b20000047ab9 */ /* 0x000fe40000000800 */
[----:B------:R-:W-:Y:S02]  /*ded0*/  ISETP.GE.AND P3, PT, R160, UR4, PT ;  /* 0x00000004a0007c0c */ /* 0x000fe4000bf66270 */
[----:B------:R-:W-:-:S11]  /*dee0*/  ISETP.GE.AND P4, PT, R161, UR4, PT ;  /* 0x00000004a1007c0c */ /* 0x000fd6000bf86270 */
[CC--:B-1----:R-:W-:Y:S02]  /*def0*/  @!P3 LEA R2, P0, R160.reuse, R16.reuse, 0x1 ;  /* 0x00000010a002b211 */ /* 0x0c2fe400078008ff */
[C---:B------:R-:W-:Y:S02]  /*df00*/  @!P4 LEA R16, P2, R161.reuse, R16, 0x1 ;  /* 0x00000010a110c211 */ /* 0x040fe400078408ff */
[-C--:B0---4-:R-:W-:Y:S02]  /*df10*/  @!P3 LEA.HI.X R3, R160, R0.reuse, R173, 0x1, P0 ;  /* 0x00000000a003b211 */ /* 0x091fe400000f0cad */
[----:B------:R-:W-:-:S03]  /*df20*/  @!P4 LEA.HI.X R17, R161, R0, R172, 0x1, P2 ;  /* 0x00000000a111c211 */ /* 0x000fc600010f0cac */
[----:B-----5:R3:W-:Y:S04]  /*df30*/  @!P3 ST.E.128 desc[UR60][R2.64], R12 ;  /* 0x0000000c0200b985 */ /* 0x0207e8000c101d3c */
[----:B------:R3:W-:Y:S02]  /*df40*/  @!P4 ST.E.128 desc[UR60][R16.64], R36 ;  /* 0x000000241000c985 */ /* 0x0007e4000c101d3c */
.L_x_1433:
[----:B------:R-:W-:Y:S05]  /*df50*/  BSYNC B1 ;  /* 0x0000000000017941 */ /* 0x000fea0003800000 */
.L_x_1432:
[----:B----4-:R4:W0:Y:S01]  /*df60*/  SHFL.IDX PT, R0, R20, 0x2, 0x181f ;  /* 0x00581f0014007f89 */ /* 0x01082200000e0000 */
[----:B------:R-:W-:Y:S03]  /*df70*/  BSSY B1, `(.L_x_1434) ;  /* 0x000000c000017945 */ /* 0x000fe60003800000 */
[----:B---3-5:R4:W3:Y:S01]  /*df80*/  SHFL.IDX PT, R12, R18, 0x2, 0x181f ;  /* 0x00581f00120c7f89 */ /* 0x0288e200000e0000 */
[----:B------:R-:W-:Y:S05]  /*df90*/  @P1 BRA `(.L_x_1435) ;  /* 0x0000000000241947 */ /* 0x000fea0003800000 */
[----:B------:R-:W-:Y:S02]  /*dfa0*/  ULDC UR4, c[0x0][0xac8] ;  /* 0x0002b20000047ab9 */ /* 0x000fe40000000800 */
        /* <DEDUP_REMOVED lines=8> */
.L_x_1435:
[----:B------:R-:W-:Y:S05]  /*e030*/  BSYNC B1 ;  /* 0x0000000000017941 */ /* 0x000fea0003800000 */
.L_x_1434:
[----:B0-----:R-:W-:Y:S01]  /*e040*/  VIADD R0, R44, 0x60 ;  /* 0x000000602c007836 */ /* 0x001fe20000000000 */
[----:B--2-4-:R-:W0:Y:S04]  /*e050*/  SHFL.IDX PT, R20, R20, 0x3, 0x181f ;  /* 0x00781f0014147f89 */ /* 0x014e2800000e0000 */
        /* <DEDUP_REMOVED lines=10> */
[----:B----4-:R-:W-:-:S04]  /*e100*/  LEA R2, P0, R161, R18, 0x1 ;  /* 0x00000012a1027211 */ /* 0x010fc800078008ff */
[----:B------:R-:W-:-:S05]  /*e110*/  LEA.HI.X R3, R161, R20, R172, 0x1, P0 ;  /* 0x00000014a1037211 */ /* 0x000fca00000f0cac */
[----:B------:R0:W-:Y:S01]  /*e120*/  ST.E.128 desc[UR60][R2.64], R28 ;  /* 0x0000001c02007985 */ /* 0x0001e2000c101d3c */
[----:B------:R-:W-:Y:S05]  /*e130*/  BRA `(.L_x_1436) ;  /* 0x0000000800b07947 */ /* 0x000fea0003800000 */
.L_x_1428:
[----:B------:R-:W2:Y:S08]  /*e140*/  LDC.64 R4, c[0x0][0xc00] ;  /* 0x00030000ff047b82 */ /* 0x000eb00000000a00 */
[----:B0-----:R-:W0:Y:S01]  /*e150*/  LDC.64 R2, c[0x0][0xc00] ;  /* 0x00030000ff027b82 */ /* 0x001e220000000a00 */
[----:B------:R-:W-:Y:S01]  /*e160*/  ULDC UR4, c[0x0][0xa88] ;  /* 0x0002a20000047ab9 */ /* 0x000fe20000000800 */
[----:B------:R-:W-:-:S06]  /*e170*/  IMAD.MOV.U32 R6, RZ, RZ, RZ ;  /* 0x000000ffff067224 */ /* 0x000fcc00078e00ff */
[----:B------:R-:W3:Y:S01]  /*e180*/  LDC R17, c[0x0][0xbe8] ;  /* 0x0002fa00ff117b82 */ /* 0x000ee20000000800 */
[----:B--2---:R-:W-:-:S04]  /*e190*/  ISETP.NE.U32.AND P0, PT, R4, RZ, PT ;  /* 0x000000ff0400720c */ /* 0x004fc80003f05070 */
[----:B------:R-:W-:-:S03]  /*e1a0*/  ISETP.NE.AND.EX P0, PT, R5, RZ, PT, P0 ;  /* 0x000000ff0500720c */ /* 0x000fc60003f05300 */
[----:B------:R-:W2:Y:S01]  /*e1b0*/  LDC.64 R4, c[0x0][0xc08] ;  /* 0x00030200ff047b82 */ /* 0x000ea20000000a00 */
[----:B0-----:R-:W-:-:S04]  /*e1c0*/  IMAD.WIDE R2, R164, 0x4, R2 ;  /* 0x00000004a4027825 */ /* 0x001fc800078e0202 */
[----:B------:R-:W-:-:S05]  /*e1d0*/  IMAD.U32 R0, RZ, RZ, UR4 ;  /* 0x00000004ff007e24 */ /* 0x000fca000f8e00ff */
[----:B------:R0:W5:Y:S01]  /*e1e0*/  @P0 LDG.E R6, desc[UR60][R2.64] ;  /* 0x0000003c02060981 */ /* 0x000162000c1e1900 */
[----:B--2---:R-:W-:-:S04]  /*e1f0*/  ISETP.NE.U32.AND P1, PT, R4, RZ, PT ;  /* 0x000000ff0400720c */ /* 0x004fc80003f25070 */
[----:B------:R-:W-:-:S13]  /*e200*/  ISETP.NE.AND.EX P1, PT, R5, RZ, PT, P1 ;  /* 0x000000ff0500720c */ /* 0x000fda0003f25310 */
[----:B------:R-:W2:Y:S02]  /*e210*/  @P1 LDC.64 R4, c[0x0][0xc08] ;  /* 0x00030200ff041b82 */ /* 0x000ea40000000a00 */
[----:B--2---:R-:W-:-:S05]  /*e220*/  @P1 IMAD.WIDE R4, R164, 0x4, R4 ;  /* 0x00000004a4041825 */ /* 0x004fca00078e0204 */
[----:B------:R0:W5:Y:S01]  /*e230*/  @P1 LDG.E R0, desc[UR60][R4.64] ;  /* 0x0000003c04001981 */ /* 0x000162000c1e1900 */
[----:B---3--:R-:W-:Y:S02]  /*e240*/  ISETP.NE.AND P2, PT, R17, 0x1, PT ;  /* 0x000000011100780c */ /* 0x008fe40003f45270 */
[----:B------:R-:W-:Y:S02]  /*e250*/  ISETP.GE.AND P3, PT, R174, 0x80, PT ;  /* 0x00000080ae00780c */ /* 0x000fe40003f66270 */
[----:B------:R-:W-:-:S09]  /*e260*/  SHF.R.S32.HI R7, RZ, 0x1f, R164 ;  /* 0x0000001fff077819 */ /* 0x000fd200000114a4 */
[----:B------:R-:W2:Y:S08]  /*e270*/  @P2 LDC R16, c[0x0][0xbec] ;  /* 0x0002fb00ff102b82 */ /* 0x000eb00000000800 */
[----:B------:R-:W3:Y:S01]  /*e280*/  @P2 LDC R21, c[0x0][0xbf0] ;  /* 0x0002fc00ff152b82 */ /* 0x000ee20000000800 */
[----:B0-----:R-:W-:Y:S05]  /*e290*/  @P1 BRA `(.L_x_1437) ;  /* 0x0000000000101947 */ /* 0x001fea0003800000 */
[----:B------:R-:W-:Y:S05]  /*e2a0*/  @!P0 BRA `(.L_x_1437) ;  /* 0x00000000000c8947 */ /* 0x000fea0003800000 */
[----:B------:R-:W4:Y:S04]  /*e2b0*/  LDG.E R5, desc[UR60][R2.64] ;  /* 0x0000003c02057981 */ /* 0x000f28000c1e1900 */
[----:B-----5:R-:W4:Y:S02]  /*e2c0*/  LDG.E R0, desc[UR60][R2.64+0x4] ;  /* 0x0000043c02007981 */ /* 0x020f24000c1e1900 */
[----:B----4-:R-:W-:-:S07]  /*e2d0*/  IMAD.IADD R0, R0, 0x1, -R5 ;  /* 0x0000000100007824 */ /* 0x010fce00078e0a05 */
.L_x_1437:
[----:B------:R-:W-:Y:S01]  /*e2e0*/  BSSY B1, `(.L_x_1438) ;  /* 0x000002d000017945 */ /* 0x000fe20003800000 */
[----:B------:R-:W-:Y:S02]  /*e2f0*/  SHF.R.S32.HI R10, RZ, 0x1f, R163 ;  /* 0x0000001fff0a7819 */ /* 0x000fe400000114a3 */
[----:B------:R-:W-:Y:S02]  /*e300*/  SEL R13, R164, RZ, !P0 ;  /* 0x000000ffa40d7207 */ /* 0x000fe40004000000 */
[----:B------:R-:W-:Y:S02]  /*e310*/  SEL R12, R7, RZ, !P0 ;  /* 0x000000ff070c7207 */ /* 0x000fe40004000000 */
[----:B-----5:R-:W-:Y:S01]  /*e320*/  SHF.R.S32.HI R11, RZ, 0x1f, R6 ;  /* 0x0000001fff0b7819 */ /* 0x020fe20000011406 */
[----:B------:R-:W-:Y:S06]  /*e330*/  @P3 BRA `(.L_x_1439) ;  /* 0x00000000009c3947 */ /* 0x000fec0003800000 */
[----:B------:R-:W0:Y:S01]  /*e340*/  S2R R3, SR_TID.X ;  /* 0x0000000000037919 */ /* 0x000e220000002100 */
[----:B------:R-:W4:Y:S02]  /*e350*/  LDC R14, c[0x0][0xbe8] ;  /* 0x0002fa00ff0e7b82 */ /* 0x000f240000000800 */
[----:B----4-:R-:W-:Y:S01]  /*e360*/  IMAD R2, R0, R14, RZ ;  /* 0x0000000e00027224 */ /* 0x010fe200078e02ff */
[----:B0-----:R-:W-:-:S04]  /*e370*/  IADD3 R9, R18, -0x80, R3 ;  /* 0xffffff8012097810 */ /* 0x001fc80007ffe003 */
        /* <DEDUP_REMOVED lines=9> */
[----:B------:R-:W0:Y:S01]  /*e410*/  @P0 LDC R4, c[0x0][0xbec] ;  /* 0x0002fb00ff040b82 */ /* 0x000e220000000800 */
[----:B------:R-:W-:Y:S01]  /*e420*/  IMAD R7, R163, UR5, R8 ;  /* 0x00000005a3077c24 */ /* 0x000fe2000f8e0208 */
[----:B------:R-:W-:-:S03]  /*e430*/  ULDC.64 UR4, c[0x0][0xb98] ;  /* 0x0002e60000047ab9 */ /* 0x000fc60000000a00 */
[----:B------:R-:W-:-:S03]  /*e440*/  IMAD.IADD R3, R3, 0x1, R7 ;  /* 0x0000000103037824 */ /* 0x000fc600078e0207 */
[----:B------:R-:W4:Y:S01]  /*e450*/  @P0 LDC R15, c[0x0][0xbf0] ;  /* 0x0002fc00ff0f0b82 */ /* 0x000f220000000800 */
[----:B------:R-:W-:-:S04]  /*e460*/  IMAD.WIDE.U32 R2, R13, UR4, R2 ;  /* 0x000000040d027c25 */ /* 0x000fc8000f8e0002 */
[----:B0-----:R-:W-:-:S05]  /*e470*/  @P0 IMAD.HI.U32 R4, R9, R4, RZ ;  /* 0x0000000409040227 */ /* 0x001fca00078e00ff */
[----:B----4-:R-:W-:Y:S01]  /*e480*/  @P0 SHF.R.U32.HI R5, RZ, R15, R4 ;  /* 0x0000000fff050219 */ /* 0x010fe20000011604 */
[----:B------:R-:W-:-:S03]  /*e490*/  IMAD R4, R12, UR4, RZ ;  /* 0x000000040c047c24 */ /* 0x000fc6000f8e02ff */
[----:B------:R-:W-:Y:S01]  /*e4a0*/  IADD3 R2, P0, R5, R2, RZ ;  /* 0x0000000205027210 */ /* 0x000fe20007f1e0ff */
[----:B------:R-:W-:Y:S02]  /*e4b0*/  IMAD.MOV R7, RZ, RZ, -R5 ;  /* 0x000000ffff077224 */ /* 0x000fe400078e0a05 */
[----:B------:R-:W-:Y:S01]  /*e4c0*/  IMAD R8, R13, UR5, R4 ;  /* 0x000000050d087c24 */ /* 0x000fe2000f8e0204 */
[----:B------:R-:W-:Y:S01]  /*e4d0*/  ULDC.64 UR4, c[0x0][0xb88] ;  /* 0x0002e20000047ab9 */ /* 0x000fe20000000a00 */
[----:B------:R-:W-:Y:S01]  /*e4e0*/  IMAD R7, R14, R7, R9 ;  /* 0x000000070e077224 */ /* 0x000fe200078e0209 */
[----:B------:R-:W-:-:S04]  /*e4f0*/  SHF.R.S32.HI R9, RZ, 0x1f, R5 ;  /* 0x0000001fff097819 */ /* 0x000fc80000011405 */
        /* <DEDUP_REMOVED lines=11> */
.L_x_1439:
[----:B------:R-:W-:Y:S05]  /*e5b0*/  BSYNC B1 ;  /* 0x0000000000017941 */ /* 0x000fea0003800000 */
.L_x_1438:
[----:B------:R-:W-:Y:S01]  /*e5c0*/  ULDC.64 UR4, c[0x0][0xaa0] ;  /* 0x0002a80000047ab9 */ /* 0x000fe20000000a00 */
[----:B------:R-:W-:Y:S01]  /*e5d0*/  IMAD R7, R162, 0x20, R165 ;  /* 0x00000020a2077824 */ /* 0x000fe200078e02a5 */
[----:B------:R-:W-:Y:S01]  /*e5e0*/  BSSY B1, `(.L_x_1440) ;  /* 0x0000037000017945 */ /* 0x000fe20003800000 */
[----:B0-----:R-:W-:Y:S02]  /*e5f0*/  IMAD R3, R11, UR4, RZ ;  /* 0x000000040b037c24 */ /* 0x001fe4000f8e02ff */
[----:B------:R-:W-:Y:S02]  /*e600*/  IMAD.IADD R9, R18, 0x1, R7 ;  /* 0x0000000112097824 */ /* 0x000fe400078e0207 */
[C---:B------:R-:W-:Y:S02]  /*e610*/  IMAD R5, R6.reuse, UR5, R3 ;  /* 0x0000000506057c24 */ /* 0x040fe4000f8e0203 */
[----:B------:R-:W-:Y:S01]  /*e620*/  IMAD.WIDE.U32 R2, R6, UR4, RZ ;  /* 0x0000000406027c25 */ /* 0x000fe2000f8e00ff */
[----:B------:R-:W-:-:S03]  /*e630*/  ULDC.64 UR4, c[0x0][0xae8] ;  /* 0x0002ba0000047ab9 */ /* 0x000fc60000000a00 */
[----:B------:R-:W-:Y:S02]  /*e640*/  IMAD.IADD R3, R3, 0x1, R5 ;  /* 0x0000000103037824 */ /* 0x000fe400078e0205 */
[----:B------:R-:W-:Y:S02]  /*e650*/  IMAD R6, R10, UR4, RZ ;  /* 0x000000040a067c24 */ /* 0x000fe4000f8e02ff */
[----:B--2---:R-:W-:-:S04]  /*e660*/  @P2 IMAD.HI.U32 R4, R9, R16, RZ ;  /* 0x0000001009042227 */ /* 0x004fc800078e00ff */
[C---:B------:R-:W-:Y:S02]  /*e670*/  IMAD R7, R163.reuse, UR5, R6 ;  /* 0x00000005a3077c24 */ /* 0x040fe4000f8e0206 */
[----:B------:R-:W-:Y:S01]  /*e680*/  IMAD.WIDE.U32 R2, R163, UR4, R2 ;  /* 0x00000004a3027c25 */ /* 0x000fe2000f8e0002 */
[----:B------:R-:W-:-:S03]  /*e690*/  ULDC.64 UR4, c[0x0][0xaf0] ;  /* 0x0002bc0000047ab9 */ /* 0x000fc60000000a00 */
[----:B------:R-:W-:Y:S01]  /*e6a0*/  IMAD.MOV.U32 R5, RZ, RZ, R9 ;  /* 0x000000ffff057224 */ /* 0x000fe200078e0009 */
[----:B---3--:R-:W-:Y:S01]  /*e6b0*/  @P2 SHF.R.U32.HI R5, RZ, R21, R4 ;  /* 0x00000015ff052219 */ /* 0x008fe20000011604 */
        /* <DEDUP_REMOVED lines=16> */
[----:B------:R-:W-:Y:S02]  /*e7c0*/  IMAD.IADD R18, R165, 0x1, R18 ;  /* 0x00000001a5127824 */ /* 0x000fe400078e0212 */
        /* <DEDUP_REMOVED lines=24> */
.L_x_1441:
[----:B------:R-:W-:Y:S05]  /*e950*/  BSYNC B1 ;  /* 0x0000000000017941 */ /* 0x000fea0003800000 */
.L_x_1440:
        /* <DEDUP_REMOVED lines=13> */
.L_x_1443:
[----:B------:R-:W-:Y:S05]  /*ea30*/  BSYNC B1 ;  /* 0x0000000000017941 */ /* 0x000fea0003800000 */
.L_x_1442:
        /* <DEDUP_REMOVED lines=13> */
.L_x_1445:
[----:B------:R-:W-:Y:S05]  /*eb10*/  BSYNC B1 ;  /* 0x0000000000017941 */ /* 0x000fea0003800000 */
.L_x_1444:
        /* <DEDUP_REMOVED lines=14> */
.L_x_1436:
[----:B------:R-:W-:Y:S05]  /*ec00*/  BSYNC B0 ;  /* 0x0000000000007941 */ /* 0x000fea0003800000 */
.L_x_1427:
[----:B------:R-:W-:Y:S02]  /*ec10*/  ULDC UR4, c[0x0][0xc3c] ;  /* 0x00030f0000047ab9 */ /* 0x000fe40000000800 */
[----:B-1----:R-:W-:-:S13]  /*ec20*/  ISETP.GE.AND P0, PT, R47, UR4, PT ;  /* 0x000000042f007c0c */ /* 0x002fda000bf06270 */
[----:B------:R-:W-:Y:S05]  /*ec30*/  @!P0 BRA `(.L_x_1446) ;  /* 0xffffff2000708947 */ /* 0x000fea000383ffff */
[----:B------:R-:W-:Y:S05]  /*ec40*/  EXIT ;  /* 0x000000000000794d */ /* 0x000fea0003800000 */
.L_x_1345:
[----:B------:R-:W-:-:S08]  /*ec50*/  NOP ;  /* 0x0000000000007918 */ /* 0x000fd00000000000 */
[----:B0-----:R-:W0:-:S00]  /*ec60*/  USETMAXREG.DEALLOC.CTAPOOL 0x18 ;  /* 0x00000018000079c8 */ /* 0x001e0000080e0500 */
        /* <DEDUP_REMOVED lines=13> */
[----:B------:R-:W2:Y:S01]  /*ed40*/  LDS.128 R16, [UR4+0x2a8d0] ;  /* 0x02a8d004ff107984 */ /* 0x000ea20008000c00 */
[----:B------:R-:W-:Y:S06]  /*ed50*/  BAR.ARV 0x4, 0x180 ;  /* 0x0106000000007b1d */ /* 0x000fec0000002000 */
[----:B------:R-:W-:Y:S05]  /*ed60*/  BRA `(.L_x_1448) ;  /* 0x0000000800887947 */ /* 0x000fea0003800000 */
.L_x_1447:
[----:B------:R-:W1:Y:S01]  /*ed70*/  S2R R0, SR_TID.X ;  /* 0x0000000000007919 */ /* 0x000e620000002100 */
[----:B------:R-:W-:Y:S01]  /*ed80*/  ULDC UR4, c[0x0][0xc3c] ;  /* 0x00030f0000047ab9 */ /* 0x000fe20000000800 */
[----:B------:R-:W2:Y:S01]  /*ed90*/  S2UR UR6, SR_CTAID.X ;  /* 0x00000000000679c3 */ /* 0x000ea20000002500 */
[----:B------:R-:W-:Y:S01]  /*eda0*/  ULDC UR5, c[0x0][0xc38] ;  /* 0x00030e0000057ab9 */ /* 0x000fe20000000800 */
[----:B-1----:R-:W-:-:S04]  /*edb0*/  LOP3.LUT R0, R0, 0x1f, RZ, 0xc0, !PT ;  /* 0x0000001f00007812 */ /* 0x002fc800078ec0ff */
[----:B------:R-:W-:-:S04]  /*edc0*/  ISETP.NE.AND P0, PT, R0, 0x1f, PT ;  /* 0x0000001f0000780c */ /* 0x000fc80003f05270 */
[----:B------:R-:W-:-:S13]  /*edd0*/  ISETP.GE.OR P1, PT, R0, UR4, !P0 ;  /* 0x0000000400007c0c */ /* 0x000fda000c726670 */
[----:B0-----:R-:W0:Y:S02]  /*ede0*/  @!P1 LDC.64 R2, c[0x0][0xc80] ;  /* 0x00032000ff029b82 */ /* 0x001e240000000a00 */
[----:B0-----:R-:W-:-:S05]  /*edf0*/  @!P1 IMAD.WIDE.U32 R2, R0, 0x4, R2 ;  /* 0x0000000400029825 */ /* 0x001fca00078e0002 */
[----:B------:R-:W3:Y:S01]  /*ee00*/  @!P1 LDG.E R5, desc[UR60][R2.64] ;  /* 0x0000003c02059981 */ /* 0x000ee2000c1e1900 */
[C---:B------:R-:W-:Y:S01]  /*ee10*/  ISETP.NE.AND P1, PT, R0.reuse, RZ, PT ;  /* 0x000000ff0000720c */ /* 0x040fe20003f25270 */
[----:B------:R-:W-:Y:S01]  /*ee20*/  UMOV UR4, URZ ;  /* 0x0000003f00047c82 */ /* 0x000fe20008000000 */
[C---:B------:R-:W-:Y:S01]  /*ee30*/  ISETP.GE.U32.AND P2, PT, R0.reuse, 0x2, PT ;  /* 0x000000020000780c */ /* 0x040fe20003f46070 */
[----:B------:R-:W-:Y:S01]  /*ee40*/  IMAD.MOV.U32 R16, RZ, RZ, RZ ;  /* 0x000000ffff107224 */ /* 0x000fe200078e00ff */
[C---:B------:R-:W-:Y:S02]  /*ee50*/  ISETP.GE.U32.AND P3, PT, R0.reuse, 0x4, PT ;  /* 0x000000040000780c */ /* 0x040fe40003f66070 */
[C---:B------:R-:W-:Y:S02]  /*ee60*/  ISETP.GE.U32.AND P4, PT, R0.reuse, 0x8, PT ;  /* 0x000000080000780c */ /* 0x040fe40003f86070 */
[----:B------:R-:W-:Y:S01]  /*ee70*/  ISETP.GE.U32.AND P5, PT, R0, 0x10, PT ;  /* 0x000000100000780c */ /* 0x000fe20003fa6070 */
[----:B---3--:R-:W0:Y:S02]  /*ee80*/  SHFL.UP PT, R4, R5, 0x1, RZ ;  /* 0x0420000005047989 */ /* 0x008e2400000e00ff */
        /* <DEDUP_REMOVED lines=17> */
[----:B--2---:R-:W-:-:S13]  /*efa0*/  ISETP.GT.AND P6, PT, R6, UR6, PT ;  /* 0x0000000606007c0c */ /* 0x004fda000bfc4270 */
[----:B------:R-:W-:Y:S05]  /*efb0*/  @P6 BRA `(.L_x_1449) ;  /* 0x00000000009c6947 */ /* 0x000fea0003800000 */
[----:B------:R-:W0:Y:S01]  /*efc0*/  LDC R4, c[0x0][0xc3c] ;  /* 0x00030f00ff047b82 */ /* 0x000e220000000800 */
[----:B------:R-:W-:Y:S01]  /*efd0*/  IMAD.MOV.U32 R6, RZ, RZ, R7 ;  /* 0x000000ffff067224 */ /* 0x000fe200078e0007 */
[----:B------:R-:W-:Y:S01]  /*efe0*/  UMOV UR4, URZ ;  /* 0x0000003f00047c82 */ /* 0x000fe20008000000 */
[----:B------:R-:W-:Y:S01]  /*eff0*/  ULDC UR7, c[0x0][0xc3c] ;  /* 0x00030f0000077ab9 */ /* 0x000fe20000000800 */
[----:B------:R-:W-:-:S05]  /*f000*/  ULDC UR5, c[0x0][0xc38] ;  /* 0x00030e0000057ab9 */ /* 0x000fca0000000800 */
.L_x_1453:
        /* <DEDUP_REMOVED lines=12> */
.L_x_1452:
[----:B------:R-:W-:Y:S05]  /*f0d0*/  BSYNC B0 ;  /* 0x0000000000007941 */ /* 0x000fea0003800000 */
.L_x_1451:
        /* <DEDUP_REMOVED lines=21> */
.L_x_1449:
[----:B------:R-:W-:-:S04]  /*f230*/  IMAD.IADD R7, R6, 0x1, -R7 ;  /* 0x0000000106077824 */ /* 0x000fc800078e0a07 */
[----:B------:R-:W-:-:S05]  /*f240*/  IMAD R2, R4, UR5, R7 ;  /* 0x0000000504027c24 */ /* 0x000fca000f8e0207 */
[----:B------:R-:W-:Y:S02]  /*f250*/  ISETP.GT.AND P0, PT, R2, UR6, PT ;  /* 0x0000000602007c0c */ /* 0x000fe4000bf04270 */
[----:B------:R-:W0:Y:S11]  /*f260*/  LDC.64 R2, c[0x0][0xc90] ;  /* 0x00032400ff027b82 */ /* 0x000e360000000a00 */
[----:B------:R-:W-:-:S04]  /*f270*/  VOTE.ANY R11, PT, !P0 ;  /* 0x00000000000b7806 */ /* 0x000fc800040e0100 */
[----:B------:R-:W1:Y:S02]  /*f280*/  POPC R6, R11 ;  /* 0x0000000b00067309 */ /* 0x000e640000000000 */
[----:B-1----:R-:W-:-:S04]  /*f290*/  VIADD R19, R6, UR4 ;  /* 0x0000000406137c36 */ /* 0x002fc80008000000 */
[----:B0-----:R-:W-:-:S05]  /*f2a0*/  IMAD.WIDE R2, R19, 0x4, R2 ;  /* 0x0000000413027825 */ /* 0x001fca00078e0202 */
[----:B------:R-:W2:Y:S01]  /*f2b0*/  LDG.E R10, desc[UR60][R2.64] ;  /* 0x0000003c020a7981 */ /* 0x000ea2000c1e1900 */
[----:B------:R-:W-:-:S03]  /*f2c0*/  ISETP.NE.AND P0, PT, R11, RZ, PT ;  /* 0x000000ff0b00720c */ /* 0x000fc60003f05270 */
[----:B------:R-:W2:Y:S02]  /*f2d0*/  SHFL.IDX PT, R5, R5, R6, 0x1f ;  /* 0x00001f0605057589 */ /* 0x000ea400000e0000 */
[----:B--2---:R-:W-:-:S05]  /*f2e0*/  IMAD R8, R5, R10, RZ ;  /* 0x0000000a05087224 */ /* 0x004fca00078e02ff */
[----:B------:R-:W-:-:S04]  /*f2f0*/  IABS R9, R8 ;  /* 0x0000000800097213 */ /* 0x000fc80000000000 */
[----:B------:R-:W0:Y:S08]  /*f300*/  I2F.RP R12, R9 ;  /* 0x00000009000c7306 */ /* 0x000e300000209400 */
[----:B0-----:R-:W0:Y:S02]  /*f310*/  MUFU.RCP R12, R12 ;  /* 0x0000000c000c7308 */ /* 0x001e240000001000 */
[----:B0-----:R-:W-:-:S06]  /*f320*/  VIADD R13, R12, 0xffffffe ;  /* 0x0ffffffe0c0d7836 */ /* 0x001fcc0000000000 */
[----:B------:R0:W1:Y:S01]  /*f330*/  F2I.FTZ.U32.TRUNC.NTZ R3, R13 ;  /* 0x0000000d00037305 */ /* 0x000062000021f000 */
[----:B------:R-:W-:Y:S05]  /*f340*/  @!P0 BRA `(.L_x_1454) ;  /* 0x0000000000088947 */ /* 0x000fea0003800000 */
[----:B------:R-:W-:-:S05]  /*f350*/  VIADD R11, R6, 0xffffffff ;  /* 0xffffffff060b7836 */ /* 0x000fca0000000000 */
[----:B------:R2:W3:Y:S02]  /*f360*/  SHFL.IDX PT, R16, R4, R11, 0x1f ;  /* 0x00001f0b04107589 */ /* 0x0004e400000e0000 */
.L_x_1454:
[----:B-1----:R-:W-:Y:S01]  /*f370*/  IMAD.MOV R2, RZ, RZ, -R3 ;  /* 0x000000ffff027224 */ /* 0x002fe200078e0a03 */
[----:B--2---:R-:W-:Y:S01]  /*f380*/  IABS R4, R8 ;  /* 0x0000000800047213 */ /* 0x004fe20000000000 */
[----:B---3--:R-:W-:Y:S02]  /*f390*/  IMAD R16, R16, UR5, R7 ;  /* 0x0000000510107c24 */ /* 0x008fe4000f8e0207 */
[----:B------:R-:W-:Y:S02]  /*f3a0*/  IMAD R7, R2, R9, RZ ;  /* 0x0000000902077224 */ /* 0x000fe400078e02ff */
[----:B------:R-:W-:Y:S02]  /*f3b0*/  IMAD.MOV.U32 R2, RZ, RZ, RZ ;  /* 0x000000ffff027224 */ /* 0x000fe400078e00ff */
[----:B------:R-:W-:Y:S02]  /*f3c0*/  IMAD.MOV R4, RZ, RZ, -R4 ;  /* 0x000000ffff047224 */ /* 0x000fe400078e0a04 */
[----:B------:R-:W-:Y:S01]  /*f3d0*/  IMAD.HI.U32 R2, R3, R7, R2 ;  /* 0x0000000703027227 */ /* 0x000fe200078e0002 */
[----:B------:R-:W-:-:S04]  /*f3e0*/  IADD3 R7, -R16, UR6, RZ ;  /* 0x0000000610077c10 */ /* 0x000fc8000fffe1ff */
[----:B------:R-:W-:-:S05]  /*f3f0*/  IABS R3, R7 ;  /* 0x0000000700037213 */ /* 0x000fca0000000000 */
[----:B------:R-:W-:-:S04]  /*f400*/  IMAD.HI.U32 R2, R2, R3, RZ ;  /* 0x0000000302027227 */ /* 0x000fc800078e00ff */
[----:B------:R-:W-:Y:S01]  /*f410*/  IMAD R4, R2, R4, R3 ;  /* 0x0000000402047224 */ /* 0x000fe200078e0203 */
[----:B------:R-:W-:-:S04]  /*f420*/  LOP3.LUT R3, R7, R8, RZ, 0x3c, !PT ;  /* 0x0000000807037212 */ /* 0x000fc800078e3cff */
[----:B------:R-:W-:Y:S02]  /*f430*/  ISETP.GT.U32.AND P1, PT, R9, R4, PT ;  /* 0x000000040900720c */ /* 0x000fe40003f24070 */
[----:B------:R-:W-:-:S11]  /*f440*/  ISETP.GE.AND P2, PT, R3, RZ, PT ;  /* 0x000000ff0300720c */ /* 0x000fd60003f46270 */
[----:B------:R-:W-:Y:S02]  /*f450*/  @!P1 IMAD.IADD R4, R4, 0x1, -R9 ;  /* 0x0000000104049824 */ /* 0x000fe400078e0a09 */
[----:B------:R-:W-:Y:S01]  /*f460*/  @!P1 VIADD R2, R2, 0x1 ;  /* 0x0000000102029836 */ /* 0x000fe20000000000 */
[----:B------:R-:W-:Y:S02]  /*f470*/  ISETP.NE.AND P1, PT, R8, RZ, PT ;  /* 0x000000ff0800720c */ /* 0x000fe40003f25270 */
[----:B------:R-:W-:-:S13]  /*f480*/  ISETP.GE.U32.AND P0, PT, R4, R9, PT ;  /* 0x000000090400720c */ /* 0x000fda0003f06070 */
[----:B------:R-:W-:-:S04]  /*f490*/  @P0 VIADD R2, R2, 0x1 ;  /* 0x0000000102020836 */ /* 0x000fc80000000000 */
[----:B------:R-:W-:-:S04]  /*f4a0*/  IMAD.MOV.U32 R9, RZ, RZ, R2 ;  /* 0x000000ffff097224 */ /* 0x000fc800078e0002 */
[----:B------:R-:W-:Y:S01]  /*f4b0*/  @!P2 IMAD.MOV R9, RZ, RZ, -R9 ;  /* 0x000000ffff09a224 */ /* 0x000fe200078e0a09 */
[----:B------:R-:W-:-:S05]  /*f4c0*/  @!P1 LOP3.LUT R9, RZ, R8, RZ, 0x33, !PT ;  /* 0x00000008ff099212 */ /* 0x000fca00078e33ff */
[----:B------:R-:W-:Y:S02]  /*f4d0*/  IMAD R4, R10, R9, RZ ;  /* 0x000000090a047224 */ /* 0x000fe400078e02ff */
[----:B------:R-:W-:Y:S02]  /*f4e0*/  IMAD.MOV R9, RZ, RZ, -R9 ;  /* 0x000000ffff097224 */ /* 0x000fe400078e0a09 */
[----:B------:R-:W-:Y:S02]  /*f4f0*/  IMAD.MOV R3, RZ, RZ, -R4 ;  /* 0x000000ffff037224 */ /* 0x000fe400078e0a04 */
[----:B------:R-:W-:-:S03]  /*f500*/  IMAD R7, R8, R9, R7 ;  /* 0x0000000908077224 */ /* 0x000fc600078e0207 */
[----:B------:R-:W-:Y:S01]  /*f510*/  VIADDMNMX R10, R3, UR5, R10, PT ;  /* 0x00000005030a7c46 */ /* 0x000fe2000b80010a */
[----:B------:R-:W-:Y:S01]  /*f520*/  IMAD.IADD R4, R7, 0x1, R4 ;  /* 0x0000000107047824 */ /* 0x000fe200078e0204 */
[----:B------:R-:W-:Y:S02]  /*f530*/  IABS R8, R7 ;  /* 0x0000000700087213 */ /* 0x000fe40000000000 */
[----:B------:R-:W-:-:S04]  /*f540*/  IABS R6, R10 ;  /* 0x0000000a00067213 */ /* 0x000fc80000000000 */
[----:B------:R-:W1:Y:S08]  /*f550*/  I2F.RP R11, R6 ;  /* 0x00000006000b7306 */ /* 0x000e700000209400 */
[----:B-1----:R-:W1:Y:S02]  /*f560*/  MUFU.RCP R11, R11 ;  /* 0x0000000b000b7308 */ /* 0x002e640000001000 */
[----:B-1----:R-:W-:-:S06]  /*f570*/  VIADD R2, R11, 0xffffffe ;  /* 0x0ffffffe0b027836 */ /* 0x002fcc0000000000 */
[----:B------:R1:W2:Y:S02]  /*f580*/  F2I.FTZ.U32.TRUNC.NTZ R3, R2 ;  /* 0x0000000200037305 */ /* 0x0002a4000021f000 */
[----:B-1----:R-:W-:Y:S02]  /*f590*/  IMAD.MOV.U32 R2, RZ, RZ, RZ ;  /* 0x000000ffff027224 */ /* 0x002fe400078e00ff */
[----:B--2---:R-:W-:-:S04]  /*f5a0*/  IMAD.MOV R9, RZ, RZ, -R3 ;  /* 0x000000ffff097224 */ /* 0x004fc800078e0a03 */
[----:B------:R-:W-:-:S04]  /*f5b0*/  IMAD R9, R9, R6, RZ ;  /* 0x0000000609097224 */ /* 0x000fc800078e02ff */
[----:B------:R-:W-:Y:S01]  /*f5c0*/  IMAD.HI.U32 R3, R3, R9, R2 ;  /* 0x0000000903037227 */ /* 0x000fe200078e0002 */
[-C--:B------:R-:W-:Y:S02]  /*f5d0*/  IABS R9, R10.reuse ;  /* 0x0000000a00097213 */ /* 0x080fe40000000000 */
[----:B------:R-:W-:-:S03]  /*f5e0*/  LOP3.LUT R2, R7, R10, RZ, 0x3c, !PT ;  /* 0x0000000a07027212 */ /* 0x000fc600078e3cff */
[----:B------:R-:W-:Y:S01]  /*f5f0*/  IMAD.MOV R9, RZ, RZ, -R9 ;  /* 0x000000ffff097224 */ /* 0x000fe200078e0a09 */
[----:B------:R-:W-:Y:S01]  /*f600*/  ISETP.GE.AND P2, PT, R2, RZ, PT ;  /* 0x000000ff0200720c */ /* 0x000fe20003f46270 */
[----:B------:R-:W-:-:S04]  /*f610*/  IMAD.HI.U32 R3, R3, R8, RZ ;  /* 0x0000000803037227 */ /* 0x000fc800078e00ff */
[----:B------:R-:W-:-:S05]  /*f620*/  IMAD R9, R3, R9, R8 ;  /* 0x0000000903097224 */ /* 0x000fca00078e0208 */
[----:B------:R-:W-:-:S13]  /*f630*/  ISETP.GT.U32.AND P1, PT, R6, R9, PT ;  /* 0x000000090600720c */ /* 0x000fda0003f24070 */
[----:B------:R-:W-:Y:S02]  /*f640*/  @!P1 IMAD.IADD R9, R9, 0x1, -R6 ;  /* 0x0000000109099824 */ /* 0x000fe400078e0a06 */
[----:B------:R-:W-:Y:S01]  /*f650*/  @!P1 VIADD R3, R3, 0x1 ;  /* 0x0000000103039836 */ /* 0x000fe20000000000 */
[----:B------:R-:W-:Y:S02]  /*f660*/  ISETP.NE.AND P1, PT, R10, RZ, PT ;  /* 0x000000ff0a00720c */ /* 0x000fe40003f25270 */
[----:B------:R-:W-:-:S13]  /*f670*/  ISETP.GE.U32.AND P0, PT, R9, R6, PT ;  /* 0x000000060900720c */ /* 0x000fda0003f06070 */
[----:B------:R-:W-:-:S04]  /*f680*/  @P0 VIADD R3, R3, 0x1 ;  /* 0x0000000103030836 */ /* 0x000fc80000000000 */
[----:B------:R-:W-:Y:S01]  /*f690*/  @!P2 IMAD.MOV R3, RZ, RZ, -R3 ;  /* 0x000000ffff03a224 */ /* 0x000fe200078e0a03 */
[----:B------:R-:W-:Y:S01]  /*f6a0*/  @!P1 LOP3.LUT R3, RZ, R10, RZ, 0x33, !PT ;  /* 0x0000000aff039212 */ /* 0x000fe200078e33ff */
[----:B------:R-:W-:-:S03]  /*f6b0*/  IMAD.MOV R10, RZ, RZ, -R10 ;  /* 0x000000ffff0a7224 */ /* 0x000fc600078e0a0a */
[----:B------:R-:W-:Y:S01]  /*f6c0*/  LOP3.LUT R2, RZ, R3, RZ, 0x33, !PT ;  /* 0x00000003ff027212 */ /* 0x000fe200078e33ff */
[----:B------:R-:W-:-:S04]  /*f6d0*/  IMAD R18, R3, R10, R4 ;  /* 0x0000000a03127224 */ /* 0x000fc800078e0204 */
[----:B------:R-:W-:Y:S01]  /*f6e0*/  IMAD.IADD R17, R5, 0x1, R2 ;  /* 0x0000000105117824 */ /* 0x000fe200078e0202 */
[----:B------:R-:W-:Y:S06]  /*f6f0*/  BRA `(.L_x_1455) ;  /* 0x00000000000c7947 */ /* 0x000fec0003800000 */
.L_x_1450:
[----:B------:R-:W-:Y:S02]  /*f700*/  IMAD.MOV.U32 R17, RZ, RZ, RZ ;  /* 0x000000ffff117224 */ /* 0x000fe400078e00ff */
[----:B------:R-:W-:Y:S02]  /*f710*/  IMAD.U32 R16, RZ, RZ, UR6 ;  /* 0x00000006ff107e24 */ /* 0x000fe4000f8e00ff */
[----:B------:R-:W-:-:S07]  /*f720*/  IMAD.MOV.U32 R18, RZ, RZ, RZ ;  /* 0x000000ffff127224 */ /* 0x000fce00078e00ff */
.L_x_1455:
[----:B------:R-:W-:-:S13]  /*f730*/  ISETP.NE.AND P0, PT, R0, RZ, PT ;  /* 0x000000ff0000720c */ /* 0x000fda0003f05270 */
[----:B------:R-:W1:Y:S01]  /*f740*/  @!P0 S2R R3, SR_CgaCtaId ;  /* 0x0000000000038919 */ /* 0x000e620000008800 */
[----:B------:R-:W-:-:S04]  /*f750*/  @!P0 MOV R0, 0x400 ;  /* 0x0000040000008802 */ /* 0x000fc80000000f00 */
[----:B-1----:R-:W-:-:S05]  /*f760*/  @!P0 LEA R0, R3, R0, 0x18 ;  /* 0x0000000003008211 */ /* 0x002fca00078ec0ff */
[----:B------:R1:W-:Y:S01]  /*f770*/  @!P0 STS.128 [R0+0x2a8d0], R16 ;  /* 0x02a8d01000008388 */ /* 0x0003e20000000c00 */
[----:B------:R-:W-:Y:S06]  /*f780*/  BAR.ARV 0x5, 0x180 ;  /* 0x0146000000007b1d */ /* 0x000fec0000002000 */
.L_x_1448:
[----:B-1----:R-:W-:Y:S01]  /*f790*/  IMAD.MOV.U32 R0, RZ, RZ, 0x1 ;  /* 0x00000001ff007424 */ /* 0x002fe200078e00ff */
[----:B------:R1:W-:Y:S01]  /*f7a0*/  STL [R1+0x4], RZ ;  /* 0x000004ff01007387 */ /* 0x0003e20000100800 */
[----:B------:R-:W-:Y:S02]  /*f7b0*/  ULDC UR4, c[0x0][0xc3c] ;  /* 0x00030f0000047ab9 */ /* 0x000fe40000000800 */
[----:B--2---:R-:W-:Y:S01]  /*f7c0*/  ISETP.GE.AND P0, PT, R19, UR4, PT ;  /* 0x0000000413007c0c */ /* 0x004fe2000bf06270 */
[----:B------:R1:W-:Y:S04]  /*f7d0*/  STL [R1+0x10], R0 ;  /* 0x0000100001007387 */ /* 0x0003e80000100800 */
[----:B------:R1:W-:Y:S08]  /*f7e0*/  STL [R1+0x38], RZ ;  /* 0x000038ff01007387 */ /* 0x0003f00000100800 */
[----:B-1----:R-:W-:Y:S05]  /*f7f0*/  @P0 BRA `(.L_x_1456) ;  /* 0x0000005800300947 */ /* 0x002fea0003800000 */
[----:B------:R-:W1:Y:S01]  /*f800*/  S2R R5, SR_TID.X ;  /* 0x0000000000057919 */ /* 0x000e620000002100 */
[----:B------:R-:W2:Y:S01]  /*f810*/  S2UR UR5, SR_CgaCtaId ;  /* 0x00000000000579c3 */ /* 0x000ea20000008800 */
[----:B------:R-:W-:Y:S01]  /*f820*/  UMOV UR4, 0x400 ;  /* 0x0000040000047882 */ /* 0x000fe20000000000 */
[----:B------:R-:W-:Y:S01]  /*f830*/  BSSY B8, `(.L_x_1456) ;  /* 0x0000588000087945 */ /* 0x000fe20003800000 */
[----:B------:R-:W-:Y:S01]  /*f840*/  ULDC UR38, c[0x0][0xc] ;  /* 0x0000030000267ab9 */ /* 0x000fe20000000800 */
[----:B------:R-:W-:Y:S01]  /*f850*/  ULDC.64 UR36, c[0x0][0x198] ;  /* 0x0000660000247ab9 */ /* 0x000fe20000000a00 */
[----:B--2---:R-:W-:Y:S01]  /*f860*/  ULEA UR4, UR5, UR4, 0x18 ;  /* 0x0000000405047291 */ /* 0x004fe2000f8ec03f */
[C---:B-1----:R-:W-:Y:S01]  /*f870*/  IMAD.SHL.U32 R0, R5.reuse, 0x8, RZ ;  /* 0x0000000805007824 */ /* 0x042fe200078e00ff */
[----:B------:R-:W-:-:S04]  /*f880*/  LOP3.LUT R4, R5, 0x7f, RZ, 0xc0, !PT ;  /* 0x0000007f05047812 */ /* 0x000fc800078ec0ff */
[C---:B0-----:R-:W-:Y:S02]  /*f890*/  LOP3.LUT R2, R0.reuse, 0x1f8, RZ, 0xc0, !PT ;  /* 0x000001f800027812 */ /* 0x041fe400078ec0ff */
        /* <DEDUP_REMOVED lines=9> */
[----:B------:R-:W-:Y:S01]  /*f930*/  STL [R1], R4 ;  /* 0x0000000401007387 */ /* 0x000fe20000100800 */
[----:B------:R-:W-:-:S03]  /*f940*/  IMAD.MOV.U32 R2, RZ, RZ, 0x1 ;  /* 0x00000001ff027424 */ /* 0x000fc600078e00ff */
[----:B------:R-:W-:Y:S04]  /*f950*/  STL [R1+0x20], R3 ;  /* 0x0000200301007387 */ /* 0x000fe80000100800 */
[----:B------:R-:W-:Y:S04]  /*f960*/  STL [R1+0x38], RZ ;  /* 0x000038ff01007387 */ /* 0x000fe80000100800 */
[----:B------:R0:W-:Y:S04]  /*f970*/  STL [R1+0x10], R2 ;  /* 0x0000100201007387 */ /* 0x0001e80000100800 */
[----:B------:R1:W-:Y:S01]  /*f980*/  STL [R1+0x4], RZ ;  /* 0x000004ff01007387 */ /* 0x0003e20000100800 */
[----:B0-----:R-:W-:-:S02]  /*f990*/  LOP3.LUT R2, R0, 0x40, RZ, 0xfc, !PT ;  /* 0x0000004000027812 */ /* 0x001fc400078efcff */
[----:B-1----:R-:W-:-:S07]  /*f9a0*/  LOP3.LUT R0, R0, 0x80, RZ, 0xfc, !PT ;  /* 0x0000008000007812 */ /* 0x002fce00078efcff */
.L_x_1566:
[----:B------:R-:W-:Y:S05]  /*f9b0*/  YIELD ;  /* 0x0000000000007946 */ /* 0x000fea0003800000 */
[----:B------:R-:W-:Y:S01]  /*f9c0*/  ULDC.64 UR4, c[0x0][0xa28] ;  /* 0x00028a0000047ab9 */ /* 0x000fe20000000a00 */
[----:B----4-:R-:W-:Y:S01]  /*f9d0*/  IMAD.MOV.U32 R0, RZ, RZ, RZ ;  /* 0x000000ffff007224 */ /* 0x010fe200078e00ff */
[----:B------:R-:W-:Y:S01]  /*f9e0*/  ISETP.NE.U32.AND P0, PT, RZ, UR4, PT ;  /* 0x00000004ff007c0c */ /* 0x000fe2000bf05070 */
[----:B------:R-:W0:Y:S01]  /*f9f0*/  LDC.64 R4, c[0x0][0xa00] ;  /* 0x00028000ff047b82 */ /* 0x000e220000000a00 */
[----:B-1----:R-:W-:Y:S01]  /*fa00*/  CS2R R8, SRZ ;  /* 0x0000000000087805 */ /* 0x002fe2000001ff00 */
[----:B------:R-:W-:Y:S01]  /*fa10*/  ULDC.64 UR6, c[0x0][0xa08] ;  /* 0x0002820000067ab9 */ /* 0x000fe20000000a00 */
[----:B------:R-:W-:Y:S01]  /*fa20*/  ISETP.NE.AND.EX P0, PT, RZ, UR5, PT, P0 ;  /* 0x00000005ff007c0c */ /* 0x000fe2000bf05300 */
[----:B------:R-:W-:-:S12]  /*fa30*/  ULDC.64 UR4, c[0x0][0xa18] ;  /* 0x0002860000047ab9 */ /* 0x000fd80000000a00 */
[----:B------:R-:W1:Y:S02]  /*fa40*/  @P0 LDC.64 R2, c[0x0][0xa28] ;  /* 0x00028a00ff020b82 */ /* 0x000e640000000a00 */
[----:B-1----:R-:W-:-:S05]  /*fa50*/  @P0 IMAD.WIDE R2, R19, 0x4, R2 ;  /* 0x0000000413020825 */ /* 0x002fca00078e0202 */
[----:B------:R1:W5:Y:S01]  /*fa60*/  @P0 LDG.E R0, desc[UR60][R2.64] ;  /* 0x0000003c02000981 */ /* 0x000362000c1e1900 */
[----:B------:R-:W-:Y:S01]  /*fa70*/  ISETP.NE.U32.AND P0, PT, RZ, UR4, PT ;  /* 0x00000004ff007c0c */ /* 0x000fe2000bf05070 */
[----:B0-----:R-:W-:Y:S01]  /*fa80*/  IMAD.WIDE R4, R19, 0x4, R4 ;  /* 0x0000000413047825 */ /* 0x001fe200078e0204 */
[----:B------:R-:W-:Y:S02]  /*fa90*/  ISETP.NE.U32.AND P1, PT, RZ, UR6, PT ;  /* 0x00000006ff007c0c */ /* 0x000fe4000bf25070 */
[----:B------:R-:W-:Y:S01]  /*faa0*/  ISETP.NE.AND.EX P2, PT, RZ, UR5, PT, P0 ;  /* 0x00000005ff007c0c */ /* 0x000fe2000bf45300 */
[----:B------:R-:W-:Y:S01]  /*fab0*/  ULDC.64 UR4, c[0x0][0xa00] ;  /* 0x0002800000047ab9 */ /* 0x000fe20000000a00 */
[----:B------:R-:W-:Y:S02]  /*fac0*/  ISETP.NE.AND.EX P1, PT, RZ, UR7, PT, P1 ;  /* 0x00000007ff007c0c */ /* 0x000fe4000bf25310 */
[----:B------:R-:W-:Y:S01]  /*fad0*/  ISETP.NE.U32.AND P0, PT, RZ, UR4, PT ;  /* 0x00000004ff007c0c */ /* 0x000fe2000bf05070 */
[----:B-1----:R-:W0:Y:S03]  /*fae0*/  LDC.64 R2, c[0x0][0xa08] ;  /* 0x00028200ff027b82 */ /* 0x002e260000000a00 */
[----:B------:R-:W-:-:S05]  /*faf0*/  ISETP.NE.AND.EX P0, PT, RZ, UR5, PT, P0 ;  /* 0x00000005ff007c0c */ /* 0x000fca000bf05300 */
[----:B--23--:R-:W1:Y:S08]  /*fb00*/  @P2 LDC.64 R6, c[0x0][0xa18] ;  /* 0x00028600ff062b82 */ /* 0x00ce700000000a00 */
[----:B------:R-:W2:Y:S01]  /*fb10*/  @P0 LDG.E R9, desc[UR60][R4.64] ;  /* 0x0000003c04090981 */ /* 0x000ea2000c1e1900 */
[----:B------:R-:W-:Y:S01]  /*fb20*/  ULDC UR4, c[0x0][0x288] ;  /* 0x0000a20000047ab9 */ /* 0x000fe20000000800 */
[----:B0-----:R-:W-:-:S05]  /*fb30*/  IMAD.WIDE R2, R19, 0x4, R2 ;  /* 0x0000000413027825 */ /* 0x001fca00078e0202 */
[----:B------:R-:W5:Y:S01]  /*fb40*/  @P1 LDG.E R8, desc[UR60][R2.64] ;  /* 0x0000003c02081981 */ /* 0x000f62000c1e1900 */
[----:B-1----:R-:W-:-:S03]  /*fb50*/  @P2 IMAD.WIDE R6, R19, 0x4, R6 ;  /* 0x0000000413062825 */ /* 0x002fc600078e0206 */
        /* <DEDUP_REMOVED lines=14> */
[----:B------:R-:W0:Y:S04]  /*fc40*/  LDG.E R7, desc[UR60][R4.64] ;  /* 0x0000003c04077981 */ /* 0x000e28000c1e1900 */
[----:B------:R-:W0:Y:S02]  /*fc50*/  LDG.E R4, desc[UR60][R4.64+0x4] ;  /* 0x0000043c04047981 */ /* 0x000e24000c1e1900 */
[----:B0-----:R-:W-:-:S05]  /*fc60*/  IMAD.IADD R9, R4, 0x1, -R7 ;  /* 0x0000000104097824 */ /* 0x001fca00078e0a07 */
[----:B------:R1:W-:Y:S02]  /*fc70*/  STL [R1+0x30], R9 ;  /* 0x0000300901007387 */ /* 0x0003e40000100800 */
.L_x_1457:
[----:B-----5:R-:W-:Y:S01]  /*fc80*/  IMAD.IADD R4, R8, 0x1, R0 ;  /* 0x0000000108047824 */ /* 0x020fe200078e0200 */
[----:B------:R-:W-:Y:S02]  /*fc90*/  ULDC.64 UR4, c[0x0][0xa20] ;  /* 0x0002880000047ab9 */ /* 0x000fe40000000a00 */
[----:B------:R-:W-:Y:S02]  /*fca0*/  ISETP.NE.U32.AND P0, PT, RZ, UR4, PT ;  /* 0x00000004ff007c0c */ /* 0x000fe4000bf05070 */
[----:B------:R2:W-:Y:S02]  /*fcb0*/  STL [R1+0x14], R4 ;  /* 0x0000140401007387 */ /* 0x0005e40000100800 */
[----:B------:R-:W-:-:S13]  /*fcc0*/  ISETP.NE.AND.EX P0, PT, RZ, UR5, PT, P0 ;  /* 0x00000005ff007c0c */ /* 0x000fda000bf05300 */
[----:B--2---:R-:W-:Y:S05]  /*fcd0*/  @!P0 BRA `(.L_x_1458) ;  /* 0x0000000000108947 */ /* 0x004fea0003800000 */
[----:B------:R-:W2:Y:S02]  /*fce0*/  LDC.64 R2, c[0x0][0xa20] ;  /* 0x00028800ff027b82 */ /* 0x000ea40000000a00 */
[----:B--2---:R-:W-:-:S05]  /*fcf0*/  IMAD.WIDE R2, R19, 0x4, R2 ;  /* 0x0000000413027825 */ /* 0x004fca00078e0202 */
[----:B------:R2:W5:Y:S01]  /*fd00*/  LDG.E R6, desc[UR60][R2.64] ;  /* 0x0000003c02067981 */ /* 0x000562000c1e1900 */
[----:B------:R-:W-:Y:S05]  /*fd10*/  BRA `(.L_x_1459) ;  /* 0x0000000000107947 */ /* 0x000fea0003800000 */
.L_x_1458:
[----:B------:R-:W-:Y:S05]  /*fd20*/  @!P1 BRA `(.L_x_1459) ;  /* 0x00000000000c9947 */ /* 0x000fea0003800000 */
[----:B------:R-:W2:Y:S04]  /*fd30*/  LDG.E R6, desc[UR60][R2.64] ;  /* 0x0000003c02067981 */ /* 0x000ea8000c1e1900 */
[----:B------:R-:W2:Y:S02]  /*fd40*/  LDG.E R2, desc[UR60][R2.64+0x4] ;  /* 0x0000043c02027981 */ /* 0x000ea4000c1e1900 */
[----:B--2---:R-:W-:-:S07]  /*fd50*/  IMAD.IADD R6, R2, 0x1, -R6 ;  /* 0x0000000102067824 */ /* 0x004fce00078e0a06 */
.L_x_1459:
[----:B--2---:R-:W2:Y:S01]  /*fd60*/  LDC R2, c[0x0][0x448] ;  /* 0x00011200ff027b82 */ /* 0x004ea20000000800 */
[----:B------:R-:W-:Y:S02]  /*fd70*/  IMAD.SHL.U32 R8, R17, 0x80, RZ ;  /* 0x0000008011087824 */ /* 0x000fe400078e00ff */
[----:B-----5:R-:W-:Y:S02]  /*fd80*/  IMAD.IADD R0, R6, 0x1, -R0 ;  /* 0x0000000106007824 */ /* 0x020fe400078e0a00 */
[----:B------:R-:W-:Y:S01]  /*fd90*/  VIADD R4, R8, 0x7f ;  /* 0x0000007f08047836 */ /* 0x000fe20000000000 */
[----:B------:R3:W-:Y:S03]  /*fda0*/  STL [R1+0x2c], R8 ;  /* 0x00002c0801007387 */ /* 0x0007e60000100800 */
[----:B------:R-:W-:Y:S01]  /*fdb0*/  IMAD.MOV.U32 R6, RZ, RZ, R4 ;  /* 0x000000ffff067224 */ /* 0x000fe200078e0004 */
[----:B--2---:R-:W-:-:S13]  /*fdc0*/  ISETP.NE.AND P1, PT, R2, 0x1, PT ;  /* 0x000000010200780c */ /* 0x004fda0003f25270 */
[----:B------:R-:W2:Y:S08]  /*fdd0*/  @P1 LDC R3, c[0x0][0x44c] ;  /* 0x00011300ff031b82 */ /* 0x000eb00000000800 */
[----:B------:R-:W4:Y:S01]  /*fde0*/  @P1 LDC R2, c[0x0][0x450] ;  /* 0x00011400ff021b82 */ /* 0x000f220000000800 */
[----:B--2---:R-:W-:-:S05]  /*fdf0*/  @P1 IMAD.HI.U32 R3, R4, R3, RZ ;  /* 0x0000000304031227 */ /* 0x004fca00078e00ff */
[----:B----4-:R-:W-:Y:S02]  /*fe00*/  @P1 SHF.R.U32.HI R6, RZ, R2, R3 ;  /* 0x00000002ff061219 */ /* 0x010fe40000011603 */
[----:B------:R-:W-:-:S05]  /*fe10*/  IADD3 R2, R0, 0x1, -R9 ;  /* 0x0000000100027810 */ /* 0x000fca0007ffe809 */
[----:B------:R-:W-:Y:S02]  /*fe20*/  IMAD.IADD R6, R2, 0x1, R6 ;  /* 0x0000000102067824 */ /* 0x000fe400078e0206 */
[----:B------:R-:W2:Y:S02]  /*fe30*/  LDC.64 R2, c[0x0][0x9e0] ;  /* 0x00027800ff027b82 */ /* 0x000ea40000000a00 */
[----:B--2---:R-:W-:Y:S01]  /*fe40*/  ISETP.GE.AND P2, PT, R3, 0x1, PT ;  /* 0x000000010300780c */ /* 0x004fe20003f46270 */
[----:B------:R-:W-:-:S12]  /*fe50*/  IMAD.IADD R2, R6, 0x1, R2 ;  /* 0x0000000106027824 */ /* 0x000fd800078e0202 */
[----:B---3--:R-:W-:Y:S05]  /*fe60*/  @!P2 BRA `(.L_x_1460) ;  /* 0x000000000048a947 */ /* 0x008fea0003800000 */
[C---:B------:R-:W-:Y:S01]  /*fe70*/  ISETP.GT.AND P0, PT, R6.reuse, RZ, PT ;  /* 0x000000ff0600720c */ /* 0x040fe20003f04270 */
[----:B------:R-:W-:Y:S01]  /*fe80*/  BSSY B0, `(.L_x_1461) ;  /* 0x000000e000007945 */ /* 0x000fe20003800000 */
[----:B------:R-:W-:-:S11]  /*fe90*/  VIADD R7, R6, 0xffffffff ;  /* 0xffffffff06077836 */ /* 0x000fd60000000000 */
[----:B------:R-:W-:Y:S05]  /*fea0*/  @P0 BRA `(.L_x_1462) ;  /* 0x00000000001c0947 */ /* 0x000fea0003800000 */
[----:B------:R-:W-:Y:S01]  /*feb0*/  ISETP.NE.AND P0, PT, R3, 0x1, PT ;  /* 0x000000010300780c */ /* 0x000fe20003f05270 */
[----:B------:R-:W-:-:S12]  /*fec0*/  IMAD.MOV R6, RZ, RZ, -R6 ;  /* 0x000000ffff067224 */ /* 0x000fd800078e0a06 */
[----:B------:R-:W2:Y:S02]  /*fed0*/  @P0 LDC.64 R4, c[0x0][0x9e8] ;  /* 0x00027a00ff040b82 */ /* 0x000ea40000000a00 */
[----:B--2---:R-:W-:-:S05]  /*fee0*/  @P0 IMAD.HI.U32 R4, R6, R4, RZ ;  /* 0x0000000406040227 */ /* 0x004fca00078e00ff */
[----:B------:R-:W-:-:S04]  /*fef0*/  @P0 SHF.R.U32.HI R6, RZ, R5, R4 ;  /* 0x00000005ff060219 */ /* 0x000fc80000011604 */
[----:B------:R-:W-:Y:S01]  /*ff00*/  LOP3.LUT R7, RZ, R6, RZ, 0x33, !PT ;  /* 0x00000006ff077212 */ /* 0x000fe200078e33ff */
[----:B------:R-:W-:Y:S06]  /*ff10*/  BRA `(.L_x_1463) ;  /* 0x0000000000107947 */ /* 0x000fec0003800000 */
.L_x_1462:
[----:B------:R-:W-:-:S13]  /*ff20*/  ISETP.NE.AND P0, PT, R3, 0x1, PT ;  /* 0x000000010300780c */ /* 0x000fda0003f05270 */
[----:B------:R-:W2:Y:S02]  /*ff30*/  @P0 LDC.64 R4, c[0x0][0x9e8] ;  /* 0x00027a00ff040b82 */ /* 0x000ea40000000a00 */
[----:B--2---:R-:W-:-:S05]  /*ff40*/  @P0 IMAD.HI.U32 R4, R7, R4, RZ ;  /* 0x0000000407040227 */ /* 0x004fca00078e00ff */
[----:B------:R-:W-:-:S07]  /*ff50*/  @P0 SHF.R.U32.HI R7, RZ, R5, R4 ;  /* 0x00000005ff070219 */ /* 0x000fce0000011604 */
.L_x_1463:
[----:B------:R-:W-:Y:S05]  /*ff60*/  BSYNC B0 ;  /* 0x0000000000007941 */ /* 0x000fea0003800000 */
.L_x_1461:
[----:B------:R-:W-:-:S05]  /*ff70*/  IMAD R7, R7, R3, R3 ;  /* 0x0000000307077224 */ /* 0x000fca00078e0203 */
[----:B------:R-:W-:-:S07]  /*ff80*/  VIMNMX R2, R2, R7, PT ;  /* 0x0000000702027248 */ /* 0x000fce0003fe0100 */
.L_x_1460:
[----:B------:R-:W2:Y:S01]  /*ff90*/  @P1 LDC R6, c[0x0][0x44c] ;  /* 0x00011300ff061b82 */ /* 0x000ea20000000800 */
[----:B------:R-:W-:Y:S01]  /*ffa0*/  IMAD.MOV.U32 R4, RZ, RZ, R8 ;  /* 0x000000ffff047224 */ /* 0x000fe200078e0008 */
[----:B------:R-:W-:-:S06]  /*ffb0*/  ULDC UR4, c[0x0][0x9dc] ;  /* 0x0002770000047ab9 */ /* 0x000fcc0000000800 */
[----:B------:R-:W3:Y:S01]  /*ffc0*/  @P1 LDC R5, c[0x0][0x450] ;  /* 0x00011400ff051b82 */ /* 0x000ee20000000800 */
[----:B--2---:R-:W-:-:S05]  /*ffd0*/  @P1 IMAD.HI.U32 R6, R8, R6, RZ ;  /* 0x0000000608061227 */ /* 0x004fca00078e00ff */
[----:B---3--:R-:W-:Y:S01]  /*ffe0*/  @P1 SHF.R.U32.HI R4, RZ, R5, R6 ;  /* 0x00000005ff041219 */ /* 0x008fe20000011606 */
[----:B------:R-:W-:Y:S02]  /*fff0*/  VIADD R5, R2, 0x5f ;  /* 0x0000005f02057836 */ /* 0x000fe40000000000 */
[----:B------:R-:W-:Y:S01]  /*10000*/  VIADD R6, R0, 0x5f ;  /* 0x0000005f00067836 */ /* 0x000fe20000000000 */
[----:B------:R-:W-:Y:S01]  /*10010*/  IADD3 R2, R4, R0, -R9 ;  /* 0x0000000004027210 */ /* 0x000fe20007ffe809 */
[----:B------:R-:W-:-:S04]  /*10020*/  IMAD.HI R5, R5, 0x2aaaaaab, RZ ;  /* 0x2aaaaaab05057827 */ /* 0x000fc800078e02ff */
[----:B------:R-:W-:Y:S01]  /*10030*/  IMAD.HI R6, R6, 0x2aaaaaab, RZ ;  /* 0x2aaaaaab06067827 */ /* 0x000fe200078e02ff */
[----:B------:R-:W-:-:S04]  /*10040*/  SHF.R.U32.HI R0, RZ, 0x1f, R5 ;  /* 0x0000001fff007819 */ /* 0x000fc80000011605 */
[----:B------:R-:W-:Y:S02]  /*10050*/  SHF.R.U32.HI R4, RZ, 0x1f, R6 ;  /* 0x0000001fff047819 */ /* 0x000fe40000011606 */
[----:B------:R-:W-:Y:S02]  /*10060*/  LEA.HI.SX32 R0, R5, R0, 0x1c ;  /* 0x0000000005007211 */ /* 0x000fe400078fe2ff */
[----:B------:R-:W-:-:S04]  /*10070*/  LEA.HI.SX32 R4, R6, R4, 0x1c ;  /* 0x0000000406047211 */ /* 0x000fc800078fe2ff */
[----:B------:R-:W-:Y:S01]  /*10080*/  VIMNMX R7, R4, R0, PT ;  /* 0x0000000004077248 */ /* 0x000fe20003fe0100 */
[----:B------:R-:W-:-:S04]  /*10090*/  VIADD R0, R2, -UR4 ;  /* 0x8000000402007c36 */ /* 0x000fc80008000000 */
[----:B------:R2:W-:Y:S01]  /*100a0*/  STL [R1+0x28], R7 ;  /* 0x0000280701007387 */ /* 0x0005e20000100800 */
[----:B------:R-:W-:Y:S05]  /*100b0*/  @!P2 BRA `(.L_x_1464) ;  /* 0x000000000044a947 */ /* 0x000fea0003800000 */
[----:B------:R-:W-:Y:S01]  /*100c0*/  ISETP.GT.AND P0, PT, R2, -0x1, PT ;  /* 0xffffffff0200780c */ /* 0x000fe20003f04270 */
[----:B------:R-:W-:-:S12]  /*100d0*/  BSSY B0, `(.L_x_1465) ;  /* 0x000000d000007945 */ /* 0x000fd80003800000 */
[----:B------:R-:W-:Y:S05]  /*100e0*/  @P0 BRA `(.L_x_1466) ;  /* 0x00000000001c0947 */ /* 0x000fea0003800000 */
[----:B------:R-:W-:Y:S02]  /*100f0*/  ISETP.NE.AND P0, PT, R3, 0x1, PT ;  /* 0x000000010300780c */ /* 0x000fe40003f05270 */
[----:B------:R-:W-:-:S11]  /*10100*/  LOP3.LUT R2, RZ, R2, RZ, 0x33, !PT ;  /* 0x00000002ff027212 */ /* 0x000fd600078e33ff */
[----:B------:R-:W3:Y:S02]  /*10110*/  @P0 LDC.64 R4, c[0x0][0x9e8] ;  /* 0x00027a00ff040b82 */ /* 0x000ee40000000a00 */
[----:B---3--:R-:W-:-:S05]  /*10120*/  @P0 IMAD.HI.U32 R4, R2, R4, RZ ;  /* 0x0000000402040227 */ /* 0x008fca00078e00ff */
[----:B------:R-:W-:-:S04]  /*10130*/  @P0 SHF.R.U32.HI R2, RZ, R5, R4 ;  /* 0x00000005ff020219 */ /* 0x000fc80000011604 */
[----:B------:R-:W-:Y:S01]  /*10140*/  LOP3.LUT R2, RZ, R2, RZ, 0x33, !PT ;  /* 0x00000002ff027212 */ /* 0x000fe200078e33ff */
[----:B------:R-:W-:Y:S06]  /*10150*/  BRA `(.L_x_1467) ;  /* 0x0000000000107947 */ /* 0x000fec0003800000 */
.L_x_1466:
[----:B------:R-:W-:-:S13]  /*10160*/  ISETP.NE.AND P0, PT, R3, 0x1, PT ;  /* 0x000000010300780c */ /* 0x000fda0003f05270 */
[----:B------:R-:W3:Y:S02]  /*10170*/  @P0 LDC.64 R4, c[0x0][0x9e8] ;  /* 0x00027a00ff040b82 */ /* 0x000ee40000000a00 */
[----:B---3--:R-:W-:-:S05]  /*10180*/  @P0 IMAD.HI.U32 R4, R2, R4, RZ ;  /* 0x0000000402040227 */ /* 0x008fca00078e00ff */
[----:B------:R-:W-:-:S07]  /*10190*/  @P0 SHF.R.U32.HI R2, RZ, R5, R4 ;  /* 0x00000005ff020219 */ /* 0x000fce0000011604 */
.L_x_1467:
[----:B------:R-:W-:Y:S05]  /*101a0*/  BSYNC B0 ;  /* 0x0000000000007941 */ /* 0x000fea0003800000 */
.L_x_1465:
[----:B------:R-:W-:-:S05]  /*101b0*/  IMAD R2, R2, R3, RZ ;  /* 0x0000000302027224 */ /* 0x000fca00078e02ff */
[----:B------:R-:W-:-:S07]  /*101c0*/  VIMNMX R0, R0, R2, !PT ;  /* 0x0000000200007248 */ /* 0x000fce0007fe0100 */
.L_x_1464:
[----:B------:R-:W-:Y:S01]  /*101d0*/  IMAD.HI R0, R0, 0x2aaaaaab, RZ ;  /* 0x2aaaaaab00007827 */ /* 0x000fe200078e02ff */
[----:B------:R-:W-:Y:S04]  /*101e0*/  BSSY B7, `(.L_x_1468) ;  /* 0x0000426000077945 */ /* 0x000fe80003800000 */
[----:B------:R-:W-:-:S04]  /*101f0*/  SHF.R.U32.HI R2, RZ, 0x1f, R0 ;  /* 0x0000001fff027819 */ /* 0x000fc80000011600 */
[----:B------:R-:W-:-:S04]  /*10200*/  LEA.HI.SX32 R2, R0, R2, 0x1c ;  /* 0x0000000200027211 */ /* 0x000fc800078fe2ff */
[----:B------:R-:W-:-:S04]  /*10210*/  VIMNMX R3, RZ, R2, !PT ;  /* 0x00000002ff037248 */ /* 0x000fc80007fe0100 */
[----:B------:R-:W-:Y:S01]  /*10220*/  ISETP.GT.AND P0, PT, R7, R3, PT ;  /* 0x000000030700720c */ /* 0x000fe20003f04270 */
[----:B------:R3:W-:-:S12]  /*10230*/  STL [R1+0x24], R3 ;  /* 0x0000240301007387 */ /* 0x0007d80000100800 */
[----:B---3--:R-:W-:Y:S05]  /*10240*/  @P0 BRA `(.L_x_1469) ;  /* 0x0000000000440947 */ /* 0x008fea0003800000 */
[----:B------:R-:W3:Y:S02]  /*10250*/  S2R R3, SR_TID.X ;  /* 0x0000000000037919 */ /* 0x000ee40000002100 */
[----:B---3--:R-:W-:-:S04]  /*10260*/  LOP3.LUT R3, R3, 0x7f, RZ, 0xc0, !PT ;  /* 0x0000007f03037812 */ /* 0x008fc800078ec0ff */
[----:B------:R-:W-:-:S13]  /*10270*/  ISETP.NE.AND P0, PT, R3, RZ, PT ;  /* 0x000000ff0300720c */ /* 0x000fda0003f05270 */
[----:B------:R-:W-:Y:S05]  /*10280*/  @P0 BRA `(.L_x_1470) ;  /* 0x00000040006c0947 */ /* 0x000fea0003800000 */
[----:B------:R-:W3:Y:S01]  /*10290*/  S2R R5, SR_LANEID ;  /* 0x0000000000057919 */ /* 0x000ee20000000000 */
[----:B------:R-:W-:Y:S01]  /*102a0*/  VOTEU.ANY UR4, UPT, PT ;  /* 0x0000000000047886 */ /* 0x000fe200038e0100 */
[----:B------:R-:W4:Y:S01]  /*102b0*/  LDC.64 R2, c[0x0][0xc60] ;  /* 0x00031800ff027b82 */ /* 0x000f220000000a00 */
[----:B------:R-:W3:Y:S02]  /*102c0*/  FLO.U32 R0, UR4 ;  /* 0x0000000400007d00 */ /* 0x000ee400080e0000 */
[----:B---3--:R-:W-:-:S06]  /*102d0*/  ISETP.EQ.U32.AND P0, PT, R0, R5, PT ;  /* 0x000000050000720c */ /* 0x008fcc0003f02070 */
[----:B------:R-:W4:Y:S07]  /*102e0*/  POPC R5, UR4 ;  /* 0x0000000400057d09 */ /* 0x000f2e0008000000 */
[----:B----4-:R-:W3:Y:S01]  /*102f0*/  @P0 ATOMG.E.ADD.STRONG.GPU PT, R3, desc[UR60][R2.64], R5 ;  /* 0x00000005020309a8 */ /* 0x010ee200081ee1fc */
[----:B------:R-:W4:Y:S02]  /*10300*/  S2R R4, SR_LTMASK ;  /* 0x0000000000047919 */ /* 0x000f240000003900 */
[----:B----4-:R-:W-:-:S04]  /*10310*/  LOP3.LUT R4, R4, UR4, RZ, 0xc0, !PT ;  /* 0x0000000404047c12 */ /* 0x010fc8000f8ec0ff */
[----:B--2---:R-:W2:Y:S01]  /*10320*/  POPC R7, R4 ;  /* 0x0000000400077309 */ /* 0x004ea20000000000 */
[----:B---3--:R-:W2:Y:S02]  /*10330*/  SHFL.IDX PT, R0, R3, R0, 0x1f ;  /* 0x00001f0003007589 */ /* 0x008ea400000e0000 */
[----:B--2---:R-:W-:Y:S01]  /*10340*/  IADD3 R16, R0, UR38, R7 ;  /* 0x0000002600107c10 */ /* 0x004fe2000fffe007 */
[----:B------:R-:W-:Y:S06]  /*10350*/  BRA `(.L_x_1470) ;  /* 0x0000004000387947 */ /* 0x000fec0003800000 */
.L_x_1469:
[----:B------:R-:W3:Y:S01]  /*10360*/  LDL R17, [R1] ;  /* 0x0000000001117983 */ /* 0x000ee20000100800 */
[----:B------:R-:W-:Y:S01]  /*10370*/  BSSY B6, `(.L_x_1471) ;  /* 0x0000014000067945 */ /* 0x000fe20003800000 */
[----:B---3--:R-:W-:-:S05]  /*10380*/  VIADD R0, R17, 0x18400 ;  /* 0x0001840011007836 */ /* 0x008fca0000000000 */
[----:B------:R-:W-:-:S13]  /*10390*/  LOP3.LUT P0, RZ, R0, 0x3ff, RZ, 0xc0, !PT ;  /* 0x000003ff00ff7812 */ /* 0x000fda000780c0ff */
[----:B------:R-:W-:Y:S05]  /*103a0*/  @!P0 BRA `(.L_x_1472) ;  /* 0x0000000000408947 */ /* 0x000fea0003800000 */
[----:B------:R-:W-:Y:S01]  /*103b0*/  MOV R2, 0x0 ;  /* 0x0000000000027802 */ /* 0x000fe20000000f00 */
[----:B------:R-:W-:Y:S01]  /*103c0*/  ULDC.64 UR6, c[0x4][0x118] ;  /* 0x0100460000067ab9 */ /* 0x000fe20000000a00 */
[----:B------:R-:W-:Y:S01]  /*103d0*/  ULDC.64 UR8, c[0x4][0x120] ;  /* 0x0100480000087ab9 */ /* 0x000fe20000000a00 */
[----:B------:R-:W-:Y:S01]  /*103e0*/  ULDC.64 UR4, c[0x4][0xa0] ;  /* 0x0100280000047ab9 */ /* 0x000fe20000000a00 */
[----:B------:R-:W-:Y:S02]  /*103f0*/  IMAD.U32 R4, RZ, RZ, UR6 ;  /* 0x00000006ff047e24 */ /* 0x000fe4000f8e00ff */
[----:B------:R-:W3:Y:S01]  /*10400*/  LDC.64 R2, c[0x4][R2] ;  /* 0x0100000002027b82 */ /* 0x000ee20000000a00 */
[----:B------:R-:W-:Y:S02]  /*10410*/  IMAD.U32 R5, RZ, RZ, UR7 ;  /* 0x00000007ff057e24 */ /* 0x000fe4000f8e00ff */
[----:B------:R-:W-:Y:S02]  /*10420*/  IMAD.U32 R6, RZ, RZ, UR8 ;  /* 0x00000008ff067e24 */ /* 0x000fe4000f8e00ff */
[----:B--2---:R-:W-:-:S02]  /*10430*/  IMAD.U32 R7, RZ, RZ, UR9 ;  /* 0x00000009ff077e24 */ /* 0x004fc4000f8e00ff */
[----:B------:R-:W-:Y:S02]  /*10440*/  IMAD.U32 R10, RZ, RZ, UR4 ;  /* 0x00000004ff0a7e24 */ /* 0x000fe4000f8e00ff */
[----:B------:R-:W-:Y:S02]  /*10450*/  IMAD.U32 R11, RZ, RZ, UR5 ;  /* 0x00000005ff0b7e24 */ /* 0x000fe4000f8e00ff */
[----:B------:R-:W-:Y:S02]  /*10460*/  IMAD.MOV.U32 R8, RZ, RZ, 0x70 ;  /* 0x00000070ff087424 */ /* 0x000fe400078e00ff */
[----:B------:R-:W-:Y:S02]  /*10470*/  IMAD.MOV.U32 R12, RZ, RZ, 0x1 ;  /* 0x00000001ff0c7424 */ /* 0x000fe400078e00ff */
[----:B------:R-:W-:-:S07]  /*10480*/  IMAD.MOV.U32 R13, RZ, RZ, RZ ;  /* 0x000000ffff0d7224 */ /* 0x000fce00078e00ff */
[----:B------:R-:W-:-:S07]  /*10490*/  LEPC R20, `(.L_x_1472) ;  /* 0x000000001014794e */ /* 0x000fce0000000000 */
[----:B01-3--:R-:W-:Y:S05]  /*104a0*/  CALL.ABS.NOINC R2 ;  /* 0x0000000002007343 */ /* 0x00bfea0003c00000 */
.L_x_1472:
[----:B------:R-:W-:Y:S05]  /*104b0*/  BSYNC B6 ;  /* 0x0000000000067941 */ /* 0x000fea0003800000 */
.L_x_1471:
        /* <DEDUP_REMOVED lines=8> */
[----:B------:R3:W4:Y:S01]  /*10540*/  LDC.64 R2, c[0x4][R17] ;  /* 0x0100000011027b82 */ /* 0x0007220000000a00 */
[----:B------:R-:W-:Y:S02]  /*10550*/  IMAD.U32 R4, RZ, RZ, UR6 ;  /* 0x00000006ff047e24 */ /* 0x000fe4000f8e00ff */
[----:B------:R-:W-:Y:S02]  /*10560*/  IMAD.U32 R5, RZ, RZ, UR7 ;  /* 0x00000007ff057e24 */ /* 0x000fe4000f8e00ff */
[----:B------:R-:W-:Y:S02]  /*10570*/  IMAD.U32 R6, RZ, RZ, UR8 ;  /* 0x00000008ff067e24 */ /* 0x000fe4000f8e00ff */
[----:B--2---:R-:W-:-:S02]  /*10580*/  IMAD.U32 R7, RZ, RZ, UR9 ;  /* 0x00000009ff077e24 */ /* 0x004fc4000f8e00ff */
[----:B------:R-:W-:Y:S02]  /*10590*/  IMAD.U32 R10, RZ, RZ, UR4 ;  /* 0x00000004ff0a7e24 */ /* 0x000fe4000f8e00ff */
[----:B------:R-:W-:Y:S02]  /*105a0*/  IMAD.U32 R11, RZ, RZ, UR5 ;  /* 0x00000005ff0b7e24 */ /* 0x000fe4000f8e00ff */
[----:B------:R-:W-:Y:S02]  /*105b0*/  IMAD.MOV.U32 R8, RZ, RZ, 0x70 ;  /* 0x00000070ff087424 */ /* 0x000fe400078e00ff */
[----:B------:R-:W-:Y:S02]  /*105c0*/  IMAD.MOV.U32 R12, RZ, RZ, 0x1 ;  /* 0x00000001ff0c7424 */ /* 0x000fe400078e00ff */
[----:B---3--:R-:W-:-:S07]  /*105d0*/  IMAD.MOV.U32 R13, RZ, RZ, RZ ;  /* 0x000000ffff0d7224 */ /* 0x008fce00078e00ff */
[----:B------:R-:W-:-:S07]  /*105e0*/  LEPC R20, `(.L_x_1475) ;  /* 0x000000001014794e */ /* 0x000fce0000000000 */
[----:B01--4-:R-:W-:Y:S05]  /*105f0*/  CALL.ABS.NOINC R2 ;  /* 0x0000000002007343 */ /* 0x013fea0003c00000 */
.L_x_1475:
        /* <DEDUP_REMOVED lines=15> */
.L_x_1474:
[----:B------:R-:W-:Y:S05]  /*106f0*/  BSYNC B6 ;  /* 0x0000000000067941 */ /* 0x000fea0003800000 */
.L_x_1473:
[----:B------:R-:W-:Y:S01]  /*10700*/  ULDC.64 UR4, c[0x0][0x9f8] ;  /* 0x00027e0000047ab9 */ /* 0x000fe20000000a00 */
[----:B------:R-:W3:Y:S01]  /*10710*/  LDL R17, [R1+0x28] ;  /* 0x0000280001117983 */ /* 0x000ee20000100800 */
[----:B------:R-:W-:Y:S01]  /*10720*/  ISETP.NE.U32.AND P0, PT, RZ, UR4, PT ;  /* 0x00000004ff007c0c */ /* 0x000fe2000bf05070 */
[----:B--2---:R-:W-:-:S03]  /*10730*/  IMAD.MOV.U32 R7, RZ, RZ, R19 ;  /* 0x000000ffff077224 */ /* 0x004fc600078e0013 */
[----:B------:R-:W-:Y:S01]  /*10740*/  ISETP.NE.AND.EX P0, PT, RZ, UR5, PT, P0 ;  /* 0x00000005ff007c0c */ /* 0x000fe2000bf05300 */
[----:B------:R-:W-:-:S12]  /*10750*/  ULDC.64 UR4, c[0x0][0xa08] ;  /* 0x0002820000047ab9 */ /* 0x000fd80000000a00 */
[----:B------:R-:W2:Y:S02]  /*10760*/  @P0 LDC.64 R2, c[0x0][0x9f8] ;  /* 0x00027e00ff020b82 */ /* 0x000ea40000000a00 */
[----:B--2---:R-:W-:-:S05]  /*10770*/  @P0 IMAD.WIDE R2, R19, 0x4, R2 ;  /* 0x0000000413020825 */ /* 0x004fca00078e0202 */
[----:B------:R2:W4:Y:S02]  /*10780*/  @P0 LDG.E R7, desc[UR60][R2.64] ;  /* 0x0000003c02070981 */ /* 0x000524000c1e1900 */
[----:B--2---:R-:W2:Y:S02]  /*10790*/  LDC.64 R2, c[0x0][0x418] ;  /* 0x00010600ff027b82 */ /* 0x004ea40000000a00 */
[----:B--2---:R-:W-:Y:S01]  /*107a0*/  LOP3.LUT P0, RZ, R2, UR4, RZ, 0xfc, !PT ;  /* 0x0000000402ff7c12 */ /* 0x004fe2000f80fcff */
[----:B------:R-:W-:-:S03]  /*107b0*/  UMOV UR4, 0xffffffff ;  /* 0xffffffff00047882 */ /* 0x000fc60000000000 */
[----:B------:R-:W-:Y:S01]  /*107c0*/  LOP3.LUT P0, RZ, R3, UR5, RZ, 0xfc, P0 ;  /* 0x0000000503ff7c12 */ /* 0x000fe2000800fcff */
[----:B---3--:R-:W-:Y:S01]  /*107d0*/  VIADD R0, R17, 0xffffffff ;  /* 0xffffffff11007836 */ /* 0x008fe20000000000 */
[----:B----4-:R-:W-:Y:S01]  /*107e0*/  SHF.R.S32.HI R8, RZ, 0x1f, R7 ;  /* 0x0000001fff087819 */ /* 0x010fe20000011407 */
[----:B------:R2:W-:Y:S01]  /*107f0*/  STL [R1+0xc], R7 ;  /* 0x00000c0701007387 */ /* 0x0005e20000100800 */
[----:B------:R-:W-:-:S03]  /*10800*/  SEL R17, R7, RZ, !P0 ;  /* 0x000000ff07117207 */ /* 0x000fc60004000000 */
[----:B------:R2:W-:Y:S01]  /*10810*/  STL [R1+0x1c], R8 ;  /* 0x00001c0801007387 */ /* 0x0005e20000100800 */
[----:B------:R-:W-:Y:S05]  /*10820*/  BRA.DIV UR4, `(.L_x_1476) ;  /* 0x0000004e04f47947 */ /* 0x000fea000b800000 */
[----:B------:R-:W3:Y:S02]  /*10830*/  S2R R4, SR_TID.X ;  /* 0x0000000000047919 */ /* 0x000ee40000002100 */
[----:B---3--:R-:W-:-:S04]  /*10840*/  SHF.R.U32.HI R4, RZ, 0x5, R4 ;  /* 0x00000005ff047819 */ /* 0x008fc80000011604 */
[----:B------:R-:W-:-:S05]  /*10850*/  LOP3.LUT R4, R4, 0x3, RZ, 0xc0, !PT ;  /* 0x0000000304047812 */ /* 0x000fca00078ec0ff */
[----:B------:R3:W4:Y:S02]  /*10860*/  SHFL.IDX PT, R14, R4, RZ, 0x1f ;  /* 0x00001fff040e7589 */ /* 0x00072400000e0000 */
.L_x_1582:
[----:B---3--:R-:W3:Y:S01]  /*10870*/  LDL.LU R4, [R1+0x18] ;  /* 0x0000180001047983 */ /* 0x008ee20000300800 */
[----:B------:R-:W-:Y:S02]  /*10880*/  PLOP3.LUT P1, PT, PT, PT, PT, 0x8, 0x0 ;  /* 0x000000000000781c */ /* 0x000fe40003f2e170 */
[----:B----4-:R-:W-:Y:S01]  /*10890*/  ISETP.NE.AND P0, PT, R14, RZ, PT ;  /* 0x000000ff0e00720c */ /* 0x010fe20003f05270 */
[----:B------:R4:W-:Y:S01]  /*108a0*/  STL [R1+0x8], R0 ;  /* 0x0000080001007387 */ /* 0x0009e20000100800 */
[----:B---3--:R-:W-:-:S09]  /*108b0*/  LOP3.LUT R4, R4, 0xfffffffe, RZ, 0xc0, !PT ;  /* 0xfffffffe04047812 */ /* 0x008fd200078ec0ff */
[----:B------:R-:W-:-:S05]  /*108c0*/  @P1 LOP3.LUT R4, R4, 0x1, RZ, 0xfc, !PT ;  /* 0x0000000104041812 */ /* 0x000fca00078efcff */
[----:B------:R4:W-:Y:S01]  /*108d0*/  STL [R1+0x18], R4 ;  /* 0x0000180401007387 */ /* 0x0009e20000100800 */
[----:B------:R-:W-:Y:S05]  /*108e0*/  @P0 BRA `(.L_x_1477) ;  /* 0x0000000400480947 */ /* 0x000fea0003800000 */
[----:B------:R-:W-:-:S03]  /*108f0*/  UMOV UR4, 0xffffffff ;  /* 0xffffffff00047882 */ /* 0x000fc60000000000 */
[----:B------:R-:W-:Y:S05]  /*10900*/  BRA.DIV UR4, `(.L_x_1478) ;  /* 0x0000004e04f07947 */ /* 0x000fea000b800000 */
[----:B------:R-:W-:-:S13]  /*10910*/  ELECT P6, URZ, PT ;  /* 0x00000000003f782f */ /* 0x000fda00038c0000 */
.L_x_1585:
[----:B------:R-:W-:Y:S05]  /*10920*/  @!P6 BRA `(.L_x_1477) ;  /* 0x000000040038e947 */ /* 0x000fea0003800000 */
[----:B------:R-:W-:-:S04]  /*10930*/  ISETP.NE.U32.AND P0, PT, R2, RZ, PT ;  /* 0x000000ff0200720c */ /* 0x000fc80003f05070 */
[----:B------:R-:W-:-:S13]  /*10940*/  ISETP.NE.AND.EX P0, PT, R3, RZ, PT, P0 ;  /* 0x000000ff0300720c */ /* 0x000fda0003f05300 */
[----:B------:R-:W-:Y:S05]  /*10950*/  @!P0 BRA `(.L_x_1479) ;  /* 0x0000000000508947 */ /* 0x000fea0003800000 */
[----:B------:R-:W3:Y:S01]  /*10960*/  LDC R6, c[0x0][0x43c] ;  /* 0x00010f00ff067b82 */ /* 0x000ee20000000800 */
[----:B01----:R-:W-:Y:S01]  /*10970*/  IMAD.MOV.U32 R9, RZ, RZ, R0 ;  /* 0x000000ffff097224 */ /* 0x003fe200078e0000 */
[----:B------:R-:W-:-:S03]  /*10980*/  ULDC.64 UR4, c[0x0][0x428] ;  /* 0x00010a0000047ab9 */ /* 0x000fc60000000a00 */
[----:B----4-:R-:W-:Y:S01]  /*10990*/  IMAD.MOV.U32 R0, RZ, RZ, R9 ;  /* 0x000000ffff007224 */ /* 0x010fe200078e0009 */
[----:B---3--:R-:W-:-:S13]  /*109a0*/  ISETP.NE.AND P0, PT, R6, 0x1, PT ;  /* 0x000000010600780c */ /* 0x008fda0003f05270 */
[----:B------:R-:W0:Y:S02]  /*109b0*/  @P0 LDC.64 R4, c[0x0][0x440] ;  /* 0x00011000ff040b82 */ /* 0x000e240000000a00 */
[----:B0-----:R-:W-:-:S05]  /*109c0*/  @P0 IMAD.HI.U32 R4, R9, R4, RZ ;  /* 0x0000000409040227 */ /* 0x001fca00078e00ff */
[----:B------:R-:W-:-:S04]  /*109d0*/  @P0 SHF.R.U32.HI R0, RZ, R5, R4 ;  /* 0x00000005ff000219 */ /* 0x000fc80000011604 */
[--C-:B------:R-:W-:Y:S01]  /*109e0*/  SHF.R.S32.HI R5, RZ, 0x1f, R0.reuse ;  /* 0x0000001fff057819 */ /* 0x100fe20000011400 */
[----:B------:R-:W-:-:S04]  /*109f0*/  IMAD.MOV R4, RZ, RZ, -R0 ;  /* 0x000000ffff047224 */ /* 0x000fc800078e0a00 */
[----:B------:R-:W-:Y:S02]  /*10a00*/  IMAD R9, R6, R4, R9 ;  /* 0x0000000406097224 */ /* 0x000fe400078e0209 */
[----:B------:R-:W-:Y:S02]  /*10a10*/  IMAD R6, R8, UR4, RZ ;  /* 0x0000000408067c24 */ /* 0x000fe4000f8e02ff */
[----:B------:R-:W-:Y:S01]  /*10a20*/  IMAD.MOV.U32 R4, RZ, RZ, R0 ;  /* 0x000000ffff047224 */ /* 0x000fe200078e0000 */
[----:B------:R3:W-:Y:S01]  /*10a30*/  STL [R1+0x8], R9 ;  /* 0x0000080901007387 */ /* 0x0007e20000100800 */
[C---:B------:R-:W-:Y:S02]  /*10a40*/  IMAD R0, R7.reuse, UR5, R6 ;  /* 0x0000000507007c24 */ /* 0x040fe4000f8e0206 */
[----:B------:R-:W-:-:S04]  /*10a50*/  IMAD.WIDE.U32 R4, R7, UR4, R4 ;  /* 0x0000000407047c25 */ /* 0x000fc8000f8e0004 */
[----:B------:R-:W-:Y:S01]  /*10a60*/  IMAD.IADD R0, R5, 0x1, R0 ;  /* 0x0000000105007824 */ /* 0x000fe200078e0200 */
[----:B------:R-:W-:-:S04]  /*10a70*/  LEA R2, P0, R4, R2, 0x2 ;  /* 0x0000000204027211 */ /* 0x000fc800078010ff */
[----:B------:R-:W-:-:S05]  /*10a80*/  LEA.HI.X R3, R4, R3, R0, 0x2, P0 ;  /* 0x0000000304037211 */ /* 0x000fca00000f1400 */
[----:B------:R3:W5:Y:S04]  /*10a90*/  LDG.E R17, desc[UR60][R2.64] ;  /* 0x0000003c02117981 */ /* 0x000768000c1e1900 */
.L_x_1479:
[----:B--2---:R-:W2:Y:S04]  /*10aa0*/  LDL R7, [R1] ;  /* 0x0000000001077983 */ /* 0x004ea80000100800 */
[----:B----4-:R-:W2:Y:S04]  /*10ab0*/  LDL R0, [R1+0x4] ;  /* 0x0000040001007983 */ /* 0x010ea80000100800 */
[----:B---3--:R-:W3:Y:S01]  /*10ac0*/  LDL R2, [R1+0x10] ;  /* 0x0000100001027983 */ /* 0x008ee20000100800 */
[----:B--2---:R-:W-:Y:S01]  /*10ad0*/  IMAD R0, R0, 0x8, R7 ;  /* 0x0000000800007824 */ /* 0x004fe200078e0207 */
[----:B---3--:R-:W-:-:S04]  /*10ae0*/  SHF.L.U32 R2, R2, 0x1f, RZ ;  /* 0x0000001f02027819 */ /* 0x008fc800000006ff */
[----:B------:R-:W2:Y:S02]  /*10af0*/  SYNCS.PHASECHK.TRANS64.TRYWAIT P0, [R0+URZ+0x2a840], R2 ;  /* 0x02a84002000075a7 */ /* 0x000ea4000800017f */
[----:B--2---:R-:W-:Y:S05]  /*10b00*/  @!P0 BRA `(.L_x_1480) ;  /* 0x0000004c00908947 */ /* 0x004fea0003800000 */
.L_x_1586:
[----:B------:R-:W3:Y:S02]  /*10b10*/  S2R R3, SR_TID.X ;  /* 0x0000000000037919 */ /* 0x000ee40000002100 */
[----:B---3--:R-:W-:-:S04]  /*10b20*/  LOP3.LUT R3, R3, 0x7f, RZ, 0xc0, !PT ;  /* 0x0000007f03037812 */ /* 0x008fc800078ec0ff */
[----:B------:R-:W-:-:S13]  /*10b30*/  ISETP.NE.AND P0, PT, R3, RZ, PT ;  /* 0x000000ff0300720c */ /* 0x000fda0003f05270 */
[----:B------:R-:W-:Y:S05]  /*10b40*/  @P0 BRA `(.L_x_1481) ;  /* 0x00000000001c0947 */ /* 0x000fea0003800000 */
[----:B------:R-:W3:Y:S01]  /*10b50*/  S2R R3, SR_TID.X ;  /* 0x0000000000037919 */ /* 0x000ee20000002100 */
[----:B--2---:R-:W-:-:S04]  /*10b60*/  IMAD.MOV.U32 R2, RZ, RZ, 0x9000 ;  /* 0x00009000ff027424 */ /* 0x004fc800078e00ff */
[----:B------:R4:W-:Y:S01]  /*10b70*/  SYNCS.ARRIVE.TRANS64 RZ, [R0+URZ+0x2a830], R2 ;  /* 0x02a8300200ff79a7 */ /* 0x0009e2000800003f */
[----:B---3--:R-:W-:-:S04]  /*10b80*/  LOP3.LUT R3, R3, 0x1f, RZ, 0xc0, !PT ;  /* 0x0000001f03037812 */ /* 0x008fc800078ec0ff */
[----:B------:R-:W-:-:S13]  /*10b90*/  ISETP.NE.AND P0, PT, R3, RZ, PT ;  /* 0x000000ff0300720c */ /* 0x000fda0003f05270 */
[----:B----4-:R-:W-:Y:S05]  /*10ba0*/  @!P0 BRA `(.L_x_1481) ;  /* 0x0000000000048947 */ /* 0x010fea0003800000 */
[----:B------:R-:W-:Y:S01]  /*10bb0*/  BPT.TRAP 0x1 ;  /* 0x000000040000795c */ /* 0x000fe20000300000 */
.L_x_1481:
[----:B------:R-:W3:Y:S04]  /*10bc0*/  LDL R6, [R1] ;  /* 0x0000000001067983 */ /* 0x000ee80000100800 */
[----:B------:R-:W3:Y:S04]  /*10bd0*/  LDL R5, [R1+0x4] ;  /* 0x0000040001057983 */ /* 0x000ee80000100800 */
[----:B------:R-:W4:Y:S04]  /*10be0*/  LDL R4, [R1+0x8] ;  /* 0x0000080001047983 */ /* 0x000f280000100800 */
[----:B------:R-:W4:Y:S04]  /*10bf0*/  LDL R3, [R1+0x14] ;  /* 0x0000140001037983 */ /* 0x000f280000100800 */
[----:B--2---:R-:W2:Y:S01]  /*10c00*/  LDL.LU R2, [R1+0x18] ;  /* 0x0000180001027983 */ /* 0x004ea20000300800 */
[----:B------:R-:W-:Y:S01]  /*10c10*/  R2UR UR9, R0 ;  /* 0x00000000000972ca */ /* 0x000fe200000e0000 */
[----:B------:R-:W-:Y:S01]  /*10c20*/  UIADD3 UR4, UP0, UR36, 0x370, URZ ;  /* 0x0000037024047890 */ /* 0x000fe2000ff1e03f */
[----:B------:R-:W-:Y:S01]  /*10c30*/  R2UR UR12, R18 ;  /* 0x00000000120c72ca */ /* 0x000fe200000e0000 */
[----:B------:R-:W-:Y:S01]  /*10c40*/  UMOV UR10, URZ ;  /* 0x0000003f000a7c82 */ /* 0x000fe20008000000 */
[----:B-----5:R-:W-:Y:S01]  /*10c50*/  R2UR UR13, R17 ;  /* 0x00000000110d72ca */ /* 0x020fe200000e0000 */
[----:B------:R-:W-:Y:S01]  /*10c60*/  UMOV UR6, 0x0 ;  /* 0x0000000000067882 */ /* 0x000fe20000000000 */
[----:B------:R-:W-:Y:S01]  /*10c70*/  PLOP3.LUT P0, PT, PT, PT, PT, 0x80, 0x0 ;  /* 0x000000000000781c */ /* 0x000fe20003f0f070 */
[----:B------:R-:W-:Y:S01]  /*10c80*/  UMOV UR7, 0x14f00000 ;  /* 0x14f0000000077882 */ /* 0x000fe20000000000 */
[----:B------:R-:W-:-:S05]  /*10c90*/  UMOV UR16, 0x40 ;  /* 0x0000004000107882 */ /* 0x000fca0000000000 */
[----:B------:R-:W-:Y:S01]  /*10ca0*/  UIADD3 UR9, UR9, 0x2a830, URZ ;  /* 0x0002a83009097890 */ /* 0x000fe2000fffe03f */
[----:B---3--:R-:W-:Y:S01]  /*10cb0*/  IMAD R0, R5, 0x9000, R6 ;  /* 0x0000900005007824 */ /* 0x008fe200078e0206 */
[----:B----4-:R-:W-:-:S04]  /*10cc0*/  R2UR UR11, R4 ;  /* 0x00000000040b72ca */ /* 0x010fc800000e0000 */
[----:B------:R-:W-:Y:S02]  /*10cd0*/  R2UR UR8, R0 ;  /* 0x00000000000872ca */ /* 0x000fe400000e0000 */
[----:B------:R-:W-:Y:S02]  /*10ce0*/  R2UR UR5, R3 ;  /* 0x00000000030572ca */ /* 0x000fe400000e0000 */
[----:B--2---:R-:W-:-:S04]  /*10cf0*/  LOP3.LUT R2, R2, 0xfffffffe, RZ, 0xc0, !PT ;  /* 0xfffffffe02027812 */ /* 0x004fc800078ec0ff */
[----:B------:R-:W-:-:S05]  /*10d00*/  @P0 LOP3.LUT R2, R2, 0x1, RZ, 0xfc, !PT ;  /* 0x0000000102020812 */ /* 0x000fca00078efcff */
[----:B------:R-:W-:Y:S02]  /*10d10*/  UIADD3 UR14, UR8, 0x18400, URZ ;  /* 0x00018400080e7890 */ /* 0x000fe4000fffe03f */
[----:B------:R-:W-:Y:S01]  /*10d20*/  UIMAD UR11, UR11, 0x60, UR5 ;  /* 0x000000600b0b78a4 */ /* 0x000fe2000f8e0205 */
[----:B------:R3:W-:Y:S01]  /*10d30*/  STL [R1+0x18], R2 ;  /* 0x0000180201007387 */ /* 0x0007e20000100800 */
[----:B------:R-:W-:Y:S02]  /*10d40*/  UIADD3.X UR5, URZ, UR37, URZ, UP0, !UPT ;  /* 0x000000253f057290 */ /* 0x000fe400087fe43f */
[----:B------:R-:W-:Y:S02]  /*10d50*/  UIADD3 UR15, UR8, 0x1b400, URZ ;  /* 0x0001b400080f7890 */ /* 0x000fe4000fffe03f */
[----:B------:R-:W-:-:S03]  /*10d60*/  UIADD3 UR17, UR8, 0x1e400, URZ ;  /* 0x0001e40008117890 */ /* 0x000fc6000fffe03f */
[----:B------:R-:W-:Y:S01]  /*10d70*/  UMOV UR8, UR14 ;  /* 0x0000000e00087c82 */ /* 0x000fe20008000000 */
[----:B------:R-:W-:Y:S01]  /*10d80*/  UMOV UR14, 0x80 ;  /* 0x00000080000e7882 */ /* 0x000fe20000000000 */
[----:B------:R2:W-:Y:S02]  /*10d90*/  UTMALDG.4D [UR8], [UR4], desc[UR6] ;  /* 0x00000608040075b4 */ /* 0x0005e40008019000 */
[----:B--2---:R-:W-:Y:S01]  /*10da0*/  UMOV UR8, UR15 ;  /* 0x0000000f00087c82 */ /* 0x004fe20008000000 */
[----:B------:R-:W-:Y:S02]  /*10db0*/  UMOV UR10, UR16 ;  /* 0x00000010000a7c82 */ /* 0x000fe40008000000 */
[----:B------:R2:W-:Y:S02]  /*10dc0*/  UTMALDG.4D [UR8], [UR4], desc[UR6] ;  /* 0x00000608040075b4 */ /* 0x0005e40008019000 */
[----:B--2---:R-:W-:Y:S01]  /*10dd0*/  UMOV UR8, UR17 ;  /* 0x0000001100087c82 */ /* 0x004fe20008000000 */
[----:B------:R-:W-:-:S02]  /*10de0*/  UMOV UR10, UR14 ;  /* 0x0000000e000a7c82 */ /* 0x000fc40008000000 */
[----:B------:R3:W-:Y:S02]  /*10df0*/  UTMALDG.4D [UR8], [UR4], desc[UR6] ;  /* 0x00000608040075b4 */ /* 0x0007e40008019000 */
[----:B---3--:R-:W-:Y:S01]  /*10e00*/  NOP ;  /* 0x0000000000007918 */ /* 0x008fe20000000000 */
.L_x_1477:
[----:B----4-:R-:W3:Y:S04]  /*10e10*/  LDL R0, [R1] ;  /* 0x0000000001007983 */ /* 0x010ee80000100800 */
[----:B------:R-:W4:Y:S01]  /*10e20*/  LDL.LU R3, [R1+0x34] ;  /* 0x0000340001037983 */ /* 0x000f220000300800 */
[----:B------:R-:W-:Y:S05]  /*10e30*/  WARPSYNC.ALL ;  /* 0x0000000000007948 */ /* 0x000fea0003800000 */
[----:B------:R-:W-:Y:S01]  /*10e40*/  ULDC.64 UR4, c[0x0][0x298] ;  /* 0x0000a60000047ab9 */ /* 0x000fe20000000a00 */
[----:B------:R-:W-:Y:S01]  /*10e50*/  BSSY B6, `(.L_x_1482) ;  /* 0x000001c000067945 */ /* 0x000fe20003800000 */
[----:B------:R-:W-:Y:S01]  /*10e60*/  BAR.SYNC.DEFER_BLOCKING 0x8, 0x180 ;  /* 0x0206000000007b1d */ /* 0x000fe20000010000 */
[----:B---3--:R-:W-:Y:S01]  /*10e70*/  VIADD R0, R0, 0xc400 ;  /* 0x0000c40000007836 */ /* 0x008fe20000000000 */
[----:B----4-:R-:W-:Y:S01]  /*10e80*/  SHF.R.S32.HI R2, RZ, 0x1f, R3 ;  /* 0x0000001fff027819 */ /* 0x010fe20000011403 */
[----:B------:R-:W-:-:S03]  /*10e90*/  IMAD.WIDE.U32 R4, R3, UR4, RZ ;  /* 0x0000000403047c25 */ /* 0x000fc6000f8e00ff */
[----:B------:R-:W-:Y:S01]  /*10ea0*/  LOP3.LUT P0, RZ, R0, 0x3ff, RZ, 0xc0, !PT ;  /* 0x000003ff00ff7812 */ /* 0x000fe2000780c0ff */
[----:B------:R-:W-:Y:S01]  /*10eb0*/  IMAD R2, R2, UR4, RZ ;  /* 0x0000000402027c24 */ /* 0x000fe2000f8e02ff */
[----:B------:R3:W-:Y:S03]  /*10ec0*/  STL.64 [R1+0x40], R4 ;  /* 0x0000400401007387 */ /* 0x0007e60000100a00 */
[----:B------:R-:W-:-:S04]  /*10ed0*/  IMAD R2, R3, UR5, R2 ;  /* 0x0000000503027c24 */ /* 0x000fc8000f8e0202 */
[----:B------:R-:W-:-:S05]  /*10ee0*/  IMAD.IADD R0, R5, 0x1, R2 ;  /* 0x0000000105007824 */ /* 0x000fca00078e0202 */
[----:B------:R3:W-:Y:S01]  /*10ef0*/  STL [R1+0x34], R0 ;  /* 0x0000340001007387 */ /* 0x0007e20000100800 */
[----:B------:R-:W-:Y:S05]  /*10f00*/  @!P0 BRA `(.L_x_1483) ;  /* 0x0000000000408947 */ /* 0x000fea0003800000 */
[----:B------:R-:W-:Y:S01]  /*10f10*/  MOV R2, 0x0 ;  /* 0x0000000000027802 */ /* 0x000fe20000000f00 */
[----:B------:R-:W-:Y:S01]  /*10f20*/  ULDC.64 UR6, c[0x4][0x118] ;  /* 0x0100460000067ab9 */ /* 0x000fe20000000a00 */
[----:B------:R-:W-:Y:S01]  /*10f30*/  ULDC.64 UR8, c[0x4][0x120] ;  /* 0x0100480000087ab9 */ /* 0x000fe20000000a00 */
[----:B------:R-:W-:Y:S01]  /*10f40*/  ULDC.64 UR4, c[0x4][0x88] ;  /* 0x0100220000047ab9 */ /* 0x000fe20000000a00 */
[----:B---3--:R-:W-:Y:S02]  /*10f50*/  IMAD.U32 R4, RZ, RZ, UR6 ;  /* 0x00000006ff047e24 */ /* 0x008fe4000f8e00ff */
        /* <DEDUP_REMOVED lines=11> */
.L_x_1483:
[----:B------:R-:W-:Y:S05]  /*11010*/  BSYNC B6 ;  /* 0x0000000000067941 */ /* 0x000fea0003800000 */
.L_x_1482:
[----:B---3--:R-:W3:Y:S01]  /*11020*/  LDL.LU R0, [R1+0x34] ;  /* 0x0000340001007983 */ /* 0x008ee20000300800 */
[----:B--2---:R-:W2:Y:S01]  /*11030*/  LDC R7, c[0x0][0x448] ;  /* 0x00011200ff077b82 */ /* 0x004ea20000000800 */
[----:B------:R-:W-:Y:S01]  /*11040*/  ULDC.64 UR4, c[0x0][0x2d8] ;  /* 0x0000b60000047ab9 */ /* 0x000fe20000000a00 */
[----:B------:R-:W-:Y:S01]  /*11050*/  ULDC.64 UR6, c[0x0][0x280] ;  /* 0x0000a00000067ab9 */ /* 0x000fe20000000a00 */
[----:B------:R-:W3:Y:S04]  /*11060*/  LDL.LU.64 R2, [R1+0x40] ;  /* 0x0000400001027983 */ /* 0x000ee80000300a00 */
[----:B01----:R-:W4:Y:S01]  /*11070*/  LDL R9, [R1+0x2c] ;  /* 0x00002c0001097983 */ /* 0x003f220000100800 */
[----:B------:R-:W0:Y:S01]  /*11080*/  S2R R5, SR_TID.X ;  /* 0x0000000000057919 */ /* 0x000e220000002100 */
[----:B------:R-:W1:Y:S01]  /*11090*/  S2R R6, SR_TID.X ;  /* 0x0000000000067919 */ /* 0x000e620000002100 */
[----:B------:R-:W1:Y:S01]  /*110a0*/  S2R R10, SR_TID.X ;  /* 0x00000000000a7919 */ /* 0x000e620000002100 */
[----:B0-----:R-:W-:-:S04]  /*110b0*/  LOP3.LUT R5, R5, 0x7f, RZ, 0xc0, !PT ;  /* 0x0000007f05057812 */ /* 0x001fc800078ec0ff */
[----:B------:R-:W-:Y:S01]  /*110c0*/  SHF.R.U32.HI R5, RZ, 0x3, R5 ;  /* 0x00000003ff057819 */ /* 0x000fe20000011605 */
[----:B-1----:R-:W-:-:S05]  /*110d0*/  IMAD.SHL.U32 R8, R6, 0x10, RZ ;  /* 0x0000001006087824 */ /* 0x002fca00078e00ff */
[----:B------:R-:W-:Y:S01]  /*110e0*/  LOP3.LUT R8, R5, 0x70, R8, 0xf8, !PT ;  /* 0x0000007005087812 */ /* 0x000fe200078ef808 */
[----:B------:R-:W-:-:S05]  /*110f0*/  IMAD.SHL.U32 R10, R10, 0x8, RZ ;  /* 0x000000080a0a7824 */ /* 0x000fca00078e00ff */
[----:B------:R-:W-:-:S04]  /*11100*/  LOP3.LUT R10, R10, 0x38, RZ, 0xc0, !PT ;  /* 0x000000380a0a7812 */ /* 0x000fc800078ec0ff */
[C---:B------:R-:W-:Y:S02]  /*11110*/  LOP3.LUT R11, R10.reuse, 0x40, RZ, 0xfc, !PT ;  /* 0x000000400a0b7812 */ /* 0x040fe400078efcff */
[----:B------:R-:W-:Y:S01]  /*11120*/  LOP3.LUT R10, R10, 0x80, RZ, 0xfc, !PT ;  /* 0x000000800a0a7812 */ /* 0x000fe200078efcff */
[----:B---3--:R-:W-:Y:S01]  /*11130*/  IMAD.MOV.U32 R3, RZ, RZ, R0 ;  /* 0x000000ffff037224 */ /* 0x008fe200078e0000 */
[----:B------:R-:W-:-:S05]  /*11140*/  SHF.R.S32.HI R0, RZ, 0x1f, R18 ;  /* 0x0000001fff007819 */ /* 0x000fca0000011412 */
[----:B------:R-:W-:Y:S02]  /*11150*/  IMAD R0, R0, UR4, RZ ;  /* 0x0000000400007c24 */ /* 0x000fe4000f8e02ff */
[----:B------:R-:W-:-:S04]  /*11160*/  IMAD.WIDE.U32 R2, R18, UR4, R2 ;  /* 0x0000000412027c25 */ /* 0x000fc8000f8e0002 */
[----:B------:R-:W-:Y:S01]  /*11170*/  IMAD R0, R18, UR5, R0 ;  /* 0x0000000512007c24 */ /* 0x000fe2000f8e0200 */
[----:B------:R-:W-:Y:S02]  /*11180*/  ULDC.64 UR4, c[0x0][0xa00] ;  /* 0x0002800000047ab9 */ /* 0x000fe40000000a00 */
[----:B------:R-:W-:Y:S01]  /*11190*/  ISETP.NE.U32.AND P0, PT, RZ, UR4, PT ;  /* 0x00000004ff007c0c */ /* 0x000fe2000bf05070 */
[----:B------:R-:W-:Y:S01]  /*111a0*/  IMAD.IADD R3, R3, 0x1, R0 ;  /* 0x0000000103037824 */ /* 0x000fe200078e0200 */
[----:B------:R-:W-:Y:S02]  /*111b0*/  SHF.R.S32.HI R0, RZ, 0x1f, R19 ;  /* 0x0000001fff007819 */ /* 0x000fe40000011413 */
[----:B------:R-:W-:Y:S01]  /*111c0*/  ISETP.NE.AND.EX P0, PT, RZ, UR5, PT, P0 ;  /* 0x00000005ff007c0c */ /* 0x000fe2000bf05300 */
[----:B------:R-:W-:-:S03]  /*111d0*/  ULDC.64 UR4, c[0x0][0x2e0] ;  /* 0x0000b80000047ab9 */ /* 0x000fc60000000a00 */
[----:B------:R-:W-:Y:S02]  /*111e0*/  SEL R4, R0, RZ, !P0 ;  /* 0x000000ff00047207 */ /* 0x000fe40004000000 */
[----:B------:R-:W-:Y:S02]  /*111f0*/  SEL R0, R19, RZ, !P0 ;  /* 0x000000ff13007207 */ /* 0x000fe40004000000 */
[----:B--2---:R-:W-:Y:S01]  /*11200*/  ISETP.NE.AND P0, PT, R7, 0x1, PT ;  /* 0x000000010700780c */ /* 0x004fe20003f05270 */
[----:B------:R-:W-:-:S12]  /*11210*/  IMAD R4, R4, UR4, RZ ;  /* 0x0000000404047c24 */ /* 0x000fd8000f8e02ff */
[----:B------:R-:W0:Y:S08]  /*11220*/  @P0 LDC R5, c[0x0][0x44c] ;  /* 0x00011300ff050b82 */ /* 0x000e300000000800 */
[----:B------:R-:W1:Y:S01]  /*11230*/  @P0 LDC R6, c[0x0][0x450] ;  /* 0x00011400ff060b82 */ /* 0x000e620000000800 */
[----:B------:R-:W-:-:S04]  /*11240*/  IMAD.WIDE.U32 R2, R0, UR4, R2 ;  /* 0x0000000400027c25 */ /* 0x000fc8000f8e0002 */
[----:B------:R-:W-:Y:S01]  /*11250*/  IMAD R0, R0, UR5, R4 ;  /* 0x0000000500007c24 */ /* 0x000fe2000f8e0204 */
[----:B------:R-:W-:-:S03]  /*11260*/  ULDC.64 UR4, c[0x0][0x2d0] ;  /* 0x0000b40000047ab9 */ /* 0x000fc60000000a00 */
[----:B------:R-:W-:Y:S02]  /*11270*/  IMAD.IADD R3, R3, 0x1, R0 ;  /* 0x0000000103037824 */ /* 0x000fe400078e0200 */
[----:B----4-:R-:W-:-:S04]  /*11280*/  IMAD.IADD R0, R8, 0x1, R9 ;  /* 0x0000000108007824 */ /* 0x010fc800078e0209 */
[----:B0-----:R-:W-:-:S04]  /*11290*/  @P0 IMAD.HI.U32 R5, R0, R5, RZ ;  /* 0x0000000500050227 */ /* 0x001fc800078e00ff */
[----:B------:R-:W-:Y:S01]  /*112a0*/  IMAD.MOV.U32 R4, RZ, RZ, R0 ;  /* 0x000000ffff047224 */ /* 0x000fe200078e0000 */
[----:B-1----:R-:W-:-:S05]  /*112b0*/  @P0 SHF.R.U32.HI R4, RZ, R6, R5 ;  /* 0x00000006ff040219 */ /* 0x002fca0000011605 */
[----:B------:R-:W-:-:S04]  /*112c0*/  IMAD.MOV R5, RZ, RZ, -R4 ;  /* 0x000000ffff057224 */ /* 0x000fc800078e0a04 */
[----:B------:R-:W-:Y:S01]  /*112d0*/  IMAD R0, R7, R5, R0 ;  /* 0x0000000507007224 */ /* 0x000fe200078e0200 */
[----:B------:R-:W-:Y:S01]  /*112e0*/  SHF.R.S32.HI R5, RZ, 0x1f, R4 ;  /* 0x0000001fff057819 */ /* 0x000fe20000011404 */
        /* <DEDUP_REMOVED lines=9> */
[----:B------:R-:W-:Y:S02]  /*11380*/  ISETP.GE.AND P0, PT, R10, UR4, PT ;  /* 0x000000040a007c0c */ /* 0x000fe4000bf06270 */
[----:B------:R0:W5:Y:S01]  /*11390*/  LDL R10, [R1+0x20] ;  /* 0x00002000010a7983 */ /* 0x0001620000100800 */
[----:B------:R-:W1:Y:S01]  /*113a0*/  S2R R5, SR_TID.X ;  /* 0x0000000000057919 */ /* 0x000e620000002100 */
[----:B------:R-:W-:Y:S01]  /*113b0*/  IMAD R0, R0, UR5, R4 ;  /* 0x0000000500007c24 */ /* 0x000fe2000f8e0204 */
[----:B------:R-:W-:-:S03]  /*113c0*/  LEA R4, P3, R2, UR6, 0x1 ;  /* 0x0000000602047c11 */ /* 0x000fc6000f8608ff */
[----:B------:R-:W-:Y:S01]  /*113d0*/  IMAD.IADD R0, R3, 0x1, R0 ;  /* 0x0000000103007824 */ /* 0x000fe200078e0200 */
[----:B------:R-:W-:-:S04]  /*113e0*/  ISETP.GE.AND P1, PT, R11, UR4, PT ;  /* 0x000000040b007c0c */ /* 0x000fc8000bf26270 */
[----:B------:R-:W-:Y:S01]  /*113f0*/  LEA.HI.X R3, R2, UR7, R0, 0x1, P3 ;  /* 0x0000000702037c11 */ /* 0x000fe200098f0c00 */
[----:B-1----:R-:W-:-:S05]  /*11400*/  IMAD.SHL.U32 R8, R5, 0x8, RZ ;  /* 0x0000000805087824 */ /* 0x002fca00078e00ff */
[----:B------:R-:W-:-:S04]  /*11410*/  LOP3.LUT R8, R8, 0x38, RZ, 0xc0, !PT ;  /* 0x0000003808087812 */ /* 0x000fc800078ec0ff */
[----:B------:R-:W-:Y:S01]  /*11420*/  ISETP.GE.AND P2, PT, R8, UR4, PT ;  /* 0x0000000408007c0c */ /* 0x000fe2000bf46270 */
[----:B------:R-:W-:-:S03]  /*11430*/  UMOV UR4, 0xffffffff ;  /* 0xffffffff00047882 */ /* 0x000fc60000000000 */
[----:B0-----:R-:W-:Y:S09]  /*11440*/  BRA.DIV UR4, `(.L_x_1484) ;  /* 0x0000004604547947 */ /* 0x001ff2000b800000 */
[----:B------:R-:W0:Y:S01]  /*11450*/  S2R R5, SR_TID.X ;  /* 0x0000000000057919 */ /* 0x000e220000002100 */
[----:B------:R-:W2:Y:S01]  /*11460*/  LDL.LU R8, [R1+0x2c] ;  /* 0x00002c0001087983 */ /* 0x000ea20000300800 */
[----:B0-----:R-:W-:-:S04]  /*11470*/  LOP3.LUT R5, R5, 0x7f, RZ, 0xc0, !PT ;  /* 0x0000007f05057812 */ /* 0x001fc800078ec0ff */
[----:B------:R-:W-:Y:S02]  /*11480*/  SHF.R.U32.HI R6, RZ, 0x3, R5 ;  /* 0x00000003ff067819 */ /* 0x000fe40000011605 */
[----:B------:R-:W3:Y:S04]  /*11490*/  LDL.LU R5, [R1+0x30] ;  /* 0x0000300001057983 */ /* 0x000ee80000300800 */
[----:B------:R-:W-:Y:S01]  /*114a0*/  SHFL.IDX PT, R9, R3, 0x1, 0x181f ;  /* 0x00381f0003097f89 */ /* 0x000fe200000e0000 */
[----:B--2---:R-:W-:Y:S02]  /*114b0*/  IMAD.IADD R0, R6, 0x1, R8 ;  /* 0x0000000106007824 */ /* 0x004fe400078e0208 */
[----:B------:R-:W0:Y:S01]  /*114c0*/  S2R R6, SR_TID.X ;  /* 0x0000000000067919 */ /* 0x000e220000002100 */
[----:B---3--:R-:W-:-:S02]  /*114d0*/  IMAD R2, R5, R7, RZ ;  /* 0x0000000705027224 */ /* 0x008fc400078e02ff */
[----:B------:R-:W1:Y:S01]  /*114e0*/  SHFL.IDX PT, R7, R4, RZ, 0x181f ;  /* 0x00181fff04077589 */ /* 0x000e6200000e0000 */
[----:B0-----:R-:W-:-:S03]  /*114f0*/  IMAD.SHL.U32 R11, R6, 0x8, RZ ;  /* 0x00000008060b7824 */ /* 0x001fc600078e00ff */
[----:B------:R-:W0:Y:S01]  /*11500*/  SHFL.IDX PT, R6, R3, RZ, 0x181f ;  /* 0x00181fff03067589 */ /* 0x000e2200000e0000 */
[C---:B------:R-:W-:Y:S01]  /*11510*/  VIADD R5, R0.reuse, 0x10 ;  /* 0x0000001000057836 */ /* 0x040fe20000000000 */
[----:B------:R-:W-:-:S04]  /*11520*/  ISETP.GE.AND P4, PT, R0, R2, PT ;  /* 0x000000020000720c */ /* 0x000fc80003f86270 */
[----:B------:R-:W-:Y:S02]  /*11530*/  ISETP.GE.AND P3, PT, R5, R2, PT ;  /* 0x000000020500720c */ /* 0x000fe40003f66270 */
[----:B------:R-:W2:Y:S01]  /*11540*/  SHFL.IDX PT, R5, R4, 0x1, 0x181f ;  /* 0x00381f0004057f89 */ /* 0x000ea200000e0000 */
[----:B------:R-:W-:-:S06]  /*11550*/  LOP3.LUT R11, R11, 0x38, RZ, 0xc0, !PT ;  /* 0x000000380b0b7812 */ /* 0x000fcc00078ec0ff */
[----:B-1----:R-:W-:-:S05]  /*11560*/  @!P4 LEA R7, P5, R11, R7, 0x1 ;  /* 0x000000070b07c211 */ /* 0x002fca00078a08ff */
[----:B0-----:R-:W-:-:S05]  /*11570*/  @!P4 IMAD.X R6, RZ, RZ, R6, P5 ;  /* 0x000000ffff06c224 */ /* 0x001fca00028e0606 */
[----:B------:R-:W-:-:S04]  /*11580*/  @!P4 LOP3.LUT R7, R7, R6, RZ, 0x3c, !PT ;  /* 0x000000060707c212 */ /* 0x000fc800078e3cff */
[----:B------:R-:W-:Y:S02]  /*11590*/  @!P4 LOP3.LUT R6, R7, R6, RZ, 0x3c, !PT ;  /* 0x000000060706c212 */ /* 0x000fe400078e3cff */
[----:B--2---:R-:W-:Y:S02]  /*115a0*/  @!P3 LEA R8, P5, R11, R5, 0x1 ;  /* 0x000000050b08b211 */ /* 0x004fe400078a08ff */
[----:B------:R-:W-:-:S03]  /*115b0*/  @!P4 LOP3.LUT R7, R7, R6, RZ, 0x3c, !PT ;  /* 0x000000060707c212 */ /* 0x000fc600078e3cff */
[----:B------:R-:W-:Y:S02]  /*115c0*/  @!P3 IMAD.X R5, RZ, RZ, R9, P5 ;  /* 0x000000ffff05b224 */ /* 0x000fe400028e0609 */
[----:B-----5:R-:W-:Y:S04]  /*115d0*/  @!P4 LDGSTS.E.BYPASS.LTC128B.128 [R10+0xc400], desc[UR60][R6.64], !P2 ;  /* 0x0c400000060acfae */ /* 0x020fe8000d101d7c */
[----:B------:R-:W-:Y:S04]  /*115e0*/  @!P4 LDGSTS.E.BYPASS.LTC128B.128 [R10+0x10400], desc[UR60][R6.64+0x80], !P1 ;  /* 0x10400080060acfae */ /* 0x000fe8000c901d7c */
[----:B------:R0:W-:Y:S02]  /*115f0*/  @!P4 LDGSTS.E.BYPASS.LTC128B.128 [R10+0x14400], desc[UR60][R6.64+0x100], !P0 ;  /* 0x14400100060acfae */ /* 0x0001e4000c101d7c */
[----:B0-----:R-:W-:-:S02]  /*11600*/  @!P3 IMAD.MOV.U32 R6, RZ, RZ, R8 ;  /* 0x000000ffff06b224 */ /* 0x001fc400078e0008 */
[----:B------:R-:W-:Y:S02]  /*11610*/  @!P3 IMAD.MOV.U32 R7, RZ, RZ, R5 ;  /* 0x000000ffff07b224 */ /* 0x000fe400078e0005 */
[----:B------:R-:W-:-:S03]  /*11620*/  VIADD R5, R0, 0x20 ;  /* 0x0000002000057836 */ /* 0x000fc60000000000 */
[----:B------:R-:W-:Y:S04]  /*11630*/  @!P3 LDGSTS.E.BYPASS.LTC128B.128 [R10+0xcc00], desc[UR60][R6.64], !P2 ;  /* 0x0cc00000060abfae */ /* 0x000fe8000d101d7c */
[----:B------:R-:W-:Y:S04]  /*11640*/  @!P3 LDGSTS.E.BYPASS.LTC128B.128 [R10+0x10c00], desc[UR60][R6.64+0x80], !P1 ;  /* 0x10c00080060abfae */ /* 0x000fe8000c901d7c */
[----:B------:R0:W-:Y:S01]  /*11650*/  @!P3 LDGSTS.E.BYPASS.LTC128B.128 [R10+0x14c00], desc[UR60][R6.64+0x100], !P0 ;  /* 0x14c00100060abfae */ /* 0x0001e2000c101d7c */
[----:B------:R-:W-:-:S03]  /*11660*/  ISETP.GE.AND P3, PT, R5, R2, PT ;  /* 0x000000020500720c */ /* 0x000fc60003f66270 */
[----:B------:R-:W1:Y:S04]  /*11670*/  SHFL.IDX PT, R5, R4, 0x2, 0x181f ;  /* 0x00581f0004057f89 */ /* 0x000e6800000e0000 */
[----:B------:R-:W0:Y:S06]  /*11680*/  SHFL.IDX PT, R8, R3, 0x2, 0x181f ;  /* 0x00581f0003087f89 */ /* 0x000e2c00000e0000 */
        /* <DEDUP_REMOVED lines=43> */
[----:B-1----:R-:W1:Y:S01]  /*11940*/  SHFL.IDX PT, R6, R3, 0x6, 0x181f ;  /* 0x00d81f0003067f89 */ /* 0x002e6200000e0000 */
[----:B0-----:R-:W-:-:S03]  /*11950*/  @!P4 LEA R5, P3, R11, R5, 0x1 ;  /* 0x000000050b05c211 */ /* 0x001fc600078608ff */
[----:B------:R-:W2:Y:S04]  /*11960*/  SHFL.IDX PT, R3, R3, 0x7, 0x181f ;  /* 0x00f81f0003037f89 */ /* 0x000ea800000e0000 */
[----:B------:R-:W3:Y:S01]  /*11970*/  SHFL.IDX PT, R4, R4, 0x7, 0x181f ;  /* 0x00f81f0004047f89 */ /* 0x000ee200000e0000 */
[----:B-1----:R-:W-:-:S04]  /*11980*/  @!P4 IMAD.X R6, RZ, RZ, R6, P3 ;  /* 0x000000ffff06c224 */ /* 0x002fc800018e0606 */
[----:B------:R-:W-:Y:S02]  /*11990*/  @!P4 IMAD.MOV.U32 R7, RZ, RZ, R6 ;  /* 0x000000ffff07c224 */ /* 0x000fe400078e0006 */
[----:B------:R-:W-:-:S05]  /*119a0*/  @!P4 IMAD.MOV.U32 R6, RZ, RZ, R5 ;  /* 0x000000ffff06c224 */ /* 0x000fca00078e0005 */
[----:B------:R1:W-:Y:S04]  /*119b0*/  @!P4 LDGSTS.E.BYPASS.LTC128B.128 [R10+0xf400], desc[UR60][R6.64], !P2 ;  /* 0x0f400000060acfae */ /* 0x0003e8000d101d7c */
[----:B------:R1:W-:Y:S04]  /*119c0*/  @!P4 LDGSTS.E.BYPASS.LTC128B.128 [R10+0x13400], desc[UR60][R6.64+0x80], !P1 ;  /* 0x13400080060acfae */ /* 0x0003e8000c901d7c */
[----:B--23--:R1:W-:Y:S02]  /*119d0*/  @!P4 LDGSTS.E.BYPASS.LTC128B.128 [R10+0x17400], desc[UR60][R6.64+0x100], !P0 ;  /* 0x17400100060acfae */ /* 0x00c3e4000c101d7c */
.L_x_1603:
[----:B------:R-:W-:Y:S01]  /*119e0*/  VIADD R0, R0, 0x70 ;  /* 0x0000007000007836 */ /* 0x000fe20000000000 */
[----:B------:R-:W-:Y:S04]  /*119f0*/  BSSY B0, `(.L_x_1485) ;  /* 0x000000e000007945 */ /* 0x000fe80003800000 */
[----:B------:R-:W-:-:S13]  /*11a00*/  ISETP.GE.AND P3, PT, R0, R2, PT ;  /* 0x000000020000720c */ /* 0x000fda0003f66270 */
[----:B------:R-:W-:Y:S05]  /*11a10*/  @P3 BRA `(.L_x_1486) ;  /* 0x00000000002c3947 */ /* 0x000fea0003800000 */
[----:B------:R-:W2:Y:S02]  /*11a20*/  S2R R5, SR_TID.X ;  /* 0x0000000000057919 */ /* 0x000ea40000002100 */
[----:B--2---:R-:W-:-:S05]  /*11a30*/  IMAD.SHL.U32 R5, R5, 0x8, RZ ;  /* 0x0000000805057824 */ /* 0x004fca00078e00ff */
        /* <DEDUP_REMOVED lines=9> */
.L_x_1486:
[----:B------:R-:W-:Y:S05]  /*11ad0*/  BSYNC B0 ;  /* 0x0000000000007941 */ /* 0x000fea0003800000 */
.L_x_1485:
[----:B012---:R-:W2:Y:S01]  /*11ae0*/  LDL R10, [R1] ;  /* 0x00000000010a7983 */ /* 0x007ea20000100800 */
[----:B------:R-:W-:Y:S01]  /*11af0*/  PLOP3.LUT P0, PT, PT, PT, PT, 0x80, 0x0 ;  /* 0x000000000000781c */ /* 0x000fe20003f0f070 */
[----:B------:R-:W-:Y:S01]  /*11b00*/  NOP ;  /* 0x0000000000007918 */ /* 0x000fe20000000000 */
[----:B--2---:R-:W-:-:S11]  /*11b10*/  VIADD R10, R10, 0x2a800 ;  /* 0x0002a8000a0a7836 */ /* 0x004fd60000000000 */
.L_x_1487:
[----:B------:R-:W2:Y:S01]  /*11b20*/  LDL R2, [R1] ;  /* 0x0000000001027983 */ /* 0x000ea20000100800 */
        /* <DEDUP_REMOVED lines=18> */
.L_x_1604:
[----:B------:R-:W-:Y:S05]  /*11c50*/  BSYNC B0 ;  /* 0x0000000000007941 */ /* 0x000fea0003800000 */
.L_x_1488:
[----:B------:R-:W2:Y:S04]  /*11c60*/  LDL R3, [R1+0x28] ;  /* 0x0000280001037983 */ /* 0x000ea80000100800 */
[----:B0-----:R-:W3:Y:S01]  /*11c70*/  LDL R2, [R1+0x24] ;  /* 0x0000240001027983 */ /* 0x001ee20000100800 */
[----:B------:R-:W-:Y:S01]  /*11c80*/  BSSY B0, `(.L_x_1490) ;  /* 0x0000220000007945 */ /* 0x000fe20003800000 */
[----:B--2---:R-:W-:-:S05]  /*11c90*/  VIADD R0, R3, 0xfffffffe ;  /* 0xfffffffe03007836 */ /* 0x004fca0000000000 */
[----:B---3--:R-:W-:-:S13]  /*11ca0*/  ISETP.GE.AND P0, PT, R0, R2, PT ;  /* 0x000000020000720c */ /* 0x008fda0003f06270 */
[----:B------:R-:W-:Y:S05]  /*11cb0*/  @!P0 BRA `(.L_x_1491) ;  /* 0x0000002000708947 */ /* 0x000fea0003800000 */
[----:B------:R-:W-:Y:S01]  /*11cc0*/  LOP3.LUT R8, RZ, R2, RZ, 0x33, !PT ;  /* 0x00000002ff087212 */ /* 0x000fe200078e33ff */
[----:B------:R-:W-:Y:S01]  /*11cd0*/  IMAD.MOV R2, RZ, RZ, -R3 ;  /* 0x000000ffff027224 */ /* 0x000fe200078e0a03 */
[----:B------:R-:W-:Y:S04]  /*11ce0*/  BSSY B2, `(.L_x_1492) ;  /* 0x00000b8000027945 */ /* 0x000fe80003800000 */
[----:B------:R-:W-:-:S05]  /*11cf0*/  VIADDMNMX R8, R2, 0x1, R8, !PT ;  /* 0x0000000102087846 */ /* 0x000fca0007800108 */
[----:B------:R-:W-:-:S05]  /*11d00*/  IMAD.IADD R2, R3, 0x1, R8 ;  /* 0x0000000103027824 */ /* 0x000fca00078e0208 */
[----:B------:R-:W-:-:S04]  /*11d10*/  LOP3.LUT R2, R2, 0x1, RZ, 0xc0, !PT ;  /* 0x0000000102027812 */ /* 0x000fc800078ec0ff */
[----:B------:R-:W-:-:S13]  /*11d20*/  ISETP.NE.U32.AND P0, PT, R2, 0x1, PT ;  /* 0x000000010200780c */ /* 0x000fda0003f05070 */
        /* <DEDUP_REMOVED lines=36> */
.L_x_1496:
[----:B------:R-:W2:Y:S01]  /*11f70*/  LDL R2, [R1] ;  /* 0x0000000001027983 */ /* 0x000ea20000100800 */
[----:B------:R-:W-:Y:S01]  /*11f80*/  BSSY B3, `(.L_x_1497) ;  /* 0x0000005000037945 */ /* 0x000fe20003800000 */
[----:B--2---:R-:W-:Y:S01]  /*11f90*/  IMAD R3, R7, 0x8, R2 ;  /* 0x0000000807037824 */ /* 0x004fe200078e0202 */
[----:B------:R-:W-:-:S04]  /*11fa0*/  SHF.L.U32 R2, R9, 0x1f, RZ ;  /* 0x0000001f09027819 */ /* 0x000fc800000006ff */
[----:B------:R-:W1:Y:S02]  /*11fb0*/  SYNCS.PHASECHK.TRANS64.TRYWAIT P0, [R3+URZ+0x2a840], R2 ;  /* 0x02a84002030075a7 */ /* 0x000e64000800017f */
[----:B-1----:R-:W-:Y:S05]  /*11fc0*/  @!P0 BRA `(.L_x_1498) ;  /* 0x0000004400808947 */ /* 0x002fea0003800000 */
.L_x_1605:
[----:B------:R-:W-:Y:S05]  /*11fd0*/  BSYNC B3 ;  /* 0x0000000000037941 */ /* 0x000fea0003800000 */
.L_x_1497:
        /* <DEDUP_REMOVED lines=12> */
.L_x_1500:
[----:B------:R-:W-:Y:S05]  /*120a0*/  BSYNC B3 ;  /* 0x0000000000037941 */ /* 0x000fea0003800000 */
.L_x_1499:
[----:B------:R-:W2:Y:S04]  /*120b0*/  LDL R5, [R1] ;  /* 0x0000000001057983 */ /* 0x000ea80000100800 */
        /* <DEDUP_REMOVED lines=12> */
.L_x_1501:
        /* <DEDUP_REMOVED lines=16> */
.L_x_1502:
        /* <DEDUP_REMOVED lines=15> */
.L_x_1503:
        /* <DEDUP_REMOVED lines=17> */
.L_x_1606:
[----:B------:R-:W-:Y:S05]  /*12480*/  BSYNC B3 ;  /* 0x0000000000037941 */ /* 0x000fea0003800000 */
.L_x_1504:
[----:B------:R1:W5:Y:S01]  /*12490*/  LDL R15, [R1+0x4] ;  /* 0x00000400010f7983 */ /* 0x0003620000100800 */
[----:B------:R-:W-:Y:S01]  /*124a0*/  BSSY B3, `(.L_x_1506) ;  /* 0x000000d000037945 */ /* 0x000fe20003800000 */
[----:B------:R-:W-:Y:S02]  /*124b0*/  IMAD.MOV.U32 R12, RZ, RZ, 0x0 ;  /* 0x00000000ff0c7424 */ /* 0x000fe400078e00ff */
[----:B------:R-:W-:Y:S01]  /*124c0*/  IMAD.MOV.U32 R13, RZ, RZ, 0x14f00000 ;  /* 0x14f00000ff0d7424 */ /* 0x000fe200078e00ff */
[----:B------:R-:W-:Y:S06]  /*124d0*/  @P1 BRA `(.L_x_1507) ;  /* 0x0000000000241947 */ /* 0x000fec0003800000 */
[----:B------:R-:W2:Y:S01]  /*124e0*/  LDL R6, [R1] ;  /* 0x0000000001067983 */ /* 0x000ea20000100800 */
[----:B------:R-:W3:Y:S01]  /*124f0*/  S2R R5, SR_TID.X ;  /* 0x0000000000057919 */ /* 0x000ee20000002100 */
[----:B0-----:R-:W-:Y:S01]  /*12500*/  IMAD.MOV.U32 R3, RZ, RZ, 0x6000 ;  /* 0x00006000ff037424 */ /* 0x001fe200078e00ff */
[----:B---3--:R-:W-:-:S04]  /*12510*/  LOP3.LUT R5, R5, 0x1f, RZ, 0xc0, !PT ;  /* 0x0000001f05057812 */ /* 0x008fc800078ec0ff */
[----:B------:R-:W-:Y:S01]  /*12520*/  ISETP.NE.AND P0, PT, R5, RZ, PT ;  /* 0x000000ff0500720c */ /* 0x000fe20003f05270 */
[----:B--2--5:R-:W-:-:S04]  /*12530*/  IMAD R2, R15, 0x8, R6 ;  /* 0x000000080f027824 */ /* 0x024fc800078e0206 */
[----:B------:R2:W-:Y:S08]  /*12540*/  SYNCS.ARRIVE.TRANS64 RZ, [R2+URZ+0x2a850], R3 ;  /* 0x02a8500302ff79a7 */ /* 0x0005f0000800003f */
[----:B------:R-:W-:Y:S05]  /*12550*/  @!P0 BRA `(.L_x_1507) ;  /* 0x0000000000048947 */ /* 0x000fea0003800000 */
[----:B------:R-:W-:Y:S01]  /*12560*/  BPT.TRAP 0x1 ;  /* 0x000000040000795c */ /* 0x000fe20000300000 */
.L_x_1507:
[----:B------:R-:W-:Y:S05]  /*12570*/  BSYNC B3 ;  /* 0x0000000000037941 */ /* 0x000fea0003800000 */
.L_x_1506:
[----:B0-2---:R-:W2:Y:S04]  /*12580*/  LDL R2, [R1] ;  /* 0x0000000001027983 */ /* 0x005ea80000100800 */
[----:B------:R-:W3:Y:S04]  /*12590*/  LDL R6, [R1+0x14] ;  /* 0x0000140001067983 */ /* 0x000ee80000100800 */
[----:B------:R-:W3:Y:S01]  /*125a0*/  LDL.LU R3, [R1+0x8] ;  /* 0x0000080001037983 */ /* 0x000ee20000300800 */
[----:B------:R-:W-:Y:S01]  /*125b0*/  R2UR UR10, R11 ;  /* 0x000000000b0a72ca */ /* 0x000fe200000e0000 */
[----:B------:R-:W-:Y:S01]  /*125c0*/  UIADD3 UR4, UP0, UR36, 0x470, URZ ;  /* 0x0000047024047890 */ /* 0x000fe2000ff1e03f */
[----:B------:R-:W-:-:S02]  /*125d0*/  R2UR UR6, R12 ;  /* 0x000000000c0672ca */ /* 0x000fc400000e0000 */
[----:B------:R-:W-:Y:S01]  /*125e0*/  R2UR UR7, R13 ;  /* 0x000000000d0772ca */ /* 0x000fe200000e0000 */
[----:B------:R-:W-:Y:S01]  /*125f0*/  UIADD3.X UR5, URZ, UR37, URZ, UP0, !UPT ;  /* 0x000000253f057290 */ /* 0x000fe200087fe43f */
[----:B------:R-:W-:Y:S01]  /*12600*/  PLOP3.LUT P0, PT, PT, PT, PT, 0x80, 0x0 ;  /* 0x000000000000781c */ /* 0x000fe20003f0f070 */
[C-C-:B--2--5:R-:W-:Y:S02]  /*12610*/  IMAD R5, R15.reuse, 0x8, R2.reuse ;  /* 0x000000080f057824 */ /* 0x164fe400078e0202 */
[----:B------:R-:W-:Y:S02]  /*12620*/  IMAD R2, R15, 0x6000, R2 ;  /* 0x000060000f027824 */ /* 0x000fe400078e0202 */
[----:B------:R-:W-:Y:S02]  /*12630*/  VIADD R5, R5, 0x2a850 ;  /* 0x0002a85005057836 */ /* 0x000fe40000000000 */
[----:B---3--:R-:W-:Y:S02]  /*12640*/  IMAD R3, R3, 0x60, R6 ;  /* 0x0000006003037824 */ /* 0x008fe400078e0206 */
[----:B------:R-:W-:-:S07]  /*12650*/  VIADD R6, R2, 0x400 ;  /* 0x0000040002067836 */ /* 0x000fce0000000000 */
.L_x_1508:
        /* <DEDUP_REMOVED lines=15> */
.L_x_1509:
        /* <DEDUP_REMOVED lines=12> */
.L_x_1495:
[----:B------:R-:W-:Y:S05]  /*12810*/  BSYNC B1 ;  /* 0x0000000000017941 */ /* 0x000fea0003800000 */
.L_x_1494:
[----:B0-----:R-:W2:Y:S04]  /*12820*/  LDL R0, [R1+0x28] ;  /* 0x0000280001007983 */ /* 0x001ea80000100800 */
[----:B------:R0:W-:Y:S04]  /*12830*/  STL [R1+0x4], R7 ;  /* 0x0000040701007387 */ /* 0x0001e80000100800 */
[----:B------:R0:W-:Y:S02]  /*12840*/  STL [R1+0x10], R9 ;  /* 0x0000100901007387 */ /* 0x0001e40000100800 */
[----:B0-2---:R-:W-:-:S07]  /*12850*/  VIADD R0, R0, 0xfffffffd ;  /* 0xfffffffd00007836 */ /* 0x005fce0000000000 */
.L_x_1493:
[----:B------:R-:W-:Y:S05]  /*12860*/  BSYNC B2 ;  /* 0x0000000000027941 */ /* 0x000fea0003800000 */
.L_x_1492:
[----:B------:R-:W2:Y:S01]  /*12870*/  LDL.LU R2, [R1+0x28] ;  /* 0x0000280001027983 */ /* 0x000ea20000300800 */
[----:B------:R-:W-:Y:S01]  /*12880*/  VIADD R8, R8, 0xfffffffe ;  /* 0xfffffffe08087836 */ /* 0x000fe20000000000 */
[----:B--2---:R-:W-:-:S04]  /*12890*/  LOP3.LUT R2, RZ, R2, RZ, 0x33, !PT ;  /* 0x00000002ff027212 */ /* 0x004fc800078e33ff */
[----:B------:R-:W-:-:S13]  /*128a0*/  ISETP.NE.AND P0, PT, R8, R2, PT ;  /* 0x000000020800720c */ /* 0x000fda0003f05270 */
[----:B------:R-:W-:Y:S05]  /*128b0*/  @!P0 BRA `(.L_x_1491) ;  /* 0x0000001400708947 */ /* 0x000fea0003800000 */
[----:B------:R-:W-:-:S07]  /*128c0*/  IMAD.MOV.U32 R9, RZ, RZ, R17 ;  /* 0x000000ffff097224 */ /* 0x000fce00078e0011 */
.L_x_1542:
[----:B--2---:R-:W2:Y:S04]  /*128d0*/  LDL R4, [R1+0x18] ;  /* 0x0000180001047983 */ /* 0x004ea80000100800 */
[----:B---3--:R-:W3:Y:S04]  /*128e0*/  LDL R3, [R1+0x4] ;  /* 0x0000040001037983 */ /* 0x008ee80000100800 */
[----:B------:R-:W4:Y:S01]  /*128f0*/  LDL R2, [R1+0x10] ;  /* 0x0000100001027983 */ /* 0x000f220000100800 */
        /* <DEDUP_REMOVED lines=8> */
[----:B0-----:R-:W-:Y:S06]  /*12980*/  @!P1 BRA `(.L_x_1511) ;  /* 0x00000008007c9947 */ /* 0x001fec0003800000 */
        /* <DEDUP_REMOVED lines=21> */
[----:B------:R-:W-:-:S04]  /*12ae0*/  LEA R6, P0, R2, UR4, 0x2 ;  /* 0x0000000402067c11 */ /* 0x000fc8000f8010ff */
[----:B------:R-:W-:-:S05]  /*12af0*/  LEA.HI.X R7, R2, UR5, R3, 0x2, P0 ;  /* 0x0000000502077c11 */ /* 0x000fca00080f1403 */
[----:B------:R0:W5:Y:S04]  /*12b00*/  LDG.E R9, desc[UR60][R6.64] ;  /* 0x0000003c06097981 */ /* 0x000168000c1e1900 */
.L_x_1512:
[----:B------:R-:W2:Y:S01]  /*12b10*/  LDL R2, [R1] ;  /* 0x0000000001027983 */ /* 0x000ea20000100800 */
[----:B------:R-:W-:Y:S01]  /*12b20*/  BSSY B2, `(.L_x_1513) ;  /* 0x0000005000027945 */ /* 0x000fe20003800000 */
[----:B--2---:R-:W-:Y:S01]  /*12b30*/  IMAD R3, R4, 0x8, R2 ;  /* 0x0000000804037824 */ /* 0x004fe200078e0202 */
[----:B------:R-:W-:-:S04]  /*12b40*/  SHF.L.U32 R2, R5, 0x1f, RZ ;  /* 0x0000001f05027819 */ /* 0x000fc800000006ff */
[----:B------:R-:W2:Y:S02]  /*12b50*/  SYNCS.PHASECHK.TRANS64.TRYWAIT P0, [R3+URZ+0x2a840], R2 ;  /* 0x02a84002030075a7 */ /* 0x000ea4000800017f */
[----:B--2---:R-:W-:Y:S05]  /*12b60*/  @!P0 BRA `(.L_x_1514) ;  /* 0x0000003800c08947 */ /* 0x004fea0003800000 */
.L_x_1607:
[----:B------:R-:W-:Y:S05]  /*12b70*/  BSYNC B2 ;  /* 0x0000000000027941 */ /* 0x000fea0003800000 */
.L_x_1513:
        /* <DEDUP_REMOVED lines=12> */
.L_x_1516:
[----:B------:R-:W-:Y:S05]  /*12c40*/  BSYNC B2 ;  /* 0x0000000000027941 */ /* 0x000fea0003800000 */
.L_x_1515:
[----:B------:R-:W3:Y:S04]  /*12c50*/  LDL R6, [R1] ;  /* 0x0000000001067983 */ /* 0x000ee80000100800 */
        /* <DEDUP_REMOVED lines=11> */
[----:B------:R-:W-:-:S08]  /*12d10*/  VIADD R7, R6, 0x18400 ;  /* 0x0001840006077836 */ /* 0x000fd00000000000 */
.L_x_1517:
        /* <DEDUP_REMOVED lines=16> */
.L_x_1518:
        /* <DEDUP_REMOVED lines=15> */
.L_x_1519:
        /* <DEDUP_REMOVED lines=17> */
.L_x_1608:
[----:B------:R-:W-:Y:S05]  /*13020*/  BSYNC B2 ;  /* 0x0000000000027941 */ /* 0x000fea0003800000 */
.L_x_1520:
[----:B------:R-:W-:Y:S01]  /*13030*/  BSSY B2, `(.L_x_1522) ;  /* 0x000000b000027945 */ /* 0x000fe20003800000 */
[----:B------:R-:W-:Y:S02]  /*13040*/  IMAD.MOV.U32 R12, RZ, RZ, 0x0 ;  /* 0x00000000ff0c7424 */ /* 0x000fe400078e00ff */
[----:B------:R-:W-:Y:S01]  /*13050*/  IMAD.MOV.U32 R13, RZ, RZ, 0x14f00000 ;  /* 0x14f00000ff0d7424 */ /* 0x000fe200078e00ff */
[----:B------:R-:W-:Y:S06]  /*13060*/  @P1 BRA `(.L_x_1523) ;  /* 0x00000000001c1947 */ /* 0x000fec0003800000 */
[----:B------:R-:W2:Y:S01]  /*13070*/  S2R R6, SR_TID.X ;  /* 0x0000000000067919 */ /* 0x000ea20000002100 */
[----:B0-----:R-:W-:-:S04]  /*13080*/  IMAD.MOV.U32 R3, RZ, RZ, 0x6000 ;  /* 0x00006000ff037424 */ /* 0x001fc800078e00ff */
[----:B------:R3:W-:Y:S01]  /*13090*/  SYNCS.ARRIVE.TRANS64 RZ, [R2+URZ+0x50], R3 ;  /* 0x0000500302ff79a7 */ /* 0x0007e2000800003f */
[----:B--2---:R-:W-:-:S04]  /*130a0*/  LOP3.LUT R6, R6, 0x1f, RZ, 0xc0, !PT ;  /* 0x0000001f06067812 */ /* 0x004fc800078ec0ff */
[----:B------:R-:W-:-:S13]  /*130b0*/  ISETP.NE.AND P0, PT, R6, RZ, PT ;  /* 0x000000ff0600720c */ /* 0x000fda0003f05270 */
[----:B---3--:R-:W-:Y:S05]  /*130c0*/  @!P0 BRA `(.L_x_1523) ;  /* 0x0000000000048947 */ /* 0x008fea0003800000 */
[----:B------:R-:W-:Y:S01]  /*130d0*/  BPT.TRAP 0x1 ;  /* 0x000000040000795c */ /* 0x000fe20000300000 */
.L_x_1523:
[----:B------:R-:W-:Y:S05]  /*130e0*/  BSYNC B2 ;  /* 0x0000000000027941 */ /* 0x000fea0003800000 */
.L_x_1522:
[----:B------:R-:W2:Y:S04]  /*130f0*/  LDL R15, [R1] ;  /* 0x00000000010f7983 */ /* 0x000ea80000100800 */
[----:B0-----:R-:W2:Y:S04]  /*13100*/  LDL.LU R3, [R1+0x4] ;  /* 0x0000040001037983 */ /* 0x001ea80000300800 */
[----:B------:R-:W3:Y:S04]  /*13110*/  LDL R7, [R1+0x14] ;  /* 0x0000140001077983 */ /* 0x000ee80000100800 */
[----:B------:R-:W3:Y:S01]  /*13120*/  LDL.LU R6, [R1+0x8] ;  /* 0x0000080001067983 */ /* 0x000ee20000300800 */
[----:B------:R-:W-:Y:S01]  /*13130*/  R2UR UR10, R11 ;  /* 0x000000000b0a72ca */ /* 0x000fe200000e0000 */
[----:B------:R-:W-:Y:S01]  /*13140*/  UIADD3 UR4, UP0, UR36, 0x470, URZ ;  /* 0x0000047024047890 */ /* 0x000fe2000ff1e03f */
[----:B------:R-:W-:Y:S01]  /*13150*/  R2UR UR6, R12 ;  /* 0x000000000c0672ca */ /* 0x000fe200000e0000 */
[----:B------:R-:W-:Y:S01]  /*13160*/  VIADD R2, R2, 0x50 ;  /* 0x0000005002027836 */ /* 0x000fe20000000000 */
[----:B------:R-:W-:Y:S01]  /*13170*/  R2UR UR7, R13 ;  /* 0x000000000d0772ca */ /* 0x000fe200000e0000 */
[----:B------:R-:W-:Y:S01]  /*13180*/  UIADD3.X UR5, URZ, UR37, URZ, UP0, !UPT ;  /* 0x000000253f057290 */ /* 0x000fe200087fe43f */
[----:B------:R-:W-:Y:S01]  /*13190*/  PLOP3.LUT P0, PT, PT, PT, PT, 0x80, 0x0 ;  /* 0x000000000000781c */ /* 0x000fe20003f0f070 */
[----:B--2---:R-:W-:-:S02]  /*131a0*/  IMAD R3, R3, 0x6000, R15 ;  /* 0x0000600003037824 */ /* 0x004fc400078e020f */
[----:B---3--:R-:W-:Y:S02]  /*131b0*/  IMAD R6, R6, 0x60, R7 ;  /* 0x0000006006067824 */ /* 0x008fe400078e0207 */
[----:B------:R-:W-:-:S08]  /*131c0*/  VIADD R7, R3, 0x400 ;  /* 0x0000040003077836 */ /* 0x000fd00000000000 */
.L_x_1524:
        /* <DEDUP_REMOVED lines=15> */
.L_x_1525:
        /* <DEDUP_REMOVED lines=12> */
.L_x_1511:
[----:B------:R-:W-:Y:S05]  /*13380*/  BSYNC B1 ;  /* 0x0000000000017941 */ /* 0x000fea0003800000 */
.L_x_1510:
[----:B------:R-:W2:Y:S01]  /*13390*/  LDL R2, [R1+0x18] ;  /* 0x0000180001027983 */ /* 0x000ea20000100800 */
[----:B------:R-:W-:Y:S01]  /*133a0*/  VIADD R3, R4, 0x1 ;  /* 0x0000000104037836 */ /* 0x000fe20000000000 */
[----:B------:R-:W-:Y:S01]  /*133b0*/  BSSY B1, `(.L_x_1526) ;  /* 0x00000a8000017945 */ /* 0x000fe20003800000 */
[----:B------:R-:W-:-:S03]  /*133c0*/  VIADD R6, R0, 0xffffffff ;  /* 0xffffffff00067836 */ /* 0x000fc60000000000 */
[----:B------:R-:W-:-:S04]  /*133d0*/  ISETP.NE.AND P0, PT, R3, 0x2, PT ;  /* 0x000000020300780c */ /* 0x000fc80003f05270 */
[----:B------:R-:W-:Y:S02]  /*133e0*/  SEL R12, R3, RZ, P0 ;  /* 0x000000ff030c7207 */ /* 0x000fe40000000000 */
[----:B--2---:R-:W-:Y:S02]  /*133f0*/  LOP3.LUT P1, RZ, R2, 0x1, RZ, 0xc0, !PT ;  /* 0x0000000102ff7812 */ /* 0x004fe4000782c0ff */
[----:B------:R-:W-:-:S04]  /*13400*/  SEL R2, RZ, 0x1, P0 ;  /* 0x00000001ff027807 */ /* 0x000fc80000000000 */
[----:B------:R-:W-:-:S05]  /*13410*/  LOP3.LUT R11, R5, R2, RZ, 0x3c, !PT ;  /* 0x00000002050b7212 */ /* 0x000fca00078e3cff */
[----:B------:R2:W-:Y:S04]  /*13420*/  STL [R1+0x10], R11 ;  /* 0x0000100b01007387 */ /* 0x0005e80000100800 */
[----:B------:R2:W-:Y:S01]  /*13430*/  STL [R1+0x4], R12 ;  /* 0x0000040c01007387 */ /* 0x0005e20000100800 */
[----:B------:R-:W-:Y:S05]  /*13440*/  @!P1 BRA `(.L_x_1527) ;  /* 0x0000000800789947 */ /* 0x000fea0003800000 */
[----:B------:R-:W-:Y:S01]  /*13450*/  ULDC.64 UR4, c[0x0][0x418] ;  /* 0x0001060000047ab9 */ /* 0x000fe20000000a00 */
[----:B------:R-:W-:Y:S01]  /*13460*/  IMAD.MOV.U32 R7, RZ, RZ, R6 ;  /* 0x000000ffff077224 */ /* 0x000fe200078e0006 */
[----:B------:R-:W-:-:S04]  /*13470*/  ISETP.NE.U32.AND P0, PT, RZ, UR4, PT ;  /* 0x00000004ff007c0c */ /* 0x000fc8000bf05070 */
[----:B------:R-:W-:-:S13]  /*13480*/  ISETP.NE.AND.EX P0, PT, RZ, UR5, PT, P0 ;  /* 0x00000005ff007c0c */ /* 0x000fda000bf05300 */
[----:B------:R-:W-:Y:S05]  /*13490*/  @!P0 BRA `(.L_x_1528) ;  /* 0x00000000004c8947 */ /* 0x000fea0003800000 */
[----:B------:R-:W3:Y:S01]  /*134a0*/  LDL R14, [R1+0x1c] ;  /* 0x00001c00010e7983 */ /* 0x000ee20000100800 */
[----:B0-----:R-:W0:Y:S01]  /*134b0*/  LDC R8, c[0x0][0x43c] ;  /* 0x00010f00ff087b82 */ /* 0x001e220000000800 */
[----:B------:R-:W-:Y:S02]  /*134c0*/  ULDC.64 UR6, c[0x0][0x428] ;  /* 0x00010a0000067ab9 */ /* 0x000fe40000000a00 */
[----:B------:R-:W4:Y:S01]  /*134d0*/  LDL R13, [R1+0xc] ;  /* 0x00000c00010d7983 */ /* 0x000f220000100800 */
        /* <DEDUP_REMOVED lines=8> */
[----:B---3--:R-:W-:-:S04]  /*13560*/  IMAD R8, R14, UR6, RZ ;  /* 0x000000060e087c24 */ /* 0x008fc8000f8e02ff */
[C---:B----4-:R-:W-:Y:S02]  /*13570*/  IMAD R8, R13.reuse, UR7, R8 ;  /* 0x000000070d087c24 */ /* 0x050fe4000f8e0208 */
[----:B------:R-:W-:-:S04]  /*13580*/  IMAD.WIDE.U32 R2, R13, UR6, R2 ;  /* 0x000000060d027c25 */ /* 0x000fc8000f8e0002 */
[----:B------:R-:W-:Y:S01]  /*13590*/  IMAD.IADD R3, R8, 0x1, R3 ;  /* 0x0000000108037824 */ /* 0x000fe200078e0203 */
[----:B------:R-:W-:-:S04]  /*135a0*/  LEA R8, P0, R2, UR4, 0x2 ;  /* 0x0000000402087c11 */ /* 0x000fc8000f8010ff */
[----:B------:R-:W-:-:S06]  /*135b0*/  LEA.HI.X R9, R2, UR5, R3, 0x2, P0 ;  /* 0x0000000502097c11 */ /* 0x000fcc00080f1403 */
[----:B------:R3:W5:Y:S03]  /*135c0*/  LDG.E R9, desc[UR60][R8.64] ;  /* 0x0000003c08097981 */ /* 0x000766000c1e1900 */
.L_x_1528:
[----:B------:R-:W4:Y:S01]  /*135d0*/  LDL R2, [R1] ;  /* 0x0000000001027983 */ /* 0x000f220000100800 */
[----:B------:R-:W-:Y:S01]  /*135e0*/  SHF.L.U32 R3, R11, 0x1f, RZ ;  /* 0x0000001f0b037819 */ /* 0x000fe200000006ff */
[----:B------:R-:W-:Y:S01]  /*135f0*/  BSSY B2, `(.L_x_1529) ;  /* 0x0000004000027945 */ /* 0x000fe20003800000 */
[----:B----4-:R-:W-:-:S04]  /*13600*/  IMAD R2, R12, 0x8, R2 ;  /* 0x000000080c027824 */ /* 0x010fc800078e0202 */
[----:B------:R-:W4:Y:S02]  /*13610*/  SYNCS.PHASECHK.TRANS64.TRYWAIT P0, [R2+URZ+0x2a840], R3 ;  /* 0x02a84003020075a7 */ /* 0x000f24000800017f */
[----:B----4-:R-:W-:Y:S05]  /*13620*/  @!P0 BRA `(.L_x_1530) ;  /* 0x0000003000388947 */ /* 0x010fea0003800000 */
.L_x_1609:
[----:B------:R-:W-:Y:S05]  /*13630*/  BSYNC B2 ;  /* 0x0000000000027941 */ /* 0x000fea0003800000 */
.L_x_1529:
[----:B0--3--:R-:W0:Y:S01]  /*13640*/  S2R R8, SR_TID.X ;  /* 0x0000000000087919 */ /* 0x009e220000002100 */
[----:B------:R-:W-:Y:S01]  /*13650*/  BSSY B2, `(.L_x_1531) ;  /* 0x000000b000027945 */ /* 0x000fe20003800000 */
[----:B0-----:R-:W-:-:S04]  /*13660*/  LOP3.LUT R8, R8, 0x7f, RZ, 0xc0, !PT ;  /* 0x0000007f08087812 */ /* 0x001fc800078ec0ff */
[----:B------:R-:W-:-:S13]  /*13670*/  ISETP.NE.AND P1, PT, R8, RZ, PT ;  /* 0x000000ff0800720c */ /* 0x000fda0003f25270 */
[----:B------:R-:W-:Y:S05]  /*13680*/  @P1 BRA `(.L_x_1532) ;  /* 0x00000000001c1947 */ /* 0x000fea0003800000 */
[----:B------:R-:W0:Y:S01]  /*13690*/  S2R R8, SR_TID.X ;  /* 0x0000000000087919 */ /* 0x000e220000002100 */
[----:B----4-:R-:W-:-:S04]  /*136a0*/  IMAD.MOV.U32 R3, RZ, RZ, 0x9000 ;  /* 0x00009000ff037424 */ /* 0x010fc800078e00ff */
[----:B------:R3:W-:Y:S01]  /*136b0*/  SYNCS.ARRIVE.TRANS64 RZ, [R2+URZ+0x2a830], R3 ;  /* 0x02a8300302ff79a7 */ /* 0x0007e2000800003f */
[----:B0-----:R-:W-:-:S04]  /*136c0*/  LOP3.LUT R8, R8, 0x1f, RZ, 0xc0, !PT ;  /* 0x0000001f08087812 */ /* 0x001fc800078ec0ff */
[----:B------:R-:W-:-:S13]  /*136d0*/  ISETP.NE.AND P0, PT, R8, RZ, PT ;  /* 0x000000ff0800720c */ /* 0x000fda0003f05270 */
[----:B---3--:R-:W-:Y:S05]  /*136e0*/  @!P0 BRA `(.L_x_1532) ;  /* 0x0000000000048947 */ /* 0x008fea0003800000 */
[----:B------:R-:W-:Y:S01]  /*136f0*/  BPT.TRAP 0x1 ;  /* 0x000000040000795c */ /* 0x000fe20000300000 */
.L_x_1532:
[----:B------:R-:W-:Y:S05]  /*13700*/  BSYNC B2 ;  /* 0x0000000000027941 */ /* 0x000fea0003800000 */
.L_x_1531:
[----:B------:R-:W3:Y:S04]  /*13710*/  LDL R8, [R1+0x4] ;  /* 0x0000040001087983 */ /* 0x000ee80000100800 */
[----:B--2---:R-:W2:Y:S04]  /*13720*/  LDL R11, [R1] ;  /* 0x00000000010b7983 */ /* 0x004ea80000100800 */
        /* <DEDUP_REMOVED lines=8> */
[C---:B---3--:R-:W-:Y:S02]  /*137b0*/  IMAD R3, R8.reuse, 0x8, R10 ;  /* 0x0000000808037824 */ /* 0x048fe400078e020a */
[----:B--2---:R-:W-:Y:S02]  /*137c0*/  IMAD R8, R8, 0x9000, R11 ;  /* 0x0000900008087824 */ /* 0x004fe400078e020b */
[----:B------:R-:W-:-:S02]  /*137d0*/  VIADD R3, R3, 0x30 ;  /* 0x0000003003037836 */ /* 0x000fc40000000000 */
[----:B----4-:R-:W-:Y:S02]  /*137e0*/  IMAD R2, R7, 0x60, R2 ;  /* 0x0000006007027824 */ /* 0x010fe400078e0202 */
[----:B------:R-:W-:-:S07]  /*137f0*/  VIADD R11, R8, 0x18400 ;  /* 0x00018400080b7836 */ /* 0x000fce0000000000 */
.L_x_1533:
        /* <DEDUP_REMOVED lines=16> */
.L_x_1534:
        /* <DEDUP_REMOVED lines=15> */
.L_x_1535:
        /* <DEDUP_REMOVED lines=15> */
.L_x_1610:
[----:B------:R-:W-:Y:S05]  /*13ae0*/  BSYNC B2 ;  /* 0x0000000000027941 */ /* 0x000fea0003800000 */
.L_x_1536:
[----:B------:R-:W-:Y:S01]  /*13af0*/  BSSY B2, `(.L_x_1538) ;  /* 0x000000b000027945 */ /* 0x000fe20003800000 */
[----:B------:R-:W-:Y:S02]  /*13b00*/  IMAD.MOV.U32 R12, RZ, RZ, 0x0 ;  /* 0x00000000ff0c7424 */ /* 0x000fe400078e00ff */
[----:B------:R-:W-:Y:S01]  /*13b10*/  IMAD.MOV.U32 R13, RZ, RZ, 0x14f00000 ;  /* 0x14f00000ff0d7424 */ /* 0x000fe200078e00ff */
[----:B------:R-:W-:Y:S06]  /*13b20*/  @P1 BRA `(.L_x_1539) ;  /* 0x00000000001c1947 */ /* 0x000fec0003800000 */
[----:B------:R-:W2:Y:S02]  /*13b30*/  S2R R3, SR_TID.X ;  /* 0x0000000000037919 */ /* 0x000ea40000002100 */
[----:B--2---:R-:W-:Y:S01]  /*13b40*/  LOP3.LUT R8, R3, 0x1f, RZ, 0xc0, !PT ;  /* 0x0000001f03087812 */ /* 0x004fe200078ec0ff */
[----:B------:R-:W-:-:S03]  /*13b50*/  IMAD.MOV.U32 R3, RZ, RZ, 0x6000 ;  /* 0x00006000ff037424 */ /* 0x000fc600078e00ff */
[----:B------:R-:W-:Y:S01]  /*13b60*/  ISETP.NE.AND P0, PT, R8, RZ, PT ;  /* 0x000000ff0800720c */ /* 0x000fe20003f05270 */
[----:B------:R2:W-:-:S12]  /*13b70*/  SYNCS.ARRIVE.TRANS64 RZ, [R2+URZ+0x50], R3 ;  /* 0x0000500302ff79a7 */ /* 0x0005d8000800003f */
[----:B--2---:R-:W-:Y:S05]  /*13b80*/  @!P0 BRA `(.L_x_1539) ;  /* 0x0000000000048947 */ /* 0x004fea0003800000 */
[----:B------:R-:W-:Y:S01]  /*13b90*/  BPT.TRAP 0x1 ;  /* 0x000000040000795c */ /* 0x000fe20000300000 */
.L_x_1539:
[----:B------:R-:W-:Y:S05]  /*13ba0*/  BSYNC B2 ;  /* 0x0000000000027941 */ /* 0x000fea0003800000 */
.L_x_1538:
[----:B------:R-:W2:Y:S04]  /*13bb0*/  LDL R8, [R1] ;  /* 0x0000000001087983 */ /* 0x000ea80000100800 */
[----:B0-----:R-:W3:Y:S04]  /*13bc0*/  LDL R5, [R1+0x14] ;  /* 0x0000140001057983 */ /* 0x001ee80000100800 */
        /* <DEDUP_REMOVED lines=11> */
.L_x_1540:
        /* <DEDUP_REMOVED lines=15> */
.L_x_1541:
        /* <DEDUP_REMOVED lines=12> */
.L_x_1527:
[----:B------:R-:W-:Y:S05]  /*13e30*/  BSYNC B1 ;  /* 0x0000000000017941 */ /* 0x000fea0003800000 */
.L_x_1526:
[----:B------:R-:W4:Y:S01]  /*13e40*/  LDL R2, [R1+0x24] ;  /* 0x0000240001027983 */ /* 0x000f220000100800 */
[----:B------:R-:W-:Y:S01]  /*13e50*/  VIADD R0, R0, 0xfffffffe ;  /* 0xfffffffe00007836 */ /* 0x000fe20000000000 */
[----:B----4-:R-:W-:-:S13]  /*13e60*/  ISETP.GT.AND P0, PT, R6, R2, PT ;  /* 0x000000020600720c */ /* 0x010fda0003f04270 */
[----:B------:R-:W-:Y:S05]  /*13e70*/  @P0 BRA `(.L_x_1542) ;  /* 0xffffffe800940947 */ /* 0x000fea000383ffff */
.L_x_1491:
[----:B------:R-:W-:Y:S05]  /*13e80*/  BSYNC B0 ;  /* 0x0000000000007941 */ /* 0x000fea0003800000 */
.L_x_1490:
[----:B------:R-:W4:Y:S01]  /*13e90*/  S2R R2, SR_TID.X ;  /* 0x0000000000027919 */ /* 0x000f220000002100 */
[----:B------:R-:W-:Y:S01]  /*13ea0*/  BSSY B0, `(.L_x_1543) ;  /* 0x0000010000007945 */ /* 0x000fe20003800000 */
[----:B----4-:R-:W-:-:S04]  /*13eb0*/  LOP3.LUT R3, R2, 0x7f, RZ, 0xc0, !PT ;  /* 0x0000007f02037812 */ /* 0x010fc800078ec0ff */
[----:B------:R-:W-:-:S13]  /*13ec0*/  ISETP.NE.AND P0, PT, R3, RZ, PT ;  /* 0x000000ff0300720c */ /* 0x000fda0003f05270 */
[----:B------:R-:W-:Y:S05]  /*13ed0*/  @P0 BRA `(.L_x_1544) ;  /* 0x0000000000300947 */ /* 0x000fea0003800000 */
[----:B------:R-:W4:Y:S01]  /*13ee0*/  S2R R2, SR_LANEID ;  /* 0x0000000000027919 */ /* 0x000f220000000000 */
[----:B------:R-:W-:Y:S01]  /*13ef0*/  VOTEU.ANY UR4, UPT, PT ;  /* 0x0000000000047886 */ /* 0x000fe200038e0100 */
[----:B------:R-:W5:Y:S01]  /*13f00*/  LDC.64 R4, c[0x0][0xc60] ;  /* 0x00031800ff047b82 */ /* 0x000f620000000a00 */
[----:B------:R-:W4:Y:S02]  /*13f10*/  FLO.U32 R0, UR4 ;  /* 0x0000000400007d00 */ /* 0x000f2400080e0000 */
[----:B----4-:R-:W-:-:S06]  /*13f20*/  ISETP.EQ.U32.AND P0, PT, R0, R2, PT ;  /* 0x000000020000720c */ /* 0x010fcc0003f02070 */
[----:B------:R-:W5:Y:S07]  /*13f30*/  POPC R2, UR4 ;  /* 0x0000000400027d09 */ /* 0x000f6e0008000000 */
[----:B-----5:R-:W4:Y:S04]  /*13f40*/  @P0 ATOMG.E.ADD.STRONG.GPU PT, R2, desc[UR60][R4.64], R2 ;  /* 0x00000002040209a8 */ /* 0x020f2800081ee1fc */
[----:B----4-:R4:W5:Y:S02]  /*13f50*/  SHFL.IDX PT, R2, R2, R0, 0x1f ;  /* 0x00001f0002027589 */ /* 0x01096400000e0000 */
[----:B----4-:R-:W4:Y:S02]  /*13f60*/  S2R R0, SR_LTMASK ;  /* 0x0000000000007919 */ /* 0x010f240000003900 */
[----:B----4-:R-:W-:-:S06]  /*13f70*/  LOP3.LUT R0, R0, UR4, RZ, 0xc0, !PT ;  /* 0x0000000400007c12 */ /* 0x010fcc000f8ec0ff */
[----:B------:R-:W5:Y:S02]  /*13f80*/  POPC R0, R0 ;  /* 0x0000000000007309 */ /* 0x000f640000000000 */
[----:B-----5:R-:W-:-:S07]  /*13f90*/  IADD3 R16, R2, UR38, R0 ;  /* 0x0000002602107c10 */ /* 0x020fce000fffe000 */
.L_x_1544:
[----:B------:R-:W-:Y:S05]  /*13fa0*/  BSYNC B0 ;  /* 0x0000000000007941 */ /* 0x000fea0003800000 */
.L_x_1543:
[----:B------:R-:W4:Y:S01]  /*13fb0*/  LDL R0, [R1+0x18] ;  /* 0x0000180001007983 */ /* 0x000f220000100800 */
[----:B------:R-:W-:Y:S01]  /*13fc0*/  BSSY B0, `(.L_x_1545) ;  /* 0x000003e000007945 */ /* 0x000fe20003800000 */
[----:B----4-:R-:W-:-:S13]  /*13fd0*/  LOP3.LUT P0, RZ, R0, 0x1, RZ, 0xc0, !PT ;  /* 0x0000000100ff7812 */ /* 0x010fda000780c0ff */
[----:B------:R-:W-:Y:S05]  /*13fe0*/  @!P0 BRA `(.L_x_1546) ;  /* 0x0000000000ec8947 */ /* 0x000fea0003800000 */
[----:B------:R-:W4:Y:S04]  /*13ff0*/  LDL R4, [R1] ;  /* 0x0000000001047983 */ /* 0x000f280000100800 */
[----:B------:R-:W4:Y:S04]  /*14000*/  LDL R0, [R1+0x4] ;  /* 0x0000040001007983 */ /* 0x000f280000100800 */
[----:B------:R-:W5:Y:S01]  /*14010*/  LDL R2, [R1+0x10] ;  /* 0x0000100001027983 */ /* 0x000f620000100800 */
[----:B------:R-:W-:Y:S01]  /*14020*/  BSSY B1, `(.L_x_1547) ;  /* 0x0000006000017945 */ /* 0x000fe20003800000 */
[----:B------:R-:W-:Y:S01]  /*14030*/  ISETP.NE.AND P1, PT, R3, RZ, PT ;  /* 0x000000ff0300720c */ /* 0x000fe20003f25270 */
[----:B----4-:R-:W-:Y:S01]  /*14040*/  IMAD R0, R0, 0x8, R4 ;  /* 0x0000000800007824 */ /* 0x010fe200078e0204 */
[----:B-----5:R-:W-:-:S04]  /*14050*/  SHF.L.U32 R2, R2, 0x1f, RZ ;  /* 0x0000001f02027819 */ /* 0x020fc800000006ff */
[----:B------:R-:W4:Y:S02]  /*14060*/  SYNCS.PHASECHK.TRANS64.TRYWAIT P0, [R0+URZ+0x2a860], R2 ;  /* 0x02a86002000075a7 */ /* 0x000f24000800017f */
[----:B----4-:R-:W-:Y:S05]  /*14070*/  @!P0 BRA `(.L_x_1548) ;  /* 0x0000002400cc8947 */ /* 0x010fea0003800000 */
.L_x_1611:
[----:B------:R-:W-:Y:S05]  /*14080*/  BSYNC B1 ;  /* 0x0000000000017941 */ /* 0x000fea0003800000 */
.L_x_1547:
[----:B------:R-:W-:Y:S04]  /*14090*/  BSSY B1, `(.L_x_1549) ;  /* 0x0000009000017945 */ /* 0x000fe80003800000 */
[----:B------:R-:W-:Y:S05]  /*140a0*/  @P1 BRA `(.L_x_1550) ;  /* 0x00000000001c1947 */ /* 0x000fea0003800000 */
[----:B------:R-:W5:Y:S01]  /*140b0*/  S2R R3, SR_TID.X ;  /* 0x0000000000037919 */ /* 0x000f620000002100 */
[----:B----4-:R-:W-:-:S04]  /*140c0*/  IMAD.MOV.U32 R2, RZ, RZ, 0x6000 ;  /* 0x00006000ff027424 */ /* 0x010fc800078e00ff */
[----:B------:R4:W-:Y:S01]  /*140d0*/  SYNCS.ARRIVE.TRANS64 RZ, [R0+URZ+0x2a850], R2 ;  /* 0x02a8500200ff79a7 */ /* 0x0009e2000800003f */
[----:B-----5:R-:W-:-:S04]  /*140e0*/  LOP3.LUT R3, R3, 0x1f, RZ, 0xc0, !PT ;  /* 0x0000001f03037812 */ /* 0x020fc800078ec0ff */
[----:B------:R-:W-:-:S13]  /*140f0*/  ISETP.NE.AND P0, PT, R3, RZ, PT ;  /* 0x000000ff0300720c */ /* 0x000fda0003f05270 */
[----:B----4-:R-:W-:Y:S05]  /*14100*/  @!P0 BRA `(.L_x_1550) ;  /* 0x0000000000048947 */ /* 0x010fea0003800000 */
[----:B------:R-:W-:Y:S01]  /*14110*/  BPT.TRAP 0x1 ;  /* 0x000000040000795c */ /* 0x000fe20000300000 */
.L_x_1550:
[----:B------:R-:W-:Y:S05]  /*14120*/  BSYNC B1 ;  /* 0x0000000000017941 */ /* 0x000fea0003800000 */
.L_x_1549:
[----:B------:R-:W5:Y:S04]  /*14130*/  LDL.LU R5, [R1+0x14] ;  /* 0x0000140001057983 */ /* 0x000f680000300800 */
[----:B------:R-:W5:Y:S04]  /*14140*/  LDL.LU R3, [R1+0x8] ;  /* 0x0000080001037983 */ /* 0x000f680000300800 */
[----:B------:R-:W2:Y:S04]  /*14150*/  LDL R4, [R1] ;  /* 0x0000000001047983 */ /* 0x000ea80000100800 */
[----:B----4-:R-:W2:Y:S01]  /*14160*/  LDL R2, [R1+0x4] ;  /* 0x0000040001027983 */ /* 0x010ea20000100800 */
[----:B------:R-:W-:Y:S01]  /*14170*/  UIADD3 UR4, UP0, UR36, 0x470, URZ ;  /* 0x0000047024047890 */ /* 0x000fe2000ff1e03f */
[----:B------:R-:W-:Y:S01]  /*14180*/  PLOP3.LUT P0, PT, PT, PT, PT, 0x80, 0x0 ;  /* 0x000000000000781c */ /* 0x000fe20003f0f070 */
[----:B------:R-:W-:Y:S01]  /*14190*/  VIADD R0, R0, 0x2a850 ;  /* 0x0002a85000007836 */ /* 0x000fe20000000000 */
[----:B------:R-:W-:Y:S01]  /*141a0*/  UMOV UR6, 0x0 ;  /* 0x0000000000067882 */ /* 0x000fe20000000000 */
[----:B------:R-:W-:Y:S01]  /*141b0*/  UIADD3.X UR5, URZ, UR37, URZ, UP0, !UPT ;  /* 0x000000253f057290 */ /* 0x000fe200087fe43f */
[----:B------:R-:W-:Y:S01]  /*141c0*/  UMOV UR7, 0x14f00000 ;  /* 0x14f0000000077882 */ /* 0x000fe20000000000 */
[----:B------:R-:W-:Y:S01]  /*141d0*/  UMOV UR10, URZ ;  /* 0x0000003f000a7c82 */ /* 0x000fe20008000000 */
[----:B-----5:R-:W-:-:S02]  /*141e0*/  IMAD R3, R3, 0x60, R5 ;  /* 0x0000006003037824 */ /* 0x020fc400078e0205 */
[----:B--2---:R-:W-:-:S04]  /*141f0*/  IMAD R2, R2, 0x6000, R4 ;  /* 0x0000600002027824 */ /* 0x004fc800078e0204 */
[----:B------:R-:W-:-:S07]  /*14200*/  VIADD R4, R2, 0x400 ;  /* 0x0000040002047836 */ /* 0x000fce0000000000 */
.L_x_1551:
        /* <DEDUP_REMOVED lines=15> */
.L_x_1552:
        /* <DEDUP_REMOVED lines=9> */
[----:B----4-:R-:W-:Y:S05]  /*14390*/  @P0 BRA.U.ANY `(.L_x_1552) ;  /* 0xfffffffd00d80947 */ /* 0x010fea000393ffff */
.L_x_1546:
[----:B------:R-:W-:Y:S05]  /*143a0*/  BSYNC B0 ;  /* 0x0000000000007941 */ /* 0x000fea0003800000 */
.L_x_1545:
[----:B------:R-:W4:Y:S04]  /*143b0*/  LDL.LU R5, [R1+0x4] ;  /* 0x0000040001057983 */ /* 0x000f280000300800 */
[----:B------:R-:W5:Y:S01]  /*143c0*/  LDL.LU R4, [R1+0x10] ;  /* 0x0000100001047983 */ /* 0x000f620000300800 */
[----:B----4-:R-:W-:-:S05]  /*143d0*/  VIADD R0, R5, 0x1 ;  /* 0x0000000105007836 */ /* 0x010fca0000000000 */
[----:B------:R-:W-:-:S04]  /*143e0*/  ISETP.NE.AND P0, PT, R0, 0x2, PT ;  /* 0x000000020000780c */ /* 0x000fc80003f05270 */
[----:B------:R-:W-:Y:S02]  /*143f0*/  SEL R2, RZ, 0x1, P0 ;  /* 0x00000001ff027807 */ /* 0x000fe40000000000 */
[----:B------:R-:W-:Y:S02]  /*14400*/  SEL R0, R0, RZ, P0 ;  /* 0x000000ff00007207 */ /* 0x000fe40000000000 */
[----:B-----5:R-:W-:-:S03]  /*14410*/  LOP3.LUT R4, R4, R2, RZ, 0x3c, !PT ;  /* 0x0000000204047212 */ /* 0x020fc600078e3cff */
[----:B------:R4:W-:Y:S04]  /*14420*/  STL [R1+0x4], R0 ;  /* 0x0000040001007387 */ /* 0x0009e80000100800 */
[----:B------:R4:W-:Y:S02]  /*14430*/  STL [R1+0x10], R4 ;  /* 0x0000100401007387 */ /* 0x0009e40000100800 */
.L_x_1470:
[----:B------:R-:W-:Y:S05]  /*14440*/  BSYNC B7 ;  /* 0x0000000000077941 */ /* 0x000fea0003800000 */
.L_x_1468:
[----:B----4-:R-:W4:Y:S02]  /*14450*/  LDL R0, [R1+0x18] ;  /* 0x0000180001007983 */ /* 0x010f240000100800 */
[----:B----4-:R-:W-:-:S13]  /*14460*/  LOP3.LUT P0, RZ, R0, 0x2, RZ, 0xc0, !PT ;  /* 0x0000000200ff7812 */ /* 0x010fda000780c0ff */
[----:B------:R-:W-:Y:S05]  /*14470*/  @!P0 BRA `(.L_x_1553) ;  /* 0x0000000000288947 */ /* 0x000fea0003800000 */
[----:B------:R-:W-:Y:S05]  /*14480*/  WARPSYNC.ALL ;  /* 0x0000000000007948 */ /* 0x000fea0003800000 */
[----:B------:R-:W4:Y:S08]  /*14490*/  S2UR UR5, SR_CgaCtaId ;  /* 0x00000000000579c3 */ /* 0x000f300000008800 */
[----:B------:R-:W-:Y:S06]  /*144a0*/  BAR.SYNC.DEFER_BLOCKING 0x5, 0x180 ;  /* 0x0146000000007b1d */ /* 0x000fec0000010000 */
[----:B------:R-:W-:-:S02]  /*144b0*/  UMOV UR4, 0x400 ;  /* 0x0000040000047882 */ /* 0x000fc40000000000 */
[----:B----4-:R-:W-:-:S06]  /*144c0*/  ULEA UR4, UR5, UR4, 0x18 ;  /* 0x0000000405047291 */ /* 0x010fcc000f8ec03f */
[----:B------:R-:W-:-:S05]  /*144d0*/  IMAD.U32 R0, RZ, RZ, UR4 ;  /* 0x00000004ff007e24 */ /* 0x000fca000f8e00ff */
[----:B------:R4:W0:Y:S04]  /*144e0*/  LDS.128 R16, [R0+0x2a8d0] ;  /* 0x02a8d00000107984 */ /* 0x0008280000000c00 */
[----:B------:R4:W-:Y:S01]  /*144f0*/  STL [R1], R0 ;  /* 0x0000000001007387 */ /* 0x0009e20000100800 */
[----:B------:R-:W-:Y:S06]  /*14500*/  BAR.ARV 0x4, 0x180 ;  /* 0x0106000000007b1d */ /* 0x000fec0000002000 */
[----:B------:R-:W-:Y:S05]  /*14510*/  BRA `(.L_x_1554) ;  /* 0x0000000800d87947 */ /* 0x000fea0003800000 */
.L_x_1553:
[----:B------:R-:W4:Y:S01]  /*14520*/  S2R R0, SR_TID.X ;  /* 0x0000000000007919 */ /* 0x000f220000002100 */
[----:B------:R-:W-:Y:S01]  /*14530*/  UMOV UR4, 0xffffffff ;  /* 0xffffffff00047882 */ /* 0x000fe20000000000 */
[----:B----4-:R-:W-:-:S04]  /*14540*/  LOP3.LUT R6, R0, 0x1f, RZ, 0xc0, !PT ;  /* 0x0000001f00067812 */ /* 0x010fc800078ec0ff */
[----:B------:R-:W-:Y:S01]  /*14550*/  ISETP.NE.AND P0, PT, R6, 0x1f, PT ;  /* 0x0000001f0600780c */ /* 0x000fe20003f05270 */
[----:B------:R-:W-:-:S12]  /*14560*/  BRA.DIV UR4, `(.L_x_1555) ;  /* 0x0000002204a47947 */ /* 0x000fd8000b800000 */
[----:B------:R-:W-:Y:S01]  /*14570*/  IMAD.IADD R5, R19, 0x1, R6 ;  /* 0x0000000113057824 */ /* 0x000fe200078e0206 */
[----:B------:R-:W-:-:S04]  /*14580*/  ULDC UR4, c[0x0][0xc3c] ;  /* 0x00030f0000047ab9 */ /* 0x000fc80000000800 */
[----:B------:R-:W-:-:S13]  /*14590*/  ISETP.GE.OR P1, PT, R5, UR4, !P0 ;  /* 0x0000000405007c0c */ /* 0x000fda000c726670 */
[----:B------:R-:W4:Y:S02]  /*145a0*/  @!P1 LDC.64 R2, c[0x0][0xc80] ;  /* 0x00032000ff029b82 */ /* 0x000f240000000a00 */
[----:B----4-:R-:W-:-:S06]  /*145b0*/  @!P1 IMAD.WIDE R2, R5, 0x4, R2 ;  /* 0x0000000405029825 */ /* 0x010fcc00078e0202 */
[----:B------:R4:W5:Y:S01]  /*145c0*/  @!P1 LDG.E R3, desc[UR60][R2.64] ;  /* 0x0000003c02039981 */ /* 0x000962000c1e1900 */
[C---:B------:R-:W-:Y:S02]  /*145d0*/  ISETP.GE.U32.AND P2, PT, R6.reuse, 0x2, PT ;  /* 0x000000020600780c */ /* 0x040fe40003f46070 */
[C---:B------:R-:W-:Y:S01]  /*145e0*/  ISETP.GE.U32.AND P3, PT, R6.reuse, 0x4, PT ;  /* 0x000000040600780c */ /* 0x040fe20003f66070 */
[----:B------:R-:W-:Y:S01]  /*145f0*/  SHFL.IDX PT, R0, R16, RZ, 0x1f ;  /* 0x00001fff10007589 */ /* 0x000fe200000e0000 */
[C---:B------:R-:W-:Y:S02]  /*14600*/  ISETP.GE.U32.AND P4, PT, R6.reuse, 0x8, PT ;  /* 0x000000080600780c */ /* 0x040fe40003f86070 */
[C---:B------:R-:W-:Y:S01]  /*14610*/  ISETP.GE.U32.AND P5, PT, R6.reuse, 0x10, PT ;  /* 0x000000100600780c */ /* 0x040fe20003fa6070 */
[----:B----4-:R-:W-:Y:S02]  /*14620*/  IMAD.MOV.U32 R2, RZ, RZ, RZ ;  /* 0x000000ffff027224 */ /* 0x010fe400078e00ff */
[----:B-----5:R-:W-:Y:S01]  /*14630*/  @!P1 IMAD.MOV.U32 R2, RZ, RZ, R3 ;  /* 0x000000ffff029224 */ /* 0x020fe200078e0003 */
[----:B------:R-:W-:-:S04]  /*14640*/  ISETP.NE.AND P1, PT, R6, RZ, PT ;  /* 0x000000ff0600720c */ /* 0x000fc80003f25270 */
[----:B------:R-:W4:Y:S02]  /*14650*/  SHFL.UP PT, R14, R2, 0x1, RZ ;  /* 0x04200000020e7989 */ /* 0x000f2400000e00ff */
[----:B----4-:R-:W-:-:S05]  /*14660*/  SEL R5, R14, RZ, P1 ;  /* 0x000000ff0e057207 */ /* 0x010fca0000800000 */
[----:B------:R-:W-:Y:S02]  /*14670*/  IMAD.IADD R3, R2, 0x1, R5 ;  /* 0x0000000102037824 */ /* 0x000fe400078e0205 */
[----:B------:R-:W-:Y:S04]  /*14680*/  SHFL.IDX PT, R5, R16, 0x1, 0x1f ;  /* 0x00201f0010057f89 */ /* 0x000fe800000e0000 */
[----:B------:R-:W4:Y:S02]  /*14690*/  SHFL.UP PT, R4, R3, 0x2, RZ ;  /* 0x0440000003047989 */ /* 0x000f2400000e00ff */
[----:B----4-:R-:W-:-:S05]  /*146a0*/  SEL R4, R4, RZ, P2 ;  /* 0x000000ff04047207 */ /* 0x010fca0001000000 */
[----:B------:R-:W-:-:S05]  /*146b0*/  IMAD.IADD R3, R3, 0x1, R4 ;  /* 0x0000000103037824 */ /* 0x000fca00078e0204 */
        /* <DEDUP_REMOVED lines=9> */
[----:B------:R4:W0:Y:S02]  /*14750*/  SHFL.IDX PT, R16, R3, 0x1f, 0x1f ;  /* 0x03e01f0003107f89 */ /* 0x00082400000e0000 */
.L_x_1621:
[----:B------:R-:W-:Y:S02]  /*14760*/  ULDC UR4, c[0x0][0xc38] ;  /* 0x00030e0000047ab9 */ /* 0x000fe40000000800 */
[----:B------:R-:W-:-:S04]  /*14770*/  IMAD.U32 R4, RZ, RZ, UR4 ;  /* 0x00000004ff047e24 */ /* 0x000fc8000f8e00ff */
[----:B0-----:R-:W-:-:S04]  /*14780*/  IMAD R16, R16, R4, RZ ;  /* 0x0000000410107224 */ /* 0x001fc800078e02ff */
[----:B------:R-:W-:-:S05]  /*14790*/  IMAD.IADD R5, R5, 0x1, R16 ;  /* 0x0000000105057824 */ /* 0x000fca00078e0210 */
[----:B------:R-:W-:-:S13]  /*147a0*/  ISETP.GT.AND P6, PT, R5, R0, PT ;  /* 0x000000000500720c */ /* 0x000fda0003fc4270 */
[----:B------:R-:W-:Y:S05]  /*147b0*/  @P6 BRA `(.L_x_1556) ;  /* 0x00000000009c6947 */ /* 0x000fea0003800000 */
.L_x_1561:
[----:B0-----:R-:W0:Y:S01]  /*147c0*/  LDC R2, c[0x0][0xc3c] ;  /* 0x00030f00ff027b82 */ /* 0x001e220000000800 */
[----:B------:R-:W-:-:S05]  /*147d0*/  VIADD R19, R19, 0x1f ;  /* 0x0000001f13137836 */ /* 0x000fca0000000000 */
[----:B0-----:R-:W-:-:S13]  /*147e0*/  ISETP.GE.AND P6, PT, R19, R2, PT ;  /* 0x000000021300720c */ /* 0x001fda0003fc6270 */
[----:B------:R-:W-:Y:S05]  /*147f0*/  @P6 BRA `(.L_x_1557) ;  /* 0x0000000400d46947 */ /* 0x000fea0003800000 */
[----:B----4-:R-:W0:Y:S01]  /*14800*/  S2R R3, SR_TID.X ;  /* 0x0000000000037919 */ /* 0x010e220000002100 */
[----:B------:R-:W-:Y:S01]  /*14810*/  BSSY B0, `(.L_x_1558) ;  /* 0x0000009000007945 */ /* 0x000fe20003800000 */
[----:B0-----:R-:W-:-:S05]  /*14820*/  LOP3.LUT R3, R3, 0x1f, RZ, 0xc0, !PT ;  /* 0x0000001f03037812 */ /* 0x001fca00078ec0ff */
[----:B------:R-:W-:-:S05]  /*14830*/  IMAD.IADD R4, R19, 0x1, R3 ;  /* 0x0000000113047824 */ /* 0x000fca00078e0203 */
[----:B------:R-:W-:Y:S01]  /*14840*/  ISETP.GE.OR P6, PT, R4, R2, !P0 ;  /* 0x000000020400720c */ /* 0x000fe200047c6670 */
[----:B------:R-:W-:-:S12]  /*14850*/  IMAD.MOV.U32 R2, RZ, RZ, RZ ;  /* 0x000000ffff027224 */ /* 0x000fd800078e00ff */
[----:B------:R-:W-:Y:S05]  /*14860*/  @P6 BRA `(.L_x_1559) ;  /* 0x00000000000c6947 */ /* 0x000fea0003800000 */
[----:B------:R-:W0:Y:S02]  /*14870*/  LDC.64 R2, c[0x0][0xc80] ;  /* 0x00032000ff027b82 */ /* 0x000e240000000a00 */
[----:B0-----:R-:W-:-:S06]  /*14880*/  IMAD.WIDE R2, R4, 0x4, R2 ;  /* 0x0000000404027825 */ /* 0x001fcc00078e0202 */
[----:B------:R0:W5:Y:S02]  /*14890*/  LDG.E R2, desc[UR60][R2.64] ;  /* 0x0000003c02027981 */ /* 0x000164000c1e1900 */
.L_x_1559:
[----:B------:R-:W-:Y:S05]  /*148a0*/  BSYNC B0 ;  /* 0x0000000000007941 */ /* 0x000fea0003800000 */
.L_x_1558:
        /* <DEDUP_REMOVED lines=17> */
[----:B------:R0:W4:Y:S02]  /*149c0*/  SHFL.IDX PT, R16, R3, 0x1f, 0x1f ;  /* 0x03e01f0003107f89 */ /* 0x00012400000e0000 */
.L_x_1629:
[----:B------:R-:W-:Y:S02]  /*149d0*/  ULDC UR4, c[0x0][0xc38] ;  /* 0x00030e0000047ab9 */ /* 0x000fe40000000800 */
[----:B------:R-:W-:-:S04]  /*149e0*/  IMAD.U32 R4, RZ, RZ, UR4 ;  /* 0x00000004ff047e24 */ /* 0x000fc8000f8e00ff */
[----:B----4-:R-:W-:-:S04]  /*149f0*/  IMAD R16, R16, R4, RZ ;  /* 0x0000000410107224 */ /* 0x010fc800078e02ff */
[----:B------:R-:W-:-:S05]  /*14a00*/  IMAD.IADD R5, R16, 0x1, R5 ;  /* 0x0000000110057824 */ /* 0x000fca00078e0205 */
[----:B------:R-:W-:-:S13]  /*14a10*/  ISETP.GT.AND P6, PT, R5, R0, PT ;  /* 0x000000000500720c */ /* 0x000fda0003fc4270 */
[----:B------:R-:W-:Y:S05]  /*14a20*/  @!P6 BRA `(.L_x_1561) ;  /* 0xfffffffc0064e947 */ /* 0x000fea000383ffff */
.L_x_1556:
[----:B------:R-:W-:Y:S01]  /*14a30*/  IMAD.IADD R16, R5, 0x1, -R16 ;  /* 0x0000000105107824 */ /* 0x000fe200078e0a10 */
[----:B------:R-:W-:-:S03]  /*14a40*/  UMOV UR4, 0xffffffff ;  /* 0xffffffff00047882 */ /* 0x000fc60000000000 */
[----:B------:R-:W-:-:S05]  /*14a50*/  IMAD R5, R3, R4, R16 ;  /* 0x0000000403057224 */ /* 0x000fca00078e0210 */
[----:B------:R-:W-:Y:S01]  /*14a60*/  ISETP.GT.AND P6, PT, R5, R0, PT ;  /* 0x000000000500720c */ /* 0x000fe20003fc4270 */
[----:B------:R-:W-:-:S12]  /*14a70*/  BRA.DIV UR4, `(.L_x_1562) ;  /* 0x00000026045c7947 */ /* 0x000fd8000b800000 */
[----:B------:R-:W-:-:S04]  /*14a80*/  VOTE.ANY R5, PT, !P6 ;  /* 0x0000000000057806 */ /* 0x000fc800070e0100 */
[----:B------:R-:W5:Y:S02]  /*14a90*/  POPC R6, R5 ;  /* 0x0000000500067309 */ /* 0x000f640000000000 */
[----:B-----5:R0:W0:Y:S02]  /*14aa0*/  SHFL.IDX PT, R17, R2, R6, 0x1f ;  /* 0x00001f0602117589 */ /* 0x02002400000e0000 */
.L_x_1633:
[----:B------:R-:W-:Y:S01]  /*14ab0*/  ISETP.NE.AND P0, PT, R5, RZ, PT ;  /* 0x000000ff0500720c */ /* 0x000fe20003f05270 */
[----:B------:R-:W-:-:S12]  /*14ac0*/  IMAD.MOV.U32 R5, RZ, RZ, RZ ;  /* 0x000000ffff057224 */ /* 0x000fd800078e00ff */
[----:B------:R-:W-:Y:S05]  /*14ad0*/  @!P0 BRA `(.L_x_1563) ;  /* 0x0000000000148947 */ /* 0x000fea0003800000 */
[----:B------:R-:W-:Y:S01]  /*14ae0*/  UMOV UR4, 0xffffffff ;  /* 0xffffffff00047882 */ /* 0x000fe20000000000 */
[----:B--2---:R-:W-:Y:S02]  /*14af0*/  VIADD R12, R6, 0xffffffff ;  /* 0xffffffff060c7836 */ /* 0x004fe40000000000 */
[----:B------:R-:W-:Y:S05]  /*14b00*/  BRA.DIV UR4, `(.L_x_1564) ;  /* 0x0000002604807947 */ /* 0x000fea000b800000 */
[----:B0---4-:R0:W2:Y:S02]  /*14b10*/  SHFL.IDX PT, R3, R3, R12, 0x1f ;  /* 0x00001f0c03037589 */ /* 0x0110a400000e0000 */
.L_x_1636:
[----:B--2---:R-:W-:-:S07]  /*14b20*/  IMAD.MOV.U32 R5, RZ, RZ, R3 ;  /* 0x000000ffff057224 */ /* 0x004fce00078e0003 */
.L_x_1563:
[----:B0---4-:R-:W0:Y:S01]  /*14b30*/  LDC.64 R2, c[0x0][0xc90] ;  /* 0x00032400ff027b82 */ /* 0x011e220000000a00 */
[----:B------:R-:W-:-:S04]  /*14b40*/  IMAD.IADD R19, R6, 0x1, R19 ;  /* 0x0000000106137824 */ /* 0x000fc800078e0213 */
[----:B0-----:R-:W-:-:S05]  /*14b50*/  IMAD.WIDE R2, R19, 0x4, R2 ;  /* 0x0000000413027825 */ /* 0x001fca00078e0202 */
[----:B--23--:R-:W2:Y:S01]  /*14b60*/  LDG.E R7, desc[UR60][R2.64] ;  /* 0x0000003c02077981 */ /* 0x00cea2000c1e1900 */
[----:B------:R-:W-:-:S04]  /*14b70*/  IMAD R16, R5, R4, R16 ;  /* 0x0000000405107224 */ /* 0x000fc800078e0210 */
[----:B------:R-:W-:Y:S02]  /*14b80*/  IMAD.IADD R0, R0, 0x1, -R16 ;  /* 0x0000000100007824 */ /* 0x000fe400078e0a10 */
[----:B--2---:R-:W-:-:S05]  /*14b90*/  IMAD R6, R17, R7, RZ ;  /* 0x0000000711067224 */ /* 0x004fca00078e02ff */
[----:B------:R-:W-:-:S04]  /*14ba0*/  IABS R8, R6 ;  /* 0x0000000600087213 */ /* 0x000fc80000000000 */
[----:B------:R-:W0:Y:S08]  /*14bb0*/  I2F.RP R2, R8 ;  /* 0x0000000800027306 */ /* 0x000e300000209400 */
        /* <DEDUP_REMOVED lines=9> */
[----:B------:R-:W-:-:S04]  /*14c50*/  IMAD.HI.U32 R2, R2, R3, RZ ;  /* 0x0000000302027227 */ /* 0x000fc800078e00ff */
[----:B------:R-:W-:-:S04]  /*14c60*/  IMAD.MOV R5, RZ, RZ, -R5 ;  /* 0x000000ffff057224 */ /* 0x000fc800078e0a05 */
        /* <DEDUP_REMOVED lines=11> */
[----:B------:R-:W-:Y:S02]  /*14d20*/  IMAD R5, R7, R2, RZ ;  /* 0x0000000207057224 */ /* 0x000fe400078e02ff */
[----:B------:R-:W-:Y:S02]  /*14d30*/  IMAD.MOV R2, RZ, RZ, -R2 ;  /* 0x000000ffff027224 */ /* 0x000fe400078e0a02 */
[----:B------:R-:W-:Y:S02]  /*14d40*/  IMAD.MOV R3, RZ, RZ, -R5 ;  /* 0x000000ffff037224 */ /* 0x000fe400078e0a05 */
[----:B------:R-:W-:-:S03]  /*14d50*/  IMAD R0, R6, R2, R0 ;  /* 0x0000000206007224 */ /* 0x000fc600078e0200 */
[----:B------:R-:W-:Y:S01]  /*14d60*/  VIADDMNMX R4, R3, R4, R7, PT ;  /* 0x0000000403047246 */ /* 0x000fe20003800107 */
[----:B------:R-:W-:-:S03]  /*14d70*/  IMAD.IADD R5, R0, 0x1, R5 ;  /* 0x0000000100057824 */ /* 0x000fc600078e0205 */
        /* <DEDUP_REMOVED lines=23> */
[----:B------:R-:W-:Y:S01]  /*14ef0*/  @!P1 LOP3.LUT R2, RZ, R4, RZ, 0x33, !PT ;  /* 0x00000004ff029212 */ /* 0x000fe200078e33ff */
[----:B------:R-:W-:-:S04]  /*14f00*/  IMAD.MOV R4, RZ, RZ, -R4 ;  /* 0x000000ffff047224 */ /* 0x000fc800078e0a04 */
[----:B------:R-:W-:Y:S01]  /*14f10*/  IMAD R18, R2, R4, R5 ;  /* 0x0000000402127224 */ /* 0x000fe200078e0205 */
[----:B------:R-:W-:-:S05]  /*14f20*/  LOP3.LUT R2, RZ, R2, RZ, 0x33, !PT ;  /* 0x00000002ff027212 */ /* 0x000fca00078e33ff */
[----:B------:R-:W-:Y:S01]  /*14f30*/  IMAD.IADD R17, R17, 0x1, R2 ;  /* 0x0000000111117824 */ /* 0x000fe200078e0202 */
[----:B------:R-:W-:Y:S06]  /*14f40*/  BRA `(.L_x_1565) ;  /* 0x00000000001c7947 */ /* 0x000fec0003800000 */
.L_x_1557:
[----:B------:R-:W-:Y:S01]  /*14f50*/  UMOV UR4, URZ ;  /* 0x0000003f00047c82 */ /* 0x000fe20008000000 */
[----:B------:R-:W-:Y:S01]  /*14f60*/  UMOV UR5, URZ ;  /* 0x0000003f00057c82 */ /* 0x000fe20008000000 */
[----:B------:R-:W-:Y:S01]  /*14f70*/  ULDC UR6, c[0x0][0xc3c] ;  /* 0x00030f0000067ab9 */ /* 0x000fe20000000800 */
[----:B------:R-:W-:Y:S02]  /*14f80*/  IMAD.MOV.U32 R16, RZ, RZ, R0 ;  /* 0x000000ffff107224 */ /* 0x000fe400078e0000 */
[----:B------:R-:W-:Y:S02]  /*14f90*/  IMAD.U32 R17, RZ, RZ, UR4 ;  /* 0x00000004ff117e24 */ /* 0x000fe4000f8e00ff */
[----:B------:R-:W-:Y:S02]  /*14fa0*/  IMAD.U32 R18, RZ, RZ, UR5 ;  /* 0x00000005ff127e24 */ /* 0x000fe4000f8e00ff */
[----:B------:R-:W-:-:S07]  /*14fb0*/  IMAD.U32 R19, RZ, RZ, UR6 ;  /* 0x00000006ff137e24 */ /* 0x000fce000f8e00ff */
.L_x_1565:
[----:B------:R0:W5:Y:S01]  /*14fc0*/  LDL R2, [R1] ;  /* 0x0000000001027983 */ /* 0x0001620000100800 */
[----:B------:R-:W1:Y:S01]  /*14fd0*/  S2R R0, SR_TID.X ;  /* 0x0000000000007919 */ /* 0x000e620000002100 */
[----:B------:R-:W-:Y:S05]  /*14fe0*/  WARPSYNC.ALL ;  /* 0x0000000000007948 */ /* 0x000fea0003800000 */
[----:B-1----:R-:W-:Y:S01]  /*14ff0*/  LOP3.LUT R0, R0, 0x1f, RZ, 0xc0, !PT ;  /* 0x0000001f00007812 */ /* 0x002fe200078ec0ff */
[----:B------:R-:W-:Y:S03]  /*15000*/  BAR.SYNC.DEFER_BLOCKING 0x4, 0x180 ;  /* 0x0106000000007b1d */ /* 0x000fe60000010000 */
[----:B------:R-:W-:-:S13]  /*15010*/  ISETP.NE.AND P0, PT, R0, RZ, PT ;  /* 0x000000ff0000720c */ /* 0x000fda0003f05270 */
[----:B----4-:R-:W5:Y:S01]  /*15020*/  @!P0 S2R R3, SR_CgaCtaId ;  /* 0x0000000000038919 */ /* 0x010f620000008800 */
[----:B------:R-:W-:-:S04]  /*15030*/  @!P0 MOV R0, 0x400 ;  /* 0x0000040000008802 */ /* 0x000fc80000000f00 */
[----:B-----5:R-:W-:-:S05]  /*15040*/  @!P0 LEA R2, R3, R0, 0x18 ;  /* 0x0000000003028211 */ /* 0x020fca00078ec0ff */
[----:B------:R0:W-:Y:S04]  /*15050*/  @!P0 STS.128 [R2+0x2a8d0], R16 ;  /* 0x02a8d01002008388 */ /* 0x0001e80000000c00 */
[----:B------:R0:W-:Y:S01]  /*15060*/  @!P0 STL [R1], R2 ;  /* 0x0000000201008387 */ /* 0x0001e20000100800 */
[----:B------:R-:W-:Y:S06]  /*15070*/  BAR.ARV 0x5, 0x180 ;  /* 0x0146000000007b1d */ /* 0x000fec0000002000 */
.L_x_1554:
[----:B------:R-:W-:Y:S02]  /*15080*/  ULDC UR4, c[0x0][0xc3c] ;  /* 0x00030f0000047ab9 */ /* 0x000fe40000000800 */
[----:B0-----:R-:W-:-:S13]  /*15090*/  ISETP.GE.AND P0, PT, R19, UR4, PT ;  /* 0x0000000413007c0c */ /* 0x001fda000bf06270 */
[----:B------:R-:W-:Y:S05]  /*150a0*/  @!P0 BRA `(.L_x_1566) ;  /* 0xffffffa800408947 */ /* 0x000fea000383ffff */
[----:B------:R-:W-:Y:S05]  /*150b0*/  BSYNC B8 ;  /* 0x0000000000087941 */ /* 0x000fea0003800000 */
.L_x_1456:
[----:B----4-:R-:W4:Y:S01]  /*150c0*/  LDL.LU R0, [R1+0x38] ;  /* 0x0000380001007983 */ /* 0x010f220000300800 */
[----:B------:R-:W-:Y:S01]  /*150d0*/  BSSY B0, `(.L_x_1567) ;  /* 0x000000b000007945 */ /* 0x000fe20003800000 */
[----:B------:R-:W5:Y:S01]  /*150e0*/  S2R R5, SR_CgaCtaId ;  /* 0x0000000000057919 */ /* 0x000f620000008800 */
[----:B----4-:R-:W-:-:S05]  /*150f0*/  VIADD R0, R0, 0x1 ;  /* 0x0000000100007836 */ /* 0x010fca0000000000 */
[----:B0-----:R-:W-:-:S04]  /*15100*/  LEA.HI R2, R0, R0, RZ, 0x1 ;  /* 0x0000000000027211 */ /* 0x001fc800078f08ff */
[----:B------:R-:W-:-:S05]  /*15110*/  LOP3.LUT R3, R2, 0xfffffffe, RZ, 0xc0, !PT ;  /* 0xfffffffe02037812 */ /* 0x000fca00078ec0ff */
[----:B------:R-:W-:Y:S01]  /*15120*/  IMAD.IADD R3, R0, 0x1, -R3 ;  /* 0x0000000100037824 */ /* 0x000fe200078e0a03 */
[----:B------:R-:W-:-:S04]  /*15130*/  MOV R0, 0x400 ;  /* 0x0000040000007802 */ /* 0x000fc80000000f00 */
[----:B-----5:R-:W-:Y:S02]  /*15140*/  LEA R0, R5, R0, 0x18 ;  /* 0x0000000005007211 */ /* 0x020fe400078ec0ff */
[----:B------:R-:W-:-:S04]  /*15150*/  SHF.L.U32 R3, R3, 0x1f, RZ ;  /* 0x0000001f03037819 */ /* 0x000fc800000006ff */
[----:B------:R-:W0:Y:S02]  /*15160*/  SYNCS.PHASECHK.TRANS64.TRYWAIT P0, [R0+URZ+0x2a820], R3 ;  /* 0x02a82003000075a7 */ /* 0x000e24000800017f */
[----:B0-----:R-:W-:Y:S05]  /*15170*/  @!P0 BRA `(.L_x_1568) ;  /* 0x00000020000c8947 */ /* 0x001fea0003800000 */
.L_x_1637:
[----:B------:R-:W-:Y:S05]  /*15180*/  BSYNC B0 ;  /* 0x0000000000007941 */ /* 0x000fea0003800000 */
.L_x_1567:
[----:B------:R-:W-:-:S03]  /*15190*/  UMOV UR4, 0xffffffff ;  /* 0xffffffff00047882 */ /* 0x000fc60000000000 */
[----:B------:R-:W-:Y:S05]  /*151a0*/  BRA.DIV UR4, `(.L_x_1569) ;  /* 0x0000002204147947 */ /* 0x000fea000b800000 */
[----:B------:R-:W4:Y:S02]  /*151b0*/  S2R R2, SR_TID.X ;  /* 0x0000000000027919 */ /* 0x000f240000002100 */
[----:B----4-:R-:W-:-:S04]  /*151c0*/  SHF.R.U32.HI R2, RZ, 0x5, R2 ;  /* 0x00000005ff027819 */ /* 0x010fc80000011602 */
[----:B------:R-:W-:-:S05]  /*151d0*/  LOP3.LUT R2, R2, 0x3, RZ, 0xc0, !PT ;  /* 0x0000000302027812 */ /* 0x000fca00078ec0ff */
[----:B------:R4:W0:Y:S02]  /*151e0*/  SHFL.IDX PT, R14, R2, RZ, 0x1f ;  /* 0x00001fff020e7589 */ /* 0x00082400000e0000 */
.L_x_1640:
[----:B0-----:R-:W-:Y:S01]  /*151f0*/  ISETP.NE.AND P0, PT, R14, RZ, PT ;  /* 0x000000ff0e00720c */ /* 0x001fe20003f05270 */
[----:B------:R-:W-:-:S12]  /*15200*/  BSSY B0, `(.L_x_1570) ;  /* 0x0000029000007945 */ /* 0x000fd80003800000 */
[----:B------:R-:W-:Y:S05]  /*15210*/  @P0 BRA `(.L_x_1571) ;  /* 0x00000000009c0947 */ /* 0x000fea0003800000 */
[----:B------:R-:W-:-:S03]  /*15220*/  UMOV UR4, 0xffffffff ;  /* 0xffffffff00047882 */ /* 0x000fc60000000000 */
[----:B------:R-:W-:Y:S05]  /*15230*/  BRA.DIV UR4, `(.L_x_1572) ;  /* 0x0000002204247947 */ /* 0x000fea000b800000 */
[----:B------:R-:W-:-:S13]  /*15240*/  ELECT P6, URZ, PT ;  /* 0x00000000003f782f */ /* 0x000fda00038c0000 */
.L_x_1643:
[----:B------:R-:W-:Y:S05]  /*15250*/  @!P6 BRA `(.L_x_1571) ;  /* 0x00000000008ce947 */ /* 0x000fea0003800000 */
[----:B----4-:R-:W4:Y:S02]  /*15260*/  LDL R2, [R1+0x48] ;  /* 0x0000480001027983 */ /* 0x010f240000100800 */
[----:B----4-:R-:W-:-:S13]  /*15270*/  R2UR UR4, R2 ;  /* 0x00000000020472ca */ /* 0x010fda00000e0000 */
[----:B------:R-:W-:-:S06]  /*15280*/  ULOP3.LUT UR4, UR4, 0x2, URZ, 0xfc, !UPT ;  /* 0x0000000204047892 */ /* 0x000fcc000f8efc3f */
[----:B------:R-:W-:-:S05]  /*15290*/  IMAD.U32 R2, RZ, RZ, UR4 ;  /* 0x00000004ff027e24 */ /* 0x000fca000f8e00ff */
[----:B------:R-:W-:-:S13]  /*152a0*/  ISETP.NE.AND P2, PT, R2, 0x3, PT ;  /* 0x000000030200780c */ /* 0x000fda0003f45270 */
[----:B------:R-:W-:Y:S05]  /*152b0*/  @!P2 BRA `(.L_x_1573) ;  /* 0x000000000004a947 */ /* 0x000fea0003800000 */
[----:B------:R-:W-:Y:S01]  /*152c0*/  BPT.TRAP 0x1 ;  /* 0x000000040000795c */ /* 0x000fe20000300000 */
.L_x_1573:
[----:B------:R-:W4:Y:S04]  /*152d0*/  LDL R3, [R1+0x4] ;  /* 0x0000040001037983 */ /* 0x000f280000100800 */
[----:B--23--:R-:W2:Y:S01]  /*152e0*/  LDL.LU R7, [R1+0x10] ;  /* 0x0000100001077983 */ /* 0x00cea20000300800 */
[----:B------:R-:W-:-:S04]  /*152f0*/  VIADD R2, R0, 0x2a840 ;  /* 0x0002a84000027836 */ /* 0x000fc80000000000 */
[C---:B----4-:R-:W-:Y:S02]  /*15300*/  IMAD R6, R3.reuse, 0x8, R2 ;  /* 0x0000000803067824 */ /* 0x050fe400078e0202 */
[----:B------:R-:W-:Y:S01]  /*15310*/  VIADD R3, R3, 0x1 ;  /* 0x0000000103037836 */ /* 0x000fe20000000000 */
[----:B--2---:R-:W-:-:S04]  /*15320*/  SHF.L.U32 R5, R7, 0x1f, RZ ;  /* 0x0000001f07057819 */ /* 0x004fc800000006ff */
        /* <DEDUP_REMOVED lines=8> */
.L_x_1644:
[----:B------:R-:W2:Y:S02]  /*153b0*/  SYNCS.PHASECHK.TRANS64.TRYWAIT P0, [R7+URZ], R2 ;  /* 0x00000002070075a7 */ /* 0x000ea4000800017f */
[----:B--2---:R-:W-:Y:S05]  /*153c0*/  @!P0 BRA `(.L_x_1575) ;  /* 0x0000001c00f48947 */ /* 0x004fea0003800000 */
.L_x_1645:
[----:B------:R-:W-:Y:S05]  /*153d0*/  @!P2 BRA `(.L_x_1576) ;  /* 0x000000000004a947 */ /* 0x000fea0003800000 */
[----:B------:R-:W-:Y:S01]  /*153e0*/  BPT.TRAP 0x1 ;  /* 0x000000040000795c */ /* 0x000fe20000300000 */
.L_x_1576:
[----:B------:R-:W3:Y:S01]  /*153f0*/  LDL.LU R4, [R1+0x4] ;  /* 0x0000040001047983 */ /* 0x000ee20000300800 */
[----:B------:R-:W-:-:S04]  /*15400*/  VIADD R0, R0, 0x2a860 ;  /* 0x0002a86000007836 */ /* 0x000fc80000000000 */
[----:B---3--:R-:W-:-:S04]  /*15410*/  IMAD R4, R4, 0x8, R0 ;  /* 0x0000000804047824 */ /* 0x008fc800078e0200 */
[----:B------:R-:W3:Y:S02]  /*15420*/  SYNCS.PHASECHK.TRANS64.TRYWAIT P0, [R4+URZ], R5 ;  /* 0x00000005040075a7 */ /* 0x000ee4000800017f */
[----:B---3--:R-:W-:Y:S05]  /*15430*/  @!P0 BRA `(.L_x_1577) ;  /* 0x0000001c00ec8947 */ /* 0x008fea0003800000 */
.L_x_1646:
[----:B------:R-:W-:-:S07]  /*15440*/  IMAD R3, R3, 0x8, R0 ;  /* 0x0000000803037824 */ /* 0x000fce00078e0200 */
.L_x_1578:
[----:B----4-:R4:W0:Y:S02]  /*15450*/  SYNCS.PHASECHK.TRANS64.TRYWAIT P0, [R3+URZ], R2 ;  /* 0x00000002030075a7 */ /* 0x010824000800017f */
[----:B0-----:R-:W-:Y:S05]  /*15460*/  @!P0 NANOSLEEP.SYNCS 0x989680 ;  /* 0x009896800000895d */ /* 0x001fea0003900000 */
[----:B------:R-:W0:Y:S02]  /*15470*/  @!P0 SYNCS.PHASECHK.TRANS64 P0, [R3+URZ], R2 ;  /* 0x00000002030085a7 */ /* 0x000e24000800007f */
[----:B0-----:R-:W-:Y:S05]  /*15480*/  @!P0 BRA `(.L_x_1578) ;  /* 0xfffffffc00f08947 */ /* 0x001fea000383ffff */
.L_x_1571:
[----:B------:R-:W-:Y:S05]  /*15490*/  BSYNC B0 ;  /* 0x0000000000007941 */ /* 0x000fea0003800000 */
.L_x_1570:
[----:B------:R-:W-:Y:S05]  /*154a0*/  EXIT ;  /* 0x000000000000794d */ /* 0x000fea0003800000 */
.L_x_1358:
[----:B0-----:R-:W-:-:S04]  /*154b0*/  IMAD.U32 R3, RZ, RZ, UR37 ;  /* 0x00000025ff037e24 */ /* 0x001fc8000f8e00ff */
[----:B------:R0:W1:Y:S03]  /*154c0*/  SYNCS.PHASECHK.TRANS64.TRYWAIT P1, [R3+URZ+0x2a800], R0 ;  /* 0x02a80000030075a7 */ /* 0x000066000802017f */
[----:B-1----:R-:W-:Y:S05]  /*154d0*/  @!P1 NANOSLEEP.SYNCS 0x989680 ;  /* 0x009896800000995d */ /* 0x002fea0003900000 */
[----:B------:R-:W1:Y:S02]  /*154e0*/  @!P1 SYNCS.PHASECHK.TRANS64 P1, [R3+URZ+0x2a800], R0 ;  /* 0x02a80000030095a7 */ /* 0x000e64000802007f */
[----:B-1----:R-:W-:Y:S05]  /*154f0*/  @!P1 BRA `(.L_x_1358) ;  /* 0xfffffffc00ec9947 */ /* 0x002fea000383ffff */
[----:B------:R-:W-:Y:S05]  /*15500*/  BRA `(.L_x_1579) ;  /* 0xfffffec400607947 */ /* 0x000fea000383ffff */
.L_x_1362:
[----:B-1----:R1:W2:Y:S02]  /*15510*/  SYNCS.PHASECHK.TRANS64.TRYWAIT P1, [R7+URZ+0x2a830], R0 ;  /* 0x02a83000070075a7 */ /* 0x0022a4000802017f */
[----:B--2---:R-:W-:Y:S05]  /*15520*/  @!P1 NANOSLEEP.SYNCS 0x989680 ;  /* 0x009896800000995d */ /* 0x004fea0003900000 */
[----:B------:R-:W2:Y:S02]  /*15530*/  @!P1 SYNCS.PHASECHK.TRANS64 P1, [R7+URZ+0x2a830], R0 ;  /* 0x02a83000070095a7 */ /* 0x000ea4000802007f */
[----:B--2---:R-:W-:Y:S05]  /*15540*/  @!P1 BRA `(.L_x_1362) ;  /* 0xfffffffc00f09947 */ /* 0x004fea000383ffff */
[----:B------:R-:W-:Y:S05]  /*15550*/  BRA `(.L_x_1361) ;  /* 0xfffffec400847947 */ /* 0x000fea000383ffff */
.L_x_1378:
[----:B-1----:R-:W-:-:S04]  /*15560*/  IMAD.U32 R12, RZ, RZ, UR6 ;  /* 0x00000006ff0c7e24 */ /* 0x002fc8000f8e00ff */
[----:B------:R1:W2:Y:S03]  /*15570*/  SYNCS.PHASECHK.TRANS64.TRYWAIT P1, [R12+URZ+0x2a830], R9 ;  /* 0x02a830090c0075a7 */ /* 0x0002a6000802017f */
[----:B--2---:R-:W-:Y:S05]  /*15580*/  @!P1 NANOSLEEP.SYNCS 0x989680 ;  /* 0x009896800000995d */ /* 0x004fea0003900000 */
[----:B------:R-:W2:Y:S02]  /*15590*/  @!P1 SYNCS.PHASECHK.TRANS64 P1, [R12+URZ+0x2a830], R9 ;  /* 0x02a830090c0095a7 */ /* 0x000ea4000802007f */
[----:B--2---:R-:W-:Y:S05]  /*155a0*/  @!P1 BRA `(.L_x_1378) ;  /* 0xfffffffc00ec9947 */ /* 0x004fea000383ffff */
[----:B------:R-:W-:Y:S05]  /*155b0*/  BRA `(.L_x_1377) ;  /* 0xfffffef000347947 */ /* 0x000fea000383ffff */
.L_x_1382:
[----:B01----:R-:W-:-:S04]  /*155c0*/  IMAD.U32 R9, RZ, RZ, UR11 ;  /* 0x0000000bff097e24 */ /* 0x003fc8000f8e00ff */
[----:B------:R0:W1:Y:S03]  /*155d0*/  SYNCS.PHASECHK.TRANS64.TRYWAIT P1, [R9+URZ+0x2a850], R0 ;  /* 0x02a85000090075a7 */ /* 0x000066000802017f */
[----:B-1----:R-:W-:Y:S05]  /*155e0*/  @!P1 NANOSLEEP.SYNCS 0x989680 ;  /* 0x009896800000995d */ /* 0x002fea0003900000 */
[----:B------:R-:W1:Y:S02]  /*155f0*/  @!P1 SYNCS.PHASECHK.TRANS64 P1, [R9+URZ+0x2a850], R0 ;  /* 0x02a85000090095a7 */ /* 0x000e64000802007f */
[----:B-1----:R-:W-:Y:S05]  /*15600*/  @!P1 BRA `(.L_x_1382) ;  /* 0xfffffffc00ec9947 */ /* 0x002fea000383ffff */
[----:B------:R-:W-:Y:S05]  /*15610*/  BRA `(.L_x_1381) ;  /* 0xfffffef8004c7947 */ /* 0x000fea000383ffff */
.L_x_1399:
[----:B-1----:R-:W-:-:S04]  /*15620*/  IMAD.U32 R8, RZ, RZ, UR5 ;  /* 0x00000005ff087e24 */ /* 0x002fc8000f8e00ff */
[----:B------:R1:W2:Y:S03]  /*15630*/  SYNCS.PHASECHK.TRANS64.TRYWAIT P1, [R8+URZ+0x2a830], R3 ;  /* 0x02a83003080075a7 */ /* 0x0002a6000802017f */
[----:B--2---:R-:W-:Y:S05]  /*15640*/  @!P1 NANOSLEEP.SYNCS 0x989680 ;  /* 0x009896800000995d */ /* 0x004fea0003900000 */
[----:B------:R-:W2:Y:S02]  /*15650*/  @!P1 SYNCS.PHASECHK.TRANS64 P1, [R8+URZ+0x2a830], R3 ;  /* 0x02a83003080095a7 */ /* 0x000ea4000802007f */
[----:B--2---:R-:W-:Y:S05]  /*15660*/  @!P1 BRA `(.L_x_1399) ;  /* 0xfffffffc00ec9947 */ /* 0x004fea000383ffff */
[----:B------:R-:W-:Y:S05]  /*15670*/  BRA `(.L_x_1398) ;  /* 0xffffff1c00fc7947 */ /* 0x000fea000383ffff */
.L_x_1403:
[----:B01----:R-:W-:-:S04]  /*15680*/  IMAD.U32 R3, RZ, RZ, UR10 ;  /* 0x0000000aff037e24 */ /* 0x003fc8000f8e00ff */
[----:B------:R0:W1:Y:S03]  /*15690*/  SYNCS.PHASECHK.TRANS64.TRYWAIT P1, [R3+URZ+0x2a850], R0 ;  /* 0x02a85000030075a7 */ /* 0x000066000802017f */
[----:B-1----:R-:W-:Y:S05]  /*156a0*/  @!P1 NANOSLEEP.SYNCS 0x989680 ;  /* 0x009896800000995d */ /* 0x002fea0003900000 */
[----:B------:R-:W1:Y:S02]  /*156b0*/  @!P1 SYNCS.PHASECHK.TRANS64 P1, [R3+URZ+0x2a850], R0 ;  /* 0x02a85000030095a7 */ /* 0x000e64000802007f */
[----:B-1----:R-:W-:Y:S05]  /*156c0*/  @!P1 BRA `(.L_x_1403) ;  /* 0xfffffffc00ec9947 */ /* 0x002fea000383ffff */
[----:B------:R-:W-:Y:S05]  /*156d0*/  BRA `(.L_x_1402) ;  /* 0xffffff2800147947 */ /* 0x000fea000383ffff */
.L_x_1409:
[----:B-1----:R-:W-:-:S04]  /*156e0*/  IMAD.U32 R8, RZ, RZ, UR5 ;  /* 0x00000005ff087e24 */ /* 0x002fc8000f8e00ff */
[----:B------:R1:W2:Y:S03]  /*156f0*/  SYNCS.PHASECHK.TRANS64.TRYWAIT P1, [R8+URZ+0x2a830], R3 ;  /* 0x02a83003080075a7 */ /* 0x0002a6000802017f */
[----:B--2---:R-:W-:Y:S05]  /*15700*/  @!P1 NANOSLEEP.SYNCS 0x989680 ;  /* 0x009896800000995d */ /* 0x004fea0003900000 */
[----:B------:R-:W2:Y:S02]  /*15710*/  @!P1 SYNCS.PHASECHK.TRANS64 P1, [R8+URZ+0x2a830], R3 ;  /* 0x02a83003080095a7 */ /* 0x000ea4000802007f */
[----:B--2---:R-:W-:Y:S05]  /*15720*/  @!P1 BRA `(.L_x_1409) ;  /* 0xfffffffc00ec9947 */ /* 0x004fea000383ffff */
[----:B------:R-:W-:Y:S05]  /*15730*/  BRA `(.L_x_1408) ;  /* 0xffffff3800ec7947 */ /* 0x000fea000383ffff */
.L_x_1413:
[----:B01----:R-:W-:-:S04]  /*15740*/  IMAD.U32 R3, RZ, RZ, UR10 ;  /* 0x0000000aff037e24 */ /* 0x003fc8000f8e00ff */
[----:B------:R0:W1:Y:S03]  /*15750*/  SYNCS.PHASECHK.TRANS64.TRYWAIT P1, [R3+URZ+0x2a850], R0 ;  /* 0x02a85000030075a7 */ /* 0x000066000802017f */
[----:B-1----:R-:W-:Y:S05]  /*15760*/  @!P1 NANOSLEEP.SYNCS 0x989680 ;  /* 0x009896800000995d */ /* 0x002fea0003900000 */
[----:B------:R-:W1:Y:S02]  /*15770*/  @!P1 SYNCS.PHASECHK.TRANS64 P1, [R3+URZ+0x2a850], R0 ;  /* 0x02a85000030095a7 */ /* 0x000e64000802007f */
[----:B-1----:R-:W-:Y:S05]  /*15780*/  @!P1 BRA `(.L_x_1413) ;  /* 0xfffffffc00ec9947 */ /* 0x002fea000383ffff */
[----:B------:R-:W-:Y:S05]  /*15790*/  BRA `(.L_x_1412) ;  /* 0xffffff4400047947 */ /* 0x000fea000383ffff */
.L_x_1426:
[----:B-1----:R-:W-:-:S04]  /*157a0*/  IMAD.U32 R5, RZ, RZ, UR5 ;  /* 0x00000005ff057e24 */ /* 0x002fc8000f8e00ff */
[----:B------:R1:W2:Y:S03]  /*157b0*/  SYNCS.PHASECHK.TRANS64.TRYWAIT P0, [R5+URZ+0x2a850], R0 ;  /* 0x02a85000050075a7 */ /* 0x0002a6000800017f */
[----:B--2---:R-:W-:Y:S05]  /*157c0*/  @!P0 NANOSLEEP.SYNCS 0x989680 ;  /* 0x009896800000895d */ /* 0x004fea0003900000 */
[----:B------:R-:W2:Y:S02]  /*157d0*/  @!P0 SYNCS.PHASECHK.TRANS64 P0, [R5+URZ+0x2a850], R0 ;  /* 0x02a85000050085a7 */ /* 0x000ea4000800007f */
[----:B--2---:R-:W-:Y:S05]  /*157e0*/  @!P0 BRA `(.L_x_1426) ;  /* 0xfffffffc00ec8947 */ /* 0x004fea000383ffff */
[----:B------:R-:W-:Y:S05]  /*157f0*/  BRA `(.L_x_1425) ;  /* 0xffffff6c00087947 */ /* 0x000fea000383ffff */
.L_x_1476:
[----:B------:R-:W3:Y:S01]  /*15800*/  S2R R4, SR_TID.X ;  /* 0x0000000000047919 */ /* 0x000ee20000002100 */
[----:B------:R-:W-:Y:S01]  /*15810*/  BSSY B0, `(.L_x_1580) ;  /* 0x000000a000007945 */ /* 0x000fe20003800000 */
[----:B------:R-:W-:Y:S02]  /*15820*/  IMAD.MOV.U32 R12, RZ, RZ, RZ ;  /* 0x000000ffff0c7224 */ /* 0x000fe400078e00ff */
[----:B------:R-:W-:Y:S02]  /*15830*/  IMAD.MOV.U32 R11, RZ, RZ, 0x1f ;  /* 0x0000001fff0b7424 */ /* 0x000fe400078e00ff */
[----:B------:R-:W-:Y:S01]  /*15840*/  IMAD.MOV.U32 R15, RZ, RZ, -0x1 ;  /* 0xffffffffff0f7424 */ /* 0x000fe200078e00ff */
[----:B---3--:R-:W-:-:S04]  /*15850*/  SHF.R.U32.HI R4, RZ, 0x5, R4 ;  /* 0x00000005ff047819 */ /* 0x008fc80000011604 */
[----:B------:R-:W-:-:S05]  /*15860*/  LOP3.LUT R4, R4, 0x3, RZ, 0xc0, !PT ;  /* 0x0000000304047812 */ /* 0x000fca00078ec0ff */
[----:B------:R-:W-:-:S07]  /*15870*/  IMAD.MOV.U32 R13, RZ, RZ, R4 ;  /* 0x000000ffff0d7224 */ /* 0x000fce00078e0004 */
[----:B012---:R-:W-:Y:S05]  /*15880*/  WARPSYNC.COLLECTIVE R15, `(.L_x_1581) ;  /* 0x000000000f087348 */ /* 0x007fea0003c00000 */
[----:B------:R3:W4:Y:S02]  /*15890*/  SHFL.IDX P6, R14, R13, R12, R11 ;  /* 0x0000000c0d0e7389 */ /* 0x00072400000c000b */
[----:B01234-:R-:W-:Y:S01]  /*158a0*/  ENDCOLLECTIVE ;  /* 0x000000000000791b */ /* 0x01ffe20003800000 */
.L_x_1581:
[----:B------:R-:W-:Y:S05]  /*158b0*/  BSYNC B0 ;  /* 0x0000000000007941 */ /* 0x000fea0003800000 */
.L_x_1580:
[----:B------:R-:W-:Y:S05]  /*158c0*/  BRA `(.L_x_1582) ;  /* 0xffffffac00e87947 */ /* 0x000fea000383ffff */
.L_x_1478:
[----:B------:R-:W-:Y:S01]  /*158d0*/  BSSY B0, `(.L_x_1583) ;  /* 0x0000006000007945 */ /* 0x000fe20003800000 */
[----:B------:R-:W-:-:S07]  /*158e0*/  IMAD.MOV.U32 R15, RZ, RZ, -0x1 ;  /* 0xffffffffff0f7424 */ /* 0x000fce00078e00ff */
[----:B012-4-:R-:W-:Y:S05]  /*158f0*/  WARPSYNC.COLLECTIVE R15, `(.L_x_1584) ;  /* 0x000000000f0c7348 */ /* 0x017fea0003c00000 */
[----:B------:R-:W-:Y:S02]  /*15900*/  ELECT P6, UR62, PT ;  /* 0x00000000003e782f */ /* 0x000fe400038c0000 */
[----:B------:R-:W-:Y:S01]  /*15910*/  MOV R14, UR62 ;  /* 0x0000003e000e7c02 */ /* 0x000fe20008000f00 */
[----:B012-4-:R-:W-:Y:S10]  /*15920*/  ENDCOLLECTIVE ;  /* 0x000000000000791b */ /* 0x017ff40003800000 */
.L_x_1584:
[----:B------:R-:W-:Y:S05]  /*15930*/  BSYNC B0 ;  /* 0x0000000000007941 */ /* 0x000fea0003800000 */
.L_x_1583:
[----:B------:R-:W-:Y:S05]  /*15940*/  BRA `(.L_x_1585) ;  /* 0xffffffac00f47947 */ /* 0x000fea000383ffff */
.L_x_1480:
[----:B--2---:R2:W3:Y:S02]  /*15950*/  SYNCS.PHASECHK.TRANS64.TRYWAIT P0, [R0+URZ+0x2a840], R2 ;  /* 0x02a84002000075a7 */ /* 0x0044e4000800017f */
[----:B---3--:R-:W-:Y:S05]  /*15960*/  @!P0 NANOSLEEP.SYNCS 0x989680 ;  /* 0x009896800000895d */ /* 0x008fea0003900000 */
[----:B------:R-:W3:Y:S02]  /*15970*/  @!P0 SYNCS.PHASECHK.TRANS64 P0, [R0+URZ+0x2a840], R2 ;  /* 0x02a84002000085a7 */ /* 0x000ee4000800007f */
[----:B---3--:R-:W-:Y:S05]  /*15980*/  @!P0 BRA `(.L_x_1480) ;  /* 0xfffffffc00f08947 */ /* 0x008fea000383ffff */
[----:B------:R-:W-:Y:S05]  /*15990*/  BRA `(.L_x_1586) ;  /* 0xffffffb0005c7947 */ /* 0x000fea000383ffff */
.L_x_1484:
[----:B------:R-:W2:Y:S01]  /*159a0*/  LDL.LU R11, [R1+0x30] ;  /* 0x00003000010b7983 */ /* 0x000ea20000300800 */
[----:B------:R-:W-:Y:S01]  /*159b0*/  IMAD.MOV.U32 R13, RZ, RZ, R3 ;  /* 0x000000ffff0d7224 */ /* 0x000fe200078e0003 */
[----:B------:R-:W-:Y:S01]  /*159c0*/  LOP3.LUT R5, R5, 0x7f, RZ, 0xc0, !PT ;  /* 0x0000007f05057812 */ /* 0x000fe200078ec0ff */
[----:B------:R-:W-:Y:S02]  /*159d0*/  IMAD.MOV.U32 R12, RZ, RZ, RZ ;  /* 0x000000ffff0c7224 */ /* 0x000fe400078e00ff */
[----:B------:R-:W-:Y:S01]  /*159e0*/  IMAD.MOV.U32 R15, RZ, RZ, -0x1 ;  /* 0xffffffffff0f7424 */ /* 0x000fe200078e00ff */
[----:B------:R-:W-:-:S05]  /*159f0*/  SHF.R.U32.HI R5, RZ, 0x3, R5 ;  /* 0x00000003ff057819 */ /* 0x000fca0000011605 */
[----:B------:R-:W-:-:S04]  /*15a00*/  IMAD.IADD R0, R5, 0x1, R9 ;  /* 0x0000000105007824 */ /* 0x000fc800078e0209 */
[----:B------:R-:W-:Y:S02]  /*15a10*/  VIADD R5, R0, 0x10 ;  /* 0x0000001000057836 */ /* 0x000fe40000000000 */
[----:B--2---:R-:W-:Y:S02]  /*15a20*/  IMAD R2, R11, R7, RZ ;  /* 0x000000070b027224 */ /* 0x004fe400078e02ff */
[----:B------:R-:W-:-:S03]  /*15a30*/  IMAD.MOV.U32 R11, RZ, RZ, 0x181f ;  /* 0x0000181fff0b7424 */ /* 0x000fc600078e00ff */
[----:B------:R-:W-:-:S13]  /*15a40*/  ISETP.GE.AND P3, PT, R0, R2, PT ;  /* 0x000000020000720c */ /* 0x000fda0003f66270 */
[----:B-----5:R-:W-:Y:S05]  /*15a50*/  WARPSYNC.COLLECTIVE R15, `(.L_x_1587) ;  /* 0x000000000f087348 */ /* 0x020fea0003c00000 */
[----:B------:R0:W1:Y:S02]  /*15a60*/  SHFL.IDX P6, R14, R13, R12, R11 ;  /* 0x0000000c0d0e7389 */ /* 0x00006400000c000b */
[----:B01---5:R-:W-:Y:S01]  /*15a70*/  ENDCOLLECTIVE ;  /* 0x000000000000791b */ /* 0x023fe20003800000 */
.L_x_1587:
[----:B------:R-:W-:Y:S02]  /*15a80*/  IMAD.MOV.U32 R13, RZ, RZ, R4 ;  /* 0x000000ffff0d7224 */ /* 0x000fe400078e0004 */
[----:B------:R-:W-:-:S07]  /*15a90*/  IMAD.MOV.U32 R6, RZ, RZ, R14 ;  /* 0x000000ffff067224 */ /* 0x000fce00078e000e */
[----:B------:R-:W-:Y:S05]  /*15aa0*/  WARPSYNC.COLLECTIVE R15, `(.L_x_1588) ;  /* 0x000000000f087348 */ /* 0x000fea0003c00000 */
[----:B------:R0:W1:Y:S02]  /*15ab0*/  SHFL.IDX P6, R14, R13, R12, R11 ;  /* 0x0000000c0d0e7389 */ /* 0x00006400000c000b */
[----:B01----:R-:W-:Y:S01]  /*15ac0*/  ENDCOLLECTIVE ;  /* 0x000000000000791b */ /* 0x003fe20003800000 */
.L_x_1588:
[----:B------:R-:W-:Y:S02]  /*15ad0*/  IMAD.MOV.U32 R13, RZ, RZ, R3 ;  /* 0x000000ffff0d7224 */ /* 0x000fe400078e0003 */
[----:B------:R-:W-:Y:S02]  /*15ae0*/  IMAD.MOV.U32 R12, RZ, RZ, 0x1 ;  /* 0x00000001ff0c7424 */ /* 0x000fe400078e00ff */
[----:B------:R-:W-:-:S07]  /*15af0*/  IMAD.MOV.U32 R7, RZ, RZ, R14 ;  /* 0x000000ffff077224 */ /* 0x000fce00078e000e */
[----:B------:R-:W-:Y:S05]  /*15b00*/  WARPSYNC.COLLECTIVE R15, `(.L_x_1589) ;  /* 0x000000000f087348 */ /* 0x000fea0003c00000 */
[----:B------:R0:W1:Y:S02]  /*15b10*/  SHFL.IDX P6, R14, R13, R12, R11 ;  /* 0x0000000c0d0e7389 */ /* 0x00006400000c000b */
[----:B01----:R-:W-:Y:S01]  /*15b20*/  ENDCOLLECTIVE ;  /* 0x000000000000791b */ /* 0x003fe20003800000 */
.L_x_1589:
        /* <DEDUP_REMOVED lines=10> */
.L_x_1590:
[----:B------:R-:W-:Y:S01]  /*15bd0*/  @!PT LDS RZ, [RZ] ;  /* 0x00000000fffff984 */ /* 0x000fe20000000800 */
[----:B------:R-:W-:Y:S01]  /*15be0*/  @!PT LDS RZ, [RZ] ;  /* 0x00000000fffff984 */ /* 0x000fe20000000800 */
[----:B------:R-:W-:Y:S01]  /*15bf0*/  @!PT LDS RZ, [RZ] ;  /* 0x00000000fffff984 */ /* 0x000fe20000000800 */
[----:B------:R0:W-:Y:S04]  /*15c00*/  @!P3 LDGSTS.E.BYPASS.LTC128B.128 [R10+0xc400], desc[UR60][R6.64], !P2 ;  /* 0x0c400000060abfae */ /* 0x0001e8000d101d7c */
[----:B------:R0:W-:Y:S04]  /*15c10*/  @!P3 LDGSTS.E.BYPASS.LTC128B.128 [R10+0x10400], desc[UR60][R6.64+0x80], !P1 ;  /* 0x10400080060abfae */ /* 0x0001e8000c901d7c */
[----:B------:R0:W-:Y:S01]  /*15c20*/  @!P3 LDGSTS.E.BYPASS.LTC128B.128 [R10+0x14400], desc[UR60][R6.64+0x100], !P0 ;  /* 0x14400100060abfae */ /* 0x0001e2000c101d7c */
[----:B------:R-:W-:Y:S01]  /*15c30*/  ISETP.GE.AND P3, PT, R5, R2, PT ;  /* 0x000000020500720c */ /* 0x000fe20003f66270 */
[----:B------:R-:W-:-:S02]  /*15c40*/  IMAD.MOV.U32 R13, RZ, RZ, R3 ;  /* 0x000000ffff0d7224 */ /* 0x000fc400078e0003 */
[----:B------:R-:W-:Y:S02]  /*15c50*/  IMAD.MOV.U32 R12, RZ, RZ, 0x2 ;  /* 0x00000002ff0c7424 */ /* 0x000fe400078e00ff */
[----:B------:R-:W-:-:S08]  /*15c60*/  IMAD.MOV.U32 R5, RZ, RZ, R14 ;  /* 0x000000ffff057224 */ /* 0x000fd000078e000e */
[----:B0-----:R-:W-:Y:S05]  /*15c70*/  WARPSYNC.COLLECTIVE R15, `(.L_x_1591) ;  /* 0x000000000f087348 */ /* 0x001fea0003c00000 */
[----:B------:R1:W2:Y:S02]  /*15c80*/  SHFL.IDX P6, R14, R13, R12, R11 ;  /* 0x0000000c0d0e7389 */ /* 0x0002a400000c000b */
[----:B012---:R-:W-:Y:S01]  /*15c90*/  ENDCOLLECTIVE ;  /* 0x000000000000791b */ /* 0x007fe20003800000 */
.L_x_1591:
[----:B------:R-:W-:-:S05]  /*15ca0*/  @!P3 LEA R8, P5, R8, R5, 0x1 ;  /* 0x000000050808b211 */ /* 0x000fca00078a08ff */
[----:B------:R-:W-:Y:S02]  /*15cb0*/  @!P3 IMAD.X R5, RZ, RZ, R9, P5 ;  /* 0x000000ffff05b224 */ /* 0x000fe400028e0609 */
[----:B------:R-:W0:Y:S01]  /*15cc0*/  S2R R9, SR_TID.X ;  /* 0x0000000000097919 */ /* 0x000e220000002100 */
[----:B------:R-:W-:Y:S02]  /*15cd0*/  @!P3 IMAD.MOV.U32 R6, RZ, RZ, R8 ;  /* 0x000000ffff06b224 */ /* 0x000fe400078e0008 */
[----:B------:R-:W-:Y:S02]  /*15ce0*/  @!P3 IMAD.MOV.U32 R7, RZ, RZ, R5 ;  /* 0x000000ffff07b224 */ /* 0x000fe400078e0005 */
[----:B------:R-:W-:Y:S02]  /*15cf0*/  IMAD.MOV.U32 R13, RZ, RZ, R4 ;  /* 0x000000ffff0d7224 */ /* 0x000fe400078e0004 */
[----:B------:R-:W-:Y:S01]  /*15d00*/  VIADD R5, R0, 0x20 ;  /* 0x0000002000057836 */ /* 0x000fe20000000000 */
[----:B------:R-:W-:Y:S01]  /*15d10*/  @!PT LDS RZ, [RZ] ;  /* 0x00000000fffff984 */ /* 0x000fe20000000800 */
[----:B------:R-:W-:Y:S01]  /*15d20*/  @!PT LDS RZ, [RZ] ;  /* 0x00000000fffff984 */ /* 0x000fe20000000800 */
[----:B------:R-:W-:Y:S01]  /*15d30*/  @!PT LDS RZ, [RZ] ;  /* 0x00000000fffff984 */ /* 0x000fe20000000800 */
[----:B------:R1:W-:Y:S04]  /*15d40*/  @!P3 LDGSTS.E.BYPASS.LTC128B.128 [R10+0xcc00], desc[UR60][R6.64], !P2 ;  /* 0x0cc00000060abfae */ /* 0x0003e8000d101d7c */
[----:B------:R1:W-:Y:S01]  /*15d50*/  @!P3 LDGSTS.E.BYPASS.LTC128B.128 [R10+0x10c00], desc[UR60][R6.64+0x80], !P1 ;  /* 0x10c00080060abfae */ /* 0x0003e2000c901d7c */
[----:B------:R-:W-:-:S07]  /*15d60*/  IMAD.MOV.U32 R8, RZ, RZ, R14 ;  /* 0x000000ffff087224 */ /* 0x000fce00078e000e */
[----:B01----:R-:W-:Y:S05]  /*15d70*/  WARPSYNC.COLLECTIVE R15, `(.L_x_1592) ;  /* 0x000000000f087348 */ /* 0x003fea0003c00000 */
[----:B------:R2:W3:Y:S02]  /*15d80*/  SHFL.IDX P6, R14, R13, R12, R11 ;  /* 0x0000000c0d0e7389 */ /* 0x0004e400000c000b */
[----:B0123--:R-:W-:Y:S01]  /*15d90*/  ENDCOLLECTIVE ;  /* 0x000000000000791b */ /* 0x00ffe20003800000 */
.L_x_1592:
[----:B------:R-:W-:Y:S01]  /*15da0*/  @!PT LDS RZ, [RZ] ;  /* 0x00000000fffff984 */ /* 0x000fe20000000800 */
[----:B------:R-:W-:Y:S01]  /*15db0*/  @!PT LDS RZ, [RZ] ;  /* 0x00000000fffff984 */ /* 0x000fe20000000800 */
[----:B------:R-:W-:Y:S01]  /*15dc0*/  @!PT LDS RZ, [RZ] ;  /* 0x00000000fffff984 */ /* 0x000fe20000000800 */
[----:B------:R0:W-:Y:S01]  /*15dd0*/  @!P3 LDGSTS.E.BYPASS.LTC128B.128 [R10+0x14c00], desc[UR60][R6.64+0x100], !P0 ;  /* 0x14c00100060abfae */ /* 0x0001e2000c101d7c */
[----:B------:R-:W-:Y:S01]  /*15de0*/  ISETP.GE.AND P3, PT, R5, R2, PT ;  /* 0x000000020500720c */ /* 0x000fe20003f66270 */
[----:B------:R-:W-:Y:S02]  /*15df0*/  IMAD.MOV.U32 R13, RZ, RZ, R3 ;  /* 0x000000ffff0d7224 */ /* 0x000fe400078e0003 */
[----:B------:R-:W-:Y:S02]  /*15e00*/  IMAD.MOV.U32 R12, RZ, RZ, 0x3 ;  /* 0x00000003ff0c7424 */ /* 0x000fe400078e00ff */
[----:B------:R-:W-:-:S05]  /*15e10*/  IMAD.SHL.U32 R9, R9, 0x8, RZ ;  /* 0x0000000809097824 */ /* 0x000fca00078e00ff */
[----:B------:R-:W-:Y:S01]  /*15e20*/  LOP3.LUT R9, R9, 0x38, RZ, 0xc0, !PT ;  /* 0x0000003809097812 */ /* 0x000fe200078ec0ff */
[----:B0-----:R-:W-:-:S07]  /*15e30*/  IMAD.MOV.U32 R5, RZ, RZ, R14 ;  /* 0x000000ffff057224 */ /* 0x001fce00078e000e */
[----:B------:R-:W-:Y:S05]  /*15e40*/  WARPSYNC.COLLECTIVE R15, `(.L_x_1593) ;  /* 0x000000000f087348 */ /* 0x000fea0003c00000 */
[----:B------:R0:W1:Y:S02]  /*15e50*/  SHFL.IDX P6, R14, R13, R12, R11 ;  /* 0x0000000c0d0e7389 */ /* 0x00006400000c000b */
[----:B01----:R-:W-:Y:S01]  /*15e60*/  ENDCOLLECTIVE ;  /* 0x000000000000791b */ /* 0x003fe20003800000 */
.L_x_1593:
        /* <DEDUP_REMOVED lines=17> */
.L_x_1594:
[----:B------:R-:W-:Y:S02]  /*15f80*/  IMAD.MOV.U32 R13, RZ, RZ, R3 ;  /* 0x000000ffff0d7224 */ /* 0x000fe400078e0003 */
[----:B------:R-:W-:Y:S02]  /*15f90*/  IMAD.MOV.U32 R12, RZ, RZ, 0x4 ;  /* 0x00000004ff0c7424 */ /* 0x000fe400078e00ff */
[----:B------:R-:W-:-:S07]  /*15fa0*/  IMAD.MOV.U32 R5, RZ, RZ, R14 ;  /* 0x000000ffff057224 */ /* 0x000fce00078e000e */
[----:B------:R-:W-:Y:S05]  /*15fb0*/  WARPSYNC.COLLECTIVE R15, `(.L_x_1595) ;  /* 0x000000000f087348 */ /* 0x000fea0003c00000 */
[----:B------:R0:W1:Y:S02]  /*15fc0*/  SHFL.IDX P6, R14, R13, R12, R11 ;  /* 0x0000000c0d0e7389 */ /* 0x00006400000c000b */
[----:B01----:R-:W-:Y:S01]  /*15fd0*/  ENDCOLLECTIVE ;  /* 0x000000000000791b */ /* 0x003fe20003800000 */
.L_x_1595:
        /* <DEDUP_REMOVED lines=17> */
.L_x_1596:
[----:B------:R-:W-:Y:S02]  /*160f0*/  IMAD.MOV.U32 R13, RZ, RZ, R3 ;  /* 0x000000ffff0d7224 */ /* 0x000fe400078e0003 */
[----:B------:R-:W-:Y:S02]  /*16100*/  IMAD.MOV.U32 R12, RZ, RZ, 0x5 ;  /* 0x00000005ff0c7424 */ /* 0x000fe400078e00ff */
[----:B------:R-:W-:-:S07]  /*16110*/  IMAD.MOV.U32 R5, RZ, RZ, R14 ;  /* 0x000000ffff057224 */ /* 0x000fce00078e000e */
[----:B------:R-:W-:Y:S05]  /*16120*/  WARPSYNC.COLLECTIVE R15, `(.L_x_1597) ;  /* 0x000000000f087348 */ /* 0x000fea0003c00000 */
[----:B------:R0:W1:Y:S02]  /*16130*/  SHFL.IDX P6, R14, R13, R12, R11 ;  /* 0x0000000c0d0e7389 */ /* 0x00006400000c000b */
[----:B01----:R-:W-:Y:S01]  /*16140*/  ENDCOLLECTIVE ;  /* 0x000000000000791b */ /* 0x003fe20003800000 */
.L_x_1597:
        /* <DEDUP_REMOVED lines=17> */
.L_x_1598:
[----:B------:R-:W-:Y:S02]  /*16260*/  IMAD.MOV.U32 R13, RZ, RZ, R3 ;  /* 0x000000ffff0d7224 */ /* 0x000fe400078e0003 */
[----:B------:R-:W-:Y:S02]  /*16270*/  IMAD.MOV.U32 R12, RZ, RZ, 0x6 ;  /* 0x00000006ff0c7424 */ /* 0x000fe400078e00ff */
[----:B------:R-:W-:-:S07]  /*16280*/  IMAD.MOV.U32 R5, RZ, RZ, R14 ;  /* 0x000000ffff057224 */ /* 0x000fce00078e000e */
[----:B------:R-:W-:Y:S05]  /*16290*/  WARPSYNC.COLLECTIVE R15, `(.L_x_1599) ;  /* 0x000000000f087348 */ /* 0x000fea0003c00000 */
[----:B------:R0:W1:Y:S02]  /*162a0*/  SHFL.IDX P6, R14, R13, R12, R11 ;  /* 0x0000000c0d0e7389 */ /* 0x00006400000c000b */
[----:B01----:R-:W-:Y:S01]  /*162b0*/  ENDCOLLECTIVE ;  /* 0x000000000000791b */ /* 0x003fe20003800000 */
.L_x_1599:
[----:B------:R-:W-:-:S05]  /*162c0*/  @!P3 LEA R5, P4, R9, R5, 0x1 ;  /* 0x000000050905b211 */ /* 0x000fca00078808ff */
[----:B------:R-:W-:-:S04]  /*162d0*/  @!P3 IMAD.X R6, RZ, RZ, R6, P4 ;  /* 0x000000ffff06b224 */ /* 0x000fc800020e0606 */
[----:B------:R-:W-:Y:S02]  /*162e0*/  @!P3 IMAD.MOV.U32 R7, RZ, RZ, R6 ;  /* 0x000000ffff07b224 */ /* 0x000fe400078e0006 */
[----:B------:R-:W-:Y:S02]  /*162f0*/  @!P3 IMAD.MOV.U32 R6, RZ, RZ, R5 ;  /* 0x000000ffff06b224 */ /* 0x000fe400078e0005 */
[----:B------:R-:W-:-:S03]  /*16300*/  IMAD.MOV.U32 R13, RZ, RZ, R4 ;  /* 0x000000ffff0d7224 */ /* 0x000fc600078e0004 */
[----:B------:R-:W-:Y:S01]  /*16310*/  @!PT LDS RZ, [RZ] ;  /* 0x00000000fffff984 */ /* 0x000fe20000000800 */
[----:B------:R-:W-:Y:S01]  /*16320*/  @!PT LDS RZ, [RZ] ;  /* 0x00000000fffff984 */ /* 0x000fe20000000800 */
[----:B------:R-:W-:Y:S01]  /*16330*/  @!PT LDS RZ, [RZ] ;  /* 0x00000000fffff984 */ /* 0x000fe20000000800 */
[----:B------:R-:W-:Y:S04]  /*16340*/  @!P3 LDGSTS.E.BYPASS.LTC128B.128 [R10+0xec00], desc[UR60][R6.64], !P2 ;  /* 0x0ec00000060abfae */ /* 0x000fe8000d101d7c */
[----:B------:R-:W-:Y:S04]  /*16350*/  @!P3 LDGSTS.E.BYPASS.LTC128B.128 [R10+0x12c00], desc[UR60][R6.64+0x80], !P1 ;  /* 0x12c00080060abfae */ /* 0x000fe8000c901d7c */
[----:B------:R0:W-:Y:S02]  /*16360*/  @!P3 LDGSTS.E.BYPASS.LTC128B.128 [R10+0x16c00], desc[UR60][R6.64+0x100], !P0 ;  /* 0x16c00100060abfae */ /* 0x0001e4000c101d7c */
[----:B0-----:R-:W-:-:S07]  /*16370*/  IMAD.MOV.U32 R6, RZ, RZ, R14 ;  /* 0x000000ffff067224 */ /* 0x001fce00078e000e */
[----:B------:R-:W-:Y:S05]  /*16380*/  WARPSYNC.COLLECTIVE R15, `(.L_x_1600) ;  /* 0x000000000f087348 */ /* 0x000fea0003c00000 */
[----:B------:R0:W1:Y:S02]  /*16390*/  SHFL.IDX P6, R14, R13, R12, R11 ;  /* 0x0000000c0d0e7389 */ /* 0x00006400000c000b */
[----:B01----:R-:W-:Y:S01]  /*163a0*/  ENDCOLLECTIVE ;  /* 0x000000000000791b */ /* 0x003fe20003800000 */
.L_x_1600:
[----:B------:R-:W-:-:S05]  /*163b0*/  VIADD R7, R0, 0x60 ;  /* 0x0000006000077836 */ /* 0x000fca0000000000 */
[----:B------:R-:W-:Y:S01]  /*163c0*/  ISETP.GE.AND P4, PT, R7, R2, PT ;  /* 0x000000020700720c */ /* 0x000fe20003f86270 */
[----:B------:R-:W-:Y:S02]  /*163d0*/  IMAD.MOV.U32 R13, RZ, RZ, R3 ;  /* 0x000000ffff0d7224 */ /* 0x000fe400078e0003 */
[----:B------:R-:W-:Y:S02]  /*163e0*/  IMAD.MOV.U32 R12, RZ, RZ, 0x7 ;  /* 0x00000007ff0c7424 */ /* 0x000fe400078e00ff */
[----:B------:R-:W-:-:S08]  /*163f0*/  IMAD.MOV.U32 R5, RZ, RZ, R14 ;  /* 0x000000ffff057224 */ /* 0x000fd000078e000e */
[----:B------:R-:W-:Y:S05]  /*16400*/  WARPSYNC.COLLECTIVE R15, `(.L_x_1601) ;  /* 0x000000000f087348 */ /* 0x000fea0003c00000 */
[----:B------:R0:W1:Y:S02]  /*16410*/  SHFL.IDX P6, R14, R13, R12, R11 ;  /* 0x0000000c0d0e7389 */ /* 0x00006400000c000b */
[----:B01----:R-:W-:Y:S01]  /*16420*/  ENDCOLLECTIVE ;  /* 0x000000000000791b */ /* 0x003fe20003800000 */
.L_x_1601:
        /* <DEDUP_REMOVED lines=14> */
.L_x_1602:
[----:B------:R-:W-:Y:S01]  /*16510*/  @!PT LDS RZ, [RZ] ;  /* 0x00000000fffff984 */ /* 0x000fe20000000800 */
[----:B------:R-:W-:Y:S01]  /*16520*/  @!PT LDS RZ, [RZ] ;  /* 0x00000000fffff984 */ /* 0x000fe20000000800 */
[----:B------:R-:W-:Y:S01]  /*16530*/  @!PT LDS RZ, [RZ] ;  /* 0x00000000fffff984 */ /* 0x000fe20000000800 */
[----:B------:R0:W-:Y:S01]  /*16540*/  @!P4 LDGSTS.E.BYPASS.LTC128B.128 [R10+0x17400], desc[UR60][R6.64+0x100], !P0 ;  /* 0x17400100060acfae */ /* 0x0001e2000c101d7c */
[----:B------:R-:W-:Y:S01]  /*16550*/  IMAD.MOV.U32 R4, RZ, RZ, R14 ;  /* 0x000000ffff047224 */ /* 0x000fe200078e000e */
[----:B------:R-:W-:Y:S06]  /*16560*/  BRA `(.L_x_1603) ;  /* 0xffffffb4001c7947 */ /* 0x000fec000383ffff */
.L_x_1489:
[----:B0-----:R-:W2:Y:S02]  /*16570*/  LDL R2, [R1] ;  /* 0x0000000001027983 */ /* 0x001ea40000100800 */
[----:B--2---:R0:W1:Y:S02]  /*16580*/  SYNCS.PHASECHK.TRANS64.TRYWAIT P0, [R2+URZ+0x2a820], R0 ;  /* 0x02a82000020075a7 */ /* 0x004064000800017f */
[----:B-1----:R-:W-:Y:S05]  /*16590*/  @!P0 NANOSLEEP.SYNCS 0x989680 ;  /* 0x009896800000895d */ /* 0x002fea0003900000 */
[----:B------:R-:W1:Y:S02]  /*165a0*/  @!P0 SYNCS.PHASECHK.TRANS64 P0, [R2+URZ+0x2a820], R0 ;  /* 0x02a82000020085a7 */ /* 0x000e64000800007f */
[----:B-1----:R-:W-:Y:S05]  /*165b0*/  @!P0 BRA `(.L_x_1489) ;  /* 0xfffffffc00ec8947 */ /* 0x002fea000383ffff */
[----:B------:R-:W-:Y:S05]  /*165c0*/  BRA `(.L_x_1604) ;  /* 0xffffffb400a07947 */ /* 0x000fea000383ffff */
.L_x_1498:
[----:B-1----:R1:W2:Y:S02]  /*165d0*/  SYNCS.PHASECHK.TRANS64.TRYWAIT P0, [R3+URZ+0x2a840], R2 ;  /* 0x02a84002030075a7 */ /* 0x0022a4000800017f */
[----:B--2---:R-:W-:Y:S05]  /*165e0*/  @!P0 NANOSLEEP.SYNCS 0x989680 ;  /* 0x009896800000895d */ /* 0x004fea0003900000 */
[----:B------:R-:W2:Y:S02]  /*165f0*/  @!P0 SYNCS.PHASECHK.TRANS64 P0, [R3+URZ+0x2a840], R2 ;  /* 0x02a84002030085a7 */ /* 0x000ea4000800007f */
[----:B--2---:R-:W-:Y:S05]  /*16600*/  @!P0 BRA `(.L_x_1498) ;  /* 0xfffffffc00f08947 */ /* 0x004fea000383ffff */
[----:B------:R-:W-:Y:S05]  /*16610*/  BRA `(.L_x_1605) ;  /* 0xffffffb8006c7947 */ /* 0x000fea000383ffff */
.L_x_1505:
[----:B0-----:R0:W1:Y:S02]  /*16620*/  SYNCS.PHASECHK.TRANS64.TRYWAIT P0, [R3+URZ+0x60], R2 ;  /* 0x00006002030075a7 */ /* 0x001064000800017f */
[----:B-1----:R-:W-:Y:S05]  /*16630*/  @!P0 NANOSLEEP.SYNCS 0x989680 ;  /* 0x009896800000895d */ /* 0x002fea0003900000 */
[----:B------:R-:W1:Y:S02]  /*16640*/  @!P0 SYNCS.PHASECHK.TRANS64 P0, [R3+URZ+0x60], R2 ;  /* 0x00006002030085a7 */ /* 0x000e64000800007f */
[----:B-1----:R-:W-:Y:S05]  /*16650*/  @!P0 BRA `(.L_x_1505) ;  /* 0xfffffffc00f08947 */ /* 0x002fea000383ffff */
[----:B------:R-:W-:Y:S05]  /*16660*/  BRA `(.L_x_1606) ;  /* 0xffffffbc00847947 */ /* 0x000fea000383ffff */
.L_x_1514:
[----:B--2---:R2:W3:Y:S02]  /*16670*/  SYNCS.PHASECHK.TRANS64.TRYWAIT P0, [R3+URZ+0x2a840], R2 ;  /* 0x02a84002030075a7 */ /* 0x0044e4000800017f */
[----:B---3--:R-:W-:Y:S05]  /*16680*/  @!P0 NANOSLEEP.SYNCS 0x989680 ;  /* 0x009896800000895d */ /* 0x008fea0003900000 */
[----:B------:R-:W3:Y:S02]  /*16690*/  @!P0 SYNCS.PHASECHK.TRANS64 P0, [R3+URZ+0x2a840], R2 ;  /* 0x02a84002030085a7 */ /* 0x000ee4000800007f */
[----:B---3--:R-:W-:Y:S05]  /*166a0*/  @!P0 BRA `(.L_x_1514) ;  /* 0xfffffffc00f08947 */ /* 0x008fea000383ffff */
[----:B------:R-:W-:Y:S05]  /*166b0*/  BRA `(.L_x_1607) ;  /* 0xffffffc4002c7947 */ /* 0x000fea000383ffff */
.L_x_1521:
[----:B0-----:R0:W2:Y:S02]  /*166c0*/  SYNCS.PHASECHK.TRANS64.TRYWAIT P0, [R2+URZ+0x60], R3 ;  /* 0x00006003020075a7 */ /* 0x0010a4000800017f */
[----:B--2---:R-:W-:Y:S05]  /*166d0*/  @!P0 NANOSLEEP.SYNCS 0x989680 ;  /* 0x009896800000895d */ /* 0x004fea0003900000 */
[----:B------:R-:W2:Y:S02]  /*166e0*/  @!P0 SYNCS.PHASECHK.TRANS64 P0, [R2+URZ+0x60], R3 ;  /* 0x00006003020085a7 */ /* 0x000ea4000800007f */
[----:B--2---:R-:W-:Y:S05]  /*166f0*/  @!P0 BRA `(.L_x_1521) ;  /* 0xfffffffc00f08947 */ /* 0x004fea000383ffff */
[----:B------:R-:W-:Y:S05]  /*16700*/  BRA `(.L_x_1608) ;  /* 0xffffffc800447947 */ /* 0x000fea000383ffff */
.L_x_1530:
[----:B----4-:R4:W0:Y:S02]  /*16710*/  SYNCS.PHASECHK.TRANS64.TRYWAIT P0, [R2+URZ+0x2a840], R3 ;  /* 0x02a84003020075a7 */ /* 0x010824000800017f */
[----:B0-----:R-:W-:Y:S05]  /*16720*/  @!P0 NANOSLEEP.SYNCS 0x989680 ;  /* 0x009896800000895d */ /* 0x001fea0003900000 */
[----:B------:R-:W0:Y:S02]  /*16730*/  @!P0 SYNCS.PHASECHK.TRANS64 P0, [R2+URZ+0x2a840], R3 ;  /* 0x02a84003020085a7 */ /* 0x000e24000800007f */
[----:B0-----:R-:W-:Y:S05]  /*16740*/  @!P0 BRA `(.L_x_1530) ;  /* 0xfffffffc00f08947 */ /* 0x001fea000383ffff */
[----:B------:R-:W-:Y:S05]  /*16750*/  BRA `(.L_x_1609) ;  /* 0xffffffcc00b47947 */ /* 0x000fea000383ffff */
.L_x_1537:
[----:B0-----:R0:W2:Y:S02]  /*16760*/  SYNCS.PHASECHK.TRANS64.TRYWAIT P0, [R2+URZ+0x60], R5 ;  /* 0x00006005020075a7 */ /* 0x0010a4000800017f */
[----:B--2---:R-:W-:Y:S05]  /*16770*/  @!P0 NANOSLEEP.SYNCS 0x989680 ;  /* 0x009896800000895d */ /* 0x004fea0003900000 */
[----:B------:R-:W2:Y:S02]  /*16780*/  @!P0 SYNCS.PHASECHK.TRANS64 P0, [R2+URZ+0x60], R5 ;  /* 0x00006005020085a7 */ /* 0x000ea4000800007f */
[----:B--2---:R-:W-:Y:S05]  /*16790*/  @!P0 BRA `(.L_x_1537) ;  /* 0xfffffffc00f08947 */ /* 0x004fea000383ffff */
[----:B------:R-:W-:Y:S05]  /*167a0*/  BRA `(.L_x_1610) ;  /* 0xffffffd000cc7947 */ /* 0x000fea000383ffff */
.L_x_1548:
[----:B----4-:R4:W0:Y:S02]  /*167b0*/  SYNCS.PHASECHK.TRANS64.TRYWAIT P0, [R0+URZ+0x2a860], R2 ;  /* 0x02a86002000075a7 */ /* 0x010824000800017f */
[----:B0-----:R-:W-:Y:S05]  /*167c0*/  @!P0 NANOSLEEP.SYNCS 0x989680 ;  /* 0x009896800000895d */ /* 0x001fea0003900000 */
[----:B------:R-:W0:Y:S02]  /*167d0*/  @!P0 SYNCS.PHASECHK.TRANS64 P0, [R0+URZ+0x2a860], R2 ;  /* 0x02a86002000085a7 */ /* 0x000e24000800007f */
[----:B0-----:R-:W-:Y:S05]  /*167e0*/  @!P0 BRA `(.L_x_1548) ;  /* 0xfffffffc00f08947 */ /* 0x001fea000383ffff */
[----:B------:R-:W-:Y:S05]  /*167f0*/  BRA `(.L_x_1611) ;  /* 0xffffffd800207947 */ /* 0x000fea000383ffff */
.L_x_1555:
[----:B------:R-:W-:Y:S01]  /*16800*/  BSSY B0, `(.L_x_1612) ;  /* 0x0000008000007945 */ /* 0x000fe20003800000 */
[----:B------:R-:W-:Y:S02]  /*16810*/  IMAD.MOV.U32 R13, RZ, RZ, R16 ;  /* 0x000000ffff0d7224 */ /* 0x000fe400078e0010 */
[----:B--2---:R-:W-:Y:S02]  /*16820*/  IMAD.MOV.U32 R12, RZ, RZ, RZ ;  /* 0x000000ffff0c7224 */ /* 0x004fe400078e00ff */
[----:B------:R-:W-:Y:S02]  /*16830*/  IMAD.MOV.U32 R11, RZ, RZ, 0x1f ;  /* 0x0000001fff0b7424 */ /* 0x000fe400078e00ff */
[----:B------:R-:W-:-:S07]  /*16840*/  IMAD.MOV.U32 R15, RZ, RZ, -0x1 ;  /* 0xffffffffff0f7424 */ /* 0x000fce00078e00ff */
[----:B01-3--:R-:W-:Y:S05]  /*16850*/  WARPSYNC.COLLECTIVE R15, `(.L_x_1613) ;  /* 0x000000000f087348 */ /* 0x00bfea0003c00000 */
[----:B------:R2:W4:Y:S02]  /*16860*/  SHFL.IDX P6, R14, R13, R12, R11 ;  /* 0x0000000c0d0e7389 */ /* 0x00052400000c000b */
[----:B01234-:R-:W-:Y:S01]  /*16870*/  ENDCOLLECTIVE ;  /* 0x000000000000791b */ /* 0x01ffe20003800000 */
.L_x_1613:
[----:B------:R-:W-:Y:S05]  /*16880*/  BSYNC B0 ;  /* 0x0000000000007941 */ /* 0x000fea0003800000 */
.L_x_1612:
        /* <DEDUP_REMOVED lines=9> */
.L_x_1614:
        /* <DEDUP_REMOVED lines=18> */
.L_x_1615:
[----:B------:R-:W-:Y:S01]  /*16a40*/  IMAD.MOV.U32 R12, RZ, RZ, 0x2 ;  /* 0x00000002ff0c7424 */ /* 0x000fe200078e00ff */
[----:B------:R-:W-:-:S05]  /*16a50*/  SEL R7, R14, RZ, P1 ;  /* 0x000000ff0e077207 */ /* 0x000fca0000800000 */
[----:B------:R-:W-:-:S04]  /*16a60*/  IMAD.IADD R3, R2, 0x1, R7 ;  /* 0x0000000102037824 */ /* 0x000fc800078e0207 */
[----:B------:R-:W-:-:S07]  /*16a70*/  IMAD.MOV.U32 R13, RZ, RZ, R3 ;  /* 0x000000ffff0d7224 */ /* 0x000fce00078e0003 */
[----:B------:R-:W-:Y:S05]  /*16a80*/  WARPSYNC.COLLECTIVE R15, `(.L_x_1616) ;  /* 0x000000000f087348 */ /* 0x000fea0003c00000 */
[----:B------:R0:W1:Y:S02]  /*16a90*/  SHFL.UP P6, R14, R13, R12, R11 ;  /* 0x0400000c0d0e7389 */ /* 0x00006400000c000b */
[----:B01----:R-:W-:Y:S01]  /*16aa0*/  ENDCOLLECTIVE ;  /* 0x000000000000791b */ /* 0x003fe20003800000 */
.L_x_1616:
        /* <DEDUP_REMOVED lines=8> */
.L_x_1617:
        /* <DEDUP_REMOVED lines=8> */
.L_x_1618:
        /* <DEDUP_REMOVED lines=8> */
.L_x_1619:
        /* <DEDUP_REMOVED lines=9> */
.L_x_1620:
[----:B------:R-:W-:Y:S01]  /*16cc0*/  IMAD.MOV.U32 R16, RZ, RZ, R14 ;  /* 0x000000ffff107224 */ /* 0x000fe200078e000e */
[----:B------:R-:W-:Y:S06]  /*16cd0*/  BRA `(.L_x_1621) ;  /* 0xffffffd800a07947 */ /* 0x000fec000383ffff */
.L_x_1560:
[----:B------:R-:W-:Y:S01]  /*16ce0*/  BSSY B0, `(.L_x_1622) ;  /* 0x0000008000007945 */ /* 0x000fe20003800000 */
[----:B-----5:R-:W-:Y:S02]  /*16cf0*/  IMAD.MOV.U32 R13, RZ, RZ, R2 ;  /* 0x000000ffff0d7224 */ /* 0x020fe400078e0002 */
[----:B--2---:R-:W-:Y:S02]  /*16d00*/  IMAD.MOV.U32 R12, RZ, RZ, 0x1 ;  /* 0x00000001ff0c7424 */ /* 0x004fe400078e00ff */
[----:B------:R-:W-:Y:S02]  /*16d10*/  IMAD.MOV.U32 R11, RZ, RZ, RZ ;  /* 0x000000ffff0b7224 */ /* 0x000fe400078e00ff */
[----:B------:R-:W-:-:S07]  /*16d20*/  IMAD.MOV.U32 R15, RZ, RZ, -0x1 ;  /* 0xffffffffff0f7424 */ /* 0x000fce00078e00ff */
[----:B01-3--:R-:W-:Y:S05]  /*16d30*/  WARPSYNC.COLLECTIVE R15, `(.L_x_1623) ;  /* 0x000000000f087348 */ /* 0x00bfea0003c00000 */
[----:B------:R2:W4:Y:S02]  /*16d40*/  SHFL.UP P6, R14, R13, R12, R11 ;  /* 0x0400000c0d0e7389 */ /* 0x00052400000c000b */
[----:B01234-:R-:W-:Y:S01]  /*16d50*/  ENDCOLLECTIVE ;  /* 0x000000000000791b */ /* 0x01ffe20003800000 */
.L_x_1623:
[----:B------:R-:W-:Y:S05]  /*16d60*/  BSYNC B0 ;  /* 0x0000000000007941 */ /* 0x000fea0003800000 */
.L_x_1622:
        /* <DEDUP_REMOVED lines=9> */
.L_x_1624:
[----:B------:R-:W-:Y:S01]  /*16e00*/  IMAD.MOV.U32 R12, RZ, RZ, 0x4 ;  /* 0x00000004ff0c7424 */ /* 0x000fe200078e00ff */
[----:B------:R-:W-:-:S05]  /*16e10*/  SEL R14, R14, RZ, P2 ;  /* 0x000000ff0e0e7207 */ /* 0x000fca0001000000 */
[----:B------:R-:W-:-:S04]  /*16e20*/  IMAD.IADD R3, R3, 0x1, R14 ;  /* 0x0000000103037824 */ /* 0x000fc800078e020e */
[----:B------:R-:W-:-:S07]  /*16e30*/  IMAD.MOV.U32 R13, RZ, RZ, R3 ;  /* 0x000000ffff0d7224 */ /* 0x000fce00078e0003 */
[----:B------:R-:W-:Y:S05]  /*16e40*/  WARPSYNC.COLLECTIVE R15, `(.L_x_1625) ;  /* 0x000000000f087348 */ /* 0x000fea0003c00000 */
[----:B------:R0:W1:Y:S02]  /*16e50*/  SHFL.UP P6, R14, R13, R12, R11 ;  /* 0x0400000c0d0e7389 */ /* 0x00006400000c000b */
[----:B01----:R-:W-:Y:S01]  /*16e60*/  ENDCOLLECTIVE ;  /* 0x000000000000791b */ /* 0x003fe20003800000 */
.L_x_1625:
[----:B------:R-:W-:Y:S01]  /*16e70*/  IMAD.MOV.U32 R12, RZ, RZ, 0x8 ;  /* 0x00000008ff0c7424 */ /* 0x000fe200078e00ff */
[----:B------:R-:W-:-:S05]  /*16e80*/  SEL R14, R14, RZ, P3 ;  /* 0x000000ff0e0e7207 */ /* 0x000fca0001800000 */
[----:B------:R-:W-:-:S04]  /*16e90*/  IMAD.IADD R3, R3, 0x1, R14 ;  /* 0x0000000103037824 */ /* 0x000fc800078e020e */
[----:B------:R-:W-:-:S07]  /*16ea0*/  IMAD.MOV.U32 R13, RZ, RZ, R3 ;  /* 0x000000ffff0d7224 */ /* 0x000fce00078e0003 */
[----:B------:R-:W-:Y:S05]  /*16eb0*/  WARPSYNC.COLLECTIVE R15, `(.L_x_1626) ;  /* 0x000000000f087348 */ /* 0x000fea0003c00000 */
[----:B------:R0:W1:Y:S02]  /*16ec0*/  SHFL.UP P6, R14, R13, R12, R11 ;  /* 0x0400000c0d0e7389 */ /* 0x00006400000c000b */
[----:B01----:R-:W-:Y:S01]  /*16ed0*/  ENDCOLLECTIVE ;  /* 0x000000000000791b */ /* 0x003fe20003800000 */
.L_x_1626:
[----:B------:R-:W-:Y:S01]  /*16ee0*/  IMAD.MOV.U32 R12, RZ, RZ, 0x10 ;  /* 0x00000010ff0c7424 */ /* 0x000fe200078e00ff */
[----:B------:R-:W-:-:S05]  /*16ef0*/  SEL R14, R14, RZ, P4 ;  /* 0x000000ff0e0e7207 */ /* 0x000fca0002000000 */
[----:B------:R-:W-:-:S04]  /*16f00*/  IMAD.IADD R3, R3, 0x1, R14 ;  /* 0x0000000103037824 */ /* 0x000fc800078e020e */
[----:B------:R-:W-:-:S07]  /*16f10*/  IMAD.MOV.U32 R13, RZ, RZ, R3 ;  /* 0x000000ffff0d7224 */ /* 0x000fce00078e0003 */
[----:B------:R-:W-:Y:S05]  /*16f20*/  WARPSYNC.COLLECTIVE R15, `(.L_x_1627) ;  /* 0x000000000f087348 */ /* 0x000fea0003c00000 */
[----:B------:R0:W1:Y:S02]  /*16f30*/  SHFL.UP P6, R14, R13, R12, R11 ;  /* 0x0400000c0d0e7389 */ /* 0x00006400000c000b */
[----:B01----:R-:W-:Y:S01]  /*16f40*/  ENDCOLLECTIVE ;  /* 0x000000000000791b */ /* 0x003fe20003800000 */
.L_x_1627:
[----:B------:R-:W-:Y:S02]  /*16f50*/  IMAD.MOV.U32 R12, RZ, RZ, 0x1f ;  /* 0x0000001fff0c7424 */ /* 0x000fe400078e00ff */
[----:B------:R-:W-:Y:S01]  /*16f60*/  IMAD.MOV.U32 R11, RZ, RZ, 0x1f ;  /* 0x0000001fff0b7424 */ /* 0x000fe200078e00ff */
[----:B------:R-:W-:-:S05]  /*16f70*/  SEL R14, R14, RZ, P5 ;  /* 0x000000ff0e0e7207 */ /* 0x000fca0002800000 */
[----:B------:R-:W-:-:S04]  /*16f80*/  IMAD.IADD R3, R3, 0x1, R14 ;  /* 0x0000000103037824 */ /* 0x000fc800078e020e */
[----:B------:R-:W-:-:S07]  /*16f90*/  IMAD.MOV.U32 R13, RZ, RZ, R3 ;  /* 0x000000ffff0d7224 */ /* 0x000fce00078e0003 */
[----:B------:R-:W-:Y:S05]  /*16fa0*/  WARPSYNC.COLLECTIVE R15, `(.L_x_1628) ;  /* 0x000000000f087348 */ /* 0x000fea0003c00000 */
[----:B------:R0:W1:Y:S02]  /*16fb0*/  SHFL.IDX P6, R14, R13, R12, R11 ;  /* 0x0000000c0d0e7389 */ /* 0x00006400000c000b */
[----:B01----:R-:W-:Y:S01]  /*16fc0*/  ENDCOLLECTIVE ;  /* 0x000000000000791b */ /* 0x003fe20003800000 */
.L_x_1628:
[----:B------:R-:W-:Y:S01]  /*16fd0*/  IMAD.MOV.U32 R16, RZ, RZ, R14 ;  /* 0x000000ffff107224 */ /* 0x000fe200078e000e */
[----:B------:R-:W-:Y:S06]  /*16fe0*/  BRA `(.L_x_1629) ;  /* 0xffffffd800787947 */ /* 0x000fec000383ffff */
.L_x_1562:
[----:B------:R-:W-:Y:S01]  /*16ff0*/  BSSY B0, `(.L_x_1630) ;  /* 0x0000006000007945 */ /* 0x000fe20003800000 */
[----:B------:R-:W-:Y:S01]  /*17000*/  PLOP3.LUT P6, PT, P6, PT, PT, 0x8, 0x0 ;  /* 0x000000000000781c */ /* 0x000fe200037ce170 */
[----:B------:R-:W-:-:S12]  /*17010*/  IMAD.MOV.U32 R15, RZ, RZ, -0x1 ;  /* 0xffffffffff0f7424 */ /* 0x000fd800078e00ff */
[----:B01234-:R-:W-:Y:S05]  /*17020*/  WARPSYNC.COLLECTIVE R15, `(.L_x_1631) ;  /* 0x000000000f087348 */ /* 0x01ffea0003c00000 */
[----:B------:R-:W-:Y:S01]  /*17030*/  VOTE.ANY R14, PT, P6 ;  /* 0x00000000000e7806 */ /* 0x000fe200030e0100 */
[----:B01234-:R-:W-:Y:S06]  /*17040*/  ENDCOLLECTIVE ;  /* 0x000000000000791b */ /* 0x01ffec0003800000 */
.L_x_1631:
[----:B------:R-:W-:Y:S05]  /*17050*/  BSYNC B0 ;  /* 0x0000000000007941 */ /* 0x000fea0003800000 */
.L_x_1630:
        /* <DEDUP_REMOVED lines=9> */
.L_x_1632:
[----:B------:R-:W-:Y:S01]  /*170f0*/  IMAD.MOV.U32 R17, RZ, RZ, R14 ;  /* 0x000000ffff117224 */ /* 0x000fe200078e000e */
[----:B------:R-:W-:Y:S06]  /*17100*/  BRA `(.L_x_1633) ;  /* 0xffffffd800687947 */ /* 0x000fec000383ffff */
.L_x_1564:
[----:B------:R-:W-:Y:S01]  /*17110*/  BSSY B0, `(.L_x_1634) ;  /* 0x0000007000007945 */ /* 0x000fe20003800000 */
[----:B------:R-:W-:Y:S02]  /*17120*/  IMAD.MOV.U32 R13, RZ, RZ, R3 ;  /* 0x000000ffff0d7224 */ /* 0x000fe400078e0003 */
[----:B------:R-:W-:Y:S02]  /*17130*/  IMAD.MOV.U32 R11, RZ, RZ, 0x1f ;  /* 0x0000001fff0b7424 */ /* 0x000fe400078e00ff */
[----:B------:R-:W-:-:S07]  /*17140*/  IMAD.MOV.U32 R15, RZ, RZ, -0x1 ;  /* 0xffffffffff0f7424 */ /* 0x000fce00078e00ff */
[----:B01-34-:R-:W-:Y:S05]  /*17150*/  WARPSYNC.COLLECTIVE R15, `(.L_x_1635) ;  /* 0x000000000f087348 */ /* 0x01bfea0003c00000 */
[----:B------:R2:W0:Y:S02]  /*17160*/  SHFL.IDX P6, R14, R13, R12, R11 ;  /* 0x0000000c0d0e7389 */ /* 0x00042400000c000b */
[----:B01234-:R-:W-:Y:S01]  /*17170*/  ENDCOLLECTIVE ;  /* 0x000000000000791b */ /* 0x01ffe20003800000 */
.L_x_1635:
[----:B------:R-:W-:Y:S05]  /*17180*/  BSYNC B0 ;  /* 0x0000000000007941 */ /* 0x000fea0003800000 */
.L_x_1634:
[----:B------:R-:W-:Y:S01]  /*17190*/  IMAD.MOV.U32 R3, RZ, RZ, R14 ;  /* 0x000000ffff037224 */ /* 0x000fe200078e000e */
[----:B------:R-:W-:Y:S06]  /*171a0*/  BRA `(.L_x_1636) ;  /* 0xffffffd8005c7947 */ /* 0x000fec000383ffff */
.L_x_1568:
[----:B0-----:R0:W4:Y:S02]  /*171b0*/  SYNCS.PHASECHK.TRANS64.TRYWAIT P0, [R0+URZ+0x2a820], R3 ;  /* 0x02a82003000075a7 */ /* 0x001124000800017f */
[----:B----4-:R-:W-:Y:S05]  /*171c0*/  @!P0 NANOSLEEP.SYNCS 0x989680 ;  /* 0x009896800000895d */ /* 0x010fea0003900000 */
[----:B------:R-:W4:Y:S02]  /*171d0*/  @!P0 SYNCS.PHASECHK.TRANS64 P0, [R0+URZ+0x2a820], R3 ;  /* 0x02a82003000085a7 */ /* 0x000f24000800007f */
[----:B----4-:R-:W-:Y:S05]  /*171e0*/  @!P0 BRA `(.L_x_1568) ;  /* 0xfffffffc00f08947 */ /* 0x010fea000383ffff */
[----:B------:R-:W-:Y:S05]  /*171f0*/  BRA `(.L_x_1637) ;  /* 0xffffffdc00e07947 */ /* 0x000fea000383ffff */
.L_x_1569:
[----:B------:R-:W4:Y:S01]  /*17200*/  S2R R2, SR_TID.X ;  /* 0x0000000000027919 */ /* 0x000f220000002100 */
[----:B------:R-:W-:Y:S01]  /*17210*/  BSSY B0, `(.L_x_1638) ;  /* 0x000000a000007945 */ /* 0x000fe20003800000 */
[----:B--2---:R-:W-:Y:S02]  /*17220*/  IMAD.MOV.U32 R12, RZ, RZ, RZ ;  /* 0x000000ffff0c7224 */ /* 0x004fe400078e00ff */
[----:B------:R-:W-:Y:S02]  /*17230*/  IMAD.MOV.U32 R11, RZ, RZ, 0x1f ;  /* 0x0000001fff0b7424 */ /* 0x000fe400078e00ff */
[----:B------:R-:W-:Y:S01]  /*17240*/  IMAD.MOV.U32 R15, RZ, RZ, -0x1 ;  /* 0xffffffffff0f7424 */ /* 0x000fe200078e00ff */
[----:B----4-:R-:W-:-:S04]  /*17250*/  SHF.R.U32.HI R2, RZ, 0x5, R2 ;  /* 0x00000005ff027819 */ /* 0x010fc80000011602 */
[----:B------:R-:W-:-:S05]  /*17260*/  LOP3.LUT R2, R2, 0x3, RZ, 0xc0, !PT ;  /* 0x0000000302027812 */ /* 0x000fca00078ec0ff */
[----:B------:R-:W-:-:S07]  /*17270*/  IMAD.MOV.U32 R13, RZ, RZ, R2 ;  /* 0x000000ffff0d7224 */ /* 0x000fce00078e0002 */
[----:B01-3--:R-:W-:Y:S05]  /*17280*/  WARPSYNC.COLLECTIVE R15, `(.L_x_1639) ;  /* 0x000000000f087348 */ /* 0x00bfea0003c00000 */
[----:B------:R2:W4:Y:S02]  /*17290*/  SHFL.IDX P6, R14, R13, R12, R11 ;  /* 0x0000000c0d0e7389 */ /* 0x00052400000c000b */
[----:B01234-:R-:W-:Y:S01]  /*172a0*/  ENDCOLLECTIVE ;  /* 0x000000000000791b */ /* 0x01ffe20003800000 */
.L_x_1639:
[----:B------:R-:W-:Y:S05]  /*172b0*/  BSYNC B0 ;  /* 0x0000000000007941 */ /* 0x000fea0003800000 */
.L_x_1638:
[----:B------:R-:W-:Y:S05]  /*172c0*/  BRA `(.L_x_1640) ;  /* 0xffffffdc00c87947 */ /* 0x000fea000383ffff */
.L_x_1572:
[----:B------:R-:W-:Y:S01]  /*172d0*/  BSSY B1, `(.L_x_1641) ;  /* 0x0000006000017945 */ /* 0x000fe20003800000 */
[----:B------:R-:W-:-:S07]  /*172e0*/  IMAD.MOV.U32 R15, RZ, RZ, -0x1 ;  /* 0xffffffffff0f7424 */ /* 0x000fce00078e00ff */
[----:B-1234-:R-:W-:Y:S05]  /*172f0*/  WARPSYNC.COLLECTIVE R15, `(.L_x_1642) ;  /* 0x000000000f0c7348 */ /* 0x01efea0003c00000 */
[----:B------:R-:W-:Y:S02]  /*17300*/  ELECT P6, UR62, PT ;  /* 0x00000000003e782f */ /* 0x000fe400038c0000 */
[----:B------:R-:W-:Y:S01]  /*17310*/  MOV R14, UR62 ;  /* 0x0000003e000e7c02 */ /* 0x000fe20008000f00 */
[----:B-1234-:R-:W-:Y:S10]  /*17320*/  ENDCOLLECTIVE ;  /* 0x000000000000791b */ /* 0x01eff40003800000 */
.L_x_1642:
[----:B------:R-:W-:Y:S05]  /*17330*/  BSYNC B1 ;  /* 0x0000000000017941 */ /* 0x000fea0003800000 */
.L_x_1641:
[----:B------:R-:W-:Y:S05]  /*17340*/  BRA `(.L_x_1643) ;  /* 0xffffffdc00c07947 */ /* 0x000fea000383ffff */
.L_x_1574:
[----:B0-----:R0:W2:Y:S02]  /*17350*/  SYNCS.PHASECHK.TRANS64.TRYWAIT P0, [R6+URZ], R5 ;  /* 0x00000005060075a7 */ /* 0x0010a4000800017f */
[----:B--2---:R-:W-:Y:S05]  /*17360*/  @!P0 NANOSLEEP.SYNCS 0x989680 ;  /* 0x009896800000895d */ /* 0x004fea0003900000 */
[----:B------:R-:W2:Y:S02]  /*17370*/  @!P0 SYNCS.PHASECHK.TRANS64 P0, [R6+URZ], R5 ;  /* 0x00000005060085a7 */ /* 0x000ea4000800007f */
[----:B--2---:R-:W-:Y:S05]  /*17380*/  @!P0 BRA `(.L_x_1574) ;  /* 0xfffffffc00f08947 */ /* 0x004fea000383ffff */
[----:B------:R-:W-:Y:S05]  /*17390*/  BRA `(.L_x_1644) ;  /* 0xffffffe000047947 */ /* 0x000fea000383ffff */
.L_x_1575:
[----:B--2---:R2:W3:Y:S02]  /*173a0*/  SYNCS.PHASECHK.TRANS64.TRYWAIT P0, [R7+URZ], R2 ;  /* 0x00000002070075a7 */ /* 0x0044e4000800017f */
[----:B---3--:R-:W-:Y:S05]  /*173b0*/  @!P0 NANOSLEEP.SYNCS 0x989680 ;  /* 0x009896800000895d */ /* 0x008fea0003900000 */
[----:B------:R-:W3:Y:S02]  /*173c0*/  @!P0 SYNCS.PHASECHK.TRANS64 P0, [R7+URZ], R2 ;  /* 0x00000002070085a7 */ /* 0x000ee4000800007f */
[----:B---3--:R-:W-:Y:S05]  /*173d0*/  @!P0 BRA `(.L_x_1575) ;  /* 0xfffffffc00f08947 */ /* 0x008fea000383ffff */
[----:B------:R-:W-:Y:S05]  /*173e0*/  BRA `(.L_x_1645) ;  /* 0xffffffdc00f87947 */ /* 0x000fea000383ffff */
.L_x_1577:
[----:B---3--:R3:W4:Y:S02]  /*173f0*/  SYNCS.PHASECHK.TRANS64.TRYWAIT P0, [R4+URZ], R5 ;  /* 0x00000005040075a7 */ /* 0x008724000800017f */
[----:B----4-:R-:W-:Y:S05]  /*17400*/  @!P0 NANOSLEEP.SYNCS 0x989680 ;  /* 0x009896800000895d */ /* 0x010fea0003900000 */
[----:B------:R-:W4:Y:S02]  /*17410*/  @!P0 SYNCS.PHASECHK.TRANS64 P0, [R4+URZ], R5 ;  /* 0x00000005040085a7 */ /* 0x000f24000800007f */
[----:B----4-:R-:W-:Y:S05]  /*17420*/  @!P0 BRA `(.L_x_1577) ;  /* 0xfffffffc00f08947 */ /* 0x010fea000383ffff */
[----:B------:R-:W-:Y:S05]  /*17430*/  BRA `(.L_x_1646) ;  /* 0xffffffe000007947 */ /* 0x000fea000383ffff */
.L_x_1647:
        /* <DEDUP_REMOVED lines=12> */
.L_x_15111:


//--------------------- .text._ZN7cutlass13device_kernelIN5flash11enable_sm90INS1_16FlashAttnFwdSm90INS1_25CollectiveMainloopFwdSm90ILi2EN4cute5tupleIJNS5_1CILi1EEES8_S8_EEENS6_IJNS7_ILi128EEENS7_ILi96EEENS7_ILi192EEEEEELi128ENS_10bfloat16_tEfNS_4arch4Sm90ELb0ELb1ELb0ELb1ELb0ELb1ELb0ELb1ELb1ELb1ELb0ELb0EEENS1_21CollectiveEpilogueFwdINS6_IJSA_SA_SB_EEES9_SE_SG_Li256ELb1ELb1ELb0ELb0EEENS1_36VarlenDynamicPersistentTileSchedulerILi128ELi96ELi256ELi128ELb0ELb1ELb1ELb1ELb0ELb1EEEEEEEEEvNT_6ParamsE --------------------------
	.section	.text._ZN7cutlass13device_kernelIN5flash11enable_sm90INS1_16FlashAttnFwdSm90INS1_25CollectiveMainloopFwdSm90ILi2EN4cute5tupleIJNS5_1CILi1EEES8_S8_EEENS6_IJNS7_ILi128EEENS7_ILi96EEENS7_ILi192EEEEEELi128ENS_10bfloat16_tEfNS_4arch4Sm90ELb0ELb1ELb0ELb1ELb0ELb1ELb0ELb1ELb1ELb1ELb0ELb0EEENS1_21CollectiveEpilogueFwdINS6_IJSA_SA_SB_EEES9_SE_SG_Li256ELb1ELb1ELb0ELb0EEENS1_36VarlenDynamicPersistentTileSchedulerILi128ELi96ELi256ELi128ELb0ELb1ELb1ELb1ELb0ELb1EEEEEEEEEvNT_6ParamsE,"ax",@progbits
	.align	128
.text._ZN7cutlass13device_kernelIN5flash11enable_sm90INS1_16FlashAttnFwdSm90INS1_25CollectiveMainloopFwdSm90ILi2EN4cute5tupleIJNS5_1CILi1EEES8_S8_EEENS6_IJNS7_ILi128EEENS7_ILi96EEENS7_ILi192EEEEEELi128ENS_10bfloat16_tEfNS_4arch4Sm90ELb0ELb1ELb0ELb1ELb0ELb1ELb0ELb1ELb1ELb1ELb0ELb0EEENS1_21CollectiveEpilogueFwdINS6_IJSA_SA_SB_EEES9_SE_SG_Li256ELb1ELb1ELb0ELb0EEENS1_36VarlenDynamicPersistentTileSchedulerILi128ELi96ELi256ELi128ELb0ELb1ELb1ELb1ELb0ELb1EEEEEEEEEvNT_6ParamsE:
        .type           _ZN7cutlass13device_kernelIN5flash11enable_sm90INS1_16FlashAttnFwdSm90INS1_25CollectiveMainloopFwdSm90ILi2EN4cute5tupleIJNS5_1CILi1EEES8_S8_EEENS6_IJNS7_ILi128EEENS7_ILi96EEENS7_ILi192EEEEEELi128ENS_10bfloat16_tEfNS_4arch4Sm90ELb0ELb1ELb0ELb1ELb0ELb1ELb0ELb1ELb1ELb1ELb0ELb0EEENS1_21CollectiveEpilogueFwdINS6_IJSA_SA_SB_EEES9_SE_SG_Li256ELb1ELb1ELb0ELb0EEENS1_36VarlenDynamicPersistentTileSchedulerILi128ELi96ELi256ELi128ELb0ELb1ELb1ELb1ELb0ELb1EEEEEEEEEvNT_6ParamsE,@function
        .size           _ZN7cutlass13device_kernelIN5flash11enable_sm90INS1_16FlashAttnFwdSm90INS1_25CollectiveMainloopFwdSm90ILi2EN4cute5tupleIJNS5_1CILi1EEES8_S8_EEENS6_IJNS7_ILi128EEENS7_ILi96EEENS7_ILi192EEEEEELi128ENS_10bfloat16_tEfNS_4arch4Sm90ELb0ELb1ELb0ELb1ELb0ELb1ELb0ELb1ELb1ELb1ELb0ELb0EEENS1_21CollectiveEpilogueFwdINS6_IJSA_SA_SB_EEES9_SE_SG_Li256ELb1ELb1ELb0ELb0EEENS1_36VarlenDynamicPersistentTileSchedulerILi128ELi96ELi256ELi128ELb0ELb1ELb1ELb1ELb0ELb1EEEEEEEEEvNT_6ParamsE,(.L_x_15112 - _ZN7cutlass13device_kernelIN5flash11enable_sm90INS1_16FlashAttnFwdSm90INS1_25CollectiveMainloopFwdSm90ILi2EN4cute5tupleIJNS5_1CILi1EEES8_S8_EEENS6_IJNS7_ILi128EEENS7_ILi96EEENS7_ILi192EEEEEELi128ENS_10bfloat16_tEfNS_4arch4Sm90ELb0ELb1ELb0ELb1ELb0ELb1ELb0ELb1ELb1ELb1ELb0ELb0EEENS1_21CollectiveEpilogueFwdINS6_IJSA_SA_SB_EEES9_SE_SG_Li256ELb1ELb1ELb0ELb0EEENS1_36VarlenDynamicPersistentTileSchedulerILi128ELi96ELi256ELi128ELb0ELb1ELb1ELb1ELb0ELb1EEEEEEEEEvNT_6ParamsE)
        .other          _ZN7cutlass13device_kernelIN5flash11enable_sm90INS1_16FlashAttnFwdSm90INS1_25CollectiveMainloopFwdSm90ILi2EN4cute5tupleIJNS5_1CILi1EEES8_S8_EEENS6_IJNS7_ILi128EEENS7_ILi96EEENS7_ILi192EEEEEELi128ENS_10bfloat16_tEfNS_4arch4Sm90ELb0ELb1ELb0ELb1ELb0ELb1ELb0ELb1ELb1ELb1ELb0ELb0EEENS1_21CollectiveEpilogueFwdINS6_IJSA_SA_SB_EEES9_SE_SG_Li256ELb1ELb1ELb0ELb0EEENS1_36VarlenDynamicPersistentTileSchedulerILi128ELi96ELi256ELi128ELb0ELb1ELb1ELb1ELb0ELb1EEEEEEEEEvNT_6ParamsE,@"STO_CUDA_ENTRY STV_DEFAULT"
_ZN7cutlass13device_kernelIN5flash11enable_sm90INS1_16FlashAttnFwdSm90INS1_25CollectiveMainloopFwdSm90ILi2EN4cute5tupleIJNS5_1CILi1EEES8_S8_EEENS6_IJNS7_ILi128EEENS7_ILi96EEENS7_ILi192EEEEEELi128ENS_10bfloat16_tEfNS_4arch4Sm90ELb0ELb1ELb0ELb1ELb0ELb1ELb0ELb1ELb1ELb1ELb0ELb0EEENS1_21CollectiveEpilogueFwdINS6_IJSA_SA_SB_EEES9_SE_SG_Li256ELb1ELb1ELb0ELb0EEENS1_36VarlenDynamicPersistentTileSchedulerILi128ELi96ELi256ELi128ELb0ELb1ELb1ELb1ELb0ELb1EEEEEEEEEvNT_6ParamsE:
        /* <DEDUP_REMOVED lines=24> */
.L_x_1649:
[----:B------:R-:W-:Y:S05]  /*0180*/  BSYNC B0 ;  /* 0x0000000000007941 */ /* 0x000fea0003800000 */
.L_x_1648:
        /* <DEDUP_REMOVED lines=41> */
.L_x_1650:
        /* <DEDUP_REMOVED lines=22> */
.L_x_1651:
        /* <DEDUP_REMOVED lines=18> */
.L_x_1652:
        /* <DEDUP_REMOVED lines=22> */
.L_x_1653:
        /* <DEDUP_REMOVED lines=22> */
.L_x_1654:
[----:B------:R-:W-:Y:S01]  /*0960*/  PLOP3.LUT P0, PT, PT, PT, UP0, 0x80, 0x0 ;  /* 0x000000000000781c */ /* 0x000fe20003f0f008 */
[----:B------:R-:W-:Y:S01]  /*0970*/  UMOV UR60, 0x1 ;  /* 0x00000001003c7882 */ /* 0x000fe20000000000 */
[----:B------:R-:W-:Y:S01]  /*0980*/  NOP ;  /* 0x0000000000007918 */ /* 0x000fe20000000000 */
[----:B------:R-:W-:Y:S01]  /*0990*/  USEL UR60, UR60, 0x2, !UP0 ;  /* 0x000000023c3c7887 */ /* 0x000fe2000c000000 */
[----:B------:R-:W-:Y:S01]  /*09a0*/  BSSY B9, `(.L_x_1655) ;  /* 0x000289e000097945 */ /* 0x000fe20003800000 */
[----:B012-4-:R-:W-:Y:S08]  /*09b0*/  BAR.SYNC.DEFER_BLOCKING 0x0 ;  /* 0x0000000000007b1d */ /* 0x017ff00000010000 */
[----:B------:R-:W-:Y:S05]  /*09c0*/  @!P0 BRA `(.L_x_1656) ;  /* 0x0000020400688947 */ /* 0x000fea0003800000 */
.L_x_1657:
        /* <DEDUP_REMOVED lines=17> */
[----:B------:R-:W-:Y:S01]  /*0ae0*/  ULOP3.LUT UR5, UR60, 0x1, URZ, 0xfc, !UPT ;  /* 0x000000013c057892 */ /* 0x000fe2000f8efc3f */
[----:B------:R-:W-:Y:S01]  /*0af0*/  IMAD.MOV.U32 R187, RZ, RZ, RZ ;  /* 0x000000ffffbb7224 */ /* 0x000fe200078e00ff */
[----:B------:R-:W-:Y:S02]  /*0b00*/  CS2R R22, SRZ ;  /* 0x0000000000167805 */ /* 0x000fe4000001ff00 */
[----:B------:R-:W-:Y:S01]  /*0b10*/  SHF.R.S32.HI R3, RZ, 0x1f, R228 ;  /* 0x0000001fff037819 */ /* 0x000fe200000114e4 */
[----:B------:R-:W-:Y:S02]  /*0b20*/  IMAD.MOV.U32 R17, RZ, RZ, RZ ;  /* 0x000000ffff117224 */ /* 0x000fe400078e00ff */
[----:B------:R-:W-:Y:S01]  /*0b30*/  IMAD.MOV.U32 R167, RZ, RZ, RZ ;  /* 0x000000ffffa77224 */ /* 0x000fe200078e00ff */
[----:B------:R-:W-:-:S02]  /*0b40*/  LEA.HI R0, R3, R228, RZ, 0x7 ;  /* 0x000000e403007211 */ /* 0x000fc400078f38ff */
[----:B------:R-:W-:Y:S02]  /*0b50*/  LEA.HI R2, R3, R228, RZ, 0x4 ;  /* 0x000000e403027211 */ /* 0x000fe400078f20ff */
[----:B------:R-:W-:Y:S01]  /*0b60*/  LOP3.LUT R201, R0, 0xffffff80, RZ, 0xc0, !PT ;  /* 0xffffff8000c97812 */ /* 0x000fe200078ec0ff */
[----:B------:R-:W-:Y:S01]  /*0b70*/  UIADD3 UR4, UR4, 0xc400, URZ ;  /* 0x0000c40004047890 */ /* 0x000fe2000fffe03f */
[----:B------:R-:W-:Y:S02]  /*0b80*/  SHF.R.S32.HI R5, RZ, 0x4, R2 ;  /* 0x00000004ff057819 */ /* 0x000fe40000011402 */
[----:B------:R-:W-:Y:S01]  /*0b90*/  SHF.R.S32.HI R223, RZ, 0x7, R0 ;  /* 0x00000007ffdf7819 */ /* 0x000fe20000011400 */
[----:B------:R-:W-:Y:S01]  /*0ba0*/  IMAD.IADD R201, R228, 0x1, -R201 ;  /* 0x00000001e4c97824 */ /* 0x000fe200078e0ac9 */
[----:B------:R-:W-:-:S04]  /*0bb0*/  LEA.HI R4, R2, R5, RZ, 0x1 ;  /* 0x0000000502047211 */ /* 0x000fc800078f08ff */
[----:B------:R-:W-:-:S04]  /*0bc0*/  SHF.R.S32.HI R8, RZ, 0x1f, R201 ;  /* 0x0000001fff087819 */ /* 0x000fc800000114c9 */
[CC--:B------:R-:W-:Y:S02]  /*0bd0*/  LEA.HI R7, R8.reuse, R201.reuse, RZ, 0x2 ;  /* 0x000000c908077211 */ /* 0x0c0fe400078f10ff */
[----:B------:R-:W-:Y:S02]  /*0be0*/  LEA.HI R8, R8, R201, RZ, 0x5 ;  /* 0x000000c908087211 */ /* 0x000fe400078f28ff */
[--C-:B------:R-:W-:Y:S02]  /*0bf0*/  SHF.R.S32.HI R9, RZ, 0x2, R7.reuse ;  /* 0x00000002ff097819 */ /* 0x100fe40000011407 */
[----:B------:R-:W-:Y:S02]  /*0c00*/  SHF.R.S32.HI R6, RZ, 0x1f, R7 ;  /* 0x0000001fff067819 */ /* 0x000fe40000011407 */
[----:B------:R-:W-:Y:S02]  /*0c10*/  SHF.R.S32.HI R8, RZ, 0x5, R8 ;  /* 0x00000005ff087819 */ /* 0x000fe40000011408 */
[----:B------:R-:W-:-:S02]  /*0c20*/  LEA.HI R10, R6, R9, RZ, 0x3 ;  /* 0x00000009060a7211 */ /* 0x000fc400078f18ff */
[----:B------:R-:W-:Y:S02]  /*0c30*/  LOP3.LUT R6, R4, 0x1ffffffe, RZ, 0xc0, !PT ;  /* 0x1ffffffe04067812 */ /* 0x000fe400078ec0ff */
[-C--:B------:R-:W-:Y:S02]  /*0c40*/  LEA.HI R4, R3, R228.reuse, RZ, 0x5 ;  /* 0x000000e403047211 */ /* 0x080fe400078f28ff */
[----:B------:R-:W-:Y:S01]  /*0c50*/  LOP3.LUT R10, R10, 0xfffffff8, RZ, 0xc0, !PT ;  /* 0xfffffff80a0a7812 */ /* 0x000fe200078ec0ff */
[----:B------:R-:W-:Y:S01]  /*0c60*/  IMAD.IADD R6, R5, 0x1, -R6 ;  /* 0x0000000105067824 */ /* 0x000fe200078e0a06 */
[----:B------:R-:W-:Y:S02]  /*0c70*/  LOP3.LUT R5, R2, 0x3fffff0, RZ, 0xc0, !PT ;  /* 0x03fffff002057812 */ /* 0x000fe400078ec0ff */
[----:B------:R-:W-:Y:S01]  /*0c80*/  LEA.HI R2, R0, R223, RZ, 0x1 ;  /* 0x000000df00027211 */ /* 0x000fe200078f08ff */
[----:B------:R-:W-:Y:S01]  /*0c90*/  IMAD.IADD R9, R9, 0x1, -R10 ;  /* 0x0000000109097824 */ /* 0x000fe200078e0a0a */
[----:B------:R-:W-:Y:S01]  /*0ca0*/  LEA.HI R0, R3, R228, RZ, 0x2 ;  /* 0x000000e403007211 */ /* 0x000fe200078f10ff */
[----:B------:R-:W-:Y:S01]  /*0cb0*/  IMAD.IADD R5, R228, 0x1, -R5 ;  /* 0x00000001e4057824 */ /* 0x000fe200078e0a05 */
[----:B------:R-:W-:Y:S01]  /*0cc0*/  SHF.R.S32.HI R4, RZ, 0x5, R4 ;  /* 0x00000005ff047819 */ /* 0x000fe20000011404 */
[----:B------:R-:W-:Y:S01]  /*0cd0*/  IMAD R9, R8, 0x10, R9 ;  /* 0x0000001008097824 */ /* 0x000fe200078e0209 */
[----:B------:R-:W-:-:S02]  /*0ce0*/  LOP3.LUT R189, R0, 0xfffffffc, RZ, 0xc0, !PT ;  /* 0xfffffffc00bd7812 */ /* 0x000fc400078ec0ff */
[--C-:B------:R-:W-:Y:S01]  /*0cf0*/  SHF.R.S32.HI R162, RZ, 0x2, R0.reuse ;  /* 0x00000002ffa27819 */ /* 0x100fe20000011400 */
[----:B------:R-:W-:Y:S01]  /*0d00*/  IMAD R11, R4, 0x10, R5 ;  /* 0x00000010040b7824 */ /* 0x000fe200078e0205 */
[----:B------:R-:W-:Y:S01]  /*0d10*/  SHF.R.S32.HI R5, RZ, 0x1f, R0 ;  /* 0x0000001fff057819 */ /* 0x000fe20000011400 */
[----:B------:R-:W-:Y:S01]  /*0d20*/  IMAD.IADD R189, R228, 0x1, -R189 ;  /* 0x00000001e4bd7824 */ /* 0x000fe200078e0abd */
[----:B------:R-:W-:Y:S01]  /*0d30*/  LOP3.LUT R2, R2, 0x3fffffe, RZ, 0xc0, !PT ;  /* 0x03fffffe02027812 */ /* 0x000fe200078ec0ff */
[----:B------:R-:W-:Y:S01]  /*0d40*/  VIADD R188, R162, 0x40 ;  /* 0x00000040a2bc7836 */ /* 0x000fe20000000000 */
[----:B------:R-:W-:Y:S01]  /*0d50*/  LEA.HI R5, R5, R162, RZ, 0x3 ;  /* 0x000000a205057211 */ /* 0x000fe200078f18ff */
[----:B------:R-:W-:Y:S01]  /*0d60*/  IMAD.SHL.U32 R160, R189, 0x4, RZ ;  /* 0x00000004bda07824 */ /* 0x000fe200078e00ff */
[----:B------:R-:W-:Y:S01]  /*0d70*/  LEA.HI R3, R3, R228, RZ, 0x3 ;  /* 0x000000e403037211 */ /* 0x000fe200078f18ff */
[----:B------:R-:W-:Y:S01]  /*0d80*/  IMAD.IADD R2, R223, 0x1, -R2 ;  /* 0x00000001df027824 */ /* 0x000fe200078e0a02 */
[----:B------:R-:W-:Y:S01]  /*0d90*/  LOP3.LUT R5, R5, 0xfffffff8, RZ, 0xc0, !PT ;  /* 0xfffffff805057812 */ /* 0x000fe200078ec0ff */
[----:B------:R-:W-:Y:S01]  /*0da0*/  VIADD R169, R160, 0x20 ;  /* 0x00000020a0a97836 */ /* 0x000fe20000000000 */
[----:B------:R-:W-:Y:S01]  /*0db0*/  SHF.R.S32.HI R190, RZ, 0x3, R3 ;  /* 0x00000003ffbe7819 */ /* 0x000fe20000011403 */
[----:B------:R-:W-:Y:S01]  /*0dc0*/  IMAD R224, R2, 0x40, R9 ;  /* 0x0000004002e07824 */ /* 0x000fe200078e0209 */
[----:B------:R-:W-:Y:S01]  /*0dd0*/  SHF.R.S32.HI R9, RZ, 0x1f, R188 ;  /* 0x0000001fff097819 */ /* 0x000fe200000114bc */
[----:B------:R-:W-:Y:S01]  /*0de0*/  IMAD.IADD R165, R160, 0x1, R169 ;  /* 0x00000001a0a57824 */ /* 0x000fe200078e02a9 */
[----:B------:R-:W-:Y:S01]  /*0df0*/  LOP3.LUT R180, R7, 0x7ffffffc, RZ, 0xc0, !PT ;  /* 0x7ffffffc07b47812 */ /* 0x000fe200078ec0ff */
[----:B------:R-:W-:Y:S01]  /*0e00*/  IMAD.IADD R199, R162, 0x1, -R5 ;  /* 0x00000001a2c77824 */ /* 0x000fe200078e0a05 */
[----:B------:R-:W-:Y:S01]  /*0e10*/  LEA.HI R9, R9, R188, RZ, 0x3 ;  /* 0x000000bc09097211 */ /* 0x000fe200078f18ff */
[----:B------:R-:W-:Y:S01]  /*0e20*/  VIADD R168, R160, 0x40 ;  /* 0x00000040a0a87836 */ /* 0x000fe20000000000 */
[----:B------:R-:W-:Y:S01]  /*0e30*/  SHF.R.S32.HI R0, RZ, 0x1f, R165 ;  /* 0x0000001fff007819 */ /* 0x000fe200000114a5 */
[----:B------:R-:W-:Y:S01]  /*0e40*/  IMAD.SHL.U32 R173, R188, 0x40, RZ ;  /* 0x00000040bcad7824 */ /* 0x000fe200078e00ff */
[----:B------:R-:W-:Y:S01]  /*0e50*/  SHF.R.S32.HI R196, RZ, 0x1f, R169 ;  /* 0x0000001fffc47819 */ /* 0x000fe200000114a9 */
[----:B------:R-:W-:Y:S01]  /*0e60*/  IMAD.SHL.U32 R174, R199, 0x40, RZ ;  /* 0x00000040c7ae7824 */ /* 0x000fe200078e00ff */
[-C--:B------:R-:W-:Y:S01]  /*0e70*/  LEA.HI R191, R0, R165.reuse, RZ, 0x3 ;  /* 0x000000a500bf7211 */ /* 0x080fe200078f18ff */
[----:B------:R-:W-:Y:S01]  /*0e80*/  IMAD.IADD R166, R160, 0x1, R168 ;  /* 0x00000001a0a67824 */ /* 0x000fe200078e02a8 */
[----:B------:R-:W-:Y:S01]  /*0e90*/  LEA.HI R0, R0, R165, RZ, 0x6 ;  /* 0x000000a500007211 */ /* 0x000fe200078f30ff */
[----:B------:R-:W-:Y:S01]  /*0ea0*/  IMAD.SHL.U32 R9, R9, 0x40, RZ ;  /* 0x0000004009097824 */ /* 0x000fe200078e00ff */
[----:B------:R-:W-:Y:S01]  /*0eb0*/  LOP3.LUT R173, R173, 0x1c0, RZ, 0xc0, !PT ;  /* 0x000001c0adad7812 */ /* 0x000fe200078ec0ff */
[----:B------:R-:W-:Y:S01]  /*0ec0*/  IMAD.SHL.U32 R176, R4, 0x200, RZ ;  /* 0x0000020004b07824 */ /* 0x000fe200078e00ff */
[----:B------:R-:W-:Y:S01]  /*0ed0*/  LOP3.LUT R174, R174, 0x1c0, RZ, 0xc0, !PT ;  /* 0x000001c0aeae7812 */ /* 0x000fe200078ec0ff */
[----:B------:R-:W-:Y:S01]  /*0ee0*/  IMAD.SHL.U32 R2, R0, 0x80, RZ ;  /* 0x0000008000027824 */ /* 0x000fe200078e00ff */
[----:B------:R-:W-:Y:S01]  /*0ef0*/  SHF.R.S32.HI R5, RZ, 0x1f, R166 ;  /* 0x0000001fff057819 */ /* 0x000fe200000114a6 */
[----:B------:R-:W-:Y:S01]  /*0f00*/  IMAD R225, R11, 0x8, R6 ;  /* 0x000000080be17824 */ /* 0x000fe200078e0206 */
[----:B------:R-:W-:Y:S01]  /*0f10*/  LOP3.LUT R178, R9, 0xfffffe00, RZ, 0xc0, !PT ;  /* 0xfffffe0009b27812 */ /* 0x000fe200078ec0ff */
[----:B------:R-:W-:Y:S01]  /*0f20*/  IMAD.SHL.U32 R18, R189, 0x8, RZ ;  /* 0x00000008bd127824 */ /* 0x000fe200078e00ff */
[----:B------:R-:W-:Y:S01]  /*0f30*/  SHF.R.U32.HI R222, RZ, 0x3, R173 ;  /* 0x00000003ffde7819 */ /* 0x000fe200000116ad */
[C---:B------:R-:W-:Y:S01]  /*0f40*/  VIADD R171, R160.reuse, 0x10 ;  /* 0x00000010a0ab7836 */ /* 0x040fe20000000000 */
[----:B------:R-:W-:Y:S01]  /*0f50*/  SHF.R.U32.HI R175, RZ, 0x3, R174 ;  /* 0x00000003ffaf7819 */ /* 0x000fe200000116ae */
[----:B------:R-:W-:Y:S01]  /*0f60*/  VIADD R170, R160, 0x30 ;  /* 0x00000030a0aa7836 */ /* 0x000fe20000000000 */
[--C-:B------:R-:W-:Y:S01]  /*0f70*/  LOP3.LUT R0, R174, 0x38, R191.reuse, 0xf8, !PT ;  /* 0x00000038ae007812 */ /* 0x100fe200078ef8bf */
[----:B------:R-:W-:Y:S01]  /*0f80*/  VIADD R172, R160, 0x50 ;  /* 0x00000050a0ac7836 */ /* 0x000fe20000000000 */
[----:B------:R-:W-:Y:S01]  /*0f90*/  LOP3.LUT R9, R173, 0x38, R191, 0xf8, !PT ;  /* 0x00000038ad097812 */ /* 0x000fe200078ef8bf */
[----:B------:R-:W-:Y:S01]  /*0fa0*/  IMAD.IADD R180, R201, 0x1, -R180 ;  /* 0x00000001c9b47824 */ /* 0x000fe200078e0ab4 */
[-C--:B------:R-:W-:Y:S01]  /*0fb0*/  LEA.HI R4, R5, R166.reuse, RZ, 0x6 ;  /* 0x000000a605047211 */ /* 0x080fe200078f30ff */
[----:B------:R-:W-:Y:S01]  /*0fc0*/  IMAD.SHL.U32 R225, R225, 0x8, RZ ;  /* 0x00000008e1e17824 */ /* 0x000fe200078e00ff */
[----:B------:R-:W-:-:S02]  /*0fd0*/  LEA.HI R192, R5, R166, RZ, 0x3 ;  /* 0x000000a605c07211 */ /* 0x000fc400078f18ff */
[----:B------:R-:W-:Y:S01]  /*0fe0*/  LOP3.LUT R5, R2, 0xffffe000, RZ, 0xc0, !PT ;  /* 0xffffe00002057812 */ /* 0x000fe200078ec0ff */
[----:B------:R-:W-:Y:S01]  /*0ff0*/  IMAD.SHL.U32 R6, R4, 0x80, RZ ;  /* 0x0000008004067824 */ /* 0x000fe200078e00ff */
[----:B------:R-:W-:Y:S02]  /*1000*/  LOP3.LUT R0, R0, R175, RZ, 0x3c, !PT ;  /* 0x000000af00007212 */ /* 0x000fe400078e3cff */
[----:B------:R-:W-:Y:S02]  /*1010*/  LOP3.LUT R2, R9, R222, RZ, 0x3c, !PT ;  /* 0x000000de09027212 */ /* 0x000fe400078e3cff */
[-C--:B------:R-:W-:Y:S01]  /*1020*/  IADD3 R207, R0, R5.reuse, R176 ;  /* 0x0000000500cf7210 */ /* 0x080fe20007ffe0b0 */
[----:B------:R-:W-:Y:S01]  /*1030*/  IMAD.U32 R0, RZ, RZ, UR5 ;  /* 0x00000005ff007e24 */ /* 0x000fe2000f8e00ff */
[----:B------:R-:W-:Y:S02]  /*1040*/  IADD3 R2, R2, R5, R178 ;  /* 0x0000000502027210 */ /* 0x000fe40007ffe0b2 */
[----:B------:R-:W-:Y:S01]  /*1050*/  LOP3.LUT R5, R3, 0xfffffff8, RZ, 0xc0, !PT ;  /* 0xfffffff803057812 */ /* 0x000fe200078ec0ff */
[----:B------:R-:W-:Y:S01]  /*1060*/  IMAD.U32 R3, RZ, RZ, UR4 ;  /* 0x00000004ff037e24 */ /* 0x000fe2000f8e00ff */
[----:B------:R-:W-:-:S02]  /*1070*/  LEA.HI R0, R189, R189, RZ, 0x1 ;  /* 0x000000bdbd007211 */ /* 0x000fc400078f08ff */
[--C-:B------:R-:W-:Y:S01]  /*1080*/  LOP3.LUT R4, R174, 0x38, R192.reuse, 0xf8, !PT ;  /* 0x00000038ae047812 */ /* 0x100fe200078ef8c0 */
[----:B------:R-:W-:Y:S01]  /*1090*/  IMAD.IADD R184, R228, 0x1, -R5 ;  /* 0x00000001e4b87824 */ /* 0x000fe200078e0a05 */
[----:B------:R-:W-:Y:S01]  /*10a0*/  LOP3.LUT R11, R173, 0x38, R192, 0xf8, !PT ;  /* 0x00000038ad0b7812 */ /* 0x000fe200078ef8c0 */
[----:B------:R0:W-:Y:S01]  /*10b0*/  STL [R1], R3 ;  /* 0x0000000301007387 */ /* 0x0001e20000100800 */
[----:B------:R-:W-:Y:S01]  /*10c0*/  LOP3.LUT R0, R0, 0x1ffffffe, RZ, 0xc0, !PT ;  /* 0x1ffffffe00007812 */ /* 0x000fe200078ec0ff */
[----:B------:R-:W-:Y:S01]  /*10d0*/  IMAD.SHL.U32 R182, R184, 0x8, RZ ;  /* 0x00000008b8b67824 */ /* 0x000fe200078e00ff */
[----:B------:R-:W-:Y:S02]  /*10e0*/  LOP3.LUT R9, R6, 0xffffe000, RZ, 0xc0, !PT ;  /* 0xffffe00006097812 */ /* 0x000fe400078ec0ff */
[----:B------:R-:W-:Y:S01]  /*10f0*/  LOP3.LUT R4, R4, R175, RZ, 0x3c, !PT ;  /* 0x000000af04047212 */ /* 0x000fe200078e3cff */
[----:B------:R-:W-:Y:S01]  /*1100*/  VIADD R183, R182, 0x40 ;  /* 0x00000040b6b77836 */ /* 0x000fe20000000000 */
[----:B------:R-:W-:Y:S01]  /*1110*/  LOP3.LUT R11, R11, R222, RZ, 0x3c, !PT ;  /* 0x000000de0b0b7212 */ /* 0x000fe200078e3cff */
[----:B------:R-:W-:Y:S01]  /*1120*/  IMAD.IADD R181, R189, 0x1, -R0 ;  /* 0x00000001bdb57824 */ /* 0x000fe200078e0a00 */
[----:B------:R-:W-:-:S02]  /*1130*/  IADD3 R4, R4, R9, R176 ;  /* 0x0000000904047210 */ /* 0x000fc40007ffe0b0 */
[----:B0-----:R-:W-:Y:S01]  /*1140*/  LOP3.LUT R3, R173, 0x38, R18, 0xf8, !PT ;  /* 0x00000038ad037812 */ /* 0x001fe200078ef812 */
[----:B------:R-:W-:Y:S01]  /*1150*/  IMAD R181, R181, 0x8, R224 ;  /* 0x00000008b5b57824 */ /* 0x000fe200078e02e0 */
[----:B------:R-:W-:Y:S02]  /*1160*/  IADD3 R11, R11, R9, R178 ;  /* 0x000000090b0b7210 */ /* 0x000fe40007ffe0b2 */
[----:B------:R-:W-:Y:S02]  /*1170*/  LOP3.LUT R3, R178, R3, R222, 0xf6, !PT ;  /* 0x00000003b2037212 */ /* 0x000fe400078ef6de */
[----:B------:R-:W-:Y:S02]  /*1180*/  SHF.R.S32.HI R227, RZ, 0x1f, R182 ;  /* 0x0000001fffe37819 */ /* 0x000fe400000114b6 */
[----:B------:R-:W-:Y:S02]  /*1190*/  SHF.R.S32.HI R197, RZ, 0x1f, R171 ;  /* 0x0000001fffc57819 */ /* 0x000fe400000114ab */
[----:B------:R-:W-:-:S02]  /*11a0*/  SHF.R.S32.HI R226, RZ, 0x1f, R183 ;  /* 0x0000001fffe27819 */ /* 0x000fc400000114b7 */
[----:B------:R-:W-:Y:S02]  /*11b0*/  SHF.R.S32.HI R195, RZ, 0x1f, R170 ;  /* 0x0000001fffc37819 */ /* 0x000fe400000114aa */
[----:B------:R-:W-:Y:S02]  /*11c0*/  SHF.R.S32.HI R194, RZ, 0x1f, R168 ;  /* 0x0000001fffc27819 */ /* 0x000fe400000114a8 */
[----:B------:R-:W-:Y:S02]  /*11d0*/  SHF.R.S32.HI R193, RZ, 0x1f, R172 ;  /* 0x0000001fffc17819 */ /* 0x000fe400000114ac */
[----:B------:R-:W-:Y:S02]  /*11e0*/  SHF.R.S32.HI R191, RZ, 0x3, R191 ;  /* 0x00000003ffbf7819 */ /* 0x000fe400000114bf */
[----:B------:R-:W-:Y:S02]  /*11f0*/  SHF.R.S32.HI R192, RZ, 0x3, R192 ;  /* 0x00000003ffc07819 */ /* 0x000fe400000114c0 */
[----:B------:R-:W-:-:S02]  /*1200*/  LEA R206, R3, UR4, 0x1 ;  /* 0x0000000403ce7c11 */ /* 0x000fc4000f8e08ff */
[----:B------:R-:W-:Y:S02]  /*1210*/  LEA R207, R207, UR4, 0x1 ;  /* 0x00000004cfcf7c11 */ /* 0x000fe4000f8e08ff */
[----:B------:R-:W-:Y:S02]  /*1220*/  LEA R204, R2, UR4, 0x1 ;  /* 0x0000000402cc7c11 */ /* 0x000fe4000f8e08ff */
[----:B------:R-:W-:Y:S02]  /*1230*/  LEA R205, R4, UR4, 0x1 ;  /* 0x0000000404cd7c11 */ /* 0x000fe4000f8e08ff */
[----:B------:R-:W-:-:S07]  /*1240*/  LEA R202, R11, UR4, 0x1 ;  /* 0x000000040bca7c11 */ /* 0x000fce000f8e08ff */
.L_x_1944:
[----:B------:R-:W-:Y:S01]  /*1250*/  ULDC.64 UR4, c[0x0][0xa28] ;  /* 0x00028a0000047ab9 */ /* 0x000fe20000000a00 */
[----:B0-2---:R-:W0:Y:S01]  /*1260*/  LDC.64 R4, c[0x0][0xa08] ;  /* 0x00028200ff047b82 */ /* 0x005e220000000a00 */
[----:B------:R-:W-:Y:S01]  /*1270*/  ISETP.NE.U32.AND P0, PT, RZ, UR4, PT ;  /* 0x00000004ff007c0c */ /* 0x000fe2000bf05070 */
[----:B------:R-:W-:Y:S01]  /*1280*/  IMAD.MOV.U32 R11, RZ, RZ, RZ ;  /* 0x000000ffff0b7224 */ /* 0x000fe200078e00ff */
[----:B------:R-:W-:Y:S01]  /*1290*/  ULDC.64 UR6, c[0x0][0x208] ;  /* 0x0000820000067ab9 */ /* 0x000fe20000000a00 */
[----:B------:R-:W-:Y:S01]  /*12a0*/  IMAD.MOV.U32 R121, RZ, RZ, RZ ;  /* 0x000000ffff797224 */ /* 0x000fe200078e00ff */
[----:B------:R-:W-:Y:S01]  /*12b0*/  ISETP.NE.AND.EX P0, PT, RZ, UR5, PT, P0 ;  /* 0x00000005ff007c0c */ /* 0x000fe2000bf05300 */
[----:B------:R-:W-:Y:S02]  /*12c0*/  ULDC.64 UR4, c[0x0][0xa18] ;  /* 0x0002860000047ab9 */ /* 0x000fe40000000a00 */
[----:B------:R-:W-:-:S04]  /*12d0*/  ISETP.NE.U32.AND P1, PT, RZ, UR4, PT ;  /* 0x00000004ff007c0c */ /* 0x000fc8000bf25070 */
[----:B------:R-:W-:Y:S01]  /*12e0*/  ISETP.NE.AND.EX P1, PT, RZ, UR5, PT, P1 ;  /* 0x00000005ff007c0c */ /* 0x000fe2000bf25310 */
[----:B------:R-:W-:Y:S02]  /*12f0*/  ULDC.64 UR4, c[0x0][0xa08] ;  /* 0x0002820000047ab9 */ /* 0x000fe40000000a00 */
[----:B------:R-:W-:-:S03]  /*1300*/  ISETP.NE.U32.AND P3, PT, RZ, UR4, PT ;  /* 0x00000004ff007c0c */ /* 0x000fc6000bf65070 */
[----:B---34-:R-:W1:Y:S01]  /*1310*/  @P0 LDC.64 R2, c[0x0][0xa28] ;  /* 0x00028a00ff020b82 */ /* 0x018e620000000a00 */
[----:B------:R-:W-:Y:S01]  /*1320*/  ISETP.NE.AND.EX P3, PT, RZ, UR5, PT, P3 ;  /* 0x00000005ff007c0c */ /* 0x000fe2000bf65330 */
[----:B0-----:R-:W-:-:S06]  /*1330*/  IMAD.WIDE R8, R27, 0x4, R4 ;  /* 0x000000041b087825 */ /* 0x001fcc00078e0204 */
[----:B------:R-:W0:Y:S01]  /*1340*/  @P1 LDC.64 R6, c[0x0][0xa18] ;  /* 0x00028600ff061b82 */ /* 0x000e220000000a00 */
[----:B------:R-:W-:Y:S02]  /*1350*/  ULDC UR4, c[0x0][0x288] ;  /* 0x0000a20000047ab9 */ /* 0x000fe40000000800 */
[----:B------:R-:W-:Y:S01]  /*1360*/  IMAD.U32 R163, RZ, RZ, UR4 ;  /* 0x00000004ffa37e24 */ /* 0x000fe2000f8e00ff */
[----:B------:R-:W-:Y:S02]  /*1370*/  ULDC.64 UR4, c[0x0][0x418] ;  /* 0x0001060000047ab9 */ /* 0x000fe40000000a00 */
[----:B------:R-:W-:Y:S01]  /*1380*/  UISETP.NE.U32.AND UP0, UPT, UR4, URZ, UPT ;  /* 0x0000003f0400728c */ /* 0x000fe2000bf05070 */
[----:B------:R2:W5:Y:S03]  /*1390*/  @P3 LDG.E R121, desc[UR6][R8.64] ;  /* 0x0000000608793981 */ /* 0x000566000c1e1900 */
[----:B------:R-:W-:-:S03]  /*13a0*/  UISETP.NE.AND.EX UP0, UPT, UR5, URZ, UPT, UP0 ;  /* 0x0000003f0500728c */ /* 0x000fc6000bf05300 */
[----:B------:R-:W-:Y:S01]  /*13b0*/  ULDC.64 UR4, c[0x0][0xa20] ;  /* 0x0002880000047ab9 */ /* 0x000fe20000000a00 */
[----:B-1----:R-:W-:Y:S01]  /*13c0*/  @P0 IMAD.WIDE R2, R27, 0x4, R2 ;  /* 0x000000041b020825 */ /* 0x002fe200078e0202 */
[----:B------:R-:W-:-:S04]  /*13d0*/  ISETP.NE.U32.AND P2, PT, RZ, UR4, PT ;  /* 0x00000004ff007c0c */ /* 0x000fc8000bf45070 */
[----:B------:R2:W5:Y:S01]  /*13e0*/  @P0 LDG.E R11, desc[UR6][R2.64] ;  /* 0x00000006020b0981 */ /* 0x000562000c1e1900 */
[----:B0-----:R-:W-:-:S05]  /*13f0*/  @P1 IMAD.WIDE R4, R27, 0x4, R6 ;  /* 0x000000041b041825 */ /* 0x001fca00078e0206 */
[----:B------:R2:W5:Y:S01]  /*1400*/  @P1 LDG.E R163, desc[UR6][R4.64] ;  /* 0x0000000604a31981 */ /* 0x000562000c1e1900 */
[----:B------:R-:W-:Y:S02]  /*1410*/  ULDC UR6, c[0x0][0x424] ;  /* 0x0001090000067ab9 */ /* 0x000fe40000000800 */
[----:B------:R-:W-:Y:S01]  /*1420*/  USEL UR4, UR6, 0x1, UP0 ;  /* 0x0000000106047887 */ /* 0x000fe20008000000 */
[----:B------:R-:W-:Y:S02]  /*1430*/  ISETP.NE.AND.EX P2, PT, RZ, UR5, PT, P2 ;  /* 0x00000005ff007c0c */ /* 0x000fe4000bf45320 */
[----:B------:R-:W-:Y:S01]  /*1440*/  ULDC UR6, c[0x0][0x2f0] ;  /* 0x0000bc0000067ab9 */ /* 0x000fe20000000800 */
[----:B------:R-:W-:Y:S01]  /*1450*/  ULDC UR7, c[0x0][0x348] ;  /* 0x0000d20000077ab9 */ /* 0x000fe20000000800 */
[----:B------:R-:W-:Y:S01]  /*1460*/  UIMAD UR6, UR4, UR6, URZ ;  /* 0x00000006040672a4 */ /* 0x000fe2000f8e023f */
[----:B------:R-:W-:Y:S02]  /*1470*/  IMAD.MOV.U32 R185, RZ, RZ, R26 ;  /* 0x000000ffffb97224 */ /* 0x000fe400078e001a */
[----:B------:R-:W-:Y:S01]  /*1480*/  IMAD.MOV.U32 R186, RZ, RZ, R27 ;  /* 0x000000ffffba7224 */ /* 0x000fe200078e001b */
[----:B--2---:R-:W-:Y:S08]  /*1490*/  @P1 BRA `(.L_x_1659) ;  /* 0x0000000000281947 */ /* 0x004ff00003800000 */
[----:B------:R-:W-:Y:S02]  /*14a0*/  ULDC.64 UR4, c[0x0][0xa00] ;  /* 0x0002800000047ab9 */ /* 0x000fe40000000a00 */
[----:B------:R-:W-:-:S04]  /*14b0*/  ISETP.NE.U32.AND P0, PT, RZ, UR4, PT ;  /* 0x00000004ff007c0c */ /* 0x000fc8000bf05070 */
[----:B------:R-:W-:-:S13]  /*14c0*/  ISETP.NE.AND.EX P0, PT, RZ, UR5, PT, P0 ;  /* 0x00000005ff007c0c */ /* 0x000fda000bf05300 */
[----:B------:R-:W-:Y:S05]  /*14d0*/  @!P0 BRA `(.L_x_1659) ;  /* 0x0000000000188947 */ /* 0x000fea0003800000 */
[----:B------:R-:W0:Y:S01]  /*14e0*/  LDC.64 R2, c[0x0][0xa00] ;  /* 0x00028000ff027b82 */ /* 0x000e220000000a00 */
[----:B------:R-:W-:Y:S01]  /*14f0*/  ULDC.64 UR4, c[0x0][0x208] ;  /* 0x0000820000047ab9 */ /* 0x000fe20000000a00 */
[----:B0-----:R-:W-:-:S05]  /*1500*/  IMAD.WIDE R2, R27, 0x4, R2 ;  /* 0x000000041b027825 */ /* 0x001fca00078e0202 */
[----:B-----5:R-:W2:Y:S04]  /*1510*/  LDG.E R163, desc[UR4][R2.64] ;  /* 0x0000000402a37981 */ /* 0x020ea8000c1e1900 */
[----:B------:R-:W2:Y:S02]  /*1520*/  LDG.E R0, desc[UR4][R2.64+0x4] ;  /* 0x0000040402007981 */ /* 0x000ea4000c1e1900 */
[----:B--2---:R-:W-:-:S07]  /*1530*/  IMAD.IADD R163, R0, 0x1, -R163 ;  /* 0x0000000100a37824 */ /* 0x004fce00078e0aa3 */
.L_x_1659:
[----:B------:R-:W-:Y:S02]  /*1540*/  IMAD.U32 R24, RZ, RZ, UR7 ;  /* 0x00000007ff187e24 */ /* 0x000fe4000f8e00ff */
[----:B------:R-:W-:Y:S01]  /*1550*/  IMAD.U32 R28, RZ, RZ, UR6 ;  /* 0x00000006ff1c7e24 */ /* 0x000fe2000f8e00ff */
[----:B------:R-:W-:Y:S06]  /*1560*/  @!P2 BRA `(.L_x_1660) ;  /* 0x000000000014a947 */ /* 0x000fec0003800000 */
[----:B------:R-:W0:Y:S01]  /*1570*/  LDC.64 R2, c[0x0][0xa20] ;  /* 0x00028800ff027b82 */ /* 0x000e220000000a00 */
[----:B------:R-:W-:Y:S01]  /*1580*/  ULDC.64 UR4, c[0x0][0x208] ;  /* 0x0000820000047ab9 */ /* 0x000fe20000000a00 */
[----:B0-----:R-:W-:-:S05]  /*1590*/  IMAD.WIDE R2, R27, 0x4, R2 ;  /* 0x000000041b027825 */ /* 0x001fca00078e0202 */
[----:B------:R0:W5:Y:S01]  /*15a0*/  LDG.E R28, desc[UR4][R2.64] ;  /* 0x00000004021c7981 */ /* 0x000162000c1e1900 */
[----:B------:R-:W-:Y:S05]  /*15b0*/  BRA `(.L_x_1661) ;  /* 0x0000000000147947 */ /* 0x000fea0003800000 */
.L_x_1660:
[----:B------:R-:W-:Y:S05]  /*15c0*/  @!P3 BRA `(.L_x_1661) ;  /* 0x000000000010b947 */ /* 0x000fea0003800000 */
[----:B------:R-:W-:Y:S02]  /*15d0*/  ULDC.64 UR4, c[0x0][0x208] ;  /* 0x0000820000047ab9 */ /* 0x000fe40000000a00 */
[----:B------:R-:W2:Y:S04]  /*15e0*/  LDG.E R3, desc[UR4][R8.64] ;  /* 0x0000000408037981 */ /* 0x000ea8000c1e1900 */
[----:B------:R-:W2:Y:S02]  /*15f0*/  LDG.E R28, desc[UR4][R8.64+0x4] ;  /* 0x00000404081c7981 */ /* 0x000ea4000c1e1900 */
[----:B--2---:R-:W-:-:S07]  /*1600*/  IMAD.IADD R28, R28, 0x1, -R3 ;  /* 0x000000011c1c7824 */ /* 0x004fce00078e0a03 */
.L_x_1661:
[----:B------:R-:W-:Y:S01]  /*1610*/  ULDC.64 UR4, c[0x0][0xa10] ;  /* 0x0002840000047ab9 */ /* 0x000fe20000000a00 */
[----:B------:R-:W-:Y:S01]  /*1620*/  ULDC.64 UR6, c[0x0][0x208] ;  /* 0x0000820000067ab9 */ /* 0x000fe20000000a00 */
[----:B------:R-:W-:Y:S01]  /*1630*/  ISETP.NE.U32.AND P0, PT, RZ, UR4, PT ;  /* 0x00000004ff007c0c */ /* 0x000fe2000bf05070 */
[----:B------:R-:W1:Y:S03]  /*1640*/  LDC R6, c[0x0][0x448] ;  /* 0x00011200ff067b82 */ /* 0x000e660000000800 */
[----:B------:R-:W-:Y:S01]  /*1650*/  ISETP.NE.AND.EX P0, PT, RZ, UR5, PT, P0 ;  /* 0x00000005ff007c0c */ /* 0x000fe2000bf05300 */
[----:B------:R-:W-:Y:S02]  /*1660*/  ULDC.64 UR4, c[0x0][0xa30] ;  /* 0x00028c0000047ab9 */ /* 0x000fe40000000a00 */
[----:B------:R-:W-:Y:S01]  /*1670*/  ISETP.NE.U32.AND P1, PT, RZ, UR4, PT ;  /* 0x00000004ff007c0c */ /* 0x000fe2000bf25070 */
[----:B-----5:R-:W-:Y:S01]  /*1680*/  IMAD.MOV.U32 R147, RZ, RZ, R28 ;  /* 0x000000ffff937224 */ /* 0x020fe200078e001c */
[----:B------:R-:W2:Y:S02]  /*1690*/  LDC.64 R12, c[0x0][0x9e0] ;  /* 0x00027800ff0c7b82 */ /* 0x000ea40000000a00 */
[----:B------:R-:W-:-:S06]  /*16a0*/  ISETP.NE.AND.EX P1, PT, RZ, UR5, PT, P1 ;  /* 0x00000005ff007c0c */ /* 0x000fcc000bf25310 */
[----:B0-----:R-:W0:Y:S08]  /*16b0*/  @P0 LDC.64 R2, c[0x0][0xa10] ;  /* 0x00028400ff020b82 */ /* 0x001e300000000a00 */
[----:B------:R-:W3:Y:S01]  /*16c0*/  @P1 LDC.64 R4, c[0x0][0xa30] ;  /* 0x00028c00ff041b82 */ /* 0x000ee20000000a00 */
[----:B0-----:R-:W-:-:S05]  /*16d0*/  @P0 IMAD.WIDE R2, R27, 0x4, R2 ;  /* 0x000000041b020825 */ /* 0x001fca00078e0202 */
[----:B------:R-:W4:Y:S04]  /*16e0*/  @P0 LDG.E R0, desc[UR6][R2.64] ;  /* 0x0000000602000981 */ /* 0x000f28000c1e1900 */
[----:B------:R0:W4:Y:S01]  /*16f0*/  @P0 LDG.E R7, desc[UR6][R2.64+0x4] ;  /* 0x0000040602070981 */ /* 0x000122000c1e1900 */
[----:B---3--:R-:W-:-:S05]  /*1700*/  @P1 IMAD.WIDE R4, R27, 0x4, R4 ;  /* 0x000000041b041825 */ /* 0x008fca00078e0204 */
[----:B------:R3:W5:Y:S01]  /*1710*/  @P1 LDG.E R147, desc[UR6][R4.64] ;  /* 0x0000000604931981 */ /* 0x000762000c1e1900 */
[----:B-1----:R-:W-:Y:S01]  /*1720*/  ISETP.NE.AND P1, PT, R6, 0x1, PT ;  /* 0x000000010600780c */ /* 0x002fe20003f25270 */
[----:B------:R-:W-:Y:S01]  /*1730*/  IMAD.SHL.U32 R177, R25, 0x80, RZ ;  /* 0x0000008019b17824 */ /* 0x000fe200078e00ff */
[----:B--2---:R-:W-:Y:S01]  /*1740*/  ISETP.GE.AND P2, PT, R13, 0x1, PT ;  /* 0x000000010d00780c */ /* 0x004fe20003f46270 */
[----:B------:R-:W-:Y:S02]  /*1750*/  IMAD.IADD R11, R28, 0x1, -R11 ;  /* 0x000000011c0b7824 */ /* 0x000fe400078e0a0b */
[----:B0-----:R-:W-:-:S08]  /*1760*/  VIADD R2, R177, 0x7f ;  /* 0x0000007fb1027836 */ /* 0x001fd00000000000 */
[----:B------:R-:W0:Y:S08]  /*1770*/  @P1 LDC R9, c[0x0][0x44c] ;  /* 0x00011300ff091b82 */ /* 0x000e300000000800 */
[----:B------:R-:W1:Y:S01]  /*1780*/  @P1 LDC R6, c[0x0][0x450] ;  /* 0x00011400ff061b82 */ /* 0x000e620000000800 */
[----:B0-----:R-:W-:-:S05]  /*1790*/  @P1 IMAD.HI.U32 R3, R2, R9, RZ ;  /* 0x0000000902031227 */ /* 0x001fca00078e00ff */
[----:B-1----:R-:W-:Y:S01]  /*17a0*/  @P1 SHF.R.U32.HI R2, RZ, R6, R3 ;  /* 0x00000006ff021219 */ /* 0x002fe20000011603 */
[----:B----4-:R-:W-:-:S04]  /*17b0*/  @P0 IMAD.IADD R24, R7, 0x1, -R0 ;  /* 0x0000000107180824 */ /* 0x010fc800078e0a00 */
[----:B------:R-:W-:-:S04]  /*17c0*/  IMAD.IADD R164, R11, 0x1, R24 ;  /* 0x000000010ba47824 */ /* 0x000fc800078e0218 */
[C---:B------:R-:W-:Y:S01]  /*17d0*/  VIADD R0, R164.reuse, 0x5f ;  /* 0x0000005fa4007836 */ /* 0x040fe20000000000 */
[----:B------:R-:W-:-:S03]  /*17e0*/  IADD3 R3, R164, 0x1, -R163 ;  /* 0x00000001a4037810 */ /* 0x000fc60007ffe8a3 */
[----:B------:R-:W-:-:S04]  /*17f0*/  IMAD.HI R0, R0, 0x2aaaaaab, RZ ;  /* 0x2aaaaaab00007827 */ /* 0x000fc800078e02ff */
[----:B------:R-:W-:Y:S01]  /*1800*/  IMAD.IADD R3, R3, 0x1, R2 ;  /* 0x0000000103037824 */ /* 0x000fe200078e0202 */
[----:B------:R-:W-:-:S04]  /*1810*/  SHF.R.U32.HI R153, RZ, 0x1f, R0 ;  /* 0x0000001fff997819 */ /* 0x000fc80000011600 */
[----:B------:R-:W-:Y:S01]  /*1820*/  LEA.HI.SX32 R153, R0, R153, 0x1c ;  /* 0x0000009900997211 */ /* 0x000fe200078fe2ff */
[----:B------:R-:W-:Y:S01]  /*1830*/  IMAD.IADD R0, R3, 0x1, R12 ;  /* 0x0000000103007824 */ /* 0x000fe200078e020c */
[----:B---3--:R-:W-:Y:S06]  /*1840*/  @!P2 BRA `(.L_x_1662) ;  /* 0x000000000048a947 */ /* 0x008fec0003800000 */
[C---:B------:R-:W-:Y:S01]  /*1850*/  ISETP.GT.AND P0, PT, R3.reuse, RZ, PT ;  /* 0x000000ff0300720c */ /* 0x040fe20003f04270 */
[----:B------:R-:W-:Y:S01]  /*1860*/  BSSY B0, `(.L_x_1663) ;  /* 0x000000e000007945 */ /* 0x000fe20003800000 */
[----:B------:R-:W-:-:S11]  /*1870*/  VIADD R2, R3, 0xffffffff ;  /* 0xffffffff03027836 */ /* 0x000fd60000000000 */
        /* <DEDUP_REMOVED lines=8> */
.L_x_1664:
[----:B------:R-:W-:-:S13]  /*1900*/  ISETP.NE.AND P0, PT, R13, 0x1, PT ;  /* 0x000000010d00780c */ /* 0x000fda0003f05270 */
[----:B------:R-:W0:Y:S02]  /*1910*/  @P0 LDC.64 R4, c[0x0][0x9e8] ;  /* 0x00027a00ff040b82 */ /* 0x000e240000000a00 */
[----:B0-----:R-:W-:-:S05]  /*1920*/  @P0 IMAD.HI.U32 R4, R2, R4, RZ ;  /* 0x0000000402040227 */ /* 0x001fca00078e00ff */
[----:B------:R-:W-:-:S07]  /*1930*/  @P0 SHF.R.U32.HI R2, RZ, R5, R4 ;  /* 0x00000005ff020219 */ /* 0x000fce0000011604 */
.L_x_1665:
[----:B------:R-:W-:Y:S05]  /*1940*/  BSYNC B0 ;  /* 0x0000000000007941 */ /* 0x000fea0003800000 */
.L_x_1663:
[----:B------:R-:W-:-:S05]  /*1950*/  IMAD R3, R2, R13, R13 ;  /* 0x0000000d02037224 */ /* 0x000fca00078e020d */
[----:B------:R-:W-:-:S07]  /*1960*/  VIMNMX R0, R0, R3, PT ;  /* 0x0000000300007248 */ /* 0x000fce0003fe0100 */
.L_x_1662:
[----:B------:R-:W0:Y:S01]  /*1970*/  @P1 LDC R2, c[0x0][0x44c] ;  /* 0x00011300ff021b82 */ /* 0x000e220000000800 */
[----:B------:R-:W-:Y:S01]  /*1980*/  IMAD.MOV.U32 R3, RZ, RZ, R177 ;  /* 0x000000ffff037224 */ /* 0x000fe200078e00b1 */
[----:B------:R-:W-:Y:S01]  /*1990*/  ULDC UR4, c[0x0][0x9dc] ;  /* 0x0002770000047ab9 */ /* 0x000fe20000000800 */
[----:B------:R-:W-:-:S05]  /*19a0*/  IMAD.IADD R152, R164, 0x1, -R163 ;  /* 0x00000001a4987824 */ /* 0x000fca00078e0aa3 */
[----:B------:R-:W1:Y:S01]  /*19b0*/  @P1 LDC R5, c[0x0][0x450] ;  /* 0x00011400ff051b82 */ /* 0x000e620000000800 */
[----:B0-----:R-:W-:-:S05]  /*19c0*/  @P1 IMAD.HI.U32 R2, R177, R2, RZ ;  /* 0x00000002b1021227 */ /* 0x001fca00078e00ff */
[----:B-1----:R-:W-:-:S05]  /*19d0*/  @P1 SHF.R.U32.HI R3, RZ, R5, R2 ;  /* 0x00000005ff031219 */ /* 0x002fca0000011602 */
[----:B------:R-:W-:-:S04]  /*19e0*/  IMAD.IADD R2, R152, 0x1, R3 ;  /* 0x0000000198027824 */ /* 0x000fc800078e0203 */
[----:B------:R-:W-:Y:S01]  /*19f0*/  VIADD R3, R2, -UR4 ;  /* 0x8000000402037c36 */ /* 0x000fe20008000000 */
[----:B------:R-:W-:Y:S06]  /*1a00*/  @!P2 BRA `(.L_x_1666) ;  /* 0x000000000044a947 */ /* 0x000fec0003800000 */
[----:B------:R-:W-:Y:S01]  /*1a10*/  ISETP.GT.AND P0, PT, R2, -0x1, PT ;  /* 0xffffffff0200780c */ /* 0x000fe20003f04270 */
[----:B------:R-:W-:-:S12]  /*1a20*/  BSSY B0, `(.L_x_1667) ;  /* 0x000000d000007945 */ /* 0x000fd80003800000 */
        /* <DEDUP_REMOVED lines=8> */
.L_x_1668:
[----:B------:R-:W-:-:S13]  /*1ab0*/  ISETP.NE.AND P0, PT, R13, 0x1, PT ;  /* 0x000000010d00780c */ /* 0x000fda0003f05270 */
[----:B------:R-:W0:Y:S02]  /*1ac0*/  @P0 LDC.64 R4, c[0x0][0x9e8] ;  /* 0x00027a00ff040b82 */ /* 0x000e240000000a00 */
[----:B0-----:R-:W-:-:S05]  /*1ad0*/  @P0 IMAD.HI.U32 R4, R2, R4, RZ ;  /* 0x0000000402040227 */ /* 0x001fca00078e00ff */
[----:B------:R-:W-:-:S07]  /*1ae0*/  @P0 SHF.R.U32.HI R2, RZ, R5, R4 ;  /* 0x00000005ff020219 */ /* 0x000fce0000011604 */
.L_x_1669:
[----:B------:R-:W-:Y:S05]  /*1af0*/  BSYNC B0 ;  /* 0x0000000000007941 */ /* 0x000fea0003800000 */
.L_x_1667:
[----:B------:R-:W-:-:S05]  /*1b00*/  IMAD R2, R2, R13, RZ ;  /* 0x0000000d02027224 */ /* 0x000fca00078e02ff */
[----:B------:R-:W-:-:S07]  /*1b10*/  VIMNMX R3, R3, R2, !PT ;  /* 0x0000000203037248 */ /* 0x000fce0007fe0100 */
.L_x_1666:
[----:B------:R-:W-:Y:S01]  /*1b20*/  VIADD R0, R0, 0x5f ;  /* 0x0000005f00007836 */ /* 0x000fe20000000000 */
[----:B------:R-:W-:Y:S01]  /*1b30*/  PLOP3.LUT P2, PT, PT, PT, PT, 0x80, 0x0 ;  /* 0x000000000000781c */ /* 0x000fe20003f4f070 */
[----:B------:R-:W-:-:S04]  /*1b40*/  IMAD.HI R2, R3, 0x2aaaaaab, RZ ;  /* 0x2aaaaaab03027827 */ /* 0x000fc800078e02ff */
[----:B------:R-:W-:Y:S01]  /*1b50*/  IMAD.HI R0, R0, 0x2aaaaaab, RZ ;  /* 0x2aaaaaab00007827 */ /* 0x000fe200078e02ff */
[----:B------:R-:W-:-:S04]  /*1b60*/  SHF.R.U32.HI R5, RZ, 0x1f, R2 ;  /* 0x0000001fff057819 */ /* 0x000fc80000011602 */
[----:B------:R-:W-:Y:S02]  /*1b70*/  SHF.R.U32.HI R3, RZ, 0x1f, R0 ;  /* 0x0000001fff037819 */ /* 0x000fe40000011600 */
[----:B------:R-:W-:Y:S02]  /*1b80*/  LEA.HI.SX32 R5, R2, R5, 0x1c ;  /* 0x0000000502057211 */ /* 0x000fe400078fe2ff */
[----:B------:R-:W-:Y:S02]  /*1b90*/  LEA.HI.SX32 R0, R0, R3, 0x1c ;  /* 0x0000000300007211 */ /* 0x000fe400078fe2ff */
[----:B------:R-:W-:Y:S02]  /*1ba0*/  VIMNMX R5, RZ, R5, !PT ;  /* 0x00000005ff057248 */ /* 0x000fe40007fe0100 */
[----:B------:R-:W-:-:S03]  /*1bb0*/  VIMNMX R0, R153, R0, PT ;  /* 0x0000000099007248 */ /* 0x000fc60003fe0100 */
[--C-:B------:R-:W-:Y:S02]  /*1bc0*/  IMAD R5, R5, 0x60, -R11.reuse ;  /* 0x0000006005057824 */ /* 0x100fe400078e0a0b */
[----:B------:R-:W-:-:S03]  /*1bd0*/  IMAD R3, R0, 0x60, -R11 ;  /* 0x0000006000037824 */ /* 0x000fc600078e0a0b */
[----:B------:R-:W-:Y:S02]  /*1be0*/  VIMNMX R5, RZ, R5, !PT ;  /* 0x00000005ff057248 */ /* 0x000fe40007fe0100 */
[----:B------:R-:W-:-:S03]  /*1bf0*/  VIMNMX R0, R3, R24, PT ;  /* 0x0000001803007248 */ /* 0x000fc60003fe0100 */
[----:B------:R-:W-:Y:S01]  /*1c00*/  IMAD.WIDE.U32 R2, R5, -0x55555555, RZ ;  /* 0xaaaaaaab05027825 */ /* 0x000fe200078e00ff */
[----:B------:R-:W-:-:S04]  /*1c10*/  ISETP.GT.AND P0, PT, R0, R5, PT ;  /* 0x000000050000720c */ /* 0x000fc80003f04270 */
[----:B------:R-:W-:-:S05]  /*1c20*/  SHF.R.U32.HI R123, RZ, 0x6, R3 ;  /* 0x00000006ff7b7819 */ /* 0x000fca0000011603 */
[----:B------:R-:W-:-:S04]  /*1c30*/  IMAD.MOV.U32 R2, RZ, RZ, R123 ;  /* 0x000000ffff027224 */ /* 0x000fc800078e007b */
[----:B------:R-:W-:-:S04]  /*1c40*/  @P0 VIADD R0, R0, 0x5f ;  /* 0x0000005f00000836 */ /* 0x000fc80000000000 */
[----:B------:R-:W-:-:S05]  /*1c50*/  @P0 IMAD.HI R0, R0, 0x2aaaaaab, RZ ;  /* 0x2aaaaaab00000827 */ /* 0x000fca00078e02ff */
[----:B------:R-:W-:-:S04]  /*1c60*/  @P0 SHF.R.U32.HI R3, RZ, 0x1f, R0 ;  /* 0x0000001fff030819 */ /* 0x000fc80000011600 */
[----:B------:R-:W-:-:S04]  /*1c70*/  @P0 LEA.HI.SX32 R2, R0, R3, 0x1c ;  /* 0x0000000300020211 */ /* 0x000fc800078fe2ff */
[----:B------:R-:W-:-:S13]  /*1c80*/  ISETP.GT.AND P0, PT, R2, R123, PT ;  /* 0x0000007b0200720c */ /* 0x000fda0003f04270 */
[----:B------:R-:W-:Y:S05]  /*1c90*/  @!P0 BRA `(.L_x_1670) ;  /* 0x00000090007c8947 */ /* 0x000fea0003800000 */
        /* <DEDUP_REMOVED lines=20> */
.L_x_1672:
[----:B------:R-:W-:Y:S05]  /*1de0*/  BSYNC B6 ;  /* 0x0000000000067941 */ /* 0x000fea0003800000 */
.L_x_1671:
        /* <DEDUP_REMOVED lines=20> */
.L_x_1674:
[----:B------:R-:W-:Y:S05]  /*1f30*/  BSYNC B6 ;  /* 0x0000000000067941 */ /* 0x000fea0003800000 */
.L_x_1673:
[----:B------:R-:W-:Y:S01]  /*1f40*/  ULDC.64 UR4, c[0x0][0x9f8] ;  /* 0x00027e0000047ab9 */ /* 0x000fe20000000a00 */
[----:B------:R-:W-:Y:S01]  /*1f50*/  ULDC.64 UR6, c[0x0][0x208] ;  /* 0x0000820000067ab9 */ /* 0x000fe20000000a00 */
[----:B------:R-:W-:Y:S01]  /*1f60*/  ISETP.NE.U32.AND P0, PT, RZ, UR4, PT ;  /* 0x00000004ff007c0c */ /* 0x000fe2000bf05070 */
[----:B------:R-:W2:Y:S01]  /*1f70*/  LDL.LU R20, [R1+0x4] ;  /* 0x0000040001147983 */ /* 0x000ea20000300800 */
[----:B------:R-:W0:Y:S02]  /*1f80*/  LDC.64 R90, c[0x0][0x300] ;  /* 0x0000c000ff5a7b82 */ /* 0x000e240000000a00 */
[----:B------:R-:W-:Y:S01]  /*1f90*/  ISETP.NE.AND.EX P0, PT, RZ, UR5, PT, P0 ;  /* 0x00000005ff007c0c */ /* 0x000fe2000bf05300 */
[----:B------:R-:W-:Y:S01]  /*1fa0*/  ULDC.64 UR4, c[0x0][0x330] ;  /* 0x0000cc0000047ab9 */ /* 0x000fe20000000a00 */
[----:B------:R-:W-:Y:S01]  /*1fb0*/  SHF.R.S32.HI R8, RZ, 0x1f, R26 ;  /* 0x0000001fff087819 */ /* 0x000fe2000001141a */
[C---:B------:R-:W-:Y:S01]  /*1fc0*/  VIADD R0, R18.reuse, 0x80 ;  /* 0x0000008012007836 */ /* 0x040fe20000000000 */
[----:B------:R-:W-:Y:S01]  /*1fd0*/  SHF.R.S32.HI R19, RZ, 0x1f, R18 ;  /* 0x0000001fff137819 */ /* 0x000fe20000011412 */
[----:B------:R-:W-:Y:S01]  /*1fe0*/  VIADD R3, R18, 0xa0 ;  /* 0x000000a012037836 */ /* 0x000fe20000000000 */
[----:B------:R-:W1:Y:S08]  /*1ff0*/  LDC.64 R102, c[0x0][0x3f8] ;  /* 0x0000fe00ff667b82 */ /* 0x000e700000000a00 */
[----:B------:R-:W3:Y:S01]  /*2000*/  @P0 LDC.64 R4, c[0x0][0x9f8] ;  /* 0x00027e00ff040b82 */ /* 0x000ee20000000a00 */
[----:B------:R-:W-:-:S02]  /*2010*/  IMAD.IADD R121, R121, 0x1, R28 ;  /* 0x0000000179797824 */ /* 0x000fc400078e021c */
[----:B------:R-:W-:Y:S01]  /*2020*/  VIADD R85, R18, 0x60 ;  /* 0x0000006012557836 */ /* 0x000fe20000000000 */
[----:B------:R-:W-:-:S04]  /*2030*/  SHF.R.S32.HI R149, RZ, 0x1f, R162 ;  /* 0x0000001fff957819 */ /* 0x000fc800000114a2 */
[----:B------:R-:W4:Y:S08]  /*2040*/  LDC R21, c[0x0][0x3f4] ;  /* 0x0000fd00ff157b82 */ /* 0x000f300000000800 */
[----:B------:R-:W4:Y:S01]  /*2050*/  LDC.64 R96, c[0x0][0x408] ;  /* 0x00010200ff607b82 */ /* 0x000f220000000a00 */
[----:B---3--:R-:W-:-:S05]  /*2060*/  @P0 IMAD.WIDE R4, R27, 0x4, R4 ;  /* 0x000000041b040825 */ /* 0x008fca00078e0204 */
[----:B------:R3:W2:Y:S01]  /*2070*/  @P0 LDG.E R27, desc[UR6][R4.64] ;  /* 0x00000006041b0981 */ /* 0x0006a2000c1e1900 */
[----:B------:R-:W-:Y:S01]  /*2080*/  ULDC UR6, c[0x0][0x2f4] ;  /* 0x0000bd0000067ab9 */ /* 0x000fe20000000800 */
[----:B------:R-:W-:Y:S01]  /*2090*/  IMAD R7, R8, UR4, RZ ;  /* 0x0000000408077c24 */ /* 0x000fe2000f8e02ff */
[----:B------:R-:W-:Y:S01]  /*20a0*/  ISETP.GE.AND P1, PT, R165, UR6, PT ;  /* 0x00000006a5007c0c */ /* 0x000fe2000bf26270 */
[----:B------:R-:W-:Y:S01]  /*20b0*/  IMAD.WIDE.U32 R88, R26, UR4, R18 ;  /* 0x000000041a587c25 */ /* 0x000fe2000f8e0012 */
[----:B------:R-:W-:Y:S01]  /*20c0*/  ISETP.GE.AND P0, PT, R18, UR6, PT ;  /* 0x0000000612007c0c */ /* 0x000fe2000bf06270 */
[----:B------:R-:W4:Y:S01]  /*20d0*/  S2R R154, SR_TID.X ;  /* 0x00000000009a7919 */ /* 0x000f220000002100 */
[----:B------:R-:W-:Y:S01]  /*20e0*/  ISETP.GE.AND P3, PT, R0, UR6, PT ;  /* 0x0000000600007c0c */ /* 0x000fe2000bf66270 */
[----:B------:R-:W-:Y:S01]  /*20f0*/  IMAD R7, R26, UR5, R7 ;  /* 0x000000051a077c24 */ /* 0x000fe2000f8e0207 */
[----:B------:R-:W-:Y:S01]  /*2100*/  ISETP.GE.AND P2, PT, R3, UR6, PT ;  /* 0x0000000603007c0c */ /* 0x000fe2000bf46270 */
[----:B------:R-:W-:Y:S01]  /*2110*/  ULDC.64 UR4, c[0x0][0xa08] ;  /* 0x0002820000047ab9 */ /* 0x000fe20000000a00 */
[----:B---3--:R-:W-:Y:S01]  /*2120*/  SEL R4, RZ, 0xffffffff, P1 ;  /* 0xffffffffff047807 */ /* 0x008fe20000800000 */
[----:B------:R-:W-:Y:S01]  /*2130*/  IMAD.IADD R89, R89, 0x1, R7 ;  /* 0x0000000159597824 */ /* 0x000fe200078e0207 */
[----:B------:R-:W-:Y:S01]  /*2140*/  SHF.R.S32.HI R0, RZ, 0x1f, R121 ;  /* 0x0000001fff007819 */ /* 0x000fe20000011479 */
[----:B-1----:R-:W-:Y:S01]  /*2150*/  IMAD.WIDE.U32 R100, R162, R102, R18 ;  /* 0x00000066a2647225 */ /* 0x002fe200078e0012 */
[----:B------:R-:W-:-:S02]  /*2160*/  SEL R3, RZ, 0x1, P0 ;  /* 0x00000001ff037807 */ /* 0x000fc40000000000 */
[----:B------:R-:W-:Y:S01]  /*2170*/  ISETP.GE.AND P0, PT, R166, UR6, PT ;  /* 0x00000006a6007c0c */ /* 0x000fe2000bf06270 */
[----:B------:R-:W-:Y:S01]  /*2180*/  IMAD.SHL.U32 R4, R4, 0x2, RZ ;  /* 0x0000000204047824 */ /* 0x000fe200078e00ff */
[----:B------:R-:W-:Y:S01]  /*2190*/  ISETP.GE.AND P1, PT, R85, UR6, PT ;  /* 0x0000000655007c0c */ /* 0x000fe2000bf26270 */
[-C--:B0-----:R-:W-:Y:S01]  /*21a0*/  IMAD R10, R0, R90.reuse, RZ ;  /* 0x0000005a000a7224 */ /* 0x081fe200078e02ff */
[----:B------:R-:W-:Y:S01]  /*21b0*/  SEL R6, RZ, 0x4, P0 ;  /* 0x00000004ff067807 */ /* 0x000fe20000000000 */
[----:B------:R-:W-:Y:S01]  /*21c0*/  ULDC.64 UR6, c[0x0][0x308] ;  /* 0x0000c20000067ab9 */ /* 0x000fe20000000a00 */
[----:B------:R-:W-:Y:S01]  /*21d0*/  LOP3.LUT R3, R4, 0x2, R3, 0xe2, !PT ;  /* 0x0000000204037812 */ /* 0x000fe200078ee203 */
[C---:B------:R-:W-:Y:S01]  /*21e0*/  IMAD.WIDE.U32 R4, R121.reuse, R90, RZ ;  /* 0x0000005a79047225 */ /* 0x040fe200078e00ff */
[----:B------:R-:W-:Y:S02]  /*21f0*/  SEL R7, RZ, 0x8, P1 ;  /* 0x00000008ff077807 */ /* 0x000fe40000800000 */
[----:B------:R-:W-:Y:S01]  /*2200*/  ISETP.NE.U32.AND P0, PT, RZ, UR4, PT ;  /* 0x00000004ff007c0c */ /* 0x000fe2000bf05070 */
[----:B------:R-:W-:Y:S01]  /*2210*/  IMAD R9, R121, R91, R10 ;  /* 0x0000005b79097224 */ /* 0x000fe200078e020a */
[----:B------:R-:W-:Y:S01]  /*2220*/  LOP3.LUT R3, R7, R3, R6, 0xfe, !PT ;  /* 0x0000000307037212 */ /* 0x000fe200078efe06 */
[----:B------:R-:W-:Y:S01]  /*2230*/  IMAD R7, R8, UR6, RZ ;  /* 0x0000000608077c24 */ /* 0x000fe2000f8e02ff */
[----:B------:R-:W-:Y:S01]  /*2240*/  SEL R6, RZ, 0x10, P3 ;  /* 0x00000010ff067807 */ /* 0x000fe20001800000 */
[----:B------:R-:W-:Y:S01]  /*2250*/  IMAD.IADD R5, R5, 0x1, R9 ;  /* 0x0000000105057824 */ /* 0x000fe200078e0209 */
[----:B------:R-:W-:Y:S01]  /*2260*/  ISETP.NE.AND.EX P0, PT, RZ, UR5, PT, P0 ;  /* 0x00000005ff007c0c */ /* 0x000fe2000bf05300 */
[C---:B------:R-:W-:Y:S01]  /*2270*/  IMAD R7, R26.reuse, UR7, R7 ;  /* 0x000000071a077c24 */ /* 0x040fe2000f8e0207 */
[----:B------:R-:W-:Y:S01]  /*2280*/  LOP3.LUT R11, R3, R6, RZ, 0xfc, !PT ;  /* 0x00000006030b7212 */ /* 0x000fe200078efcff */
[----:B------:R-:W-:Y:S01]  /*2290*/  IMAD.WIDE.U32 R4, R26, UR6, R4 ;  /* 0x000000061a047c25 */ /* 0x000fe2000f8e0004 */
[----:B------:R-:W-:Y:S01]  /*22a0*/  ULDC.64 UR4, c[0x0][0x310] ;  /* 0x0000c40000047ab9 */ /* 0x000fe20000000a00 */
[----:B------:R-:W-:-:S02]  /*22b0*/  SHF.R.S32.HI R161, RZ, 0x1f, R160 ;  /* 0x0000001fffa17819 */ /* 0x000fc400000114a0 */
[----:B------:R-:W-:Y:S01]  /*22c0*/  IMAD.IADD R5, R5, 0x1, R7 ;  /* 0x0000000105057824 */ /* 0x000fe200078e0207 */
[-C--:B----4-:R-:W-:Y:S01]  /*22d0*/  ISETP.GE.AND P1, PT, R165, R21.reuse, PT ;  /* 0x00000015a500720c */ /* 0x090fe20003f26270 */
[----:B------:R-:W-:Y:S01]  /*22e0*/  IMAD R7, R149, R96, RZ ;  /* 0x0000006095077224 */ /* 0x000fe200078e02ff */
[----:B------:R-:W-:Y:S01]  /*22f0*/  ISETP.GE.AND P4, PT, R166, R21, PT ;  /* 0x00000015a600720c */ /* 0x000fe20003f86270 */
[----:B------:R-:W-:Y:S01]  /*2300*/  IMAD.WIDE.U32 R98, R162, R102, R160 ;  /* 0x00000066a2627225 */ /* 0x000fe200078e00a0 */
[----:B------:R-:W-:Y:S02]  /*2310*/  LOP3.LUT P3, RZ, R199, 0x4, RZ, 0xc0, !PT ;  /* 0x00000004c7ff7812 */ /* 0x000fe4000786c0ff */
[----:B------:R-:W-:Y:S01]  /*2320*/  SHF.L.U64.HI R138, R90, 0x6, R91 ;  /* 0x000000065a8a7819 */ /* 0x000fe2000001025b */
[----:B------:R-:W-:Y:S01]  /*2330*/  IMAD R7, R162, R97, R7 ;  /* 0x00000061a2077224 */ /* 0x000fe200078e0207 */
[----:B------:R-:W-:Y:S01]  /*2340*/  SHF.L.U64.HI R105, R96, 0x6, R97 ;  /* 0x0000000660697819 */ /* 0x000fe20000010261 */
[----:B------:R-:W-:Y:S01]  /*2350*/  IMAD.WIDE.U32 R92, R162, R96, R160 ;  /* 0x00000060a25c7225 */ /* 0x000fe200078e00a0 */
[----:B------:R-:W-:-:S02]  /*2360*/  SHF.L.U64.HI R107, R102, 0x6, R103 ;  /* 0x00000006666b7819 */ /* 0x000fc40000010267 */
[----:B------:R-:W-:Y:S01]  /*2370*/  SHF.R.S32.HI R150, RZ, 0x1f, R188 ;  /* 0x0000001fff967819 */ /* 0x000fe200000114bc */
[----:B------:R-:W-:Y:S01]  /*2380*/  IMAD.WIDE.U32 R94, R162, R96, R18 ;  /* 0x00000060a25e7225 */ /* 0x000fe200078e0012 */
[----:B------:R-:W-:-:S03]  /*2390*/  LEA.HI R154, R154, 0x8, RZ, 0x19 ;  /* 0x000000089a9a7811 */ /* 0x000fc600078fc8ff */
[----:B------:R-:W-:Y:S02]  /*23a0*/  IMAD.IADD R93, R93, 0x1, R7 ;  /* 0x000000015d5d7824 */ /* 0x000fe400078e0207 */
[----:B------:R-:W-:Y:S01]  /*23b0*/  IMAD.IADD R95, R7, 0x1, R95 ;  /* 0x00000001075f7824 */ /* 0x000fe200078e025f */
[----:B------:R-:W-:Y:S01]  /*23c0*/  SEL R7, R21, RZ, P4 ;  /* 0x000000ff15077207 */ /* 0x000fe20002000000 */
[----:B------:R-:W-:Y:S02]  /*23d0*/  IMAD.MOV.U32 R128, RZ, RZ, 0x20 ;  /* 0x00000020ff807424 */ /* 0x000fe400078e00ff */
[----:B------:R-:W-:Y:S02]  /*23e0*/  IMAD R129, R91, 0x60, RZ ;  /* 0x000000605b817824 */ /* 0x000fe400078e02ff */
[----:B------:R-:W-:Y:S01]  /*23f0*/  IMAD.SHL.U32 R139, R90, 0x40, RZ ;  /* 0x000000405a8b7824 */ /* 0x000fe200078e00ff */
[----:B------:R-:W-:Y:S01]  /*2400*/  SEL R128, R128, 0xffffffe0, !P3 ;  /* 0xffffffe080807807 */ /* 0x000fe20005800000 */
[----:B------:R-:W-:-:S02]  /*2410*/  IMAD R133, R97, 0x60, RZ ;  /* 0x0000006061857824 */ /* 0x000fc400078e02ff */
[----:B------:R-:W-:Y:S02]  /*2420*/  IMAD.SHL.U32 R106, R96, 0x40, RZ ;  /* 0x00000040606a7824 */ /* 0x000fe400078e00ff */
[----:B-----5:R-:W-:-:S04]  /*2430*/  IMAD.WIDE.U32 R92, R147, R96, R92 ;  /* 0x00000060935c7225 */ /* 0x020fc800078e005c */
[----:B------:R-:W-:-:S04]  /*2440*/  IMAD.WIDE.U32 R94, R147, R96, R94 ;  /* 0x00000060935e7225 */ /* 0x000fc800078e005e */
[----:B------:R-:W-:Y:S02]  /*2450*/  IMAD.SHL.U32 R108, R102, 0x40, RZ ;  /* 0x00000040666c7824 */ /* 0x000fe400078e00ff */
[----:B------:R-:W-:Y:S01]  /*2460*/  IMAD.SHL.U32 R122, R21, 0x2, RZ ;  /* 0x00000002157a7824 */ /* 0x000fe200078e00ff */
[----:B--2---:R-:W-:-:S04]  /*2470*/  LOP3.LUT R20, R20, 0xfffffffe, RZ, 0xc0, !PT ;  /* 0xfffffffe14147812 */ /* 0x004fc800078ec0ff */
[----:B------:R-:W-:Y:S02]  /*2480*/  @P4 LOP3.LUT R20, R20, 0x1, RZ, 0xfc, !PT ;  /* 0x0000000114144812 */ /* 0x000fe400078efcff */
[----:B------:R-:W-:-:S03]  /*2490*/  IADD3 R120, P4, R162, R121, RZ ;  /* 0x00000079a2787210 */ /* 0x000fc60007f9e0ff */
[----:B------:R0:W-:Y:S02]  /*24a0*/  STL [R1+0x4], R20 ;  /* 0x0000041401007387 */ /* 0x0001e40000100800 */
[----:B------:R-:W-:Y:S01]  /*24b0*/  IMAD.X R121, R0, 0x1, R149, P4 ;  /* 0x0000000100797824 */ /* 0x000fe200020e0695 */
[----:B------:R-:W-:-:S04]  /*24c0*/  SEL R0, RZ, 0x20, P2 ;  /* 0x00000020ff007807 */ /* 0x000fc80001000000 */
[C---:B------:R-:W-:Y:S02]  /*24d0*/  LOP3.LUT R0, R11.reuse, R0, RZ, 0xfc, !PT ;  /* 0x000000000b007212 */ /* 0x040fe400078efcff */
[----:B------:R-:W-:Y:S02]  /*24e0*/  LOP3.LUT R11, R11, 0x1, RZ, 0xc0, !PT ;  /* 0x000000010b0b7812 */ /* 0x000fe400078ec0ff */
[----:B------:R-:W-:Y:S02]  /*24f0*/  LOP3.LUT R10, R0, 0x2, RZ, 0xc0, !PT ;  /* 0x00000002000a7812 */ /* 0x000fe400078ec0ff */
[----:B------:R-:W-:-:S04]  /*2500*/  SHF.R.S32.HI R3, RZ, 0x1f, R27 ;  /* 0x0000001fff037819 */ /* 0x000fc8000001141b */
[----:B------:R-:W-:Y:S02]  /*2510*/  SEL R6, R3, RZ, !P0 ;  /* 0x000000ff03067207 */ /* 0x000fe40004000000 */
[----:B------:R-:W-:-:S03]  /*2520*/  SEL R3, R27, RZ, !P0 ;  /* 0x000000ff1b037207 */ /* 0x000fc60004000000 */
[----:B------:R-:W-:Y:S02]  /*2530*/  IMAD R8, R6, UR4, RZ ;  /* 0x0000000406087c24 */ /* 0x000fe4000f8e02ff */
[----:B------:R-:W-:-:S04]  /*2540*/  IMAD.WIDE.U32 R86, R3, UR4, R4 ;  /* 0x0000000403567c25 */ /* 0x000fc8000f8e0004 */
[-C--:B------:R-:W-:Y:S02]  /*2550*/  IMAD R4, R149, R90.reuse, RZ ;  /* 0x0000005a95047224 */ /* 0x080fe400078e02ff */
[----:B------:R-:W-:Y:S01]  /*2560*/  IMAD R9, R3, UR5, R8 ;  /* 0x0000000503097c24 */ /* 0x000fe2000f8e0208 */
[----:B------:R-:W-:Y:S01]  /*2570*/  ULDC.64 UR4, c[0x0][0x338] ;  /* 0x0000ce0000047ab9 */ /* 0x000fe20000000a00 */
[C---:B------:R-:W-:Y:S02]  /*2580*/  IMAD R13, R162.reuse, R91, R4 ;  /* 0x0000005ba20d7224 */ /* 0x040fe400078e0204 */
[----:B------:R-:W-:-:S04]  /*2590*/  IMAD.WIDE.U32 R4, R162, R90, R18 ;  /* 0x0000005aa2047225 */ /* 0x000fc800078e0012 */
[----:B------:R-:W-:Y:S01]  /*25a0*/  IMAD R6, R6, UR4, RZ ;  /* 0x0000000406067c24 */ /* 0x000fe2000f8e02ff */
[----:B------:R-:W-:Y:S01]  /*25b0*/  IADD3 R27, P0, R86, R4, RZ ;  /* 0x00000004561b7210 */ /* 0x000fe20007f1e0ff */
[----:B------:R-:W-:Y:S01]  /*25c0*/  IMAD.IADD R84, R87, 0x1, R9 ;  /* 0x0000000157547824 */ /* 0x000fe200078e0209 */
[----:B------:R-:W-:Y:S01]  /*25d0*/  SEL R4, R21, RZ, P1 ;  /* 0x000000ff15047207 */ /* 0x000fe20000800000 */
[----:B------:R-:W-:-:S03]  /*25e0*/  IMAD.WIDE.U32 R88, R3, UR4, R88 ;  /* 0x0000000403587c25 */ /* 0x000fc6000f8e0058 */
[----:B------:R-:W-:Y:S01]  /*25f0*/  IADD3.X R26, R84, R5, R13, P0, !PT ;  /* 0x00000005541a7210 */ /* 0x000fe200007fe40d */
[----:B------:R-:W-:Y:S01]  /*2600*/  IMAD R29, R3, UR5, R6 ;  /* 0x00000005031d7c24 */ /* 0x000fe2000f8e0206 */
[----:B------:R-:W-:Y:S01]  /*2610*/  ISETP.GE.AND P0, PT, R18, R21, PT ;  /* 0x000000151200720c */ /* 0x000fe20003f06270 */
[----:B------:R-:W-:Y:S02]  /*2620*/  IMAD R3, R149, R102, RZ ;  /* 0x0000006695037224 */ /* 0x000fe400078e02ff */
[----:B------:R-:W-:Y:S02]  /*2630*/  IMAD.IADD R8, R166, 0x1, R7 ;  /* 0x00000001a6087824 */ /* 0x000fe400078e0207 */
[----:B------:R-:W-:Y:S01]  /*2640*/  IMAD R5, R162, R103, R3 ;  /* 0x00000067a2057224 */ /* 0x000fe200078e0203 */
[----:B------:R-:W-:Y:S01]  /*2650*/  SEL R3, R21, RZ, P0 ;  /* 0x000000ff15037207 */ /* 0x000fe20000000000 */
[----:B------:R-:W-:Y:S01]  /*2660*/  IMAD.WIDE.U32 R90, R90, 0x60, RZ ;  /* 0x000000605a5a7825 */ /* 0x000fe200078e00ff */
[----:B------:R-:W-:-:S03]  /*2670*/  SHF.R.S32.HI R13, RZ, 0x1f, R8 ;  /* 0x0000001fff0d7819 */ /* 0x000fc60000011408 */
[----:B------:R-:W-:Y:S01]  /*2680*/  IMAD.IADD R3, R18, 0x1, R3 ;  /* 0x0000000112037824 */ /* 0x000fe200078e0203 */
[-C--:B------:R-:W-:Y:S01]  /*2690*/  LEA.HI R12, R13, R8.reuse, RZ, 0x3 ;  /* 0x000000080d0c7211 */ /* 0x080fe200078f18ff */
[----:B------:R-:W-:Y:S01]  /*26a0*/  IMAD.IADD R99, R99, 0x1, R5 ;  /* 0x0000000163637824 */ /* 0x000fe200078e0205 */
[----:B------:R-:W-:Y:S01]  /*26b0*/  LEA.HI R8, R13, R8, RZ, 0x6 ;  /* 0x000000080d087211 */ /* 0x000fe200078f30ff */
[----:B------:R-:W-:Y:S01]  /*26c0*/  IMAD.IADD R101, R5, 0x1, R101 ;  /* 0x0000000105657824 */ /* 0x000fe200078e0265 */
[----:B------:R-:W-:Y:S01]  /*26d0*/  LOP3.LUT R13, R173, 0x38, R12, 0xf8, !PT ;  /* 0x00000038ad0d7812 */ /* 0x000fe200078ef80c */
[----:B------:R-:W-:Y:S01]  /*26e0*/  IMAD.IADD R5, R165, 0x1, R4 ;  /* 0x00000001a5057824 */ /* 0x000fe200078e0204 */
[----:B------:R-:W-:Y:S01]  /*26f0*/  SHF.R.S32.HI R4, RZ, 0x1f, R3 ;  /* 0x0000001fff047819 */ /* 0x000fe20000011403 */
[CC--:B------:R-:W-:Y:S01]  /*2700*/  IMAD.WIDE.U32 R98, R147.reuse, R102.reuse, R98 ;  /* 0x0000006693627225 */ /* 0x0c0fe200078e0062 */
[----:B------:R-:W-:Y:S02]  /*2710*/  SHF.R.S32.HI R112, RZ, 0x3, R12 ;  /* 0x00000003ff707819 */ /* 0x000fe4000001140c */
[----:B------:R-:W-:Y:S01]  /*2720*/  SHF.R.S32.HI R6, RZ, 0x1f, R5 ;  /* 0x0000001fff067819 */ /* 0x000fe20000011405 */
[----:B------:R-:W-:Y:S01]  /*2730*/  IMAD.WIDE.U32 R100, R147, R102, R100 ;  /* 0x0000006693647225 */ /* 0x000fe200078e0064 */
[----:B------:R-:W-:-:S02]  /*2740*/  LEA.HI R14, R4, R3, RZ, 0x3 ;  /* 0x00000003040e7211 */ /* 0x000fc400078f18ff */
[----:B------:R-:W-:Y:S01]  /*2750*/  LEA.HI R3, R4, R3, RZ, 0x6 ;  /* 0x0000000304037211 */ /* 0x000fe200078f30ff */
[----:B------:R-:W-:Y:S01]  /*2760*/  IMAD.IADD R129, R91, 0x1, R129 ;  /* 0x000000015b817824 */ /* 0x000fe200078e0281 */
[-C--:B------:R-:W-:Y:S02]  /*2770*/  LEA.HI R4, R6, R5.reuse, RZ, 0x6 ;  /* 0x0000000506047211 */ /* 0x080fe400078f30ff */
[----:B------:R-:W-:Y:S02]  /*2780*/  SHF.R.S32.HI R3, RZ, 0x6, R3 ;  /* 0x00000006ff037819 */ /* 0x000fe40000011403 */
[----:B------:R-:W-:Y:S02]  /*2790*/  SHF.R.S32.HI R7, RZ, 0x6, R4 ;  /* 0x00000006ff077819 */ /* 0x000fe40000011404 */
[----:B------:R-:W-:Y:S01]  /*27a0*/  LOP3.LUT R4, R174, 0x38, R14, 0xf8, !PT ;  /* 0x00000038ae047812 */ /* 0x000fe200078ef80e */
[C---:B------:R-:W-:Y:S01]  /*27b0*/  IMAD R146, R3.reuse, 0x1800, R176 ;  /* 0x0000180003927824 */ /* 0x040fe200078e02b0 */
[----:B------:R-:W-:Y:S01]  /*27c0*/  LEA.HI R5, R6, R5, RZ, 0x3 ;  /* 0x0000000506057211 */ /* 0x000fe200078f18ff */
[----:B------:R-:W-:Y:S01]  /*27d0*/  IMAD R144, R3, 0x1800, R178 ;  /* 0x0000180003907824 */ /* 0x000fe200078e02b2 */
[----:B------:R-:W-:Y:S01]  /*27e0*/  LOP3.LUT R3, R4, R175, RZ, 0x3c, !PT ;  /* 0x000000af04037212 */ /* 0x000fe200078e3cff */
[C---:B------:R-:W-:Y:S01]  /*27f0*/  IMAD R145, R7.reuse, 0x1800, R176 ;  /* 0x0000180007917824 */ /* 0x040fe200078e02b0 */
[----:B------:R-:W-:Y:S01]  /*2800*/  LOP3.LUT R4, R174, 0x38, R12, 0xf8, !PT ;  /* 0x00000038ae047812 */ /* 0x000fe200078ef80c */
[----:B------:R-:W-:Y:S01]  /*2810*/  IMAD R142, R7, 0x1800, R178 ;  /* 0x00001800078e7824 */ /* 0x000fe200078e02b2 */
[----:B------:R-:W-:Y:S01]  /*2820*/  LOP3.LUT R9, R173, 0x38, R14, 0xf8, !PT ;  /* 0x00000038ad097812 */ /* 0x000fe200078ef80e */
[----:B------:R-:W-:Y:S01]  /*2830*/  IMAD.IADD R146, R146, 0x1, R3 ;  /* 0x0000000192927824 */ /* 0x000fe200078e0203 */
[----:B------:R-:W-:-:S02]  /*2840*/  SHF.R.S32.HI R3, RZ, 0x6, R8 ;  /* 0x00000006ff037819 */ /* 0x000fc40000011408 */
[-C--:B------:R-:W-:Y:S02]  /*2850*/  LOP3.LUT R4, R4, R175.reuse, RZ, 0x3c, !PT ;  /* 0x000000af04047212 */ /* 0x080fe400078e3cff */
[----:B------:R-:W-:Y:S01]  /*2860*/  LOP3.LUT R6, R174, 0x38, R5, 0xf8, !PT ;  /* 0x00000038ae067812 */ /* 0x000fe200078ef805 */
[----:B------:R-:W-:Y:S01]  /*2870*/  IMAD R143, R3, 0x1800, R176 ;  /* 0x00001800038f7824 */ /* 0x000fe200078e02b0 */
[----:B------:R-:W-:Y:S01]  /*2880*/  LOP3.LUT R9, R9, R222, RZ, 0x3c, !PT ;  /* 0x000000de09097212 */ /* 0x000fe200078e3cff */
[----:B------:R-:W-:Y:S01]  /*2890*/  IMAD R141, R3, 0x1800, R178 ;  /* 0x00001800038d7824 */ /* 0x000fe200078e02b2 */
[----:B------:R-:W-:Y:S01]  /*28a0*/  SHF.R.S32.HI R3, RZ, 0x1f, R147 ;  /* 0x0000001fff037819 */ /* 0x000fe20000011493 */
[----:B------:R-:W-:Y:S01]  /*28b0*/  IMAD.IADD R143, R143, 0x1, R4 ;  /* 0x000000018f8f7824 */ /* 0x000fe200078e0204 */
[----:B------:R-:W-:Y:S01]  /*28c0*/  LOP3.LUT R6, R6, R175, RZ, 0x3c, !PT ;  /* 0x000000af06067212 */ /* 0x000fe200078e3cff */
[----:B------:R-:W-:Y:S01]  /*28d0*/  IMAD.IADD R144, R144, 0x1, R9 ;  /* 0x0000000190907824 */ /* 0x000fe200078e0209 */
[----:B------:R-:W-:Y:S01]  /*28e0*/  LOP3.LUT R9, R173, 0x38, R5, 0xf8, !PT ;  /* 0x00000038ad097812 */ /* 0x000fe200078ef805 */
[----:B------:R-:W-:Y:S01]  /*28f0*/  IMAD R4, R3, R96, RZ ;  /* 0x0000006003047224 */ /* 0x000fe200078e02ff */
[----:B------:R-:W-:Y:S01]  /*2900*/  SHF.R.S32.HI R116, RZ, 0x3, R14 ;  /* 0x00000003ff747819 */ /* 0x000fe2000001140e */
[----:B------:R-:W-:Y:S01]  /*2910*/  IMAD.IADD R145, R145, 0x1, R6 ;  /* 0x0000000191917824 */ /* 0x000fe200078e0206 */
[-C--:B------:R-:W-:Y:S01]  /*2920*/  LOP3.LUT R9, R9, R222.reuse, RZ, 0x3c, !PT ;  /* 0x000000de09097212 */ /* 0x080fe200078e3cff */
[----:B------:R-:W-:Y:S01]  /*2930*/  IMAD R7, R147, R97, R4 ;  /* 0x0000006193077224 */ /* 0x000fe200078e0204 */
[----:B------:R-:W-:Y:S01]  /*2940*/  LOP3.LUT R6, R13, R222, RZ, 0x3c, !PT ;  /* 0x000000de0d067212 */ /* 0x000fe200078e3cff */
[----:B------:R-:W-:Y:S01]  /*2950*/  IMAD R4, R3, R102, RZ ;  /* 0x0000006603047224 */ /* 0x000fe200078e02ff */
[----:B------:R-:W-:Y:S01]  /*2960*/  LOP3.LUT R14, R14, 0xfffffff8, RZ, 0xc0, !PT ;  /* 0xfffffff80e0e7812 */ /* 0x000fe200078ec0ff */
[----:B------:R-:W-:Y:S01]  /*2970*/  IMAD R3, R103, 0x60, RZ ;  /* 0x0000006067037824 */ /* 0x000fe200078e02ff */
[----:B------:R-:W-:Y:S01]  /*2980*/  LOP3.LUT R13, R5, 0xfffffff8, RZ, 0xc0, !PT ;  /* 0xfffffff8050d7812 */ /* 0x000fe200078ec0ff */
[----:B------:R-:W-:Y:S01]  /*2990*/  IMAD R15, R147, R103, R4 ;  /* 0x00000067930f7224 */ /* 0x000fe200078e0204 */
[----:B------:R-:W-:Y:S01]  /*29a0*/  LOP3.LUT R4, R174, 0x18, R18, 0xf8, !PT ;  /* 0x00000018ae047812 */ /* 0x000fe200078ef812 */
[----:B------:R-:W-:Y:S01]  /*29b0*/  IMAD.WIDE.U32 R96, R96, 0x60, RZ ;  /* 0x0000006060607825 */ /* 0x000fe200078e00ff */
[----:B------:R-:W-:-:S02]  /*29c0*/  LOP3.LUT R12, R12, 0xfffffff8, RZ, 0xc0, !PT ;  /* 0xfffffff80c0c7812 */ /* 0x000fc400078ec0ff */
[----:B------:R-:W-:Y:S01]  /*29d0*/  LOP3.LUT R25, R4, R175, RZ, 0x3c, !PT ;  /* 0x000000af04197212 */ /* 0x000fe200078e3cff */
[----:B------:R-:W-:Y:S01]  /*29e0*/  IMAD.WIDE.U32 R102, R102, 0x60, RZ ;  /* 0x0000006066667825 */ /* 0x000fe200078e00ff */
[----:B------:R-:W-:Y:S02]  /*29f0*/  SHF.R.S32.HI R113, RZ, 0x3, R5 ;  /* 0x00000003ff717819 */ /* 0x000fe40000011405 */
[----:B------:R-:W-:Y:S01]  /*2a00*/  SHF.R.S32.HI R111, RZ, 0x1f, R14 ;  /* 0x0000001fff6f7819 */ /* 0x000fe2000001140e */
[----:B------:R-:W-:Y:S01]  /*2a10*/  IMAD.IADD R25, R176, 0x1, R25 ;  /* 0x00000001b0197824 */ /* 0x000fe200078e0219 */
[----:B------:R-:W-:Y:S01]  /*2a20*/  SHF.R.S32.HI R110, RZ, 0x1f, R13 ;  /* 0x0000001fff6e7819 */ /* 0x000fe2000001140d */
[----:B------:R-:W-:Y:S01]  /*2a30*/  IMAD.IADD R142, R142, 0x1, R9 ;  /* 0x000000018e8e7824 */ /* 0x000fe200078e0209 */
[----:B------:R-:W-:Y:S01]  /*2a40*/  SHF.R.S32.HI R109, RZ, 0x1f, R12 ;  /* 0x0000001fff6d7819 */ /* 0x000fe2000001140c */
[----:B------:R-:W-:Y:S01]  /*2a50*/  IMAD.IADD R141, R141, 0x1, R6 ;  /* 0x000000018d8d7824 */ /* 0x000fe200078e0206 */
[C---:B------:R-:W-:Y:S01]  /*2a60*/  LOP3.LUT R9, R0.reuse, 0x4, RZ, 0xc0, !PT ;  /* 0x0000000400097812 */ /* 0x040fe200078ec0ff */
[----:B------:R-:W-:Y:S01]  /*2a70*/  IMAD.IADD R21, R93, 0x1, R7 ;  /* 0x000000015d157824 */ /* 0x000fe200078e0207 */
[C---:B------:R-:W-:Y:S01]  /*2a80*/  LOP3.LUT R8, R0.reuse, 0x8, RZ, 0xc0, !PT ;  /* 0x0000000800087812 */ /* 0x040fe200078ec0ff */
[----:B0-----:R-:W-:Y:S01]  /*2a90*/  IMAD.IADD R20, R7, 0x1, R95 ;  /* 0x0000000107147824 */ /* 0x001fe200078e025f */
[C---:B------:R-:W-:Y:S01]  /*2aa0*/  LOP3.LUT R7, R0.reuse, 0x10, RZ, 0xc0, !PT ;  /* 0x0000001000077812 */ /* 0x040fe200078ec0ff */
[----:B------:R-:W-:Y:S01]  /*2ab0*/  IMAD.IADD R104, R99, 0x1, R15 ;  /* 0x0000000163687824 */ /* 0x000fe200078e020f */
[----:B------:R-:W-:Y:S01]  /*2ac0*/  LOP3.LUT R6, R0, 0x20, RZ, 0xc0, !PT ;  /* 0x0000002000067812 */ /* 0x000fe200078ec0ff */
[----:B------:R-:W-:-:S02]  /*2ad0*/  IMAD.IADD R133, R97, 0x1, R133 ;  /* 0x0000000161857824 */ /* 0x000fc400078e0285 */
[----:B------:R-:W-:Y:S02]  /*2ae0*/  IMAD.IADD R132, R103, 0x1, R3 ;  /* 0x0000000167847824 */ /* 0x000fe400078e0203 */
[----:B------:R-:W-:Y:S02]  /*2af0*/  IMAD.IADD R140, R128, 0x1, R25 ;  /* 0x00000001808c7824 */ /* 0x000fe400078e0219 */
[----:B------:R-:W-:Y:S02]  /*2b00*/  IMAD.IADD R15, R15, 0x1, R101 ;  /* 0x000000010f0f7824 */ /* 0x000fe400078e0265 */
[----:B------:R-:W-:-:S07]  /*2b10*/  IMAD.IADD R5, R89, 0x1, R29 ;  /* 0x0000000159057824 */ /* 0x000fce00078e021d */
.L_x_1774:
        /* <DEDUP_REMOVED lines=11> */
[-C--:B------:R-:W-:Y:S01]  /*2bd0*/  IADD3 R0, P3, P4, R27, R126.reuse, R139 ;  /* 0x0000007e1b007210 */ /* 0x080fe20007c7e08b */
[----:B------:R-:W-:Y:S01]  /*2be0*/  IMAD R39, R39, 0x2, R118 ;  /* 0x0000000227277824 */ /* 0x000fe200078e0276 */
[----:B------:R-:W-:Y:S01]  /*2bf0*/  IADD3 R3, P5, R27, R126, RZ ;  /* 0x0000007e1b037210 */ /* 0x000fe20007fbe0ff */
[----:B------:R-:W-:-:S04]  /*2c00*/  IMAD.IADD R80, R127, 0x1, R29 ;  /* 0x000000017f507824 */ /* 0x000fc800078e021d */
[----:B------:R-:W-:Y:S01]  /*2c10*/  IMAD.X R4, R80, 0x1, R26, P5 ;  /* 0x0000000150047824 */ /* 0x000fe200028e061a */
[----:B------:R-:W-:Y:S02]  /*2c20*/  IADD3.X R2, R26, R80, R138, P3, P4 ;  /* 0x000000501a027210 */ /* 0x000fe40001fe848a */
[----:B------:R-:W-:Y:S02]  /*2c30*/  ISETP.GT.AND P3, PT, R31, R123, PT ;  /* 0x0000007b1f00720c */ /* 0x000fe40003f64270 */
[CC--:B0-----:R-:W-:Y:S02]  /*2c40*/  LEA R40, P2, R3.reuse, R114.reuse, 0x1 ;  /* 0x0000007203287211 */ /* 0x0c1fe400078408ff */
[----:B------:R-:W-:Y:S02]  /*2c50*/  LEA R36, P5, R0, R114, 0x1 ;  /* 0x0000007200247211 */ /* 0x000fe400078a08ff */
[----:B------:R-:W-:Y:S01]  /*2c60*/  LEA.HI.X R41, R3, R115, R4, 0x1, P2 ;  /* 0x0000007303297211 */ /* 0x000fe200010f0c04 */
[----:B------:R-:W-:Y:S01]  /*2c70*/  IMAD R3, R17, 0x4800, R140 ;  /* 0x0000480011037824 */ /* 0x000fe200078e028c */
[----:B-1----:R-:W-:-:S02]  /*2c80*/  ISETP.GE.AND P2, PT, R119, 0x1, PT ;  /* 0x000000017700780c */ /* 0x002fc40003f46270 */
[----:B------:R-:W-:Y:S01]  /*2c90*/  LEA.HI.X R37, R0, R115, R2, 0x1, P5 ;  /* 0x0000007300257211 */ /* 0x000fe200028f0c02 */
[----:B------:R-:W-:Y:S02]  /*2ca0*/  IMAD R38, R3, 0x2, R118 ;  /* 0x0000000203267824 */ /* 0x000fe400078e0276 */
[----:B------:R-:W-:Y:S01]  /*2cb0*/  IMAD.MOV.U32 R2, RZ, RZ, R31 ;  /* 0x000000ffff027224 */ /* 0x000fe200078e001f */
[----:B--2---:R-:W-:-:S04]  /*2cc0*/  LOP3.LUT R30, R30, 0xfffffffd, RZ, 0xc0, !PT ;  /* 0xfffffffd1e1e7812 */ /* 0x004fc800078ec0ff */
[----:B------:R-:W-:-:S05]  /*2cd0*/  @P3 LOP3.LUT R30, R30, 0x2, RZ, 0xfc, !PT ;  /* 0x000000021e1e3812 */ /* 0x000fca00078efcff */
[----:B------:R0:W-:Y:S01]  /*2ce0*/  STL [R1+0x4], R30 ;  /* 0x0000041e01007387 */ /* 0x0001e20000100800 */
[----:B------:R-:W-:Y:S05]  /*2cf0*/  @!P2 BRA `(.L_x_1676) ;  /* 0x0000007400eca947 */ /* 0x000fea0003800000 */
[----:B------:R-:W-:Y:S01]  /*2d00*/  ULDC.U8 UR4, c[0x0][0x410] ;  /* 0x0001040000047ab9 */ /* 0x000fe20000000000 */
[-C--:B------:R-:W-:Y:S01]  /*2d10*/  IMAD R3, R132, R31.reuse, RZ ;  /* 0x0000001f84037224 */ /* 0x080fe200078e02ff */
[----:B------:R-:W-:Y:S01]  /*2d20*/  ISETP.NE.AND P2, PT, RZ, UR4, PT ;  /* 0x00000004ff007c0c */ /* 0x000fe2000bf45270 */
[-C--:B------:R-:W-:Y:S02]  /*2d30*/  IMAD R29, R133, R31.reuse, RZ ;  /* 0x0000001f851d7224 */ /* 0x080fe400078e02ff */
        /* <DEDUP_REMOVED lines=38> */
[----:B------:R-:W-:Y:S01]  /*2fa0*/  CS2R R114, SRZ ;  /* 0x0000000000727805 */ /* 0x000fe2000001ff00 */
[----:B------:R-:W-:Y:S01]  /*2fb0*/  ULDC.64 UR8, c[0x0][0x208] ;  /* 0x0000820000087ab9 */ /* 0x000fe20000000a00 */
        /* <DEDUP_REMOVED lines=26> */
.L_x_1679:
[----:B------:R-:W-:Y:S05]  /*3160*/  BSYNC B1 ;  /* 0x0000000000017941 */ /* 0x000fea0003800000 */
.L_x_1678:
        /* <DEDUP_REMOVED lines=22> */
[----:B------:R-:W-:Y:S01]  /*32d0*/  IADD3 R76, P2, P5, R92, R76, R106 ;  /* 0x0000004c5c4c7210 */ /* 0x000fe20007d5e06a */
[----:B------:R-:W-:-:S03]  /*32e0*/  ULDC.64 UR8, c[0x0][0x208] ;  /* 0x0000820000087ab9 */ /* 0x000fc60000000a00 */
        /* <DEDUP_REMOVED lines=33> */
.L_x_1681:
[----:B------:R-:W-:Y:S05]  /*3500*/  BSYNC B1 ;  /* 0x0000000000017941 */ /* 0x000fea0003800000 */
.L_x_1680:
        /* <DEDUP_REMOVED lines=57> */
[----:B------:R-:W-:Y:S01]  /*38a0*/  ULOP3.LUT UR4, UR60, 0x1, URZ, 0xfc, !UPT ;  /* 0x000000013c047892 */ /* 0x000fe2000f8efc3f */
        /* <DEDUP_REMOVED lines=41> */
.L_x_1682:
[----:B------:R-:W-:Y:S01]  /*3b40*/  IMAD R3, R17, 0x8, R16 ;  /* 0x0000000811037824 */ /* 0x000fe200078e0210 */
[----:B------:R-:W-:Y:S01]  /*3b50*/  SHF.L.U32 R0, R167, 0x1f, RZ ;  /* 0x0000001fa7007819 */ /* 0x000fe200000006ff */
[----:B------:R-:W-:Y:S03]  /*3b60*/  BSSY B1, `(.L_x_1683) ;  /* 0x0000003000017945 */ /* 0x000fe60003800000 */
[----:B------:R-:W1:Y:S02]  /*3b70*/  SYNCS.PHASECHK.TRANS64.TRYWAIT P5, [R3+URZ+0x2a890], R0 ;  /* 0x02a89000030075a7 */ /* 0x000e6400080a017f */
[----:B-1----:R-:W-:Y:S05]  /*3b80*/  @!P5 BRA `(.L_x_1684) ;  /* 0x000002580004d947 */ /* 0x002fea0003800000 */
.L_x_2125:
[----:B------:R-:W-:Y:S05]  /*3b90*/  BSYNC B1 ;  /* 0x0000000000017941 */ /* 0x000fea0003800000 */
.L_x_1683:
        /* <DEDUP_REMOVED lines=9> */
[----:B------:R-:W-:Y:S01]  /*3c30*/  SHF.R.U64 R126, R126, 0x10, R127 ;  /* 0x000000107e7e7819 */ /* 0x000fe2000000127f */
[C---:B--2---:R-:W-:Y:S01]  /*3c40*/  IMAD.U32 R203, R29.reuse, 0x10000, RZ ;  /* 0x000100001dcb7824 */ /* 0x044fe200078e00ff */
        /* <DEDUP_REMOVED lines=10> */
[-C--:B------:R-:W-:Y:S01]  /*3cf0*/  FMUL.FTZ R210, R209, R126.reuse ;  /* 0x0000007ed1d27220 */ /* 0x080fe20000410000 */
[----:B------:R-:W-:Y:S01]  /*3d00*/  PRMT R29, R77, 0x5432, R208 ;  /* 0x000054324d1d7816 */ /* 0x000fe200000000d0 */
[-C--:B------:R-:W-:Y:S01]  /*3d10*/  FMUL.FTZ R209, R209, R159.reuse ;  /* 0x0000009fd1d17220 */ /* 0x080fe20000410000 */
[----:B------:R-:W-:Y:S01]  /*3d20*/  PRMT R127, R211, 0x5410, R127 ;  /* 0x00005410d37f7816 */ /* 0x000fe2000000007f */
[C---:B------:R-:W-:Y:S01]  /*3d30*/  FFMA.FTZ R159, R203.reuse, R159, -R210 ;  /* 0x0000009fcb9f7223 */ /* 0x040fe200000108d2 */
[C---:B------:R-:W-:Y:S01]  /*3d40*/  LOP3.LUT R208, R30.reuse, 0xffff0000, RZ, 0xc0, !PT ;  /* 0xffff00001ed07812 */ /* 0x040fe200078ec0ff */
[----:B------:R-:W-:Y:S01]  /*3d50*/  FFMA.FTZ R126, R203, R126, R209 ;  /* 0x0000007ecb7e7223 */ /* 0x000fe200000100d1 */
        /* <DEDUP_REMOVED lines=26> */
.L_x_1690:
[----:B------:R-:W-:Y:S05]  /*3f00*/  BSYNC B3 ;  /* 0x0000000000037941 */ /* 0x000fea0003800000 */
.L_x_1689:
[----:B------:R-:W-:Y:S02]  /*3f10*/  ULDC.64 UR4, c[0x0][0x208] ;  /* 0x0000820000047ab9 */ /* 0x000fe40000000a00 */
[----:B--2---:R2:W-:Y:S03]  /*3f20*/  STG.E.128 desc[UR4][R40.64], R28 ;  /* 0x0000001c28007986 */ /* 0x0045e6000c101d04 */
.L_x_1688:
[----:B------:R-:W-:Y:S05]  /*3f30*/  BSYNC B2 ;  /* 0x0000000000027941 */ /* 0x000fea0003800000 */
.L_x_1687:
        /* <DEDUP_REMOVED lines=52> */
.L_x_1694:
[----:B------:R-:W-:Y:S05]  /*4280*/  BSYNC B3 ;  /* 0x0000000000037941 */ /* 0x000fea0003800000 */
.L_x_1693:
[----:B------:R-:W-:Y:S02]  /*4290*/  ULDC.64 UR4, c[0x0][0x208] ;  /* 0x0000820000047ab9 */ /* 0x000fe40000000a00 */
[----:B--2---:R3:W-:Y:S03]  /*42a0*/  STG.E.128 desc[UR4][R40.64+0x40], R28 ;  /* 0x0000401c28007986 */ /* 0x0047e6000c101d04 */
.L_x_1692:
[----:B------:R-:W-:Y:S05]  /*42b0*/  BSYNC B2 ;  /* 0x0000000000027941 */ /* 0x000fea0003800000 */
.L_x_1691:
        /* <DEDUP_REMOVED lines=52> */
.L_x_1698:
[----:B------:R-:W-:Y:S05]  /*4600*/  BSYNC B3 ;  /* 0x0000000000037941 */ /* 0x000fea0003800000 */
.L_x_1697:
[----:B------:R-:W-:Y:S02]  /*4610*/  ULDC.64 UR4, c[0x0][0x208] ;  /* 0x0000820000047ab9 */ /* 0x000fe40000000a00 */
[----:B--2---:R4:W-:Y:S03]  /*4620*/  STG.E.128 desc[UR4][R40.64+0x80], R28 ;  /* 0x0000801c28007986 */ /* 0x0049e6000c101d04 */
.L_x_1696:
[----:B------:R-:W-:Y:S05]  /*4630*/  BSYNC B2 ;  /* 0x0000000000027941 */ /* 0x000fea0003800000 */
.L_x_1695:
        /* <DEDUP_REMOVED lines=52> */
.L_x_1702:
[----:B------:R-:W-:Y:S05]  /*4980*/  BSYNC B3 ;  /* 0x0000000000037941 */ /* 0x000fea0003800000 */
.L_x_1701:
[----:B------:R-:W-:Y:S02]  /*4990*/  ULDC.64 UR4, c[0x0][0x208] ;  /* 0x0000820000047ab9 */ /* 0x000fe40000000a00 */
[----:B--2---:R0:W-:Y:S03]  /*49a0*/  STG.E.128 desc[UR4][R40.64+0xc0], R28 ;  /* 0x0000c01c28007986 */ /* 0x0041e6000c101d04 */
.L_x_1700:
[----:B------:R-:W-:Y:S05]  /*49b0*/  BSYNC B2 ;  /* 0x0000000000027941 */ /* 0x000fea0003800000 */
.L_x_1699:
[----:B------:R-:W-:Y:S01]  /*49c0*/  ISETP.NE.AND P3, PT, R7, RZ, PT ;  /* 0x000000ff0700720c */ /* 0x000fe20003f65270 */
[----:B------:R-:W-:-:S12]  /*49d0*/  BSSY B2, `(.L_x_1703) ;  /* 0x0000037000027945 */ /* 0x000fd80003800000 */
[----:B------:R-:W-:Y:S05]  /*49e0*/  @!P3 BRA `(.L_x_1704) ;  /* 0x0000000000d4b947 */ /* 0x000fea0003800000 */
[----:B0-234-:R0:W2:Y:S01]  /*49f0*/  LDS.128 R28, [R39+0x6000] ;  /* 0x00600000271c7984 */ /* 0x01d0a20000000c00 */
[----:B------:R-:W-:Y:S01]  /*4a00*/  ISETP.GE.AND P3, PT, R168, R119, PT ;  /* 0x00000077a800720c */ /* 0x000fe20003f66270 */
[----:B------:R-:W-:-:S12]  /*4a10*/  BSSY B3, `(.L_x_1705) ;  /* 0x0000030000037945 */ /* 0x000fd80003800000 */
[----:B0-----:R-:W-:Y:S05]  /*4a20*/  @P3 BRA `(.L_x_1706) ;  /* 0x0000000000b83947 */ /* 0x001fea0003800000 */
[--C-:B------:R-:W-:Y:S02]  /*4a30*/  SHF.R.U64 R68, R68, 0x10, R69.reuse ;  /* 0x0000001044447819 */ /* 0x100fe40000001245 */
[----:B------:R-:W-:Y:S02]  /*4a40*/  SHF.R.U32.HI R69, RZ, 0x10, R69 ;  /* 0x00000010ff457819 */ /* 0x000fe40000011645 */
[--C-:B------:R-:W-:Y:S02]  /*4a50*/  SHF.R.U32.HI R71, RZ, 0x10, R67.reuse ;  /* 0x00000010ff477819 */ /* 0x100fe40000011643 */
[----:B------:R-:W-:Y:S01]  /*4a60*/  SHF.R.U64 R70, R66, 0x10, R67 ;  /* 0x0000001042467819 */ /* 0x000fe20000001243 */
[----:B--2---:R-:W-:Y:S01]  /*4a70*/  IMAD.U32 R66, R30, 0x10000, RZ ;  /* 0x000100001e427824 */ /* 0x004fe200078e00ff */
[----:B------:R-:W-:Y:S02]  /*4a80*/  PRMT R230, R230, 0x5410, R69 ;  /* 0x00005410e6e67816 */ /* 0x000fe40000000045 */
[----:B------:R-:W-:-:S02]  /*4a90*/  PRMT R232, R232, 0x5410, R71 ;  /* 0x00005410e8e87816 */ /* 0x000fc40000000047 */
[----:B------:R-:W-:Y:S01]  /*4aa0*/  PRMT R231, R231, 0x5410, R68 ;  /* 0x00005410e7e77816 */ /* 0x000fe20000000044 */
[----:B------:R-:W-:Y:S01]  /*4ab0*/  IMAD.U32 R68, R230, 0x10000, RZ ;  /* 0x00010000e6447824 */ /* 0x000fe200078e00ff */
[----:B------:R-:W-:Y:S01]  /*4ac0*/  LOP3.LUT R67, R30, 0xffff0000, RZ, 0xc0, !PT ;  /* 0xffff00001e437812 */ /* 0x000fe200078ec0ff */
[----:B------:R-:W-:Y:S01]  /*4ad0*/  IMAD.U32 R71, R232, 0x10000, RZ ;  /* 0x00010000e8477824 */ /* 0x000fe200078e00ff */
[----:B------:R-:W-:Y:S01]  /*4ae0*/  PRMT R233, R233, 0x5410, R70 ;  /* 0x00005410e9e97816 */ /* 0x000fe20000000046 */
[C---:B------:R-:W-:Y:S01]  /*4af0*/  IMAD.U32 R70, R29.reuse, 0x10000, RZ ;  /* 0x000100001d467824 */ /* 0x040fe200078e00ff */
[----:B------:R-:W-:Y:S01]  /*4b00*/  LOP3.LUT R69, R29, 0xffff0000, RZ, 0xc0, !PT ;  /* 0xffff00001d457812 */ /* 0x000fe200078ec0ff */
[----:B------:R-:W-:Y:S01]  /*4b10*/  FMUL.FTZ R81, R67, R68 ;  /* 0x0000004443517220 */ /* 0x000fe20000410000 */
[----:B------:R-:W-:Y:S01]  /*4b20*/  LOP3.LUT R73, R231, 0xffff0000, RZ, 0xc0, !PT ;  /* 0xffff0000e7497812 */ /* 0x000fe200078ec0ff */
[----:B------:R-:W-:Y:S01]  /*4b30*/  IMAD.U32 R29, R28, 0x10000, RZ ;  /* 0x000100001c1d7824 */ /* 0x000fe200078e00ff */
        /* <DEDUP_REMOVED lines=8> */
[----:B------:R-:W-:Y:S01]  /*4bc0*/  LOP3.LUT R28, R28, 0xffff0000, RZ, 0xc0, !PT ;  /* 0xffff00001c1c7812 */ /* 0x000fe200078ec0ff */
[----:B------:R-:W-:Y:S01]  /*4bd0*/  FFMA.FTZ R71, R66, R71, -R81 ;  /* 0x0000004742477223 */ /* 0x000fe20000010851 */
[----:B------:R-:W-:-:S02]  /*4be0*/  IMAD.U32 R233, R233, 0x10000, RZ ;  /* 0x00010000e9e97824 */ /* 0x000fc400078e00ff */
        /* <DEDUP_REMOVED lines=8> */
[C---:B------:R-:W-:Y:S01]  /*4c70*/  FFMA.FTZ R30, R29.reuse, R233, -R30 ;  /* 0x000000e91d1e7223 */ /* 0x040fe2000001081e */
        /* <DEDUP_REMOVED lines=9> */
.L_x_1706:
[----:B------:R-:W-:Y:S05]  /*4d10*/  BSYNC B3 ;  /* 0x0000000000037941 */ /* 0x000fea0003800000 */
.L_x_1705:
[----:B------:R-:W-:Y:S02]  /*4d20*/  ULDC.64 UR4, c[0x0][0x208] ;  /* 0x0000820000047ab9 */ /* 0x000fe40000000a00 */
[----:B--2---:R0:W-:Y:S03]  /*4d30*/  STG.E.128 desc[UR4][R40.64+0x100], R28 ;  /* 0x0001001c28007986 */ /* 0x0041e6000c101d04 */
.L_x_1704:
[----:B------:R-:W-:Y:S05]  /*4d40*/  BSYNC B2 ;  /* 0x0000000000027941 */ /* 0x000fea0003800000 */
.L_x_1703:
        /* <DEDUP_REMOVED lines=10> */
[----:B------:R-:W-:Y:S02]  /*4df0*/  SHF.R.U32.HI R69, RZ, 0x10, R63 ;  /* 0x00000010ff457819 */ /* 0x000fe4000001163f */
[----:B------:R-:W-:Y:S02]  /*4e00*/  PRMT R179, R179, 0x5410, R66 ;  /* 0x00005410b3b37816 */ /* 0x000fe40000000042 */
[----:B------:R-:W-:-:S02]  /*4e10*/  PRMT R200, R200, 0x5410, R67 ;  /* 0x00005410c8c87816 */ /* 0x000fc40000000043 */
[----:B------:R-:W-:Y:S01]  /*4e20*/  PRMT R212, R212, 0x5410, R65 ;  /* 0x00005410d4d47816 */ /* 0x000fe20000000041 */
[C---:B------:R-:W-:Y:S01]  /*4e30*/  IMAD.U32 R65, R29.reuse, 0x10000, RZ ;  /* 0x000100001d417824 */ /* 0x040fe200078e00ff */
[----:B------:R-:W-:Y:S02]  /*4e40*/  PRMT R198, R198, 0x5410, R69 ;  /* 0x00005410c6c67816 */ /* 0x000fe40000000045 */
[----:B------:R-:W-:Y:S01]  /*4e50*/  LOP3.LUT R63, R30, 0xffff0000, RZ, 0xc0, !PT ;  /* 0xffff00001e3f7812 */ /* 0x000fe200078ec0ff */
[----:B------:R-:W-:Y:S01]  /*4e60*/  IMAD.U32 R69, R212, 0x10000, RZ ;  /* 0x00010000d4457824 */ /* 0x000fe200078e00ff */
[----:B------:R-:W-:Y:S01]  /*4e70*/  LOP3.LUT R64, R29, 0xffff0000, RZ, 0xc0, !PT ;  /* 0xffff00001d407812 */ /* 0x000fe200078ec0ff */
[----:B------:R-:W-:Y:S01]  /*4e80*/  IMAD.U32 R67, R198, 0x10000, RZ ;  /* 0x00010000c6437824 */ /* 0x000fe200078e00ff */
[----:B------:R-:W-:Y:S01]  /*4e90*/  LOP3.LUT R68, R200, 0xffff0000, RZ, 0xc0, !PT ;  /* 0xffff0000c8447812 */ /* 0x000fe200078ec0ff */
[----:B------:R-:W-:Y:S01]  /*4ea0*/  FMUL.FTZ R73, R63, R69 ;  /* 0x000000453f497220 */ /* 0x000fe20000410000 */
[----:B------:R-:W-:Y:S01]  /*4eb0*/  LOP3.LUT R66, R179, 0xffff0000, RZ, 0xc0, !PT ;  /* 0xffff0000b3427812 */ /* 0x000fe200078ec0ff */
[----:B------:R-:W-:Y:S01]  /*4ec0*/  FMUL.FTZ R63, R63, R67 ;  /* 0x000000433f3f7220 */ /* 0x000fe20000410000 */
[----:B------:R-:W-:Y:S01]  /*4ed0*/  LOP3.LUT R30, R31, 0xffff0000, RZ, 0xc0, !PT ;  /* 0xffff00001f1e7812 */ /* 0x000fe200078ec0ff */
[----:B------:R-:W-:Y:S01]  /*4ee0*/  FMUL.FTZ R70, R64, R68 ;  /* 0x0000004440467220 */ /* 0x000fe20000410000 */
[----:B------:R-:W-:Y:S01]  /*4ef0*/  LOP3.LUT R212, R212, 0xffff0000, RZ, 0xc0, !PT ;  /* 0xffff0000d4d47812 */ /* 0x000fe200078ec0ff */
[----:B------:R-:W-:Y:S01]  /*4f00*/  FMUL.FTZ R71, R64, R66 ;  /* 0x0000004240477220 */ /* 0x000fe20000410000 */
[----:B------:R-:W-:Y:S01]  /*4f10*/  LOP3.LUT R198, R198, 0xffff0000, RZ, 0xc0, !PT ;  /* 0xffff0000c6c67812 */ /* 0x000fe200078ec0ff */
[----:B------:R-:W-:Y:S01]  /*4f20*/  IMAD.U32 R200, R200, 0x10000, RZ ;  /* 0x00010000c8c87824 */ /* 0x000fe200078e00ff */
[----:B------:R-:W-:Y:S01]  /*4f30*/  LOP3.LUT R64, R28, 0xffff0000, RZ, 0xc0, !PT ;  /* 0xffff00001c407812 */ /* 0x000fe200078ec0ff */
[----:B------:R-:W-:-:S02]  /*4f40*/  IMAD.U32 R179, R179, 0x10000, RZ ;  /* 0x00010000b3b37824 */ /* 0x000fc400078e00ff */
[C---:B------:R-:W-:Y:S01]  /*4f50*/  FFMA.FTZ R71, R65.reuse, R68, R71 ;  /* 0x0000004441477223 */ /* 0x040fe20000010047 */
[----:B------:R-:W-:Y:S02]  /*4f60*/  IMAD.U32 R29, R28, 0x10000, RZ ;  /* 0x000100001c1d7824 */ /* 0x000fe400078e00ff */
[----:B------:R-:W-:Y:S01]  /*4f70*/  FFMA.FTZ R28, R65, R66, -R70 ;  /* 0x00000042411c7223 */ /* 0x000fe20000010846 */
[C---:B------:R-:W-:Y:S01]  /*4f80*/  FFMA.FTZ R73, R62.reuse, R67, -R73 ;  /* 0x000000433e497223 */ /* 0x040fe20000010849 */
[----:B------:R-:W-:Y:S01]  /*4f90*/  FFMA.FTZ R62, R62, R69, R63 ;  /* 0x000000453e3e7223 */ /* 0x000fe2000001003f */
[C---:B------:R-:W-:Y:S01]  /*4fa0*/  FMUL.FTZ R66, R30.reuse, R212 ;  /* 0x000000d41e427220 */ /* 0x040fe20000410000 */
[----:B------:R-:W-:Y:S01]  /*4fb0*/  FMUL.FTZ R65, R30, R198 ;  /* 0x000000c61e417220 */ /* 0x000fe20000410000 */
[CC--:B------:R-:W-:Y:S01]  /*4fc0*/  FMUL.FTZ R30, R64.reuse, R200.reuse ;  /* 0x000000c8401e7220 */ /* 0x0c0fe20000410000 */
[----:B------:R-:W-:Y:S01]  /*4fd0*/  FMUL.FTZ R63, R64, R179 ;  /* 0x000000b3403f7220 */ /* 0x000fe20000410000 */
        /* <DEDUP_REMOVED lines=10> */
.L_x_1708:
[----:B------:R-:W-:Y:S05]  /*5080*/  BSYNC B2 ;  /* 0x0000000000027941 */ /* 0x000fea0003800000 */
.L_x_1707:
[----:B------:R-:W-:Y:S02]  /*5090*/  ULDC.64 UR4, c[0x0][0x208] ;  /* 0x0000820000047ab9 */ /* 0x000fe40000000a00 */
[----:B--2---:R0:W-:Y:S03]  /*50a0*/  STG.E.128 desc[UR4][R40.64+0x140], R28 ;  /* 0x0001401c28007986 */ /* 0x0041e6000c101d04 */
.L_x_1686:
[----:B------:R-:W-:Y:S05]  /*50b0*/  BSYNC B1 ;  /* 0x0000000000017941 */ /* 0x000fea0003800000 */
.L_x_1685:
        /* <DEDUP_REMOVED lines=8> */
[----:B------:R-:W-:Y:S02]  /*5140*/  SHF.R.U64 R62, R60, 0x10, R61 ;  /* 0x000000103c3e7819 */ /* 0x000fe4000000123d */
[--C-:B------:R-:W-:Y:S01]  /*5150*/  SHF.R.U64 R66, R58, 0x10, R59.reuse ;  /* 0x000000103a427819 */ /* 0x100fe2000000123b */
[----:B--2---:R-:W-:Y:S01]  /*5160*/  IMAD.U32 R58, R30, 0x10000, RZ ;  /* 0x000100001e3a7824 */ /* 0x004fe200078e00ff */
        /* <DEDUP_REMOVED lines=16> */
[C---:B------:R-:W-:Y:S01]  /*5270*/  FMUL.FTZ R64, R41.reuse, R62 ;  /* 0x0000003e29407220 */ /* 0x040fe20000410000 */
[C---:B------:R-:W-:Y:S02]  /*5280*/  IMAD.U32 R29, R28.reuse, 0x10000, RZ ;  /* 0x000100001c1d7824 */ /* 0x040fe400078e00ff */
[-C--:B------:R-:W-:Y:S01]  /*5290*/  FMUL.FTZ R41, R41, R60.reuse ;  /* 0x0000003c29297220 */ /* 0x080fe20000410000 */
[----:B------:R-:W-:Y:S01]  /*52a0*/  LOP3.LUT R229, R229, 0xffff0000, RZ, 0xc0, !PT ;  /* 0xffff0000e5e57812 */ /* 0x000fe200078ec0ff */
[----:B------:R-:W-:Y:S01]  /*52b0*/  IMAD.U32 R213, R213, 0x10000, RZ ;  /* 0x00010000d5d57824 */ /* 0x000fe200078e00ff */
[----:B------:R-:W-:Y:S01]  /*52c0*/  LOP3.LUT R217, R217, 0xffff0000, RZ, 0xc0, !PT ;  /* 0xffff0000d9d97812 */ /* 0x000fe200078ec0ff */
[C---:B------:R-:W-:Y:S01]  /*52d0*/  FFMA.FTZ R64, R31.reuse, R60, -R64 ;  /* 0x0000003c1f407223 */ /* 0x040fe20000010840 */
[----:B------:R-:W-:Y:S01]  /*52e0*/  LOP3.LUT R28, R28, 0xffff0000, RZ, 0xc0, !PT ;  /* 0xffff00001c1c7812 */ /* 0x000fe200078ec0ff */
[----:B------:R-:W-:Y:S01]  /*52f0*/  FFMA.FTZ R41, R31, R62, R41 ;  /* 0x0000003e1f297223 */ /* 0x000fe20000010029 */
[C---:B------:R-:W-:Y:S01]  /*5300*/  FMUL.FTZ R31, R40.reuse, R229 ;  /* 0x000000e5281f7220 */ /* 0x040fe20000410000 */
[----:B------:R-:W-:Y:S01]  /*5310*/  FMUL.FTZ R60, R40, R217 ;  /* 0x000000d9283c7220 */ /* 0x000fe20000410000 */
[C---:B------:R-:W-:Y:S01]  /*5320*/  FMUL.FTZ R65, R59.reuse, R63 ;  /* 0x0000003f3b417220 */ /* 0x040fe20000410000 */
[C---:B------:R-:W-:Y:S01]  /*5330*/  FMUL.FTZ R40, R28.reuse, R221 ;  /* 0x000000dd1c287220 */ /* 0x040fe20000410000 */
[----:B------:R-:W-:Y:S01]  /*5340*/  FMUL.FTZ R28, R28, R213 ;  /* 0x000000d51c1c7220 */ /* 0x000fe20000410000 */
[-C--:B------:R-:W-:Y:S01]  /*5350*/  FMUL.FTZ R59, R59, R61.reuse ;  /* 0x0000003d3b3b7220 */ /* 0x080fe20000410000 */
[C---:B------:R-:W-:Y:S01]  /*5360*/  FFMA.FTZ R65, R58.reuse, R61, -R65 ;  /* 0x0000003d3a417223 */ /* 0x040fe20000010841 */
[C---:B------:R-:W-:Y:S01]  /*5370*/  FFMA.FTZ R40, R29.reuse, R213, -R40 ;  /* 0x000000d51d287223 */ /* 0x040fe20000010828 */
[----:B------:R-:W-:Y:S01]  /*5380*/  FFMA.FTZ R29, R29, R221, R28 ;  /* 0x000000dd1d1d7223 */ /* 0x000fe2000001001c */
[----:B------:R-:W-:Y:S01]  /*5390*/  FFMA.FTZ R58, R58, R63, R59 ;  /* 0x0000003f3a3a7223 */ /* 0x000fe2000001003b */
[C---:B------:R-:W-:Y:S01]  /*53a0*/  FFMA.FTZ R31, R30.reuse, R217, -R31 ;  /* 0x000000d91e1f7223 */ /* 0x040fe2000001081f */
[----:B------:R-:W-:Y:S01]  /*53b0*/  FFMA.FTZ R60, R30, R229, R60 ;  /* 0x000000e51e3c7223 */ /* 0x000fe2000001003c */
[----:B------:R-:W-:-:S02]  /*53c0*/  F2FP.BF16.F32.PACK_AB R41, R41, R64 ;  /* 0x000000402929723e */ /* 0x000fc400000010ff */
[----:B------:R-:W-:Y:S02]  /*53d0*/  F2FP.BF16.F32.PACK_AB R28, R29, R40 ;  /* 0x000000281d1c723e */ /* 0x000fe400000010ff */
[----:B------:R-:W-:Y:S01]  /*53e0*/  F2FP.BF16.F32.PACK_AB R31, R60, R31 ;  /* 0x0000001f3c1f723e */ /* 0x000fe200000010ff */
[----:B------:R-:W-:Y:S01]  /*53f0*/  IMAD.MOV.U32 R29, RZ, RZ, R41 ;  /* 0x000000ffff1d7224 */ /* 0x000fe200078e0029 */
[----:B------:R-:W-:-:S07]  /*5400*/  F2FP.BF16.F32.PACK_AB R30, R58, R65 ;  /* 0x000000413a1e723e */ /* 0x000fce00000010ff */
.L_x_1713:
[----:B------:R-:W-:Y:S05]  /*5410*/  BSYNC B2 ;  /* 0x0000000000027941 */ /* 0x000fea0003800000 */
.L_x_1712:
[----:B------:R-:W-:Y:S02]  /*5420*/  ULDC.64 UR4, c[0x0][0x208] ;  /* 0x0000820000047ab9 */ /* 0x000fe40000000a00 */
[----:B--2---:R0:W-:Y:S03]  /*5430*/  STG.E.128 desc[UR4][R36.64], R28 ;  /* 0x0000001c24007986 */ /* 0x0041e6000c101d04 */
.L_x_1711:
[----:B------:R-:W-:Y:S05]  /*5440*/  BSYNC B1 ;  /* 0x0000000000017941 */ /* 0x000fea0003800000 */
.L_x_1710:
        /* <DEDUP_REMOVED lines=9> */
[----:B------:R-:W-:Y:S01]  /*54e0*/  SHF.R.U64 R58, R54, 0x10, R55 ;  /* 0x00000010363a7819 */ /* 0x000fe20000001237 */
[----:B------:R-:W-:Y:S01]  /*54f0*/  IMAD.U32 R54, R31, 0x10000, RZ ;  /* 0x000100001f367824 */ /* 0x000fe200078e00ff */
[----:B------:R-:W-:Y:S02]  /*5500*/  SHF.R.U32.HI R57, RZ, 0x10, R57 ;  /* 0x00000010ff397819 */ /* 0x000fe40000011639 */
[----:B------:R-:W-:Y:S02]  /*5510*/  SHF.R.U32.HI R59, RZ, 0x10, R55 ;  /* 0x00000010ff3b7819 */ /* 0x000fe40000011637 */
[----:B------:R-:W-:Y:S02]  /*5520*/  PRMT R219, R219, 0x5410, R56 ;  /* 0x00005410dbdb7816 */ /* 0x000fe40000000038 */
[----:B------:R-:W-:-:S02]  /*5530*/  PRMT R157, R157, 0x5410, R58 ;  /* 0x000054109d9d7816 */ /* 0x000fc4000000003a */
[----:B------:R-:W-:Y:S02]  /*5540*/  PRMT R220, R220, 0x5410, R57 ;  /* 0x00005410dcdc7816 */ /* 0x000fe40000000039 */
[----:B------:R-:W-:Y:S02]  /*5550*/  LOP3.LUT R55, R31, 0xffff0000, RZ, 0xc0, !PT ;  /* 0xffff00001f377812 */ /* 0x000fe400078ec0ff */
[----:B------:R-:W-:Y:S01]  /*5560*/  PRMT R158, R158, 0x5410, R59 ;  /* 0x000054109e9e7816 */ /* 0x000fe2000000003b */
[----:B------:R-:W-:Y:S01]  /*5570*/  IMAD.U32 R59, R220, 0x10000, RZ ;  /* 0x00010000dc3b7824 */ /* 0x000fe200078e00ff */
[----:B------:R-:W-:Y:S02]  /*5580*/  LOP3.LUT R31, R29, 0xffff0000, RZ, 0xc0, !PT ;  /* 0xffff00001d1f7812 */ /* 0x000fe400078ec0ff */
[----:B------:R-:W-:Y:S01]  /*5590*/  LOP3.LUT R58, R219, 0xffff0000, RZ, 0xc0, !PT ;  /* 0xffff0000db3a7812 */ /* 0x000fe200078ec0ff */
[----:B------:R-:W-:Y:S01]  /*55a0*/  IMAD.U32 R57, R158, 0x10000, RZ ;  /* 0x000100009e397824 */ /* 0x000fe200078e00ff */
[----:B------:R-:W-:Y:S01]  /*55b0*/  LOP3.LUT R56, R157, 0xffff0000, RZ, 0xc0, !PT ;  /* 0xffff00009d387812 */ /* 0x000fe200078ec0ff */
        /* <DEDUP_REMOVED lines=8> */
[----:B------:R-:W-:Y:S01]  /*5640*/  LOP3.LUT R220, R220, 0xffff0000, RZ, 0xc0, !PT ;  /* 0xffff0000dcdc7812 */ /* 0x000fe200078ec0ff */
[-C--:B------:R-:W-:Y:S01]  /*5650*/  FMUL.FTZ R41, R41, R57.reuse ;  /* 0x0000003929297220 */ /* 0x080fe20000410000 */
[----:B------:R-:W-:Y:S01]  /*5660*/  LOP3.LUT R158, R158, 0xffff0000, RZ, 0xc0, !PT ;  /* 0xffff00009e9e7812 */ /* 0x000fe200078ec0ff */
[----:B------:R-:W-:Y:S02]  /*5670*/  IMAD.U32 R157, R157, 0x10000, RZ ;  /* 0x000100009d9d7824 */ /* 0x000fe400078e00ff */
[C---:B------:R-:W-:Y:S01]  /*5680*/  FFMA.FTZ R61, R30.reuse, R56, -R61 ;  /* 0x000000381e3d7223 */ /* 0x040fe2000001083d */
[----:B------:R-:W-:Y:S01]  /*5690*/  FFMA.FTZ R58, R30, R58, R31 ;  /* 0x0000003a1e3a7223 */ /* 0x000fe2000001001f */
[----:B------:R-:W-:Y:S01]  /*56a0*/  FFMA.FTZ R63, R40, R57, -R63 ;  /* 0x00000039283f7223 */ /* 0x000fe2000001083f */
[----:B------:R-:W-:Y:S01]  /*56b0*/  FMUL.FTZ R30, R28, R219 ;  /* 0x000000db1c1e7220 */ /* 0x000fe20000410000 */
[----:B------:R-:W-:Y:S01]  /*56c0*/  FFMA.FTZ R40, R40, R59, R41 ;  /* 0x0000003b28287223 */ /* 0x000fe20000010029 */
[C---:B------:R-:W-:Y:S01]  /*56d0*/  FMUL.FTZ R31, R55.reuse, R220 ;  /* 0x000000dc371f7220 */ /* 0x040fe20000410000 */
[-C--:B------:R-:W-:Y:S01]  /*56e0*/  FMUL.FTZ R28, R28, R157.reuse ;  /* 0x0000009d1c1c7220 */ /* 0x080fe20000410000 */
        /* <DEDUP_REMOVED lines=10> */
[----:B------:R-:W-:-:S07]  /*5790*/  IMAD.MOV.U32 R30, RZ, RZ, R40 ;  /* 0x000000ffff1e7224 */ /* 0x000fce00078e0028 */
.L_x_1717:
[----:B------:R-:W-:Y:S05]  /*57a0*/  BSYNC B2 ;  /* 0x0000000000027941 */ /* 0x000fea0003800000 */
.L_x_1716:
[----:B------:R-:W-:Y:S02]  /*57b0*/  ULDC.64 UR4, c[0x0][0x208] ;  /* 0x0000820000047ab9 */ /* 0x000fe40000000a00 */
[----:B--2---:R0:W-:Y:S03]  /*57c0*/  STG.E.128 desc[UR4][R36.64+0x40], R28 ;  /* 0x0000401c24007986 */ /* 0x0041e6000c101d04 */
.L_x_1715:
[----:B------:R-:W-:Y:S05]  /*57d0*/  BSYNC B1 ;  /* 0x0000000000017941 */ /* 0x000fea0003800000 */
.L_x_1714:
        /* <DEDUP_REMOVED lines=53> */
.L_x_1721:
[----:B------:R-:W-:Y:S05]  /*5b30*/  BSYNC B2 ;  /* 0x0000000000027941 */ /* 0x000fea0003800000 */
.L_x_1720:
[----:B------:R-:W-:Y:S02]  /*5b40*/  ULDC.64 UR4, c[0x0][0x208] ;  /* 0x0000820000047ab9 */ /* 0x000fe40000000a00 */
[----:B--2---:R0:W-:Y:S03]  /*5b50*/  STG.E.128 desc[UR4][R36.64+0x80], R28 ;  /* 0x0000801c24007986 */ /* 0x0041e6000c101d04 */
.L_x_1719:
[----:B------:R-:W-:Y:S05]  /*5b60*/  BSYNC B1 ;  /* 0x0000000000017941 */ /* 0x000fea0003800000 */
.L_x_1718:
        /* <DEDUP_REMOVED lines=53> */
.L_x_1725:
[----:B------:R-:W-:Y:S05]  /*5ec0*/  BSYNC B2 ;  /* 0x0000000000027941 */ /* 0x000fea0003800000 */
.L_x_1724:
[----:B------:R-:W-:Y:S02]  /*5ed0*/  ULDC.64 UR4, c[0x0][0x208] ;  /* 0x0000820000047ab9 */ /* 0x000fe40000000a00 */
[----:B--2---:R0:W-:Y:S03]  /*5ee0*/  STG.E.128 desc[UR4][R36.64+0xc0], R28 ;  /* 0x0000c01c24007986 */ /* 0x0041e6000c101d04 */
.L_x_1723:
[----:B------:R-:W-:Y:S05]  /*5ef0*/  BSYNC B1 ;  /* 0x0000000000017941 */ /* 0x000fea0003800000 */
.L_x_1722:
        /* <DEDUP_REMOVED lines=53> */
.L_x_1729:
[----:B------:R-:W-:Y:S05]  /*6250*/  BSYNC B2 ;  /* 0x0000000000027941 */ /* 0x000fea0003800000 */
.L_x_1728:
[----:B------:R-:W-:Y:S02]  /*6260*/  ULDC.64 UR4, c[0x0][0x208] ;  /* 0x0000820000047ab9 */ /* 0x000fe40000000a00 */
[----:B--2---:R0:W-:Y:S03]  /*6270*/  STG.E.128 desc[UR4][R36.64+0x100], R28 ;  /* 0x0001001c24007986 */ /* 0x0041e6000c101d04 */
.L_x_1727:
[----:B------:R-:W-:Y:S05]  /*6280*/  BSYNC B1 ;  /* 0x0000000000017941 */ /* 0x000fea0003800000 */
.L_x_1726:
        /* <DEDUP_REMOVED lines=52> */
.L_x_1731:
[----:B------:R-:W-:Y:S05]  /*65d0*/  BSYNC B1 ;  /* 0x0000000000017941 */ /* 0x000fea0003800000 */
.L_x_1730:
[----:B------:R-:W-:Y:S02]  /*65e0*/  ULDC.64 UR4, c[0x0][0x208] ;  /* 0x0000820000047ab9 */ /* 0x000fe40000000a00 */
[----:B--2---:R0:W-:Y:S01]  /*65f0*/  STG.E.128 desc[UR4][R36.64+0x140], R28 ;  /* 0x0001401c24007986 */ /* 0x0041e2000c101d04 */
[----:B------:R-:W-:Y:S05]  /*6600*/  BRA `(.L_x_1709) ;  /* 0x00000040008c7947 */ /* 0x000fea0003800000 */
.L_x_1677:
        /* <DEDUP_REMOVED lines=24> */
[----:B------:R-:W-:Y:S01]  /*6790*/  CS2R R48, SRZ ;  /* 0x0000000000307805 */ /* 0x000fe2000001ff00 */
[----:B------:R-:W-:Y:S01]  /*67a0*/  ULDC.64 UR6, c[0x0][0x208] ;  /* 0x0000820000067ab9 */ /* 0x000fe20000000a00 */
        /* <DEDUP_REMOVED lines=22> */
.L_x_1733:
[----:B------:R-:W-:Y:S05]  /*6910*/  BSYNC B1 ;  /* 0x0000000000017941 */ /* 0x000fea0003800000 */
.L_x_1732:
        /* <DEDUP_REMOVED lines=24> */
[----:B------:R-:W-:Y:S01]  /*6aa0*/  CS2R R72, SRZ ;  /* 0x0000000000487805 */ /* 0x000fe2000001ff00 */
[----:B------:R-:W-:Y:S01]  /*6ab0*/  ULDC.64 UR8, c[0x0][0x208] ;  /* 0x0000820000087ab9 */ /* 0x000fe20000000a00 */
        /* <DEDUP_REMOVED lines=22> */
.L_x_1735:
[----:B------:R-:W-:Y:S05]  /*6c20*/  BSYNC B1 ;  /* 0x0000000000017941 */ /* 0x000fea0003800000 */
.L_x_1734:
[----:B------:R-:W-:Y:S01]  /*6c30*/  IMAD.MOV.U32 R0, RZ, RZ, R28 ;  /* 0x000000ffff007224 */ /* 0x000fe200078e001c */
[----:B------:R-:W-:Y:S01]  /*6c40*/  PRMT R221, R221, 0x5410, R81 ;  /* 0x00005410dddd7816 */ /* 0x000fe20000000051 */
[----:B------:R-:W-:Y:S01]  /*6c50*/  IMAD.MOV.U32 R3, RZ, RZ, R29 ;  /* 0x000000ffff037224 */ /* 0x000fe200078e001d */
[----:B------:R-:W-:Y:S01]  /*6c60*/  ULOP3.LUT UR4, UR60, 0x1, URZ, 0xfc, !UPT ;  /* 0x000000013c047892 */ /* 0x000fe2000f8efc3f */
        /* <DEDUP_REMOVED lines=80> */
[----:B------:R-:W-:-:S02]  /*7170*/  IMAD.MOV.U32 R3, RZ, RZ, R72 ;  /* 0x000000ffff037224 */ /* 0x000fc400078e0048 */
[----:B------:R-:W-:Y:S01]  /*7180*/  IMAD.MOV.U32 R0, RZ, RZ, R73 ;  /* 0x000000ffff007224 */ /* 0x000fe200078e0049 */
[----:B------:R-:W-:-:S04]  /*7190*/  PRMT R216, R77, 0x5410, R76 ;  /* 0x000054104dd87816 */ /* 0x000fc8000000004c */
[----:B------:R-:W-:Y:S01]  /*71a0*/  PRMT R217, R3, 0x5410, R0 ;  /* 0x0000541003d97816 */ /* 0x000fe20000000000 */
[----:B------:R-:W-:Y:S06]  /*71b0*/  @!P2 BRA `(.L_x_1736) ;  /* 0x000000000004a947 */ /* 0x000fec0003800000 */
[----:B------:R-:W-:Y:S01]  /*71c0*/  BPT.TRAP 0x1 ;  /* 0x000000040000795c */ /* 0x000fe20000300000 */
.L_x_1736:
[----:B------:R-:W-:Y:S01]  /*71d0*/  IMAD R3, R17, 0x8, R16 ;  /* 0x0000000811037824 */ /* 0x000fe200078e0210 */
[----:B------:R-:W-:Y:S01]  /*71e0*/  SHF.L.U32 R0, R167, 0x1f, RZ ;  /* 0x0000001fa7007819 */ /* 0x000fe200000006ff */
[----:B------:R-:W0:Y:S01]  /*71f0*/  LDC R148, c[0x0][0x2f4] ;  /* 0x0000bd00ff947b82 */ /* 0x000e220000000800 */
[----:B------:R-:W-:Y:S02]  /*7200*/  BSSY B1, `(.L_x_1737) ;  /* 0x0000004000017945 */ /* 0x000fe40003800000 */
[----:B------:R-:W1:Y:S05]  /*7210*/  SYNCS.PHASECHK.TRANS64.TRYWAIT P5, [R3+URZ+0x2a890], R0 ;  /* 0x02a89000030075a7 */ /* 0x000e6a00080a017f */
[----:B------:R-:W2:Y:S01]  /*7220*/  LDC.64 R124, c[0x0][0x300] ;  /* 0x0000c000ff7c7b82 */ /* 0x000ea20000000a00 */
[----:B-1----:R-:W-:Y:S05]  /*7230*/  @!P5 BRA `(.L_x_1738) ;  /* 0x00000220006cd947 */ /* 0x002fea0003800000 */
.L_x_2126:
[----:B------:R-:W-:Y:S05]  /*7240*/  BSYNC B1 ;  /* 0x0000000000017941 */ /* 0x000fea0003800000 */
.L_x_1737:
[----:B------:R-:W-:Y:S01]  /*7250*/  BSSY B1, `(.L_x_1739) ;  /* 0x0000195000017945 */ /* 0x000fe20003800000 */
[----:B0-----:R-:W-:Y:S02]  /*7260*/  IMAD.IADD R151, R148, 0x1, -R122 ;  /* 0x0000000194977824 */ /* 0x001fe400078e0a7a */
[----:B------:R-:W-:Y:S01]  /*7270*/  IMAD.MOV.U32 R127, RZ, RZ, R80 ;  /* 0x000000ffff7f7224 */ /* 0x000fe200078e0050 */
[----:B------:R-:W-:Y:S06]  /*7280*/  @P4 BRA `(.L_x_1740) ;  /* 0x0000001800444947 */ /* 0x000fec0003800000 */
        /* <DEDUP_REMOVED lines=8> */
[----:B------:R-:W-:Y:S03]  /*7310*/  BSSY B3, `(.L_x_1743) ;  /* 0x000007d000037945 */ /* 0x000fe60003800000 */
[----:B------:R-:W-:-:S04]  /*7320*/  SHF.R.S32.HI R77, RZ, 0x1f, R76 ;  /* 0x0000001fff4d7819 */ /* 0x000fc8000001144c */
[----:B------:R-:W-:-:S04]  /*7330*/  LEA.HI R77, R77, R76, RZ, 0x4 ;  /* 0x0000004c4d4d7211 */ /* 0x000fc800078f20ff */
[----:B------:R-:W-:-:S05]  /*7340*/  LEA.HI.SX32 R78, R77, R116, 0x1c ;  /* 0x000000744d4e7211 */ /* 0x000fca00078fe2ff */
[----:B------:R-:W-:-:S05]  /*7350*/  IMAD.SHL.U32 R77, R78, 0x8, RZ ;  /* 0x000000084e4d7824 */ /* 0x000fca00078e00ff */
[----:B------:R-:W-:-:S13]  /*7360*/  ISETP.GE.AND P4, PT, R77, R148, PT ;  /* 0x000000944d00720c */ /* 0x000fda0003f86270 */
[--C-:B------:R-:W-:Y:S02]  /*7370*/  @!P4 SHF.R.S32.HI R76, RZ, 0x1f, R77.reuse ;  /* 0x0000001fff4cc819 */ /* 0x100fe4000001144d */
[-CC-:B------:R-:W-:Y:S02]  /*7380*/  @!P4 IADD3 R79, P5, P6, R86, R130.reuse, R77.reuse ;  /* 0x00000082564fc210 */ /* 0x180fe40007ebe04d */
[----:B------:R-:W-:Y:S02]  /*7390*/  LOP3.LUT R77, R174, 0x38, R77, 0xf8, !PT ;  /* 0x00000038ae4d7812 */ /* 0x000fe400078ef84d */
[----:B------:R-:W-:Y:S02]  /*73a0*/  @!P4 IADD3.X R76, R84, R179, R76, P5, P6 ;  /* 0x000000b3544cc210 */ /* 0x000fe40002fec44c */
[----:B------:R-:W-:Y:S02]  /*73b0*/  IADD3 R80, P5, P6, R86, R130, R14 ;  /* 0x0000008256507210 */ /* 0x000fe40007ebe00e */
[----:B------:R-:W-:-:S02]  /*73c0*/  LOP3.LUT R77, R77, R175, RZ, 0x3c, !PT ;  /* 0x000000af4d4d7212 */ /* 0x000fc400078e3cff */
[----:B------:R-:W-:Y:S02]  /*73d0*/  IADD3.X R81, R84, R179, R111, P5, P6 ;  /* 0x000000b354517210 */ /* 0x000fe40002fec46f */
[----:B------:R-:W-:-:S04]  /*73e0*/  LEA R134, P5, R80, R114, 0x1 ;  /* 0x0000007250867211 */ /* 0x000fc800078a08ff */
[----:B------:R-:W-:Y:S02]  /*73f0*/  LEA.HI.X R135, R80, R115, R81, 0x1, P5 ;  /* 0x0000007350877211 */ /* 0x000fe400028f0c51 */
[----:B------:R-:W-:-:S04]  /*7400*/  @!P4 LEA R136, P5, R79, R114, 0x1 ;  /* 0x000000724f88c211 */ /* 0x000fc800078a08ff */
[----:B------:R-:W-:Y:S02]  /*7410*/  @!P4 LEA.HI.X R137, R79, R115, R76, 0x1, P5 ;  /* 0x000000734f89c211 */ /* 0x000fe400028f0c4c */
[----:B------:R-:W-:Y:S02]  /*7420*/  SHF.R.S32.HI R76, RZ, 0x1f, R78 ;  /* 0x0000001fff4c7819 */ /* 0x000fe4000001144e */
[----:B------:R-:W-:Y:S02]  /*7430*/  ISETP.GE.AND P5, PT, R18, R119, PT ;  /* 0x000000771200720c */ /* 0x000fe40003fa6270 */
[----:B------:R-:W-:-:S04]  /*7440*/  LEA.HI R76, R76, R78, RZ, 0x3 ;  /* 0x0000004e4c4c7211 */ /* 0x000fc800078f18ff */
[----:B------:R-:W-:-:S05]  /*7450*/  SHF.R.S32.HI R76, RZ, 0x3, R76 ;  /* 0x00000003ff4c7819 */ /* 0x000fca000001144c */
        /* <DEDUP_REMOVED lines=9> */
[--C-:B------:R-:W-:Y:S01]  /*74f0*/  SHF.R.U64 R208, R36, 0x10, R37.reuse ;  /* 0x0000001024d07819 */ /* 0x100fe20000001225 */
[----:B0-----:R-:W-:Y:S01]  /*7500*/  IMAD.U32 R210, R81, 0x10000, RZ ;  /* 0x0001000051d27824 */ /* 0x001fe200078e00ff */
[----:B------:R-:W-:Y:S02]  /*7510*/  SHF.R.U32.HI R37, RZ, 0x10, R37 ;  /* 0x00000010ff257819 */ /* 0x000fe40000011625 */
[--C-:B------:R-:W-:Y:S02]  /*7520*/  SHF.R.U64 R36, R38, 0x10, R39.reuse ;  /* 0x0000001026247819 */ /* 0x100fe40000001227 */
[----:B------:R-:W-:Y:S02]  /*7530*/  SHF.R.U32.HI R203, RZ, 0x10, R39 ;  /* 0x00000010ffcb7819 */ /* 0x000fe40000011627 */
[----:B------:R-:W-:Y:S02]  /*7540*/  SHF.R.U32.HI R39, RZ, 0x10, R49 ;  /* 0x00000010ff277819 */ /* 0x000fe40000011631 */
[----:B------:R-:W-:-:S02]  /*7550*/  PRMT R38, R200, 0x5410, R37 ;  /* 0x00005410c8267816 */ /* 0x000fc40000000025 */
[----:B------:R-:W-:Y:S01]  /*7560*/  PRMT R37, R209, 0x5410, R39 ;  /* 0x00005410d1257816 */ /* 0x000fe20000000027 */
[----:B--2---:R-:W-:Y:S01]  /*7570*/  IMAD.U32 R39, R77, 0x10000, RZ ;  /* 0x000100004d277824 */ /* 0x004fe200078e00ff */
[----:B------:R-:W-:Y:S01]  /*7580*/  SHF.R.U64 R49, R48, 0x10, R49 ;  /* 0x0000001030317819 */ /* 0x000fe20000001231 */
[C---:B------:R-:W-:Y:S01]  /*7590*/  IMAD.U32 R200, R38.reuse, 0x10000, RZ ;  /* 0x0001000026c87824 */ /* 0x040fe200078e00ff */
[----:B------:R-:W-:Y:S01]  /*75a0*/  LOP3.LUT R38, R38, 0xffff0000, RZ, 0xc0, !PT ;  /* 0xffff000026267812 */ /* 0x000fe200078ec0ff */
[----:B------:R-:W-:Y:S01]  /*75b0*/  IMAD.U32 R209, R37, 0x10000, RZ ;  /* 0x0001000025d17824 */ /* 0x000fe200078e00ff */
[----:B------:R-:W-:Y:S02]  /*75c0*/  SHF.R.U32.HI R48, RZ, 0x10, R51 ;  /* 0x00000010ff307819 */ /* 0x000fe40000011633 */
[----:B------:R-:W-:Y:S01]  /*75d0*/  PRMT R49, R233, 0x5410, R49 ;  /* 0x00005410e9317816 */ /* 0x000fe20000000031 */
[C---:B------:R-:W-:Y:S01]  /*75e0*/  FMUL.FTZ R211, R210.reuse, R209 ;  /* 0x000000d1d2d37220 */ /* 0x040fe20000410000 */
[----:B------:R-:W-:Y:S01]  /*75f0*/  FMUL.FTZ R210, R210, R200 ;  /* 0x000000c8d2d27220 */ /* 0x000fe20000410000 */
[----:B------:R-:W-:-:S02]  /*7600*/  PRMT R48, R237, 0x5432, R48 ;  /* 0x00005432ed307816 */ /* 0x000fc40000000030 */
[C---:B------:R-:W-:Y:S01]  /*7610*/  FFMA.FTZ R200, R39.reuse, R200, -R211 ;  /* 0x000000c827c87223 */ /* 0x040fe200000108d3 */
[----:B------:R-:W-:Y:S01]  /*7620*/  FFMA.FTZ R39, R39, R209, R210 ;  /* 0x000000d127277223 */ /* 0x000fe200000100d2 */
[----:B------:R-:W-:Y:S02]  /*7630*/  LOP3.LUT R209, R37, 0xffff0000, RZ, 0xc0, !PT ;  /* 0xffff000025d17812 */ /* 0x000fe400078ec0ff */
[----:B------:R-:W-:Y:S02]  /*7640*/  LOP3.LUT R210, R81, 0xffff0000, RZ, 0xc0, !PT ;  /* 0xffff000051d27812 */ /* 0x000fe400078ec0ff */
[----:B------:R-:W-:Y:S02]  /*7650*/  LOP3.LUT R37, R77, 0xffff0000, RZ, 0xc0, !PT ;  /* 0xffff00004d257812 */ /* 0x000fe400078ec0ff */
[----:B------:R-:W-:Y:S01]  /*7660*/  PRMT R208, R234, 0x5432, R208 ;  /* 0x00005432ead07816 */ /* 0x000fe200000000d0 */
[CC--:B------:R-:W-:Y:S01]  /*7670*/  FMUL.FTZ R81, R210.reuse, R209.reuse ;  /* 0x000000d1d2517220 */ /* 0x0c0fe20000410000 */
[-C--:B------:R-:W-:Y:S01]  /*7680*/  FMUL.FTZ R77, R210, R38.reuse ;  /* 0x00000026d24d7220 */ /* 0x080fe20000410000 */
[----:B------:R-:W-:Y:S01]  /*7690*/  IMAD.U32 R210, R83, 0x10000, RZ ;  /* 0x0001000053d27824 */ /* 0x000fe200078e00ff */
[----:B------:R-:W-:Y:S01]  /*76a0*/  SHF.R.U64 R50, R50, 0x10, R51 ;  /* 0x0000001032327819 */ /* 0x000fe20000001233 */
[C---:B------:R-:W-:Y:S01]  /*76b0*/  FFMA.FTZ R38, R37.reuse, R38, -R81 ;  /* 0x0000002625267223 */ /* 0x040fe20000010851 */
[----:B------:R-:W-:Y:S01]  /*76c0*/  FFMA.FTZ R37, R37, R209, R77 ;  /* 0x000000d125257223 */ /* 0x000fe2000001004d */
[----:B------:R-:W-:Y:S01]  /*76d0*/  PRMT R77, R231, 0x5410, R203 ;  /* 0x00005410e74d7816 */ /* 0x000fe200000000cb */
[----:B------:R-:W-:Y:S01]  /*76e0*/  IMAD.U32 R209, R48, 0x10000, RZ ;  /* 0x0001000030d17824 */ /* 0x000fe200078e00ff */
[----:B------:R-:W-:Y:S01]  /*76f0*/  LOP3.LUT R51, R49, 0xffff0000, RZ, 0xc0, !PT ;  /* 0xffff000031337812 */ /* 0x000fe200078ec0ff */
[----:B------:R-:W-:Y:S01]  /*7700*/  IMAD.U32 R81, R79, 0x10000, RZ ;  /* 0x000100004f517824 */ /* 0x000fe200078e00ff */
[----:B------:R-:W-:Y:S01]  /*7710*/  PRMT R50, R236, 0x5432, R50 ;  /* 0x00005432ec327816 */ /* 0x000fe20000000032 */
[----:B------:R-:W-:-:S02]  /*7720*/  IMAD.U32 R203, R77, 0x10000, RZ ;  /* 0x000100004dcb7824 */ /* 0x000fc400078e00ff */
[C---:B------:R-:W-:Y:S01]  /*7730*/  FMUL.FTZ R211, R210.reuse, R209 ;  /* 0x000000d1d2d37220 */ /* 0x040fe20000410000 */
[----:B------:R-:W-:Y:S01]  /*7740*/  LOP3.LUT R77, R77, 0xffff0000, RZ, 0xc0, !PT ;  /* 0xffff00004d4d7812 */ /* 0x000fe200078ec0ff */
[-C--:B------:R-:W-:Y:S02]  /*7750*/  FMUL.FTZ R210, R210, R203.reuse ;  /* 0x000000cbd2d27220 */ /* 0x080fe40000410000 */
[----:B------:R-:W-:Y:S01]  /*7760*/  FFMA.FTZ R203, R81, R203, -R211 ;  /* 0x000000cb51cb7223 */ /* 0x000fe200000108d3 */
[----:B------:R-:W-:Y:S01]  /*7770*/  PRMT R36, R233, 0x5432, R36 ;  /* 0x00005432e9247816 */ /* 0x000fe20000000024 */
[----:B------:R-:W-:Y:S01]  /*7780*/  FFMA.FTZ R81, R81, R209, R210 ;  /* 0x000000d151517223 */ /* 0x000fe200000100d2 */
[----:B------:R-:W-:Y:S02]  /*7790*/  LOP3.LUT R209, R48, 0xffff0000, RZ, 0xc0, !PT ;  /* 0xffff000030d17812 */ /* 0x000fe400078ec0ff */
[----:B------:R-:W-:Y:S02]  /*77a0*/  LOP3.LUT R210, R83, 0xffff0000, RZ, 0xc0, !PT ;  /* 0xffff000053d27812 */ /* 0x000fe400078ec0ff */
[----:B------:R-:W-:-:S02]  /*77b0*/  LOP3.LUT R48, R79, 0xffff0000, RZ, 0xc0, !PT ;  /* 0xffff00004f307812 */ /* 0x000fc400078ec0ff */
[----:B------:R-:W-:Y:S01]  /*77c0*/  F2FP.BF16.F32.PACK_AB R38, R38, R200 ;  /* 0x000000c82626723e */ /* 0x000fe200000010ff */
[C---:B------:R-:W-:Y:S01]  /*77d0*/  FMUL.FTZ R83, R210.reuse, R209 ;  /* 0x000000d1d2537220 */ /* 0x040fe20000410000 */
[----:B------:R-:W-:Y:S01]  /*77e0*/  FMUL.FTZ R79, R210, R77 ;  /* 0x0000004dd24f7220 */ /* 0x000fe20000410000 */
[----:B------:R-:W-:Y:S01]  /*77f0*/  IMAD.U32 R210, R208, 0x10000, RZ ;  /* 0x00010000d0d27824 */ /* 0x000fe200078e00ff */
[----:B------:R-:W-:Y:S01]  /*7800*/  F2FP.BF16.F32.PACK_AB R37, R37, R39 ;  /* 0x000000272525723e */ /* 0x000fe200000010ff */
[C---:B------:R-:W-:Y:S01]  /*7810*/  FFMA.FTZ R77, R48.reuse, R77, -R83 ;  /* 0x0000004d304d7223 */ /* 0x040fe20000010853 */
[----:B------:R-:W-:Y:S01]  /*7820*/  FFMA.FTZ R48, R48, R209, R79 ;  /* 0x000000d130307223 */ /* 0x000fe2000001004f */
[C---:B------:R-:W-:Y:S01]  /*7830*/  IMAD.U32 R209, R80.reuse, 0x10000, RZ ;  /* 0x0001000050d17824 */ /* 0x040fe200078e00ff */
[----:B------:R-:W-:Y:S01]  /*7840*/  LOP3.LUT R80, R80, 0xffff0000, RZ, 0xc0, !PT ;  /* 0xffff000050507812 */ /* 0x000fe200078ec0ff */
[----:B------:R-:W-:Y:S01]  /*7850*/  IMAD.U32 R83, R49, 0x10000, RZ ;  /* 0x0001000031537824 */ /* 0x000fe200078e00ff */
[----:B------:R-:W-:Y:S01]  /*7860*/  LOP3.LUT R49, R208, 0xffff0000, RZ, 0xc0, !PT ;  /* 0xffff0000d0317812 */ /* 0x000fe200078ec0ff */
[C---:B------:R-:W-:Y:S01]  /*7870*/  IMAD.U32 R79, R76.reuse, 0x10000, RZ ;  /* 0x000100004c4f7824 */ /* 0x040fe200078e00ff */
[----:B------:R-:W-:Y:S01]  /*7880*/  LOP3.LUT R76, R76, 0xffff0000, RZ, 0xc0, !PT ;  /* 0xffff00004c4c7812 */ /* 0x000fe200078ec0ff */
[CC--:B------:R-:W-:Y:S01]  /*7890*/  FMUL.FTZ R211, R209.reuse, R83.reuse ;  /* 0x00000053d1d37220 */ /* 0x0c0fe20000410000 */
[-C--:B------:R-:W-:Y:S01]  /*78a0*/  FMUL.FTZ R209, R209, R210.reuse ;  /* 0x000000d2d1d17220 */ /* 0x080fe20000410000 */
[C---:B------:R-:W-:Y:S01]  /*78b0*/  IMAD.U32 R208, R82.reuse, 0x10000, RZ ;  /* 0x0001000052d07824 */ /* 0x040fe200078e00ff */
[----:B------:R-:W-:Y:S01]  /*78c0*/  LOP3.LUT R82, R82, 0xffff0000, RZ, 0xc0, !PT ;  /* 0xffff000052527812 */ /* 0x000fe200078ec0ff */
[C---:B------:R-:W-:Y:S01]  /*78d0*/  FFMA.FTZ R211, R79.reuse, R210, -R211 ;  /* 0x000000d24fd37223 */ /* 0x040fe200000108d3 */
[----:B------:R-:W-:Y:S01]  /*78e0*/  FFMA.FTZ R209, R79, R83, R209 ;  /* 0x000000534fd17223 */ /* 0x000fe200000100d1 */
[C---:B------:R-:W-:Y:S01]  /*78f0*/  FMUL.FTZ R79, R80.reuse, R51 ;  /* 0x00000033504f7220 */ /* 0x040fe20000410000 */
[----:B------:R-:W-:Y:S01]  /*7900*/  FMUL.FTZ R80, R80, R49 ;  /* 0x0000003150507220 */ /* 0x000fe20000410000 */
[----:B------:R-:W-:Y:S01]  /*7910*/  F2FP.BF16.F32.PACK_AB R203, R77, R203 ;  /* 0x000000cb4dcb723e */ /* 0x000fe200000010ff */
[----:B------:R-:W-:-:S02]  /*7920*/  IMAD.MOV.U32 R77, RZ, RZ, R38 ;  /* 0x000000ffff4d7224 */ /* 0x000fc400078e0026 */
[C---:B------:R-:W-:Y:S01]  /*7930*/  FFMA.FTZ R49, R76.reuse, R49, -R79 ;  /* 0x000000314c317223 */ /* 0x040fe2000001084f */
[----:B------:R-:W-:Y:S01]  /*7940*/  FFMA.FTZ R51, R76, R51, R80 ;  /* 0x000000334c337223 */ /* 0x000fe20000010050 */
[C---:B------:R-:W-:Y:S01]  /*7950*/  IMAD.U32 R79, R50.reuse, 0x10000, RZ ;  /* 0x00010000324f7824 */ /* 0x040fe200078e00ff */
[----:B------:R-:W-:Y:S01]  /*7960*/  LOP3.LUT R50, R50, 0xffff0000, RZ, 0xc0, !PT ;  /* 0xffff000032327812 */ /* 0x000fe200078ec0ff */
[C---:B------:R-:W-:Y:S01]  /*7970*/  IMAD.U32 R80, R36.reuse, 0x10000, RZ ;  /* 0x0001000024507824 */ /* 0x040fe200078e00ff */
[----:B------:R-:W-:Y:S01]  /*7980*/  LOP3.LUT R36, R36, 0xffff0000, RZ, 0xc0, !PT ;  /* 0xffff000024247812 */ /* 0x000fe200078ec0ff */
[----:B------:R-:W-:Y:S01]  /*7990*/  FMUL.FTZ R83, R208, R79 ;  /* 0x0000004fd0537220 */ /* 0x000fe20000410000 */
[----:B------:R-:W-:Y:S02]  /*79a0*/  IMAD.U32 R76, R78, 0x10000, RZ ;  /* 0x000100004e4c7824 */ /* 0x000fe400078e00ff */
[-C--:B------:R-:W-:Y:S01]  /*79b0*/  FMUL.FTZ R208, R208, R80.reuse ;  /* 0x00000050d0d07220 */ /* 0x080fe20000410000 */
[----:B------:R-:W-:Y:S01]  /*79c0*/  LOP3.LUT R78, R78, 0xffff0000, RZ, 0xc0, !PT ;  /* 0xffff00004e4e7812 */ /* 0x000fe200078ec0ff */
[----:B------:R-:W-:-:S02]  /*79d0*/  FFMA.FTZ R83, R76, R80, -R83 ;  /* 0x000000504c537223 */ /* 0x000fc40000010853 */
[----:B------:R-:W-:Y:S01]  /*79e0*/  FFMA.FTZ R208, R76, R79, R208 ;  /* 0x0000004f4cd07223 */ /* 0x000fe200000100d0 */
[C---:B------:R-:W-:Y:S01]  /*79f0*/  FMUL.FTZ R76, R82.reuse, R50 ;  /* 0x00000032524c7220 */ /* 0x040fe20000410000 */
[-C--:B------:R-:W-:Y:S01]  /*7a00*/  FMUL.FTZ R82, R82, R36.reuse ;  /* 0x0000002452527220 */ /* 0x080fe20000410000 */
        /* <DEDUP_REMOVED lines=10> */
[----:B------:R-:W-:Y:S02]  /*7ab0*/  IMAD.MOV.U32 R80, RZ, RZ, R51 ;  /* 0x000000ffff507224 */ /* 0x000fe400078e0033 */
[----:B------:R-:W-:Y:S02]  /*7ac0*/  IMAD.MOV.U32 R78, RZ, RZ, R83 ;  /* 0x000000ffff4e7224 */ /* 0x000fe400078e0053 */
[----:B------:R-:W-:-:S07]  /*7ad0*/  IMAD.MOV.U32 R83, RZ, RZ, R48 ;  /* 0x000000ffff537224 */ /* 0x000fce00078e0030 */
.L_x_1744:
[----:B------:R-:W-:Y:S05]  /*7ae0*/  BSYNC B3 ;  /* 0x0000000000037941 */ /* 0x000fea0003800000 */
.L_x_1743:
[----:B------:R-:W-:Y:S02]  /*7af0*/  ULDC.64 UR4, c[0x0][0x208] ;  /* 0x0000820000047ab9 */ /* 0x000fe40000000a00 */
[----:B--2---:R2:W-:Y:S04]  /*7b00*/  STG.E.128 desc[UR4][R134.64], R76 ;  /* 0x0000004c86007986 */ /* 0x0045e8000c101d04 */
[----:B0-----:R2:W-:Y:S02]  /*7b10*/  @!P4 STG.E.128 desc[UR4][R136.64], R80 ;  /* 0x000000508800c986 */ /* 0x0015e4000c101d04 */
.L_x_1742:
[----:B------:R-:W-:Y:S05]  /*7b20*/  BSYNC B2 ;  /* 0x0000000000027941 */ /* 0x000fea0003800000 */
.L_x_1741:
[----:B------:R-:W-:Y:S01]  /*7b30*/  ISETP.NE.AND P4, PT, R10, RZ, PT ;  /* 0x000000ff0a00720c */ /* 0x000fe20003f85270 */
[----:B------:R-:W-:-:S12]  /*7b40*/  BSSY B2, `(.L_x_1745) ;  /* 0x0000082000027945 */ /* 0x000fd80003800000 */
[----:B------:R-:W-:Y:S05]  /*7b50*/  @!P4 BRA `(.L_x_1746) ;  /* 0x000000080000c947 */ /* 0x000fea0003800000 */
[----:B------:R-:W-:Y:S01]  /*7b60*/  SEL R36, R122, R151, !P1 ;  /* 0x000000977a247207 */ /* 0x000fe20004800000 */
        /* <DEDUP_REMOVED lines=12> */
[----:B--2---:R-:W-:Y:S02]  /*7c30*/  LEA R76, P5, R48, R114, 0x1 ;  /* 0x00000072304c7211 */ /* 0x004fe400078a08ff */
[----:B------:R-:W-:-:S02]  /*7c40*/  LOP3.LUT R37, R37, R175, RZ, 0x3c, !PT ;  /* 0x000000af25257212 */ /* 0x000fc400078e3cff */
        /* <DEDUP_REMOVED lines=28> */
[----:B------:R-:W-:Y:S01]  /*7e10*/  SHF.R.U64 R46, R46, 0x10, R47 ;  /* 0x000000102e2e7819 */ /* 0x000fe2000000122f */
[-C--:B------:R-:W-:Y:S01]  /*7e20*/  FMUL.FTZ R135, R135, R83.reuse ;  /* 0x0000005387877220 */ /* 0x080fe20000410000 */
[----:B------:R-:W-:Y:S01]  /*7e30*/  PRMT R44, R231, 0x5432, R44 ;  /* 0x00005432e72c7816 */ /* 0x000fe2000000002c */
[----:B------:R-:W-:Y:S01]  /*7e40*/  FFMA.FTZ R83, R82, R83, -R136 ;  /* 0x0000005352537223 */ /* 0x000fe20000010888 */
[----:B------:R-:W-:-:S02]  /*7e50*/  IMAD.U32 R136, R51, 0x10000, RZ ;  /* 0x0001000033887824 */ /* 0x000fc400078e00ff */
[----:B------:R-:W-:Y:S01]  /*7e60*/  FFMA.FTZ R82, R82, R134, R135 ;  /* 0x0000008652527223 */ /* 0x000fe20000010087 */
[----:B------:R-:W-:Y:S02]  /*7e70*/  LOP3.LUT R134, R81, 0xffff0000, RZ, 0xc0, !PT ;  /* 0xffff000051867812 */ /* 0x000fe400078ec0ff */
[----:B------:R-:W-:Y:S02]  /*7e80*/  LOP3.LUT R81, R80, 0xffff0000, RZ, 0xc0, !PT ;  /* 0xffff000050517812 */ /* 0x000fe400078ec0ff */
[----:B------:R-:W-:Y:S02]  /*7e90*/  LOP3.LUT R51, R51, 0xffff0000, RZ, 0xc0, !PT ;  /* 0xffff000033337812 */ /* 0x000fe400078ec0ff */
[----:B------:R-:W-:Y:S01]  /*7ea0*/  SHF.R.U64 R34, R34, 0x10, R35 ;  /* 0x0000001022227819 */ /* 0x000fe20000001223 */
[C---:B------:R-:W-:Y:S01]  /*7eb0*/  FMUL.FTZ R80, R49.reuse, R81 ;  /* 0x0000005131507220 */ /* 0x040fe20000410000 */
[----:B------:R-:W-:Y:S01]  /*7ec0*/  FMUL.FTZ R49, R49, R134 ;  /* 0x0000008631317220 */ /* 0x000fe20000410000 */
[----:B------:R-:W-:-:S02]  /*7ed0*/  PRMT R46, R229, 0x5432, R46 ;  /* 0x00005432e52e7816 */ /* 0x000fc4000000002e */
[C---:B------:R-:W-:Y:S01]  /*7ee0*/  FFMA.FTZ R80, R37.reuse, R134, -R80 ;  /* 0x0000008625507223 */ /* 0x040fe20000010850 */
[----:B------:R-:W-:Y:S01]  /*7ef0*/  FFMA.FTZ R37, R37, R81, R49 ;  /* 0x0000005125257223 */ /* 0x000fe20000010031 */
[----:B------:R-:W-:Y:S01]  /*7f00*/  SHF.R.U32.HI R49, RZ, 0x10, R47 ;  /* 0x00000010ff317819 */ /* 0x000fe2000001162f */
[----:B------:R-:W-:Y:S01]  /*7f10*/  IMAD.U32 R134, R39, 0x10000, RZ ;  /* 0x0001000027867824 */ /* 0x000fe200078e00ff */
[----:B------:R-:W-:Y:S01]  /*7f20*/  SHF.R.U32.HI R81, RZ, 0x10, R35 ;  /* 0x00000010ff517819 */ /* 0x000fe20000011623 */
[----:B------:R-:W-:Y:S01]  /*7f30*/  IMAD.U32 R35, R38, 0x10000, RZ ;  /* 0x0001000026237824 */ /* 0x000fe200078e00ff */
[----:B------:R-:W-:Y:S02]  /*7f40*/  PRMT R49, R232, 0x5410, R49 ;  /* 0x00005410e8317816 */ /* 0x000fe40000000031 */
[----:B------:R-:W-:Y:S02]  /*7f50*/  PRMT R81, R229, 0x5410, R81 ;  /* 0x00005410e5517816 */ /* 0x000fe40000000051 */
[----:B------:R-:W-:Y:S01]  /*7f60*/  PRMT R34, R230, 0x5432, R34 ;  /* 0x00005432e6227816 */ /* 0x000fe20000000022 */
[C---:B------:R-:W-:Y:S01]  /*7f70*/  IMAD.U32 R135, R49.reuse, 0x10000, RZ ;  /* 0x0001000031877824 */ /* 0x040fe200078e00ff */
[----:B------:R-:W-:Y:S01]  /*7f80*/  LOP3.LUT R49, R49, 0xffff0000, RZ, 0xc0, !PT ;  /* 0xffff000031317812 */ /* 0x000fe200078ec0ff */
[----:B------:R-:W-:Y:S01]  /*7f90*/  IMAD.U32 R137, R81, 0x10000, RZ ;  /* 0x0001000051897824 */ /* 0x000fe200078e00ff */
[----:B------:R-:W-:Y:S01]  /*7fa0*/  F2FP.BF16.F32.PACK_AB R80, R80, R83 ;  /* 0x000000535050723e */ /* 0x000fe200000010ff */
[C---:B------:R-:W-:Y:S01]  /*7fb0*/  FMUL.FTZ R200, R136.reuse, R135 ;  /* 0x0000008788c87220 */ /* 0x040fe20000410000 */
[----:B------:R-:W-:Y:S01]  /*7fc0*/  F2FP.BF16.F32.PACK_AB R82, R37, R82 ;  /* 0x000000522552723e */ /* 0x000fe200000010ff */
[----:B------:R-:W-:Y:S01]  /*7fd0*/  FMUL.FTZ R136, R136, R137 ;  /* 0x0000008988887220 */ /* 0x000fe20000410000 */
[----:B------:R-:W-:Y:S01]  /*7fe0*/  FMUL.FTZ R45, R51, R49 ;  /* 0x00000031332d7220 */ /* 0x000fe20000410000 */
[----:B------:R-:W-:Y:S01]  /*7ff0*/  FFMA.FTZ R137, R134, R137, -R200 ;  /* 0x0000008986897223 */ /* 0x000fe200000108c8 */
[----:B------:R-:W-:-:S02]  /*8000*/  IMAD.MOV.U32 R37, RZ, RZ, R80 ;  /* 0x000000ffff257224 */ /* 0x000fc400078e0050 */
[----:B------:R-:W-:Y:S01]  /*8010*/  FFMA.FTZ R136, R134, R135, R136 ;  /* 0x0000008786887223 */ /* 0x000fe20000010088 */
[----:B------:R-:W-:Y:S02]  /*8020*/  SHF.R.U64 R134, R32, 0x10, R33 ;  /* 0x0000001020867819 */ /* 0x000fe40000001221 */
[----:B------:R-:W-:Y:S02]  /*8030*/  LOP3.LUT R33, R81, 0xffff0000, RZ, 0xc0, !PT ;  /* 0xffff000051217812 */ /* 0x000fe400078ec0ff */
[----:B------:R-:W-:-:S03]  /*8040*/  LOP3.LUT R32, R39, 0xffff0000, RZ, 0xc0, !PT ;  /* 0xffff000027207812 */ /* 0x000fc600078ec0ff */
[-C--:B------:R-:W-:Y:S02]  /*8050*/  FMUL.FTZ R39, R51, R33.reuse ;  /* 0x0000002133277220 */ /* 0x080fe40000410000 */
[----:B------:R-:W-:Y:S01]  /*8060*/  FFMA.FTZ R33, R32, R33, -R45 ;  /* 0x0000002120217223 */ /* 0x000fe2000001082d */
[----:B------:R-:W-:Y:S02]  /*8070*/  IMAD.U32 R45, R36, 0x10000, RZ ;  /* 0x00010000242d7824 */ /* 0x000fe400078e00ff */
[----:B------:R-:W-:Y:S01]  /*8080*/  FFMA.FTZ R32, R32, R49, R39 ;  /* 0x0000003120207223 */ /* 0x000fe20000010027 */
[----:B------:R-:W-:Y:S01]  /*8090*/  PRMT R39, R232, 0x5432, R134 ;  /* 0x00005432e8277816 */ /* 0x000fe20000000086 */
[C---:B------:R-:W-:Y:S01]  /*80a0*/  IMAD.U32 R134, R48.reuse, 0x10000, RZ ;  /* 0x0001000030867824 */ /* 0x040fe200078e00ff */
[----:B------:R-:W-:Y:S01]  /*80b0*/  LOP3.LUT R48, R48, 0xffff0000, RZ, 0xc0, !PT ;  /* 0xffff000030307812 */ /* 0x000fe200078ec0ff */
[C---:B------:R-:W-:Y:S01]  /*80c0*/  IMAD.U32 R49, R44.reuse, 0x10000, RZ ;  /* 0x000100002c317824 */ /* 0x040fe200078e00ff */
[----:B------:R-:W-:Y:S01]  /*80d0*/  LOP3.LUT R44, R44, 0xffff0000, RZ, 0xc0, !PT ;  /* 0xffff00002c2c7812 */ /* 0x000fe200078ec0ff */
[C---:B------:R-:W-:Y:S01]  /*80e0*/  IMAD.U32 R51, R39.reuse, 0x10000, RZ ;  /* 0x0001000027337824 */ /* 0x040fe200078e00ff */
[----:B------:R-:W-:Y:S01]  /*80f0*/  LOP3.LUT R36, R36, 0xffff0000, RZ, 0xc0, !PT ;  /* 0xffff000024247812 */ /* 0x000fe200078ec0ff */
[C---:B------:R-:W-:Y:S01]  /*8100*/  FMUL.FTZ R81, R134.reuse, R49 ;  /* 0x0000003186517220 */ /* 0x040fe20000410000 */
[----:B------:R-:W-:Y:S01]  /*8110*/  LOP3.LUT R39, R39, 0xffff0000, RZ, 0xc0, !PT ;  /* 0xffff000027277812 */ /* 0x000fe200078ec0ff */
[-C--:B------:R-:W-:Y:S01]  /*8120*/  FMUL.FTZ R134, R134, R51.reuse ;  /* 0x0000003386867220 */ /* 0x080fe20000410000 */
[-C--:B------:R-:W-:Y:S01]  /*8130*/  FMUL.FTZ R47, R48, R44.reuse ;  /* 0x0000002c302f7220 */ /* 0x080fe20000410000 */
[----:B------:R-:W-:Y:S01]  /*8140*/  FFMA.FTZ R81, R45, R51, -R81 ;  /* 0x000000332d517223 */ /* 0x000fe20000010851 */
[----:B------:R-:W-:Y:S01]  /*8150*/  F2FP.BF16.F32.PACK_AB R33, R33, R137 ;  /* 0x000000892121723e */ /* 0x000fe200000010ff */
[----:B------:R-:W-:Y:S01]  /*8160*/  FFMA.FTZ R134, R45, R49, R134 ;  /* 0x000000312d867223 */ /* 0x000fe20000010086 */
[----:B------:R-:W-:Y:S01]  /*8170*/  LOP3.LUT R45, R38, 0xffff0000, RZ, 0xc0, !PT ;  /* 0xffff0000262d7812 */ /* 0x000fe200078ec0ff */
[-C--:B------:R-:W-:Y:S01]  /*8180*/  FMUL.FTZ R48, R48, R39.reuse ;  /* 0x0000002730307220 */ /* 0x080fe20000410000 */
[----:B------:R-:W-:Y:S01]  /*8190*/  FFMA.FTZ R47, R36, R39, -R47 ;  /* 0x00000027242f7223 */ /* 0x000fe2000001082f */
[C---:B------:R-:W-:Y:S01]  /*81a0*/  IMAD.U32 R38, R50.reuse, 0x10000, RZ ;  /* 0x0001000032267824 */ /* 0x040fe200078e00ff */
[----:B------:R-:W-:Y:S01]  /*81b0*/  LOP3.LUT R50, R50, 0xffff0000, RZ, 0xc0, !PT ;  /* 0xffff000032327812 */ /* 0x000fe200078ec0ff */
[C---:B------:R-:W-:Y:S01]  /*81c0*/  IMAD.U32 R39, R46.reuse, 0x10000, RZ ;  /* 0x000100002e277824 */ /* 0x040fe200078e00ff */
[----:B------:R-:W-:Y:S01]  /*81d0*/  LOP3.LUT R46, R46, 0xffff0000, RZ, 0xc0, !PT ;  /* 0xffff00002e2e7812 */ /* 0x000fe200078ec0ff */
[C---:B------:R-:W-:Y:S01]  /*81e0*/  IMAD.U32 R49, R34.reuse, 0x10000, RZ ;  /* 0x0001000022317824 */ /* 0x040fe200078e00ff */
[----:B------:R-:W-:Y:S01]  /*81f0*/  LOP3.LUT R34, R34, 0xffff0000, RZ, 0xc0, !PT ;  /* 0xffff000022227812 */ /* 0x000fe200078ec0ff */
        /* <DEDUP_REMOVED lines=9> */
[----:B------:R-:W-:Y:S01]  /*8290*/  F2FP.BF16.F32.PACK_AB R32, R32, R136 ;  /* 0x000000882020723e */ /* 0x000fe200000010ff */
[----:B------:R-:W-:Y:S01]  /*82a0*/  IMAD.MOV.U32 R49, RZ, RZ, R82 ;  /* 0x000000ffff317224 */ /* 0x000fe200078e0052 */
[----:B------:R-:W-:Y:S01]  /*82b0*/  F2FP.BF16.F32.PACK_AB R47, R47, R81 ;  /* 0x000000512f2f723e */ /* 0x000fe200000010ff */
[----:B------:R-:W-:Y:S01]  /*82c0*/  IMAD.MOV.U32 R39, RZ, RZ, R33 ;  /* 0x000000ffff277224 */ /* 0x000fe200078e0021 */
[----:B------:R-:W-:Y:S01]  /*82d0*/  F2FP.BF16.F32.PACK_AB R38, R38, R36 ;  /* 0x000000242626723e */ /* 0x000fe200000010ff */
[----:B------:R-:W-:Y:S01]  /*82e0*/  IMAD.MOV.U32 R51, RZ, RZ, R32 ;  /* 0x000000ffff337224 */ /* 0x000fe200078e0020 */
[----:B------:R-:W-:Y:S01]  /*82f0*/  F2FP.BF16.F32.PACK_AB R48, R48, R134 ;  /* 0x000000863030723e */ /* 0x000fe200000010ff */
[----:B------:R-:W-:Y:S01]  /*8300*/  IMAD.MOV.U32 R36, RZ, RZ, R47 ;  /* 0x000000ffff247224 */ /* 0x000fe200078e002f */
[----:B------:R-:W-:-:S07]  /*8310*/  F2FP.BF16.F32.PACK_AB R50, R50, R44 ;  /* 0x0000002c3232723e */ /* 0x000fce00000010ff */
.L_x_1748:
[----:B------:R-:W-:Y:S05]  /*8320*/  BSYNC B3 ;  /* 0x0000000000037941 */ /* 0x000fea0003800000 */
.L_x_1747:
[----:B------:R-:W-:Y:S02]  /*8330*/  ULDC.64 UR4, c[0x0][0x208] ;  /* 0x0000820000047ab9 */ /* 0x000fe40000000a00 */
[----:B0-----:R0:W-:Y:S04]  /*8340*/  STG.E.128 desc[UR4][R76.64], R36 ;  /* 0x000000244c007986 */ /* 0x0011e8000c101d04 */
[----:B--2---:R0:W-:Y:S02]  /*8350*/  @!P4 STG.E.128 desc[UR4][R78.64], R48 ;  /* 0x000000304e00c986 */ /* 0x0041e4000c101d04 */
.L_x_1746:
[----:B------:R-:W-:Y:S05]  /*8360*/  BSYNC B2 ;  /* 0x0000000000027941 */ /* 0x000fea0003800000 */
.L_x_1745:
[----:B------:R-:W-:-:S13]  /*8370*/  ISETP.NE.AND P4, PT, R9, RZ, PT ;  /* 0x000000ff0900720c */ /* 0x000fda0003f85270 */
[----:B------:R-:W-:Y:S05]  /*8380*/  @!P4 BRA `(.L_x_1740) ;  /* 0x000000080004c947 */ /* 0x000fea0003800000 */
[----:B------:R-:W3:Y:S01]  /*8390*/  LDL R32, [R1+0x4] ;  /* 0x0000040001207983 */ /* 0x000ee20000100800 */
[----:B------:R-:W-:Y:S01]  /*83a0*/  IADD3 R35, P4, P5, R86, R130, R12 ;  /* 0x0000008256237210 */ /* 0x000fe20007d9e00c */
[----:B------:R-:W-:Y:S01]  /*83b0*/  BSSY B2, `(.L_x_1749) ;  /* 0x000007b000027945 */ /* 0x000fe20003800000 */
[----:B---3--:R-:W-:Y:S02]  /*83c0*/  LOP3.LUT P6, RZ, R32, 0x1, RZ, 0xc0, !PT ;  /* 0x0000000120ff7812 */ /* 0x008fe400078cc0ff */
[----:B------:R-:W-:Y:S02]  /*83d0*/  IADD3.X R32, R84, R179, R109, P4, P5 ;  /* 0x000000b354207210 */ /* 0x000fe400027ea46d */
[----:B------:R-:W-:-:S04]  /*83e0*/  SEL R33, R122, R151, !P6 ;  /* 0x000000977a217207 */ /* 0x000fc80007000000 */
[----:B------:R-:W-:-:S04]  /*83f0*/  SHF.R.S32.HI R34, RZ, 0x1f, R33 ;  /* 0x0000001fff227819 */ /* 0x000fc80000011421 */
[----:B------:R-:W-:-:S04]  /*8400*/  LEA.HI R33, R34, R33, RZ, 0x4 ;  /* 0x0000002122217211 */ /* 0x000fc800078f20ff */
[----:B------:R-:W-:-:S05]  /*8410*/  LEA.HI.SX32 R34, R33, R112, 0x1c ;  /* 0x0000007021227211 */ /* 0x000fca00078fe2ff */
[----:B------:R-:W-:-:S05]  /*8420*/  IMAD.SHL.U32 R33, R34, 0x8, RZ ;  /* 0x0000000822217824 */ /* 0x000fca00078e00ff */
[----:B------:R-:W-:-:S13]  /*8430*/  ISETP.GE.AND P4, PT, R33, R148, PT ;  /* 0x000000942100720c */ /* 0x000fda0003f86270 */
[--C-:B0-----:R-:W-:Y:S02]  /*8440*/  @!P4 SHF.R.S32.HI R36, RZ, 0x1f, R33.reuse ;  /* 0x0000001fff24c819 */ /* 0x101fe40000011421 */
[----:B------:R-:W-:-:S04]  /*8450*/  @!P4 IADD3 R130, P5, P6, R86, R130, R33 ;  /* 0x000000825682c210 */ /* 0x000fc80007ebe021 */
[----:B------:R-:W-:Y:S02]  /*8460*/  @!P4 IADD3.X R36, R84, R179, R36, P5, P6 ;  /* 0x000000b35424c210 */ /* 0x000fe40002fec424 */
[----:B------:R-:W-:-:S04]  /*8470*/  LEA R44, P5, R35, R114, 0x1 ;  /* 0x00000072232c7211 */ /* 0x000fc800078a08ff */
[----:B------:R-:W-:Y:S02]  /*8480*/  LEA.HI.X R45, R35, R115, R32, 0x1, P5 ;  /* 0x00000073232d7211 */ /* 0x000fe400028f0c20 */
[----:B------:R-:W-:Y:S02]  /*8490*/  SHF.R.S32.HI R35, RZ, 0x1f, R34 ;  /* 0x0000001fff237819 */ /* 0x000fe40000011422 */
[----:B------:R-:W-:Y:S01]  /*84a0*/  LOP3.LUT R32, R174, 0x38, R33, 0xf8, !PT ;  /* 0x00000038ae207812 */ /* 0x000fe200078ef821 */
[----:B------:R-:W-:Y:S01]  /*84b0*/  IMAD R33, R17, 0x4800, R143 ;  /* 0x0000480011217824 */ /* 0x000fe200078e028f */
[----:B------:R-:W-:Y:S02]  /*84c0*/  LEA.HI R35, R35, R34, RZ, 0x3 ;  /* 0x0000002223237211 */ /* 0x000fe400078f18ff */
[----:B------:R-:W-:Y:S01]  /*84d0*/  LOP3.LUT R32, R32, R175, RZ, 0x3c, !PT ;  /* 0x000000af20207212 */ /* 0x000fe200078e3cff */
[----:B------:R-:W-:Y:S01]  /*84e0*/  IMAD R33, R33, 0x2, R16 ;  /* 0x0000000221217824 */ /* 0x000fe200078e0210 */
[----:B------:R-:W-:-:S02]  /*84f0*/  SHF.R.S32.HI R35, RZ, 0x3, R35 ;  /* 0x00000003ff237819 */ /* 0x000fc40000011423 */
[----:B------:R-:W-:-:S03]  /*8500*/  @!P4 LEA R46, P5, R130, R114, 0x1 ;  /* 0x00000072822ec211 */ /* 0x000fc600078a08ff */
[----:B------:R-:W-:Y:S01]  /*8510*/  IMAD R35, R35, 0x1800, R176 ;  /* 0x0000180023237824 */ /* 0x000fe200078e02b0 */
[----:B------:R-:W-:Y:S02]  /*8520*/  @!P4 LEA.HI.X R47, R130, R115, R36, 0x1, P5 ;  /* 0x00000073822fc211 */ /* 0x000fe400028f0c24 */
[----:B------:R-:W-:Y:S01]  /*8530*/  ISETP.GE.AND P5, PT, R166, R119, PT ;  /* 0x00000077a600720c */ /* 0x000fe20003fa6270 */
[----:B------:R-:W-:-:S04]  /*8540*/  IMAD.IADD R32, R35, 0x1, R32 ;  /* 0x0000000123207824 */ /* 0x000fc800078e0220 */
[----:B------:R-:W-:-:S04]  /*8550*/  IMAD R35, R17, 0x4800, R32 ;  /* 0x0000480011237824 */ /* 0x000fc800078e0220 */
[----:B------:R-:W-:Y:S02]  /*8560*/  IMAD R36, R35, 0x2, R16 ;  /* 0x0000000223247824 */ /* 0x000fe400078e0210 */
[----:B------:R-:W0:Y:S04]  /*8570*/  LDS.128 R32, [R33+0x18400] ;  /* 0x0184000021207984 */ /* 0x000e280000000c00 */
[----:B------:R-:W3:Y:S01]  /*8580*/  LDS.128 R36, [R36+0x18400] ;  /* 0x0184000024247984 */ /* 0x000ee20000000c00 */
[----:B------:R-:W-:Y:S05]  /*8590*/  @P5 BRA `(.L_x_1750) ;  /* 0x0000000400705947 */ /* 0x000fea0003800000 */
[--C-:B------:R-:W-:Y:S01]  /*85a0*/  SHF.R.U64 R30, R30, 0x10, R31.reuse ;  /* 0x000000101e1e7819 */ /* 0x100fe2000000121f */
[----:B---3--:R-:W-:Y:S01]  /*85b0*/  IMAD.U32 R50, R37, 0x10000, RZ ;  /* 0x0001000025327824 */ /* 0x008fe200078e00ff */
[----:B------:R-:W-:Y:S01]  /*85c0*/  SHF.R.U32.HI R48, RZ, 0x10, R31 ;  /* 0x00000010ff307819 */ /* 0x000fe2000001161f */
[----:B--2---:R-:W-:Y:S01]  /*85d0*/  IMAD.U32 R78, R39, 0x10000, RZ ;  /* 0x00010000274e7824 */ /* 0x004fe200078e00ff */
        /* <DEDUP_REMOVED lines=26> */
[----:B------:R-:W-:Y:S01]  /*8780*/  IMAD.U32 R81, R42, 0x10000, RZ ;  /* 0x000100002a517824 */ /* 0x000fe200078e00ff */
        /* <DEDUP_REMOVED lines=21> */
[C---:B------:R-:W-:Y:S01]  /*88e0*/  IMAD.U32 R33, R32.reuse, 0x10000, RZ ;  /* 0x0001000020217824 */ /* 0x040fe200078e00ff */
[----:B------:R-:W-:Y:S01]  /*88f0*/  LOP3.LUT R31, R31, 0xffff0000, RZ, 0xc0, !PT ;  /* 0xffff00001f1f7812 */ /* 0x000fe200078ec0ff */
[C---:B------:R-:W-:Y:S01]  /*8900*/  FMUL.FTZ R28, R37.reuse, R43 ;  /* 0x0000002b251c7220 */ /* 0x040fe20000410000 */
[----:B------:R-:W-:Y:S01]  /*8910*/  FMUL.FTZ R37, R37, R40 ;  /* 0x0000002825257220 */ /* 0x000fe20000410000 */
[----:B------:R-:W-:Y:S01]  /*8920*/  LOP3.LUT R32, R32, 0xffff0000, RZ, 0xc0, !PT ;  /* 0xffff000020207812 */ /* 0x000fe200078ec0ff */
[----:B------:R-:W-:Y:S01]  /*8930*/  FFMA.FTZ R39, R35, R42, R39 ;  /* 0x0000002a23277223 */ /* 0x000fe20000010027 */
[----:B------:R-:W-:Y:S01]  /*8940*/  PRMT R30, R221, 0x5432, R30 ;  /* 0x00005432dd1e7816 */ /* 0x000fe2000000001e */
[C---:B------:R-:W-:Y:S01]  /*8950*/  FFMA.FTZ R28, R33.reuse, R40, -R28 ;  /* 0x00000028211c7223 */ /* 0x040fe2000001081c */
[----:B------:R-:W-:Y:S01]  /*8960*/  FMUL.FTZ R35, R36, R31 ;  /* 0x0000001f24237220 */ /* 0x000fe20000410000 */
[----:B------:R-:W-:Y:S01]  /*8970*/  FFMA.FTZ R37, R33, R43, R37 ;  /* 0x0000002b21257223 */ /* 0x000fe20000010025 */
[C---:B------:R-:W-:Y:S01]  /*8980*/  IMAD.U32 R40, R219.reuse, 0x10000, RZ ;  /* 0x00010000db287824 */ /* 0x040fe200078e00ff */
[----:B------:R-:W-:Y:S01]  /*8990*/  LOP3.LUT R38, R38, 0xffff0000, RZ, 0xc0, !PT ;  /* 0xffff000026267812 */ /* 0x000fe200078ec0ff */
[-C--:B------:R-:W-:Y:S01]  /*89a0*/  FMUL.FTZ R33, R36, R48.reuse ;  /* 0x0000003024217220 */ /* 0x080fe20000410000 */
[----:B------:R-:W-:Y:S01]  /*89b0*/  LOP3.LUT R219, R219, 0xffff0000, RZ, 0xc0, !PT ;  /* 0xffff0000dbdb7812 */ /* 0x000fe200078ec0ff */
[----:B------:R-:W-:Y:S01]  /*89c0*/  FFMA.FTZ R35, R32, R48, -R35 ;  /* 0x0000003020237223 */ /* 0x000fe20000010823 */
[C---:B------:R-:W-:Y:S01]  /*89d0*/  LOP3.LUT R43, R30.reuse, 0xffff0000, RZ, 0xc0, !PT ;  /* 0xffff00001e2b7812 */ /* 0x040fe200078ec0ff */
[----:B------:R-:W-:Y:S01]  /*89e0*/  IMAD.U32 R36, R30, 0x10000, RZ ;  /* 0x000100001e247824 */ /* 0x000fe200078e00ff */
[----:B------:R-:W-:Y:S01]  /*89f0*/  LOP3.LUT R34, R34, 0xffff0000, RZ, 0xc0, !PT ;  /* 0xffff000022227812 */ /* 0x000fe200078ec0ff */
[----:B------:R-:W-:Y:S01]  /*8a00*/  FFMA.FTZ R32, R32, R31, R33 ;  /* 0x0000001f20207223 */ /* 0x000fe20000010021 */
[C---:B------:R-:W-:Y:S01]  /*8a10*/  FMUL.FTZ R33, R79.reuse, R40 ;  /* 0x000000284f217220 */ /* 0x040fe20000410000 */
[C---:B------:R-:W-:Y:S01]  /*8a20*/  FMUL.FTZ R31, R38.reuse, R219 ;  /* 0x000000db261f7220 */ /* 0x040fe20000410000 */
[-C--:B------:R-:W-:Y:S01]  /*8a30*/  FMUL.FTZ R79, R79, R36.reuse ;  /* 0x000000244f4f7220 */ /* 0x080fe20000410000 */
[-C--:B------:R-:W-:Y:S01]  /*8a40*/  FMUL.FTZ R38, R38, R43.reuse ;  /* 0x0000002b26267220 */ /* 0x080fe20000410000 */
[----:B------:R-:W-:Y:S01]  /*8a50*/  FFMA.FTZ R36, R76, R36, -R33 ;  /* 0x000000244c247223 */ /* 0x000fe20000010821 */
[----:B------:R-:W-:Y:S01]  /*8a60*/  FFMA.FTZ R31, R34, R43, -R31 ;  /* 0x0000002b221f7223 */ /* 0x000fe2000001081f */
[----:B------:R-:W-:Y:S01]  /*8a70*/  F2FP.BF16.F32.PACK_AB R28, R35, R28 ;  /* 0x0000001c231c723e */ /* 0x000fe200000010ff */
[----:B------:R-:W-:Y:S01]  /*8a80*/  FFMA.FTZ R78, R77, R81, R78 ;  /* 0x000000514d4e7223 */ /* 0x000fe2000001004e */
[----:B------:R-:W-:Y:S01]  /*8a90*/  F2FP.BF16.F32.PACK_AB R35, R32, R37 ;  /* 0x000000252023723e */ /* 0x000fe200000010ff */
[----:B------:R-:W-:Y:S01]  /*8aa0*/  FFMA.FTZ R40, R76, R40, R79 ;  /* 0x000000284c287223 */ /* 0x000fe2000001004f */
        /* <DEDUP_REMOVED lines=10> */
[----:B------:R-:W-:-:S07]  /*8b50*/  F2FP.BF16.F32.PACK_AB R38, R219, R40 ;  /* 0x00000028db26723e */ /* 0x000fce00000010ff */
.L_x_1750:
[----:B------:R-:W-:Y:S05]  /*8b60*/  BSYNC B2 ;  /* 0x0000000000027941 */ /* 0x000fea0003800000 */
.L_x_1749:
[----:B------:R-:W-:Y:S02]  /*8b70*/  ULDC.64 UR4, c[0x0][0x208] ;  /* 0x0000820000047ab9 */ /* 0x000fe40000000a00 */
[----:B0-----:R4:W-:Y:S04]  /*8b80*/  STG.E.128 desc[UR4][R44.64], R32 ;  /* 0x000000202c007986 */ /* 0x0019e8000c101d04 */
[----:B---3--:R4:W-:Y:S02]  /*8b90*/  @!P4 STG.E.128 desc[UR4][R46.64], R36 ;  /* 0x000000242e00c986 */ /* 0x0089e4000c101d04 */
.L_x_1740:
[----:B------:R-:W-:Y:S05]  /*8ba0*/  BSYNC B1 ;  /* 0x0000000000017941 */ /* 0x000fea0003800000 */
.L_x_1739:
        /* <DEDUP_REMOVED lines=10> */
[----:B----4-:R-:W-:Y:S02]  /*8c50*/  IADD3 R32, P3, P4, R86, R126, R14 ;  /* 0x0000007e56207210 */ /* 0x010fe40007c7e00e */
[----:B------:R-:W-:Y:S02]  /*8c60*/  SHF.R.S32.HI R29, RZ, 0x1f, R28 ;  /* 0x0000001fff1d7819 */ /* 0x000fe4000001141c */
[----:B------:R-:W-:Y:S02]  /*8c70*/  IADD3.X R34, R84, R40, R111, P3, P4 ;  /* 0x0000002854227210 */ /* 0x000fe40001fe846f */
[----:B------:R-:W-:-:S04]  /*8c80*/  LEA.HI R29, R29, R28, RZ, 0x4 ;  /* 0x0000001c1d1d7211 */ /* 0x000fc800078f20ff */
[----:B------:R-:W-:-:S04]  /*8c90*/  LEA.HI.SX32 R29, R29, R116, 0x1c ;  /* 0x000000741d1d7211 */ /* 0x000fc800078fe2ff */
[----:B------:R-:W-:Y:S01]  /*8ca0*/  SHF.R.S32.HI R28, RZ, 0x1f, R29 ;  /* 0x0000001fff1c7819 */ /* 0x000fe2000001141d */
[----:B------:R-:W-:-:S03]  /*8cb0*/  IMAD.SHL.U32 R31, R29, 0x8, RZ ;  /* 0x000000081d1f7824 */ /* 0x000fc600078e00ff */
[----:B------:R-:W-:Y:S02]  /*8cc0*/  LEA.HI R28, R28, R29, RZ, 0x3 ;  /* 0x0000001d1c1c7211 */ /* 0x000fe400078f18ff */
[----:B------:R-:W-:Y:S02]  /*8cd0*/  ISETP.GE.AND P3, PT, R31, R148, PT ;  /* 0x000000941f00720c */ /* 0x000fe40003f66270 */
[----:B------:R-:W-:Y:S02]  /*8ce0*/  SHF.R.S32.HI R35, RZ, 0x3, R28 ;  /* 0x00000003ff237819 */ /* 0x000fe4000001141c */
[----:B------:R-:W-:-:S03]  /*8cf0*/  LOP3.LUT R29, R173, 0x38, R31, 0xf8, !PT ;  /* 0x00000038ad1d7812 */ /* 0x000fc600078ef81f */
[----:B------:R-:W-:Y:S01]  /*8d00*/  IMAD R28, R35, 0x1800, R178 ;  /* 0x00001800231c7824 */ /* 0x000fe200078e02b2 */
[----:B------:R-:W-:-:S05]  /*8d10*/  LOP3.LUT R29, R29, R222, RZ, 0x3c, !PT ;  /* 0x000000de1d1d7212 */ /* 0x000fca00078e3cff */
[----:B------:R-:W-:Y:S01]  /*8d20*/  @!P3 SHF.R.S32.HI R33, RZ, 0x1f, R31 ;  /* 0x0000001fff21b819 */ /* 0x000fe2000001141f */
[----:B------:R-:W-:Y:S01]  /*8d30*/  IMAD.IADD R28, R28, 0x1, R29 ;  /* 0x000000011c1c7824 */ /* 0x000fe200078e021d */
[----:B------:R-:W-:Y:S01]  /*8d40*/  @!P3 IADD3 R30, P4, P5, R86, R126, R31 ;  /* 0x0000007e561eb210 */ /* 0x000fe20007d9e01f */
[C---:B------:R-:W-:Y:S02]  /*8d50*/  IMAD R29, R17.reuse, 0x4800, R144 ;  /* 0x00004800111d7824 */ /* 0x040fe400078e0290 */
[----:B------:R-:W-:Y:S01]  /*8d60*/  IMAD R31, R17, 0x4800, R28 ;  /* 0x00004800111f7824 */ /* 0x000fe200078e021c */
[----:B------:R-:W-:Y:S01]  /*8d70*/  @!P3 IADD3.X R33, R84, R40, R33, P4, P5 ;  /* 0x000000285421b210 */ /* 0x000fe200027ea421 */
[----:B------:R-:W-:Y:S01]  /*8d80*/  IMAD R29, R29, 0x2, R16 ;  /* 0x000000021d1d7824 */ /* 0x000fe200078e0210 */
[----:B0-----:R-:W-:-:S04]  /*8d90*/  LEA R36, P4, R32, R114, 0x1 ;  /* 0x0000007220247211 */ /* 0x001fc800078808ff */
[----:B------:R-:W-:Y:S01]  /*8da0*/  LEA.HI.X R37, R32, R115, R34, 0x1, P4 ;  /* 0x0000007320257211 */ /* 0x000fe200020f0c22 */
[----:B------:R-:W-:Y:S01]  /*8db0*/  IMAD R32, R31, 0x2, R16 ;  /* 0x000000021f207824 */ /* 0x000fe200078e0210 */
[----:B------:R-:W-:-:S04]  /*8dc0*/  @!P3 LEA R38, P4, R30, R114, 0x1 ;  /* 0x000000721e26b211 */ /* 0x000fc800078808ff */
        /* <DEDUP_REMOVED lines=16> */
[----:B------:R-:W-:Y:S02]  /*8ed0*/  SHF.R.U64 R43, R74, 0x10, R75 ;  /* 0x000000104a2b7819 */ /* 0x000fe4000000124b */
[----:B------:R-:W-:Y:S01]  /*8ee0*/  SHF.R.U64 R41, R62, 0x10, R63 ;  /* 0x000000103e297819 */ /* 0x000fe2000000123f */
[----:B------:R-:W-:Y:S01]  /*8ef0*/  IMAD.U32 R62, R72, 0x10000, RZ ;  /* 0x00010000483e7824 */ /* 0x000fe200078e00ff */
[----:B------:R-:W-:Y:S02]  /*8f00*/  SHF.R.U32.HI R75, RZ, 0x10, R75 ;  /* 0x00000010ff4b7819 */ /* 0x000fe4000001164b */
[----:B------:R-:W-:Y:S01]  /*8f10*/  PRMT R217, R217, 0x5410, R44 ;  /* 0x00005410d9d97816 */ /* 0x000fe2000000002c */
[----:B------:R-:W-:Y:S01]  /*8f20*/  IMAD.U32 R44, R60, 0x10000, RZ ;  /* 0x000100003c2c7824 */ /* 0x000fe200078e00ff */
[----:B------:R-:W-:Y:S01]  /*8f30*/  SHF.R.U32.HI R63, RZ, 0x10, R63 ;  /* 0x00000010ff3f7819 */ /* 0x000fe2000001163f */
[----:B------:R-:W-:Y:S01]  /*8f40*/  FMUL.FTZ R74, R47, R62 ;  /* 0x0000003e2f4a7220 */ /* 0x000fe20000410000 */
[----:B------:R-:W-:Y:S01]  /*8f50*/  LOP3.LUT R48, R33, 0xffff0000, RZ, 0xc0, !PT ;  /* 0xffff000021307812 */ /* 0x000fe200078ec0ff */
[-C--:B------:R-:W-:Y:S01]  /*8f60*/  FMUL.FTZ R76, R47, R44.reuse ;  /* 0x0000002c2f4c7220 */ /* 0x080fe20000410000 */
[----:B------:R-:W-:Y:S01]  /*8f70*/  LOP3.LUT R73, R72, 0xffff0000, RZ, 0xc0, !PT ;  /* 0xffff000048497812 */ /* 0x000fe200078ec0ff */
[----:B------:R-:W-:Y:S01]  /*8f80*/  IMAD.U32 R33, R32, 0x10000, RZ ;  /* 0x0001000020217824 */ /* 0x000fe200078e00ff */
[----:B------:R-:W-:Y:S01]  /*8f90*/  PRMT R75, R216, 0x5432, R75 ;  /* 0x00005432d84b7816 */ /* 0x000fe2000000004b */
[----:B------:R-:W-:Y:S01]  /*8fa0*/  FFMA.FTZ R44, R45, R44, -R74 ;  /* 0x0000002c2d2c7223 */ /* 0x000fe2000001084a */
[----:B------:R-:W-:Y:S01]  /*8fb0*/  PRMT R63, R214, 0x5432, R63 ;  /* 0x00005432d63f7816 */ /* 0x000fe2000000003f */
[----:B------:R-:W-:Y:S01]  /*8fc0*/  FMUL.FTZ R77, R48, R73 ;  /* 0x00000049304d7220 */ /* 0x000fe20000410000 */
[----:B------:R-:W-:Y:S01]  /*8fd0*/  LOP3.LUT R47, R60, 0xffff0000, RZ, 0xc0, !PT ;  /* 0xffff00003c2f7812 */ /* 0x000fe200078ec0ff */
[----:B------:R-:W-:Y:S01]  /*8fe0*/  IMAD.U32 R72, R75, 0x10000, RZ ;  /* 0x000100004b487824 */ /* 0x000fe200078e00ff */
[----:B------:R-:W-:Y:S01]  /*8ff0*/  LOP3.LUT R46, R29, 0xffff0000, RZ, 0xc0, !PT ;  /* 0xffff00001d2e7812 */ /* 0x000fe200078ec0ff */
[----:B------:R-:W-:Y:S01]  /*9000*/  IMAD.U32 R60, R63, 0x10000, RZ ;  /* 0x000100003f3c7824 */ /* 0x000fe200078e00ff */
[----:B------:R-:W-:Y:S01]  /*9010*/  PRMT R42, R215, 0x5410, R42 ;  /* 0x00005410d72a7816 */ /* 0x000fe2000000002a */
[-C--:B------:R-:W-:Y:S01]  /*9020*/  FMUL.FTZ R79, R48, R47.reuse ;  /* 0x0000002f304f7220 */ /* 0x080fe20000410000 */
[----:B------:R-:W-:Y:S01]  /*9030*/  LOP3.LUT R32, R32, 0xffff0000, RZ, 0xc0, !PT ;  /* 0xffff000020207812 */ /* 0x000fe200078ec0ff */
[----:B------:R-:W-:Y:S01]  /*9040*/  FFMA.FTZ R47, R46, R47, -R77 ;  /* 0x0000002f2e2f7223 */ /* 0x000fe2000001084d */
[C---:B------:R-:W-:Y:S01]  /*9050*/  FMUL.FTZ R77, R61.reuse, R72 ;  /* 0x000000483d4d7220 */ /* 0x040fe20000410000 */
[----:B------:R-:W-:Y:S01]  /*9060*/  FMUL.FTZ R61, R61, R60 ;  /* 0x0000003c3d3d7220 */ /* 0x000fe20000410000 */
[----:B------:R-:W-:Y:S01]  /*9070*/  FFMA.FTZ R45, R45, R62, R76 ;  /* 0x0000003e2d2d7223 */ /* 0x000fe2000001004c */
[----:B------:R-:W-:Y:S01]  /*9080*/  PRMT R43, R216, 0x5410, R43 ;  /* 0x00005410d82b7816 */ /* 0x000fe2000000002b */
[C---:B------:R-:W-:Y:S01]  /*9090*/  FFMA.FTZ R48, R50.reuse, R60, -R77 ;  /* 0x0000003c32307223 */ /* 0x040fe2000001084d */
[----:B------:R-:W-:Y:S01]  /*90a0*/  FFMA.FTZ R50, R50, R72, R61 ;  /* 0x0000004832327223 */ /* 0x000fe2000001003d */
[C---:B------:R-:W-:Y:S01]  /*90b0*/  IMAD.U32 R60, R42.reuse, 0x10000, RZ ;  /* 0x000100002a3c7824 */ /* 0x040fe200078e00ff */
[----:B------:R-:W-:Y:S01]  /*90c0*/  LOP3.LUT R61, R42, 0xffff0000, RZ, 0xc0, !PT ;  /* 0xffff00002a3d7812 */ /* 0x000fe200078ec0ff */
[C---:B------:R-:W-:Y:S01]  /*90d0*/  IMAD.U32 R72, R217.reuse, 0x10000, RZ ;  /* 0x00010000d9487824 */ /* 0x040fe200078e00ff */
[----:B------:R-:W-:Y:S01]  /*90e0*/  LOP3.LUT R217, R217, 0xffff0000, RZ, 0xc0, !PT ;  /* 0xffff0000d9d97812 */ /* 0x000fe200078ec0ff */
[----:B------:R-:W-:Y:S01]  /*90f0*/  IMAD.U32 R29, R28, 0x10000, RZ ;  /* 0x000100001c1d7824 */ /* 0x000fe200078e00ff */
[----:B------:R-:W-:Y:S01]  /*9100*/  LOP3.LUT R62, R63, 0xffff0000, RZ, 0xc0, !PT ;  /* 0xffff00003f3e7812 */ /* 0x000fe200078ec0ff */
[----:B------:R-:W-:Y:S01]  /*9110*/  FMUL.FTZ R42, R33, R72 ;  /* 0x00000048212a7220 */ /* 0x000fe20000410000 */
[----:B------:R-:W-:Y:S01]  /*9120*/  LOP3.LUT R35, R35, 0xffff0000, RZ, 0xc0, !PT ;  /* 0xffff000023237812 */ /* 0x000fe200078ec0ff */
[-C--:B------:R-:W-:Y:S01]  /*9130*/  FMUL.FTZ R63, R33, R60.reuse ;  /* 0x0000003c213f7220 */ /* 0x080fe20000410000 */
[----:B------:R-:W-:Y:S01]  /*9140*/  PRMT R41, R214, 0x5410, R41 ;  /* 0x00005410d6297816 */ /* 0x000fe20000000029 */
[----:B------:R-:W-:Y:S01]  /*9150*/  FFMA.FTZ R46, R46, R73, R79 ;  /* 0x000000492e2e7223 */ /* 0x000fe2000001004f */
[----:B------:R-:W-:Y:S01]  /*9160*/  LOP3.LUT R74, R75, 0xffff0000, RZ, 0xc0, !PT ;  /* 0xffff00004b4a7812 */ /* 0x000fe200078ec0ff */
[----:B------:R-:W-:Y:S01]  /*9170*/  FMUL.FTZ R73, R32, R217 ;  /* 0x000000d920497220 */ /* 0x000fe20000410000 */
[----:B------:R-:W-:Y:S01]  /*9180*/  LOP3.LUT R28, R28, 0xffff0000, RZ, 0xc0, !PT ;  /* 0xffff00001c1c7812 */ /* 0x000fe200078ec0ff */
[-C--:B------:R-:W-:Y:S01]  /*9190*/  FMUL.FTZ R75, R32, R61.reuse ;  /* 0x0000003d204b7220 */ /* 0x080fe20000410000 */
[----:B------:R-:W-:Y:S01]  /*91a0*/  LOP3.LUT R51, R30, 0xffff0000, RZ, 0xc0, !PT ;  /* 0xffff00001e337812 */ /* 0x000fe200078ec0ff */
[C---:B------:R-:W-:Y:S01]  /*91b0*/  IMAD.U32 R30, R34.reuse, 0x10000, RZ ;  /* 0x00010000221e7824 */ /* 0x040fe200078e00ff */
[----:B------:R-:W-:Y:S01]  /*91c0*/  LOP3.LUT R31, R31, 0xffff0000, RZ, 0xc0, !PT ;  /* 0xffff00001f1f7812 */ /* 0x000fe200078ec0ff */
[C---:B------:R-:W-:Y:S01]  /*91d0*/  FFMA.FTZ R33, R29.reuse, R60, -R42 ;  /* 0x0000003c1d217223 */ /* 0x040fe2000001082a */
[----:B------:R-:W-:Y:S01]  /*91e0*/  FFMA.FTZ R63, R29, R72, R63 ;  /* 0x000000481d3f7223 */ /* 0x000fe2000001003f */
[----:B------:R-:W-:Y:S01]  /*91f0*/  IMAD.U32 R32, R43, 0x10000, RZ ;  /* 0x000100002b207824 */ /* 0x000fe200078e00ff */
[----:B------:R-:W-:Y:S01]  /*9200*/  LOP3.LUT R34, R34, 0xffff0000, RZ, 0xc0, !PT ;  /* 0xffff000022227812 */ /* 0x000fe200078ec0ff */
[----:B------:R-:W-:Y:S01]  /*9210*/  FMUL.FTZ R76, R35, R74 ;  /* 0x0000004a234c7220 */ /* 0x000fe20000410000 */
[----:B------:R-:W-:Y:S01]  /*9220*/  IMAD.U32 R29, R41, 0x10000, RZ ;  /* 0x00010000291d7824 */ /* 0x000fe200078e00ff */
[----:B------:R-:W-:Y:S01]  /*9230*/  LOP3.LUT R43, R43, 0xffff0000, RZ, 0xc0, !PT ;  /* 0xffff00002b2b7812 */ /* 0x000fe200078ec0ff */
[-C--:B------:R-:W-:Y:S01]  /*9240*/  FMUL.FTZ R78, R35, R62.reuse ;  /* 0x0000003e234e7220 */ /* 0x080fe20000410000 */
[----:B------:R-:W-:Y:S01]  /*9250*/  LOP3.LUT R41, R41, 0xffff0000, RZ, 0xc0, !PT ;  /* 0xffff000029297812 */ /* 0x000fe200078ec0ff */
[----:B------:R-:W-:Y:S01]  /*9260*/  FFMA.FTZ R42, R28, R61, -R73 ;  /* 0x0000003d1c2a7223 */ /* 0x000fe20000010849 */
[C---:B------:R-:W-:Y:S01]  /*9270*/  FFMA.FTZ R35, R31.reuse, R62, -R76 ;  /* 0x0000003e1f237223 */ /* 0x040fe2000001084c */
[C---:B------:R-:W-:Y:S01]  /*9280*/  FMUL.FTZ R60, R30.reuse, R32 ;  /* 0x000000201e3c7220 */ /* 0x040fe20000410000 */
[----:B------:R-:W-:Y:S01]  /*9290*/  FMUL.FTZ R61, R30, R29 ;  /* 0x0000001d1e3d7220 */ /* 0x000fe20000410000 */
[----:B------:R-:W-:Y:S01]  /*92a0*/  FFMA.FTZ R31, R31, R74, R78 ;  /* 0x0000004a1f1f7223 */ /* 0x000fe2000001004e */
[C---:B------:R-:W-:Y:S01]  /*92b0*/  FMUL.FTZ R30, R34.reuse, R43 ;  /* 0x0000002b221e7220 */ /* 0x040fe20000410000 */
[----:B------:R-:W-:Y:S01]  /*92c0*/  FMUL.FTZ R34, R34, R41 ;  /* 0x0000002922227220 */ /* 0x000fe20000410000 */
[----:B------:R-:W-:Y:S01]  /*92d0*/  FFMA.FTZ R28, R28, R217, R75 ;  /* 0x000000d91c1c7223 */ /* 0x000fe2000001004b */
        /* <DEDUP_REMOVED lines=14> */
[----:B------:R-:W-:Y:S02]  /*93c0*/  F2FP.BF16.F32.PACK_AB R30, R41, R60 ;  /* 0x0000003c291e723e */ /* 0x000fe400000010ff */
[----:B------:R-:W-:-:S07]  /*93d0*/  F2FP.BF16.F32.PACK_AB R34, R34, R61 ;  /* 0x0000003d2222723e */ /* 0x000fce00000010ff */
.L_x_1754:
[----:B------:R-:W-:Y:S05]  /*93e0*/  BSYNC B2 ;  /* 0x0000000000027941 */ /* 0x000fea0003800000 */
.L_x_1753:
[----:B------:R-:W-:Y:S02]  /*93f0*/  ULDC.64 UR4, c[0x0][0x208] ;  /* 0x0000820000047ab9 */ /* 0x000fe40000000a00 */
[----:B0-----:R3:W-:Y:S04]  /*9400*/  STG.E.128 desc[UR4][R36.64], R28 ;  /* 0x0000001c24007986 */ /* 0x0017e8000c101d04 */
[----:B--2---:R3:W-:Y:S02]  /*9410*/  @!P3 STG.E.128 desc[UR4][R38.64], R32 ;  /* 0x000000202600b986 */ /* 0x0047e4000c101d04 */
.L_x_1752:
[----:B------:R-:W-:Y:S05]  /*9420*/  BSYNC B1 ;  /* 0x0000000000017941 */ /* 0x000fea0003800000 */
.L_x_1751:
[----:B------:R-:W-:Y:S01]  /*9430*/  ISETP.NE.AND P3, PT, R10, RZ, PT ;  /* 0x000000ff0a00720c */ /* 0x000fe20003f65270 */
[----:B------:R-:W-:-:S12]  /*9440*/  BSSY B1, `(.L_x_1755) ;  /* 0x0000081000017945 */ /* 0x000fd80003800000 */
[----:B------:R-:W-:Y:S05]  /*9450*/  @!P3 BRA `(.L_x_1756) ;  /* 0x0000000400fcb947 */ /* 0x000fea0003800000 */
[----:B---3--:R-:W-:Y:S01]  /*9460*/  SEL R28, R122, R151, !P1 ;  /* 0x000000977a1c7207 */ /* 0x008fe20004800000 */
        /* <DEDUP_REMOVED lines=10> */
[----:B------:R-:W-:-:S05]  /*9510*/  SHF.R.S32.HI R31, RZ, 0x3, R31 ;  /* 0x00000003ff1f7819 */ /* 0x000fca000001141f */
[----:B------:R-:W-:-:S06]  /*9520*/  IMAD R28, R31, 0x1800, R178 ;  /* 0x000018001f1c7824 */ /* 0x000fcc00078e02b2 */
[--C-:B------:R-:W-:Y:S02]  /*9530*/  @!P3 SHF.R.S32.HI R33, RZ, 0x1f, R29.reuse ;  /* 0x0000001fff21b819 */ /* 0x100fe4000001141d */
[--C-:B------:R-:W-:Y:S02]  /*9540*/  @!P3 IADD3 R30, P4, P5, R86, R126, R29.reuse ;  /* 0x0000007e561eb210 */ /* 0x100fe40007d9e01d */
[----:B------:R-:W-:Y:S02]  /*9550*/  LOP3.LUT R29, R173, 0x38, R29, 0xf8, !PT ;  /* 0x00000038ad1d7812 */ /* 0x000fe400078ef81d */
[----:B------:R-:W-:Y:S02]  /*9560*/  @!P3 IADD3.X R33, R84, R40, R33, P4, P5 ;  /* 0x000000285421b210 */ /* 0x000fe400027ea421 */
[----:B------:R-:W-:Y:S02]  /*9570*/  LOP3.LUT R29, R29, R222, RZ, 0x3c, !PT ;  /* 0x000000de1d1d7212 */ /* 0x000fe400078e3cff */
[----:B0-----:R-:W-:-:S03]  /*9580*/  LEA R36, P4, R32, R114, 0x1 ;  /* 0x0000007220247211 */ /* 0x001fc600078808ff */
[----:B------:R-:W-:Y:S01]  /*9590*/  IMAD.IADD R28, R28, 0x1, R29 ;  /* 0x000000011c1c7824 */ /* 0x000fe200078e021d */
[-C--:B------:R-:W-:Y:S01]  /*95a0*/  LEA.HI.X R37, R32, R115.reuse, R34, 0x1, P4 ;  /* 0x0000007320257211 */ /* 0x080fe200020f0c22 */
[C---:B------:R-:W-:Y:S01]  /*95b0*/  IMAD R29, R17.reuse, 0x4800, R142 ;  /* 0x00004800111d7824 */ /* 0x040fe200078e028e */
[C---:B------:R-:W-:Y:S01]  /*95c0*/  @!P3 LEA R38, P4, R30.reuse, R114, 0x1 ;  /* 0x000000721e26b211 */ /* 0x040fe200078808ff */
[----:B------:R-:W-:Y:S02]  /*95d0*/  IMAD R31, R17, 0x4800, R28 ;  /* 0x00004800111f7824 */ /* 0x000fe400078e021c */
[--C-:B------:R-:W-:Y:S01]  /*95e0*/  IMAD R29, R29, 0x2, R16.reuse ;  /* 0x000000021d1d7824 */ /* 0x100fe200078e0210 */
[----:B------:R-:W-:Y:S01]  /*95f0*/  @!P3 LEA.HI.X R39, R30, R115, R33, 0x1, P4 ;  /* 0x000000731e27b211 */ /* 0x000fe200020f0c21 */
[----:B------:R-:W-:Y:S01]  /*9600*/  IMAD R32, R31, 0x2, R16 ;  /* 0x000000021f207824 */ /* 0x000fe200078e0210 */
[----:B------:R-:W-:-:S03]  /*9610*/  ISETP.GE.AND P4, PT, R165, R119, PT ;  /* 0x00000077a500720c */ /* 0x000fc60003f86270 */
[----:B------:R-:W0:Y:S04]  /*9620*/  LDS.128 R28, [R29+0x18400] ;  /* 0x018400001d1c7984 */ /* 0x000e280000000c00 */
[----:B------:R-:W2:Y:S06]  /*9630*/  LDS.128 R32, [R32+0x18400] ;  /* 0x0184000020207984 */ /* 0x000eac0000000c00 */
[----:B------:R-:W-:Y:S05]  /*9640*/  @P4 BRA `(.L_x_1758) ;  /* 0x0000000400704947 */ /* 0x000fea0003800000 */
[----:B------:R-:W-:Y:S01]  /*9650*/  SHF.R.U64 R49, R56, 0x10, R57 ;  /* 0x0000001038317819 */ /* 0x000fe20000001239 */
[----:B--2---:R-:W-:Y:S01]  /*9660*/  IMAD.U32 R46, R33, 0x10000, RZ ;  /* 0x00010000212e7824 */ /* 0x004fe200078e00ff */
[----:B------:R-:W-:Y:S01]  /*9670*/  SHF.R.U64 R62, R58, 0x10, R59 ;  /* 0x000000103a3e7819 */ /* 0x000fe2000000123b */
[----:B------:R-:W-:Y:S01]  /*9680*/  IMAD.U32 R56, R35, 0x10000, RZ ;  /* 0x0001000023387824 */ /* 0x000fe200078e00ff */
[----:B------:R-:W-:Y:S01]  /*9690*/  SHF.R.U32.HI R57, RZ, 0x10, R57 ;  /* 0x00000010ff397819 */ /* 0x000fe20000011639 */
[----:B0-----:R-:W-:Y:S01]  /*96a0*/  IMAD.U32 R44, R29, 0x10000, RZ ;  /* 0x000100001d2c7824 */ /* 0x001fe200078e00ff */
[--C-:B------:R-:W-:Y:S01]  /*96b0*/  SHF.R.U64 R58, R68, 0x10, R69.reuse ;  /* 0x00000010443a7819 */ /* 0x100fe20000001245 */
[----:B------:R-:W-:Y:S01]  /*96c0*/  IMAD.U32 R50, R31, 0x10000, RZ ;  /* 0x000100001f327824 */ /* 0x000fe200078e00ff */
[----:B------:R-:W-:Y:S01]  /*96d0*/  SHF.R.U32.HI R68, RZ, 0x10, R69 ;  /* 0x00000010ff447819 */ /* 0x000fe20000011645 */
[----:B------:R-:W-:Y:S01]  /*96e0*/  IMAD.U32 R42, R32, 0x10000, RZ ;  /* 0x00010000202a7824 */ /* 0x000fe200078e00ff */
[----:B------:R-:W-:Y:S01]  /*96f0*/  PRMT R49, R198, 0x5410, R49 ;  /* 0x00005410c6317816 */ /* 0x000fe20000000031 */
[----:B------:R-:W-:Y:S01]  /*9700*/  IMAD.U32 R41, R28, 0x10000, RZ ;  /* 0x000100001c297824 */ /* 0x000fe200078e00ff */
[----:B------:R-:W-:-:S02]  /*9710*/  PRMT R198, R198, 0x5432, R57 ;  /* 0x00005432c6c67816 */ /* 0x000fc40000000039 */
[----:B------:R-:W-:Y:S02]  /*9720*/  PRMT R57, R213, 0x5432, R68 ;  /* 0x00005432d5397816 */ /* 0x000fe40000000044 */
[----:B------:R-:W-:Y:S02]  /*9730*/  SHF.R.U32.HI R60, RZ, 0x10, R59 ;  /* 0x00000010ff3c7819 */ /* 0x000fe4000001163b */
[--C-:B------:R-:W-:Y:S01]  /*9740*/  SHF.R.U64 R45, R70, 0x10, R71.reuse ;  /* 0x00000010462d7819 */ /* 0x100fe20000001247 */
[----:B------:R-:W-:Y:S01]  /*9750*/  IMAD.U32 R59, R57, 0x10000, RZ ;  /* 0x00010000393b7824 */ /* 0x000fe200078e00ff */
[----:B------:R-:W-:Y:S02]  /*9760*/  SHF.R.U32.HI R71, RZ, 0x10, R71 ;  /* 0x00000010ff477819 */ /* 0x000fe40000011647 */
[----:B------:R-:W-:Y:S01]  /*9770*/  LOP3.LUT R48, R35, 0xffff0000, RZ, 0xc0, !PT ;  /* 0xffff000023307812 */ /* 0x000fe200078ec0ff */
[----:B------:R-:W-:Y:S01]  /*9780*/  IMAD.U32 R35, R198, 0x10000, RZ ;  /* 0x00010000c6237824 */ /* 0x000fe200078e00ff */
[----:B------:R-:W-:Y:S01]  /*9790*/  LOP3.LUT R51, R33, 0xffff0000, RZ, 0xc0, !PT ;  /* 0xffff000021337812 */ /* 0x000fe200078ec0ff */
[----:B------:R-:W-:Y:S01]  /*97a0*/  FMUL.FTZ R61, R46, R59 ;  /* 0x0000003b2e3d7220 */ /* 0x000fe20000410000 */
[----:B------:R-:W-:-:S02]  /*97b0*/  PRMT R213, R213, 0x5410, R58 ;  /* 0x00005410d5d57816 */ /* 0x000fc4000000003a */
[C---:B------:R-:W-:Y:S02]  /*97c0*/  PRMT R45, R212.reuse, 0x5410, R45 ;  /* 0x00005410d42d7816 */ /* 0x040fe4000000002d */
[----:B------:R-:W-:Y:S02]  /*97d0*/  PRMT R33, R159, 0x5410, R62 ;  /* 0x000054109f217816 */ /* 0x000fe4000000003e */
[----:B------:R-:W-:Y:S02]  /*97e0*/  PRMT R212, R212, 0x5432, R71 ;  /* 0x00005432d4d47816 */ /* 0x000fe40000000047 */
[----:B------:R-:W-:Y:S01]  /*97f0*/  LOP3.LUT R58, R57, 0xffff0000, RZ, 0xc0, !PT ;  /* 0xffff0000393a7812 */ /* 0x000fe200078ec0ff */
[-C--:B------:R-:W-:Y:S01]  /*9800*/  FMUL.FTZ R57, R46, R35.reuse ;  /* 0x000000232e397220 */ /* 0x080fe20000410000 */
[----:B------:R-:W-:Y:S01]  /*9810*/  PRMT R159, R159, 0x5432, R60 ;  /* 0x000054329f9f7816 */ /* 0x000fe2000000003c */
[----:B------:R-:W-:Y:S01]  /*9820*/  FFMA.FTZ R35, R44, R35, -R61 ;  /* 0x000000232c237223 */ /* 0x000fe2000001083d */
[----:B------:R-:W-:Y:S01]  /*9830*/  LOP3.LUT R46, R198, 0xffff0000, RZ, 0xc0, !PT ;  /* 0xffff0000c62e7812 */ /* 0x000fe200078ec0ff */
[----:B------:R-:W-:-:S02]  /*9840*/  IMAD.U32 R61, R212, 0x10000, RZ ;  /* 0x00010000d43d7824 */ /* 0x000fc400078e00ff */
[----:B------:R-:W-:Y:S01]  /*9850*/  FFMA.FTZ R44, R44, R59, R57 ;  /* 0x0000003b2c2c7223 */ /* 0x000fe20000010039 */
[----:B------:R-:W-:Y:S02]  /*9860*/  IMAD.U32 R57, R159, 0x10000, RZ ;  /* 0x000100009f397824 */ /* 0x000fe400078e00ff */
[C---:B------:R-:W-:Y:S01]  /*9870*/  FMUL.FTZ R60, R51.reuse, R58 ;  /* 0x0000003a333c7220 */ /* 0x040fe20000410000 */
[----:B------:R-:W-:Y:S01]  /*9880*/  FMUL.FTZ R62, R51, R46 ;  /* 0x0000002e333e7220 */ /* 0x000fe20000410000 */
[C---:B------:R-:W-:Y:S01]  /*9890*/  FMUL.FTZ R51, R56.reuse, R61 ;  /* 0x0000003d38337220 */ /* 0x040fe20000410000 */
[----:B------:R-:W-:Y:S01]  /*98a0*/  LOP3.LUT R47, R29, 0xffff0000, RZ, 0xc0, !PT ;  /* 0xffff00001d2f7812 */ /* 0x000fe200078ec0ff */
[-C--:B------:R-:W-:Y:S01]  /*98b0*/  FMUL.FTZ R56, R56, R57.reuse ;  /* 0x0000003938387220 */ /* 0x080fe20000410000 */
[----:B------:R-:W-:Y:S01]  /*98c0*/  LOP3.LUT R212, R212, 0xffff0000, RZ, 0xc0, !PT ;  /* 0xffff0000d4d47812 */ /* 0x000fe200078ec0ff */
[C---:B------:R-:W-:Y:S01]  /*98d0*/  FFMA.FTZ R57, R50.reuse, R57, -R51 ;  /* 0x0000003932397223 */ /* 0x040fe20000010833 */
[----:B------:R-:W-:Y:S01]  /*98e0*/  LOP3.LUT R159, R159, 0xffff0000, RZ, 0xc0, !PT ;  /* 0xffff00009f9f7812 */ /* 0x000fe200078ec0ff */
[----:B------:R-:W-:Y:S01]  /*98f0*/  FFMA.FTZ R56, R50, R61, R56 ;  /* 0x0000003d32387223 */ /* 0x000fe20000010038 */
[----:B------:R-:W-:-:S02]  /*9900*/  IMAD.U32 R51, R213, 0x10000, RZ ;  /* 0x00010000d5337824 */ /* 0x000fc400078e00ff */
[----:B------:R-:W-:Y:S01]  /*9910*/  FFMA.FTZ R46, R47, R46, -R60 ;  /* 0x0000002e2f2e7223 */ /* 0x000fe2000001083c */
[----:B------:R-:W-:Y:S02]  /*9920*/  IMAD.U32 R50, R49, 0x10000, RZ ;  /* 0x0001000031327824 */ /* 0x000fe400078e00ff */
[----:B------:R-:W-:Y:S01]  /*9930*/  FFMA.FTZ R47, R47, R58, R62 ;  /* 0x0000003a2f2f7223 */ /* 0x000fe2000001003e */
[C---:B------:R-:W-:Y:S01]  /*9940*/  FMUL.FTZ R58, R48.reuse, R212 ;  /* 0x000000d4303a7220 */ /* 0x040fe20000410000 */
[----:B------:R-:W-:Y:S01]  /*9950*/  FMUL.FTZ R60, R48, R159 ;  /* 0x0000009f303c7220 */ /* 0x000fe20000410000 */
[CC--:B------:R-:W-:Y:S01]  /*9960*/  FMUL.FTZ R48, R42.reuse, R51.reuse ;  /* 0x000000332a307220 */ /* 0x0c0fe20000410000 */
[----:B------:R-:W-:Y:S01]  /*9970*/  LOP3.LUT R43, R31, 0xffff0000, RZ, 0xc0, !PT ;  /* 0xffff00001f2b7812 */ /* 0x000fe200078ec0ff */
[-C--:B------:R-:W-:Y:S01]  /*9980*/  FMUL.FTZ R42, R42, R50.reuse ;  /* 0x000000322a2a7220 */ /* 0x080fe20000410000 */
[----:B------:R-:W-:Y:S01]  /*9990*/  LOP3.LUT R32, R32, 0xffff0000, RZ, 0xc0, !PT ;  /* 0xffff000020207812 */ /* 0x000fe200078ec0ff */
[C---:B------:R-:W-:Y:S01]  /*99a0*/  IMAD.U32 R29, R30.reuse, 0x10000, RZ ;  /* 0x000100001e1d7824 */ /* 0x040fe200078e00ff */
[----:B------:R-:W-:Y:S01]  /*99b0*/  LOP3.LUT R213, R213, 0xffff0000, RZ, 0xc0, !PT ;  /* 0xffff0000d5d57812 */ /* 0x000fe200078ec0ff */
[----:B------:R-:W-:Y:S01]  /*99c0*/  FFMA.FTZ R48, R41, R50, -R48 ;  /* 0x0000003229307223 */ /* 0x000fe20000010830 */
[----:B------:R-:W-:Y:S01]  /*99d0*/  LOP3.LUT R49, R49, 0xffff0000, RZ, 0xc0, !PT ;  /* 0xffff000031317812 */ /* 0x000fe200078ec0ff */
[----:B------:R-:W-:Y:S01]  /*99e0*/  FFMA.FTZ R42, R41, R51, R42 ;  /* 0x00000033292a7223 */ /* 0x000fe2000001002a */
[----:B------:R-:W-:Y:S01]  /*99f0*/  LOP3.LUT R31, R30, 0xffff0000, RZ, 0xc0, !PT ;  /* 0xffff00001e1f7812 */ /* 0x000fe200078ec0ff */
[----:B------:R-:W-:Y:S01]  /*9a00*/  IMAD.U32 R30, R34, 0x10000, RZ ;  /* 0x00010000221e7824 */ /* 0x000fe200078e00ff */
[----:B------:R-:W-:Y:S01]  /*9a10*/  LOP3.LUT R28, R28, 0xffff0000, RZ, 0xc0, !PT ;  /* 0xffff00001c1c7812 */ /* 0x000fe200078ec0ff */
[C---:B------:R-:W-:Y:S01]  /*9a20*/  FFMA.FTZ R58, R43.reuse, R159, -R58 ;  /* 0x0000009f2b3a7223 */ /* 0x040fe2000001083a */
[----:B------:R-:W-:Y:S01]  /*9a30*/  FFMA.FTZ R59, R43, R212, R60 ;  /* 0x000000d42b3b7223 */ /* 0x000fe2000001003c */
[C---:B------:R-:W-:Y:S01]  /*9a40*/  IMAD.U32 R41, R45.reuse, 0x10000, RZ ;  /* 0x000100002d297824 */ /* 0x040fe200078e00ff */
[----:B------:R-:W-:Y:S01]  /*9a50*/  LOP3.LUT R34, R34, 0xffff0000, RZ, 0xc0, !PT ;  /* 0xffff000022227812 */ /* 0x000fe200078ec0ff */
[C---:B------:R-:W-:Y:S01]  /*9a60*/  FMUL.FTZ R43, R32.reuse, R213 ;  /* 0x000000d5202b7220 */ /* 0x040fe20000410000 */
[-C--:B------:R-:W-:Y:S01]  /*9a70*/  FMUL.FTZ R51, R32, R49.reuse ;  /* 0x0000003120337220 */ /* 0x080fe20000410000 */
[----:B------:R-:W-:Y:S01]  /*9a80*/  LOP3.LUT R45, R45, 0xffff0000, RZ, 0xc0, !PT ;  /* 0xffff00002d2d7812 */ /* 0x000fe200078ec0ff */
[C---:B------:R-:W-:Y:S01]  /*9a90*/  IMAD.U32 R32, R33.reuse, 0x10000, RZ ;  /* 0x0001000021207824 */ /* 0x040fe200078e00ff */
[----:B------:R-:W-:Y:S01]  /*9aa0*/  LOP3.LUT R33, R33, 0xffff0000, RZ, 0xc0, !PT ;  /* 0xffff000021217812 */ /* 0x000fe200078ec0ff */
[C---:B------:R-:W-:Y:S01]  /*9ab0*/  FFMA.FTZ R43, R28.reuse, R49, -R43 ;  /* 0x000000311c2b7223 */ /* 0x040fe2000001082b */
[----:B------:R-:W-:Y:S01]  /*9ac0*/  FFMA.FTZ R51, R28, R213, R51 ;  /* 0x000000d51c337223 */ /* 0x000fe20000010033 */
[----:B------:R-:W-:Y:S01]  /*9ad0*/  FMUL.FTZ R28, R30, R41 ;  /* 0x000000291e1c7220 */ /* 0x000fe20000410000 */
[----:B------:R-:W-:Y:S01]  /*9ae0*/  FMUL.FTZ R50, R34, R45 ;  /* 0x0000002d22327220 */ /* 0x000fe20000410000 */
[-C--:B------:R-:W-:Y:S01]  /*9af0*/  FMUL.FTZ R30, R30, R32.reuse ;  /* 0x000000201e1e7220 */ /* 0x080fe20000410000 */
[-C--:B------:R-:W-:Y:S01]  /*9b00*/  FMUL.FTZ R34, R34, R33.reuse ;  /* 0x0000002122227220 */ /* 0x080fe20000410000 */
[----:B------:R-:W-:Y:S01]  /*9b10*/  FFMA.FTZ R28, R29, R32, -R28 ;  /* 0x000000201d1c7223 */ /* 0x000fe2000001081c */
        /* <DEDUP_REMOVED lines=13> */
[----:B------:R-:W-:-:S02]  /*9bf0*/  IMAD.MOV.U32 R30, RZ, RZ, R56 ;  /* 0x000000ffff1e7224 */ /* 0x000fc400078e0038 */
[----:B------:R-:W-:-:S07]  /*9c00*/  IMAD.MOV.U32 R31, RZ, RZ, R57 ;  /* 0x000000ffff1f7224 */ /* 0x000fce00078e0039 */
.L_x_1758:
[----:B------:R-:W-:Y:S05]  /*9c10*/  BSYNC B2 ;  /* 0x0000000000027941 */ /* 0x000fea0003800000 */
.L_x_1757:
[----:B------:R-:W-:Y:S02]  /*9c20*/  ULDC.64 UR4, c[0x0][0x208] ;  /* 0x0000820000047ab9 */ /* 0x000fe40000000a00 */
[----:B0-----:R0:W-:Y:S04]  /*9c30*/  STG.E.128 desc[UR4][R36.64], R28 ;  /* 0x0000001c24007986 */ /* 0x0011e8000c101d04 */
[----:B--2---:R0:W-:Y:S02]  /*9c40*/  @!P3 STG.E.128 desc[UR4][R38.64], R32 ;  /* 0x000000202600b986 */ /* 0x0041e4000c101d04 */
.L_x_1756:
[----:B------:R-:W-:Y:S05]  /*9c50*/  BSYNC B1 ;  /* 0x0000000000017941 */ /* 0x000fea0003800000 */
.L_x_1755:
[----:B------:R-:W-:-:S13]  /*9c60*/  ISETP.NE.AND P3, PT, R9, RZ, PT ;  /* 0x000000ff0900720c */ /* 0x000fda0003f65270 */
[----:B------:R-:W-:Y:S05]  /*9c70*/  @!P3 BRA `(.L_x_1709) ;  /* 0x0000000800f0b947 */ /* 0x000fea0003800000 */
[----:B0--3--:R-:W2:Y:S01]  /*9c80*/  LDL R28, [R1+0x4] ;  /* 0x00000400011c7983 */ /* 0x009ea20000100800 */
[----:B------:R-:W-:Y:S01]  /*9c90*/  BSSY B1, `(.L_x_1759) ;  /* 0x0000075000017945 */ /* 0x000fe20003800000 */
[----:B--2---:R-:W-:-:S04]  /*9ca0*/  LOP3.LUT P4, RZ, R28, 0x1, RZ, 0xc0, !PT ;  /* 0x000000011cff7812 */ /* 0x004fc8000788c0ff */
[----:B------:R-:W-:Y:S02]  /*9cb0*/  SEL R151, R122, R151, !P4 ;  /* 0x000000977a977207 */ /* 0x000fe40006000000 */
[----:B----4-:R-:W-:Y:S02]  /*9cc0*/  IADD3 R37, P3, P4, R86, R126, R12 ;  /* 0x0000007e56257210 */ /* 0x010fe40007c7e00c */
        /* <DEDUP_REMOVED lines=10> */
[----:B------:R-:W-:-:S02]  /*9d70*/  LOP3.LUT R29, R173, 0x38, R39, 0xf8, !PT ;  /* 0x00000038ad1d7812 */ /* 0x000fc400078ef827 */
[----:B------:R-:W-:Y:S02]  /*9d80*/  SHF.R.S32.HI R31, RZ, 0x3, R28 ;  /* 0x00000003ff1f7819 */ /* 0x000fe4000001141c */
[----:B------:R-:W-:-:S03]  /*9d90*/  LOP3.LUT R29, R29, R222, RZ, 0x3c, !PT ;  /* 0x000000de1d1d7212 */ /* 0x000fc600078e3cff */
        /* <DEDUP_REMOVED lines=9> */
[----:B------:R-:W-:Y:S01]  /*9e30*/  SHF.R.U64 R57, R52, 0x10, R53 ;  /* 0x0000001034397819 */ /* 0x000fe20000001235 */
[----:B--2---:R-:W-:Y:S01]  /*9e40*/  IMAD.U32 R45, R33, 0x10000, RZ ;  /* 0x00010000212d7824 */ /* 0x004fe200078e00ff */
[----:B------:R-:W-:Y:S01]  /*9e50*/  SHF.R.U32.HI R51, RZ, 0x10, R65 ;  /* 0x00000010ff337819 */ /* 0x000fe20000011641 */
[----:B0-----:R-:W-:Y:S01]  /*9e60*/  IMAD.U32 R41, R29, 0x10000, RZ ;  /* 0x000100001d297824 */ /* 0x001fe200078e00ff */
[----:B------:R-:W-:Y:S01]  /*9e70*/  SHF.R.U32.HI R49, RZ, 0x10, R53 ;  /* 0x00000010ff317819 */ /* 0x000fe20000011635 */
[----:B------:R-:W-:Y:S01]  /*9e80*/  IMAD.U32 R47, R35, 0x10000, RZ ;  /* 0x00010000232f7824 */ /* 0x000fe200078e00ff */
[----:B------:R-:W-:Y:S01]  /*9e90*/  SHF.R.U64 R52, R54, 0x10, R55 ;  /* 0x0000001036347819 */ /* 0x000fe20000001237 */
[----:B------:R-:W-:Y:S01]  /*9ea0*/  IMAD.U32 R44, R32, 0x10000, RZ ;  /* 0x00010000202c7824 */ /* 0x000fe200078e00ff */
[----:B------:R-:W-:Y:S01]  /*9eb0*/  PRMT R48, R156, 0x5410, R57 ;  /* 0x000054109c307816 */ /* 0x000fe20000000039 */
[----:B------:R-:W-:Y:S01]  /*9ec0*/  IMAD.U32 R38, R28, 0x10000, RZ ;  /* 0x000100001c267824 */ /* 0x000fe200078e00ff */
[----:B------:R-:W-:-:S02]  /*9ed0*/  PRMT R51, R158, 0x5432, R51 ;  /* 0x000054329e337816 */ /* 0x000fc40000000033 */
[----:B------:R-:W-:Y:S02]  /*9ee0*/  SHF.R.U32.HI R50, RZ, 0x10, R55 ;  /* 0x00000010ff327819 */ /* 0x000fe40000011637 */
[----:B------:R-:W-:Y:S02]  /*9ef0*/  PRMT R156, R156, 0x5432, R49 ;  /* 0x000054329c9c7816 */ /* 0x000fe40000000031 */
[----:B------:R-:W-:Y:S02]  /*9f00*/  SHF.R.U64 R53, R64, 0x10, R65 ;  /* 0x0000001040357819 */ /* 0x000fe40000001241 */
[--C-:B------:R-:W-:Y:S02]  /*9f10*/  SHF.R.U64 R54, R66, 0x10, R67.reuse ;  /* 0x0000001042367819 */ /* 0x100fe40000001243 */
[----:B------:R-:W-:Y:S01]  /*9f20*/  PRMT R49, R155, 0x5410, R52 ;  /* 0x000054109b317816 */ /* 0x000fe20000000034 */
[----:B------:R-:W-:Y:S01]  /*9f30*/  IMAD.U32 R52, R51, 0x10000, RZ ;  /* 0x0001000033347824 */ /* 0x000fe200078e00ff */
[----:B------:R-:W-:-:S02]  /*9f40*/  SHF.R.U32.HI R66, RZ, 0x10, R67 ;  /* 0x00000010ff427819 */ /* 0x000fc40000011643 */
[----:B------:R-:W-:Y:S01]  /*9f50*/  PRMT R155, R155, 0x5432, R50 ;  /* 0x000054329b9b7816 */ /* 0x000fe20000000032 */
[----:B------:R-:W-:Y:S01]  /*9f60*/  IMAD.U32 R50, R156, 0x10000, RZ ;  /* 0x000100009c327824 */ /* 0x000fe200078e00ff */
[----:B------:R-:W-:Y:S02]  /*9f70*/  PRMT R158, R158, 0x5410, R53 ;  /* 0x000054109e9e7816 */ /* 0x000fe40000000035 */
[----:B------:R-:W-:Y:S01]  /*9f80*/  PRMT R53, R157, 0x5410, R54 ;  /* 0x000054109d357816 */ /* 0x000fe20000000036 */
[----:B------:R-:W-:Y:S01]  /*9f90*/  FMUL.FTZ R54, R45, R52 ;  /* 0x000000342d367220 */ /* 0x000fe20000410000 */
[----:B------:R-:W-:Y:S01]  /*9fa0*/  PRMT R157, R157, 0x5432, R66 ;  /* 0x000054329d9d7816 */ /* 0x000fe20000000042 */
[-C--:B------:R-:W-:Y:S01]  /*9fb0*/  FMUL.FTZ R56, R45, R50.reuse ;  /* 0x000000322d387220 */ /* 0x080fe20000410000 */
[----:B------:R-:W-:Y:S01]  /*9fc0*/  LOP3.LUT R46, R33, 0xffff0000, RZ, 0xc0, !PT ;  /* 0xffff0000212e7812 */ /* 0x000fe200078ec0ff */
[----:B------:R-:W-:Y:S01]  /*9fd0*/  FFMA.FTZ R55, R41, R50, -R54 ;  /* 0x0000003229377223 */ /* 0x000fe20000010836 */
[----:B------:R-:W-:Y:S01]  /*9fe0*/  LOP3.LUT R51, R51, 0xffff0000, RZ, 0xc0, !PT ;  /* 0xffff000033337812 */ /* 0x000fe200078ec0ff */
[----:B------:R-:W-:Y:S01]  /*9ff0*/  IMAD.U32 R54, R157, 0x10000, RZ ;  /* 0x000100009d367824 */ /* 0x000fe200078e00ff */
[----:B------:R-:W-:Y:S01]  /*a000*/  LOP3.LUT R45, R156, 0xffff0000, RZ, 0xc0, !PT ;  /* 0xffff00009c2d7812 */ /* 0x000fe200078ec0ff */
[----:B------:R-:W-:Y:S01]  /*a010*/  FFMA.FTZ R56, R41, R52, R56 ;  /* 0x0000003429387223 */ /* 0x000fe20000010038 */
[----:B------:R-:W-:Y:S01]  /*a020*/  LOP3.LUT R42, R29, 0xffff0000, RZ, 0xc0, !PT ;  /* 0xffff00001d2a7812 */ /* 0x000fe200078ec0ff */
[----:B------:R-:W-:-:S02]  /*a030*/  IMAD.U32 R50, R155, 0x10000, RZ ;  /* 0x000100009b327824 */ /* 0x000fc400078e00ff */
[C---:B------:R-:W-:Y:S01]  /*a040*/  FMUL.FTZ R57, R46.reuse, R51 ;  /* 0x000000332e397220 */ /* 0x040fe20000410000 */
[-C--:B------:R-:W-:Y:S01]  /*a050*/  FMUL.FTZ R41, R46, R45.reuse ;  /* 0x0000002d2e297220 */ /* 0x080fe20000410000 */
[----:B------:R-:W-:Y:S01]  /*a060*/  FMUL.FTZ R58, R47, R54 ;  /* 0x000000362f3a7220 */ /* 0x000fe20000410000 */
[----:B------:R-:W-:Y:S02]  /*a070*/  IMAD.U32 R33, R31, 0x10000, RZ ;  /* 0x000100001f217824 */ /* 0x000fe400078e00ff */
[-C--:B------:R-:W-:Y:S01]  /*a080*/  FMUL.FTZ R47, R47, R50.reuse ;  /* 0x000000322f2f7220 */ /* 0x080fe20000410000 */
[C---:B------:R-:W-:Y:S01]  /*a090*/  FFMA.FTZ R52, R42.reuse, R45, -R57 ;  /* 0x0000002d2a347223 */ /* 0x040fe20000010839 */
[----:B------:R-:W-:Y:S01]  /*a0a0*/  FFMA.FTZ R51, R42, R51, R41 ;  /* 0x000000332a337223 */ /* 0x000fe20000010029 */
[----:B------:R-:W-:Y:S01]  /*a0b0*/  LOP3.LUT R35, R35, 0xffff0000, RZ, 0xc0, !PT ;  /* 0xffff000023237812 */ /* 0x000fe200078ec0ff */
[----:B------:R-:W-:Y:S01]  /*a0c0*/  FFMA.FTZ R58, R33, R50, -R58 ;  /* 0x00000032213a7223 */ /* 0x000fe2000001083a */
[----:B------:R-:W-:Y:S01]  /*a0d0*/  LOP3.LUT R46, R157, 0xffff0000, RZ, 0xc0, !PT ;  /* 0xffff00009d2e7812 */ /* 0x000fe200078ec0ff */
[----:B------:R-:W-:Y:S01]  /*a0e0*/  FFMA.FTZ R47, R33, R54, R47 ;  /* 0x00000036212f7223 */ /* 0x000fe2000001002f */
[----:B------:R-:W-:Y:S01]  /*a0f0*/  LOP3.LUT R42, R155, 0xffff0000, RZ, 0xc0, !PT ;  /* 0xffff00009b2a7812 */ /* 0x000fe200078ec0ff */
[----:B------:R-:W-:Y:S01]  /*a100*/  IMAD.U32 R41, R158, 0x10000, RZ ;  /* 0x000100009e297824 */ /* 0x000fe200078e00ff */
[----:B------:R-:W-:Y:S01]  /*a110*/  LOP3.LUT R43, R31, 0xffff0000, RZ, 0xc0, !PT ;  /* 0xffff00001f2b7812 */ /* 0x000fe200078ec0ff */
[----:B------:R-:W-:-:S02]  /*a120*/  IMAD.U32 R33, R48, 0x10000, RZ ;  /* 0x0001000030217824 */ /* 0x000fc400078e00ff */
[C---:B------:R-:W-:Y:S01]  /*a130*/  FMUL.FTZ R50, R35.reuse, R46 ;  /* 0x0000002e23327220 */ /* 0x040fe20000410000 */
[-C--:B------:R-:W-:Y:S01]  /*a140*/  FMUL.FTZ R54, R35, R42.reuse ;  /* 0x0000002a23367220 */ /* 0x080fe20000410000 */
[----:B------:R-:W-:Y:S01]  /*a150*/  LOP3.LUT R32, R32, 0xffff0000, RZ, 0xc0, !PT ;  /* 0xffff000020207812 */ /* 0x000fe200078ec0ff */
[----:B------:R-:W-:Y:S01]  /*a160*/  FMUL.FTZ R35, R44, R41 ;  /* 0x000000292c237220 */ /* 0x000fe20000410000 */
[----:B------:R-:W-:Y:S01]  /*a170*/  LOP3.LUT R158, R158, 0xffff0000, RZ, 0xc0, !PT ;  /* 0xffff00009e9e7812 */ /* 0x000fe200078ec0ff */
[-C--:B------:R-:W-:Y:S01]  /*a180*/  FMUL.FTZ R44, R44, R33.reuse ;  /* 0x000000212c2c7220 */ /* 0x080fe20000410000 */
[----:B------:R-:W-:Y:S01]  /*a190*/  LOP3.LUT R48, R48, 0xffff0000, RZ, 0xc0, !PT ;  /* 0xffff000030307812 */ /* 0x000fe200078ec0ff */
[----:B------:R-:W-:Y:S01]  /*a1a0*/  FFMA.FTZ R45, R43, R42, -R50 ;  /* 0x0000002a2b2d7223 */ /* 0x000fe20000010832 */
[----:B------:R-:W-:Y:S01]  /*a1b0*/  LOP3.LUT R29, R28, 0xffff0000, RZ, 0xc0, !PT ;  /* 0xffff00001c1d7812 */ /* 0x000fe200078ec0ff */
[----:B------:R-:W-:Y:S01]  /*a1c0*/  FMUL.FTZ R42, R32, R158 ;  /* 0x0000009e202a7220 */ /* 0x000fe20000410000 */
[C---:B------:R-:W-:Y:S01]  /*a1d0*/  FFMA.FTZ R35, R38.reuse, R33, -R35 ;  /* 0x0000002126237223 */ /* 0x040fe20000010823 */
[----:B------:R-:W-:Y:S01]  /*a1e0*/  FFMA.FTZ R44, R38, R41, R44 ;  /* 0x00000029262c7223 */ /* 0x000fe2000001002c */
[----:B------:R-:W-:-:S02]  /*a1f0*/  IMAD.U32 R31, R34, 0x10000, RZ ;  /* 0x00010000221f7824 */ /* 0x000fc400078e00ff */
[-C--:B------:R-:W-:Y:S01]  /*a200*/  FMUL.FTZ R38, R32, R48.reuse ;  /* 0x0000003020267220 */ /* 0x080fe20000410000 */
[----:B------:R-:W-:Y:S01]  /*a210*/  IMAD.U32 R33, R53, 0x10000, RZ ;  /* 0x0001000035217824 */ /* 0x000fe200078e00ff */
[----:B------:R-:W-:Y:S01]  /*a220*/  LOP3.LUT R34, R34, 0xffff0000, RZ, 0xc0, !PT ;  /* 0xffff000022227812 */ /* 0x000fe200078ec0ff */
[----:B------:R-:W-:Y:S01]  /*a230*/  IMAD.U32 R32, R49, 0x10000, RZ ;  /* 0x0001000031207824 */ /* 0x000fe200078e00ff */
[----:B------:R-:W-:Y:S01]  /*a240*/  LOP3.LUT R53, R53, 0xffff0000, RZ, 0xc0, !PT ;  /* 0xffff000035357812 */ /* 0x000fe200078ec0ff */
[----:B------:R-:W-:Y:S01]  /*a250*/  FFMA.FTZ R42, R29, R48, -R42 ;  /* 0x000000301d2a7223 */ /* 0x000fe2000001082a */
[----:B------:R-:W-:Y:S01]  /*a260*/  LOP3.LUT R49, R49, 0xffff0000, RZ, 0xc0, !PT ;  /* 0xffff000031317812 */ /* 0x000fe200078ec0ff */
[C---:B------:R-:W-:Y:S02]  /*a270*/  IMAD.U32 R28, R30.reuse, 0x10000, RZ ;  /* 0x000100001e1c7824 */ /* 0x040fe400078e00ff */
[----:B------:R-:W-:Y:S01]  /*a280*/  FFMA.FTZ R29, R29, R158, R38 ;  /* 0x0000009e1d1d7223 */ /* 0x000fe20000010026 */
[----:B------:R-:W-:Y:S01]  /*a290*/  LOP3.LUT R30, R30, 0xffff0000, RZ, 0xc0, !PT ;  /* 0xffff00001e1e7812 */ /* 0x000fe200078ec0ff */
[C---:B------:R-:W-:Y:S01]  /*a2a0*/  FMUL.FTZ R41, R31.reuse, R33 ;  /* 0x000000211f297220 */ /* 0x040fe20000410000 */
[----:B------:R-:W-:Y:S01]  /*a2b0*/  FMUL.FTZ R38, R31, R32 ;  /* 0x000000201f267220 */ /* 0x000fe20000410000 */
[C---:B------:R-:W-:Y:S01]  /*a2c0*/  FMUL.FTZ R31, R34.reuse, R53 ;  /* 0x00000035221f7220 */ /* 0x040fe20000410000 */
[----:B------:R-:W-:Y:S01]  /*a2d0*/  FFMA.FTZ R54, R43, R46, R54 ;  /* 0x0000002e2b367223 */ /* 0x000fe20000010036 */
[----:B------:R-:W-:Y:S01]  /*a2e0*/  FMUL.FTZ R34, R34, R49 ;  /* 0x0000003122227220 */ /* 0x000fe20000410000 */
[C---:B------:R-:W-:Y:S01]  /*a2f0*/  FFMA.FTZ R41, R28.reuse, R32, -R41 ;  /* 0x000000201c297223 */ /* 0x040fe20000010829 */
[----:B------:R-:W-:Y:S01]  /*a300*/  FFMA.FTZ R38, R28, R33, R38 ;  /* 0x000000211c267223 */ /* 0x000fe20000010026 */
[----:B------:R-:W-:Y:S01]  /*a310*/  FFMA.FTZ R28, R30, R49, -R31 ;  /* 0x000000311e1c7223 */ /* 0x000fe2000001081f */
[----:B------:R-:W-:Y:S01]  /*a320*/  F2FP.BF16.F32.PACK_AB R35, R42, R35 ;  /* 0x000000232a23723e */ /* 0x000fe200000010ff */
        /* <DEDUP_REMOVED lines=11> */
.L_x_1760:
[----:B------:R-:W-:Y:S05]  /*a3e0*/  BSYNC B1 ;  /* 0x0000000000017941 */ /* 0x000fea0003800000 */
.L_x_1759:
[----:B------:R-:W-:Y:S01]  /*a3f0*/  ISETP.GE.AND P3, PT, R39, R148, PT ;  /* 0x000000942700720c */ /* 0x000fe20003f66270 */
[----:B------:R-:W-:Y:S02]  /*a400*/  ULDC.64 UR4, c[0x0][0x208] ;  /* 0x0000820000047ab9 */ /* 0x000fe40000000a00 */
[----:B0-----:R0:W-:Y:S10]  /*a410*/  STG.E.128 desc[UR4][R36.64], R28 ;  /* 0x0000001c24007986 */ /* 0x0011f4000c101d04 */
[----:B------:R-:W-:Y:S05]  /*a420*/  @P3 BRA `(.L_x_1709) ;  /* 0x0000000400043947 */ /* 0x000fea0003800000 */
[--C-:B------:R-:W-:Y:S01]  /*a430*/  IADD3 R126, P3, P4, R86, R126, R39.reuse ;  /* 0x0000007e567e7210 */ /* 0x100fe20007c7e027 */
[----:B------:R-:W-:Y:S01]  /*a440*/  ULDC.64 UR4, c[0x0][0x208] ;  /* 0x0000820000047ab9 */ /* 0x000fe20000000a00 */
[----:B------:R-:W-:-:S04]  /*a450*/  SHF.R.S32.HI R39, RZ, 0x1f, R39 ;  /* 0x0000001fff277819 */ /* 0x000fc80000011427 */
[----:B------:R-:W-:Y:S02]  /*a460*/  IADD3.X R40, R84, R40, R39, P3, P4 ;  /* 0x0000002854287210 */ /* 0x000fe40001fe8427 */
[----:B------:R-:W-:-:S04]  /*a470*/  LEA R114, P3, R126, R114, 0x1 ;  /* 0x000000727e727211 */ /* 0x000fc800078608ff */
[----:B------:R-:W-:-:S05]  /*a480*/  LEA.HI.X R115, R126, R115, R40, 0x1, P3 ;  /* 0x000000737e737211 */ /* 0x000fca00018f0c28 */
[----:B--2---:R2:W-:Y:S01]  /*a490*/  STG.E.128 desc[UR4][R114.64], R32 ;  /* 0x0000002072007986 */ /* 0x0045e2000c101d04 */
[----:B------:R-:W-:Y:S05]  /*a4a0*/  BRA `(.L_x_1709) ;  /* 0x0000000000e47947 */ /* 0x000fea0003800000 */
.L_x_1676:
[----:B------:R-:W-:-:S04]  /*a4b0*/  ULOP3.LUT UR4, UR60, 0x1, URZ, 0xfc, !UPT ;  /* 0x000000013c047892 */ /* 0x000fc8000f8efc3f */
[----:B------:R-:W-:-:S06]  /*a4c0*/  UISETP.NE.AND UP0, UPT, UR4, 0x3, UPT ;  /* 0x000000030400788c */ /* 0x000fcc000bf05270 */
[----:B------:R-:W-:-:S13]  /*a4d0*/  PLOP3.LUT P2, PT, PT, PT, UP0, 0x80, 0x0 ;  /* 0x000000000000781c */ /* 0x000fda0003f4f008 */
[----:B------:R-:W-:Y:S05]  /*a4e0*/  @!P2 BRA `(.L_x_1761) ;  /* 0x000000000004a947 */ /* 0x000fea0003800000 */
[----:B------:R-:W-:Y:S01]  /*a4f0*/  BPT.TRAP 0x1 ;  /* 0x000000040000795c */ /* 0x000fe20000300000 */
.L_x_1761:
        /* <DEDUP_REMOVED lines=8> */
.L_x_2127:
[----:B------:R-:W-:Y:S05]  /*a580*/  BSYNC B1 ;  /* 0x0000000000017941 */ /* 0x000fea0003800000 */
.L_x_1762:
[----:B------:R-:W-:Y:S04]  /*a590*/  BSSY B1, `(.L_x_1764) ;  /* 0x0000015000017945 */ /* 0x000fe80003800000 */
[----:B------:R-:W-:Y:S05]  /*a5a0*/  @P3 BRA `(.L_x_1765) ;  /* 0x00000000004c3947 */ /* 0x000fea0003800000 */
[----:B------:R-:W-:Y:S01]  /*a5b0*/  ISETP.NE.AND P4, PT, R11, RZ, PT ;  /* 0x000000ff0b00720c */ /* 0x000fe20003f85270 */
[----:B------:R-:W-:Y:S01]  /*a5c0*/  ULDC.64 UR4, c[0x0][0x208] ;  /* 0x0000820000047ab9 */ /* 0x000fe20000000a00 */
        /* <DEDUP_REMOVED lines=17> */
.L_x_1765:
[----:B------:R-:W-:Y:S05]  /*a6e0*/  BSYNC B1 ;  /* 0x0000000000017941 */ /* 0x000fea0003800000 */
.L_x_1764:
[----:B------:R-:W-:-:S13]  /*a6f0*/  ISETP.GE.AND P3, PT, R188, R4, PT ;  /* 0x00000004bc00720c */ /* 0x000fda0003f66270 */
[----:B------:R-:W-:Y:S05]  /*a700*/  @P3 BRA `(.L_x_1709) ;  /* 0x00000000004c3947 */ /* 0x000fea0003800000 */
[----:B------:R-:W-:Y:S01]  /*a710*/  ISETP.NE.AND P4, PT, R11, RZ, PT ;  /* 0x000000ff0b00720c */ /* 0x000fe20003f85270 */
[----:B------:R-:W-:Y:S01]  /*a720*/  ULDC.64 UR4, c[0x0][0x208] ;  /* 0x0000820000047ab9 */ /* 0x000fe20000000a00 */
        /* <DEDUP_REMOVED lines=17> */
.L_x_1709:
[----:B------:R-:W-:Y:S05]  /*a840*/  BSYNC B0 ;  /* 0x0000000000007941 */ /* 0x000fea0003800000 */
.L_x_1675:
        /* <DEDUP_REMOVED lines=17> */
.L_x_1767:
[----:B------:R-:W-:Y:S05]  /*a960*/  BSYNC B0 ;  /* 0x0000000000007941 */ /* 0x000fea0003800000 */
.L_x_1766:
        /* <DEDUP_REMOVED lines=9> */
.L_x_2128:
[----:B------:R-:W-:Y:S05]  /*aa00*/  BSYNC B0 ;  /* 0x0000000000007941 */ /* 0x000fea0003800000 */
.L_x_1768:
[----:B------:R-:W-:Y:S01]  /*aa10*/  BSSY B0, `(.L_x_1770) ;  /* 0x000001a000007945 */ /* 0x000fe20003800000 */
[----:B01----:R-:W-:Y:S02]  /*aa20*/  IMAD R0, R28, 0x2, R117 ;  /* 0x000000021c007824 */ /* 0x003fe400078e0275 */
[----:B------:R-:W-:-:S04]  /*aa30*/  IMAD.WIDE R36, R2, 0x60, R120 ;  /* 0x0000006002247825 */ /* 0x000fc800078e0278 */
[----:B------:R-:W-:Y:S01]  /*aa40*/  IMAD R40, R30, 0x2, R117 ;  /* 0x000000021e287824 */ /* 0x000fe200078e0275 */
[----:B------:R-:W-:Y:S06]  /*aa50*/  @P2 BRA `(.L_x_1771) ;  /* 0x0000000000542947 */ /* 0x000fec0003800000 */
[----:B------:R-:W-:Y:S01]  /*aa60*/  IMAD R31, R37, UR56, RZ ;  /* 0x00000038251f7c24 */ /* 0x000fe2000f8e02ff */
[----:B------:R-:W-:Y:S01]  /*aa70*/  ISETP.GE.AND P4, PT, R18, UR61, PT ;  /* 0x0000003d12007c0c */ /* 0x000fe2000bf86270 */
[----:B------:R-:W-:Y:S01]  /*aa80*/  IMAD.MOV.U32 R28, RZ, RZ, R88 ;  /* 0x000000ffff1c7224 */ /* 0x000fe200078e0058 */
[----:B------:R-:W-:Y:S01]  /*aa90*/  ULDC.64 UR4, c[0x0][0x208] ;  /* 0x0000820000047ab9 */ /* 0x000fe20000000a00 */
        /* <DEDUP_REMOVED lines=17> */
.L_x_1771:
[----:B------:R-:W-:Y:S05]  /*abb0*/  BSYNC B0 ;  /* 0x0000000000007941 */ /* 0x000fea0003800000 */
.L_x_1770:
[----:B------:R-:W-:Y:S01]  /*abc0*/  ISETP.GE.AND P2, PT, R188, R4, PT ;  /* 0x00000004bc00720c */ /* 0x000fe20003f46270 */
[----:B------:R-:W-:-:S12]  /*abd0*/  BSSY B0, `(.L_x_1772) ;  /* 0x0000018000007945 */ /* 0x000fd80003800000 */
[----:B------:R-:W-:Y:S05]  /*abe0*/  @P2 BRA `(.L_x_1773) ;  /* 0x0000000000582947 */ /* 0x000fea0003800000 */
[----:B0-----:R-:W-:Y:S01]  /*abf0*/  IADD3 R31, P2, R36, 0x40, RZ ;  /* 0x00000040241f7810 */ /* 0x001fe20007f5e0ff */
[----:B------:R-:W-:Y:S01]  /*ac00*/  IMAD.MOV.U32 R4, RZ, RZ, R88 ;  /* 0x000000ffff047224 */ /* 0x000fe200078e0058 */
[----:B------:R-:W-:Y:S01]  /*ac10*/  ISETP.GE.AND P4, PT, R18, UR61, PT ;  /* 0x0000003d12007c0c */ /* 0x000fe2000bf86270 */
[----:B------:R-:W-:Y:S02]  /*ac20*/  ULDC.64 UR4, c[0x0][0x208] ;  /* 0x0000820000047ab9 */ /* 0x000fe40000000a00 */
        /* <DEDUP_REMOVED lines=18> */
.L_x_1773:
[----:B------:R-:W-:Y:S05]  /*ad50*/  BSYNC B0 ;  /* 0x0000000000007941 */ /* 0x000fea0003800000 */
.L_x_1772:
        /* <DEDUP_REMOVED lines=15> */
[----:B---3--:R-:W-:Y:S02]  /*ae50*/  LOP3.LUT P4, RZ, R0, 0x2, RZ, 0xc0, !PT ;  /* 0x0000000200ff7812 */ /* 0x008fe4000788c0ff */
[----:B------:R-:W-:-:S04]  /*ae60*/  SEL R0, RZ, 0x1, P3 ;  /* 0x00000001ff007807 */ /* 0x000fc80001800000 */
[----:B------:R-:W-:-:S07]  /*ae70*/  LOP3.LUT R167, R167, R0, RZ, 0x3c, !PT ;  /* 0x00000000a7a77212 */ /* 0x000fce00078e3cff */
[----:B-1----:R-:W-:Y:S05]  /*ae80*/  @P4 BRA `(.L_x_1774) ;  /* 0xffffff7c00244947 */ /* 0x002fea000383ffff */
.L_x_1670:
[----:B------:R-:W1:Y:S01]  /*ae90*/  LDC R0, c[0x0][0x448] ;  /* 0x00011200ff007b82 */ /* 0x000e620000000800 */
[----:B------:R-:W-:Y:S01]  /*aea0*/  IADD3 R5, R164, 0x1, -R163 ;  /* 0x00000001a4057810 */ /* 0x000fe20007ffe8a3 */
[----:B------:R-:W-:Y:S06]  /*aeb0*/  BSSY B0, `(.L_x_1775) ;  /* 0x000000d000007945 */ /* 0x000fec0003800000 */
[----:B------:R-:W3:Y:S01]  /*aec0*/  LDC.64 R6, c[0x0][0x9e0] ;  /* 0x00027800ff067b82 */ /* 0x000ee20000000a00 */
[----:B-1----:R-:W-:Y:S01]  /*aed0*/  ISETP.NE.AND P1, PT, R0, 0x1, PT ;  /* 0x000000010000780c */ /* 0x002fe20003f25270 */
[----:B------:R-:W-:Y:S01]  /*aee0*/  VIADD R0, R177, 0x7f ;  /* 0x0000007fb1007836 */ /* 0x000fe20000000000 */
[----:B---3--:R-:W-:-:S11]  /*aef0*/  ISETP.GE.AND P3, PT, R7, 0x1, PT ;  /* 0x000000010700780c */ /* 0x008fd60003f66270 */
[----:B------:R-:W1:Y:S08]  /*af00*/  @P1 LDC R3, c[0x0][0x44c] ;  /* 0x00011300ff031b82 */ /* 0x000e700000000800 */
[----:B------:R-:W3:Y:S01]  /*af10*/  @P1 LDC R2, c[0x0][0x450] ;  /* 0x00011400ff021b82 */ /* 0x000ee20000000800 */
[----:B-1----:R-:W-:-:S05]  /*af20*/  @P1 IMAD.HI.U32 R3, R0, R3, RZ ;  /* 0x0000000300031227 */ /* 0x002fca00078e00ff */
[----:B---3--:R-:W-:-:S05]  /*af30*/  @P1 SHF.R.U32.HI R0, RZ, R2, R3 ;  /* 0x00000002ff001219 */ /* 0x008fca0000011603 */
[----:B------:R-:W-:Y:S01]  /*af40*/  IMAD.IADD R3, R5, 0x1, R0 ;  /* 0x0000000105037824 */ /* 0x000fe200078e0200 */
[----:B------:R-:W-:Y:S06]  /*af50*/  @P2 BRA `(.L_x_1776) ;  /* 0x0000000000082947 */ /* 0x000fec0003800000 */
[----:B------:R-:W1:Y:S02]  /*af60*/  FENCE.VIEW.ASYNC.G ;  /* 0x00000000000073c6 */ /* 0x000e640000000100 */
[----:B-1----:R-:W-:Y:S06]  /*af70*/  BAR.ARV 0xc, 0x180 ;  /* 0x0306000000007b1d */ /* 0x002fec0000002000 */
.L_x_1776:
[----:B------:R-:W-:Y:S05]  /*af80*/  BSYNC B0 ;  /* 0x0000000000007941 */ /* 0x000fea0003800000 */
.L_x_1775:
[----:B------:R-:W-:Y:S01]  /*af90*/  IMAD.IADD R0, R3, 0x1, R6 ;  /* 0x0000000103007824 */ /* 0x000fe200078e0206 */
[----:B------:R-:W-:Y:S06]  /*afa0*/  @!P3 BRA `(.L_x_1777) ;  /* 0x000000000048b947 */ /* 0x000fec0003800000 */
[C---:B------:R-:W-:Y:S01]  /*afb0*/  ISETP.GT.AND P0, PT, R3.reuse, RZ, PT ;  /* 0x000000ff0300720c */ /* 0x040fe20003f04270 */
[----:B------:R-:W-:Y:S01]  /*afc0*/  BSSY B0, `(.L_x_1778) ;  /* 0x000000e000007945 */ /* 0x000fe20003800000 */
[----:B------:R-:W-:-:S11]  /*afd0*/  VIADD R2, R3, 0xffffffff ;  /* 0xffffffff03027836 */ /* 0x000fd60000000000 */
[----:B------:R-:W-:Y:S05]  /*afe0*/  @P0 BRA `(.L_x_1779) ;  /* 0x00000000001c0947 */ /* 0x000fea0003800000 */
[----:B------:R-:W-:Y:S01]  /*aff0*/  ISETP.NE.AND P0, PT, R7, 0x1, PT ;  /* 0x000000010700780c */ /* 0x000fe20003f05270 */
[----:B------:R-:W-:-:S12]  /*b000*/  IMAD.MOV R3, RZ, RZ, -R3 ;  /* 0x000000ffff037224 */ /* 0x000fd800078e0a03 */
[----:B------:R-:W1:Y:S02]  /*b010*/  @P0 LDC.64 R4, c[0x0][0x9e8] ;  /* 0x00027a00ff040b82 */ /* 0x000e640000000a00 */
[----:B-1----:R-:W-:-:S05]  /*b020*/  @P0 IMAD.HI.U32 R2, R3, R4, RZ ;  /* 0x0000000403020227 */ /* 0x002fca00078e00ff */
[----:B------:R-:W-:-:S04]  /*b030*/  @P0 SHF.R.U32.HI R3, RZ, R5, R2 ;  /* 0x00000005ff030219 */ /* 0x000fc80000011602 */
[----:B------:R-:W-:Y:S01]  /*b040*/  LOP3.LUT R2, RZ, R3, RZ, 0x33, !PT ;  /* 0x00000003ff027212 */ /* 0x000fe200078e33ff */
[----:B------:R-:W-:Y:S06]  /*b050*/  BRA `(.L_x_1780) ;  /* 0x0000000000107947 */ /* 0x000fec0003800000 */
.L_x_1779:
[----:B------:R-:W-:-:S13]  /*b060*/  ISETP.NE.AND P0, PT, R7, 0x1, PT ;  /* 0x000000010700780c */ /* 0x000fda0003f05270 */
[----:B------:R-:W1:Y:S02]  /*b070*/  @P0 LDC.64 R4, c[0x0][0x9e8] ;  /* 0x00027a00ff040b82 */ /* 0x000e640000000a00 */
[----:B-1----:R-:W-:-:S05]  /*b080*/  @P0 IMAD.HI.U32 R4, R2, R4, RZ ;  /* 0x0000000402040227 */ /* 0x002fca00078e00ff */
[----:B------:R-:W-:-:S07]  /*b090*/  @P0 SHF.R.U32.HI R2, RZ, R5, R4 ;  /* 0x00000005ff020219 */ /* 0x000fce0000011604 */
.L_x_1780:
[----:B------:R-:W-:Y:S05]  /*b0a0*/  BSYNC B0 ;  /* 0x0000000000007941 */ /* 0x000fea0003800000 */
.L_x_1778:
[----:B------:R-:W-:-:S05]  /*b0b0*/  IMAD R3, R2, R7, R7 ;  /* 0x0000000702037224 */ /* 0x000fca00078e0207 */
[----:B------:R-:W-:-:S07]  /*b0c0*/  VIMNMX R0, R0, R3, PT ;  /* 0x0000000300007248 */ /* 0x000fce0003fe0100 */
.L_x_1777:
[----:B------:R-:W1:Y:S01]  /*b0d0*/  @P1 LDC R2, c[0x0][0x44c] ;  /* 0x00011300ff021b82 */ /* 0x000e620000000800 */
[----:B------:R-:W-:Y:S01]  /*b0e0*/  VIADD R0, R0, 0x5f ;  /* 0x0000005f00007836 */ /* 0x000fe20000000000 */
[----:B------:R-:W-:Y:S01]  /*b0f0*/  ULDC UR4, c[0x0][0x9dc] ;  /* 0x0002770000047ab9 */ /* 0x000fe20000000800 */
[----:B------:R-:W-:Y:S02]  /*b100*/  IMAD.MOV.U32 R5, RZ, RZ, R177 ;  /* 0x000000ffff057224 */ /* 0x000fe400078e00b1 */
[----:B------:R-:W-:-:S03]  /*b110*/  IMAD.HI R0, R0, 0x2aaaaaab, RZ ;  /* 0x2aaaaaab00007827 */ /* 0x000fc600078e02ff */
[----:B------:R-:W3:Y:S02]  /*b120*/  @P1 LDC R9, c[0x0][0x450] ;  /* 0x00011400ff091b82 */ /* 0x000ee40000000800 */
[----:B------:R-:W-:Y:S01]  /*b130*/  SHF.R.U32.HI R3, RZ, 0x1f, R0 ;  /* 0x0000001fff037819 */ /* 0x000fe20000011600 */
[----:B-1----:R-:W-:-:S05]  /*b140*/  @P1 IMAD.HI.U32 R2, R177, R2, RZ ;  /* 0x00000002b1021227 */ /* 0x002fca00078e00ff */
[----:B---3--:R-:W-:Y:S02]  /*b150*/  @P1 SHF.R.U32.HI R5, RZ, R9, R2 ;  /* 0x00000009ff051219 */ /* 0x008fe40000011602 */
[----:B------:R-:W-:-:S03]  /*b160*/  LEA.HI.SX32 R2, R0, R3, 0x1c ;  /* 0x0000000300027211 */ /* 0x000fc600078fe2ff */
[----:B------:R-:W-:Y:S01]  /*b170*/  IMAD.IADD R0, R152, 0x1, R5 ;  /* 0x0000000198007824 */ /* 0x000fe200078e0205 */
[----:B------:R-:W-:-:S03]  /*b180*/  VIMNMX R2, R153, R2, PT ;  /* 0x0000000299027248 */ /* 0x000fc60003fe0100 */
[----:B------:R-:W-:Y:S01]  /*b190*/  VIADD R3, R0, -UR4 ;  /* 0x8000000400037c36 */ /* 0x000fe20008000000 */
[----:B------:R-:W-:Y:S06]  /*b1a0*/  @!P3 BRA `(.L_x_1781) ;  /* 0x000000000044b947 */ /* 0x000fec0003800000 */
[----:B------:R-:W-:Y:S01]  /*b1b0*/  ISETP.GT.AND P0, PT, R0, -0x1, PT ;  /* 0xffffffff0000780c */ /* 0x000fe20003f04270 */
[----:B------:R-:W-:-:S12]  /*b1c0*/  BSSY B0, `(.L_x_1782) ;  /* 0x000000d000007945 */ /* 0x000fd80003800000 */
[----:B------:R-:W-:Y:S05]  /*b1d0*/  @P0 BRA `(.L_x_1783) ;  /* 0x00000000001c0947 */ /* 0x000fea0003800000 */
[----:B------:R-:W-:Y:S02]  /*b1e0*/  ISETP.NE.AND P0, PT, R7, 0x1, PT ;  /* 0x000000010700780c */ /* 0x000fe40003f05270 */
[----:B------:R-:W-:-:S11]  /*b1f0*/  LOP3.LUT R5, RZ, R0, RZ, 0x33, !PT ;  /* 0x00000000ff057212 */ /* 0x000fd600078e33ff */
[----:B------:R-:W1:Y:S02]  /*b200*/  @P0 LDC.64 R8, c[0x0][0x9e8] ;  /* 0x00027a00ff080b82 */ /* 0x000e640000000a00 */
[----:B-1----:R-:W-:-:S05]  /*b210*/  @P0 IMAD.HI.U32 R0, R5, R8, RZ ;  /* 0x0000000805000227 */ /* 0x002fca00078e00ff */
[----:B------:R-:W-:-:S04]  /*b220*/  @P0 SHF.R.U32.HI R5, RZ, R9, R0 ;  /* 0x00000009ff050219 */ /* 0x000fc80000011600 */
[----:B------:R-:W-:Y:S01]  /*b230*/  LOP3.LUT R0, RZ, R5, RZ, 0x33, !PT ;  /* 0x00000005ff007212 */ /* 0x000fe200078e33ff */
[----:B------:R-:W-:Y:S06]  /*b240*/  BRA `(.L_x_1784) ;  /* 0x0000000000107947 */ /* 0x000fec0003800000 */
.L_x_1783:
[----:B------:R-:W-:-:S13]  /*b250*/  ISETP.NE.AND P0, PT, R7, 0x1, PT ;  /* 0x000000010700780c */ /* 0x000fda0003f05270 */
[----:B------:R-:W1:Y:S02]  /*b260*/  @P0 LDC.64 R4, c[0x0][0x9e8] ;  /* 0x00027a00ff040b82 */ /* 0x000e640000000a00 */
[----:B-1----:R-:W-:-:S05]  /*b270*/  @P0 IMAD.HI.U32 R4, R0, R4, RZ ;  /* 0x0000000400040227 */ /* 0x002fca00078e00ff */
[----:B------:R-:W-:-:S07]  /*b280*/  @P0 SHF.R.U32.HI R0, RZ, R5, R4 ;  /* 0x00000005ff000219 */ /* 0x000fce0000011604 */
.L_x_1784:
[----:B------:R-:W-:Y:S05]  /*b290*/  BSYNC B0 ;  /* 0x0000000000007941 */ /* 0x000fea0003800000 */
.L_x_1782:
[----:B------:R-:W-:-:S05]  /*b2a0*/  IMAD R0, R0, R7, RZ ;  /* 0x0000000700007224 */ /* 0x000fca00078e02ff */
[----:B------:R-:W-:-:S07]  /*b2b0*/  VIMNMX R3, R3, R0, !PT ;  /* 0x0000000003037248 */ /* 0x000fce0007fe0100 */
.L_x_1781:
[----:B------:R-:W-:Y:S01]  /*b2c0*/  IMAD.HI R3, R3, 0x2aaaaaab, RZ ;  /* 0x2aaaaaab03037827 */ /* 0x000fe200078e02ff */
[----:B------:R-:W-:Y:S02]  /*b2d0*/  PLOP3.LUT P0, PT, PT, PT, PT, 0x80, 0x0 ;  /* 0x000000000000781c */ /* 0x000fe40003f0f070 */
[----:B------:R-:W-:Y:S02]  /*b2e0*/  CS2R R20, SRZ ;  /* 0x0000000000147805 */ /* 0x000fe4000001ff00 */
[----:B------:R-:W-:Y:S02]  /*b2f0*/  CS2R R86, SRZ ;  /* 0x0000000000567805 */ /* 0x000fe4000001ff00 */
[----:B------:R-:W-:Y:S02]  /*b300*/  CS2R R84, SRZ ;  /* 0x0000000000547805 */ /* 0x000fe4000001ff00 */
[----:B------:R-:W-:Y:S02]  /*b310*/  SHF.R.U32.HI R0, RZ, 0x1f, R3 ;  /* 0x0000001fff007819 */ /* 0x000fe40000011603 */
[----:B------:R-:W-:-:S02]  /*b320*/  CS2R R82, SRZ ;  /* 0x0000000000527805 */ /* 0x000fc4000001ff00 */
[----:B------:R-:W-:Y:S02]  /*b330*/  CS2R R80, SRZ ;  /* 0x0000000000507805 */ /* 0x000fe4000001ff00 */
[----:B------:R-:W-:Y:S02]  /*b340*/  CS2R R42, SRZ ;  /* 0x00000000002a7805 */ /* 0x000fe4000001ff00 */
[----:B------:R-:W-:Y:S01]  /*b350*/  LEA.HI.SX32 R179, R3, R0, 0x1c ;  /* 0x0000000003b37211 */ /* 0x000fe200078fe2ff */
[----:B------:R-:W-:Y:S01]  /*b360*/  IMAD.MOV.U32 R0, RZ, RZ, RZ ;  /* 0x000000ffff007224 */ /* 0x000fe200078e00ff */
[----:B0-----:R-:W-:Y:S02]  /*b370*/  CS2R R38, SRZ ;  /* 0x0000000000267805 */ /* 0x001fe4000001ff00 */
[----:B------:R-:W-:Y:S02]  /*b380*/  CS2R R76, SRZ ;  /* 0x00000000004c7805 */ /* 0x000fe4000001ff00 */
[----:B------:R-:W-:-:S02]  /*b390*/  VIMNMX R179, RZ, R179, !PT ;  /* 0x000000b3ffb37248 */ /* 0x000fc40007fe0100 */
[----:B--2---:R-:W-:Y:S02]  /*b3a0*/  CS2R R36, SRZ ;  /* 0x0000000000247805 */ /* 0x004fe4000001ff00 */
        /* <DEDUP_REMOVED lines=21> */
[----:B------:R-:W-:Y:S01]  /*b500*/  IMAD.MOV.U32 R30, RZ, RZ, RZ ;  /* 0x000000ffff1e7224 */ /* 0x000fe200078e00ff */
[----:B------:R-:W-:Y:S01]  /*b510*/  CS2R R6, SRZ ;  /* 0x0000000000067805 */ /* 0x000fe2000001ff00 */
[----:B------:R-:W-:Y:S02]  /*b520*/  IMAD.MOV.U32 R97, RZ, RZ, RZ ;  /* 0x000000ffff617224 */ /* 0x000fe400078e00ff */
[----:B------:R-:W-:-:S02]  /*b530*/  IMAD.MOV.U32 R28, RZ, RZ, RZ ;  /* 0x000000ffff1c7224 */ /* 0x000fc400078e00ff */
[----:B------:R-:W-:Y:S02]  /*b540*/  IMAD.MOV.U32 R32, RZ, RZ, RZ ;  /* 0x000000ffff207224 */ /* 0x000fe400078e00ff */
[----:B------:R-:W-:Y:S01]  /*b550*/  IMAD.MOV.U32 R99, RZ, RZ, RZ ;  /* 0x000000ffff637224 */ /* 0x000fe200078e00ff */
[----:B------:R-:W-:Y:S06]  /*b560*/  @!P1 BRA `(.L_x_1785) ;  /* 0x00000138005c9947 */ /* 0x000fec0003800000 */
[----:B------:R-:W2:Y:S04]  /*b570*/  LDL R4, [R1] ;  /* 0x0000000001047983 */ /* 0x000ea80000100800 */
[----:B------:R-:W0:Y:S02]  /*b580*/  SHFL.IDX PT, R0, R223, RZ, 0x1f ;  /* 0x00001fffdf007589 */ /* 0x000e2400000e0000 */
[----:B0-----:R-:W-:-:S04]  /*b590*/  LEA.HI R3, R0, R0, RZ, 0x1 ;  /* 0x0000000000037211 */ /* 0x001fc800078f08ff */
[----:B------:R-:W-:-:S05]  /*b5a0*/  LOP3.LUT R3, R3, 0x1e, RZ, 0xc0, !PT ;  /* 0x0000001e03037812 */ /* 0x000fca00078ec0ff */
[----:B------:R-:W-:Y:S01]  /*b5b0*/  IMAD.IADD R3, R0, 0x1, -R3 ;  /* 0x0000000100037824 */ /* 0x000fe200078e0a03 */
[----:B--2---:R-:W-:-:S13]  /*b5c0*/  R2UR UR4, R4 ;  /* 0x00000000040472ca */ /* 0x004fda00000e0000 */
[----:B------:R-:W-:Y:S02]  /*b5d0*/  ULOP3.LUT UP0, URZ, UR4, 0x1bf, URZ, 0xc0, !UPT ;  /* 0x000001bf043f7892 */ /* 0x000fe4000f80c03f */
[----:B------:R-:W-:-:S04]  /*b5e0*/  LEA R3, R3, UR4, 0xd ;  /* 0x0000000403037c11 */ /* 0x000fc8000f8e68ff */
[----:B------:R-:W-:Y:S02]  /*b5f0*/  SHF.R.U32.HI R3, RZ, 0x4, R3 ;  /* 0x00000004ff037819 */ /* 0x000fe40000011603 */
[----:B------:R-:W-:Y:S02]  /*b600*/  PLOP3.LUT P0, PT, PT, PT, UP0, 0x80, 0x0 ;  /* 0x000000000000781c */ /* 0x000fe40003f0f008 */
[----:B------:R-:W-:-:S11]  /*b610*/  LOP3.LUT R68, R3, 0x3fff, RZ, 0xc0, !PT ;  /* 0x00003fff03447812 */ /* 0x000fd600078ec0ff */
        /* <DEDUP_REMOVED lines=17> */
.L_x_1786:
        /* <DEDUP_REMOVED lines=12> */
.L_x_1790:
[----:B-1----:R1:W2:Y:S02]  /*b7f0*/  SYNCS.PHASECHK.TRANS64.TRYWAIT P0, [R16+URZ+0x2a800], R3 ;  /* 0x02a80003100075a7 */ /* 0x0022a4000800017f */
[----:B--2---:R-:W-:Y:S05]  /*b800*/  @!P0 NANOSLEEP.SYNCS 0x989680 ;  /* 0x009896800000895d */ /* 0x004fea0003900000 */
[----:B------:R-:W2:Y:S02]  /*b810*/  @!P0 SYNCS.PHASECHK.TRANS64 P0, [R16+URZ+0x2a800], R3 ;  /* 0x02a80003100085a7 */ /* 0x000ea4000800007f */
[----:B--2---:R-:W-:Y:S05]  /*b820*/  @!P0 BRA `(.L_x_1790) ;  /* 0xfffffffc00f08947 */ /* 0x004fea000383ffff */
.L_x_1789:
[----:B------:R-:W-:Y:S05]  /*b830*/  BSYNC B0 ;  /* 0x0000000000007941 */ /* 0x000fea0003800000 */
.L_x_1788:
[----:B------:R-:W-:Y:S05]  /*b840*/  BRA `(.L_x_1791) ;  /* 0x00000074001c7947 */ /* 0x000fea0003800000 */
.L_x_1787:
[----:B------:R-:W2:Y:S01]  /*b850*/  LDL R0, [R1] ;  /* 0x0000000001007983 */ /* 0x000ea20000100800 */
[----:B------:R-:W-:Y:S02]  /*b860*/  ULDC.64 UR6, c[0x0][0x408] ;  /* 0x0001020000067ab9 */ /* 0x000fe40000000a00 */
[----:B-----5:R-:W-:Y:S01]  /*b870*/  IMAD.WIDE.U32 R26, R147, UR6, RZ ;  /* 0x00000006931a7c25 */ /* 0x020fe2000f8e00ff */
[----:B--2---:R-:W-:Y:S02]  /*b880*/  R2UR UR4, R0 ;  /* 0x00000000000472ca */ /* 0x004fe400000e0000 */
[----:B------:R-:W-:-:S11]  /*b890*/  SHF.R.S32.HI R0, RZ, 0x1f, R147 ;  /* 0x0000001fff007819 */ /* 0x000fd60000011493 */
[----:B------:R-:W-:-:S03]  /*b8a0*/  ULOP3.LUT UP0, URZ, UR4, 0x3ff, URZ, 0xc0, !UPT ;  /* 0x000003ff043f7892 */ /* 0x000fc6000f80c03f */
[----:B------:R-:W-:Y:S02]  /*b8b0*/  ULDC.64 UR4, c[0x0][0x3f8] ;  /* 0x0000fe0000047ab9 */ /* 0x000fe40000000a00 */
[C---:B------:R-:W-:Y:S01]  /*b8c0*/  IMAD R4, R0.reuse, UR4, RZ ;  /* 0x0000000400047c24 */ /* 0x040fe2000f8e02ff */
[----:B------:R-:W-:Y:S01]  /*b8d0*/  PLOP3.LUT P0, PT, PT, PT, UP0, 0x80, 0x0 ;  /* 0x000000000000781c */ /* 0x000fe20003f0f008 */
[----:B------:R-:W-:Y:S02]  /*b8e0*/  IMAD R0, R0, UR6, RZ ;  /* 0x0000000600007c24 */ /* 0x000fe4000f8e02ff */
[----:B------:R-:W-:-:S04]  /*b8f0*/  IMAD.WIDE.U32 R24, R147, UR4, RZ ;  /* 0x0000000493187c25 */ /* 0x000fc8000f8e00ff */
[C---:B------:R-:W-:Y:S02]  /*b900*/  IMAD R29, R147.reuse, UR5, R4 ;  /* 0x00000005931d7c24 */ /* 0x040fe4000f8e0204 */
[----:B------:R-:W-:Y:S02]  /*b910*/  IMAD R31, R147, UR7, R0 ;  /* 0x00000007931f7c24 */ /* 0x000fe4000f8e0200 */
[----:B------:R-:W-:Y:S02]  /*b920*/  IMAD.IADD R29, R29, 0x1, R25 ;  /* 0x000000011d1d7824 */ /* 0x000fe400078e0219 */
[----:B------:R-:W-:Y:S01]  /*b930*/  IMAD.IADD R31, R31, 0x1, R27 ;  /* 0x000000011f1f7824 */ /* 0x000fe200078e021b */
        /* <DEDUP_REMOVED lines=17> */
.L_x_1792:
[----:B------:R-:W-:Y:S01]  /*ba50*/  ULDC.U8 UR4, c[0x0][0x410] ;  /* 0x0001040000047ab9 */ /* 0x000fe20000000000 */
[----:B------:R-:W-:Y:S01]  /*ba60*/  BSSY B0, `(.L_x_1793) ;  /* 0x000071d000007945 */ /* 0x000fe20003800000 */
[----:B------:R-:W-:Y:S01]  /*ba70*/  ISETP.NE.AND P0, PT, RZ, UR4, PT ;  /* 0x00000004ff007c0c */ /* 0x000fe2000bf05270 */
[----:B------:R-:W-:-:S12]  /*ba80*/  IMAD.IADD R10, R162, 0x1, R177 ;  /* 0x00000001a20a7824 */ /* 0x000fd800078e02b1 */
[----:B------:R-:W-:Y:S05]  /*ba90*/  @!P0 BRA `(.L_x_1794) ;  /* 0x0000003800748947 */ /* 0x000fea0003800000 */
[----:B------:R-:W0:Y:S01]  /*baa0*/  LDC R20, c[0x0][0x448] ;  /* 0x00011200ff147b82 */ /* 0x000e220000000800 */
[----:B------:R-:W-:Y:S01]  /*bab0*/  IMAD R3, R189, 0x40, R10 ;  /* 0x00000040bd037824 */ /* 0x000fe200078e020a */
[----:B------:R-:W-:Y:S01]  /*bac0*/  ULDC.64 UR4, c[0x0][0x3f8] ;  /* 0x0000fe0000047ab9 */ /* 0x000fe20000000a00 */
[----:B------:R-:W-:Y:S01]  /*bad0*/  ULDC.64 UR6, c[0x0][0x408] ;  /* 0x0001020000067ab9 */ /* 0x000fe20000000a00 */
[----:B------:R-:W-:Y:S02]  /*bae0*/  IMAD.MOV.U32 R8, RZ, RZ, R24 ;  /* 0x000000ffff087224 */ /* 0x000fe400078e0018 */
[----:B------:R-:W-:Y:S02]  /*baf0*/  IMAD.MOV.U32 R9, RZ, RZ, R29 ;  /* 0x000000ffff097224 */ /* 0x000fe400078e001d */
[----:B------:R-:W-:Y:S02]  /*bb00*/  IMAD.MOV.U32 R12, RZ, RZ, R26 ;  /* 0x000000ffff0c7224 */ /* 0x000fe400078e001a */
[----:B------:R-:W-:Y:S01]  /*bb10*/  IMAD.MOV.U32 R13, RZ, RZ, R31 ;  /* 0x000000ffff0d7224 */ /* 0x000fe200078e001f */
[----:B0-----:R-:W-:-:S13]  /*bb20*/  ISETP.NE.AND P0, PT, R20, 0x1, PT ;  /* 0x000000011400780c */ /* 0x001fda0003f05270 */
[----:B------:R-:W0:Y:S08]  /*bb30*/  @P0 LDC R0, c[0x0][0x44c] ;  /* 0x00011300ff000b82 */ /* 0x000e300000000800 */
[----:B------:R-:W1:Y:S01]  /*bb40*/  @P0 LDC R5, c[0x0][0x450] ;  /* 0x00011400ff050b82 */ /* 0x000e620000000800 */
[----:B0-----:R-:W-:-:S05]  /*bb50*/  @P0 IMAD.HI.U32 R0, R3, R0, RZ ;  /* 0x0000000003000227 */ /* 0x001fca00078e00ff */
[----:B-1----:R-:W-:-:S04]  /*bb60*/  @P0 SHF.R.U32.HI R3, RZ, R5, R0 ;  /* 0x00000005ff030219 */ /* 0x002fc80000011600 */
[----:B------:R-:W-:Y:S01]  /*bb70*/  SHF.R.S32.HI R0, RZ, 0x1f, R3 ;  /* 0x0000001fff007819 */ /* 0x000fe20000011403 */
[----:B------:R-:W-:-:S04]  /*bb80*/  IMAD.WIDE.U32 R8, R3, UR4, R8 ;  /* 0x0000000403087c25 */ /* 0x000fc8000f8e0008 */
[C---:B------:R-:W-:Y:S02]  /*bb90*/  IMAD R4, R0.reuse, UR4, RZ ;  /* 0x0000000400047c24 */ /* 0x040fe4000f8e02ff */
[----:B------:R-:W-:Y:S02]  /*bba0*/  IMAD R0, R0, UR6, RZ ;  /* 0x0000000600007c24 */ /* 0x000fe4000f8e02ff */
[C---:B------:R-:W-:Y:S01]  /*bbb0*/  IMAD R7, R3.reuse, UR5, R4 ;  /* 0x0000000503077c24 */ /* 0x040fe2000f8e0204 */
[----:B------:R-:W-:Y:S01]  /*bbc0*/  ULDC.64 UR4, c[0x0][0x3e8] ;  /* 0x0000fa0000047ab9 */ /* 0x000fe20000000a00 */
[C---:B------:R-:W-:Y:S01]  /*bbd0*/  IMAD.WIDE.U32 R12, R3.reuse, UR6, R12 ;  /* 0x00000006030c7c25 */ /* 0x040fe2000f8e000c */
[----:B------:R-:W-:Y:S01]  /*bbe0*/  LEA R6, P0, R8, UR4, 0x1 ;  /* 0x0000000408067c11 */ /* 0x000fe2000f8008ff */
[----:B------:R-:W-:Y:S02]  /*bbf0*/  UMOV UR4, 0xffffffff ;  /* 0xffffffff00047882 */ /* 0x000fe40000000000 */
[----:B------:R-:W-:Y:S01]  /*bc00*/  IMAD R3, R3, UR7, R0 ;  /* 0x0000000703037c24 */ /* 0x000fe2000f8e0200 */
[----:B------:R-:W-:Y:S01]  /*bc10*/  ULDC.64 UR6, c[0x0][0x400] ;  /* 0x0001000000067ab9 */ /* 0x000fe20000000a00 */
[----:B------:R-:W-:Y:S01]  /*bc20*/  IMAD.IADD R7, R9, 0x1, R7 ;  /* 0x0000000109077824 */ /* 0x000fe200078e0207 */
[----:B------:R-:W-:Y:S01]  /*bc30*/  LEA R4, P1, R12, UR6, 0x1 ;  /* 0x000000060c047c11 */ /* 0x000fe2000f8208ff */
[----:B------:R-:W-:-:S03]  /*bc40*/  IMAD.IADD R3, R13, 0x1, R3 ;  /* 0x000000010d037824 */ /* 0x000fc600078e0203 */
[----:B------:R-:W-:Y:S02]  /*bc50*/  LEA.HI.X R7, R8, UR5, R7, 0x1, P0 ;  /* 0x0000000508077c11 */ /* 0x000fe400080f0c07 */
[----:B------:R-:W-:Y:S01]  /*bc60*/  LEA.HI.X R8, R12, UR7, R3, 0x1, P1 ;  /* 0x000000070c087c11 */ /* 0x000fe200088f0c03 */
[----:B------:R-:W-:Y:S06]  /*bc70*/  BRA.DIV UR4, `(.L_x_1795) ;  /* 0x000001da04187947 */ /* 0x000fec000b800000 */
[----:B------:R0:W1:Y:S04]  /*bc80*/  SHFL.IDX PT, R3, R7, RZ, 0x1c1f ;  /* 0x001c1fff07037589 */ /* 0x00006800000e0000 */
[----:B------:R0:W2:Y:S04]  /*bc90*/  SHFL.IDX PT, R0, R6, RZ, 0x1c1f ;  /* 0x001c1fff06007589 */ /* 0x0000a800000e0000 */
[----:B------:R0:W3:Y:S04]  /*bca0*/  SHFL.IDX PT, R5, R8, RZ, 0x1c1f ;  /* 0x001c1fff08057589 */ /* 0x0000e800000e0000 */
[----:B------:R0:W4:Y:S02]  /*bcb0*/  SHFL.IDX PT, R14, R4, RZ, 0x1c1f ;  /* 0x001c1fff040e7589 */ /* 0x00012400000e0000 */
.L_x_2134:
[----:B------:R-:W-:Y:S01]  /*bcc0*/  IMAD R81, R163, R20, RZ ;  /* 0x00000014a3517224 */ /* 0x000fe200078e02ff */
[----:B------:R-:W-:Y:S01]  /*bcd0*/  BSSY B1, `(.L_x_1796) ;  /* 0x0000052000017945 */ /* 0x000fe20003800000 */
[----:B------:R-:W-:Y:S02]  /*bce0*/  CS2R R58, SRZ ;  /* 0x00000000003a7805 */ /* 0x000fe4000001ff00 */
[----:B------:R-:W-:Y:S02]  /*bcf0*/  CS2R R56, SRZ ;  /* 0x0000000000387805 */ /* 0x000fe4000001ff00 */
[----:B------:R-:W-:Y:S02]  /*bd00*/  CS2R R50, SRZ ;  /* 0x0000000000327805 */ /* 0x000fe4000001ff00 */
[----:B------:R-:W-:Y:S02]  /*bd10*/  ISETP.GE.AND P0, PT, R10, R81, PT ;  /* 0x000000510a00720c */ /* 0x000fe40003f06270 */
        /* <DEDUP_REMOVED lines=10> */
[----:B------:R-:W-:Y:S01]  /*bdc0*/  ULDC UR4, c[0x0][0x3f4] ;  /* 0x0000fd0000047ab9 */ /* 0x000fe20000000800 */
[----:B------:R-:W-:Y:S02]  /*bdd0*/  CS2R R60, SRZ ;  /* 0x00000000003c7805 */ /* 0x000fe4000001ff00 */
[----:B------:R-:W-:Y:S02]  /*bde0*/  ISETP.GE.AND P3, PT, R171, UR4, PT ;  /* 0x00000004ab007c0c */ /* 0x000fe4000bf66270 */
[----:B------:R-:W-:Y:S02]  /*bdf0*/  CS2R R58, SRZ ;  /* 0x00000000003a7805 */ /* 0x000fe4000001ff00 */
[----:B------:R-:W-:Y:S01]  /*be00*/  ISETP.GE.AND P2, PT, R169, UR4, PT ;  /* 0x00000004a9007c0c */ /* 0x000fe2000bf46270 */
[----:B------:R-:W-:Y:S01]  /*be10*/  ULDC.64 UR6, c[0x0][0x208] ;  /* 0x0000820000067ab9 */ /* 0x000fe20000000a00 */
[----:B------:R-:W-:Y:S02]  /*be20*/  ISETP.GE.AND P1, PT, R170, UR4, PT ;  /* 0x00000004aa007c0c */ /* 0x000fe4000bf26270 */
[----:B------:R-:W-:-:S02]  /*be30*/  ISETP.GE.AND P0, PT, R168, UR4, PT ;  /* 0x00000004a8007c0c */ /* 0x000fc4000bf06270 */
[----:B------:R-:W-:-:S03]  /*be40*/  ISETP.GE.AND P4, PT, R160, UR4, PT ;  /* 0x00000004a0007c0c */ /* 0x000fc6000bf86270 */
[C---:B------:R-:W-:Y:S01]  /*be50*/  @!P3 IMAD.SHL.U32 R27, R171.reuse, 0x2, RZ ;  /* 0x00000002ab1bb824 */ /* 0x040fe200078e00ff */
[----:B------:R-:W-:-:S03]  /*be60*/  @!P3 SHF.L.U64.HI R20, R171, 0x1, R197 ;  /* 0x00000001ab14b819 */ /* 0x000fc600000102c5 */
[C---:B------:R-:W-:Y:S01]  /*be70*/  @!P2 IMAD.SHL.U32 R31, R169.reuse, 0x2, RZ ;  /* 0x00000002a91fa824 */ /* 0x040fe200078e00ff */
[----:B------:R-:W-:Y:S01]  /*be80*/  @!P2 SHF.L.U64.HI R12, R169, 0x1, R196 ;  /* 0x00000001a90ca819 */ /* 0x000fe200000102c4 */
[----:B------:R-:W-:Y:S01]  /*be90*/  @!P1 IMAD.SHL.U32 R39, R170, 0x2, RZ ;  /* 0x00000002aa279824 */ /* 0x000fe200078e00ff */
[-C--:B--2---:R-:W-:Y:S01]  /*bea0*/  @!P3 IADD3 R24, P6, R0, R27.reuse, RZ ;  /* 0x0000001b0018b210 */ /* 0x084fe20007fde0ff */
[----:B------:R-:W-:Y:S01]  /*beb0*/  @!P0 IMAD.SHL.U32 R63, R168, 0x2, RZ ;  /* 0x00000002a83f8824 */ /* 0x000fe200078e00ff */
[----:B----4-:R-:W-:Y:S01]  /*bec0*/  @!P3 IADD3 R26, P5, R14, R27, RZ ;  /* 0x0000001b0e1ab210 */ /* 0x010fe20007fbe0ff */
[----:B-1----:R-:W-:Y:S01]  /*bed0*/  @!P4 IMAD.MOV.U32 R13, RZ, RZ, R3 ;  /* 0x000000ffff0dc224 */ /* 0x002fe200078e0003 */
[----:B------:R-:W-:Y:S01]  /*bee0*/  @!P0 SHF.L.U64.HI R34, R168, 0x1, R194 ;  /* 0x00000001a8228819 */ /* 0x000fe200000102c2 */
[--C-:B------:R-:W-:Y:S01]  /*bef0*/  @!P3 IMAD.X R25, R3, 0x1, R20.reuse, P6 ;  /* 0x000000010319b824 */ /* 0x100fe200030e0614 */
[-C--:B------:R-:W-:Y:S01]  /*bf00*/  @!P2 IADD3 R28, P6, R0, R31.reuse, RZ ;  /* 0x0000001f001ca210 */ /* 0x080fe20007fde0ff */
[----:B---3--:R-:W-:Y:S01]  /*bf10*/  @!P3 IMAD.X R27, R5, 0x1, R20, P5 ;  /* 0x00000001051bb824 */ /* 0x008fe200028e0614 */
[----:B------:R-:W-:Y:S01]  /*bf20*/  @!P2 IADD3 R30, P5, R14, R31, RZ ;  /* 0x0000001f0e1ea210 */ /* 0x000fe20007fbe0ff */
[----:B------:R-:W-:Y:S01]  /*bf30*/  @!P4 IMAD.MOV.U32 R15, RZ, RZ, R5 ;  /* 0x000000ffff0fc224 */ /* 0x000fe200078e0005 */
[----:B------:R-:W-:Y:S01]  /*bf40*/  @!P1 SHF.L.U64.HI R20, R170, 0x1, R195 ;  /* 0x00000001aa149819 */ /* 0x000fe200000102c3 */
[--C-:B------:R-:W-:Y:S01]  /*bf50*/  @!P2 IMAD.X R29, R3, 0x1, R12.reuse, P6 ;  /* 0x00000001031da824 */ /* 0x100fe200030e060c */
[----:B------:R-:W-:Y:S01]  /*bf60*/  @!P1 IADD3 R36, P6, R0, R39, RZ ;  /* 0x0000002700249210 */ /* 0x000fe20007fde0ff */
[----:B------:R-:W-:Y:S01]  /*bf70*/  @!P2 IMAD.X R31, R5, 0x1, R12, P5 ;  /* 0x00000001051fa824 */ /* 0x000fe200028e060c */
[----:B------:R-:W-:Y:S01]  /*bf80*/  ISETP.GE.AND P5, PT, R172, UR4, PT ;  /* 0x00000004ac007c0c */ /* 0x000fe2000bfa6270 */
[----:B------:R-:W-:-:S02]  /*bf90*/  @!P4 IMAD.MOV.U32 R12, RZ, RZ, R0 ;  /* 0x000000ffff0cc224 */ /* 0x000fc400078e0000 */
[----:B------:R-:W-:Y:S01]  /*bfa0*/  @!P1 IMAD.X R37, R3, 0x1, R20, P6 ;  /* 0x0000000103259824 */ /* 0x000fe200030e0614 */
[----:B------:R-:W-:Y:S01]  /*bfb0*/  @!P1 IADD3 R38, P6, R14, R39, RZ ;  /* 0x000000270e269210 */ /* 0x000fe20007fde0ff */
[----:B------:R-:W-:-:S04]  /*bfc0*/  @!P4 IMAD.WIDE R12, R160, 0x2, R12 ;  /* 0x00000002a00cc825 */ /* 0x000fc800078e020c */
[----:B------:R-:W-:Y:S01]  /*bfd0*/  @!P1 IMAD.X R39, R5, 0x1, R20, P6 ;  /* 0x0000000105279824 */ /* 0x000fe200030e0614 */
[-C--:B------:R-:W-:Y:S01]  /*bfe0*/  @!P0 IADD3 R48, P6, R0, R63.reuse, RZ ;  /* 0x0000003f00308210 */ /* 0x080fe20007fde0ff */
[----:B------:R-:W-:Y:S01]  /*bff0*/  @!P4 IMAD.WIDE R20, R160, 0x2, R14 ;  /* 0x00000002a014c825 */ /* 0x000fe200078e020e */
[----:B------:R1:W5:Y:S03]  /*c000*/  @!P4 LD.E.64 R60, desc[UR6][R12.64] ;  /* 0x000000060c3cc980 */ /* 0x000366000c101b00 */
[----:B------:R-:W-:Y:S01]  /*c010*/  @!P0 IMAD.X R49, R3, 0x1, R34, P6 ;  /* 0x0000000103318824 */ /* 0x000fe200030e0622 */
[----:B------:R-:W-:Y:S01]  /*c020*/  @!P0 IADD3 R62, P6, R14, R63, RZ ;  /* 0x0000003f0e3e8210 */ /* 0x000fe20007fde0ff */
[C---:B------:R-:W-:Y:S01]  /*c030*/  @!P5 IMAD.SHL.U32 R15, R172.reuse, 0x2, RZ ;  /* 0x00000002ac0fd824 */ /* 0x040fe200078e00ff */
[----:B------:R1:W5:Y:S01]  /*c040*/  @!P4 LD.E.64 R58, desc[UR6][R20.64] ;  /* 0x00000006143ac980 */ /* 0x000362000c101b00 */
[----:B------:R-:W-:-:S02]  /*c050*/  @!P5 SHF.L.U64.HI R32, R172, 0x1, R193 ;  /* 0x00000001ac20d819 */ /* 0x000fc400000102c1 */
[----:B------:R-:W-:Y:S01]  /*c060*/  CS2R R54, SRZ ;  /* 0x0000000000367805 */ /* 0x000fe2000001ff00 */
[----:B------:R-:W-:Y:S01]  /*c070*/  @!P0 IMAD.X R63, R5, 0x1, R34, P6 ;  /* 0x00000001053f8824 */ /* 0x000fe200030e0622 */
[-C--:B------:R-:W-:Y:S02]  /*c080*/  @!P5 IADD3 R64, P4, R0, R15.reuse, RZ ;  /* 0x0000000f0040d210 */ /* 0x080fe40007f9e0ff */
[----:B------:R-:W-:Y:S02]  /*c090*/  CS2R R56, SRZ ;  /* 0x0000000000387805 */ /* 0x000fe4000001ff00 */
[----:B------:R-:W-:Y:S02]  /*c0a0*/  @!P5 IADD3 R14, P6, R14, R15, RZ ;  /* 0x0000000f0e0ed210 */ /* 0x000fe40007fde0ff */
[----:B------:R-:W-:Y:S02]  /*c0b0*/  CS2R R52, SRZ ;  /* 0x0000000000347805 */ /* 0x000fe4000001ff00 */
[----:B------:R-:W-:Y:S01]  /*c0c0*/  CS2R R50, SRZ ;  /* 0x0000000000327805 */ /* 0x000fe2000001ff00 */
[--C-:B------:R-:W-:Y:S01]  /*c0d0*/  @!P5 IMAD.X R65, R3, 0x1, R32.reuse, P4 ;  /* 0x000000010341d824 */ /* 0x100fe200020e0620 */
[----:B------:R-:W-:Y:S01]  /*c0e0*/  CS2R R44, SRZ ;  /* 0x00000000002c7805 */ /* 0x000fe2000001ff00 */
[----:B------:R-:W-:Y:S01]  /*c0f0*/  @!P5 IMAD.X R15, R5, 0x1, R32, P6 ;  /* 0x00000001050fd824 */ /* 0x000fe200030e0620 */
[----:B------:R-:W-:-:S02]  /*c100*/  CS2R R46, SRZ ;  /* 0x00000000002e7805 */ /* 0x000fc4000001ff00 */
[----:B------:R-:W-:Y:S02]  /*c110*/  CS2R R42, SRZ ;  /* 0x00000000002a7805 */ /* 0x000fe4000001ff00 */
[----:B------:R-:W-:Y:S02]  /*c120*/  CS2R R40, SRZ ;  /* 0x0000000000287805 */ /* 0x000fe4000001ff00 */
[----:B------:R-:W-:Y:S02]  /*c130*/  CS2R R32, SRZ ;  /* 0x0000000000207805 */ /* 0x000fe4000001ff00 */
[----:B------:R-:W-:Y:S01]  /*c140*/  CS2R R34, SRZ ;  /* 0x0000000000227805 */ /* 0x000fe2000001ff00 */
[----:B------:R1:W5:Y:S04]  /*c150*/  @!P3 LD.E.64 R54, desc[UR6][R24.64] ;  /* 0x000000061836b980 */ /* 0x000368000c101b00 */
        /* <DEDUP_REMOVED lines=8> */
[----:B------:R1:W5:Y:S02]  /*c1e0*/  @!P5 LD.E.64 R34, desc[UR6][R14.64] ;  /* 0x000000060e22d980 */ /* 0x000364000c101b00 */
.L_x_1797:
[----:B------:R-:W-:Y:S05]  /*c1f0*/  BSYNC B1 ;  /* 0x0000000000017941 */ /* 0x000fea0003800000 */
.L_x_1796:
[----:B--2--5:R-:W-:Y:S01]  /*c200*/  IMAD.MOV.U32 R0, RZ, RZ, R58 ;  /* 0x000000ffff007224 */ /* 0x024fe200078e003a */
[----:B------:R-:W-:Y:S01]  /*c210*/  UMOV UR4, 0xffffffff ;  /* 0xffffffff00047882 */ /* 0x000fe20000000000 */
[----:B-1----:R-:W-:Y:S01]  /*c220*/  IMAD.MOV.U32 R3, RZ, RZ, R59 ;  /* 0x000000ffff037224 */ /* 0x002fe200078e003b */
[----:B------:R-:W-:Y:S01]  /*c230*/  CS2R R30, SRZ ;  /* 0x00000000001e7805 */ /* 0x000fe2000001ff00 */
[----:B---3--:R-:W-:Y:S01]  /*c240*/  IMAD.MOV.U32 R5, RZ, RZ, R56 ;  /* 0x000000ffff057224 */ /* 0x008fe200078e0038 */
        /* <DEDUP_REMOVED lines=44> */
[----:B------:R-:W-:Y:S01]  /*c510*/  PRMT R80, R9, 0x7610, R80 ;  /* 0x0000761009507816 */ /* 0x000fe20000000050 */
[----:B------:R-:W-:Y:S06]  /*c520*/  BRA.DIV UR4, `(.L_x_1798) ;  /* 0x000001d2045c7947 */ /* 0x000fec000b800000 */
[----:B------:R1:W2:Y:S04]  /*c530*/  SHFL.IDX PT, R3, R7, 0x1, 0x1c1f ;  /* 0x003c1f0007037f89 */ /* 0x0002a800000e0000 */
[----:B------:R1:W3:Y:S04]  /*c540*/  SHFL.IDX PT, R0, R6, 0x1, 0x1c1f ;  /* 0x003c1f0006007f89 */ /* 0x0002e800000e0000 */
[----:B------:R1:W1:Y:S04]  /*c550*/  SHFL.IDX PT, R5, R8, 0x1, 0x1c1f ;  /* 0x003c1f0008057f89 */ /* 0x00026800000e0000 */
[----:B0-----:R-:W0:Y:S02]  /*c560*/  SHFL.IDX PT, R4, R4, 0x1, 0x1c1f ;  /* 0x003c1f0004047f89 */ /* 0x001e2400000e0000 */
.L_x_2140:
[----:B------:R-:W-:Y:S01]  /*c570*/  VIADD R10, R10, 0x40 ;  /* 0x000000400a0a7836 */ /* 0x000fe20000000000 */
[----:B-1----:R-:W-:Y:S01]  /*c580*/  LOP3.LUT R6, R174, 0x18, R18, 0xf8, !PT ;  /* 0x00000018ae067812 */ /* 0x002fe200078ef812 */
[----:B------:R-:W-:Y:S01]  /*c590*/  BSSY B1, `(.L_x_1799) ;  /* 0x0000054000017945 */ /* 0x000fe20003800000 */
[----:B------:R-:W-:Y:S02]  /*c5a0*/  LOP3.LUT P0, RZ, R199, 0x4, RZ, 0xc0, !PT ;  /* 0x00000004c7ff7812 */ /* 0x000fe4000780c0ff */
[----:B------:R-:W-:Y:S02]  /*c5b0*/  CS2R R36, SRZ ;  /* 0x0000000000247805 */ /* 0x000fe4000001ff00 */
[----:B------:R-:W-:Y:S02]  /*c5c0*/  ISETP.GE.AND P1, PT, R10, R81, PT ;  /* 0x000000510a00720c */ /* 0x000fe40003f26270 */
[----:B------:R-:W-:Y:S02]  /*c5d0*/  CS2R R26, SRZ ;  /* 0x00000000001a7805 */ /* 0x000fe4000001ff00 */
[----:B------:R-:W-:-:S02]  /*c5e0*/  LOP3.LUT R7, R6, R175, RZ, 0x3c, !PT ;  /* 0x000000af06077212 */ /* 0x000fc400078e3cff */
[----:B------:R-:W-:Y:S02]  /*c5f0*/  CS2R R20, SRZ ;  /* 0x0000000000147805 */ /* 0x000fe4000001ff00 */
[----:B------:R-:W-:Y:S02]  /*c600*/  CS2R R12, SRZ ;  /* 0x00000000000c7805 */ /* 0x000fe4000001ff00 */
[----:B------:R-:W-:Y:S02]  /*c610*/  CS2R R8, SRZ ;  /* 0x0000000000087805 */ /* 0x000fe4000001ff00 */
[----:B------:R-:W-:Y:S01]  /*c620*/  CS2R R48, SRZ ;  /* 0x0000000000307805 */ /* 0x000fe2000001ff00 */
[----:B------:R-:W-:Y:S01]  /*c630*/  IMAD.IADD R7, R176, 0x1, R7 ;  /* 0x00000001b0077824 */ /* 0x000fe200078e0207 */
[----:B------:R-:W-:Y:S02]  /*c640*/  CS2R R38, SRZ ;  /* 0x0000000000267805 */ /* 0x000fe4000001ff00 */
[----:B------:R-:W-:-:S02]  /*c650*/  CS2R R28, SRZ ;  /* 0x00000000001c7805 */ /* 0x000fc4000001ff00 */
[----:B------:R-:W-:Y:S02]  /*c660*/  CS2R R24, SRZ ;  /* 0x0000000000187805 */ /* 0x000fe4000001ff00 */
[----:B----4-:R-:W-:Y:S01]  /*c670*/  CS2R R14, SRZ ;  /* 0x00000000000e7805 */ /* 0x010fe2000001ff00 */
[----:B------:R-:W-:Y:S01]  /*c680*/  IMAD R62, R7, 0x2, R16 ;  /* 0x00000002073e7824 */ /* 0x000fe200078e0210 */
        /* <DEDUP_REMOVED lines=9> */
[----:B------:R-:W-:-:S05]  /*c720*/  ISETP.GE.AND P1, PT, R168, UR4, PT ;  /* 0x00000004a8007c0c */ /* 0x000fca000bf26270 */
[C---:B------:R-:W-:Y:S01]  /*c730*/  @!P4 IMAD.SHL.U32 R9, R171.reuse, 0x2, RZ ;  /* 0x00000002ab09c824 */ /* 0x040fe200078e00ff */
[----:B------:R-:W-:-:S03]  /*c740*/  @!P4 SHF.L.U64.HI R6, R171, 0x1, R197 ;  /* 0x00000001ab06c819 */ /* 0x000fc600000102c5 */
[C---:B------:R-:W-:Y:S01]  /*c750*/  @!P3 IMAD.SHL.U32 R73, R169.reuse, 0x2, RZ ;  /* 0x00000002a949b824 */ /* 0x040fe200078e00ff */
[----:B------:R-:W-:Y:S01]  /*c760*/  @!P3 SHF.L.U64.HI R12, R169, 0x1, R196 ;  /* 0x00000001a90cb819 */ /* 0x000fe200000102c4 */
[----:B------:R-:W-:Y:S01]  /*c770*/  @!P2 IMAD.SHL.U32 R67, R170, 0x2, RZ ;  /* 0x00000002aa43a824 */ /* 0x000fe200078e00ff */
[-C--:B---3--:R-:W-:Y:S01]  /*c780*/  @!P4 IADD3 R10, P5, R0, R9.reuse, RZ ;  /* 0x00000009000ac210 */ /* 0x088fe20007fbe0ff */
[----:B------:R-:W-:Y:S01]  /*c790*/  @!P1 IMAD.SHL.U32 R7, R168, 0x2, RZ ;  /* 0x00000002a8079824 */ /* 0x000fe200078e00ff */
[----:B0-----:R-:W-:Y:S02]  /*c7a0*/  @!P4 IADD3 R8, P6, R4, R9, RZ ;  /* 0x000000090408c210 */ /* 0x001fe40007fde0ff */
[----:B------:R-:W-:Y:S01]  /*c7b0*/  @!P2 SHF.L.U64.HI R14, R170, 0x1, R195 ;  /* 0x00000001aa0ea819 */ /* 0x000fe200000102c3 */
[--C-:B--2---:R-:W-:Y:S01]  /*c7c0*/  @!P4 IMAD.X R11, R3, 0x1, R6.reuse, P5 ;  /* 0x00000001030bc824 */ /* 0x104fe200028e0606 */
[-C--:B------:R-:W-:Y:S01]  /*c7d0*/  @!P3 IADD3 R76, P5, R0, R73.reuse, RZ ;  /* 0x00000049004cb210 */ /* 0x080fe20007fbe0ff */
[----:B------:R-:W-:Y:S01]  /*c7e0*/  @!P4 IMAD.X R9, R5, 0x1, R6, P6 ;  /* 0x000000010509c824 */ /* 0x000fe200030e0606 */
[----:B------:R-:W-:-:S02]  /*c7f0*/  @!P3 IADD3 R72, P6, R4, R73, RZ ;  /* 0x000000490448b210 */ /* 0x000fc40007fde0ff */
[----:B------:R-:W-:Y:S01]  /*c800*/  @!P1 SHF.L.U64.HI R20, R168, 0x1, R194 ;  /* 0x00000001a8149819 */ /* 0x000fe200000102c2 */
[--C-:B------:R-:W-:Y:S01]  /*c810*/  @!P3 IMAD.X R77, R3, 0x1, R12.reuse, P5 ;  /* 0x00000001034db824 */ /* 0x100fe200028e060c */
[-C--:B------:R-:W-:Y:S01]  /*c820*/  @!P2 IADD3 R70, P5, R0, R67.reuse, RZ ;  /* 0x000000430046a210 */ /* 0x080fe20007fbe0ff */
[----:B------:R-:W-:Y:S01]  /*c830*/  @!P3 IMAD.X R73, R5, 0x1, R12, P6 ;  /* 0x000000010549b824 */ /* 0x000fe200030e060c */
[----:B------:R-:W-:-:S03]  /*c840*/  @!P2 IADD3 R66, P6, R4, R67, RZ ;  /* 0x000000430442a210 */ /* 0x000fc60007fde0ff */
[--C-:B------:R-:W-:Y:S01]  /*c850*/  @!P2 IMAD.X R71, R3, 0x1, R14.reuse, P5 ;  /* 0x000000010347a824 */ /* 0x100fe200028e060e */
[----:B------:R-:W-:Y:S01]  /*c860*/  @!P1 IADD3 R64, P5, R0, R7, RZ ;  /* 0x0000000700409210 */ /* 0x000fe20007fbe0ff */
[----:B------:R-:W-:Y:S01]  /*c870*/  @!P2 IMAD.X R67, R5, 0x1, R14, P6 ;  /* 0x000000010543a824 */ /* 0x000fe200030e060e */
[----:B------:R-:W-:-:S03]  /*c880*/  ISETP.GE.AND P6, PT, R160, UR4, PT ;  /* 0x00000004a0007c0c */ /* 0x000fc6000bfc6270 */
[----:B------:R-:W-:Y:S01]  /*c890*/  @!P1 IMAD.X R65, R3, 0x1, R20, P5 ;  /* 0x0000000103419824 */ /* 0x000fe200028e0614 */
[----:B------:R-:W-:-:S05]  /*c8a0*/  @!P1 IADD3 R6, P5, R4, R7, RZ ;  /* 0x0000000704069210 */ /* 0x000fca0007fbe0ff */
[----:B------:R-:W-:Y:S01]  /*c8b0*/  @!P1 IMAD.X R7, R5, 0x1, R20, P5 ;  /* 0x0000000105079824 */ /* 0x000fe200028e0614 */
[----:B------:R-:W-:-:S03]  /*c8c0*/  ISETP.GE.AND P5, PT, R172, UR4, PT ;  /* 0x00000004ac007c0c */ /* 0x000fc6000bfa6270 */
[----:B------:R-:W-:Y:S02]  /*c8d0*/  @!P6 IMAD.MOV.U32 R12, RZ, RZ, R0 ;  /* 0x000000ffff0ce224 */ /* 0x000fe400078e0000 */
[----:B------:R-:W-:Y:S02]  /*c8e0*/  @!P6 IMAD.MOV.U32 R13, RZ, RZ, R3 ;  /* 0x000000ffff0de224 */ /* 0x000fe400078e0003 */
[----:B------:R-:W-:-:S04]  /*c8f0*/  @!P6 IMAD.WIDE R14, R160, 0x2, R4 ;  /* 0x00000002a00ee825 */ /* 0x000fc800078e0204 */
[----:B------:R-:W-:Y:S01]  /*c900*/  @!P6 IMAD.WIDE R12, R160, 0x2, R12 ;  /* 0x00000002a00ce825 */ /* 0x000fe200078e020c */
[----:B------:R0:W5:Y:S03]  /*c910*/  @!P6 LD.E.64 R30, desc[UR6][R14.64] ;  /* 0x000000060e1ee980 */ /* 0x000166000c101b00 */
[C---:B------:R-:W-:Y:S01]  /*c920*/  @!P5 IMAD.SHL.U32 R21, R172.reuse, 0x2, RZ ;  /* 0x00000002ac15d824 */ /* 0x040fe200078e00ff */
[----:B------:R1:W5:Y:S01]  /*c930*/  @!P6 LD.E.64 R48, desc[UR6][R12.64] ;  /* 0x000000060c30e980 */ /* 0x000362000c101b00 */
[----:B------:R-:W-:-:S03]  /*c940*/  @!P5 SHF.L.U64.HI R20, R172, 0x1, R193 ;  /* 0x00000001ac14d819 */ /* 0x000fc600000102c1 */
[-C--:B------:R-:W-:Y:S02]  /*c950*/  @!P5 IADD3 R74, P6, R0, R21.reuse, RZ ;  /* 0x00000015004ad210 */ /* 0x080fe40007fde0ff */
[----:B------:R-:W-:Y:S02]  /*c960*/  CS2R R38, SRZ ;  /* 0x0000000000267805 */ /* 0x000fe4000001ff00 */
[----:B------:R-:W-:Y:S01]  /*c970*/  CS2R R36, SRZ ;  /* 0x0000000000247805 */ /* 0x000fe2000001ff00 */
[----:B------:R-:W-:Y:S01]  /*c980*/  @!P5 IMAD.X R75, R3, 0x1, R20, P6 ;  /* 0x00000001034bd824 */ /* 0x000fe200030e0614 */
[----:B------:R-:W-:Y:S02]  /*c990*/  @!P5 IADD3 R4, P6, R4, R21, RZ ;  /* 0x000000150404d210 */ /* 0x000fe40007fde0ff */
[----:B------:R2:W5:Y:S01]  /*c9a0*/  @!P4 LD.E.64 R38, desc[UR6][R10.64] ;  /* 0x000000060a26c980 */ /* 0x000562000c101b00 */
[----:B------:R-:W-:Y:S02]  /*c9b0*/  CS2R R28, SRZ ;  /* 0x00000000001c7805 */ /* 0x000fe4000001ff00 */
[----:B------:R-:W-:-:S02]  /*c9c0*/  CS2R R26, SRZ ;  /* 0x00000000001a7805 */ /* 0x000fc4000001ff00 */
[----:B------:R-:W-:Y:S01]  /*c9d0*/  CS2R R24, SRZ ;  /* 0x0000000000187805 */ /* 0x000fe2000001ff00 */
[----:B------:R-:W-:Y:S01]  /*c9e0*/  @!P5 IMAD.X R5, R5, 0x1, R20, P6 ;  /* 0x000000010505d824 */ /* 0x000fe200030e0614 */
[----:B------:R3:W5:Y:S01]  /*c9f0*/  @!P4 LD.E.64 R36, desc[UR6][R8.64] ;  /* 0x000000060824c980 */ /* 0x000762000c101b00 */
[----:B------:R-:W-:Y:S02]  /*ca00*/  CS2R R20, SRZ ;  /* 0x0000000000147805 */ /* 0x000fe4000001ff00 */
[----:B0-----:R-:W-:Y:S02]  /*ca10*/  CS2R R14, SRZ ;  /* 0x00000000000e7805 */ /* 0x001fe4000001ff00 */
[----:B-1----:R-:W-:Y:S01]  /*ca20*/  CS2R R12, SRZ ;  /* 0x00000000000c7805 */ /* 0x002fe2000001ff00 */
[----:B------:R1:W5:Y:S01]  /*ca30*/  @!P3 LD.E.64 R28, desc[UR6][R76.64] ;  /* 0x000000064c1cb980 */ /* 0x000362000c101b00 */
[----:B--2---:R-:W-:-:S03]  /*ca40*/  CS2R R10, SRZ ;  /* 0x00000000000a7805 */ /* 0x004fc6000001ff00 */
[----:B------:R1:W5:Y:S01]  /*ca50*/  @!P3 LD.E.64 R26, desc[UR6][R72.64] ;  /* 0x00000006481ab980 */ /* 0x000362000c101b00 */
[----:B---3--:R-:W-:-:S03]  /*ca60*/  CS2R R8, SRZ ;  /* 0x0000000000087805 */ /* 0x008fc6000001ff00 */
[----:B------:R1:W5:Y:S04]  /*ca70*/  @!P2 LD.E.64 R24, desc[UR6][R70.64] ;  /* 0x000000064618a980 */ /* 0x000368000c101b00 */
[----:B------:R1:W5:Y:S04]  /*ca80*/  @!P2 LD.E.64 R20, desc[UR6][R66.64] ;  /* 0x000000064214a980 */ /* 0x000368000c101b00 */
[----:B------:R1:W5:Y:S04]  /*ca90*/  @!P1 LD.E.64 R14, desc[UR6][R64.64] ;  /* 0x00000006400e9980 */ /* 0x000368000c101b00 */
[----:B------:R1:W5:Y:S04]  /*caa0*/  @!P1 LD.E.64 R12, desc[UR6][R6.64] ;  /* 0x00000006060c9980 */ /* 0x000368000c101b00 */
[----:B------:R1:W5:Y:S04]  /*cab0*/  @!P5 LD.E.64 R10, desc[UR6][R74.64] ;  /* 0x000000064a0ad980 */ /* 0x000368000c101b00 */
[----:B------:R1:W5:Y:S02]  /*cac0*/  @!P5 LD.E.64 R8, desc[UR6][R4.64] ;  /* 0x000000060408d980 */ /* 0x000364000c101b00 */
.L_x_1800:
[----:B------:R-:W-:Y:S05]  /*cad0*/  BSYNC B1 ;  /* 0x0000000000017941 */ /* 0x000fea0003800000 */
.L_x_1799:
[----:B01---5:R-:W-:Y:S01]  /*cae0*/  IMAD.MOV.U32 R4, RZ, RZ, R30 ;  /* 0x000000ffff047224 */ /* 0x023fe200078e001e */
[----:B--2---:R-:W-:Y:S01]  /*caf0*/  LEA.HI R3, R187, R187, RZ, 0x1 ;  /* 0x000000bbbb037211 */ /* 0x004fe200078f08ff */
[C---:B------:R-:W-:Y:S01]  /*cb00*/  VIADD R5, R62.reuse, 0xc400 ;  /* 0x0000c4003e057836 */ /* 0x040fe20000000000 */
[----:B------:R-:W-:Y:S01]  /*cb10*/  VIADDMNMX R81, R81, -R177, 0x80, PT ;  /* 0x0000008051517446 */ /* 0x000fe200038009b1 */
[----:B---3--:R-:W-:Y:S01]  /*cb20*/  VIADD R0, R62, 0xc440 ;  /* 0x0000c4403e007836 */ /* 0x008fe20000000000 */
[----:B------:R-:W-:Y:S01]  /*cb30*/  PRMT R104, R4, 0x7610, R104 ;  /* 0x0000761004687816 */ /* 0x000fe20000000068 */
[----:B------:R-:W-:Y:S01]  /*cb40*/  @P0 VIADD R0, R5, 0xffffffc0 ;  /* 0xffffffc005000836 */ /* 0x000fe20000000000 */
[----:B------:R-:W-:Y:S01]  /*cb50*/  LOP3.LUT R4, R3, 0xfffffffe, RZ, 0xc0, !PT ;  /* 0xfffffffe03047812 */ /* 0x000fe200078ec0ff */
[----:B------:R-:W-:Y:S01]  /*cb60*/  IMAD.MOV.U32 R5, RZ, RZ, R31 ;  /* 0x000000ffff057224 */ /* 0x000fe200078e001f */
[----:B------:R-:W-:Y:S01]  /*cb70*/  BSSY B1, `(.L_x_1801) ;  /* 0x0000031000017945 */ /* 0x000fe20003800000 */
[----:B------:R-:W-:Y:S01]  /*cb80*/  IMAD.MOV.U32 R6, RZ, RZ, R36 ;  /* 0x000000ffff067224 */ /* 0x000fe200078e0024 */
[----:B------:R-:W-:Y:S01]  /*cb90*/  ISETP.GE.AND P1, PT, R162, R81, PT ;  /* 0x00000051a200720c */ /* 0x000fe20003f26270 */
[----:B------:R-:W-:Y:S01]  /*cba0*/  IMAD.IADD R4, R187, 0x1, -R4 ;  /* 0x00000001bb047824 */ /* 0x000fe200078e0a04 */
[----:B------:R-:W-:Y:S01]  /*cbb0*/  PRMT R105, R5, 0x7610, R105 ;  /* 0x0000761005697816 */ /* 0x000fe20000000069 */
[----:B------:R-:W-:Y:S01]  /*cbc0*/  IMAD.MOV.U32 R7, RZ, RZ, R37 ;  /* 0x000000ffff077224 */ /* 0x000fe200078e0025 */
[----:B------:R-:W-:Y:S01]  /*cbd0*/  PRMT R96, R6, 0x7610, R96 ;  /* 0x0000761006607816 */ /* 0x000fe20000000060 */
[----:B------:R-:W-:Y:S01]  /*cbe0*/  IMAD.MOV.U32 R3, RZ, RZ, R26 ;  /* 0x000000ffff037224 */ /* 0x000fe200078e001a */
[----:B------:R-:W-:Y:S01]  /*cbf0*/  SHF.L.U32 R5, R4, 0x1f, RZ ;  /* 0x0000001f04057819 */ /* 0x000fe200000006ff */
[----:B------:R-:W-:Y:S01]  /*cc00*/  IMAD.MOV.U32 R6, RZ, RZ, R27 ;  /* 0x000000ffff067224 */ /* 0x000fe200078e001b */
[----:B------:R-:W-:Y:S01]  /*cc10*/  PRMT R97, R7, 0x7610, R97 ;  /* 0x0000761007617816 */ /* 0x000fe20000000061 */
[----:B------:R-:W-:Y:S01]  /*cc20*/  IMAD.MOV.U32 R7, RZ, RZ, R20 ;  /* 0x000000ffff077224 */ /* 0x000fe200078e0014 */
[----:B------:R-:W0:Y:S01]  /*cc30*/  SYNCS.PHASECHK.TRANS64.TRYWAIT P0, [R16+URZ+0x2a800], R5 ;  /* 0x02a80005100075a7 */ /* 0x000e22000800017f */
        /* <DEDUP_REMOVED lines=35> */
[----:B0-----:R-:W-:Y:S06]  /*ce70*/  @!P0 BRA `(.L_x_1802) ;  /* 0x000001c8007c8947 */ /* 0x001fec0003800000 */
.L_x_2141:
[----:B------:R-:W-:Y:S05]  /*ce80*/  BSYNC B1 ;  /* 0x0000000000017941 */ /* 0x000fea0003800000 */
.L_x_1801:
[----:B------:R-:W-:Y:S01]  /*ce90*/  BSSY B1, `(.L_x_1803) ;  /* 0x000012f000017945 */ /* 0x000fe20003800000 */
        /* <DEDUP_REMOVED lines=13> */
[--C-:B------:R-:W-:Y:S02]  /*cf70*/  SHF.R.U64 R113, R60, 0x10, R61.reuse ;  /* 0x000000103c717819 */ /* 0x100fe4000000123d */
[----:B------:R-:W-:Y:S02]  /*cf80*/  SHF.R.U32.HI R60, RZ, 0x10, R61 ;  /* 0x00000010ff3c7819 */ /* 0x000fe4000001163d */
[--C-:B------:R-:W-:Y:S02]  /*cf90*/  SHF.R.U64 R61, R58, 0x10, R59.reuse ;  /* 0x000000103a3d7819 */ /* 0x100fe4000000123b */
[----:B------:R-:W-:Y:S02]  /*cfa0*/  SHF.R.U32.HI R58, RZ, 0x10, R59 ;  /* 0x00000010ff3a7819 */ /* 0x000fe4000001163b */
[----:B------:R-:W-:Y:S02]  /*cfb0*/  PRMT R111, R111, 0x5410, R60 ;  /* 0x000054106f6f7816 */ /* 0x000fe4000000003c */
[----:B------:R-:W-:-:S02]  /*cfc0*/  PRMT R109, R109, 0x5410, R58 ;  /* 0x000054106d6d7816 */ /* 0x000fc4000000003a */
[----:B------:R-:W-:Y:S02]  /*cfd0*/  PRMT R110, R110, 0x5410, R113 ;  /* 0x000054106e6e7816 */ /* 0x000fe40000000071 */
[----:B------:R-:W-:Y:S01]  /*cfe0*/  PRMT R112, R108, 0x5410, R61 ;  /* 0x000054106c707816 */ /* 0x000fe2000000003d */
[C---:B------:R-:W-:Y:S01]  /*cff0*/  IMAD.U32 R113, R109.reuse, 0x10000, RZ ;  /* 0x000100006d717824 */ /* 0x040fe200078e00ff */
[----:B------:R-:W-:Y:S01]  /*d000*/  LOP3.LUT R109, R109, 0xffff0000, RZ, 0xc0, !PT ;  /* 0xffff00006d6d7812 */ /* 0x000fe200078ec0ff */
[C---:B------:R-:W-:Y:S01]  /*d010*/  IMAD.U32 R108, R111.reuse, 0x10000, RZ ;  /* 0x000100006f6c7824 */ /* 0x040fe200078e00ff */
[----:B------:R-:W-:Y:S02]  /*d020*/  LOP3.LUT R111, R111, 0xffff0000, RZ, 0xc0, !PT ;  /* 0xffff00006f6f7812 */ /* 0x000fe400078ec0ff */
[C---:B0-----:R-:W-:Y:S01]  /*d030*/  LOP3.LUT R59, R6.reuse, 0xffff0000, RZ, 0xc0, !PT ;  /* 0xffff0000063b7812 */ /* 0x041fe200078ec0ff */
[----:B------:R-:W-:Y:S01]  /*d040*/  IMAD.U32 R58, R6, 0x10000, RZ ;  /* 0x00010000063a7824 */ /* 0x000fe200078e00ff */
[C---:B------:R-:W-:Y:S01]  /*d050*/  LOP3.LUT R61, R7.reuse, 0xffff0000, RZ, 0xc0, !PT ;  /* 0xffff0000073d7812 */ /* 0x040fe200078ec0ff */
[----:B------:R-:W-:-:S02]  /*d060*/  IMAD.U32 R60, R7, 0x10000, RZ ;  /* 0x00010000073c7824 */ /* 0x000fc400078e00ff */
[C---:B------:R-:W-:Y:S01]  /*d070*/  FMUL.FTZ R115, R59.reuse, R113 ;  /* 0x000000713b737220 */ /* 0x040fe20000410000 */
[-C--:B------:R-:W-:Y:S01]  /*d080*/  FMUL.FTZ R114, R59, R108.reuse ;  /* 0x0000006c3b727220 */ /* 0x080fe20000410000 */
[C---:B------:R-:W-:Y:S01]  /*d090*/  FMUL.FTZ R59, R61.reuse, R109 ;  /* 0x0000006d3d3b7220 */ /* 0x040fe20000410000 */
[----:B------:R-:W-:Y:S02]  /*d0a0*/  IMAD.U32 R6, R4, 0x10000, RZ ;  /* 0x0001000004067824 */ /* 0x000fe400078e00ff */
[C---:B------:R-:W-:Y:S01]  /*d0b0*/  FFMA.FTZ R115, R58.reuse, R108, -R115 ;  /* 0x0000006c3a737223 */ /* 0x040fe20000010873 */
[----:B------:R-:W-:Y:S01]  /*d0c0*/  FFMA.FTZ R114, R58, R113, R114 ;  /* 0x000000713a727223 */ /* 0x000fe20000010072 */
[-C--:B------:R-:W-:Y:S01]  /*d0d0*/  FMUL.FTZ R113, R61, R111.reuse ;  /* 0x0000006f3d717220 */ /* 0x080fe20000410000 */
[----:B------:R-:W-:Y:S01]  /*d0e0*/  FFMA.FTZ R108, R60, R111, -R59 ;  /* 0x0000006f3c6c7223 */ /* 0x000fe2000001083b */
[C---:B------:R-:W-:Y:S01]  /*d0f0*/  IMAD.U32 R7, R5.reuse, 0x10000, RZ ;  /* 0x0001000005077824 */ /* 0x040fe200078e00ff */
[----:B------:R-:W-:Y:S01]  /*d100*/  LOP3.LUT R4, R4, 0xffff0000, RZ, 0xc0, !PT ;  /* 0xffff000004047812 */ /* 0x000fe200078ec0ff */
[----:B------:R-:W-:Y:S01]  /*d110*/  IMAD.U32 R61, R112, 0x10000, RZ ;  /* 0x00010000703d7824 */ /* 0x000fe200078e00ff */
[----:B------:R-:W-:Y:S01]  /*d120*/  LOP3.LUT R5, R5, 0xffff0000, RZ, 0xc0, !PT ;  /* 0xffff000005057812 */ /* 0x000fe200078ec0ff */
[----:B------:R-:W-:Y:S01]  /*d130*/  IMAD.U32 R59, R110, 0x10000, RZ ;  /* 0x000100006e3b7824 */ /* 0x000fe200078e00ff */
[----:B------:R-:W-:Y:S01]  /*d140*/  LOP3.LUT R112, R112, 0xffff0000, RZ, 0xc0, !PT ;  /* 0xffff000070707812 */ /* 0x000fe200078ec0ff */
[----:B------:R-:W-:Y:S01]  /*d150*/  FFMA.FTZ R113, R60, R109, R113 ;  /* 0x0000006d3c717223 */ /* 0x000fe20000010071 */
[----:B------:R-:W-:Y:S01]  /*d160*/  LOP3.LUT R110, R110, 0xffff0000, RZ, 0xc0, !PT ;  /* 0xffff00006e6e7812 */ /* 0x000fe200078ec0ff */
[C---:B------:R-:W-:Y:S01]  /*d170*/  FMUL.FTZ R109, R4.reuse, R61 ;  /* 0x0000003d046d7220 */ /* 0x040fe20000410000 */
[----:B------:R-:W-:Y:S01]  /*d180*/  FMUL.FTZ R58, R4, R59 ;  /* 0x0000003b043a7220 */ /* 0x000fe20000410000 */
[----:B------:R-:W-:-:S02]  /*d190*/  FMUL.FTZ R60, R5, R112 ;  /* 0x00000070053c7220 */ /* 0x000fc40000410000 */
[-C--:B------:R-:W-:Y:S01]  /*d1a0*/  FMUL.FTZ R111, R5, R110.reuse ;  /* 0x0000006e056f7220 */ /* 0x080fe20000410000 */
[C---:B------:R-:W-:Y:S01]  /*d1b0*/  FFMA.FTZ R4, R6.reuse, R59, -R109 ;  /* 0x0000003b06047223 */ /* 0x040fe2000001086d */
[----:B------:R-:W-:Y:S01]  /*d1c0*/  FFMA.FTZ R61, R6, R61, R58 ;  /* 0x0000003d063d7223 */ /* 0x000fe2000001003a */
[C---:B------:R-:W-:Y:S01]  /*d1d0*/  FFMA.FTZ R5, R7.reuse, R110, -R60 ;  /* 0x0000006e07057223 */ /* 0x040fe2000001083c */
[----:B------:R-:W-:Y:S01]  /*d1e0*/  FFMA.FTZ R112, R7, R112, R111 ;  /* 0x0000007007707223 */ /* 0x000fe2000001006f */
[----:B------:R-:W-:Y:S02]  /*d1f0*/  F2FP.BF16.F32.PACK_AB R6, R114, R115 ;  /* 0x000000737206723e */ /* 0x000fe400000010ff */
[----:B------:R-:W-:Y:S02]  /*d200*/  F2FP.BF16.F32.PACK_AB R7, R113, R108 ;  /* 0x0000006c7107723e */ /* 0x000fe400000010ff */
[----:B------:R-:W-:Y:S02]  /*d210*/  F2FP.BF16.F32.PACK_AB R4, R61, R4 ;  /* 0x000000043d04723e */ /* 0x000fe400000010ff */
[----:B------:R-:W-:-:S05]  /*d220*/  F2FP.BF16.F32.PACK_AB R5, R112, R5 ;  /* 0x000000057005723e */ /* 0x000fca00000010ff */
[----:B------:R0:W-:Y:S02]  /*d230*/  STS.128 [R62+0xc400], R4 ;  /* 0x00c400043e007388 */ /* 0x0001e40000000c00 */
.L_x_1806:
[----:B------:R-:W-:Y:S05]  /*d240*/  BSYNC B2 ;  /* 0x0000000000027941 */ /* 0x000fea0003800000 */
.L_x_1805:
[----:B------:R-:W-:Y:S04]  /*d250*/  BSSY B2, `(.L_x_1807) ;  /* 0x0000030000027945 */ /* 0x000fe80003800000 */
[----:B------:R-:W-:Y:S05]  /*d260*/  @P1 BRA `(.L_x_1808) ;  /* 0x0000000000b81947 */ /* 0x000fea0003800000 */
[----:B0-----:R-:W0:Y:S01]  /*d270*/  LDS.128 R4, [R0] ;  /* 0x0000000000047984 */ /* 0x001e220000000c00 */
[--C-:B------:R-:W-:Y:S02]  /*d280*/  SHF.R.U64 R59, R54, 0x10, R55.reuse ;  /* 0x00000010363b7819 */ /* 0x100fe40000001237 */
[----:B------:R-:W-:Y:S02]  /*d290*/  SHF.R.U32.HI R54, RZ, 0x10, R55 ;  /* 0x00000010ff367819 */ /* 0x000fe40000011637 */
[--C-:B------:R-:W-:Y:S02]  /*d2a0*/  SHF.R.U64 R55, R56, 0x10, R57.reuse ;  /* 0x0000001038377819 */ /* 0x100fe40000001239 */
[----:B------:R-:W-:Y:S02]  /*d2b0*/  SHF.R.U32.HI R56, RZ, 0x10, R57 ;  /* 0x00000010ff387819 */ /* 0x000fe40000011639 */
[----:B------:R-:W-:Y:S02]  /*d2c0*/  PRMT R103, R103, 0x5410, R54 ;  /* 0x0000541067677816 */ /* 0x000fe40000000036 */
[----:B------:R-:W-:-:S02]  /*d2d0*/  PRMT R101, R101, 0x5410, R56 ;  /* 0x0000541065657816 */ /* 0x000fc40000000038 */
[----:B------:R-:W-:Y:S01]  /*d2e0*/  PRMT R100, R100, 0x5410, R55 ;  /* 0x0000541064647816 */ /* 0x000fe20000000037 */
[----:B------:R-:W-:Y:S01]  /*d2f0*/  IMAD.U32 R58, R103, 0x10000, RZ ;  /* 0x00010000673a7824 */ /* 0x000fe200078e00ff */
[----:B------:R-:W-:Y:S01]  /*d300*/  PRMT R102, R102, 0x5410, R59 ;  /* 0x0000541066667816 */ /* 0x000fe2000000003b */
[C---:B------:R-:W-:Y:S01]  /*d310*/  IMAD.U32 R59, R101.reuse, 0x10000, RZ ;  /* 0x00010000653b7824 */ /* 0x040fe200078e00ff */
[----:B------:R-:W-:Y:S02]  /*d320*/  LOP3.LUT R101, R101, 0xffff0000, RZ, 0xc0, !PT ;  /* 0xffff000065657812 */ /* 0x000fe400078ec0ff */
[----:B------:R-:W-:Y:S02]  /*d330*/  LOP3.LUT R103, R103, 0xffff0000, RZ, 0xc0, !PT ;  /* 0xffff000067677812 */ /* 0x000fe400078ec0ff */
[C---:B0-----:R-:W-:Y:S01]  /*d340*/  LOP3.LUT R55, R6.reuse, 0xffff0000, RZ, 0xc0, !PT ;  /* 0xffff000006377812 */ /* 0x041fe200078ec0ff */
[----:B------:R-:W-:Y:S01]  /*d350*/  IMAD.U32 R54, R6, 0x10000, RZ ;  /* 0x0001000006367824 */ /* 0x000fe200078e00ff */
[C---:B------:R-:W-:Y:S01]  /*d360*/  LOP3.LUT R57, R7.reuse, 0xffff0000, RZ, 0xc0, !PT ;  /* 0xffff000007397812 */ /* 0x040fe200078ec0ff */
[----:B------:R-:W-:-:S02]  /*d370*/  IMAD.U32 R56, R7, 0x10000, RZ ;  /* 0x0001000007387824 */ /* 0x000fc400078e00ff */
[CC--:B------:R-:W-:Y:S01]  /*d380*/  FMUL.FTZ R60, R55.reuse, R58.reuse ;  /* 0x0000003a373c7220 */ /* 0x0c0fe20000410000 */
[----:B------:R-:W-:Y:S01]  /*d390*/  FMUL.FTZ R61, R55, R59 ;  /* 0x0000003b373d7220 */ /* 0x000fe20000410000 */
[C---:B------:R-:W-:Y:S01]  /*d3a0*/  FMUL.FTZ R55, R57.reuse, R101 ;  /* 0x0000006539377220 */ /* 0x040fe20000410000 */
[----:B------:R-:W-:Y:S02]  /*d3b0*/  IMAD.U32 R6, R4, 0x10000, RZ ;  /* 0x0001000004067824 */ /* 0x000fe400078e00ff */
        /* <DEDUP_REMOVED lines=9> */
[----:B------:R-:W-:Y:S01]  /*d450*/  FFMA.FTZ R58, R54, R58, -R61 ;  /* 0x0000003a363a7223 */ /* 0x000fe2000001083d */
        /* <DEDUP_REMOVED lines=15> */
.L_x_1808:
[----:B------:R-:W-:Y:S05]  /*d550*/  BSYNC B2 ;  /* 0x0000000000027941 */ /* 0x000fea0003800000 */
.L_x_1807:
[----:B------:R-:W-:Y:S04]  /*d560*/  BSSY B2, `(.L_x_1809) ;  /* 0x0000030000027945 */ /* 0x000fe80003800000 */
[----:B------:R-:W-:Y:S05]  /*d570*/  @P2 BRA `(.L_x_1810) ;  /* 0x0000000000b82947 */ /* 0x000fea0003800000 */
[----:B01----:R-:W0:Y:S01]  /*d580*/  LDS.128 R4, [R62+0x10400] ;  /* 0x010400003e047984 */ /* 0x003e220000000c00 */
        /* <DEDUP_REMOVED lines=45> */
.L_x_1810:
[----:B------:R-:W-:Y:S05]  /*d860*/  BSYNC B2 ;  /* 0x0000000000027941 */ /* 0x000fea0003800000 */
.L_x_1809:
[----:B------:R-:W-:Y:S04]  /*d870*/  BSSY B2, `(.L_x_1811) ;  /* 0x0000030000027945 */ /* 0x000fe80003800000 */
[----:B------:R-:W-:Y:S05]  /*d880*/  @P3 BRA `(.L_x_1812) ;  /* 0x0000000000b83947 */ /* 0x000fea0003800000 */
[----:B012---:R-:W0:Y:S01]  /*d890*/  LDS.128 R4, [R0+0x4000] ;  /* 0x0040000000047984 */ /* 0x007e220000000c00 */
        /* <DEDUP_REMOVED lines=45> */
.L_x_1812:
[----:B------:R-:W-:Y:S05]  /*db70*/  BSYNC B2 ;  /* 0x0000000000027941 */ /* 0x000fea0003800000 */
.L_x_1811:
[----:B------:R-:W-:Y:S04]  /*db80*/  BSSY B2, `(.L_x_1813) ;  /* 0x0000030000027945 */ /* 0x000fe80003800000 */
[----:B------:R-:W-:Y:S05]  /*db90*/  @P4 BRA `(.L_x_1814) ;  /* 0x0000000000b84947 */ /* 0x000fea0003800000 */
[----:B0123--:R-:W0:Y:S01]  /*dba0*/  LDS.128 R4, [R62+0x14400] ;  /* 0x014400003e047984 */ /* 0x00fe220000000c00 */
        /* <DEDUP_REMOVED lines=45> */
.L_x_1814:
[----:B------:R-:W-:Y:S05]  /*de80*/  BSYNC B2 ;  /* 0x0000000000027941 */ /* 0x000fea0003800000 */
.L_x_1813:
[----:B------:R-:W-:Y:S05]  /*de90*/  @P5 BRA `(.L_x_1804) ;  /* 0x0000000000b85947 */ /* 0x000fea0003800000 */
[----:B01234-:R-:W0:Y:S01]  /*dea0*/  LDS.128 R4, [R0+0x8000] ;  /* 0x0080000000047984 */ /* 0x01fe220000000c00 */
[----:B------:R-:W-:Y:S02]  /*deb0*/  SHF.R.U64 R40, R32, 0x10, R33 ;  /* 0x0000001020287819 */ /* 0x000fe40000001221 */
[----:B------:R-:W-:Y:S02]  /*dec0*/  SHF.R.U64 R32, R34, 0x10, R35 ;  /* 0x0000001022207819 */ /* 0x000fe40000001223 */
[----:B------:R-:W-:Y:S02]  /*ded0*/  SHF.R.U32.HI R33, RZ, 0x10, R33 ;  /* 0x00000010ff217819 */ /* 0x000fe40000011621 */
        /* <DEDUP_REMOVED lines=13> */
[C---:B------:R-:W-:Y:S01]  /*dfb0*/  FMUL.FTZ R42, R33.reuse, R40 ;  /* 0x00000028212a7220 */ /* 0x040fe20000410000 */
[-C--:B------:R-:W-:Y:S01]  /*dfc0*/  FMUL.FTZ R43, R33, R41.reuse ;  /* 0x00000029212b7220 */ /* 0x080fe20000410000 */
[----:B------:R-:W-:Y:S01]  /*dfd0*/  FMUL.FTZ R33, R35, R78 ;  /* 0x0000004e23217220 */ /* 0x000fe20000410000 */
[----:B------:R-:W-:Y:S02]  /*dfe0*/  IMAD.U32 R6, R4, 0x10000, RZ ;  /* 0x0001000004067824 */ /* 0x000fe400078e00ff */
[C---:B------:R-:W-:Y:S01]  /*dff0*/  FFMA.FTZ R45, R32.reuse, R41, R42 ;  /* 0x00000029202d7223 */ /* 0x040fe2000001002a */
[----:B------:R-:W-:Y:S02]  /*e000*/  IMAD.U32 R7, R5, 0x10000, RZ ;  /* 0x0001000005077824 */ /* 0x000fe400078e00ff */
[----:B------:R-:W-:Y:S01]  /*e010*/  FFMA.FTZ R44, R32, R40, -R43 ;  /* 0x00000028202c7223 */ /* 0x000fe2000001082b */
[-C--:B------:R-:W-:Y:S01]  /*e020*/  FMUL.FTZ R41, R35, R80.reuse ;  /* 0x0000005023297220 */ /* 0x080fe20000410000 */
[----:B------:R-:W-:Y:S01]  /*e030*/  LOP3.LUT R4, R4, 0xffff0000, RZ, 0xc0, !PT ;  /* 0xffff000004047812 */ /* 0x000fe200078ec0ff */
[C---:B------:R-:W-:Y:S01]  /*e040*/  FFMA.FTZ R80, R34.reuse, R80, -R33 ;  /* 0x0000005022507223 */ /* 0x040fe20000010821 */
        /* <DEDUP_REMOVED lines=19> */
.L_x_1804:
[----:B------:R-:W-:Y:S05]  /*e180*/  BSYNC B1 ;  /* 0x0000000000017941 */ /* 0x000fea0003800000 */
.L_x_1803:
        /* <DEDUP_REMOVED lines=57> */
.L_x_1817:
[----:B------:R-:W-:Y:S05]  /*e520*/  BSYNC B1 ;  /* 0x0000000000017941 */ /* 0x000fea0003800000 */
.L_x_1816:
[----:B------:R-:W-:Y:S04]  /*e530*/  BSSY B1, `(.L_x_1818) ;  /* 0x0000030000017945 */ /* 0x000fe80003800000 */
[----:B------:R-:W-:Y:S05]  /*e540*/  @P1 BRA `(.L_x_1819) ;  /* 0x0000000000b81947 */ /* 0x000fea0003800000 */
[----:B0-----:R-:W0:Y:S01]  /*e550*/  LDS.128 R4, [R0+0x2000] ;  /* 0x0020000000047984 */ /* 0x001e220000000c00 */
        /* <DEDUP_REMOVED lines=45> */
.L_x_1819:
[----:B------:R-:W-:Y:S05]  /*e830*/  BSYNC B1 ;  /* 0x0000000000017941 */ /* 0x000fea0003800000 */
.L_x_1818:
        /* <DEDUP_REMOVED lines=48> */
.L_x_1821:
[----:B------:R-:W-:Y:S05]  /*eb40*/  BSYNC B1 ;  /* 0x0000000000017941 */ /* 0x000fea0003800000 */
.L_x_1820:
        /* <DEDUP_REMOVED lines=48> */
.L_x_1823:
[----:B------:R-:W-:Y:S05]  /*ee50*/  BSYNC B1 ;  /* 0x0000000000017941 */ /* 0x000fea0003800000 */
.L_x_1822:
        /* <DEDUP_REMOVED lines=48> */
.L_x_1825:
[----:B------:R-:W-:Y:S05]  /*f160*/  BSYNC B1 ;  /* 0x0000000000017941 */ /* 0x000fea0003800000 */
.L_x_1824:
        /* <DEDUP_REMOVED lines=9> */
[C---:B------:R-:W-:Y:S01]  /*f200*/  IMAD.U32 R13, R63.reuse, 0x10000, RZ ;  /* 0x000100003f0d7824 */ /* 0x040fe200078e00ff */
[----:B------:R-:W-:Y:S01]  /*f210*/  LOP3.LUT R63, R63, 0xffff0000, RZ, 0xc0, !PT ;  /* 0xffff00003f3f7812 */ /* 0x000fe200078ec0ff */
[C---:B------:R-:W-:Y:S01]  /*f220*/  IMAD.U32 R11, R65.reuse, 0x10000, RZ ;  /* 0x00010000410b7824 */ /* 0x040fe200078e00ff */
[----:B------:R-:W-:Y:S02]  /*f230*/  LOP3.LUT R65, R65, 0xffff0000, RZ, 0xc0, !PT ;  /* 0xffff000041417812 */ /* 0x000fe400078ec0ff */
[----:B------:R-:W-:Y:S02]  /*f240*/  PRMT R12, R3, 0x5410, R12 ;  /* 0x00005410030c7816 */ /* 0x000fe4000000000c */
[C---:B0-----:R-:W-:Y:S01]  /*f250*/  LOP3.LUT R9, R6.reuse, 0xffff0000, RZ, 0xc0, !PT ;  /* 0xffff000006097812 */ /* 0x041fe200078ec0ff */
[C---:B------:R-:W-:Y:S01]  /*f260*/  IMAD.U32 R10, R7.reuse, 0x10000, RZ ;  /* 0x00010000070a7824 */ /* 0x040fe200078e00ff */
[----:B------:R-:W-:Y:S01]  /*f270*/  LOP3.LUT R7, R7, 0xffff0000, RZ, 0xc0, !PT ;  /* 0xffff000007077812 */ /* 0x000fe200078ec0ff */
[----:B------:R-:W-:-:S02]  /*f280*/  IMAD.U32 R8, R6, 0x10000, RZ ;  /* 0x0001000006087824 */ /* 0x000fc400078e00ff */
[C---:B------:R-:W-:Y:S01]  /*f290*/  FMUL.FTZ R15, R9.reuse, R13 ;  /* 0x0000000d090f7220 */ /* 0x040fe20000410000 */
[----:B------:R-:W-:Y:S01]  /*f2a0*/  FMUL.FTZ R14, R9, R11 ;  /* 0x0000000b090e7220 */ /* 0x000fe20000410000 */
[C---:B------:R-:W-:Y:S01]  /*f2b0*/  FMUL.FTZ R9, R7.reuse, R63 ;  /* 0x0000003f07097220 */ /* 0x040fe20000410000 */
[----:B------:R-:W-:Y:S02]  /*f2c0*/  IMAD.U32 R3, R4, 0x10000, RZ ;  /* 0x0001000004037824 */ /* 0x000fe400078e00ff */
[C---:B------:R-:W-:Y:S01]  /*f2d0*/  FFMA.FTZ R15, R8.reuse, R11, -R15 ;  /* 0x0000000b080f7223 */ /* 0x040fe2000001080f */
[----:B------:R-:W-:Y:S01]  /*f2e0*/  FFMA.FTZ R14, R8, R13, R14 ;  /* 0x0000000d080e7223 */ /* 0x000fe2000001000e */
[-C--:B------:R-:W-:Y:S01]  /*f2f0*/  FMUL.FTZ R11, R7, R65.reuse ;  /* 0x00000041070b7220 */ /* 0x080fe20000410000 */
        /* <DEDUP_REMOVED lines=21> */
[----:B------:R0:W-:Y:S01]  /*f450*/  STS.128 [R0+0xa000], R4 ;  /* 0x00a0000400007388 */ /* 0x0001e20000000c00 */
[----:B------:R-:W-:Y:S05]  /*f460*/  BRA `(.L_x_1815) ;  /* 0x0000003400f07947 */ /* 0x000fea0003800000 */
.L_x_1794:
[----:B------:R-:W0:Y:S01]  /*f470*/  LDC R28, c[0x0][0x448] ;  /* 0x00011200ff1c7b82 */ /* 0x000e220000000800 */
[----:B------:R-:W-:Y:S01]  /*f480*/  IMAD R3, R189, 0x40, R10 ;  /* 0x00000040bd037824 */ /* 0x000fe200078e020a */
[----:B------:R-:W-:Y:S01]  /*f490*/  ULDC.64 UR4, c[0x0][0x3f8] ;  /* 0x0000fe0000047ab9 */ /* 0x000fe20000000a00 */
[----:B------:R-:W-:Y:S01]  /*f4a0*/  ULDC.64 UR6, c[0x0][0x408] ;  /* 0x0001020000067ab9 */ /* 0x000fe20000000a00 */
[----:B------:R-:W-:Y:S02]  /*f4b0*/  IMAD.MOV.U32 R8, RZ, RZ, R24 ;  /* 0x000000ffff087224 */ /* 0x000fe400078e0018 */
[----:B------:R-:W-:Y:S02]  /*f4c0*/  IMAD.MOV.U32 R9, RZ, RZ, R29 ;  /* 0x000000ffff097224 */ /* 0x000fe400078e001d */
[----:B------:R-:W-:Y:S01]  /*f4d0*/  IMAD.MOV.U32 R4, RZ, RZ, R26 ;  /* 0x000000ffff047224 */ /* 0x000fe200078e001a */
[----:B0-----:R-:W-:-:S13]  /*f4e0*/  ISETP.NE.AND P0, PT, R28, 0x1, PT ;  /* 0x000000011c00780c */ /* 0x001fda0003f05270 */
[----:B------:R-:W0:Y:S08]  /*f4f0*/  @P0 LDC R0, c[0x0][0x44c] ;  /* 0x00011300ff000b82 */ /* 0x000e300000000800 */
[----:B------:R-:W1:Y:S01]  /*f500*/  @P0 LDC R5, c[0x0][0x450] ;  /* 0x00011400ff050b82 */ /* 0x000e620000000800 */
[----:B0-----:R-:W-:-:S05]  /*f510*/  @P0 IMAD.HI.U32 R0, R3, R0, RZ ;  /* 0x0000000003000227 */ /* 0x001fca00078e00ff */
[----:B-1----:R-:W-:Y:S01]  /*f520*/  @P0 SHF.R.U32.HI R3, RZ, R5, R0 ;  /* 0x00000005ff030219 */ /* 0x002fe20000011600 */
[----:B------:R-:W-:-:S03]  /*f530*/  IMAD.MOV.U32 R5, RZ, RZ, R31 ;  /* 0x000000ffff057224 */ /* 0x000fc600078e001f */
        /* <DEDUP_REMOVED lines=17> */
[----:B------:R-:W0:Y:S04]  /*f650*/  SHFL.IDX PT, R3, R8, RZ, 0x1c1f ;  /* 0x001c1fff08037589 */ /* 0x000e2800000e0000 */
[----:B------:R-:W1:Y:S04]  /*f660*/  SHFL.IDX PT, R0, R6, RZ, 0x1c1f ;  /* 0x001c1fff06007589 */ /* 0x000e6800000e0000 */
[----:B------:R2:W3:Y:S04]  /*f670*/  SHFL.IDX PT, R5, R7, RZ, 0x1c1f ;  /* 0x001c1fff07057589 */ /* 0x0004e800000e0000 */
[----:B------:R2:W4:Y:S01]  /*f680*/  SHFL.IDX PT, R14, R9, RZ, 0x1c1f ;  /* 0x001c1fff090e7589 */ /* 0x00052200000e0000 */
[----:B0-----:R-:W-:-:S02]  /*f690*/  IMAD.MOV.U32 R21, RZ, RZ, R3 ;  /* 0x000000ffff157224 */ /* 0x001fc400078e0003 */
[----:B-12---:R-:W-:-:S07]  /*f6a0*/  IMAD.MOV.U32 R20, RZ, RZ, R0 ;  /* 0x000000ffff147224 */ /* 0x006fce00078e0000 */
.L_x_2147:
[----:B------:R-:W-:Y:S01]  /*f6b0*/  IMAD R81, R163, R28, RZ ;  /* 0x0000001ca3517224 */ /* 0x000fe200078e02ff */
[----:B------:R-:W-:Y:S01]  /*f6c0*/  BSSY B1, `(.L_x_1827) ;  /* 0x0000030000017945 */ /* 0x000fe20003800000 */
[----:B----4-:R-:W-:Y:S01]  /*f6d0*/  IMAD.MOV.U32 R50, RZ, RZ, R14 ;  /* 0x000000ffff327224 */ /* 0x010fe200078e000e */
[----:B------:R-:W-:Y:S01]  /*f6e0*/  CS2R R44, SRZ ;  /* 0x00000000002c7805 */ /* 0x000fe2000001ff00 */
[----:B---3--:R-:W-:Y:S01]  /*f6f0*/  IMAD.MOV.U32 R51, RZ, RZ, R5 ;  /* 0x000000ffff337224 */ /* 0x008fe200078e0005 */
        /* <DEDUP_REMOVED lines=20> */
[----:B------:R-:W-:-:S02]  /*f840*/  CS2R R44, SRZ ;  /* 0x00000000002c7805 */ /* 0x000fc4000001ff00 */
        /* <DEDUP_REMOVED lines=14> */
[----:B------:R-:W-:Y:S01]  /*f930*/  CS2R R38, SRZ ;  /* 0x0000000000267805 */ /* 0x000fe2000001ff00 */
[----:B------:R1:W5:Y:S01]  /*f940*/  @!P1 LD.E.128 R28, desc[UR6][R12.64] ;  /* 0x000000060c1c9980 */ /* 0x000362000c101d00 */
[----:B------:R-:W-:-:S03]  /*f950*/  @!P1 IMAD.WIDE R14, R15, 0x2, R50 ;  /* 0x000000020f0e9825 */ /* 0x000fc600078e0232 */
[----:B------:R1:W5:Y:S01]  /*f960*/  @!P2 LD.E.128 R24, desc[UR6][R20.64] ;  /* 0x000000061418a980 */ /* 0x000362000c101d00 */
[----:B------:R-:W-:-:S03]  /*f970*/  @!P2 IMAD.WIDE R48, R49, 0x2, R50 ;  /* 0x000000023130a825 */ /* 0x000fc600078e0232 */
[----:B------:R1:W5:Y:S01]  /*f980*/  @!P1 LD.E.128 R40, desc[UR6][R14.64] ;  /* 0x000000060e289980 */ /* 0x000362000c101d00 */
[----:B0-----:R-:W-:-:S03]  /*f990*/  @!P0 IMAD.WIDE R4, R18, 0x2, R50 ;  /* 0x0000000212048825 */ /* 0x001fc600078e0232 */
[----:B------:R1:W5:Y:S04]  /*f9a0*/  @!P2 LD.E.128 R36, desc[UR6][R48.64] ;  /* 0x000000063024a980 */ /* 0x000368000c101d00 */
[----:B------:R1:W5:Y:S02]  /*f9b0*/  @!P0 LD.E.128 R44, desc[UR6][R4.64] ;  /* 0x00000006042c8980 */ /* 0x000364000c101d00 */
.L_x_1828:
[----:B------:R-:W-:Y:S05]  /*f9c0*/  BSYNC B1 ;  /* 0x0000000000017941 */ /* 0x000fea0003800000 */
.L_x_1827:
[----:B-1---5:R-:W-:Y:S01]  /*f9d0*/  IMAD.MOV.U32 R4, RZ, RZ, R46 ;  /* 0x000000ffff047224 */ /* 0x022fe200078e002e */
[----:B------:R-:W-:Y:S01]  /*f9e0*/  UMOV UR4, 0xffffffff ;  /* 0xffffffff00047882 */ /* 0x000fe20000000000 */
        /* <DEDUP_REMOVED lines=45> */
[----:B------:R-:W-:Y:S02]  /*fcc0*/  CS2R R4, SRZ ;  /* 0x0000000000047805 */ /* 0x000fe4000001ff00 */
[----:B------:R-:W-:Y:S02]  /*fcd0*/  PRMT R86, R0, 0x7610, R86 ;  /* 0x0000761000567816 */ /* 0x000fe40000000056 */
[----:B------:R-:W-:Y:S01]  /*fce0*/  PRMT R87, R3, 0x7610, R87 ;  /* 0x0000761003577816 */ /* 0x000fe20000000057 */
[----:B------:R-:W-:Y:S06]  /*fcf0*/  BRA.DIV UR4, `(.L_x_1829) ;  /* 0x0000019e04687947 */ /* 0x000fec000b800000 */
[----:B------:R-:W0:Y:S04]  /*fd00*/  SHFL.IDX PT, R3, R8, 0x1, 0x1c1f ;  /* 0x003c1f0008037f89 */ /* 0x000e2800000e0000 */
[----:B------:R-:W1:Y:S04]  /*fd10*/  SHFL.IDX PT, R0, R6, 0x1, 0x1c1f ;  /* 0x003c1f0006007f89 */ /* 0x000e6800000e0000 */
[----:B------:R-:W2:Y:S04]  /*fd20*/  SHFL.IDX PT, R7, R7, 0x1, 0x1c1f ;  /* 0x003c1f0007077f89 */ /* 0x000ea800000e0000 */
[----:B------:R3:W4:Y:S01]  /*fd30*/  SHFL.IDX PT, R14, R9, 0x1, 0x1c1f ;  /* 0x003c1f00090e7f89 */ /* 0x00072200000e0000 */
[----:B0-----:R-:W-:-:S02]  /*fd40*/  IMAD.MOV.U32 R61, RZ, RZ, R3 ;  /* 0x000000ffff3d7224 */ /* 0x001fc400078e0003 */
[----:B-1-3--:R-:W-:-:S07]  /*fd50*/  IMAD.MOV.U32 R60, RZ, RZ, R0 ;  /* 0x000000ffff3c7224 */ /* 0x00afce00078e0000 */
.L_x_2153:
[----:B------:R-:W-:Y:S01]  /*fd60*/  VIADD R10, R10, 0x40 ;  /* 0x000000400a0a7836 */ /* 0x000fe20000000000 */
[----:B------:R-:W-:Y:S01]  /*fd70*/  BSSY B1, `(.L_x_1830) ;  /* 0x000002f000017945 */ /* 0x000fe20003800000 */
[----:B----4-:R-:W-:Y:S01]  /*fd80*/  IMAD.MOV.U32 R62, RZ, RZ, R14 ;  /* 0x000000ffff3e7224 */ /* 0x010fe200078e000e */
[----:B------:R-:W-:Y:S01]  /*fd90*/  CS2R R8, SRZ ;  /* 0x0000000000087805 */ /* 0x000fe2000001ff00 */
[----:B--2---:R-:W-:Y:S01]  /*fda0*/  IMAD.MOV.U32 R63, RZ, RZ, R7 ;  /* 0x000000ffff3f7224 */ /* 0x004fe200078e0007 */
        /* <DEDUP_REMOVED lines=43> */
.L_x_1831:
[----:B------:R-:W-:Y:S05]  /*10060*/  BSYNC B1 ;  /* 0x0000000000017941 */ /* 0x000fea0003800000 */
.L_x_1830:
[----:B------:R-:W-:Y:S01]  /*10070*/  LEA.HI R0, R187, R187, RZ, 0x1 ;  /* 0x000000bbbb007211 */ /* 0x000fe200078f08ff */
[----:B-----5:R-:W-:Y:S01]  /*10080*/  IMAD.MOV.U32 R3, RZ, RZ, R4 ;  /* 0x000000ffff037224 */ /* 0x020fe200078e0004 */
[----:B------:R-:W-:Y:S01]  /*10090*/  VIADDMNMX R81, R81, -R177, 0x80, PT ;  /* 0x0000008051517446 */ /* 0x000fe200038009b1 */
[----:B0-----:R-:W-:Y:S01]  /*100a0*/  IMAD.MOV.U32 R20, RZ, RZ, R5 ;  /* 0x000000ffff147224 */ /* 0x001fe200078e0005 */
[----:B------:R-:W-:Y:S01]  /*100b0*/  LOP3.LUT R0, R0, 0xfffffffe, RZ, 0xc0, !PT ;  /* 0xfffffffe00007812 */ /* 0x000fe200078ec0ff */
[----:B------:R-:W-:Y:S01]  /*100c0*/  IMAD.MOV.U32 R21, RZ, RZ, R7 ;  /* 0x000000ffff157224 */ /* 0x000fe200078e0007 */
[----:B------:R-:W-:Y:S01]  /*100d0*/  PRMT R90, R3, 0x7610, R90 ;  /* 0x00007610035a7816 */ /* 0x000fe2000000005a */
[----:B------:R-:W-:Y:S01]  /*100e0*/  IMAD.MOV.U32 R3, RZ, RZ, R6 ;  /* 0x000000ffff037224 */ /* 0x000fe200078e0006 */
[----:B------:R-:W-:Y:S01]  /*100f0*/  PRMT R91, R20, 0x7610, R91 ;  /* 0x00007610145b7816 */ /* 0x000fe2000000005b */
        /* <DEDUP_REMOVED lines=31> */
[----:B------:R-:W-:Y:S01]  /*102f0*/  BSSY B1, `(.L_x_1832) ;  /* 0x000000e000017945 */ /* 0x000fe20003800000 */
        /* <DEDUP_REMOVED lines=9> */
[----:B------:R-:W-:-:S02]  /*10390*/  ISETP.GE.AND P1, PT, R162, R81, PT ;  /* 0x00000051a200720c */ /* 0x000fc40003f26270 */
[----:B------:R-:W-:Y:S02]  /*103a0*/  PRMT R69, R63, 0x7610, R69 ;  /* 0x000076103f457816 */ /* 0x000fe40000000045 */
[----:B------:R-:W-:Y:S01]  /*103b0*/  PRMT R70, R64, 0x7610, R70 ;  /* 0x0000761040467816 */ /* 0x000fe20000000046 */
[----:B0-----:R-:W-:Y:S08]  /*103c0*/  @!P0 BRA `(.L_x_1833) ;  /* 0x00000198002c8947 */ /* 0x001ff00003800000 */
.L_x_2154:
[----:B------:R-:W-:Y:S05]  /*103d0*/  BSYNC B1 ;  /* 0x0000000000017941 */ /* 0x000fea0003800000 */
.L_x_1832:
[----:B------:R-:W-:Y:S01]  /*103e0*/  BSSY B1, `(.L_x_1834) ;  /* 0x0000145000017945 */ /* 0x000fe20003800000 */
[----:B------:R-:W-:Y:S02]  /*103f0*/  PRMT R71, R60, 0x7610, R71 ;  /* 0x000076103c477816 */ /* 0x000fe40000000047 */
[----:B------:R-:W-:Y:S01]  /*10400*/  PRMT R72, R62, 0x7610, R72 ;  /* 0x000076103e487816 */ /* 0x000fe20000000048 */
[----:B------:R-:W-:Y:S06]  /*10410*/  @P1 BRA `(.L_x_1835) ;  /* 0x0000001400041947 */ /* 0x000fec0003800000 */
[----:B------:R-:W1:Y:S01]  /*10420*/  LDC R98, c[0x0][0x3f4] ;  /* 0x0000fd00ff627b82 */ /* 0x000e620000000800 */
[----:B------:R-:W-:Y:S01]  /*10430*/  BSSY B2, `(.L_x_1836) ;  /* 0x000006f000027945 */ /* 0x000fe20003800000 */
[-C--:B-1----:R-:W-:Y:S02]  /*10440*/  ISETP.GE.AND P0, PT, R18, R98.reuse, PT ;  /* 0x000000621200720c */ /* 0x082fe40003f06270 */
[-C--:B------:R-:W-:Y:S02]  /*10450*/  ISETP.GE.AND P1, PT, R165, R98.reuse, PT ;  /* 0x00000062a500720c */ /* 0x080fe40003f26270 */
[----:B------:R-:W-:-:S09]  /*10460*/  ISETP.GE.AND P2, PT, R166, R98, PT ;  /* 0x00000062a600720c */ /* 0x000fd20003f46270 */
[----:B------:R-:W-:Y:S05]  /*10470*/  @P0 BRA `(.L_x_1837) ;  /* 0x0000000400a80947 */ /* 0x000fea0003800000 */
[----:B------:R-:W-:Y:S02]  /*10480*/  LEA.HI R62, R98, R189, RZ, 0x1d ;  /* 0x000000bd623e7211 */ /* 0x000fe400078fe8ff */
[----:B------:R-:W-:Y:S02]  /*10490*/  LOP3.LUT R60, R174, 0x38, R18, 0xf8, !PT ;  /* 0x00000038ae3c7812 */ /* 0x000fe400078ef812 */
[----:B------:R-:W-:Y:S01]  /*104a0*/  SHF.R.S32.HI R65, RZ, 0x1f, R62 ;  /* 0x0000001fff417819 */ /* 0x000fe2000001143e */
[----:B------:R-:W-:Y:S01]  /*104b0*/  IMAD.SHL.U32 R63, R62, 0x8, RZ ;  /* 0x000000083e3f7824 */ /* 0x000fe200078e00ff */
[-C--:B0-----:R-:W-:Y:S02]  /*104c0*/  LOP3.LUT R61, R60, R175.reuse, RZ, 0x3c, !PT ;  /* 0x000000af3c3d7212 */ /* 0x081fe400078e3cff */
[----:B------:R-:W-:Y:S02]  /*104d0*/  LEA.HI R65, R65, R62, RZ, 0x3 ;  /* 0x0000003e41417211 */ /* 0x000fe400078f18ff */
[----:B------:R-:W-:Y:S01]  /*104e0*/  LOP3.LUT R60, R174, 0x38, R63, 0xf8, !PT ;  /* 0x00000038ae3c7812 */ /* 0x000fe200078ef83f */
[----:B------:R-:W-:Y:S01]  /*104f0*/  IMAD.IADD R61, R176, 0x1, R61 ;  /* 0x00000001b03d7824 */ /* 0x000fe200078e023d */
[----:B------:R-:W-:Y:S01]  /*10500*/  SHF.R.U32.HI R115, RZ, 0x10, R33 ;  /* 0x00000010ff737819 */ /* 0x000fe20000011621 */
[----:B------:R-:W-:Y:S01]  /*10510*/  IMAD.SHL.U32 R65, R65, 0x400, RZ ;  /* 0x0000040041417824 */ /* 0x000fe200078e00ff */
[----:B------:R-:W-:Y:S01]  /*10520*/  LOP3.LUT R60, R60, R175, RZ, 0x3c, !PT ;  /* 0x000000af3c3c7212 */ /* 0x000fe200078e3cff */
[----:B------:R-:W-:Y:S01]  /*10530*/  IMAD R107, R61, 0x2, R16 ;  /* 0x000000023d6b7824 */ /* 0x000fe200078e0210 */
[----:B------:R-:W-:-:S02]  /*10540*/  SHF.R.U64 R44, R44, 0x10, R45 ;  /* 0x000000102c2c7819 */ /* 0x000fc4000000122d */
[----:B------:R-:W-:Y:S02]  /*10550*/  LOP3.LUT R65, R65, 0x7fffe000, RZ, 0xc0, !PT ;  /* 0x7fffe00041417812 */ /* 0x000fe400078ec0ff */
[----:B------:R-:W-:Y:S02]  /*10560*/  PRMT R114, R114, 0x5410, R115 ;  /* 0x0000541072727816 */ /* 0x000fe40000000073 */
[----:B------:R-:W-:Y:S02]  /*10570*/  IADD3 R65, R60, R65, R176 ;  /* 0x000000413c417210 */ /* 0x000fe40007ffe0b0 */
[----:B------:R-:W0:Y:S01]  /*10580*/  LDS.128 R60, [R107+0xc400] ;  /* 0x00c400006b3c7984 */ /* 0x000e220000000c00 */
[----:B------:R-:W-:Y:S02]  /*10590*/  SHF.R.U64 R116, R32, 0x10, R33 ;  /* 0x0000001020747819 */ /* 0x000fe40000001221 */
[----:B------:R-:W-:Y:S01]  /*105a0*/  IMAD R108, R65, 0x2, R16 ;  /* 0x00000002416c7824 */ /* 0x000fe200078e0210 */
[----:B------:R-:W-:-:S02]  /*105b0*/  PRMT R115, R109, 0x5410, R44 ;  /* 0x000054106d737816 */ /* 0x000fc4000000002c */
[--C-:B------:R-:W-:Y:S02]  /*105c0*/  SHF.R.U64 R34, R34, 0x10, R35.reuse ;  /* 0x0000001022227819 */ /* 0x100fe40000001223 */
[----:B------:R-:W1:Y:S01]  /*105d0*/  LDS.128 R64, [R108+0xc400] ;  /* 0x00c400006c407984 */ /* 0x000e620000000c00 */
[----:B------:R-:W-:Y:S02]  /*105e0*/  SHF.R.U32.HI R33, RZ, 0x10, R35 ;  /* 0x00000010ff217819 */ /* 0x000fe40000011623 */
[----:B------:R-:W-:Y:S02]  /*105f0*/  SHF.R.U32.HI R117, RZ, 0x10, R45 ;  /* 0x00000010ff757819 */ /* 0x000fe4000001162d */
[----:B------:R-:W-:Y:S02]  /*10600*/  SHF.R.U32.HI R119, RZ, 0x10, R47 ;  /* 0x00000010ff777819 */ /* 0x000fe4000001162f */
[----:B------:R-:W-:Y:S01]  /*10610*/  PRMT R113, R113, 0x5410, R116 ;  /* 0x0000541071717816 */ /* 0x000fe20000000074 */
[----:B------:R-:W-:Y:S01]  /*10620*/  IMAD.U32 R116, R115, 0x10000, RZ ;  /* 0x0001000073747824 */ /* 0x000fe200078e00ff */
[----:B------:R-:W-:-:S02]  /*10630*/  PRMT R117, R110, 0x5410, R117 ;  /* 0x000054106e757816 */ /* 0x000fc40000000075 */
[----:B------:R-:W-:Y:S01]  /*10640*/  PRMT R119, R112, 0x5410, R119 ;  /* 0x0000541070777816 */ /* 0x000fe20000000077 */
[----:B------:R-:W-:Y:S01]  /*10650*/  IMAD.U32 R112, R113, 0x10000, RZ ;  /* 0x0001000071707824 */ /* 0x000fe200078e00ff */
[----:B------:R-:W-:Y:S01]  /*10660*/  SHF.R.U64 R32, R46, 0x10, R47 ;  /* 0x000000102e207819 */ /* 0x000fe2000000122f */
[----:B------:R-:W-:Y:S01]  /*10670*/  IMAD.U32 R118, R117, 0x10000, RZ ;  /* 0x0001000075767824 */ /* 0x000fe200078e00ff */
[----:B------:R-:W-:Y:S02]  /*10680*/  PRMT R33, R70, 0x5432, R33 ;  /* 0x0000543246217816 */ /* 0x000fe40000000021 */
[----:B------:R-:W-:Y:S02]  /*10690*/  PRMT R111, R111, 0x5410, R32 ;  /* 0x000054106f6f7816 */ /* 0x000fe40000000020 */
[----:B------:R-:W-:Y:S02]  /*106a0*/  LOP3.LUT R115, R115, 0xffff0000, RZ, 0xc0, !PT ;  /* 0xffff000073737812 */ /* 0x000fe400078ec0ff */
[----:B------:R-:W-:-:S02]  /*106b0*/  LOP3.LUT R113, R113, 0xffff0000, RZ, 0xc0, !PT ;  /* 0xffff000071717812 */ /* 0x000fc400078ec0ff */
[----:B------:R-:W-:Y:S02]  /*106c0*/  PRMT R34, R69, 0x5432, R34 ;  /* 0x0000543245227816 */ /* 0x000fe40000000022 */
[----:B------:R-:W-:Y:S01]  /*106d0*/  LOP3.LUT R117, R117, 0xffff0000, RZ, 0xc0, !PT ;  /* 0xffff000075757812 */ /* 0x000fe200078ec0ff */
        /* <DEDUP_REMOVED lines=16> */
[C---:B------:R-:W-:Y:S01]  /*107e0*/  FFMA.FTZ R120, R35.reuse, R112, -R120 ;  /* 0x0000007023787223 */ /* 0x040fe20000010878 */
[----:B------:R-:W-:Y:S02]  /*107f0*/  IMAD.U32 R112, R114, 0x10000, RZ ;  /* 0x0001000072707824 */ /* 0x000fe400078e00ff */
[----:B------:R-:W-:Y:S01]  /*10800*/  FFMA.FTZ R122, R35, R116, R122 ;  /* 0x00000074237a7223 */ /* 0x000fe2000001007a */
[----:B------:R-:W-:Y:S01]  /*10810*/  IMAD.U32 R61, R119, 0x10000, RZ ;  /* 0x00010000773d7824 */ /* 0x000fe200078e00ff */
[----:B------:R-:W-:Y:S01]  /*10820*/  LOP3.LUT R67, R67, 0xffff0000, RZ, 0xc0, !PT ;  /* 0xffff000043437812 */ /* 0x000fe200078ec0ff */
[----:B------:R-:W-:Y:S02]  /*10830*/  IMAD.U32 R35, R33, 0x10000, RZ ;  /* 0x0001000021237824 */ /* 0x000fe400078e00ff */
[-C--:B------:R-:W-:Y:S01]  /*10840*/  FMUL.FTZ R116, R109, R112.reuse ;  /* 0x000000706d747220 */ /* 0x080fe20000410000 */
[C---:B------:R-:W-:Y:S01]  /*10850*/  FFMA.FTZ R124, R45.reuse, R112, -R124 ;  /* 0x000000702d7c7223 */ /* 0x040fe2000001087c */
[C---:B------:R-:W-:Y:S01]  /*10860*/  FMUL.FTZ R112, R110.reuse, R61 ;  /* 0x0000003d6e707220 */ /* 0x040fe20000410000 */
[----:B------:R-:W-:Y:S01]  /*10870*/  FMUL.FTZ R110, R110, R35 ;  /* 0x000000236e6e7220 */ /* 0x000fe20000410000 */
[----:B------:R-:W-:Y:S01]  /*10880*/  FFMA.FTZ R116, R45, R118, R116 ;  /* 0x000000762d747223 */ /* 0x000fe20000010074 */
[----:B------:R-:W-:Y:S01]  /*10890*/  FMUL.FTZ R45, R63, R115 ;  /* 0x000000733f2d7220 */ /* 0x000fe20000410000 */
[C---:B------:R-:W-:Y:S01]  /*108a0*/  FFMA.FTZ R112, R47.reuse, R35, -R112 ;  /* 0x000000232f707223 */ /* 0x040fe20000010870 */
[----:B------:R-:W-:Y:S01]  /*108b0*/  FFMA.FTZ R110, R47, R61, R110 ;  /* 0x0000003d2f6e7223 */ /* 0x000fe2000001006e */
[-C--:B------:R-:W-:Y:S01]  /*108c0*/  FMUL.FTZ R63, R63, R113.reuse ;  /* 0x000000713f3f7220 */ /* 0x080fe20000410000 */
[----:B------:R-:W-:Y:S01]  /*108d0*/  IMAD.U32 R65, R66, 0x10000, RZ ;  /* 0x0001000042417824 */ /* 0x000fe200078e00ff */
[----:B------:R-:W-:Y:S01]  /*108e0*/  LOP3.LUT R35, R114, 0xffff0000, RZ, 0xc0, !PT ;  /* 0xffff000072237812 */ /* 0x000fe200078ec0ff */
[----:B------:R-:W-:Y:S01]  /*108f0*/  FFMA.FTZ R113, R44, R113, -R45 ;  /* 0x000000712c717223 */ /* 0x000fe2000001082d */
[----:B------:R-:W-:-:S02]  /*10900*/  IMAD.U32 R47, R111, 0x10000, RZ ;  /* 0x000100006f2f7824 */ /* 0x000fc400078e00ff */
[----:B------:R-:W-:Y:S01]  /*10910*/  FMUL.FTZ R61, R64, R117 ;  /* 0x00000075403d7220 */ /* 0x000fe20000410000 */
[----:B------:R-:W-:Y:S01]  /*10920*/  IMAD.U32 R45, R34, 0x10000, RZ ;  /* 0x00010000222d7824 */ /* 0x000fe200078e00ff */
[----:B------:R-:W-:Y:S01]  /*10930*/  LOP3.LUT R66, R66, 0xffff0000, RZ, 0xc0, !PT ;  /* 0xffff000042427812 */ /* 0x000fe200078ec0ff */
[----:B------:R-:W-:Y:S01]  /*10940*/  FMUL.FTZ R109, R65, R47 ;  /* 0x0000002f416d7220 */ /* 0x000fe20000410000 */
[----:B------:R-:W-:Y:S01]  /*10950*/  LOP3.LUT R111, R111, 0xffff0000, RZ, 0xc0, !PT ;  /* 0xffff00006f6f7812 */ /* 0x000fe200078ec0ff */
[-C--:B------:R-:W-:Y:S01]  /*10960*/  FMUL.FTZ R64, R64, R35.reuse ;  /* 0x0000002340407220 */ /* 0x080fe20000410000 */
[----:B------:R-:W-:Y:S01]  /*10970*/  FFMA.FTZ R61, R60, R35, -R61 ;  /* 0x000000233c3d7223 */ /* 0x000fe2000001083d */
[-C--:B------:R-:W-:Y:S01]  /*10980*/  FMUL.FTZ R65, R65, R45.reuse ;  /* 0x0000002d41417220 */ /* 0x080fe20000410000 */
[----:B------:R-:W-:Y:S01]  /*10990*/  LOP3.LUT R119, R119, 0xffff0000, RZ, 0xc0, !PT ;  /* 0xffff000077777812 */ /* 0x000fe200078ec0ff */
[----:B------:R-:W-:Y:S01]  /*109a0*/  FFMA.FTZ R109, R46, R45, -R109 ;  /* 0x0000002d2e6d7223 */ /* 0x000fe2000001086d */
[----:B------:R-:W-:Y:S01]  /*109b0*/  LOP3.LUT R35, R34, 0xffff0000, RZ, 0xc0, !PT ;  /* 0xffff000022237812 */ /* 0x000fe200078ec0ff */
[----:B------:R-:W-:Y:S01]  /*109c0*/  FFMA.FTZ R46, R46, R47, R65 ;  /* 0x0000002f2e2e7223 */ /* 0x000fe20000010041 */
[----:B------:R-:W-:Y:S01]  /*109d0*/  LOP3.LUT R33, R33, 0xffff0000, RZ, 0xc0, !PT ;  /* 0xffff000021217812 */ /* 0x000fe200078ec0ff */
[----:B------:R-:W-:Y:S01]  /*109e0*/  FMUL.FTZ R45, R66, R111 ;  /* 0x0000006f422d7220 */ /* 0x000fe20000410000 */
[----:B------:R-:W-:Y:S01]  /*109f0*/  FFMA.FTZ R63, R44, R115, R63 ;  /* 0x000000732c3f7223 */ /* 0x000fe2000001003f */
        /* <DEDUP_REMOVED lines=14> */
[----:B------:R1:W-:Y:S01]  /*10ae0*/  STS.128 [R107+0xc400], R32 ;  /* 0x00c400206b007388 */ /* 0x0003e20000000c00 */
[----:B------:R-:W-:-:S02]  /*10af0*/  F2FP.BF16.F32.PACK_AB R46, R111, R46 ;  /* 0x0000002e6f2e723e */ /* 0x000fc400000010ff */
[----:B------:R-:W-:-:S05]  /*10b00*/  F2FP.BF16.F32.PACK_AB R47, R47, R110 ;  /* 0x0000006e2f2f723e */ /* 0x000fca00000010ff */
[----:B------:R1:W-:Y:S02]  /*10b10*/  STS.128 [R108+0xc400], R44 ;  /* 0x00c4002c6c007388 */ /* 0x0003e40000000c00 */
.L_x_1837:
[----:B------:R-:W-:Y:S05]  /*10b20*/  BSYNC B2 ;  /* 0x0000000000027941 */ /* 0x000fea0003800000 */
.L_x_1836:
[----:B------:R-:W-:Y:S04]  /*10b30*/  BSSY B2, `(.L_x_1838) ;  /* 0x0000068000027945 */ /* 0x000fe80003800000 */
[----:B------:R-:W-:Y:S05]  /*10b40*/  @P1 BRA `(.L_x_1839) ;  /* 0x0000000400981947 */ /* 0x000fea0003800000 */
[----:B-1----:R-:W-:Y:S02]  /*10b50*/  LEA.HI R32, R98, R191, RZ, 0x1d ;  /* 0x000000bf62207211 */ /* 0x002fe400078fe8ff */
[----:B------:R-:W-:Y:S02]  /*10b60*/  SHF.R.U64 R64, R28, 0x10, R29 ;  /* 0x000000101c407819 */ /* 0x000fe4000000121d */
[----:B------:R-:W-:Y:S01]  /*10b70*/  SHF.R.S32.HI R35, RZ, 0x1f, R32 ;  /* 0x0000001fff237819 */ /* 0x000fe20000011420 */
[----:B------:R-:W-:Y:S01]  /*10b80*/  IMAD.SHL.U32 R33, R32, 0x8, RZ ;  /* 0x0000000820217824 */ /* 0x000fe200078e00ff */
[----:B------:R-:W-:Y:S02]  /*10b90*/  SHF.R.U64 R62, R30, 0x10, R31 ;  /* 0x000000101e3e7819 */ /* 0x000fe4000000121f */
[----:B------:R-:W-:Y:S02]  /*10ba0*/  LEA.HI R35, R35, R32, RZ, 0x3 ;  /* 0x0000002023237211 */ /* 0x000fe400078f18ff */
[----:B------:R-:W-:-:S02]  /*10bb0*/  LOP3.LUT R32, R174, 0x38, R33, 0xf8, !PT ;  /* 0x00000038ae207812 */ /* 0x000fc400078ef821 */
[----:B------:R-:W-:Y:S01]  /*10bc0*/  SHF.R.U32.HI R29, RZ, 0x10, R29 ;  /* 0x00000010ff1d7819 */ /* 0x000fe2000001161d */
[----:B------:R-:W-:Y:S01]  /*10bd0*/  IMAD.SHL.U32 R35, R35, 0x400, RZ ;  /* 0x0000040023237824 */ /* 0x000fe200078e00ff */
[----:B------:R-:W-:Y:S02]  /*10be0*/  LOP3.LUT R32, R32, R175, RZ, 0x3c, !PT ;  /* 0x000000af20207212 */ /* 0x000fe400078e3cff */
[----:B------:R-:W-:Y:S02]  /*10bf0*/  SHF.R.U64 R30, R40, 0x10, R41 ;  /* 0x00000010281e7819 */ /* 0x000fe40000001229 */
[----:B------:R-:W-:Y:S02]  /*10c00*/  LOP3.LUT R35, R35, 0x7fffe000, RZ, 0xc0, !PT ;  /* 0x7fffe00023237812 */ /* 0x000fe400078ec0ff */
[----:B------:R-:W-:Y:S02]  /*10c10*/  SHF.R.U64 R28, R42, 0x10, R43 ;  /* 0x000000102a1c7819 */ /* 0x000fe4000000122b */
[----:B------:R-:W-:-:S02]  /*10c20*/  IADD3 R45, R32, R35, R176 ;  /* 0x00000023202d7210 */ /* 0x000fc40007ffe0b0 */
[----:B------:R-:W1:Y:S01]  /*10c30*/  LDS.128 R32, [R207] ;  /* 0x00000000cf207984 */ /* 0x000e620000000c00 */
[----:B------:R-:W-:Y:S02]  /*10c40*/  SHF.R.U32.HI R31, RZ, 0x10, R31 ;  /* 0x00000010ff1f7819 */ /* 0x000fe4000001161f */
[----:B------:R-:W-:Y:S01]  /*10c50*/  IMAD R60, R45, 0x2, R16 ;  /* 0x000000022d3c7824 */ /* 0x000fe200078e0210 */
[----:B------:R-:W-:Y:S02]  /*10c60*/  SHF.R.U32.HI R41, RZ, 0x10, R41 ;  /* 0x00000010ff297819 */ /* 0x000fe40000011629 */
[----:B------:R-:W-:Y:S02]  /*10c70*/  PRMT R104, R104, 0x5410, R29 ;  /* 0x0000541068687816 */ /* 0x000fe4000000001d */
[----:B------:R-:W2:Y:S01]  /*10c80*/  LDS.128 R44, [R60+0xc400] ;  /* 0x00c400003c2c7984 */ /* 0x000ea20000000c00 */
[----:B------:R-:W-:Y:S02]  /*10c90*/  PRMT R99, R99, 0x5410, R30 ;  /* 0x0000541063637816 */ /* 0x000fe4000000001e */
[----:B------:R-:W-:-:S02]  /*10ca0*/  PRMT R101, R101, 0x5410, R28 ;  /* 0x0000541065657816 */ /* 0x000fc4000000001c */
[----:B------:R-:W-:Y:S01]  /*10cb0*/  SHF.R.U32.HI R43, RZ, 0x10, R43 ;  /* 0x00000010ff2b7819 */ /* 0x000fe2000001162b */
[----:B------:R-:W-:Y:S01]  /*10cc0*/  IMAD.U32 R63, R99, 0x10000, RZ ;  /* 0x00010000633f7824 */ /* 0x000fe200078e00ff */
[----:B------:R-:W-:Y:S02]  /*10cd0*/  PRMT R106, R106, 0x5410, R31 ;  /* 0x000054106a6a7816 */ /* 0x000fe4000000001f */
[----:B------:R-:W-:Y:S02]  /*10ce0*/  PRMT R103, R103, 0x5410, R64 ;  /* 0x0000541067677816 */ /* 0x000fe40000000040 */
[----:B------:R-:W-:Y:S02]  /*10cf0*/  PRMT R100, R100, 0x5410, R41 ;  /* 0x0000541064647816 */ /* 0x000fe40000000029 */
[----:B------:R-:W-:Y:S02]  /*10d00*/  PRMT R102, R102, 0x5410, R43 ;  /* 0x0000541066667816 */ /* 0x000fe4000000002b */
[----:B------:R-:W-:Y:S01]  /*10d10*/  PRMT R105, R105, 0x5410, R62 ;  /* 0x0000541069697816 */ /* 0x000fe2000000003e */
[----:B------:R-:W-:-:S02]  /*10d20*/  IMAD.U32 R62, R103, 0x10000, RZ ;  /* 0x00010000673e7824 */ /* 0x000fc400078e00ff */
[C---:B-1----:R-:W-:Y:S01]  /*10d30*/  IMAD.U32 R28, R32.reuse, 0x10000, RZ ;  /* 0x00010000201c7824 */ /* 0x042fe200078e00ff */
[----:B------:R-:W-:Y:S01]  /*10d40*/  LOP3.LUT R29, R32, 0xffff0000, RZ, 0xc0, !PT ;  /* 0xffff0000201d7812 */ /* 0x000fe200078ec0ff */
[C---:B------:R-:W-:Y:S01]  /*10d50*/  IMAD.U32 R30, R33.reuse, 0x10000, RZ ;  /* 0x00010000211e7824 */ /* 0x040fe200078e00ff */
[----:B------:R-:W-:Y:S01]  /*10d60*/  LOP3.LUT R32, R33, 0xffff0000, RZ, 0xc0, !PT ;  /* 0xffff000021207812 */ /* 0x000fe200078ec0ff */
[C---:B------:R-:W-:Y:S01]  /*10d70*/  IMAD.U32 R31, R34.reuse, 0x10000, RZ ;  /* 0x00010000221f7824 */ /* 0x040fe200078e00ff */
[----:B------:R-:W-:Y:S01]  /*10d80*/  LOP3.LUT R33, R34, 0xffff0000, RZ, 0xc0, !PT ;  /* 0xffff000022217812 */ /* 0x000fe200078ec0ff */
[C---:B------:R-:W-:Y:S01]  /*10d90*/  IMAD.U32 R40, R35.reuse, 0x10000, RZ ;  /* 0x0001000023287824 */ /* 0x040fe200078e00ff */
[----:B------:R-:W-:Y:S01]  /*10da0*/  LOP3.LUT R34, R35, 0xffff0000, RZ, 0xc0, !PT ;  /* 0xffff000023227812 */ /* 0x000fe200078ec0ff */
[C---:B--2---:R-:W-:Y:S01]  /*10db0*/  IMAD.U32 R35, R44.reuse, 0x10000, RZ ;  /* 0x000100002c237824 */ /* 0x044fe200078e00ff */
[----:B------:R-:W-:Y:S01]  /*10dc0*/  LOP3.LUT R41, R44, 0xffff0000, RZ, 0xc0, !PT ;  /* 0xffff00002c297812 */ /* 0x000fe200078ec0ff */
[C---:B------:R-:W-:Y:S01]  /*10dd0*/  IMAD.U32 R42, R45.reuse, 0x10000, RZ ;  /* 0x000100002d2a7824 */ /* 0x040fe200078e00ff */
[----:B------:R-:W-:Y:S01]  /*10de0*/  LOP3.LUT R44, R45, 0xffff0000, RZ, 0xc0, !PT ;  /* 0xffff00002d2c7812 */ /* 0x000fe200078ec0ff */
[C---:B------:R-:W-:Y:S01]  /*10df0*/  IMAD.U32 R43, R46.reuse, 0x10000, RZ ;  /* 0x000100002e2b7824 */ /* 0x040fe200078e00ff */
[----:B------:R-:W-:Y:S01]  /*10e00*/  LOP3.LUT R45, R46, 0xffff0000, RZ, 0xc0, !PT ;  /* 0xffff00002e2d7812 */ /* 0x000fe200078ec0ff */
[C---:B0-----:R-:W-:Y:S01]  /*10e10*/  IMAD.U32 R61, R47.reuse, 0x10000, RZ ;  /* 0x000100002f3d7824 */ /* 0x041fe200078e00ff */
[----:B------:R-:W-:Y:S01]  /*10e20*/  LOP3.LUT R46, R47, 0xffff0000, RZ, 0xc0, !PT ;  /* 0xffff00002f2e7812 */ /* 0x000fe200078ec0ff */
[----:B------:R-:W-:Y:S01]  /*10e30*/  FMUL.FTZ R65, R35, R63 ;  /* 0x0000003f23417220 */ /* 0x000fe20000410000 */
[----:B------:R-:W-:-:S02]  /*10e40*/  IMAD.U32 R47, R100, 0x10000, RZ ;  /* 0x00010000642f7824 */ /* 0x000fc400078e00ff */
[-C--:B------:R-:W-:Y:S01]  /*10e50*/  FMUL.FTZ R67, R35, R62.reuse ;  /* 0x0000003e23437220 */ /* 0x080fe20000410000 */
[----:B------:R-:W-:Y:S02]  /*10e60*/  IMAD.U32 R35, R104, 0x10000, RZ ;  /* 0x0001000068237824 */ /* 0x000fe400078e00ff */
[----:B------:R-:W-:Y:S01]  /*10e70*/  FFMA.FTZ R65, R28, R62, -R65 ;  /* 0x0000003e1c417223 */ /* 0x000fe20000010841 */
[----:B------:R-:W-:Y:S01]  /*10e80*/  FMUL.FTZ R107, R42, R47 ;  /* 0x0000002f2a6b7220 */ /* 0x000fe20000410000 */
[----:B------:R-:W-:Y:S02]  /*10e90*/  IMAD.U32 R62, R102, 0x10000, RZ ;  /* 0x00010000663e7824 */ /* 0x000fe400078e00ff */
[----:B------:R-:W-:Y:S01]  /*10ea0*/  FFMA.FTZ R67, R28, R63, R67 ;  /* 0x0000003f1c437223 */ /* 0x000fe20000010043 */
[----:B------:R-:W-:Y:S02]  /*10eb0*/  IMAD.U32 R28, R106, 0x10000, RZ ;  /* 0x000100006a1c7824 */ /* 0x000fe400078e00ff */
[-C--:B------:R-:W-:Y:S01]  /*10ec0*/  FMUL.FTZ R63, R42, R35.reuse ;  /* 0x000000232a3f7220 */ /* 0x080fe20000410000 */
[C---:B------:R-:W-:Y:S01]  /*10ed0*/  FFMA.FTZ R107, R30.reuse, R35, -R107 ;  /* 0x000000231e6b7223 */ /* 0x040fe2000001086b */
[----:B------:R-:W-:Y:S01]  /*10ee0*/  FMUL.FTZ R35, R61, R62 ;  /* 0x0000003e3d237220 */ /* 0x000fe20000410000 */
[----:B------:R-:W-:Y:S01]  /*10ef0*/  LOP3.LUT R42, R99, 0xffff0000, RZ, 0xc0, !PT ;  /* 0xffff0000632a7812 */ /* 0x000fe200078ec0ff */
[-C--:B------:R-:W-:Y:S01]  /*10f00*/  FMUL.FTZ R99, R61, R28.reuse ;  /* 0x0000001c3d637220 */ /* 0x080fe20000410000 */
[----:B------:R-:W-:Y:S01]  /*10f10*/  FFMA.FTZ R63, R30, R47, R63 ;  /* 0x0000002f1e3f7223 */ /* 0x000fe2000001003f */
[----:B------:R-:W-:Y:S01]  /*10f20*/  FFMA.FTZ R61, R40, R28, -R35 ;  /* 0x0000001c283d7223 */ /* 0x000fe20000010823 */
[----:B------:R-:W-:Y:S01]  /*10f30*/  LOP3.LUT R28, R103, 0xffff0000, RZ, 0xc0, !PT ;  /* 0xffff0000671c7812 */ /* 0x000fe200078ec0ff */
[----:B------:R-:W-:Y:S01]  /*10f40*/  FMUL.FTZ R30, R41, R42 ;  /* 0x0000002a291e7220 */ /* 0x000fe20000410000 */
[----:B------:R-:W-:Y:S01]  /*10f50*/  LOP3.LUT R47, R100, 0xffff0000, RZ, 0xc0, !PT ;  /* 0xffff0000642f7812 */ /* 0x000fe200078ec0ff */
[----:B------:R-:W-:Y:S01]  /*10f60*/  FFMA.FTZ R99, R40, R62, R99 ;  /* 0x0000003e28637223 */ /* 0x000fe20000010063 */
[----:B------:R-:W-:Y:S01]  /*10f70*/  LOP3.LUT R35, R104, 0xffff0000, RZ, 0xc0, !PT ;  /* 0xffff000068237812 */ /* 0x000fe200078ec0ff */
[-C--:B------:R-:W-:Y:S01]  /*10f80*/  FFMA.FTZ R40, R29, R28.reuse, -R30 ;  /* 0x0000001c1d287223 */ /* 0x080fe2000001081e */
[----:B------:R-:W-:Y:S01]  /*10f90*/  FMUL.FTZ R62, R41, R28 ;  /* 0x0000001c293e7220 */ /* 0x000fe20000410000 */
[----:B------:R-:W-:-:S02]  /*10fa0*/  IMAD.U32 R30, R101, 0x10000, RZ ;  /* 0x00010000651e7824 */ /* 0x000fc400078e00ff */
[C---:B------:R-:W-:Y:S01]  /*10fb0*/  FMUL.FTZ R41, R44.reuse, R47 ;  /* 0x0000002f2c297220 */ /* 0x040fe20000410000 */
[-C--:B------:R-:W-:Y:S01]  /*10fc0*/  FMUL.FTZ R44, R44, R35.reuse ;  /* 0x000000232c2c7220 */ /* 0x080fe20000410000 */
[----:B------:R-:W-:Y:S02]  /*10fd0*/  IMAD.U32 R28, R105, 0x10000, RZ ;  /* 0x00010000691c7824 */ /* 0x000fe400078e00ff */
[----:B------:R-:W-:Y:S01]  /*10fe0*/  FMUL.FTZ R64, R43, R30 ;  /* 0x0000001e2b407220 */ /* 0x000fe20000410000 */
[----:B------:R-:W-:Y:S01]  /*10ff0*/  FFMA.FTZ R62, R29, R42, R62 ;  /* 0x0000002a1d3e7223 */ /* 0x000fe2000001003e */
[C---:B------:R-:W-:Y:S01]  /*11000*/  FFMA.FTZ R42, R32.reuse, R35, -R41 ;  /* 0x00000023202a7223 */ /* 0x040fe20000010829 */
[----:B------:R-:W-:Y:S01]  /*11010*/  FFMA.FTZ R44, R32, R47, R44 ;  /* 0x0000002f202c7223 */ /* 0x000fe2000001002c */
[-C--:B------:R-:W-:Y:S01]  /*11020*/  FMUL.FTZ R66, R43, R28.reuse ;  /* 0x0000001c2b427220 */ /* 0x080fe20000410000 */
[----:B------:R-:W-:Y:S01]  /*11030*/  LOP3.LUT R32, R101, 0xffff0000, RZ, 0xc0, !PT ;  /* 0xffff000065207812 */ /* 0x000fe200078ec0ff */
[C---:B------:R-:W-:Y:S01]  /*11040*/  FFMA.FTZ R64, R31.reuse, R28, -R64 ;  /* 0x0000001c1f407223 */ /* 0x040fe20000010840 */
[----:B------:R-:W-:Y:S01]  /*11050*/  LOP3.LUT R35, R102, 0xffff0000, RZ, 0xc0, !PT ;  /* 0xffff000066237812 */ /* 0x000fe200078ec0ff */
[----:B------:R-:W-:Y:S01]  /*11060*/  FFMA.FTZ R66, R31, R30, R66 ;  /* 0x0000001e1f427223 */ /* 0x000fe20000010042 */
[----:B------:R-:W-:Y:S01]  /*11070*/  LOP3.LUT R28, R105, 0xffff0000, RZ, 0xc0, !PT ;  /* 0xffff0000691c7812 */ /* 0x000fe200078ec0ff */
[----:B------:R-:W-:Y:S01]  /*11080*/  FMUL.FTZ R30, R45, R32 ;  /* 0x000000202d1e7220 */ /* 0x000fe20000410000 */
[----:B------:R-:W-:Y:S01]  /*11090*/  LOP3.LUT R29, R106, 0xffff0000, RZ, 0xc0, !PT ;  /* 0xffff00006a1d7812 */ /* 0x000fe200078ec0ff */
[----:B------:R-:W-:-:S02]  /*110a0*/  FMUL.FTZ R41, R46, R35 ;  /* 0x000000232e297220 */ /* 0x000fc40000410000 */
[-C--:B------:R-:W-:Y:S01]  /*110b0*/  FMUL.FTZ R45, R45, R28.reuse ;  /* 0x0000001c2d2d7220 */ /* 0x080fe20000410000 */
[C---:B------:R-:W-:Y:S01]  /*110c0*/  FFMA.FTZ R31, R33.reuse, R28, -R30 ;  /* 0x0000001c211f7223 */ /* 0x040fe2000001081e */
[-C--:B------:R-:W-:Y:S01]  /*110d0*/  FMUL.FTZ R100, R46, R29.reuse ;  /* 0x0000001d2e647220 */ /* 0x080fe20000410000 */
[----:B------:R-:W-:Y:S01]  /*110e0*/  FFMA.FTZ R46, R34, R29, -R41 ;  /* 0x0000001d222e7223 */ /* 0x000fe20000010829 */
[----:B------:R-:W-:Y:S01]  /*110f0*/  FFMA.FTZ R45, R33, R32, R45 ;  /* 0x00000020212d7223 */ /* 0x000fe2000001002d */
[----:B------:R-:W-:Y:S01]  /*11100*/  F2FP.BF16.F32.PACK_AB R28, R40, R65 ;  /* 0x00000041281c723e */ /* 0x000fe200000010ff */
[----:B------:R-:W-:Y:S01]  /*11110*/  FFMA.FTZ R100, R34, R35, R100 ;  /* 0x0000002322647223 */ /* 0x000fe20000010064 */
        /* <DEDUP_REMOVED lines=9> */
.L_x_1839:
[----:B------:R-:W-:Y:S05]  /*111b0*/  BSYNC B2 ;  /* 0x0000000000027941 */ /* 0x000fea0003800000 */
.L_x_1838:
[----:B------:R-:W-:Y:S05]  /*111c0*/  @P2 BRA `(.L_x_1835) ;  /* 0x0000000400982947 */ /* 0x000fea0003800000 */
[----:B------:R-:W-:Y:S02]  /*111d0*/  LEA.HI R98, R98, R192, RZ, 0x1d ;  /* 0x000000c062627211 */ /* 0x000fe400078fe8ff */
[----:B------:R-:W-:Y:S02]  /*111e0*/  SHF.R.U64 R43, R24, 0x10, R25 ;  /* 0x00000010182b7819 */ /* 0x000fe40000001219 */
[----:B--2---:R-:W-:Y:S01]  /*111f0*/  SHF.R.S32.HI R31, RZ, 0x1f, R98 ;  /* 0x0000001fff1f7819 */ /* 0x004fe20000011462 */
[----:B------:R-:W-:Y:S01]  /*11200*/  IMAD.SHL.U32 R29, R98, 0x8, RZ ;  /* 0x00000008621d7824 */ /* 0x000fe200078e00ff */
[----:B------:R-:W-:Y:S02]  /*11210*/  SHF.R.U64 R41, R26, 0x10, R27 ;  /* 0x000000101a297819 */ /* 0x000fe4000000121b */
[----:B------:R-:W-:Y:S02]  /*11220*/  LEA.HI R31, R31, R98, RZ, 0x3 ;  /* 0x000000621f1f7211 */ /* 0x000fe400078f18ff */
[----:B------:R-:W-:-:S02]  /*11230*/  LOP3.LUT R28, R174, 0x38, R29, 0xf8, !PT ;  /* 0x00000038ae1c7812 */ /* 0x000fc400078ef81d */
[----:B------:R-:W-:Y:S01]  /*11240*/  SHF.R.U32.HI R24, RZ, 0x10, R25 ;  /* 0x00000010ff187819 */ /* 0x000fe20000011619 */
[----:B------:R-:W-:Y:S01]  /*11250*/  IMAD.SHL.U32 R31, R31, 0x400, RZ ;  /* 0x000004001f1f7824 */ /* 0x000fe200078e00ff */
[----:B------:R-:W-:Y:S02]  /*11260*/  LOP3.LUT R28, R28, R175, RZ, 0x3c, !PT ;  /* 0x000000af1c1c7212 */ /* 0x000fe400078e3cff */
[----:B------:R-:W-:Y:S02]  /*11270*/  SHF.R.U32.HI R26, RZ, 0x10, R27 ;  /* 0x00000010ff1a7819 */ /* 0x000fe4000001161b */
[----:B------:R-:W-:Y:S02]  /*11280*/  LOP3.LUT R31, R31, 0x7fffe000, RZ, 0xc0, !PT ;  /* 0x7fffe0001f1f7812 */ /* 0x000fe400078ec0ff */
[----:B------:R-:W-:Y:S02]  /*11290*/  SHF.R.U64 R27, R36, 0x10, R37 ;  /* 0x00000010241b7819 */ /* 0x000fe40000001225 */
[----:B-1----:R-:W-:-:S02]  /*112a0*/  IADD3 R33, R28, R31, R176 ;  /* 0x0000001f1c217210 */ /* 0x002fc40007ffe0b0 */
[----:B------:R-:W1:Y:S01]  /*112b0*/  LDS.128 R28, [R205] ;  /* 0x00000000cd1c7984 */ /* 0x000e620000000c00 */
[----:B------:R-:W-:Y:S02]  /*112c0*/  SHF.R.U64 R25, R38, 0x10, R39 ;  /* 0x0000001026197819 */ /* 0x000fe40000001227 */
[----:B------:R-:W-:Y:S01]  /*112d0*/  IMAD R40, R33, 0x2, R16 ;  /* 0x0000000221287824 */ /* 0x000fe200078e0210 */
[----:B------:R-:W-:Y:S02]  /*112e0*/  SHF.R.U32.HI R36, RZ, 0x10, R37 ;  /* 0x00000010ff247819 */ /* 0x000fe40000011625 */
[----:B------:R-:W-:Y:S02]  /*112f0*/  PRMT R87, R87, 0x5410, R24 ;  /* 0x0000541057577816 */ /* 0x000fe40000000018 */
[----:B------:R-:W2:Y:S01]  /*11300*/  LDS.128 R32, [R40+0xc400] ;  /* 0x00c4000028207984 */ /* 0x000ea20000000c00 */
[----:B------:R-:W-:Y:S02]  /*11310*/  PRMT R82, R82, 0x5410, R27 ;  /* 0x0000541052527816 */ /* 0x000fe4000000001b */
[----:B------:R-:W-:-:S02]  /*11320*/  PRMT R84, R84, 0x5410, R25 ;  /* 0x0000541054547816 */ /* 0x000fc40000000019 */
[----:B------:R-:W-:Y:S01]  /*11330*/  PRMT R89, R89, 0x5410, R26 ;  /* 0x0000541059597816 */ /* 0x000fe2000000001a */
[----:B------:R-:W-:Y:S01]  /*11340*/  IMAD.U32 R42, R82, 0x10000, RZ ;  /* 0x00010000522a7824 */ /* 0x000fe200078e00ff */
[----:B------:R-:W-:Y:S02]  /*11350*/  PRMT R86, R86, 0x5410, R43 ;  /* 0x0000541056567816 */ /* 0x000fe4000000002b */
[----:B------:R-:W-:Y:S02]  /*11360*/  PRMT R83, R83, 0x5410, R36 ;  /* 0x0000541053537816 */ /* 0x000fe40000000024 */
[----:B------:R-:W-:Y:S02]  /*11370*/  SHF.R.U32.HI R38, RZ, 0x10, R39 ;  /* 0x00000010ff267819 */ /* 0x000fe40000011627 */
[----:B------:R-:W-:Y:S01]  /*11380*/  PRMT R88, R88, 0x5410, R41 ;  /* 0x0000541058587816 */ /* 0x000fe20000000029 */
[----:B------:R-:W-:Y:S01]  /*11390*/  IMAD.U32 R41, R86, 0x10000, RZ ;  /* 0x0001000056297824 */ /* 0x000fe200078e00ff */
[----:B------:R-:W-:Y:S01]  /*113a0*/  PRMT R85, R85, 0x5410, R38 ;  /* 0x0000541055557816 */ /* 0x000fe20000000026 */
[----:B------:R-:W-:Y:S01]  /*113b0*/  IMAD.U32 R43, R83, 0x10000, RZ ;  /* 0x00010000532b7824 */ /* 0x000fe200078e00ff */
[----:B------:R-:W-:-:S02]  /*113c0*/  LOP3.LUT R82, R82, 0xffff0000, RZ, 0xc0, !PT ;  /* 0xffff000052527812 */ /* 0x000fc400078ec0ff */
[----:B------:R-:W-:Y:S02]  /*113d0*/  LOP3.LUT R86, R86, 0xffff0000, RZ, 0xc0, !PT ;  /* 0xffff000056567812 */ /* 0x000fe400078ec0ff */
[----:B------:R-:W-:Y:S01]  /*113e0*/  LOP3.LUT R83, R83, 0xffff0000, RZ, 0xc0, !PT ;  /* 0xffff000053537812 */ /* 0x000fe200078ec0ff */
        /* <DEDUP_REMOVED lines=12> */
[C---:B------:R-:W-:Y:S01]  /*114b0*/  FMUL.FTZ R45, R31.reuse, R42 ;  /* 0x0000002a1f2d7220 */ /* 0x040fe20000410000 */
[----:B------:R-:W-:Y:S01]  /*114c0*/  FMUL.FTZ R47, R31, R41 ;  /* 0x000000291f2f7220 */ /* 0x000fe20000410000 */
[----:B------:R-:W-:-:S02]  /*114d0*/  IMAD.U32 R31, R87, 0x10000, RZ ;  /* 0x00010000571f7824 */ /* 0x000fc400078e00ff */
[----:B0-----:R-:W-:Y:S01]  /*114e0*/  FMUL.FTZ R61, R37, R43 ;  /* 0x0000002b253d7220 */ /* 0x001fe20000410000 */
[C---:B------:R-:W-:Y:S01]  /*114f0*/  FFMA.FTZ R45, R24.reuse, R41, -R45 ;  /* 0x00000029182d7223 */ /* 0x040fe2000001082d */
[----:B------:R-:W-:Y:S02]  /*11500*/  IMAD.U32 R39, R35, 0x10000, RZ ;  /* 0x0001000023277824 */ /* 0x000fe400078e00ff */
[----:B------:R-:W-:Y:S01]  /*11510*/  FFMA.FTZ R47, R24, R42, R47 ;  /* 0x0000002a182f7223 */ /* 0x000fe2000001002f */
[----:B------:R-:W-:Y:S02]  /*11520*/  IMAD.U32 R41, R85, 0x10000, RZ ;  /* 0x0001000055297824 */ /* 0x000fe400078e00ff */
[-C--:B------:R-:W-:Y:S01]  /*11530*/  FMUL.FTZ R37, R37, R31.reuse ;  /* 0x0000001f25257220 */ /* 0x080fe20000410000 */
[----:B------:R-:W-:Y:S02]  /*11540*/  IMAD.U32 R24, R89, 0x10000, RZ ;  /* 0x0001000059187824 */ /* 0x000fe400078e00ff */
[C---:B------:R-:W-:Y:S01]  /*11550*/  FFMA.FTZ R61, R26.reuse, R31, -R61 ;  /* 0x0000001f1a3d7223 */ /* 0x040fe2000001083d */
[C---:B------:R-:W-:Y:S01]  /*11560*/  FMUL.FTZ R31, R39.reuse, R41 ;  /* 0x00000029271f7220 */ /* 0x040fe20000410000 */
[----:B------:R-:W-:Y:S01]  /*11570*/  FFMA.FTZ R37, R26, R43, R37 ;  /* 0x0000002b1a257223 */ /* 0x000fe20000010025 */
[----:B------:R-:W-:Y:S01]  /*11580*/  FMUL.FTZ R42, R39, R24 ;  /* 0x00000018272a7220 */ /* 0x000fe20000410000 */
[----:B------:R-:W-:-:S02]  /*11590*/  IMAD.U32 R38, R34, 0x10000, RZ ;  /* 0x0001000022267824 */ /* 0x000fc400078e00ff */
[----:B------:R-:W-:Y:S01]  /*115a0*/  FFMA.FTZ R39, R36, R24, -R31 ;  /* 0x0000001824277223 */ /* 0x000fe2000001081f */
[C---:B------:R-:W-:Y:S01]  /*115b0*/  FMUL.FTZ R24, R32.reuse, R82 ;  /* 0x0000005220187220 */ /* 0x040fe20000410000 */
[-C--:B------:R-:W-:Y:S01]  /*115c0*/  FMUL.FTZ R32, R32, R86.reuse ;  /* 0x0000005620207220 */ /* 0x080fe20000410000 */
[----:B------:R-:W-:Y:S01]  /*115d0*/  IMAD.U32 R26, R84, 0x10000, RZ ;  /* 0x00010000541a7824 */ /* 0x000fe200078e00ff */
[----:B------:R-:W-:Y:S01]  /*115e0*/  LOP3.LUT R34, R34, 0xffff0000, RZ, 0xc0, !PT ;  /* 0xffff000022227812 */ /* 0x000fe200078ec0ff */
[----:B------:R-:W-:Y:S01]  /*115f0*/  FFMA.FTZ R86, R25, R86, -R24 ;  /* 0x0000005619567223 */ /* 0x000fe20000010818 */
[----:B------:R-:W-:Y:S01]  /*11600*/  IMAD.U32 R24, R88, 0x10000, RZ ;  /* 0x0001000058187824 */ /* 0x000fe200078e00ff */
[----:B------:R-:W-:Y:S01]  /*11610*/  LOP3.LUT R87, R87, 0xffff0000, RZ, 0xc0, !PT ;  /* 0xffff000057577812 */ /* 0x000fe200078ec0ff */
[----:B------:R-:W-:Y:S01]  /*11620*/  FMUL.FTZ R44, R38, R26 ;  /* 0x0000001a262c7220 */ /* 0x000fe20000410000 */
[----:B------:R-:W-:Y:S01]  /*11630*/  LOP3.LUT R84, R84, 0xffff0000, RZ, 0xc0, !PT ;  /* 0xffff000054547812 */ /* 0x000fe200078ec0ff */
[-C--:B------:R-:W-:Y:S01]  /*11640*/  FMUL.FTZ R38, R38, R24.reuse ;  /* 0x0000001826267220 */ /* 0x080fe20000410000 */
[----:B------:R-:W-:Y:S01]  /*11650*/  LOP3.LUT R35, R35, 0xffff0000, RZ, 0xc0, !PT ;  /* 0xffff000023237812 */ /* 0x000fe200078ec0ff */
[----:B------:R-:W-:Y:S01]  /*11660*/  FFMA.FTZ R41, R36, R41, R42 ;  /* 0x0000002924297223 */ /* 0x000fe2000001002a */
[----:B------:R-:W-:Y:S01]  /*11670*/  LOP3.LUT R88, R88, 0xffff0000, RZ, 0xc0, !PT ;  /* 0xffff000058587812 */ /* 0x000fe200078ec0ff */
[----:B------:R-:W-:Y:S01]  /*11680*/  FFMA.FTZ R44, R27, R24, -R44 ;  /* 0x000000181b2c7223 */ /* 0x000fe2000001082c */
[----:B------:R-:W-:Y:S01]  /*11690*/  LOP3.LUT R85, R85, 0xffff0000, RZ, 0xc0, !PT ;  /* 0xffff000055557812 */ /* 0x000fe200078ec0ff */
[----:B------:R-:W-:Y:S01]  /*116a0*/  FMUL.FTZ R31, R33, R83 ;  /* 0x00000053211f7220 */ /* 0x000fe20000410000 */
[----:B------:R-:W-:Y:S01]  /*116b0*/  LOP3.LUT R89, R89, 0xffff0000, RZ, 0xc0, !PT ;  /* 0xffff000059597812 */ /* 0x000fe200078ec0ff */
[----:B------:R-:W-:Y:S01]  /*116c0*/  FMUL.FTZ R42, R33, R87 ;  /* 0x00000057212a7220 */ /* 0x000fe20000410000 */
[----:B------:R-:W-:Y:S01]  /*116d0*/  FFMA.FTZ R32, R25, R82, R32 ;  /* 0x0000005219207223 */ /* 0x000fe20000010020 */
[C---:B------:R-:W-:Y:S01]  /*116e0*/  FMUL.FTZ R24, R34.reuse, R84 ;  /* 0x0000005422187220 */ /* 0x040fe20000410000 */
[----:B------:R-:W-:Y:S01]  /*116f0*/  FFMA.FTZ R38, R27, R26, R38 ;  /* 0x0000001a1b267223 */ /* 0x000fe20000010026 */
[-C--:B------:R-:W-:Y:S01]  /*11700*/  FMUL.FTZ R25, R34, R88.reuse ;  /* 0x0000005822197220 */ /* 0x080fe20000410000 */
[C---:B------:R-:W-:Y:S01]  /*11710*/  FMUL.FTZ R33, R35.reuse, R85 ;  /* 0x0000005523217220 */ /* 0x040fe20000410000 */
[----:B------:R-:W-:Y:S01]  /*11720*/  FMUL.FTZ R26, R35, R89 ;  /* 0x00000059231a7220 */ /* 0x000fe20000410000 */
[----:B------:R-:W-:Y:S01]  /*11730*/  FFMA.FTZ R36, R28, R87, -R31 ;  /* 0x000000571c247223 */ /* 0x000fe2000001081f */
[C---:B------:R-:W-:Y:S01]  /*11740*/  FFMA.FTZ R27, R29.reuse, R88, -R24 ;  /* 0x000000581d1b7223 */ /* 0x040fe20000010818 */
[----:B------:R-:W-:Y:S01]  /*11750*/  FFMA.FTZ R31, R29, R84, R25 ;  /* 0x000000541d1f7223 */ /* 0x000fe20000010019 */
        /* <DEDUP_REMOVED lines=8> */
[----:B------:R-:W-:Y:S02]  /*117e0*/  F2FP.BF16.F32.PACK_AB R28, R32, R47 ;  /* 0x0000002f201c723e */ /* 0x000fe400000010ff */
[----:B------:R-:W-:Y:S01]  /*117f0*/  F2FP.BF16.F32.PACK_AB R29, R42, R37 ;  /* 0x000000252a1d723e */ /* 0x000fe200000010ff */
[----:B------:R3:W-:Y:S01]  /*11800*/  STS.128 [R205], R24 ;  /* 0x00000018cd007388 */ /* 0x0007e20000000c00 */
[----:B------:R-:W-:-:S05]  /*11810*/  F2FP.BF16.F32.PACK_AB R31, R46, R41 ;  /* 0x000000292e1f723e */ /* 0x000fca00000010ff */
[----:B------:R3:W-:Y:S02]  /*11820*/  STS.128 [R40+0xc400], R28 ;  /* 0x00c4001c28007388 */ /* 0x0007e40000000c00 */
.L_x_1835:
[----:B------:R-:W-:Y:S05]  /*11830*/  BSYNC B1 ;  /* 0x0000000000017941 */ /* 0x000fea0003800000 */
.L_x_1834:
[----:B------:R-:W-:-:S13]  /*11840*/  ISETP.GE.AND P0, PT, R188, R81, PT ;  /* 0x00000051bc00720c */ /* 0x000fda0003f06270 */
[----:B------:R-:W-:Y:S05]  /*11850*/  @P0 BRA `(.L_x_1815) ;  /* 0x0000001000f40947 */ /* 0x000fea0003800000 */
[----:B-12---:R-:W1:Y:S01]  /*11860*/  LDC R32, c[0x0][0x3f4] ;  /* 0x0000fd00ff207b82 */ /* 0x006e620000000800 */
[----:B------:R-:W-:Y:S01]  /*11870*/  BSSY B1, `(.L_x_1840) ;  /* 0x000006b000017945 */ /* 0x000fe20003800000 */
[-C--:B-1----:R-:W-:Y:S02]  /*11880*/  ISETP.GE.AND P0, PT, R18, R32.reuse, PT ;  /* 0x000000201200720c */ /* 0x082fe40003f06270 */
[-C--:B------:R-:W-:Y:S02]  /*11890*/  ISETP.GE.AND P1, PT, R165, R32.reuse, PT ;  /* 0x00000020a500720c */ /* 0x080fe40003f26270 */
[----:B------:R-:W-:-:S09]  /*118a0*/  ISETP.GE.AND P2, PT, R166, R32, PT ;  /* 0x00000020a600720c */ /* 0x000fd20003f46270 */
[----:B------:R-:W-:Y:S05]  /*118b0*/  @P0 BRA `(.L_x_1841) ;  /* 0x0000000400980947 */ /* 0x000fea0003800000 */
[----:B---3--:R-:W-:Y:S02]  /*118c0*/  LEA.HI R24, R32, R189, RZ, 0x1d ;  /* 0x000000bd20187211 */ /* 0x008fe400078fe8ff */
[--C-:B------:R-:W-:Y:S02]  /*118d0*/  SHF.R.U64 R35, R4, 0x10, R5.reuse ;  /* 0x0000001004237819 */ /* 0x100fe40000001205 */
[----:B------:R-:W-:Y:S01]  /*118e0*/  SHF.R.S32.HI R25, RZ, 0x1f, R24 ;  /* 0x0000001fff197819 */ /* 0x000fe20000011418 */
[----:B------:R-:W-:Y:S01]  /*118f0*/  IMAD.SHL.U32 R26, R24, 0x8, RZ ;  /* 0x00000008181a7824 */ /* 0x000fe200078e00ff */
[----:B------:R-:W-:Y:S02]  /*11900*/  SHF.R.U32.HI R4, RZ, 0x10, R5 ;  /* 0x00000010ff047819 */ /* 0x000fe40000011605 */
[----:B------:R-:W-:Y:S02]  /*11910*/  LEA.HI R24, R25, R24, RZ, 0x3 ;  /* 0x0000001819187211 */ /* 0x000fe400078f18ff */
[----:B------:R-:W-:-:S02]  /*11920*/  LOP3.LUT R25, R173, 0x38, R26, 0xf8, !PT ;  /* 0x00000038ad197812 */ /* 0x000fc400078ef81a */
[--C-:B------:R-:W-:Y:S01]  /*11930*/  SHF.R.U64 R5, R6, 0x10, R7.reuse ;  /* 0x0000001006057819 */ /* 0x100fe20000001207 */
[----:B------:R-:W-:Y:S01]  /*11940*/  IMAD.SHL.U32 R24, R24, 0x400, RZ ;  /* 0x0000040018187824 */ /* 0x000fe200078e00ff */
[----:B------:R-:W-:Y:S02]  /*11950*/  LOP3.LUT R25, R25, R222, RZ, 0x3c, !PT ;  /* 0x000000de19197212 */ /* 0x000fe400078e3cff */
[----:B------:R-:W-:Y:S02]  /*11960*/  SHF.R.U32.HI R6, RZ, 0x10, R7 ;  /* 0x00000010ff067819 */ /* 0x000fe40000011607 */
[----:B------:R-:W-:Y:S02]  /*11970*/  LOP3.LUT R24, R24, 0x7fffe000, RZ, 0xc0, !PT ;  /* 0x7fffe00018187812 */ /* 0x000fe400078ec0ff */
[----:B------:R-:W-:Y:S02]  /*11980*/  SHF.R.U64 R39, R48, 0x10, R49 ;  /* 0x0000001030277819 */ /* 0x000fe40000001231 */
[----:B------:R-:W-:-:S02]  /*11990*/  IADD3 R29, R25, R24, R178 ;  /* 0x00000018191d7210 */ /* 0x000fc40007ffe0b2 */
[----:B------:R-:W1:Y:S01]  /*119a0*/  LDS.128 R24, [R206] ;  /* 0x00000000ce187984 */ /* 0x000e620000000c00 */
[----:B------:R-:W-:Y:S02]  /*119b0*/  PRMT R90, R90, 0x5410, R35 ;  /* 0x000054105a5a7816 */ /* 0x000fe40000000023 */
[----:B------:R-:W-:Y:S01]  /*119c0*/  IMAD R33, R29, 0x2, R16 ;  /* 0x000000021d217824 */ /* 0x000fe200078e0210 */
[----:B------:R-:W-:Y:S02]  /*119d0*/  PRMT R91, R91, 0x5410, R4 ;  /* 0x000054105b5b7816 */ /* 0x000fe40000000004 */
[----:B------:R-:W-:Y:S02]  /*119e0*/  PRMT R92, R92, 0x5410, R5 ;  /* 0x000054105c5c7816 */ /* 0x000fe40000000005 */
[----:B------:R-:W2:Y:S01]  /*119f0*/  LDS.128 R28, [R33+0xc400] ;  /* 0x00c40000211c7984 */ /* 0x000ea20000000c00 */
[----:B------:R-:W-:Y:S01]  /*11a00*/  PRMT R93, R93, 0x5410, R6 ;  /* 0x000054105d5d7816 */ /* 0x000fe20000000006 */
[----:B------:R-:W-:Y:S01]  /*11a10*/  IMAD.U32 R40, R91, 0x10000, RZ ;  /* 0x000100005b287824 */ /* 0x000fe200078e00ff */
[----:B------:R-:W-:Y:S01]  /*11a20*/  PRMT R94, R94, 0x5410, R39 ;  /* 0x000054105e5e7816 */ /* 0x000fe20000000027 */
[----:B------:R-:W-:Y:S01]  /*11a30*/  IMAD.U32 R39, R90, 0x10000, RZ ;  /* 0x000100005a277824 */ /* 0x000fe200078e00ff */
[----:B------:R-:W-:-:S02]  /*11a40*/  SHF.R.U32.HI R48, RZ, 0x10, R49 ;  /* 0x00000010ff307819 */ /* 0x000fc40000011631 */
[--C-:B------:R-:W-:Y:S01]  /*11a50*/  SHF.R.U64 R37, R50, 0x10, R51.reuse ;  /* 0x0000001032257819 */ /* 0x100fe20000001233 */
[----:B------:R-:W-:Y:S01]  /*11a60*/  IMAD.U32 R38, R94, 0x10000, RZ ;  /* 0x000100005e267824 */ /* 0x000fe200078e00ff */
[----:B------:R-:W-:Y:S02]  /*11a70*/  SHF.R.U32.HI R50, RZ, 0x10, R51 ;  /* 0x00000010ff327819 */ /* 0x000fe40000011633 */
[----:B------:R-:W-:Y:S02]  /*11a80*/  PRMT R95, R95, 0x5410, R48 ;  /* 0x000054105f5f7816 */ /* 0x000fe40000000030 */
[----:B------:R-:W-:Y:S02]  /*11a90*/  PRMT R97, R97, 0x5410, R50 ;  /* 0x0000541061617816 */ /* 0x000fe40000000032 */
[----:B------:R-:W-:Y:S02]  /*11aa0*/  PRMT R96, R96, 0x5410, R37 ;  /* 0x0000541060607816 */ /* 0x000fe40000000025 */
        /* <DEDUP_REMOVED lines=40> */
[----:B------:R-:W-:Y:S01]  /*11d30*/  FMUL.FTZ R36, R36, R4 ;  /* 0x0000000424247220 */ /* 0x000fe20000410000 */
        /* <DEDUP_REMOVED lines=30> */
.L_x_1841:
[----:B------:R-:W-:Y:S05]  /*11f20*/  BSYNC B1 ;  /* 0x0000000000017941 */ /* 0x000fea0003800000 */
.L_x_1840:
[----:B------:R-:W-:Y:S04]  /*11f30*/  BSSY B1, `(.L_x_1842) ;  /* 0x0000068000017945 */ /* 0x000fe80003800000 */
[----:B------:R-:W-:Y:S05]  /*11f40*/  @P1 BRA `(.L_x_1843) ;  /* 0x0000000400981947 */ /* 0x000fea0003800000 */
[----:B-1----:R-:W-:Y:S02]  /*11f50*/  LEA.HI R4, R32, R191, RZ, 0x1d ;  /* 0x000000bf20047211 */ /* 0x002fe400078fe8ff */
[----:B---3--:R-:W-:Y:S02]  /*11f60*/  SHF.R.U64 R30, R8, 0x10, R9 ;  /* 0x00000010081e7819 */ /* 0x008fe40000001209 */
[----:B------:R-:W-:Y:S01]  /*11f70*/  SHF.R.S32.HI R5, RZ, 0x1f, R4 ;  /* 0x0000001fff057819 */ /* 0x000fe20000011404 */
[----:B------:R-:W-:Y:S01]  /*11f80*/  IMAD.SHL.U32 R6, R4, 0x8, RZ ;  /* 0x0000000804067824 */ /* 0x000fe200078e00ff */
[----:B------:R-:W-:Y:S02]  /*11f90*/  SHF.R.U64 R36, R52, 0x10, R53 ;  /* 0x0000001034247819 */ /* 0x000fe40000001235 */
[----:B------:R-:W-:Y:S02]  /*11fa0*/  LEA.HI R4, R5, R4, RZ, 0x3 ;  /* 0x0000000405047211 */ /* 0x000fe400078f18ff */
[----:B------:R-:W-:-:S02]  /*11fb0*/  LOP3.LUT R5, R173, 0x38, R6, 0xf8, !PT ;  /* 0x00000038ad057812 */ /* 0x000fc400078ef806 */
[----:B------:R-:W-:Y:S01]  /*11fc0*/  PRMT R73, R73, 0x5410, R30 ;  /* 0x0000541049497816 */ /* 0x000fe2000000001e */
[----:B------:R-:W-:Y:S01]  /*11fd0*/  IMAD.SHL.U32 R4, R4, 0x400, RZ ;  /* 0x0000040004047824 */ /* 0x000fe200078e00ff */
[----:B------:R-:W-:Y:S02]  /*11fe0*/  LOP3.LUT R5, R5, R222, RZ, 0x3c, !PT ;  /* 0x000000de05057212 */ /* 0x000fe400078e3cff */
[----:B------:R-:W-:Y:S01]  /*11ff0*/  SHF.R.U64 R34, R54, 0x10, R55 ;  /* 0x0000001036227819 */ /* 0x000fe20000001237 */
[----:B------:R-:W-:Y:S01]  /*12000*/  IMAD.U32 R35, R73, 0x10000, RZ ;  /* 0x0001000049237824 */ /* 0x000fe200078e00ff */
[----:B------:R-:W-:Y:S02]  /*12010*/  LOP3.LUT R4, R4, 0x7fffe000, RZ, 0xc0, !PT ;  /* 0x7fffe00004047812 */ /* 0x000fe400078ec0ff */
[----:B------:R-:W-:Y:S02]  /*12020*/  PRMT R77, R77, 0x5410, R36 ;  /* 0x000054104d4d7816 */ /* 0x000fe40000000024 */
[----:B------:R-:W-:-:S02]  /*12030*/  IADD3 R25, R5, R4, R178 ;  /* 0x0000000405197210 */ /* 0x000fc40007ffe0b2 */
[----:B------:R-:W1:Y:S01]  /*12040*/  LDS.128 R4, [R204] ;  /* 0x00000000cc047984 */ /* 0x000e620000000c00 */
[----:B------:R-:W-:Y:S02]  /*12050*/  SHF.R.U32.HI R9, RZ, 0x10, R9 ;  /* 0x00000010ff097819 */ /* 0x000fe40000011609 */
[----:B------:R-:W-:Y:S01]  /*12060*/  IMAD R28, R25, 0x2, R16 ;  /* 0x00000002191c7824 */ /* 0x000fe200078e0210 */
[----:B------:R-:W-:Y:S02]  /*12070*/  SHF.R.U32.HI R53, RZ, 0x10, R53 ;  /* 0x00000010ff357819 */ /* 0x000fe40000011635 */
[--C-:B------:R-:W-:Y:S02]  /*12080*/  SHF.R.U64 R8, R10, 0x10, R11.reuse ;  /* 0x000000100a087819 */ /* 0x100fe4000000120b */
[----:B------:R-:W2:Y:S01]  /*12090*/  LDS.128 R24, [R28+0xc400] ;  /* 0x00c400001c187984 */ /* 0x000ea20000000c00 */
[----:B------:R-:W-:Y:S02]  /*120a0*/  SHF.R.U32.HI R11, RZ, 0x10, R11 ;  /* 0x00000010ff0b7819 */ /* 0x000fe4000001160b */
[----:B------:R-:W-:Y:S01]  /*120b0*/  PRMT R79, R79, 0x5410, R34 ;  /* 0x000054104f4f7816 */ /* 0x000fe20000000022 */
[----:B------:R-:W-:Y:S01]  /*120c0*/  IMAD.U32 R34, R77, 0x10000, RZ ;  /* 0x000100004d227824 */ /* 0x000fe200078e00ff */
[----:B------:R-:W-:-:S02]  /*120d0*/  SHF.R.U32.HI R55, RZ, 0x10, R55 ;  /* 0x00000010ff377819 */ /* 0x000fc40000011637 */
[----:B------:R-:W-:Y:S02]  /*120e0*/  PRMT R74, R74, 0x5410, R9 ;  /* 0x000054104a4a7816 */ /* 0x000fe40000000009 */
[----:B------:R-:W-:Y:S02]  /*120f0*/  PRMT R78, R78, 0x5410, R53 ;  /* 0x000054104e4e7816 */ /* 0x000fe40000000035 */
[----:B------:R-:W-:Y:S01]  /*12100*/  PRMT R75, R75, 0x5410, R8 ;  /* 0x000054104b4b7816 */ /* 0x000fe20000000008 */
[----:B------:R-:W-:Y:S01]  /*12110*/  IMAD.U32 R36, R74, 0x10000, RZ ;  /* 0x000100004a247824 */ /* 0x000fe200078e00ff */
        /* <DEDUP_REMOVED lines=27> */
[----:B------:R-:W-:Y:S01]  /*122d0*/  FFMA.FTZ R38, R9, R29, -R38 ;  /* 0x0000001d09267223 */ /* 0x000fe20000010826 */
[----:B------:R-:W-:Y:S01]  /*122e0*/  FMUL.FTZ R40, R33, R34 ;  /* 0x0000002221287220 */ /* 0x000fe20000410000 */
[----:B------:R-:W-:Y:S01]  /*122f0*/  FFMA.FTZ R36, R9, R36, R30 ;  /* 0x0000002409247223 */ /* 0x000fe2000001001e */
[-C--:B------:R-:W-:Y:S01]  /*12300*/  FMUL.FTZ R33, R33, R8.reuse ;  /* 0x0000000821217220 */ /* 0x080fe20000410000 */
[----:B------:R-:W-:Y:S01]  /*12310*/  FMUL.FTZ R9, R24, R73 ;  /* 0x0000004918097220 */ /* 0x000fe20000410000 */
[C---:B------:R-:W-:Y:S01]  /*12320*/  FFMA.FTZ R40, R11.reuse, R8, -R40 ;  /* 0x000000080b287223 */ /* 0x040fe20000010828 */
[----:B------:R-:W-:Y:S01]  /*12330*/  LOP3.LUT R78, R78, 0xffff0000, RZ, 0xc0, !PT ;  /* 0xffff00004e4e7812 */ /* 0x000fe200078ec0ff */
[----:B------:R-:W-:Y:S01]  /*12340*/  FFMA.FTZ R33, R11, R34, R33 ;  /* 0x000000220b217223 */ /* 0x000fe20000010021 */
[-C--:B------:R-:W-:Y:S01]  /*12350*/  FMUL.FTZ R11, R24, R77.reuse ;  /* 0x0000004d180b7220 */ /* 0x080fe20000410000 */
[----:B------:R-:W-:Y:S01]  /*12360*/  FFMA.FTZ R24, R4, R77, -R9 ;  /* 0x0000004d04187223 */ /* 0x000fe20000010809 */
[----:B------:R-:W-:-:S02]  /*12370*/  IMAD.U32 R31, R26, 0x10000, RZ ;  /* 0x000100001a1f7824 */ /* 0x000fc400078e00ff */
[----:B------:R-:W-:Y:S01]  /*12380*/  FMUL.FTZ R34, R25, R74 ;  /* 0x0000004a19227220 */ /* 0x000fe20000410000 */
[----:B------:R-:W-:Y:S01]  /*12390*/  IMAD.U32 R9, R75, 0x10000, RZ ;  /* 0x000100004b097824 */ /* 0x000fe200078e00ff */
[----:B------:R-:W-:Y:S01]  /*123a0*/  LOP3.LUT R26, R26, 0xffff0000, RZ, 0xc0, !PT ;  /* 0xffff00001a1a7812 */ /* 0x000fe200078ec0ff */
[----:B------:R-:W-:Y:S01]  /*123b0*/  IMAD.U32 R8, R79, 0x10000, RZ ;  /* 0x000100004f087824 */ /* 0x000fe200078e00ff */
[----:B------:R-:W-:Y:S01]  /*123c0*/  LOP3.LUT R27, R27, 0xffff0000, RZ, 0xc0, !PT ;  /* 0xffff00001b1b7812 */ /* 0x000fe200078ec0ff */
[----:B------:R-:W-:Y:S01]  /*123d0*/  FMUL.FTZ R25, R25, R78 ;  /* 0x0000004e19197220 */ /* 0x000fe20000410000 */
[----:B------:R-:W-:Y:S01]  /*123e0*/  FMUL.FTZ R29, R31, R9 ;  /* 0x000000091f1d7220 */ /* 0x000fe20000410000 */
[----:B------:R-:W-:Y:S01]  /*123f0*/  LOP3.LUT R75, R75, 0xffff0000, RZ, 0xc0, !PT ;  /* 0xffff00004b4b7812 */ /* 0x000fe200078ec0ff */
[----:B------:R-:W-:Y:S01]  /*12400*/  FMUL.FTZ R31, R31, R8 ;  /* 0x000000081f1f7220 */ /* 0x000fe20000410000 */
[----:B------:R-:W-:Y:S01]  /*12410*/  LOP3.LUT R76, R76, 0xffff0000, RZ, 0xc0, !PT ;  /* 0xffff00004c4c7812 */ /* 0x000fe200078ec0ff */
[----:B------:R-:W-:Y:S01]  /*12420*/  FFMA.FTZ R30, R4, R73, R11 ;  /* 0x00000049041e7223 */ /* 0x000fe2000001000b */
[----:B------:R-:W-:Y:S01]  /*12430*/  LOP3.LUT R79, R79, 0xffff0000, RZ, 0xc0, !PT ;  /* 0xffff00004f4f7812 */ /* 0x000fe200078ec0ff */
[C---:B------:R-:W-:Y:S01]  /*12440*/  FFMA.FTZ R11, R5.reuse, R78, -R34 ;  /* 0x0000004e050b7223 */ /* 0x040fe20000010822 */
[----:B------:R-:W-:Y:S01]  /*12450*/  LOP3.LUT R80, R80, 0xffff0000, RZ, 0xc0, !PT ;  /* 0xffff000050507812 */ /* 0x000fe200078ec0ff */
[----:B------:R-:W-:Y:S01]  /*12460*/  FFMA.FTZ R25, R5, R74, R25 ;  /* 0x0000004a05197223 */ /* 0x000fe20000010019 */
[C---:B------:R-:W-:Y:S01]  /*12470*/  FFMA.FTZ R29, R10.reuse, R8, -R29 ;  /* 0x000000080a1d7223 */ /* 0x040fe2000001081d */
[----:B------:R-:W-:Y:S01]  /*12480*/  FFMA.FTZ R10, R10, R9, R31 ;  /* 0x000000090a0a7223 */ /* 0x000fe2000001001f */
        /* <DEDUP_REMOVED lines=18> */
.L_x_1843:
[----:B------:R-:W-:Y:S05]  /*125b0*/  BSYNC B1 ;  /* 0x0000000000017941 */ /* 0x000fea0003800000 */
.L_x_1842:
[----:B------:R-:W-:Y:S05]  /*125c0*/  @P2 BRA `(.L_x_1815) ;  /* 0x0000000400982947 */ /* 0x000fea0003800000 */
[----:B------:R-:W-:Y:S02]  /*125d0*/  LEA.HI R32, R32, R192, RZ, 0x1d ;  /* 0x000000c020207211 */ /* 0x000fe400078fe8ff */
[----:B-1-3--:R-:W-:Y:S02]  /*125e0*/  SHF.R.U64 R26, R58, 0x10, R59 ;  /* 0x000000103a1a7819 */ /* 0x00afe4000000123b */
        /* <DEDUP_REMOVED lines=10> */
[----:B------:R-:W-:Y:S02]  /*12690*/  PRMT R71, R71, 0x5410, R26 ;  /* 0x0000541047477816 */ /* 0x000fe4000000001a */
[----:B------:R-:W-:-:S02]  /*126a0*/  IADD3 R9, R5, R9, R178 ;  /* 0x0000000905097210 */ /* 0x000fc40007ffe0b2 */
[----:B------:R-:W1:Y:S01]  /*126b0*/  LDS.128 R4, [R202] ;  /* 0x00000000ca047984 */ /* 0x000e620000000c00 */
[----:B------:R-:W-:Y:S02]  /*126c0*/  SHF.R.U64 R30, R56, 0x10, R57 ;  /* 0x00000010381e7819 */ /* 0x000fe40000001239 */
[----:B------:R-:W-:Y:S01]  /*126d0*/  IMAD R24, R9, 0x2, R16 ;  /* 0x0000000209187824 */ /* 0x000fe200078e0210 */
[----:B------:R-:W-:Y:S02]  /*126e0*/  SHF.R.U32.HI R14, RZ, 0x10, R15 ;  /* 0x00000010ff0e7819 */ /* 0x000fe4000001160f */
[----:B------:R-:W-:Y:S02]  /*126f0*/  PRMT R26, R0, 0x5410, R25 ;  /* 0x00005410001a7816 */ /* 0x000fe40000000019 */
[----:B------:R-:W2:Y:S01]  /*12700*/  LDS.128 R8, [R24+0xc400] ;  /* 0x00c4000018087984 */ /* 0x000ea20000000c00 */
[----:B------:R-:W-:Y:S02]  /*12710*/  PRMT R69, R69, 0x5410, R30 ;  /* 0x0000541045457816 */ /* 0x000fe4000000001e */
[----:B------:R-:W-:Y:S01]  /*12720*/  PRMT R31, R21, 0x5410, R14 ;  /* 0x00005410151f7816 */ /* 0x000fe2000000000e */
[----:B------:R-:W-:Y:S01]  /*12730*/  IMAD.U32 R27, R26, 0x10000, RZ ;  /* 0x000100001a1b7824 */ /* 0x000fe200078e00ff */
[----:B------:R-:W-:Y:S01]  /*12740*/  SHF.R.U32.HI R57, RZ, 0x10, R57 ;  /* 0x00000010ff397819 */ /* 0x000fe20000011639 */
[----:B------:R-:W-:Y:S01]  /*12750*/  IMAD.U32 R25, R69, 0x10000, RZ ;  /* 0x0001000045197824 */ /* 0x000fe200078e00ff */
[----:B------:R-:W-:Y:S01]  /*12760*/  PRMT R28, R3, 0x5410, R28 ;  /* 0x00005410031c7816 */ /* 0x000fe2000000001c */
[----:B------:R-:W-:Y:S01]  /*12770*/  IMAD.U32 R32, R31, 0x10000, RZ ;  /* 0x000100001f207824 */ /* 0x000fe200078e00ff */
[----:B------:R-:W-:-:S02]  /*12780*/  SHF.R.U32.HI R59, RZ, 0x10, R59 ;  /* 0x00000010ff3b7819 */ /* 0x000fc4000001163b */
[----:B------:R-:W-:Y:S01]  /*12790*/  PRMT R70, R70, 0x5410, R57 ;  /* 0x0000541046467816 */ /* 0x000fe20000000039 */
[----:B------:R-:W-:Y:S01]  /*127a0*/  IMAD.U32 R29, R28, 0x10000, RZ ;  /* 0x000100001c1d7824 */ /* 0x000fe200078e00ff */
[----:B------:R-:W-:Y:S02]  /*127b0*/  PRMT R72, R72, 0x5410, R59 ;  /* 0x0000541048487816 */ /* 0x000fe4000000003b */
[----:B------:R-:W-:Y:S02]  /*127c0*/  PRMT R30, R20, 0x5410, R13 ;  /* 0x00005410141e7816 */ /* 0x000fe4000000000d */
[----:B------:R-:W-:Y:S02]  /*127d0*/  LOP3.LUT R26, R26, 0xffff0000, RZ, 0xc0, !PT ;  /* 0xffff00001a1a7812 */ /* 0x000fe400078ec0ff */
        /* <DEDUP_REMOVED lines=15> */
[-C--:B------:R-:W-:Y:S01]  /*128d0*/  FMUL.FTZ R35, R14, R25.reuse ;  /* 0x000000190e237220 */ /* 0x080fe20000410000 */
[C---:B------:R-:W-:Y:S01]  /*128e0*/  IMAD.U32 R14, R70.reuse, 0x10000, RZ ;  /* 0x00010000460e7824 */ /* 0x040fe200078e00ff */
[----:B------:R-:W-:Y:S01]  /*128f0*/  LOP3.LUT R70, R70, 0xffff0000, RZ, 0xc0, !PT ;  /* 0xffff000046467812 */ /* 0x000fe200078ec0ff */
[----:B------:R-:W-:Y:S01]  /*12900*/  FFMA.FTZ R33, R0, R25, -R33 ;  /* 0x0000001900217223 */ /* 0x000fe20000010821 */
[----:B------:R-:W-:Y:S01]  /*12910*/  FMUL.FTZ R25, R15, R29 ;  /* 0x0000001d0f197220 */ /* 0x000fe20000410000 */
[----:B------:R-:W-:-:S02]  /*12920*/  IMAD.U32 R21, R11, 0x10000, RZ ;  /* 0x000100000b157824 */ /* 0x000fc400078e00ff */
[----:B------:R-:W-:Y:S01]  /*12930*/  FFMA.FTZ R35, R0, R27, R35 ;  /* 0x0000001b00237223 */ /* 0x000fe20000010023 */
[----:B------:R-:W-:Y:S02]  /*12940*/  IMAD.U32 R0, R72, 0x10000, RZ ;  /* 0x0001000048007824 */ /* 0x000fe400078e00ff */
[-C--:B------:R-:W-:Y:S01]  /*12950*/  FMUL.FTZ R15, R15, R14.reuse ;  /* 0x0000000e0f0f7220 */ /* 0x080fe20000410000 */
[----:B------:R-:W-:Y:S01]  /*12960*/  FFMA.FTZ R25, R12, R14, -R25 ;  /* 0x0000000e0c197223 */ /* 0x000fe20000010819 */
[C---:B------:R-:W-:Y:S01]  /*12970*/  FMUL.FTZ R14, R21.reuse, R32 ;  /* 0x00000020150e7220 */ /* 0x040fe20000410000 */
[-C--:B------:R-:W-:Y:S01]  /*12980*/  FMUL.FTZ R27, R21, R0.reuse ;  /* 0x00000000151b7220 */ /* 0x080fe20000410000 */
[----:B------:R-:W-:Y:S02]  /*12990*/  IMAD.U32 R20, R10, 0x10000, RZ ;  /* 0x000100000a147824 */ /* 0x000fe400078e00ff */
[----:B------:R-:W-:Y:S01]  /*129a0*/  FFMA.FTZ R15, R12, R29, R15 ;  /* 0x0000001d0c0f7223 */ /* 0x000fe2000001000f */
[----:B------:R-:W-:Y:S01]  /*129b0*/  FFMA.FTZ R21, R13, R0, -R14 ;  /* 0x000000000d157223 */ /* 0x000fe2000001080e */
[C---:B------:R-:W-:Y:S01]  /*129c0*/  FMUL.FTZ R0, R8.reuse, R26 ;  /* 0x0000001a08007220 */ /* 0x040fe20000410000 */
[----:B------:R-:W-:Y:S01]  /*129d0*/  FMUL.FTZ R14, R8, R69 ;  /* 0x00000045080e7220 */ /* 0x000fe20000410000 */
[----:B------:R-:W-:-:S02]  /*129e0*/  IMAD.U32 R8, R30, 0x10000, RZ ;  /* 0x000100001e087824 */ /* 0x000fc400078e00ff */
[----:B------:R-:W-:Y:S01]  /*129f0*/  FFMA.FTZ R27, R13, R32, R27 ;  /* 0x000000200d1b7223 */ /* 0x000fe2000001001b */
[C---:B------:R-:W-:Y:S01]  /*12a00*/  FFMA.FTZ R12, R3.reuse, R69, -R0 ;  /* 0x00000045030c7223 */ /* 0x040fe20000010800 */
[----:B------:R-:W-:Y:S01]  /*12a10*/  FFMA.FTZ R14, R3, R26, R14 ;  /* 0x0000001a030e7223 */ /* 0x000fe2000001000e */
[----:B------:R-:W-:Y:S02]  /*12a20*/  IMAD.U32 R0, R71, 0x10000, RZ ;  /* 0x0001000047007824 */ /* 0x000fe400078e00ff */
[----:B------:R-:W-:Y:S01]  /*12a30*/  FMUL.FTZ R26, R20, R8 ;  /* 0x00000008141a7220 */ /* 0x000fe20000410000 */
[----:B------:R-:W-:Y:S01]  /*12a40*/  FMUL.FTZ R13, R9, R28 ;  /* 0x0000001c090d7220 */ /* 0x000fe20000410000 */
[----:B------:R-:W-:Y:S01]  /*12a50*/  LOP3.LUT R10, R10, 0xffff0000, RZ, 0xc0, !PT ;  /* 0xffff00000a0a7812 */ /* 0x000fe200078ec0ff */
[-C--:B------:R-:W-:Y:S01]  /*12a60*/  FMUL.FTZ R20, R20, R0.reuse ;  /* 0x0000000014147220 */ /* 0x080fe20000410000 */
        /* <DEDUP_REMOVED lines=8> */
[----:B------:R-:W-:Y:S01]  /*12af0*/  FFMA.FTZ R20, R5, R8, R20 ;  /* 0x0000000805147223 */ /* 0x000fe20000010014 */
[----:B------:R-:W-:Y:S01]  /*12b00*/  LOP3.LUT R72, R72, 0xffff0000, RZ, 0xc0, !PT ;  /* 0xffff000048487812 */ /* 0x000fe200078ec0ff */
[C---:B------:R-:W-:Y:S01]  /*12b10*/  FMUL.FTZ R5, R10.reuse, R3 ;  /* 0x000000030a057220 */ /* 0x040fe20000410000 */
[C---:B------:R-:W-:Y:S01]  /*12b20*/  FMUL.FTZ R4, R11.reuse, R0 ;  /* 0x000000000b047220 */ /* 0x040fe20000410000 */
[----:B------:R-:W-:Y:S01]  /*12b30*/  FMUL.FTZ R10, R10, R71 ;  /* 0x000000470a0a7220 */ /* 0x000fe20000410000 */
[----:B------:R-:W-:Y:S01]  /*12b40*/  F2FP.BF16.F32.PACK_AB R8, R14, R35 ;  /* 0x000000230e08723e */ /* 0x000fe200000010ff */
        /* <DEDUP_REMOVED lines=14> */
.L_x_1815:
[----:B------:R-:W-:Y:S05]  /*12c30*/  BSYNC B0 ;  /* 0x0000000000007941 */ /* 0x000fea0003800000 */
.L_x_1793:
        /* <DEDUP_REMOVED lines=8> */
.L_x_1791:
[----:B------:R-:W-:-:S06]  /*12cc0*/  ULOP3.LUT UR4, UR60, 0x1, URZ, 0xfc, !UPT ;  /* 0x000000013c047892 */ /* 0x000fcc000f8efc3f */
[----:B01-3--:R-:W-:-:S05]  /*12cd0*/  IMAD.U32 R0, RZ, RZ, UR4 ;  /* 0x00000004ff007e24 */ /* 0x00bfca000f8e00ff */
[----:B------:R-:W-:-:S13]  /*12ce0*/  ISETP.NE.AND P0, PT, R0, 0x3, PT ;  /* 0x000000030000780c */ /* 0x000fda0003f05270 */
[----:B------:R-:W-:Y:S05]  /*12cf0*/  @!P0 BRA `(.L_x_1844) ;  /* 0x0000000000048947 */ /* 0x000fea0003800000 */
[----:B------:R-:W-:Y:S01]  /*12d00*/  BPT.TRAP 0x1 ;  /* 0x000000040000795c */ /* 0x000fe20000300000 */
.L_x_1844:
[----:B--2-4-:R-:W-:Y:S01]  /*12d10*/  IMAD R7, R22, 0x8, R16 ;  /* 0x0000000816077824 */ /* 0x014fe200078e0210 */
[----:B------:R-:W-:-:S04]  /*12d20*/  SHF.L.U32 R0, R23, 0x1f, RZ ;  /* 0x0000001f17007819 */ /* 0x000fc800000006ff */
[----:B------:R0:W1:Y:S01]  /*12d30*/  SYNCS.PHASECHK.TRANS64.TRYWAIT P2, [R7+URZ+0x2a830], R0 ;  /* 0x02a83000070075a7 */ /* 0x000062000804017f */
[----:B------:R-:W-:Y:S05]  /*12d40*/  @!P0 BRA `(.L_x_1845) ;  /* 0x0000000000048947 */ /* 0x000fea0003800000 */
[----:B------:R-:W-:Y:S01]  /*12d50*/  BPT.TRAP 0x1 ;  /* 0x000000040000795c */ /* 0x000fe20000300000 */
.L_x_1845:
[----:B------:R-:W2:Y:S02]  /*12d60*/  S2R R3, SR_TID.X ;  /* 0x0000000000037919 */ /* 0x000ea40000002100 */
[----:B--2---:R-:W-:-:S04]  /*12d70*/  LOP3.LUT R3, R3, 0x7f, RZ, 0xc0, !PT ;  /* 0x0000007f03037812 */ /* 0x004fc800078ec0ff */
[----:B------:R-:W-:Y:S01]  /*12d80*/  ISETP.NE.AND P1, PT, R3, RZ, PT ;  /* 0x000000ff0300720c */ /* 0x000fe20003f25270 */
[----:B-1----:R-:W-:-:S12]  /*12d90*/  @P2 BRA `(.L_x_1846) ;  /* 0x0000000000082947 */ /* 0x002fd80003800000 */
[----:B------:R-:W1:Y:S02]  /*12da0*/  SYNCS.PHASECHK.TRANS64.TRYWAIT P2, [R7+URZ+0x2a830], R0 ;  /* 0x02a83000070075a7 */ /* 0x000e64000804017f */
[----:B-1----:R-:W-:Y:S05]  /*12db0*/  @!P2 BRA `(.L_x_1847) ;  /* 0x0000016c00c4a947 */ /* 0x002fea0003800000 */
.L_x_1846:
[----:B------:R-:W-:Y:S05]  /*12dc0*/  WARPSYNC.ALL ;  /* 0x0000000000007948 */ /* 0x000fea0003800000 */
[----:B01----:R-:W-:Y:S01]  /*12dd0*/  VIADD R0, R16, 0x18400 ;  /* 0x0001840010007836 */ /* 0x003fe20000000000 */
[----:B------:R-:W-:Y:S01]  /*12de0*/  R2UR UR4, R68 ;  /* 0x00000000440472ca */ /* 0x000fe200000e0000 */
[----:B------:R-:W-:Y:S01]  /*12df0*/  IMAD.MOV.U32 R5, RZ, RZ, 0x40000040 ;  /* 0x40000040ff057424 */ /* 0x000fe200078e00ff */
[----:B------:R-:W-:Y:S01]  /*12e00*/  WARPGROUP.ARRIVE ;  /* 0x00000000000079c5 */ /* 0x000fe20000000000 */
[----:B------:R-:W-:Y:S01]  /*12e10*/  UMOV UR9, 0x40000040 ;  /* 0x4000004000097882 */ /* 0x000fe20000000000 */
[----:B------:R-:W-:Y:S01]  /*12e20*/  SHF.R.U32.HI R0, RZ, 0x4, R0 ;  /* 0x00000004ff007819 */ /* 0x000fe20000011600 */
[----:B------:R-:W-:Y:S01]  /*12e30*/  IMAD.MOV.U32 R11, RZ, RZ, 0x40000040 ;  /* 0x40000040ff0b7424 */ /* 0x000fe200078e00ff */
[----:B------:R-:W-:Y:S01]  /*12e40*/  R2UR UR11, R5 ;  /* 0x00000000050b72ca */ /* 0x000fe200000e0000 */
[----:B------:R-:W-:Y:S01]  /*12e50*/  IMAD.U32 R13, RZ, RZ, UR9 ;  /* 0x00000009ff0d7e24 */ /* 0x000fe2000f8e00ff */
[----:B------:R-:W-:Y:S01]  /*12e60*/  LOP3.LUT R0, R0, 0x3fff, RZ, 0xc0, !PT ;  /* 0x00003fff00007812 */ /* 0x000fe200078ec0ff */
[----:B------:R-:W-:Y:S01]  /*12e70*/  UMOV UR53, 0x40000040 ;  /* 0x4000004000357882 */ /* 0x000fe20000000000 */
[----:B------:R-:W-:Y:S01]  /*12e80*/  UMOV UR49, 0x40000040 ;  /* 0x4000004000317882 */ /* 0x000fe20000000000 */
[----:B------:R-:W-:Y:S01]  /*12e90*/  UMOV UR45, 0x40000040 ;  /* 0x40000040002d7882 */ /* 0x000fe20000000000 */
[----:B------:R-:W-:Y:S01]  /*12ea0*/  LOP3.LUT R8, R0, 0x10000, RZ, 0xfc, !PT ;  /* 0x0001000000087812 */ /* 0x000fe200078efcff */
[----:B------:R-:W-:Y:S01]  /*12eb0*/  ULOP3.LUT UR4, UR4, 0x10000, URZ, 0xfc, !UPT ;  /* 0x0001000004047892 */ /* 0x000fe2000f8efc3f */
[----:B------:R-:W0:Y:S03]  /*12ec0*/  LDC R198, c[0x0][0x448] ;  /* 0x00011200ffc67b82 */ /* 0x000e260000000800 */
[----:B------:R-:W-:Y:S01]  /*12ed0*/  IMAD R4, R22, 0x900, R8 ;  /* 0x0000090016047824 */ /* 0x000fe200078e0208 */
[----:B------:R-:W-:-:S02]  /*12ee0*/  UIADD3 UR5, UR4, 0x2, URZ ;  /* 0x0000000204057890 */ /* 0x000fc4000fffe03f */
[----:B------:R-:W-:Y:S01]  /*12ef0*/  UMOV UR8, UR4 ;  /* 0x0000000400087c82 */ /* 0x000fe20008000000 */
[C---:B------:R-:W-:Y:S01]  /*12f00*/  VIADD R10, R4.reuse, 0x2 ;  /* 0x00000002040a7836 */ /* 0x040fe20000000000 */
[----:B------:R-:W-:Y:S01]  /*12f10*/  R2UR UR10, R4 ;  /* 0x00000000040a72ca */ /* 0x000fe200000e0000 */
[----:B------:R-:W-:-:S05]  /*12f20*/  IMAD.U32 R12, RZ, RZ, UR8 ;  /* 0x00000008ff0c7e24 */ /* 0x000fca000f8e00ff */
[----:B------:R1:W-:Y:S07]  /*12f30*/  STL.64 [R1+0x38], R12 ;  /* 0x0000380c01007387 */ /* 0x0003ee0000100a00 */
[----:B------:R-:W-:Y:S01]  /*12f40*/  HGMMA.64x96x16.F32.BF16 R24, gdesc[UR8], RZ, !UPT, gsb0 ;  /* 0x01600000081879f0 */ /* 0x000fe2000c0018ff */
[----:B------:R-:W-:Y:S01]  /*12f50*/  R2UR UR10, R10 ;  /* 0x000000000a0a72ca */ /* 0x000fe200000e0000 */
[----:B------:R-:W-:Y:S01]  /*12f60*/  UMOV UR8, UR5 ;  /* 0x0000000500087c82 */ /* 0x000fe20008000000 */
[----:B------:R-:W-:Y:S01]  /*12f70*/  R2UR UR11, R11 ;  /* 0x000000000b0b72ca */ /* 0x000fe200000e0000 */
[----:B------:R-:W-:Y:S01]  /*12f80*/  UMOV UR9, 0x40000040 ;  /* 0x4000004000097882 */ /* 0x000fe20000000000 */
[----:B------:R-:W-:Y:S01]  /*12f90*/  VIADD R10, R4, 0x4 ;  /* 0x00000004040a7836 */ /* 0x000fe20000000000 */
[----:B------:R-:W-:Y:S01]  /*12fa0*/  UIADD3 UR5, UR4, 0x4, URZ ;  /* 0x0000000404057890 */ /* 0x000fe2000fffe03f */
[----:B------:R-:W-:-:S02]  /*12fb0*/  IMAD.MOV.U32 R11, RZ, RZ, 0x40000040 ;  /* 0x40000040ff0b7424 */ /* 0x000fc400078e00ff */
[----:B-1----:R-:W-:Y:S02]  /*12fc0*/  IMAD.U32 R12, RZ, RZ, UR8 ;  /* 0x00000008ff0c7e24 */ /* 0x002fe4000f8e00ff */
[----:B------:R-:W-:-:S05]  /*12fd0*/  IMAD.U32 R13, RZ, RZ, UR9 ;  /* 0x00000009ff0d7e24 */ /* 0x000fca000f8e00ff */
[----:B------:R1:W-:Y:S01]  /*12fe0*/  STL.64 [R1+0x30], R12 ;  /* 0x0000300c01007387 */ /* 0x0003e20000100a00 */
[----:B------:R-:W-:Y:S02]  /*12ff0*/  WARPGROUP.DEPBAR.LE gsb0, 0x0 ;  /* 0x00008000000079c5 */ /* 0x000fe40000010000 */
[----:B------:R-:W-:-:S06]  /*13000*/  WARPGROUP.ARRIVE ;  /* 0x00000000000079c5 */ /* 0x000fcc0000000000 */
[----:B------:R-:W-:Y:S01]  /*13010*/  HGMMA.64x96x16.F32.BF16 R24, gdesc[UR8], R24, gsb0 ;  /* 0x01600000081879f0 */ /* 0x000fe20008001818 */
[----:B------:R-:W-:Y:S01]  /*13020*/  R2UR UR10, R10 ;  /* 0x000000000a0a72ca */ /* 0x000fe200000e0000 */
[----:B------:R-:W-:Y:S01]  /*13030*/  UMOV UR8, UR5 ;  /* 0x0000000500087c82 */ /* 0x000fe20008000000 */
[----:B------:R-:W-:Y:S01]  /*13040*/  R2UR UR11, R11 ;  /* 0x000000000b0b72ca */ /* 0x000fe200000e0000 */
[----:B------:R-:W-:Y:S01]  /*13050*/  UMOV UR9, 0x40000040 ;  /* 0x4000004000097882 */ /* 0x000fe20000000000 */
[----:B------:R-:W-:Y:S01]  /*13060*/  VIADD R10, R4, 0x6 ;  /* 0x00000006040a7836 */ /* 0x000fe20000000000 */
[----:B------:R-:W-:Y:S01]  /*13070*/  UIADD3 UR5, UR4, 0x6, URZ ;  /* 0x0000000604057890 */ /* 0x000fe2000fffe03f */
[----:B------:R-:W-:Y:S02]  /*13080*/  IMAD.MOV.U32 R11, RZ, RZ, 0x40000040 ;  /* 0x40000040ff0b7424 */ /* 0x000fe400078e00ff */
        /* <DEDUP_REMOVED lines=40> */
[----:B------:R-:W-:Y:S01]  /*13310*/  IMAD.U32 R13, RZ, RZ, UR9 ;  /* 0x00000009ff0d7e24 */ /* 0x000fe2000f8e00ff */
[----:B------:R-:W-:-:S02]  /*13320*/  UIADD3 UR52, UR4, 0x406, URZ ;  /* 0x0000040604347890 */ /* 0x000fc4000fffe03f */
[----:B------:R-:W-:Y:S02]  /*13330*/  UIADD3 UR48, UR4, 0x800, URZ ;  /* 0x0000080004307890 */ /* 0x000fe4000fffe03f */
[----:B------:R1:W-:Y:S04]  /*13340*/  STL.64 [R1+0x10], R12 ;  /* 0x0000100c01007387 */ /* 0x0003e80000100a00 */
[----:B------:R-:W2:Y:S01]  /*13350*/  LDL.LU R14, [R1+0x4] ;  /* 0x00000400010e7983 */ /* 0x000ea20000300800 */
[----:B------:R-:W-:Y:S02]  /*13360*/  WARPGROUP.DEPBAR.LE gsb0, 0x0 ;  /* 0x00008000000079c5 */ /* 0x000fe40000010000 */
[----:B------:R-:W-:-:S06]  /*13370*/  WARPGROUP.ARRIVE ;  /* 0x00000000000079c5 */ /* 0x000fcc0000000000 */
[----:B------:R-:W-:Y:S01]  /*13380*/  HGMMA.64x96x16.F32.BF16 R24, gdesc[UR8], R24, gsb0 ;  /* 0x01600000081879f0 */ /* 0x000fe20008001818 */
[----:B------:R-:W-:Y:S01]  /*13390*/  R2UR UR10, R10 ;  /* 0x000000000a0a72ca */ /* 0x000fe200000e0000 */
[----:B------:R-:W-:Y:S01]  /*133a0*/  UMOV UR8, UR5 ;  /* 0x0000000500087c82 */ /* 0x000fe20008000000 */
[----:B------:R-:W-:Y:S01]  /*133b0*/  R2UR UR11, R11 ;  /* 0x000000000b0b72ca */ /* 0x000fe200000e0000 */
[----:B------:R-:W-:Y:S01]  /*133c0*/  UMOV UR9, 0x40000040 ;  /* 0x4000004000097882 */ /* 0x000fe20000000000 */
[----:B------:R-:W-:Y:S02]  /*133d0*/  VIADD R10, R4, 0x306 ;  /* 0x00000306040a7836 */ /* 0x000fe40000000000 */
[----:B------:R-:W-:Y:S01]  /*133e0*/  IMAD.MOV.U32 R11, RZ, RZ, 0x40000040 ;  /* 0x40000040ff0b7424 */ /* 0x000fe200078e00ff */
[----:B------:R-:W-:Y:S02]  /*133f0*/  UIADD3 UR44, UR4, 0x802, URZ ;  /* 0x00000802042c7890 */ /* 0x000fe4000fffe03f */
[----:B------:R-:W-:Y:S01]  /*13400*/  UIADD3 UR40, UR4, 0x804, URZ ;  /* 0x0000080404287890 */ /* 0x000fe2000fffe03f */
[----:B------:R-:W-:-:S02]  /*13410*/  WARPGROUP.DEPBAR.LE gsb0, 0x0 ;  /* 0x00008000000079c5 */ /* 0x000fc40000010000 */
[----:B------:R-:W-:Y:S01]  /*13420*/  WARPGROUP.ARRIVE ;  /* 0x00000000000079c5 */ /* 0x000fe20000000000 */
[----:B------:R-:W-:Y:S01]  /*13430*/  UMOV UR41, 0x40000040 ;  /* 0x4000004000297882 */ /* 0x000fe20000000000 */
[----:B------:R-:W-:Y:S01]  /*13440*/  IMAD.MOV.U32 R5, RZ, RZ, 0x40000040 ;  /* 0x40000040ff057424 */ /* 0x000fe200078e00ff */
[----:B------:R-:W-:Y:S01]  /*13450*/  UIADD3 UR36, UR4, 0x806, URZ ;  /* 0x0000080604247890 */ /* 0x000fe2000fffe03f */
[----:B------:R-:W-:Y:S02]  /*13460*/  UMOV UR37, 0x40000040 ;  /* 0x4000004000257882 */ /* 0x000fe40000000000 */
[----:B------:R-:W-:Y:S01]  /*13470*/  HGMMA.64x96x16.F32.BF16 R24, gdesc[UR8], R24, gsb0 ;  /* 0x01600000081879f0 */ /* 0x000fe20008001818 */
[----:B------:R-:W-:Y:S01]  /*13480*/  R2UR UR54, R10 ;  /* 0x000000000a3672ca */ /* 0x000fe200000e0000 */
[----:B-1----:R-:W-:Y:S01]  /*13490*/  IMAD.U32 R12, RZ, RZ, UR8 ;  /* 0x00000008ff0c7e24 */ /* 0x002fe2000f8e00ff */
[----:B------:R-:W-:Y:S01]  /*134a0*/  R2UR UR55, R11 ;  /* 0x000000000b3772ca */ /* 0x000fe200000e0000 */
[----:B------:R-:W-:Y:S01]  /*134b0*/  VIADD R10, R4, 0x600 ;  /* 0x00000600040a7836 */ /* 0x000fe20000000000 */
[----:B------:R-:W-:Y:S01]  /*134c0*/  R2UR UR39, R5 ;  /* 0x00000000052772ca */ /* 0x000fe200000e0000 */
[----:B------:R-:W-:Y:S01]  /*134d0*/  IMAD.MOV.U32 R11, RZ, RZ, 0x40000040 ;  /* 0x40000040ff0b7424 */ /* 0x000fe200078e00ff */
[----:B0-----:R-:W-:Y:S01]  /*134e0*/  ISETP.NE.AND P2, PT, R198, 0x1, PT ;  /* 0x00000001c600780c */ /* 0x001fe20003f45270 */
[----:B------:R-:W-:Y:S01]  /*134f0*/  IMAD.U32 R13, RZ, RZ, UR9 ;  /* 0x00000009ff0d7e24 */ /* 0x000fe2000f8e00ff */
[----:B------:R-:W-:Y:S01]  /*13500*/  R2UR UR50, R10 ;  /* 0x000000000a3272ca */ /* 0x000fe200000e0000 */
[----:B------:R-:W-:Y:S01]  /*13510*/  IMAD.IADD R0, R181, 0x1, R177 ;  /* 0x00000001b5007824 */ /* 0x000fe200078e02b1 */
[----:B------:R-:W-:Y:S01]  /*13520*/  ULDC UR4, c[0x0][0x9dc] ;  /* 0x0002770000047ab9 */ /* 0x000fe20000000800 */
[----:B------:R-:W-:-:S02]  /*13530*/  WARPGROUP.DEPBAR.LE gsb0, 0x0 ;  /* 0x00008000000079c5 */ /* 0x000fc40000010000 */
[----:B------:R-:W-:Y:S01]  /*13540*/  WARPGROUP.ARRIVE ;  /* 0x00000000000079c5 */ /* 0x000fe20000000000 */
[----:B------:R-:W-:-:S05]  /*13550*/  R2UR UR51, R11 ;  /* 0x000000000b3372ca */ /* 0x000fca00000e0000 */
[----:B------:R-:W0:Y:S01]  /*13560*/  @P2 LDC R3, c[0x0][0x44c] ;  /* 0x00011300ff032b82 */ /* 0x000e220000000800 */
[----:B------:R-:W-:Y:S01]  /*13570*/  HGMMA.64x96x16.F32.BF16 R24, gdesc[UR52], R24, gsb0 ;  /* 0x01600000341879f0 */ /* 0x000fe20008001818 */
[----:B------:R-:W-:Y:S02]  /*13580*/  VIADD R10, R4, 0x602 ;  /* 0x00000602040a7836 */ /* 0x000fe40000000000 */
[----:B------:R-:W-:-:S03]  /*13590*/  IMAD.MOV.U32 R11, RZ, RZ, 0x40000040 ;  /* 0x40000040ff0b7424 */ /* 0x000fc600078e00ff */
[----:B------:R-:W-:Y:S02]  /*135a0*/  R2UR UR46, R10 ;  /* 0x000000000a2e72ca */ /* 0x000fe400000e0000 */
[----:B------:R-:W-:Y:S01]  /*135b0*/  R2UR UR47, R11 ;  /* 0x000000000b2f72ca */ /* 0x000fe200000e0000 */
[----:B------:R-:W-:Y:S02]  /*135c0*/  WARPGROUP.DEPBAR.LE gsb0, 0x0 ;  /* 0x00008000000079c5 */ /* 0x000fe40000010000 */
[----:B------:R-:W-:-:S06]  /*135d0*/  WARPGROUP.ARRIVE ;  /* 0x00000000000079c5 */ /* 0x000fcc0000000000 */
        /* <DEDUP_REMOVED lines=8> */
[----:B------:R-:W-:-:S05]  /*13660*/  VIADD R4, R4, 0x606 ;  /* 0x0000060604047836 */ /* 0x000fca0000000000 */
[----:B------:R-:W-:Y:S01]  /*13670*/  R2UR UR38, R4 ;  /* 0x00000000042672ca */ /* 0x000fe200000e0000 */
[----:B------:R1:W-:Y:S01]  /*13680*/  STL.64 [R1+0x8], R12 ;  /* 0x0000080c01007387 */ /* 0x0003e20000100a00 */
[----:B------:R-:W3:Y:S08]  /*13690*/  @P2 LDC R4, c[0x0][0x450] ;  /* 0x00011400ff042b82 */ /* 0x000ef00000000800 */
[----:B-1----:R-:W1:Y:S01]  /*136a0*/  LDC.64 R12, c[0x0][0x9e0] ;  /* 0x00027800ff0c7b82 */ /* 0x002e620000000a00 */
[----:B------:R-:W-:-:S02]  /*136b0*/  WARPGROUP.DEPBAR.LE gsb0, 0x0 ;  /* 0x00008000000079c5 */ /* 0x000fc40000010000 */
[----:B------:R-:W-:-:S06]  /*136c0*/  WARPGROUP.ARRIVE ;  /* 0x00000000000079c5 */ /* 0x000fcc0000000000 */
[----:B------:R-:W-:Y:S01]  /*136d0*/  HGMMA.64x96x16.F32.BF16 R24, gdesc[UR40], R24, gsb0 ;  /* 0x01600000281879f0 */ /* 0x000fe20008001818 */
[----:B0-----:R-:W-:Y:S01]  /*136e0*/  @P2 IMAD.HI.U32 R3, R0, R3, RZ ;  /* 0x0000000300032227 */ /* 0x001fe200078e00ff */
[----:B--2---:R-:W-:-:S03]  /*136f0*/  LOP3.LUT R14, R14, 0xffdfffff, RZ, 0xc0, !PT ;  /* 0xffdfffff0e0e7812 */ /* 0x004fc600078ec0ff */
[----:B------:R-:W-:Y:S01]  /*13700*/  IMAD.MOV.U32 R5, RZ, RZ, R0 ;  /* 0x000000ffff057224 */ /* 0x000fe200078e0000 */
[----:B------:R-:W-:Y:S02]  /*13710*/  @P2 LOP3.LUT R14, R14, 0x200000, RZ, 0xfc, !PT ;  /* 0x002000000e0e2812 */ /* 0x000fe400078efcff */
[----:B---3--:R-:W-:Y:S02]  /*13720*/  @P2 SHF.R.U32.HI R5, RZ, R4, R3 ;  /* 0x00000004ff052219 */ /* 0x008fe40000011603 */
[----:B-1----:R-:W-:Y:S02]  /*13730*/  ISETP.GE.AND P2, PT, R13, 0x1, PT ;  /* 0x000000010d00780c */ /* 0x002fe40003f46270 */
[----:B------:R-:W-:Y:S01]  /*13740*/  LOP3.LUT R14, R14, 0xffefffff, RZ, 0xc0, !PT ;  /* 0xffefffff0e0e7812 */ /* 0x000fe200078ec0ff */
[----:B------:R-:W-:Y:S02]  /*13750*/  WARPGROUP.DEPBAR.LE gsb0, 0x0 ;  /* 0x00008000000079c5 */ /* 0x000fe40000010000 */
[----:B------:R-:W-:-:S06]  /*13760*/  WARPGROUP.ARRIVE ;  /* 0x00000000000079c5 */ /* 0x000fcc0000000000 */
[----:B------:R-:W-:Y:S01]  /*13770*/  HGMMA.64x96x16.F32.BF16 R24, gdesc[UR36], R24, gsb0 ;  /* 0x01600000241879f0 */ /* 0x000fe20008001818 */
[----:B------:R-:W-:Y:S01]  /*13780*/  @!P1 VIADD R0, R7, 0x2a840 ;  /* 0x0002a84007009836 */ /* 0x000fe20000000000 */
[----:B------:R-:W-:Y:S01]  /*13790*/  @P2 LOP3.LUT R14, R14, 0x100000, RZ, 0xfc, !PT ;  /* 0x001000000e0e2812 */ /* 0x000fe200078efcff */
[----:B------:R-:W0:Y:S01]  /*137a0*/  SHFL.IDX PT, R6, R5, RZ, 0x1c1f ;  /* 0x001c1fff05067589 */ /* 0x000e2200000e0000 */
[----:B------:R-:W-:Y:S02]  /*137b0*/  IMAD.MOV.U32 R7, RZ, RZ, -0x60 ;  /* 0xffffffa0ff077424 */ /* 0x000fe400078e00ff */
[----:B------:R-:W-:Y:S01]  /*137c0*/  @!P1 PRMT R0, RZ, 0x654, R0 ;  /* 0x00000654ff009816 */ /* 0x000fe20000000000 */
[----:B------:R1:W-:Y:S01]  /*137d0*/  STL [R1+0x4], R14 ;  /* 0x0000040e01007387 */ /* 0x0003e20000100800 */
[----:B------:R-:W-:Y:S02]  /*137e0*/  IMAD R7, R2, R7, 0x61 ;  /* 0x0000006102077424 */ /* 0x000fe400078e0207 */
[----:B------:R-:W-:-:S02]  /*137f0*/  IMAD.U32 R9, RZ, RZ, UR4 ;  /* 0x00000004ff097e24 */ /* 0x000fc4000f8e00ff */
[----:B------:R-:W-:-:S05]  /*13800*/  IMAD R4, R180, -0x2, R7 ;  /* 0xfffffffeb4047824 */ /* 0x000fca00078e0207 */
[--C-:B------:R-:W-:Y:S01]  /*13810*/  IADD3 R11, -R163, R4, R164.reuse ;  /* 0x00000004a30b7210 */ /* 0x100fe20007ffe1a4 */
[----:B------:R-:W-:Y:S02]  /*13820*/  VIADD R21, R7, 0xffffffff ;  /* 0xffffffff07157836 */ /* 0x000fe40000000000 */
[----:B------:R-:W-:Y:S01]  /*13830*/  VIADD R76, R4, 0xffffffff ;  /* 0xffffffff044c7836 */ /* 0x000fe20000000000 */
[----:B------:R-:W-:Y:S02]  /*13840*/  WARPGROUP.DEPBAR.LE gsb0, 0x0 ;  /* 0x00008000000079c5 */ /* 0x000fe40000010000 */
[----:B------:R2:W-:Y:S02]  /*13850*/  @!P1 SYNCS.ARRIVE.TRANS64.RED.A1T0 RZ, [R0+URZ], RZ ;  /* 0x000000ff00ff99a7 */ /* 0x0005e4000810043f */
[----:B--2---:R-:W-:-:S04]  /*13860*/  IMAD R0, R2, -0x60, R164 ;  /* 0xffffffa002007824 */ /* 0x004fc800078e02a4 */
[----:B------:R-:W-:Y:S01]  /*13870*/  VIADD R3, R0, 0x60 ;  /* 0x0000006000037836 */ /* 0x000fe20000000000 */
[----:B------:R-:W-:-:S03]  /*13880*/  LOP3.LUT R0, RZ, R9, RZ, 0x33, !PT ;  /* 0x00000009ff007212 */ /* 0x000fc600078e33ff */
[----:B------:R-:W-:Y:S02]  /*13890*/  IMAD R96, R180, -0x2, R3 ;  /* 0xfffffffeb4607824 */ /* 0x000fe400078e0203 */
[C---:B------:R-:W-:Y:S02]  /*138a0*/  IMAD.IADD R15, R11.reuse, 0x1, R0 ;  /* 0x000000010b0f7824 */ /* 0x040fe400078e0200 */
[----:B------:R-:W-:Y:S02]  /*138b0*/  IMAD.IADD R11, R11, 0x1, R12 ;  /* 0x000000010b0b7824 */ /* 0x000fe400078e020c */
[----:B0-----:R-:W-:-:S03]  /*138c0*/  IMAD.IADD R3, R15, 0x1, R6 ;  /* 0x000000010f037824 */ /* 0x001fc600078e0206 */
[----:B------:R-:W-:Y:S01]  /*138d0*/  VIADDMNMX R74, R6, R11, R96, PT ;  /* 0x0000000b064a7246 */ /* 0x000fe20003800160 */
[----:B-1----:R-:W-:Y:S06]  /*138e0*/  @!P2 BRA `(.L_x_1848) ;  /* 0x00000000004ca947 */ /* 0x002fec0003800000 */
        /* <DEDUP_REMOVED lines=11> */
.L_x_1850:
[----:B------:R-:W-:-:S13]  /*139a0*/  ISETP.NE.AND P2, PT, R13, 0x1, PT ;  /* 0x000000010d00780c */ /* 0x000fda0003f45270 */
[----:B------:R-:W0:Y:S02]  /*139b0*/  @P2 LDC.64 R6, c[0x0][0x9e8] ;  /* 0x00027a00ff062b82 */ /* 0x000e240000000a00 */
[----:B0-----:R-:W-:-:S05]  /*139c0*/  @P2 IMAD.HI.U32 R4, R0, R6, RZ ;  /* 0x0000000600042227 */ /* 0x001fca00078e00ff */
[----:B------:R-:W-:-:S07]  /*139d0*/  @P2 SHF.R.U32.HI R0, RZ, R7, R4 ;  /* 0x00000007ff002219 */ /* 0x000fce0000011604 */
.L_x_1851:
[----:B------:R-:W-:Y:S05]  /*139e0*/  BSYNC B0 ;  /* 0x0000000000007941 */ /* 0x000fea0003800000 */
.L_x_1849:
[----:B------:R-:W-:-:S05]  /*139f0*/  IMAD R0, R0, R13, R76 ;  /* 0x0000000d00007224 */ /* 0x000fca00078e024c */
[----:B------:R-:W-:Y:S02]  /*13a00*/  VIMNMX R3, R3, R0, !PT ;  /* 0x0000000003037248 */ /* 0x000fe40007fe0100 */
[----:B------:R-:W-:-:S07]  /*13a10*/  VIADDMNMX R74, R0, R13, R74, PT ;  /* 0x0000000d004a7246 */ /* 0x000fce000380014a */
.L_x_1848:
[C---:B------:R-:W-:Y:S02]  /*13a20*/  ISETP.GE.AND P2, PT, R21.reuse, 0x2, PT ;  /* 0x000000021500780c */ /* 0x040fe40003f46270 */
[----:B------:R-:W-:Y:S02]  /*13a30*/  ISETP.GE.AND P6, PT, R21, 0x9, PT ;  /* 0x000000091500780c */ /* 0x000fe40003fc6270 */
[----:B------:R-:W-:Y:S02]  /*13a40*/  ISETP.GT.AND P3, PT, R3, 0x1, !P2 ;  /* 0x000000010300780c */ /* 0x000fe40005764270 */
[----:B------:R-:W-:Y:S02]  /*13a50*/  ISETP.GE.AND P4, PT, R21, 0xa, PT ;  /* 0x0000000a1500780c */ /* 0x000fe40003f86270 */
[----:B------:R-:W-:Y:S02]  /*13a60*/  ISETP.LT.OR P3, PT, R74, 0x2, P3 ;  /* 0x000000024a00780c */ /* 0x000fe40001f61670 */
[----:B------:R-:W-:-:S02]  /*13a70*/  P2R R7, PR, RZ, 0x10 ;  /* 0x00000010ff077803 */ /* 0x000fc40000000000 */
[----:B------:R-:W-:Y:S02]  /*13a80*/  FSEL R102, R25, -INF , !P3 ;  /* 0xff80000019667808 */ /* 0x000fe40005800000 */
[----:B------:R-:W-:-:S04]  /*13a90*/  ISETP.GT.AND P3, PT, R3, 0x8, !P6 ;  /* 0x000000080300780c */ /* 0x000fc80007764270 */
[----:B------:R-:W-:-:S04]  /*13aa0*/  ISETP.LT.OR P3, PT, R74, 0x9, P3 ;  /* 0x000000094a00780c */ /* 0x000fc80001f61670 */
        /* <DEDUP_REMOVED lines=10> */
[----:B------:R-:W-:Y:S01]  /*13b50*/  ISETP.GT.AND P3, PT, R3, 0x11, !P4 ;  /* 0x000000110300780c */ /* 0x000fe20006764270 */
[----:B------:R-:W0:Y:S01]  /*13b60*/  SHFL.IDX PT, R32, R5, 0x1, 0x1c1f ;  /* 0x003c1f0005207f89 */ /* 0x000e2200000e0000 */
        /* <DEDUP_REMOVED lines=11> */
[C---:B------:R-:W-:Y:S01]  /*13c20*/  ISETP.LT.OR P3, PT, R74.reuse, 0x1a, P3 ;  /* 0x0000001a4a00780c */ /* 0x040fe20001f61670 */
[----:B0-----:R-:W-:Y:S01]  /*13c30*/  IMAD.IADD R25, R15, 0x1, R32 ;  /* 0x000000010f197824 */ /* 0x001fe200078e0220 */
        /* <DEDUP_REMOVED lines=29> */
[C---:B------:R-:W-:Y:S02]  /*13e10*/  ISETP.LT.OR P3, PT, R74.reuse, 0x32, P3 ;  /* 0x000000324a00780c */ /* 0x040fe40001f61670 */
        /* <DEDUP_REMOVED lines=40> */
[----:B------:R-:W-:-:S02]  /*140a0*/  VIADDMNMX R96, R32, R11, R96, PT ;  /* 0x0000000b20607246 */ /* 0x000fc40003800160 */
        /* <DEDUP_REMOVED lines=27> */
.L_x_1854:
[----:B------:R-:W-:-:S13]  /*14260*/  ISETP.NE.AND P5, PT, R13, 0x1, PT ;  /* 0x000000010d00780c */ /* 0x000fda0003fa5270 */
[----:B------:R-:W0:Y:S02]  /*14270*/  @P5 LDC.64 R32, c[0x0][0x9e8] ;  /* 0x00027a00ff205b82 */ /* 0x000e240000000a00 */
[----:B0-----:R-:W-:-:S05]  /*14280*/  @P5 IMAD.HI.U32 R32, R3, R32, RZ ;  /* 0x0000002003205227 */ /* 0x001fca00078e00ff */
[----:B------:R-:W-:-:S07]  /*14290*/  @P5 SHF.R.U32.HI R3, RZ, R33, R32 ;  /* 0x00000021ff035219 */ /* 0x000fce0000011620 */
.L_x_1855:
[----:B------:R-:W-:Y:S05]  /*142a0*/  BSYNC B0 ;  /* 0x0000000000007941 */ /* 0x000fea0003800000 */
.L_x_1853:
[----:B------:R-:W-:-:S05]  /*142b0*/  IMAD R32, R3, R13, R76 ;  /* 0x0000000d03207224 */ /* 0x000fca00078e024c */
[----:B------:R-:W-:Y:S02]  /*142c0*/  VIMNMX R25, R25, R32, !PT ;  /* 0x0000002019197248 */ /* 0x000fe40007fe0100 */
[----:B------:R-:W-:-:S07]  /*142d0*/  VIADDMNMX R96, R32, R13, R96, PT ;  /* 0x0000000d20607246 */ /* 0x000fce0003800160 */
.L_x_1852:
[C---:B------:R-:W-:Y:S01]  /*142e0*/  ISETP.GT.AND P2, PT, R25.reuse, 0x1, !P2 ;  /* 0x000000011900780c */ /* 0x040fe20005744270 */
[----:B------:R-:W-:Y:S01]  /*142f0*/  ULDC UR4, c[0x0][0x988] ;  /* 0x0002620000047ab9 */ /* 0x000fe20000000800 */
[----:B------:R-:W-:Y:S02]  /*14300*/  ISETP.GT.AND P6, PT, R25, 0x8, !P6 ;  /* 0x000000081900780c */ /* 0x000fe400077c4270 */
[C---:B------:R-:W-:Y:S02]  /*14310*/  ISETP.LT.OR P2, PT, R96.reuse, 0x2, P2 ;  /* 0x000000026000780c */ /* 0x040fe40001741670 */
[----:B------:R-:W-:Y:S02]  /*14320*/  ISETP.LT.OR P6, PT, R96, 0x9, P6 ;  /* 0x000000096000780c */ /* 0x000fe400037c1670 */
[----:B------:R-:W-:Y:S02]  /*14330*/  FSEL R32, R27, -INF , !P2 ;  /* 0xff8000001b207808 */ /* 0x000fe40005000000 */
[----:B------:R-:W-:Y:S01]  /*14340*/  ISETP.NE.AND P2, PT, R7, RZ, PT ;  /* 0x000000ff0700720c */ /* 0x000fe20003f45270 */
[----:B------:R-:W-:Y:S01]  /*14350*/  IMAD.U32 R7, RZ, RZ, UR4 ;  /* 0x00000004ff077e24 */ /* 0x000fe2000f8e00ff */
[----:B------:R-:W-:-:S02]  /*14360*/  FSEL R30, R30, -INF , !P6 ;  /* 0xff8000001e1e7808 */ /* 0x000fc40007000000 */
[----:B------:R-:W-:Y:S02]  /*14370*/  ISETP.GT.AND P2, PT, R25, 0x9, !P2 ;  /* 0x000000091900780c */ /* 0x000fe40005744270 */
[----:B------:R-:W-:Y:S02]  /*14380*/  ISETP.NE.AND P6, PT, R36, RZ, PT ;  /* 0x000000ff2400720c */ /* 0x000fe40003fc5270 */
[----:B------:R-:W-:Y:S02]  /*14390*/  ISETP.LT.OR P2, PT, R96, 0xa, P2 ;  /* 0x0000000a6000780c */ /* 0x000fe40001741670 */
[----:B------:R-:W-:Y:S02]  /*143a0*/  FMNMX.FTZ R3, R156, R102, !PT ;  /* 0x000000669c037209 */ /* 0x000fe40007810000 */
[----:B------:R-:W-:Y:S02]  /*143b0*/  FSEL R36, R31, -INF , !P2 ;  /* 0xff8000001f247808 */ /* 0x000fe40005000000 */
[----:B------:R-:W-:-:S02]  /*143c0*/  ISETP.NE.AND P2, PT, R29, RZ, PT ;  /* 0x000000ff1d00720c */ /* 0x000fc40003f45270 */
[----:B------:R-:W-:Y:S02]  /*143d0*/  ISETP.NE.AND P5, PT, R37, RZ, PT ;  /* 0x000000ff2500720c */ /* 0x000fe40003fa5270 */
[----:B------:R-:W-:Y:S02]  /*143e0*/  ISETP.GT.AND P2, PT, R25, 0x10, !P2 ;  /* 0x000000101900780c */ /* 0x000fe40005744270 */
[----:B------:R-:W-:Y:S02]  /*143f0*/  FMNMX.FTZ R3, R100, R3, !PT ;  /* 0x0000000364037209 */ /* 0x000fe40007810000 */
[----:B------:R-:W-:Y:S02]  /*14400*/  ISETP.LT.OR P2, PT, R96, 0x11, P2 ;  /* 0x000000116000780c */ /* 0x000fe40001741670 */
[----:B------:R-:W-:Y:S02]  /*14410*/  FMNMX.FTZ R3, R98, R3, !PT ;  /* 0x0000000362037209 */ /* 0x000fe40007810000 */
        /* <DEDUP_REMOVED lines=20> */
[----:B------:R-:W-:Y:S02]  /*14560*/  ISETP.GT.AND P2, PT, R25, 0x20, !P5 ;  /* 0x000000201900780c */ /* 0x000fe40006f44270 */
[----:B------:R-:W-:Y:S02]  /*14570*/  ISETP.NE.AND P5, PT, R80, RZ, PT ;  /* 0x000000ff5000720c */ /* 0x000fe40003fa5270 */
        /* <DEDUP_REMOVED lines=23> */
[----:B------:R-:W-:Y:S01]  /*146f0*/  FSEL R82, R47, -INF , !P2 ;  /* 0xff8000002f527808 */ /* 0x000fe20005000000 */
[----:B------:R-:W-:Y:S01]  /*14700*/  IMAD.MOV.U32 R47, RZ, RZ, R177 ;  /* 0x000000ffff2f7224 */ /* 0x000fe200078e00b1 */
[----:B------:R-:W-:Y:S02]  /*14710*/  ISETP.NE.AND P2, PT, R45, RZ, PT ;  /* 0x000000ff2d00720c */ /* 0x000fe40003f45270 */
[----:B------:R-:W-:Y:S02]  /*14720*/  FMNMX.FTZ R3, R68, R3, !PT ;  /* 0x0000000344037209 */ /* 0x000fe40007810000 */
[----:B------:R-:W-:-:S02]  /*14730*/  ISETP.GT.AND P2, PT, R25, 0x30, !P2 ;  /* 0x000000301900780c */ /* 0x000fc40005744270 */
[----:B------:R-:W-:Y:S02]  /*14740*/  FMNMX.FTZ R5, R24, R3, !PT ;  /* 0x0000000318057209 */ /* 0x000fe40007810000 */
[----:B------:R-:W-:Y:S02]  /*14750*/  ISETP.LT.OR P2, PT, R96, 0x31, P2 ;  /* 0x000000316000780c */ /* 0x000fe40001741670 */
[----:B------:R-:W-:Y:S01]  /*14760*/  ISETP.NE.AND P6, PT, R57, RZ, PT ;  /* 0x000000ff3900720c */ /* 0x000fe20003fc5270 */
[----:B------:R-:W0:Y:S01]  /*14770*/  SHFL.BFLY PT, R104, R5, 0x2, 0x1f ;  /* 0x0c401f0005687f89 */ /* 0x000e2200000e0000 */
[----:B------:R-:W-:Y:S02]  /*14780*/  FSEL R50, R50, -INF , !P2 ;  /* 0xff80000032327808 */ /* 0x000fe40005000000 */
[----:B------:R-:W-:Y:S02]  /*14790*/  ISETP.NE.AND P2, PT, R81, RZ, PT ;  /* 0x000000ff5100720c */ /* 0x000fe40003f45270 */
[----:B------:R-:W-:-:S02]  /*147a0*/  ISETP.GT.AND P4, PT, R25, RZ, !P4 ;  /* 0x000000ff1900720c */ /* 0x000fc40006784270 */
[----:B------:R-:W-:Y:S02]  /*147b0*/  ISETP.GT.AND P2, PT, R25, 0x31, !P2 ;  /* 0x000000311900780c */ /* 0x000fe40005744270 */
[C---:B------:R-:W-:Y:S02]  /*147c0*/  ISETP.LT.OR P4, PT, R96.reuse, 0x1, P4 ;  /* 0x000000016000780c */ /* 0x040fe40002781670 */
[----:B------:R-:W-:Y:S02]  /*147d0*/  ISETP.LT.OR P2, PT, R96, 0x32, P2 ;  /* 0x000000326000780c */ /* 0x000fe40001741670 */
[----:B------:R-:W-:Y:S02]  /*147e0*/  FSEL R26, R26, -INF , !P4 ;  /* 0xff8000001a1a7808 */ /* 0x000fe40006000000 */
[----:B------:R-:W-:Y:S02]  /*147f0*/  FSEL R84, R51, -INF , !P2 ;  /* 0xff80000033547808 */ /* 0x000fe40005000000 */
[----:B------:R-:W-:-:S02]  /*14800*/  ISETP.NE.AND P2, PT, R49, RZ, PT ;  /* 0x000000ff3100720c */ /* 0x000fc40003f45270 */
[C---:B------:R-:W-:Y:S02]  /*14810*/  ISETP.GT.AND P3, PT, R25.reuse, 0x58, !P3 ;  /* 0x000000581900780c */ /* 0x040fe40005f64270 */
[----:B------:R-:W-:Y:S02]  /*14820*/  ISETP.GT.AND P2, PT, R25, 0x38, !P2 ;  /* 0x000000381900780c */ /* 0x000fe40005744270 */
[C---:B------:R-:W-:Y:S02]  /*14830*/  ISETP.LT.OR P3, PT, R96.reuse, 0x59, P3 ;  /* 0x000000596000780c */ /* 0x040fe40001f61670 */
[----:B------:R-:W-:Y:S02]  /*14840*/  ISETP.LT.OR P2, PT, R96, 0x39, P2 ;  /* 0x000000396000780c */ /* 0x000fe40001741670 */
[----:B0-----:R-:W-:Y:S02]  /*14850*/  FMNMX.FTZ R104, R5, R104, !PT ;  /* 0x0000006805687209 */ /* 0x001fe40007810000 */
[----:B------:R-:W-:-:S02]  /*14860*/  FSEL R54, R54, -INF , !P2 ;  /* 0xff80000036367808 */ /* 0x000fc40005000000 */
[----:B------:R-:W-:Y:S01]  /*14870*/  ISETP.NE.AND P2, PT, R83, RZ, PT ;  /* 0x000000ff5300720c */ /* 0x000fe20003f45270 */
[----:B------:R-:W0:Y:S01]  /*14880*/  SHFL.BFLY PT, R3, R104, 0x1, 0x1f ;  /* 0x0c201f0068037f89 */ /* 0x000e2200000e0000 */
[----:B------:R-:W-:Y:S02]  /*14890*/  FMNMX.FTZ R5, R26, R32, !PT ;  /* 0x000000201a057209 */ /* 0x000fe40007810000 */
[----:B------:R-:W-:Y:S02]  /*148a0*/  ISETP.GT.AND P2, PT, R25, 0x39, !P2 ;  /* 0x000000391900780c */ /* 0x000fe40005744270 */
[----:B------:R-:W-:Y:S02]  /*148b0*/  FMNMX.FTZ R5, R30, R5, !PT ;  /* 0x000000051e057209 */ /* 0x000fe40007810000 */
[----:B------:R-:W-:Y:S02]  /*148c0*/  ISETP.LT.OR P2, PT, R96, 0x3a, P2 ;  /* 0x0000003a6000780c */ /* 0x000fe40001741670 */
[----:B------:R-:W-:-:S02]  /*148d0*/  FMNMX.FTZ R5, R36, R5, !PT ;  /* 0x0000000524057209 */ /* 0x000fc40007810000 */
[----:B------:R-:W-:Y:S02]  /*148e0*/  FSEL R86, R55, -INF , !P2 ;  /* 0xff80000037567808 */ /* 0x000fe40005000000 */
[----:B------:R-:W-:Y:S02]  /*148f0*/  ISETP.NE.AND P2, PT, R53, RZ, PT ;  /* 0x000000ff3500720c */ /* 0x000fe40003f45270 */
[----:B------:R-:W-:Y:S02]  /*14900*/  FSEL R70, R70, -INF , !P3 ;  /* 0xff80000046467808 */ /* 0x000fe40005800000 */
[----:B------:R-:W-:-:S04]  /*14910*/  ISETP.GT.AND P2, PT, R25, 0x40, !P2 ;  /* 0x000000401900780c */ /* 0x000fc80005744270 */
[----:B------:R-:W-:Y:S02]  /*14920*/  ISETP.LT.OR P2, PT, R96, 0x41, P2 ;  /* 0x000000416000780c */ /* 0x000fe40001741670 */
[----:B0-----:R-:W-:Y:S02]  /*14930*/  FMNMX.FTZ R3, R104, R3, !PT ;  /* 0x0000000368037209 */ /* 0x001fe40007810000 */
[----:B------:R-:W-:Y:S02]  /*14940*/  FSEL R58, R58, -INF , !P2 ;  /* 0xff8000003a3a7808 */ /* 0x000fe40005000000 */
[----:B------:R-:W-:Y:S01]  /*14950*/  ISETP.NE.AND P2, PT, R85, RZ, PT ;  /* 0x000000ff5500720c */ /* 0x000fe20003f45270 */
[----:B------:R-:W-:-:S03]  /*14960*/  FMUL.FTZ R11, R3, R7 ;  /* 0x00000007030b7220 */ /* 0x000fc60000410000 */
[----:B------:R-:W-:-:S04]  /*14970*/  ISETP.GT.AND P2, PT, R25, 0x41, !P2 ;  /* 0x000000411900780c */ /* 0x000fc80005744270 */
[----:B------:R-:W-:-:S04]  /*14980*/  ISETP.LT.OR P2, PT, R96, 0x42, P2 ;  /* 0x000000426000780c */ /* 0x000fc80001741670 */
[----:B------:R-:W-:Y:S02]  /*14990*/  FSEL R88, R59, -INF , !P2 ;  /* 0xff8000003b587808 */ /* 0x000fe40005000000 */
[----:B------:R-:W-:Y:S02]  /*149a0*/  ISETP.GT.AND P2, PT, R25, 0x48, !P6 ;  /* 0x000000481900780c */ /* 0x000fe40007744270 */
[----:B------:R-:W-:Y:S02]  /*149b0*/  ISETP.NE.AND P6, PT, R87, RZ, PT ;  /* 0x000000ff5700720c */ /* 0x000fe40003fc5270 */
[----:B------:R-:W-:-:S04]  /*149c0*/  ISETP.LT.OR P2, PT, R96, 0x49, P2 ;  /* 0x000000496000780c */ /* 0x000fc80001741670 */
[----:B------:R-:W-:Y:S02]  /*149d0*/  FSEL R62, R62, -INF , !P2 ;  /* 0xff8000003e3e7808 */ /* 0x000fe40005000000 */
[----:B------:R-:W-:Y:S02]  /*149e0*/  ISETP.GT.AND P2, PT, R25, 0x49, !P5 ;  /* 0x000000491900780c */ /* 0x000fe40006f44270 */
[----:B------:R-:W-:Y:S02]  /*149f0*/  ISETP.NE.AND P5, PT, R61, RZ, PT ;  /* 0x000000ff3d00720c */ /* 0x000fe40003fa5270 */
[----:B------:R-:W-:-:S04]  /*14a00*/  ISETP.LT.OR P2, PT, R96, 0x4a, P2 ;  /* 0x0000004a6000780c */ /* 0x000fc80001741670 */
[----:B------:R-:W-:Y:S02]  /*14a10*/  FSEL R90, R63, -INF , !P2 ;  /* 0xff8000003f5a7808 */ /* 0x000fe40005000000 */
[----:B------:R-:W-:-:S04]  /*14a20*/  FSETP.NEU.FTZ.AND P2, PT, R3, -INF , PT ;  /* 0xff8000000300780b */ /* 0x000fc80003f5d000 */
[----:B------:R-:W-:Y:S02]  /*14a30*/  FSEL R41, R11, RZ, P2 ;  /* 0x000000ff0b297208 */ /* 0x000fe40001000000 */
[----:B------:R-:W-:Y:S02]  /*14a40*/  FMNMX.FTZ R11, R34, R5, !PT ;  /* 0x00000005220b7209 */ /* 0x000fe40007810000 */
[----:B------:R-:W-:Y:S01]  /*14a50*/  ISETP.GT.AND P2, PT, R25, 0x50, !P5 ;  /* 0x000000501900780c */ /* 0x000fe20006f44270 */
[--C-:B------:R-:W-:Y:S01]  /*14a60*/  FFMA.FTZ R148, R40, R7, -R41.reuse ;  /* 0x0000000728947223 */ /* 0x100fe20000010829 */
[----:B------:R-:W-:Y:S01]  /*14a70*/  FMNMX.FTZ R11, R74, R11, !PT ;  /* 0x0000000b4a0b7209 */ /* 0x000fe20007810000 */
[-CC-:B------:R-:W-:Y:S01]  /*14a80*/  FFMA.FTZ R37, R4, R7.reuse, -R41.reuse ;  /* 0x0000000704257223 */ /* 0x180fe20000010829 */
[----:B------:R-:W-:Y:S01]  /*14a90*/  ISETP.NE.AND P5, PT, R21, RZ, PT ;  /* 0x000000ff1500720c */ /* 0x000fe20003fa5270 */
[--C-:B------:R-:W-:Y:S01]  /*14aa0*/  FFMA.FTZ R156, R156, R7, -R41.reuse ;  /* 0x000000079c9c7223 */ /* 0x100fe20000010829 */
[----:B------:R-:W-:Y:S01]  /*14ab0*/  FMNMX.FTZ R11, R38, R11, !PT ;  /* 0x0000000b260b7209 */ /* 0x000fe20007810000 */
[-CC-:B------:R-:W-:Y:S01]  /*14ac0*/  FFMA.FTZ R102, R102, R7.reuse, -R41.reuse ;  /* 0x0000000766667223 */ /* 0x180fe20000010829 */
[----:B------:R-:W-:Y:S01]  /*14ad0*/  ISETP.LT.OR P2, PT, R96, 0x51, P2 ;  /* 0x000000516000780c */ /* 0x000fe20001741670 */
[--C-:B------:R-:W-:Y:S01]  /*14ae0*/  FFMA.FTZ R158, R100, R7, -R41.reuse ;  /* 0x00000007649e7223 */ /* 0x100fe20000010829 */
[----:B------:R-:W-:Y:S01]  /*14af0*/  FMNMX.FTZ R11, R76, R11, !PT ;  /* 0x0000000b4c0b7209 */ /* 0x000fe20007810000 */
[-CC-:B------:R-:W-:Y:S01]  /*14b00*/  FFMA.FTZ R98, R98, R7.reuse, -R41.reuse ;  /* 0x0000000762627223 */ /* 0x180fe20000010829 */
[----:B------:R-:W-:Y:S01]  /*14b10*/  FSEL R66, R66, -INF , !P2 ;  /* 0xff80000042427808 */ /* 0x000fe20005000000 */
[--C-:B------:R-:W-:Y:S01]  /*14b20*/  FFMA.FTZ R94, R94, R7, -R41.reuse ;  /* 0x000000075e5e7223 */ /* 0x100fe20000010829 */
[----:B------:R-:W-:Y:S01]  /*14b30*/  FMNMX.FTZ R15, R42, R11, !PT ;  /* 0x0000000b2a0f7209 */ /* 0x000fe20007810000 */
[-CC-:B------:R-:W-:Y:S01]  /*14b40*/  FFMA.FTZ R92, R92, R7.reuse, -R41.reuse ;  /* 0x000000075c5c7223 */ /* 0x180fe20000010829 */
[C---:B------:R-:W-:Y:S01]  /*14b50*/  ISETP.GT.AND P2, PT, R25.reuse, 0x51, !P6 ;  /* 0x000000511900780c */ /* 0x040fe20007744270 */
[--C-:B------:R-:W-:Y:S01]  /*14b60*/  FFMA.FTZ R154, R78, R7, -R41.reuse ;  /* 0x000000074e9a7223 */ /* 0x100fe20000010829 */
[----:B------:R-:W-:Y:S01]  /*14b70*/  FMNMX.FTZ R15, R80, R15, !PT ;  /* 0x0000000f500f7209 */ /* 0x000fe20007810000 */
[-CC-:B------:R-:W-:Y:S01]  /*14b80*/  FFMA.FTZ R72, R72, R7.reuse, -R41.reuse ;  /* 0x0000000748487223 */ /* 0x180fe20000010829 */
[----:B------:R-:W-:Y:S01]  /*14b90*/  ISETP.LT.OR P2, PT, R96, 0x52, P2 ;  /* 0x000000526000780c */ /* 0x000fe20001741670 */
[--C-:B------:R-:W-:Y:S01]  /*14ba0*/  FFMA.FTZ R150, R44, R7, -R41.reuse ;  /* 0x000000072c967223 */ /* 0x100fe20000010829 */
[----:B------:R-:W-:Y:S01]  /*14bb0*/  FMNMX.FTZ R21, R46, R15, !PT ;  /* 0x0000000f2e157209 */ /* 0x000fe20007810000 */
[-CC-:B------:R-:W-:Y:S01]  /*14bc0*/  FFMA.FTZ R144, R48, R7.reuse, -R41.reuse ;  /* 0x0000000730907223 */ /* 0x180fe20000010829 */
[----:B------:R-:W-:Y:S01]  /*14bd0*/  ISETP.GT.AND P4, PT, R25, 0x59, !P5 ;  /* 0x000000591900780c */ /* 0x000fe20006f84270 */
[--C-:B------:R-:W-:Y:S01]  /*14be0*/  FFMA.FTZ R25, R28, R7, -R41.reuse ;  /* 0x000000071c197223 */ /* 0x100fe20000010829 */
[----:B------:R-:W-:Y:S01]  /*14bf0*/  FMNMX.FTZ R21, R82, R21, !PT ;  /* 0x0000001552157209 */ /* 0x000fe20007810000 */
[-CC-:B------:R-:W-:Y:S01]  /*14c00*/  FFMA.FTZ R29, R20, R7.reuse, -R41.reuse ;  /* 0x00000007141d7223 */ /* 0x180fe20000010829 */
[----:B------:R-:W-:Y:S01]  /*14c10*/  FSEL R40, R67, -INF , !P2 ;  /* 0xff80000043287808 */ /* 0x000fe20005000000 */
        /* <DEDUP_REMOVED lines=11> */
[----:B------:R-:W-:Y:S01]  /*14cd0*/  FFMA.FTZ R138, R68, R7, -R41 ;  /* 0x00000007448a7223 */ /* 0x000fe20000010829 */
[----:B------:R-:W-:Y:S01]  /*14ce0*/  MUFU.EX2 R156, R156 ;  /* 0x0000009c009c7308 */ /* 0x000fe20000000800 */
[----:B------:R-:W-:-:S02]  /*14cf0*/  FMNMX.FTZ R21, R86, R21, !PT ;  /* 0x0000001556157209 */ /* 0x000fc40007810000 */
[----:B------:R-:W-:Y:S02]  /*14d00*/  ISETP.NE.AND P5, PT, R198, 0x1, PT ;  /* 0x00000001c600780c */ /* 0x000fe40003fa5270 */
[----:B------:R-:W-:-:S03]  /*14d10*/  FMNMX.FTZ R27, R58, R21, !PT ;  /* 0x000000153a1b7209 */ /* 0x000fc60007810000 */
[----:B------:R-:W0:Y:S01]  /*14d20*/  MUFU.EX2 R5, R102 ;  /* 0x0000006600057308 */ /* 0x000e220000000800 */
[----:B------:R-:W-:-:S04]  /*14d30*/  FMNMX.FTZ R27, R88, R27, !PT ;  /* 0x0000001b581b7209 */ /* 0x000fc80007810000 */
[----:B------:R-:W-:-:S03]  /*14d40*/  FMNMX.FTZ R27, R62, R27, !PT ;  /* 0x0000001b3e1b7209 */ /* 0x000fc60007810000 */
[----:B------:R-:W1:Y:S01]  /*14d50*/  MUFU.EX2 R158, R158 ;  /* 0x0000009e009e7308 */ /* 0x000e620000000800 */
[----:B------:R-:W-:Y:S01]  /*14d60*/  FMNMX.FTZ R27, R90, R27, !PT ;  /* 0x0000001b5a1b7209 */ /* 0x000fe20007810000 */
[----:B------:R-:W2:Y:S03]  /*14d70*/  @P5 LDC R14, c[0x0][0x44c] ;  /* 0x00011300ff0e5b82 */ /* 0x000ea60000000800 */
[----:B------:R-:W-:-:S03]  /*14d80*/  FMNMX.FTZ R27, R66, R27, !PT ;  /* 0x0000001b421b7209 */ /* 0x000fc60007810000 */
[----:B------:R-:W3:Y:S01]  /*14d90*/  MUFU.EX2 R11, R98 ;  /* 0x00000062000b7308 */ /* 0x000ee20000000800 */
[----:B------:R-:W-:Y:S01]  /*14da0*/  FMNMX.FTZ R27, R40, R27, !PT ;  /* 0x0000001b281b7209 */ /* 0x000fe20007810000 */
[----:B0-----:R-:W-:Y:S01]  /*14db0*/  FADD.FTZ R43, R156, R5 ;  /* 0x000000059c2b7221 */ /* 0x001fe20000010000 */
[----:B------:R-:W-:Y:S01]  /*14dc0*/  F2FP.BF16.F32.PACK_AB R156, R5, R156 ;  /* 0x0000009c059c723e */ /* 0x000fe200000010ff */
[----:B------:R-:W0:Y:S01]  /*14dd0*/  @P5 LDC R49, c[0x0][0x450] ;  /* 0x00011400ff315b82 */ /* 0x000e220000000800 */
[----:B------:R-:W-:-:S03]  /*14de0*/  FMNMX.FTZ R27, R70, R27, !PT ;  /* 0x0000001b461b7209 */ /* 0x000fc60007810000 */
[----:B------:R-:W4:Y:S01]  /*14df0*/  MUFU.EX2 R15, R94 ;  /* 0x0000005e000f7308 */ /* 0x000f220000000800 */
[----:B------:R-:W-:Y:S01]  /*14e00*/  FMNMX.FTZ R33, R28, R27, !PT ;  /* 0x0000001b1c217209 */ /* 0x000fe20007810000 */
[----:B------:R-:W-:Y:S01]  /*14e10*/  FFMA.FTZ R27, R0, R7, -R41 ;  /* 0x00000007001b7223 */ /* 0x000fe20000010829 */
[----:B-1----:R-:W-:-:S03]  /*14e20*/  FADD.FTZ R6, R158, R43 ;  /* 0x0000002b9e067221 */ /* 0x002fc60000010000 */
[----:B------:R-:W1:Y:S02]  /*14e30*/  SHFL.BFLY PT, R0, R33, 0x2, 0x1f ;  /* 0x0c401f0021007f89 */ /* 0x000e6400000e0000 */
[----:B------:R-:W1:Y:S01]  /*14e40*/  MUFU.EX2 R92, R92 ;  /* 0x0000005c005c7308 */ /* 0x000e620000000800 */
[C---:B---3--:R-:W-:Y:S01]  /*14e50*/  FADD.FTZ R6, R11.reuse, R6 ;  /* 0x000000060b067221 */ /* 0x048fe20000010000 */
[----:B------:R-:W-:Y:S01]  /*14e60*/  F2FP.BF16.F32.PACK_AB R158, R11, R158 ;  /* 0x0000009e0b9e723e */ /* 0x000fe200000010ff */
[----:B--2---:R-:W-:-:S05]  /*14e70*/  @P5 IMAD.HI.U32 R14, R177, R14, RZ ;  /* 0x0000000eb10e5227 */ /* 0x004fca00078e00ff */
[----:B------:R-:W2:Y:S01]  /*14e80*/  MUFU.EX2 R154, R154 ;  /* 0x0000009a009a7308 */ /* 0x000ea20000000800 */
[----:B----4-:R-:W-:Y:S01]  /*14e90*/  FADD.FTZ R45, R15, R6 ;  /* 0x000000060f2d7221 */ /* 0x010fe20000010000 */
[----:B0-----:R-:W-:Y:S02]  /*14ea0*/  @P5 SHF.R.U32.HI R47, RZ, R49, R14 ;  /* 0x00000031ff2f5219 */ /* 0x001fe4000001160e */
[----:B------:R-:W-:-:S04]  /*14eb0*/  ISETP.GE.AND P5, PT, R13, 0x1, PT ;  /* 0x000000010d00780c */ /* 0x000fc80003fa6270 */
[----:B------:R-:W0:Y:S01]  /*14ec0*/  MUFU.EX2 R21, R72 ;  /* 0x0000004800157308 */ /* 0x000e220000000800 */
[----:B-1----:R-:W-:Y:S01]  /*14ed0*/  FADD.FTZ R45, R92, R45 ;  /* 0x0000002d5c2d7221 */ /* 0x002fe20000010000 */
[----:B------:R-:W-:Y:S01]  /*14ee0*/  FMNMX.FTZ R0, R33, R0, !PT ;  /* 0x0000000021007209 */ /* 0x000fe20007810000 */
[----:B------:R-:W-:-:S05]  /*14ef0*/  FFMA.FTZ R33, R10, R7, -R41 ;  /* 0x000000070a217223 */ /* 0x000fca0000010829 */
[----:B------:R-:W1:Y:S01]  /*14f00*/  MUFU.EX2 R148, R148 ;  /* 0x0000009400947308 */ /* 0x000e620000000800 */
[----:B--2---:R-:W-:Y:S01]  /*14f10*/  FADD.FTZ R10, R154, R45 ;  /* 0x0000002d9a0a7221 */ /* 0x004fe20000010000 */
[----:B------:R-:W2:Y:S06]  /*14f20*/  SHFL.BFLY PT, R39, R0, 0x1, 0x1f ;  /* 0x0c201f0000277f89 */ /* 0x000eac00000e0000 */
[----:B------:R-:W3:Y:S01]  /*14f30*/  MUFU.EX2 R25, R25 ;  /* 0x0000001900197308 */ /* 0x000ee20000000800 */
[C---:B0-----:R-:W-:Y:S01]  /*14f40*/  FADD.FTZ R45, R21.reuse, R10 ;  /* 0x0000000a152d7221 */ /* 0x041fe20000010000 */
[----:B------:R-:W-:-:S06]  /*14f50*/  F2FP.BF16.F32.PACK_AB R154, R21, R154 ;  /* 0x0000009a159a723e */ /* 0x000fcc00000010ff */
[----:B------:R-:W0:Y:S01]  /*14f60*/  MUFU.EX2 R150, R150 ;  /* 0x0000009600967308 */ /* 0x000e220000000800 */
[----:B-1----:R-:W-:-:S07]  /*14f70*/  FADD.FTZ R10, R148, R45 ;  /* 0x0000002d940a7221 */ /* 0x002fce0000010000 */
[----:B------:R-:W1:Y:S01]  /*14f80*/  MUFU.EX2 R27, R27 ;  /* 0x0000001b001b7308 */ /* 0x000e620000000800 */
[C---:B---3--:R-:W-:Y:S01]  /*14f90*/  FADD.FTZ R45, R25.reuse, R10 ;  /* 0x0000000a192d7221 */ /* 0x048fe20000010000 */
[----:B------:R-:W-:Y:S02]  /*14fa0*/  F2FP.BF16.F32.PACK_AB R148, R25, R148 ;  /* 0x000000941994723e */ /* 0x000fe400000010ff */
[----:B--2---:R-:W-:Y:S01]  /*14fb0*/  FMNMX.FTZ R4, R0, R39, !PT ;  /* 0x0000002700047209 */ /* 0x004fe20007810000 */
[----:B------:R-:W-:-:S03]  /*14fc0*/  FFMA.FTZ R39, R24, R7, -R41 ;  /* 0x0000000718277223 */ /* 0x000fc60000010829 */
[C---:B------:R-:W-:Y:S01]  /*14fd0*/  FSETP.NEU.FTZ.AND P2, PT, R4.reuse, -INF , PT ;  /* 0xff8000000400780b */ /* 0x040fe20003f5d000 */
[----:B------:R-:W-:Y:S01]  /*14fe0*/  FMUL.FTZ R0, R4, R7 ;  /* 0x0000000704007220 */ /* 0x000fe20000410000 */
[----:B------:R-:W2:Y:S01]  /*14ff0*/  MUFU.EX2 R144, R144 ;  /* 0x0000009000907308 */ /* 0x000ea20000000800 */
[----:B0-----:R-:W-:-:S03]  /*15000*/  FADD.FTZ R10, R150, R45 ;  /* 0x0000002d960a7221 */ /* 0x001fc60000010000 */
[----:B------:R-:W-:Y:S01]  /*15010*/  FSEL R41, R0, RZ, P2 ;  /* 0x000000ff00297208 */ /* 0x000fe20001000000 */
[----:B-1----:R-:W-:-:S03]  /*15020*/  FADD.FTZ R45, R27, R10 ;  /* 0x0000000a1b2d7221 */ /* 0x002fc60000010000 */
        /* <DEDUP_REMOVED lines=20> */
[-CC-:B------:R-:W-:Y:S01]  /*15170*/  FFMA.FTZ R88, R88, R7.reuse, -R41.reuse ;  /* 0x0000000758587223 */ /* 0x180fe20000010829 */
[-CC-:B------:R-:W-:Y:S01]  /*15180*/  FFMA.FTZ R62, R62, R7.reuse, -R41.reuse ;  /* 0x000000073e3e7223 */ /* 0x180fe20000010829 */
[-CC-:B------:R-:W-:Y:S01]  /*15190*/  FFMA.FTZ R90, R90, R7.reuse, -R41.reuse ;  /* 0x000000075a5a7223 */ /* 0x180fe20000010829 */
[-CC-:B------:R-:W-:Y:S01]  /*151a0*/  FFMA.FTZ R66, R66, R7.reuse, -R41.reuse ;  /* 0x0000000742427223 */ /* 0x180fe20000010829 */
[----:B------:R-:W3:Y:S01]  /*151b0*/  MUFU.EX2 R30, R30 ;  /* 0x0000001e001e7308 */ /* 0x000ee20000000800 */
[-CC-:B------:R-:W-:Y:S01]  /*151c0*/  FFMA.FTZ R40, R40, R7.reuse, -R41.reuse ;  /* 0x0000000728287223 */ /* 0x180fe20000010829 */
[-CC-:B------:R-:W-:Y:S01]  /*151d0*/  FFMA.FTZ R70, R70, R7.reuse, -R41.reuse ;  /* 0x0000000746467223 */ /* 0x180fe20000010829 */
[----:B------:R-:W-:Y:S01]  /*151e0*/  FFMA.FTZ R28, R28, R7, -R41 ;  /* 0x000000071c1c7223 */ /* 0x000fe20000010829 */
[----:B--2---:R-:W-:Y:S01]  /*151f0*/  FADD.FTZ R10, R144, R45 ;  /* 0x0000002d900a7221 */ /* 0x004fe20000010000 */
[----:B------:R-:W-:-:S02]  /*15200*/  F2FP.BF16.F32.PACK_AB R150, R27, R150 ;  /* 0x000000961b96723e */ /* 0x000fc400000010ff */
[----:B0-----:R-:W-:Y:S01]  /*15210*/  F2FP.BF16.F32.PACK_AB R144, R29, R144 ;  /* 0x000000901d90723e */ /* 0x001fe200000010ff */
[----:B------:R-:W0:Y:S01]  /*15220*/  MUFU.EX2 R159, R36 ;  /* 0x00000024009f7308 */ /* 0x000e220000000800 */
[----:B-1----:R-:W-:Y:S01]  /*15230*/  FADD.FTZ R43, R157, R0 ;  /* 0x000000009d2b7221 */ /* 0x002fe20000010000 */
[----:B------:R-:W-:Y:S01]  /*15240*/  FADD.FTZ R45, R29, R10 ;  /* 0x0000000a1d2d7221 */ /* 0x000fe20000010000 */
[----:B------:R-:W-:-:S05]  /*15250*/  F2FP.BF16.F32.PACK_AB R157, R0, R157 ;  /* 0x0000009d009d723e */ /* 0x000fca00000010ff */
[----:B------:R-:W1:Y:S01]  /*15260*/  MUFU.EX2 R34, R34 ;  /* 0x0000002200227308 */ /* 0x000e620000000800 */
[----:B---3--:R-:W-:-:S07]  /*15270*/  FADD.FTZ R6, R30, R43 ;  /* 0x0000002b1e067221 */ /* 0x008fce0000010000 */
[----:B------:R-:W2:Y:S01]  /*15280*/  MUFU.EX2 R153, R74 ;  /* 0x0000004a00997308 */ /* 0x000ea20000000800 */
[C---:B0-----:R-:W-:Y:S01]  /*15290*/  FADD.FTZ R43, R159.reuse, R6 ;  /* 0x000000069f2b7221 */ /* 0x041fe20000010000 */
[----:B------:R-:W-:-:S06]  /*152a0*/  F2FP.BF16.F32.PACK_AB R159, R159, R30 ;  /* 0x0000001e9f9f723e */ /* 0x000fcc00000010ff */
        /* <DEDUP_REMOVED lines=26> */
[----:B--2---:R-:W-:Y:S01]  /*15450*/  FADD.FTZ R10, R146, R45 ;  /* 0x0000002d920a7221 */ /* 0x004fe20000010000 */
[----:B------:R-:W-:Y:S01]  /*15460*/  IMAD.IADD R45, R152, 0x1, R47 ;  /* 0x00000001982d7824 */ /* 0x000fe200078e022f */
[----:B------:R-:W-:-:S03]  /*15470*/  F2FP.BF16.F32.PACK_AB R152, R92, R15 ;  /* 0x0000000f5c98723e */ /* 0x000fc600000010ff */
[----:B------:R-:W-:Y:S02]  /*15480*/  IMAD.IADD R12, R45, 0x1, R12 ;  /* 0x000000012d0c7824 */ /* 0x000fe400078e020c */
[----:B-----5:R-:W2:Y:S01]  /*15490*/  MUFU.EX2 R147, R86 ;  /* 0x0000005600937308 */ /* 0x020ea20000000800 */
        /* <DEDUP_REMOVED lines=40> */
[----:B-1----:R-:W-:Y:S01]  /*15720*/  FADD.FTZ R0, R70, R5 ;  /* 0x0000000546007221 */ /* 0x002fe20000010000 */
[C---:B--2---:R-:W-:Y:S01]  /*15730*/  FADD.FTZ R6, R39.reuse, R10 ;  /* 0x0000000a27067221 */ /* 0x044fe20000010000 */
[----:B------:R-:W-:Y:S01]  /*15740*/  F2FP.BF16.F32.PACK_AB R138, R39, R138 ;  /* 0x0000008a278a723e */ /* 0x000fe200000010ff */
[----:B------:R-:W-:Y:S02]  /*15750*/  VIADD R10, R2, 0xfffffffe ;  /* 0xfffffffe020a7836 */ /* 0x000fe40000000000 */
[C---:B0-----:R-:W-:Y:S01]  /*15760*/  FADD.FTZ R5, R139.reuse, R0 ;  /* 0x000000008b057221 */ /* 0x041fe20000010000 */
[----:B------:R-:W-:Y:S01]  /*15770*/  F2FP.BF16.F32.PACK_AB R139, R139, R70 ;  /* 0x000000468b8b723e */ /* 0x000fe200000010ff */
[----:B------:R-:W-:Y:S06]  /*15780*/  @!P5 BRA `(.L_x_1856) ;  /* 0x000000000048d947 */ /* 0x000fec0003800000 */
        /* <DEDUP_REMOVED lines=11> */
.L_x_1858:
[----:B------:R-:W-:-:S13]  /*15840*/  ISETP.NE.AND P2, PT, R13, 0x1, PT ;  /* 0x000000010d00780c */ /* 0x000fda0003f45270 */
[----:B------:R-:W0:Y:S02]  /*15850*/  @P2 LDC.64 R14, c[0x0][0x9e8] ;  /* 0x00027a00ff0e2b82 */ /* 0x000e240000000a00 */
[----:B0-----:R-:W-:-:S05]  /*15860*/  @P2 IMAD.HI.U32 R2, R0, R14, RZ ;  /* 0x0000000e00022227 */ /* 0x001fca00078e00ff */
[----:B------:R-:W-:-:S07]  /*15870*/  @P2 SHF.R.U32.HI R0, RZ, R15, R2 ;  /* 0x0000000fff002219 */ /* 0x000fce0000011602 */
.L_x_1859:
[----:B------:R-:W-:Y:S05]  /*15880*/  BSYNC B0 ;  /* 0x0000000000007941 */ /* 0x000fea0003800000 */
.L_x_1857:
[----:B------:R-:W-:-:S05]  /*15890*/  IMAD R13, R0, R13, R13 ;  /* 0x0000000d000d7224 */ /* 0x000fca00078e020d */
[----:B------:R-:W-:-:S07]  /*158a0*/  VIMNMX R12, R12, R13, PT ;  /* 0x0000000d0c0c7248 */ /* 0x000fce0003fe0100 */
.L_x_1856:
[----:B------:R-:W-:Y:S01]  /*158b0*/  IMAD.HI R12, R12, 0x2aaaaaab, RZ ;  /* 0x2aaaaaab0c0c7827 */ /* 0x000fe200078e02ff */
[----:B------:R-:W-:Y:S01]  /*158c0*/  ULDC UR46, c[0x0][0x9e4] ;  /* 0x00027900002e7ab9 */ /* 0x000fe20000000800 */
[----:B------:R-:W-:Y:S01]  /*158d0*/  ULDC UR39, c[0x0][0x9e4] ;  /* 0x0002790000277ab9 */ /* 0x000fe20000000800 */
[----:B------:R-:W-:Y:S01]  /*158e0*/  ULDC UR47, c[0x0][0x9dc] ;  /* 0x00027700002f7ab9 */ /* 0x000fe20000000800 */
[----:B------:R-:W-:Y:S01]  /*158f0*/  ULDC UR51, c[0x0][0x9dc] ;  /* 0x0002770000337ab9 */ /* 0x000fe20000000800 */
[----:B------:R-:W-:Y:S01]  /*15900*/  SHF.R.U32.HI R11, RZ, 0x1f, R12 ;  /* 0x0000001fff0b7819 */ /* 0x000fe2000001160c */
[----:B------:R-:W-:Y:S01]  /*15910*/  ULDC UR38, c[0x0][0x988] ;  /* 0x0002620000267ab9 */ /* 0x000fe20000000800 */
[----:B------:R-:W-:Y:S01]  /*15920*/  ULDC UR43, c[0x0][0x988] ;  /* 0x00026200002b7ab9 */ /* 0x000fe20000000800 */
[----:B------:R-:W-:Y:S01]  /*15930*/  ULDC UR42, c[0x0][0x988] ;  /* 0x00026200002a7ab9 */ /* 0x000fe20000000800 */
[----:B------:R-:W-:Y:S01]  /*15940*/  LEA.HI.SX32 R12, R12, R11, 0x1c ;  /* 0x0000000b0c0c7211 */ /* 0x000fe200078fe2ff */
[----:B------:R-:W-:Y:S01]  /*15950*/  ULDC UR54, c[0x0][0x9e0] ;  /* 0x0002780000367ab9 */ /* 0x000fe20000000800 */
[----:B------:R-:W-:Y:S01]  /*15960*/  ULDC UR50, c[0x0][0x9e0] ;  /* 0x0002780000327ab9 */ /* 0x000fe20000000800 */
[----:B------:R-:W-:Y:S01]  /*15970*/  BSSY B0, `(.L_x_1860) ;  /* 0x000033d000007945 */ /* 0x000fe20003800000 */
[----:B------:R-:W-:Y:S01]  /*15980*/  VIMNMX R11, R179, R12, !PT ;  /* 0x0000000cb30b7248 */ /* 0x000fe20007fe0100 */
[----:B------:R-:W-:Y:S01]  /*15990*/  IMAD.MOV.U32 R2, RZ, RZ, 0x3f800000 ;  /* 0x3f800000ff027424 */ /* 0x000fe200078e00ff */
[----:B------:R-:W-:Y:S01]  /*159a0*/  CS2R R86, SRZ ;  /* 0x0000000000567805 */ /* 0x000fe2000001ff00 */
[----:B------:R-:W-:Y:S01]  /*159b0*/  IMAD.MOV.U32 R0, RZ, RZ, 0x3f800000 ;  /* 0x3f800000ff007424 */ /* 0x000fe200078e00ff */
[----:B------:R-:W-:-:S02]  /*159c0*/  ISETP.GE.AND P2, PT, R10, R11, PT ;  /* 0x0000000b0a00720c */ /* 0x000fc40003f46270 */
        /* <DEDUP_REMOVED lines=31> */
[----:B------:R-:W-:Y:S06]  /*15bc0*/  @!P2 BRA `(.L_x_1861) ;  /* 0x00000030005ca947 */ /* 0x000fec0003800000 */
[----:B------:R-:W-:Y:S01]  /*15bd0*/  BSSY B1, `(.L_x_1862) ;  /* 0x0000312000017945 */ /* 0x000fe20003800000 */
[----:B------:R-:W-:Y:S02]  /*15be0*/  IMAD.MOV.U32 R2, RZ, RZ, 0x3f800000 ;  /* 0x3f800000ff027424 */ /* 0x000fe400078e00ff */
[----:B------:R-:W-:-:S07]  /*15bf0*/  IMAD.MOV.U32 R87, RZ, RZ, RZ ;  /* 0x000000ffff577224 */ /* 0x000fce00078e00ff */
.L_x_1881:
[----:B------:R-:W-:-:S05]  /*15c00*/  VIADD R20, R22, 0x1 ;  /* 0x0000000116147836 */ /* 0x000fca0000000000 */
[----:B------:R-:W-:-:S04]  /*15c10*/  ISETP.NE.AND P2, PT, R20, 0x2, PT ;  /* 0x000000021400780c */ /* 0x000fc80003f45270 */
[----:B------:R-:W-:Y:S02]  /*15c20*/  SEL R12, RZ, 0x1, P2 ;  /* 0x00000001ff0c7807 */ /* 0x000fe40001000000 */
[----:B------:R-:W-:Y:S02]  /*15c30*/  SEL R20, R20, RZ, P2 ;  /* 0x000000ff14147207 */ /* 0x000fe40001000000 */
[----:B------:R-:W-:Y:S01]  /*15c40*/  LOP3.LUT R21, R23, R12, RZ, 0x3c, !PT ;  /* 0x0000000c17157212 */ /* 0x000fe200078e3cff */
[----:B------:R-:W-:Y:S06]  /*15c50*/  @!P0 BRA `(.L_x_1863) ;  /* 0x0000000000048947 */ /* 0x000fec0003800000 */
[----:B------:R-:W-:Y:S01]  /*15c60*/  BPT.TRAP 0x1 ;  /* 0x000000040000795c */ /* 0x000fe20000300000 */
.L_x_1863:
[----:B------:R-:W-:Y:S01]  /*15c70*/  IMAD R7, R20, 0x8, R16 ;  /* 0x0000000814077824 */ /* 0x000fe200078e0210 */
[----:B------:R-:W-:-:S04]  /*15c80*/  SHF.L.U32 R14, R21, 0x1f, RZ ;  /* 0x0000001f150e7819 */ /* 0x000fc800000006ff */
[----:B------:R0:W1:Y:S01]  /*15c90*/  SYNCS.PHASECHK.TRANS64.TRYWAIT P2, [R7+URZ+0x2a830], R14 ;  /* 0x02a8300e070075a7 */ /* 0x000062000804017f */
[----:B------:R-:W-:Y:S05]  /*15ca0*/  @!P0 BRA `(.L_x_1864) ;  /* 0x0000000000048947 */ /* 0x000fea0003800000 */
[----:B------:R-:W-:Y:S01]  /*15cb0*/  BPT.TRAP 0x1 ;  /* 0x000000040000795c */ /* 0x000fe20000300000 */
.L_x_1864:
[----:B------:R-:W-:Y:S01]  /*15cc0*/  BSSY B2, `(.L_x_1865) ;  /* 0x0000006000027945 */ /* 0x000fe20003800000 */
[----:B------:R-:W-:Y:S02]  /*15cd0*/  IMAD R12, R20, 0x900, R8 ;  /* 0x00000900140c7824 */ /* 0x000fe400078e0208 */
[----:B------:R-:W-:Y:S01]  /*15ce0*/  IMAD.MOV.U32 R13, RZ, RZ, 0x40000040 ;  /* 0x40000040ff0d7424 */ /* 0x000fe200078e00ff */
[----:B-1----:R-:W-:Y:S06]  /*15cf0*/  @P2 BRA `(.L_x_1866) ;  /* 0x0000000000082947 */ /* 0x002fec0003800000 */
[----:B------:R-:W1:Y:S02]  /*15d00*/  SYNCS.PHASECHK.TRANS64.TRYWAIT P2, [R7+URZ+0x2a830], R14 ;  /* 0x02a8300e070075a7 */ /* 0x000e64000804017f */
[----:B-1----:R-:W-:Y:S05]  /*15d10*/  @!P2 BRA `(.L_x_1867) ;  /* 0x000001400000a947 */ /* 0x002fea0003800000 */
.L_x_1866:
[----:B------:R-:W-:Y:S05]  /*15d20*/  BSYNC B2 ;  /* 0x0000000000027941 */ /* 0x000fea0003800000 */
.L_x_1865:
[----:B------:R-:W2:Y:S04]  /*15d30*/  LDL.64 R88, [R1+0x38] ;  /* 0x0000380001587983 */ /* 0x000ea80000100a00 */
[----:B------:R-:W3:Y:S04]  /*15d40*/  LDL.64 R218, [R1+0x30] ;  /* 0x0000300001da7983 */ /* 0x000ee80000100a00 */
[----:B------:R-:W4:Y:S01]  /*15d50*/  LDL.64 R216, [R1+0x28] ;  /* 0x0000280001d87983 */ /* 0x000f220000100a00 */
[----:B------:R-:W-:-:S03]  /*15d60*/  R2UR UR6, R12 ;  /* 0x000000000c0672ca */ /* 0x000fc600000e0000 */
[----:B------:R-:W5:Y:S01]  /*15d70*/  LDL.64 R214, [R1+0x20] ;  /* 0x0000200001d67983 */ /* 0x000f620000100a00 */
[----:B------:R-:W-:Y:S01]  /*15d80*/  R2UR UR7, R13 ;  /* 0x000000000d0772ca */ /* 0x000fe200000e0000 */
[----:B01----:R-:W-:Y:S02]  /*15d90*/  VIADD R14, R12, 0x2 ;  /* 0x000000020c0e7836 */ /* 0x003fe40000000000 */
[----:B------:R-:W-:Y:S01]  /*15da0*/  IMAD.MOV.U32 R15, RZ, RZ, 0x40000040 ;  /* 0x40000040ff0f7424 */ /* 0x000fe200078e00ff */
[----:B------:R-:W5:Y:S04]  /*15db0*/  LDL.64 R212, [R1+0x18] ;  /* 0x0000180001d47983 */ /* 0x000f680000100a00 */
[----:B------:R-:W5:Y:S04]  /*15dc0*/  LDL.64 R210, [R1+0x10] ;  /* 0x0000100001d27983 */ /* 0x000f680000100a00 */
[----:B------:R-:W5:Y:S01]  /*15dd0*/  LDL.64 R208, [R1+0x8] ;  /* 0x0000080001d07983 */ /* 0x000f620000100a00 */
[----:B--2---:R-:W-:-:S02]  /*15de0*/  R2UR UR4, R88 ;  /* 0x00000000580472ca */ /* 0x004fc400000e0000 */
[----:B------:R-:W-:Y:S02]  /*15df0*/  R2UR UR5, R89 ;  /* 0x00000000590572ca */ /* 0x000fe400000e0000 */
[----:B------:R-:W-:-:S11]  /*15e00*/  WARPGROUP.ARRIVE ;  /* 0x00000000000079c5 */ /* 0x000fd60000000000 */
[----:B------:R-:W-:Y:S01]  /*15e10*/  HGMMA.64x96x16.F32.BF16 R88, gdesc[UR4], RZ, !UPT, gsb0 ;  /* 0x01600000045879f0 */ /* 0x000fe2000c0018ff */
[----:B------:R-:W-:Y:S02]  /*15e20*/  R2UR UR6, R14 ;  /* 0x000000000e0672ca */ /* 0x000fe400000e0000 */
[----:B------:R-:W-:Y:S02]  /*15e30*/  R2UR UR7, R15 ;  /* 0x000000000f0772ca */ /* 0x000fe400000e0000 */
[----:B---3--:R-:W-:Y:S02]  /*15e40*/  R2UR UR4, R218 ;  /* 0x00000000da0472ca */ /* 0x008fe400000e0000 */
[----:B------:R-:W-:Y:S01]  /*15e50*/  R2UR UR5, R219 ;  /* 0x00000000db0572ca */ /* 0x000fe200000e0000 */
[----:B------:R-:W-:Y:S02]  /*15e60*/  VIADD R14, R12, 0x4 ;  /* 0x000000040c0e7836 */ /* 0x000fe40000000000 */
[----:B------:R-:W-:Y:S01]  /*15e70*/  IMAD.MOV.U32 R15, RZ, RZ, 0x40000040 ;  /* 0x40000040ff0f7424 */ /* 0x000fe200078e00ff */
[----:B------:R-:W-:-:S02]  /*15e80*/  WARPGROUP.DEPBAR.LE gsb0, 0x0 ;  /* 0x00008000000079c5 */ /* 0x000fc40000010000 */
[----:B------:R-:W-:-:S07]  /*15e90*/  WARPGROUP.ARRIVE ;  /* 0x00000000000079c5 */ /* 0x000fce0000000000 */
[----:B------:R-:W-:Y:S01]  /*15ea0*/  HGMMA.64x96x16.F32.BF16 R88, gdesc[UR4], R88, gsb0 ;  /* 0x01600000045879f0 */ /* 0x000fe20008001858 */
[----:B------:R-:W-:Y:S02]  /*15eb0*/  R2UR UR6, R14 ;  /* 0x000000000e0672ca */ /* 0x000fe400000e0000 */
[----:B------:R-:W-:Y:S02]  /*15ec0*/  R2UR UR7, R15 ;  /* 0x000000000f0772ca */ /* 0x000fe400000e0000 */
[----:B----4-:R-:W-:Y:S02]  /*15ed0*/  R2UR UR4, R216 ;  /* 0x00000000d80472ca */ /* 0x010fe400000e0000 */
        /* <DEDUP_REMOVED lines=8> */
[----:B-----5:R-:W-:Y:S02]  /*15f60*/  R2UR UR4, R214 ;  /* 0x00000000d60472ca */ /* 0x020fe400000e0000 */
        /* <DEDUP_REMOVED lines=8> */
[----:B------:R-:W-:Y:S02]  /*15ff0*/  R2UR UR4, R212 ;  /* 0x00000000d40472ca */ /* 0x000fe400000e0000 */
        /* <DEDUP_REMOVED lines=25> */
[----:B------:R-:W-:Y:S01]  /*16190*/  R2UR UR7, R15 ;  /* 0x000000000f0772ca */ /* 0x000fe200000e0000 */
[----:B------:R-:W-:Y:S01]  /*161a0*/  UMOV UR4, UR52 ;  /* 0x0000003400047c82 */ /* 0x000fe20008000000 */
[----:B------:R-:W-:Y:S01]  /*161b0*/  UMOV UR5, UR53 ;  /* 0x0000003500057c82 */ /* 0x000fe20008000000 */
[----:B------:R-:W-:Y:S02]  /*161c0*/  VIADD R14, R12, 0x600 ;  /* 0x000006000c0e7836 */ /* 0x000fe40000000000 */
[----:B------:R-:W-:Y:S01]  /*161d0*/  IMAD.MOV.U32 R15, RZ, RZ, 0x40000040 ;  /* 0x40000040ff0f7424 */ /* 0x000fe200078e00ff */
[----:B------:R-:W-:Y:S02]  /*161e0*/  WARPGROUP.DEPBAR.LE gsb0, 0x0 ;  /* 0x00008000000079c5 */ /* 0x000fe40000010000 */
[----:B------:R-:W-:-:S06]  /*161f0*/  WARPGROUP.ARRIVE ;  /* 0x00000000000079c5 */ /* 0x000fcc0000000000 */
        /* <DEDUP_REMOVED lines=32> */
[----:B------:R-:W-:Y:S02]  /*16400*/  WARPGROUP.DEPBAR.LE gsb0, 0x0 ;  /* 0x00008000000079c5 */ /* 0x000fe40000010000 */
[----:B------:R-:W-:-:S08]  /*16410*/  WARPGROUP.ARRIVE ;  /* 0x00000000000079c5 */ /* 0x000fd00000000000 */
[----:B------:R-:W-:Y:S01]  /*16420*/  HGMMA.64x96x16.F32.BF16 R88, gdesc[UR4], R88, gsb0 ;  /* 0x01600000045879f0 */ /* 0x000fe20008001858 */
        /* <DEDUP_REMOVED lines=65> */
[----:B------:R-:W-:Y:S05]  /*16840*/  @!P0 BRA `(.L_x_1868) ;  /* 0x0000000000048947 */ /* 0x000fea0003800000 */
[----:B------:R-:W-:Y:S01]  /*16850*/  BPT.TRAP 0x1 ;  /* 0x000000040000795c */ /* 0x000fe20000300000 */
.L_x_1868:
[----:B------:R-:W-:Y:S01]  /*16860*/  SHF.L.U32 R9, R23, 0x1f, RZ ;  /* 0x0000001f17097819 */ /* 0x000fe200000006ff */
[----:B------:R-:W-:-:S04]  /*16870*/  IMAD R14, R22, 0x8, R16 ;  /* 0x00000008160e7824 */ /* 0x000fc800078e0210 */
[----:B------:R0:W1:Y:S01]  /*16880*/  SYNCS.PHASECHK.TRANS64.TRYWAIT P2, [R14+URZ+0x2a850], R9 ;  /* 0x02a850090e0075a7 */ /* 0x000062000804017f */
[----:B------:R-:W-:Y:S05]  /*16890*/  @!P0 BRA `(.L_x_1869) ;  /* 0x0000000000048947 */ /* 0x000fea0003800000 */
[----:B------:R-:W-:Y:S01]  /*168a0*/  BPT.TRAP 0x1 ;  /* 0x000000040000795c */ /* 0x000fe20000300000 */
.L_x_1869:
        /* <DEDUP_REMOVED lines=9> */
.L_x_1871:
[----:B------:R-:W-:Y:S05]  /*16940*/  BSYNC B2 ;  /* 0x0000000000027941 */ /* 0x000fea0003800000 */
.L_x_1870:
[----:B------:R-:W-:Y:S01]  /*16950*/  IMAD.MOV.U32 R12, RZ, RZ, R0 ;  /* 0x000000ffff0c7224 */ /* 0x000fe200078e0000 */
[----:B------:R-:W2:Y:S01]  /*16960*/  LDL R200, [R1+0x4] ;  /* 0x0000040001c87983 */ /* 0x000ea20000100800 */
[----:B------:R-:W-:Y:S01]  /*16970*/  IMAD.MOV.U32 R13, RZ, RZ, 0x40000040 ;  /* 0x40000040ff0d7424 */ /* 0x000fe200078e00ff */
[----:B------:R-:W-:Y:S01]  /*16980*/  WARPGROUP.ARRIVE ;  /* 0x00000000000079c5 */ /* 0x000fe20000000000 */
[----:B------:R-:W-:Y:S01]  /*16990*/  ISETP.NE.AND P3, PT, R198, 0x1, PT ;  /* 0x00000001c600780c */ /* 0x000fe20003f65270 */
[----:B------:R-:W-:Y:S01]  /*169a0*/  IMAD.IADD R15, R181, 0x1, R177 ;  /* 0x00000001b50f7824 */ /* 0x000fe200078e02b1 */
[----:B------:R-:W-:Y:S01]  /*169b0*/  R2UR UR6, R12 ;  /* 0x000000000c0672ca */ /* 0x000fe200000e0000 */
[----:B------:R-:W-:Y:S01]  /*169c0*/  VIADD R12, R0, 0x80 ;  /* 0x00000080000c7836 */ /* 0x000fe20000000000 */
[----:B------:R-:W-:Y:S01]  /*169d0*/  R2UR UR7, R13 ;  /* 0x000000000d0772ca */ /* 0x000fe200000e0000 */
[----:B------:R-:W-:Y:S02]  /*169e0*/  IMAD.MOV.U32 R13, RZ, RZ, 0x40000040 ;  /* 0x40000040ff0d7424 */ /* 0x000fe400078e00ff */
[----:B------:R-:W-:-:S05]  /*169f0*/  @!P1 VIADD R7, R7, 0x2a840 ;  /* 0x0002a84007079836 */ /* 0x000fca0000000000 */
[----:B------:R-:W-:Y:S01]  /*16a00*/  @!P1 PRMT R7, RZ, 0x654, R7 ;  /* 0x00000654ff079816 */ /* 0x000fe20000000007 */
[----:B01----:R-:W0:Y:S04]  /*16a10*/  @P3 LDC R9, c[0x0][0x450] ;  /* 0x00011400ff093b82 */ /* 0x003e280000000800 */
[----:B------:R-:W-:Y:S01]  /*16a20*/  HGMMA.64x128x16.F32.BF16 R24, R156, gdesc[UR4].tnspB, R24, gsb0 ;  /* 0x41e000049c187df0 */ /* 0x000fe20008001818 */
[----:B------:R-:W-:Y:S01]  /*16a30*/  R2UR UR6, R12 ;  /* 0x000000000c0672ca */ /* 0x000fe200000e0000 */
[----:B------:R-:W-:Y:S01]  /*16a40*/  VIADD R12, R0, 0x100 ;  /* 0x00000100000c7836 */ /* 0x000fe20000000000 */
[----:B------:R-:W-:Y:S01]  /*16a50*/  R2UR UR7, R13 ;  /* 0x000000000d0772ca */ /* 0x000fe200000e0000 */
[----:B------:R-:W-:Y:S01]  /*16a60*/  IMAD.MOV.U32 R13, RZ, RZ, 0x40000040 ;  /* 0x40000040ff0d7424 */ /* 0x000fe200078e00ff */
[----:B------:R-:W-:-:S02]  /*16a70*/  WARPGROUP.DEPBAR.LE gsb0, 0x0 ;  /* 0x00008000000079c5 */ /* 0x000fc40000010000 */
[----:B------:R-:W-:-:S09]  /*16a80*/  WARPGROUP.ARRIVE ;  /* 0x00000000000079c5 */ /* 0x000fd20000000000 */
[----:B------:R-:W-:Y:S01]  /*16a90*/  HGMMA.64x128x16.F32.BF16 R24, R152, gdesc[UR4].tnspB, R24, gsb0 ;  /* 0x41e0000498187df0 */ /* 0x000fe20008001818 */
[----:B------:R-:W-:Y:S01]  /*16aa0*/  R2UR UR6, R12 ;  /* 0x000000000c0672ca */ /* 0x000fe200000e0000 */
[----:B------:R-:W-:Y:S01]  /*16ab0*/  VIADD R12, R0, 0x180 ;  /* 0x00000180000c7836 */ /* 0x000fe20000000000 */
[----:B------:R-:W-:Y:S01]  /*16ac0*/  R2UR UR7, R13 ;  /* 0x000000000d0772ca */ /* 0x000fe200000e0000 */
[----:B------:R-:W-:Y:S01]  /*16ad0*/  IMAD.MOV.U32 R13, RZ, RZ, 0x40000040 ;  /* 0x40000040ff0d7424 */ /* 0x000fe200078e00ff */
[----:B--2---:R-:W-:Y:S01]  /*16ae0*/  LOP3.LUT P2, RZ, R200, 0x100000, RZ, 0xc0, !PT ;  /* 0x00100000c8ff7812 */ /* 0x004fe2000784c0ff */
[----:B------:R-:W-:Y:S02]  /*16af0*/  WARPGROUP.DEPBAR.LE gsb0, 0x0 ;  /* 0x00008000000079c5 */ /* 0x000fe40000010000 */
[----:B------:R-:W-:-:S08]  /*16b00*/  WARPGROUP.ARRIVE ;  /* 0x00000000000079c5 */ /* 0x000fd00000000000 */
        /* <DEDUP_REMOVED lines=12> */
[----:B------:R-:W1:Y:S02]  /*16bd0*/  @P3 LDC R0, c[0x0][0x44c] ;  /* 0x00011300ff003b82 */ /* 0x000e640000000800 */
[----:B-1----:R-:W-:-:S05]  /*16be0*/  @P3 IMAD.HI.U32 R0, R15, R0, RZ ;  /* 0x000000000f003227 */ /* 0x002fca00078e00ff */
[----:B0-----:R-:W-:-:S05]  /*16bf0*/  @P3 SHF.R.U32.HI R15, RZ, R9, R0 ;  /* 0x00000009ff0f3219 */ /* 0x001fca0000011600 */
[----:B------:R-:W0:Y:S01]  /*16c00*/  SHFL.IDX PT, R2, R15, RZ, 0x1c1f ;  /* 0x001c1fff0f027589 */ /* 0x000e2200000e0000 */
[----:B------:R-:W-:Y:S02]  /*16c10*/  WARPGROUP.DEPBAR.LE gsb0, 0x0 ;  /* 0x00008000000079c5 */ /* 0x000fe40000010000 */
[----:B------:R-:W-:-:S06]  /*16c20*/  WARPGROUP.ARRIVE ;  /* 0x00000000000079c5 */ /* 0x000fcc0000000000 */
[----:B------:R-:W-:Y:S01]  /*16c30*/  HGMMA.64x128x16.F32.BF16 R24, R140, gdesc[UR4].tnspB, R24, gsb0 ;  /* 0x41e000048c187df0 */ /* 0x000fe20008001818 */
[----:B------:R-:W-:Y:S02]  /*16c40*/  R2UR UR6, R12 ;  /* 0x000000000c0672ca */ /* 0x000fe400000e0000 */
[----:B------:R-:W-:Y:S01]  /*16c50*/  R2UR UR7, R13 ;  /* 0x000000000d0772ca */ /* 0x000fe200000e0000 */
[----:B------:R-:W-:Y:S02]  /*16c60*/  WARPGROUP.DEPBAR.LE gsb0, 0x0 ;  /* 0x00008000000079c5 */ /* 0x000fe40000010000 */
[----:B------:R-:W-:Y:S01]  /*16c70*/  WARPGROUP.ARRIVE ;  /* 0x00000000000079c5 */ /* 0x000fe20000000000 */
[----:B------:R-:W-:-:S04]  /*16c80*/  IMAD R140, R10, -0x60, RZ ;  /* 0xffffffa00a8c7824 */ /* 0x000fc800078e02ff */
[----:B------:R-:W-:-:S05]  /*16c90*/  VIADD R9, R140, 0x1 ;  /* 0x000000018c097836 */ /* 0x000fca0000000000 */
[----:B------:R-:W-:Y:S01]  /*16ca0*/  HGMMA.64x128x16.F32.BF16 R24, R136, gdesc[UR4].tnspB, R24, gsb0 ;  /* 0x41e0000488187df0 */ /* 0x000fe20008001818 */
[----:B------:R-:W-:Y:S02]  /*16cb0*/  IMAD R0, R180, -0x2, R9 ;  /* 0xfffffffeb4007824 */ /* 0x000fe400078e0209 */
[----:B------:R-:W-:-:S05]  /*16cc0*/  IMAD.U32 R9, RZ, RZ, UR47 ;  /* 0x0000002fff097e24 */ /* 0x000fca000f8e00ff */
[----:B------:R-:W-:Y:S01]  /*16cd0*/  LOP3.LUT R12, RZ, R9, RZ, 0x33, !PT ;  /* 0x00000009ff0c7212 */ /* 0x000fe200078e33ff */
[----:B------:R-:W-:Y:S02]  /*16ce0*/  WARPGROUP.DEPBAR.LE gsb0, 0x0 ;  /* 0x00008000000079c5 */ /* 0x000fe40000010000 */
[----:B------:R1:W-:Y:S02]  /*16cf0*/  @!P1 SYNCS.ARRIVE.TRANS64.RED.A1T0 RZ, [R7+URZ], RZ ;  /* 0x000000ff07ff99a7 */ /* 0x0003e4000810043f */
[----:B-1----:R-:W-:Y:S01]  /*16d00*/  IADD3 R7, -R163, R0, R164 ;  /* 0x00000000a3077210 */ /* 0x002fe20007ffe1a4 */
[----:B------:R-:W-:-:S04]  /*16d10*/  VIADD R0, R0, 0xffffffff ;  /* 0xffffffff00007836 */ /* 0x000fc80000000000 */
[----:B------:R-:W-:Y:S02]  /*16d20*/  VIADD R23, R7, UR54 ;  /* 0x0000003607177c36 */ /* 0x000fe40008000000 */
[----:B------:R-:W-:Y:S02]  /*16d30*/  IMAD.IADD R7, R12, 0x1, R7 ;  /* 0x000000010c077824 */ /* 0x000fe400078e0207 */
        /* <DEDUP_REMOVED lines=15> */
.L_x_1875:
[----:B------:R-:W-:-:S05]  /*16e30*/  IMAD.U32 R22, RZ, RZ, UR46 ;  /* 0x0000002eff167e24 */ /* 0x000fca000f8e00ff */
[----:B------:R-:W-:-:S13]  /*16e40*/  ISETP.NE.AND P2, PT, R22, 0x1, PT ;  /* 0x000000011600780c */ /* 0x000fda0003f45270 */
[----:B------:R-:W0:Y:S02]  /*16e50*/  @P2 LDC.64 R12, c[0x0][0x9e8] ;  /* 0x00027a00ff0c2b82 */ /* 0x000e240000000a00 */
[----:B0-----:R-:W-:-:S05]  /*16e60*/  @P2 IMAD.HI.U32 R12, R141, R12, RZ ;  /* 0x0000000c8d0c2227 */ /* 0x001fca00078e00ff */
[----:B------:R-:W-:-:S07]  /*16e70*/  @P2 SHF.R.U32.HI R141, RZ, R13, R12 ;  /* 0x0000000dff8d2219 */ /* 0x000fce000001160c */
.L_x_1876:
[----:B------:R-:W-:Y:S05]  /*16e80*/  BSYNC B2 ;  /* 0x0000000000027941 */ /* 0x000fea0003800000 */
.L_x_1874:
[----:B------:R-:W-:-:S05]  /*16e90*/  IMAD R2, R141, R22, R0 ;  /* 0x000000168d027224 */ /* 0x000fca00078e0200 */
[----:B------:R-:W-:Y:S02]  /*16ea0*/  VIADDMNMX R139, R2, R22, R139, PT ;  /* 0x00000016028b7246 */ /* 0x000fe4000380018b */
[----:B------:R-:W-:-:S07]  /*16eb0*/  VIMNMX R137, R137, R2, !PT ;  /* 0x0000000289897248 */ /* 0x000fce0007fe0100 */
.L_x_1873:
        /* <DEDUP_REMOVED lines=12> */
[--C-:B0-----:R-:W-:Y:S01]  /*16f80*/  IMAD.IADD R23, R23, 0x1, R12.reuse ;  /* 0x0000000117177824 */ /* 0x101fe200078e020c */
[----:B------:R-:W-:Y:S01]  /*16f90*/  ISETP.GE.AND P5, PT, R140, 0x11, PT ;  /* 0x000000118c00780c */ /* 0x000fe20003fa6270 */
[----:B------:R-:W-:Y:S01]  /*16fa0*/  IMAD.IADD R89, R7, 0x1, R12 ;  /* 0x0000000107597824 */ /* 0x000fe200078e020c */
        /* <DEDUP_REMOVED lines=104> */
[----:B------:R-:W-:-:S13]  /*17630*/  LOP3.LUT P6, RZ, R200, 0x100000, RZ, 0xc0, !PT ;  /* 0x00100000c8ff7812 */ /* 0x000fda00078cc0ff */
        /* <DEDUP_REMOVED lines=13> */
.L_x_1879:
[----:B------:R-:W-:-:S05]  /*17710*/  IMAD.U32 R15, RZ, RZ, UR46 ;  /* 0x0000002eff0f7e24 */ /* 0x000fca000f8e00ff */
[----:B------:R-:W-:-:S13]  /*17720*/  ISETP.NE.AND P6, PT, R15, 0x1, PT ;  /* 0x000000010f00780c */ /* 0x000fda0003fc5270 */
[----:B------:R-:W0:Y:S02]  /*17730*/  @P6 LDC.64 R12, c[0x0][0x9e8] ;  /* 0x00027a00ff0c6b82 */ /* 0x000e240000000a00 */
[----:B0-----:R-:W-:-:S05]  /*17740*/  @P6 IMAD.HI.U32 R12, R7, R12, RZ ;  /* 0x0000000c070c6227 */ /* 0x001fca00078e00ff */
[----:B------:R-:W-:-:S07]  /*17750*/  @P6 SHF.R.U32.HI R7, RZ, R13, R12 ;  /* 0x0000000dff076219 */ /* 0x000fce000001160c */
.L_x_1880:
[----:B------:R-:W-:Y:S05]  /*17760*/  BSYNC B2 ;  /* 0x0000000000027941 */ /* 0x000fea0003800000 */
.L_x_1878:
[----:B------:R-:W-:-:S05]  /*17770*/  IMAD R0, R7, R15, R0 ;  /* 0x0000000f07007224 */ /* 0x000fca00078e0200 */
[----:B------:R-:W-:Y:S02]  /*17780*/  VIADDMNMX R23, R0, R15, R23, PT ;  /* 0x0000000f00177246 */ /* 0x000fe40003800117 */
[----:B------:R-:W-:-:S07]  /*17790*/  VIMNMX R89, R89, R0, !PT ;  /* 0x0000000059597248 */ /* 0x000fce0007fe0100 */
.L_x_1877:
[C---:B------:R-:W-:Y:S01]  /*177a0*/  ISETP.GT.AND P2, PT, R89.reuse, 0x1, !P2 ;  /* 0x000000015900780c */ /* 0x040fe20005744270 */
[----:B------:R-:W-:Y:S01]  /*177b0*/  @!P1 VIADD R14, R14, 0x2a860 ;  /* 0x0002a8600e0e9836 */ /* 0x000fe20000000000 */
[----:B------:R-:W-:Y:S02]  /*177c0*/  ISETP.GT.AND P3, PT, R89, 0x8, !P3 ;  /* 0x000000085900780c */ /* 0x000fe40005f64270 */
        /* <DEDUP_REMOVED lines=66> */
[----:B------:R-:W-:Y:S02]  /*17bf0*/  ISETP.LT.OR P2, PT, R23, 0x31, P2 ;  /* 0x000000311700780c */ /* 0x000fe40001741670 */
[----:B------:R-:W-:Y:S01]  /*17c00*/  ISETP.NE.AND P3, PT, R157, RZ, PT ;  /* 0x000000ff9d00720c */ /* 0x000fe20003f65270 */
[----:B------:R-:W0:Y:S01]  /*17c10*/  SHFL.BFLY PT, R7, R0, 0x2, 0x1f ;  /* 0x0c401f0000077f89 */ /* 0x000e2200000e0000 */
        /* <DEDUP_REMOVED lines=13> */
[----:B0-----:R-:W-:Y:S01]  /*17cf0*/  FMNMX.FTZ R15, R0, R7, !PT ;  /* 0x00000007000f7209 */ /* 0x001fe20007810000 */
[----:B------:R-:W-:Y:S01]  /*17d00*/  IMAD.U32 R7, RZ, RZ, UR43 ;  /* 0x0000002bff077e24 */ /* 0x000fe2000f8e00ff */
[----:B------:R-:W-:-:S02]  /*17d10*/  FSEL R118, R118, -INF , !P2 ;  /* 0xff80000076767808 */ /* 0x000fc40005000000 */
[----:B------:R-:W-:Y:S01]  /*17d20*/  ISETP.NE.AND P2, PT, R153, RZ, PT ;  /* 0x000000ff9900720c */ /* 0x000fe20003f45270 */
        /* <DEDUP_REMOVED lines=31> */
[----:B------:R-:W-:-:S02]  /*17f20*/  FSEL R103, R90, -INF , !P2 ;  /* 0xff8000005a677808 */ /* 0x000fc40005000000 */
[----:B------:R-:W-:Y:S02]  /*17f30*/  FSETP.NEU.FTZ.AND P2, PT, R106, -INF , PT ;  /* 0xff8000006a00780b */ /* 0x000fe40003f5d000 */
        /* <DEDUP_REMOVED lines=27> */
[----:B------:R-:W-:-:S02]  /*180f0*/  FFMA.FTZ R109, R132, R7, -R105 ;  /* 0x00000007846d7223 */ /* 0x000fc40000010869 */
        /* <DEDUP_REMOVED lines=24> */
[----:B------:R2:W3:Y:S01]  /*18280*/  MUFU.EX2 R100, R142 ;  /* 0x0000008e00647308 */ /* 0x0004e20000000800 */
[-CC-:B0-----:R-:W-:Y:S01]  /*18290*/  FFMA.FTZ R104, R144, R7.reuse, -R105.reuse ;  /* 0x0000000790687223 */ /* 0x181fe20000010869 */
[--C-:B------:R-:W-:Y:S01]  /*182a0*/  FFMA.FTZ R144, R112, R7, -R105.reuse ;  /* 0x0000000770907223 */ /* 0x100fe20000010869 */
[----:B------:R-:W-:Y:S01]  /*182b0*/  FMNMX.FTZ R0, R138, R97, !PT ;  /* 0x000000618a007209 */ /* 0x000fe20007810000 */
[-CC-:B------:R-:W-:Y:S01]  /*182c0*/  FFMA.FTZ R97, R148, R7.reuse, -R105.reuse ;  /* 0x0000000794617223 */ /* 0x180fe20000010869 */
[--C-:B------:R-:W-:Y:S01]  /*182d0*/  FFMA.FTZ R112, R140, R7, -R105.reuse ;  /* 0x000000078c707223 */ /* 0x100fe20000010869 */
[----:B-1----:R-:W-:Y:S02]  /*182e0*/  F2FP.BF16.F32.PACK_AB R154, R96, R93 ;  /* 0x0000005d609a723e */ /* 0x002fe400000010ff */
[----:B------:R-:W0:Y:S01]  /*182f0*/  SHFL.BFLY PT, R101, R0, 0x2, 0x1f ;  /* 0x0c401f0000657f89 */ /* 0x000e2200000e0000 */
[----:B------:R1:W-:Y:S01]  /*18300*/  MUFU.EX2 R89, R108 ;  /* 0x0000006c00597308 */ /* 0x0003e20000000800 */
[----:B--2---:R-:W-:-:S07]  /*18310*/  FFMA.FTZ R142, R124, R7, -R105 ;  /* 0x000000077c8e7223 */ /* 0x004fce0000010869 */
[----:B------:R-:W2:Y:S01]  /*18320*/  MUFU.EX2 R104, R104 ;  /* 0x0000006800687308 */ /* 0x000ea20000000800 */
[----:B-1----:R-:W-:Y:S01]  /*18330*/  FFMA.FTZ R108, R150, R7, -R105 ;  /* 0x00000007966c7223 */ /* 0x002fe20000010869 */
[----:B---3--:R-:W-:-:S06]  /*18340*/  F2FP.BF16.F32.PACK_AB R148, R100, R95 ;  /* 0x0000005f6494723e */ /* 0x008fcc00000010ff */
[----:B------:R-:W-:Y:S01]  /*18350*/  MUFU.EX2 R144, R144 ;  /* 0x0000009000907308 */ /* 0x000fe20000000800 */
[----:B0-----:R-:W-:-:S07]  /*18360*/  FMNMX.FTZ R90, R0, R101, !PT ;  /* 0x00000065005a7209 */ /* 0x001fce0007810000 */
[----:B------:R-:W-:Y:S01]  /*18370*/  MUFU.EX2 R23, R23 ;  /* 0x0000001700177308 */ /* 0x000fe20000000800 */
[----:B------:R-:W-:Y:S01]  /*18380*/  FSEL R0, R106, RZ, P2 ;  /* 0x000000ff6a007208 */ /* 0x000fe20001000000 */
[----:B------:R-:W-:Y:S01]  /*18390*/  FFMA.FTZ R101, R152, R7, -R105 ;  /* 0x0000000798657223 */ /* 0x000fe20000010869 */
[----:B------:R-:W-:Y:S01]  /*183a0*/  @!P1 PRMT R105, RZ, 0x654, R14 ;  /* 0x00000654ff699816 */ /* 0x000fe2000000000e */
[----:B------:R-:W0:Y:S01]  /*183b0*/  SHFL.BFLY PT, R111, R90, 0x1, 0x1f ;  /* 0x0c201f005a6f7f89 */ /* 0x000e2200000e0000 */
[----:B------:R-:W-:Y:S01]  /*183c0*/  F2FP.BF16.F32.PACK_AB R152, R92, R91 ;  /* 0x0000005b5c98723e */ /* 0x000fe200000010ff */
[----:B------:R-:W-:Y:S01]  /*183d0*/  FADD.FTZ R0, -R0, R3 ;  /* 0x0000000300007221 */ /* 0x000fe20000010100 */
[----:B------:R1:W-:Y:S01]  /*183e0*/  @!P1 SYNCS.ARRIVE.TRANS64.RED.A1T0 RZ, [R105+URZ], RZ ;  /* 0x000000ff69ff99a7 */ /* 0x0003e2000810043f */
[----:B------:R-:W-:Y:S01]  /*183f0*/  MUFU.EX2 R146, R146 ;  /* 0x0000009200927308 */ /* 0x000fe20000000800 */
[----:B--2---:R-:W-:Y:S01]  /*18400*/  F2FP.BF16.F32.PACK_AB R150, R104, R89 ;  /* 0x000000596896723e */ /* 0x004fe200000010ff */
[----:B------:R-:W-:-:S06]  /*18410*/  FMUL.FTZ R0, R0, R7 ;  /* 0x0000000700007220 */ /* 0x000fcc0000410000 */
[----:B------:R-:W2:Y:S08]  /*18420*/  MUFU.EX2 R0, R0 ;  /* 0x0000000000007308 */ /* 0x000eb00000000800 */
[----:B------:R-:W-:Y:S01]  /*18430*/  MUFU.EX2 R97, R97 ;  /* 0x0000006100617308 */ /* 0x000fe20000000800 */
[----:B0-----:R-:W-:-:S04]  /*18440*/  FMNMX.FTZ R90, R90, R111, !PT ;  /* 0x0000006f5a5a7209 */ /* 0x001fc80007810000 */
[C---:B------:R-:W-:Y:S01]  /*18450*/  FSETP.NEU.FTZ.AND P2, PT, R90.reuse, -INF , PT ;  /* 0xff8000005a00780b */ /* 0x040fe20003f5d000 */
[----:B------:R-:W-:Y:S02]  /*18460*/  FMUL.FTZ R3, R90, R7 ;  /* 0x000000075a037220 */ /* 0x000fe40000410000 */
[----:B------:R-:W-:Y:S03]  /*18470*/  MUFU.EX2 R99, R99 ;  /* 0x0000006300637308 */ /* 0x000fe60000000800 */
[----:B------:R-:W-:-:S05]  /*18480*/  FSEL R3, R3, RZ, P2 ;  /* 0x000000ff03037208 */ /* 0x000fca0001000000 */
[----:B------:R-:W-:Y:S01]  /*18490*/  MUFU.EX2 R108, R108 ;  /* 0x0000006c006c7308 */ /* 0x000fe20000000800 */
[-CC-:B------:R-:W-:Y:S01]  /*184a0*/  FFMA.FTZ R157, R103, R7.reuse, -R3.reuse ;  /* 0x00000007679d7223 */ /* 0x180fe20000010803 */
[----:B------:R-:W-:Y:S01]  /*184b0*/  FSEL R103, R90, RZ, P2 ;  /* 0x000000ff5a677208 */ /* 0x000fe20001000000 */
[-CC-:B------:R-:W-:Y:S01]  /*184c0*/  FFMA.FTZ R12, R12, R7.reuse, -R3.reuse ;  /* 0x000000070c0c7223 */ /* 0x180fe20000010803 */
[-CC-:B------:R-:W-:Y:S01]  /*184d0*/  FFMA.FTZ R159, R94, R7.reuse, -R3.reuse ;  /* 0x000000075e9f7223 */ /* 0x180fe20000010803 */
[-CC-:B------:R-:W-:Y:S01]  /*184e0*/  FFMA.FTZ R94, R156, R7.reuse, -R3.reuse ;  /* 0x000000079c5e7223 */ /* 0x180fe20000010803 */
[-C--:B------:R-:W-:Y:S01]  /*184f0*/  FFMA.FTZ R153, R98, R7.reuse, -R3 ;  /* 0x0000000762997223 */ /* 0x080fe20000010803 */
[----:B------:R-:W-:Y:S01]  /*18500*/  FADD.FTZ R2, -R103, R4 ;  /* 0x0000000467027221 */ /* 0x000fe20000010100 */
[----:B------:R-:W-:Y:S01]  /*18510*/  MUFU.EX2 R157, R157 ;  /* 0x0000009d009d7308 */ /* 0x000fe20000000800 */
[----:B--2---:R-:W-:Y:S01]  /*18520*/  FFMA.FTZ R103, R0, R6, R13 ;  /* 0x0000000600677223 */ /* 0x004fe2000001000d */
[-CC-:B------:R-:W-:Y:S01]  /*18530*/  FFMA.FTZ R98, R158, R7.reuse, -R3.reuse ;  /* 0x000000079e627223 */ /* 0x180fe20000010803 */
[-C--:B------:R-:W-:Y:S01]  /*18540*/  FMUL.FTZ R2, R2, R7.reuse ;  /* 0x0000000702027220 */ /* 0x080fe20000410000 */
[-C--:B------:R-:W-:Y:S01]  /*18550*/  FFMA.FTZ R155, R102, R7.reuse, -R3 ;  /* 0x00000007669b7223 */ /* 0x080fe20000010803 */
[----:B------:R-:W-:Y:S01]  /*18560*/  FADD.FTZ R6, R88, R103 ;  /* 0x0000006758067221 */ /* 0x000fe20000010000 */
[-CC-:B------:R-:W-:Y:S01]  /*18570*/  FFMA.FTZ R102, R200, R7.reuse, -R3.reuse ;  /* 0x00000007c8667223 */ /* 0x180fe20000010803 */
[-CC-:B------:R-:W-:Y:S01]  /*18580*/  FFMA.FTZ R149, R208, R7.reuse, -R3.reuse ;  /* 0x00000007d0957223 */ /* 0x180fe20000010803 */
[----:B------:R-:W-:Y:S01]  /*18590*/  MUFU.EX2 R12, R12 ;  /* 0x0000000c000c7308 */ /* 0x000fe20000000800 */
[----:B------:R-:W-:Y:S01]  /*185a0*/  FADD.FTZ R103, R15, R6 ;  /* 0x000000060f677221 */ /* 0x000fe20000010000 */
        /* <DEDUP_REMOVED lines=24> */
[----:B------:R-:W-:Y:S02]  /*18730*/  F2FP.BF16.F32.PACK_AB R156, R88, R13 ;  /* 0x0000000d589c723e */ /* 0x000fe400000010ff */
[----:B------:R-:W-:Y:S01]  /*18740*/  FADD.FTZ R6, R12, R5 ;  /* 0x000000050c067221 */ /* 0x000fe20000010000 */
[----:B------:R-:W-:Y:S01]  /*18750*/  FADD.FTZ R118, R100, R103 ;  /* 0x0000006764767221 */ /* 0x000fe20000010000 */
[----:B------:R-:W-:Y:S01]  /*18760*/  ISETP.GT.AND P2, PT, R10, R11, PT ;  /* 0x0000000b0a00720c */ /* 0x000fe20003f44270 */
[----:B------:R-:W0:Y:S01]  /*18770*/  MUFU.EX2 R153, R153 ;  /* 0x0000009900997308 */ /* 0x000e220000000800 */
[----:B--2---:R-:W-:Y:S01]  /*18780*/  FADD.FTZ R5, R159, R6 ;  /* 0x000000069f057221 */ /* 0x004fe20000010000 */
[----:B------:R-:W-:Y:S01]  /*18790*/  FADD.FTZ R103, R89, R118 ;  /* 0x0000007659677221 */ /* 0x000fe20000010000 */
[-CC-:B------:R-:W-:Y:S01]  /*187a0*/  FFMA.FTZ R118, R220, R7.reuse, -R3.reuse ;  /* 0x00000007dc767223 */ /* 0x180fe20000010803 */
[----:B------:R-:W-:Y:S01]  /*187b0*/  FFMA.FTZ R3, R138, R7, -R3 ;  /* 0x000000078a037223 */ /* 0x000fe20000010803 */
[----:B------:R-:W-:Y:S01]  /*187c0*/  F2FP.BF16.F32.PACK_AB R140, R108, R99 ;  /* 0x000000636c8c723e */ /* 0x000fe200000010ff */
[----:B------:R-:W-:Y:S01]  /*187d0*/  FADD.FTZ R103, R104, R103 ;  /* 0x0000006768677221 */ /* 0x000fe20000010000 */
[----:B------:R-:W-:Y:S01]  /*187e0*/  F2FP.BF16.F32.PACK_AB R157, R12, R157 ;  /* 0x0000009d0c9d723e */ /* 0x000fe200000010ff */
[----:B------:R-:W2:Y:S01]  /*187f0*/  MUFU.EX2 R98, R98 ;  /* 0x0000006200627308 */ /* 0x000ea20000000800 */
[----:B---3--:R-:W-:Y:S01]  /*18800*/  FADD.FTZ R6, R94, R5 ;  /* 0x000000055e067221 */ /* 0x008fe20000010000 */
[----:B------:R-:W-:Y:S01]  /*18810*/  FADD.FTZ R120, R144, R103 ;  /* 0x0000006790787221 */ /* 0x000fe20000010000 */
[C---:B------:R-:W-:Y:S01]  /*18820*/  F2FP.BF16.F32.PACK_AB R144, R23.reuse, R144 ;  /* 0x000000901790723e */ /* 0x040fe200000010ff */
[----:B------:R-:W-:Y:S01]  /*18830*/  VIADD R10, R10, 0xffffffff ;  /* 0xffffffff0a0a7836 */ /* 0x000fe20000000000 */
[----:B------:R-:W-:Y:S01]  /*18840*/  F2FP.BF16.F32.PACK_AB R159, R94, R159 ;  /* 0x0000009f5e9f723e */ /* 0x000fe200000010ff */
[----:B------:R-:W-:Y:S01]  /*18850*/  FADD.FTZ R103, R23, R120 ;  /* 0x0000007817677221 */ /* 0x000fe20000010000 */
[----:B------:R-:W-:Y:S01]  /*18860*/  IMAD.MOV.U32 R23, RZ, RZ, R21 ;  /* 0x000000ffff177224 */ /* 0x000fe200078e0015 */
[----:B------:R-:W3:Y:S01]  /*18870*/  MUFU.EX2 R155, R155 ;  /* 0x0000009b009b7308 */ /* 0x000ee20000000800 */
[----:B0-----:R-:W-:Y:S01]  /*18880*/  FADD.FTZ R5, R153, R6 ;  /* 0x0000000699057221 */ /* 0x001fe20000010000 */
[----:B------:R-:W-:Y:S01]  /*18890*/  FADD.FTZ R120, R146, R103 ;  /* 0x0000006792787221 */ /* 0x000fe20000010000 */
[----:B------:R-:W-:-:S03]  /*188a0*/  F2FP.BF16.F32.PACK_AB R146, R97, R146 ;  /* 0x000000926192723e */ /* 0x000fc600000010ff */
[----:B------:R-:W-:Y:S02]  /*188b0*/  FADD.FTZ R120, R97, R120 ;  /* 0x0000007861787221 */ /* 0x000fe40000010000 */
[----:B------:R-:W0:Y:S01]  /*188c0*/  MUFU.EX2 R102, R102 ;  /* 0x0000006600667308 */ /* 0x000e220000000800 */
[C---:B--2---:R-:W-:Y:S01]  /*188d0*/  FADD.FTZ R6, R98.reuse, R5 ;  /* 0x0000000562067221 */ /* 0x044fe20000010000 */
[----:B------:R-:W-:Y:S01]  /*188e0*/  FADD.FTZ R103, R99, R120 ;  /* 0x0000007863677221 */ /* 0x000fe20000010000 */
[----:B------:R-:W-:-:S03]  /*188f0*/  F2FP.BF16.F32.PACK_AB R153, R98, R153 ;  /* 0x000000996299723e */ /* 0x000fc600000010ff */
[----:B------:R-:W-:Y:S02]  /*18900*/  FADD.FTZ R103, R108, R103 ;  /* 0x000000676c677221 */ /* 0x000fe40000010000 */
[----:B------:R-:W2:Y:S01]  /*18910*/  MUFU.EX2 R149, R149 ;  /* 0x0000009500957308 */ /* 0x000ea20000000800 */
[----:B---3--:R-:W-:-:S07]  /*18920*/  FADD.FTZ R5, R155, R6 ;  /* 0x000000069b057221 */ /* 0x008fce0000010000 */
[----:B------:R-:W3:Y:S01]  /*18930*/  MUFU.EX2 R116, R116 ;  /* 0x0000007400747308 */ /* 0x000ee20000000800 */
[C---:B0-----:R-:W-:Y:S01]  /*18940*/  FADD.FTZ R6, R102.reuse, R5 ;  /* 0x0000000566067221 */ /* 0x041fe20000010000 */
[----:B------:R-:W-:-:S06]  /*18950*/  F2FP.BF16.F32.PACK_AB R155, R102, R155 ;  /* 0x0000009b669b723e */ /* 0x000fcc00000010ff */
[----:B------:R-:W0:Y:S01]  /*18960*/  MUFU.EX2 R151, R151 ;  /* 0x0000009700977308 */ /* 0x000e220000000800 */
[----:B--2---:R-:W-:-:S07]  /*18970*/  FADD.FTZ R5, R149, R6 ;  /* 0x0000000695057221 */ /* 0x004fce0000010000 */
[----:B------:R-:W2:Y:S01]  /*18980*/  MUFU.EX2 R4, R212 ;  /* 0x000000d400047308 */ /* 0x000ea20000000800 */
[C---:B---3--:R-:W-:Y:S01]  /*18990*/  FADD.FTZ R6, R116.reuse, R5 ;  /* 0x0000000574067221 */ /* 0x048fe20000010000 */
[----:B------:R-:W-:-:S06]  /*189a0*/  F2FP.BF16.F32.PACK_AB R149, R116, R149 ;  /* 0x000000957495723e */ /* 0x000fcc00000010ff */
[----:B------:R-:W3:Y:S01]  /*189b0*/  MUFU.EX2 R145, R145 ;  /* 0x0000009100917308 */ /* 0x000ee20000000800 */
[----:B0-----:R-:W-:-:S07]  /*189c0*/  FADD.FTZ R5, R151, R6 ;  /* 0x0000000697057221 */ /* 0x001fce0000010000 */
[----:B------:R-:W0:Y:S01]  /*189d0*/  MUFU.EX2 R110, R110 ;  /* 0x0000006e006e7308 */ /* 0x000e220000000800 */
[C---:B--2---:R-:W-:Y:S01]  /*189e0*/  FADD.FTZ R6, R4.reuse, R5 ;  /* 0x0000000504067221 */ /* 0x044fe20000010000 */
[----:B------:R-:W-:Y:S01]  /*189f0*/  F2FP.BF16.F32.PACK_AB R151, R4, R151 ;  /* 0x000000970497723e */ /* 0x000fe200000010ff */
[----:B------:R-:W-:-:S05]  /*18a00*/  IMAD.MOV.U32 R4, RZ, RZ, R90 ;  /* 0x000000ffff047224 */ /* 0x000fca00078e005a */
        /* <DEDUP_REMOVED lines=17> */
[----:B------:R-:W3:Y:S01]  /*18b20*/  MUFU.EX2 R101, R101 ;  /* 0x0000006500657308 */ /* 0x000ee20000000800 */
[----:B0-----:R-:W-:-:S07]  /*18b30*/  FADD.FTZ R22, R142, R103 ;  /* 0x000000678e167221 */ /* 0x001fce0000010000 */
[----:B------:R-:W0:Y:S01]  /*18b40*/  MUFU.EX2 R130, R130 ;  /* 0x0000008200827308 */ /* 0x000e220000000800 */
[C---:B--2---:R-:W-:Y:S01]  /*18b50*/  FADD.FTZ R5, R118.reuse, R5 ;  /* 0x0000000576057221 */ /* 0x044fe20000010000 */
[----:B------:R-:W-:-:S06]  /*18b60*/  F2FP.BF16.F32.PACK_AB R143, R118, R143 ;  /* 0x0000008f768f723e */ /* 0x000fcc00000010ff */
[----:B------:R-:W2:Y:S01]  /*18b70*/  MUFU.EX2 R136, R136 ;  /* 0x0000008800887308 */ /* 0x000ea20000000800 */
[C---:B---3--:R-:W-:Y:S01]  /*18b80*/  FADD.FTZ R13, R101.reuse, R22 ;  /* 0x00000016650d7221 */ /* 0x048fe20000010000 */
[----:B------:R-:W-:-:S06]  /*18b90*/  F2FP.BF16.F32.PACK_AB R142, R101, R142 ;  /* 0x0000008e658e723e */ /* 0x000fcc00000010ff */
[----:B------:R-:W3:Y:S01]  /*18ba0*/  MUFU.EX2 R137, R230 ;  /* 0x000000e600897308 */ /* 0x000ee20000000800 */
[----:B0-----:R-:W-:-:S07]  /*18bb0*/  FADD.FTZ R5, R130, R5 ;  /* 0x0000000582057221 */ /* 0x001fce0000010000 */
[----:B------:R-:W0:Y:S01]  /*18bc0*/  MUFU.EX2 R107, R107 ;  /* 0x0000006b006b7308 */ /* 0x000e220000000800 */
[----:B--2---:R-:W-:-:S07]  /*18bd0*/  FADD.FTZ R22, R136, R13 ;  /* 0x0000000d88167221 */ /* 0x004fce0000010000 */
[----:B------:R-:W2:Y:S01]  /*18be0*/  MUFU.EX2 R134, R134 ;  /* 0x0000008600867308 */ /* 0x000ea20000000800 */
[C---:B---3--:R-:W-:Y:S01]  /*18bf0*/  FADD.FTZ R5, R137.reuse, R5 ;  /* 0x0000000589057221 */ /* 0x048fe20000010000 */
[----:B------:R-:W-:-:S06]  /*18c00*/  F2FP.BF16.F32.PACK_AB R137, R137, R130 ;  /* 0x000000828989723e */ /* 0x000fcc00000010ff */
[----:B------:R-:W3:Y:S01]  /*18c10*/  MUFU.EX2 R109, R109 ;  /* 0x0000006d006d7308 */ /* 0x000ee20000000800 */
[C---:B0-----:R-:W-:Y:S01]  /*18c20*/  FADD.FTZ R22, R107.reuse, R22 ;  /* 0x000000166b167221 */ /* 0x041fe20000010000 */
[----:B------:R-:W-:-:S06]  /*18c30*/  F2FP.BF16.F32.PACK_AB R136, R107, R136 ;  /* 0x000000886b88723e */ /* 0x000fcc00000010ff */
[----:B------:R-:W0:Y:S01]  /*18c40*/  MUFU.EX2 R3, R3 ;  /* 0x0000000300037308 */ /* 0x000e220000000800 */
[----:B--2---:R-:W-:-:S07]  /*18c50*/  FADD.FTZ R5, R134, R5 ;  /* 0x0000000586057221 */ /* 0x004fce0000010000 */
[----:B------:R-:W2:Y:S01]  /*18c60*/  MUFU.EX2 R112, R112 ;  /* 0x0000007000707308 */ /* 0x000ea20000000800 */
[----:B---3--:R-:W-:Y:S01]  /*18c70*/  FADD.FTZ R13, R109, R22 ;  /* 0x000000166d0d7221 */ /* 0x008fe20000010000 */
[----:B------:R-:W-:Y:S02]  /*18c80*/  IMAD.MOV.U32 R22, RZ, RZ, R20 ;  /* 0x000000ffff167224 */ /* 0x000fe400078e0014 */
[C---:B0-----:R-:W-:Y:S01]  /*18c90*/  FADD.FTZ R5, R3.reuse, R5 ;  /* 0x0000000503057221 */ /* 0x041fe20000010000 */
[----:B------:R-:W-:Y:S01]  /*18ca0*/  F2FP.BF16.F32.PACK_AB R139, R3, R134 ;  /* 0x00000086038b723e */ /* 0x000fe200000010ff */
[----:B------:R-:W-:Y:S02]  /*18cb0*/  IMAD.MOV.U32 R3, RZ, RZ, R106 ;  /* 0x000000ffff037224 */ /* 0x000fe400078e006a */
[C---:B--2---:R-:W-:Y:S01]  /*18cc0*/  FADD.FTZ R6, R112.reuse, R13 ;  /* 0x0000000d70067221 */ /* 0x044fe20000010000 */
[----:B------:R-:W-:Y:S01]  /*18cd0*/  F2FP.BF16.F32.PACK_AB R138, R112, R109 ;  /* 0x0000006d708a723e */ /* 0x000fe200000010ff */
[----:B-1----:R-:W-:Y:S06]  /*18ce0*/  @P2 BRA `(.L_x_1881) ;  /* 0xffffffcc00c42947 */ /* 0x002fec000383ffff */
[----:B------:R-:W-:Y:S05]  /*18cf0*/  BSYNC B1 ;  /* 0x0000000000017941 */ /* 0x000fea0003800000 */
.L_x_1862:
[----:B------:R-:W-:Y:S02]  /*18d00*/  IMAD.MOV.U32 R4, RZ, RZ, R90 ;  /* 0x000000ffff047224 */ /* 0x000fe400078e005a */
[----:B------:R-:W-:Y:S02]  /*18d10*/  IMAD.MOV.U32 R3, RZ, RZ, R106 ;  /* 0x000000ffff037224 */ /* 0x000fe400078e006a */
[----:B------:R-:W-:Y:S02]  /*18d20*/  IMAD.MOV.U32 R22, RZ, RZ, R20 ;  /* 0x000000ffff167224 */ /* 0x000fe400078e0014 */
[----:B------:R-:W-:-:S07]  /*18d30*/  IMAD.MOV.U32 R23, RZ, RZ, R21 ;  /* 0x000000ffff177224 */ /* 0x000fce00078e0015 */
.L_x_1861:
[----:B------:R-:W-:Y:S05]  /*18d40*/  BSYNC B0 ;  /* 0x0000000000007941 */ /* 0x000fea0003800000 */
.L_x_1860:
        /* <DEDUP_REMOVED lines=11> */
[----:B------:R-:W-:-:S06]  /*18e00*/  IMAD.IADD R11, R12, 0x1, -R9 ;  /* 0x000000010c0b7824 */ /* 0x000fcc00078e0a09 */
[----:B------:R-:W-:Y:S05]  /*18e10*/  @!P2 BRA `(.L_x_1882) ;  /* 0x000000000048a947 */ /* 0x000fea0003800000 */
[----:B------:R-:W-:Y:S01]  /*18e20*/  IMAD.MOV.U32 R9, RZ, RZ, R12 ;  /* 0x000000ffff097224 */ /* 0x000fe200078e000c */
[----:B------:R-:W-:Y:S04]  /*18e30*/  BSSY B0, `(.L_x_1883) ;  /* 0x000000e000007945 */ /* 0x000fe80003800000 */
        /* <DEDUP_REMOVED lines=9> */
.L_x_1884:
[----:B------:R-:W-:-:S13]  /*18ed0*/  ISETP.NE.AND P2, PT, R20, 0x1, PT ;  /* 0x000000011400780c */ /* 0x000fda0003f45270 */
[----:B------:R-:W0:Y:S02]  /*18ee0*/  @P2 LDC.64 R12, c[0x0][0x9e8] ;  /* 0x00027a00ff0c2b82 */ /* 0x000e240000000a00 */
[----:B0-----:R-:W-:-:S05]  /*18ef0*/  @P2 IMAD.HI.U32 R12, R9, R12, RZ ;  /* 0x0000000c090c2227 */ /* 0x001fca00078e00ff */
[----:B------:R-:W-:-:S07]  /*18f00*/  @P2 SHF.R.U32.HI R9, RZ, R13, R12 ;  /* 0x0000000dff092219 */ /* 0x000fce000001160c */
.L_x_1885:
[----:B------:R-:W-:Y:S05]  /*18f10*/  BSYNC B0 ;  /* 0x0000000000007941 */ /* 0x000fea0003800000 */
.L_x_1883:
[----:B------:R-:W-:-:S05]  /*18f20*/  IMAD R12, R9, R20, RZ ;  /* 0x00000014090c7224 */ /* 0x000fca00078e02ff */
[----:B------:R-:W-:-:S07]  /*18f30*/  VIMNMX R11, R11, R12, !PT ;  /* 0x0000000c0b0b7248 */ /* 0x000fce0007fe0100 */
.L_x_1882:
[----:B------:R-:W-:Y:S01]  /*18f40*/  VIADD R11, R11, 0x5f ;  /* 0x0000005f0b0b7836 */ /* 0x000fe20000000000 */
[----:B------:R-:W-:Y:S03]  /*18f50*/  BSSY B0, `(.L_x_1886) ;  /* 0x0000204000007945 */ /* 0x000fe60003800000 */
[----:B------:R-:W-:-:S05]  /*18f60*/  IMAD.HI R11, R11, 0x2aaaaaab, RZ ;  /* 0x2aaaaaab0b0b7827 */ /* 0x000fca00078e02ff */
[----:B------:R-:W-:-:S04]  /*18f70*/  SHF.R.U32.HI R12, RZ, 0x1f, R11 ;  /* 0x0000001fff0c7819 */ /* 0x000fc8000001160b */
[----:B------:R-:W-:-:S04]  /*18f80*/  LEA.HI.SX32 R12, R11, R12, 0x1c ;  /* 0x0000000c0b0c7211 */ /* 0x000fc800078fe2ff */
[----:B------:R-:W-:-:S04]  /*18f90*/  VIMNMX R14, R179, R12, !PT ;  /* 0x0000000cb30e7248 */ /* 0x000fc80007fe0100 */
[----:B------:R-:W-:-:S13]  /*18fa0*/  ISETP.GE.AND P2, PT, R10, R14, PT ;  /* 0x0000000e0a00720c */ /* 0x000fda0003f46270 */
[----:B------:R-:W-:Y:S05]  /*18fb0*/  @!P2 BRA `(.L_x_1887) ;  /* 0x0000001c00f4a947 */ /* 0x000fea0003800000 */
[----:B------:R-:W-:Y:S01]  /*18fc0*/  BSSY B1, `(.L_x_1887) ;  /* 0x00001fc000017945 */ /* 0x000fe20003800000 */
[----:B------:R-:W-:Y:S02]  /*18fd0*/  IMAD.MOV.U32 R9, RZ, RZ, R4 ;  /* 0x000000ffff097224 */ /* 0x000fe400078e0004 */
[----:B------:R-:W-:Y:S02]  /*18fe0*/  IMAD.MOV.U32 R21, RZ, RZ, R3 ;  /* 0x000000ffff157224 */ /* 0x000fe400078e0003 */
[----:B------:R-:W-:Y:S02]  /*18ff0*/  IMAD.MOV.U32 R15, RZ, RZ, R10 ;  /* 0x000000ffff0f7224 */ /* 0x000fe400078e000a */
[----:B------:R-:W-:Y:S02]  /*19000*/  IMAD.MOV.U32 R198, RZ, RZ, R23 ;  /* 0x000000ffffc67224 */ /* 0x000fe400078e0017 */
[----:B------:R-:W-:-:S07]  /*19010*/  IMAD.MOV.U32 R200, RZ, RZ, R22 ;  /* 0x000000ffffc87224 */ /* 0x000fce00078e0016 */
.L_x_1898:
[----:B------:R-:W-:-:S05]  /*19020*/  VIADD R22, R200, 0x1 ;  /* 0x00000001c8167836 */ /* 0x000fca0000000000 */
[----:B------:R-:W-:-:S04]  /*19030*/  ISETP.NE.AND P2, PT, R22, 0x2, PT ;  /* 0x000000021600780c */ /* 0x000fc80003f45270 */
[----:B------:R-:W-:Y:S02]  /*19040*/  SEL R23, RZ, 0x1, P2 ;  /* 0x00000001ff177807 */ /* 0x000fe40001000000 */
[----:B------:R-:W-:Y:S02]  /*19050*/  SEL R22, R22, RZ, P2 ;  /* 0x000000ff16167207 */ /* 0x000fe40001000000 */
[----:B------:R-:W-:Y:S01]  /*19060*/  LOP3.LUT R23, R198, R23, RZ, 0x3c, !PT ;  /* 0x00000017c6177212 */ /* 0x000fe200078e3cff */
[----:B------:R-:W-:Y:S06]  /*19070*/  @!P0 BRA `(.L_x_1888) ;  /* 0x0000000000048947 */ /* 0x000fec0003800000 */
[----:B------:R-:W-:Y:S01]  /*19080*/  BPT.TRAP 0x1 ;  /* 0x000000040000795c */ /* 0x000fe20000300000 */
.L_x_1888:
[----:B------:R-:W-:Y:S01]  /*19090*/  IMAD R3, R22, 0x8, R16 ;  /* 0x0000000816037824 */ /* 0x000fe200078e0210 */
[----:B------:R-:W-:-:S04]  /*190a0*/  SHF.L.U32 R4, R23, 0x1f, RZ ;  /* 0x0000001f17047819 */ /* 0x000fc800000006ff */
[----:B------:R0:W1:Y:S01]  /*190b0*/  SYNCS.PHASECHK.TRANS64.TRYWAIT P2, [R3+URZ+0x2a830], R4 ;  /* 0x02a83004030075a7 */ /* 0x000062000804017f */
[----:B------:R-:W-:Y:S05]  /*190c0*/  @!P0 BRA `(.L_x_1889) ;  /* 0x0000000000048947 */ /* 0x000fea0003800000 */
[----:B------:R-:W-:Y:S01]  /*190d0*/  BPT.TRAP 0x1 ;  /* 0x000000040000795c */ /* 0x000fe20000300000 */
.L_x_1889:
[----:B------:R-:W-:Y:S01]  /*190e0*/  BSSY B2, `(.L_x_1890) ;  /* 0x0000006000027945 */ /* 0x000fe20003800000 */
[----:B------:R-:W-:Y:S02]  /*190f0*/  IMAD R10, R22, 0x900, R8 ;  /* 0x00000900160a7824 */ /* 0x000fe400078e0208 */
[----:B------:R-:W-:Y:S01]  /*19100*/  IMAD.MOV.U32 R11, RZ, RZ, 0x40000040 ;  /* 0x40000040ff0b7424 */ /* 0x000fe200078e00ff */
[----:B-1----:R-:W-:Y:S06]  /*19110*/  @P2 BRA `(.L_x_1891) ;  /* 0x0000000000082947 */ /* 0x002fec0003800000 */
[----:B------:R-:W1:Y:S02]  /*19120*/  SYNCS.PHASECHK.TRANS64.TRYWAIT P2, [R3+URZ+0x2a830], R4 ;  /* 0x02a83004030075a7 */ /* 0x000e64000804017f */
[----:B-1----:R-:W-:Y:S05]  /*19130*/  @!P2 BRA `(.L_x_1892) ;  /* 0x0000010c0020a947 */ /* 0x002fea0003800000 */
.L_x_1891:
[----:B------:R-:W-:Y:S05]  /*19140*/  BSYNC B2 ;  /* 0x0000000000027941 */ /* 0x000fea0003800000 */
.L_x_1890:
[----:B------:R-:W2:Y:S04]  /*19150*/  LDL.64 R88, [R1+0x38] ;  /* 0x0000380001587983 */ /* 0x000ea80000100a00 */
[----:B------:R-:W3:Y:S04]  /*19160*/  LDL.64 R218, [R1+0x30] ;  /* 0x0000300001da7983 */ /* 0x000ee80000100a00 */
[----:B------:R-:W4:Y:S01]  /*19170*/  LDL.64 R216, [R1+0x28] ;  /* 0x0000280001d87983 */ /* 0x000f220000100a00 */
[----:B------:R-:W-:-:S03]  /*19180*/  R2UR UR6, R10 ;  /* 0x000000000a0672ca */ /* 0x000fc600000e0000 */
[----:B------:R-:W5:Y:S01]  /*19190*/  LDL.64 R214, [R1+0x20] ;  /* 0x0000200001d67983 */ /* 0x000f620000100a00 */
[----:B------:R-:W-:Y:S01]  /*191a0*/  R2UR UR7, R11 ;  /* 0x000000000b0772ca */ /* 0x000fe200000e0000 */
[----:B------:R-:W-:Y:S02]  /*191b0*/  VIADD R12, R10, 0x2 ;  /* 0x000000020a0c7836 */ /* 0x000fe40000000000 */
        /* <DEDUP_REMOVED lines=172> */
.L_x_1893:
[----:B01----:R-:W-:Y:S01]  /*19c80*/  SHF.L.U32 R3, R198, 0x1f, RZ ;  /* 0x0000001fc6037819 */ /* 0x003fe200000006ff */
[----:B------:R-:W-:-:S04]  /*19c90*/  IMAD R198, R200, 0x8, R16 ;  /* 0x00000008c8c67824 */ /* 0x000fc800078e0210 */
[----:B------:R0:W1:Y:S01]  /*19ca0*/  SYNCS.PHASECHK.TRANS64.TRYWAIT P2, [R198+URZ+0x2a850], R3 ;  /* 0x02a85003c60075a7 */ /* 0x000062000804017f */
[----:B------:R-:W-:Y:S05]  /*19cb0*/  @!P0 BRA `(.L_x_1894) ;  /* 0x0000000000048947 */ /* 0x000fea0003800000 */
[----:B------:R-:W-:Y:S01]  /*19cc0*/  BPT.TRAP 0x1 ;  /* 0x000000040000795c */ /* 0x000fe20000300000 */
.L_x_1894:
[----:B------:R-:W-:Y:S04]  /*19cd0*/  BSSY B2, `(.L_x_1895) ;  /* 0x0000004000027945 */ /* 0x000fe80003800000 */
[----:B-1----:R-:W-:Y:S05]  /*19ce0*/  @P2 BRA `(.L_x_1896) ;  /* 0x0000000000082947 */ /* 0x002fea0003800000 */
[----:B------:R-:W1:Y:S02]  /*19cf0*/  SYNCS.PHASECHK.TRANS64.TRYWAIT P2, [R198+URZ+0x2a850], R3 ;  /* 0x02a85003c60075a7 */ /* 0x000e64000804017f */
[----:B-1----:R-:W-:Y:S05]  /*19d00*/  @!P2 BRA `(.L_x_1897) ;  /* 0x000001000040a947 */ /* 0x002fea0003800000 */
.L_x_1896:
[----:B------:R-:W-:Y:S05]  /*19d10*/  BSYNC B2 ;  /* 0x0000000000027941 */ /* 0x000fea0003800000 */
.L_x_1895:
[----:B------:R-:W-:Y:S01]  /*19d20*/  VIADD R0, R16, 0x400 ;  /* 0x0000040010007836 */ /* 0x000fe20000000000 */
[----:B------:R-:W-:Y:S01]  /*19d30*/  WARPGROUP.ARRIVE ;  /* 0x00000000000079c5 */ /* 0x000fe20000000000 */
[----:B01----:R-:W-:Y:S01]  /*19d40*/  IMAD.MOV.U32 R3, RZ, RZ, 0x40000040 ;  /* 0x40000040ff037424 */ /* 0x003fe200078e00ff */
[----:B------:R-:W-:Y:S01]  /*19d50*/  FMNMX.FTZ R4, R90, R9, !PT ;  /* 0x000000095a047209 */ /* 0x000fe20007810000 */
[----:B------:R-:W-:Y:S01]  /*19d60*/  IMAD.MOV.U32 R13, RZ, RZ, 0x40000040 ;  /* 0x40000040ff0d7424 */ /* 0x000fe200078e00ff */
[----:B------:R-:W-:Y:S01]  /*19d70*/  SHF.R.U32.HI R0, RZ, 0x4, R0 ;  /* 0x00000004ff007819 */ /* 0x000fe20000011600 */
[----:B------:R-:W-:Y:S01]  /*19d80*/  @!P1 VIADD R198, R198, 0x2a860 ;  /* 0x0002a860c6c69836 */ /* 0x000fe20000000000 */
[----:B------:R-:W-:Y:S02]  /*19d90*/  ISETP.GT.AND P2, PT, R15, R14, PT ;  /* 0x0000000e0f00720c */ /* 0x000fe40003f44270 */
[----:B------:R-:W-:Y:S02]  /*19da0*/  LOP3.LUT R0, R0, 0x3fff, RZ, 0xc0, !PT ;  /* 0x00003fff00007812 */ /* 0x000fe400078ec0ff */
[----:B------:R-:W-:-:S02]  /*19db0*/  @!P1 PRMT R198, RZ, 0x654, R198 ;  /* 0x00000654ffc69816 */ /* 0x000fc400000000c6 */
[----:B------:R-:W-:Y:S02]  /*19dc0*/  LOP3.LUT R11, R0, 0x3000000, RZ, 0xfc, !PT ;  /* 0x03000000000b7812 */ /* 0x000fe400078efcff */
[----:B------:R-:W-:-:S03]  /*19dd0*/  FMNMX.FTZ R0, R88, R21, !PT ;  /* 0x0000001558007209 */ /* 0x000fc60007810000 */
[----:B------:R-:W-:Y:S01]  /*19de0*/  IMAD R10, R200, 0x600, R11 ;  /* 0x00000600c80a7824 */ /* 0x000fe200078e020b */
[----:B------:R-:W-:Y:S01]  /*19df0*/  FMNMX.FTZ R7, R89, R0, !PT ;  /* 0x0000000059077209 */ /* 0x000fe20007810000 */
[----:B------:R-:W-:Y:S02]  /*19e00*/  IMAD.MOV.U32 R11, RZ, RZ, 0x40000040 ;  /* 0x40000040ff0b7424 */ /* 0x000fe400078e00ff */
[C---:B------:R-:W-:Y:S01]  /*19e10*/  VIADD R2, R10.reuse, 0x80 ;  /* 0x000000800a027836 */ /* 0x040fe20000000000 */
[----:B------:R-:W-:Y:S01]  /*19e20*/  R2UR UR6, R10 ;  /* 0x000000000a0672ca */ /* 0x000fe200000e0000 */
[----:B------:R-:W-:Y:S01]  /*19e30*/  IMAD.MOV.U32 R200, RZ, RZ, R22 ;  /* 0x000000ffffc87224 */ /* 0x000fe200078e0016 */
[----:B------:R-:W-:Y:S02]  /*19e40*/  R2UR UR7, R11 ;  /* 0x000000000b0772ca */ /* 0x000fe400000e0000 */
[----:B------:R-:W-:-:S11]  /*19e50*/  FMNMX.FTZ R0, R92, R7, !PT ;  /* 0x000000075c007209 */ /* 0x000fd60007810000 */
[----:B------:R-:W-:Y:S01]  /*19e60*/  HGMMA.64x128x16.F32.BF16 R24, R156, gdesc[UR4].tnspB, R24, gsb0 ;  /* 0x41e000049c187df0 */ /* 0x000fe20008001818 */
[----:B------:R-:W-:Y:S01]  /*19e70*/  R2UR UR6, R2 ;  /* 0x00000000020672ca */ /* 0x000fe200000e0000 */
[----:B------:R-:W-:Y:S01]  /*19e80*/  VIADD R2, R10, 0x100 ;  /* 0x000001000a027836 */ /* 0x000fe20000000000 */
[----:B------:R-:W-:Y:S02]  /*19e90*/  R2UR UR7, R3 ;  /* 0x00000000030772ca */ /* 0x000fe400000e0000 */
        /* <DEDUP_REMOVED lines=20> */
[----:B------:R-:W-:-:S03]  /*19fe0*/  IMAD.MOV.U32 R3, RZ, RZ, 0x40000040 ;  /* 0x40000040ff037424 */ /* 0x000fc600078e00ff */
[----:B------:R-:W-:-:S05]  /*19ff0*/  FMNMX.FTZ R0, R133, R0, !PT ;  /* 0x0000000085007209 */ /* 0x000fca0007810000 */
[----:B------:R-:W0:Y:S02]  /*1a000*/  SHFL.BFLY PT, R7, R0, 0x2, 0x1f ;  /* 0x0c401f0000077f89 */ /* 0x000e2400000e0000 */
[----:B0-----:R-:W-:Y:S01]  /*1a010*/  FMNMX.FTZ R11, R0, R7, !PT ;  /* 0x00000007000b7209 */ /* 0x001fe20007810000 */
[----:B------:R-:W-:Y:S01]  /*1a020*/  IMAD.U32 R7, RZ, RZ, UR42 ;  /* 0x0000002aff077e24 */ /* 0x000fe2000f8e00ff */
[----:B------:R-:W-:Y:S02]  /*1a030*/  WARPGROUP.DEPBAR.LE gsb0, 0x0 ;  /* 0x00008000000079c5 */ /* 0x000fe40000010000 */
[----:B------:R-:W-:-:S06]  /*1a040*/  WARPGROUP.ARRIVE ;  /* 0x00000000000079c5 */ /* 0x000fcc0000000000 */
[----:B------:R-:W-:Y:S01]  /*1a050*/  HGMMA.64x128x16.F32.BF16 R24, R152, gdesc[UR4].tnspB, R24, gsb0 ;  /* 0x41e0000498187df0 */ /* 0x000fe20008001818 */
[----:B------:R-:W-:Y:S02]  /*1a060*/  R2UR UR6, R2 ;  /* 0x00000000020672ca */ /* 0x000fe400000e0000 */
[----:B------:R-:W-:Y:S01]  /*1a070*/  R2UR UR7, R3 ;  /* 0x00000000030772ca */ /* 0x000fe200000e0000 */
[----:B------:R-:W0:Y:S02]  /*1a080*/  SHFL.BFLY PT, R2, R11, 0x1, 0x1f ;  /* 0x0c201f000b027f89 */ /* 0x000e2400000e0000 */
[----:B0-----:R-:W-:Y:S02]  /*1a090*/  FMNMX.FTZ R3, R11, R2, !PT ;  /* 0x000000020b037209 */ /* 0x001fe40007810000 */
[----:B------:R-:W-:-:S03]  /*1a0a0*/  FMNMX.FTZ R11, R91, R4, !PT ;  /* 0x000000045b0b7209 */ /* 0x000fc60007810000 */
[----:B------:R-:W-:Y:S01]  /*1a0b0*/  FADD.FTZ R2, -R3, R21 ;  /* 0x0000001503027221 */ /* 0x000fe20000010100 */
[----:B------:R-:W-:-:S03]  /*1a0c0*/  FMNMX.FTZ R4, R94, R11, !PT ;  /* 0x0000000b5e047209 */ /* 0x000fc60007810000 */
[-C--:B------:R-:W-:Y:S01]  /*1a0d0*/  FMUL.FTZ R12, R2, R7.reuse ;  /* 0x00000007020c7220 */ /* 0x080fe20000410000 */
[----:B------:R-:W-:Y:S01]  /*1a0e0*/  FMNMX.FTZ R11, R95, R4, !PT ;  /* 0x000000045f0b7209 */ /* 0x000fe20007810000 */
[----:B------:R-:W-:Y:S02]  /*1a0f0*/  FMUL.FTZ R2, R3, R7 ;  /* 0x0000000703027220 */ /* 0x000fe40000410000 */
[----:B------:R0:W-:Y:S01]  /*1a100*/  MUFU.EX2 R0, R12 ;  /* 0x0000000c00007308 */ /* 0x0001e20000000800 */
        /* <DEDUP_REMOVED lines=8> */
[----:B0-----:R-:W-:Y:S01]  /*1a190*/  VIADD R12, R10, 0x180 ;  /* 0x000001800a0c7836 */ /* 0x001fe20000000000 */
[----:B------:R-:W-:Y:S01]  /*1a1a0*/  FMNMX.FTZ R4, R102, R11, !PT ;  /* 0x0000000b66047209 */ /* 0x000fe20007810000 */
[-CC-:B------:R-:W-:Y:S01]  /*1a1b0*/  FFMA.FTZ R101, R113, R7.reuse, -R2.reuse ;  /* 0x0000000771657223 */ /* 0x180fe20000010802 */
[-CC-:B------:R-:W-:Y:S01]  /*1a1c0*/  FFMA.FTZ R105, R105, R7.reuse, -R2.reuse ;  /* 0x0000000769697223 */ /* 0x180fe20000010802 */
[-CC-:B------:R-:W-:Y:S01]  /*1a1d0*/  FFMA.FTZ R88, R120, R7.reuse, -R2.reuse ;  /* 0x0000000778587223 */ /* 0x180fe20000010802 */
[----:B------:R-:W-:Y:S01]  /*1a1e0*/  FMNMX.FTZ R11, R103, R4, !PT ;  /* 0x00000004670b7209 */ /* 0x000fe20007810000 */
[-CC-:B------:R-:W-:Y:S01]  /*1a1f0*/  FFMA.FTZ R113, R121, R7.reuse, -R2.reuse ;  /* 0x0000000779717223 */ /* 0x180fe20000010802 */
[-CC-:B------:R-:W-:Y:S01]  /*1a200*/  FFMA.FTZ R92, R124, R7.reuse, -R2.reuse ;  /* 0x000000077c5c7223 */ /* 0x180fe20000010802 */
[----:B------:R-:W-:Y:S01]  /*1a210*/  FFMA.FTZ R133, R133, R7, -R2 ;  /* 0x0000000785857223 */ /* 0x000fe20000010802 */
[----:B------:R-:W-:Y:S01]  /*1a220*/  FMNMX.FTZ R4, R106, R11, !PT ;  /* 0x0000000b6a047209 */ /* 0x000fe20007810000 */
[----:B------:R-:W0:Y:S03]  /*1a230*/  MUFU.EX2 R21, R21 ;  /* 0x0000001500157308 */ /* 0x000e260000000800 */
[----:B------:R-:W-:-:S04]  /*1a240*/  FMNMX.FTZ R11, R107, R4, !PT ;  /* 0x000000046b0b7209 */ /* 0x000fc80007810000 */
[----:B------:R-:W-:Y:S01]  /*1a250*/  FMNMX.FTZ R4, R110, R11, !PT ;  /* 0x0000000b6e047209 */ /* 0x000fe20007810000 */
[----:B------:R-:W1:Y:S03]  /*1a260*/  MUFU.EX2 R156, R156 ;  /* 0x0000009c009c7308 */ /* 0x000e660000000800 */
[----:B------:R-:W-:-:S04]  /*1a270*/  FMNMX.FTZ R11, R111, R4, !PT ;  /* 0x000000046f0b7209 */ /* 0x000fc80007810000 */
[----:B------:R-:W-:Y:S01]  /*1a280*/  FMNMX.FTZ R4, R114, R11, !PT ;  /* 0x0000000b72047209 */ /* 0x000fe20007810000 */
[----:B------:R-:W2:Y:S03]  /*1a290*/  MUFU.EX2 R158, R158 ;  /* 0x0000009e009e7308 */ /* 0x000ea60000000800 */
[----:B------:R-:W-:-:S04]  /*1a2a0*/  FMNMX.FTZ R11, R115, R4, !PT ;  /* 0x00000004730b7209 */ /* 0x000fc80007810000 */
[----:B------:R-:W-:Y:S01]  /*1a2b0*/  FMNMX.FTZ R4, R118, R11, !PT ;  /* 0x0000000b76047209 */ /* 0x000fe20007810000 */
[----:B------:R-:W3:Y:S03]  /*1a2c0*/  MUFU.EX2 R89, R89 ;  /* 0x0000005900597308 */ /* 0x000ee60000000800 */
        /* <DEDUP_REMOVED lines=12> */
[----:B------:R-:W-:-:S05]  /*1a390*/  FMNMX.FTZ R4, R135, R4, !PT ;  /* 0x0000000487047209 */ /* 0x000fca0007810000 */
[----:B------:R-:W4:Y:S01]  /*1a3a0*/  SHFL.BFLY PT, R11, R4, 0x2, 0x1f ;  /* 0x0c401f00040b7f89 */ /* 0x000f2200000e0000 */
[----:B------:R-:W-:Y:S08]  /*1a3b0*/  MUFU.EX2 R88, R88 ;  /* 0x0000005800587308 */ /* 0x000ff00000000800 */
[----:B------:R-:W-:Y:S08]  /*1a3c0*/  MUFU.EX2 R113, R113 ;  /* 0x0000007100717308 */ /* 0x000ff00000000800 */
[----:B------:R-:W-:Y:S01]  /*1a3d0*/  MUFU.EX2 R92, R92 ;  /* 0x0000005c005c7308 */ /* 0x000fe20000000800 */
[----:B------:R-:W-:-:S02]  /*1a3e0*/  WARPGROUP.DEPBAR.LE gsb0, 0x0 ;  /* 0x00008000000079c5 */ /* 0x000fc40000010000 */
[----:B------:R-:W-:Y:S01]  /*1a3f0*/  WARPGROUP.ARRIVE ;  /* 0x00000000000079c5 */ /* 0x000fe20000000000 */
[-CC-:B------:R-:W-:Y:S01]  /*1a400*/  FFMA.FTZ R152, R96, R7.reuse, -R2.reuse ;  /* 0x0000000760987223 */ /* 0x180fe20000010802 */
[-CC-:B------:R-:W-:Y:S01]  /*1a410*/  FFMA.FTZ R154, R100, R7.reuse, -R2.reuse ;  /* 0x00000007649a7223 */ /* 0x180fe20000010802 */
[----:B------:R-:W-:Y:S01]  /*1a420*/  FFMA.FTZ R96, R132, R7, -R2 ;  /* 0x0000000784607223 */ /* 0x000fe20000010802 */
[----:B----4-:R-:W-:Y:S02]  /*1a430*/  FMNMX.FTZ R11, R4, R11, !PT ;  /* 0x0000000b040b7209 */ /* 0x010fe40007810000 */
[----:B------:R-:W-:Y:S01]  /*1a440*/  HGMMA.64x128x16.F32.BF16 R24, R148, gdesc[UR4].tnspB, R24, gsb0 ;  /* 0x41e0000494187df0 */ /* 0x000fe20008001818 */
[----:B------:R-:W-:Y:S01]  /*1a450*/  R2UR UR6, R12 ;  /* 0x000000000c0672ca */ /* 0x000fe200000e0000 */
[C---:B------:R-:W-:Y:S01]  /*1a460*/  VIADD R12, R10.reuse, 0x200 ;  /* 0x000002000a0c7836 */ /* 0x040fe20000000000 */
[----:B------:R-:W-:Y:S01]  /*1a470*/  R2UR UR7, R13 ;  /* 0x000000000d0772ca */ /* 0x000fe200000e0000 */
[----:B------:R-:W-:Y:S01]  /*1a480*/  IMAD.MOV.U32 R13, RZ, RZ, 0x40000040 ;  /* 0x40000040ff0d7424 */ /* 0x000fe200078e00ff */
[----:B------:R-:W4:Y:S01]  /*1a490*/  SHFL.BFLY PT, R4, R11, 0x1, 0x1f ;  /* 0x0c201f000b047f89 */ /* 0x000f2200000e0000 */
[----:B------:R-:W-:Y:S01]  /*1a4a0*/  VIADD R10, R10, 0x280 ;  /* 0x000002800a0a7836 */ /* 0x000fe20000000000 */
[----:B------:R-:W-:Y:S08]  /*1a4b0*/  MUFU.EX2 R152, R152 ;  /* 0x0000009800987308 */ /* 0x000ff00000000800 */
[----:B------:R-:W-:Y:S08]  /*1a4c0*/  MUFU.EX2 R154, R154 ;  /* 0x0000009a009a7308 */ /* 0x000ff00000000800 */
[----:B------:R-:W-:Y:S01]  /*1a4d0*/  MUFU.EX2 R96, R96 ;  /* 0x0000006000607308 */ /* 0x000fe20000000800 */
[----:B----4-:R-:W-:Y:S01]  /*1a4e0*/  FMNMX.FTZ R4, R11, R4, !PT ;  /* 0x000000040b047209 */ /* 0x010fe20007810000 */
[----:B------:R-:W-:-:S04]  /*1a4f0*/  IMAD.MOV.U32 R11, RZ, RZ, 0x40000040 ;  /* 0x40000040ff0b7424 */ /* 0x000fc800078e00ff */
[----:B------:R-:W-:-:S04]  /*1a500*/  FMUL.FTZ R100, R4, R7 ;  /* 0x0000000704647220 */ /* 0x000fc80000410000 */
[-CC-:B------:R-:W-:Y:S01]  /*1a510*/  FFMA.FTZ R157, R90, R7.reuse, -R100.reuse ;  /* 0x000000075a9d7223 */ /* 0x180fe20000010864 */
[-CC-:B------:R-:W-:Y:S01]  /*1a520*/  FFMA.FTZ R90, R91, R7.reuse, -R100.reuse ;  /* 0x000000075b5a7223 */ /* 0x180fe20000010864 */
[-CC-:B------:R-:W-:Y:S01]  /*1a530*/  FFMA.FTZ R159, R94, R7.reuse, -R100.reuse ;  /* 0x000000075e9f7223 */ /* 0x180fe20000010864 */
[-CC-:B------:R-:W-:Y:S01]  /*1a540*/  FFMA.FTZ R94, R95, R7.reuse, -R100.reuse ;  /* 0x000000075f5e7223 */ /* 0x180fe20000010864 */
[-CC-:B------:R-:W-:Y:S01]  /*1a550*/  FFMA.FTZ R153, R98, R7.reuse, -R100.reuse ;  /* 0x0000000762997223 */ /* 0x180fe20000010864 */
[-CC-:B------:R-:W-:Y:S01]  /*1a560*/  FFMA.FTZ R98, R99, R7.reuse, -R100.reuse ;  /* 0x0000000763627223 */ /* 0x180fe20000010864 */
[----:B------:R-:W-:Y:S01]  /*1a570*/  MUFU.EX2 R157, R157 ;  /* 0x0000009d009d7308 */ /* 0x000fe20000000800 */
[----:B0-----:R-:W-:Y:S01]  /*1a580*/  FFMA.FTZ R95, R0, R6, R21 ;  /* 0x00000006005f7223 */ /* 0x001fe20000010015 */
[-CC-:B------:R-:W-:Y:S01]  /*1a590*/  FFMA.FTZ R155, R102, R7.reuse, -R100.reuse ;  /* 0x00000007669b7223 */ /* 0x180fe20000010864 */
[-CC-:B------:R-:W-:Y:S01]  /*1a5a0*/  FFMA.FTZ R102, R103, R7.reuse, -R100.reuse ;  /* 0x0000000767667223 */ /* 0x180fe20000010864 */
[-CC-:B------:R-:W-:Y:S01]  /*1a5b0*/  FFMA.FTZ R115, R115, R7.reuse, -R100.reuse ;  /* 0x0000000773737223 */ /* 0x180fe20000010864 */
[C---:B-1----:R-:W-:Y:S01]  /*1a5c0*/  FADD.FTZ R95, R156.reuse, R95 ;  /* 0x0000005f9c5f7221 */ /* 0x042fe20000010000 */
[--C-:B------:R-:W-:Y:S01]  /*1a5d0*/  FFMA.FTZ R6, R119, R7, -R100.reuse ;  /* 0x0000000777067223 */ /* 0x100fe20000010864 */
[----:B------:R-:W-:Y:S01]  /*1a5e0*/  F2FP.BF16.F32.PACK_AB R156, R156, R21 ;  /* 0x000000159c9c723e */ /* 0x000fe200000010ff */
        /* <DEDUP_REMOVED lines=18> */
[-CC-:B------:R-:W-:Y:S01]  /*1a710*/  FFMA.FTZ R151, R110, R7.reuse, -R100.reuse ;  /* 0x000000076e977223 */ /* 0x180fe20000010864 */
[----:B--2---:R-:W-:Y:S01]  /*1a720*/  FADD.FTZ R110, R158, R95 ;  /* 0x0000005f9e6e7221 */ /* 0x004fe20000010000 */
[-C--:B------:R-:W-:Y:S01]  /*1a730*/  FFMA.FTZ R149, R106, R7.reuse, -R100 ;  /* 0x000000076a957223 */ /* 0x080fe20000010864 */
[----:B------:R-:W-:Y:S01]  /*1a740*/  HGMMA.64x128x16.F32.BF16 R24, R144, gdesc[UR4].tnspB, R24, gsb0 ;  /* 0x41e0000490187df0 */ /* 0x000fe20008001818 */
[----:B------:R-:W-:Y:S01]  /*1a750*/  R2UR UR6, R12 ;  /* 0x000000000c0672ca */ /* 0x000fe200000e0000 */
[-CC-:B------:R-:W-:Y:S01]  /*1a760*/  FFMA.FTZ R12, R128, R7.reuse, -R2.reuse ;  /* 0x00000007800c7223 */ /* 0x180fe20000010802 */
[----:B------:R-:W-:Y:S01]  /*1a770*/  R2UR UR7, R13 ;  /* 0x000000000d0772ca */ /* 0x000fe200000e0000 */
[-C--:B------:R-:W-:Y:S01]  /*1a780*/  FFMA.FTZ R13, R125, R7.reuse, -R2 ;  /* 0x000000077d0d7223 */ /* 0x080fe20000010802 */
[-CC-:B------:R-:W-:Y:S01]  /*1a790*/  FFMA.FTZ R104, R107, R7.reuse, -R100.reuse ;  /* 0x000000076b687223 */ /* 0x180fe20000010864 */
[----:B------:R-:W-:Y:S01]  /*1a7a0*/  MUFU.EX2 R148, R148 ;  /* 0x0000009400947308 */ /* 0x000fe20000000800 */
[----:B------:R-:W-:Y:S01]  /*1a7b0*/  FFMA.FTZ R106, R111, R7, -R100 ;  /* 0x000000076f6a7223 */ /* 0x000fe20000010864 */
[----:B---3--:R-:W-:-:S06]  /*1a7c0*/  F2FP.BF16.F32.PACK_AB R158, R89, R158 ;  /* 0x0000009e599e723e */ /* 0x008fcc00000010ff */
        /* <DEDUP_REMOVED lines=12> */
[-CC-:B------:R-:W-:Y:S01]  /*1a890*/  FFMA.FTZ R146, R116, R7.reuse, -R2.reuse ;  /* 0x0000000774927223 */ /* 0x180fe20000010802 */
[----:B------:R-:W-:Y:S01]  /*1a8a0*/  FFMA.FTZ R117, R129, R7, -R2 ;  /* 0x0000000781757223 */ /* 0x000fe20000010802 */
[----:B------:R-:W-:Y:S01]  /*1a8b0*/  HGMMA.64x128x16.F32.BF16 R24, R140, gdesc[UR4].tnspB, R24, gsb0 ;  /* 0x41e000048c187df0 */ /* 0x000fe20008001818 */
[----:B------:R-:W-:Y:S01]  /*1a8c0*/  R2UR UR6, R10 ;  /* 0x000000000a0672ca */ /* 0x000fe200000e0000 */
[----:B------:R-:W-:Y:S01]  /*1a8d0*/  FADD.FTZ R2, -R4, R9 ;  /* 0x0000000904027221 */ /* 0x000fe20000010100 */
[----:B------:R-:W-:Y:S01]  /*1a8e0*/  R2UR UR7, R11 ;  /* 0x000000000b0772ca */ /* 0x000fe200000e0000 */
[----:B------:R-:W-:-:S02]  /*1a8f0*/  @!P1 IMAD R11, R22, 0x8, R16 ;  /* 0x00000008160b9824 */ /* 0x000fc400078e0210 */
[-CC-:B------:R-:W-:Y:S01]  /*1a900*/  FFMA.FTZ R10, R114, R7.reuse, -R100.reuse ;  /* 0x00000007720a7223 */ /* 0x180fe20000010864 */
[-C--:B------:R-:W-:Y:S01]  /*1a910*/  FMUL.FTZ R2, R2, R7.reuse ;  /* 0x0000000702027220 */ /* 0x080fe20000410000 */
[----:B------:R-:W-:Y:S01]  /*1a920*/  MUFU.EX2 R145, R145 ;  /* 0x0000009100917308 */ /* 0x000fe20000000800 */
[----:B------:R-:W-:Y:S02]  /*1a930*/  @!P1 VIADD R11, R11, 0x2a840 ;  /* 0x0002a8400b0b9836 */ /* 0x000fe40000000000 */
[----:B------:R-:W-:-:S03]  /*1a940*/  FFMA.FTZ R147, R118, R7, -R100 ;  /* 0x0000000776937223 */ /* 0x000fc60000010864 */
[----:B------:R-:W-:Y:S02]  /*1a950*/  @!P1 PRMT R91, RZ, 0x654, R11 ;  /* 0x00000654ff5b9816 */ /* 0x000fe4000000000b */
[----:B------:R-:W0:Y:S08]  /*1a960*/  MUFU.EX2 R2, R2 ;  /* 0x0000000200027308 */ /* 0x000e300000000800 */
[----:B------:R-:W-:Y:S08]  /*1a970*/  MUFU.EX2 R144, R144 ;  /* 0x0000009000907308 */ /* 0x000ff00000000800 */
[----:B------:R-:W-:Y:S01]  /*1a980*/  MUFU.EX2 R10, R10 ;  /* 0x0000000a000a7308 */ /* 0x000fe20000000800 */
[----:B0-----:R-:W-:Y:S01]  /*1a990*/  FFMA.FTZ R5, R2, R5, R157 ;  /* 0x0000000502057223 */ /* 0x001fe2000001009d */
[----:B------:R-:W-:-:S03]  /*1a9a0*/  F2FP.BF16.F32.PACK_AB R157, R90, R157 ;  /* 0x0000009d5a9d723e */ /* 0x000fc600000010ff */
[----:B------:R-:W-:-:S03]  /*1a9b0*/  FADD.FTZ R108, R90, R5 ;  /* 0x000000055a6c7221 */ /* 0x000fc60000010000 */
[----:B------:R-:W-:Y:S01]  /*1a9c0*/  MUFU.EX2 R11, R115 ;  /* 0x00000073000b7308 */ /* 0x000fe20000000800 */
[----:B------:R-:W-:Y:S01]  /*1a9d0*/  FADD.FTZ R5, R159, R108 ;  /* 0x0000006c9f057221 */ /* 0x000fe20000010000 */
[----:B------:R-:W-:Y:S01]  /*1a9e0*/  FFMA.FTZ R108, R123, R7, -R100 ;  /* 0x000000077b6c7223 */ /* 0x000fe20000010864 */
[----:B------:R-:W-:-:S05]  /*1a9f0*/  F2FP.BF16.F32.PACK_AB R159, R94, R159 ;  /* 0x0000009f5e9f723e */ /* 0x000fca00000010ff */
        /* <DEDUP_REMOVED lines=9> */
[-CC-:B------:R-:W-:Y:S01]  /*1aa90*/  FFMA.FTZ R143, R126, R7.reuse, -R100.reuse ;  /* 0x000000077e8f7223 */ /* 0x180fe20000010864 */
[----:B------:R-:W-:Y:S01]  /*1aaa0*/  FFMA.FTZ R100, R135, R7, -R100 ;  /* 0x0000000787647223 */ /* 0x000fe20000010864 */
[----:B------:R-:W-:Y:S02]  /*1aab0*/  F2FP.BF16.F32.PACK_AB R140, R113, R88 ;  /* 0x00000058718c723e */ /* 0x000fe400000010ff */
[----:B------:R-:W-:Y:S01]  /*1aac0*/  HGMMA.64x128x16.F32.BF16 R24, R136, gdesc[UR4].tnspB, R24, gsb0 ;  /* 0x41e0000488187df0 */ /* 0x000fe20008001818 */
[----:B------:R-:W1:Y:S01]  /*1aad0*/  MUFU.EX2 R141, R141 ;  /* 0x0000008d008d7308 */ /* 0x000e620000000800 */
[----:B------:R-:W-:-:S07]  /*1aae0*/  F2FP.BF16.F32.PACK_AB R142, R13, R92 ;  /* 0x0000005c0d8e723e */ /* 0x000fce00000010ff */
[----:B------:R-:W2:Y:S08]  /*1aaf0*/  MUFU.EX2 R143, R143 ;  /* 0x0000008f008f7308 */ /* 0x000eb00000000800 */
[----:B------:R-:W-:Y:S01]  /*1ab00*/  MUFU.EX2 R100, R100 ;  /* 0x0000006400647308 */ /* 0x000fe20000000800 */
[----:B------:R-:W-:Y:S02]  /*1ab10*/  WARPGROUP.DEPBAR.LE gsb0, 0x0 ;  /* 0x00008000000079c5 */ /* 0x000fe40000010000 */
[----:B------:R3:W-:Y:S05]  /*1ab20*/  @!P1 SYNCS.ARRIVE.TRANS64.RED.A1T0 RZ, [R91+URZ], RZ ;  /* 0x000000ff5bff99a7 */ /* 0x0007ea000810043f */
[----:B------:R-:W4:Y:S01]  /*1ab30*/  MUFU.EX2 R137, R130 ;  /* 0x0000008200897308 */ /* 0x000f220000000800 */
[----:B0-----:R-:W-:-:S02]  /*1ab40*/  F2FP.BF16.F32.PACK_AB R138, R9, R96 ;  /* 0x00000060098a723e */ /* 0x001fc400000010ff */
[----:B------:R-:W-:Y:S01]  /*1ab50*/  F2FP.BF16.F32.PACK_AB R136, R117, R12 ;  /* 0x0000000c7588723e */ /* 0x000fe200000010ff */
[----:B---3--:R-:W-:Y:S01]  /*1ab60*/  FADD.FTZ R91, R89, R110 ;  /* 0x0000006e595b7221 */ /* 0x008fe20000010000 */
[----:B------:R-:W-:-:S03]  /*1ab70*/  FADD.FTZ R110, R94, R5 ;  /* 0x000000055e6e7221 */ /* 0x000fc60000010000 */
[----:B------:R-:W0:Y:S01]  /*1ab80*/  MUFU.EX2 R139, R134 ;  /* 0x00000086008b7308 */ /* 0x000e220000000800 */
[----:B------:R3:W-:Y:S01]  /*1ab90*/  @!P1 SYNCS.ARRIVE.TRANS64.RED.A1T0 RZ, [R198+URZ], RZ ;  /* 0x000000ffc6ff99a7 */ /* 0x0007e2000810043f */
[----:B------:R-:W-:Y:S01]  /*1aba0*/  FADD.FTZ R112, R152, R91 ;  /* 0x0000005b98707221 */ /* 0x000fe20000010000 */
[----:B------:R-:W-:Y:S01]  /*1abb0*/  FADD.FTZ R5, R153, R110 ;  /* 0x0000006e99057221 */ /* 0x000fe20000010000 */
[C---:B------:R-:W-:Y:S02]  /*1abc0*/  F2FP.BF16.F32.PACK_AB R152, R93.reuse, R152 ;  /* 0x000000985d98723e */ /* 0x040fe400000010ff */
[----:B------:R-:W-:Y:S01]  /*1abd0*/  FADD.FTZ R91, R93, R112 ;  /* 0x000000705d5b7221 */ /* 0x000fe20000010000 */
[C---:B------:R-:W-:Y:S01]  /*1abe0*/  FADD.FTZ R110, R98.reuse, R5 ;  /* 0x00000005626e7221 */ /* 0x040fe20000010000 */
[----:B------:R-:W-:Y:S01]  /*1abf0*/  F2FP.BF16.F32.PACK_AB R153, R98, R153 ;  /* 0x000000996299723e */ /* 0x000fe200000010ff */
[----:B---3--:R-:W-:Y:S02]  /*1ac00*/  IMAD.MOV.U32 R198, RZ, RZ, R23 ;  /* 0x000000ffffc67224 */ /* 0x008fe400078e0017 */
        /* <DEDUP_REMOVED lines=20> */
[----:B------:R-:W-:Y:S01]  /*1ad50*/  VIADD R10, R15, 0xffffffff ;  /* 0xffffffff0f0a7836 */ /* 0x000fe20000000000 */
[----:B------:R-:W-:Y:S01]  /*1ad60*/  F2FP.BF16.F32.PACK_AB R151, R106, R151 ;  /* 0x000000976a97723e */ /* 0x000fe200000010ff */
[----:B------:R-:W-:Y:S01]  /*1ad70*/  FADD.FTZ R5, R101, R90 ;  /* 0x0000005a65057221 */ /* 0x000fe20000010000 */
[----:B------:R-:W-:Y:S01]  /*1ad80*/  FADD.FTZ R94, R11, R94 ;  /* 0x0000005e0b5e7221 */ /* 0x000fe20000010000 */
[----:B------:R-:W-:Y:S01]  /*1ad90*/  F2FP.BF16.F32.PACK_AB R144, R101, R144 ;  /* 0x000000906590723e */ /* 0x000fe200000010ff */
[----:B------:R-:W-:-:S02]  /*1ada0*/  IMAD.MOV.U32 R15, RZ, RZ, R10 ;  /* 0x000000ffff0f7224 */ /* 0x000fc400078e000a */
[----:B------:R-:W-:Y:S01]  /*1adb0*/  FADD.FTZ R90, R146, R5 ;  /* 0x00000005925a7221 */ /* 0x000fe20000010000 */
[----:B------:R-:W-:Y:S01]  /*1adc0*/  FADD.FTZ R5, R147, R94 ;  /* 0x0000005e93057221 */ /* 0x000fe20000010000 */
[C---:B------:R-:W-:Y:S02]  /*1add0*/  F2FP.BF16.F32.PACK_AB R147, R6.reuse, R147 ;  /* 0x000000930693723e */ /* 0x040fe400000010ff */
[C---:B------:R-:W-:Y:S01]  /*1ade0*/  FADD.FTZ R21, R109.reuse, R90 ;  /* 0x0000005a6d157221 */ /* 0x040fe20000010000 */
[----:B------:R-:W-:Y:S01]  /*1adf0*/  FADD.FTZ R90, R6, R5 ;  /* 0x00000005065a7221 */ /* 0x000fe20000010000 */
[----:B------:R-:W-:Y:S02]  /*1ae00*/  F2FP.BF16.F32.PACK_AB R146, R109, R146 ;  /* 0x000000926d92723e */ /* 0x000fe400000010ff */
[----:B------:R-:W-:Y:S01]  /*1ae10*/  FADD.FTZ R94, R88, R21 ;  /* 0x00000015585e7221 */ /* 0x000fe20000010000 */
[----:B-1----:R-:W-:Y:S01]  /*1ae20*/  FADD.FTZ R5, R141, R90 ;  /* 0x0000005a8d057221 */ /* 0x002fe20000010000 */
[----:B------:R-:W-:-:S02]  /*1ae30*/  F2FP.BF16.F32.PACK_AB R141, R108, R141 ;  /* 0x0000008d6c8d723e */ /* 0x000fc400000010ff */
[----:B------:R-:W-:Y:S01]  /*1ae40*/  FADD.FTZ R21, R113, R94 ;  /* 0x0000005e71157221 */ /* 0x000fe20000010000 */
[----:B------:R-:W-:-:S03]  /*1ae50*/  FADD.FTZ R90, R108, R5 ;  /* 0x000000056c5a7221 */ /* 0x000fc60000010000 */
[----:B------:R-:W-:Y:S01]  /*1ae60*/  FADD.FTZ R94, R92, R21 ;  /* 0x000000155c5e7221 */ /* 0x000fe20000010000 */
[----:B--2---:R-:W-:Y:S01]  /*1ae70*/  FADD.FTZ R90, R143, R90 ;  /* 0x0000005a8f5a7221 */ /* 0x004fe20000010000 */
[----:B------:R-:W-:Y:S01]  /*1ae80*/  F2FP.BF16.F32.PACK_AB R143, R127, R143 ;  /* 0x0000008f7f8f723e */ /* 0x000fe200000010ff */
[----:B------:R-:W-:Y:S02]  /*1ae90*/  IMAD.MOV.U32 R21, RZ, RZ, R3 ;  /* 0x000000ffff157224 */ /* 0x000fe400078e0003 */
[----:B------:R-:W-:Y:S01]  /*1aea0*/  FADD.FTZ R5, R13, R94 ;  /* 0x0000005e0d057221 */ /* 0x000fe20000010000 */
[----:B------:R-:W-:-:S03]  /*1aeb0*/  FADD.FTZ R90, R127, R90 ;  /* 0x0000005a7f5a7221 */ /* 0x000fc60000010000 */
[----:B------:R-:W-:Y:S01]  /*1aec0*/  FADD.FTZ R6, R12, R5 ;  /* 0x000000050c067221 */ /* 0x000fe20000010000 */
[----:B----4-:R-:W-:Y:S01]  /*1aed0*/  FADD.FTZ R90, R137, R90 ;  /* 0x0000005a895a7221 */ /* 0x010fe20000010000 */
[----:B------:R-:W-:Y:S02]  /*1aee0*/  F2FP.BF16.F32.PACK_AB R137, R131, R137 ;  /* 0x000000898389723e */ /* 0x000fe400000010ff */
[----:B------:R-:W-:Y:S01]  /*1aef0*/  FADD.FTZ R5, R117, R6 ;  /* 0x0000000675057221 */ /* 0x000fe20000010000 */
[----:B------:R-:W-:-:S03]  /*1af00*/  FADD.FTZ R90, R131, R90 ;  /* 0x0000005a835a7221 */ /* 0x000fc60000010000 */
[----:B------:R-:W-:Y:S01]  /*1af10*/  FADD.FTZ R6, R96, R5 ;  /* 0x0000000560067221 */ /* 0x000fe20000010000 */
[----:B0-----:R-:W-:Y:S01]  /*1af20*/  FADD.FTZ R90, R139, R90 ;  /* 0x0000005a8b5a7221 */ /* 0x001fe20000010000 */
[C---:B------:R-:W-:Y:S02]  /*1af30*/  F2FP.BF16.F32.PACK_AB R139, R100.reuse, R139 ;  /* 0x0000008b648b723e */ /* 0x040fe400000010ff */
[----:B------:R-:W-:Y:S01]  /*1af40*/  FADD.FTZ R6, R9, R6 ;  /* 0x0000000609067221 */ /* 0x000fe20000010000 */
[----:B------:R-:W-:Y:S01]  /*1af50*/  FADD.FTZ R5, R100, R90 ;  /* 0x0000005a64057221 */ /* 0x000fe20000010000 */
[----:B------:R-:W-:Y:S01]  /*1af60*/  IMAD.MOV.U32 R9, RZ, RZ, R4 ;  /* 0x000000ffff097224 */ /* 0x000fe200078e0004 */
[----:B------:R-:W-:Y:S06]  /*1af70*/  @P2 BRA `(.L_x_1898) ;  /* 0xffffffe000282947 */ /* 0x000fec000383ffff */
[----:B------:R-:W-:Y:S05]  /*1af80*/  BSYNC B1 ;  /* 0x0000000000017941 */ /* 0x000fea0003800000 */
.L_x_1887:
[----:B------:R-:W-:Y:S05]  /*1af90*/  BSYNC B0 ;  /* 0x0000000000007941 */ /* 0x000fea0003800000 */
.L_x_1886:
[----:B------:R-:W-:Y:S01]  /*1afa0*/  ISETP.GE.AND P2, PT, R10, R179, PT ;  /* 0x000000b30a00720c */ /* 0x000fe20003f46270 */
[----:B------:R-:W-:-:S12]  /*1afb0*/  BSSY B0, `(.L_x_1899) ;  /* 0x0000315000007945 */ /* 0x000fd80003800000 */
[----:B------:R-:W-:Y:S05]  /*1afc0*/  @!P2 BRA `(.L_x_1900) ;  /* 0x00000030004ca947 */ /* 0x000fea0003800000 */
[----:B------:R-:W-:Y:S02]  /*1afd0*/  IMAD.MOV.U32 R9, RZ, RZ, R4 ;  /* 0x000000ffff097224 */ /* 0x000fe400078e0004 */
[----:B------:R-:W-:Y:S02]  /*1afe0*/  IMAD.MOV.U32 R11, RZ, RZ, R3 ;  /* 0x000000ffff0b7224 */ /* 0x000fe400078e0003 */
[----:B------:R-:W-:Y:S02]  /*1aff0*/  IMAD.MOV.U32 R21, RZ, RZ, R23 ;  /* 0x000000ffff157224 */ /* 0x000fe400078e0017 */
[----:B------:R-:W-:-:S07]  /*1b000*/  IMAD.MOV.U32 R198, RZ, RZ, R22 ;  /* 0x000000ffffc67224 */ /* 0x000fce00078e0016 */
.L_x_1919:
[----:B------:R-:W-:-:S05]  /*1b010*/  VIADD R4, R198, 0x1 ;  /* 0x00000001c6047836 */ /* 0x000fca0000000000 */
[----:B------:R-:W-:-:S04]  /*1b020*/  ISETP.NE.AND P2, PT, R4, 0x2, PT ;  /* 0x000000020400780c */ /* 0x000fc80003f45270 */
[----:B------:R-:W-:Y:S02]  /*1b030*/  SEL R4, R4, RZ, P2 ;  /* 0x000000ff04047207 */ /* 0x000fe40001000000 */
[----:B------:R-:W-:-:S03]  /*1b040*/  SEL R12, RZ, 0x1, P2 ;  /* 0x00000001ff0c7807 */ /* 0x000fc60001000000 */
[----:B------:R-:W-:Y:S01]  /*1b050*/  IMAD.MOV.U32 R22, RZ, RZ, R4 ;  /* 0x000000ffff167224 */ /* 0x000fe200078e0004 */
[----:B------:R-:W-:Y:S01]  /*1b060*/  LOP3.LUT R23, R21, R12, RZ, 0x3c, !PT ;  /* 0x0000000c15177212 */ /* 0x000fe200078e3cff */
[----:B------:R-:W-:Y:S06]  /*1b070*/  @!P0 BRA `(.L_x_1901) ;  /* 0x0000000000048947 */ /* 0x000fec0003800000 */
[----:B------:R-:W-:Y:S01]  /*1b080*/  BPT.TRAP 0x1 ;  /* 0x000000040000795c */ /* 0x000fe20000300000 */
.L_x_1901:
[----:B------:R-:W-:Y:S01]  /*1b090*/  IMAD R3, R22, 0x8, R16 ;  /* 0x0000000816037824 */ /* 0x000fe200078e0210 */
[----:B------:R-:W-:-:S04]  /*1b0a0*/  SHF.L.U32 R14, R23, 0x1f, RZ ;  /* 0x0000001f170e7819 */ /* 0x000fc800000006ff */
[----:B------:R0:W1:Y:S01]  /*1b0b0*/  SYNCS.PHASECHK.TRANS64.TRYWAIT P2, [R3+URZ+0x2a830], R14 ;  /* 0x02a8300e030075a7 */ /* 0x000062000804017f */
[----:B------:R-:W-:Y:S05]  /*1b0c0*/  @!P0 BRA `(.L_x_1902) ;  /* 0x0000000000048947 */ /* 0x000fea0003800000 */
[----:B------:R-:W-:Y:S01]  /*1b0d0*/  BPT.TRAP 0x1 ;  /* 0x000000040000795c */ /* 0x000fe20000300000 */
.L_x_1902:
[----:B------:R-:W-:Y:S01]  /*1b0e0*/  BSSY B1, `(.L_x_1903) ;  /* 0x0000006000017945 */ /* 0x000fe20003800000 */
[----:B------:R-:W-:Y:S02]  /*1b0f0*/  IMAD R12, R22, 0x900, R8 ;  /* 0x00000900160c7824 */ /* 0x000fe400078e0208 */
[----:B------:R-:W-:Y:S01]  /*1b100*/  IMAD.MOV.U32 R13, RZ, RZ, 0x40000040 ;  /* 0x40000040ff0d7424 */ /* 0x000fe200078e00ff */
[----:B-1----:R-:W-:Y:S06]  /*1b110*/  @P2 BRA `(.L_x_1904) ;  /* 0x0000000000082947 */ /* 0x002fec0003800000 */
[----:B------:R-:W1:Y:S02]  /*1b120*/  SYNCS.PHASECHK.TRANS64.TRYWAIT P2, [R3+URZ+0x2a830], R14 ;  /* 0x02a8300e030075a7 */ /* 0x000e64000804017f */
[----:B-1----:R-:W-:Y:S05]  /*1b130*/  @!P2 BRA `(.L_x_1905) ;  /* 0x000000ec0048a947 */ /* 0x002fea0003800000 */
.L_x_1904:
[----:B------:R-:W-:Y:S05]  /*1b140*/  BSYNC B1 ;  /* 0x0000000000017941 */ /* 0x000fea0003800000 */
.L_x_1903:
        /* <DEDUP_REMOVED lines=179> */
.L_x_1906:
[----:B------:R-:W-:Y:S01]  /*1bc80*/  SHF.L.U32 R3, R21, 0x1f, RZ ;  /* 0x0000001f15037819 */ /* 0x000fe200000006ff */
[----:B------:R-:W-:-:S04]  /*1bc90*/  IMAD R12, R198, 0x8, R16 ;  /* 0x00000008c60c7824 */ /* 0x000fc800078e0210 */
[----:B------:R0:W1:Y:S01]  /*1bca0*/  SYNCS.PHASECHK.TRANS64.TRYWAIT P2, [R12+URZ+0x2a850], R3 ;  /* 0x02a850030c0075a7 */ /* 0x000062000804017f */
[----:B------:R-:W-:Y:S05]  /*1bcb0*/  @!P0 BRA `(.L_x_1907) ;  /* 0x0000000000048947 */ /* 0x000fea0003800000 */
[----:B------:R-:W-:Y:S01]  /*1bcc0*/  BPT.TRAP 0x1 ;  /* 0x000000040000795c */ /* 0x000fe20000300000 */
.L_x_1907:
        /* <DEDUP_REMOVED lines=9> */
.L_x_1909:
[----:B------:R-:W-:Y:S05]  /*1bd60*/  BSYNC B1 ;  /* 0x0000000000017941 */ /* 0x000fea0003800000 */
.L_x_1908:
[----:B------:R-:W-:Y:S01]  /*1bd70*/  IMAD.MOV.U32 R2, RZ, RZ, R0 ;  /* 0x000000ffff027224 */ /* 0x000fe200078e0000 */
[----:B------:R-:W-:Y:S01]  /*1bd80*/  WARPGROUP.ARRIVE ;  /* 0x00000000000079c5 */ /* 0x000fe20000000000 */
[----:B01----:R-:W-:Y:S01]  /*1bd90*/  IMAD.MOV.U32 R3, RZ, RZ, 0x40000040 ;  /* 0x40000040ff037424 */ /* 0x003fe200078e00ff */
[----:B------:R-:W-:Y:S01]  /*1bda0*/  ISETP.NE.AND P2, PT, R203, 0x1, PT ;  /* 0x00000001cb00780c */ /* 0x000fe20003f45270 */
[----:B------:R-:W-:Y:S01]  /*1bdb0*/  IMAD.IADD R13, R181, 0x1, R177 ;  /* 0x00000001b50d7824 */ /* 0x000fe200078e02b1 */
[----:B------:R-:W-:Y:S01]  /*1bdc0*/  R2UR UR6, R2 ;  /* 0x00000000020672ca */ /* 0x000fe200000e0000 */
[----:B------:R-:W-:Y:S01]  /*1bdd0*/  VIADD R2, R0, 0x80 ;  /* 0x0000008000027836 */ /* 0x000fe20000000000 */
[----:B------:R-:W-:Y:S01]  /*1bde0*/  R2UR UR7, R3 ;  /* 0x00000000030772ca */ /* 0x000fe200000e0000 */
[----:B------:R-:W-:Y:S01]  /*1bdf0*/  IMAD.MOV.U32 R3, RZ, RZ, 0x40000040 ;  /* 0x40000040ff037424 */ /* 0x000fe200078e00ff */
[----:B------:R-:W-:-:S11]  /*1be00*/  ULOP3.LUT UR4, URZ, UR51, URZ, 0x33, !UPT ;  /* 0x000000333f047292 */ /* 0x000fd6000f8e333f */
        /* <DEDUP_REMOVED lines=26> */
[----:B------:R-:W0:Y:S01]  /*1bfb0*/  @P2 LDC R0, c[0x0][0x44c] ;  /* 0x00011300ff002b82 */ /* 0x000e220000000800 */
[----:B------:R-:W-:Y:S02]  /*1bfc0*/  WARPGROUP.DEPBAR.LE gsb0, 0x0 ;  /* 0x00008000000079c5 */ /* 0x000fe40000010000 */
[----:B------:R-:W-:-:S08]  /*1bfd0*/  WARPGROUP.ARRIVE ;  /* 0x00000000000079c5 */ /* 0x000fd00000000000 */
[----:B------:R-:W-:Y:S01]  /*1bfe0*/  HGMMA.64x128x16.F32.BF16 R24, R140, gdesc[UR4].tnspB, R24, gsb0 ;  /* 0x41e000048c187df0 */ /* 0x000fe20008001818 */
[----:B------:R-:W-:Y:S01]  /*1bff0*/  R2UR UR6, R2 ;  /* 0x00000000020672ca */ /* 0x000fe200000e0000 */
[----:B0-----:R-:W-:Y:S01]  /*1c000*/  @P2 IMAD.HI.U32 R2, R13, R0, RZ ;  /* 0x000000000d022227 */ /* 0x001fe200078e00ff */
[----:B------:R-:W-:Y:S02]  /*1c010*/  R2UR UR7, R3 ;  /* 0x00000000030772ca */ /* 0x000fe400000e0000 */
[----:B------:R-:W0:Y:S01]  /*1c020*/  @P2 LDC R3, c[0x0][0x450] ;  /* 0x00011400ff032b82 */ /* 0x000e220000000800 */
[----:B------:R-:W-:-:S04]  /*1c030*/  @!P1 IMAD R0, R4, 0x8, R16 ;  /* 0x0000000804009824 */ /* 0x000fc800078e0210 */
[----:B------:R-:W-:-:S05]  /*1c040*/  @!P1 VIADD R0, R0, 0x2a840 ;  /* 0x0002a84000009836 */ /* 0x000fca0000000000 */
[----:B------:R-:W-:Y:S02]  /*1c050*/  @!P1 PRMT R0, RZ, 0x654, R0 ;  /* 0x00000654ff009816 */ /* 0x000fe40000000000 */
[----:B0-----:R-:W-:Y:S02]  /*1c060*/  @P2 SHF.R.U32.HI R13, RZ, R3, R2 ;  /* 0x00000003ff0d2219 */ /* 0x001fe40000011602 */
[----:B------:R-:W-:-:S03]  /*1c070*/  ISETP.GE.AND P2, PT, R20, 0x1, PT ;  /* 0x000000011400780c */ /* 0x000fc60003f46270 */
[----:B------:R-:W0:Y:S01]  /*1c080*/  SHFL.IDX PT, R2, R13, RZ, 0x1c1f ;  /* 0x001c1fff0d027589 */ /* 0x000e2200000e0000 */
[----:B------:R-:W-:Y:S02]  /*1c090*/  WARPGROUP.DEPBAR.LE gsb0, 0x0 ;  /* 0x00008000000079c5 */ /* 0x000fe40000010000 */
[----:B------:R-:W-:-:S06]  /*1c0a0*/  WARPGROUP.ARRIVE ;  /* 0x00000000000079c5 */ /* 0x000fcc0000000000 */
[----:B------:R-:W-:Y:S03]  /*1c0b0*/  HGMMA.64x128x16.F32.BF16 R24, R136, gdesc[UR4].tnspB, R24, gsb0 ;  /* 0x41e0000488187df0 */ /* 0x000fe60008001818 */
[----:B------:R-:W-:Y:S02]  /*1c0c0*/  WARPGROUP.DEPBAR.LE gsb0, 0x0 ;  /* 0x00008000000079c5 */ /* 0x000fe40000010000 */
[----:B------:R-:W-:Y:S01]  /*1c0d0*/  IMAD R139, R10, -0x60, RZ ;  /* 0xffffffa00a8b7824 */ /* 0x000fe200078e02ff */
[----:B------:R1:W-:Y:S03]  /*1c0e0*/  @!P1 SYNCS.ARRIVE.TRANS64.RED.A1T0 RZ, [R0+URZ], RZ ;  /* 0x000000ff00ff99a7 */ /* 0x0003e6000810043f */
[----:B------:R-:W-:-:S04]  /*1c0f0*/  VIADD R3, R139, 0x1 ;  /* 0x000000018b037836 */ /* 0x000fc80000000000 */
[----:B------:R-:W-:-:S04]  /*1c100*/  IMAD R3, R180, -0x2, R3 ;  /* 0xfffffffeb4037824 */ /* 0x000fc800078e0203 */
[----:B-1----:R-:W-:Y:S01]  /*1c110*/  VIADD R0, R3, 0xffffffff ;  /* 0xffffffff03007836 */ /* 0x002fe20000000000 */
[----:B------:R-:W-:-:S05]  /*1c120*/  IADD3 R7, -R163, R3, R164 ;  /* 0x00000003a3077210 */ /* 0x000fca0007ffe1a4 */
        /* <DEDUP_REMOVED lines=17> */
.L_x_1913:
[----:B------:R-:W-:-:S05]  /*1c240*/  IMAD.U32 R4, RZ, RZ, UR39 ;  /* 0x00000027ff047e24 */ /* 0x000fca000f8e00ff */
[----:B------:R-:W-:-:S13]  /*1c250*/  ISETP.NE.AND P2, PT, R4, 0x1, PT ;  /* 0x000000010400780c */ /* 0x000fda0003f45270 */
[----:B------:R-:W0:Y:S02]  /*1c260*/  @P2 LDC.64 R2, c[0x0][0x9e8] ;  /* 0x00027a00ff022b82 */ /* 0x000e240000000a00 */
[----:B0-----:R-:W-:-:S05]  /*1c270*/  @P2 IMAD.HI.U32 R2, R141, R2, RZ ;  /* 0x000000028d022227 */ /* 0x001fca00078e00ff */
[----:B------:R-:W-:-:S07]  /*1c280*/  @P2 SHF.R.U32.HI R141, RZ, R3, R2 ;  /* 0x00000003ff8d2219 */ /* 0x000fce0000011602 */
.L_x_1914:
[----:B------:R-:W-:Y:S05]  /*1c290*/  BSYNC B1 ;  /* 0x0000000000017941 */ /* 0x000fea0003800000 */
.L_x_1912:
[----:B------:R-:W-:-:S05]  /*1c2a0*/  IMAD R2, R141, R4, R0 ;  /* 0x000000048d027224 */ /* 0x000fca00078e0200 */
[----:B------:R-:W-:Y:S02]  /*1c2b0*/  VIADDMNMX R137, R2, R4, R137, PT ;  /* 0x0000000402897246 */ /* 0x000fe40003800189 */
[----:B------:R-:W-:-:S07]  /*1c2c0*/  VIMNMX R21, R21, R2, !PT ;  /* 0x0000000215157248 */ /* 0x000fce0007fe0100 */
.L_x_1911:
        /* <DEDUP_REMOVED lines=133> */
.L_x_1917:
[----:B------:R-:W-:-:S05]  /*1cb20*/  IMAD.U32 R13, RZ, RZ, UR39 ;  /* 0x00000027ff0d7e24 */ /* 0x000fca000f8e00ff */
[----:B------:R-:W-:-:S13]  /*1cb30*/  ISETP.NE.AND P6, PT, R13, 0x1, PT ;  /* 0x000000010d00780c */ /* 0x000fda0003fc5270 */
[----:B------:R-:W0:Y:S02]  /*1cb40*/  @P6 LDC.64 R2, c[0x0][0x9e8] ;  /* 0x00027a00ff026b82 */ /* 0x000e240000000a00 */
[----:B0-----:R-:W-:-:S05]  /*1cb50*/  @P6 IMAD.HI.U32 R2, R7, R2, RZ ;  /* 0x0000000207026227 */ /* 0x001fca00078e00ff */
[----:B------:R-:W-:-:S07]  /*1cb60*/  @P6 SHF.R.U32.HI R7, RZ, R3, R2 ;  /* 0x00000003ff076219 */ /* 0x000fce0000011602 */
.L_x_1918:
[----:B------:R-:W-:Y:S05]  /*1cb70*/  BSYNC B1 ;  /* 0x0000000000017941 */ /* 0x000fea0003800000 */
.L_x_1916:
[----:B------:R-:W-:-:S05]  /*1cb80*/  IMAD R0, R7, R13, R0 ;  /* 0x0000000d07007224 */ /* 0x000fca00078e0200 */
[----:B------:R-:W-:Y:S02]  /*1cb90*/  VIADDMNMX R15, R0, R13, R15, PT ;  /* 0x0000000d000f7246 */ /* 0x000fe4000380010f */
[----:B------:R-:W-:-:S07]  /*1cba0*/  VIMNMX R21, R21, R0, !PT ;  /* 0x0000000015157248 */ /* 0x000fce0007fe0100 */
.L_x_1915:
[C---:B------:R-:W-:Y:S01]  /*1cbb0*/  ISETP.GT.AND P2, PT, R21.reuse, 0x1, !P2 ;  /* 0x000000011500780c */ /* 0x040fe20005744270 */
[----:B------:R-:W-:Y:S01]  /*1cbc0*/  IMAD.U32 R7, RZ, RZ, UR38 ;  /* 0x00000026ff077e24 */ /* 0x000fe2000f8e00ff */
[----:B------:R-:W-:Y:S01]  /*1cbd0*/  ISETP.GT.AND P3, PT, R21, 0x8, !P3 ;  /* 0x000000081500780c */ /* 0x000fe20005f64270 */
[----:B------:R-:W-:Y:S01]  /*1cbe0*/  @!P1 VIADD R12, R12, 0x2a860 ;  /* 0x0002a8600c0c9836 */ /* 0x000fe20000000000 */
        /* <DEDUP_REMOVED lines=82> */
[----:B0-----:R-:W-:-:S02]  /*1d110*/  FMNMX.FTZ R89, R0, R3, !PT ;  /* 0x0000000300597209 */ /* 0x001fc40007810000 */
[----:B------:R-:W-:Y:S02]  /*1d120*/  FSEL R118, R118, -INF , !P2 ;  /* 0xff80000076767808 */ /* 0x000fe40005000000 */
        /* <DEDUP_REMOVED lines=46> */
[----:B------:R0:W-:Y:S01]  /*1d410*/  MUFU.EX2 R89, R92 ;  /* 0x0000005c00597308 */ /* 0x0001e20000000800 */
        /* <DEDUP_REMOVED lines=9> */
[-CC-:B0-----:R-:W-:Y:S01]  /*1d4b0*/  FFMA.FTZ R92, R100, R7.reuse, -R101.reuse ;  /* 0x00000007645c7223 */ /* 0x181fe20000010865 */
        /* <DEDUP_REMOVED lines=9> */
[----:B------:R-:W-:Y:S01]  /*1d550*/  MUFU.EX2 R13, R13 ;  /* 0x0000000d000d7308 */ /* 0x000fe20000000800 */
[----:B------:R-:W-:-:S04]  /*1d560*/  FMNMX.FTZ R93, R200, R91, !PT ;  /* 0x0000005bc85d7209 */ /* 0x000fc80007810000 */
[----:B------:R-:W-:-:S03]  /*1d570*/  FMNMX.FTZ R93, R110, R93, !PT ;  /* 0x0000005d6e5d7209 */ /* 0x000fc60007810000 */
[----:B------:R0:W-:Y:S01]  /*1d580*/  MUFU.EX2 R91, R136 ;  /* 0x00000088005b7308 */ /* 0x0001e20000000800 */
[----:B------:R-:W-:-:S04]  /*1d590*/  FMNMX.FTZ R93, R208, R93, !PT ;  /* 0x0000005dd05d7209 */ /* 0x000fc80007810000 */
[----:B------:R-:W-:-:S03]  /*1d5a0*/  FMNMX.FTZ R93, R114, R93, !PT ;  /* 0x0000005d725d7209 */ /* 0x000fc60007810000 */
[----:B------:R-:W-:Y:S01]  /*1d5b0*/  MUFU.EX2 R21, R108 ;  /* 0x0000006c00157308 */ /* 0x000fe20000000800 */
[----:B------:R-:W-:Y:S01]  /*1d5c0*/  FMNMX.FTZ R95, R210, R93, !PT ;  /* 0x0000005dd25f7209 */ /* 0x000fe20007810000 */
[----:B0-----:R-:W-:-:S03]  /*1d5d0*/  FFMA.FTZ R136, R128, R7, -R101 ;  /* 0x0000000780887223 */ /* 0x001fc60000010865 */
[----:B------:R-:W-:-:S03]  /*1d5e0*/  FMNMX.FTZ R95, R118, R95, !PT ;  /* 0x0000005f765f7209 */ /* 0x000fc60007810000 */
[----:B------:R0:W-:Y:S01]  /*1d5f0*/  MUFU.EX2 R93, R138 ;  /* 0x0000008a005d7308 */ /* 0x0001e20000000800 */
[----:B------:R-:W-:-:S04]  /*1d600*/  FMNMX.FTZ R97, R212, R95, !PT ;  /* 0x0000005fd4617209 */ /* 0x000fc80007810000 */
[----:B------:R-:W-:-:S03]  /*1d610*/  FMNMX.FTZ R97, R122, R97, !PT ;  /* 0x000000617a617209 */ /* 0x000fc60007810000 */
[----:B------:R1:W-:Y:S01]  /*1d620*/  MUFU.EX2 R95, R104 ;  /* 0x00000068005f7308 */ /* 0x0003e20000000800 */
[----:B------:R-:W-:Y:S01]  /*1d630*/  FMNMX.FTZ R97, R214, R97, !PT ;  /* 0x00000061d6617209 */ /* 0x000fe20007810000 */
[----:B0-----:R-:W-:-:S03]  /*1d640*/  FFMA.FTZ R138, R132, R7, -R101 ;  /* 0x00000007848a7223 */ /* 0x001fc60000010865 */
[----:B------:R-:W-:-:S03]  /*1d650*/  FMNMX.FTZ R97, R126, R97, !PT ;  /* 0x000000617e617209 */ /* 0x000fc60007810000 */
[----:B------:R-:W-:Y:S01]  /*1d660*/  MUFU.EX2 R88, R88 ;  /* 0x0000005800587308 */ /* 0x000fe20000000800 */
[----:B------:R-:W-:Y:S02]  /*1d670*/  FMNMX.FTZ R97, R216, R97, !PT ;  /* 0x00000061d8617209 */ /* 0x000fe40007810000 */
[----:B-1----:R-:W-:Y:S02]  /*1d680*/  FSEL R104, R135, -INF , !P3 ;  /* 0xff80000087687808 */ /* 0x002fe40005800000 */
[----:B------:R-:W-:-:S03]  /*1d690*/  FMNMX.FTZ R97, R130, R97, !PT ;  /* 0x0000006182617209 */ /* 0x000fc60007810000 */
[----:B------:R-:W-:Y:S01]  /*1d6a0*/  MUFU.EX2 R14, R14 ;  /* 0x0000000e000e7308 */ /* 0x000fe20000000800 */
[----:B------:R-:W-:-:S04]  /*1d6b0*/  FMNMX.FTZ R97, R218, R97, !PT ;  /* 0x00000061da617209 */ /* 0x000fc80007810000 */
[----:B------:R-:W-:-:S03]  /*1d6c0*/  FMNMX.FTZ R97, R134, R97, !PT ;  /* 0x0000006186617209 */ /* 0x000fc60007810000 */
[----:B------:R-:W0:Y:S01]  /*1d6d0*/  MUFU.EX2 R90, R90 ;  /* 0x0000005a005a7308 */ /* 0x000e220000000800 */
[----:B------:R-:W-:Y:S01]  /*1d6e0*/  FMNMX.FTZ R0, R104, R97, !PT ;  /* 0x0000006168007209 */ /* 0x000fe20007810000 */
[----:B------:R-:W-:-:S04]  /*1d6f0*/  FFMA.FTZ R97, R116, R7, -R101 ;  /* 0x0000000774617223 */ /* 0x000fc80000010865 */
[----:B------:R-:W1:Y:S02]  /*1d700*/  SHFL.BFLY PT, R103, R0, 0x2, 0x1f ;  /* 0x0c401f0000677f89 */ /* 0x000e6400000e0000 */
[----:B------:R-:W-:Y:S08]  /*1d710*/  MUFU.EX2 R92, R92 ;  /* 0x0000005c005c7308 */ /* 0x000ff00000000800 */
[----:B------:R-:W2:Y:S01]  /*1d720*/  MUFU.EX2 R96, R96 ;  /* 0x0000006000607308 */ /* 0x000ea20000000800 */
[----:B0-----:R-:W-:-:S07]  /*1d730*/  F2FP.BF16.F32.PACK_AB R152, R91, R90 ;  /* 0x0000005a5b98723e */ /* 0x001fce00000010ff */
[----:B------:R-:W0:Y:S01]  /*1d740*/  MUFU.EX2 R100, R100 ;  /* 0x0000006400647308 */ /* 0x000e220000000800 */
[----:B-1----:R-:W-:Y:S01]  /*1d750*/  FMNMX.FTZ R4, R0, R103, !PT ;  /* 0x0000006700047209 */ /* 0x002fe20007810000 */
[----:B------:R-:W-:Y:S01]  /*1d760*/  FFMA.FTZ R103, R150, R7, -R101 ;  /* 0x0000000796677223 */ /* 0x000fe20000010865 */
[----:B------:R-:W-:-:S05]  /*1d770*/  FSEL R0, R3, RZ, P2 ;  /* 0x000000ff03007208 */ /* 0x000fca0001000000 */
[----:B------:R-:W-:Y:S01]  /*1d780*/  MUFU.EX2 R15, R15 ;  /* 0x0000000f000f7308 */ /* 0x000fe20000000800 */
[----:B--2---:R-:W-:Y:S01]  /*1d790*/  F2FP.BF16.F32.PACK_AB R148, R96, R95 ;  /* 0x0000005f6094723e */ /* 0x004fe200000010ff */
[----:B------:R-:W1:Y:S01]  /*1d7a0*/  SHFL.BFLY PT, R107, R4, 0x1, 0x1f ;  /* 0x0c201f00046b7f89 */ /* 0x000e6200000e0000 */
[----:B------:R-:W-:-:S04]  /*1d7b0*/  FADD.FTZ R0, -R0, R11 ;  /* 0x0000000b00007221 */ /* 0x000fc80000010100 */
[----:B------:R-:W-:Y:S01]  /*1d7c0*/  FMUL.FTZ R0, R0, R7 ;  /* 0x0000000700007220 */ /* 0x000fe20000410000 */
[----:B------:R-:W-:Y:S01]  /*1d7d0*/  MUFU.EX2 R144, R144 ;  /* 0x0000009000907308 */ /* 0x000fe20000000800 */
[----:B0-----:R-:W-:-:S07]  /*1d7e0*/  F2FP.BF16.F32.PACK_AB R150, R100, R21 ;  /* 0x000000156496723e */ /* 0x001fce00000010ff */
[----:B------:R-:W0:Y:S08]  /*1d7f0*/  MUFU.EX2 R0, R0 ;  /* 0x0000000000007308 */ /* 0x000e300000000800 */
[----:B------:R-:W-:Y:S01]  /*1d800*/  MUFU.EX2 R97, R97 ;  /* 0x0000006100617308 */ /* 0x000fe20000000800 */
[----:B-1----:R-:W-:Y:S02]  /*1d810*/  FMNMX.FTZ R4, R4, R107, !PT ;  /* 0x0000006b04047209 */ /* 0x002fe40007810000 */
[----:B------:R-:W-:-:S02]  /*1d820*/  @!P1 PRMT R107, RZ, 0x654, R12 ;  /* 0x00000654ff6b9816 */ /* 0x000fc4000000000c */
[C---:B------:R-:W-:Y:S01]  /*1d830*/  FSETP.NEU.FTZ.AND P2, PT, R4.reuse, -INF , PT ;  /* 0xff8000000400780b */ /* 0x040fe20003f5d000 */
[----:B------:R-:W-:Y:S01]  /*1d840*/  FMUL.FTZ R101, R4, R7 ;  /* 0x0000000704657220 */ /* 0x000fe20000410000 */
[----:B------:R1:W-:Y:S01]  /*1d850*/  @!P1 SYNCS.ARRIVE.TRANS64.RED.A1T0 RZ, [R107+URZ], RZ ;  /* 0x000000ff6bff99a7 */ /* 0x0003e2000810043f */
[----:B------:R-:W-:Y:S03]  /*1d860*/  MUFU.EX2 R146, R146 ;  /* 0x0000009200927308 */ /* 0x000fe60000000800 */
[----:B------:R-:W-:-:S05]  /*1d870*/  FSEL R101, R101, RZ, P2 ;  /* 0x000000ff65657208 */ /* 0x000fca0001000000 */
[-CC-:B------:R-:W-:Y:S01]  /*1d880*/  FFMA.FTZ R108, R2, R7.reuse, -R101.reuse ;  /* 0x00000007026c7223 */ /* 0x180fe20000010865 */
[----:B------:R-:W-:Y:S01]  /*1d890*/  FSEL R2, R4, RZ, P2 ;  /* 0x000000ff04027208 */ /* 0x000fe20001000000 */
[-CC-:B------:R-:W-:Y:S01]  /*1d8a0*/  FFMA.FTZ R157, R220, R7.reuse, -R101.reuse ;  /* 0x00000007dc9d7223 */ /* 0x180fe20000010865 */
[-CC-:B------:R-:W-:Y:S01]  /*1d8b0*/  FFMA.FTZ R159, R94, R7.reuse, -R101.reuse ;  /* 0x000000075e9f7223 */ /* 0x180fe20000010865 */
[-CC-:B------:R-:W-:Y:S01]  /*1d8c0*/  FFMA.FTZ R94, R156, R7.reuse, -R101.reuse ;  /* 0x000000079c5e7223 */ /* 0x180fe20000010865 */
[-C--:B------:R-:W-:Y:S01]  /*1d8d0*/  FFMA.FTZ R153, R98, R7.reuse, -R101 ;  /* 0x0000000762997223 */ /* 0x080fe20000010865 */
[----:B------:R-:W-:Y:S01]  /*1d8e0*/  FADD.FTZ R2, -R2, R9 ;  /* 0x0000000902027221 */ /* 0x000fe20000010100 */
[----:B0-----:R-:W-:Y:S01]  /*1d8f0*/  FFMA.FTZ R9, R0, R6, R13 ;  /* 0x0000000600097223 */ /* 0x001fe2000001000d */
[----:B------:R-:W-:Y:S01]  /*1d900*/  MUFU.EX2 R157, R157 ;  /* 0x0000009d009d7308 */ /* 0x000fe20000000800 */
[-C--:B------:R-:W-:Y:S01]  /*1d910*/  FFMA.FTZ R98, R158, R7.reuse, -R101 ;  /* 0x000000079e627223 */ /* 0x080fe20000010865 */
[-C--:B------:R-:W-:Y:S01]  /*1d920*/  FMUL.FTZ R2, R2, R7.reuse ;  /* 0x0000000702027220 */ /* 0x080fe20000410000 */
[----:B------:R-:W-:Y:S01]  /*1d930*/  FADD.FTZ R6, R88, R9 ;  /* 0x0000000958067221 */ /* 0x000fe20000010000 */
[-CC-:B------:R-:W-:Y:S01]  /*1d940*/  FFMA.FTZ R155, R102, R7.reuse, -R101.reuse ;  /* 0x00000007669b7223 */ /* 0x180fe20000010865 */
[-CC-:B------:R-:W-:Y:S01]  /*1d950*/  FFMA.FTZ R102, R198, R7.reuse, -R101.reuse ;  /* 0x00000007c6667223 */ /* 0x180fe20000010865 */
[-CC-:B------:R-:W-:Y:S01]  /*1d960*/  FFMA.FTZ R149, R106, R7.reuse, -R101.reuse ;  /* 0x000000076a957223 */ /* 0x180fe20000010865 */
[----:B------:R-:W-:Y:S01]  /*1d970*/  FADD.FTZ R9, R89, R6 ;  /* 0x0000000659097221 */ /* 0x000fe20000010000 */
[----:B------:R-:W0:Y:S01]  /*1d980*/  MUFU.EX2 R2, R2 ;  /* 0x0000000200027308 */ /* 0x000e220000000800 */
[-CC-:B------:R-:W-:Y:S01]  /*1d990*/  FFMA.FTZ R106, R200, R7.reuse, -R101.reuse ;  /* 0x00000007c86a7223 */ /* 0x180fe20000010865 */
[-C--:B------:R-:W-:Y:S01]  /*1d9a0*/  FFMA.FTZ R151, R110, R7.reuse, -R101 ;  /* 0x000000076e977223 */ /* 0x080fe20000010865 */
[----:B------:R-:W-:Y:S01]  /*1d9b0*/  FADD.FTZ R9, R14, R9 ;  /* 0x000000090e097221 */ /* 0x000fe20000010000 */
[-CC-:B------:R-:W-:Y:S01]  /*1d9c0*/  FFMA.FTZ R110, R208, R7.reuse, -R101.reuse ;  /* 0x00000007d06e7223 */ /* 0x180fe20000010865 */
[-CC-:B------:R-:W-:Y:S01]  /*1d9d0*/  FFMA.FTZ R145, R114, R7.reuse, -R101.reuse ;  /* 0x0000000772917223 */ /* 0x180fe20000010865 */
[-C--:B------:R-:W-:Y:S01]  /*1d9e0*/  FFMA.FTZ R112, R210, R7.reuse, -R101 ;  /* 0x00000007d2707223 */ /* 0x080fe20000010865 */
[----:B------:R-:W-:Y:S01]  /*1d9f0*/  FADD.FTZ R6, R90, R9 ;  /* 0x000000095a067221 */ /* 0x000fe20000010000 */
[----:B------:R-:W2:Y:S01]  /*1da00*/  MUFU.EX2 R108, R108 ;  /* 0x0000006c006c7308 */ /* 0x000ea20000000800 */
[-CC-:B------:R-:W-:Y:S01]  /*1da10*/  FFMA.FTZ R147, R118, R7.reuse, -R101.reuse ;  /* 0x0000000776937223 */ /* 0x180fe20000010865 */
[-CC-:B------:R-:W-:Y:S01]  /*1da20*/  FFMA.FTZ R114, R212, R7.reuse, -R101.reuse ;  /* 0x00000007d4727223 */ /* 0x180fe20000010865 */
[----:B------:R-:W-:Y:S01]  /*1da30*/  FADD.FTZ R9, R91, R6 ;  /* 0x000000065b097221 */ /* 0x000fe20000010000 */
[-CC-:B------:R-:W-:Y:S01]  /*1da40*/  FFMA.FTZ R141, R122, R7.reuse, -R101.reuse ;  /* 0x000000077a8d7223 */ /* 0x180fe20000010865 */
[-CC-:B------:R-:W-:Y:S01]  /*1da50*/  FFMA.FTZ R12, R214, R7.reuse, -R101.reuse ;  /* 0x00000007d60c7223 */ /* 0x180fe20000010865 */
[----:B------:R-:W-:Y:S01]  /*1da60*/  FFMA.FTZ R143, R126, R7, -R101 ;  /* 0x000000077e8f7223 */ /* 0x000fe20000010865 */
[----:B------:R-:W-:Y:S01]  /*1da70*/  FADD.FTZ R116, R92, R9 ;  /* 0x000000095c747221 */ /* 0x000fe20000010000 */
[----:B------:R-:W3:Y:S01]  /*1da80*/  MUFU.EX2 R159, R159 ;  /* 0x0000009f009f7308 */ /* 0x000ee20000000800 */
[----:B0-----:R-:W-:Y:S01]  /*1da90*/  FFMA.FTZ R5, R2, R5, R157 ;  /* 0x0000000502057223 */ /* 0x001fe2000001009d */
[-CC-:B------:R-:W-:Y:S01]  /*1daa0*/  FFMA.FTZ R216, R216, R7.reuse, -R101.reuse ;  /* 0x00000007d8d87223 */ /* 0x180fe20000010865 */
[----:B------:R-:W-:Y:S01]  /*1dab0*/  FADD.FTZ R116, R93, R116 ;  /* 0x000000745d747221 */ /* 0x000fe20000010000 */
[-CC-:B------:R-:W-:Y:S01]  /*1dac0*/  FFMA.FTZ R130, R130, R7.reuse, -R101.reuse ;  /* 0x0000000782827223 */ /* 0x180fe20000010865 */
[-CC-:B------:R-:W-:Y:S01]  /*1dad0*/  FFMA.FTZ R218, R218, R7.reuse, -R101.reuse ;  /* 0x00000007dada7223 */ /* 0x180fe20000010865 */
[-C--:B------:R-:W-:Y:S01]  /*1dae0*/  FFMA.FTZ R134, R134, R7.reuse, -R101 ;  /* 0x0000000786867223 */ /* 0x080fe20000010865 */
[----:B------:R-:W-:Y:S01]  /*1daf0*/  FADD.FTZ R9, R95, R116 ;  /* 0x000000745f097221 */ /* 0x000fe20000010000 */
[----:B------:R-:W0:Y:S01]  /*1db00*/  MUFU.EX2 R94, R94 ;  /* 0x0000005e005e7308 */ /* 0x000e220000000800 */
[----:B--2---:R-:W-:Y:S01]  /*1db10*/  FADD.FTZ R6, R108, R5 ;  /* 0x000000056c067221 */ /* 0x004fe20000010000 */
[----:B------:R-:W-:Y:S01]  /*1db20*/  FFMA.FTZ R101, R104, R7, -R101 ;  /* 0x0000000768657223 */ /* 0x000fe20000010865 */
[----:B------:R-:W-:Y:S01]  /*1db30*/  FADD.FTZ R116, R96, R9 ;  /* 0x0000000960747221 */ /* 0x000fe20000010000 */
[----:B------:R-:W-:Y:S01]  /*1db40*/  F2FP.BF16.F32.PACK_AB R158, R14, R89 ;  /* 0x000000590e9e723e */ /* 0x000fe200000010ff */
[----:B------:R-:W-:Y:S01]  /*1db50*/  IMAD.MOV.U32 R198, RZ, RZ, R22 ;  /* 0x000000ffffc67224 */ /* 0x000fe200078e0016 */
[----:B------:R-:W-:Y:S01]  /*1db60*/  ISETP.GT.AND P2, PT, R10, R179, PT ;  /* 0x000000b30a00720c */ /* 0x000fe20003f44270 */
[----:B------:R-:W-:Y:S01]  /*1db70*/  FADD.FTZ R9, R21, R116 ;  /* 0x0000007415097221 */ /* 0x000fe20000010000 */
[----:B------:R-:W2:Y:S01]  /*1db80*/  MUFU.EX2 R153, R153 ;  /* 0x0000009900997308 */ /* 0x000ea20000000800 */
[----:B---3--:R-:W-:Y:S01]  /*1db90*/  FADD.FTZ R5, R159, R6 ;  /* 0x000000069f057221 */ /* 0x008fe20000010000 */
[----:B------:R-:W-:Y:S01]  /*1dba0*/  F2FP.BF16.F32.PACK_AB R156, R88, R13 ;  /* 0x0000000d589c723e */ /* 0x000fe200000010ff */
[----:B------:R-:W-:Y:S01]  /*1dbb0*/  FADD.FTZ R116, R100, R9 ;  /* 0x0000000964747221 */ /* 0x000fe20000010000 */
[----:B------:R-:W-:Y:S01]  /*1dbc0*/  F2FP.BF16.F32.PACK_AB R157, R108, R157 ;  /* 0x0000009d6c9d723e */ /* 0x000fe200000010ff */
[----:B------:R-:W-:-:S02]  /*1dbd0*/  VIADD R10, R10, 0xffffffff ;  /* 0xffffffff0a0a7836 */ /* 0x000fc40000000000 */
[----:B------:R-:W-:Y:S01]  /*1dbe0*/  FADD.FTZ R9, R15, R116 ;  /* 0x000000740f097221 */ /* 0x000fe20000010000 */
[----:B------:R-:W3:Y:S01]  /*1dbf0*/  MUFU.EX2 R98, R98 ;  /* 0x0000006200627308 */ /* 0x000ee20000000800 */
[C---:B0-----:R-:W-:Y:S01]  /*1dc00*/  FADD.FTZ R6, R94.reuse, R5 ;  /* 0x000000055e067221 */ /* 0x041fe20000010000 */
[----:B------:R-:W-:Y:S01]  /*1dc10*/  F2FP.BF16.F32.PACK_AB R159, R94, R159 ;  /* 0x0000009f5e9f723e */ /* 0x000fe200000010ff */
[C---:B------:R-:W-:Y:S01]  /*1dc20*/  FADD.FTZ R116, R144.reuse, R9 ;  /* 0x0000000990747221 */ /* 0x040fe20000010000 */
[----:B------:R-:W-:Y:S01]  /*1dc30*/  F2FP.BF16.F32.PACK_AB R144, R144, R15 ;  /* 0x0000000f9090723e */ /* 0x000fe200000010ff */
[----:B------:R-:W-:Y:S02]  /*1dc40*/  IMAD.MOV.U32 R21, RZ, RZ, R23 ;  /* 0x000000ffff157224 */ /* 0x000fe400078e0017 */
[----:B------:R-:W-:Y:S01]  /*1dc50*/  FADD.FTZ R9, R97, R116 ;  /* 0x0000007461097221 */ /* 0x000fe20000010000 */
[----:B------:R-:W0:Y:S01]  /*1dc60*/  MUFU.EX2 R155, R155 ;  /* 0x0000009b009b7308 */ /* 0x000e220000000800 */
[----:B--2---:R-:W-:-:S02]  /*1dc70*/  FADD.FTZ R5, R153, R6 ;  /* 0x0000000699057221 */ /* 0x004fc40000010000 */
[C---:B------:R-:W-:Y:S01]  /*1dc80*/  FADD.FTZ R9, R146.reuse, R9 ;  /* 0x0000000992097221 */ /* 0x040fe20000010000 */
        /* <DEDUP_REMOVED lines=32> */
[----:B---3--:R-:W-:-:S07]  /*1de90*/  FADD.FTZ R5, R141, R6 ;  /* 0x000000068d057221 */ /* 0x008fce0000010000 */
[----:B------:R-:W3:Y:S01]  /*1dea0*/  MUFU.EX2 R142, R142 ;  /* 0x0000008e008e7308 */ /* 0x000ee20000000800 */
[C---:B0-----:R-:W-:Y:S01]  /*1deb0*/  FADD.FTZ R9, R99.reuse, R116 ;  /* 0x0000007463097221 */ /* 0x041fe20000010000 */
[----:B------:R-:W-:-:S06]  /*1dec0*/  F2FP.BF16.F32.PACK_AB R140, R99, R140 ;  /* 0x0000008c638c723e */ /* 0x000fcc00000010ff */
        /* <DEDUP_REMOVED lines=23> */
[----:B------:R0:W4:Y:S01]  /*1e040*/  MUFU.EX2 R11, R154 ;  /* 0x0000009a000b7308 */ /* 0x0001220000000800 */
[----:B--2---:R-:W-:Y:S01]  /*1e050*/  FADD.FTZ R14, R138, R9 ;  /* 0x000000098a0e7221 */ /* 0x004fe20000010000 */
[----:B------:R-:W-:-:S06]  /*1e060*/  IMAD.MOV.U32 R9, RZ, RZ, R4 ;  /* 0x000000ffff097224 */ /* 0x000fcc00078e0004 */
[----:B------:R-:W2:Y:S01]  /*1e070*/  MUFU.EX2 R101, R101 ;  /* 0x0000006500657308 */ /* 0x000ea20000000800 */
[----:B---3--:R-:W-:Y:S01]  /*1e080*/  FADD.FTZ R5, R134, R5 ;  /* 0x0000000586057221 */ /* 0x008fe20000010000 */
[----:B0-----:R-:W-:Y:S01]  /*1e090*/  F2FP.BF16.F32.PACK_AB R154, R93, R92 ;  /* 0x0000005c5d9a723e */ /* 0x001fe200000010ff */
[C---:B----4-:R-:W-:Y:S01]  /*1e0a0*/  FADD.FTZ R6, R11.reuse, R14 ;  /* 0x0000000e0b067221 */ /* 0x050fe20000010000 */
[----:B------:R-:W-:Y:S01]  /*1e0b0*/  F2FP.BF16.F32.PACK_AB R138, R11, R138 ;  /* 0x0000008a0b8a723e */ /* 0x000fe200000010ff */
[----:B------:R-:W-:Y:S02]  /*1e0c0*/  IMAD.MOV.U32 R11, RZ, RZ, R3 ;  /* 0x000000ffff0b7224 */ /* 0x000fe400078e0003 */
[C---:B--2---:R-:W-:Y:S01]  /*1e0d0*/  FADD.FTZ R5, R101.reuse, R5 ;  /* 0x0000000565057221 */ /* 0x044fe20000010000 */
[----:B------:R-:W-:Y:S01]  /*1e0e0*/  F2FP.BF16.F32.PACK_AB R139, R101, R134 ;  /* 0x00000086658b723e */ /* 0x000fe200000010ff */
[----:B-1----:R-:W-:Y:S06]  /*1e0f0*/  @P2 BRA `(.L_x_1919) ;  /* 0xffffffcc00c42947 */ /* 0x002fec000383ffff */
.L_x_1900:
[----:B------:R-:W-:Y:S05]  /*1e100*/  BSYNC B0 ;  /* 0x0000000000007941 */ /* 0x000fea0003800000 */
.L_x_1899:
        /* <DEDUP_REMOVED lines=67> */
.L_x_1920:
[----:B------:R-:W-:Y:S01]  /*1e540*/  IMAD R13, R22, 0x8, R16 ;  /* 0x00000008160d7824 */ /* 0x000fe200078e0210 */
[----:B------:R-:W-:-:S04]  /*1e550*/  SHF.L.U32 R0, R23, 0x1f, RZ ;  /* 0x0000001f17007819 */ /* 0x000fc800000006ff */
[----:B------:R0:W1:Y:S01]  /*1e560*/  SYNCS.PHASECHK.TRANS64.TRYWAIT P2, [R13+URZ+0x2a850], R0 ;  /* 0x02a850000d0075a7 */ /* 0x000062000804017f */
[----:B------:R-:W-:Y:S05]  /*1e570*/  @!P0 BRA `(.L_x_1921) ;  /* 0x0000000000048947 */ /* 0x000fea0003800000 */
[----:B------:R-:W-:Y:S01]  /*1e580*/  BPT.TRAP 0x1 ;  /* 0x000000040000795c */ /* 0x000fe20000300000 */
.L_x_1921:
        /* <DEDUP_REMOVED lines=9> */
.L_x_1923:
[----:B------:R-:W-:Y:S05]  /*1e620*/  BSYNC B0 ;  /* 0x0000000000007941 */ /* 0x000fea0003800000 */
.L_x_1922:
[----:B------:R-:W-:Y:S01]  /*1e630*/  IMAD.MOV.U32 R9, RZ, RZ, 0x40000040 ;  /* 0x40000040ff097424 */ /* 0x000fe200078e00ff */
[C---:B------:R-:W-:Y:S01]  /*1e640*/  R2UR UR6, R8.reuse ;  /* 0x00000000080672ca */ /* 0x040fe200000e0000 */
[----:B------:R-:W-:Y:S01]  /*1e650*/  WARPGROUP.ARRIVE ;  /* 0x00000000000079c5 */ /* 0x000fe20000000000 */
[----:B------:R-:W-:Y:S01]  /*1e660*/  VIADD R10, R8, 0x80 ;  /* 0x00000080080a7836 */ /* 0x000fe20000000000 */
[----:B01----:R-:W0:Y:S01]  /*1e670*/  SHFL.BFLY PT, R0, R5, 0x2, 0x1f ;  /* 0x0c401f0005007f89 */ /* 0x003e2200000e0000 */
[----:B------:R-:W-:Y:S01]  /*1e680*/  R2UR UR7, R9 ;  /* 0x00000000090772ca */ /* 0x000fe200000e0000 */
[----:B------:R-:W-:Y:S02]  /*1e690*/  IMAD.MOV.U32 R11, RZ, RZ, 0x40000040 ;  /* 0x40000040ff0b7424 */ /* 0x000fe400078e00ff */
[----:B------:R-:W-:Y:S02]  /*1e6a0*/  IMAD.MOV.U32 R9, RZ, RZ, 0x40000040 ;  /* 0x40000040ff097424 */ /* 0x000fe400078e00ff */
[----:B------:R-:W-:-:S02]  /*1e6b0*/  VIADD R22, R22, 0x1 ;  /* 0x0000000116167836 */ /* 0x000fc40000000000 */
[----:B------:R-:W-:Y:S02]  /*1e6c0*/  IMAD.MOV.U32 R20, RZ, RZ, -0x800000 ;  /* 0xff800000ff147424 */ /* 0x000fe400078e00ff */
[----:B------:R-:W-:Y:S01]  /*1e6d0*/  VIADD R187, R187, 0x1 ;  /* 0x00000001bbbb7836 */ /* 0x000fe20000000000 */
[----:B------:R-:W-:-:S03]  /*1e6e0*/  ISETP.NE.AND P2, PT, R22, 0x2, PT ;  /* 0x000000021600780c */ /* 0x000fc60003f45270 */
[----:B------:R-:W-:Y:S01]  /*1e6f0*/  HGMMA.64x128x16.F32.BF16 R24, R156, gdesc[UR4].tnspB, R24, gsb0 ;  /* 0x41e000049c187df0 */ /* 0x000fe20008001818 */
[----:B------:R-:W-:Y:S01]  /*1e700*/  R2UR UR6, R10 ;  /* 0x000000000a0672ca */ /* 0x000fe200000e0000 */
[----:B------:R-:W-:Y:S01]  /*1e710*/  VIADD R10, R8, 0x100 ;  /* 0x00000100080a7836 */ /* 0x000fe20000000000 */
[----:B------:R-:W-:Y:S01]  /*1e720*/  R2UR UR7, R11 ;  /* 0x000000000b0772ca */ /* 0x000fe200000e0000 */
[----:B------:R-:W-:Y:S01]  /*1e730*/  IMAD.MOV.U32 R11, RZ, RZ, 0x40000040 ;  /* 0x40000040ff0b7424 */ /* 0x000fe200078e00ff */
[----:B------:R-:W-:Y:S01]  /*1e740*/  SEL R22, R22, RZ, P2 ;  /* 0x000000ff16167207 */ /* 0x000fe20001000000 */
[----:B0-----:R-:W-:Y:S01]  /*1e750*/  FADD.FTZ R2, R0, R5 ;  /* 0x0000000500027221 */ /* 0x001fe20000010000 */
[----:B------:R-:W-:Y:S01]  /*1e760*/  IMAD.MOV.U32 R5, RZ, RZ, RZ ;  /* 0x000000ffff057224 */ /* 0x000fe200078e00ff */
        /* <DEDUP_REMOVED lines=19> */
[----:B------:R-:W-:Y:S02]  /*1e8a0*/  R2UR UR7, R11 ;  /* 0x000000000b0772ca */ /* 0x000fe400000e0000 */
[----:B------:R-:W0:Y:S02]  /*1e8b0*/  SHFL.BFLY PT, R11, R2, 0x1, 0x1f ;  /* 0x0c201f00020b7f89 */ /* 0x000e2400000e0000 */
[----:B0-----:R-:W-:Y:S01]  /*1e8c0*/  FADD.FTZ R14, R2, R11 ;  /* 0x0000000b020e7221 */ /* 0x001fe20000010000 */
[----:B------:R-:W-:-:S04]  /*1e8d0*/  @!P1 VIADD R11, R13, 0x2a860 ;  /* 0x0002a8600d0b9836 */ /* 0x000fc80000000000 */
[----:B------:R-:W-:Y:S02]  /*1e8e0*/  FSETP.NE.FTZ.AND P3, PT, R14, RZ, PT ;  /* 0x000000ff0e00720b */ /* 0x000fe40003f75000 */
[----:B------:R-:W-:-:S11]  /*1e8f0*/  @!P1 PRMT R11, RZ, 0x654, R11 ;  /* 0x00000654ff0b9816 */ /* 0x000fd6000000000b */
[----:B------:R-:W0:Y:S01]  /*1e900*/  @P3 MUFU.LG2 R10, R14 ;  /* 0x0000000e000a3308 */ /* 0x000e220000000c00 */
[----:B------:R-:W-:Y:S01]  /*1e910*/  @P3 FMUL.FTZ R16, R7, 0.69314718246459960938 ;  /* 0x3f31721807103820 */ /* 0x000fe20000410000 */
[----:B------:R-:W-:Y:S02]  /*1e920*/  WARPGROUP.DEPBAR.LE gsb0, 0x0 ;  /* 0x00008000000079c5 */ /* 0x000fe40000010000 */
[----:B------:R-:W-:-:S06]  /*1e930*/  WARPGROUP.ARRIVE ;  /* 0x00000000000079c5 */ /* 0x000fcc0000000000 */
[----:B------:R-:W-:Y:S01]  /*1e940*/  HGMMA.64x128x16.F32.BF16 R24, R140, gdesc[UR4].tnspB, R24, gsb0 ;  /* 0x41e000048c187df0 */ /* 0x000fe20008001818 */
[----:B------:R-:W-:Y:S01]  /*1e950*/  R2UR UR6, R8 ;  /* 0x00000000080672ca */ /* 0x000fe200000e0000 */
[----:B------:R-:W-:Y:S01]  /*1e960*/  IMAD.MOV.U32 R8, RZ, RZ, RZ ;  /* 0x000000ffff087224 */ /* 0x000fe200078e00ff */
[----:B------:R-:W-:Y:S02]  /*1e970*/  R2UR UR7, R9 ;  /* 0x00000000090772ca */ /* 0x000fe400000e0000 */
[----:B------:R-:W1:Y:S03]  /*1e980*/  SHFL.BFLY PT, R9, R6, 0x2, 0x1f ;  /* 0x0c401f0006097f89 */ /* 0x000e6600000e0000 */
[----:B------:R-:W-:Y:S01]  /*1e990*/  @P3 MUFU.RCP R8, R14 ;  /* 0x0000000e00083308 */ /* 0x000fe20000001000 */
[----:B-1----:R-:W-:-:S05]  /*1e9a0*/  FADD.FTZ R9, R9, R6 ;  /* 0x0000000609097221 */ /* 0x002fca0000010000 */
[----:B------:R-:W1:Y:S02]  /*1e9b0*/  SHFL.BFLY PT, R0, R9, 0x1, 0x1f ;  /* 0x0c201f0009007f89 */ /* 0x000e6400000e0000 */
[----:B-1----:R-:W-:Y:S01]  /*1e9c0*/  FADD.FTZ R12, R9, R0 ;  /* 0x00000000090c7221 */ /* 0x002fe20000010000 */
[----:B------:R-:W-:Y:S01]  /*1e9d0*/  SEL R0, RZ, 0x1, P2 ;  /* 0x00000001ff007807 */ /* 0x000fe20001000000 */
[----:B0-----:R-:W-:-:S03]  /*1e9e0*/  @P3 FMUL.FTZ R9, R10, 0.69314718246459960938 ;  /* 0x3f3172180a093820 */ /* 0x001fc60000410000 */
[----:B------:R-:W-:Y:S01]  /*1e9f0*/  FSETP.NE.FTZ.AND P0, PT, R12, RZ, PT ;  /* 0x000000ff0c00720b */ /* 0x000fe20003f15000 */
[----:B------:R-:W-:Y:S01]  /*1ea00*/  @P3 FFMA.FTZ R20, R16, R4, R9 ;  /* 0x0000000410143223 */ /* 0x000fe20000010009 */
[----:B------:R-:W-:Y:S01]  /*1ea10*/  LOP3.LUT R23, R23, R0, RZ, 0x3c, !PT ;  /* 0x0000000017177212 */ /* 0x000fe200078e3cff */
[----:B------:R-:W-:-:S10]  /*1ea20*/  IMAD.MOV.U32 R0, RZ, RZ, -0x800000 ;  /* 0xff800000ff007424 */ /* 0x000fd400078e00ff */
[----:B------:R-:W0:Y:S01]  /*1ea30*/  @P0 MUFU.LG2 R6, R12 ;  /* 0x0000000c00060308 */ /* 0x000e220000000c00 */
[----:B------:R-:W-:-:S07]  /*1ea40*/  @P0 FMUL.FTZ R2, R7, 0.69314718246459960938 ;  /* 0x3f31721807020820 */ /* 0x000fce0000410000 */
        /* <DEDUP_REMOVED lines=8> */
[----:B------:R0:W-:Y:S01]  /*1ead0*/  @!P1 SYNCS.ARRIVE.TRANS64.RED.A1T0 RZ, [R11+URZ], RZ ;  /* 0x000000ff0bff99a7 */ /* 0x0001e2000810043f */
[-C--:B-1----:R-:W-:Y:S01]  /*1eae0*/  FMUL.FTZ R21, R36, R5.reuse ;  /* 0x0000000524157220 */ /* 0x082fe20000410000 */
        /* <DEDUP_REMOVED lines=62> */
[----:B0-----:R-:W-:-:S07]  /*1eed0*/  FMUL.FTZ R87, R87, R8 ;  /* 0x0000000857577220 */ /* 0x001fce0000410000 */
.L_x_1785:
        /* <DEDUP_REMOVED lines=10> */
[----:B------:R-:W-:Y:S01]  /*1ef80*/  ULDC.64 UR4, c[0x0][0xc00] ;  /* 0x0003000000047ab9 */ /* 0x000fe20000000a00 */
[----:B------:R-:W-:Y:S01]  /*1ef90*/  F2FP.BF16.F32.PACK_AB R35, R46, R35 ;  /* 0x000000232e23723e */ /* 0x000fe200000010ff */
[----:B------:R-:W-:Y:S01]  /*1efa0*/  ULDC.64 UR6, c[0x0][0x208] ;  /* 0x0000820000067ab9 */ /* 0x000fe20000000a00 */
[----:B------:R-:W-:Y:S02]  /*1efb0*/  F2FP.BF16.F32.PACK_AB R37, R38, R37 ;  /* 0x000000252625723e */ /* 0x000fe400000010ff */
[----:B------:R-:W-:Y:S02]  /*1efc0*/  F2FP.BF16.F32.PACK_AB R36, R73, R36 ;  /* 0x000000244924723e */ /* 0x000fe400000010ff */
[----:B------:R-:W-:Y:S02]  /*1efd0*/  F2FP.BF16.F32.PACK_AB R38, R77, R76 ;  /* 0x0000004c4d26723e */ /* 0x000fe400000010ff */
[----:B------:R-:W-:-:S02]  /*1efe0*/  F2FP.BF16.F32.PACK_AB R39, R42, R39 ;  /* 0x000000272a27723e */ /* 0x000fc400000010ff */
[----:B------:R-:W-:Y:S02]  /*1eff0*/  MOV R2, R16 ;  /* 0x0000001000027202 */ /* 0x000fe40000000f00 */
[----:B--2---:R-:W-:-:S03]  /*1f000*/  MOV R3, R5 ;  /* 0x0000000500037202 */ /* 0x004fc60000000f00 */
[----:B------:R-:W-:-:S03]  /*1f010*/  IMAD.WIDE R4, R225, 0x2, R2 ;  /* 0x00000002e1047825 */ /* 0x000fc600078e0202 */
[C---:B------:R-:W-:Y:S02]  /*1f020*/  IADD3 R101, P3, R4.reuse, 0x4000, RZ ;  /* 0x0000400004657810 */ /* 0x040fe40007f7e0ff */
[----:B------:R-:W-:Y:S02]  /*1f030*/  LOP3.LUT R15, R4, 0x380, RZ, 0xc0, !PT ;  /* 0x00000380040f7812 */ /* 0x000fe400078ec0ff */
[----:B------:R-:W-:Y:S02]  /*1f040*/  LOP3.LUT R14, R101, 0x380, RZ, 0xc0, !PT ;  /* 0x00000380650e7812 */ /* 0x000fe400078ec0ff */
[----:B------:R-:W-:Y:S02]  /*1f050*/  SHF.R.U64 R15, R15, 0x3, RZ ;  /* 0x000000030f0f7819 */ /* 0x000fe400000012ff */
[----:B------:R-:W-:Y:S01]  /*1f060*/  SHF.R.U64 R14, R14, 0x3, RZ ;  /* 0x000000030e0e7819 */ /* 0x000fe200000012ff */
[----:B------:R-:W-:Y:S01]  /*1f070*/  BAR.SYNC.DEFER_BLOCKING 0x1, 0x100 ;  /* 0x0044000000007b1d */ /* 0x000fe20000010000 */
[----:B------:R-:W-:-:S02]  /*1f080*/  IADD3 R71, P6, R4, 0x20, RZ ;  /* 0x0000002004477810 */ /* 0x000fc40007fde0ff */
[C---:B------:R-:W-:Y:S02]  /*1f090*/  IADD3 R75, P5, R4.reuse, 0x40, RZ ;  /* 0x00000040044b7810 */ /* 0x040fe40007fbe0ff */
[C---:B------:R-:W-:Y:S01]  /*1f0a0*/  IADD3 R79, P4, R4.reuse, 0x60, RZ ;  /* 0x00000060044f7810 */ /* 0x040fe20007f9e0ff */
[--C-:B------:R-:W-:Y:S01]  /*1f0b0*/  IMAD.X R9, RZ, RZ, R5.reuse, P6 ;  /* 0x000000ffff097224 */ /* 0x100fe200030e0605 */
[C---:B------:R-:W-:Y:S01]  /*1f0c0*/  IADD3 R103, P2, R4.reuse, 0x4020, RZ ;  /* 0x0000402004677810 */ /* 0x040fe20007f5e0ff */
[--C-:B------:R-:W-:Y:S01]  /*1f0d0*/  IMAD.X R11, RZ, RZ, R5.reuse, P5 ;  /* 0x000000ffff0b7224 */ /* 0x100fe200028e0605 */
[C---:B------:R-:W-:Y:S01]  /*1f0e0*/  IADD3 R105, P1, R4.reuse, 0x4040, RZ ;  /* 0x0000404004697810 */ /* 0x040fe20007f3e0ff */
[--C-:B------:R-:W-:Y:S01]  /*1f0f0*/  IMAD.X R13, RZ, RZ, R5.reuse, P4 ;  /* 0x000000ffff0d7224 */ /* 0x100fe200020e0605 */
[----:B------:R-:W-:Y:S01]  /*1f100*/  IADD3 R107, P0, R4, 0x4060, RZ ;  /* 0x00004060046b7810 */ /* 0x000fe20007f1e0ff */
[--C-:B------:R-:W-:Y:S01]  /*1f110*/  IMAD.X R29, RZ, RZ, R5.reuse, P2 ;  /* 0x000000ffff1d7224 */ /* 0x100fe200010e0605 */
[----:B------:R-:W-:Y:S01]  /*1f120*/  LOP3.LUT R4, R15, R4, RZ, 0x3c, !PT ;  /* 0x000000040f047212 */ /* 0x000fe200078e3cff */
[--C-:B------:R-:W-:Y:S01]  /*1f130*/  IMAD.X R15, RZ, RZ, R5.reuse, P3 ;  /* 0x000000ffff0f7224 */ /* 0x100fe200018e0605 */
[----:B------:R-:W-:Y:S01]  /*1f140*/  LOP3.LUT R14, R14, R101, RZ, 0x3c, !PT ;  /* 0x000000650e0e7212 */ /* 0x000fe200078e3cff */
[--C-:B------:R-:W-:Y:S01]  /*1f150*/  IMAD.X R33, RZ, RZ, R5.reuse, P0 ;  /* 0x000000ffff217224 */ /* 0x100fe200000e0605 */
[----:B------:R-:W-:Y:S01]  /*1f160*/  ISETP.NE.U32.AND P0, PT, RZ, UR4, PT ;  /* 0x00000004ff007c0c */ /* 0x000fe2000bf05070 */
[----:B------:R-:W-:Y:S01]  /*1f170*/  IMAD.X R31, RZ, RZ, R5, P1 ;  /* 0x000000ffff1f7224 */ /* 0x000fe200008e0605 */
[----:B------:R-:W-:-:S02]  /*1f180*/  MOV R74, R14 ;  /* 0x0000000e004a7202 */ /* 0x000fc40000000f00 */
[----:B------:R-:W-:Y:S02]  /*1f190*/  F2FP.BF16.F32.PACK_AB R15, R55, R54 ;  /* 0x00000036370f723e */ /* 0x000fe400000010ff */
[----:B------:R-:W2:Y:S01]  /*1f1a0*/  LDC R55, c[0x0][0xbe8] ;  /* 0x0002fa00ff377b82 */ /* 0x000ea20000000800 */
[----:B------:R-:W-:Y:S01]  /*1f1b0*/  ISETP.NE.AND.EX P0, PT, RZ, UR5, PT, P0 ;  /* 0x00000005ff007c0c */ /* 0x000fe2000bf05300 */
[----:B------:R-:W-:Y:S01]  /*1f1c0*/  ULDC.64 UR4, c[0x0][0xc08] ;  /* 0x0003020000047ab9 */ /* 0x000fe20000000a00 */
[----:B------:R-:W-:Y:S02]  /*1f1d0*/  LOP3.LUT R8, R71, 0x380, RZ, 0xc0, !PT ;  /* 0x0000038047087812 */ /* 0x000fe400078ec0ff */
[----:B------:R-:W-:Y:S02]  /*1f1e0*/  LOP3.LUT R10, R75, 0x380, RZ, 0xc0, !PT ;  /* 0x000003804b0a7812 */ /* 0x000fe400078ec0ff */
[----:B------:R-:W-:Y:S02]  /*1f1f0*/  MOV R96, R4 ;  /* 0x0000000400607202 */ /* 0x000fe40000000f00 */
[----:B------:R-:W-:-:S02]  /*1f200*/  LOP3.LUT R12, R79, 0x380, RZ, 0xc0, !PT ;  /* 0x000003804f0c7812 */ /* 0x000fc400078ec0ff */
[----:B------:R-:W-:Y:S02]  /*1f210*/  F2FP.BF16.F32.PACK_AB R5, R32, R99 ;  /* 0x000000632005723e */ /* 0x000fe400000010ff */
[----:B-1----:R-:W-:Y:S02]  /*1f220*/  LOP3.LUT R24, R103, 0x380, RZ, 0xc0, !PT ;  /* 0x0000038067187812 */ /* 0x002fe400078ec0ff */
[----:B------:R-:W-:Y:S02]  /*1f230*/  LOP3.LUT R32, R105, 0x380, RZ, 0xc0, !PT ;  /* 0x0000038069207812 */ /* 0x000fe400078ec0ff */
[----:B------:R-:W-:Y:S02]  /*1f240*/  ISETP.NE.U32.AND P2, PT, RZ, UR4, PT ;  /* 0x00000004ff007c0c */ /* 0x000fe4000bf45070 */
[----:B------:R-:W-:Y:S02]  /*1f250*/  LOP3.LUT R70, R107, 0x380, RZ, 0xc0, !PT ;  /* 0x000003806b467812 */ /* 0x000fe400078ec0ff */
[----:B------:R-:W-:-:S02]  /*1f260*/  SHF.R.U64 R8, R8, 0x3, RZ ;  /* 0x0000000308087819 */ /* 0x000fc400000012ff */
[----:B------:R-:W-:Y:S02]  /*1f270*/  SHF.R.U64 R10, R10, 0x3, RZ ;  /* 0x000000030a0a7819 */ /* 0x000fe400000012ff */
[----:B------:R-:W-:Y:S02]  /*1f280*/  F2FP.BF16.F32.PACK_AB R4, R91, R6 ;  /* 0x000000065b04723e */ /* 0x000fe400000010ff */
[----:B------:R-:W-:Y:S02]  /*1f290*/  SHF.R.U64 R12, R12, 0x3, RZ ;  /* 0x000000030c0c7819 */ /* 0x000fe400000012ff */
[----:B------:R-:W-:Y:S02]  /*1f2a0*/  F2FP.BF16.F32.PACK_AB R6, R7, R28 ;  /* 0x0000001c0706723e */ /* 0x000fe400000010ff */
[----:B------:R-:W-:Y:S02]  /*1f2b0*/  SHF.R.U64 R24, R24, 0x3, RZ ;  /* 0x0000000318187819 */ /* 0x000fe400000012ff */
[----:B------:R-:W-:-:S02]  /*1f2c0*/  SHF.R.U64 R32, R32, 0x3, RZ ;  /* 0x0000000320207819 */ /* 0x000fc400000012ff */
[----:B------:R-:W-:Y:S02]  /*1f2d0*/  F2FP.BF16.F32.PACK_AB R7, R30, R97 ;  /* 0x000000611e07723e */ /* 0x000fe400000010ff */
[----:B------:R-:W-:Y:S02]  /*1f2e0*/  ISETP.NE.AND.EX P2, PT, RZ, UR5, PT, P2 ;  /* 0x00000005ff007c0c */ /* 0x000fe4000bf45320 */
[----:B------:R-:W-:Y:S01]  /*1f2f0*/  SHF.R.U64 R70, R70, 0x3, RZ ;  /* 0x0000000346467819 */ /* 0x000fe200000012ff */
[----:B------:R1:W-:Y:S01]  /*1f300*/  STSM.16.M88.4 [R96], R4 ;  /* 0x0000000460007844 */ /* 0x0003e20000000200 */
[----:B------:R-:W-:Y:S02]  /*1f310*/  LOP3.LUT R8, R8, R71, RZ, 0x3c, !PT ;  /* 0x0000004708087212 */ /* 0x000fe400078e3cff */
[----:B------:R-:W-:Y:S02]  /*1f320*/  LOP3.LUT R10, R10, R75, RZ, 0x3c, !PT ;  /* 0x0000004b0a0a7212 */ /* 0x000fe400078e3cff */
[----:B------:R-:W-:-:S02]  /*1f330*/  LOP3.LUT R12, R12, R79, RZ, 0x3c, !PT ;  /* 0x0000004f0c0c7212 */ /* 0x000fc400078e3cff */
[----:B------:R-:W-:Y:S02]  /*1f340*/  LOP3.LUT R28, R24, R103, RZ, 0x3c, !PT ;  /* 0x00000067181c7212 */ /* 0x000fe400078e3cff */
[----:B------:R-:W-:Y:S02]  /*1f350*/  LOP3.LUT R30, R32, R105, RZ, 0x3c, !PT ;  /* 0x00000069201e7212 */ /* 0x000fe400078e3cff */
[----:B------:R-:W-:Y:S02]  /*1f360*/  LOP3.LUT R32, R70, R107, RZ, 0x3c, !PT ;  /* 0x0000006b46207212 */ /* 0x000fe400078e3cff */
[----:B------:R-:W-:Y:S02]  /*1f370*/  MOV R79, R8 ;  /* 0x00000008004f7202 */ /* 0x000fe40000000f00 */
[----:B------:R-:W-:Y:S02]  /*1f380*/  MOV R78, R10 ;  /* 0x0000000a004e7202 */ /* 0x000fe40000000f00 */
[----:B-1----:R-:W-:-:S02]  /*1f390*/  F2FP.BF16.F32.PACK_AB R4, R88, R89 ;  /* 0x000000595804723e */ /* 0x002fc400000010ff */
[----:B------:R-:W-:Y:S02]  /*1f3a0*/  F2FP.BF16.F32.PACK_AB R5, R94, R95 ;  /* 0x0000005f5e05723e */ /* 0x000fe400000010ff */
[----:B------:R-:W-:Y:S02]  /*1f3b0*/  F2FP.BF16.F32.PACK_AB R6, R90, R21 ;  /* 0x000000155a06723e */ /* 0x000fe400000010ff */
[----:B------:R-:W-:Y:S02]  /*1f3c0*/  F2FP.BF16.F32.PACK_AB R7, R92, R93 ;  /* 0x0000005d5c07723e */ /* 0x000fe400000010ff */
[----:B------:R-:W-:Y:S02]  /*1f3d0*/  MOV R75, R12 ;  /* 0x0000000c004b7202 */ /* 0x000fe40000000f00 */
[----:B------:R-:W-:Y:S01]  /*1f3e0*/  F2FP.BF16.F32.PACK_AB R8, R41, R40 ;  /* 0x000000282908723e */ /* 0x000fe200000010ff */
[----:B------:R-:W-:Y:S01]  /*1f3f0*/  STSM.16.M88.4 [R79], R4 ;  /* 0x000000044f007844 */ /* 0x000fe20000000200 */
[----:B------:R-:W-:Y:S01]  /*1f400*/  F2FP.BF16.F32.PACK_AB R9, R43, R72 ;  /* 0x000000482b09723e */ /* 0x000fe200000010ff */
[----:B------:R-:W1:Y:S01]  /*1f410*/  LDC.64 R40, c[0x0][0xc00] ;  /* 0x00030000ff287b82 */ /* 0x000e620000000a00 */
[----:B------:R-:W-:-:S02]  /*1f420*/  F2FP.BF16.F32.PACK_AB R10, R45, R44 ;  /* 0x0000002c2d0a723e */ /* 0x000fc400000010ff */
[----:B------:R-:W-:Y:S02]  /*1f430*/  F2FP.BF16.F32.PACK_AB R11, R47, R34 ;  /* 0x000000222f0b723e */ /* 0x000fe400000010ff */
[----:B------:R-:W-:Y:S02]  /*1f440*/  MOV R71, R28 ;  /* 0x0000001c00477202 */ /* 0x000fe40000000f00 */
[----:B------:R-:W-:Y:S01]  /*1f450*/  MOV R70, R30 ;  /* 0x0000001e00467202 */ /* 0x000fe20000000f00 */
[----:B------:R3:W-:Y:S01]  /*1f460*/  STSM.16.M88.4 [R78], R8 ;  /* 0x000000084e007844 */ /* 0x0007e20000000200 */
[----:B------:R-:W-:Y:S02]  /*1f470*/  F2FP.BF16.F32.PACK_AB R12, R49, R48 ;  /* 0x00000030310c723e */ /* 0x000fe400000010ff */
[----:B------:R-:W-:Y:S02]  /*1f480*/  F2FP.BF16.F32.PACK_AB R14, R53, R52 ;  /* 0x00000034350e723e */ /* 0x000fe400000010ff */
[----:B--2---:R-:W-:Y:S01]  /*1f490*/  ISETP.NE.AND P1, PT, R55, 0x1, PT ;  /* 0x000000013700780c */ /* 0x004fe20003f25270 */
[----:B------:R-:W-:Y:S01]  /*1f4a0*/  ULDC UR4, c[0x0][0xa88] ;  /* 0x0002a20000047ab9 */ /* 0x000fe20000000800 */
[----:B------:R-:W-:Y:S01]  /*1f4b0*/  F2FP.BF16.F32.PACK_AB R13, R51, R50 ;  /* 0x00000032330d723e */ /* 0x000fe200000010ff */
[----:B------:R-:W-:Y:S01]  /*1f4c0*/  IMAD.MOV.U32 R48, RZ, RZ, RZ ;  /* 0x000000ffff307224 */ /* 0x000fe200078e00ff */
[----:B------:R-:W-:-:S02]  /*1f4d0*/  MOV R24, R32 ;  /* 0x0000002000187202 */ /* 0x000fc40000000f00 */
[----:B------:R-:W-:Y:S01]  /*1f4e0*/  F2FP.BF16.F32.PACK_AB R28, R57, R56 ;  /* 0x00000038391c723e */ /* 0x000fe200000010ff */
[----:B------:R2:W-:Y:S01]  /*1f4f0*/  STSM.16.M88.4 [R75], R12 ;  /* 0x0000000c4b007844 */ /* 0x0005e20000000200 */
[----:B------:R-:W-:Y:S02]  /*1f500*/  F2FP.BF16.F32.PACK_AB R29, R59, R58 ;  /* 0x0000003a3b1d723e */ /* 0x000fe400000010ff */
[----:B------:R-:W-:Y:S01]  /*1f510*/  F2FP.BF16.F32.PACK_AB R30, R61, R60 ;  /* 0x0000003c3d1e723e */ /* 0x000fe200000010ff */
[----:B---3--:R-:W3:Y:S01]  /*1f520*/  @P2 LDC.64 R8, c[0x0][0xc08] ;  /* 0x00030200ff082b82 */ /* 0x008ee20000000a00 */
[----:B------:R-:W-:Y:S01]  /*1f530*/  F2FP.BF16.F32.PACK_AB R31, R63, R62 ;  /* 0x0000003e3f1f723e */ /* 0x000fe200000010ff */
[----:B-1----:R-:W-:Y:S01]  /*1f540*/  IMAD.WIDE R40, R186, 0x4, R40 ;  /* 0x00000004ba287825 */ /* 0x002fe200078e0228 */
[----:B------:R-:W-:Y:S02]  /*1f550*/  F2FP.BF16.F32.PACK_AB R32, R65, R64 ;  /* 0x000000404120723e */ /* 0x000fe400000010ff */
[----:B------:R-:W-:Y:S01]  /*1f560*/  F2FP.BF16.F32.PACK_AB R33, R67, R66 ;  /* 0x000000424321723e */ /* 0x000fe200000010ff */
[----:B------:R-:W-:Y:S01]  /*1f570*/  STSM.16.M88.4 [R74], R28 ;  /* 0x0000001c4a007844 */ /* 0x000fe20000000200 */
[----:B------:R-:W-:Y:S01]  /*1f580*/  F2FP.BF16.F32.PACK_AB R34, R69, R68 ;  /* 0x000000444522723e */ /* 0x000fe200000010ff */
[----:B------:R-:W1:Y:S01]  /*1f590*/  @P1 LDC R10, c[0x0][0xbec] ;  /* 0x0002fb00ff0a1b82 */ /* 0x000e620000000800 */
[----:B------:R-:W-:-:S02]  /*1f5a0*/  F2FP.BF16.F32.PACK_AB R4, R81, R80 ;  /* 0x000000505104723e */ /* 0x000fc400000010ff */
[----:B------:R-:W-:Y:S01]  /*1f5b0*/  F2FP.BF16.F32.PACK_AB R5, R83, R82 ;  /* 0x000000525305723e */ /* 0x000fe200000010ff */
[----:B------:R-:W-:Y:S01]  /*1f5c0*/  STSM.16.M88.4 [R71], R32 ;  /* 0x0000002047007844 */ /* 0x000fe20000000200 */
[----:B------:R-:W-:Y:S02]  /*1f5d0*/  F2FP.BF16.F32.PACK_AB R6, R85, R84 ;  /* 0x000000545506723e */ /* 0x000fe400000010ff */
[----:B------:R-:W-:Y:S01]  /*1f5e0*/  F2FP.BF16.F32.PACK_AB R7, R87, R86 ;  /* 0x000000565707723e */ /* 0x000fe200000010ff */
[----:B------:R-:W-:Y:S01]  /*1f5f0*/  STSM.16.M88.4 [R70], R36 ;  /* 0x0000002446007844 */ /* 0x000fe20000000200 */
[----:B--2---:R-:W2:Y:S03]  /*1f600*/  @P1 LDC R13, c[0x0][0xbf0] ;  /* 0x0002fc00ff0d1b82 */ /* 0x004ea60000000800 */
[----:B------:R4:W-:Y:S05]  /*1f610*/  STSM.16.M88.4 [R24], R4 ;  /* 0x0000000418007844 */ /* 0x0009ea0000000200 */
[----:B------:R-:W-:Y:S01]  /*1f620*/  BAR.SYNC.DEFER_BLOCKING 0x1, 0x100 ;  /* 0x0044000000007b1d */ /* 0x000fe20000010000 */
[----:B----4-:R-:W-:-:S02]  /*1f630*/  IMAD.U32 R6, RZ, RZ, UR4 ;  /* 0x00000004ff067e24 */ /* 0x010fc4000f8e00ff */
[----:B---3--:R-:W-:-:S03]  /*1f640*/  @P2 IMAD.WIDE R4, R186, 0x4, R8 ;  /* 0x00000004ba042825 */ /* 0x008fc600078e0208 */
[----:B------:R3:W5:Y:S04]  /*1f650*/  @P0 LDG.E R48, desc[UR6][R40.64] ;  /* 0x0000000628300981 */ /* 0x000768000c1e1900 */
[----:B------:R3:W5:Y:S01]  /*1f660*/  @P2 LDG.E R6, desc[UR6][R4.64] ;  /* 0x0000000604062981 */ /* 0x000762000c1e1900 */
[----:B------:R-:W-:Y:S05]  /*1f670*/  @P2 BRA `(.L_x_1927) ;  /* 0x0000000000142947 */ /* 0x000fea0003800000 */
[----:B------:R-:W-:Y:S05]  /*1f680*/  @!P0 BRA `(.L_x_1927) ;  /* 0x0000000000108947 */ /* 0x000fea0003800000 */
[----:B------:R-:W-:Y:S02]  /*1f690*/  ULDC.64 UR4, c[0x0][0x208] ;  /* 0x0000820000047ab9 */ /* 0x000fe40000000a00 */
[----:B---3--:R-:W3:Y:S04]  /*1f6a0*/  LDG.E R5, desc[UR4][R40.64] ;  /* 0x0000000428057981 */ /* 0x008ee8000c1e1900 */
[----:B-----5:R-:W3:Y:S02]  /*1f6b0*/  LDG.E R6, desc[UR4][R40.64+0x4] ;  /* 0x0000040428067981 */ /* 0x020ee4000c1e1900 */
[----:B---3--:R-:W-:-:S07]  /*1f6c0*/  IMAD.IADD R6, R6, 0x1, -R5 ;  /* 0x0000000106067824 */ /* 0x008fce00078e0a05 */
.L_x_1927:
[----:B------:R-:W-:Y:S01]  /*1f6d0*/  SHF.R.S32.HI R54, RZ, 0x1f, R185 ;  /* 0x0000001fff367819 */ /* 0x000fe200000114b9 */
[----:B------:R-:W-:Y:S01]  /*1f6e0*/  IMAD.IADD R15, R181, 0x1, R177 ;  /* 0x00000001b50f7824 */ /* 0x000fe200078e02b1 */
[----:B------:R-:W-:Y:S01]  /*1f6f0*/  ULDC.64 UR4, c[0x0][0xb90] ;  /* 0x0002e40000047ab9 */ /* 0x000fe20000000a00 */
[----:B-----5:R-:W-:Y:S01]  /*1f700*/  SHF.R.S32.HI R49, RZ, 0x1f, R48 ;  /* 0x0000001fff317819 */ /* 0x020fe20000011430 */
[----:B------:R-:W-:Y:S01]  /*1f710*/  IMAD R9, R190, 0x40, R182 ;  /* 0x00000040be097824 */ /* 0x000fe200078e02b6 */
[----:B------:R-:W-:Y:S01]  /*1f720*/  SEL R57, R186, RZ, !P0 ;  /* 0x000000ffba397207 */ /* 0x000fe20004000000 */
[----:B---3--:R-:W-:Y:S01]  /*1f730*/  IMAD R4, R54, UR4, RZ ;  /* 0x0000000436047c24 */ /* 0x008fe2000f8e02ff */
[----:B------:R-:W-:Y:S01]  /*1f740*/  ULDC.64 UR6, c[0x0][0x208] ;  /* 0x0000820000067ab9 */ /* 0x000fe20000000a00 */
[----:B-1----:R-:W-:Y:S01]  /*1f750*/  @P1 IMAD.HI.U32 R8, R15, R10, RZ ;  /* 0x0000000a0f081227 */ /* 0x002fe200078e00ff */
[----:B------:R-:W-:-:S03]  /*1f760*/  SHF.R.S32.HI R10, RZ, 0x1f, R186 ;  /* 0x0000001fff0a7819 */ /* 0x000fc600000114ba */
[----:B------:R-:W-:Y:S01]  /*1f770*/  IMAD.MOV.U32 R7, RZ, RZ, R15 ;  /* 0x000000ffff077224 */ /* 0x000fe200078e000f */
[----:B--2---:R-:W-:Y:S01]  /*1f780*/  @P1 SHF.R.U32.HI R7, RZ, R13, R8 ;  /* 0x0000000dff071219 */ /* 0x004fe20000011608 */
[C---:B------:R-:W-:Y:S01]  /*1f790*/  IMAD R11, R185.reuse, UR5, R4 ;  /* 0x00000005b90b7c24 */ /* 0x040fe2000f8e0204 */
[----:B------:R-:W-:Y:S01]  /*1f7a0*/  SEL R24, R10, RZ, !P0 ;  /* 0x000000ff0a187207 */ /* 0x000fe20004000000 */
        /* <DEDUP_REMOVED lines=14> */
[----:B------:R-:W-:Y:S01]  /*1f890*/  IMAD.IADD R14, R224, 0x1, R177 ;  /* 0x00000001e00e7824 */ /* 0x000fe200078e02b1 */
[----:B------:R-:W-:Y:S01]  /*1f8a0*/  SHF.R.S32.HI R7, RZ, 0x1f, R9 ;  /* 0x0000001fff077819 */ /* 0x000fe20000011409 */
[----:B------:R-:W-:Y:S01]  /*1f8b0*/  IMAD R59, R6, R55, RZ ;  /* 0x00000037063b7224 */ /* 0x000fe200078e02ff */
[----:B------:R-:W-:Y:S02]  /*1f8c0*/  IADD3.X R5, R11, R5, R8, P2, !PT ;  /* 0x000000050b057210 */ /* 0x000fe400017fe408 */
[----:B------:R-:W-:Y:S01]  /*1f8d0*/  IADD3 R29, P2, R2, 0x3000, RZ ;  /* 0x00003000021d7810 */ /* 0x000fe20007f5e0ff */
[----:B------:R-:W-:Y:S01]  /*1f8e0*/  IMAD R10, R7, UR4, RZ ;  /* 0x00000004070a7c24 */ /* 0x000fe2000f8e02ff */
[----:B------:R-:W-:Y:S01]  /*1f8f0*/  LOP3.LUT R12, R13, 0x380, RZ, 0xc0, !PT ;  /* 0x000003800d0c7812 */ /* 0x000fe200078ec0ff */
[----:B------:R-:W-:Y:S01]  /*1f900*/  IMAD.WIDE.U32 R4, R9, UR4, R4 ;  /* 0x0000000409047c25 */ /* 0x000fe2000f8e0004 */
[----:B------:R-:W-:-:S02]  /*1f910*/  LOP3.LUT R28, R29, 0x380, RZ, 0xc0, !PT ;  /* 0x000003801d1c7812 */ /* 0x000fc400078ec0ff */
[----:B------:R-:W-:Y:S01]  /*1f920*/  SHF.R.U64 R12, R12, 0x3, RZ ;  /* 0x000000030c0c7819 */ /* 0x000fe200000012ff */
[----:B------:R-:W-:Y:S01]  /*1f930*/  IMAD R7, R9, UR5, R10 ;  /* 0x0000000509077c24 */ /* 0x000fe2000f8e020a */
[----:B------:R-:W-:Y:S01]  /*1f940*/  ULDC.64 UR4, c[0x0][0xb50] ;  /* 0x0002d40000047ab9 */ /* 0x000fe20000000a00 */
[----:B------:R-:W-:Y:S01]  /*1f950*/  SHF.R.U64 R28, R28, 0x3, RZ ;  /* 0x000000031c1c7819 */ /* 0x000fe200000012ff */
[----:B------:R-:W-:Y:S01]  /*1f960*/  IMAD.X R9, RZ, RZ, R3, P0 ;  /* 0x000000ffff097224 */ /* 0x000fe200000e0603 */
[----:B------:R-:W-:Y:S01]  /*1f970*/  LEA R10, P4, R4, UR4, 0x2 ;  /* 0x00000004040a7c11 */ /* 0x000fe2000f8810ff */
[----:B------:R-:W-:Y:S01]  /*1f980*/  IMAD.IADD R5, R5, 0x1, R7 ;  /* 0x0000000105057824 */ /* 0x000fe200078e0207 */
[----:B------:R-:W-:Y:S02]  /*1f990*/  LOP3.LUT P0, RZ, R201, 0x3, RZ, 0xc0, !PT ;  /* 0x00000003c9ff7812 */ /* 0x000fe4000780c0ff */
[----:B------:R-:W-:Y:S01]  /*1f9a0*/  LOP3.LUT R28, R28, R29, RZ, 0x3c, !PT ;  /* 0x0000001d1c1c7212 */ /* 0x000fe200078e3cff */
[----:B------:R-:W-:Y:S01]  /*1f9b0*/  SHFL.IDX PT, R50, R10, RZ, 0x1c1f ;  /* 0x001c1fff0a327589 */ /* 0x000fe200000e0000 */
[----:B------:R-:W-:Y:S01]  /*1f9c0*/  LEA.HI.X R11, R4, UR5, R5, 0x2, P4 ;  /* 0x00000005040b7c11 */ /* 0x000fe2000a0f1405 */
[--C-:B------:R-:W-:Y:S01]  /*1f9d0*/  IMAD.X R29, RZ, RZ, R3.reuse, P2 ;  /* 0x000000ffff1d7224 */ /* 0x100fe200010e0603 */
[C---:B------:R-:W-:Y:S01]  /*1f9e0*/  ISETP.GE.OR P2, PT, R14.reuse, R59, P0 ;  /* 0x0000003b0e00720c */ /* 0x040fe20000746670 */
[----:B------:R-:W-:Y:S01]  /*1f9f0*/  SHFL.IDX PT, R52, R10, 0x1, 0x1c1f ;  /* 0x003c1f000a347f89 */ /* 0x000fe200000e0000 */
[----:B------:R-:W-:Y:S01]  /*1fa00*/  VIADD R4, R14, 0x8 ;  /* 0x000000080e047836 */ /* 0x000fe20000000000 */
[----:B------:R-:W-:Y:S01]  /*1fa10*/  LOP3.LUT R12, R12, R13, RZ, 0x3c, !PT ;  /* 0x0000000d0c0c7212 */ /* 0x000fe200078e3cff */
[----:B------:R-:W-:Y:S01]  /*1fa20*/  IMAD.X R13, RZ, RZ, R3, P3 ;  /* 0x000000ffff0d7224 */ /* 0x000fe200018e0603 */
[----:B------:R-:W1:Y:S01]  /*1fa30*/  SHFL.IDX PT, R51, R11, RZ, 0x1c1f ;  /* 0x001c1fff0b337589 */ /* 0x000e6200000e0000 */
[----:B------:R-:W-:Y:S01]  /*1fa40*/  IADD3 R5, P3, R2, 0x7000, RZ ;  /* 0x0000700002057810 */ /* 0x000fe20007f7e0ff */
[----:B------:R-:W-:Y:S01]  /*1fa50*/  ULDC.64 UR4, c[0x0][0xaa0] ;  /* 0x0002a80000047ab9 */ /* 0x000fe20000000a00 */
[----:B------:R-:W-:Y:S01]  /*1fa60*/  ISETP.GE.OR P0, PT, R4, R59, P0 ;  /* 0x0000003b0400720c */ /* 0x000fe20000706670 */
[----:B------:R-:W2:Y:S01]  /*1fa70*/  SHFL.IDX PT, R53, R11, 0x1, 0x1c1f ;  /* 0x003c1f000b357f89 */ /* 0x000ea200000e0000 */
[----:B------:R-:W-:-:S02]  /*1fa80*/  IADD3 R33, P6, R2, 0x4000, RZ ;  /* 0x0000400002217810 */ /* 0x000fc40007fde0ff */
[C---:B------:R-:W-:Y:S02]  /*1fa90*/  IADD3 R37, P5, R2.reuse, 0x5000, RZ ;  /* 0x0000500002257810 */ /* 0x040fe40007fbe0ff */
[C---:B------:R-:W-:Y:S02]  /*1faa0*/  IADD3 R41, P4, R2.reuse, 0x6000, RZ ;  /* 0x0000600002297810 */ /* 0x040fe40007f9e0ff */
[----:B------:R-:W-:Y:S01]  /*1fab0*/  LOP3.LUT R7, R2, 0x380, RZ, 0xc0, !PT ;  /* 0x0000038002077812 */ /* 0x000fe200078ec0ff */
[----:B------:R-:W-:Y:S01]  /*1fac0*/  IMAD R21, R49, UR4, RZ ;  /* 0x0000000431157c24 */ /* 0x000fe2000f8e02ff */
[----:B------:R-:W-:Y:S01]  /*1fad0*/  LOP3.LUT R4, R5, 0x380, RZ, 0xc0, !PT ;  /* 0x0000038005047812 */ /* 0x000fe200078ec0ff */
[----:B------:R-:W3:Y:S01]  /*1fae0*/  @P1 LDC R49, c[0x0][0xbf0] ;  /* 0x0002fc00ff311b82 */ /* 0x000ee20000000800 */
[----:B------:R-:W-:Y:S01]  /*1faf0*/  LOP3.LUT R32, R33, 0x380, RZ, 0xc0, !PT ;  /* 0x0000038021207812 */ /* 0x000fe200078ec0ff */
[----:B------:R-:W-:Y:S01]  /*1fb00*/  IMAD.X R45, RZ, RZ, R3, P3 ;  /* 0x000000ffff2d7224 */ /* 0x000fe200018e0603 */
[----:B------:R-:W-:-:S02]  /*1fb10*/  LOP3.LUT R36, R37, 0x380, RZ, 0xc0, !PT ;  /* 0x0000038025247812 */ /* 0x000fc400078ec0ff */
[----:B------:R-:W-:Y:S02]  /*1fb20*/  LOP3.LUT R40, R41, 0x380, RZ, 0xc0, !PT ;  /* 0x0000038029287812 */ /* 0x000fe400078ec0ff */
[----:B------:R-:W-:Y:S02]  /*1fb30*/  SHF.R.U64 R7, R7, 0x3, RZ ;  /* 0x0000000307077819 */ /* 0x000fe400000012ff */
[----:B------:R-:W-:Y:S01]  /*1fb40*/  SHF.R.U64 R4, R4, 0x3, RZ ;  /* 0x0000000304047819 */ /* 0x000fe200000012ff */
[----:B-1----:R1:W-:Y:S01]  /*1fb50*/  @!P2 ST.E desc[UR6][R50.64], R0 ;  /* 0x000000003200a985 */ /* 0x0023e2000c101906 */
[----:B------:R-:W-:Y:S02]  /*1fb60*/  SHF.R.U64 R32, R32, 0x3, RZ ;  /* 0x0000000320207819 */ /* 0x000fe400000012ff */
[----:B------:R-:W-:Y:S01]  /*1fb70*/  SHF.R.U64 R36, R36, 0x3, RZ ;  /* 0x0000000324247819 */ /* 0x000fe200000012ff */
[----:B--2---:R2:W-:Y:S01]  /*1fb80*/  @!P0 ST.E desc[UR6][R52.64], R20 ;  /* 0x0000001434008985 */ /* 0x0045e2000c101906 */
[----:B------:R-:W-:-:S02]  /*1fb90*/  SHF.R.U64 R40, R40, 0x3, RZ ;  /* 0x0000000328287819 */ /* 0x000fc400000012ff */
[----:B------:R-:W-:Y:S01]  /*1fba0*/  LOP3.LUT R2, R7, R2, RZ, 0x3c, !PT ;  /* 0x0000000207027212 */ /* 0x000fe200078e3cff */
[----:B------:R-:W-:Y:S01]  /*1fbb0*/  IMAD R21, R48, UR5, R21 ;  /* 0x0000000530157c24 */ /* 0x000fe2000f8e0215 */
[----:B------:R-:W-:Y:S01]  /*1fbc0*/  LOP3.LUT R32, R32, R33, RZ, 0x3c, !PT ;  /* 0x0000002120207212 */ /* 0x000fe200078e3cff */
[--C-:B------:R-:W-:Y:S01]  /*1fbd0*/  IMAD.X R33, RZ, RZ, R3.reuse, P6 ;  /* 0x000000ffff217224 */ /* 0x100fe200030e0603 */
[----:B------:R-:W-:Y:S01]  /*1fbe0*/  LOP3.LUT R36, R36, R37, RZ, 0x3c, !PT ;  /* 0x0000002524247212 */ /* 0x000fe200078e3cff */
[----:B-1----:R-:W1:Y:S01]  /*1fbf0*/  @P1 LDC R51, c[0x0][0xbec] ;  /* 0x0002fb00ff331b82 */ /* 0x002e620000000800 */
[----:B------:R-:W-:Y:S01]  /*1fc00*/  LOP3.LUT R40, R40, R41, RZ, 0x3c, !PT ;  /* 0x0000002928287212 */ /* 0x000fe200078e3cff */
[--C-:B------:R-:W-:Y:S01]  /*1fc10*/  IMAD.X R37, RZ, RZ, R3.reuse, P5 ;  /* 0x000000ffff257224 */ /* 0x100fe200028e0603 */
[----:B------:R-:W-:Y:S01]  /*1fc20*/  LOP3.LUT R44, R4, R5, RZ, 0x3c, !PT ;  /* 0x00000005042c7212 */ /* 0x000fe200078e3cff */
[----:B------:R-:W-:Y:S01]  /*1fc30*/  IMAD.X R41, RZ, RZ, R3, P4 ;  /* 0x000000ffff297224 */ /* 0x000fe200020e0603 */
[----:B------:R4:W5:Y:S01]  /*1fc40*/  LD.E.128 R4, desc[UR6][R2.64] ;  /* 0x0000000602047980 */ /* 0x000962000c101d00 */
[----:B------:R-:W-:Y:S01]  /*1fc50*/  IMAD R0, R184, 0x20, R190 ;  /* 0x00000020b8007824 */ /* 0x000fe200078e02be */
[----:B------:R-:W-:-:S02]  /*1fc60*/  LOP3.LUT R8, R15, 0x380, RZ, 0xc0, !PT ;  /* 0x000003800f087812 */ /* 0x000fc400078ec0ff */
[----:B------:R-:W5:Y:S02]  /*1fc70*/  LD.E.128 R28, desc[UR6][R28.64] ;  /* 0x000000061c1c7980 */ /* 0x000f64000c101d00 */
[----:B------:R-:W-:Y:S02]  /*1fc80*/  SHF.R.U64 R8, R8, 0x3, RZ ;  /* 0x0000000308087819 */ /* 0x000fe400000012ff */
[----:B------:R-:W5:Y:S01]  /*1fc90*/  LD.E.128 R32, desc[UR6][R32.64] ;  /* 0x0000000620207980 */ /* 0x000f62000c101d00 */
[----:B----4-:R-:W-:Y:S01]  /*1fca0*/  IMAD.WIDE.U32 R2, R48, UR4, RZ ;  /* 0x0000000430027c25 */ /* 0x010fe2000f8e00ff */
[----:B------:R-:W-:Y:S01]  /*1fcb0*/  ULDC.64 UR4, c[0x0][0xae8] ;  /* 0x0002ba0000047ab9 */ /* 0x000fe20000000a00 */
[----:B------:R-:W-:Y:S01]  /*1fcc0*/  LOP3.LUT R8, R8, R15, RZ, 0x3c, !PT ;  /* 0x0000000f08087212 */ /* 0x000fe200078e3cff */
[----:B------:R-:W5:Y:S01]  /*1fcd0*/  LD.E.128 R36, desc[UR6][R36.64] ;  /* 0x0000000624247980 */ /* 0x000f62000c101d00 */
[----:B------:R-:W-:Y:S02]  /*1fce0*/  IMAD.IADD R3, R3, 0x1, R21 ;  /* 0x0000000103037824 */ /* 0x000fe400078e0215 */
[----:B--2---:R-:W-:Y:S01]  /*1fcf0*/  IMAD R20, R54, UR4, RZ ;  /* 0x0000000436147c24 */ /* 0x004fe2000f8e02ff */
[----:B------:R-:W5:Y:S01]  /*1fd00*/  LD.E.128 R12, desc[UR6][R12.64] ;  /* 0x000000060c0c7980 */ /* 0x000f62000c101d00 */
[----:B------:R-:W-:-:S02]  /*1fd10*/  IMAD.IADD R48, R177, 0x1, R0 ;  /* 0x00000001b1307824 */ /* 0x000fc400078e0200 */
[C---:B------:R-:W-:Y:S01]  /*1fd20*/  IMAD R21, R185.reuse, UR5, R20 ;  /* 0x00000005b9157c24 */ /* 0x040fe2000f8e0214 */
[----:B------:R-:W5:Y:S01]  /*1fd30*/  LD.E.128 R8, desc[UR6][R8.64] ;  /* 0x0000000608087980 */ /* 0x000f62000c101d00 */
[----:B------:R-:W-:Y:S01]  /*1fd40*/  IMAD.WIDE.U32 R2, R185, UR4, R2 ;  /* 0x00000004b9027c25 */ /* 0x000fe2000f8e0002 */
[----:B------:R-:W-:Y:S02]  /*1fd50*/  ULDC.64 UR4, c[0x0][0xaf0] ;  /* 0x0002bc0000047ab9 */ /* 0x000fe40000000a00 */
[----:B------:R-:W5:Y:S01]  /*1fd60*/  LD.E.128 R40, desc[UR6][R40.64] ;  /* 0x0000000628287980 */ /* 0x000f62000c101d00 */
[----:B-1----:R-:W-:-:S03]  /*1fd70*/  @P1 IMAD.HI.U32 R0, R48, R51, RZ ;  /* 0x0000003330001227 */ /* 0x002fc600078e00ff */
[----:B------:R-:W5:Y:S01]  /*1fd80*/  LD.E.128 R44, desc[UR6][R44.64] ;  /* 0x000000062c2c7980 */ /* 0x000f62000c101d00 */
[----:B------:R-:W-:Y:S02]  /*1fd90*/  IMAD.IADD R3, R3, 0x1, R21 ;  /* 0x0000000103037824 */ /* 0x000fe400078e0215 */
[----:B------:R-:W-:Y:S01]  /*1fda0*/  IMAD.MOV.U32 R21, RZ, RZ, R48 ;  /* 0x000000ffff157224 */ /* 0x000fe200078e0030 */
[----:B---3--:R-:W-:Y:S01]  /*1fdb0*/  @P1 SHF.R.U32.HI R21, RZ, R49, R0 ;  /* 0x00000031ff151219 */ /* 0x008fe20000011600 */
[----:B------:R-:W-:Y:S01]  /*1fdc0*/  IMAD R20, R24, UR4, RZ ;  /* 0x0000000418147c24 */ /* 0x000fe2000f8e02ff */
[----:B------:R-:W-:Y:S01]  /*1fdd0*/  @!PT LDS RZ, [RZ] ;  /* 0x00000000fffff984 */ /* 0x000fe20000000800 */
[----:B------:R-:W-:Y:S01]  /*1fde0*/  @!PT LDS RZ, [RZ] ;  /* 0x00000000fffff984 */ /* 0x000fe20000000800 */
[----:B------:R-:W-:Y:S01]  /*1fdf0*/  @!PT LDS RZ, [RZ] ;  /* 0x00000000fffff984 */ /* 0x000fe20000000800 */
[----:B------:R-:W-:Y:S01]  /*1fe00*/  @!PT LDS RZ, [RZ] ;  /* 0x00000000fffff984 */ /* 0x000fe20000000800 */
[----:B------:R1:W-:Y:S06]  /*1fe10*/  MEMBAR.ALL.CTA ;  /* 0x0000000000007992 */ /* 0x0003ec0000008000 */
[----:B-1----:R-:W1:Y:S01]  /*1fe20*/  FENCE.VIEW.ASYNC.S ;  /* 0x00000000000073c6 */ /* 0x002e620000000000 */
[----:B------:R-:W-:Y:S01]  /*1fe30*/  IMAD.WIDE.U32 R2, R57, UR4, R2 ;  /* 0x0000000439027c25 */ /* 0x000fe2000f8e0002 */
[----:B------:R-:W-:-:S03]  /*1fe40*/  SHF.R.S32.HI R0, RZ, 0x1f, R21 ;  /* 0x0000001fff007819 */ /* 0x000fc60000011415 */
        /* <DEDUP_REMOVED lines=11> */
[----:B------:R-:W-:Y:S02]  /*1ff00*/  IMAD.IADD R3, R3, 0x1, R51 ;  /* 0x0000000103037824 */ /* 0x000fe400078e0233 */
[----:B------:R-:W-:Y:S02]  /*1ff10*/  IMAD R20, R0, UR4, RZ ;  /* 0x0000000400147c24 */ /* 0x000fe4000f8e02ff */
[----:B------:R-:W-:-:S02]  /*1ff20*/  VIADD R0, R50, 0x20 ;  /* 0x0000002032007836 */ /* 0x000fc40000000000 */
[C---:B------:R-:W-:Y:S02]  /*1ff30*/  IMAD R21, R49.reuse, UR5, R20 ;  /* 0x0000000531157c24 */ /* 0x040fe4000f8e0214 */
[----:B------:R-:W-:Y:S01]  /*1ff40*/  IMAD.WIDE.U32 R2, R49, UR4, R2 ;  /* 0x0000000431027c25 */ /* 0x000fe2000f8e0002 */
[-C--:B------:R-:W-:Y:S01]  /*1ff50*/  ISETP.GE.AND P0, PT, R0, R59.reuse, PT ;  /* 0x0000003b0000720c */ /* 0x080fe20003f06270 */
[----:B------:R-:W-:Y:S01]  /*1ff60*/  ULDC.64 UR4, c[0x0][0xa80] ;  /* 0x0002a00000047ab9 */ /* 0x000fe20000000a00 */
[----:B------:R-:W-:Y:S01]  /*1ff70*/  ISETP.GE.AND P2, PT, R50, R59, PT ;  /* 0x0000003b3200720c */ /* 0x000fe20003f46270 */
[----:B------:R-:W-:Y:S01]  /*1ff80*/  VIADD R0, R16, 0x2a820 ;  /* 0x0002a82010007836 */ /* 0x000fe20000000000 */
[----:B------:R-:W-:Y:S01]  /*1ff90*/  LEA R24, P3, R2, UR4, 0x1 ;  /* 0x0000000402187c11 */ /* 0x000fe2000f8608ff */
[----:B------:R-:W-:Y:S02]  /*1ffa0*/  IMAD.IADD R3, R3, 0x1, R21 ;  /* 0x0000000103037824 */ /* 0x000fe400078e0215 */
[----:B------:R-:W-:Y:S01]  /*1ffb0*/  VIADD R20, R50, 0x40 ;  /* 0x0000004032147836 */ /* 0x000fe20000000000 */
[----:B------:R-:W-:-:S02]  /*1ffc0*/  PRMT R0, RZ, 0x654, R0 ;  /* 0x00000654ff007816 */ /* 0x000fc40000000000 */
[----:B------:R-:W-:Y:S01]  /*1ffd0*/  LEA.HI.X R48, R2, UR5, R3, 0x1, P3 ;  /* 0x0000000502307c11 */ /* 0x000fe200098f0c03 */
[----:B------:R-:W-:Y:S01]  /*1ffe0*/  BSSY B1, `(.L_x_1928) ;  /* 0x0000010000017945 */ /* 0x000fe20003800000 */
[----:B------:R-:W-:Y:S01]  /*1fff0*/  ISETP.GE.AND P1, PT, R20, R59, PT ;  /* 0x0000003b1400720c */ /* 0x000fe20003f26270 */
[----:B-1----:R1:W-:Y:S01]  /*20000*/  SYNCS.ARRIVE.TRANS64.RED.A1T0 RZ, [R0+URZ], RZ ;  /* 0x000000ff00ff79a7 */ /* 0x0023e2000810043f */
[----:B------:R2:W3:Y:S04]  /*20010*/  SHFL.IDX PT, R20, R24, RZ, 0x181f ;  /* 0x00181fff18147589 */ /* 0x0004e800000e0000 */
[----:B-1----:R2:W1:Y:S01]  /*20020*/  SHFL.IDX PT, R0, R48, RZ, 0x181f ;  /* 0x00181fff30007589 */ /* 0x00246200000e0000 */
[----:B------:R-:W-:Y:S06]  /*20030*/  @P2 BRA `(.L_x_1929) ;  /* 0x0000000000282947 */ /* 0x000fec0003800000 */
[----:B------:R-:W-:Y:S01]  /*20040*/  ULDC UR4, c[0x0][0xac8] ;  /* 0x0002b20000047ab9 */ /* 0x000fe20000000800 */
[----:B------:R-:W-:Y:S01]  /*20050*/  ULDC.64 UR6, c[0x0][0x208] ;  /* 0x0000820000067ab9 */ /* 0x000fe20000000a00 */
[----:B------:R-:W-:Y:S02]  /*20060*/  ISETP.GE.AND P2, PT, R182, UR4, PT ;  /* 0x00000004b6007c0c */ /* 0x000fe4000bf46270 */
[----:B------:R-:W-:-:S11]  /*20070*/  ISETP.GE.AND P3, PT, R183, UR4, PT ;  /* 0x00000004b7007c0c */ /* 0x000fd6000bf66270 */
[CC--:B---3--:R-:W-:Y:S02]  /*20080*/  @!P2 LEA R2, P4, R182.reuse, R20.reuse, 0x1 ;  /* 0x00000014b602a211 */ /* 0x0c8fe400078808ff */
[C---:B------:R-:W-:Y:S02]  /*20090*/  @!P3 LEA R20, P5, R183.reuse, R20, 0x1 ;  /* 0x00000014b714b211 */ /* 0x040fe400078a08ff */
[-C--:B-1----:R-:W-:Y:S02]  /*200a0*/  @!P2 LEA.HI.X R3, R182, R0.reuse, R227, 0x1, P4 ;  /* 0x00000000b603a211 */ /* 0x082fe400020f0ce3 */
[----:B------:R-:W-:-:S03]  /*200b0*/  @!P3 LEA.HI.X R21, R183, R0, R226, 0x1, P5 ;  /* 0x00000000b715b211 */ /* 0x000fc600028f0ce2 */
[----:B-----5:R4:W-:Y:S04]  /*200c0*/  @!P2 ST.E.128 desc[UR6][R2.64], R4 ;  /* 0x000000040200a985 */ /* 0x0209e8000c101d06 */
[----:B------:R4:W-:Y:S02]  /*200d0*/  @!P3 ST.E.128 desc[UR6][R20.64], R32 ;  /* 0x000000201400b985 */ /* 0x0009e4000c101d06 */
.L_x_1929:
[----:B------:R-:W-:Y:S05]  /*200e0*/  BSYNC B1 ;  /* 0x0000000000017941 */ /* 0x000fea0003800000 */
.L_x_1928:
[----:B-1----:R1:W0:Y:S01]  /*200f0*/  SHFL.IDX PT, R0, R48, 0x1, 0x181f ;  /* 0x00381f0030007f89 */ /* 0x00222200000e0000 */
[----:B------:R-:W-:Y:S03]  /*20100*/  BSSY B1, `(.L_x_1930) ;  /* 0x000000d000017945 */ /* 0x000fe60003800000 */
[----:B----45:R1:W4:Y:S01]  /*20110*/  SHFL.IDX PT, R4, R24, 0x1, 0x181f ;  /* 0x00381f0018047f89 */ /* 0x03032200000e0000 */
[----:B------:R-:W-:Y:S05]  /*20120*/  @P0 BRA `(.L_x_1931) ;  /* 0x0000000000280947 */ /* 0x000fea0003800000 */
[----:B------:R-:W-:Y:S01]  /*20130*/  ULDC UR4, c[0x0][0xac8] ;  /* 0x0002b20000047ab9 */ /* 0x000fe20000000800 */
[----:B------:R-:W-:Y:S01]  /*20140*/  ULDC.64 UR6, c[0x0][0x208] ;  /* 0x0000820000067ab9 */ /* 0x000fe20000000a00 */
[----:B------:R-:W-:Y:S02]  /*20150*/  ISETP.GE.AND P3, PT, R182, UR4, PT ;  /* 0x00000004b6007c0c */ /* 0x000fe4000bf66270 */
[----:B------:R-:W-:-:S11]  /*20160*/  ISETP.GE.AND P4, PT, R183, UR4, PT ;  /* 0x00000004b7007c0c */ /* 0x000fd6000bf86270 */
[CC--:B----4-:R-:W-:Y:S02]  /*20170*/  @!P3 LEA R2, P0, R182.reuse, R4.reuse, 0x1 ;  /* 0x00000004b602b211 */ /* 0x0d0fe400078008ff */
[C---:B------:R-:W-:Y:S02]  /*20180*/  @!P4 LEA R4, P2, R183.reuse, R4, 0x1 ;  /* 0x00000004b704c211 */ /* 0x040fe400078408ff */
[-C--:B0-----:R-:W-:Y:S02]  /*20190*/  @!P3 LEA.HI.X R3, R182, R0.reuse, R227, 0x1, P0 ;  /* 0x00000000b603b211 */ /* 0x081fe400000f0ce3 */
[----:B------:R-:W-:-:S03]  /*201a0*/  @!P4 LEA.HI.X R5, R183, R0, R226, 0x1, P2 ;  /* 0x00000000b705c211 */ /* 0x000fc600010f0ce2 */
[----:B------:R0:W-:Y:S04]  /*201b0*/  @!P3 ST.E.128 desc[UR6][R2.64], R8 ;  /* 0x000000080200b985 */ /* 0x0001e8000c101d06 */
[----:B------:R0:W-:Y:S02]  /*201c0*/  @!P4 ST.E.128 desc[UR6][R4.64], R36 ;  /* 0x000000240400c985 */ /* 0x0001e4000c101d06 */
.L_x_1931:
[----:B------:R-:W-:Y:S05]  /*201d0*/  BSYNC B1 ;  /* 0x0000000000017941 */ /* 0x000fea0003800000 */
.L_x_1930:
[----:B0-----:R0:W0:Y:S01]  /*201e0*/  SHFL.IDX PT, R0, R48, 0x2, 0x181f ;  /* 0x00581f0030007f89 */ /* 0x00102200000e0000 */
[----:B------:R-:W-:Y:S03]  /*201f0*/  BSSY B1, `(.L_x_1932) ;  /* 0x000000d000017945 */ /* 0x000fe60003800000 */
[----:B----4-:R4:W0:Y:S01]  /*20200*/  SHFL.IDX PT, R4, R24, 0x2, 0x181f ;  /* 0x00581f0018047f89 */ /* 0x01082200000e0000 */
[----:B------:R-:W-:Y:S05]  /*20210*/  @P1 BRA `(.L_x_1933) ;  /* 0x0000000000281947 */ /* 0x000fea0003800000 */
[----:B------:R-:W-:Y:S01]  /*20220*/  ULDC UR4, c[0x0][0xac8] ;  /* 0x0002b20000047ab9 */ /* 0x000fe20000000800 */
[----:B------:R-:W-:Y:S01]  /*20230*/  ULDC.64 UR6, c[0x0][0x208] ;  /* 0x0000820000067ab9 */ /* 0x000fe20000000a00 */
        /* <DEDUP_REMOVED lines=8> */
.L_x_1933:
[----:B------:R-:W-:Y:S05]  /*202c0*/  BSYNC B1 ;  /* 0x0000000000017941 */ /* 0x000fea0003800000 */
.L_x_1932:
[----:B0-----:R-:W-:Y:S01]  /*202d0*/  VIADD R0, R50, 0x60 ;  /* 0x0000006032007836 */ /* 0x001fe20000000000 */
[----:B-12---:R-:W0:Y:S04]  /*202e0*/  SHFL.IDX PT, R48, R48, 0x3, 0x181f ;  /* 0x00781f0030307f89 */ /* 0x006e2800000e0000 */
[----:B------:R-:W-:Y:S01]  /*202f0*/  ISETP.GE.AND P0, PT, R0, R59, PT ;  /* 0x0000003b0000720c */ /* 0x000fe20003f06270 */
[----:B----4-:R-:W1:-:S12]  /*20300*/  SHFL.IDX PT, R24, R24, 0x3, 0x181f ;  /* 0x00781f0018187f89 */ /* 0x010e5800000e0000 */
[----:B------:R-:W-:Y:S05]  /*20310*/  @P0 BRA `(.L_x_1934) ;  /* 0x0000000c00000947 */ /* 0x000fea0003800000 */
[----:B------:R-:W-:Y:S01]  /*20320*/  ULDC UR4, c[0x0][0xac8] ;  /* 0x0002b20000047ab9 */ /* 0x000fe20000000800 */
[----:B------:R-:W-:Y:S01]  /*20330*/  ULDC.64 UR6, c[0x0][0x208] ;  /* 0x0000820000067ab9 */ /* 0x000fe20000000a00 */
[----:B------:R-:W-:-:S13]  /*20340*/  ISETP.GE.AND P1, PT, R182, UR4, PT ;  /* 0x00000004b6007c0c */ /* 0x000fda000bf26270 */
[----:B-1----:R-:W-:-:S04]  /*20350*/  @!P1 LEA R2, P0, R182, R24, 0x1 ;  /* 0x00000018b6029211 */ /* 0x002fc800078008ff */
[----:B0-----:R-:W-:Y:S02]  /*20360*/  @!P1 LEA.HI.X R3, R182, R48, R227, 0x1, P0 ;  /* 0x00000030b6039211 */ /* 0x001fe400000f0ce3 */
[----:B------:R-:W-:-:S03]  /*20370*/  ISETP.GE.AND P0, PT, R183, UR4, PT ;  /* 0x00000004b7007c0c */ /* 0x000fc6000bf06270 */
[----:B------:R0:W-:Y:S10]  /*20380*/  @!P1 ST.E.128 desc[UR6][R2.64], R28 ;  /* 0x0000001c02009985 */ /* 0x0001f4000c101d06 */
[----:B------:R-:W-:Y:S05]  /*20390*/  @P0 BRA `(.L_x_1934) ;  /* 0x0000000800e00947 */ /* 0x000fea0003800000 */
[----:B0-----:R-:W-:Y:S01]  /*203a0*/  LEA R2, P0, R183, R24, 0x1 ;  /* 0x00000018b7027211 */ /* 0x001fe200078008ff */
[----:B------:R-:W-:-:S03]  /*203b0*/  ULDC.64 UR4, c[0x0][0x208] ;  /* 0x0000820000047ab9 */ /* 0x000fc60000000a00 */
[----:B------:R-:W-:-:S05]  /*203c0*/  LEA.HI.X R3, R183, R48, R226, 0x1, P0 ;  /* 0x00000030b7037211 */ /* 0x000fca00000f0ce2 */
[----:B------:R0:W-:Y:S01]  /*203d0*/  ST.E.128 desc[UR4][R2.64], R44 ;  /* 0x0000002c02007985 */ /* 0x0001e2000c101d04 */
[----:B------:R-:W-:Y:S05]  /*203e0*/  BRA `(.L_x_1934) ;  /* 0x0000000800cc7947 */ /* 0x000fea0003800000 */
.L_x_1926:
[----:B------:R-:W-:Y:S01]  /*203f0*/  ULDC.64 UR4, c[0x0][0xc00] ;  /* 0x0003000000047ab9 */ /* 0x000fe20000000a00 */
[----:B------:R-:W2:Y:S01]  /*20400*/  LDC R21, c[0x0][0xbe8] ;  /* 0x0002fa00ff157b82 */ /* 0x000ea20000000800 */
[----:B------:R-:W-:Y:S01]  /*20410*/  ISETP.NE.U32.AND P0, PT, RZ, UR4, PT ;  /* 0x00000004ff007c0c */ /* 0x000fe2000bf05070 */
[----:B------:R-:W-:Y:S01]  /*20420*/  IMAD.MOV.U32 R6, RZ, RZ, RZ ;  /* 0x000000ffff067224 */ /* 0x000fe200078e00ff */
[----:B------:R-:W-:Y:S02]  /*20430*/  ULDC.64 UR6, c[0x0][0x208] ;  /* 0x0000820000067ab9 */ /* 0x000fe40000000a00 */
[----:B------:R-:W-:Y:S01]  /*20440*/  ISETP.NE.AND.EX P0, PT, RZ, UR5, PT, P0 ;  /* 0x00000005ff007c0c */ /* 0x000fe2000bf05300 */
[----:B------:R-:W-:Y:S02]  /*20450*/  ULDC.64 UR4, c[0x0][0xc08] ;  /* 0x0003020000047ab9 */ /* 0x000fe40000000a00 */
[----:B------:R-:W-:Y:S01]  /*20460*/  ISETP.NE.U32.AND P1, PT, RZ, UR4, PT ;  /* 0x00000004ff007c0c */ /* 0x000fe2000bf25070 */
[----:B------:R-:W3:Y:S03]  /*20470*/  LDC.64 R2, c[0x0][0xc00] ;  /* 0x00030000ff027b82 */ /* 0x000ee60000000a00 */
[----:B------:R-:W-:-:S02]  /*20480*/  ISETP.NE.AND.EX P1, PT, RZ, UR5, PT, P1 ;  /* 0x00000005ff007c0c */ /* 0x000fc4000bf25310 */
[----:B--2---:R-:W-:-:S11]  /*20490*/  ISETP.NE.AND P2, PT, R21, 0x1, PT ;  /* 0x000000011500780c */ /* 0x004fd60003f45270 */
[----:B------:R-:W2:Y:S01]  /*204a0*/  @P1 LDC.64 R4, c[0x0][0xc08] ;  /* 0x00030200ff041b82 */ /* 0x000ea20000000a00 */
[----:B------:R-:W-:Y:S01]  /*204b0*/  ULDC UR4, c[0x0][0xa88] ;  /* 0x0002a20000047ab9 */ /* 0x000fe20000000800 */
[----:B---3--:R-:W-:-:S06]  /*204c0*/  IMAD.WIDE R2, R186, 0x4, R2 ;  /* 0x00000004ba027825 */ /* 0x008fcc00078e0202 */
[----:B------:R-:W3:Y:S08]  /*204d0*/  @P2 LDC R20, c[0x0][0xbec] ;  /* 0x0002fb00ff142b82 */ /* 0x000ef00000000800 */
[----:B------:R-:W4:Y:S01]  /*204e0*/  @P2 LDC R29, c[0x0][0xbf0] ;  /* 0x0002fc00ff1d2b82 */ /* 0x000f220000000800 */
[----:B------:R-:W-:Y:S01]  /*204f0*/  IMAD.U32 R0, RZ, RZ, UR4 ;  /* 0x00000004ff007e24 */ /* 0x000fe2000f8e00ff */
[----:B------:R0:W5:Y:S01]  /*20500*/  @P0 LDG.E R6, desc[UR6][R2.64] ;  /* 0x0000000602060981 */ /* 0x000162000c1e1900 */
[----:B--2---:R-:W-:Y:S01]  /*20510*/  @P1 IMAD.WIDE R4, R186, 0x4, R4 ;  /* 0x00000004ba041825 */ /* 0x004fe200078e0204 */
[----:B------:R-:W-:-:S04]  /*20520*/  ISETP.GE.AND P3, PT, R228, 0x80, PT ;  /* 0x00000080e400780c */ /* 0x000fc80003f66270 */
[----:B------:R0:W5:Y:S01]  /*20530*/  @P1 LDG.E R0, desc[UR6][R4.64] ;  /* 0x0000000604001981 */ /* 0x000162000c1e1900 */
[----:B------:R-:W-:Y:S01]  /*20540*/  SHF.R.S32.HI R7, RZ, 0x1f, R186 ;  /* 0x0000001fff077819 */ /* 0x000fe200000114ba */
[----:B------:R-:W-:Y:S07]  /*20550*/  @P1 BRA `(.L_x_1935) ;  /* 0x0000000000141947 */ /* 0x000fee0003800000 */
[----:B------:R-:W-:Y:S05]  /*20560*/  @!P0 BRA `(.L_x_1935) ;  /* 0x0000000000108947 */ /* 0x000fea0003800000 */
[----:B------:R-:W-:Y:S02]  /*20570*/  ULDC.64 UR4, c[0x0][0x208] ;  /* 0x0000820000047ab9 */ /* 0x000fe40000000a00 */
[----:B0-----:R-:W2:Y:S04]  /*20580*/  LDG.E R5, desc[UR4][R2.64] ;  /* 0x0000000402057981 */ /* 0x001ea8000c1e1900 */
[----:B-----5:R-:W2:Y:S02]  /*20590*/  LDG.E R0, desc[UR4][R2.64+0x4] ;  /* 0x0000040402007981 */ /* 0x020ea4000c1e1900 */
[----:B--2---:R-:W-:-:S07]  /*205a0*/  IMAD.IADD R0, R0, 0x1, -R5 ;  /* 0x0000000100007824 */ /* 0x004fce00078e0a05 */
.L_x_1935:
[----:B------:R-:W-:Y:S01]  /*205b0*/  BSSY B1, `(.L_x_1936) ;  /* 0x000002e000017945 */ /* 0x000fe20003800000 */
[----:B------:R-:W-:Y:S02]  /*205c0*/  SHF.R.S32.HI R10, RZ, 0x1f, R185 ;  /* 0x0000001fff0a7819 */ /* 0x000fe400000114b9 */
[----:B------:R-:W-:Y:S02]  /*205d0*/  SEL R13, R186, RZ, !P0 ;  /* 0x000000ffba0d7207 */ /* 0x000fe40004000000 */
[----:B------:R-:W-:Y:S02]  /*205e0*/  SEL R12, R7, RZ, !P0 ;  /* 0x000000ff070c7207 */ /* 0x000fe40004000000 */
[----:B-----5:R-:W-:Y:S01]  /*205f0*/  SHF.R.S32.HI R11, RZ, 0x1f, R6 ;  /* 0x0000001fff0b7819 */ /* 0x020fe20000011406 */
[----:B------:R-:W-:Y:S06]  /*20600*/  @P3 BRA `(.L_x_1937) ;  /* 0x0000000000a03947 */ /* 0x000fec0003800000 */
[----:B0-----:R-:W0:Y:S01]  /*20610*/  S2R R4, SR_TID.X ;  /* 0x0000000000047919 */ /* 0x001e220000002100 */
[----:B------:R-:W2:Y:S02]  /*20620*/  LDC R14, c[0x0][0xbe8] ;  /* 0x0002fa00ff0e7b82 */ /* 0x000ea40000000800 */
[----:B--2---:R-:W-:Y:S01]  /*20630*/  IMAD R2, R0, R14, RZ ;  /* 0x0000000e00027224 */ /* 0x004fe200078e02ff */
[----:B0-----:R-:W-:-:S04]  /*20640*/  IADD3 R9, R177, -0x80, R4 ;  /* 0xffffff80b1097810 */ /* 0x001fc80007ffe004 */
[----:B------:R-:W-:-:S13]  /*20650*/  ISETP.GE.AND P0, PT, R9, R2, PT ;  /* 0x000000020900720c */ /* 0x000fda0003f06270 */
[----:B------:R-:W-:Y:S05]  /*20660*/  @P0 BRA `(.L_x_1937) ;  /* 0x0000000000880947 */ /* 0x000fea0003800000 */
[----:B------:R-:W-:Y:S01]  /*20670*/  ISETP.NE.AND P0, PT, R14, 0x1, PT ;  /* 0x000000010e00780c */ /* 0x000fe20003f05270 */
[----:B------:R-:W-:Y:S01]  /*20680*/  ULDC.64 UR4, c[0x0][0xb90] ;  /* 0x0002e40000047ab9 */ /* 0x000fe20000000a00 */
[----:B------:R-:W-:Y:S01]  /*20690*/  IMAD.MOV.U32 R2, RZ, RZ, R6 ;  /* 0x000000ffff027224 */ /* 0x000fe200078e0006 */
[----:B------:R-:W-:Y:S01]  /*206a0*/  ULDC.64 UR6, c[0x0][0x208] ;  /* 0x0000820000067ab9 */ /* 0x000fe20000000a00 */
        /* <DEDUP_REMOVED lines=8> */
[----:B------:R-:W2:Y:S01]  /*20730*/  @P0 LDC R15, c[0x0][0xbf0] ;  /* 0x0002fc00ff0f0b82 */ /* 0x000ea20000000800 */
[----:B------:R-:W-:-:S04]  /*20740*/  IMAD.WIDE.U32 R2, R13, UR4, R2 ;  /* 0x000000040d027c25 */ /* 0x000fc8000f8e0002 */
[----:B0-----:R-:W-:-:S05]  /*20750*/  @P0 IMAD.HI.U32 R4, R9, R4, RZ ;  /* 0x0000000409040227 */ /* 0x001fca00078e00ff */
[----:B--2---:R-:W-:Y:S01]  /*20760*/  @P0 SHF.R.U32.HI R5, RZ, R15, R4 ;  /* 0x0000000fff050219 */ /* 0x004fe20000011604 */
        /* <DEDUP_REMOVED lines=18> */
.L_x_1937:
[----:B------:R-:W-:Y:S05]  /*20890*/  BSYNC B1 ;  /* 0x0000000000017941 */ /* 0x000fea0003800000 */
.L_x_1936:
[----:B------:R-:W-:Y:S01]  /*208a0*/  ULDC.64 UR4, c[0x0][0xaa0] ;  /* 0x0002a80000047ab9 */ /* 0x000fe20000000a00 */
[----:B0-2---:R-:W-:Y:S01]  /*208b0*/  IMAD R4, R184, 0x20, R190 ;  /* 0x00000020b8047824 */ /* 0x005fe200078e02be */
[----:B------:R-:W-:Y:S01]  /*208c0*/  BSSY B1, `(.L_x_1938) ;  /* 0x0000038000017945 */ /* 0x000fe20003800000 */
[----:B------:R-:W-:Y:S02]  /*208d0*/  IMAD R3, R11, UR4, RZ ;  /* 0x000000040b037c24 */ /* 0x000fe4000f8e02ff */
[----:B------:R-:W-:Y:S02]  /*208e0*/  IMAD.IADD R9, R177, 0x1, R4 ;  /* 0x00000001b1097824 */ /* 0x000fe400078e0204 */
[C---:B------:R-:W-:Y:S02]  /*208f0*/  IMAD R5, R6.reuse, UR5, R3 ;  /* 0x0000000506057c24 */ /* 0x040fe4000f8e0203 */
[----:B------:R-:W-:Y:S01]  /*20900*/  IMAD.WIDE.U32 R2, R6, UR4, RZ ;  /* 0x0000000406027c25 */ /* 0x000fe2000f8e00ff */
[----:B------:R-:W-:-:S03]  /*20910*/  ULDC.64 UR4, c[0x0][0xae8] ;  /* 0x0002ba0000047ab9 */ /* 0x000fc60000000a00 */
[----:B------:R-:W-:Y:S02]  /*20920*/  IMAD.IADD R3, R3, 0x1, R5 ;  /* 0x0000000103037824 */ /* 0x000fe400078e0205 */
[----:B------:R-:W-:Y:S02]  /*20930*/  IMAD R6, R10, UR4, RZ ;  /* 0x000000040a067c24 */ /* 0x000fe4000f8e02ff */
[----:B---3--:R-:W-:-:S04]  /*20940*/  @P2 IMAD.HI.U32 R4, R9, R20, RZ ;  /* 0x0000001409042227 */ /* 0x008fc800078e00ff */
[C---:B------:R-:W-:Y:S02]  /*20950*/  IMAD R7, R185.reuse, UR5, R6 ;  /* 0x00000005b9077c24 */ /* 0x040fe4000f8e0206 */
[----:B------:R-:W-:Y:S01]  /*20960*/  IMAD.WIDE.U32 R2, R185, UR4, R2 ;  /* 0x00000004b9027c25 */ /* 0x000fe2000f8e0002 */
[----:B------:R-:W-:-:S03]  /*20970*/  ULDC.64 UR4, c[0x0][0xaf0] ;  /* 0x0002bc0000047ab9 */ /* 0x000fc60000000a00 */
[----:B------:R-:W-:Y:S01]  /*20980*/  IMAD.MOV.U32 R5, RZ, RZ, R9 ;  /* 0x000000ffff057224 */ /* 0x000fe200078e0009 */
[----:B----4-:R-:W-:Y:S01]  /*20990*/  @P2 SHF.R.U32.HI R5, RZ, R29, R4 ;  /* 0x0000001dff052219 */ /* 0x010fe20000011604 */
        /* <DEDUP_REMOVED lines=32> */
[----:B------:R-:W-:Y:S01]  /*20ba0*/  ULDC UR4, c[0x0][0xac8] ;  /* 0x0002b20000047ab9 */ /* 0x000fe20000000800 */
[----:B------:R-:W-:Y:S01]  /*20bb0*/  ULDC.64 UR6, c[0x0][0x208] ;  /* 0x0000820000067ab9 */ /* 0x000fe20000000a00 */
        /* <DEDUP_REMOVED lines=8> */
.L_x_1939:
[----:B------:R-:W-:Y:S05]  /*20c40*/  BSYNC B1 ;  /* 0x0000000000017941 */ /* 0x000fea0003800000 */
.L_x_1938:
[----:B---3--:R3:W0:Y:S01]  /*20c50*/  SHFL.IDX PT, R0, R5, 0x1, 0x181f ;  /* 0x00381f0005007f89 */ /* 0x00862200000e0000 */
[----:B------:R-:W-:Y:S03]  /*20c60*/  BSSY B1, `(.L_x_1940) ;  /* 0x000000d000017945 */ /* 0x000fe60003800000 */
[----:B--2-4-:R3:W2:Y:S01]  /*20c70*/  SHFL.IDX PT, R2, R4, 0x1, 0x181f ;  /* 0x00381f0004027f89 */ /* 0x0146a200000e0000 */
[----:B------:R-:W-:Y:S05]  /*20c80*/  @P1 BRA `(.L_x_1941) ;  /* 0x0000000000281947 */ /* 0x000fea0003800000 */
        /* <DEDUP_REMOVED lines=10> */
.L_x_1941:
[----:B------:R-:W-:Y:S05]  /*20d30*/  BSYNC B1 ;  /* 0x0000000000017941 */ /* 0x000fea0003800000 */
.L_x_1940:
[----:B0-----:R0:W0:Y:S01]  /*20d40*/  SHFL.IDX PT, R0, R5, 0x2, 0x181f ;  /* 0x00581f0005007f89 */ /* 0x00102200000e0000 */
[----:B------:R-:W-:Y:S03]  /*20d50*/  BSSY B1, `(.L_x_1942) ;  /* 0x000000d000017945 */ /* 0x000fe60003800000 */
[----:B--2-4-:R2:W4:Y:S01]  /*20d60*/  SHFL.IDX PT, R2, R4, 0x2, 0x181f ;  /* 0x00581f0004027f89 */ /* 0x01452200000e0000 */
        /* <DEDUP_REMOVED lines=11> */
.L_x_1943:
[----:B------:R-:W-:Y:S05]  /*20e20*/  BSYNC B1 ;  /* 0x0000000000017941 */ /* 0x000fea0003800000 */
.L_x_1942:
[----:B0-----:R-:W-:Y:S01]  /*20e30*/  VIADD R0, R6, 0x60 ;  /* 0x0000006006007836 */ /* 0x001fe20000000000 */
[----:B---3--:R-:W0:Y:S04]  /*20e40*/  SHFL.IDX PT, R5, R5, 0x3, 0x181f ;  /* 0x00781f0005057f89 */ /* 0x008e2800000e0000 */
[----:B------:R-:W-:Y:S01]  /*20e50*/  ISETP.GE.AND P0, PT, R0, R21, PT ;  /* 0x000000150000720c */ /* 0x000fe20003f06270 */
[----:B----4-:R3:W4:-:S12]  /*20e60*/  SHFL.IDX PT, R2, R4, 0x3, 0x181f ;  /* 0x00781f0004027f89 */ /* 0x01071800000e0000 */
[----:B---3--:R-:W-:Y:S05]  /*20e70*/  @P0 BRA `(.L_x_1934) ;  /* 0x0000000000280947 */ /* 0x008fea0003800000 */
        /* <DEDUP_REMOVED lines=10> */
.L_x_1934:
[----:B------:R-:W-:Y:S05]  /*20f20*/  BSYNC B0 ;  /* 0x0000000000007941 */ /* 0x000fea0003800000 */
.L_x_1925:
[----:B------:R-:W-:Y:S02]  /*20f30*/  ULDC UR4, c[0x0][0xc3c] ;  /* 0x00030f0000047ab9 */ /* 0x000fe40000000800 */
[----:B-1----:R-:W-:-:S13]  /*20f40*/  ISETP.GE.AND P0, PT, R27, UR4, PT ;  /* 0x000000041b007c0c */ /* 0x002fda000bf06270 */
[----:B------:R-:W-:Y:S05]  /*20f50*/  @!P0 BRA `(.L_x_1944) ;  /* 0xfffffe0000bc8947 */ /* 0x000fea000383ffff */
[----:B------:R-:W-:Y:S05]  /*20f60*/  BRA `(.L_x_1658) ;  /* 0x0000008400047947 */ /* 0x000fea0003800000 */
.L_x_1656:
        /* <DEDUP_REMOVED lines=18> */
.L_x_1945:
[----:B------:R-:W-:Y:S01]  /*21090*/  LOP3.LUT R0, R4, 0x1f, RZ, 0xc0, !PT ;  /* 0x0000001f04007812 */ /* 0x000fe200078ec0ff */
[----:B------:R-:W-:Y:S01]  /*210a0*/  ULDC UR4, c[0x0][0xc3c] ;  /* 0x00030f0000047ab9 */ /* 0x000fe20000000800 */
[----:B------:R-:W-:Y:S01]  /*210b0*/  ULDC.64 UR6, c[0x0][0x208] ;  /* 0x0000820000067ab9 */ /* 0x000fe20000000a00 */
[----:B------:R-:W-:Y:S01]  /*210c0*/  ULDC UR5, c[0x0][0xc38] ;  /* 0x00030e0000057ab9 */ /* 0x000fe20000000800 */
[----:B------:R-:W-:-:S04]  /*210d0*/  ISETP.NE.AND P0, PT, R0, 0x1f, PT ;  /* 0x0000001f0000780c */ /* 0x000fc80003f05270 */
[----:B------:R-:W-:-:S13]  /*210e0*/  ISETP.GE.OR P1, PT, R0, UR4, !P0 ;  /* 0x0000000400007c0c */ /* 0x000fda000c726670 */
[----:B0-----:R-:W0:Y:S02]  /*210f0*/  @!P1 LDC.64 R2, c[0x0][0xc80] ;  /* 0x00032000ff029b82 */ /* 0x001e240000000a00 */
        /* <DEDUP_REMOVED lines=35> */
.L_x_1951:
        /* <DEDUP_REMOVED lines=13> */
.L_x_1950:
[----:B------:R-:W-:Y:S05]  /*21400*/  BSYNC B0 ;  /* 0x0000000000007941 */ /* 0x000fea0003800000 */
.L_x_1949:
        /* <DEDUP_REMOVED lines=21> */
.L_x_1947:
[----:B------:R-:W-:Y:S01]  /*21560*/  IMAD.IADD R7, R7, 0x1, -R2 ;  /* 0x0000000107077824 */ /* 0x000fe200078e0a02 */
[----:B------:R-:W-:-:S03]  /*21570*/  ULDC.64 UR8, c[0x0][0x208] ;  /* 0x0000820000087ab9 */ /* 0x000fc60000000a00 */
        /* <DEDUP_REMOVED lines=19> */
.L_x_1952:
[----:B-1----:R-:W-:Y:S02]  /*216b0*/  IMAD.MOV R2, RZ, RZ, -R3 ;  /* 0x000000ffff027224 */ /* 0x002fe400078e0a03 */
[----:B---3--:R-:W-:Y:S02]  /*216c0*/  IMAD R16, R16, UR5, R7 ;  /* 0x0000000510107c24 */ /* 0x008fe4000f8e0207 */
[----:B------:R-:W-:Y:S02]  /*216d0*/  IMAD R7, R2, R11, RZ ;  /* 0x0000000b02077224 */ /* 0x000fe400078e02ff */
[----:B------:R-:W-:-:S04]  /*216e0*/  IMAD.MOV.U32 R2, RZ, RZ, RZ ;  /* 0x000000ffff027224 */ /* 0x000fc800078e00ff */
[----:B------:R-:W-:Y:S01]  /*216f0*/  IMAD.HI.U32 R3, R3, R7, R2 ;  /* 0x0000000703037227 */ /* 0x000fe200078e0002 */
[----:B------:R-:W-:Y:S02]  /*21700*/  IADD3 R2, -R16, UR6, RZ ;  /* 0x0000000610027c10 */ /* 0x000fe4000fffe1ff */
[----:B------:R-:W-:Y:S02]  /*21710*/  IABS R7, R9 ;  /* 0x0000000900077213 */ /* 0x000fe40000000000 */
[----:B--2---:R-:W-:-:S03]  /*21720*/  IABS R6, R2 ;  /* 0x0000000200067213 */ /* 0x004fc60000000000 */
        /* <DEDUP_REMOVED lines=18> */
[----:B------:R-:W-:-:S04]  /*21850*/  VIADDMNMX R10, R3, UR5, R10, PT ;  /* 0x00000005030a7c46 */ /* 0x000fc8000b80010a */
[----:B------:R-:W-:-:S04]  /*21860*/  IABS R7, R10 ;  /* 0x0000000a00077213 */ /* 0x000fc80000000000 */
[----:B------:R-:W1:Y:S08]  /*21870*/  I2F.RP R8, R7 ;  /* 0x0000000700087306 */ /* 0x000e700000209400 */
[----:B-1----:R-:W1:Y:S02]  /*21880*/  MUFU.RCP R8, R8 ;  /* 0x0000000800087308 */ /* 0x002e640000001000 */
[----:B-1----:R-:W-:Y:S01]  /*21890*/  VIADD R3, R8, 0xffffffe ;  /* 0x0ffffffe08037836 */ /* 0x002fe20000000000 */
[----:B------:R-:W-:-:S05]  /*218a0*/  IABS R8, R10 ;  /* 0x0000000a00087213 */ /* 0x000fca0000000000 */
[----:B------:R-:W1:Y:S01]  /*218b0*/  F2I.FTZ.U32.TRUNC.NTZ R3, R3 ;  /* 0x0000000300037305 */ /* 0x000e62000021f000 */
[----:B------:R-:W-:Y:S02]  /*218c0*/  IMAD.MOV R8, RZ, RZ, -R8 ;  /* 0x000000ffff087224 */ /* 0x000fe400078e0a08 */
[----:B-1----:R-:W-:-:S04]  /*218d0*/  IMAD.MOV R2, RZ, RZ, -R3 ;  /* 0x000000ffff027224 */ /* 0x002fc800078e0a03 */
[----:B------:R-:W-:Y:S02]  /*218e0*/  IMAD R11, R2, R7, RZ ;  /* 0x00000007020b7224 */ /* 0x000fe400078e02ff */
[----:B------:R-:W-:-:S04]  /*218f0*/  IMAD.MOV.U32 R2, RZ, RZ, RZ ;  /* 0x000000ffff027224 */ /* 0x000fc800078e00ff */
[----:B------:R-:W-:Y:S01]  /*21900*/  IMAD.HI.U32 R2, R3, R11, R2 ;  /* 0x0000000b03027227 */ /* 0x000fe200078e0002 */
[----:B------:R-:W-:Y:S02]  /*21910*/  IABS R11, R9 ;  /* 0x00000009000b7213 */ /* 0x000fe40000000000 */
[C---:B------:R-:W-:Y:S01]  /*21920*/  LOP3.LUT R3, R9.reuse, R10, RZ, 0x3c, !PT ;  /* 0x0000000a09037212 */ /* 0x040fe200078e3cff */
[----:B------:R-:W-:Y:S02]  /*21930*/  IMAD.IADD R9, R9, 0x1, R6 ;  /* 0x0000000109097824 */ /* 0x000fe400078e0206 */
[----:B------:R-:W-:Y:S01]  /*21940*/  IMAD.HI.U32 R2, R2, R11, RZ ;  /* 0x0000000b02027227 */ /* 0x000fe200078e00ff */
[----:B------:R-:W-:-:S03]  /*21950*/  ISETP.GE.AND P2, PT, R3, RZ, PT ;  /* 0x000000ff0300720c */ /* 0x000fc60003f46270 */
        /* <DEDUP_REMOVED lines=9> */
[----:B------:R-:W-:-:S04]  /*219f0*/  IMAD.MOV R10, RZ, RZ, -R10 ;  /* 0x000000ffff0a7224 */ /* 0x000fc800078e0a0a */
[----:B------:R-:W-:Y:S01]  /*21a00*/  IMAD R18, R2, R10, R9 ;  /* 0x0000000a02127224 */ /* 0x000fe200078e0209 */
[----:B------:R-:W-:-:S05]  /*21a10*/  LOP3.LUT R2, RZ, R2, RZ, 0x33, !PT ;  /* 0x00000002ff027212 */ /* 0x000fca00078e33ff */
[----:B------:R-:W-:Y:S01]  /*21a20*/  IMAD.IADD R17, R5, 0x1, R2 ;  /* 0x0000000105117824 */ /* 0x000fe200078e0202 */
[----:B------:R-:W-:Y:S06]  /*21a30*/  BRA `(.L_x_1953) ;  /* 0x00000000000c7947 */ /* 0x000fec0003800000 */
.L_x_1948:
[----:B------:R-:W-:Y:S02]  /*21a40*/  IMAD.MOV.U32 R17, RZ, RZ, RZ ;  /* 0x000000ffff117224 */ /* 0x000fe400078e00ff */
[----:B------:R-:W-:Y:S02]  /*21a50*/  IMAD.U32 R16, RZ, RZ, UR6 ;  /* 0x00000006ff107e24 */ /* 0x000fe4000f8e00ff */
[----:B------:R-:W-:-:S07]  /*21a60*/  IMAD.MOV.U32 R18, RZ, RZ, RZ ;  /* 0x000000ffff127224 */ /* 0x000fce00078e00ff */
.L_x_1953:
[----:B------:R-:W-:-:S13]  /*21a70*/  ISETP.NE.AND P0, PT, R0, RZ, PT ;  /* 0x000000ff0000720c */ /* 0x000fda0003f05270 */
[----:B------:R-:W1:Y:S01]  /*21a80*/  @!P0 S2R R3, SR_CgaCtaId ;  /* 0x0000000000038919 */ /* 0x000e620000008800 */
[----:B------:R-:W-:-:S04]  /*21a90*/  @!P0 MOV R0, 0x400 ;  /* 0x0000040000008802 */ /* 0x000fc80000000f00 */
[----:B-1----:R-:W-:-:S05]  /*21aa0*/  @!P0 LEA R0, R3, R0, 0x18 ;  /* 0x0000000003008211 */ /* 0x002fca00078ec0ff */
[----:B------:R2:W-:Y:S01]  /*21ab0*/  @!P0 STS.128 [R0+0x2a8d0], R16 ;  /* 0x02a8d01000008388 */ /* 0x0005e20000000c00 */
[----:B------:R-:W-:Y:S06]  /*21ac0*/  BAR.ARV 0x5, 0x180 ;  /* 0x0146000000007b1d */ /* 0x000fec0000002000 */
.L_x_1946:
        /* <DEDUP_REMOVED lines=13> */
[C---:B------:R-:W-:Y:S01]  /*21ba0*/  LOP3.LUT R3, R0.reuse, 0x1f8, RZ, 0xc0, !PT ;  /* 0x000001f800037812 */ /* 0x040fe200078ec0ff */
[----:B------:R-:W-:Y:S01]  /*21bb0*/  ULDC.64 UR38, c[0x0][0x198] ;  /* 0x0000660000267ab9 */ /* 0x000fe20000000a00 */
[C---:B------:R-:W-:Y:S01]  /*21bc0*/  ISETP.NE.AND P1, PT, R7.reuse, RZ, PT ;  /* 0x000000ff0700720c */ /* 0x040fe20003f25270 */
[----:B0-----:R-:W-:Y:S01]  /*21bd0*/  IMAD.SHL.U32 R2, R7, 0x8, RZ ;  /* 0x0000000807027824 */ /* 0x001fe200078e00ff */
[----:B------:R-:W-:Y:S01]  /*21be0*/  LOP3.LUT R3, R3, 0x38, R4, 0x78, !PT ;  /* 0x0000003803037812 */ /* 0x000fe200078e7804 */
[----:B------:R-:W-:Y:S01]  /*21bf0*/  ULOP3.LUT UR37, UR60, 0x2, URZ, 0xfc, !UPT ;  /* 0x000000023c257892 */ /* 0x000fe2000f8efc3f */
[----:B------:R-:W-:Y:S01]  /*21c00*/  LOP3.LUT R0, R0, 0x38, RZ, 0xc0, !PT ;  /* 0x0000003800007812 */ /* 0x000fe200078ec0ff */
[----:B------:R-:W-:Y:S01]  /*21c10*/  ULDC UR36, c[0x0][0xc] ;  /* 0x0000030000247ab9 */ /* 0x000fe20000000800 */
[----:B------:R-:W-:-:S02]  /*21c20*/  LOP3.LUT R2, R3, 0x200, R2, 0xf8, !PT ;  /* 0x0000020003027812 */ /* 0x000fc400078ef802 */
[C---:B------:R-:W-:Y:S01]  /*21c30*/  LOP3.LUT P0, R3, R4.reuse, 0x1f, RZ, 0xc0, !PT ;  /* 0x0000001f04037812 */ /* 0x040fe2000780c0ff */
[----:B------:R-:W-:Y:S01]  /*21c40*/  IMAD.SHL.U32 R4, R4, 0x10, RZ ;  /* 0x0000001004047824 */ /* 0x000fe200078e00ff */
[----:B------:R-:W-:-:S03]  /*21c50*/  SHF.R.U32.HI R6, RZ, 0x3, R7 ;  /* 0x00000003ff067819 */ /* 0x000fc60000011607 */
[----:B------:R0:W-:Y:S01]  /*21c60*/  STL [R1+0x28], R3 ;  /* 0x0000280301007387 */ /* 0x0001e20000100800 */
[----:B------:R-:W-:Y:S01]  /*21c70*/  LOP3.LUT R4, R6, 0x70, R4, 0xf8, !PT ;  /* 0x0000007006047812 */ /* 0x000fe200078ef804 */
[----:B-1----:R-:W-:-:S06]  /*21c80*/  ULEA UR4, UR5, UR4, 0x18 ;  /* 0x0000000405047291 */ /* 0x002fcc000f8ec03f */
[----:B0-----:R-:W-:-:S04]  /*21c90*/  IMAD.U32 R3, RZ, RZ, UR4 ;  /* 0x00000004ff037e24 */ /* 0x001fc8000f8e00ff */
[----:B------:R-:W-:Y:S01]  /*21ca0*/  IMAD R2, R2, 0x2, R3 ;  /* 0x0000000202027824 */ /* 0x000fe200078e0203 */
[----:B------:R0:W-:Y:S04]  /*21cb0*/  STL [R1], R3 ;  /* 0x0000000301007387 */ /* 0x0001e80000100800 */
[----:B------:R1:W-:Y:S04]  /*21cc0*/  STL [R1+0x2c], R2 ;  /* 0x00002c0201007387 */ /* 0x0003e80000100800 */
[----:B------:R-:W-:Y:S01]  /*21cd0*/  STL [R1+0x48], RZ ;  /* 0x000048ff01007387 */ /* 0x000fe20000100800 */
[----:B0-----:R-:W-:-:S02]  /*21ce0*/  IMAD.MOV.U32 R3, RZ, RZ, 0x1 ;  /* 0x00000001ff037424 */ /* 0x001fc400078e00ff */
[----:B-1----:R-:W-:Y:S01]  /*21cf0*/  IMAD.MOV.U32 R2, RZ, RZ, 0x1 ;  /* 0x00000001ff027424 */ /* 0x002fe200078e00ff */
        /* <DEDUP_REMOVED lines=8> */
[----:B------:R0:W-:Y:S04]  /*21d80*/  STL [R1+0x20], R2 ;  /* 0x0000200201007387 */ /* 0x0001e80000100800 */
[----:B------:R1:W-:Y:S04]  /*21d90*/  STL [R1+0xc], RZ ;  /* 0x00000cff01007387 */ /* 0x0003e80000100800 */
[----:B------:R1:W-:Y:S01]  /*21da0*/  STL [R1+0x8], RZ ;  /* 0x000008ff01007387 */ /* 0x0003e20000100800 */
[----:B0-----:R-:W-:-:S03]  /*21db0*/  LOP3.LUT R2, R0, 0x40, RZ, 0xfc, !PT ;  /* 0x0000004000027812 */ /* 0x001fc600078efcff */
[----:B------:R1:W-:Y:S01]  /*21dc0*/  STL [R1+0x18], R3 ;  /* 0x0000180301007387 */ /* 0x0003e20000100800 */
[----:B------:R-:W-:-:S07]  /*21dd0*/  LOP3.LUT R0, R0, 0x80, RZ, 0xfc, !PT ;  /* 0x0000008000007812 */ /* 0x000fce00078efcff */
.L_x_2114:
[----:B0-----:R-:W0:Y:S01]  /*21de0*/  LDC.64 R12, c[0x0][0xa00] ;  /* 0x00028000ff0c7b82 */ /* 0x001e220000000a00 */
[----:B------:R-:W-:Y:S05]  /*21df0*/  YIELD ;  /* 0x0000000000007946 */ /* 0x000fea0003800000 */
[----:B------:R-:W-:Y:S01]  /*21e00*/  ULDC.64 UR4, c[0x0][0xa28] ;  /* 0x00028a0000047ab9 */ /* 0x000fe20000000a00 */
[----:B------:R-:W-:Y:S02]  /*21e10*/  CS2R R6, SRZ ;  /* 0x0000000000067805 */ /* 0x000fe4000001ff00 */
[----:B------:R-:W-:Y:S01]  /*21e20*/  ISETP.NE.U32.AND P0, PT, RZ, UR4, PT ;  /* 0x00000004ff007c0c */ /* 0x000fe2000bf05070 */
[----:B------:R-:W-:Y:S01]  /*21e30*/  ULDC.64 UR10, c[0x0][0x208] ;  /* 0x00008200000a7ab9 */ /* 0x000fe20000000a00 */
[----:B------:R-:W-:Y:S01]  /*21e40*/  ULDC.64 UR8, c[0x0][0xa18] ;  /* 0x0002860000087ab9 */ /* 0x000fe20000000a00 */
[----:B--2---:R-:W2:Y:S01]  /*21e50*/  LDC.64 R4, c[0x0][0xa08] ;  /* 0x00028200ff047b82 */ /* 0x004ea20000000a00 */
[----:B------:R-:W-:Y:S01]  /*21e60*/  ISETP.NE.AND.EX P0, PT, RZ, UR5, PT, P0 ;  /* 0x00000005ff007c0c */ /* 0x000fe2000bf05300 */
[----:B------:R-:W-:Y:S01]  /*21e70*/  ULDC.64 UR4, c[0x0][0xa00] ;  /* 0x0002800000047ab9 */ /* 0x000fe20000000a00 */
[----:B------:R-:W-:Y:S01]  /*21e80*/  ULDC.64 UR6, c[0x0][0xa08] ;  /* 0x0002820000067ab9 */ /* 0x000fe20000000a00 */
[----:B------:R-:W-:-:S04]  /*21e90*/  ISETP.NE.U32.AND P1, PT, RZ, UR4, PT ;  /* 0x00000004ff007c0c */ /* 0x000fc8000bf25070 */
[----:B------:R-:W-:Y:S01]  /*21ea0*/  ISETP.NE.AND.EX P1, PT, RZ, UR5, PT, P1 ;  /* 0x00000005ff007c0c */ /* 0x000fe2000bf25310 */
[----:B------:R-:W-:Y:S01]  /*21eb0*/  ULDC.64 UR4, c[0x0][0xa10] ;  /* 0x0002840000047ab9 */ /* 0x000fe20000000a00 */
[----:B0-----:R-:W-:Y:S01]  /*21ec0*/  IMAD.WIDE R12, R19, 0x4, R12 ;  /* 0x00000004130c7825 */ /* 0x001fe200078e020c */
[----:B------:R-:W-:-:S03]  /*21ed0*/  ISETP.NE.U32.AND P3, PT, RZ, UR8, PT ;  /* 0x00000008ff007c0c */ /* 0x000fc6000bf65070 */
[----:B-1----:R-:W0:Y:S07]  /*21ee0*/  @P0 LDC.64 R2, c[0x0][0xa28] ;  /* 0x00028a00ff020b82 */ /* 0x002e2e0000000a00 */
[----:B------:R-:W3:Y:S01]  /*21ef0*/  @P1 LDG.E R7, desc[UR10][R12.64] ;  /* 0x0000000a0c071981 */ /* 0x000ee2000c1e1900 */
[----:B------:R-:W-:-:S13]  /*21f00*/  ISETP.NE.AND.EX P3, PT, RZ, UR9, PT, P3 ;  /* 0x00000009ff007c0c */ /* 0x000fda000bf65330 */
[----:B------:R-:W1:Y:S01]  /*21f10*/  @P3 LDC.64 R10, c[0x0][0xa18] ;  /* 0x00028600ff0a3b82 */ /* 0x000e620000000a00 */
[----:B0-----:R-:W-:-:S05]  /*21f20*/  @P0 IMAD.WIDE R2, R19, 0x4, R2 ;  /* 0x0000000413020825 */ /* 0x001fca00078e0202 */
[----:B-----5:R0:W5:Y:S01]  /*21f30*/  @P0 LDG.E R6, desc[UR10][R2.64] ;  /* 0x0000000a02060981 */ /* 0x020162000c1e1900 */
[----:B------:R-:W-:Y:S01]  /*21f40*/  ISETP.NE.U32.AND P0, PT, RZ, UR4, PT ;  /* 0x00000004ff007c0c */ /* 0x000fe2000bf05070 */
[----:B------:R-:W-:Y:S01]  /*21f50*/  ULDC UR4, c[0x0][0x288] ;  /* 0x0000a20000047ab9 */ /* 0x000fe20000000800 */
[----:B------:R-:W-:Y:S01]  /*21f60*/  ISETP.NE.U32.AND P2, PT, RZ, UR6, PT ;  /* 0x00000006ff007c0c */ /* 0x000fe2000bf45070 */
[----:B------:R-:W-:Y:S01]  /*21f70*/  IMAD.MOV.U32 R8, RZ, RZ, RZ ;  /* 0x000000ffff087224 */ /* 0x000fe200078e00ff */
[----:B------:R-:W-:Y:S01]  /*21f80*/  ISETP.NE.AND.EX P0, PT, RZ, UR5, PT, P0 ;  /* 0x00000005ff007c0c */ /* 0x000fe2000bf05300 */
[----:B------:R-:W-:Y:S01]  /*21f90*/  IMAD.MOV.U32 R0, RZ, RZ, RZ ;  /* 0x000000ffff007224 */ /* 0x000fe200078e00ff */
[----:B------:R-:W-:Y:S01]  /*21fa0*/  ISETP.NE.AND.EX P2, PT, RZ, UR7, PT, P2 ;  /* 0x00000007ff007c0c */ /* 0x000fe2000bf45320 */
[C---:B--2---:R-:W-:Y:S01]  /*21fb0*/  IMAD.WIDE R4, R19.reuse, 0x4, R4 ;  /* 0x0000000413047825 */ /* 0x044fe200078e0204 */
[----:B0-----:R-:W0:Y:S03]  /*21fc0*/  LDC.64 R2, c[0x0][0xa10] ;  /* 0x00028400ff027b82 */ /* 0x001e260000000a00 */
[----:B-1----:R-:W-:-:S08]  /*21fd0*/  @P3 IMAD.WIDE R10, R19, 0x4, R10 ;  /* 0x00000004130a3825 */ /* 0x002fd000078e020a */
[----:B------:R-:W5:Y:S01]  /*21fe0*/  @P2 LDG.E R8, desc[UR10][R4.64] ;  /* 0x0000000a04082981 */ /* 0x000f62000c1e1900 */
[----:B0-----:R-:W-:-:S05]  /*21ff0*/  IMAD.WIDE R2, R19, 0x4, R2 ;  /* 0x0000000413027825 */ /* 0x001fca00078e0202 */
[----:B------:R-:W5:Y:S04]  /*22000*/  @P0 LDG.E R0, desc[UR10][R2.64] ;  /* 0x0000000a02000981 */ /* 0x000f68000c1e1900 */
[----:B---3--:R0:W-:Y:S02]  /*22010*/  STL [R1+0x40], R7 ;  /* 0x0000400701007387 */ /* 0x0081e40000100800 */
        /* <DEDUP_REMOVED lines=10> */
[----:B0-----:R-:W-:Y:S01]  /*220c0*/  IMAD.U32 R10, RZ, RZ, UR5 ;  /* 0x00000005ff0a7e24 */ /* 0x001fe2000f8e00ff */
[----:B--2---:R0:W-:Y:S01]  /*220d0*/  STL [R1+0x3c], R7 ;  /* 0x00003c0701007387 */ /* 0x0041e20000100800 */
[----:B------:R-:W-:Y:S02]  /*220e0*/  IMAD.MOV.U32 R11, RZ, RZ, R7 ;  /* 0x000000ffff0b7224 */ /* 0x000fe400078e0007 */
[----:B0-----:R-:W-:Y:S01]  /*220f0*/  IMAD.U32 R7, RZ, RZ, UR4 ;  /* 0x00000004ff077e24 */ /* 0x001fe2000f8e00ff */
[----:B----4-:R-:W-:Y:S06]  /*22100*/  @P3 BRA `(.L_x_1955) ;  /* 0x0000000000183947 */ /* 0x010fec0003800000 */
[----:B------:R-:W-:Y:S05]  /*22110*/  @!P1 BRA `(.L_x_1955) ;  /* 0x0000000000149947 */ /* 0x000fea0003800000 */
[----:B------:R-:W-:Y:S02]  /*22120*/  ULDC.64 UR4, c[0x0][0x208] ;  /* 0x0000820000047ab9 */ /* 0x000fe40000000a00 */
[----:B------:R-:W2:Y:S04]  /*22130*/  LDG.E R9, desc[UR4][R12.64] ;  /* 0x000000040c097981 */ /* 0x000ea8000c1e1900 */
[----:B------:R-:W2:Y:S02]  /*22140*/  LDG.E R12, desc[UR4][R12.64+0x4] ;  /* 0x000004040c0c7981 */ /* 0x000ea4000c1e1900 */
[----:B--2---:R-:W-:-:S05]  /*22150*/  IMAD.IADD R11, R12, 0x1, -R9 ;  /* 0x000000010c0b7824 */ /* 0x004fca00078e0a09 */
[----:B------:R0:W-:Y:S02]  /*22160*/  STL [R1+0x3c], R11 ;  /* 0x00003c0b01007387 */ /* 0x0001e40000100800 */
.L_x_1955:
[----:B-----5:R-:W-:Y:S01]  /*22170*/  IMAD.IADD R8, R8, 0x1, R6 ;  /* 0x0000000108087824 */ /* 0x020fe200078e0206 */
[----:B------:R-:W-:Y:S02]  /*22180*/  ULDC.64 UR4, c[0x0][0xa20] ;  /* 0x0002880000047ab9 */ /* 0x000fe40000000a00 */
[----:B------:R-:W-:Y:S02]  /*22190*/  ISETP.NE.U32.AND P1, PT, RZ, UR4, PT ;  /* 0x00000004ff007c0c */ /* 0x000fe4000bf25070 */
[----:B------:R1:W-:Y:S02]  /*221a0*/  STL [R1+0x1c], R8 ;  /* 0x00001c0801007387 */ /* 0x0003e40000100800 */
[----:B------:R-:W-:-:S13]  /*221b0*/  ISETP.NE.AND.EX P1, PT, RZ, UR5, PT, P1 ;  /* 0x00000005ff007c0c */ /* 0x000fda000bf25310 */
[----:B-1----:R-:W-:Y:S05]  /*221c0*/  @!P1 BRA `(.L_x_1956) ;  /* 0x0000000000149947 */ /* 0x002fea0003800000 */
[----:B------:R-:W1:Y:S01]  /*221d0*/  LDC.64 R4, c[0x0][0xa20] ;  /* 0x00028800ff047b82 */ /* 0x000e620000000a00 */
[----:B------:R-:W-:Y:S01]  /*221e0*/  ULDC.64 UR4, c[0x0][0x208] ;  /* 0x0000820000047ab9 */ /* 0x000fe20000000a00 */
[----:B-1----:R-:W-:-:S05]  /*221f0*/  IMAD.WIDE R4, R19, 0x4, R4 ;  /* 0x0000000413047825 */ /* 0x002fca00078e0204 */
[----:B------:R1:W5:Y:S01]  /*22200*/  LDG.E R7, desc[UR4][R4.64] ;  /* 0x0000000404077981 */ /* 0x000362000c1e1900 */
[----:B------:R-:W-:Y:S05]  /*22210*/  BRA `(.L_x_1957) ;  /* 0x0000000000147947 */ /* 0x000fea0003800000 */
.L_x_1956:
[----:B------:R-:W-:Y:S05]  /*22220*/  @!P2 BRA `(.L_x_1957) ;  /* 0x000000000010a947 */ /* 0x000fea0003800000 */
[----:B------:R-:W-:Y:S02]  /*22230*/  ULDC.64 UR4, c[0x0][0x208] ;  /* 0x0000820000047ab9 */ /* 0x000fe40000000a00 */
[----:B------:R-:W2:Y:S04]  /*22240*/  LDG.E R7, desc[UR4][R4.64] ;  /* 0x0000000404077981 */ /* 0x000ea8000c1e1900 */
[----:B------:R-:W2:Y:S02]  /*22250*/  LDG.E R4, desc[UR4][R4.64+0x4] ;  /* 0x0000040404047981 */ /* 0x000ea4000c1e1900 */
[----:B--2---:R-:W-:-:S07]  /*22260*/  IMAD.IADD R7, R4, 0x1, -R7 ;  /* 0x0000000104077824 */ /* 0x004fce00078e0a07 */
.L_x_1957:
[----:B------:R-:W-:Y:S02]  /*22270*/  ULDC.64 UR4, c[0x0][0x208] ;  /* 0x0000820000047ab9 */ /* 0x000fe40000000a00 */
[----:B-1----:R-:W2:Y:S04]  /*22280*/  @P0 LDG.E R4, desc[UR4][R2.64] ;  /* 0x0000000402040981 */ /* 0x002ea8000c1e1900 */
[----:B------:R1:W2:Y:S01]  /*22290*/  @P0 LDG.E R2, desc[UR4][R2.64+0x4] ;  /* 0x0000040402020981 */ /* 0x0002a2000c1e1900 */
[----:B------:R-:W-:Y:S02]  /*222a0*/  IMAD.SHL.U32 R12, R17, 0x80, RZ ;  /* 0x00000080110c7824 */ /* 0x000fe400078e00ff */
[----:B-----5:R-:W-:Y:S02]  /*222b0*/  IMAD.IADD R9, R7, 0x1, -R6 ;  /* 0x0000000107097824 */ /* 0x020fe400078e0a06 */
[----:B------:R-:W-:Y:S01]  /*222c0*/  VIADD R7, R12, 0x7f ;  /* 0x0000007f0c077836 */ /* 0x000fe20000000000 */
[----:B------:R3:W-:Y:S01]  /*222d0*/  STL [R1+0x34], R12 ;  /* 0x0000340c01007387 */ /* 0x0007e20000100800 */
[----:B-1----:R-:W1:Y:S02]  /*222e0*/  LDC R3, c[0x0][0x448] ;  /* 0x00011200ff037b82 */ /* 0x002e640000000800 */
[----:B-1----:R-:W-:-:S13]  /*222f0*/  ISETP.NE.AND P1, PT, R3, 0x1, PT ;  /* 0x000000010300780c */ /* 0x002fda0003f25270 */
[----:B------:R-:W1:Y:S08]  /*22300*/  @P1 LDC R3, c[0x0][0x44c] ;  /* 0x00011300ff031b82 */ /* 0x000e700000000800 */
[----:B------:R-:W4:Y:S01]  /*22310*/  @P1 LDC R5, c[0x0][0x450] ;  /* 0x00011400ff051b82 */ /* 0x000f220000000800 */
[----:B--2---:R-:W-:Y:S02]  /*22320*/  @P0 IMAD.IADD R10, R2, 0x1, -R4 ;  /* 0x00000001020a0824 */ /* 0x004fe400078e0a04 */
[----:B-1----:R-:W-:-:S04]  /*22330*/  @P1 IMAD.HI.U32 R2, R7, R3, RZ ;  /* 0x0000000307021227 */ /* 0x002fc800078e00ff */
[----:B------:R-:W-:Y:S01]  /*22340*/  IMAD.IADD R6, R9, 0x1, R10 ;  /* 0x0000000109067824 */ /* 0x000fe200078e020a */
[----:B----4-:R-:W-:-:S03]  /*22350*/  @P1 SHF.R.U32.HI R7, RZ, R5, R2 ;  /* 0x00000005ff071219 */ /* 0x010fc60000011602 */
[C---:B------:R-:W-:Y:S01]  /*22360*/  VIADD R2, R6.reuse, 0x5f ;  /* 0x0000005f06027836 */ /* 0x040fe20000000000 */
[----:B------:R-:W-:-:S03]  /*22370*/  IADD3 R17, R6, 0x1, -R11 ;  /* 0x0000000106117810 */ /* 0x000fc60007ffe80b */
[----:B------:R-:W-:-:S04]  /*22380*/  IMAD.HI R2, R2, 0x2aaaaaab, RZ ;  /* 0x2aaaaaab02027827 */ /* 0x000fc800078e02ff */
[----:B------:R-:W-:Y:S01]  /*22390*/  IMAD.IADD R7, R17, 0x1, R7 ;  /* 0x0000000111077824 */ /* 0x000fe200078e0207 */
[----:B------:R-:W-:-:S04]  /*223a0*/  SHF.R.U32.HI R21, RZ, 0x1f, R2 ;  /* 0x0000001fff157819 */ /* 0x000fc80000011602 */
[----:B------:R-:W-:Y:S02]  /*223b0*/  LEA.HI.SX32 R21, R2, R21, 0x1c ;  /* 0x0000001502157211 */ /* 0x000fe400078fe2ff */
[----:B------:R-:W1:Y:S02]  /*223c0*/  LDC.64 R2, c[0x0][0x9e0] ;  /* 0x00027800ff027b82 */ /* 0x000e640000000a00 */
[----:B-1----:R-:W-:Y:S01]  /*223d0*/  ISETP.GE.AND P2, PT, R3, 0x1, PT ;  /* 0x000000010300780c */ /* 0x002fe20003f46270 */
        /* <DEDUP_REMOVED lines=13> */
.L_x_1960:
[----:B------:R-:W-:-:S13]  /*224b0*/  ISETP.NE.AND P3, PT, R3, 0x1, PT ;  /* 0x000000010300780c */ /* 0x000fda0003f65270 */
[----:B------:R-:W1:Y:S02]  /*224c0*/  @P3 LDC.64 R4, c[0x0][0x9e8] ;  /* 0x00027a00ff043b82 */ /* 0x000e640000000a00 */
[----:B-1----:R-:W-:-:S05]  /*224d0*/  @P3 IMAD.HI.U32 R4, R2, R4, RZ ;  /* 0x0000000402043227 */ /* 0x002fca00078e00ff */
[----:B------:R-:W-:-:S07]  /*224e0*/  @P3 SHF.R.U32.HI R2, RZ, R5, R4 ;  /* 0x00000005ff023219 */ /* 0x000fce0000011604 */
.L_x_1961:
[----:B------:R-:W-:Y:S05]  /*224f0*/  BSYNC B0 ;  /* 0x0000000000007941 */ /* 0x000fea0003800000 */
.L_x_1959:
[----:B------:R-:W-:-:S05]  /*22500*/  IMAD R2, R2, R3, R3 ;  /* 0x0000000302027224 */ /* 0x000fca00078e0203 */
[----:B------:R-:W-:-:S07]  /*22510*/  VIMNMX R8, R8, R2, PT ;  /* 0x0000000208087248 */ /* 0x000fce0003fe0100 */
.L_x_1958:
[----:B------:R-:W1:Y:S01]  /*22520*/  @P1 LDC R4, c[0x0][0x44c] ;  /* 0x00011300ff041b82 */ /* 0x000e620000000800 */
[----:B------:R-:W-:Y:S01]  /*22530*/  IMAD.MOV.U32 R2, RZ, RZ, R12 ;  /* 0x000000ffff027224 */ /* 0x000fe200078e000c */
[----:B------:R-:W-:Y:S01]  /*22540*/  ULDC UR4, c[0x0][0x9dc] ;  /* 0x0002770000047ab9 */ /* 0x000fe20000000800 */
[----:B------:R-:W-:-:S05]  /*22550*/  IMAD.IADD R20, R6, 0x1, -R11 ;  /* 0x0000000106147824 */ /* 0x000fca00078e0a0b */
[----:B------:R-:W2:Y:S01]  /*22560*/  @P1 LDC R5, c[0x0][0x450] ;  /* 0x00011400ff051b82 */ /* 0x000ea20000000800 */
[----:B-1----:R-:W-:-:S05]  /*22570*/  @P1 IMAD.HI.U32 R4, R12, R4, RZ ;  /* 0x000000040c041227 */ /* 0x002fca00078e00ff */
[----:B--2---:R-:W-:-:S05]  /*22580*/  @P1 SHF.R.U32.HI R2, RZ, R5, R4 ;  /* 0x00000005ff021219 */ /* 0x004fca0000011604 */
        /* <DEDUP_REMOVED lines=13> */
.L_x_1964:
[----:B------:R-:W-:-:S13]  /*22660*/  ISETP.NE.AND P1, PT, R3, 0x1, PT ;  /* 0x000000010300780c */ /* 0x000fda0003f25270 */
[----:B------:R-:W1:Y:S02]  /*22670*/  @P1 LDC.64 R4, c[0x0][0x9e8] ;  /* 0x00027a00ff041b82 */ /* 0x000e640000000a00 */
[----:B-1----:R-:W-:-:S05]  /*22680*/  @P1 IMAD.HI.U32 R4, R2, R4, RZ ;  /* 0x0000000402041227 */ /* 0x002fca00078e00ff */
[----:B------:R-:W-:-:S07]  /*22690*/  @P1 SHF.R.U32.HI R2, RZ, R5, R4 ;  /* 0x00000005ff021219 */ /* 0x000fce0000011604 */
.L_x_1965:
[----:B------:R-:W-:Y:S05]  /*226a0*/  BSYNC B0 ;  /* 0x0000000000007941 */ /* 0x000fea0003800000 */
.L_x_1963:
[----:B------:R-:W-:-:S05]  /*226b0*/  IMAD R2, R2, R3, RZ ;  /* 0x0000000302027224 */ /* 0x000fca00078e02ff */
[----:B------:R-:W-:-:S07]  /*226c0*/  VIMNMX R6, R6, R2, !PT ;  /* 0x0000000206067248 */ /* 0x000fce0007fe0100 */
.L_x_1962:
[----:B------:R-:W-:Y:S01]  /*226d0*/  VIADD R8, R8, 0x5f ;  /* 0x0000005f08087836 */ /* 0x000fe20000000000 */
[----:B------:R-:W-:Y:S01]  /*226e0*/  BSSY B0, `(.L_x_1966) ;  /* 0x000014d000007945 */ /* 0x000fe20003800000 */
[----:B------:R-:W-:Y:S01]  /*226f0*/  IMAD.HI R6, R6, 0x2aaaaaab, RZ ;  /* 0x2aaaaaab06067827 */ /* 0x000fe200078e02ff */
[----:B------:R-:W-:-:S03]  /*22700*/  PLOP3.LUT P5, PT, PT, PT, PT, 0x80, 0x0 ;  /* 0x000000000000781c */ /* 0x000fc60003faf070 */
        /* <DEDUP_REMOVED lines=21> */
[----:B------:R-:W-:Y:S01]  /*22860*/  UMOV UR4, 0xffffffff ;  /* 0xffffffff00047882 */ /* 0x000fe20000000000 */
[----:B------:R-:W-:Y:S02]  /*22870*/  SEL R2, R19, RZ, !P0 ;  /* 0x000000ff13027207 */ /* 0x000fe40004000000 */
[----:B------:R-:W-:Y:S05]  /*22880*/  BRA.DIV UR4, `(.L_x_1968) ;  /* 0x0000007604b07947 */ /* 0x000fea000b800000 */
[----:B------:R-:W1:Y:S02]  /*22890*/  S2R R5, SR_TID.X ;  /* 0x0000000000057919 */ /* 0x000e640000002100 */
[----:B-1----:R-:W-:-:S04]  /*228a0*/  SHF.R.U32.HI R5, RZ, 0x5, R5 ;  /* 0x00000005ff057819 */ /* 0x002fc80000011605 */
[----:B------:R-:W-:-:S05]  /*228b0*/  LOP3.LUT R5, R5, 0x3, RZ, 0xc0, !PT ;  /* 0x0000000305057812 */ /* 0x000fca00078ec0ff */
[----:B------:R1:W2:Y:S02]  /*228c0*/  SHFL.IDX PT, R14, R5, RZ, 0x1f ;  /* 0x00001fff050e7589 */ /* 0x0002a400000e0000 */
.L_x_2157:
[----:B--2---:R-:W-:Y:S02]  /*228d0*/  ISETP.NE.AND P0, PT, R14, RZ, PT ;  /* 0x000000ff0e00720c */ /* 0x004fe40003f05270 */
[----:B------:R-:W-:-:S11]  /*228e0*/  PLOP3.LUT P2, PT, PT, PT, PT, 0x8, 0x0 ;  /* 0x000000000000781c */ /* 0x000fd60003f4e170 */
[----:B------:R-:W-:Y:S05]  /*228f0*/  @P0 BRA `(.L_x_1969) ;  /* 0x00000000000c0947 */ /* 0x000fea0003800000 */
[----:B------:R-:W-:-:S03]  /*22900*/  UMOV UR4, 0xffffffff ;  /* 0xffffffff00047882 */ /* 0x000fc60000000000 */
[----:B------:R-:W-:Y:S05]  /*22910*/  BRA.DIV UR4, `(.L_x_1970) ;  /* 0x0000007604c07947 */ /* 0x000fea000b800000 */
[----:B------:R-:W-:-:S13]  /*22920*/  ELECT P2, URZ, PT ;  /* 0x00000000003f782f */ /* 0x000fda0003840000 */
.L_x_1969:
[----:B-1----:R-:W2:Y:S04]  /*22930*/  LDL R5, [R1+0x48] ;  /* 0x0000480001057983 */ /* 0x002ea80000100800 */
[----:B------:R-:W3:Y:S01]  /*22940*/  LDL R7, [R1] ;  /* 0x0000000001077983 */ /* 0x000ee20000100800 */
[----:B------:R-:W-:Y:S01]  /*22950*/  BSSY B1, `(.L_x_1971) ;  /* 0x0000008000017945 */ /* 0x000fe20003800000 */
[----:B--2---:R-:W-:-:S05]  /*22960*/  VIADD R5, R5, 0x1 ;  /* 0x0000000105057836 */ /* 0x004fca0000000000 */
[----:B------:R-:W-:-:S04]  /*22970*/  LEA.HI R6, R5, R5, RZ, 0x1 ;  /* 0x0000000505067211 */ /* 0x000fc800078f08ff */
[----:B------:R-:W-:-:S05]  /*22980*/  LOP3.LUT R6, R6, 0xfffffffe, RZ, 0xc0, !PT ;  /* 0xfffffffe06067812 */ /* 0x000fca00078ec0ff */
[----:B------:R-:W-:-:S05]  /*22990*/  IMAD.IADD R5, R5, 0x1, -R6 ;  /* 0x0000000105057824 */ /* 0x000fca00078e0a06 */
[----:B------:R-:W-:-:S04]  /*229a0*/  SHF.L.U32 R5, R5, 0x1f, RZ ;  /* 0x0000001f05057819 */ /* 0x000fc800000006ff */
[----:B---3--:R-:W1:Y:S02]  /*229b0*/  SYNCS.PHASECHK.TRANS64.TRYWAIT P0, [R7+URZ+0x2a820], R5 ;  /* 0x02a82005070075a7 */ /* 0x008e64000800017f */
[----:B-1----:R-:W-:Y:S05]  /*229c0*/  @!P0 BRA `(.L_x_1972) ;  /* 0x0000007400b88947 */ /* 0x002fea0003800000 */
.L_x_2160:
[----:B------:R-:W-:Y:S05]  /*229d0*/  BSYNC B1 ;  /* 0x0000000000017941 */ /* 0x000fea0003800000 */
.L_x_1971:
[----:B------:R-:W-:Y:S04]  /*229e0*/  BSSY B1, `(.L_x_1973) ;  /* 0x0000081000017945 */ /* 0x000fe80003800000 */
[----:B------:R-:W-:Y:S05]  /*229f0*/  @!P2 BRA `(.L_x_1974) ;  /* 0x0000000400fca947 */ /* 0x000fea0003800000 */
[----:B------:R-:W2:Y:S04]  /*22a00*/  LDL R9, [R1] ;  /* 0x0000000001097983 */ /* 0x000ea80000100800 */
[----:B------:R-:W2:Y:S04]  /*22a10*/  LDL R7, [R1+0xc] ;  /* 0x00000c0001077983 */ /* 0x000ea80000100800 */
[----:B------:R-:W3:Y:S01]  /*22a20*/  LDL R8, [R1+0x20] ;  /* 0x0000200001087983 */ /* 0x000ee20000100800 */
[----:B------:R-:W-:Y:S01]  /*22a30*/  BSSY B2, `(.L_x_1975) ;  /* 0x0000008000027945 */ /* 0x000fe20003800000 */
[----:B-1----:R-:W1:Y:S02]  /*22a40*/  S2R R6, SR_TID.X ;  /* 0x0000000000067919 */ /* 0x002e640000002100 */
[----:B-1----:R-:W-:-:S04]  /*22a50*/  LOP3.LUT R6, R6, 0x7f, RZ, 0xc0, !PT ;  /* 0x0000007f06067812 */ /* 0x002fc800078ec0ff */
[----:B------:R-:W-:Y:S01]  /*22a60*/  ISETP.NE.AND P4, PT, R6, RZ, PT ;  /* 0x000000ff0600720c */ /* 0x000fe20003f85270 */
[----:B--2---:R-:W-:Y:S01]  /*22a70*/  IMAD R7, R7, 0x8, R9 ;  /* 0x0000000807077824 */ /* 0x004fe200078e0209 */
[----:B---3--:R-:W-:-:S04]  /*22a80*/  SHF.L.U32 R10, R8, 0x1f, RZ ;  /* 0x0000001f080a7819 */ /* 0x008fc800000006ff */
[----:B------:R-:W1:Y:S02]  /*22a90*/  SYNCS.PHASECHK.TRANS64.TRYWAIT P0, [R7+URZ+0x2a8a0], R10 ;  /* 0x02a8a00a070075a7 */ /* 0x000e64000800017f */
[----:B-1----:R-:W-:Y:S05]  /*22aa0*/  @!P0 BRA `(.L_x_1976) ;  /* 0x0000007400988947 */ /* 0x002fea0003800000 */
.L_x_2161:
[----:B------:R-:W-:Y:S05]  /*22ab0*/  BSYNC B2 ;  /* 0x0000000000027941 */ /* 0x000fea0003800000 */
.L_x_1975:
        /* <DEDUP_REMOVED lines=8> */
.L_x_1978:
[----:B------:R-:W-:Y:S05]  /*22b40*/  BSYNC B2 ;  /* 0x0000000000027941 */ /* 0x000fea0003800000 */
.L_x_1977:
[----:B------:R-:W3:Y:S04]  /*22b50*/  LDL R8, [R1] ;  /* 0x0000000001087983 */ /* 0x000ee80000100800 */
[----:B--2---:R-:W3:Y:S01]  /*22b60*/  LDL R5, [R1+0xc] ;  /* 0x00000c0001057983 */ /* 0x004ee20000100800 */
        /* <DEDUP_REMOVED lines=9> */
[----:B---3--:R-:W-:-:S02]  /*22c00*/  IMAD R9, R5, 0x9000, R8 ;  /* 0x0000900005097824 */ /* 0x008fc400078e0208 */
[----:B------:R-:W-:Y:S02]  /*22c10*/  VIADD R5, R7, 0x2a890 ;  /* 0x0002a89007057836 */ /* 0x000fe40000000000 */
[----:B------:R-:W-:-:S07]  /*22c20*/  VIADD R8, R9, 0x18400 ;  /* 0x0001840009087836 */ /* 0x000fce0000000000 */
.L_x_1979:
        /* <DEDUP_REMOVED lines=16> */
.L_x_1980:
        /* <DEDUP_REMOVED lines=15> */
.L_x_1981:
        /* <DEDUP_REMOVED lines=10> */
[----:B------:R-:W2:Y:S01]  /*22ec0*/  SYNCS.PHASECHK.TRANS64.TRYWAIT P0, [R7+URZ+0x2a8c0], R10 ;  /* 0x02a8c00a070075a7 */ /* 0x000ea2000800017f */
[----:B------:R-:W-:Y:S04]  /*22ed0*/  BSSY B2, `(.L_x_1982) ;  /* 0x0000002000027945 */ /* 0x000fe80003800000 */
[----:B--2---:R-:W-:Y:S05]  /*22ee0*/  @!P0 BRA `(.L_x_1983) ;  /* 0x00000070009c8947 */ /* 0x004fea0003800000 */
.L_x_2162:
[----:B------:R-:W-:Y:S05]  /*22ef0*/  BSYNC B2 ;  /* 0x0000000000027941 */ /* 0x000fea0003800000 */
.L_x_1982:
[----:B------:R-:W-:Y:S01]  /*22f00*/  BSSY B2, `(.L_x_1984) ;  /* 0x000000a000027945 */ /* 0x000fe20003800000 */
[----:B-12---:R-:W-:Y:S02]  /*22f10*/  IMAD.MOV.U32 R10, RZ, RZ, 0x0 ;  /* 0x00000000ff0a7424 */ /* 0x006fe400078e00ff */
[----:B0-----:R-:W-:Y:S01]  /*22f20*/  IMAD.MOV.U32 R11, RZ, RZ, 0x12f00000 ;  /* 0x12f00000ff0b7424 */ /* 0x001fe200078e00ff */
[----:B------:R-:W-:Y:S06]  /*22f30*/  @P4 BRA `(.L_x_1985) ;  /* 0x0000000000184947 */ /* 0x000fec0003800000 */
[----:B------:R-:W2:Y:S02]  /*22f40*/  LDL R5, [R1+0x4] ;  /* 0x0000040001057983 */ /* 0x000ea40000100800 */
[----:B--2---:R-:W-:Y:S01]  /*22f50*/  LOP3.LUT P0, RZ, R5, 0x1, RZ, 0xc0, !PT ;  /* 0x0000000105ff7812 */ /* 0x004fe2000780c0ff */
[----:B------:R-:W-:-:S04]  /*22f60*/  IMAD.MOV.U32 R5, RZ, RZ, 0x6000 ;  /* 0x00006000ff057424 */ /* 0x000fc800078e00ff */
[----:B------:R0:W-:Y:S08]  /*22f70*/  SYNCS.ARRIVE.TRANS64 RZ, [R7+URZ+0x2a8b0], R5 ;  /* 0x02a8b00507ff79a7 */ /* 0x0001f0000800003f */
[----:B------:R-:W-:Y:S05]  /*22f80*/  @!P0 BRA `(.L_x_1985) ;  /* 0x0000000000048947 */ /* 0x000fea0003800000 */
[----:B------:R-:W-:Y:S01]  /*22f90*/  BPT.TRAP 0x1 ;  /* 0x000000040000795c */ /* 0x000fe20000300000 */
.L_x_1985:
[----:B------:R-:W-:Y:S05]  /*22fa0*/  BSYNC B2 ;  /* 0x0000000000027941 */ /* 0x000fea0003800000 */
.L_x_1984:
[----:B------:R-:W2:Y:S04]  /*22fb0*/  LDL R8, [R1] ;  /* 0x0000000001087983 */ /* 0x000ea80000100800 */
[----:B0-----:R-:W2:Y:S01]  /*22fc0*/  LDL R5, [R1+0xc] ;  /* 0x00000c0001057983 */ /* 0x001ea20000100800 */
[----:B------:R-:W-:Y:S01]  /*22fd0*/  R2UR UR10, R12 ;  /* 0x000000000c0a72ca */ /* 0x000fe200000e0000 */
[----:B------:R-:W-:Y:S01]  /*22fe0*/  UIADD3 UR4, UP0, UR38, 0x670, URZ ;  /* 0x0000067026047890 */ /* 0x000fe2000ff1e03f */
[----:B------:R-:W-:Y:S01]  /*22ff0*/  R2UR UR6, R10 ;  /* 0x000000000a0672ca */ /* 0x000fe200000e0000 */
[----:B------:R-:W-:Y:S01]  /*23000*/  VIADD R7, R7, 0x2a8b0 ;  /* 0x0002a8b007077836 */ /* 0x000fe20000000000 */
[----:B------:R-:W-:Y:S01]  /*23010*/  R2UR UR7, R11 ;  /* 0x000000000b0772ca */ /* 0x000fe200000e0000 */
[----:B------:R-:W-:Y:S01]  /*23020*/  UIADD3.X UR5, URZ, UR39, URZ, UP0, !UPT ;  /* 0x000000273f057290 */ /* 0x000fe200087fe43f */
[----:B------:R-:W-:Y:S01]  /*23030*/  PLOP3.LUT P0, PT, PT, PT, PT, 0x80, 0x0 ;  /* 0x000000000000781c */ /* 0x000fe20003f0f070 */
[----:B--2---:R-:W-:-:S04]  /*23040*/  IMAD R8, R5, 0x6000, R8 ;  /* 0x0000600005087824 */ /* 0x004fc800078e0208 */
[----:B------:R-:W-:-:S08]  /*23050*/  VIADD R5, R8, 0x400 ;  /* 0x0000040008057836 */ /* 0x000fd00000000000 */
.L_x_1986:
        /* <DEDUP_REMOVED lines=15> */
.L_x_1987:
        /* <DEDUP_REMOVED lines=10> */
.L_x_1974:
[----:B------:R-:W-:Y:S05]  /*231f0*/  BSYNC B1 ;  /* 0x0000000000017941 */ /* 0x000fea0003800000 */
.L_x_1973:
[----:B------:R-:W1:Y:S04]  /*23200*/  LDL.LU R9, [R1+0xc] ;  /* 0x00000c0001097983 */ /* 0x000e680000300800 */
[----:B------:R-:W2:Y:S01]  /*23210*/  LDL.LU R8, [R1+0x20] ;  /* 0x0000200001087983 */ /* 0x000ea20000300800 */
[----:B------:R-:W-:Y:S01]  /*23220*/  PLOP3.LUT P5, PT, PT, PT, PT, 0x8, 0x0 ;  /* 0x000000000000781c */ /* 0x000fe20003fae170 */
[----:B-1----:R-:W-:Y:S02]  /*23230*/  VIADD R5, R9, 0x1 ;  /* 0x0000000109057836 */ /* 0x002fe40000000000 */
[----:B------:R-:W-:-:S03]  /*23240*/  VIADD R9, R4, 0xfffffffe ;  /* 0xfffffffe04097836 */ /* 0x000fc60000000000 */
[----:B------:R-:W-:-:S04]  /*23250*/  ISETP.NE.AND P0, PT, R5, 0x2, PT ;  /* 0x000000020500780c */ /* 0x000fc80003f05270 */
[----:B------:R-:W-:Y:S02]  /*23260*/  SEL R6, RZ, 0x1, P0 ;  /* 0x00000001ff067807 */ /* 0x000fe40000000000 */
[----:B------:R-:W-:Y:S02]  /*23270*/  SEL R4, R5, RZ, P0 ;  /* 0x000000ff05047207 */ /* 0x000fe40000000000 */
[----:B--2---:R-:W-:Y:S02]  /*23280*/  LOP3.LUT R8, R8, R6, RZ, 0x3c, !PT ;  /* 0x0000000608087212 */ /* 0x004fe400078e3cff */
[----:B------:R-:W-:-:S03]  /*23290*/  ISETP.GE.AND P0, PT, R9, R3, PT ;  /* 0x000000030900720c */ /* 0x000fc60003f06270 */
[----:B------:R1:W-:Y:S04]  /*232a0*/  STL [R1+0x20], R8 ;  /* 0x0000200801007387 */ /* 0x0003e80000100800 */
[----:B------:R1:W-:Y:S06]  /*232b0*/  STL [R1+0xc], R4 ;  /* 0x00000c0401007387 */ /* 0x0003ec0000100800 */
[----:B------:R-:W-:Y:S05]  /*232c0*/  @!P0 BRA `(.L_x_1967) ;  /* 0x0000000800388947 */ /* 0x000fea0003800000 */
.L_x_2003:
[----:B------:R-:W-:Y:S05]  /*232d0*/  YIELD ;  /* 0x0000000000007946 */ /* 0x000fea0003800000 */
[----:B------:R-:W-:Y:S04]  /*232e0*/  BSSY B1, `(.L_x_1988) ;  /* 0x0000080000017945 */ /* 0x000fe80003800000 */
[----:B--2---:R-:W-:Y:S05]  /*232f0*/  @!P2 BRA `(.L_x_1989) ;  /* 0x0000000400f8a947 */ /* 0x004fea0003800000 */
        /* <DEDUP_REMOVED lines=11> */
.L_x_2163:
[----:B------:R-:W-:Y:S05]  /*233b0*/  BSYNC B2 ;  /* 0x0000000000027941 */ /* 0x000fea0003800000 */
.L_x_1990:
        /* <DEDUP_REMOVED lines=8> */
.L_x_1993:
[----:B------:R-:W-:Y:S05]  /*23440*/  BSYNC B2 ;  /* 0x0000000000027941 */ /* 0x000fea0003800000 */
.L_x_1992:
[----:B------:R-:W3:Y:S04]  /*23450*/  LDL R5, [R1] ;  /* 0x0000000001057983 */ /* 0x000ee80000100800 */
[----:B--2---:R-:W3:Y:S01]  /*23460*/  LDL R4, [R1+0xc] ;  /* 0x00000c0001047983 */ /* 0x004ee20000100800 */
[----:B------:R-:W-:Y:S01]  /*23470*/  IMAD.MOV.U32 R12, RZ, RZ, RZ ;  /* 0x000000ffff0c7224 */ /* 0x000fe200078e00ff */
[----:B------:R-:W-:Y:S01]  /*23480*/  UIADD3 UR4, UP0, UR38, 0x570, URZ ;  /* 0x0000057026047890 */ /* 0x000fe2000ff1e03f */
[----:B------:R-:W-:Y:S01]  /*23490*/  PLOP3.LUT P0, PT, PT, PT, PT, 0x80, 0x0 ;  /* 0x000000000000781c */ /* 0x000fe20003f0f070 */
[----:B------:R-:W-:Y:S01]  /*234a0*/  UMOV UR6, 0x0 ;  /* 0x0000000000067882 */ /* 0x000fe20000000000 */
[----:B------:R-:W-:Y:S01]  /*234b0*/  UMOV UR7, 0x12f00000 ;  /* 0x12f0000000077882 */ /* 0x000fe20000000000 */
[----:B------:R-:W-:Y:S01]  /*234c0*/  R2UR UR10, R12 ;  /* 0x000000000c0a72ca */ /* 0x000fe200000e0000 */
[----:B------:R-:W-:Y:S01]  /*234d0*/  UIADD3.X UR5, URZ, UR39, URZ, UP0, !UPT ;  /* 0x000000273f057290 */ /* 0x000fe200087fe43f */
[----:B---3--:R-:W-:-:S02]  /*234e0*/  IMAD R6, R4, 0x9000, R5 ;  /* 0x0000900004067824 */ /* 0x008fc400078e0205 */
[----:B------:R-:W-:Y:S02]  /*234f0*/  IMAD R5, R9, 0x60, R0 ;  /* 0x0000006009057824 */ /* 0x000fe400078e0200 */
[----:B------:R-:W-:Y:S02]  /*23500*/  VIADD R4, R8, 0x2a890 ;  /* 0x0002a89008047836 */ /* 0x000fe40000000000 */
[----:B------:R-:W-:-:S07]  /*23510*/  VIADD R10, R6, 0x18400 ;  /* 0x00018400060a7836 */ /* 0x000fce0000000000 */
.L_x_1994:
        /* <DEDUP_REMOVED lines=16> */
.L_x_1995:
        /* <DEDUP_REMOVED lines=10> */
[----:B------:R-:W-:Y:S01]  /*236c0*/  VIADD R6, R6, 0x1e400 ;  /* 0x0001e40006067836 */ /* 0x000fe20000000000 */
[----:B------:R-:W-:Y:S01]  /*236d0*/  PLOP3.LUT P0, PT, PT, PT, PT, 0x80, 0x0 ;  /* 0x000000000000781c */ /* 0x000fe20003f0f070 */
[----:B------:R-:W-:Y:S01]  /*236e0*/  UMOV UR6, 0x0 ;  /* 0x0000000000067882 */ /* 0x000fe20000000000 */
[----:B------:R-:W-:Y:S01]  /*236f0*/  UMOV UR7, 0x12f00000 ;  /* 0x12f0000000077882 */ /* 0x000fe20000000000 */
[----:B------:R-:W-:-:S10]  /*23700*/  UMOV UR10, 0x80 ;  /* 0x00000080000a7882 */ /* 0x000fd40000000000 */
.L_x_1996:
        /* <DEDUP_REMOVED lines=13> */
.L_x_2164:
[----:B------:R-:W-:Y:S05]  /*237e0*/  BSYNC B2 ;  /* 0x0000000000027941 */ /* 0x000fea0003800000 */
.L_x_1997:
[----:B------:R-:W-:Y:S01]  /*237f0*/  BSSY B2, `(.L_x_1999) ;  /* 0x000000a000027945 */ /* 0x000fe20003800000 */
[----:B------:R-:W-:Y:S02]  /*23800*/  IMAD.MOV.U32 R10, RZ, RZ, 0x0 ;  /* 0x00000000ff0a7424 */ /* 0x000fe400078e00ff */
[----:B0-----:R-:W-:Y:S01]  /*23810*/  IMAD.MOV.U32 R11, RZ, RZ, 0x12f00000 ;  /* 0x12f00000ff0b7424 */ /* 0x001fe200078e00ff */
[----:B------:R-:W-:Y:S06]  /*23820*/  @P1 BRA `(.L_x_2000) ;  /* 0x0000000000181947 */ /* 0x000fec0003800000 */
[----:B------:R-:W3:Y:S02]  /*23830*/  LDL R4, [R1+0x4] ;  /* 0x0000040001047983 */ /* 0x000ee40000100800 */
[----:B---3--:R-:W-:Y:S01]  /*23840*/  LOP3.LUT P0, RZ, R4, 0x1, RZ, 0xc0, !PT ;  /* 0x0000000104ff7812 */ /* 0x008fe2000780c0ff */
[----:B------:R-:W-:-:S04]  /*23850*/  IMAD.MOV.U32 R4, RZ, RZ, 0x6000 ;  /* 0x00006000ff047424 */ /* 0x000fc800078e00ff */
[----:B------:R0:W-:Y:S08]  /*23860*/  SYNCS.ARRIVE.TRANS64 RZ, [R8+URZ+0x2a8b0], R4 ;  /* 0x02a8b00408ff79a7 */ /* 0x0001f0000800003f */
[----:B------:R-:W-:Y:S05]  /*23870*/  @!P0 BRA `(.L_x_2000) ;  /* 0x0000000000048947 */ /* 0x000fea0003800000 */
[----:B------:R-:W-:Y:S01]  /*23880*/  BPT.TRAP 0x1 ;  /* 0x000000040000795c */ /* 0x000fe20000300000 */
.L_x_2000:
[----:B------:R-:W-:Y:S05]  /*23890*/  BSYNC B2 ;  /* 0x0000000000027941 */ /* 0x000fea0003800000 */
.L_x_1999:
[----:B------:R-:W3:Y:S04]  /*238a0*/  LDL R6, [R1] ;  /* 0x0000000001067983 */ /* 0x000ee80000100800 */
[----:B0-----:R-:W3:Y:S01]  /*238b0*/  LDL R4, [R1+0xc] ;  /* 0x00000c0001047983 */ /* 0x001ee20000100800 */
[----:B------:R-:W-:Y:S01]  /*238c0*/  R2UR UR10, R12 ;  /* 0x000000000c0a72ca */ /* 0x000fe200000e0000 */
[----:B------:R-:W-:Y:S01]  /*238d0*/  UIADD3 UR4, UP0, UR38, 0x670, URZ ;  /* 0x0000067026047890 */ /* 0x000fe2000ff1e03f */
[----:B------:R-:W-:Y:S01]  /*238e0*/  R2UR UR6, R10 ;  /* 0x000000000a0672ca */ /* 0x000fe200000e0000 */
[----:B-12---:R-:W-:Y:S01]  /*238f0*/  VIADD R8, R8, 0x2a8b0 ;  /* 0x0002a8b008087836 */ /* 0x006fe20000000000 */
[----:B------:R-:W-:Y:S01]  /*23900*/  R2UR UR7, R11 ;  /* 0x000000000b0772ca */ /* 0x000fe200000e0000 */
[----:B------:R-:W-:Y:S01]  /*23910*/  UIADD3.X UR5, URZ, UR39, URZ, UP0, !UPT ;  /* 0x000000273f057290 */ /* 0x000fe200087fe43f */
[----:B------:R-:W-:Y:S01]  /*23920*/  PLOP3.LUT P0, PT, PT, PT, PT, 0x80, 0x0 ;  /* 0x000000000000781c */ /* 0x000fe20003f0f070 */
[----:B---3--:R-:W-:-:S04]  /*23930*/  IMAD R4, R4, 0x6000, R6 ;  /* 0x0000600004047824 */ /* 0x008fc800078e0206 */
[----:B------:R-:W-:-:S08]  /*23940*/  VIADD R6, R4, 0x400 ;  /* 0x0000040004067836 */ /* 0x000fd00000000000 */
.L_x_2001:
        /* <DEDUP_REMOVED lines=15> */
.L_x_2002:
        /* <DEDUP_REMOVED lines=10> */
.L_x_1989:
[----:B------:R-:W-:Y:S05]  /*23ae0*/  BSYNC B1 ;  /* 0x0000000000017941 */ /* 0x000fea0003800000 */
.L_x_1988:
[----:B------:R-:W1:Y:S04]  /*23af0*/  LDL.LU R7, [R1+0xc] ;  /* 0x00000c0001077983 */ /* 0x000e680000300800 */
[----:B------:R-:W2:Y:S01]  /*23b00*/  LDL.LU R6, [R1+0x20] ;  /* 0x0000200001067983 */ /* 0x000ea20000300800 */
[----:B-1----:R-:W-:-:S05]  /*23b10*/  VIADD R4, R7, 0x1 ;  /* 0x0000000107047836 */ /* 0x002fca0000000000 */
[----:B------:R-:W-:-:S04]  /*23b20*/  ISETP.NE.AND P0, PT, R4, 0x2, PT ;  /* 0x000000020400780c */ /* 0x000fc80003f05270 */
[----:B------:R-:W-:Y:S02]  /*23b30*/  SEL R5, RZ, 0x1, P0 ;  /* 0x00000001ff057807 */ /* 0x000fe40000000000 */
[----:B------:R-:W-:Y:S02]  /*23b40*/  SEL R4, R4, RZ, P0 ;  /* 0x000000ff04047207 */ /* 0x000fe40000000000 */
[----:B--2---:R-:W-:Y:S02]  /*23b50*/  LOP3.LUT R6, R6, R5, RZ, 0x3c, !PT ;  /* 0x0000000506067212 */ /* 0x004fe400078e3cff */
[C---:B------:R-:W-:Y:S01]  /*23b60*/  ISETP.GT.AND P0, PT, R9.reuse, R3, PT ;  /* 0x000000030900720c */ /* 0x040fe20003f04270 */
[----:B------:R-:W-:Y:S02]  /*23b70*/  VIADD R9, R9, 0xffffffff ;  /* 0xffffffff09097836 */ /* 0x000fe40000000000 */
[----:B------:R2:W-:Y:S04]  /*23b80*/  STL [R1+0x20], R6 ;  /* 0x0000200601007387 */ /* 0x0005e80000100800 */
[----:B------:R2:W-:Y:S06]  /*23b90*/  STL [R1+0xc], R4 ;  /* 0x00000c0401007387 */ /* 0x0005ec0000100800 */
[----:B------:R-:W-:Y:S05]  /*23ba0*/  @P0 BRA `(.L_x_2003) ;  /* 0xfffffff400c80947 */ /* 0x000fea000383ffff */
.L_x_1967:
[----:B------:R-:W-:Y:S05]  /*23bb0*/  BSYNC B0 ;  /* 0x0000000000007941 */ /* 0x000fea0003800000 */
.L_x_1966:
[----:B------:R-:W3:Y:S01]  /*23bc0*/  LDL R7, [R1+0x34] ;  /* 0x0000340001077983 */ /* 0x000ee20000100800 */
[----:B------:R-:W4:Y:S01]  /*23bd0*/  LDC R0, c[0x0][0x448] ;  /* 0x00011200ff007b82 */ /* 0x000f220000000800 */
[----:B------:R-:W-:Y:S07]  /*23be0*/  @!P5 WARPSYNC.ALL ;  /* 0x000000000000d948 */ /* 0x000fee0003800000 */
[----:B------:R-:W-:Y:S01]  /*23bf0*/  @!P5 BAR.SYNC.DEFER_BLOCKING 0xc, 0x180 ;  /* 0x030600000000db1d */ /* 0x000fe20000010000 */
[----:B----4-:R-:W-:-:S13]  /*23c00*/  ISETP.NE.AND P0, PT, R0, 0x1, PT ;  /* 0x000000010000780c */ /* 0x010fda0003f05270 */
[----:B------:R-:W4:Y:S08]  /*23c10*/  @P0 LDC R2, c[0x0][0x44c] ;  /* 0x00011300ff020b82 */ /* 0x000f300000000800 */
[----:B------:R-:W5:Y:S01]  /*23c20*/  @P0 LDC R3, c[0x0][0x450] ;  /* 0x00011400ff030b82 */ /* 0x000f620000000800 */
[----:B---3--:R-:W-:-:S04]  /*23c30*/  VIADD R0, R7, 0x7f ;  /* 0x0000007f07007836 */ /* 0x008fc80000000000 */
[----:B----4-:R-:W-:-:S05]  /*23c40*/  @P0 IMAD.HI.U32 R2, R0, R2, RZ ;  /* 0x0000000200020227 */ /* 0x010fca00078e00ff */
[----:B-----5:R-:W-:Y:S02]  /*23c50*/  @P0 SHF.R.U32.HI R0, RZ, R3, R2 ;  /* 0x00000003ff000219 */ /* 0x020fe40000011602 */
[----:B------:R-:W3:Y:S03]  /*23c60*/  LDC.64 R2, c[0x0][0x9e0] ;  /* 0x00027800ff027b82 */ /* 0x000ee60000000a00 */
[----:B------:R-:W-:Y:S01]  /*23c70*/  IMAD.IADD R0, R17, 0x1, R0 ;  /* 0x0000000111007824 */ /* 0x000fe200078e0200 */
[----:B---3--:R-:W-:-:S03]  /*23c80*/  ISETP.GE.AND P1, PT, R3, 0x1, PT ;  /* 0x000000010300780c */ /* 0x008fc60003f26270 */
[----:B------:R-:W-:-:S10]  /*23c90*/  IMAD.IADD R2, R0, 0x1, R2 ;  /* 0x0000000100027824 */ /* 0x000fd400078e0202 */
[----:B------:R-:W-:Y:S05]  /*23ca0*/  @!P1 BRA `(.L_x_2004) ;  /* 0x0000000000489947 */ /* 0x000fea0003800000 */
[C---:B------:R-:W-:Y:S01]  /*23cb0*/  ISETP.GT.AND P2, PT, R0.reuse, RZ, PT ;  /* 0x000000ff0000720c */ /* 0x040fe20003f44270 */
[----:B------:R-:W-:Y:S01]  /*23cc0*/  BSSY B0, `(.L_x_2005) ;  /* 0x000000e000007945 */ /* 0x000fe20003800000 */
[----:B--2---:R-:W-:-:S11]  /*23cd0*/  VIADD R6, R0, 0xffffffff ;  /* 0xffffffff00067836 */ /* 0x004fd60000000000 */
[----:B------:R-:W-:Y:S05]  /*23ce0*/  @P2 BRA `(.L_x_2006) ;  /* 0x00000000001c2947 */ /* 0x000fea0003800000 */
[----:B------:R-:W-:Y:S01]  /*23cf0*/  ISETP.NE.AND P2, PT, R3, 0x1, PT ;  /* 0x000000010300780c */ /* 0x000fe20003f45270 */
[----:B------:R-:W-:-:S12]  /*23d00*/  IMAD.MOV R0, RZ, RZ, -R0 ;  /* 0x000000ffff007224 */ /* 0x000fd800078e0a00 */
[----:B-1----:R-:W1:Y:S02]  /*23d10*/  @P2 LDC.64 R4, c[0x0][0x9e8] ;  /* 0x00027a00ff042b82 */ /* 0x002e640000000a00 */
[----:B-1----:R-:W-:-:S05]  /*23d20*/  @P2 IMAD.HI.U32 R4, R0, R4, RZ ;  /* 0x0000000400042227 */ /* 0x002fca00078e00ff */
[----:B------:R-:W-:-:S04]  /*23d30*/  @P2 SHF.R.U32.HI R0, RZ, R5, R4 ;  /* 0x00000005ff002219 */ /* 0x000fc80000011604 */
[----:B------:R-:W-:Y:S01]  /*23d40*/  LOP3.LUT R6, RZ, R0, RZ, 0x33, !PT ;  /* 0x00000000ff067212 */ /* 0x000fe200078e33ff */
[----:B------:R-:W-:Y:S06]  /*23d50*/  BRA `(.L_x_2007) ;  /* 0x0000000000107947 */ /* 0x000fec0003800000 */
.L_x_2006:
[----:B------:R-:W-:-:S13]  /*23d60*/  ISETP.NE.AND P2, PT, R3, 0x1, PT ;  /* 0x000000010300780c */ /* 0x000fda0003f45270 */
[----:B-1----:R-:W1:Y:S02]  /*23d70*/  @P2 LDC.64 R4, c[0x0][0x9e8] ;  /* 0x00027a00ff042b82 */ /* 0x002e640000000a00 */
[----:B-1----:R-:W-:-:S05]  /*23d80*/  @P2 IMAD.HI.U32 R4, R6, R4, RZ ;  /* 0x0000000406042227 */ /* 0x002fca00078e00ff */
[----:B------:R-:W-:-:S07]  /*23d90*/  @P2 SHF.R.U32.HI R6, RZ, R5, R4 ;  /* 0x00000005ff062219 */ /* 0x000fce0000011604 */
.L_x_2007:
[----:B------:R-:W-:Y:S05]  /*23da0*/  BSYNC B0 ;  /* 0x0000000000007941 */ /* 0x000fea0003800000 */
.L_x_2005:
[----:B------:R-:W-:-:S05]  /*23db0*/  IMAD R6, R6, R3, R3 ;  /* 0x0000000306067224 */ /* 0x000fca00078e0203 */
[----:B------:R-:W-:-:S07]  /*23dc0*/  VIMNMX R2, R2, R6, PT ;  /* 0x0000000602027248 */ /* 0x000fce0003fe0100 */
.L_x_2004:
[----:B------:R-:W-:Y:S01]  /*23dd0*/  VIADD R0, R2, 0x5f ;  /* 0x0000005f02007836 */ /* 0x000fe20000000000 */
[----:B-12---:R-:W1:Y:S01]  /*23de0*/  @P0 LDC R4, c[0x0][0x450] ;  /* 0x00011400ff040b82 */ /* 0x006e620000000800 */
[----:B------:R-:W-:Y:S02]  /*23df0*/  ULDC UR4, c[0x0][0x9dc] ;  /* 0x0002770000047ab9 */ /* 0x000fe40000000800 */
[----:B------:R-:W-:-:S05]  /*23e00*/  IMAD.HI R0, R0, 0x2aaaaaab, RZ ;  /* 0x2aaaaaab00007827 */ /* 0x000fca00078e02ff */
[----:B------:R-:W-:-:S04]  /*23e10*/  SHF.R.U32.HI R2, RZ, 0x1f, R0 ;  /* 0x0000001fff027819 */ /* 0x000fc80000011600 */
[----:B------:R-:W-:Y:S02]  /*23e20*/  LEA.HI.SX32 R2, R0, R2, 0x1c ;  /* 0x0000000200027211 */ /* 0x000fe400078fe2ff */
[----:B------:R-:W2:Y:S02]  /*23e30*/  @P0 LDC R0, c[0x0][0x44c] ;  /* 0x00011300ff000b82 */ /* 0x000ea40000000800 */
[----:B------:R-:W-:Y:S01]  /*23e40*/  VIMNMX R6, R21, R2, PT ;  /* 0x0000000215067248 */ /* 0x000fe20003fe0100 */
[----:B------:R-:W-:-:S04]  /*23e50*/  IMAD.MOV.U32 R2, RZ, RZ, R7 ;  /* 0x000000ffff027224 */ /* 0x000fc800078e0007 */
[----:B------:R3:W-:Y:S01]  /*23e60*/  STL [R1+0x38], R6 ;  /* 0x0000380601007387 */ /* 0x0007e20000100800 */
[----:B--2---:R-:W-:-:S05]  /*23e70*/  @P0 IMAD.HI.U32 R0, R7, R0, RZ ;  /* 0x0000000007000227 */ /* 0x004fca00078e00ff */
[----:B-1----:R-:W-:-:S05]  /*23e80*/  @P0 SHF.R.U32.HI R2, RZ, R4, R0 ;  /* 0x00000004ff020219 */ /* 0x002fca0000011600 */
[----:B------:R-:W-:-:S04]  /*23e90*/  IMAD.IADD R0, R20, 0x1, R2 ;  /* 0x0000000114007824 */ /* 0x000fc800078e0202 */
[----:B------:R-:W-:Y:S01]  /*23ea0*/  VIADD R2, R0, -UR4 ;  /* 0x8000000400027c36 */ /* 0x000fe20008000000 */
[----:B---3--:R-:W-:Y:S06]  /*23eb0*/  @!P1 BRA `(.L_x_2008) ;  /* 0x0000000000449947 */ /* 0x008fec0003800000 */
        /* <DEDUP_REMOVED lines=10> */
.L_x_2010:
[----:B------:R-:W-:-:S13]  /*23f60*/  ISETP.NE.AND P0, PT, R3, 0x1, PT ;  /* 0x000000010300780c */ /* 0x000fda0003f05270 */
[----:B------:R-:W1:Y:S02]  /*23f70*/  @P0 LDC.64 R4, c[0x0][0x9e8] ;  /* 0x00027a00ff040b82 */ /* 0x000e640000000a00 */
[----:B-1----:R-:W-:-:S05]  /*23f80*/  @P0 IMAD.HI.U32 R4, R0, R4, RZ ;  /* 0x0000000400040227 */ /* 0x002fca00078e00ff */
[----:B------:R-:W-:-:S07]  /*23f90*/  @P0 SHF.R.U32.HI R0, RZ, R5, R4 ;  /* 0x00000005ff000219 */ /* 0x000fce0000011604 */
.L_x_2011:
[----:B------:R-:W-:Y:S05]  /*23fa0*/  BSYNC B0 ;  /* 0x0000000000007941 */ /* 0x000fea0003800000 */
.L_x_2009:
[----:B------:R-:W-:-:S05]  /*23fb0*/  IMAD R0, R0, R3, RZ ;  /* 0x0000000300007224 */ /* 0x000fca00078e02ff */
[----:B------:R-:W-:-:S07]  /*23fc0*/  VIMNMX R2, R2, R0, !PT ;  /* 0x0000000002027248 */ /* 0x000fce0007fe0100 */
.L_x_2008:
[----:B------:R-:W-:Y:S01]  /*23fd0*/  IMAD.HI R2, R2, 0x2aaaaaab, RZ ;  /* 0x2aaaaaab02027827 */ /* 0x000fe200078e02ff */
[----:B------:R-:W-:Y:S04]  /*23fe0*/  BSSY B7, `(.L_x_2012) ;  /* 0x0000435000077945 */ /* 0x000fe80003800000 */
[----:B------:R-:W-:-:S04]  /*23ff0*/  SHF.R.U32.HI R0, RZ, 0x1f, R2 ;  /* 0x0000001fff007819 */ /* 0x000fc80000011602 */
[----:B------:R-:W-:-:S04]  /*24000*/  LEA.HI.SX32 R0, R2, R0, 0x1c ;  /* 0x0000000002007211 */ /* 0x000fc800078fe2ff */
[----:B------:R-:W-:-:S04]  /*24010*/  VIMNMX R3, RZ, R0, !PT ;  /* 0x00000000ff037248 */ /* 0x000fc80007fe0100 */
[----:B------:R-:W-:Y:S01]  /*24020*/  ISETP.GT.AND P0, PT, R6, R3, PT ;  /* 0x000000030600720c */ /* 0x000fe20003f04270 */
[----:B------:R1:W-:-:S12]  /*24030*/  STL [R1+0x30], R3 ;  /* 0x0000300301007387 */ /* 0x0003d80000100800 */
[----:B-1----:R-:W-:Y:S05]  /*24040*/  @P0 BRA `(.L_x_2013) ;  /* 0x0000000000480947 */ /* 0x002fea0003800000 */
[----:B------:R-:W1:Y:S02]  /*24050*/  S2R R3, SR_TID.X ;  /* 0x0000000000037919 */ /* 0x000e640000002100 */
[----:B-1----:R-:W-:-:S04]  /*24060*/  LOP3.LUT R3, R3, 0x7f, RZ, 0xc0, !PT ;  /* 0x0000007f03037812 */ /* 0x002fc800078ec0ff */
[----:B------:R-:W-:-:S13]  /*24070*/  ISETP.NE.AND P1, PT, R3, RZ, PT ;  /* 0x000000ff0300720c */ /* 0x000fda0003f25270 */
[----:B------:R-:W-:Y:S05]  /*24080*/  @P1 BRA `(.L_x_2014) ;  /* 0x0000004000a81947 */ /* 0x000fea0003800000 */
[----:B------:R-:W1:Y:S01]  /*24090*/  S2R R3, SR_LANEID ;  /* 0x0000000000037919 */ /* 0x000e620000000000 */
[----:B------:R-:W-:Y:S01]  /*240a0*/  VOTEU.ANY UR4, UPT, PT ;  /* 0x0000000000047886 */ /* 0x000fe200038e0100 */
[----:B------:R-:W-:Y:S01]  /*240b0*/  ULDC.64 UR6, c[0x0][0x208] ;  /* 0x0000820000067ab9 */ /* 0x000fe20000000a00 */
[----:B------:R-:W1:Y:S08]  /*240c0*/  FLO.U32 R0, UR4 ;  /* 0x0000000400007d00 */ /* 0x000e7000080e0000 */
[----:B------:R-:W2:Y:S01]  /*240d0*/  POPC R5, UR4 ;  /* 0x0000000400057d09 */ /* 0x000ea20008000000 */
[----:B-1----:R-:W-:-:S02]  /*240e0*/  ISETP.EQ.U32.AND P0, PT, R0, R3, PT ;  /* 0x000000030000720c */ /* 0x002fc40003f02070 */
[----:B------:R-:W2:Y:S11]  /*240f0*/  LDC.64 R2, c[0x0][0xc60] ;  /* 0x00031800ff027b82 */ /* 0x000eb60000000a00 */
[----:B--2---:R-:W2:Y:S01]  /*24100*/  @P0 ATOMG.E.ADD.STRONG.GPU PT, R3, desc[UR6][R2.64], R5 ;  /* 0x00000005020309a8 */ /* 0x004ea200081ee1c6 */
[----:B------:R-:W1:Y:S02]  /*24110*/  S2R R4, SR_LTMASK ;  /* 0x0000000000047919 */ /* 0x000e640000003900 */
[----:B-1----:R-:W-:-:S04]  /*24120*/  LOP3.LUT R4, R4, UR4, RZ, 0xc0, !PT ;  /* 0x0000000404047c12 */ /* 0x002fc8000f8ec0ff */
[----:B------:R-:W1:Y:S01]  /*24130*/  POPC R7, R4 ;  /* 0x0000000400077309 */ /* 0x000e620000000000 */
[----:B--2---:R-:W1:Y:S02]  /*24140*/  SHFL.IDX PT, R0, R3, R0, 0x1f ;  /* 0x00001f0003007589 */ /* 0x004e6400000e0000 */
[----:B-1----:R-:W-:Y:S01]  /*24150*/  IADD3 R16, R0, UR36, R7 ;  /* 0x0000002400107c10 */ /* 0x002fe2000fffe007 */
[----:B------:R-:W-:Y:S06]  /*24160*/  BRA `(.L_x_2014) ;  /* 0x0000004000707947 */ /* 0x000fec0003800000 */
.L_x_2013:
[----:B------:R-:W2:Y:S01]  /*24170*/  LDL R17, [R1] ;  /* 0x0000000001117983 */ /* 0x000ea20000100800 */
        /* <DEDUP_REMOVED lines=14> */
[----:B0-----:R-:W-:Y:S02]  /*24260*/  IMAD.U32 R11, RZ, RZ, UR5 ;  /* 0x00000005ff0b7e24 */ /* 0x001fe4000f8e00ff */
[----:B------:R-:W-:Y:S02]  /*24270*/  IMAD.MOV.U32 R8, RZ, RZ, 0x70 ;  /* 0x00000070ff087424 */ /* 0x000fe400078e00ff */
[----:B------:R-:W-:Y:S02]  /*24280*/  IMAD.MOV.U32 R12, RZ, RZ, 0x1 ;  /* 0x00000001ff0c7424 */ /* 0x000fe400078e00ff */
[----:B------:R-:W-:-:S07]  /*24290*/  IMAD.MOV.U32 R13, RZ, RZ, RZ ;  /* 0x000000ffff0d7224 */ /* 0x000fce00078e00ff */
[----:B------:R-:W-:-:S07]  /*242a0*/  LEPC R20, `(.L_x_2016) ;  /* 0x000000001014794e */ /* 0x000fce0000000000 */
[----:B-1----:R-:W-:Y:S05]  /*242b0*/  CALL.ABS.NOINC R2 ;  /* 0x0000000002007343 */ /* 0x002fea0003c00000 */
.L_x_2016:
[----:B------:R-:W-:Y:S05]  /*242c0*/  BSYNC B6 ;  /* 0x0000000000067941 */ /* 0x000fea0003800000 */
.L_x_2015:
        /* <DEDUP_REMOVED lines=14> */
[----:B0-----:R-:W-:Y:S02]  /*243b0*/  IMAD.U32 R11, RZ, RZ, UR5 ;  /* 0x00000005ff0b7e24 */ /* 0x001fe4000f8e00ff */
[----:B------:R-:W-:Y:S02]  /*243c0*/  IMAD.MOV.U32 R8, RZ, RZ, 0x70 ;  /* 0x00000070ff087424 */ /* 0x000fe400078e00ff */
[----:B------:R-:W-:Y:S02]  /*243d0*/  IMAD.MOV.U32 R12, RZ, RZ, 0x1 ;  /* 0x00000001ff0c7424 */ /* 0x000fe400078e00ff */
[----:B-1----:R-:W-:-:S07]  /*243e0*/  IMAD.MOV.U32 R13, RZ, RZ, RZ ;  /* 0x000000ffff0d7224 */ /* 0x002fce00078e00ff */
[----:B------:R-:W-:-:S07]  /*243f0*/  LEPC R20, `(.L_x_2019) ;  /* 0x000000001014794e */ /* 0x000fce0000000000 */
[----:B--2---:R-:W-:Y:S05]  /*24400*/  CALL.ABS.NOINC R2 ;  /* 0x0000000002007343 */ /* 0x004fea0003c00000 */
.L_x_2019:
        /* <DEDUP_REMOVED lines=15> */
.L_x_2018:
[----:B------:R-:W-:Y:S05]  /*24500*/  BSYNC B6 ;  /* 0x0000000000067941 */ /* 0x000fea0003800000 */
.L_x_2017:
[----:B------:R-:W-:Y:S01]  /*24510*/  ULDC.64 UR4, c[0x0][0x9f8] ;  /* 0x00027e0000047ab9 */ /* 0x000fe20000000a00 */
[----:B------:R-:W2:Y:S01]  /*24520*/  LDL R17, [R1+0x38] ;  /* 0x0000380001117983 */ /* 0x000ea20000100800 */
[----:B------:R-:W-:Y:S01]  /*24530*/  ISETP.NE.U32.AND P0, PT, RZ, UR4, PT ;  /* 0x00000004ff007c0c */ /* 0x000fe2000bf05070 */
[----:B------:R-:W-:Y:S01]  /*24540*/  IMAD.MOV.U32 R7, RZ, RZ, R19 ;  /* 0x000000ffff077224 */ /* 0x000fe200078e0013 */
[----:B------:R-:W-:Y:S02]  /*24550*/  ULDC.64 UR6, c[0x0][0x208] ;  /* 0x0000820000067ab9 */ /* 0x000fe40000000a00 */
[----:B------:R-:W-:Y:S01]  /*24560*/  ISETP.NE.AND.EX P0, PT, RZ, UR5, PT, P0 ;  /* 0x00000005ff007c0c */ /* 0x000fe2000bf05300 */
[----:B------:R-:W-:-:S12]  /*24570*/  ULDC.64 UR4, c[0x0][0xa08] ;  /* 0x0002820000047ab9 */ /* 0x000fd80000000a00 */
[----:B------:R-:W1:Y:S02]  /*24580*/  @P0 LDC.64 R2, c[0x0][0x9f8] ;  /* 0x00027e00ff020b82 */ /* 0x000e640000000a00 */
[----:B-1----:R-:W-:-:S05]  /*24590*/  @P0 IMAD.WIDE R2, R19, 0x4, R2 ;  /* 0x0000000413020825 */ /* 0x002fca00078e0202 */
[----:B------:R1:W3:Y:S02]  /*245a0*/  @P0 LDG.E R7, desc[UR6][R2.64] ;  /* 0x0000000602070981 */ /* 0x0002e4000c1e1900 */
[----:B-1----:R-:W1:Y:S02]  /*245b0*/  LDC.64 R2, c[0x0][0x418] ;  /* 0x00010600ff027b82 */ /* 0x002e640000000a00 */
[----:B-1----:R-:W-:Y:S01]  /*245c0*/  LOP3.LUT P0, RZ, R2, UR4, RZ, 0xfc, !PT ;  /* 0x0000000402ff7c12 */ /* 0x002fe2000f80fcff */
[----:B------:R-:W-:-:S03]  /*245d0*/  UMOV UR4, 0xffffffff ;  /* 0xffffffff00047882 */ /* 0x000fc60000000000 */
[----:B------:R-:W-:Y:S01]  /*245e0*/  LOP3.LUT P0, RZ, R3, UR5, RZ, 0xfc, P0 ;  /* 0x0000000503ff7c12 */ /* 0x000fe2000800fcff */
[----:B--2---:R-:W-:Y:S01]  /*245f0*/  VIADD R0, R17, 0xffffffff ;  /* 0xffffffff11007836 */ /* 0x004fe20000000000 */
[----:B---3--:R-:W-:Y:S01]  /*24600*/  SHF.R.S32.HI R8, RZ, 0x1f, R7 ;  /* 0x0000001fff087819 */ /* 0x008fe20000011407 */
[----:B------:R1:W-:Y:S01]  /*24610*/  STL [R1+0x14], R7 ;  /* 0x0000140701007387 */ /* 0x0003e20000100800 */
[----:B------:R-:W-:-:S03]  /*24620*/  SEL R17, R7, RZ, !P0 ;  /* 0x000000ff07117207 */ /* 0x000fc60004000000 */
[----:B------:R1:W-:Y:S01]  /*24630*/  STL [R1+0x24], R8 ;  /* 0x0000240801007387 */ /* 0x0003e20000100800 */
[----:B------:R-:W-:Y:S05]  /*24640*/  BRA.DIV UR4, `(.L_x_2020) ;  /* 0x0000005e04007947 */ /* 0x000fea000b800000 */
[----:B------:R-:W2:Y:S02]  /*24650*/  S2R R4, SR_TID.X ;  /* 0x0000000000047919 */ /* 0x000ea40000002100 */
[----:B--2---:R-:W-:-:S04]  /*24660*/  SHF.R.U32.HI R4, RZ, 0x5, R4 ;  /* 0x00000005ff047819 */ /* 0x004fc80000011604 */
[----:B------:R-:W-:-:S05]  /*24670*/  LOP3.LUT R4, R4, 0x3, RZ, 0xc0, !PT ;  /* 0x0000000304047812 */ /* 0x000fca00078ec0ff */
[----:B------:R2:W3:Y:S02]  /*24680*/  SHFL.IDX PT, R14, R4, RZ, 0x1f ;  /* 0x00001fff040e7589 */ /* 0x0004e400000e0000 */
.L_x_2167:
[----:B--2---:R-:W2:Y:S01]  /*24690*/  LDL.LU R4, [R1+0x4] ;  /* 0x0000040001047983 */ /* 0x004ea20000300800 */
[----:B------:R-:W-:Y:S02]  /*246a0*/  PLOP3.LUT P1, PT, PT, PT, PT, 0x8, 0x0 ;  /* 0x000000000000781c */ /* 0x000fe40003f2e170 */
[----:B---3--:R-:W-:Y:S01]  /*246b0*/  ISETP.NE.AND P0, PT, R14, RZ, PT ;  /* 0x000000ff0e00720c */ /* 0x008fe20003f05270 */
[----:B------:R3:W-:Y:S01]  /*246c0*/  STL [R1+0x10], R0 ;  /* 0x0000100001007387 */ /* 0x0007e20000100800 */
[----:B--2---:R-:W-:-:S09]  /*246d0*/  LOP3.LUT R4, R4, 0xfffffffb, RZ, 0xc0, !PT ;  /* 0xfffffffb04047812 */ /* 0x004fd200078ec0ff */
[----:B------:R-:W-:-:S05]  /*246e0*/  @P1 LOP3.LUT R4, R4, 0x4, RZ, 0xfc, !PT ;  /* 0x0000000404041812 */ /* 0x000fca00078efcff */
[----:B------:R3:W-:Y:S01]  /*246f0*/  STL [R1+0x4], R4 ;  /* 0x0000040401007387 */ /* 0x0007e20000100800 */
[----:B------:R-:W-:Y:S05]  /*24700*/  @P0 BRA `(.L_x_2021) ;  /* 0x0000000400440947 */ /* 0x000fea0003800000 */
[----:B------:R-:W-:-:S03]  /*24710*/  UMOV UR4, 0xffffffff ;  /* 0xffffffff00047882 */ /* 0x000fc60000000000 */
[----:B------:R-:W-:Y:S05]  /*24720*/  BRA.DIV UR4, `(.L_x_2022) ;  /* 0x0000005a04fc7947 */ /* 0x000fea000b800000 */
[----:B------:R-:W-:-:S13]  /*24730*/  ELECT P6, URZ, PT ;  /* 0x00000000003f782f */ /* 0x000fda00038c0000 */
.L_x_2170:
[----:B------:R-:W-:Y:S05]  /*24740*/  @!P6 BRA `(.L_x_2021) ;  /* 0x000000040034e947 */ /* 0x000fea0003800000 */
[----:B------:R-:W-:-:S04]  /*24750*/  ISETP.NE.U32.AND P0, PT, R2, RZ, PT ;  /* 0x000000ff0200720c */ /* 0x000fc80003f05070 */
[----:B------:R-:W-:-:S13]  /*24760*/  ISETP.NE.AND.EX P0, PT, R3, RZ, PT, P0 ;  /* 0x000000ff0300720c */ /* 0x000fda0003f05300 */
[----:B------:R-:W-:Y:S05]  /*24770*/  @!P0 BRA `(.L_x_2023) ;  /* 0x0000000000548947 */ /* 0x000fea0003800000 */
[----:B------:R-:W2:Y:S01]  /*24780*/  LDC R6, c[0x0][0x43c] ;  /* 0x00010f00ff067b82 */ /* 0x000ea20000000800 */
[----:B------:R-:W-:Y:S01]  /*24790*/  IMAD.MOV.U32 R9, RZ, RZ, R0 ;  /* 0x000000ffff097224 */ /* 0x000fe200078e0000 */
[----:B------:R-:W-:Y:S01]  /*247a0*/  ULDC.64 UR4, c[0x0][0x428] ;  /* 0x00010a0000047ab9 */ /* 0x000fe20000000a00 */
[----:B------:R-:W-:Y:S02]  /*247b0*/  ULDC.64 UR6, c[0x0][0x208] ;  /* 0x0000820000067ab9 */ /* 0x000fe40000000a00 */
[----:B---3--:R-:W-:Y:S01]  /*247c0*/  IMAD.MOV.U32 R0, RZ, RZ, R9 ;  /* 0x000000ffff007224 */ /* 0x008fe200078e0009 */
[----:B--2---:R-:W-:-:S13]  /*247d0*/  ISETP.NE.AND P0, PT, R6, 0x1, PT ;  /* 0x000000010600780c */ /* 0x004fda0003f05270 */
[----:B------:R-:W2:Y:S02]  /*247e0*/  @P0 LDC.64 R4, c[0x0][0x440] ;  /* 0x00011000ff040b82 */ /* 0x000ea40000000a00 */
[----:B--2---:R-:W-:-:S05]  /*247f0*/  @P0 IMAD.HI.U32 R4, R9, R4, RZ ;  /* 0x0000000409040227 */ /* 0x004fca00078e00ff */
        /* <DEDUP_REMOVED lines=13> */
.L_x_2023:
[----:B-1----:R-:W4:Y:S04]  /*248d0*/  LDL R7, [R1] ;  /* 0x0000000001077983 */ /* 0x002f280000100800 */
[----:B---3--:R-:W4:Y:S04]  /*248e0*/  LDL R0, [R1+0x8] ;  /* 0x0000080001007983 */ /* 0x008f280000100800 */
[----:B--2---:R-:W2:Y:S01]  /*248f0*/  LDL R2, [R1+0x18] ;  /* 0x0000180001027983 */ /* 0x004ea20000100800 */
[----:B----4-:R-:W-:Y:S01]  /*24900*/  IMAD R0, R0, 0x8, R7 ;  /* 0x0000000800007824 */ /* 0x010fe200078e0207 */
[----:B--2---:R-:W-:-:S04]  /*24910*/  SHF.L.U32 R2, R2, 0x1f, RZ ;  /* 0x0000001f02027819 */ /* 0x004fc800000006ff */
[----:B------:R-:W1:Y:S02]  /*24920*/  SYNCS.PHASECHK.TRANS64.TRYWAIT P0, [R0+URZ+0x2a840], R2 ;  /* 0x02a84002000075a7 */ /* 0x000e64000800017f */
[----:B-1----:R-:W-:Y:S05]  /*24930*/  @!P0 BRA `(.L_x_2024) ;  /* 0x0000005800988947 */ /* 0x002fea0003800000 */
.L_x_2171:
[----:B------:R2:W5:Y:S01]  /*24940*/  LDL R3, [R1+0x4] ;  /* 0x0000040001037983 */ /* 0x0005620000100800 */
[----:B------:R-:W3:Y:S02]  /*24950*/  S2R R4, SR_TID.X ;  /* 0x0000000000047919 */ /* 0x000ee40000002100 */
[----:B---3--:R-:W-:-:S04]  /*24960*/  LOP3.LUT R4, R4, 0x7f, RZ, 0xc0, !PT ;  /* 0x0000007f04047812 */ /* 0x008fc800078ec0ff */
[----:B------:R-:W-:-:S13]  /*24970*/  ISETP.NE.AND P0, PT, R4, RZ, PT ;  /* 0x000000ff0400720c */ /* 0x000fda0003f05270 */
[----:B--2---:R-:W-:Y:S05]  /*24980*/  @P0 BRA `(.L_x_2025) ;  /* 0x0000000000140947 */ /* 0x004fea0003800000 */
[----:B-----5:R-:W-:Y:S01]  /*24990*/  LOP3.LUT P1, RZ, R3, 0x1, RZ, 0xc0, !PT ;  /* 0x0000000103ff7812 */ /* 0x020fe2000782c0ff */
[----:B-1----:R-:W-:-:S04]  /*249a0*/  IMAD.MOV.U32 R2, RZ, RZ, 0x9000 ;  /* 0x00009000ff027424 */ /* 0x002fc800078e00ff */
[----:B------:R2:W-:Y:S08]  /*249b0*/  SYNCS.ARRIVE.TRANS64 RZ, [R0+URZ+0x2a830], R2 ;  /* 0x02a8300200ff79a7 */ /* 0x0005f0000800003f */
[----:B------:R-:W-:Y:S05]  /*249c0*/  @!P1 BRA `(.L_x_2025) ;  /* 0x0000000000049947 */ /* 0x000fea0003800000 */
[----:B------:R-:W-:Y:S01]  /*249d0*/  BPT.TRAP 0x1 ;  /* 0x000000040000795c */ /* 0x000fe20000300000 */
.L_x_2025:
[----:B------:R-:W3:Y:S04]  /*249e0*/  LDL R6, [R1] ;  /* 0x0000000001067983 */ /* 0x000ee80000100800 */
[----:B------:R-:W3:Y:S04]  /*249f0*/  LDL R5, [R1+0x8] ;  /* 0x0000080001057983 */ /* 0x000ee80000100800 */
[----:B------:R-:W4:Y:S04]  /*24a00*/  LDL R4, [R1+0x10] ;  /* 0x0000100001047983 */ /* 0x000f280000100800 */
[----:B-12---:R-:W2:Y:S01]  /*24a10*/  LDL R2, [R1+0x1c] ;  /* 0x00001c0001027983 */ /* 0x006ea20000100800 */
        /* <DEDUP_REMOVED lines=8> */
[----:B------:R-:W-:Y:S01]  /*24aa0*/  LOP3.LUT R3, R3, 0xfffffffb, RZ, 0xc0, !PT ;  /* 0xfffffffb03037812 */ /* 0x000fe200078ec0ff */
[----:B------:R-:W-:-:S04]  /*24ab0*/  UMOV UR17, 0x40 ;  /* 0x0000004000117882 */ /* 0x000fc80000000000 */
[----:B------:R-:W-:-:S06]  /*24ac0*/  UIADD3 UR9, UR9, 0x2a830, URZ ;  /* 0x0002a83009097890 */ /* 0x000fcc000fffe03f */
[----:B------:R-:W-:-:S05]  /*24ad0*/  @P0 LOP3.LUT R3, R3, 0x4, RZ, 0xfc, !PT ;  /* 0x0000000403030812 */ /* 0x000fca00078efcff */
[----:B------:R1:W-:Y:S01]  /*24ae0*/  STL [R1+0x4], R3 ;  /* 0x0000040301007387 */ /* 0x0003e20000100800 */
[----:B---3--:R-:W-:Y:S01]  /*24af0*/  IMAD R0, R5, 0x9000, R6 ;  /* 0x0000900005007824 */ /* 0x008fe200078e0206 */
[----:B----4-:R-:W-:-:S04]  /*24b00*/  R2UR UR11, R4 ;  /* 0x00000000040b72ca */ /* 0x010fc800000e0000 */
[----:B------:R-:W-:Y:S02]  /*24b10*/  R2UR UR8, R0 ;  /* 0x00000000000872ca */ /* 0x000fe400000e0000 */
[----:B--2---:R-:W-:-:S11]  /*24b20*/  R2UR UR5, R2 ;  /* 0x00000000020572ca */ /* 0x004fd600000e0000 */
[----:B------:R-:W-:Y:S02]  /*24b30*/  UIADD3 UR14, UR8, 0x18400, URZ ;  /* 0x00018400080e7890 */ /* 0x000fe4000fffe03f */
[----:B------:R-:W-:Y:S02]  /*24b40*/  UIMAD UR11, UR11, 0x60, UR5 ;  /* 0x000000600b0b78a4 */ /* 0x000fe4000f8e0205 */
        /* <DEDUP_REMOVED lines=12> */
[----:B-1----:R-:W-:Y:S01]  /*24c10*/  NOP ;  /* 0x0000000000007918 */ /* 0x002fe20000000000 */
.L_x_2021:
[----:B---3--:R-:W2:Y:S04]  /*24c20*/  LDL R4, [R1] ;  /* 0x0000000001047983 */ /* 0x008ea80000100800 */
[----:B------:R-:W3:Y:S01]  /*24c30*/  LDL.LU R3, [R1+0x40] ;  /* 0x0000400001037983 */ /* 0x000ee20000300800 */
[----:B------:R-:W-:Y:S05]  /*24c40*/  WARPSYNC.ALL ;  /* 0x0000000000007948 */ /* 0x000fea0003800000 */
[----:B------:R-:W-:Y:S01]  /*24c50*/  ULDC.64 UR4, c[0x0][0x298] ;  /* 0x0000a60000047ab9 */ /* 0x000fe20000000a00 */
[----:B------:R-:W-:Y:S01]  /*24c60*/  BSSY B6, `(.L_x_2026) ;  /* 0x000001c000067945 */ /* 0x000fe20003800000 */
[----:B------:R-:W-:Y:S01]  /*24c70*/  BAR.SYNC.DEFER_BLOCKING 0x8, 0x180 ;  /* 0x0206000000007b1d */ /* 0x000fe20000010000 */
[----:B---3--:R-:W-:-:S05]  /*24c80*/  SHF.R.S32.HI R0, RZ, 0x1f, R3 ;  /* 0x0000001fff007819 */ /* 0x008fca0000011403 */
[----:B------:R-:W-:Y:S02]  /*24c90*/  IMAD R2, R0, UR4, RZ ;  /* 0x0000000400027c24 */ /* 0x000fe4000f8e02ff */
[----:B--2---:R-:W-:Y:S02]  /*24ca0*/  VIADD R0, R4, 0xc400 ;  /* 0x0000c40004007836 */ /* 0x004fe40000000000 */
[C---:B------:R-:W-:Y:S02]  /*24cb0*/  IMAD R2, R3.reuse, UR5, R2 ;  /* 0x0000000503027c24 */ /* 0x040fe4000f8e0202 */
[----:B------:R-:W-:Y:S01]  /*24cc0*/  IMAD.WIDE.U32 R4, R3, UR4, RZ ;  /* 0x0000000403047c25 */ /* 0x000fe2000f8e00ff */
[----:B------:R-:W-:-:S03]  /*24cd0*/  LOP3.LUT P0, RZ, R0, 0x3ff, RZ, 0xc0, !PT ;  /* 0x000003ff00ff7812 */ /* 0x000fc6000780c0ff */
[----:B------:R-:W-:Y:S01]  /*24ce0*/  IMAD.IADD R0, R5, 0x1, R2 ;  /* 0x0000000105007824 */ /* 0x000fe200078e0202 */
[----:B------:R2:W-:Y:S04]  /*24cf0*/  STL.64 [R1+0x40], R4 ;  /* 0x0000400401007387 */ /* 0x0005e80000100a00 */
[----:B------:R2:W-:Y:S05]  /*24d00*/  STL [R1+0x4c], R0 ;  /* 0x00004c0001007387 */ /* 0x0005ea0000100800 */
[----:B------:R-:W-:Y:S05]  /*24d10*/  @!P0 BRA `(.L_x_2027) ;  /* 0x0000000000408947 */ /* 0x000fea0003800000 */
[----:B------:R-:W-:Y:S01]  /*24d20*/  MOV R2, 0x0 ;  /* 0x0000000000027802 */ /* 0x000fe20000000f00 */
[----:B------:R-:W-:Y:S01]  /*24d30*/  ULDC.64 UR4, c[0x4][0x118] ;  /* 0x0100460000047ab9 */ /* 0x000fe20000000a00 */
[----:B------:R-:W-:Y:S01]  /*24d40*/  ULDC.64 UR6, c[0x4][0x120] ;  /* 0x0100480000067ab9 */ /* 0x000fe20000000a00 */
[----:B------:R-:W-:Y:S01]  /*24d50*/  ULDC.64 UR8, c[0x4][0x88] ;  /* 0x0100220000087ab9 */ /* 0x000fe20000000a00 */
[----:B--2---:R-:W-:Y:S02]  /*24d60*/  IMAD.U32 R4, RZ, RZ, UR4 ;  /* 0x00000004ff047e24 */ /* 0x004fe4000f8e00ff */
[----:B------:R-:W2:Y:S01]  /*24d70*/  LDC.64 R2, c[0x4][R2] ;  /* 0x0100000002027b82 */ /* 0x000ea20000000a00 */
[----:B------:R-:W-:Y:S02]  /*24d80*/  IMAD.U32 R5, RZ, RZ, UR5 ;  /* 0x00000005ff057e24 */ /* 0x000fe4000f8e00ff */
[----:B------:R-:W-:Y:S02]  /*24d90*/  IMAD.U32 R6, RZ, RZ, UR6 ;  /* 0x00000006ff067e24 */ /* 0x000fe4000f8e00ff */
[----:B-1----:R-:W-:-:S02]  /*24da0*/  IMAD.U32 R7, RZ, RZ, UR7 ;  /* 0x00000007ff077e24 */ /* 0x002fc4000f8e00ff */
[----:B------:R-:W-:Y:S02]  /*24db0*/  IMAD.U32 R10, RZ, RZ, UR8 ;  /* 0x00000008ff0a7e24 */ /* 0x000fe4000f8e00ff */
[----:B0-----:R-:W-:Y:S02]  /*24dc0*/  IMAD.U32 R11, RZ, RZ, UR9 ;  /* 0x00000009ff0b7e24 */ /* 0x001fe4000f8e00ff */
[----:B------:R-:W-:Y:S02]  /*24dd0*/  IMAD.MOV.U32 R8, RZ, RZ, 0x70 ;  /* 0x00000070ff087424 */ /* 0x000fe400078e00ff */
[----:B------:R-:W-:Y:S02]  /*24de0*/  IMAD.MOV.U32 R12, RZ, RZ, 0x1 ;  /* 0x00000001ff0c7424 */ /* 0x000fe400078e00ff */
[----:B------:R-:W-:-:S07]  /*24df0*/  IMAD.MOV.U32 R13, RZ, RZ, RZ ;  /* 0x000000ffff0d7224 */ /* 0x000fce00078e00ff */
[----:B------:R-:W-:-:S07]  /*24e00*/  LEPC R20, `(.L_x_2027) ;  /* 0x000000001014794e */ /* 0x000fce0000000000 */
[----:B--2---:R-:W-:Y:S05]  /*24e10*/  CALL.ABS.NOINC R2 ;  /* 0x0000000002007343 */ /* 0x004fea0003c00000 */
.L_x_2027:
[----:B------:R-:W-:Y:S05]  /*24e20*/  BSYNC B6 ;  /* 0x0000000000067941 */ /* 0x000fea0003800000 */
.L_x_2026:
[----:B--2---:R-:W2:Y:S01]  /*24e30*/  LDL.LU R0, [R1+0x4c] ;  /* 0x00004c0001007983 */ /* 0x004ea20000300800 */
[----:B-1----:R-:W1:Y:S01]  /*24e40*/  LDC R7, c[0x0][0x448] ;  /* 0x00011200ff077b82 */ /* 0x002e620000000800 */
[----:B------:R-:W-:Y:S02]  /*24e50*/  ULDC.64 UR4, c[0x0][0x2d8] ;  /* 0x0000b60000047ab9 */ /* 0x000fe40000000a00 */
[----:B------:R-:W2:Y:S04]  /*24e60*/  LDL.LU.64 R2, [R1+0x40] ;  /* 0x0000400001027983 */ /* 0x000ea80000300a00 */
[----:B0-----:R-:W3:Y:S01]  /*24e70*/  LDL R11, [R1+0x34] ;  /* 0x00003400010b7983 */ /* 0x001ee20000100800 */
[----:B------:R-:W0:Y:S01]  /*24e80*/  S2R R5, SR_TID.X ;  /* 0x0000000000057919 */ /* 0x000e220000002100 */
[----:B------:R-:W4:Y:S01]  /*24e90*/  S2R R8, SR_TID.X ;  /* 0x0000000000087919 */ /* 0x000f220000002100 */
[----:B0-----:R-:W-:-:S04]  /*24ea0*/  LOP3.LUT R5, R5, 0x7f, RZ, 0xc0, !PT ;  /* 0x0000007f05057812 */ /* 0x001fc800078ec0ff */
[----:B------:R-:W-:Y:S01]  /*24eb0*/  SHF.R.U32.HI R5, RZ, 0x3, R5 ;  /* 0x00000003ff057819 */ /* 0x000fe20000011605 */
[----:B----4-:R-:W-:-:S05]  /*24ec0*/  IMAD.SHL.U32 R8, R8, 0x10, RZ ;  /* 0x0000001008087824 */ /* 0x010fca00078e00ff */
[----:B------:R-:W-:Y:S01]  /*24ed0*/  LOP3.LUT R8, R5, 0x70, R8, 0xf8, !PT ;  /* 0x0000007005087812 */ /* 0x000fe200078ef808 */
[----:B------:R-:W0:Y:S01]  /*24ee0*/  S2R R9, SR_TID.X ;  /* 0x0000000000097919 */ /* 0x000e220000002100 */
[----:B------:R-:W4:Y:S01]  /*24ef0*/  S2R R10, SR_TID.X ;  /* 0x00000000000a7919 */ /* 0x000f220000002100 */
[----:B0-----:R-:W-:-:S05]  /*24f00*/  IMAD.SHL.U32 R9, R9, 0x8, RZ ;  /* 0x0000000809097824 */ /* 0x001fca00078e00ff */
[----:B------:R-:W-:-:S04]  /*24f10*/  LOP3.LUT R9, R9, 0x38, RZ, 0xc0, !PT ;  /* 0x0000003809097812 */ /* 0x000fc800078ec0ff */
[C---:B------:R-:W-:Y:S02]  /*24f20*/  LOP3.LUT R12, R9.reuse, 0x40, RZ, 0xfc, !PT ;  /* 0x00000040090c7812 */ /* 0x040fe400078efcff */
[----:B------:R-:W-:Y:S02]  /*24f30*/  LOP3.LUT R9, R9, 0x80, RZ, 0xfc, !PT ;  /* 0x0000008009097812 */ /* 0x000fe400078efcff */
[----:B----4-:R-:W-:-:S04]  /*24f40*/  LOP3.LUT R10, R10, 0x7f, RZ, 0xc0, !PT ;  /* 0x0000007f0a0a7812 */ /* 0x010fc800078ec0ff */
[----:B------:R-:W-:Y:S01]  /*24f50*/  SHF.R.U32.HI R10, RZ, 0x3, R10 ;  /* 0x00000003ff0a7819 */ /* 0x000fe2000001160a */
[----:B--2---:R-:W-:Y:S01]  /*24f60*/  IMAD.MOV.U32 R3, RZ, RZ, R0 ;  /* 0x000000ffff037224 */ /* 0x004fe200078e0000 */
        /* <DEDUP_REMOVED lines=12> */
[----:B-1----:R-:W-:-:S13]  /*25030*/  ISETP.NE.AND P0, PT, R7, 0x1, PT ;  /* 0x000000010700780c */ /* 0x002fda0003f05270 */
[----:B------:R-:W0:Y:S08]  /*25040*/  @P0 LDC R5, c[0x0][0x44c] ;  /* 0x00011300ff050b82 */ /* 0x000e300000000800 */
[----:B------:R-:W1:Y:S01]  /*25050*/  @P0 LDC R6, c[0x0][0x450] ;  /* 0x00011400ff060b82 */ /* 0x000e620000000800 */
[----:B------:R-:W-:Y:S02]  /*25060*/  IMAD R4, R4, UR4, RZ ;  /* 0x0000000404047c24 */ /* 0x000fe4000f8e02ff */
[----:B------:R-:W-:-:S04]  /*25070*/  IMAD.WIDE.U32 R2, R0, UR4, R2 ;  /* 0x0000000400027c25 */ /* 0x000fc8000f8e0002 */
[----:B------:R-:W-:Y:S01]  /*25080*/  IMAD R0, R0, UR5, R4 ;  /* 0x0000000500007c24 */ /* 0x000fe2000f8e0204 */
[----:B------:R-:W-:Y:S01]  /*25090*/  ULDC.64 UR4, c[0x0][0x2d0] ;  /* 0x0000b40000047ab9 */ /* 0x000fe20000000a00 */
[----:B---3--:R-:W-:Y:S02]  /*250a0*/  IMAD.IADD R4, R8, 0x1, R11 ;  /* 0x0000000108047824 */ /* 0x008fe400078e020b */
[----:B------:R-:W-:Y:S02]  /*250b0*/  IMAD.IADD R3, R3, 0x1, R0 ;  /* 0x0000000103037824 */ /* 0x000fe400078e0200 */
[----:B0-----:R-:W-:-:S04]  /*250c0*/  @P0 IMAD.HI.U32 R5, R4, R5, RZ ;  /* 0x0000000504050227 */ /* 0x001fc800078e00ff */
[----:B------:R-:W-:Y:S01]  /*250d0*/  IMAD.MOV.U32 R0, RZ, RZ, R4 ;  /* 0x000000ffff007224 */ /* 0x000fe200078e0004 */
[----:B-1----:R-:W-:Y:S01]  /*250e0*/  @P0 SHF.R.U32.HI R0, RZ, R6, R5 ;  /* 0x00000006ff000219 */ /* 0x002fe20000011605 */
[----:B------:R-:W0:Y:S04]  /*250f0*/  S2R R8, SR_TID.X ;  /* 0x0000000000087919 */ /* 0x000e280000002100 */
        /* <DEDUP_REMOVED lines=8> */
[----:B------:R-:W-:-:S05]  /*25180*/  SHF.R.S32.HI R0, RZ, 0x1f, R4 ;  /* 0x0000001fff007819 */ /* 0x000fca0000011404 */
[----:B------:R-:W-:Y:S02]  /*25190*/  IMAD R0, R0, UR4, RZ ;  /* 0x0000000400007c24 */ /* 0x000fe4000f8e02ff */
[----:B------:R-:W-:-:S04]  /*251a0*/  IMAD.WIDE.U32 R2, R4, UR4, R2 ;  /* 0x0000000404027c25 */ /* 0x000fc8000f8e0002 */
[----:B------:R-:W-:Y:S01]  /*251b0*/  IMAD R4, R4, UR5, R0 ;  /* 0x0000000504047c24 */ /* 0x000fe2000f8e0200 */
[----:B------:R-:W-:Y:S01]  /*251c0*/  ULDC.64 UR4, c[0x0][0x280] ;  /* 0x0000a00000047ab9 */ /* 0x000fe20000000a00 */
[----:B0-----:R-:W-:Y:S02]  /*251d0*/  IMAD.SHL.U32 R8, R8, 0x8, RZ ;  /* 0x0000000808087824 */ /* 0x001fe400078e00ff */
[----:B------:R-:W-:Y:S01]  /*251e0*/  IMAD.IADD R3, R3, 0x1, R4 ;  /* 0x0000000103037824 */ /* 0x000fe200078e0204 */
[----:B------:R-:W-:Y:S01]  /*251f0*/  LEA R4, P0, R2, UR4, 0x1 ;  /* 0x0000000402047c11 */ /* 0x000fe2000f8008ff */
[----:B------:R-:W-:Y:S01]  /*25200*/  ULDC UR4, c[0x0][0x2b8] ;  /* 0x0000ae0000047ab9 */ /* 0x000fe20000000800 */
[----:B------:R-:W-:Y:S02]  /*25210*/  LOP3.LUT R8, R8, 0x38, RZ, 0xc0, !PT ;  /* 0x0000003808087812 */ /* 0x000fe400078ec0ff */
[----:B------:R-:W-:Y:S01]  /*25220*/  LEA.HI.X R3, R2, UR5, R3, 0x1, P0 ;  /* 0x0000000502037c11 */ /* 0x000fe200080f0c03 */
[----:B------:R-:W-:Y:S01]  /*25230*/  UMOV UR5, 0xffffffff ;  /* 0xffffffff00057882 */ /* 0x000fe20000000000 */
[----:B------:R-:W-:-:S02]  /*25240*/  ISETP.GE.AND P3, PT, R8, UR4, PT ;  /* 0x0000000408007c0c */ /* 0x000fc4000bf66270 */
[----:B------:R-:W-:Y:S02]  /*25250*/  ISETP.GE.AND P0, PT, R12, UR4, PT ;  /* 0x000000040c007c0c */ /* 0x000fe4000bf06270 */
[----:B------:R-:W-:Y:S01]  /*25260*/  ISETP.GE.AND P1, PT, R9, UR4, PT ;  /* 0x0000000409007c0c */ /* 0x000fe2000bf26270 */
[----:B------:R-:W-:-:S12]  /*25270*/  BRA.DIV UR5, `(.L_x_2028) ;  /* 0x00000052055c7947 */ /* 0x000fd8000b800000 */
[----:B------:R-:W2:Y:S04]  /*25280*/  LDL.LU R6, [R1+0x3c] ;  /* 0x00003c0001067983 */ /* 0x000ea80000300800 */
[----:B------:R-:W3:Y:S04]  /*25290*/  LDL.LU R11, [R1+0x34] ;  /* 0x00003400010b7983 */ /* 0x000ee80000300800 */
[----:B------:R-:W4:Y:S01]  /*252a0*/  LDL R9, [R1+0x2c] ;  /* 0x00002c0001097983 */ /* 0x000f220000100800 */
[----:B------:R-:W-:Y:S01]  /*252b0*/  ULDC.64 UR4, c[0x0][0x208] ;  /* 0x0000820000047ab9 */ /* 0x000fe20000000a00 */
[----:B--2---:R-:W-:-:S02]  /*252c0*/  IMAD R2, R6, R7, RZ ;  /* 0x0000000706027224 */ /* 0x004fc400078e02ff */
[----:B------:R-:W0:Y:S01]  /*252d0*/  SHFL.IDX PT, R7, R4, RZ, 0x181f ;  /* 0x00181fff04077589 */ /* 0x000e2200000e0000 */
[----:B---3--:R-:W-:-:S03]  /*252e0*/  IMAD.IADD R0, R10, 0x1, R11 ;  /* 0x000000010a007824 */ /* 0x008fc600078e020b */
[----:B------:R-:W1:Y:S01]  /*252f0*/  SHFL.IDX PT, R6, R3, RZ, 0x181f ;  /* 0x00181fff03067589 */ /* 0x000e6200000e0000 */
[C---:B------:R-:W-:Y:S01]  /*25300*/  VIADD R5, R0.reuse, 0x10 ;  /* 0x0000001000057836 */ /* 0x040fe20000000000 */
[----:B------:R-:W-:-:S13]  /*25310*/  ISETP.GE.AND P2, PT, R0, R2, PT ;  /* 0x000000020000720c */ /* 0x000fda0003f46270 */
[----:B0-----:R-:W-:-:S05]  /*25320*/  @!P2 LEA R7, P4, R8, R7, 0x1 ;  /* 0x000000070807a211 */ /* 0x001fca00078808ff */
[----:B-1----:R-:W-:-:S05]  /*25330*/  @!P2 IMAD.X R6, RZ, RZ, R6, P4 ;  /* 0x000000ffff06a224 */ /* 0x002fca00020e0606 */
[----:B------:R-:W-:-:S04]  /*25340*/  @!P2 LOP3.LUT R7, R7, R6, RZ, 0x3c, !PT ;  /* 0x000000060707a212 */ /* 0x000fc800078e3cff */
[----:B------:R-:W-:-:S04]  /*25350*/  @!P2 LOP3.LUT R6, R7, R6, RZ, 0x3c, !PT ;  /* 0x000000060706a212 */ /* 0x000fc800078e3cff */
[----:B------:R-:W-:-:S05]  /*25360*/  @!P2 LOP3.LUT R7, R7, R6, RZ, 0x3c, !PT ;  /* 0x000000060707a212 */ /* 0x000fca00078e3cff */
[----:B------:R-:W-:Y:S01]  /*25370*/  @!PT LDS RZ, [RZ] ;  /* 0x00000000fffff984 */ /* 0x000fe20000000800 */
[----:B----4-:R-:W-:Y:S04]  /*25380*/  @!P2 LDGSTS.E.BYPASS.LTC128B.128 [R9+0xc400], desc[UR4][R6.64], !P3 ;  /* 0x0c4000000609afae */ /* 0x010fe8000d901d44 */
        /* <DEDUP_REMOVED lines=64> */
[----:B------:R0:W1:Y:S04]  /*25790*/  SHFL.IDX PT, R5, R3, 0x7, 0x181f ;  /* 0x00f81f0003057f89 */ /* 0x00006800000e0000 */
[----:B------:R0:W-:Y:S04]  /*257a0*/  @!P2 LDGSTS.E.BYPASS.LTC128B.128 [R9+0xf400], desc[UR4][R6.64], !P3 ;  /* 0x0f4000000609afae */ /* 0x0001e8000d901d44 */
[----:B------:R0:W-:Y:S04]  /*257b0*/  @!P2 LDGSTS.E.BYPASS.LTC128B.128 [R9+0x13400], desc[UR4][R6.64+0x80], !P0 ;  /* 0x134000800609afae */ /* 0x0001e8000c101d44 */
[----:B------:R0:W-:Y:S04]  /*257c0*/  @!P2 LDGSTS.E.BYPASS.LTC128B.128 [R9+0x17400], desc[UR4][R6.64+0x100], !P1 ;  /* 0x174001000609afae */ /* 0x0001e8000c901d44 */
[----:B------:R0:W2:Y:S02]  /*257d0*/  SHFL.IDX PT, R3, R4, 0x7, 0x181f ;  /* 0x00f81f0004037f89 */ /* 0x0000a400000e0000 */
.L_x_2188:
[----:B------:R-:W-:Y:S01]  /*257e0*/  VIADD R0, R0, 0x70 ;  /* 0x0000007000007836 */ /* 0x000fe20000000000 */
[----:B------:R-:W-:Y:S04]  /*257f0*/  BSSY B0, `(.L_x_2029) ;  /* 0x000000d000007945 */ /* 0x000fe80003800000 */
[----:B------:R-:W-:-:S13]  /*25800*/  ISETP.GE.AND P2, PT, R0, R2, PT ;  /* 0x000000020000720c */ /* 0x000fda0003f46270 */
[----:B------:R-:W-:Y:S05]  /*25810*/  @P2 BRA `(.L_x_2030) ;  /* 0x0000000000282947 */ /* 0x000fea0003800000 */
[----:B0-----:R-:W3:Y:S01]  /*25820*/  LDL R4, [R1+0x2c] ;  /* 0x00002c0001047983 */ /* 0x001ee20000100800 */
[----:B--2---:R-:W-:Y:S01]  /*25830*/  LEA R2, P2, R8, R3, 0x1 ;  /* 0x0000000308027211 */ /* 0x004fe200078408ff */
[----:B------:R-:W-:-:S04]  /*25840*/  ULDC.64 UR4, c[0x0][0x208] ;  /* 0x0000820000047ab9 */ /* 0x000fc80000000a00 */
[----:B-1----:R-:W-:-:S05]  /*25850*/  IMAD.X R3, RZ, RZ, R5, P2 ;  /* 0x000000ffff037224 */ /* 0x002fca00010e0605 */
[----:B------:R-:W-:Y:S01]  /*25860*/  @!PT LDS RZ, [RZ] ;  /* 0x00000000fffff984 */ /* 0x000fe20000000800 */
[----:B------:R-:W-:Y:S01]  /*25870*/  @!PT LDS RZ, [RZ] ;  /* 0x00000000fffff984 */ /* 0x000fe20000000800 */
[----:B------:R-:W-:Y:S01]  /*25880*/  @!PT LDS RZ, [RZ] ;  /* 0x00000000fffff984 */ /* 0x000fe20000000800 */
[----:B---3--:R3:W-:Y:S04]  /*25890*/  LDGSTS.E.BYPASS.LTC128B.128 [R4+0xfc00], desc[UR4][R2.64], !P3 ;  /* 0x0fc0000002047fae */ /* 0x0087e8000d901d44 */
[----:B------:R3:W-:Y:S04]  /*258a0*/  LDGSTS.E.BYPASS.LTC128B.128 [R4+0x13c00], desc[UR4][R2.64+0x80], !P0 ;  /* 0x13c0008002047fae */ /* 0x0007e8000c101d44 */
[----:B------:R3:W-:Y:S02]  /*258b0*/  LDGSTS.E.BYPASS.LTC128B.128 [R4+0x17c00], desc[UR4][R2.64+0x100], !P1 ;  /* 0x17c0010002047fae */ /* 0x0007e4000c901d44 */
.L_x_2030:
[----:B------:R-:W-:Y:S05]  /*258c0*/  BSYNC B0 ;  /* 0x0000000000007941 */ /* 0x000fea0003800000 */
.L_x_2029:
[----:B------:R4:W5:Y:S01]  /*258d0*/  LDL R8, [R1] ;  /* 0x0000000001087983 */ /* 0x0009620000100800 */
[----:B------:R-:W-:Y:S01]  /*258e0*/  PLOP3.LUT P0, PT, PT, PT, PT, 0x80, 0x0 ;  /* 0x000000000000781c */ /* 0x000fe20003f0f070 */
[----:B------:R-:W-:-:S12]  /*258f0*/  NOP ;  /* 0x0000000000007918 */ /* 0x000fd80000000000 */
.L_x_2031:
[----:B---3--:R-:W3:Y:S01]  /*25900*/  LDL R2, [R1] ;  /* 0x0000000001027983 */ /* 0x008ee20000100800 */
[----:B------:R-:W-:Y:S02]  /*25910*/  PLOP3.LUT P1, PT, P1, P0, PT, 0xa2, 0x0 ;  /* 0x000000000000781c */ /* 0x000fe40000f21472 */
[----:B---3--:R-:W-:-:S08]  /*25920*/  @P0 R2UR P1, UR4, R2 ;  /* 0x00000000020402ca */ /* 0x008fd00000020000 */
[----:B------:R-:W-:-:S05]  /*25930*/  @P0 PLOP3.LUT P0, PT, P1, PT, PT, 0x80, 0x0 ;  /* 0x000000000000081c */ /* 0x000fca0000f0f070 */
[----:B------:R-:W-:Y:S01]  /*25940*/  @!P1 SYNCS.ARRIVE.TRANS64.RED.A0T1 RZ, [UR4+0x2a800], RZ ;  /* 0x02a800ffffff99a7 */ /* 0x000fe20008200404 */
[----:B------:R-:W-:Y:S07]  /*25950*/  @!P1 ARRIVES.LDGSTSBAR.64.TRANSCNT [UR4+0x2a800] ;  /* 0x02a80000ff0099b0 */ /* 0x000fee0008000a84 */
[----:B------:R-:W-:Y:S05]  /*25960*/  @P0 BRA.U.ANY `(.L_x_2031) ;  /* 0xfffffffd00e40947 */ /* 0x000fea000393ffff */
[----:B0-2---:R-:W2:Y:S02]  /*25970*/  LDL.LU R3, [R1+0x48] ;  /* 0x0000480001037983 */ /* 0x005ea40000300800 */
        /* <DEDUP_REMOVED lines=9> */
[----:B------:R-:W2:Y:S03]  /*25a10*/  SYNCS.PHASECHK.TRANS64.TRYWAIT P0, [R2+URZ+0x2a820], R0 ;  /* 0x02a82000020075a7 */ /* 0x000ea6000800017f */
[----:B0-2---:R-:W-:Y:S05]  /*25a20*/  @!P0 BRA `(.L_x_2033) ;  /* 0x00000054005c8947 */ /* 0x005fea0003800000 */
.L_x_2189:
[----:B------:R-:W-:Y:S05]  /*25a30*/  BSYNC B0 ;  /* 0x0000000000007941 */ /* 0x000fea0003800000 */
.L_x_2032:
[----:B------:R-:W2:Y:S04]  /*25a40*/  LDL R3, [R1+0x38] ;  /* 0x0000380001037983 */ /* 0x000ea80000100800 */
[----:B0-----:R-:W3:Y:S01]  /*25a50*/  LDL R2, [R1+0x30] ;  /* 0x0000300001027983 */ /* 0x001ee20000100800 */
[----:B------:R-:W-:Y:S01]  /*25a60*/  BSSY B0, `(.L_x_2034) ;  /* 0x000022b000007945 */ /* 0x000fe20003800000 */
[----:B--2---:R-:W-:-:S05]  /*25a70*/  VIADD R0, R3, 0xfffffffe ;  /* 0xfffffffe03007836 */ /* 0x004fca0000000000 */
[----:B---3--:R-:W-:-:S13]  /*25a80*/  ISETP.GE.AND P0, PT, R0, R2, PT ;  /* 0x000000020000720c */ /* 0x008fda0003f06270 */
[----:B------:R-:W-:Y:S05]  /*25a90*/  @!P0 BRA `(.L_x_2035) ;  /* 0x00000020009c8947 */ /* 0x000fea0003800000 */
[----:B-----5:R-:W-:Y:S01]  /*25aa0*/  IMAD.MOV R8, RZ, RZ, -R3 ;  /* 0x000000ffff087224 */ /* 0x020fe200078e0a03 */
[----:B------:R-:W-:Y:S01]  /*25ab0*/  LOP3.LUT R2, RZ, R2, RZ, 0x33, !PT ;  /* 0x00000002ff027212 */ /* 0x000fe200078e33ff */
[----:B------:R-:W-:Y:S03]  /*25ac0*/  BSSY B2, `(.L_x_2036) ;  /* 0x00000ba000027945 */ /* 0x000fe60003800000 */
[----:B------:R-:W-:-:S05]  /*25ad0*/  VIADDMNMX R8, R8, 0x1, R2, !PT ;  /* 0x0000000108087846 */ /* 0x000fca0007800102 */
[----:B------:R-:W-:-:S05]  /*25ae0*/  IMAD.IADD R2, R3, 0x1, R8 ;  /* 0x0000000103027824 */ /* 0x000fca00078e0208 */
[----:B------:R-:W-:-:S04]  /*25af0*/  LOP3.LUT R2, R2, 0x1, RZ, 0xc0, !PT ;  /* 0x0000000102027812 */ /* 0x000fc800078ec0ff */
[----:B------:R-:W-:-:S13]  /*25b00*/  ISETP.NE.U32.AND P0, PT, R2, 0x1, PT ;  /* 0x000000010200780c */ /* 0x000fda0003f05070 */
[----:B------:R-:W-:Y:S05]  /*25b10*/  @P0 BRA `(.L_x_2037) ;  /* 0x0000000800d00947 */ /* 0x000fea0003800000 */
[----:B-1----:R-:W2:Y:S04]  /*25b20*/  LDL R5, [R1+0x4] ;  /* 0x0000040001057983 */ /* 0x002ea80000100800 */
[----:B------:R-:W3:Y:S04]  /*25b30*/  LDL R4, [R1+0x8] ;  /* 0x0000080001047983 */ /* 0x000ee80000100800 */
[----:B------:R-:W5:Y:S01]  /*25b40*/  LDL R3, [R1+0x18] ;  /* 0x0000180001037983 */ /* 0x000f620000100800 */
[----:B------:R-:W-:Y:S01]  /*25b50*/  BSSY B1, `(.L_x_2038) ;  /* 0x00000ac000017945 */ /* 0x000fe20003800000 */
[----:B--2---:R-:W-:Y:S01]  /*25b60*/  LOP3.LUT P1, RZ, R5, 0x4, RZ, 0xc0, !PT ;  /* 0x0000000405ff7812 */ /* 0x004fe2000782c0ff */
[----:B---3--:R-:W-:-:S05]  /*25b70*/  VIADD R7, R4, 0x1 ;  /* 0x0000000104077836 */ /* 0x008fca0000000000 */
[----:B------:R-:W-:-:S04]  /*25b80*/  ISETP.NE.AND P0, PT, R7, 0x2, PT ;  /* 0x000000020700780c */ /* 0x000fc80003f05270 */
[----:B------:R-:W-:Y:S02]  /*25b90*/  SEL R9, RZ, 0x1, P0 ;  /* 0x00000001ff097807 */ /* 0x000fe40000000000 */
[----:B------:R-:W-:Y:S02]  /*25ba0*/  SEL R7, R7, RZ, P0 ;  /* 0x000000ff07077207 */ /* 0x000fe40000000000 */
[----:B-----5:R-:W-:Y:S01]  /*25bb0*/  LOP3.LUT R9, R3, R9, RZ, 0x3c, !PT ;  /* 0x0000000903097212 */ /* 0x020fe200078e3cff */
        /* <DEDUP_REMOVED lines=10> */
[----:B------:R-:W-:Y:S01]  /*25c60*/  ULDC.64 UR8, c[0x0][0x208] ;  /* 0x0000820000087ab9 */ /* 0x000fe20000000a00 */
        /* <DEDUP_REMOVED lines=15> */
.L_x_2040:
[----:B------:R-:W2:Y:S01]  /*25d60*/  LDL R2, [R1] ;  /* 0x0000000001027983 */ /* 0x000ea20000100800 */
[----:B------:R-:W-:Y:S01]  /*25d70*/  BSSY B3, `(.L_x_2041) ;  /* 0x0000005000037945 */ /* 0x000fe20003800000 */
[----:B--2---:R-:W-:Y:S01]  /*25d80*/  IMAD R3, R7, 0x8, R2 ;  /* 0x0000000807037824 */ /* 0x004fe200078e0202 */
[----:B------:R-:W-:-:S04]  /*25d90*/  SHF.L.U32 R2, R9, 0x1f, RZ ;  /* 0x0000001f09027819 */ /* 0x000fc800000006ff */
[----:B------:R-:W1:Y:S02]  /*25da0*/  SYNCS.PHASECHK.TRANS64.TRYWAIT P0, [R3+URZ+0x2a840], R2 ;  /* 0x02a84002030075a7 */ /* 0x000e64000800017f */
[----:B-1----:R-:W-:Y:S05]  /*25db0*/  @!P0 BRA `(.L_x_2042) ;  /* 0x0000005000908947 */ /* 0x002fea0003800000 */
.L_x_2190:
[----:B------:R-:W-:Y:S05]  /*25dc0*/  BSYNC B3 ;  /* 0x0000000000037941 */ /* 0x000fea0003800000 */
.L_x_2041:
[----:B0-----:R-:W0:Y:S01]  /*25dd0*/  S2R R5, SR_TID.X ;  /* 0x0000000000057919 */ /* 0x001e220000002100 */
        /* <DEDUP_REMOVED lines=10> */
.L_x_2044:
[----:B------:R-:W-:Y:S05]  /*25e80*/  BSYNC B3 ;  /* 0x0000000000037941 */ /* 0x000fea0003800000 */
.L_x_2043:
        /* <DEDUP_REMOVED lines=13> */
.L_x_2045:
        /* <DEDUP_REMOVED lines=16> */
.L_x_2046:
        /* <DEDUP_REMOVED lines=15> */
.L_x_2047:
        /* <DEDUP_REMOVED lines=11> */
[----:B------:R-:W3:Y:S04]  /*26200*/  LDL R12, [R1] ;  /* 0x00000000010c7983 */ /* 0x000ee80000100800 */
[----:B------:R-:W3:Y:S01]  /*26210*/  LDL R6, [R1+0x8] ;  /* 0x0000080001067983 */ /* 0x000ee20000100800 */
[----:B------:R-:W-:Y:S01]  /*26220*/  BSSY B3, `(.L_x_2048) ;  /* 0x0000005000037945 */ /* 0x000fe20003800000 */
[----:B--2---:R-:W-:Y:S01]  /*26230*/  SHF.L.U32 R3, R13, 0x1f, RZ ;  /* 0x0000001f0d037819 */ /* 0x004fe200000006ff */
[----:B---3--:R-:W-:-:S04]  /*26240*/  IMAD R2, R6, 0x8, R12 ;  /* 0x0000000806027824 */ /* 0x008fc800078e020c */
[----:B------:R-:W0:Y:S02]  /*26250*/  SYNCS.PHASECHK.TRANS64.TRYWAIT P0, [R2+URZ+0x2a860], R3 ;  /* 0x02a86003020075a7 */ /* 0x000e24000800017f */
[----:B0-----:R-:W-:Y:S05]  /*26260*/  @!P0 BRA `(.L_x_2049) ;  /* 0x0000004c00788947 */ /* 0x001fea0003800000 */
.L_x_2191:
[----:B------:R-:W-:Y:S05]  /*26270*/  BSYNC B3 ;  /* 0x0000000000037941 */ /* 0x000fea0003800000 */
.L_x_2048:
        /* <DEDUP_REMOVED lines=10> */
.L_x_2050:
[----:B------:R-:W2:Y:S01]  /*26320*/  LDL R3, [R1+0x4] ;  /* 0x0000040001037983 */ /* 0x000ea20000100800 */
[----:B------:R-:W-:Y:S01]  /*26330*/  BSSY B3, `(.L_x_2051) ;  /* 0x0000004000037945 */ /* 0x000fe20003800000 */
[----:B--2---:R-:W-:-:S13]  /*26340*/  LOP3.LUT P0, RZ, R3, 0x8, RZ, 0xc0, !PT ;  /* 0x0000000803ff7812 */ /* 0x004fda000780c0ff */
[----:B------:R-:W-:Y:S05]  /*26350*/  @P0 BRA `(.L_x_2052) ;  /* 0x0000000000040947 */ /* 0x000fea0003800000 */
[----:B------:R-:W-:Y:S01]  /*26360*/  BPT.TRAP 0x1 ;  /* 0x000000040000795c */ /* 0x000fe20000300000 */
.L_x_2052:
[----:B------:R-:W-:Y:S05]  /*26370*/  BSYNC B3 ;  /* 0x0000000000037941 */ /* 0x000fea0003800000 */
.L_x_2051:
[----:B------:R-:W2:Y:S04]  /*26380*/  LDL R12, [R1] ;  /* 0x00000000010c7983 */ /* 0x000ea80000100800 */
        /* <DEDUP_REMOVED lines=13> */
.L_x_2053:
        /* <DEDUP_REMOVED lines=12> */
[----:B------:R-:W-:Y:S01]  /*26520*/  PLOP3.LUT P0, PT, PT, PT, PT, 0x80, 0x0 ;  /* 0x000000000000781c */ /* 0x000fe20003f0f070 */
[----:B------:R-:W-:Y:S01]  /*26530*/  UMOV UR6, 0x0 ;  /* 0x0000000000067882 */ /* 0x000fe20000000000 */
[----:B------:R-:W-:-:S11]  /*26540*/  UMOV UR7, 0x14f00000 ;  /* 0x14f0000000077882 */ /* 0x000fd60000000000 */
.L_x_2054:
        /* <DEDUP_REMOVED lines=12> */
.L_x_2039:
[----:B------:R-:W-:Y:S05]  /*26610*/  BSYNC B1 ;  /* 0x0000000000017941 */ /* 0x000fea0003800000 */
.L_x_2038:
[----:B0-----:R-:W2:Y:S04]  /*26620*/  LDL R0, [R1+0x38] ;  /* 0x0000380001007983 */ /* 0x001ea80000100800 */
[----:B------:R0:W-:Y:S04]  /*26630*/  STL [R1+0x8], R7 ;  /* 0x0000080701007387 */ /* 0x0001e80000100800 */
[----:B------:R0:W-:Y:S02]  /*26640*/  STL [R1+0x18], R9 ;  /* 0x0000180901007387 */ /* 0x0001e40000100800 */
[----:B0-2---:R-:W-:-:S07]  /*26650*/  VIADD R0, R0, 0xfffffffd ;  /* 0xfffffffd00007836 */ /* 0x005fce0000000000 */
.L_x_2037:
[----:B------:R-:W-:Y:S05]  /*26660*/  BSYNC B2 ;  /* 0x0000000000027941 */ /* 0x000fea0003800000 */
.L_x_2036:
[----:B------:R-:W2:Y:S01]  /*26670*/  LDL.LU R2, [R1+0x38] ;  /* 0x0000380001027983 */ /* 0x000ea20000300800 */
[----:B------:R-:W-:Y:S01]  /*26680*/  VIADD R8, R8, 0xfffffffe ;  /* 0xfffffffe08087836 */ /* 0x000fe20000000000 */
[----:B--2---:R-:W-:-:S04]  /*26690*/  LOP3.LUT R2, RZ, R2, RZ, 0x33, !PT ;  /* 0x00000002ff027212 */ /* 0x004fc800078e33ff */
[----:B------:R-:W-:-:S13]  /*266a0*/  ISETP.NE.AND P0, PT, R8, R2, PT ;  /* 0x000000020800720c */ /* 0x000fda0003f05270 */
[----:B------:R-:W-:Y:S05]  /*266b0*/  @!P0 BRA `(.L_x_2035) ;  /* 0x0000001400948947 */ /* 0x000fea0003800000 */
[----:B------:R-:W-:-:S07]  /*266c0*/  IMAD.MOV.U32 R9, RZ, RZ, R17 ;  /* 0x000000ffff097224 */ /* 0x000fce00078e0011 */
.L_x_2089:
[----:B------:R-:W2:Y:S04]  /*266d0*/  LDL R4, [R1+0x4] ;  /* 0x0000040001047983 */ /* 0x000ea80000100800 */
[----:B------:R-:W3:Y:S04]  /*266e0*/  LDL R3, [R1+0x8] ;  /* 0x0000080001037983 */ /* 0x000ee80000100800 */
[----:B------:R-:W5:Y:S01]  /*266f0*/  LDL R2, [R1+0x18] ;  /* 0x0000180001027983 */ /* 0x000f620000100800 */
[----:B------:R-:W-:Y:S05]  /*26700*/  YIELD ;  /* 0x0000000000007946 */ /* 0x000fea0003800000 */
[----:B------:R-:W-:Y:S01]  /*26710*/  BSSY B1, `(.L_x_2055) ;  /* 0x00000ac000017945 */ /* 0x000fe20003800000 */
[----:B--2---:R-:W-:Y:S01]  /*26720*/  LOP3.LUT P1, RZ, R4, 0x4, RZ, 0xc0, !PT ;  /* 0x0000000404ff7812 */ /* 0x004fe2000782c0ff */
[----:B---3--:R-:W-:-:S05]  /*26730*/  VIADD R4, R3, 0x1 ;  /* 0x0000000103047836 */ /* 0x008fca0000000000 */
[----:B------:R-:W-:-:S04]  /*26740*/  ISETP.NE.AND P0, PT, R4, 0x2, PT ;  /* 0x000000020400780c */ /* 0x000fc80003f05270 */
[----:B-1----:R-:W-:Y:S02]  /*26750*/  SEL R5, RZ, 0x1, P0 ;  /* 0x00000001ff057807 */ /* 0x002fe40000000000 */
[----:B------:R-:W-:Y:S02]  /*26760*/  SEL R4, R4, RZ, P0 ;  /* 0x000000ff04047207 */ /* 0x000fe40000000000 */
[----:B-----5:R-:W-:Y:S01]  /*26770*/  LOP3.LUT R5, R2, R5, RZ, 0x3c, !PT ;  /* 0x0000000502057212 */ /* 0x020fe200078e3cff */
        /* <DEDUP_REMOVED lines=24> */
[----:B------:R-:W-:-:S06]  /*26900*/  LEA.HI.X R9, R2, UR5, R3, 0x2, P0 ;  /* 0x0000000502097c11 */ /* 0x000fcc00080f1403 */
[----:B------:R0:W5:Y:S03]  /*26910*/  LDG.E R9, desc[UR8][R8.64] ;  /* 0x0000000808097981 */ /* 0x000166000c1e1900 */
.L_x_2057:
[----:B------:R-:W2:Y:S01]  /*26920*/  LDL R2, [R1] ;  /* 0x0000000001027983 */ /* 0x000ea20000100800 */
[----:B------:R-:W-:Y:S01]  /*26930*/  BSSY B2, `(.L_x_2058) ;  /* 0x0000005000027945 */ /* 0x000fe20003800000 */
[----:B--2---:R-:W-:Y:S01]  /*26940*/  IMAD R3, R4, 0x8, R2 ;  /* 0x0000000804037824 */ /* 0x004fe200078e0202 */
[----:B------:R-:W-:-:S04]  /*26950*/  SHF.L.U32 R2, R5, 0x1f, RZ ;  /* 0x0000001f05027819 */ /* 0x000fc800000006ff */
[----:B------:R-:W1:Y:S02]  /*26960*/  SYNCS.PHASECHK.TRANS64.TRYWAIT P0, [R3+URZ+0x2a840], R2 ;  /* 0x02a84002030075a7 */ /* 0x000e64000800017f */
[----:B-1----:R-:W-:Y:S05]  /*26970*/  @!P0 BRA `(.L_x_2059) ;  /* 0x0000004400c88947 */ /* 0x002fea0003800000 */
.L_x_2192:
[----:B------:R-:W-:Y:S05]  /*26980*/  BSYNC B2 ;  /* 0x0000000000027941 */ /* 0x000fea0003800000 */
.L_x_2058:
[----:B------:R-:W2:Y:S01]  /*26990*/  S2R R7, SR_TID.X ;  /* 0x0000000000077919 */ /* 0x000ea20000002100 */
[----:B------:R-:W-:Y:S01]  /*269a0*/  BSSY B2, `(.L_x_2060) ;  /* 0x000000a000027945 */ /* 0x000fe20003800000 */
[----:B--2---:R-:W-:-:S04]  /*269b0*/  LOP3.LUT R7, R7, 0x7f, RZ, 0xc0, !PT ;  /* 0x0000007f07077812 */ /* 0x004fc800078ec0ff */
[----:B------:R-:W-:-:S13]  /*269c0*/  ISETP.NE.AND P0, PT, R7, RZ, PT ;  /* 0x000000ff0700720c */ /* 0x000fda0003f05270 */
[----:B------:R-:W-:Y:S05]  /*269d0*/  @P0 BRA `(.L_x_2061) ;  /* 0x0000000000180947 */ /* 0x000fea0003800000 */
[----:B------:R-:W2:Y:S01]  /*269e0*/  LDL R7, [R1+0x4] ;  /* 0x0000040001077983 */ /* 0x000ea20000100800 */
[----:B-1----:R-:W-:-:S04]  /*269f0*/  IMAD.MOV.U32 R2, RZ, RZ, 0x9000 ;  /* 0x00009000ff027424 */ /* 0x002fc800078e00ff */
[----:B------:R3:W-:Y:S01]  /*26a00*/  SYNCS.ARRIVE.TRANS64 RZ, [R3+URZ+0x2a830], R2 ;  /* 0x02a8300203ff79a7 */ /* 0x0007e2000800003f */
[----:B--2---:R-:W-:-:S13]  /*26a10*/  LOP3.LUT P1, RZ, R7, 0x1, RZ, 0xc0, !PT ;  /* 0x0000000107ff7812 */ /* 0x004fda000782c0ff */
[----:B---3--:R-:W-:Y:S05]  /*26a20*/  @!P1 BRA `(.L_x_2061) ;  /* 0x0000000000049947 */ /* 0x008fea0003800000 */
[----:B------:R-:W-:Y:S01]  /*26a30*/  BPT.TRAP 0x1 ;  /* 0x000000040000795c */ /* 0x000fe20000300000 */
.L_x_2061:
[----:B------:R-:W-:Y:S05]  /*26a40*/  BSYNC B2 ;  /* 0x0000000000027941 */ /* 0x000fea0003800000 */
.L_x_2060:
        /* <DEDUP_REMOVED lines=12> */
[----:B0-----:R-:W-:-:S08]  /*26b10*/  VIADD R8, R7, 0x18400 ;  /* 0x0001840007087836 */ /* 0x001fd00000000000 */
.L_x_2062:
        /* <DEDUP_REMOVED lines=16> */
.L_x_2063:
        /* <DEDUP_REMOVED lines=15> */
.L_x_2064:
        /* <DEDUP_REMOVED lines=18> */
.L_x_2193:
[----:B------:R-:W-:Y:S05]  /*26e30*/  BSYNC B2 ;  /* 0x0000000000027941 */ /* 0x000fea0003800000 */
.L_x_2065:
        /* <DEDUP_REMOVED lines=10> */
.L_x_2067:
[----:B------:R-:W2:Y:S01]  /*26ee0*/  LDL R3, [R1+0x4] ;  /* 0x0000040001037983 */ /* 0x000ea20000100800 */
[----:B------:R-:W-:Y:S01]  /*26ef0*/  BSSY B2, `(.L_x_2068) ;  /* 0x0000004000027945 */ /* 0x000fe20003800000 */
[----:B--2---:R-:W-:-:S13]  /*26f00*/  LOP3.LUT P0, RZ, R3, 0x8, RZ, 0xc0, !PT ;  /* 0x0000000803ff7812 */ /* 0x004fda000780c0ff */
[----:B------:R-:W-:Y:S05]  /*26f10*/  @P0 BRA `(.L_x_2069) ;  /* 0x0000000000040947 */ /* 0x000fea0003800000 */
[----:B------:R-:W-:Y:S01]  /*26f20*/  BPT.TRAP 0x1 ;  /* 0x000000040000795c */ /* 0x000fe20000300000 */
.L_x_2069:
[----:B------:R-:W-:Y:S05]  /*26f30*/  BSYNC B2 ;  /* 0x0000000000027941 */ /* 0x000fea0003800000 */
.L_x_2068:
        /* <DEDUP_REMOVED lines=14> */
.L_x_2070:
        /* <DEDUP_REMOVED lines=15> */
.L_x_2071:
        /* <DEDUP_REMOVED lines=12> */
.L_x_2056:
[----:B------:R-:W-:Y:S05]  /*271d0*/  BSYNC B1 ;  /* 0x0000000000017941 */ /* 0x000fea0003800000 */
.L_x_2055:
[----:B------:R-:W2:Y:S01]  /*271e0*/  LDL R2, [R1+0x4] ;  /* 0x0000040001027983 */ /* 0x000ea20000100800 */
[----:B------:R-:W-:Y:S01]  /*271f0*/  VIADD R3, R4, 0x1 ;  /* 0x0000000104037836 */ /* 0x000fe20000000000 */
[----:B------:R-:W-:Y:S01]  /*27200*/  BSSY B1, `(.L_x_2072) ;  /* 0x00000ac000017945 */ /* 0x000fe20003800000 */
[----:B0-----:R-:W-:-:S03]  /*27210*/  VIADD R6, R0, 0xffffffff ;  /* 0xffffffff00067836 */ /* 0x001fc60000000000 */
        /* <DEDUP_REMOVED lines=13> */
[----:B------:R-:W2:Y:S01]  /*272f0*/  LDL R13, [R1+0x24] ;  /* 0x00002400010d7983 */ /* 0x000ea20000100800 */
[----:B------:R-:W1:Y:S01]  /*27300*/  LDC R8, c[0x0][0x43c] ;  /* 0x00010f00ff087b82 */ /* 0x000e620000000800 */
[----:B------:R-:W-:Y:S02]  /*27310*/  ULDC.64 UR6, c[0x0][0x428] ;  /* 0x00010a0000067ab9 */ /* 0x000fe40000000a00 */
[----:B------:R-:W3:Y:S01]  /*27320*/  LDL R12, [R1+0x14] ;  /* 0x00001400010c7983 */ /* 0x000ee20000100800 */
[----:B------:R-:W-:Y:S01]  /*27330*/  ULDC.64 UR8, c[0x0][0x208] ;  /* 0x0000820000087ab9 */ /* 0x000fe20000000a00 */
[----:B-1----:R-:W-:-:S13]  /*27340*/  ISETP.NE.AND P0, PT, R8, 0x1, PT ;  /* 0x000000010800780c */ /* 0x002fda0003f05270 */
[----:B------:R-:W1:Y:S02]  /*27350*/  @P0 LDC.64 R2, c[0x0][0x440] ;  /* 0x00011000ff020b82 */ /* 0x000e640000000a00 */
[----:B-1----:R-:W-:-:S04]  /*27360*/  @P0 IMAD.HI.U32 R7, R6, R2, RZ ;  /* 0x0000000206070227 */ /* 0x002fc800078e00ff */
        /* <DEDUP_REMOVED lines=12> */
.L_x_2074:
[----:B------:R-:W2:Y:S01]  /*27430*/  LDL R2, [R1] ;  /* 0x0000000001027983 */ /* 0x000ea20000100800 */
[----:B------:R-:W-:Y:S01]  /*27440*/  BSSY B2, `(.L_x_2075) ;  /* 0x0000005000027945 */ /* 0x000fe20003800000 */
[----:B--2---:R-:W-:Y:S01]  /*27450*/  IMAD R3, R11, 0x8, R2 ;  /* 0x000000080b037824 */ /* 0x004fe200078e0202 */
[----:B------:R-:W-:-:S04]  /*27460*/  SHF.L.U32 R2, R10, 0x1f, RZ ;  /* 0x0000001f0a027819 */ /* 0x000fc800000006ff */
[----:B------:R-:W2:Y:S02]  /*27470*/  SYNCS.PHASECHK.TRANS64.TRYWAIT P0, [R3+URZ+0x2a840], R2 ;  /* 0x02a84002030075a7 */ /* 0x000ea4000800017f */
[----:B--2---:R-:W-:Y:S05]  /*27480*/  @!P0 BRA `(.L_x_2076) ;  /* 0x0000003c002c8947 */ /* 0x004fea0003800000 */
.L_x_2194:
[----:B------:R-:W-:Y:S05]  /*27490*/  BSYNC B2 ;  /* 0x0000000000027941 */ /* 0x000fea0003800000 */
.L_x_2075:
[----:B-1----:R-:W1:Y:S01]  /*274a0*/  S2R R8, SR_TID.X ;  /* 0x0000000000087919 */ /* 0x002e620000002100 */
[----:B------:R-:W-:Y:S01]  /*274b0*/  BSSY B2, `(.L_x_2077) ;  /* 0x000000a000027945 */ /* 0x000fe20003800000 */
[----:B-1----:R-:W-:-:S04]  /*274c0*/  LOP3.LUT R8, R8, 0x7f, RZ, 0xc0, !PT ;  /* 0x0000007f08087812 */ /* 0x002fc800078ec0ff */
[----:B------:R-:W-:-:S13]  /*274d0*/  ISETP.NE.AND P0, PT, R8, RZ, PT ;  /* 0x000000ff0800720c */ /* 0x000fda0003f05270 */
[----:B------:R-:W-:Y:S05]  /*274e0*/  @P0 BRA `(.L_x_2078) ;  /* 0x0000000000180947 */ /* 0x000fea0003800000 */
[----:B------:R-:W3:Y:S01]  /*274f0*/  LDL R8, [R1+0x4] ;  /* 0x0000040001087983 */ /* 0x000ee20000100800 */
[----:B--2---:R-:W-:-:S04]  /*27500*/  IMAD.MOV.U32 R2, RZ, RZ, 0x9000 ;  /* 0x00009000ff027424 */ /* 0x004fc800078e00ff */
[----:B------:R1:W-:Y:S01]  /*27510*/  SYNCS.ARRIVE.TRANS64 RZ, [R3+URZ+0x2a830], R2 ;  /* 0x02a8300203ff79a7 */ /* 0x0003e2000800003f */
[----:B---3--:R-:W-:-:S13]  /*27520*/  LOP3.LUT P1, RZ, R8, 0x1, RZ, 0xc0, !PT ;  /* 0x0000000108ff7812 */ /* 0x008fda000782c0ff */
[----:B-1----:R-:W-:Y:S05]  /*27530*/  @!P1 BRA `(.L_x_2078) ;  /* 0x0000000000049947 */ /* 0x002fea0003800000 */
[----:B------:R-:W-:Y:S01]  /*27540*/  BPT.TRAP 0x1 ;  /* 0x000000040000795c */ /* 0x000fe20000300000 */
.L_x_2078:
[----:B------:R-:W-:Y:S05]  /*27550*/  BSYNC B2 ;  /* 0x0000000000027941 */ /* 0x000fea0003800000 */
.L_x_2077:
[----:B0-----:R-:W3:Y:S04]  /*27560*/  LDL R10, [R1] ;  /* 0x00000000010a7983 */ /* 0x001ee80000100800 */
        /* <DEDUP_REMOVED lines=13> */
.L_x_2079:
        /* <DEDUP_REMOVED lines=16> */
.L_x_2080:
        /* <DEDUP_REMOVED lines=15> */
.L_x_2081:
        /* <DEDUP_REMOVED lines=10> */
[----:B------:R-:W2:Y:S01]  /*278d0*/  LDL R10, [R1] ;  /* 0x00000000010a7983 */ /* 0x000ea20000100800 */
[----:B------:R-:W-:Y:S01]  /*278e0*/  SHF.L.U32 R5, R5, 0x1f, RZ ;  /* 0x0000001f05057819 */ /* 0x000fe200000006ff */
[----:B------:R-:W-:Y:S01]  /*278f0*/  BSSY B2, `(.L_x_2082) ;  /* 0x0000004000027945 */ /* 0x000fe20003800000 */
[----:B--2---:R-:W-:-:S04]  /*27900*/  IMAD R2, R4, 0x8, R10 ;  /* 0x0000000804027824 */ /* 0x004fc800078e020a */
[----:B------:R-:W0:Y:S02]  /*27910*/  SYNCS.PHASECHK.TRANS64.TRYWAIT P0, [R2+URZ+0x2a860], R5 ;  /* 0x02a86005020075a7 */ /* 0x000e24000800017f */
[----:B0-----:R-:W-:Y:S05]  /*27920*/  @!P0 BRA `(.L_x_2083) ;  /* 0x0000003800188947 */ /* 0x001fea0003800000 */
.L_x_2195:
[----:B------:R-:W-:Y:S05]  /*27930*/  BSYNC B2 ;  /* 0x0000000000027941 */ /* 0x000fea0003800000 */
.L_x_2082:
[----:B------:R-:W1:Y:S01]  /*27940*/  S2R R3, SR_TID.X ;  /* 0x0000000000037919 */ /* 0x000e620000002100 */
[----:B------:R-:W-:-:S04]  /*27950*/  UPRMT UR4, UR37, 0x9910, URZ ;  /* 0x0000991025047896 */ /* 0x000fc8000800003f */
[----:B------:R-:W-:Y:S01]  /*27960*/  UISETP.NE.AND UP0, UPT, UR4, 0x2, UPT ;  /* 0x000000020400788c */ /* 0x000fe2000bf05270 */
[----:B-1----:R-:W-:-:S04]  /*27970*/  LOP3.LUT R3, R3, 0x7f, RZ, 0xc0, !PT ;  /* 0x0000007f03037812 */ /* 0x002fc800078ec0ff */
[----:B------:R-:W-:-:S13]  /*27980*/  ISETP.NE.AND P0, PT, R3, RZ, PT ;  /* 0x000000ff0300720c */ /* 0x000fda0003f05270 */
[----:B------:R-:W-:-:S04]  /*27990*/  @!P0 IMAD.MOV.U32 R3, RZ, RZ, 0x6000 ;  /* 0x00006000ff038424 */ /* 0x000fc800078e00ff */
[----:B------:R1:W-:Y:S01]  /*279a0*/  @!P0 SYNCS.ARRIVE.TRANS64 RZ, [R2+URZ+0x2a850], R3 ;  /* 0x02a8500302ff89a7 */ /* 0x0003e2000800003f */
[----:B------:R-:W-:-:S13]  /*279b0*/  PLOP3.LUT P0, PT, PT, PT, UP0, 0x80, 0x0 ;  /* 0x000000000000781c */ /* 0x000fda0003f0f008 */
[----:B-1----:R-:W-:Y:S05]  /*279c0*/  @P0 BRA `(.L_x_2084) ;  /* 0x0000000000040947 */ /* 0x002fea0003800000 */
[----:B------:R-:W-:Y:S01]  /*279d0*/  BPT.TRAP 0x1 ;  /* 0x000000040000795c */ /* 0x000fe20000300000 */
.L_x_2084:
[----:B------:R-:W2:Y:S01]  /*279e0*/  LDL R3, [R1+0x4] ;  /* 0x0000040001037983 */ /* 0x000ea20000100800 */
[----:B------:R-:W-:Y:S01]  /*279f0*/  BSSY B2, `(.L_x_2085) ;  /* 0x0000004000027945 */ /* 0x000fe20003800000 */
[----:B--2---:R-:W-:-:S13]  /*27a00*/  LOP3.LUT P0, RZ, R3, 0x8, RZ, 0xc0, !PT ;  /* 0x0000000803ff7812 */ /* 0x004fda000780c0ff */
[----:B------:R-:W-:Y:S05]  /*27a10*/  @P0 BRA `(.L_x_2086) ;  /* 0x0000000000040947 */ /* 0x000fea0003800000 */
[----:B------:R-:W-:Y:S01]  /*27a20*/  BPT.TRAP 0x1 ;  /* 0x000000040000795c */ /* 0x000fe20000300000 */
.L_x_2086:
[----:B------:R-:W-:Y:S05]  /*27a30*/  BSYNC B2 ;  /* 0x0000000000027941 */ /* 0x000fea0003800000 */
.L_x_2085:
[----:B------:R-:W2:Y:S04]  /*27a40*/  LDL R8, [R1] ;  /* 0x0000000001087983 */ /* 0x000ea80000100800 */
        /* <DEDUP_REMOVED lines=12> */
.L_x_2087:
        /* <DEDUP_REMOVED lines=15> */
.L_x_2088:
        /* <DEDUP_REMOVED lines=12> */
.L_x_2073:
[----:B------:R-:W-:Y:S05]  /*27cc0*/  BSYNC B1 ;  /* 0x0000000000017941 */ /* 0x000fea0003800000 */
.L_x_2072:
[----:B------:R-:W2:Y:S01]  /*27cd0*/  LDL R2, [R1+0x30] ;  /* 0x0000300001027983 */ /* 0x000ea20000100800 */
[----:B------:R-:W-:Y:S01]  /*27ce0*/  VIADD R0, R0, 0xfffffffe ;  /* 0xfffffffe00007836 */ /* 0x000fe20000000000 */
[----:B--2---:R-:W-:-:S13]  /*27cf0*/  ISETP.GT.AND P0, PT, R6, R2, PT ;  /* 0x000000020600720c */ /* 0x004fda0003f04270 */
[----:B------:R-:W-:Y:S05]  /*27d00*/  @P0 BRA `(.L_x_2089) ;  /* 0xffffffe800700947 */ /* 0x000fea000383ffff */
.L_x_2035:
[----:B------:R-:W-:Y:S05]  /*27d10*/  BSYNC B0 ;  /* 0x0000000000007941 */ /* 0x000fea0003800000 */
.L_x_2034:
[----:B------:R-:W2:Y:S01]  /*27d20*/  S2R R2, SR_TID.X ;  /* 0x0000000000027919 */ /* 0x000ea20000002100 */
[----:B------:R-:W-:Y:S01]  /*27d30*/  BSSY B0, `(.L_x_2090) ;  /* 0x0000011000007945 */ /* 0x000fe20003800000 */
[----:B--2---:R-:W-:-:S04]  /*27d40*/  LOP3.LUT R2, R2, 0x7f, RZ, 0xc0, !PT ;  /* 0x0000007f02027812 */ /* 0x004fc800078ec0ff */
[----:B------:R-:W-:-:S13]  /*27d50*/  ISETP.NE.AND P0, PT, R2, RZ, PT ;  /* 0x000000ff0200720c */ /* 0x000fda0003f05270 */
[----:B------:R-:W-:Y:S05]  /*27d60*/  @P0 BRA `(.L_x_2091) ;  /* 0x0000000000340947 */ /* 0x000fea0003800000 */
[----:B------:R-:W2:Y:S01]  /*27d70*/  S2R R2, SR_LANEID ;  /* 0x0000000000027919 */ /* 0x000ea20000000000 */
[----:B------:R-:W-:Y:S01]  /*27d80*/  VOTEU.ANY UR4, UPT, PT ;  /* 0x0000000000047886 */ /* 0x000fe200038e0100 */
[----:B-1----:R-:W1:Y:S01]  /*27d90*/  LDC.64 R4, c[0x0][0xc60] ;  /* 0x00031800ff047b82 */ /* 0x002e620000000a00 */
[----:B------:R-:W2:Y:S01]  /*27da0*/  FLO.U32 R0, UR4 ;  /* 0x0000000400007d00 */ /* 0x000ea200080e0000 */
[----:B------:R-:W-:Y:S01]  /*27db0*/  ULDC.64 UR6, c[0x0][0x208] ;  /* 0x0000820000067ab9 */ /* 0x000fe20000000a00 */
[----:B--2---:R-:W-:-:S06]  /*27dc0*/  ISETP.EQ.U32.AND P0, PT, R0, R2, PT ;  /* 0x000000020000720c */ /* 0x004fcc0003f02070 */
[----:B------:R-:W1:Y:S07]  /*27dd0*/  POPC R2, UR4 ;  /* 0x0000000400027d09 */ /* 0x000e6e0008000000 */
[----:B-1----:R-:W2:Y:S04]  /*27de0*/  @P0 ATOMG.E.ADD.STRONG.GPU PT, R2, desc[UR6][R4.64], R2 ;  /* 0x00000002040209a8 */ /* 0x002ea800081ee1c6 */
[----:B--2---:R1:W2:Y:S02]  /*27df0*/  SHFL.IDX PT, R2, R2, R0, 0x1f ;  /* 0x00001f0002027589 */ /* 0x0042a400000e0000 */
[----:B-1----:R-:W1:Y:S02]  /*27e00*/  S2R R0, SR_LTMASK ;  /* 0x0000000000007919 */ /* 0x002e640000003900 */
[----:B-1----:R-:W-:-:S06]  /*27e10*/  LOP3.LUT R0, R0, UR4, RZ, 0xc0, !PT ;  /* 0x0000000400007c12 */ /* 0x002fcc000f8ec0ff */
[----:B------:R-:W2:Y:S02]  /*27e20*/  POPC R0, R0 ;  /* 0x0000000000007309 */ /* 0x000ea40000000000 */
[----:B--2---:R-:W-:-:S07]  /*27e30*/  IADD3 R16, R2, UR36, R0 ;  /* 0x0000002402107c10 */ /* 0x004fce000fffe000 */
.L_x_2091:
[----:B------:R-:W-:Y:S05]  /*27e40*/  BSYNC B0 ;  /* 0x0000000000007941 */ /* 0x000fea0003800000 */
.L_x_2090:
[----:B------:R-:W2:Y:S01]  /*27e50*/  LDL R0, [R1+0x4] ;  /* 0x0000040001007983 */ /* 0x000ea20000100800 */
[----:B------:R-:W-:Y:S01]  /*27e60*/  BSSY B0, `(.L_x_2092) ;  /* 0x0000043000007945 */ /* 0x000fe20003800000 */
[----:B--2---:R-:W-:-:S13]  /*27e70*/  LOP3.LUT P0, RZ, R0, 0x4, RZ, 0xc0, !PT ;  /* 0x0000000400ff7812 */ /* 0x004fda000780c0ff */
[----:B------:R-:W-:Y:S05]  /*27e80*/  @!P0 BRA `(.L_x_2093) ;  /* 0x0000000400008947 */ /* 0x000fea0003800000 */
[----:B------:R-:W2:Y:S04]  /*27e90*/  LDL R3, [R1] ;  /* 0x0000000001037983 */ /* 0x000ea80000100800 */
[----:B------:R-:W2:Y:S04]  /*27ea0*/  LDL R0, [R1+0x8] ;  /* 0x0000080001007983 */ /* 0x000ea80000100800 */
[----:B------:R-:W3:Y:S01]  /*27eb0*/  LDL R2, [R1+0x18] ;  /* 0x0000180001027983 */ /* 0x000ee20000100800 */
[----:B------:R-:W-:Y:S01]  /*27ec0*/  BSSY B1, `(.L_x_2094) ;  /* 0x0000005000017945 */ /* 0x000fe20003800000 */
[----:B--2---:R-:W-:Y:S01]  /*27ed0*/  IMAD R0, R0, 0x8, R3 ;  /* 0x0000000800007824 */ /* 0x004fe200078e0203 */
[----:B---3--:R-:W-:-:S04]  /*27ee0*/  SHF.L.U32 R2, R2, 0x1f, RZ ;  /* 0x0000001f02027819 */ /* 0x008fc800000006ff */
[----:B------:R-:W2:Y:S02]  /*27ef0*/  SYNCS.PHASECHK.TRANS64.TRYWAIT P0, [R0+URZ+0x2a860], R2 ;  /* 0x02a86002000075a7 */ /* 0x000ea4000800017f */
[----:B--2---:R-:W-:Y:S05]  /*27f00*/  @!P0 BRA `(.L_x_2095) ;  /* 0x0000003000b48947 */ /* 0x004fea0003800000 */
.L_x_2196:
[----:B------:R-:W-:Y:S05]  /*27f10*/  BSYNC B1 ;  /* 0x0000000000017941 */ /* 0x000fea0003800000 */
.L_x_2094:
        /* <DEDUP_REMOVED lines=10> */
.L_x_2096:
[----:B------:R-:W2:Y:S01]  /*27fc0*/  LDL R2, [R1+0x4] ;  /* 0x0000040001027983 */ /* 0x000ea20000100800 */
[----:B------:R-:W-:Y:S01]  /*27fd0*/  BSSY B1, `(.L_x_2097) ;  /* 0x0000004000017945 */ /* 0x000fe20003800000 */
[----:B--2---:R-:W-:-:S13]  /*27fe0*/  LOP3.LUT P0, RZ, R2, 0x8, RZ, 0xc0, !PT ;  /* 0x0000000802ff7812 */ /* 0x004fda000780c0ff */
[----:B------:R-:W-:Y:S05]  /*27ff0*/  @P0 BRA `(.L_x_2098) ;  /* 0x0000000000040947 */ /* 0x000fea0003800000 */
[----:B------:R-:W-:Y:S01]  /*28000*/  BPT.TRAP 0x1 ;  /* 0x000000040000795c */ /* 0x000fe20000300000 */
.L_x_2098:
[----:B------:R-:W-:Y:S05]  /*28010*/  BSYNC B1 ;  /* 0x0000000000017941 */ /* 0x000fea0003800000 */
.L_x_2097:
[----:B-1----:R-:W2:Y:S04]  /*28020*/  LDL.LU R5, [R1+0x1c] ;  /* 0x00001c0001057983 */ /* 0x002ea80000300800 */
[----:B------:R-:W2:Y:S04]  /*28030*/  LDL.LU R3, [R1+0x10] ;  /* 0x0000100001037983 */ /* 0x000ea80000300800 */
[----:B------:R-:W3:Y:S04]  /*28040*/  LDL R4, [R1] ;  /* 0x0000000001047983 */ /* 0x000ee80000100800 */
[----:B------:R-:W3:Y:S01]  /*28050*/  LDL R2, [R1+0x8] ;  /* 0x0000080001027983 */ /* 0x000ee20000100800 */
[----:B------:R-:W-:Y:S01]  /*28060*/  UIADD3 UR4, UP0, UR38, 0x470, URZ ;  /* 0x0000047026047890 */ /* 0x000fe2000ff1e03f */
[----:B------:R-:W-:Y:S01]  /*28070*/  PLOP3.LUT P0, PT, PT, PT, PT, 0x80, 0x0 ;  /* 0x000000000000781c */ /* 0x000fe20003f0f070 */
[----:B------:R-:W-:Y:S01]  /*28080*/  VIADD R0, R0, 0x2a850 ;  /* 0x0002a85000007836 */ /* 0x000fe20000000000 */
[----:B------:R-:W-:Y:S01]  /*28090*/  UMOV UR6, 0x0 ;  /* 0x0000000000067882 */ /* 0x000fe20000000000 */
[----:B------:R-:W-:Y:S01]  /*280a0*/  UIADD3.X UR5, URZ, UR39, URZ, UP0, !UPT ;  /* 0x000000273f057290 */ /* 0x000fe200087fe43f */
[----:B------:R-:W-:Y:S01]  /*280b0*/  UMOV UR7, 0x14f00000 ;  /* 0x14f0000000077882 */ /* 0x000fe20000000000 */
[----:B------:R-:W-:Y:S01]  /*280c0*/  UMOV UR10, URZ ;  /* 0x0000003f000a7c82 */ /* 0x000fe20008000000 */
[----:B--2---:R-:W-:-:S02]  /*280d0*/  IMAD R3, R3, 0x60, R5 ;  /* 0x0000006003037824 */ /* 0x004fc400078e0205 */
[----:B---3--:R-:W-:-:S04]  /*280e0*/  IMAD R2, R2, 0x6000, R4 ;  /* 0x0000600002027824 */ /* 0x008fc800078e0204 */
[----:B------:R-:W-:-:S07]  /*280f0*/  VIADD R4, R2, 0x400 ;  /* 0x0000040002047836 */ /* 0x000fce0000000000 */
.L_x_2099:
        /* <DEDUP_REMOVED lines=15> */
.L_x_2100:
        /* <DEDUP_REMOVED lines=10> */
.L_x_2093:
[----:B------:R-:W-:Y:S05]  /*28290*/  BSYNC B0 ;  /* 0x0000000000007941 */ /* 0x000fea0003800000 */
.L_x_2092:
[----:B-1----:R-:W2:Y:S04]  /*282a0*/  LDL.LU R5, [R1+0x8] ;  /* 0x0000080001057983 */ /* 0x002ea80000300800 */
        /* <DEDUP_REMOVED lines=8> */
.L_x_2014:
[----:B------:R-:W-:Y:S05]  /*28330*/  BSYNC B7 ;  /* 0x0000000000077941 */ /* 0x000fea0003800000 */
.L_x_2012:
[----:B------:R-:W2:Y:S02]  /*28340*/  LDL R7, [R1+0x4] ;  /* 0x0000040001077983 */ /* 0x000ea40000100800 */
[----:B--2---:R-:W-:-:S13]  /*28350*/  LOP3.LUT P0, RZ, R7, 0x10, RZ, 0xc0, !PT ;  /* 0x0000001007ff7812 */ /* 0x004fda000780c0ff */
[----:B------:R-:W-:Y:S05]  /*28360*/  @!P0 BRA `(.L_x_2101) ;  /* 0x0000000000288947 */ /* 0x000fea0003800000 */
[----:B------:R-:W-:Y:S05]  /*28370*/  WARPSYNC.ALL ;  /* 0x0000000000007948 */ /* 0x000fea0003800000 */
[----:B------:R-:W2:Y:S08]  /*28380*/  S2UR UR5, SR_CgaCtaId ;  /* 0x00000000000579c3 */ /* 0x000eb00000008800 */
[----:B------:R-:W-:Y:S06]  /*28390*/  BAR.SYNC.DEFER_BLOCKING 0x5, 0x180 ;  /* 0x0146000000007b1d */ /* 0x000fec0000010000 */
[----:B------:R-:W-:-:S02]  /*283a0*/  UMOV UR4, 0x400 ;  /* 0x0000040000047882 */ /* 0x000fc40000000000 */
[----:B--2---:R-:W-:-:S06]  /*283b0*/  ULEA UR4, UR5, UR4, 0x18 ;  /* 0x0000000405047291 */ /* 0x004fcc000f8ec03f */
[----:B-1----:R-:W-:-:S05]  /*283c0*/  IMAD.U32 R0, RZ, RZ, UR4 ;  /* 0x00000004ff007e24 */ /* 0x002fca000f8e00ff */
[----:B------:R2:W3:Y:S04]  /*283d0*/  LDS.128 R16, [R0+0x2a8d0] ;  /* 0x02a8d00000107984 */ /* 0x0004e80000000c00 */
[----:B------:R2:W-:Y:S01]  /*283e0*/  STL [R1], R0 ;  /* 0x0000000001007387 */ /* 0x0005e20000100800 */
[----:B------:R-:W-:Y:S06]  /*283f0*/  BAR.ARV 0x4, 0x180 ;  /* 0x0106000000007b1d */ /* 0x000fec0000002000 */
[----:B------:R-:W-:Y:S05]  /*28400*/  BRA `(.L_x_2102) ;  /* 0x0000000800e47947 */ /* 0x000fea0003800000 */
.L_x_2101:
[----:B------:R-:W2:Y:S01]  /*28410*/  LDL R6, [R1+0x28] ;  /* 0x0000280001067983 */ /* 0x000ea20000100800 */
[----:B------:R-:W-:Y:S01]  /*28420*/  UMOV UR4, 0xffffffff ;  /* 0xffffffff00047882 */ /* 0x000fe20000000000 */
[----:B--2---:R-:W-:Y:S02]  /*28430*/  ISETP.NE.AND P5, PT, R6, 0x1f, PT ;  /* 0x0000001f0600780c */ /* 0x004fe40003fa5270 */
[----:B------:R-:W-:Y:S11]  /*28440*/  BRA.DIV UR4, `(.L_x_2103) ;  /* 0x0000002e04787947 */ /* 0x000ff6000b800000 */
[----:B------:R-:W-:Y:S01]  /*28450*/  IMAD.IADD R5, R19, 0x1, R6 ;  /* 0x0000000113057824 */ /* 0x000fe200078e0206 */
[----:B------:R-:W-:Y:S01]  /*28460*/  ULDC UR4, c[0x0][0xc3c] ;  /* 0x00030f0000047ab9 */ /* 0x000fe20000000800 */
[----:B------:R-:W-:Y:S01]  /*28470*/  ULDC.64 UR6, c[0x0][0x208] ;  /* 0x0000820000067ab9 */ /* 0x000fe20000000a00 */
[----:B------:R-:W-:Y:S02]  /*28480*/  LOP3.LUT P4, RZ, R7, 0x1, RZ, 0xc0, !PT ;  /* 0x0000000107ff7812 */ /* 0x000fe4000788c0ff */
[----:B------:R-:W-:-:S13]  /*28490*/  ISETP.GE.OR P0, PT, R5, UR4, !P5 ;  /* 0x0000000405007c0c */ /* 0x000fda000ef06670 */
[----:B------:R-:W2:Y:S02]  /*284a0*/  @!P0 LDC.64 R2, c[0x0][0xc80] ;  /* 0x00032000ff028b82 */ /* 0x000ea40000000a00 */
[----:B--2---:R-:W-:-:S06]  /*284b0*/  @!P0 IMAD.WIDE R2, R5, 0x4, R2 ;  /* 0x0000000405028825 */ /* 0x004fcc00078e0202 */
[----:B------:R2:W3:Y:S01]  /*284c0*/  @!P0 LDG.E R2, desc[UR6][R2.64] ;  /* 0x0000000602028981 */ /* 0x0004e2000c1e1900 */
[C---:B------:R-:W-:Y:S02]  /*284d0*/  ISETP.GE.U32.AND P1, PT, R6.reuse, 0x4, PT ;  /* 0x000000040600780c */ /* 0x040fe40003f26070 */
[C---:B------:R-:W-:Y:S02]  /*284e0*/  ISETP.GE.U32.AND P2, PT, R6.reuse, 0x8, PT ;  /* 0x000000080600780c */ /* 0x040fe40003f46070 */
[C---:B------:R-:W-:Y:S01]  /*284f0*/  ISETP.GE.U32.AND P3, PT, R6.reuse, 0x10, PT ;  /* 0x000000100600780c */ /* 0x040fe20003f66070 */
[----:B--2---:R-:W-:Y:S02]  /*28500*/  IMAD.MOV.U32 R3, RZ, RZ, RZ ;  /* 0x000000ffff037224 */ /* 0x004fe400078e00ff */
[----:B---3--:R-:W-:Y:S01]  /*28510*/  @!P0 IMAD.MOV.U32 R3, RZ, RZ, R2 ;  /* 0x000000ffff038224 */ /* 0x008fe200078e0002 */
[----:B------:R-:W-:-:S04]  /*28520*/  ISETP.GE.U32.AND P0, PT, R6, 0x2, PT ;  /* 0x000000020600780c */ /* 0x000fc80003f06070 */
[----:B------:R-:W1:Y:S02]  /*28530*/  SHFL.UP PT, R2, R3, 0x1, RZ ;  /* 0x0420000003027989 */ /* 0x000e6400000e00ff */
[----:B-1----:R-:W-:-:S05]  /*28540*/  SEL R0, R2, RZ, P4 ;  /* 0x000000ff02007207 */ /* 0x002fca0002000000 */
[----:B------:R-:W-:Y:S02]  /*28550*/  IMAD.IADD R2, R3, 0x1, R0 ;  /* 0x0000000103027824 */ /* 0x000fe400078e0200 */
[----:B------:R-:W-:Y:S04]  /*28560*/  SHFL.IDX PT, R0, R16, RZ, 0x1f ;  /* 0x00001fff10007589 */ /* 0x000fe800000e0000 */
        /* <DEDUP_REMOVED lines=11> */
[----:B------:R-:W-:Y:S02]  /*28620*/  IMAD.IADD R2, R2, 0x1, R5 ;  /* 0x0000000102027824 */ /* 0x000fe400078e0205 */
[----:B------:R1:W2:Y:S04]  /*28630*/  SHFL.IDX PT, R5, R16, 0x1, 0x1f ;  /* 0x00201f0010057f89 */ /* 0x0002a800000e0000 */
[----:B------:R1:W3:Y:S02]  /*28640*/  SHFL.IDX PT, R16, R2, 0x1f, 0x1f ;  /* 0x03e01f0002107f89 */ /* 0x0002e400000e0000 */
.L_x_2206:
[----:B------:R-:W-:Y:S02]  /*28650*/  ULDC UR4, c[0x0][0xc38] ;  /* 0x00030e0000047ab9 */ /* 0x000fe40000000800 */
[----:B------:R-:W-:-:S04]  /*28660*/  IMAD.U32 R4, RZ, RZ, UR4 ;  /* 0x00000004ff047e24 */ /* 0x000fc8000f8e00ff */
[----:B-1-3--:R-:W-:-:S04]  /*28670*/  IMAD R16, R16, R4, RZ ;  /* 0x0000000410107224 */ /* 0x00afc800078e02ff */
[----:B--2---:R-:W-:-:S05]  /*28680*/  IMAD.IADD R5, R5, 0x1, R16 ;  /* 0x0000000105057824 */ /* 0x004fca00078e0210 */
[----:B------:R-:W-:-:S13]  /*28690*/  ISETP.GT.AND P4, PT, R5, R0, PT ;  /* 0x000000000500720c */ /* 0x000fda0003f84270 */
[----:B------:R-:W-:Y:S05]  /*286a0*/  @P4 BRA `(.L_x_2104) ;  /* 0x0000000000a44947 */ /* 0x000fea0003800000 */
.L_x_2109:
[----:B-1----:R-:W1:Y:S01]  /*286b0*/  LDC R3, c[0x0][0xc3c] ;  /* 0x00030f00ff037b82 */ /* 0x002e620000000800 */
[----:B------:R-:W-:-:S05]  /*286c0*/  VIADD R19, R19, 0x1f ;  /* 0x0000001f13137836 */ /* 0x000fca0000000000 */
[----:B-1----:R-:W-:-:S13]  /*286d0*/  ISETP.GE.AND P4, PT, R19, R3, PT ;  /* 0x000000031300720c */ /* 0x002fda0003f86270 */
[----:B------:R-:W-:Y:S05]  /*286e0*/  @P4 BRA `(.L_x_2105) ;  /* 0x0000000400e44947 */ /* 0x000fea0003800000 */
[----:B------:R-:W2:Y:S01]  /*286f0*/  LDL R2, [R1+0x28] ;  /* 0x0000280001027983 */ /* 0x000ea20000100800 */
[----:B------:R-:W-:Y:S01]  /*28700*/  BSSY B0, `(.L_x_2106) ;  /* 0x0000009000007945 */ /* 0x000fe20003800000 */
[----:B--2---:R-:W-:-:S05]  /*28710*/  IMAD.IADD R4, R19, 0x1, R2 ;  /* 0x0000000113047824 */ /* 0x004fca00078e0202 */
[----:B------:R-:W-:Y:S01]  /*28720*/  ISETP.GE.OR P4, PT, R4, R3, !P5 ;  /* 0x000000030400720c */ /* 0x000fe20006f86670 */
[----:B------:R-:W-:-:S12]  /*28730*/  IMAD.MOV.U32 R3, RZ, RZ, RZ ;  /* 0x000000ffff037224 */ /* 0x000fd800078e00ff */
[----:B------:R-:W-:Y:S05]  /*28740*/  @P4 BRA `(.L_x_2107) ;  /* 0x0000000000104947 */ /* 0x000fea0003800000 */
[----:B------:R-:W1:Y:S01]  /*28750*/  LDC.64 R2, c[0x0][0xc80] ;  /* 0x00032000ff027b82 */ /* 0x000e620000000a00 */
[----:B------:R-:W-:Y:S01]  /*28760*/  ULDC.64 UR4, c[0x0][0x208] ;  /* 0x0000820000047ab9 */ /* 0x000fe20000000a00 */
[----:B-1----:R-:W-:-:S06]  /*28770*/  IMAD.WIDE R2, R4, 0x4, R2 ;  /* 0x0000000404027825 */ /* 0x002fcc00078e0202 */
[----:B------:R1:W5:Y:S02]  /*28780*/  LDG.E R3, desc[UR4][R2.64] ;  /* 0x0000000402037981 */ /* 0x000364000c1e1900 */
.L_x_2107:
[----:B------:R-:W-:Y:S05]  /*28790*/  BSYNC B0 ;  /* 0x0000000000007941 */ /* 0x000fea0003800000 */
.L_x_2106:
[----:B------:R-:W-:-:S03]  /*287a0*/  UMOV UR4, 0xffffffff ;  /* 0xffffffff00047882 */ /* 0x000fc60000000000 */
[----:B------:R-:W-:Y:S05]  /*287b0*/  BRA.DIV UR4, `(.L_x_2108) ;  /* 0x0000002e04dc7947 */ /* 0x000fea000b800000 */
[----:B------:R-:W2:Y:S04]  /*287c0*/  LDL R4, [R1+0x4] ;  /* 0x0000040001047983 */ /* 0x000ea80000100800 */
[----:B-----5:R-:W1:Y:S01]  /*287d0*/  SHFL.UP PT, R14, R3, 0x1, RZ ;  /* 0x04200000030e7989 */ /* 0x020e6200000e00ff */
[----:B--2---:R-:W-:-:S04]  /*287e0*/  LOP3.LUT P4, RZ, R4, 0x1, RZ, 0xc0, !PT ;  /* 0x0000000104ff7812 */ /* 0x004fc8000788c0ff */
        /* <DEDUP_REMOVED lines=14> */
[----:B------:R1:W2:Y:S02]  /*288d0*/  SHFL.IDX PT, R16, R2, 0x1f, 0x1f ;  /* 0x03e01f0002107f89 */ /* 0x0002a400000e0000 */
.L_x_2214:
[----:B------:R-:W-:Y:S02]  /*288e0*/  ULDC UR4, c[0x0][0xc38] ;  /* 0x00030e0000047ab9 */ /* 0x000fe40000000800 */
[----:B------:R-:W-:-:S04]  /*288f0*/  IMAD.U32 R4, RZ, RZ, UR4 ;  /* 0x00000004ff047e24 */ /* 0x000fc8000f8e00ff */
[----:B--2---:R-:W-:-:S04]  /*28900*/  IMAD R16, R16, R4, RZ ;  /* 0x0000000410107224 */ /* 0x004fc800078e02ff */
[----:B------:R-:W-:-:S05]  /*28910*/  IMAD.IADD R5, R16, 0x1, R5 ;  /* 0x0000000110057824 */ /* 0x000fca00078e0205 */
[----:B------:R-:W-:-:S13]  /*28920*/  ISETP.GT.AND P4, PT, R5, R0, PT ;  /* 0x000000000500720c */ /* 0x000fda0003f84270 */
[----:B------:R-:W-:Y:S05]  /*28930*/  @!P4 BRA `(.L_x_2109) ;  /* 0xfffffffc005cc947 */ /* 0x000fea000383ffff */
.L_x_2104:
        /* <DEDUP_REMOVED lines=8> */
.L_x_2218:
[----:B------:R-:W-:Y:S01]  /*289c0*/  ISETP.NE.AND P0, PT, R5, RZ, PT ;  /* 0x000000ff0500720c */ /* 0x000fe20003f05270 */
[----:B------:R-:W-:-:S12]  /*289d0*/  IMAD.MOV.U32 R5, RZ, RZ, RZ ;  /* 0x000000ffff057224 */ /* 0x000fd800078e00ff */
[----:B------:R-:W-:Y:S05]  /*289e0*/  @!P0 BRA `(.L_x_2111) ;  /* 0x0000000000148947 */ /* 0x000fea0003800000 */
[----:B------:R-:W-:Y:S01]  /*289f0*/  UMOV UR4, 0xffffffff ;  /* 0xffffffff00047882 */ /* 0x000fe20000000000 */
[----:B------:R-:W-:Y:S02]  /*28a00*/  VIADD R12, R6, 0xffffffff ;  /* 0xffffffff060c7836 */ /* 0x000fe40000000000 */
[----:B------:R-:W-:Y:S05]  /*28a10*/  BRA.DIV UR4, `(.L_x_2112) ;  /* 0x0000003204687947 */ /* 0x000fea000b800000 */
[----:B-1----:R1:W0:Y:S02]  /*28a20*/  SHFL.IDX PT, R2, R2, R12, 0x1f ;  /* 0x00001f0c02027589 */ /* 0x00222400000e0000 */
.L_x_2221:
[----:B0-----:R-:W-:-:S07]  /*28a30*/  IMAD.MOV.U32 R5, RZ, RZ, R2 ;  /* 0x000000ffff057224 */ /* 0x001fce00078e0002 */
.L_x_2111:
[----:B-12---:R-:W1:Y:S01]  /*28a40*/  LDC.64 R2, c[0x0][0xc90] ;  /* 0x00032400ff027b82 */ /* 0x006e620000000a00 */
[----:B------:R-:W-:Y:S01]  /*28a50*/  IMAD.IADD R19, R6, 0x1, R19 ;  /* 0x0000000106137824 */ /* 0x000fe200078e0213 */
[----:B------:R-:W-:-:S03]  /*28a60*/  ULDC.64 UR4, c[0x0][0x208] ;  /* 0x0000820000047ab9 */ /* 0x000fc60000000a00 */
[----:B-1----:R-:W-:-:S05]  /*28a70*/  IMAD.WIDE R2, R19, 0x4, R2 ;  /* 0x0000000413027825 */ /* 0x002fca00078e0202 */
[----:B------:R-:W3:Y:S01]  /*28a80*/  LDG.E R7, desc[UR4][R2.64] ;  /* 0x0000000402077981 */ /* 0x000ee2000c1e1900 */
[----:B------:R-:W-:-:S04]  /*28a90*/  IMAD R16, R5, R4, R16 ;  /* 0x0000000405107224 */ /* 0x000fc800078e0210 */
[----:B------:R-:W-:Y:S02]  /*28aa0*/  IMAD.IADD R0, R0, 0x1, -R16 ;  /* 0x0000000100007824 */ /* 0x000fe400078e0a10 */
[----:B---3--:R-:W-:-:S05]  /*28ab0*/  IMAD R6, R17, R7, RZ ;  /* 0x0000000711067224 */ /* 0x008fca00078e02ff */
[----:B-----5:R-:W-:-:S04]  /*28ac0*/  IABS R8, R6 ;  /* 0x0000000600087213 */ /* 0x020fc80000000000 */
[----:B------:R-:W1:Y:S08]  /*28ad0*/  I2F.RP R2, R8 ;  /* 0x0000000800027306 */ /* 0x000e700000209400 */
[----:B-1----:R-:W1:Y:S02]  /*28ae0*/  MUFU.RCP R2, R2 ;  /* 0x0000000200027308 */ /* 0x002e640000001000 */
[----:B-1----:R-:W-:-:S06]  /*28af0*/  VIADD R2, R2, 0xffffffe ;  /* 0x0ffffffe02027836 */ /* 0x002fcc0000000000 */
[----:B------:R-:W1:Y:S02]  /*28b00*/  F2I.FTZ.U32.TRUNC.NTZ R3, R2 ;  /* 0x0000000200037305 */ /* 0x000e64000021f000 */
[----:B-1----:R-:W-:-:S04]  /*28b10*/  IMAD.MOV R2, RZ, RZ, -R3 ;  /* 0x000000ffff027224 */ /* 0x002fc800078e0a03 */
        /* <DEDUP_REMOVED lines=23> */
[----:B------:R-:W-:-:S04]  /*28c90*/  VIADDMNMX R4, R3, R4, R7, PT ;  /* 0x0000000403047246 */ /* 0x000fc80003800107 */
[----:B------:R-:W-:-:S04]  /*28ca0*/  IABS R7, R4 ;  /* 0x0000000400077213 */ /* 0x000fc80000000000 */
        /* <DEDUP_REMOVED lines=18> */
[C---:B------:R-:W-:Y:S01]  /*28dd0*/  LOP3.LUT R3, R0.reuse, R4, RZ, 0x3c, !PT ;  /* 0x0000000400037212 */ /* 0x040fe200078e3cff */
[----:B------:R-:W-:-:S03]  /*28de0*/  IMAD.IADD R0, R0, 0x1, R5 ;  /* 0x0000000100007824 */ /* 0x000fc600078e0205 */
        /* <DEDUP_REMOVED lines=9> */
.L_x_2105:
[----:B------:R-:W-:Y:S01]  /*28e80*/  UMOV UR4, URZ ;  /* 0x0000003f00047c82 */ /* 0x000fe20008000000 */
[----:B------:R-:W-:Y:S01]  /*28e90*/  UMOV UR5, URZ ;  /* 0x0000003f00057c82 */ /* 0x000fe20008000000 */
[----:B------:R-:W-:Y:S01]  /*28ea0*/  ULDC UR6, c[0x0][0xc3c] ;  /* 0x00030f0000067ab9 */ /* 0x000fe20000000800 */
[----:B------:R-:W-:Y:S02]  /*28eb0*/  IMAD.MOV.U32 R16, RZ, RZ, R0 ;  /* 0x000000ffff107224 */ /* 0x000fe400078e0000 */
[----:B------:R-:W-:Y:S02]  /*28ec0*/  IMAD.U32 R17, RZ, RZ, UR4 ;  /* 0x00000004ff117e24 */ /* 0x000fe4000f8e00ff */
[----:B------:R-:W-:Y:S02]  /*28ed0*/  IMAD.U32 R18, RZ, RZ, UR5 ;  /* 0x00000005ff127e24 */ /* 0x000fe4000f8e00ff */
[----:B------:R-:W-:-:S07]  /*28ee0*/  IMAD.U32 R19, RZ, RZ, UR6 ;  /* 0x00000006ff137e24 */ /* 0x000fce000f8e00ff */
.L_x_2113:
[----:B------:R-:W2:Y:S04]  /*28ef0*/  LDL R0, [R1+0x28] ;  /* 0x0000280001007983 */ /* 0x000ea80000100800 */
[----:B------:R1:W3:Y:S01]  /*28f00*/  LDL R3, [R1] ;  /* 0x0000000001037983 */ /* 0x0002e20000100800 */
[----:B------:R-:W-:Y:S05]  /*28f10*/  WARPSYNC.ALL ;  /* 0x0000000000007948 */ /* 0x000fea0003800000 */
[----:B------:R-:W-:Y:S01]  /*28f20*/  BAR.SYNC.DEFER_BLOCKING 0x4, 0x180 ;  /* 0x0106000000007b1d */ /* 0x000fe20000010000 */
[----:B--2---:R-:W-:-:S13]  /*28f30*/  ISETP.NE.AND P0, PT, R0, RZ, PT ;  /* 0x000000ff0000720c */ /* 0x004fda0003f05270 */
[----:B------:R-:W3:Y:S01]  /*28f40*/  @!P0 S2R R0, SR_CgaCtaId ;  /* 0x0000000000008919 */ /* 0x000ee20000008800 */
[----:B------:R-:W-:-:S04]  /*28f50*/  @!P0 MOV R2, 0x400 ;  /* 0x0000040000028802 */ /* 0x000fc80000000f00 */
[----:B---3--:R-:W-:-:S05]  /*28f60*/  @!P0 LEA R3, R0, R2, 0x18 ;  /* 0x0000000200038211 */ /* 0x008fca00078ec0ff */
[----:B------:R1:W-:Y:S04]  /*28f70*/  @!P0 STS.128 [R3+0x2a8d0], R16 ;  /* 0x02a8d01003008388 */ /* 0x0003e80000000c00 */
[----:B------:R1:W-:Y:S01]  /*28f80*/  @!P0 STL [R1], R3 ;  /* 0x0000000301008387 */ /* 0x0003e20000100800 */
[----:B------:R-:W-:Y:S06]  /*28f90*/  BAR.ARV 0x5, 0x180 ;  /* 0x0146000000007b1d */ /* 0x000fec0000002000 */
.L_x_2102:
[----:B------:R-:W-:Y:S02]  /*28fa0*/  ULDC UR4, c[0x0][0xc3c] ;  /* 0x00030f0000047ab9 */ /* 0x000fe40000000800 */
[----:B---3--:R-:W-:-:S13]  /*28fb0*/  ISETP.GE.AND P0, PT, R19, UR4, PT ;  /* 0x0000000413007c0c */ /* 0x008fda000bf06270 */
[----:B------:R-:W-:Y:S05]  /*28fc0*/  @!P0 BRA `(.L_x_2114) ;  /* 0xffffff8c00848947 */ /* 0x000fea000383ffff */
[----:B------:R-:W-:Y:S05]  /*28fd0*/  BSYNC B8 ;  /* 0x0000000000087941 */ /* 0x000fea0003800000 */
.L_x_1954:
[----:B--2---:R-:W2:Y:S01]  /*28fe0*/  LDL.LU R0, [R1+0x48] ;  /* 0x0000480001007983 */ /* 0x004ea20000300800 */
[----:B------:R-:W-:Y:S01]  /*28ff0*/  BSSY B0, `(.L_x_2115) ;  /* 0x000000b000007945 */ /* 0x000fe20003800000 */
[----:B------:R-:W3:Y:S01]  /*29000*/  S2R R5, SR_CgaCtaId ;  /* 0x0000000000057919 */ /* 0x000ee20000008800 */
[----:B--2---:R-:W-:-:S05]  /*29010*/  VIADD R0, R0, 0x1 ;  /* 0x0000000100007836 */ /* 0x004fca0000000000 */
[----:B0-----:R-:W-:-:S04]  /*29020*/  LEA.HI R2, R0, R0, RZ, 0x1 ;  /* 0x0000000000027211 */ /* 0x001fc800078f08ff */
[----:B-1----:R-:W-:-:S05]  /*29030*/  LOP3.LUT R3, R2, 0xfffffffe, RZ, 0xc0, !PT ;  /* 0xfffffffe02037812 */ /* 0x002fca00078ec0ff */
[----:B------:R-:W-:Y:S01]  /*29040*/  IMAD.IADD R3, R0, 0x1, -R3 ;  /* 0x0000000100037824 */ /* 0x000fe200078e0a03 */
[----:B------:R-:W-:-:S04]  /*29050*/  MOV R0, 0x400 ;  /* 0x0000040000007802 */ /* 0x000fc80000000f00 */
[----:B---3--:R-:W-:Y:S02]  /*29060*/  LEA R0, R5, R0, 0x18 ;  /* 0x0000000005007211 */ /* 0x008fe400078ec0ff */
[----:B------:R-:W-:-:S04]  /*29070*/  SHF.L.U32 R3, R3, 0x1f, RZ ;  /* 0x0000001f03037819 */ /* 0x000fc800000006ff */
[----:B------:R-:W0:Y:S02]  /*29080*/  SYNCS.PHASECHK.TRANS64.TRYWAIT P0, [R0+URZ+0x2a820], R3 ;  /* 0x02a82003000075a7 */ /* 0x000e24000800017f */
[----:B0-----:R-:W-:Y:S05]  /*29090*/  @!P0 BRA `(.L_x_2116) ;  /* 0x0000002800f08947 */ /* 0x001fea0003800000 */
.L_x_2222:
[----:B------:R-:W-:Y:S05]  /*290a0*/  BSYNC B0 ;  /* 0x0000000000007941 */ /* 0x000fea0003800000 */
.L_x_2115:
[----:B------:R-:W-:-:S03]  /*290b0*/  UMOV UR4, 0xffffffff ;  /* 0xffffffff00047882 */ /* 0x000fc60000000000 */
[----:B------:R-:W-:Y:S05]  /*290c0*/  BRA.DIV UR4, `(.L_x_2117) ;  /* 0x0000002a04f87947 */ /* 0x000fea000b800000 */
[----:B------:R-:W1:Y:S02]  /*290d0*/  S2R R2, SR_TID.X ;  /* 0x0000000000027919 */ /* 0x000e640000002100 */
[----:B-1----:R-:W-:-:S04]  /*290e0*/  SHF.R.U32.HI R2, RZ, 0x5, R2 ;  /* 0x00000005ff027819 */ /* 0x002fc80000011602 */
[----:B------:R-:W-:-:S05]  /*290f0*/  LOP3.LUT R2, R2, 0x3, RZ, 0xc0, !PT ;  /* 0x0000000302027812 */ /* 0x000fca00078ec0ff */
[----:B------:R1:W2:Y:S02]  /*29100*/  SHFL.IDX PT, R14, R2, RZ, 0x1f ;  /* 0x00001fff020e7589 */ /* 0x0002a400000e0000 */
.L_x_2225:
[----:B--2---:R-:W-:-:S13]  /*29110*/  ISETP.NE.AND P0, PT, R14, RZ, PT ;  /* 0x000000ff0e00720c */ /* 0x004fda0003f05270 */
[----:B------:R-:W-:Y:S05]  /*29120*/  @P0 BRA `(.L_x_1658) ;  /* 0x0000000000940947 */ /* 0x000fea0003800000 */
[----:B------:R-:W-:-:S03]  /*29130*/  UMOV UR4, 0xffffffff ;  /* 0xffffffff00047882 */ /* 0x000fc60000000000 */
[----:B------:R-:W-:Y:S05]  /*29140*/  BRA.DIV UR4, `(.L_x_2118) ;  /* 0x0000002e040c7947 */ /* 0x000fea000b800000 */
[----:B------:R-:W-:-:S13]  /*29150*/  ELECT P6, URZ, PT ;  /* 0x00000000003f782f */ /* 0x000fda00038c0000 */
.L_x_2228:
[----:B------:R-:W-:Y:S05]  /*29160*/  @!P6 BRA `(.L_x_1658) ;  /* 0x000000000084e947 */ /* 0x000fea0003800000 */
[----:B------:R-:W-:-:S06]  /*29170*/  ULOP3.LUT UR4, UR60, 0x2, URZ, 0xfc, !UPT ;  /* 0x000000023c047892 */ /* 0x000fcc000f8efc3f */
[----:B-1----:R-:W-:-:S05]  /*29180*/  IMAD.U32 R2, RZ, RZ, UR4 ;  /* 0x00000004ff027e24 */ /* 0x002fca000f8e00ff */
[----:B------:R-:W-:-:S13]  /*29190*/  ISETP.NE.AND P2, PT, R2, 0x3, PT ;  /* 0x000000030200780c */ /* 0x000fda0003f45270 */
[----:B------:R-:W-:Y:S05]  /*291a0*/  @!P2 BRA `(.L_x_2119) ;  /* 0x000000000004a947 */ /* 0x000fea0003800000 */
[----:B------:R-:W-:Y:S01]  /*291b0*/  BPT.TRAP 0x1 ;  /* 0x000000040000795c */ /* 0x000fe20000300000 */
.L_x_2119:
        /* <DEDUP_REMOVED lines=14> */
.L_x_2229:
[----:B------:R-:W1:Y:S02]  /*292a0*/  SYNCS.PHASECHK.TRANS64.TRYWAIT P0, [R7+URZ], R2 ;  /* 0x00000002070075a7 */ /* 0x000e64000800017f */
[----:B-1----:R-:W-:Y:S05]  /*292b0*/  @!P0 BRA `(.L_x_2121) ;  /* 0x0000002800e48947 */ /* 0x002fea0003800000 */
.L_x_2230:
[----:B------:R-:W-:Y:S05]  /*292c0*/  @!P2 BRA `(.L_x_2122) ;  /* 0x000000000004a947 */ /* 0x000fea0003800000 */
[----:B------:R-:W-:Y:S01]  /*292d0*/  BPT.TRAP 0x1 ;  /* 0x000000040000795c */ /* 0x000fe20000300000 */
.L_x_2122:
[----:B------:R-:W2:Y:S01]  /*292e0*/  LDL.LU R4, [R1+0x8] ;  /* 0x0000080001047983 */ /* 0x000ea20000300800 */
[----:B------:R-:W-:-:S04]  /*292f0*/  VIADD R0, R0, 0x2a860 ;  /* 0x0002a86000007836 */ /* 0x000fc80000000000 */
[----:B--2---:R-:W-:-:S04]  /*29300*/  IMAD R4, R4, 0x8, R0 ;  /* 0x0000000804047824 */ /* 0x004fc800078e0200 */
[----:B------:R-:W2:Y:S02]  /*29310*/  SYNCS.PHASECHK.TRANS64.TRYWAIT P0, [R4+URZ], R5 ;  /* 0x00000005040075a7 */ /* 0x000ea4000800017f */
[----:B--2---:R-:W-:Y:S05]  /*29320*/  @!P0 BRA `(.L_x_2123) ;  /* 0x0000002800dc8947 */ /* 0x004fea0003800000 */
.L_x_2231:
[----:B------:R-:W-:-:S07]  /*29330*/  IMAD R3, R3, 0x8, R0 ;  /* 0x0000000803037824 */ /* 0x000fce00078e0200 */
.L_x_2124:
[----:B---3--:R3:W0:Y:S02]  /*29340*/  SYNCS.PHASECHK.TRANS64.TRYWAIT P0, [R3+URZ], R2 ;  /* 0x00000002030075a7 */ /* 0x008624000800017f */
[----:B0-----:R-:W-:Y:S05]  /*29350*/  @!P0 NANOSLEEP.SYNCS 0x989680 ;  /* 0x009896800000895d */ /* 0x001fea0003900000 */
[----:B------:R-:W0:Y:S02]  /*29360*/  @!P0 SYNCS.PHASECHK.TRANS64 P0, [R3+URZ], R2 ;  /* 0x00000002030085a7 */ /* 0x000e24000800007f */
[----:B0-----:R-:W-:Y:S05]  /*29370*/  @!P0 BRA `(.L_x_2124) ;  /* 0xfffffffc00f08947 */ /* 0x001fea000383ffff */
.L_x_1658:
[----:B------:R-:W-:Y:S05]  /*29380*/  BSYNC B9 ;  /* 0x0000000000097941 */ /* 0x000fea0003800000 */
.L_x_1655:
[----:B------:R-:W-:Y:S05]  /*29390*/  EXIT ;  /* 0x000000000000794d */ /* 0x000fea0003800000 */
.L_x_1684:
[----:B-1----:R1:W2:Y:S02]  /*293a0*/  SYNCS.PHASECHK.TRANS64.TRYWAIT P5, [R3+URZ+0x2a890], R0 ;  /* 0x02a89000030075a7 */ /* 0x0022a400080a017f */
[----:B--2---:R-:W-:Y:S05]  /*293b0*/  @!P5 NANOSLEEP.SYNCS 0x989680 ;  /* 0x009896800000d95d */ /* 0x004fea0003900000 */
[----:B------:R-:W2:Y:S02]  /*293c0*/  @!P5 SYNCS.PHASECHK.TRANS64 P5, [R3+URZ+0x2a890], R0 ;  /* 0x02a890000300d5a7 */ /* 0x000ea400080a007f */
[----:B--2---:R-:W-:Y:S05]  /*293d0*/  @!P5 BRA `(.L_x_1684) ;  /* 0xfffffffc00f0d947 */ /* 0x004fea000383ffff */
[----:B------:R-:W-:Y:S05]  /*293e0*/  BRA `(.L_x_2125) ;  /* 0xfffffda400e87947 */ /* 0x000fea000383ffff */
.L_x_1738:
[----:B-1----:R1:W3:Y:S02]  /*293f0*/  SYNCS.PHASECHK.TRANS64.TRYWAIT P5, [R3+URZ+0x2a890], R0 ;  /* 0x02a89000030075a7 */ /* 0x0022e400080a017f */
[----:B---3--:R-:W-:Y:S05]  /*29400*/  @!P5 NANOSLEEP.SYNCS 0x989680 ;  /* 0x009896800000d95d */ /* 0x008fea0003900000 */
[----:B------:R-:W3:Y:S02]  /*29410*/  @!P5 SYNCS.PHASECHK.TRANS64 P5, [R3+URZ+0x2a890], R0 ;  /* 0x02a890000300d5a7 */ /* 0x000ee400080a007f */
[----:B---3--:R-:W-:Y:S05]  /*29420*/  @!P5 BRA `(.L_x_1738) ;  /* 0xfffffffc00f0d947 */ /* 0x008fea000383ffff */
[----:B------:R-:W-:Y:S05]  /*29430*/  BRA `(.L_x_2126) ;  /* 0xfffffddc00807947 */ /* 0x000fea000383ffff */
.L_x_1763:
[----:B-1----:R1:W2:Y:S02]  /*29440*/  SYNCS.PHASECHK.TRANS64.TRYWAIT P4, [R3+URZ+0x2a890], R0 ;  /* 0x02a89000030075a7 */ /* 0x0022a4000808017f */
[----:B--2---:R-:W-:Y:S05]  /*29450*/  @!P4 NANOSLEEP.SYNCS 0x989680 ;  /* 0x009896800000c95d */ /* 0x004fea0003900000 */
[----:B------:R-:W2:Y:S02]  /*29460*/  @!P4 SYNCS.PHASECHK.TRANS64 P4, [R3+URZ+0x2a890], R0 ;  /* 0x02a890000300c5a7 */ /* 0x000ea4000808007f */
[----:B--2---:R-:W-:Y:S05]  /*29470*/  @!P4 BRA `(.L_x_1763) ;  /* 0xfffffffc00f0c947 */ /* 0x004fea000383ffff */
[----:B------:R-:W-:Y:S05]  /*29480*/  BRA `(.L_x_2127) ;  /* 0xfffffe10003c7947 */ /* 0x000fea000383ffff */
.L_x_1769:
[----:B0-----:R0:W2:Y:S02]  /*29490*/  SYNCS.PHASECHK.TRANS64.TRYWAIT P4, [R3+URZ+0x2a8b0], R0 ;  /* 0x02a8b000030075a7 */ /* 0x0010a4000808017f */
[----:B--2---:R-:W-:Y:S05]  /*294a0*/  @!P4 NANOSLEEP.SYNCS 0x989680 ;  /* 0x009896800000c95d */ /* 0x004fea0003900000 */
[----:B------:R-:W2:Y:S02]  /*294b0*/  @!P4 SYNCS.PHASECHK.TRANS64 P4, [R3+URZ+0x2a8b0], R0 ;  /* 0x02a8b0000300c5a7 */ /* 0x000ea4000808007f */
[----:B--2---:R-:W-:Y:S05]  /*294c0*/  @!P4 BRA `(.L_x_1769) ;  /* 0xfffffffc00f0c947 */ /* 0x004fea000383ffff */
[----:B------:R-:W-:Y:S05]  /*294d0*/  BRA `(.L_x_2128) ;  /* 0xfffffe1400487947 */ /* 0x000fea000383ffff */
.L_x_1795:
        /* <DEDUP_REMOVED lines=8> */
.L_x_2130:
[----:B------:R-:W-:Y:S05]  /*29560*/  BSYNC B1 ;  /* 0x0000000000017941 */ /* 0x000fea0003800000 */
.L_x_2129:
        /* <DEDUP_REMOVED lines=8> */
.L_x_2131:
[----:B------:R-:W-:Y:S02]  /*295f0*/  IMAD.MOV.U32 R13, RZ, RZ, R8 ;  /* 0x000000ffff0d7224 */ /* 0x000fe400078e0008 */
[----:B------:R-:W-:-:S07]  /*29600*/  IMAD.MOV.U32 R0, RZ, RZ, R14 ;  /* 0x000000ffff007224 */ /* 0x000fce00078e000e */
[----:B------:R-:W-:Y:S05]  /*29610*/  WARPSYNC.COLLECTIVE R15, `(.L_x_2132) ;  /* 0x000000000f087348 */ /* 0x000fea0003c00000 */
[----:B------:R0:W1:Y:S02]  /*29620*/  SHFL.IDX P6, R14, R13, R12, R11 ;  /* 0x0000000c0d0e7389 */ /* 0x00006400000c000b */
[----:B01----:R-:W-:Y:S01]  /*29630*/  ENDCOLLECTIVE ;  /* 0x000000000000791b */ /* 0x003fe20003800000 */
.L_x_2132:
[----:B------:R-:W-:Y:S02]  /*29640*/  IMAD.MOV.U32 R13, RZ, RZ, R4 ;  /* 0x000000ffff0d7224 */ /* 0x000fe400078e0004 */
[----:B------:R-:W-:-:S07]  /*29650*/  IMAD.MOV.U32 R5, RZ, RZ, R14 ;  /* 0x000000ffff057224 */ /* 0x000fce00078e000e */
[----:B------:R-:W-:Y:S05]  /*29660*/  WARPSYNC.COLLECTIVE R15, `(.L_x_2133) ;  /* 0x000000000f087348 */ /* 0x000fea0003c00000 */
[----:B------:R0:W1:Y:S02]  /*29670*/  SHFL.IDX P6, R14, R13, R12, R11 ;  /* 0x0000000c0d0e7389 */ /* 0x00006400000c000b */
[----:B01----:R-:W-:Y:S01]  /*29680*/  ENDCOLLECTIVE ;  /* 0x000000000000791b */ /* 0x003fe20003800000 */
.L_x_2133:
[----:B------:R-:W-:Y:S05]  /*29690*/  BRA `(.L_x_2134) ;  /* 0xfffffe2400887947 */ /* 0x000fea000383ffff */
.L_x_1798:
[----:B------:R-:W-:Y:S01]  /*296a0*/  BSSY B1, `(.L_x_2135) ;  /* 0x0000008000017945 */ /* 0x000fe20003800000 */
[----:B------:R-:W-:Y:S02]  /*296b0*/  IMAD.MOV.U32 R13, RZ, RZ, R7 ;  /* 0x000000ffff0d7224 */ /* 0x000fe400078e0007 */
[----:B------:R-:W-:Y:S02]  /*296c0*/  IMAD.MOV.U32 R12, RZ, RZ, 0x1 ;  /* 0x00000001ff0c7424 */ /* 0x000fe400078e00ff */
[----:B------:R-:W-:Y:S02]  /*296d0*/  IMAD.MOV.U32 R11, RZ, RZ, 0x1c1f ;  /* 0x00001c1fff0b7424 */ /* 0x000fe400078e00ff */
[----:B------:R-:W-:-:S07]  /*296e0*/  IMAD.MOV.U32 R15, RZ, RZ, -0x1 ;  /* 0xffffffffff0f7424 */ /* 0x000fce00078e00ff */
[----:B0---4-:R-:W-:Y:S05]  /*296f0*/  WARPSYNC.COLLECTIVE R15, `(.L_x_2136) ;  /* 0x000000000f087348 */ /* 0x011fea0003c00000 */
[----:B----4-:R1:W2:Y:S02]  /*29700*/  SHFL.IDX P6, R14, R13, R12, R11 ;  /* 0x0000000c0d0e7389 */ /* 0x0102a400000c000b */
[----:B012---:R-:W-:Y:S01]  /*29710*/  ENDCOLLECTIVE ;  /* 0x000000000000791b */ /* 0x007fe20003800000 */
.L_x_2136:
[----:B------:R-:W-:Y:S05]  /*29720*/  BSYNC B1 ;  /* 0x0000000000017941 */ /* 0x000fea0003800000 */
.L_x_2135:
[----:B------:R-:W-:Y:S02]  /*29730*/  IMAD.MOV.U32 R13, RZ, RZ, R6 ;  /* 0x000000ffff0d7224 */ /* 0x000fe400078e0006 */
[----:B------:R-:W-:Y:S02]  /*29740*/  IMAD.MOV.U32 R12, RZ, RZ, 0x1 ;  /* 0x00000001ff0c7424 */ /* 0x000fe400078e00ff */
[----:B------:R-:W-:Y:S02]  /*29750*/  IMAD.MOV.U32 R11, RZ, RZ, 0x1c1f ;  /* 0x00001c1fff0b7424 */ /* 0x000fe400078e00ff */
[----:B------:R-:W-:Y:S02]  /*29760*/  IMAD.MOV.U32 R15, RZ, RZ, -0x1 ;  /* 0xffffffffff0f7424 */ /* 0x000fe400078e00ff */
[----:B------:R-:W-:-:S07]  /*29770*/  IMAD.MOV.U32 R3, RZ, RZ, R14 ;  /* 0x000000ffff037224 */ /* 0x000fce00078e000e */
[----:B------:R-:W-:Y:S05]  /*29780*/  WARPSYNC.COLLECTIVE R15, `(.L_x_2137) ;  /* 0x000000000f087348 */ /* 0x000fea0003c00000 */
[----:B------:R0:W1:Y:S02]  /*29790*/  SHFL.IDX P6, R14, R13, R12, R11 ;  /* 0x0000000c0d0e7389 */ /* 0x00006400000c000b */
[----:B01----:R-:W-:Y:S01]  /*297a0*/  ENDCOLLECTIVE ;  /* 0x000000000000791b */ /* 0x003fe20003800000 */
.L_x_2137:
[----:B------:R-:W-:Y:S02]  /*297b0*/  IMAD.MOV.U32 R13, RZ, RZ, R8 ;  /* 0x000000ffff0d7224 */ /* 0x000fe400078e0008 */
[----:B------:R-:W-:-:S07]  /*297c0*/  IMAD.MOV.U32 R0, RZ, RZ, R14 ;  /* 0x000000ffff007224 */ /* 0x000fce00078e000e */
[----:B------:R-:W-:Y:S05]  /*297d0*/  WARPSYNC.COLLECTIVE R15, `(.L_x_2138) ;  /* 0x000000000f087348 */ /* 0x000fea0003c00000 */
[----:B------:R0:W1:Y:S02]  /*297e0*/  SHFL.IDX P6, R14, R13, R12, R11 ;  /* 0x0000000c0d0e7389 */ /* 0x00006400000c000b */
[----:B01----:R-:W-:Y:S01]  /*297f0*/  ENDCOLLECTIVE ;  /* 0x000000000000791b */ /* 0x003fe20003800000 */
.L_x_2138:
[----:B------:R-:W-:Y:S02]  /*29800*/  IMAD.MOV.U32 R13, RZ, RZ, R4 ;  /* 0x000000ffff0d7224 */ /* 0x000fe400078e0004 */
[----:B------:R-:W-:-:S07]  /*29810*/  IMAD.MOV.U32 R5, RZ, RZ, R14 ;  /* 0x000000ffff057224 */ /* 0x000fce00078e000e */
[----:B------:R-:W-:Y:S05]  /*29820*/  WARPSYNC.COLLECTIVE R15, `(.L_x_2139) ;  /* 0x000000000f087348 */ /* 0x000fea0003c00000 */
[----:B------:R0:W1:Y:S02]  /*29830*/  SHFL.IDX P6, R14, R13, R12, R11 ;  /* 0x0000000c0d0e7389 */ /* 0x00006400000c000b */
[----:B01----:R-:W-:Y:S01]  /*29840*/  ENDCOLLECTIVE ;  /* 0x000000000000791b */ /* 0x003fe20003800000 */
.L_x_2139:
[----:B------:R-:W-:Y:S01]  /*29850*/  IMAD.MOV.U32 R4, RZ, RZ, R14 ;  /* 0x000000ffff047224 */ /* 0x000fe200078e000e */
[----:B------:R-:W-:Y:S06]  /*29860*/  BRA `(.L_x_2140) ;  /* 0xfffffe2c00407947 */ /* 0x000fec000383ffff */
.L_x_1802:
[----:B0-----:R0:W1:Y:S02]  /*29870*/  SYNCS.PHASECHK.TRANS64.TRYWAIT P0, [R16+URZ+0x2a800], R5 ;  /* 0x02a80005100075a7 */ /* 0x001064000800017f */
[----:B-1----:R-:W-:Y:S05]  /*29880*/  @!P0 NANOSLEEP.SYNCS 0x989680 ;  /* 0x009896800000895d */ /* 0x002fea0003900000 */
[----:B------:R-:W1:Y:S02]  /*29890*/  @!P0 SYNCS.PHASECHK.TRANS64 P0, [R16+URZ+0x2a800], R5 ;  /* 0x02a80005100085a7 */ /* 0x000e64000800007f */
[----:B-1----:R-:W-:Y:S05]  /*298a0*/  @!P0 BRA `(.L_x_1802) ;  /* 0xfffffffc00f08947 */ /* 0x002fea000383ffff */
[----:B------:R-:W-:Y:S05]  /*298b0*/  BRA `(.L_x_2141) ;  /* 0xfffffe3400707947 */ /* 0x000fea000383ffff */
.L_x_1826:
        /* <DEDUP_REMOVED lines=8> */
.L_x_2143:
[----:B------:R-:W-:Y:S05]  /*29940*/  BSYNC B1 ;  /* 0x0000000000017941 */ /* 0x000fea0003800000 */
.L_x_2142:
        /* <DEDUP_REMOVED lines=8> */
.L_x_2144:
[----:B------:R-:W-:Y:S02]  /*299d0*/  IMAD.MOV.U32 R21, RZ, RZ, R3 ;  /* 0x000000ffff157224 */ /* 0x000fe400078e0003 */
[----:B------:R-:W-:Y:S02]  /*299e0*/  IMAD.MOV.U32 R13, RZ, RZ, R7 ;  /* 0x000000ffff0d7224 */ /* 0x000fe400078e0007 */
[----:B------:R-:W-:-:S07]  /*299f0*/  IMAD.MOV.U32 R0, RZ, RZ, R14 ;  /* 0x000000ffff007224 */ /* 0x000fce00078e000e */
[----:B------:R-:W-:Y:S05]  /*29a00*/  WARPSYNC.COLLECTIVE R15, `(.L_x_2145) ;  /* 0x000000000f087348 */ /* 0x000fea0003c00000 */
[----:B------:R0:W1:Y:S02]  /*29a10*/  SHFL.IDX P6, R14, R13, R12, R11 ;  /* 0x0000000c0d0e7389 */ /* 0x00006400000c000b */
[----:B01----:R-:W-:Y:S01]  /*29a20*/  ENDCOLLECTIVE ;  /* 0x000000000000791b */ /* 0x003fe20003800000 */
.L_x_2145:
[----:B------:R-:W-:Y:S02]  /*29a30*/  IMAD.MOV.U32 R20, RZ, RZ, R0 ;  /* 0x000000ffff147224 */ /* 0x000fe400078e0000 */
[----:B------:R-:W-:Y:S02]  /*29a40*/  IMAD.MOV.U32 R13, RZ, RZ, R9 ;  /* 0x000000ffff0d7224 */ /* 0x000fe400078e0009 */
[----:B------:R-:W-:-:S07]  /*29a50*/  IMAD.MOV.U32 R5, RZ, RZ, R14 ;  /* 0x000000ffff057224 */ /* 0x000fce00078e000e */
[----:B------:R-:W-:Y:S05]  /*29a60*/  WARPSYNC.COLLECTIVE R15, `(.L_x_2146) ;  /* 0x000000000f087348 */ /* 0x000fea0003c00000 */
[----:B------:R0:W1:Y:S02]  /*29a70*/  SHFL.IDX P6, R14, R13, R12, R11 ;  /* 0x0000000c0d0e7389 */ /* 0x00006400000c000b */
[----:B01----:R-:W-:Y:S01]  /*29a80*/  ENDCOLLECTIVE ;  /* 0x000000000000791b */ /* 0x003fe20003800000 */
.L_x_2146:
[----:B------:R-:W-:Y:S05]  /*29a90*/  BRA `(.L_x_2147) ;  /* 0xfffffe5c00047947 */ /* 0x000fea000383ffff */
.L_x_1829:
[----:B------:R-:W-:Y:S01]  /*29aa0*/  BSSY B1, `(.L_x_2148) ;  /* 0x0000008000017945 */ /* 0x000fe20003800000 */
[----:B------:R-:W-:Y:S02]  /*29ab0*/  IMAD.MOV.U32 R13, RZ, RZ, R8 ;  /* 0x000000ffff0d7224 */ /* 0x000fe400078e0008 */
[----:B------:R-:W-:Y:S02]  /*29ac0*/  IMAD.MOV.U32 R12, RZ, RZ, 0x1 ;  /* 0x00000001ff0c7424 */ /* 0x000fe400078e00ff */
[----:B------:R-:W-:Y:S02]  /*29ad0*/  IMAD.MOV.U32 R11, RZ, RZ, 0x1c1f ;  /* 0x00001c1fff0b7424 */ /* 0x000fe400078e00ff */
[----:B------:R-:W-:-:S07]  /*29ae0*/  IMAD.MOV.U32 R15, RZ, RZ, -0x1 ;  /* 0xffffffffff0f7424 */ /* 0x000fce00078e00ff */
[----:B------:R-:W-:Y:S05]  /*29af0*/  WARPSYNC.COLLECTIVE R15, `(.L_x_2149) ;  /* 0x000000000f087348 */ /* 0x000fea0003c00000 */
[----:B------:R0:W1:Y:S02]  /*29b00*/  SHFL.IDX P6, R14, R13, R12, R11 ;  /* 0x0000000c0d0e7389 */ /* 0x00006400000c000b */
[----:B01----:R-:W-:Y:S01]  /*29b10*/  ENDCOLLECTIVE ;  /* 0x000000000000791b */ /* 0x003fe20003800000 */
.L_x_2149:
[----:B------:R-:W-:Y:S05]  /*29b20*/  BSYNC B1 ;  /* 0x0000000000017941 */ /* 0x000fea0003800000 */
.L_x_2148:
        /* <DEDUP_REMOVED lines=8> */
.L_x_2150:
[----:B------:R-:W-:Y:S02]  /*29bb0*/  IMAD.MOV.U32 R61, RZ, RZ, R3 ;  /* 0x000000ffff3d7224 */ /* 0x000fe400078e0003 */
[----:B------:R-:W-:Y:S02]  /*29bc0*/  IMAD.MOV.U32 R13, RZ, RZ, R7 ;  /* 0x000000ffff0d7224 */ /* 0x000fe400078e0007 */
[----:B------:R-:W-:-:S07]  /*29bd0*/  IMAD.MOV.U32 R0, RZ, RZ, R14 ;  /* 0x000000ffff007224 */ /* 0x000fce00078e000e */
[----:B------:R-:W-:Y:S05]  /*29be0*/  WARPSYNC.COLLECTIVE R15, `(.L_x_2151) ;  /* 0x000000000f087348 */ /* 0x000fea0003c00000 */
[----:B------:R0:W1:Y:S02]  /*29bf0*/  SHFL.IDX P6, R14, R13, R12, R11 ;  /* 0x0000000c0d0e7389 */ /* 0x00006400000c000b */
[----:B01----:R-:W-:Y:S01]  /*29c00*/  ENDCOLLECTIVE ;  /* 0x000000000000791b */ /* 0x003fe20003800000 */
.L_x_2151:
[----:B------:R-:W-:Y:S02]  /*29c10*/  IMAD.MOV.U32 R60, RZ, RZ, R0 ;  /* 0x000000ffff3c7224 */ /* 0x000fe400078e0000 */
[----:B------:R-:W-:Y:S02]  /*29c20*/  IMAD.MOV.U32 R13, RZ, RZ, R9 ;  /* 0x000000ffff0d7224 */ /* 0x000fe400078e0009 */
[----:B------:R-:W-:-:S07]  /*29c30*/  IMAD.MOV.U32 R7, RZ, RZ, R14 ;  /* 0x000000ffff077224 */ /* 0x000fce00078e000e */
[----:B------:R-:W-:Y:S05]  /*29c40*/  WARPSYNC.COLLECTIVE R15, `(.L_x_2152) ;  /* 0x000000000f087348 */ /* 0x000fea0003c00000 */
[----:B------:R0:W1:Y:S02]  /*29c50*/  SHFL.IDX P6, R14, R13, R12, R11 ;  /* 0x0000000c0d0e7389 */ /* 0x00006400000c000b */
[----:B01----:R-:W-:Y:S01]  /*29c60*/  ENDCOLLECTIVE ;  /* 0x000000000000791b */ /* 0x003fe20003800000 */
.L_x_2152:
[----:B------:R-:W-:Y:S05]  /*29c70*/  BRA `(.L_x_2153) ;  /* 0xfffffe6000387947 */ /* 0x000fea000383ffff */
.L_x_1833:
[----:B0-----:R0:W1:Y:S02]  /*29c80*/  SYNCS.PHASECHK.TRANS64.TRYWAIT P0, [R16+URZ+0x2a800], R61 ;  /* 0x02a8003d100075a7 */ /* 0x001064000800017f */
[----:B-1----:R-:W-:Y:S05]  /*29c90*/  @!P0 NANOSLEEP.SYNCS 0x989680 ;  /* 0x009896800000895d */ /* 0x002fea0003900000 */
[----:B------:R-:W1:Y:S02]  /*29ca0*/  @!P0 SYNCS.PHASECHK.TRANS64 P0, [R16+URZ+0x2a800], R61 ;  /* 0x02a8003d100085a7 */ /* 0x000e64000800007f */
[----:B-1----:R-:W-:Y:S05]  /*29cb0*/  @!P0 BRA `(.L_x_1833) ;  /* 0xfffffffc00f08947 */ /* 0x002fea000383ffff */
[----:B------:R-:W-:Y:S05]  /*29cc0*/  BRA `(.L_x_2154) ;  /* 0xfffffe6400c07947 */ /* 0x000fea000383ffff */
.L_x_1847:
[----:B-1----:R1:W2:Y:S02]  /*29cd0*/  SYNCS.PHASECHK.TRANS64.TRYWAIT P2, [R7+URZ+0x2a830], R0 ;  /* 0x02a83000070075a7 */ /* 0x0022a4000804017f */
[----:B--2---:R-:W-:Y:S05]  /*29ce0*/  @!P2 NANOSLEEP.SYNCS 0x989680 ;  /* 0x009896800000a95d */ /* 0x004fea0003900000 */
[----:B------:R-:W2:Y:S02]  /*29cf0*/  @!P2 SYNCS.PHASECHK.TRANS64 P2, [R7+URZ+0x2a830], R0 ;  /* 0x02a830000700a5a7 */ /* 0x000ea4000804007f */
[----:B--2---:R-:W-:Y:S05]  /*29d00*/  @!P2 BRA `(.L_x_1847) ;  /* 0xfffffffc00f0a947 */ /* 0x004fea000383ffff */
[----:B------:R-:W-:Y:S05]  /*29d10*/  BRA `(.L_x_1846) ;  /* 0xfffffe9000287947 */ /* 0x000fea000383ffff */
.L_x_1867:
[----:B-1----:R1:W2:Y:S02]  /*29d20*/  SYNCS.PHASECHK.TRANS64.TRYWAIT P2, [R7+URZ+0x2a830], R14 ;  /* 0x02a8300e070075a7 */ /* 0x0022a4000804017f */
[----:B--2---:R-:W-:Y:S05]  /*29d30*/  @!P2 NANOSLEEP.SYNCS 0x989680 ;  /* 0x009896800000a95d */ /* 0x004fea0003900000 */
[----:B------:R-:W2:Y:S02]  /*29d40*/  @!P2 SYNCS.PHASECHK.TRANS64 P2, [R7+URZ+0x2a830], R14 ;  /* 0x02a8300e0700a5a7 */ /* 0x000ea4000804007f */
[----:B--2---:R-:W-:Y:S05]  /*29d50*/  @!P2 BRA `(.L_x_1867) ;  /* 0xfffffffc00f0a947 */ /* 0x004fea000383ffff */
[----:B------:R-:W-:Y:S05]  /*29d60*/  BRA `(.L_x_1866) ;  /* 0xfffffebc00ec7947 */ /* 0x000fea000383ffff */
.L_x_1872:
[----:B-1----:R1:W2:Y:S02]  /*29d70*/  SYNCS.PHASECHK.TRANS64.TRYWAIT P2, [R14+URZ+0x2a850], R9 ;  /* 0x02a850090e0075a7 */ /* 0x0022a4000804017f */
[----:B--2---:R-:W-:Y:S05]  /*29d80*/  @!P2 NANOSLEEP.SYNCS 0x989680 ;  /* 0x009896800000a95d */ /* 0x004fea0003900000 */
[----:B------:R-:W2:Y:S02]  /*29d90*/  @!P2 SYNCS.PHASECHK.TRANS64 P2, [R14+URZ+0x2a850], R9 ;  /* 0x02a850090e00a5a7 */ /* 0x000ea4000804007f */
[----:B--2---:R-:W-:Y:S05]  /*29da0*/  @!P2 BRA `(.L_x_1872) ;  /* 0xfffffffc00f0a947 */ /* 0x004fea000383ffff */
[----:B------:R-:W-:Y:S05]  /*29db0*/  BRA `(.L_x_1871) ;  /* 0xfffffec800e07947 */ /* 0x000fea000383ffff */
.L_x_1892:
[----:B-1----:R1:W2:Y:S02]  /*29dc0*/  SYNCS.PHASECHK.TRANS64.TRYWAIT P2, [R3+URZ+0x2a830], R4 ;  /* 0x02a83004030075a7 */ /* 0x0022a4000804017f */
[----:B--2---:R-:W-:Y:S05]  /*29dd0*/  @!P2 NANOSLEEP.SYNCS 0x989680 ;  /* 0x009896800000a95d */ /* 0x004fea0003900000 */
[----:B------:R-:W2:Y:S02]  /*29de0*/  @!P2 SYNCS.PHASECHK.TRANS64 P2, [R3+URZ+0x2a830], R4 ;  /* 0x02a830040300a5a7 */ /* 0x000ea4000804007f */
[----:B--2---:R-:W-:Y:S05]  /*29df0*/  @!P2 BRA `(.L_x_1892) ;  /* 0xfffffffc00f0a947 */ /* 0x004fea000383ffff */
[----:B------:R-:W-:Y:S05]  /*29e00*/  BRA `(.L_x_1891) ;  /* 0xfffffef000cc7947 */ /* 0x000fea000383ffff */
.L_x_1897:
[----:B-1----:R1:W2:Y:S02]  /*29e10*/  SYNCS.PHASECHK.TRANS64.TRYWAIT P2, [R198+URZ+0x2a850], R3 ;  /* 0x02a85003c60075a7 */ /* 0x0022a4000804017f */
[----:B--2---:R-:W-:Y:S05]  /*29e20*/  @!P2 NANOSLEEP.SYNCS 0x989680 ;  /* 0x009896800000a95d */ /* 0x004fea0003900000 */
[----:B------:R-:W2:Y:S02]  /*29e30*/  @!P2 SYNCS.PHASECHK.TRANS64 P2, [R198+URZ+0x2a850], R3 ;  /* 0x02a85003c600a5a7 */ /* 0x000ea4000804007f */
[----:B--2---:R-:W-:Y:S05]  /*29e40*/  @!P2 BRA `(.L_x_1897) ;  /* 0xfffffffc00f0a947 */ /* 0x004fea000383ffff */
[----:B------:R-:W-:Y:S05]  /*29e50*/  BRA `(.L_x_1896) ;  /* 0xfffffefc00ac7947 */ /* 0x000fea000383ffff */
.L_x_1905:
[----:B-1----:R1:W2:Y:S02]  /*29e60*/  SYNCS.PHASECHK.TRANS64.TRYWAIT P2, [R3+URZ+0x2a830], R14 ;  /* 0x02a8300e030075a7 */ /* 0x0022a4000804017f */
[----:B--2---:R-:W-:Y:S05]  /*29e70*/  @!P2 NANOSLEEP.SYNCS 0x989680 ;  /* 0x009896800000a95d */ /* 0x004fea0003900000 */
[----:B------:R-:W2:Y:S02]  /*29e80*/  @!P2 SYNCS.PHASECHK.TRANS64 P2, [R3+URZ+0x2a830], R14 ;  /* 0x02a8300e0300a5a7 */ /* 0x000ea4000804007f */
[----:B--2---:R-:W-:Y:S05]  /*29e90*/  @!P2 BRA `(.L_x_1905) ;  /* 0xfffffffc00f0a947 */ /* 0x004fea000383ffff */
[----:B------:R-:W-:Y:S05]  /*29ea0*/  BRA `(.L_x_1904) ;  /* 0xffffff1000a47947 */ /* 0x000fea000383ffff */
.L_x_1910:
[----:B-1----:R1:W2:Y:S02]  /*29eb0*/  SYNCS.PHASECHK.TRANS64.TRYWAIT P2, [R12+URZ+0x2a850], R3 ;  /* 0x02a850030c0075a7 */ /* 0x0022a4000804017f */
[----:B--2---:R-:W-:Y:S05]  /*29ec0*/  @!P2 NANOSLEEP.SYNCS 0x989680 ;  /* 0x009896800000a95d */ /* 0x004fea0003900000 */
[----:B------:R-:W2:Y:S02]  /*29ed0*/  @!P2 SYNCS.PHASECHK.TRANS64 P2, [R12+URZ+0x2a850], R3 ;  /* 0x02a850030c00a5a7 */ /* 0x000ea4000804007f */
[----:B--2---:R-:W-:Y:S05]  /*29ee0*/  @!P2 BRA `(.L_x_1910) ;  /* 0xfffffffc00f0a947 */ /* 0x004fea000383ffff */
[----:B------:R-:W-:Y:S05]  /*29ef0*/  BRA `(.L_x_1909) ;  /* 0xffffff1c00987947 */ /* 0x000fea000383ffff */
.L_x_1924:
[----:B-1----:R1:W2:Y:S02]  /*29f00*/  SYNCS.PHASECHK.TRANS64.TRYWAIT P0, [R13+URZ+0x2a850], R0 ;  /* 0x02a850000d0075a7 */ /* 0x0022a4000800017f */
[----:B--2---:R-:W-:Y:S05]  /*29f10*/  @!P0 NANOSLEEP.SYNCS 0x989680 ;  /* 0x009896800000895d */ /* 0x004fea0003900000 */
[----:B------:R-:W2:Y:S02]  /*29f20*/  @!P0 SYNCS.PHASECHK.TRANS64 P0, [R13+URZ+0x2a850], R0 ;  /* 0x02a850000d0085a7 */ /* 0x000ea4000800007f */
[----:B--2---:R-:W-:Y:S05]  /*29f30*/  @!P0 BRA `(.L_x_1924) ;  /* 0xfffffffc00f08947 */ /* 0x004fea000383ffff */
[----:B------:R-:W-:Y:S05]  /*29f40*/  BRA `(.L_x_1923) ;  /* 0xffffff4400b47947 */ /* 0x000fea000383ffff */
.L_x_1968:
[----:B------:R-:W1:Y:S01]  /*29f50*/  S2R R7, SR_TID.X ;  /* 0x0000000000077919 */ /* 0x000e620000002100 */
[----:B------:R-:W-:Y:S01]  /*29f60*/  BSSY B1, `(.L_x_2155) ;  /* 0x000000a000017945 */ /* 0x000fe20003800000 */
[----:B------:R-:W-:Y:S02]  /*29f70*/  IMAD.MOV.U32 R12, RZ, RZ, RZ ;  /* 0x000000ffff0c7224 */ /* 0x000fe400078e00ff */
[----:B0-----:R-:W-:Y:S02]  /*29f80*/  IMAD.MOV.U32 R11, RZ, RZ, 0x1f ;  /* 0x0000001fff0b7424 */ /* 0x001fe400078e00ff */
[----:B------:R-:W-:Y:S01]  /*29f90*/  IMAD.MOV.U32 R15, RZ, RZ, -0x1 ;  /* 0xffffffffff0f7424 */ /* 0x000fe200078e00ff */
[----:B-1----:R-:W-:-:S04]  /*29fa0*/  SHF.R.U32.HI R7, RZ, 0x5, R7 ;  /* 0x00000005ff077819 */ /* 0x002fc80000011607 */
[----:B------:R-:W-:-:S05]  /*29fb0*/  LOP3.LUT R7, R7, 0x3, RZ, 0xc0, !PT ;  /* 0x0000000307077812 */ /* 0x000fca00078ec0ff */
[----:B------:R-:W-:-:S07]  /*29fc0*/  IMAD.MOV.U32 R13, RZ, RZ, R7 ;  /* 0x000000ffff0d7224 */ /* 0x000fce00078e0007 */
[----:B------:R-:W-:Y:S05]  /*29fd0*/  WARPSYNC.COLLECTIVE R15, `(.L_x_2156) ;  /* 0x000000000f087348 */ /* 0x000fea0003c00000 */
[----:B------:R0:W1:Y:S02]  /*29fe0*/  SHFL.IDX P6, R14, R13, R12, R11 ;  /* 0x0000000c0d0e7389 */ /* 0x00006400000c000b */
[----:B01----:R-:W-:Y:S01]  /*29ff0*/  ENDCOLLECTIVE ;  /* 0x000000000000791b */ /* 0x003fe20003800000 */
.L_x_2156:
[----:B------:R-:W-:Y:S05]  /*2a000*/  BSYNC B1 ;  /* 0x0000000000017941 */ /* 0x000fea0003800000 */
.L_x_2155:
[----:B------:R-:W-:Y:S05]  /*2a010*/  BRA `(.L_x_2157) ;  /* 0xffffff88002c7947 */ /* 0x000fea000383ffff */
.L_x_1970:
[----:B------:R-:W-:Y:S01]  /*2a020*/  BSSY B1, `(.L_x_2158) ;  /* 0x0000006000017945 */ /* 0x000fe20003800000 */
[----:B------:R-:W-:-:S07]  /*2a030*/  IMAD.MOV.U32 R15, RZ, RZ, -0x1 ;  /* 0xffffffffff0f7424 */ /* 0x000fce00078e00ff */
[----:B01----:R-:W-:Y:S05]  /*2a040*/  WARPSYNC.COLLECTIVE R15, `(.L_x_2159) ;  /* 0x000000000f0c7348 */ /* 0x003fea0003c00000 */
[----:B------:R-:W-:Y:S02]  /*2a050*/  ELECT P6, UR62, PT ;  /* 0x00000000003e782f */ /* 0x000fe400038c0000 */
[----:B------:R-:W-:Y:S01]  /*2a060*/  MOV R14, UR62 ;  /* 0x0000003e000e7c02 */ /* 0x000fe20008000f00 */
[----:B01----:R-:W-:Y:S10]  /*2a070*/  ENDCOLLECTIVE ;  /* 0x000000000000791b */ /* 0x003ff40003800000 */
.L_x_2159:
[----:B------:R-:W-:Y:S05]  /*2a080*/  BSYNC B1 ;  /* 0x0000000000017941 */ /* 0x000fea0003800000 */
.L_x_2158:
[----:B------:R-:W-:Y:S01]  /*2a090*/  PLOP3.LUT P2, PT, P6, PT, PT, 0x80, 0x0 ;  /* 0x000000000000781c */ /* 0x000fe2000374f070 */
[----:B------:R-:W-:-:S12]  /*2a0a0*/  BRA `(.L_x_1969) ;  /* 0xffffff8800207947 */ /* 0x000fd8000383ffff */
.L_x_1972:
[----:B-1----:R-:W2:Y:S02]  /*2a0b0*/  LDL R6, [R1] ;  /* 0x0000000001067983 */ /* 0x002ea40000100800 */
[----:B--2---:R1:W2:Y:S02]  /*2a0c0*/  SYNCS.PHASECHK.TRANS64.TRYWAIT P0, [R6+URZ+0x2a820], R5 ;  /* 0x02a82005060075a7 */ /* 0x0042a4000800017f */
[----:B--2---:R-:W-:Y:S05]  /*2a0d0*/  @!P0 NANOSLEEP.SYNCS 0x989680 ;  /* 0x009896800000895d */ /* 0x004fea0003900000 */
[----:B------:R-:W2:Y:S02]  /*2a0e0*/  @!P0 SYNCS.PHASECHK.TRANS64 P0, [R6+URZ+0x2a820], R5 ;  /* 0x02a82005060085a7 */ /* 0x000ea4000800007f */
[----:B--2---:R-:W-:Y:S05]  /*2a0f0*/  @!P0 BRA `(.L_x_1972) ;  /* 0xfffffffc00ec8947 */ /* 0x004fea000383ffff */
[----:B------:R-:W-:Y:S05]  /*2a100*/  BRA `(.L_x_2160) ;  /* 0xffffff8800307947 */ /* 0x000fea000383ffff */
.L_x_1976:
[----:B-1----:R1:W2:Y:S02]  /*2a110*/  SYNCS.PHASECHK.TRANS64.TRYWAIT P0, [R7+URZ+0x2a8a0], R10 ;  /* 0x02a8a00a070075a7 */ /* 0x0022a4000800017f */
[----:B--2---:R-:W-:Y:S05]  /*2a120*/  @!P0 NANOSLEEP.SYNCS 0x989680 ;  /* 0x009896800000895d */ /* 0x004fea0003900000 */
[----:B------:R-:W2:Y:S02]  /*2a130*/  @!P0 SYNCS.PHASECHK.TRANS64 P0, [R7+URZ+0x2a8a0], R10 ;  /* 0x02a8a00a070085a7 */ /* 0x000ea4000800007f */
[----:B--2---:R-:W-:Y:S05]  /*2a140*/  @!P0 BRA `(.L_x_1976) ;  /* 0xfffffffc00f08947 */ /* 0x004fea000383ffff */
[----:B------:R-:W-:Y:S05]  /*2a150*/  BRA `(.L_x_2161) ;  /* 0xffffff8800547947 */ /* 0x000fea000383ffff */
.L_x_1983:
[----:B--2---:R2:W3:Y:S02]  /*2a160*/  SYNCS.PHASECHK.TRANS64.TRYWAIT P0, [R7+URZ+0x2a8c0], R10 ;  /* 0x02a8c00a070075a7 */ /* 0x0044e4000800017f */
[----:B---3--:R-:W-:Y:S05]  /*2a170*/  @!P0 NANOSLEEP.SYNCS 0x989680 ;  /* 0x009896800000895d */ /* 0x008fea0003900000 */
[----:B------:R-:W3:Y:S02]  /*2a180*/  @!P0 SYNCS.PHASECHK.TRANS64 P0, [R7+URZ+0x2a8c0], R10 ;  /* 0x02a8c00a070085a7 */ /* 0x000ee4000800007f */
[----:B---3--:R-:W-:Y:S05]  /*2a190*/  @!P0 BRA `(.L_x_1983) ;  /* 0xfffffffc00f08947 */ /* 0x008fea000383ffff */
[----:B------:R-:W-:Y:S05]  /*2a1a0*/  BRA `(.L_x_2162) ;  /* 0xffffff8c00507947 */ /* 0x000fea000383ffff */
.L_x_1991:
[----:B-1----:R1:W2:Y:S02]  /*2a1b0*/  SYNCS.PHASECHK.TRANS64.TRYWAIT P0, [R8+URZ+0x2a8a0], R7 ;  /* 0x02a8a007080075a7 */ /* 0x0022a4000800017f */
[----:B--2---:R-:W-:Y:S05]  /*2a1c0*/  @!P0 NANOSLEEP.SYNCS 0x989680 ;  /* 0x009896800000895d */ /* 0x004fea0003900000 */
[----:B------:R-:W2:Y:S02]  /*2a1d0*/  @!P0 SYNCS.PHASECHK.TRANS64 P0, [R8+URZ+0x2a8a0], R7 ;  /* 0x02a8a007080085a7 */ /* 0x000ea4000800007f */
[----:B--2---:R-:W-:Y:S05]  /*2a1e0*/  @!P0 BRA `(.L_x_1991) ;  /* 0xfffffffc00f08947 */ /* 0x004fea000383ffff */
[----:B------:R-:W-:Y:S05]  /*2a1f0*/  BRA `(.L_x_2163) ;  /* 0xffffff90006c7947 */ /* 0x000fea000383ffff */
.L_x_1998:
[----:B--2---:R2:W3:Y:S02]  /*2a200*/  SYNCS.PHASECHK.TRANS64.TRYWAIT P0, [R8+URZ+0x2a8c0], R7 ;  /* 0x02a8c007080075a7 */ /* 0x0044e4000800017f */
[----:B---3--:R-:W-:Y:S05]  /*2a210*/  @!P0 NANOSLEEP.SYNCS 0x989680 ;  /* 0x009896800000895d */ /* 0x008fea0003900000 */
[----:B------:R-:W3:Y:S02]  /*2a220*/  @!P0 SYNCS.PHASECHK.TRANS64 P0, [R8+URZ+0x2a8c0], R7 ;  /* 0x02a8c007080085a7 */ /* 0x000ee4000800007f */
[----:B---3--:R-:W-:Y:S05]  /*2a230*/  @!P0 BRA `(.L_x_1998) ;  /* 0xfffffffc00f08947 */ /* 0x008fea000383ffff */
[----:B------:R-:W-:Y:S05]  /*2a240*/  BRA `(.L_x_2164) ;  /* 0xffffff9400647947 */ /* 0x000fea000383ffff */
.L_x_2020:
[----:B------:R-:W2:Y:S01]  /*2a250*/  S2R R4, SR_TID.X ;  /* 0x0000000000047919 */ /* 0x000ea20000002100 */
[----:B------:R-:W-:Y:S01]  /*2a260*/  BSSY B0, `(.L_x_2165) ;  /* 0x000000a000007945 */ /* 0x000fe20003800000 */
[----:B------:R-:W-:Y:S02]  /*2a270*/  IMAD.MOV.U32 R12, RZ, RZ, RZ ;  /* 0x000000ffff0c7224 */ /* 0x000fe400078e00ff */
[----:B0-----:R-:W-:Y:S02]  /*2a280*/  IMAD.MOV.U32 R11, RZ, RZ, 0x1f ;  /* 0x0000001fff0b7424 */ /* 0x001fe400078e00ff */
[----:B------:R-:W-:Y:S01]  /*2a290*/  IMAD.MOV.U32 R15, RZ, RZ, -0x1 ;  /* 0xffffffffff0f7424 */ /* 0x000fe200078e00ff */
[----:B--2---:R-:W-:-:S04]  /*2a2a0*/  SHF.R.U32.HI R4, RZ, 0x5, R4 ;  /* 0x00000005ff047819 */ /* 0x004fc80000011604 */
[----:B------:R-:W-:-:S05]  /*2a2b0*/  LOP3.LUT R4, R4, 0x3, RZ, 0xc0, !PT ;  /* 0x0000000304047812 */ /* 0x000fca00078ec0ff */
[----:B------:R-:W-:-:S07]  /*2a2c0*/  IMAD.MOV.U32 R13, RZ, RZ, R4 ;  /* 0x000000ffff0d7224 */ /* 0x000fce00078e0004 */
[----:B-1----:R-:W-:Y:S05]  /*2a2d0*/  WARPSYNC.COLLECTIVE R15, `(.L_x_2166) ;  /* 0x000000000f087348 */ /* 0x002fea0003c00000 */
[----:B------:R0:W2:Y:S02]  /*2a2e0*/  SHFL.IDX P6, R14, R13, R12, R11 ;  /* 0x0000000c0d0e7389 */ /* 0x0000a400000c000b */
[----:B012---:R-:W-:Y:S01]  /*2a2f0*/  ENDCOLLECTIVE ;  /* 0x000000000000791b */ /* 0x007fe20003800000 */
.L_x_2166:
[----:B------:R-:W-:Y:S05]  /*2a300*/  BSYNC B0 ;  /* 0x0000000000007941 */ /* 0x000fea0003800000 */
.L_x_2165:
[----:B------:R-:W-:Y:S05]  /*2a310*/  BRA `(.L_x_2167) ;  /* 0xffffffa000dc7947 */ /* 0x000fea000383ffff */
.L_x_2022:
[----:B------:R-:W-:Y:S01]  /*2a320*/  BSSY B0, `(.L_x_2168) ;  /* 0x0000006000007945 */ /* 0x000fe20003800000 */
[----:B------:R-:W-:-:S07]  /*2a330*/  IMAD.MOV.U32 R15, RZ, RZ, -0x1 ;  /* 0xffffffffff0f7424 */ /* 0x000fce00078e00ff */
[----:B01-3--:R-:W-:Y:S05]  /*2a340*/  WARPSYNC.COLLECTIVE R15, `(.L_x_2169) ;  /* 0x000000000f0c7348 */ /* 0x00bfea0003c00000 */
[----:B------:R-:W-:Y:S02]  /*2a350*/  ELECT P6, UR62, PT ;  /* 0x00000000003e782f */ /* 0x000fe400038c0000 */
[----:B------:R-:W-:Y:S01]  /*2a360*/  MOV R14, UR62 ;  /* 0x0000003e000e7c02 */ /* 0x000fe20008000f00 */
[----:B01-3--:R-:W-:Y:S10]  /*2a370*/  ENDCOLLECTIVE ;  /* 0x000000000000791b */ /* 0x00bff40003800000 */
.L_x_2169:
[----:B------:R-:W-:Y:S05]  /*2a380*/  BSYNC B0 ;  /* 0x0000000000007941 */ /* 0x000fea0003800000 */
.L_x_2168:
[----:B------:R-:W-:Y:S05]  /*2a390*/  BRA `(.L_x_2170) ;  /* 0xffffffa000e87947 */ /* 0x000fea000383ffff */
.L_x_2024:
[----:B-1----:R1:W2:Y:S02]  /*2a3a0*/  SYNCS.PHASECHK.TRANS64.TRYWAIT P0, [R0+URZ+0x2a840], R2 ;  /* 0x02a84002000075a7 */ /* 0x0022a4000800017f */
[----:B--2---:R-:W-:Y:S05]  /*2a3b0*/  @!P0 NANOSLEEP.SYNCS 0x989680 ;  /* 0x009896800000895d */ /* 0x004fea0003900000 */
[----:B------:R-:W2:Y:S02]  /*2a3c0*/  @!P0 SYNCS.PHASECHK.TRANS64 P0, [R0+URZ+0x2a840], R2 ;  /* 0x02a84002000085a7 */ /* 0x000ea4000800007f */
[----:B--2---:R-:W-:Y:S05]  /*2a3d0*/  @!P0 BRA `(.L_x_2024) ;  /* 0xfffffffc00f08947 */ /* 0x004fea000383ffff */
[----:B------:R-:W-:Y:S05]  /*2a3e0*/  BRA `(.L_x_2171) ;  /* 0xffffffa400547947 */ /* 0x000fea000383ffff */
.L_x_2028:
[----:B------:R0:W5:Y:S01]  /*2a3f0*/  LDL.LU R9, [R1+0x3c] ;  /* 0x00003c0001097983 */ /* 0x0001620000300800 */
[----:B------:R-:W-:Y:S02]  /*2a400*/  IMAD.MOV.U32 R5, RZ, RZ, R11 ;  /* 0x000000ffff057224 */ /* 0x000fe400078e000b */
[----:B------:R-:W-:Y:S02]  /*2a410*/  IMAD.MOV.U32 R13, RZ, RZ, R3 ;  /* 0x000000ffff0d7224 */ /* 0x000fe400078e0003 */
[----:B------:R-:W-:Y:S02]  /*2a420*/  IMAD.MOV.U32 R12, RZ, RZ, RZ ;  /* 0x000000ffff0c7224 */ /* 0x000fe400078e00ff */
[----:B------:R-:W-:Y:S02]  /*2a430*/  IMAD.MOV.U32 R11, RZ, RZ, 0x181f ;  /* 0x0000181fff0b7424 */ /* 0x000fe400078e00ff */
[----:B0-----:R-:W-:-:S07]  /*2a440*/  IMAD.MOV.U32 R15, RZ, RZ, -0x1 ;  /* 0xffffffffff0f7424 */ /* 0x001fce00078e00ff */
[----:B-----5:R-:W-:Y:S05]  /*2a450*/  WARPSYNC.COLLECTIVE R15, `(.L_x_2172) ;  /* 0x000000000f087348 */ /* 0x020fea0003c00000 */
[----:B------:R0:W1:Y:S02]  /*2a460*/  SHFL.IDX P6, R14, R13, R12, R11 ;  /* 0x0000000c0d0e7389 */ /* 0x00006400000c000b */
[----:B01---5:R-:W-:Y:S01]  /*2a470*/  ENDCOLLECTIVE ;  /* 0x000000000000791b */ /* 0x023fe20003800000 */
.L_x_2172:
[----:B------:R-:W-:Y:S02]  /*2a480*/  IMAD.MOV.U32 R13, RZ, RZ, R4 ;  /* 0x000000ffff0d7224 */ /* 0x000fe400078e0004 */
[----:B------:R-:W-:-:S07]  /*2a490*/  IMAD.MOV.U32 R6, RZ, RZ, R14 ;  /* 0x000000ffff067224 */ /* 0x000fce00078e000e */
[----:B------:R-:W-:Y:S05]  /*2a4a0*/  WARPSYNC.COLLECTIVE R15, `(.L_x_2173) ;  /* 0x000000000f087348 */ /* 0x000fea0003c00000 */
[----:B------:R0:W1:Y:S02]  /*2a4b0*/  SHFL.IDX P6, R14, R13, R12, R11 ;  /* 0x0000000c0d0e7389 */ /* 0x00006400000c000b */
[----:B01----:R-:W-:Y:S01]  /*2a4c0*/  ENDCOLLECTIVE ;  /* 0x000000000000791b */ /* 0x003fe20003800000 */
.L_x_2173:
[----:B------:R-:W-:Y:S02]  /*2a4d0*/  IMAD R2, R9, R7, RZ ;  /* 0x0000000709027224 */ /* 0x000fe400078e02ff */
[----:B------:R-:W2:Y:S01]  /*2a4e0*/  LDL R9, [R1+0x2c] ;  /* 0x00002c0001097983 */ /* 0x000ea20000100800 */
[----:B------:R-:W-:Y:S01]  /*2a4f0*/  IMAD.IADD R0, R10, 0x1, R5 ;  /* 0x000000010a007824 */ /* 0x000fe200078e0205 */
[----:B------:R-:W-:Y:S01]  /*2a500*/  ULDC.64 UR4, c[0x0][0x208] ;  /* 0x0000820000047ab9 */ /* 0x000fe20000000a00 */
[----:B------:R-:W-:Y:S02]  /*2a510*/  IMAD.MOV.U32 R7, RZ, RZ, R14 ;  /* 0x000000ffff077224 */ /* 0x000fe400078e000e */
[----:B------:R-:W-:Y:S01]  /*2a520*/  IMAD.MOV.U32 R13, RZ, RZ, R3 ;  /* 0x000000ffff0d7224 */ /* 0x000fe200078e0003 */
[C---:B------:R-:W-:Y:S01]  /*2a530*/  ISETP.GE.AND P2, PT, R0.reuse, R2, PT ;  /* 0x000000020000720c */ /* 0x040fe20003f46270 */
[----:B------:R-:W-:Y:S02]  /*2a540*/  IMAD.MOV.U32 R12, RZ, RZ, 0x1 ;  /* 0x00000001ff0c7424 */ /* 0x000fe400078e00ff */
[----:B------:R-:W-:-:S10]  /*2a550*/  VIADD R5, R0, 0x10 ;  /* 0x0000001000057836 */ /* 0x000fd40000000000 */
        /* <DEDUP_REMOVED lines=8> */
[----:B--2---:R0:W-:Y:S04]  /*2a5e0*/  @!P2 LDGSTS.E.BYPASS.LTC128B.128 [R9+0xc400], desc[UR4][R6.64], !P3 ;  /* 0x0c4000000609afae */ /* 0x0041e8000d901d44 */
[----:B------:R0:W-:Y:S04]  /*2a5f0*/  @!P2 LDGSTS.E.BYPASS.LTC128B.128 [R9+0x10400], desc[UR4][R6.64+0x80], !P0 ;  /* 0x104000800609afae */ /* 0x0001e8000c101d44 */
[----:B------:R0:W-:Y:S01]  /*2a600*/  @!P2 LDGSTS.E.BYPASS.LTC128B.128 [R9+0x14400], desc[UR4][R6.64+0x100], !P1 ;  /* 0x144001000609afae */ /* 0x0001e2000c901d44 */
[----:B------:R-:W-:-:S13]  /*2a610*/  ISETP.GE.AND P2, PT, R5, R2, PT ;  /* 0x000000020500720c */ /* 0x000fda0003f46270 */
[----:B0-----:R-:W-:Y:S05]  /*2a620*/  WARPSYNC.COLLECTIVE R15, `(.L_x_2174) ;  /* 0x000000000f087348 */ /* 0x001fea0003c00000 */
[----:B------:R1:W2:Y:S02]  /*2a630*/  SHFL.IDX P6, R14, R13, R12, R11 ;  /* 0x0000000c0d0e7389 */ /* 0x0002a400000c000b */
[----:B012---:R-:W-:Y:S01]  /*2a640*/  ENDCOLLECTIVE ;  /* 0x000000000000791b */ /* 0x007fe20003800000 */
.L_x_2174:
[----:B------:R-:W-:Y:S02]  /*2a650*/  IMAD.MOV.U32 R13, RZ, RZ, R4 ;  /* 0x000000ffff0d7224 */ /* 0x000fe400078e0004 */
[----:B------:R-:W-:-:S07]  /*2a660*/  IMAD.MOV.U32 R6, RZ, RZ, R14 ;  /* 0x000000ffff067224 */ /* 0x000fce00078e000e */
[----:B------:R-:W-:Y:S05]  /*2a670*/  WARPSYNC.COLLECTIVE R15, `(.L_x_2175) ;  /* 0x000000000f087348 */ /* 0x000fea0003c00000 */
[----:B------:R0:W1:Y:S02]  /*2a680*/  SHFL.IDX P6, R14, R13, R12, R11 ;  /* 0x0000000c0d0e7389 */ /* 0x00006400000c000b */
[----:B01----:R-:W-:Y:S01]  /*2a690*/  ENDCOLLECTIVE ;  /* 0x000000000000791b */ /* 0x003fe20003800000 */
.L_x_2175:
        /* <DEDUP_REMOVED lines=19> */
.L_x_2176:
[----:B------:R-:W-:Y:S02]  /*2a7d0*/  IMAD.MOV.U32 R13, RZ, RZ, R4 ;  /* 0x000000ffff0d7224 */ /* 0x000fe400078e0004 */
[----:B------:R-:W-:-:S07]  /*2a7e0*/  IMAD.MOV.U32 R6, RZ, RZ, R14 ;  /* 0x000000ffff067224 */ /* 0x000fce00078e000e */
[----:B------:R-:W-:Y:S05]  /*2a7f0*/  WARPSYNC.COLLECTIVE R15, `(.L_x_2177) ;  /* 0x000000000f087348 */ /* 0x000fea0003c00000 */
[----:B------:R0:W1:Y:S02]  /*2a800*/  SHFL.IDX P6, R14, R13, R12, R11 ;  /* 0x0000000c0d0e7389 */ /* 0x00006400000c000b */
[----:B01----:R-:W-:Y:S01]  /*2a810*/  ENDCOLLECTIVE ;  /* 0x000000000000791b */ /* 0x003fe20003800000 */
.L_x_2177:
        /* <DEDUP_REMOVED lines=19> */
.L_x_2178:
[----:B------:R-:W-:Y:S02]  /*2a950*/  IMAD.MOV.U32 R13, RZ, RZ, R4 ;  /* 0x000000ffff0d7224 */ /* 0x000fe400078e0004 */
[----:B------:R-:W-:-:S07]  /*2a960*/  IMAD.MOV.U32 R6, RZ, RZ, R14 ;  /* 0x000000ffff067224 */ /* 0x000fce00078e000e */
[----:B------:R-:W-:Y:S05]  /*2a970*/  WARPSYNC.COLLECTIVE R15, `(.L_x_2179) ;  /* 0x000000000f087348 */ /* 0x000fea0003c00000 */
[----:B------:R0:W1:Y:S02]  /*2a980*/  SHFL.IDX P6, R14, R13, R12, R11 ;  /* 0x0000000c0d0e7389 */ /* 0x00006400000c000b */
[----:B01----:R-:W-:Y:S01]  /*2a990*/  ENDCOLLECTIVE ;  /* 0x000000000000791b */ /* 0x003fe20003800000 */
.L_x_2179:
        /* <DEDUP_REMOVED lines=19> */
.L_x_2180:
[----:B------:R-:W-:Y:S02]  /*2aad0*/  IMAD.MOV.U32 R13, RZ, RZ, R4 ;  /* 0x000000ffff0d7224 */ /* 0x000fe400078e0004 */
[----:B------:R-:W-:-:S07]  /*2aae0*/  IMAD.MOV.U32 R6, RZ, RZ, R14 ;  /* 0x000000ffff067224 */ /* 0x000fce00078e000e */
[----:B------:R-:W-:Y:S05]  /*2aaf0*/  WARPSYNC.COLLECTIVE R15, `(.L_x_2181) ;  /* 0x000000000f087348 */ /* 0x000fea0003c00000 */
[----:B------:R0:W1:Y:S02]  /*2ab00*/  SHFL.IDX P6, R14, R13, R12, R11 ;  /* 0x0000000c0d0e7389 */ /* 0x00006400000c000b */
[----:B01----:R-:W-:Y:S01]  /*2ab10*/  ENDCOLLECTIVE ;  /* 0x000000000000791b */ /* 0x003fe20003800000 */
.L_x_2181:
        /* <DEDUP_REMOVED lines=19> */
.L_x_2182:
[----:B------:R-:W-:Y:S02]  /*2ac50*/  IMAD.MOV.U32 R13, RZ, RZ, R4 ;  /* 0x000000ffff0d7224 */ /* 0x000fe400078e0004 */
[----:B------:R-:W-:-:S07]  /*2ac60*/  IMAD.MOV.U32 R6, RZ, RZ, R14 ;  /* 0x000000ffff067224 */ /* 0x000fce00078e000e */
[----:B------:R-:W-:Y:S05]  /*2ac70*/  WARPSYNC.COLLECTIVE R15, `(.L_x_2183) ;  /* 0x000000000f087348 */ /* 0x000fea0003c00000 */
[----:B------:R0:W1:Y:S02]  /*2ac80*/  SHFL.IDX P6, R14, R13, R12, R11 ;  /* 0x0000000c0d0e7389 */ /* 0x00006400000c000b */
[----:B01----:R-:W-:Y:S01]  /*2ac90*/  ENDCOLLECTIVE ;  /* 0x000000000000791b */ /* 0x003fe20003800000 */
.L_x_2183:
        /* <DEDUP_REMOVED lines=19> */
.L_x_2184:
[----:B------:R-:W-:Y:S02]  /*2add0*/  IMAD.MOV.U32 R13, RZ, RZ, R4 ;  /* 0x000000ffff0d7224 */ /* 0x000fe400078e0004 */
[----:B------:R-:W-:-:S07]  /*2ade0*/  IMAD.MOV.U32 R6, RZ, RZ, R14 ;  /* 0x000000ffff067224 */ /* 0x000fce00078e000e */
[----:B------:R-:W-:Y:S05]  /*2adf0*/  WARPSYNC.COLLECTIVE R15, `(.L_x_2185) ;  /* 0x000000000f087348 */ /* 0x000fea0003c00000 */
[----:B------:R0:W1:Y:S02]  /*2ae00*/  SHFL.IDX P6, R14, R13, R12, R11 ;  /* 0x0000000c0d0e7389 */ /* 0x00006400000c000b */
[----:B01----:R-:W-:Y:S01]  /*2ae10*/  ENDCOLLECTIVE ;  /* 0x000000000000791b */ /* 0x003fe20003800000 */
.L_x_2185:
        /* <DEDUP_REMOVED lines=17> */
.L_x_2186:
[----:B------:R-:W-:Y:S02]  /*2af30*/  IMAD.MOV.U32 R13, RZ, RZ, R4 ;  /* 0x000000ffff0d7224 */ /* 0x000fe400078e0004 */
[----:B------:R-:W-:-:S07]  /*2af40*/  IMAD.MOV.U32 R5, RZ, RZ, R14 ;  /* 0x000000ffff057224 */ /* 0x000fce00078e000e */
[----:B------:R-:W-:Y:S05]  /*2af50*/  WARPSYNC.COLLECTIVE R15, `(.L_x_2187) ;  /* 0x000000000f087348 */ /* 0x000fea0003c00000 */
[----:B------:R0:W1:Y:S02]  /*2af60*/  SHFL.IDX P6, R14, R13, R12, R11 ;  /* 0x0000000c0d0e7389 */ /* 0x00006400000c000b */
[----:B01----:R-:W-:Y:S01]  /*2af70*/  ENDCOLLECTIVE ;  /* 0x000000000000791b */ /* 0x003fe20003800000 */
.L_x_2187:
[----:B------:R-:W-:Y:S01]  /*2af80*/  IMAD.MOV.U32 R3, RZ, RZ, R14 ;  /* 0x000000ffff037224 */ /* 0x000fe200078e000e */
[----:B------:R-:W-:Y:S06]  /*2af90*/  BRA `(.L_x_2188) ;  /* 0xffffffa800107947 */ /* 0x000fec000383ffff */
.L_x_2033:
[----:B0-----:R-:W2:Y:S02]  /*2afa0*/  LDL R2, [R1] ;  /* 0x0000000001027983 */ /* 0x001ea40000100800 */
[----:B--2---:R0:W2:Y:S02]  /*2afb0*/  SYNCS.PHASECHK.TRANS64.TRYWAIT P0, [R2+URZ+0x2a820], R0 ;  /* 0x02a82000020075a7 */ /* 0x0040a4000800017f */
[----:B--2---:R-:W-:Y:S05]  /*2afc0*/  @!P0 NANOSLEEP.SYNCS 0x989680 ;  /* 0x009896800000895d */ /* 0x004fea0003900000 */
[----:B------:R-:W2:Y:S02]  /*2afd0*/  @!P0 SYNCS.PHASECHK.TRANS64 P0, [R2+URZ+0x2a820], R0 ;  /* 0x02a82000020085a7 */ /* 0x000ea4000800007f */
[----:B--2---:R-:W-:Y:S05]  /*2afe0*/  @!P0 BRA `(.L_x_2033) ;  /* 0xfffffffc00ec8947 */ /* 0x004fea000383ffff */
[----:B------:R-:W-:Y:S05]  /*2aff0*/  BRA `(.L_x_2189) ;  /* 0xffffffa8008c7947 */ /* 0x000fea000383ffff */
.L_x_2042:
[----:B-1----:R1:W2:Y:S02]  /*2b000*/  SYNCS.PHASECHK.TRANS64.TRYWAIT P0, [R3+URZ+0x2a840], R2 ;  /* 0x02a84002030075a7 */ /* 0x0022a4000800017f */
[----:B--2---:R-:W-:Y:S05]  /*2b010*/  @!P0 NANOSLEEP.SYNCS 0x989680 ;  /* 0x009896800000895d */ /* 0x004fea0003900000 */
[----:B------:R-:W2:Y:S02]  /*2b020*/  @!P0 SYNCS.PHASECHK.TRANS64 P0, [R3+URZ+0x2a840], R2 ;  /* 0x02a84002030085a7 */ /* 0x000ea4000800007f */
[----:B--2---:R-:W-:Y:S05]  /*2b030*/  @!P0 BRA `(.L_x_2042) ;  /* 0xfffffffc00f08947 */ /* 0x004fea000383ffff */
[----:B------:R-:W-:Y:S05]  /*2b040*/  BRA `(.L_x_2190) ;  /* 0xffffffac005c7947 */ /* 0x000fea000383ffff */
.L_x_2049:
[----:B0-----:R0:W1:Y:S02]  /*2b050*/  SYNCS.PHASECHK.TRANS64.TRYWAIT P0, [R2+URZ+0x2a860], R3 ;  /* 0x02a86003020075a7 */ /* 0x001064000800017f */
[----:B-1----:R-:W-:Y:S05]  /*2b060*/  @!P0 NANOSLEEP.SYNCS 0x989680 ;  /* 0x009896800000895d */ /* 0x002fea0003900000 */
[----:B------:R-:W1:Y:S02]  /*2b070*/  @!P0 SYNCS.PHASECHK.TRANS64 P0, [R2+URZ+0x2a860], R3 ;  /* 0x02a86003020085a7 */ /* 0x000e64000800007f */
[----:B-1----:R-:W-:Y:S05]  /*2b080*/  @!P0 BRA `(.L_x_2049) ;  /* 0xfffffffc00f08947 */ /* 0x002fea000383ffff */
[----:B------:R-:W-:Y:S05]  /*2b090*/  BRA `(.L_x_2191) ;  /* 0xffffffb000747947 */ /* 0x000fea000383ffff */
.L_x_2059:
[----:B-1----:R1:W2:Y:S02]  /*2b0a0*/  SYNCS.PHASECHK.TRANS64.TRYWAIT P0, [R3+URZ+0x2a840], R2 ;  /* 0x02a84002030075a7 */ /* 0x0022a4000800017f */
[----:B--2---:R-:W-:Y:S05]  /*2b0b0*/  @!P0 NANOSLEEP.SYNCS 0x989680 ;  /* 0x009896800000895d */ /* 0x004fea0003900000 */
[----:B------:R-:W2:Y:S02]  /*2b0c0*/  @!P0 SYNCS.PHASECHK.TRANS64 P0, [R3+URZ+0x2a840], R2 ;  /* 0x02a84002030085a7 */ /* 0x000ea4000800007f */
[----:B--2---:R-:W-:Y:S05]  /*2b0d0*/  @!P0 BRA `(.L_x_2059) ;  /* 0xfffffffc00f08947 */ /* 0x004fea000383ffff */
[----:B------:R-:W-:Y:S05]  /*2b0e0*/  BRA `(.L_x_2192) ;  /* 0xffffffb800247947 */ /* 0x000fea000383ffff */
.L_x_2066:
[----:B0-----:R0:W1:Y:S02]  /*2b0f0*/  SYNCS.PHASECHK.TRANS64.TRYWAIT P0, [R2+URZ+0x2a860], R3 ;  /* 0x02a86003020075a7 */ /* 0x001064000800017f */
[----:B-1----:R-:W-:Y:S05]  /*2b100*/  @!P0 NANOSLEEP.SYNCS 0x989680 ;  /* 0x009896800000895d */ /* 0x002fea0003900000 */
[----:B------:R-:W1:Y:S02]  /*2b110*/  @!P0 SYNCS.PHASECHK.TRANS64 P0, [R2+URZ+0x2a860], R3 ;  /* 0x02a86003020085a7 */ /* 0x000e64000800007f */
[----:B-1----:R-:W-:Y:S05]  /*2b120*/  @!P0 BRA `(.L_x_2066) ;  /* 0xfffffffc00f08947 */ /* 0x002fea000383ffff */
[----:B------:R-:W-:Y:S05]  /*2b130*/  BRA `(.L_x_2193) ;  /* 0xffffffbc003c7947 */ /* 0x000fea000383ffff */
.L_x_2076:
[----:B--2---:R2:W3:Y:S02]  /*2b140*/  SYNCS.PHASECHK.TRANS64.TRYWAIT P0, [R3+URZ+0x2a840], R2 ;  /* 0x02a84002030075a7 */ /* 0x0044e4000800017f */
[----:B---3--:R-:W-:Y:S05]  /*2b150*/  @!P0 NANOSLEEP.SYNCS 0x989680 ;  /* 0x009896800000895d */ /* 0x008fea0003900000 */
[----:B------:R-:W3:Y:S02]  /*2b160*/  @!P0 SYNCS.PHASECHK.TRANS64 P0, [R3+URZ+0x2a840], R2 ;  /* 0x02a84002030085a7 */ /* 0x000ee4000800007f */
[----:B---3--:R-:W-:Y:S05]  /*2b170*/  @!P0 BRA `(.L_x_2076) ;  /* 0xfffffffc00f08947 */ /* 0x008fea000383ffff */
[----:B------:R-:W-:Y:S05]  /*2b180*/  BRA `(.L_x_2194) ;  /* 0xffffffc000c07947 */ /* 0x000fea000383ffff */
.L_x_2083:
[----:B0-----:R0:W1:Y:S02]  /*2b190*/  SYNCS.PHASECHK.TRANS64.TRYWAIT P0, [R2+URZ+0x2a860], R5 ;  /* 0x02a86005020075a7 */ /* 0x001064000800017f */
[----:B-1----:R-:W-:Y:S05]  /*2b1a0*/  @!P0 NANOSLEEP.SYNCS 0x989680 ;  /* 0x009896800000895d */ /* 0x002fea0003900000 */
[----:B------:R-:W1:Y:S02]  /*2b1b0*/  @!P0 SYNCS.PHASECHK.TRANS64 P0, [R2+URZ+0x2a860], R5 ;  /* 0x02a86005020085a7 */ /* 0x000e64000800007f */
[----:B-1----:R-:W-:Y:S05]  /*2b1c0*/  @!P0 BRA `(.L_x_2083) ;  /* 0xfffffffc00f08947 */ /* 0x002fea000383ffff */
[----:B------:R-:W-:Y:S05]  /*2b1d0*/  BRA `(.L_x_2195) ;  /* 0xffffffc400d47947 */ /* 0x000fea000383ffff */
.L_x_2095:
[----:B--2---:R2:W3:Y:S02]  /*2b1e0*/  SYNCS.PHASECHK.TRANS64.TRYWAIT P0, [R0+URZ+0x2a860], R2 ;  /* 0x02a86002000075a7 */ /* 0x0044e4000800017f */
[----:B---3--:R-:W-:Y:S05]  /*2b1f0*/  @!P0 NANOSLEEP.SYNCS 0x989680 ;  /* 0x009896800000895d */ /* 0x008fea0003900000 */
[----:B------:R-:W3:Y:S02]  /*2b200*/  @!P0 SYNCS.PHASECHK.TRANS64 P0, [R0+URZ+0x2a860], R2 ;  /* 0x02a86002000085a7 */ /* 0x000ee4000800007f */
[----:B---3--:R-:W-:Y:S05]  /*2b210*/  @!P0 BRA `(.L_x_2095) ;  /* 0xfffffffc00f08947 */ /* 0x008fea000383ffff */
[----:B------:R-:W-:Y:S05]  /*2b220*/  BRA `(.L_x_2196) ;  /* 0xffffffcc00387947 */ /* 0x000fea000383ffff */
.L_x_2103:
[----:B------:R-:W-:Y:S01]  /*2b230*/  BSSY B0, `(.L_x_2197) ;  /* 0x0000008000007945 */ /* 0x000fe20003800000 */
[----:B------:R-:W-:Y:S02]  /*2b240*/  IMAD.MOV.U32 R13, RZ, RZ, R16 ;  /* 0x000000ffff0d7224 */ /* 0x000fe400078e0010 */
[----:B------:R-:W-:Y:S02]  /*2b250*/  IMAD.MOV.U32 R12, RZ, RZ, RZ ;  /* 0x000000ffff0c7224 */ /* 0x000fe400078e00ff */
[----:B0-----:R-:W-:Y:S02]  /*2b260*/  IMAD.MOV.U32 R11, RZ, RZ, 0x1f ;  /* 0x0000001fff0b7424 */ /* 0x001fe400078e00ff */
[----:B------:R-:W-:-:S07]  /*2b270*/  IMAD.MOV.U32 R15, RZ, RZ, -0x1 ;  /* 0xffffffffff0f7424 */ /* 0x000fce00078e00ff */
[----:B-1--45:R-:W-:Y:S05]  /*2b280*/  WARPSYNC.COLLECTIVE R15, `(.L_x_2198) ;  /* 0x000000000f087348 */ /* 0x032fea0003c00000 */
[----:B------:R0:W2:Y:S02]  /*2b290*/  SHFL.IDX P6, R14, R13, R12, R11 ;  /* 0x0000000c0d0e7389 */ /* 0x0000a400000c000b */
[----:B012-45:R-:W-:Y:S01]  /*2b2a0*/  ENDCOLLECTIVE ;  /* 0x000000000000791b */ /* 0x037fe20003800000 */
.L_x_2198:
[----:B------:R-:W-:Y:S05]  /*2b2b0*/  BSYNC B0 ;  /* 0x0000000000007941 */ /* 0x000fea0003800000 */
.L_x_2197:
        /* <DEDUP_REMOVED lines=10> */
.L_x_2199:
        /* <DEDUP_REMOVED lines=17> */
.L_x_2200:
        /* <DEDUP_REMOVED lines=9> */
.L_x_2201:
        /* <DEDUP_REMOVED lines=8> */
.L_x_2202:
        /* <DEDUP_REMOVED lines=8> */
.L_x_2203:
        /* <DEDUP_REMOVED lines=8> */
.L_x_2204:
        /* <DEDUP_REMOVED lines=9> */
.L_x_2205:
[----:B------:R-:W-:Y:S01]  /*2b710*/  IMAD.MOV.U32 R16, RZ, RZ, R14 ;  /* 0x000000ffff107224 */ /* 0x000fe200078e000e */
[----:B------:R-:W-:Y:S06]  /*2b720*/  BRA `(.L_x_2206) ;  /* 0xffffffcc00c87947 */ /* 0x000fec000383ffff */
.L_x_2108:
[----:B------:R-:W-:Y:S01]  /*2b730*/  BSSY B0, `(.L_x_2207) ;  /* 0x0000008000007945 */ /* 0x000fe20003800000 */
[----:B-----5:R-:W-:Y:S02]  /*2b740*/  IMAD.MOV.U32 R13, RZ, RZ, R3 ;  /* 0x000000ffff0d7224 */ /* 0x020fe400078e0003 */
[----:B------:R-:W-:Y:S02]  /*2b750*/  IMAD.MOV.U32 R12, RZ, RZ, 0x1 ;  /* 0x00000001ff0c7424 */ /* 0x000fe400078e00ff */
[----:B0-----:R-:W-:Y:S02]  /*2b760*/  IMAD.MOV.U32 R11, RZ, RZ, RZ ;  /* 0x000000ffff0b7224 */ /* 0x001fe400078e00ff */
[----:B------:R-:W-:-:S07]  /*2b770*/  IMAD.MOV.U32 R15, RZ, RZ, -0x1 ;  /* 0xffffffffff0f7424 */ /* 0x000fce00078e00ff */
[----:B-1--4-:R-:W-:Y:S05]  /*2b780*/  WARPSYNC.COLLECTIVE R15, `(.L_x_2208) ;  /* 0x000000000f087348 */ /* 0x012fea0003c00000 */
[----:B------:R0:W2:Y:S02]  /*2b790*/  SHFL.UP P6, R14, R13, R12, R11 ;  /* 0x0400000c0d0e7389 */ /* 0x0000a400000c000b */
[----:B012-4-:R-:W-:Y:S01]  /*2b7a0*/  ENDCOLLECTIVE ;  /* 0x000000000000791b */ /* 0x017fe20003800000 */
.L_x_2208:
[----:B------:R-:W-:Y:S05]  /*2b7b0*/  BSYNC B0 ;  /* 0x0000000000007941 */ /* 0x000fea0003800000 */
.L_x_2207:
[----:B------:R-:W2:Y:S01]  /*2b7c0*/  LDL R2, [R1+0x4] ;  /* 0x0000040001027983 */ /* 0x000ea20000100800 */
[----:B------:R-:W-:Y:S02]  /*2b7d0*/  IMAD.MOV.U32 R12, RZ, RZ, 0x2 ;  /* 0x00000002ff0c7424 */ /* 0x000fe400078e00ff */
[----:B------:R-:W-:Y:S02]  /*2b7e0*/  IMAD.MOV.U32 R11, RZ, RZ, RZ ;  /* 0x000000ffff0b7224 */ /* 0x000fe400078e00ff */
[----:B------:R-:W-:Y:S01]  /*2b7f0*/  IMAD.MOV.U32 R15, RZ, RZ, -0x1 ;  /* 0xffffffffff0f7424 */ /* 0x000fe200078e00ff */
[----:B--2---:R-:W-:-:S04]  /*2b800*/  LOP3.LUT P4, RZ, R2, 0x1, RZ, 0xc0, !PT ;  /* 0x0000000102ff7812 */ /* 0x004fc8000788c0ff */
[----:B------:R-:W-:-:S05]  /*2b810*/  SEL R2, R14, RZ, P4 ;  /* 0x000000ff0e027207 */ /* 0x000fca0002000000 */
[----:B------:R-:W-:-:S04]  /*2b820*/  IMAD.IADD R2, R3, 0x1, R2 ;  /* 0x0000000103027824 */ /* 0x000fc800078e0202 */
[----:B------:R-:W-:-:S07]  /*2b830*/  IMAD.MOV.U32 R13, RZ, RZ, R2 ;  /* 0x000000ffff0d7224 */ /* 0x000fce00078e0002 */
[----:B------:R-:W-:Y:S05]  /*2b840*/  WARPSYNC.COLLECTIVE R15, `(.L_x_2209) ;  /* 0x000000000f087348 */ /* 0x000fea0003c00000 */
[----:B------:R0:W1:Y:S02]  /*2b850*/  SHFL.UP P6, R14, R13, R12, R11 ;  /* 0x0400000c0d0e7389 */ /* 0x00006400000c000b */
[----:B01----:R-:W-:Y:S01]  /*2b860*/  ENDCOLLECTIVE ;  /* 0x000000000000791b */ /* 0x003fe20003800000 */
.L_x_2209:
        /* <DEDUP_REMOVED lines=8> */
.L_x_2210:
        /* <DEDUP_REMOVED lines=8> */
.L_x_2211:
        /* <DEDUP_REMOVED lines=8> */
.L_x_2212:
        /* <DEDUP_REMOVED lines=9> */
.L_x_2213:
[----:B------:R-:W-:Y:S01]  /*2ba80*/  IMAD.MOV.U32 R16, RZ, RZ, R14 ;  /* 0x000000ffff107224 */ /* 0x000fe200078e000e */
[----:B------:R-:W-:Y:S06]  /*2ba90*/  BRA `(.L_x_2214) ;  /* 0xffffffcc00907947 */ /* 0x000fec000383ffff */
.L_x_2110:
[----:B------:R-:W-:Y:S01]  /*2baa0*/  BSSY B0, `(.L_x_2215) ;  /* 0x0000006000007945 */ /* 0x000fe20003800000 */
[----:B------:R-:W-:Y:S01]  /*2bab0*/  PLOP3.LUT P6, PT, P6, PT, PT, 0x8, 0x0 ;  /* 0x000000000000781c */ /* 0x000fe200037ce170 */
[----:B------:R-:W-:-:S12]  /*2bac0*/  IMAD.MOV.U32 R15, RZ, RZ, -0x1 ;  /* 0xffffffffff0f7424 */ /* 0x000fd800078e00ff */
[----:B01--45:R-:W-:Y:S05]  /*2bad0*/  WARPSYNC.COLLECTIVE R15, `(.L_x_2216) ;  /* 0x000000000f087348 */ /* 0x033fea0003c00000 */
[----:B------:R-:W-:Y:S01]  /*2bae0*/  VOTE.ANY R14, PT, P6 ;  /* 0x00000000000e7806 */ /* 0x000fe200030e0100 */
[----:B01--45:R-:W-:Y:S06]  /*2baf0*/  ENDCOLLECTIVE ;  /* 0x000000000000791b */ /* 0x033fec0003800000 */
.L_x_2216:
[----:B------:R-:W-:Y:S05]  /*2bb00*/  BSYNC B0 ;  /* 0x0000000000007941 */ /* 0x000fea0003800000 */
.L_x_2215:
        /* <DEDUP_REMOVED lines=9> */
.L_x_2217:
[----:B------:R-:W-:Y:S01]  /*2bba0*/  IMAD.MOV.U32 R17, RZ, RZ, R14 ;  /* 0x000000ffff117224 */ /* 0x000fe200078e000e */
[----:B------:R-:W-:Y:S06]  /*2bbb0*/  BRA `(.L_x_2218) ;  /* 0xffffffcc00807947 */ /* 0x000fec000383ffff */
.L_x_2112:
[----:B------:R-:W-:Y:S01]  /*2bbc0*/  BSSY B0, `(.L_x_2219) ;  /* 0x0000007000007945 */ /* 0x000fe20003800000 */
[----:B------:R-:W-:Y:S02]  /*2bbd0*/  IMAD.MOV.U32 R13, RZ, RZ, R2 ;  /* 0x000000ffff0d7224 */ /* 0x000fe400078e0002 */
[----:B0-----:R-:W-:Y:S02]  /*2bbe0*/  IMAD.MOV.U32 R11, RZ, RZ, 0x1f ;  /* 0x0000001fff0b7424 */ /* 0x001fe400078e00ff */
[----:B------:R-:W-:-:S07]  /*2bbf0*/  IMAD.MOV.U32 R15, RZ, RZ, -0x1 ;  /* 0xffffffffff0f7424 */ /* 0x000fce00078e00ff */
[----:B-12345:R-:W-:Y:S05]  /*2bc00*/  WARPSYNC.COLLECTIVE R15, `(.L_x_2220) ;  /* 0x000000000f087348 */ /* 0x03efea0003c00000 */
[----:B------:R0:W0:Y:S02]  /*2bc10*/  SHFL.IDX P6, R14, R13, R12, R11 ;  /* 0x0000000c0d0e7389 */ /* 0x00002400000c000b */
[----:B012345:R-:W-:Y:S01]  /*2bc20*/  ENDCOLLECTIVE ;  /* 0x000000000000791b */ /* 0x03ffe20003800000 */
.L_x_2220:
[----:B------:R-:W-:Y:S05]  /*2bc30*/  BSYNC B0 ;  /* 0x0000000000007941 */ /* 0x000fea0003800000 */
.L_x_2219:
[----:B------:R-:W-:Y:S01]  /*2bc40*/  IMAD.MOV.U32 R2, RZ, RZ, R14 ;  /* 0x000000ffff027224 */ /* 0x000fe200078e000e */
[----:B------:R-:W-:Y:S06]  /*2bc50*/  BRA `(.L_x_2221) ;  /* 0xffffffcc00747947 */ /* 0x000fec000383ffff */
.L_x_2116:
[----:B0-----:R0:W1:Y:S02]  /*2bc60*/  SYNCS.PHASECHK.TRANS64.TRYWAIT P0, [R0+URZ+0x2a820], R3 ;  /* 0x02a82003000075a7 */ /* 0x001064000800017f */
[----:B-1----:R-:W-:Y:S05]  /*2bc70*/  @!P0 NANOSLEEP.SYNCS 0x989680 ;  /* 0x009896800000895d */ /* 0x002fea0003900000 */
[----:B------:R-:W1:Y:S02]  /*2bc80*/  @!P0 SYNCS.PHASECHK.TRANS64 P0, [R0+URZ+0x2a820], R3 ;  /* 0x02a82003000085a7 */ /* 0x000e64000800007f */
[----:B-1----:R-:W-:Y:S05]  /*2bc90*/  @!P0 BRA `(.L_x_2116) ;  /* 0xfffffffc00f08947 */ /* 0x002fea000383ffff */
[----:B------:R-:W-:Y:S05]  /*2bca0*/  BRA `(.L_x_2222) ;  /* 0xffffffd000fc7947 */ /* 0x000fea000383ffff */
.L_x_2117:
        /* <DEDUP_REMOVED lines=8> */
[----:B0---45:R-:W-:Y:S05]  /*2bd30*/  WARPSYNC.COLLECTIVE R15, `(.L_x_2224) ;  /* 0x000000000f087348 */ /* 0x031fea0003c00000 */
[----:B------:R1:W2:Y:S02]  /*2bd40*/  SHFL.IDX P6, R14, R13, R12, R11 ;  /* 0x0000000c0d0e7389 */ /* 0x0002a400000c000b */
[----:B012-45:R-:W-:Y:S01]  /*2bd50*/  ENDCOLLECTIVE ;  /* 0x000000000000791b */ /* 0x037fe20003800000 */
.L_x_2224:
[----:B------:R-:W-:Y:S05]  /*2bd60*/  BSYNC B0 ;  /* 0x0000000000007941 */ /* 0x000fea0003800000 */
.L_x_2223:
[----:B------:R-:W-:Y:S05]  /*2bd70*/  BRA `(.L_x_2225) ;  /* 0xffffffd000e47947 */ /* 0x000fea000383ffff */
.L_x_2118:
[----:B------:R-:W-:Y:S01]  /*2bd80*/  BSSY B0, `(.L_x_2226) ;  /* 0x0000006000007945 */ /* 0x000fe20003800000 */
[----:B------:R-:W-:-:S07]  /*2bd90*/  IMAD.MOV.U32 R15, RZ, RZ, -0x1 ;  /* 0xffffffffff0f7424 */ /* 0x000fce00078e00ff */
[----:B01--45:R-:W-:Y:S05]  /*2bda0*/  WARPSYNC.COLLECTIVE R15, `(.L_x_2227) ;  /* 0x000000000f0c7348 */ /* 0x033fea0003c00000 */
[----:B------:R-:W-:Y:S02]  /*2bdb0*/  ELECT P6, UR62, PT ;  /* 0x00000000003e782f */ /* 0x000fe400038c0000 */
[----:B------:R-:W-:Y:S01]  /*2bdc0*/  MOV R14, UR62 ;  /* 0x0000003e000e7c02 */ /* 0x000fe20008000f00 */
[----:B01--45:R-:W-:Y:S10]  /*2bdd0*/  ENDCOLLECTIVE ;  /* 0x000000000000791b */ /* 0x033ff40003800000 */
.L_x_2227:
[----:B------:R-:W-:Y:S05]  /*2bde0*/  BSYNC B0 ;  /* 0x0000000000007941 */ /* 0x000fea0003800000 */
.L_x_2226:
[----:B------:R-:W-:Y:S05]  /*2bdf0*/  BRA `(.L_x_2228) ;  /* 0xffffffd000d87947 */ /* 0x000fea000383ffff */
.L_x_2120:
[----:B0-----:R0:W1:Y:S02]  /*2be00*/  SYNCS.PHASECHK.TRANS64.TRYWAIT P0, [R6+URZ], R5 ;  /* 0x00000005060075a7 */ /* 0x001064000800017f */
[----:B-1----:R-:W-:Y:S05]  /*2be10*/  @!P0 NANOSLEEP.SYNCS 0x989680 ;  /* 0x009896800000895d */ /* 0x002fea0003900000 */
[----:B------:R-:W1:Y:S02]  /*2be20*/  @!P0 SYNCS.PHASECHK.TRANS64 P0, [R6+URZ], R5 ;  /* 0x00000005060085a7 */ /* 0x000e64000800007f */
[----:B-1----:R-:W-:Y:S05]  /*2be30*/  @!P0 BRA `(.L_x_2120) ;  /* 0xfffffffc00f08947 */ /* 0x002fea000383ffff */
[----:B------:R-:W-:Y:S05]  /*2be40*/  BRA `(.L_x_2229) ;  /* 0xffffffd400147947 */ /* 0x000fea000383ffff */
.L_x_2121:
[----:B-1----:R1:W2:Y:S02]  /*2be50*/  SYNCS.PHASECHK.TRANS64.TRYWAIT P0, [R7+URZ], R2 ;  /* 0x00000002070075a7 */ /* 0x0022a4000800017f */
[----:B--2---:R-:W-:Y:S05]  /*2be60*/  @!P0 NANOSLEEP.SYNCS 0x989680 ;  /* 0x009896800000895d */ /* 0x004fea0003900000 */
[----:B------:R-:W2:Y:S02]  /*2be70*/  @!P0 SYNCS.PHASECHK.TRANS64 P0, [R7+URZ], R2 ;  /* 0x00000002070085a7 */ /* 0x000ea4000800007f */
[----:B--2---:R-:W-:Y:S05]  /*2be80*/  @!P0 BRA `(.L_x_2121) ;  /* 0xfffffffc00f08947 */ /* 0x004fea000383ffff */
[----:B------:R-:W-:Y:S05]  /*2be90*/  BRA `(.L_x_2230) ;  /* 0xffffffd400087947 */ /* 0x000fea000383ffff */
.L_x_2123:
[----:B--2---:R2:W3:Y:S02]  /*2bea0*/  SYNCS.PHASECHK.TRANS64.TRYWAIT P0, [R4+URZ], R5 ;  /* 0x00000005040075a7 */ /* 0x0044e4000800017f */
[----:B---3--:R-:W-:Y:S05]  /*2beb0*/  @!P0 NANOSLEEP.SYNCS 0x989680 ;  /* 0x009896800000895d */ /* 0x008fea0003900000 */
[----:B------:R-:W3:Y:S02]  /*2bec0*/  @!P0 SYNCS.PHASECHK.TRANS64 P0, [R4+URZ], R5 ;  /* 0x00000005040085a7 */ /* 0x000ee4000800007f */
[----:B---3--:R-:W-:Y:S05]  /*2bed0*/  @!P0 BRA `(.L_x_2123) ;  /* 0xfffffffc00f08947 */ /* 0x008fea000383ffff */
[----:B------:R-:W-:Y:S05]  /*2bee0*/  BRA `(.L_x_2231) ;  /* 0xffffffd400107947 */ /* 0x000fea000383ffff */
.L_x_2232:
        /* <DEDUP_REMOVED lines=9> */
.L_x_15112:


//--------------------- .text._ZN7cutlass13device_kernelIN5flash11enable_sm90INS1_16FlashAttnFwdSm90INS1_25CollectiveMainloopFwdSm90ILi2EN4cute5tupleIJNS5_1CILi1EEES8_S8_EEENS6_IJNS7_ILi128EEESA_NS7_ILi192EEEEEELi128ENS_10bfloat16_tEfNS_4arch4Sm90ELb1ELb0ELb0ELb0ELb0ELb0ELb0ELb1ELb1ELb1ELb0ELb0EEENS1_21CollectiveEpilogueFwdINS6_IJSA_SA_SA_EEES9_SD_SF_Li256ELb0ELb1ELb0ELb0EEENS1_30DynamicPersistentTileSchedulerILi256ELi128ELb0ELb1ELb1EEEEEEEEEvNT_6ParamsE --------------------------
	.section	.text._ZN7cutlass13device_kernelIN5flash11enable_sm90INS1_16FlashAttnFwdSm90INS1_25CollectiveMainloopFwdSm90ILi2EN4cute5tupleIJNS5_1CILi1EEES8_S8_EEENS6_IJNS7_ILi128EEESA_NS7_ILi192EEEEEELi128ENS_10bfloat16_tEfNS_4arch4Sm90ELb1ELb0ELb0ELb0ELb0ELb0ELb0ELb1ELb1ELb1ELb0ELb0EEENS1_21CollectiveEpilogueFwdINS6_IJSA_SA_SA_EEES9_SD_SF_Li256ELb0ELb1ELb0ELb0EEENS1_30DynamicPersistentTileSchedulerILi256ELi128ELb0ELb1ELb1EEEEEEEEEvNT_6ParamsE,"ax",@progbits
	.align	128
.text._ZN7cutlass13device_kernelIN5flash11enable_sm90INS1_16FlashAttnFwdSm90INS1_25CollectiveMainloopFwdSm90ILi2EN4cute5tupleIJNS5_1CILi1EEES8_S8_EEENS6_IJNS7_ILi128EEESA_NS7_ILi192EEEEEELi128ENS_10bfloat16_tEfNS_4arch4Sm90ELb1ELb0ELb0ELb0ELb0ELb0ELb0ELb1ELb1ELb1ELb0ELb0EEENS1_21CollectiveEpilogueFwdINS6_IJSA_SA_SA_EEES9_SD_SF_Li256ELb0ELb1ELb0ELb0EEENS1_30DynamicPersistentTileSchedulerILi256ELi128ELb0ELb1ELb1EEEEEEEEEvNT_6ParamsE:
        .type           _ZN7cutlass13device_kernelIN5flash11enable_sm90INS1_16FlashAttnFwdSm90INS1_25CollectiveMainloopFwdSm90ILi2EN4cute5tupleIJNS5_1CILi1EEES8_S8_EEENS6_IJNS7_ILi128EEESA_NS7_ILi192EEEEEELi128ENS_10bfloat16_tEfNS_4arch4Sm90ELb1ELb0ELb0ELb0ELb0ELb0ELb0ELb1ELb1ELb1ELb0ELb0EEENS1_21CollectiveEpilogueFwdINS6_IJSA_SA_SA_EEES9_SD_SF_Li256ELb0ELb1ELb0ELb0EEENS1_30DynamicPersistentTileSchedulerILi256ELi128ELb0ELb1ELb1EEEEEEEEEvNT_6ParamsE,@function
        .size           _ZN7cutlass13device_kernelIN5flash11enable_sm90INS1_16FlashAttnFwdSm90INS1_25CollectiveMainloopFwdSm90ILi2EN4cute5tupleIJNS5_1CILi1EEES8_S8_EEENS6_IJNS7_ILi128EEESA_NS7_ILi192EEEEEELi128ENS_10bfloat16_tEfNS_4arch4Sm90ELb1ELb0ELb0ELb0ELb0ELb0ELb0ELb1ELb1ELb1ELb0ELb0EEENS1_21CollectiveEpilogueFwdINS6_IJSA_SA_SA_EEES9_SD_SF_Li256ELb0ELb1ELb0ELb0EEENS1_30DynamicPersistentTileSchedulerILi256ELi128ELb0ELb1ELb1EEEEEEEEEvNT_6ParamsE,(.L_x_15113 - _ZN7cutlass13device_kernelIN5flash11enable_sm90INS1_16FlashAttnFwdSm90INS1_25CollectiveMainloopFwdSm90ILi2EN4cute5tupleIJNS5_1CILi1EEES8_S8_EEENS6_IJNS7_ILi128EEESA_NS7_ILi192EEEEEELi128ENS_10bfloat16_tEfNS_4arch4Sm90ELb1ELb0ELb0ELb0ELb0ELb0ELb0ELb1ELb1ELb1ELb0ELb0EEENS1_21CollectiveEpilogueFwdINS6_IJSA_SA_SA_EEES9_SD_SF_Li256ELb0ELb1ELb0ELb0EEENS1_30DynamicPersistentTileSchedulerILi256ELi128ELb0ELb1ELb1EEEEEEEEEvNT_6ParamsE)
        .other          _ZN7cutlass13device_kernelIN5flash11enable_sm90INS1_16FlashAttnFwdSm90INS1_25CollectiveMainloopFwdSm90ILi2EN4cute5tupleIJNS5_1CILi1EEES8_S8_EEENS6_IJNS7_ILi128EEESA_NS7_ILi192EEEEEELi128ENS_10bfloat16_tEfNS_4arch4Sm90ELb1ELb0ELb0ELb0ELb0ELb0ELb0ELb1ELb1ELb1ELb0ELb0EEENS1_21CollectiveEpilogueFwdINS6_IJSA_SA_SA_EEES9_SD_SF_Li256ELb0ELb1ELb0ELb0EEENS1_30DynamicPersistentTileSchedulerILi256ELi128ELb0ELb1ELb1EEEEEEEEEvNT_6ParamsE,@"STO_CUDA_ENTRY STV_DEFAULT"
_ZN7cutlass13device_kernelIN5flash11enable_sm90INS1_16FlashAttnFwdSm90INS1_25CollectiveMainloopFwdSm90ILi2EN4cute5tupleIJNS5_1CILi1EEES8_S8_EEENS6_IJNS7_ILi128EEESA_NS7_ILi192EEEEEELi128ENS_10bfloat16_tEfNS_4arch4Sm90ELb1ELb0ELb0ELb0ELb0ELb0ELb0ELb1ELb1ELb1ELb0ELb0EEENS1_21CollectiveEpilogueFwdINS6_IJSA_SA_SA_EEES9_SD_SF_Li256ELb0ELb1ELb0ELb0EEENS1_30DynamicPersistentTileSchedulerILi256ELi128ELb0ELb1ELb1EEEEEEEEEvNT_6ParamsE:
        /* <DEDUP_REMOVED lines=18> */
.L_x_2234:
[----:B------:R-:W-:Y:S05]  /*0120*/  BSYNC B0 ;  /* 0x0000000000007941 */ /* 0x000fea0003800000 */
.L_x_2233:
        /* <DEDUP_REMOVED lines=41> */
.L_x_2235:
        /* <DEDUP_REMOVED lines=22> */
.L_x_2236:
        /* <DEDUP_REMOVED lines=18> */
.L_x_2237:
        /* <DEDUP_REMOVED lines=22> */
.L_x_2238:
        /* <DEDUP_REMOVED lines=22> */
.L_x_2239:
        /* <DEDUP_REMOVED lines=8> */
.L_x_2241:
        /* <DEDUP_REMOVED lines=11> */
[----:B------:R-:W-:Y:S01]  /*0a30*/  UMOV UR37, URZ ;  /* 0x0000003f00257c82 */ /* 0x000fe20008000000 */
[----:B------:R-:W-:Y:S01]  /*0a40*/  UMOV UR36, URZ ;  /* 0x0000003f00247c82 */ /* 0x000fe20008000000 */
[----:B0-----:R-:W0:Y:S02]  /*0a50*/  S2R R2, SR_TID.X ;  /* 0x0000000000027919 */ /* 0x001e240000002100 */
[----:B0-----:R-:W-:Y:S01]  /*0a60*/  VIADD R194, R2, 0xffffff80 ;  /* 0xffffff8002c27836 */ /* 0x001fe20000000000 */
[----:B--2---:R-:W-:-:S04]  /*0a70*/  R2UR UR5, R3 ;  /* 0x00000000030572ca */ /* 0x004fc800000e0000 */
[----:B------:R-:W-:-:S04]  /*0a80*/  SHF.R.S32.HI R3, RZ, 0x1f, R194 ;  /* 0x0000001fff037819 */ /* 0x000fc800000114c2 */
[CC--:B------:R-:W-:Y:S02]  /*0a90*/  LEA.HI R5, R3.reuse, R194.reuse, RZ, 0x7 ;  /* 0x000000c203057211 */ /* 0x0c0fe400078f38ff */
[-C--:B------:R-:W-:Y:S02]  /*0aa0*/  LEA.HI R2, R3, R194.reuse, RZ, 0x5 ;  /* 0x000000c203027211 */ /* 0x080fe400078f28ff */
[----:B------:R-:W-:Y:S02]  /*0ab0*/  LOP3.LUT R187, R5, 0xffffff80, RZ, 0xc0, !PT ;  /* 0xffffff8005bb7812 */ /* 0x000fe400078ec0ff */
[----:B------:R-:W-:Y:S01]  /*0ac0*/  LEA.HI R0, R3, R194, RZ, 0x4 ;  /* 0x000000c203007211 */ /* 0x000fe200078f20ff */
[----:B------:R-:W-:Y:S01]  /*0ad0*/  IMAD.SHL.U32 R2, R2, 0x20, RZ ;  /* 0x0000002002027824 */ /* 0x000fe200078e00ff */
[----:B------:R-:W-:Y:S01]  /*0ae0*/  SHF.R.S32.HI R188, RZ, 0x7, R5 ;  /* 0x00000007ffbc7819 */ /* 0x000fe20000011405 */
[----:B------:R-:W-:Y:S01]  /*0af0*/  IMAD.IADD R187, R194, 0x1, -R187 ;  /* 0x00000001c2bb7824 */ /* 0x000fe200078e0abb */
[----:B------:R-:W-:Y:S01]  /*0b00*/  SHF.R.S32.HI R9, RZ, 0x4, R0 ;  /* 0x00000004ff097819 */ /* 0x000fe20000011400 */
[----:B------:R-:W-:Y:S01]  /*0b10*/  ULOP3.LUT UR6, UR5, 0x1, URZ, 0xfc, !UPT ;  /* 0x0000000105067892 */ /* 0x000fe2000f8efc3f */
[----:B------:R-:W-:-:S02]  /*0b20*/  LOP3.LUT R7, R0, 0x3fffff0, RZ, 0xc0, !PT ;  /* 0x03fffff000077812 */ /* 0x000fc400078ec0ff */
[----:B------:R-:W-:Y:S01]  /*0b30*/  SHF.R.S32.HI R4, RZ, 0x1f, R187 ;  /* 0x0000001fff047819 */ /* 0x000fe200000114bb */
[----:B------:R-:W-:Y:S01]  /*0b40*/  UMOV UR5, URZ ;  /* 0x0000003f00057c82 */ /* 0x000fe20008000000 */
[----:B------:R-:W-:Y:S01]  /*0b50*/  LOP3.LUT R2, R2, 0xfffffc00, RZ, 0xc0, !PT ;  /* 0xfffffc0002027812 */ /* 0x000fe200078ec0ff */
[----:B------:R-:W-:Y:S01]  /*0b60*/  IMAD.IADD R7, R194, 0x1, -R7 ;  /* 0x00000001c2077824 */ /* 0x000fe200078e0a07 */
[----:B------:R-:W-:Y:S01]  /*0b70*/  LEA.HI R0, R0, R9, RZ, 0x1 ;  /* 0x0000000900007211 */ /* 0x000fe200078f08ff */
[----:B------:R-:W-:Y:S01]  /*0b80*/  IMAD.U32 R191, RZ, RZ, UR6 ;  /* 0x00000006ffbf7e24 */ /* 0x000fe2000f8e00ff */
[----:B------:R-:W-:Y:S01]  /*0b90*/  LEA.HI R6, R4, R187, RZ, 0x2 ;  /* 0x000000bb04067211 */ /* 0x000fe200078f10ff */
[----:B------:R-:W-:Y:S01]  /*0ba0*/  IMAD R7, R7, 0x40, R2 ;  /* 0x0000004007077824 */ /* 0x000fe200078e0202 */
[----:B------:R-:W-:Y:S01]  /*0bb0*/  LOP3.LUT R0, R0, 0x1ffffffe, RZ, 0xc0, !PT ;  /* 0x1ffffffe00007812 */ /* 0x000fe200078ec0ff */
[----:B------:R-:W-:Y:S01]  /*0bc0*/  IMAD.U32 R186, RZ, RZ, UR5 ;  /* 0x00000005ffba7e24 */ /* 0x000fe2000f8e00ff */
[----:B------:R-:W-:-:S02]  /*0bd0*/  LEA.HI R2, R3, R194, RZ, 0x2 ;  /* 0x000000c203027211 */ /* 0x000fc400078f10ff */
[----:B------:R-:W-:Y:S01]  /*0be0*/  SHF.R.S32.HI R8, RZ, 0x2, R6 ;  /* 0x00000002ff087819 */ /* 0x000fe20000011406 */
[----:B------:R-:W-:Y:S01]  /*0bf0*/  IMAD.IADD R0, R9, 0x1, -R0 ;  /* 0x0000000109007824 */ /* 0x000fe200078e0a00 */
[----:B------:R-:W-:Y:S02]  /*0c00*/  SHF.R.S32.HI R11, RZ, 0x1f, R6 ;  /* 0x0000001fff0b7819 */ /* 0x000fe40000011406 */
[----:B------:R-:W-:Y:S01]  /*0c10*/  LOP3.LUT R9, R2, 0xfffffffc, RZ, 0xc0, !PT ;  /* 0xfffffffc02097812 */ /* 0x000fe200078ec0ff */
[----:B------:R-:W-:Y:S01]  /*0c20*/  IMAD R190, R0, 0x8, R7 ;  /* 0x0000000800be7824 */ /* 0x000fe200078e0207 */
[----:B------:R-:W-:Y:S02]  /*0c30*/  LEA.HI R3, R3, R194, RZ, 0x3 ;  /* 0x000000c203037211 */ /* 0x000fe400078f18ff */
[----:B------:R-:W-:Y:S01]  /*0c40*/  LEA.HI R11, R11, R8, RZ, 0x3 ;  /* 0x000000080b0b7211 */ /* 0x000fe200078f18ff */
[----:B------:R-:W-:Y:S01]  /*0c50*/  IMAD.IADD R9, R194, 0x1, -R9 ;  /* 0x00000001c2097824 */ /* 0x000fe200078e0a09 */
[----:B------:R-:W-:-:S02]  /*0c60*/  LEA.HI R0, R5, R188, RZ, 0x1 ;  /* 0x000000bc05007211 */ /* 0x000fc400078f08ff */
[----:B------:R-:W-:Y:S02]  /*0c70*/  LOP3.LUT R5, R3, 0xfffffff8, RZ, 0xc0, !PT ;  /* 0xfffffff803057812 */ /* 0x000fe400078ec0ff */
[----:B------:R-:W-:Y:S02]  /*0c80*/  LOP3.LUT R11, R11, 0xfffffff8, RZ, 0xc0, !PT ;  /* 0xfffffff80b0b7812 */ /* 0x000fe400078ec0ff */
[----:B------:R-:W-:Y:S01]  /*0c90*/  LEA.HI R4, R4, R187, RZ, 0x5 ;  /* 0x000000bb04047211 */ /* 0x000fe200078f28ff */
[----:B------:R-:W-:Y:S01]  /*0ca0*/  IMAD.IADD R22, R194, 0x1, -R5 ;  /* 0x00000001c2167824 */ /* 0x000fe200078e0a05 */
[----:B------:R-:W-:Y:S01]  /*0cb0*/  LEA.HI R2, R9, R9, RZ, 0x1 ;  /* 0x0000000909027211 */ /* 0x000fe200078f08ff */
[----:B------:R-:W-:Y:S01]  /*0cc0*/  IMAD.IADD R11, R8, 0x1, -R11 ;  /* 0x00000001080b7824 */ /* 0x000fe200078e0a0b */
[----:B------:R-:W-:Y:S01]  /*0cd0*/  SHF.R.S32.HI R4, RZ, 0x5, R4 ;  /* 0x00000005ff047819 */ /* 0x000fe20000011404 */
[----:B------:R-:W-:Y:S01]  /*0ce0*/  IMAD.SHL.U32 R16, R22, 0x8, RZ ;  /* 0x0000000816107824 */ /* 0x000fe200078e00ff */
[----:B------:R-:W-:-:S02]  /*0cf0*/  LOP3.LUT R7, R0, 0x3fffffe, RZ, 0xc0, !PT ;  /* 0x03fffffe00077812 */ /* 0x000fc400078ec0ff */
[----:B------:R-:W-:Y:S01]  /*0d00*/  LOP3.LUT R2, R2, 0x1ffffffe, RZ, 0xc0, !PT ;  /* 0x1ffffffe02027812 */ /* 0x000fe200078ec0ff */
[----:B------:R-:W-:Y:S01]  /*0d10*/  IMAD R4, R4, 0x10, R11 ;  /* 0x0000001004047824 */ /* 0x000fe200078e020b */
[----:B------:R-:W-:Y:S01]  /*0d20*/  LOP3.LUT R6, R6, 0x7ffffffc, RZ, 0xc0, !PT ;  /* 0x7ffffffc06067812 */ /* 0x000fe200078ec0ff */
[----:B------:R-:W-:Y:S01]  /*0d30*/  IMAD.IADD R7, R188, 0x1, -R7 ;  /* 0x00000001bc077824 */ /* 0x000fe200078e0a07 */
[----:B------:R-:W-:Y:S01]  /*0d40*/  SHF.R.S32.HI R185, RZ, 0x3, R3 ;  /* 0x00000003ffb97819 */ /* 0x000fe20000011403 */
[----:B------:R-:W-:Y:S01]  /*0d50*/  VIADD R19, R16, 0x40 ;  /* 0x0000004010137836 */ /* 0x000fe20000000000 */
[----:B------:R-:W-:Y:S01]  /*0d60*/  SHF.R.S32.HI R193, RZ, 0x1f, R16 ;  /* 0x0000001fffc17819 */ /* 0x000fe20000011410 */
[----:B------:R-:W-:Y:S02]  /*0d70*/  IMAD.IADD R2, R9, 0x1, -R2 ;  /* 0x0000000109027824 */ /* 0x000fe400078e0a02 */
[----:B------:R-:W-:Y:S01]  /*0d80*/  IMAD R189, R7, 0x40, R4 ;  /* 0x0000004007bd7824 */ /* 0x000fe200078e0204 */
[----:B------:R-:W-:Y:S01]  /*0d90*/  SHF.R.S32.HI R192, RZ, 0x1f, R19 ;  /* 0x0000001fffc07819 */ /* 0x000fe20000011413 */
[----:B------:R-:W-:-:S02]  /*0da0*/  IMAD.IADD R17, R187, 0x1, -R6 ;  /* 0x00000001bb117824 */ /* 0x000fc400078e0a06 */
[----:B------:R-:W-:-:S07]  /*0db0*/  IMAD R18, R2, 0x8, R189 ;  /* 0x0000000802127824 */ /* 0x000fce00078e02bd */
.L_x_2292:
[----:B------:R-:W-:Y:S01]  /*0dc0*/  ULDC UR5, c[0x0][0xc60] ;  /* 0x0003180000057ab9 */ /* 0x000fe20000000800 */
[----:B------:R-:W-:Y:S01]  /*0dd0*/  UMOV UR8, UR4 ;  /* 0x0000000400087c82 */ /* 0x000fe20008000000 */
[----:B------:R-:W-:-:S11]  /*0de0*/  UISETP.NE.AND UP0, UPT, UR5, 0x1, UPT ;  /* 0x000000010500788c */ /* 0x000fd6000bf05270 */
[----:B------:R-:W-:Y:S01]  /*0df0*/  @UP0 ULDC UR6, c[0x0][0xc64] ;  /* 0x0003190000060ab9 */ /* 0x000fe20000000800 */
[----:B------:R-:W-:Y:S01]  /*0e00*/  @UP0 ULDC UR9, c[0x0][0xc68] ;  /* 0x00031a0000090ab9 */ /* 0x000fe20000000800 */
[----:B------:R-:W-:-:S04]  /*0e10*/  UIMAD.WIDE.U32 UR6, UR4, UR6, URZ ;  /* 0x00000006040672a5 */ /* 0x000fc8000f8e003f */
[----:B------:R-:W-:-:S03]  /*0e20*/  @UP0 USHF.R.U32.HI UR8, URZ, UR9, UR7 ;  /* 0x000000093f080299 */ /* 0x000fc60008011607 */
[----:B------:R-:W-:Y:S02]  /*0e30*/  ULDC UR6, c[0x0][0xc78] ;  /* 0x00031e0000067ab9 */ /* 0x000fe40000000800 */
[----:B------:R-:W-:Y:S02]  /*0e40*/  UISETP.GE.AND UP0, UPT, UR8, UR6, UPT ;  /* 0x000000060800728c */ /* 0x000fe4000bf06270 */
[----:B------:R-:W-:-:S04]  /*0e50*/  UIADD3 UR6, -UR8, URZ, URZ ;  /* 0x0000003f08067290 */ /* 0x000fc8000fffe13f */
[----:B------:R-:W-:Y:S01]  /*0e60*/  PLOP3.LUT P0, PT, PT, PT, UP0, 0x80, 0x0 ;  /* 0x000000000000781c */ /* 0x000fe20003f0f008 */
[----:B------:R-:W-:-:S12]  /*0e70*/  UIMAD UR9, UR5, UR6, UR4 ;  /* 0x00000006050972a4 */ /* 0x000fd8000f8e0204 */
[----:B012345:R-:W-:Y:S05]  /*0e80*/  @!P0 BRA `(.L_x_2242) ;  /* 0x0000000000208947 */ /* 0x03ffea0003800000 */
        /* <DEDUP_REMOVED lines=8> */
.L_x_2242:
[----:B------:R-:W-:Y:S01]  /*0f10*/  ULDC UR7, c[0x0][0xc54] ;  /* 0x0003150000077ab9 */ /* 0x000fe20000000800 */
[----:B------:R-:W-:Y:S01]  /*0f20*/  UMOV UR6, UR9 ;  /* 0x0000000900067c82 */ /* 0x000fe20008000000 */
[----:B------:R-:W-:-:S11]  /*0f30*/  UISETP.NE.AND UP0, UPT, UR7, 0x1, UPT ;  /* 0x000000010700788c */ /* 0x000fd6000bf05270 */
[----:B------:R-:W-:Y:S02]  /*0f40*/  @UP0 ULDC.64 UR10, c[0x0][0xc58] ;  /* 0x00031600000a0ab9 */ /* 0x000fe40000000a00 */
[----:B------:R-:W-:-:S04]  /*0f50*/  UIMAD.WIDE.U32 UR4, UR9, UR10, URZ ;  /* 0x0000000a090472a5 */ /* 0x000fc8000f8e003f */
[----:B------:R-:W-:-:S04]  /*0f60*/  @UP0 USHF.R.U32.HI UR6, URZ, UR11, UR5 ;  /* 0x0000000b3f060299 */ /* 0x000fc80008011605 */
[----:B------:R-:W-:-:S12]  /*0f70*/  UIMAD UR4, UR6, UR7, URZ ;  /* 0x00000007060472a4 */ /* 0x000fd8000f8e023f */
.L_x_2243:
[----:B------:R-:W-:Y:S01]  /*0f80*/  ULDC.64 UR12, c[0x0][0x418] ;  /* 0x00010600000c7ab9 */ /* 0x000fe20000000a00 */
[----:B------:R-:W-:Y:S01]  /*0f90*/  ULOP3.LUT UR6, URZ, UR6, URZ, 0x33, !UPT ;  /* 0x000000063f067292 */ /* 0x000fe2000f8e333f */
[----:B------:R-:W-:Y:S01]  /*0fa0*/  PLOP3.LUT P0, PT, PT, PT, PT, 0x80, 0x0 ;  /* 0x000000000000781c */ /* 0x000fe20003f0f070 */
[----:B------:R-:W-:Y:S01]  /*0fb0*/  UISETP.NE.U32.AND UP0, UPT, UR12, URZ, UPT ;  /* 0x0000003f0c00728c */ /* 0x000fe2000bf05070 */
[----:B------:R-:W-:Y:S01]  /*0fc0*/  CS2R R88, SRZ ;  /* 0x0000000000587805 */ /* 0x000fe2000001ff00 */
[----:B------:R-:W-:Y:S01]  /*0fd0*/  ULDC UR5, c[0x0][0xc3c] ;  /* 0x00030f0000057ab9 */ /* 0x000fe20000000800 */
[----:B------:R-:W-:Y:S01]  /*0fe0*/  ULDC UR12, c[0x0][0x448] ;  /* 0x00011200000c7ab9 */ /* 0x000fe20000000800 */
[----:B------:R-:W-:Y:S01]  /*0ff0*/  UIADD3 UR6, UR6, UR5, URZ ;  /* 0x0000000506067290 */ /* 0x000fe2000fffe03f */
[----:B------:R-:W-:Y:S01]  /*1000*/  CS2R R86, SRZ ;  /* 0x0000000000567805 */ /* 0x000fe2000001ff00 */
[----:B------:R-:W-:Y:S01]  /*1010*/  UISETP.NE.AND UP2, UPT, UR12, 0x1, UPT ;  /* 0x000000010c00788c */ /* 0x000fe2000bf45270 */
[----:B------:R-:W-:Y:S01]  /*1020*/  CS2R R84, SRZ ;  /* 0x0000000000547805 */ /* 0x000fe2000001ff00 */
[----:B------:R-:W-:Y:S01]  /*1030*/  UIADD3 UR4, UR9, -UR4, URZ ;  /* 0x8000000409047290 */ /* 0x000fe2000fffe03f */
[----:B------:R-:W-:Y:S01]  /*1040*/  CS2R R82, SRZ ;  /* 0x0000000000527805 */ /* 0x000fe2000001ff00 */
[----:B------:R-:W-:Y:S01]  /*1050*/  USHF.L.U32 UR60, UR6, 0x7, URZ ;  /* 0x00000007063c7899 */ /* 0x000fe2000800063f */
[----:B------:R-:W-:Y:S01]  /*1060*/  CS2R R80, SRZ ;  /* 0x0000000000507805 */ /* 0x000fe2000001ff00 */
[----:B------:R-:W-:Y:S01]  /*1070*/  ULDC UR11, c[0x0][0xc54] ;  /* 0x00031500000b7ab9 */ /* 0x000fe20000000800 */
[----:B------:R-:W-:Y:S01]  /*1080*/  UISETP.NE.AND.EX UP0, UPT, UR13, URZ, UPT, UP0 ;  /* 0x0000003f0d00728c */ /* 0x000fe2000bf05300 */
[----:B------:R-:W-:Y:S01]  /*1090*/  CS2R R78, SRZ ;  /* 0x00000000004e7805 */ /* 0x000fe2000001ff00 */
[----:B------:R-:W-:Y:S01]  /*10a0*/  UIADD3 UR6, UR60, 0x7f, URZ ;  /* 0x0000007f3c067890 */ /* 0x000fe2000fffe03f */
[----:B------:R-:W-:Y:S01]  /*10b0*/  CS2R R76, SRZ ;  /* 0x00000000004c7805 */ /* 0x000fe2000001ff00 */
[----:B------:R-:W-:Y:S01]  /*10c0*/  UIMAD UR11, UR8, UR11, UR4 ;  /* 0x0000000b080b72a4 */ /* 0x000fe2000f8e0204 */
[----:B------:R-:W-:Y:S01]  /*10d0*/  CS2R R74, SRZ ;  /* 0x00000000004a7805 */ /* 0x000fe2000001ff00 */
[----:B------:R-:W-:Y:S01]  /*10e0*/  ULDC UR61, c[0x0][0x424] ;  /* 0x00010900003d7ab9 */ /* 0x000fe20000000800 */
[----:B------:R-:W-:Y:S01]  /*10f0*/  ULDC UR7, c[0x0][0x288] ;  /* 0x0000a20000077ab9 */ /* 0x000fe20000000800 */
[----:B------:R-:W-:Y:S01]  /*1100*/  @UP2 ULDC UR4, c[0x0][0x44c] ;  /* 0x0001130000042ab9 */ /* 0x000fe20000000800 */
[----:B------:R-:W-:Y:S01]  /*1110*/  UIADD3 UR7, -UR7, 0x80, URZ ;  /* 0x0000008007077890 */ /* 0x000fe2000fffe13f */
[----:B------:R-:W-:Y:S01]  /*1120*/  CS2R R72, SRZ ;  /* 0x0000000000487805 */ /* 0x000fe2000001ff00 */
[----:B------:R-:W-:Y:S01]  /*1130*/  UIMAD.WIDE.U32 UR4, UR6, UR4, URZ ;  /* 0x00000004060472a5 */ /* 0x000fe2000f8e003f */
[----:B------:R-:W-:Y:S01]  /*1140*/  CS2R R70, SRZ ;  /* 0x0000000000467805 */ /* 0x000fe2000001ff00 */
[----:B------:R-:W-:Y:S01]  /*1150*/  USEL UR61, UR61, 0x1, UP0 ;  /* 0x000000013d3d7887 */ /* 0x000fe20008000000 */
[----:B------:R-:W-:Y:S01]  /*1160*/  CS2R R68, SRZ ;  /* 0x0000000000447805 */ /* 0x000fe2000001ff00 */
[----:B------:R-:W-:Y:S01]  /*1170*/  ULDC UR10, c[0x0][0x2f0] ;  /* 0x0000bc00000a7ab9 */ /* 0x000fe20000000800 */
[----:B------:R-:W-:Y:S01]  /*1180*/  @UP2 ULDC UR12, c[0x0][0x450] ;  /* 0x00011400000c2ab9 */ /* 0x000fe20000000800 */
[----:B------:R-:W-:Y:S01]  /*1190*/  UIMAD UR7, UR61, UR10, UR7 ;  /* 0x0000000a3d0772a4 */ /* 0x000fe2000f8e0207 */
[----:B------:R-:W-:Y:S01]  /*11a0*/  CS2R R66, SRZ ;  /* 0x0000000000427805 */ /* 0x000fe2000001ff00 */
[----:B------:R-:W-:Y:S01]  /*11b0*/  @UP2 USHF.R.U32.HI UR6, URZ, UR12, UR5 ;  /* 0x0000000c3f062299 */ /* 0x000fe20008011605 */
[----:B------:R-:W-:Y:S01]  /*11c0*/  CS2R R64, SRZ ;  /* 0x0000000000407805 */ /* 0x000fe2000001ff00 */
[----:B------:R-:W-:Y:S01]  /*11d0*/  UIMAD UR4, UR61, UR10, 0x7f ;  /* 0x0000007f3d0474a4 */ /* 0x000fe2000f8e020a */
[----:B------:R-:W-:Y:S01]  /*11e0*/  CS2R R62, SRZ ;  /* 0x00000000003e7805 */ /* 0x000fe2000001ff00 */
[----:B------:R-:W-:Y:S01]  /*11f0*/  UIADD3 UR6, UR7, UR6, URZ ;  /* 0x0000000607067290 */ /* 0x000fe2000fffe03f */
[----:B------:R-:W-:Y:S01]  /*1200*/  CS2R R60, SRZ ;  /* 0x00000000003c7805 */ /* 0x000fe2000001ff00 */
[----:B------:R-:W-:Y:S01]  /*1210*/  USHF.R.S32.HI UR5, URZ, 0x1f, UR4 ;  /* 0x0000001f3f057899 */ /* 0x000fe20008011404 */
[----:B------:R-:W-:Y:S01]  /*1220*/  CS2R R58, SRZ ;  /* 0x00000000003a7805 */ /* 0x000fe2000001ff00 */
[----:B------:R-:W-:Y:S01]  /*1230*/  USHF.R.S32.HI UR7, URZ, 0x1f, UR6 ;  /* 0x0000001f3f077899 */ /* 0x000fe20008011406 */
[----:B------:R-:W-:Y:S01]  /*1240*/  CS2R R56, SRZ ;  /* 0x0000000000387805 */ /* 0x000fe2000001ff00 */
[----:B------:R-:W-:Y:S01]  /*1250*/  ULEA.HI UR5, UR5, UR4, URZ, 0x7 ;  /* 0x0000000405057291 */ /* 0x000fe2000f8f383f */
[----:B------:R-:W-:Y:S01]  /*1260*/  CS2R R54, SRZ ;  /* 0x0000000000367805 */ /* 0x000fe2000001ff00 */
[----:B------:R-:W-:Y:S01]  /*1270*/  ULEA.HI UR7, UR7, UR6, URZ, 0x7 ;  /* 0x0000000607077291 */ /* 0x000fe2000f8f383f */
[----:B------:R-:W-:Y:S01]  /*1280*/  CS2R R52, SRZ ;  /* 0x0000000000347805 */ /* 0x000fe2000001ff00 */
[----:B------:R-:W-:Y:S01]  /*1290*/  ULDC UR9, c[0x0][0xc48] ;  /* 0x0003120000097ab9 */ /* 0x000fe20000000800 */
[----:B------:R-:W-:Y:S01]  /*12a0*/  USHF.R.S32.HI UR6, URZ, 0x7, UR5 ;  /* 0x000000073f067899 */ /* 0x000fe20008011405 */
[----:B------:R-:W-:Y:S01]  /*12b0*/  CS2R R50, SRZ ;  /* 0x0000000000327805 */ /* 0x000fe2000001ff00 */
[----:B------:R-:W-:Y:S01]  /*12c0*/  UISETP.NE.AND UP1, UPT, UR9, 0x1, UPT ;  /* 0x000000010900788c */ /* 0x000fe2000bf25270 */
[----:B------:R-:W-:Y:S01]  /*12d0*/  CS2R R48, SRZ ;  /* 0x0000000000307805 */ /* 0x000fe2000001ff00 */
[----:B------:R-:W-:Y:S01]  /*12e0*/  USHF.R.S32.HI UR7, URZ, 0x7, UR7 ;  /* 0x000000073f077899 */ /* 0x000fe20008011407 */
[----:B------:R-:W-:Y:S01]  /*12f0*/  CS2R R46, SRZ ;  /* 0x00000000002e7805 */ /* 0x000fe2000001ff00 */
[----:B------:R-:W-:Y:S01]  /*1300*/  UMOV UR14, UR11 ;  /* 0x0000000b000e7c82 */ /* 0x000fe20008000000 */
[----:B------:R-:W-:Y:S01]  /*1310*/  CS2R R44, SRZ ;  /* 0x00000000002c7805 */ /* 0x000fe2000001ff00 */
[----:B------:R-:W-:Y:S01]  /*1320*/  UISETP.LT.AND UP0, UPT, UR6, UR7, UPT ;  /* 0x000000070600728c */ /* 0x000fe2000bf01270 */
[----:B------:R-:W-:-:S02]  /*1330*/  CS2R R42, SRZ ;  /* 0x00000000002a7805 */ /* 0x000fc4000001ff00 */
[----:B------:R-:W-:Y:S02]  /*1340*/  CS2R R90, SRZ ;  /* 0x00000000005a7805 */ /* 0x000fe4000001ff00 */
[----:B------:R-:W-:Y:S01]  /*1350*/  CS2R R98, SRZ ;  /* 0x0000000000627805 */ /* 0x000fe2000001ff00 */
[----:B------:R-:W-:Y:S01]  /*1360*/  USEL UR15, UR6, UR7, UP0 ;  /* 0x00000007060f7287 */ /* 0x000fe20008000000 */
[----:B------:R-:W-:Y:S01]  /*1370*/  CS2R R94, SRZ ;  /* 0x00000000005e7805 */ /* 0x000fe2000001ff00 */
[----:B------:R-:W-:Y:S01]  /*1380*/  @UP1 ULDC UR8, c[0x0][0xc4c] ;  /* 0x0003130000081ab9 */ /* 0x000fe20000000800 */
[----:B------:R-:W-:Y:S01]  /*1390*/  CS2R R92, SRZ ;  /* 0x00000000005c7805 */ /* 0x000fe2000001ff00 */
[----:B------:R-:W-:Y:S01]  /*13a0*/  UIMAD.WIDE.U32 UR4, UR11, UR8, URZ ;  /* 0x000000080b0472a5 */ /* 0x000fe2000f8e003f */
[----:B------:R-:W-:Y:S01]  /*13b0*/  CS2R R100, SRZ ;  /* 0x0000000000647805 */ /* 0x000fe2000001ff00 */
[----:B------:R-:W-:Y:S02]  /*13c0*/  UISETP.GE.AND UP0, UPT, UR15, 0x1, UPT ;  /* 0x000000010f00788c */ /* 0x000fe4000bf06270 */
[----:B------:R-:W-:Y:S01]  /*13d0*/  IMAD.U32 R106, RZ, RZ, UR15 ;  /* 0x0000000fff6a7e24 */ /* 0x000fe2000f8e00ff */
[----:B------:R-:W-:Y:S01]  /*13e0*/  @UP1 ULDC UR8, c[0x0][0xc50] ;  /* 0x0003140000081ab9 */ /* 0x000fe20000000800 */
[----:B------:R-:W-:Y:S01]  /*13f0*/  CS2R R102, SRZ ;  /* 0x0000000000667805 */ /* 0x000fe2000001ff00 */
[----:B------:R-:W-:Y:S01]  /*1400*/  @UP1 USHF.R.U32.HI UR14, URZ, UR8, UR5 ;  /* 0x000000083f0e1299 */ /* 0x000fe20008011605 */
[----:B------:R-:W-:-:S02]  /*1410*/  CS2R R96, SRZ ;  /* 0x0000000000607805 */ /* 0x000fc4000001ff00 */
[----:B------:R-:W-:Y:S02]  /*1420*/  PLOP3.LUT P1, PT, PT, PT, UP0, 0x80, 0x0 ;  /* 0x000000000000781c */ /* 0x000fe40003f2f008 */
[----:B------:R-:W-:Y:S01]  /*1430*/  CS2R R6, SRZ ;  /* 0x0000000000067805 */ /* 0x000fe2000001ff00 */
[----:B------:R-:W-:Y:S01]  /*1440*/  UIADD3 UR4, -UR14, URZ, URZ ;  /* 0x0000003f0e047290 */ /* 0x000fe2000fffe13f */
[----:B------:R-:W-:Y:S01]  /*1450*/  CS2R R104, SRZ ;  /* 0x0000000000687805 */ /* 0x000fe2000001ff00 */
[----:B------:R-:W-:Y:S02]  /*1460*/  IMAD.U32 R184, RZ, RZ, UR14 ;  /* 0x0000000effb87e24 */ /* 0x000fe4000f8e00ff */
[----:B------:R-:W-:-:S06]  /*1470*/  UIMAD UR4, UR9, UR4, UR11 ;  /* 0x00000004090472a4 */ /* 0x000fcc000f8e020b */
[----:B------:R-:W-:Y:S01]  /*1480*/  IMAD.U32 R23, RZ, RZ, UR4 ;  /* 0x00000004ff177e24 */ /* 0x000fe2000f8e00ff */
        /* <DEDUP_REMOVED lines=32> */
.L_x_2245:
[----:B------:R-:W-:Y:S02]  /*1690*/  R2UR UR6, R186 ;  /* 0x00000000ba0672ca */ /* 0x000fe400000e0000 */
[----:B------:R-:W-:-:S11]  /*16a0*/  R2UR UR5, R191 ;  /* 0x00000000bf0572ca */ /* 0x000fd600000e0000 */
[----:B------:R-:W-:Y:S02]  /*16b0*/  ULEA.HI UR4, UR6, UR6, URZ, 0x1 ;  /* 0x0000000606047291 */ /* 0x000fe4000f8f083f */
[----:B------:R-:W-:Y:S02]  /*16c0*/  IMAD.U32 R2, RZ, RZ, UR5 ;  /* 0x00000005ff027e24 */ /* 0x000fe4000f8e00ff */
[----:B------:R-:W-:-:S03]  /*16d0*/  ULOP3.LUT UR4, UR4, 0xfffffffe, URZ, 0xc0, !UPT ;  /* 0xfffffffe04047892 */ /* 0x000fc6000f8ec03f */
[----:B------:R-:W-:Y:S01]  /*16e0*/  ISETP.NE.AND P0, PT, R2, 0x3, PT ;  /* 0x000000030200780c */ /* 0x000fe20003f05270 */
[----:B------:R-:W-:-:S06]  /*16f0*/  UIADD3 UR4, UR6, -UR4, URZ ;  /* 0x8000000406047290 */ /* 0x000fcc000fffe03f */
[----:B------:R-:W-:-:S05]  /*1700*/  IMAD.U32 R0, RZ, RZ, UR4 ;  /* 0x00000004ff007e24 */ /* 0x000fca000f8e00ff */
[----:B------:R-:W-:-:S04]  /*1710*/  SHF.L.U32 R0, R0, 0x1f, RZ ;  /* 0x0000001f00007819 */ /* 0x000fc800000006ff */
[----:B------:R-:W0:Y:S02]  /*1720*/  SYNCS.PHASECHK.TRANS64.TRYWAIT P1, [UR38+0x34800], R0 ;  /* 0x03480000ff0075a7 */ /* 0x000e240008020166 */
[----:B0-----:R-:W-:Y:S05]  /*1730*/  @!P1 BRA `(.L_x_2246) ;  /* 0x000000e800609947 */ /* 0x001fea0003800000 */
.L_x_2396:
[----:B------:R-:W-:Y:S05]  /*1740*/  @!P0 BRA `(.L_x_2247) ;  /* 0x0000000000048947 */ /* 0x000fea0003800000 */
[----:B------:R-:W-:Y:S01]  /*1750*/  BPT.TRAP 0x1 ;  /* 0x000000040000795c */ /* 0x000fe20000300000 */
.L_x_2247:
[----:B------:R-:W-:Y:S02]  /*1760*/  IMAD.U32 R2, RZ, RZ, UR36 ;  /* 0x00000024ff027e24 */ /* 0x000fe4000f8e00ff */
[----:B0-----:R-:W-:-:S03]  /*1770*/  IMAD.U32 R3, RZ, RZ, UR37 ;  /* 0x00000025ff037e24 */ /* 0x001fc6000f8e00ff */
[----:B------:R-:W-:Y:S02]  /*1780*/  LEA R2, R2, UR38, 0x3 ;  /* 0x0000002602027c11 */ /* 0x000fe4000f8e18ff */
[----:B------:R-:W-:-:S04]  /*1790*/  SHF.L.U32 R3, R3, 0x1f, RZ ;  /* 0x0000001f03037819 */ /* 0x000fc800000006ff */
[----:B------:R0:W1:Y:S01]  /*17a0*/  SYNCS.PHASECHK.TRANS64.TRYWAIT P2, [R2+URZ+0x34830], R3 ;  /* 0x03483003020075a7 */ /* 0x000062000804017f */
[----:B------:R-:W-:Y:S05]  /*17b0*/  @!P0 BRA `(.L_x_2248) ;  /* 0x0000000000048947 */ /* 0x000fea0003800000 */
[----:B------:R-:W-:Y:S01]  /*17c0*/  BPT.TRAP 0x1 ;  /* 0x000000040000795c */ /* 0x000fe20000300000 */
.L_x_2248:
[----:B------:R-:W2:Y:S02]  /*17d0*/  S2R R0, SR_TID.X ;  /* 0x0000000000007919 */ /* 0x000ea40000002100 */
[----:B--2---:R-:W-:Y:S01]  /*17e0*/  LOP3.LUT P1, RZ, R0, 0x7f, RZ, 0xc0, !PT ;  /* 0x0000007f00ff7812 */ /* 0x004fe2000782c0ff */
[----:B-1----:R-:W-:-:S12]  /*17f0*/  @P2 BRA `(.L_x_2249) ;  /* 0x0000000000082947 */ /* 0x002fd80003800000 */
[----:B------:R-:W1:Y:S02]  /*1800*/  SYNCS.PHASECHK.TRANS64.TRYWAIT P2, [R2+URZ+0x34830], R3 ;  /* 0x03483003020075a7 */ /* 0x000e64000804017f */
[----:B-1----:R-:W-:Y:S05]  /*1810*/  @!P2 BRA `(.L_x_2250) ;  /* 0x000000e80040a947 */ /* 0x002fea0003800000 */
.L_x_2249:
        /* <DEDUP_REMOVED lines=10> */
[----:B------:R-:W-:Y:S01]  /*18c0*/  VIADD R0, R18, UR60 ;  /* 0x0000003c12007c36 */ /* 0x000fe20008000000 */
[----:B------:R-:W-:Y:S01]  /*18d0*/  UMOV UR53, 0x40000040 ;  /* 0x4000004000357882 */ /* 0x000fe20000000000 */
[----:B------:R-:W-:Y:S01]  /*18e0*/  UMOV UR55, 0x40000040 ;  /* 0x4000004000377882 */ /* 0x000fe20000000000 */
[----:B------:R-:W-:Y:S01]  /*18f0*/  ULOP3.LUT UR39, UR4, 0x10000, URZ, 0xfc, !UPT ;  /* 0x0001000004277892 */ /* 0x000fe2000f8efc3f */
[----:B------:R-:W-:Y:S01]  /*1900*/  R2UR UR6, R106 ;  /* 0x000000006a0672ca */ /* 0x000fe200000e0000 */
[----:B------:R-:W-:Y:S01]  /*1910*/  ULOP3.LUT UR4, UR40, 0x10000, URZ, 0xfc, !UPT ;  /* 0x0001000028047892 */ /* 0x000fe2000f8efc3f */
[----:B01----:R-:W-:Y:S01]  /*1920*/  IMAD.MOV.U32 R3, RZ, RZ, R0 ;  /* 0x000000ffff037224 */ /* 0x003fe200078e0000 */
[----:B------:R-:W-:Y:S01]  /*1930*/  UIMAD UR5, UR36, 0xc00, UR39 ;  /* 0x00000c00240578a4 */ /* 0x000fe2000f8e0227 */
[----:B------:R-:W-:Y:S01]  /*1940*/  @!P1 VIADD R2, R2, 0x34840 ;  /* 0x0003484002029836 */ /* 0x000fe20000000000 */
[----:B------:R-:W-:Y:S01]  /*1950*/  UIADD3 UR56, UR4, 0x2, URZ ;  /* 0x0000000204387890 */ /* 0x000fe2000fffe03f */
[----:B------:R-:W-:Y:S01]  /*1960*/  CS2R R150, SRZ ;  /* 0x0000000000967805 */ /* 0x000fe2000001ff00 */
[----:B------:R-:W-:Y:S01]  /*1970*/  UIADD3 UR58, UR5, 0x2, URZ ;  /* 0x00000002053a7890 */ /* 0x000fe2000fffe03f */
[----:B------:R-:W-:Y:S01]  /*1980*/  CS2R R148, SRZ ;  /* 0x0000000000947805 */ /* 0x000fe2000001ff00 */
[----:B------:R-:W-:Y:S01]  /*1990*/  UMOV UR8, UR4 ;  /* 0x0000000400087c82 */ /* 0x000fe20008000000 */
[----:B------:R-:W-:Y:S01]  /*19a0*/  UMOV UR10, UR5 ;  /* 0x00000005000a7c82 */ /* 0x000fe20008000000 */
[----:B------:R-:W-:Y:S01]  /*19b0*/  UIADD3 UR52, UR4, 0x4, URZ ;  /* 0x0000000404347890 */ /* 0x000fe2000fffe03f */
[----:B------:R-:W-:Y:S01]  /*19c0*/  HGMMA.64x128x16.F32.BF16 R24, gdesc[UR8], RZ, !UPT, gsb0 ;  /* 0x01e00000081879f0 */ /* 0x000fe2000c0018ff */
[----:B------:R-:W-:Y:S01]  /*19d0*/  UIADD3 UR54, UR5, 0x4, URZ ;  /* 0x0000000405367890 */ /* 0x000fe2000fffe03f */
[----:B------:R-:W-:Y:S01]  /*19e0*/  IMAD.U32 R8, RZ, RZ, UR8 ;  /* 0x00000008ff087e24 */ /* 0x000fe2000f8e00ff */
[----:B------:R-:W-:Y:S01]  /*19f0*/  UIADD3 UR48, UR4, 0x6, URZ ;  /* 0x0000000604307890 */ /* 0x000fe2000fffe03f */
[----:B------:R-:W-:Y:S01]  /*1a00*/  @!P1 PRMT R2, RZ, 0x654, R2 ;  /* 0x00000654ff029816 */ /* 0x000fe20000000002 */
[----:B------:R-:W-:Y:S01]  /*1a10*/  UIADD3 UR50, UR5, 0x6, URZ ;  /* 0x0000000605327890 */ /* 0x000fe2000fffe03f */
[----:B------:R-:W-:Y:S01]  /*1a20*/  CS2R R146, SRZ ;  /* 0x0000000000927805 */ /* 0x000fe2000001ff00 */
[----:B------:R-:W-:Y:S01]  /*1a30*/  UMOV UR49, 0x40000040 ;  /* 0x4000004000317882 */ /* 0x000fe20000000000 */
[----:B------:R-:W-:Y:S01]  /*1a40*/  UMOV UR51, 0x40000040 ;  /* 0x4000004000337882 */ /* 0x000fe20000000000 */
[----:B------:R-:W-:Y:S01]  /*1a50*/  UIADD3 UR44, UR4, 0x400, URZ ;  /* 0x00000400042c7890 */ /* 0x000fe2000fffe03f */
[----:B------:R-:W-:Y:S01]  /*1a60*/  CS2R R144, SRZ ;  /* 0x0000000000907805 */ /* 0x000fe2000001ff00 */
        /* <DEDUP_REMOVED lines=42> */
[----:B------:R-:W-:Y:S02]  /*1d10*/  ULDC UR4, c[0x0][0x448] ;  /* 0x0001120000047ab9 */ /* 0x000fe40000000800 */
[----:B------:R-:W-:-:S06]  /*1d20*/  UISETP.NE.AND UP0, UPT, UR4, 0x1, UPT ;  /* 0x000000010400788c */ /* 0x000fcc000bf05270 */
[----:B------:R-:W-:-:S05]  /*1d30*/  PLOP3.LUT P2, PT, PT, PT, UP0, 0x80, 0x0 ;  /* 0x000000000000781c */ /* 0x000fca0003f4f008 */
[----:B------:R-:W-:-:S08]  /*1d40*/  @UP0 ULDC UR4, c[0x0][0x44c] ;  /* 0x0001130000040ab9 */ /* 0x000fd00000000800 */
[----:B------:R-:W-:Y:S01]  /*1d50*/  @P2 IMAD.HI.U32 R4, R0, UR4, RZ ;  /* 0x0000000400042c27 */ /* 0x000fe2000f8e00ff */
[----:B------:R-:W-:-:S04]  /*1d60*/  @UP0 ULDC UR4, c[0x0][0x450] ;  /* 0x0001140000040ab9 */ /* 0x000fc80000000800 */
[----:B------:R-:W-:Y:S01]  /*1d70*/  @P2 SHF.R.U32.HI R3, RZ, UR4, R4 ;  /* 0x00000004ff032c19 */ /* 0x000fe20008011604 */
[----:B------:R-:W-:Y:S02]  /*1d80*/  UMOV UR4, 0xffffff80 ;  /* 0xffffff8000047882 */ /* 0x000fe40000000000 */
[----:B------:R-:W-:Y:S02]  /*1d90*/  UIMAD UR4, UR6, UR4, 0x80 ;  /* 0x00000080060474a4 */ /* 0x000fe4000f8e0204 */
[----:B------:R-:W0:Y:S02]  /*1da0*/  SHFL.IDX PT, R7, R3, 0x1, 0x1c1f ;  /* 0x003c1f0003077f89 */ /* 0x000e2400000e0000 */
[----:B------:R-:W-:Y:S02]  /*1db0*/  UIADD3 UR5, UR4, 0x1, URZ ;  /* 0x0000000104057890 */ /* 0x000fe4000fffe03f */
[----:B------:R-:W1:Y:S04]  /*1dc0*/  SHFL.IDX PT, R3, R3, RZ, 0x1c1f ;  /* 0x001c1fff03037589 */ /* 0x000e6800000e0000 */
[----:B------:R-:W-:Y:S01]  /*1dd0*/  IMAD.U32 R0, RZ, RZ, UR5 ;  /* 0x00000005ff007e24 */ /* 0x000fe2000f8e00ff */
[----:B------:R-:W-:-:S03]  /*1de0*/  UMOV UR5, UR60 ;  /* 0x0000003c00057c82 */ /* 0x000fc60008000000 */
[----:B------:R-:W-:Y:S01]  /*1df0*/  IMAD R0, R17, -0x2, R0 ;  /* 0xfffffffe11007824 */ /* 0x000fe200078e0200 */
        /* <DEDUP_REMOVED lines=15> */
[----:B------:R-:W-:Y:S01]  /*1ef0*/  ULDC UR10, c[0x0][0x2f0] ;  /* 0x0000bc00000a7ab9 */ /* 0x000fe20000000800 */
[----:B------:R-:W-:Y:S01]  /*1f00*/  ULDC UR11, c[0x0][0x288] ;  /* 0x0000a200000b7ab9 */ /* 0x000fe20000000800 */
[----:B------:R-:W-:Y:S02]  /*1f10*/  UIMAD UR4, UR61, UR10, UR4 ;  /* 0x0000000a3d0472a4 */ /* 0x000fe4000f8e0204 */
[----:B------:R-:W-:Y:S01]  /*1f20*/  IMAD.U32 R5, RZ, RZ, UR10 ;  /* 0x0000000aff057e24 */ /* 0x000fe2000f8e00ff */
[----:B------:R-:W-:-:S03]  /*1f30*/  UIMAD UR10, UR61, UR10, -UR11 ;  /* 0x0000000a3d0a72a4 */ /* 0x000fc6000f8e0a0b */
[----:B------:R-:W-:Y:S02]  /*1f40*/  IMAD R6, R5, UR61, R0 ;  /* 0x0000003d05067c24 */ /* 0x000fe4000f8e0200 */
[----:B------:R-:W-:Y:S01]  /*1f50*/  IMAD.U32 R4, RZ, RZ, UR4 ;  /* 0x00000004ff047e24 */ /* 0x000fe2000f8e00ff */
[----:B------:R-:W-:Y:S02]  /*1f60*/  ULDC UR4, c[0x0][0x988] ;  /* 0x0002620000047ab9 */ /* 0x000fe40000000800 */
[----:B0-----:R-:W-:Y:S01]  /*1f70*/  IADD3 R0, R7, -UR11, R6 ;  /* 0x8000000b07007c10 */ /* 0x001fe2000fffe006 */
[----:B------:R-:W-:Y:S02]  /*1f80*/  IMAD R5, R17, -0x2, R4 ;  /* 0xfffffffe11057824 */ /* 0x000fe400078e0204 */
[----:B------:R-:W-:Y:S01]  /*1f90*/  VIADD R6, R6, -UR11 ;  /* 0x8000000b06067c36 */ /* 0x000fe20008000000 */
[----:B------:R-:W-:Y:S02]  /*1fa0*/  @UP0 ULDC UR11, c[0x0][0x450] ;  /* 0x00011400000b0ab9 */ /* 0x000fe40000000800 */
[----:B------:R-:W-:-:S02]  /*1fb0*/  VIMNMX R0, R5, R0, PT ;  /* 0x0000000005007248 */ /* 0x000fc40003fe0100 */
[----:B-1----:R-:W-:Y:S02]  /*1fc0*/  VIADDMNMX R5, R3, R6, R5, PT ;  /* 0x0000000603057246 */ /* 0x002fe40003800105 */
[C---:B------:R-:W-:Y:S02]  /*1fd0*/  ISETP.GT.AND P3, PT, R0.reuse, RZ, PT ;  /* 0x000000ff0000720c */ /* 0x040fe40003f64270 */
[C---:B------:R-:W-:Y:S02]  /*1fe0*/  ISETP.GT.AND P4, PT, R0.reuse, 0x1, PT ;  /* 0x000000010000780c */ /* 0x040fe40003f84270 */
[----:B------:R-:W-:Y:S01]  /*1ff0*/  ISETP.GT.AND P5, PT, R0, 0x8, PT ;  /* 0x000000080000780c */ /* 0x000fe20003fa4270 */
        /* <DEDUP_REMOVED lines=19> */
[----:B------:R-:W-:Y:S01]  /*2130*/  FSEL R7, R26, -INF , P3 ;  /* 0xff8000001a077808 */ /* 0x000fe20001800000 */
[----:B------:R0:W-:Y:S01]  /*2140*/  @!P1 SYNCS.ARRIVE.TRANS64.RED.A1T0 RZ, [R2+URZ], RZ ;  /* 0x000000ff02ff99a7 */ /* 0x0001e2000810043f */
[----:B------:R-:W-:Y:S02]  /*2150*/  FSEL R27, R27, -INF , P4 ;  /* 0xff8000001b1b7808 */ /* 0x000fe40002000000 */
[----:B------:R-:W-:Y:S02]  /*2160*/  ISETP.GT.AND P3, PT, R0, 0x9, PT ;  /* 0x000000090000780c */ /* 0x000fe40003f64270 */
[----:B------:R-:W-:-:S02]  /*2170*/  FSEL R11, R30, -INF , P5 ;  /* 0xff8000001e0b7808 */ /* 0x000fc40002800000 */
[----:B------:R-:W-:Y:S02]  /*2180*/  FMNMX.FTZ R4, R7, R27, !PT ;  /* 0x0000001b07047209 */ /* 0x000fe40007810000 */
[C---:B------:R-:W-:Y:S02]  /*2190*/  ISETP.GT.AND P4, PT, R0.reuse, 0x10, PT ;  /* 0x000000100000780c */ /* 0x040fe40003f84270 */
[----:B------:R-:W-:Y:S02]  /*21a0*/  FSEL R31, R31, -INF , P3 ;  /* 0xff8000001f1f7808 */ /* 0x000fe40001800000 */
[----:B------:R-:W-:Y:S02]  /*21b0*/  FMNMX.FTZ R4, R11, R4, !PT ;  /* 0x000000040b047209 */ /* 0x000fe40007810000 */
        /* <DEDUP_REMOVED lines=78> */
[----:B------:R-:W-:Y:S01]  /*26a0*/  ISETP.GT.AND P3, PT, R0, 0x79, PT ;  /* 0x000000790000780c */ /* 0x000fe20003f64270 */
[----:B------:R-:W-:Y:S01]  /*26b0*/  IMAD.U32 R0, RZ, RZ, UR4 ;  /* 0x00000004ff007e24 */ /* 0x000fe2000f8e00ff */
[----:B------:R-:W-:Y:S01]  /*26c0*/  FSEL R121, R86, -INF , P4 ;  /* 0xff80000056797808 */ /* 0x000fe20002000000 */
[----:B------:R-:W-:Y:S01]  /*26d0*/  UIADD3 UR4, UR6, -0x2, URZ ;  /* 0xfffffffe06047890 */ /* 0x000fe2000fffe03f */
[----:B------:R-:W-:-:S02]  /*26e0*/  FMNMX.FTZ R4, R83, R4, !PT ;  /* 0x0000000453047209 */ /* 0x000fc40007810000 */
[----:B------:R-:W-:Y:S01]  /*26f0*/  FSEL R87, R87, -INF , P3 ;  /* 0xff80000057577808 */ /* 0x000fe20001800000 */
[----:B------:R-:W-:Y:S01]  /*2700*/  @UP0 ULDC UR6, c[0x0][0x44c] ;  /* 0x0001130000060ab9 */ /* 0x000fe20000000800 */
[----:B------:R-:W-:Y:S01]  /*2710*/  FMNMX.FTZ R4, R121, R4, !PT ;  /* 0x0000000479047209 */ /* 0x000fe20007810000 */
[----:B------:R-:W-:Y:S01]  /*2720*/  UIMAD.WIDE.U32 UR6, UR60, UR6, URZ ;  /* 0x000000063c0672a5 */ /* 0x000fe2000f8e003f */
[----:B------:R-:W-:Y:S02]  /*2730*/  ISETP.GT.AND P4, PT, R5, 0x1, PT ;  /* 0x000000010500780c */ /* 0x000fe40003f84270 */
[----:B------:R-:W-:Y:S01]  /*2740*/  FMNMX.FTZ R10, R87, R4, !PT ;  /* 0x00000004570a7209 */ /* 0x000fe20007810000 */
[----:B------:R-:W-:Y:S01]  /*2750*/  @UP0 USHF.R.U32.HI UR5, URZ, UR11, UR7 ;  /* 0x0000000b3f050299 */ /* 0x000fe20008011607 */
[----:B------:R-:W-:Y:S02]  /*2760*/  ISETP.GT.AND P5, PT, R5, 0x8, PT ;  /* 0x000000080500780c */ /* 0x000fe40003fa4270 */
[----:B------:R-:W-:Y:S01]  /*2770*/  FSEL R25, R25, -INF , P4 ;  /* 0xff80000019197808 */ /* 0x000fe20002000000 */
[----:B------:R-:W1:Y:S01]  /*2780*/  SHFL.BFLY PT, R13, R10, 0x2, 0x1f ;  /* 0x0c401f000a0d7f89 */ /* 0x000e6200000e0000 */
[----:B------:R-:W-:Y:S01]  /*2790*/  ISETP.GT.AND P4, PT, R5, 0x10, PT ;  /* 0x000000100500780c */ /* 0x000fe20003f84270 */
[----:B------:R-:W-:-:S04]  /*27a0*/  UIADD3 UR10, UR10, UR5, URZ ;  /* 0x000000050a0a7290 */ /* 0x000fc8000fffe03f */
[----:B------:R-:W-:-:S04]  /*27b0*/  USHF.R.S32.HI UR5, URZ, 0x1f, UR10 ;  /* 0x0000001f3f057899 */ /* 0x000fc8000801140a */
[----:B------:R-:W-:-:S04]  /*27c0*/  ULEA.HI UR5, UR5, UR10, URZ, 0x7 ;  /* 0x0000000a05057291 */ /* 0x000fc8000f8f383f */
[----:B------:R-:W-:-:S04]  /*27d0*/  USHF.R.S32.HI UR5, URZ, 0x7, UR5 ;  /* 0x000000073f057899 */ /* 0x000fc80008011405 */
[----:B------:R-:W-:-:S04]  /*27e0*/  UISETP.LT.AND UP1, UPT, URZ, UR5, UPT ;  /* 0x000000053f00728c */ /* 0x000fc8000bf21270 */
[----:B------:R-:W-:Y:S01]  /*27f0*/  USEL UR11, URZ, UR5, !UP1 ;  /* 0x000000053f0b7287 */ /* 0x000fe2000c800000 */
[----:B-1----:R-:W-:-:S03]  /*2800*/  FMNMX.FTZ R13, R10, R13, !PT ;  /* 0x0000000d0a0d7209 */ /* 0x002fc60007810000 */
[----:B------:R-:W-:Y:S02]  /*2810*/  UISETP.GE.AND UP1, UPT, UR4, UR11, UPT ;  /* 0x0000000b0400728c */ /* 0x000fe4000bf26270 */
[----:B------:R-:W1:Y:S02]  /*2820*/  SHFL.BFLY PT, R4, R13, 0x1, 0x1f ;  /* 0x0c201f000d047f89 */ /* 0x000e6400000e0000 */
[----:B-1----:R-:W-:Y:S02]  /*2830*/  FMNMX.FTZ R4, R13, R4, !PT ;  /* 0x000000040d047209 */ /* 0x002fe40007810000 */
[----:B------:R-:W-:Y:S02]  /*2840*/  FSEL R13, R32, -INF , P4 ;  /* 0xff800000200d7808 */ /* 0x000fe40002000000 */
[C---:B------:R-:W-:Y:S01]  /*2850*/  FSETP.NEU.FTZ.AND P3, PT, R4.reuse, -INF , PT ;  /* 0xff8000000400780b */ /* 0x040fe20003f7d000 */
[----:B------:R-:W-:Y:S01]  /*2860*/  FMUL.FTZ R12, R4, R0 ;  /* 0x00000000040c7220 */ /* 0x000fe20000410000 */
[----:B------:R-:W-:-:S04]  /*2870*/  ISETP.GT.AND P4, PT, R5, 0x18, PT ;  /* 0x000000180500780c */ /* 0x000fc80003f84270 */
[----:B------:R-:W-:Y:S02]  /*2880*/  FSEL R38, R12, RZ, P3 ;  /* 0x000000ff0c267208 */ /* 0x000fe40001800000 */
[----:B------:R-:W-:-:S03]  /*2890*/  ISETP.GT.AND P3, PT, R5, RZ, PT ;  /* 0x000000ff0500720c */ /* 0x000fc60003f64270 */
[-CC-:B------:R-:W-:Y:S01]  /*28a0*/  FFMA.FTZ R183, R11, R0.reuse, -R38.reuse ;  /* 0x000000000bb77223 */ /* 0x180fe20000010826 */
[----:B------:R-:W-:Y:S01]  /*28b0*/  FSEL R3, R24, -INF , P3 ;  /* 0xff80000018037808 */ /* 0x000fe20001800000 */
[-CC-:B------:R-:W-:Y:S01]  /*28c0*/  FFMA.FTZ R177, R15, R0.reuse, -R38.reuse ;  /* 0x000000000fb17223 */ /* 0x180fe20000010826 */
[----:B------:R-:W-:Y:S01]  /*28d0*/  ISETP.GT.AND P3, PT, R5, 0x9, PT ;  /* 0x000000090500780c */ /* 0x000fe20003f64270 */
[-CC-:B------:R-:W-:Y:S01]  /*28e0*/  FFMA.FTZ R27, R27, R0.reuse, -R38.reuse ;  /* 0x000000001b1b7223 */ /* 0x180fe20000010826 */
[----:B------:R-:W-:Y:S01]  /*28f0*/  FSEL R11, R28, -INF , P5 ;  /* 0xff8000001c0b7808 */ /* 0x000fe20002800000 */
[-CC-:B------:R-:W-:Y:S01]  /*2900*/  FFMA.FTZ R10, R31, R0.reuse, -R38.reuse ;  /* 0x000000001f0a7223 */ /* 0x180fe20000010826 */
[----:B------:R-:W-:Y:S01]  /*2910*/  FMNMX.FTZ R12, R3, R25, !PT ;  /* 0x00000019030c7209 */ /* 0x000fe20007810000 */
[----:B------:R1:W-:Y:S01]  /*2920*/  MUFU.EX2 R6, R27 ;  /* 0x0000001b00067308 */ /* 0x0003e20000000800 */
[----:B------:R-:W-:Y:S01]  /*2930*/  FSEL R29, R29, -INF , P3 ;  /* 0xff8000001d1d7808 */ /* 0x000fe20001800000 */
[--C-:B------:R-:W-:Y:S01]  /*2940*/  FFMA.FTZ R35, R35, R0, -R38.reuse ;  /* 0x0000000023237223 */ /* 0x100fe20000010826 */
[----:B------:R-:W-:Y:S01]  /*2950*/  FMNMX.FTZ R12, R11, R12, !PT ;  /* 0x0000000c0b0c7209 */ /* 0x000fe20007810000 */
[-CC-:B------:R-:W-:Y:S01]  /*2960*/  FFMA.FTZ R39, R39, R0.reuse, -R38.reuse ;  /* 0x0000000027277223 */ /* 0x180fe20000010826 */
[----:B------:R-:W-:Y:S01]  /*2970*/  ISETP.GT.AND P3, PT, R5, 0x11, PT ;  /* 0x000000110500780c */ /* 0x000fe20003f64270 */
[--C-:B------:R-:W-:Y:S01]  /*2980*/  FFMA.FTZ R43, R43, R0, -R38.reuse ;  /* 0x000000002b2b7223 */ /* 0x100fe20000010826 */
[----:B------:R-:W-:Y:S01]  /*2990*/  FMNMX.FTZ R12, R29, R12, !PT ;  /* 0x0000000c1d0c7209 */ /* 0x000fe20007810000 */
[-CC-:B------:R-:W-:Y:S01]  /*29a0*/  FFMA.FTZ R181, R7, R0.reuse, -R38.reuse ;  /* 0x0000000007b57223 */ /* 0x180fe20000010826 */
[----:B------:R-:W-:Y:S01]  /*29b0*/  FSEL R33, R33, -INF , P3 ;  /* 0xff80000021217808 */ /* 0x000fe20001800000 */
[--C-:B------:R-:W-:Y:S01]  /*29c0*/  FFMA.FTZ R7, R47, R0, -R38.reuse ;  /* 0x000000002f077223 */ /* 0x100fe20000010826 */
[----:B------:R-:W-:Y:S01]  /*29d0*/  FMNMX.FTZ R12, R13, R12, !PT ;  /* 0x0000000c0d0c7209 */ /* 0x000fe20007810000 */
[----:B------:R-:W-:Y:S01]  /*29e0*/  MUFU.EX2 R183, R183 ;  /* 0x000000b700b77308 */ /* 0x000fe20000000800 */
[----:B------:R-:W-:Y:S01]  /*29f0*/  ISETP.GT.AND P3, PT, R5, 0x19, PT ;  /* 0x000000190500780c */ /* 0x000fe20003f64270 */
[-CC-:B------:R-:W-:Y:S01]  /*2a00*/  FFMA.FTZ R179, R89, R0.reuse, -R38.reuse ;  /* 0x0000000059b37223 */ /* 0x180fe20000010826 */
[----:B------:R-:W-:Y:S01]  /*2a10*/  FSEL R15, R36, -INF , P4 ;  /* 0xff800000240f7808 */ /* 0x000fe20002000000 */
[--C-:B------:R-:W-:Y:S01]  /*2a20*/  FFMA.FTZ R173, R91, R0, -R38.reuse ;  /* 0x000000005bad7223 */ /* 0x100fe20000010826 */
[----:B------:R-:W-:Y:S01]  /*2a30*/  FMNMX.FTZ R14, R33, R12, !PT ;  /* 0x0000000c210e7209 */ /* 0x000fe20007810000 */
[-CC-:B------:R-:W-:Y:S01]  /*2a40*/  FFMA.FTZ R175, R93, R0.reuse, -R38.reuse ;  /* 0x000000005daf7223 */ /* 0x180fe20000010826 */
[----:B------:R-:W-:Y:S01]  /*2a50*/  ISETP.GT.AND P4, PT, R5, 0x20, PT ;  /* 0x000000200500780c */ /* 0x000fe20003f84270 */
[----:B------:R-:W-:Y:S01]  /*2a60*/  MUFU.EX2 R12, R35 ;  /* 0x00000023000c7308 */ /* 0x000fe20000000800 */
[----:B------:R-:W-:Y:S01]  /*2a70*/  FSEL R37, R37, -INF , P3 ;  /* 0xff80000025257808 */ /* 0x000fe20001800000 */
[--C-:B------:R-:W-:Y:S01]  /*2a80*/  FFMA.FTZ R169, R95, R0, -R38.reuse ;  /* 0x000000005fa97223 */ /* 0x100fe20000010826 */
[----:B------:R-:W-:Y:S01]  /*2a90*/  FMNMX.FTZ R14, R15, R14, !PT ;  /* 0x0000000e0f0e7209 */ /* 0x000fe20007810000 */
[-CC-:B------:R-:W-:Y:S01]  /*2aa0*/  FFMA.FTZ R97, R97, R0.reuse, -R38.reuse ;  /* 0x0000000061617223 */ /* 0x180fe20000010826 */
[----:B------:R-:W-:Y:S01]  /*2ab0*/  ISETP.GT.AND P3, PT, R5, 0x21, PT ;  /* 0x000000210500780c */ /* 0x000fe20003f64270 */
[--C-:B------:R-:W-:Y:S01]  /*2ac0*/  FFMA.FTZ R171, R99, R0, -R38.reuse ;  /* 0x0000000063ab7223 */ /* 0x100fe20000010826 */
[----:B------:R-:W-:Y:S01]  /*2ad0*/  FSEL R21, R40, -INF , P4 ;  /* 0xff80000028157808 */ /* 0x000fe20002000000 */
[----:B------:R-:W2:Y:S01]  /*2ae0*/  MUFU.EX2 R181, R181 ;  /* 0x000000b500b57308 */ /* 0x000ea20000000800 */
[----:B------:R-:W-:Y:S01]  /*2af0*/  FMNMX.FTZ R14, R37, R14, !PT ;  /* 0x0000000e250e7209 */ /* 0x000fe20007810000 */
[-CC-:B------:R-:W-:Y:S01]  /*2b00*/  FFMA.FTZ R101, R101, R0.reuse, -R38.reuse ;  /* 0x0000000065657223 */ /* 0x180fe20000010826 */
[----:B------:R-:W-:Y:S01]  /*2b10*/  ISETP.GT.AND P4, PT, R5, 0x28, PT ;  /* 0x000000280500780c */ /* 0x000fe20003f84270 */
[-CC-:B------:R-:W-:Y:S01]  /*2b20*/  FFMA.FTZ R165, R103, R0.reuse, -R38.reuse ;  /* 0x0000000067a57223 */ /* 0x180fe20000010826 */
[----:B------:R-:W-:Y:S01]  /*2b30*/  FSEL R41, R41, -INF , P3 ;  /* 0xff80000029297808 */ /* 0x000fe20001800000 */
[--C-:B------:R-:W-:Y:S01]  /*2b40*/  FFMA.FTZ R105, R105, R0, -R38.reuse ;  /* 0x0000000069697223 */ /* 0x100fe20000010826 */
[----:B------:R-:W-:Y:S01]  /*2b50*/  FMNMX.FTZ R14, R21, R14, !PT ;  /* 0x0000000e150e7209 */ /* 0x000fe20007810000 */
[----:B------:R-:W-:Y:S01]  /*2b60*/  MUFU.EX2 R10, R10 ;  /* 0x0000000a000a7308 */ /* 0x000fe20000000800 */
[----:B------:R-:W-:Y:S01]  /*2b70*/  ISETP.GT.AND P3, PT, R5, 0x29, PT ;  /* 0x000000290500780c */ /* 0x000fe20003f64270 */
[-CC-:B------:R-:W-:Y:S01]  /*2b80*/  FFMA.FTZ R167, R107, R0.reuse, -R38.reuse ;  /* 0x000000006ba77223 */ /* 0x180fe20000010826 */
[----:B-1----:R-:W-:Y:S01]  /*2b90*/  FSEL R27, R44, -INF , P4 ;  /* 0xff8000002c1b7808 */ /* 0x002fe20002000000 */
[--C-:B------:R-:W-:Y:S01]  /*2ba0*/  FFMA.FTZ R161, R111, R0, -R38.reuse ;  /* 0x000000006fa17223 */ /* 0x100fe20000010826 */
[----:B------:R-:W-:Y:S01]  /*2bb0*/  FMNMX.FTZ R20, R41, R14, !PT ;  /* 0x0000000e29147209 */ /* 0x000fe20007810000 */
[-CC-:B------:R-:W-:Y:S01]  /*2bc0*/  FFMA.FTZ R67, R67, R0.reuse, -R38.reuse ;  /* 0x0000000043437223 */ /* 0x180fe20000010826 */
[----:B------:R-:W-:Y:S01]  /*2bd0*/  ISETP.GT.AND P4, PT, R5, 0x30, PT ;  /* 0x000000300500780c */ /* 0x000fe20003f84270 */
[----:B------:R1:W-:Y:S01]  /*2be0*/  MUFU.EX2 R14, R39 ;  /* 0x00000027000e7308 */ /* 0x0003e20000000800 */
[----:B------:R-:W-:Y:S01]  /*2bf0*/  FSEL R45, R45, -INF , P3 ;  /* 0xff8000002d2d7808 */ /* 0x000fe20001800000 */
[--C-:B------:R-:W-:Y:S01]  /*2c00*/  FFMA.FTZ R163, R113, R0, -R38.reuse ;  /* 0x0000000071a37223 */ /* 0x100fe20000010826 */
[----:B------:R-:W-:Y:S01]  /*2c10*/  FMNMX.FTZ R20, R27, R20, !PT ;  /* 0x000000141b147209 */ /* 0x000fe20007810000 */
[-CC-:B------:R-:W-:Y:S01]  /*2c20*/  FFMA.FTZ R71, R71, R0.reuse, -R38.reuse ;  /* 0x0000000047477223 */ /* 0x180fe20000010826 */
[----:B------:R-:W-:Y:S01]  /*2c30*/  ISETP.GT.AND P3, PT, R5, 0x31, PT ;  /* 0x000000310500780c */ /* 0x000fe20003f64270 */
[----:B------:R-:W-:Y:S01]  /*2c40*/  FFMA.FTZ R115, R115, R0, -R38 ;  /* 0x0000000073737223 */ /* 0x000fe20000010826 */
[----:B------:R-:W-:Y:S01]  /*2c50*/  FSEL R31, R48, -INF , P4 ;  /* 0xff800000301f7808 */ /* 0x000fe20002000000 */
[----:B------:R-:W-:Y:S01]  /*2c60*/  MUFU.EX2 R177, R177 ;  /* 0x000000b100b17308 */ /* 0x000fe20000000800 */
[----:B------:R-:W-:Y:S01]  /*2c70*/  FMNMX.FTZ R20, R45, R20, !PT ;  /* 0x000000142d147209 */ /* 0x000fe20007810000 */
[----:B--2---:R-:W-:Y:S01]  /*2c80*/  FADD.FTZ R48, R181, R6 ;  /* 0x00000006b5307221 */ /* 0x004fe20000010000 */
        /* <DEDUP_REMOVED lines=13> */
[----:B------:R2:W-:Y:S01]  /*2d60*/  MUFU.EX2 R20, R43 ;  /* 0x0000002b00147308 */ /* 0x0005e20000000800 */
[----:B------:R-:W-:Y:S01]  /*2d70*/  FSEL R53, R53, -INF , P3 ;  /* 0xff80000035357808 */ /* 0x000fe20001800000 */
[----:B------:R-:W-:Y:S01]  /*2d80*/  FFMA.FTZ R121, R121, R0, -R38 ;  /* 0x0000000079797223 */ /* 0x000fe20000010826 */
[----:B------:R-:W-:-:S02]  /*2d90*/  FMNMX.FTZ R24, R35, R24, !PT ;  /* 0x0000001823187209 */ /* 0x000fc40007810000 */
[----:B------:R-:W-:Y:S02]  /*2da0*/  CS2R R112, SRZ ;  /* 0x0000000000707805 */ /* 0x000fe4000001ff00 */
[----:B------:R-:W-:Y:S02]  /*2db0*/  ISETP.GT.AND P3, PT, R5, 0x41, PT ;  /* 0x000000410500780c */ /* 0x000fe40003f64270 */
[----:B------:R-:W-:Y:S02]  /*2dc0*/  CS2R R110, SRZ ;  /* 0x00000000006e7805 */ /* 0x000fe4000001ff00 */
[----:B-1----:R-:W-:Y:S01]  /*2dd0*/  FSEL R39, R56, -INF , P4 ;  /* 0xff80000038277808 */ /* 0x002fe20002000000 */
[----:B------:R-:W-:Y:S01]  /*2de0*/  MUFU.EX2 R173, R173 ;  /* 0x000000ad00ad7308 */ /* 0x000fe20000000800 */
[----:B------:R-:W-:Y:S02]  /*2df0*/  FMNMX.FTZ R24, R53, R24, !PT ;  /* 0x0000001835187209 */ /* 0x000fe40007810000 */
[----:B------:R-:W-:-:S02]  /*2e00*/  CS2R R106, SRZ ;  /* 0x00000000006a7805 */ /* 0x000fc4000001ff00 */
[----:B------:R-:W-:Y:S02]  /*2e10*/  ISETP.GT.AND P4, PT, R5, 0x48, PT ;  /* 0x000000480500780c */ /* 0x000fe40003f84270 */
[----:B------:R-:W-:Y:S02]  /*2e20*/  CS2R R102, SRZ ;  /* 0x0000000000667805 */ /* 0x000fe4000001ff00 */
[----:B------:R-:W-:Y:S02]  /*2e30*/  FSEL R57, R57, -INF , P3 ;  /* 0xff80000039397808 */ /* 0x000fe40001800000 */
[----:B------:R-:W-:Y:S02]  /*2e40*/  CS2R R98, SRZ ;  /* 0x0000000000627805 */ /* 0x000fe4000001ff00 */
[----:B------:R-:W-:Y:S01]  /*2e50*/  FMNMX.FTZ R24, R39, R24, !PT ;  /* 0x0000001827187209 */ /* 0x000fe20007810000 */
[----:B------:R-:W-:Y:S01]  /*2e60*/  MUFU.EX2 R175, R175 ;  /* 0x000000af00af7308 */ /* 0x000fe20000000800 */
[----:B------:R-:W-:-:S02]  /*2e70*/  ISETP.GT.AND P3, PT, R5, 0x49, PT ;  /* 0x000000490500780c */ /* 0x000fc40003f64270 */
[----:B------:R-:W-:Y:S02]  /*2e80*/  CS2R R94, SRZ ;  /* 0x00000000005e7805 */ /* 0x000fe4000001ff00 */
[----:B--2---:R-:W-:Y:S02]  /*2e90*/  FSEL R43, R60, -INF , P4 ;  /* 0xff8000003c2b7808 */ /* 0x004fe40002000000 */
[----:B------:R-:W-:Y:S02]  /*2ea0*/  CS2R R92, SRZ ;  /* 0x00000000005c7805 */ /* 0x000fe4000001ff00 */
[----:B------:R-:W-:Y:S02]  /*2eb0*/  FMNMX.FTZ R26, R57, R24, !PT ;  /* 0x00000018391a7209 */ /* 0x000fe40007810000 */
[----:B------:R-:W-:Y:S02]  /*2ec0*/  CS2R R90, SRZ ;  /* 0x00000000005a7805 */ /* 0x000fe4000001ff00 */
[----:B------:R-:W-:Y:S01]  /*2ed0*/  ISETP.GT.AND P4, PT, R5, 0x50, PT ;  /* 0x000000500500780c */ /* 0x000fe20003f84270 */
[----:B------:R-:W-:Y:S01]  /*2ee0*/  MUFU.EX2 R24, R7 ;  /* 0x0000000700187308 */ /* 0x000fe20000000800 */
[----:B------:R-:W-:-:S02]  /*2ef0*/  FSEL R61, R61, -INF , P3 ;  /* 0xff8000003d3d7808 */ /* 0x000fc40001800000 */
[----:B------:R-:W-:Y:S02]  /*2f00*/  CS2R R88, SRZ ;  /* 0x0000000000587805 */ /* 0x000fe4000001ff00 */
[----:B------:R-:W-:Y:S02]  /*2f10*/  FMNMX.FTZ R26, R43, R26, !PT ;  /* 0x0000001a2b1a7209 */ /* 0x000fe40007810000 */
[----:B------:R-:W-:Y:S02]  /*2f20*/  ISETP.GT.AND P3, PT, R5, 0x51, PT ;  /* 0x000000510500780c */ /* 0x000fe40003f64270 */
[----:B------:R-:W-:Y:S01]  /*2f30*/  FSEL R47, R64, -INF , P4 ;  /* 0xff800000402f7808 */ /* 0x000fe20002000000 */
[----:B------:R-:W-:Y:S01]  /*2f40*/  MUFU.EX2 R169, R169 ;  /* 0x000000a900a97308 */ /* 0x000fe20000000800 */
[----:B------:R-:W-:Y:S02]  /*2f50*/  FMNMX.FTZ R26, R61, R26, !PT ;  /* 0x0000001a3d1a7209 */ /* 0x000fe40007810000 */
[----:B------:R-:W-:-:S02]  /*2f60*/  ISETP.GT.AND P4, PT, R5, 0x58, PT ;  /* 0x000000580500780c */ /* 0x000fc40003f84270 */
[----:B------:R-:W-:Y:S02]  /*2f70*/  FSEL R65, R65, -INF , P3 ;  /* 0xff80000041417808 */ /* 0x000fe40001800000 */
[----:B------:R-:W-:Y:S01]  /*2f80*/  FMNMX.FTZ R26, R47, R26, !PT ;  /* 0x0000001a2f1a7209 */ /* 0x000fe20007810000 */
[----:B------:R-:W-:Y:S01]  /*2f90*/  MUFU.EX2 R171, R171 ;  /* 0x000000ab00ab7308 */ /* 0x000fe20000000800 */
[----:B------:R-:W-:Y:S02]  /*2fa0*/  ISETP.GT.AND P3, PT, R5, 0x59, PT ;  /* 0x000000590500780c */ /* 0x000fe40003f64270 */
[----:B------:R-:W-:Y:S02]  /*2fb0*/  FSEL R51, R68, -INF , P4 ;  /* 0xff80000044337808 */ /* 0x000fe40002000000 */
[----:B------:R-:W-:Y:S02]  /*2fc0*/  FMNMX.FTZ R28, R65, R26, !PT ;  /* 0x0000001a411c7209 */ /* 0x000fe40007810000 */
[----:B------:R-:W-:Y:S01]  /*2fd0*/  ISETP.GT.AND P4, PT, R5, 0x60, PT ;  /* 0x000000600500780c */ /* 0x000fe20003f84270 */
[----:B------:R1:W-:Y:S01]  /*2fe0*/  MUFU.EX2 R26, R97 ;  /* 0x00000061001a7308 */ /* 0x0003e20000000800 */
[----:B------:R-:W-:-:S02]  /*2ff0*/  FSEL R69, R69, -INF , P3 ;  /* 0xff80000045457808 */ /* 0x000fc40001800000 */
[----:B------:R-:W-:Y:S02]  /*3000*/  FMNMX.FTZ R28, R51, R28, !PT ;  /* 0x0000001c331c7209 */ /* 0x000fe40007810000 */
[----:B------:R-:W-:Y:S02]  /*3010*/  ISETP.GT.AND P3, PT, R5, 0x61, PT ;  /* 0x000000610500780c */ /* 0x000fe40003f64270 */
[----:B------:R-:W-:Y:S01]  /*3020*/  FSEL R55, R72, -INF , P4 ;  /* 0xff80000048377808 */ /* 0x000fe20002000000 */
[----:B------:R-:W-:Y:S01]  /*3030*/  MUFU.EX2 R165, R165 ;  /* 0x000000a500a57308 */ /* 0x000fe20000000800 */
[----:B------:R-:W-:Y:S02]  /*3040*/  FMNMX.FTZ R28, R69, R28, !PT ;  /* 0x0000001c451c7209 */ /* 0x000fe40007810000 */
[----:B-1----:R-:W-:Y:S02]  /*3050*/  CS2R R96, SRZ ;  /* 0x0000000000607805 */ /* 0x002fe4000001ff00 */
        /* <DEDUP_REMOVED lines=23> */
[----:B------:R-:W-:Y:S01]  /*31d0*/  FSEL R85, R85, -INF , P3 ;  /* 0xff80000055557808 */ /* 0x000fe20001800000 */
[----:B------:R1:W-:Y:S01]  /*31e0*/  MUFU.EX2 R30, R105 ;  /* 0x00000069001e7308 */ /* 0x0003e20000000800 */
[----:B------:R-:W-:-:S02]  /*31f0*/  FMNMX.FTZ R32, R5, R32, !PT ;  /* 0x0000002005207209 */ /* 0x000fc40007810000 */
[----:B------:R-:W-:Y:S02]  /*3200*/  F2FP.BF16.F32.PACK_AB R181, R6, R181 ;  /* 0x000000b506b5723e */ /* 0x000fe400000010ff */
[----:B------:R-:W-:Y:S01]  /*3210*/  FMNMX.FTZ R7, R85, R32, !PT ;  /* 0x0000002055077209 */ /* 0x000fe20007810000 */
[-CC-:B------:R-:W-:Y:S01]  /*3220*/  FFMA.FTZ R32, R109, R0.reuse, -R38.reuse ;  /* 0x000000006d207223 */ /* 0x180fe20000010826 */
[----:B------:R-:W-:Y:S01]  /*3230*/  FFMA.FTZ R38, R87, R0, -R38 ;  /* 0x0000000057267223 */ /* 0x000fe20000010826 */
[----:B------:R-:W-:Y:S01]  /*3240*/  MUFU.EX2 R163, R163 ;  /* 0x000000a300a37308 */ /* 0x000fe20000000800 */
[----:B------:R-:W-:Y:S01]  /*3250*/  CS2R R108, SRZ ;  /* 0x00000000006c7805 */ /* 0x000fe2000001ff00 */
[----:B------:R-:W2:Y:S01]  /*3260*/  SHFL.BFLY PT, R34, R7, 0x2, 0x1f ;  /* 0x0c401f0007227f89 */ /* 0x000ea200000e0000 */
[----:B-1----:R-:W-:-:S05]  /*3270*/  CS2R R104, SRZ ;  /* 0x0000000000687805 */ /* 0x002fca000001ff00 */
[----:B------:R-:W-:Y:S08]  /*3280*/  MUFU.EX2 R32, R32 ;  /* 0x0000002000207308 */ /* 0x000ff00000000800 */
[----:B------:R-:W-:Y:S08]  /*3290*/  MUFU.EX2 R40, R71 ;  /* 0x0000004700287308 */ /* 0x000ff00000000800 */
[----:B------:R-:W-:Y:S01]  /*32a0*/  MUFU.EX2 R115, R115 ;  /* 0x0000007300737308 */ /* 0x000fe20000000800 */
[----:B--2---:R-:W-:-:S05]  /*32b0*/  FMNMX.FTZ R34, R7, R34, !PT ;  /* 0x0000002207227209 */ /* 0x004fca0007810000 */
[----:B------:R-:W1:Y:S02]  /*32c0*/  SHFL.BFLY PT, R7, R34, 0x1, 0x1f ;  /* 0x0c201f0022077f89 */ /* 0x000e6400000e0000 */
[----:B------:R-:W2:Y:S08]  /*32d0*/  MUFU.EX2 R42, R75 ;  /* 0x0000004b002a7308 */ /* 0x000eb00000000800 */
[----:B------:R-:W-:Y:S08]  /*32e0*/  MUFU.EX2 R117, R117 ;  /* 0x0000007500757308 */ /* 0x000ff00000000800 */
[----:B------:R-:W3:Y:S01]  /*32f0*/  MUFU.EX2 R44, R79 ;  /* 0x0000004f002c7308 */ /* 0x000ee20000000800 */
[----:B--2---:R-:W-:-:S02]  /*3300*/  F2FP.BF16.F32.PACK_AB R157, R42, R115 ;  /* 0x000000732a9d723e */ /* 0x004fc400000010ff */
[----:B-1----:R-:W-:-:S05]  /*3310*/  FMNMX.FTZ R7, R34, R7, !PT ;  /* 0x0000000722077209 */ /* 0x002fca0007810000 */
[----:B------:R-:W-:Y:S01]  /*3320*/  MUFU.EX2 R119, R119 ;  /* 0x0000007700777308 */ /* 0x000fe20000000800 */
[C---:B------:R-:W-:Y:S01]  /*3330*/  FSETP.NEU.FTZ.AND P3, PT, R7.reuse, -INF , PT ;  /* 0xff8000000700780b */ /* 0x040fe20003f7d000 */
[----:B------:R-:W-:-:S06]  /*3340*/  FMUL.FTZ R34, R7, R0 ;  /* 0x0000000007227220 */ /* 0x000fcc0000410000 */
[----:B------:R-:W-:Y:S01]  /*3350*/  MUFU.EX2 R46, R83 ;  /* 0x00000053002e7308 */ /* 0x000fe20000000800 */
[----:B------:R-:W-:Y:S02]  /*3360*/  FSEL R34, R34, RZ, P3 ;  /* 0x000000ff22227208 */ /* 0x000fe40001800000 */
[----:B------:R-:W-:Y:S02]  /*3370*/  PLOP3.LUT P3, PT, PT, PT, UP1, 0x80, 0x0 ;  /* 0x000000000000781c */ /* 0x000fe40003f6f018 */
[----:B---3--:R-:W-:Y:S01]  /*3380*/  F2FP.BF16.F32.PACK_AB R159, R44, R117 ;  /* 0x000000752c9f723e */ /* 0x008fe200000010ff */
        /* <DEDUP_REMOVED lines=13> */
[----:B------:R-:W2:Y:S01]  /*3460*/  MUFU.EX2 R3, R3 ;  /* 0x0000000300037308 */ /* 0x000ea20000000800 */
        /* <DEDUP_REMOVED lines=8> */
[----:B------:R-:W-:Y:S01]  /*34f0*/  FADD.FTZ R25, R177, R48 ;  /* 0x00000030b1197221 */ /* 0x000fe20000010000 */
[-CC-:B------:R-:W-:Y:S01]  /*3500*/  FFMA.FTZ R57, R57, R0.reuse, -R34.reuse ;  /* 0x0000000039397223 */ /* 0x180fe20000010822 */
[-CC-:B------:R-:W-:Y:S01]  /*3510*/  FFMA.FTZ R43, R43, R0.reuse, -R34.reuse ;  /* 0x000000002b2b7223 */ /* 0x180fe20000010822 */
[-CC-:B------:R-:W-:Y:S01]  /*3520*/  FFMA.FTZ R61, R61, R0.reuse, -R34.reuse ;  /* 0x000000003d3d7223 */ /* 0x180fe20000010822 */
[----:B------:R-:W-:Y:S01]  /*3530*/  FADD.FTZ R48, R12, R25 ;  /* 0x000000190c307221 */ /* 0x000fe20000010000 */
[-CC-:B------:R-:W-:Y:S01]  /*3540*/  FFMA.FTZ R47, R47, R0.reuse, -R34.reuse ;  /* 0x000000002f2f7223 */ /* 0x180fe20000010822 */
[-C--:B------:R-:W-:Y:S01]  /*3550*/  FFMA.FTZ R65, R65, R0.reuse, -R34 ;  /* 0x0000000041417223 */ /* 0x080fe20000010822 */
[----:B------:R3:W4:Y:S01]  /*3560*/  MUFU.EX2 R182, R29 ;  /* 0x0000001d00b67308 */ /* 0x0007220000000800 */
[----:B------:R-:W-:Y:S01]  /*3570*/  FADD.FTZ R25, R179, R48 ;  /* 0x00000030b3197221 */ /* 0x000fe20000010000 */
[----:B--2---:R-:W-:Y:S01]  /*3580*/  FADD.FTZ R48, R3, R180 ;  /* 0x000000b403307221 */ /* 0x004fe20000010000 */
[-CC-:B------:R-:W-:Y:S01]  /*3590*/  FFMA.FTZ R51, R51, R0.reuse, -R34.reuse ;  /* 0x0000000033337223 */ /* 0x180fe20000010822 */
[----:B------:R-:W-:Y:S01]  /*35a0*/  F2FP.BF16.F32.PACK_AB R183, R10, R183 ;  /* 0x000000b70ab7723e */ /* 0x000fe200000010ff */
[----:B------:R-:W-:Y:S01]  /*35b0*/  FADD.FTZ R50, R14, R25 ;  /* 0x000000190e327221 */ /* 0x000fe20000010000 */
[-CC-:B------:R-:W-:Y:S01]  /*35c0*/  FFMA.FTZ R69, R69, R0.reuse, -R34.reuse ;  /* 0x0000000045457223 */ /* 0x180fe20000010822 */
[-C--:B------:R-:W-:Y:S01]  /*35d0*/  FFMA.FTZ R55, R55, R0.reuse, -R34 ;  /* 0x0000000037377223 */ /* 0x080fe20000010822 */
[----:B------:R-:W2:Y:S01]  /*35e0*/  MUFU.EX2 R13, R13 ;  /* 0x0000000d000d7308 */ /* 0x000ea20000000800 */
[----:B-1----:R-:W-:Y:S01]  /*35f0*/  FADD.FTZ R25, R11, R48 ;  /* 0x000000300b197221 */ /* 0x002fe20000010000 */
[----:B---3--:R-:W-:Y:S01]  /*3600*/  FADD.FTZ R29, R173, R50 ;  /* 0x00000032ad1d7221 */ /* 0x008fe20000010000 */
[-CC-:B------:R-:W-:Y:S01]  /*3610*/  FFMA.FTZ R73, R73, R0.reuse, -R34.reuse ;  /* 0x0000000049497223 */ /* 0x180fe20000010822 */
[-CC-:B------:R-:W-:Y:S01]  /*3620*/  FFMA.FTZ R59, R59, R0.reuse, -R34.reuse ;  /* 0x000000003b3b7223 */ /* 0x180fe20000010822 */
[-CC-:B------:R-:W-:Y:S01]  /*3630*/  FFMA.FTZ R77, R77, R0.reuse, -R34.reuse ;  /* 0x000000004d4d7223 */ /* 0x180fe20000010822 */
[----:B------:R-:W-:Y:S01]  /*3640*/  FADD.FTZ R50, R20, R29 ;  /* 0x0000001d14327221 */ /* 0x000fe20000010000 */
[-C--:B------:R-:W-:Y:S01]  /*3650*/  FFMA.FTZ R63, R63, R0.reuse, -R34 ;  /* 0x000000003f3f7223 */ /* 0x080fe20000010822 */
[----:B------:R-:W1:Y:S01]  /*3660*/  MUFU.EX2 R176, R33 ;  /* 0x0000002100b07308 */ /* 0x000e620000000800 */
[----:B----4-:R-:W-:Y:S01]  /*3670*/  FADD.FTZ R48, R182, R25 ;  /* 0x00000019b6307221 */ /* 0x010fe20000010000 */
[----:B------:R-:W-:Y:S01]  /*3680*/  FADD.FTZ R29, R175, R50 ;  /* 0x00000032af1d7221 */ /* 0x000fe20000010000 */
[----:B------:R-:W-:Y:S01]  /*3690*/  FFMA.FTZ R81, R81, R0, -R34 ;  /* 0x0000000051517223 */ /* 0x000fe20000010822 */
[----:B------:R-:W-:-:S02]  /*36a0*/  F2FP.BF16.F32.PACK_AB R180, R180, R3 ;  /* 0x00000003b4b4723e */ /* 0x000fc400000010ff */
[----:B------:R-:W-:Y:S01]  /*36b0*/  FADD.FTZ R50, R24, R29 ;  /* 0x0000001d18327221 */ /* 0x000fe20000010000 */
[----:B------:R-:W-:Y:S01]  /*36c0*/  F2FP.BF16.F32.PACK_AB R182, R182, R11 ;  /* 0x0000000bb6b6723e */ /* 0x000fe200000010ff */
[----:B------:R-:W3:Y:S01]  /*36d0*/  MUFU.EX2 R15, R15 ;  /* 0x0000000f000f7308 */ /* 0x000ee20000000800 */
[----:B--2---:R-:W-:Y:S01]  /*36e0*/  FADD.FTZ R25, R13, R48 ;  /* 0x000000300d197221 */ /* 0x004fe20000010000 */
[----:B------:R-:W-:Y:S01]  /*36f0*/  FADD.FTZ R29, R169, R50 ;  /* 0x00000032a91d7221 */ /* 0x000fe20000010000 */
[----:B------:R-:W-:Y:S02]  /*3700*/  F2FP.BF16.F32.PACK_AB R153, R46, R119 ;  /* 0x000000772e99723e */ /* 0x000fe400000010ff */
[----:B------:R-:W-:Y:S01]  /*3710*/  F2FP.BF16.F32.PACK_AB R177, R12, R177 ;  /* 0x000000b10cb1723e */ /* 0x000fe200000010ff */
[----:B------:R-:W-:Y:S01]  /*3720*/  FADD.FTZ R50, R26, R29 ;  /* 0x0000001d1a327221 */ /* 0x000fe20000010000 */
[----:B------:R-:W-:Y:S01]  /*3730*/  F2FP.BF16.F32.PACK_AB R179, R14, R179 ;  /* 0x000000b30eb3723e */ /* 0x000fe200000010ff */
[----:B------:R-:W2:Y:S01]  /*3740*/  MUFU.EX2 R178, R37 ;  /* 0x0000002500b27308 */ /* 0x000ea20000000800 */
[----:B-1----:R-:W-:Y:S01]  /*3750*/  FADD.FTZ R48, R176, R25 ;  /* 0x00000019b0307221 */ /* 0x002fe20000010000 */
[----:B------:R-:W-:Y:S01]  /*3760*/  FADD.FTZ R29, R171, R50 ;  /* 0x00000032ab1d7221 */ /* 0x000fe20000010000 */
[----:B------:R-:W-:-:S02]  /*3770*/  F2FP.BF16.F32.PACK_AB R173, R20, R173 ;  /* 0x000000ad14ad723e */ /* 0x000fc400000010ff */
[----:B------:R-:W-:Y:S02]  /*3780*/  F2FP.BF16.F32.PACK_AB R175, R24, R175 ;  /* 0x000000af18af723e */ /* 0x000fe400000010ff */
[----:B------:R-:W-:Y:S01]  /*3790*/  F2FP.BF16.F32.PACK_AB R169, R26, R169 ;  /* 0x000000a91aa9723e */ /* 0x000fe200000010ff */
[----:B------:R-:W1:Y:S01]  /*37a0*/  MUFU.EX2 R21, R21 ;  /* 0x0000001500157308 */ /* 0x000e620000000800 */
[----:B---3--:R-:W-:Y:S01]  /*37b0*/  FADD.FTZ R25, R15, R48 ;  /* 0x000000300f197221 */ /* 0x008fe20000010000 */
[----:B------:R-:W-:Y:S02]  /*37c0*/  F2FP.BF16.F32.PACK_AB R171, R28, R171 ;  /* 0x000000ab1cab723e */ /* 0x000fe400000010ff */
[----:B------:R-:W-:-:S04]  /*37d0*/  F2FP.BF16.F32.PACK_AB R176, R176, R13 ;  /* 0x0000000db0b0723e */ /* 0x000fc800000010ff */
[----:B------:R-:W0:Y:S01]  /*37e0*/  MUFU.EX2 R172, R41 ;  /* 0x0000002900ac7308 */ /* 0x000e220000000800 */
[C---:B--2---:R-:W-:Y:S01]  /*37f0*/  FADD.FTZ R48, R178.reuse, R25 ;  /* 0x00000019b2307221 */ /* 0x044fe20000010000 */
[----:B------:R-:W-:-:S06]  /*3800*/  F2FP.BF16.F32.PACK_AB R178, R178, R15 ;  /* 0x0000000fb2b2723e */ /* 0x000fcc00000010ff */
[----:B------:R-:W2:Y:S01]  /*3810*/  MUFU.EX2 R27, R27 ;  /* 0x0000001b001b7308 */ /* 0x000ea20000000800 */
[----:B-1----:R-:W-:Y:S01]  /*3820*/  FADD.FTZ R25, R21, R48 ;  /* 0x0000003015197221 */ /* 0x002fe20000010000 */
[----:B------:R-:W-:-:S04]  /*3830*/  FADD.FTZ R48, R28, R29 ;  /* 0x0000001d1c307221 */ /* 0x000fc80000010000 */
[----:B------:R-:W-:Y:S01]  /*3840*/  FADD.FTZ R29, R165, R48 ;  /* 0x00000030a51d7221 */ /* 0x000fe20000010000 */
[----:B------:R-:W-:Y:S01]  /*3850*/  F2FP.BF16.F32.PACK_AB R165, R30, R165 ;  /* 0x000000a51ea5723e */ /* 0x000fe200000010ff */
[----:B------:R-:W1:Y:S01]  /*3860*/  MUFU.EX2 R174, R45 ;  /* 0x0000002d00ae7308 */ /* 0x000e620000000800 */
[----:B0-----:R-:W-:Y:S01]  /*3870*/  FADD.FTZ R2, R172, R25 ;  /* 0x00000019ac027221 */ /* 0x001fe20000010000 */
[----:B------:R-:W-:Y:S01]  /*3880*/  FADD.FTZ R48, R30, R29 ;  /* 0x0000001d1e307221 */ /* 0x000fe20000010000 */
[----:B------:R-:W-:-:S03]  /*3890*/  F2FP.BF16.F32.PACK_AB R172, R172, R21 ;  /* 0x00000015acac723e */ /* 0x000fc600000010ff */
[----:B------:R-:W-:Y:S01]  /*38a0*/  FADD.FTZ R29, R167, R48 ;  /* 0x00000030a71d7221 */ /* 0x000fe20000010000 */
[C---:B------:R-:W-:Y:S01]  /*38b0*/  F2FP.BF16.F32.PACK_AB R167, R32.reuse, R167 ;  /* 0x000000a720a7723e */ /* 0x040fe200000010ff */
[----:B------:R-:W0:Y:S01]  /*38c0*/  MUFU.EX2 R31, R31 ;  /* 0x0000001f001f7308 */ /* 0x000e220000000800 */
[----:B--2---:R-:W-:Y:S01]  /*38d0*/  FADD.FTZ R25, R27, R2 ;  /* 0x000000021b197221 */ /* 0x004fe20000010000 */
[----:B------:R-:W-:-:S06]  /*38e0*/  FADD.FTZ R50, R32, R29 ;  /* 0x0000001d20327221 */ /* 0x000fcc0000010000 */
[----:B------:R-:W2:Y:S01]  /*38f0*/  MUFU.EX2 R168, R49 ;  /* 0x0000003100a87308 */ /* 0x000ea20000000800 */
[C---:B-1----:R-:W-:Y:S01]  /*3900*/  FADD.FTZ R2, R174.reuse, R25 ;  /* 0x00000019ae027221 */ /* 0x042fe20000010000 */
[----:B------:R-:W-:-:S06]  /*3910*/  F2FP.BF16.F32.PACK_AB R174, R174, R27 ;  /* 0x0000001baeae723e */ /* 0x000fcc00000010ff */
[----:B------:R-:W1:Y:S01]  /*3920*/  MUFU.EX2 R35, R35 ;  /* 0x0000002300237308 */ /* 0x000e620000000800 */
[----:B0-----:R-:W-:Y:S01]  /*3930*/  FADD.FTZ R25, R31, R2 ;  /* 0x000000021f197221 */ /* 0x001fe20000010000 */
[-CC-:B------:R-:W-:Y:S01]  /*3940*/  FFMA.FTZ R2, R5, R0.reuse, -R34.reuse ;  /* 0x0000000005027223 */ /* 0x180fe20000010822 */
[----:B------:R-:W-:-:S05]  /*3950*/  FFMA.FTZ R34, R85, R0, -R34 ;  /* 0x0000000055227223 */ /* 0x000fca0000010822 */
[----:B------:R-:W0:Y:S01]  /*3960*/  MUFU.EX2 R170, R53 ;  /* 0x0000003500aa7308 */ /* 0x000e220000000800 */
[----:B--2---:R-:W-:Y:S01]  /*3970*/  FADD.FTZ R48, R168, R25 ;  /* 0x00000019a8307221 */ /* 0x004fe20000010000 */
[----:B------:R-:W-:Y:S01]  /*3980*/  FADD.FTZ R25, R161, R50 ;  /* 0x00000032a1197221 */ /* 0x000fe20000010000 */
[----:B------:R-:W-:Y:S02]  /*3990*/  F2FP.BF16.F32.PACK_AB R161, R36, R161 ;  /* 0x000000a124a1723e */ /* 0x000fe400000010ff */
[----:B------:R-:W-:Y:S01]  /*39a0*/  F2FP.BF16.F32.PACK_AB R168, R168, R31 ;  /* 0x0000001fa8a8723e */ /* 0x000fe200000010ff */
[----:B------:R-:W-:Y:S02]  /*39b0*/  FADD.FTZ R50, R36, R25 ;  /* 0x0000001924327221 */ /* 0x000fe40000010000 */
[----:B------:R-:W2:Y:S01]  /*39c0*/  MUFU.EX2 R39, R39 ;  /* 0x0000002700277308 */ /* 0x000ea20000000800 */
[----:B-1----:R-:W-:Y:S01]  /*39d0*/  FADD.FTZ R5, R35, R48 ;  /* 0x0000003023057221 */ /* 0x002fe20000010000 */
[----:B------:R-:W-:Y:S01]  /*39e0*/  FADD.FTZ R25, R163, R50 ;  /* 0x00000032a3197221 */ /* 0x000fe20000010000 */
[----:B------:R-:W-:-:S03]  /*39f0*/  F2FP.BF16.F32.PACK_AB R163, R40, R163 ;  /* 0x000000a328a3723e */ /* 0x000fc600000010ff */
[----:B------:R-:W-:Y:S02]  /*3a00*/  FADD.FTZ R10, R40, R25 ;  /* 0x00000019280a7221 */ /* 0x000fe40000010000 */
[----:B------:R-:W1:Y:S01]  /*3a10*/  MUFU.EX2 R164, R57 ;  /* 0x0000003900a47308 */ /* 0x000e620000000800 */
[C---:B0-----:R-:W-:Y:S01]  /*3a20*/  FADD.FTZ R48, R170.reuse, R5 ;  /* 0x00000005aa307221 */ /* 0x041fe20000010000 */
[----:B------:R-:W-:Y:S01]  /*3a30*/  FADD.FTZ R25, R115, R10 ;  /* 0x0000000a73197221 */ /* 0x000fe20000010000 */
[----:B------:R-:W-:Y:S02]  /*3a40*/  F2FP.BF16.F32.PACK_AB R170, R170, R35 ;  /* 0x00000023aaaa723e */ /* 0x000fe400000010ff */
[----:B------:R-:W-:Y:S01]  /*3a50*/  CS2R R114, SRZ ;  /* 0x0000000000727805 */ /* 0x000fe2000001ff00 */
[----:B------:R-:W-:Y:S02]  /*3a60*/  FADD.FTZ R10, R42, R25 ;  /* 0x000000192a0a7221 */ /* 0x000fe40000010000 */
[----:B------:R-:W0:Y:S01]  /*3a70*/  MUFU.EX2 R43, R43 ;  /* 0x0000002b002b7308 */ /* 0x000e220000000800 */
[----:B--2---:R-:W-:Y:S01]  /*3a80*/  FADD.FTZ R5, R39, R48 ;  /* 0x0000003027057221 */ /* 0x004fe20000010000 */
[----:B------:R-:W-:Y:S01]  /*3a90*/  FADD.FTZ R25, R117, R10 ;  /* 0x0000000a75197221 */ /* 0x000fe20000010000 */
[----:B------:R-:W-:-:S03]  /*3aa0*/  CS2R R116, SRZ ;  /* 0x0000000000747805 */ /* 0x000fc6000001ff00 */
[----:B------:R-:W-:Y:S02]  /*3ab0*/  FADD.FTZ R10, R44, R25 ;  /* 0x000000192c0a7221 */ /* 0x000fe40000010000 */
[----:B------:R-:W2:Y:S01]  /*3ac0*/  MUFU.EX2 R166, R61 ;  /* 0x0000003d00a67308 */ /* 0x000ea20000000800 */
[C---:B-1----:R-:W-:Y:S01]  /*3ad0*/  FADD.FTZ R6, R164.reuse, R5 ;  /* 0x00000005a4067221 */ /* 0x042fe20000010000 */
[----:B------:R-:W-:Y:S01]  /*3ae0*/  FADD.FTZ R25, R119, R10 ;  /* 0x0000000a77197221 */ /* 0x000fe20000010000 */
[----:B------:R-:W-:Y:S02]  /*3af0*/  F2FP.BF16.F32.PACK_AB R164, R164, R39 ;  /* 0x00000027a4a4723e */ /* 0x000fe400000010ff */
[----:B------:R-:W-:Y:S01]  /*3b00*/  CS2R R118, SRZ ;  /* 0x0000000000767805 */ /* 0x000fe2000001ff00 */
[----:B------:R-:W-:Y:S02]  /*3b10*/  FADD.FTZ R10, R46, R25 ;  /* 0x000000192e0a7221 */ /* 0x000fe40000010000 */
        /* <DEDUP_REMOVED lines=24> */
[----:B------:R-:W-:Y:S02]  /*3ca0*/  F2FP.BF16.F32.PACK_AB R155, R38, R121 ;  /* 0x00000079269b723e */ /* 0x000fe400000010ff */
[----:B------:R-:W-:-:S04]  /*3cb0*/  CS2R R120, SRZ ;  /* 0x0000000000787805 */ /* 0x000fc8000001ff00 */
        /* <DEDUP_REMOVED lines=9> */
[----:B------:R-:W-:-:S03]  /*3d50*/  F2FP.BF16.F32.PACK_AB R152, R152, R63 ;  /* 0x0000003f9898723e */ /* 0x000fc600000010ff */
[----:B-1----:R-:W-:-:S04]  /*3d60*/  FADD.FTZ R6, R2, R11 ;  /* 0x0000000b02067221 */ /* 0x002fc80000010000 */
[C---:B0-----:R-:W-:Y:S01]  /*3d70*/  FADD.FTZ R6, R3.reuse, R6 ;  /* 0x0000000603067221 */ /* 0x041fe20000010000 */
[----:B------:R-:W-:Y:S01]  /*3d80*/  F2FP.BF16.F32.PACK_AB R154, R3, R2 ;  /* 0x00000002039a723e */ /* 0x000fe200000010ff */
[----:B------:R-:W-:Y:S02]  /*3d90*/  IMAD.MOV.U32 R2, RZ, RZ, 0x3f800000 ;  /* 0x3f800000ff027424 */ /* 0x000fe400078e00ff */
[----:B------:R-:W-:Y:S01]  /*3da0*/  IMAD.MOV.U32 R3, RZ, RZ, 0x3f800000 ;  /* 0x3f800000ff037424 */ /* 0x000fe200078e00ff */
[----:B------:R-:W-:Y:S06]  /*3db0*/  @!P3 BRA `(.L_x_2251) ;  /* 0x0000002800c0b947 */ /* 0x000fec0003800000 */
[----:B------:R-:W-:Y:S01]  /*3dc0*/  IMAD.MOV.U32 R10, RZ, RZ, R4 ;  /* 0x000000ffff0a7224 */ /* 0x000fe200078e0004 */
[----:B------:R-:W-:Y:S01]  /*3dd0*/  UMOV UR5, UR37 ;  /* 0x0000002500057c82 */ /* 0x000fe20008000000 */
[----:B------:R-:W-:Y:S01]  /*3de0*/  IMAD.MOV.U32 R11, RZ, RZ, R7 ;  /* 0x000000ffff0b7224 */ /* 0x000fe200078e0007 */
[----:B------:R-:W-:Y:S01]  /*3df0*/  UMOV UR6, UR36 ;  /* 0x0000002400067c82 */ /* 0x000fe20008000000 */
[----:B------:R-:W-:Y:S01]  /*3e00*/  IMAD.MOV.U32 R2, RZ, RZ, 0x3f800000 ;  /* 0x3f800000ff027424 */ /* 0x000fe200078e00ff */
[----:B------:R-:W-:Y:S01]  /*3e10*/  ULDC UR42, c[0x0][0x288] ;  /* 0x0000a200002a7ab9 */ /* 0x000fe20000000800 */
[----:B------:R-:W-:-:S07]  /*3e20*/  IMAD.MOV.U32 R151, RZ, RZ, RZ ;  /* 0x000000ffff977224 */ /* 0x000fce00078e00ff */
.L_x_2260:
[----:B------:R-:W-:-:S04]  /*3e30*/  UIADD3 UR7, UR6, 0x1, URZ ;  /* 0x0000000106077890 */ /* 0x000fc8000fffe03f */
[----:B------:R-:W-:-:S04]  /*3e40*/  UISETP.NE.AND UP1, UPT, UR7, 0x2, UPT ;  /* 0x000000020700788c */ /* 0x000fc8000bf25270 */
[----:B------:R-:W-:Y:S02]  /*3e50*/  USEL UR37, URZ, 0x1, UP1 ;  /* 0x000000013f257887 */ /* 0x000fe40008800000 */
[----:B------:R-:W-:Y:S02]  /*3e60*/  USEL UR36, UR7, URZ, UP1 ;  /* 0x0000003f07247287 */ /* 0x000fe40008800000 */
[----:B------:R-:W-:Y:S01]  /*3e70*/  ULOP3.LUT UR37, UR5, UR37, URZ, 0x3c, !UPT ;  /* 0x0000002505257292 */ /* 0x000fe2000f8e3c3f */
[----:B------:R-:W-:Y:S11]  /*3e80*/  @!P0 BRA `(.L_x_2252) ;  /* 0x0000000000048947 */ /* 0x000ff60003800000 */
[----:B------:R-:W-:Y:S01]  /*3e90*/  BPT.TRAP 0x1 ;  /* 0x000000040000795c */ /* 0x000fe20000300000 */
.L_x_2252:
[----:B------:R-:W-:Y:S01]  /*3ea0*/  ULEA UR7, UR36, UR38, 0x3 ;  /* 0x0000002624077291 */ /* 0x000fe2000f8e183f */
[----:B------:R-:W-:-:S05]  /*3eb0*/  IMAD.U32 R0, RZ, RZ, UR37 ;  /* 0x00000025ff007e24 */ /* 0x000fca000f8e00ff */
[----:B------:R-:W-:-:S04]  /*3ec0*/  SHF.L.U32 R0, R0, 0x1f, RZ ;  /* 0x0000001f00007819 */ /* 0x000fc800000006ff */
[----:B------:R0:W1:Y:S01]  /*3ed0*/  SYNCS.PHASECHK.TRANS64.TRYWAIT P3, [UR7+0x34830], R0 ;  /* 0x03483000ff0075a7 */ /* 0x0000620008060147 */
[----:B------:R-:W-:Y:S05]  /*3ee0*/  @!P0 BRA `(.L_x_2253) ;  /* 0x0000000000048947 */ /* 0x000fea0003800000 */
[----:B------:R-:W-:Y:S01]  /*3ef0*/  BPT.TRAP 0x1 ;  /* 0x000000040000795c */ /* 0x000fe20000300000 */
.L_x_2253:
[----:B-1----:R-:W-:Y:S05]  /*3f00*/  @P3 BRA `(.L_x_2254) ;  /* 0x0000000000083947 */ /* 0x002fea0003800000 */
[----:B------:R-:W1:Y:S02]  /*3f10*/  SYNCS.PHASECHK.TRANS64.TRYWAIT P3, [UR7+0x34830], R0 ;  /* 0x03483000ff0075a7 */ /* 0x000e640008060147 */
[----:B-1----:R-:W-:Y:S05]  /*3f20*/  @!P3 BRA `(.L_x_2255) ;  /* 0x000000c00090b947 */ /* 0x002fea0003800000 */
.L_x_2254:
        /* <DEDUP_REMOVED lines=141> */
.L_x_2256:
[----:B------:R-:W-:Y:S01]  /*4800*/  ULEA UR10, UR6, UR38, 0x3 ;  /* 0x00000026060a7291 */ /* 0x000fe2000f8e183f */
[----:B01----:R-:W-:-:S05]  /*4810*/  IMAD.U32 R0, RZ, RZ, UR5 ;  /* 0x00000005ff007e24 */ /* 0x003fca000f8e00ff */
[----:B------:R-:W-:-:S04]  /*4820*/  SHF.L.U32 R0, R0, 0x1f, RZ ;  /* 0x0000001f00007819 */ /* 0x000fc800000006ff */
[----:B------:R0:W1:Y:S01]  /*4830*/  SYNCS.PHASECHK.TRANS64.TRYWAIT P3, [UR10+0x34850], R0 ;  /* 0x03485000ff0075a7 */ /* 0x000062000806014a */
[----:B------:R-:W-:Y:S05]  /*4840*/  @!P0 BRA `(.L_x_2257) ;  /* 0x0000000000048947 */ /* 0x000fea0003800000 */
[----:B------:R-:W-:Y:S01]  /*4850*/  BPT.TRAP 0x1 ;  /* 0x000000040000795c */ /* 0x000fe20000300000 */
.L_x_2257:
[----:B-1----:R-:W-:Y:S05]  /*4860*/  @P3 BRA `(.L_x_2258) ;  /* 0x0000000000083947 */ /* 0x002fea0003800000 */
[----:B------:R-:W1:Y:S02]  /*4870*/  SYNCS.PHASECHK.TRANS64.TRYWAIT P3, [UR10+0x34850], R0 ;  /* 0x03485000ff0075a7 */ /* 0x000e64000806014a */
[----:B-1----:R-:W-:Y:S05]  /*4880*/  @!P3 BRA `(.L_x_2259) ;  /* 0x000000b80050b947 */ /* 0x002fea0003800000 */
.L_x_2258:
[----:B------:R-:W-:Y:S01]  /*4890*/  UIADD3 UR5, UR38, 0x400, URZ ;  /* 0x0000040026057890 */ /* 0x000fe2000fffe03f */
[----:B------:R-:W-:Y:S01]  /*48a0*/  WARPGROUP.ARRIVE ;  /* 0x00000000000079c5 */ /* 0x000fe20000000000 */
[----:B------:R-:W-:Y:S01]  /*48b0*/  UMOV UR15, 0x40000040 ;  /* 0x40000040000f7882 */ /* 0x000fe20000000000 */
[----:B------:R-:W-:Y:S01]  /*48c0*/  VIADD R14, R18, UR60 ;  /* 0x0000003c120e7c36 */ /* 0x000fe20008000000 */
[----:B------:R-:W-:Y:S01]  /*48d0*/  USHF.R.U32.HI UR5, URZ, 0x4, UR5 ;  /* 0x000000043f057899 */ /* 0x000fe20008011605 */
[----:B------:R-:W2:Y:S01]  /*48e0*/  LDC R7, c[0x0][0x2f0] ;  /* 0x0000bc00ff077b82 */ /* 0x000ea20000000800 */
[----:B------:R-:W-:Y:S02]  /*48f0*/  UISETP.GT.AND UP1, UPT, UR4, UR11, UPT ;  /* 0x0000000b0400728c */ /* 0x000fe4000bf24270 */
[----:B------:R-:W-:-:S04]  /*4900*/  ULOP3.LUT UR5, UR5, 0x3fff, URZ, 0xc0, !UPT ;  /* 0x00003fff05057892 */ /* 0x000fc8000f8ec03f */
[----:B------:R-:W-:-:S04]  /*4910*/  ULOP3.LUT UR5, UR5, 0x4000000, URZ, 0xfc, !UPT ;  /* 0x0400000005057892 */ /* 0x000fc8000f8efc3f */
[----:B------:R-:W-:-:S03]  /*4920*/  ULEA UR5, UR6, UR5, 0xb ;  /* 0x0000000506057291 */ /* 0x000fc6000f8e583f */
[----:B------:R-:W-:Y:S02]  /*4930*/  @UP0 ULDC UR6, c[0x0][0x44c] ;  /* 0x0001130000060ab9 */ /* 0x000fe40000000800 */
[----:B01----:R-:W-:Y:S01]  /*4940*/  @P2 IMAD.HI.U32 R0, R14, UR6, RZ ;  /* 0x000000060e002c27 */ /* 0x003fe2000f8e00ff */
[----:B------:R-:W-:Y:S01]  /*4950*/  @UP0 ULDC UR6, c[0x0][0x450] ;  /* 0x0001140000060ab9 */ /* 0x000fe20000000800 */
[----:B------:R-:W-:Y:S02]  /*4960*/  UMOV UR14, UR5 ;  /* 0x00000005000e7c82 */ /* 0x000fe40008000000 */
[----:B------:R-:W-:Y:S01]  /*4970*/  HGMMA.64x128x16.F32.BF16 R88, R180, gdesc[UR12].tnspB, R88, gsb0 ;  /* 0x41e0000cb4587df0 */ /* 0x000fe20008001858 */
[----:B------:R-:W-:Y:S01]  /*4980*/  UIADD3 UR14, UR5, 0x80, URZ ;  /* 0x00000080050e7890 */ /* 0x000fe2000fffe03f */
[----:B------:R-:W-:Y:S01]  /*4990*/  @P2 SHF.R.U32.HI R14, RZ, UR6, R0 ;  /* 0x00000006ff0e2c19 */ /* 0x000fe20008011600 */
[----:B------:R-:W-:Y:S01]  /*49a0*/  UMOV UR15, 0x40000040 ;  /* 0x40000040000f7882 */ /* 0x000fe20000000000 */
[----:B------:R-:W-:-:S02]  /*49b0*/  UMOV UR6, 0xffffff80 ;  /* 0xffffff8000067882 */ /* 0x000fc40000000000 */
[----:B------:R-:W-:Y:S01]  /*49c0*/  UIMAD UR6, UR4, UR6, 0x1 ;  /* 0x00000001040674a4 */ /* 0x000fe2000f8e0206 */
[----:B------:R-:W0:Y:S01]  /*49d0*/  SHFL.IDX PT, R3, R14, 0x1, 0x1c1f ;  /* 0x003c1f000e037f89 */ /* 0x000e2200000e0000 */
[----:B------:R-:W-:-:S04]  /*49e0*/  UIADD3 UR4, UR4, -0x1, URZ ;  /* 0xffffffff04047890 */ /* 0x000fc8000fffe03f */
[----:B------:R-:W-:Y:S01]  /*49f0*/  IMAD.U32 R2, RZ, RZ, UR6 ;  /* 0x00000006ff027e24 */ /* 0x000fe2000f8e00ff */
[----:B------:R-:W-:-:S03]  /*4a00*/  UIADD3 UR6, UR5, 0x380, URZ ;  /* 0x0000038005067890 */ /* 0x000fc6000fffe03f */
[----:B------:R-:W-:-:S04]  /*4a10*/  IMAD R2, R17, -0x2, R2 ;  /* 0xfffffffe11027824 */ /* 0x000fc800078e0202 */
[----:B--2---:R-:W-:-:S05]  /*4a20*/  IMAD R2, R7, UR61, R2 ;  /* 0x0000003d07027c24 */ /* 0x004fca000f8e0202 */
[----:B0-----:R-:W-:-:S04]  /*4a30*/  IADD3 R0, R3, -UR42, R2 ;  /* 0x8000002a03007c10 */ /* 0x001fc8000fffe002 */
[C---:B------:R-:W-:Y:S02]  /*4a40*/  ISETP.GT.AND P3, PT, R0.reuse, RZ, PT ;  /* 0x000000ff0000720c */ /* 0x040fe40003f64270 */
[----:B------:R-:W-:-:S04]  /*4a50*/  ISETP.GT.AND P4, PT, R0, 0x1, PT ;  /* 0x000000010000780c */ /* 0x000fc80003f84270 */
[----:B------:R-:W-:Y:S02]  /*4a60*/  FSEL R199, R27, -INF , P4 ;  /* 0xff8000001bc77808 */ /* 0x000fe40002000000 */
[----:B------:R-:W-:-:S04]  /*4a70*/  ISETP.GT.AND P4, PT, R0, 0x9, PT ;  /* 0x000000090000780c */ /* 0x000fc80003f84270 */
[----:B------:R-:W-:Y:S02]  /*4a80*/  FSEL R197, R31, -INF , P4 ;  /* 0xff8000001fc57808 */ /* 0x000fe40002000000 */
[----:B------:R-:W-:-:S04]  /*4a90*/  ISETP.GT.AND P4, PT, R0, 0x11, PT ;  /* 0x000000110000780c */ /* 0x000fc80003f84270 */
[----:B------:R-:W-:Y:S02]  /*4aa0*/  FSEL R195, R35, -INF , P4 ;  /* 0xff80000023c37808 */ /* 0x000fe40002000000 */
[----:B------:R-:W-:Y:S01]  /*4ab0*/  ISETP.GT.AND P4, PT, R0, 0x19, PT ;  /* 0x000000190000780c */ /* 0x000fe20003f84270 */
[----:B------:R-:W-:Y:S02]  /*4ac0*/  WARPGROUP.DEPBAR.LE gsb0, 0x0 ;  /* 0x00008000000079c5 */ /* 0x000fe40000010000 */
[----:B------:R-:W-:Y:S01]  /*4ad0*/  WARPGROUP.ARRIVE ;  /* 0x00000000000079c5 */ /* 0x000fe20000000000 */
[----:B------:R-:W-:Y:S02]  /*4ae0*/  FSEL R181, R26, -INF , P3 ;  /* 0xff8000001ab57808 */ /* 0x000fe40001800000 */
[----:B------:R-:W-:Y:S02]  /*4af0*/  ISETP.GT.AND P3, PT, R0, 0x8, PT ;  /* 0x000000080000780c */ /* 0x000fe40003f64270 */
[----:B------:R-:W-:Y:S01]  /*4b00*/  FMNMX.FTZ R4, R181, R10, !PT ;  /* 0x0000000ab5047209 */ /* 0x000fe20007810000 */
[----:B------:R-:W-:Y:S01]  /*4b10*/  HGMMA.64x128x16.F32.BF16 R88, R176, gdesc[UR12].tnspB, R88, gsb0 ;  /* 0x41e0000cb0587df0 */ /* 0x000fe20008001858 */
[----:B------:R-:W-:Y:S01]  /*4b20*/  UIADD3 UR14, UR5, 0x100, URZ ;  /* 0x00000100050e7890 */ /* 0x000fe2000fffe03f */
[----:B------:R-:W-:Y:S01]  /*4b30*/  FSEL R183, R30, -INF , P3 ;  /* 0xff8000001eb77808 */ /* 0x000fe20001800000 */
[----:B------:R-:W-:Y:S01]  /*4b40*/  UMOV UR15, 0x40000040 ;  /* 0x40000040000f7882 */ /* 0x000fe20000000000 */
[----:B------:R-:W-:-:S02]  /*4b50*/  FMNMX.FTZ R4, R199, R4, !PT ;  /* 0x00000004c7047209 */ /* 0x000fc40007810000 */
[----:B------:R-:W-:Y:S02]  /*4b60*/  ISETP.GT.AND P3, PT, R0, 0x10, PT ;  /* 0x000000100000780c */ /* 0x000fe40003f64270 */
[----:B------:R-:W-:-:S04]  /*4b70*/  FMNMX.FTZ R4, R183, R4, !PT ;  /* 0x00000004b7047209 */ /* 0x000fc80007810000 */
[----:B------:R-:W-:Y:S01]  /*4b80*/  FMNMX.FTZ R4, R197, R4, !PT ;  /* 0x00000004c5047209 */ /* 0x000fe20007810000 */
        /* <DEDUP_REMOVED lines=10> */
[C---:B------:R-:W-:Y:S02]  /*4c30*/  ISETP.GT.AND P3, PT, R0.reuse, 0x20, PT ;  /* 0x000000200000780c */ /* 0x040fe40003f64270 */
[----:B------:R-:W-:Y:S01]  /*4c40*/  FMNMX.FTZ R4, R179, R4, !PT ;  /* 0x00000004b3047209 */ /* 0x000fe20007810000 */
[----:B------:R-:W-:Y:S02]  /*4c50*/  WARPGROUP.DEPBAR.LE gsb0, 0x0 ;  /* 0x00008000000079c5 */ /* 0x000fe40000010000 */
[----:B------:R-:W-:Y:S01]  /*4c60*/  WARPGROUP.ARRIVE ;  /* 0x00000000000079c5 */ /* 0x000fe20000000000 */
[----:B------:R-:W-:Y:S02]  /*4c70*/  FSEL R175, R39, -INF , P4 ;  /* 0xff80000027af7808 */ /* 0x000fe40002000000 */
[----:B------:R-:W-:Y:S02]  /*4c80*/  ISETP.GT.AND P4, PT, R0, 0x21, PT ;  /* 0x000000210000780c */ /* 0x000fe40003f84270 */
[----:B------:R-:W-:Y:S01]  /*4c90*/  FSEL R173, R42, -INF , P3 ;  /* 0xff8000002aad7808 */ /* 0x000fe20001800000 */
[----:B------:R-:W-:Y:S01]  /*4ca0*/  HGMMA.64x128x16.F32.BF16 R88, R168, gdesc[UR12].tnspB, R88, gsb0 ;  /* 0x41e0000ca8587df0 */ /* 0x000fe20008001858 */
[----:B------:R-:W-:Y:S01]  /*4cb0*/  UIADD3 UR14, UR5, 0x200, URZ ;  /* 0x00000200050e7890 */ /* 0x000fe2000fffe03f */
[----:B------:R-:W-:Y:S01]  /*4cc0*/  FMNMX.FTZ R4, R175, R4, !PT ;  /* 0x00000004af047209 */ /* 0x000fe20007810000 */
[----:B------:R-:W-:Y:S01]  /*4cd0*/  UMOV UR15, 0x40000040 ;  /* 0x40000040000f7882 */ /* 0x000fe20000000000 */
[----:B------:R-:W-:-:S02]  /*4ce0*/  ISETP.GT.AND P3, PT, R0, 0x28, PT ;  /* 0x000000280000780c */ /* 0x000fc40003f64270 */
[----:B------:R-:W-:Y:S01]  /*4cf0*/  FMNMX.FTZ R4, R173, R4, !PT ;  /* 0x00000004ad047209 */ /* 0x000fe20007810000 */
[----:B------:R-:W-:Y:S02]  /*4d00*/  WARPGROUP.DEPBAR.LE gsb0, 0x0 ;  /* 0x00008000000079c5 */ /* 0x000fe40000010000 */
[----:B------:R-:W-:Y:S01]  /*4d10*/  WARPGROUP.ARRIVE ;  /* 0x00000000000079c5 */ /* 0x000fe20000000000 */
[----:B------:R-:W-:Y:S02]  /*4d20*/  FSEL R171, R43, -INF , P4 ;  /* 0xff8000002bab7808 */ /* 0x000fe40002000000 */
[----:B------:R-:W-:Y:S02]  /*4d30*/  ISETP.GT.AND P4, PT, R0, 0x29, PT ;  /* 0x000000290000780c */ /* 0x000fe40003f84270 */
[----:B------:R-:W-:Y:S01]  /*4d40*/  FSEL R169, R46, -INF , P3 ;  /* 0xff8000002ea97808 */ /* 0x000fe20001800000 */
[----:B------:R-:W-:Y:S01]  /*4d50*/  HGMMA.64x128x16.F32.BF16 R88, R164, gdesc[UR12].tnspB, R88, gsb0 ;  /* 0x41e0000ca4587df0 */ /* 0x000fe20008001858 */
[----:B------:R-:W-:Y:S01]  /*4d60*/  FMNMX.FTZ R4, R171, R4, !PT ;  /* 0x00000004ab047209 */ /* 0x000fe20007810000 */
[----:B------:R-:W-:Y:S01]  /*4d70*/  UIADD3 UR14, UR5, 0x280, URZ ;  /* 0x00000280050e7890 */ /* 0x000fe2000fffe03f */
[----:B------:R-:W-:Y:S01]  /*4d80*/  ISETP.GT.AND P3, PT, R0, 0x30, PT ;  /* 0x000000300000780c */ /* 0x000fe20003f64270 */
[----:B------:R-:W-:Y:S01]  /*4d90*/  UMOV UR15, 0x40000040 ;  /* 0x40000040000f7882 */ /* 0x000fe20000000000 */
[----:B------:R-:W-:-:S02]  /*4da0*/  FSEL R47, R47, -INF , P4 ;  /* 0xff8000002f2f7808 */ /* 0x000fc40002000000 */
[----:B------:R-:W-:Y:S02]  /*4db0*/  FMNMX.FTZ R4, R169, R4, !PT ;  /* 0x00000004a9047209 */ /* 0x000fe40007810000 */
[----:B------:R-:W-:Y:S02]  /*4dc0*/  ISETP.GT.AND P4, PT, R0, 0x31, PT ;  /* 0x000000310000780c */ /* 0x000fe40003f84270 */
[----:B------:R-:W-:Y:S02]  /*4dd0*/  FSEL R43, R50, -INF , P3 ;  /* 0xff800000322b7808 */ /* 0x000fe40001800000 */
[----:B------:R-:W-:Y:S02]  /*4de0*/  FMNMX.FTZ R4, R47, R4, !PT ;  /* 0x000000042f047209 */ /* 0x000fe40007810000 */
[----:B------:R-:W-:Y:S02]  /*4df0*/  ISETP.GT.AND P3, PT, R0, 0x38, PT ;  /* 0x000000380000780c */ /* 0x000fe40003f64270 */
[----:B------:R-:W-:-:S02]  /*4e00*/  FSEL R51, R51, -INF , P4 ;  /* 0xff80000033337808 */ /* 0x000fc40002000000 */
[----:B------:R-:W-:Y:S02]  /*4e10*/  FMNMX.FTZ R4, R43, R4, !PT ;  /* 0x000000042b047209 */ /* 0x000fe40007810000 */
[----:B------:R-:W-:Y:S02]  /*4e20*/  ISETP.GT.AND P4, PT, R0, 0x39, PT ;  /* 0x000000390000780c */ /* 0x000fe40003f84270 */
[----:B------:R-:W-:Y:S01]  /*4e30*/  FSEL R39, R54, -INF , P3 ;  /* 0xff80000036277808 */ /* 0x000fe20001800000 */
[----:B------:R-:W-:Y:S01]  /*4e40*/  IMAD.U32 R54, RZ, RZ, UR10 ;  /* 0x0000000aff367e24 */ /* 0x000fe2000f8e00ff */
[----:B------:R-:W-:Y:S02]  /*4e50*/  FMNMX.FTZ R4, R51, R4, !PT ;  /* 0x0000000433047209 */ /* 0x000fe40007810000 */
[----:B------:R-:W-:Y:S02]  /*4e60*/  ISETP.GT.AND P3, PT, R0, 0x40, PT ;  /* 0x000000400000780c */ /* 0x000fe40003f64270 */
        /* <DEDUP_REMOVED lines=46> */
[----:B------:R-:W0:Y:S01]  /*5150*/  LDC R0, c[0x0][0x988] ;  /* 0x00026200ff007b82 */ /* 0x000e220000000800 */
[----:B------:R-:W-:Y:S02]  /*5160*/  FMNMX.FTZ R4, R83, R4, !PT ;  /* 0x0000000453047209 */ /* 0x000fe40007810000 */
[----:B------:R-:W-:Y:S02]  /*5170*/  FSEL R87, R87, -INF , P4 ;  /* 0xff80000057577808 */ /* 0x000fe40002000000 */
[----:B------:R-:W-:-:S04]  /*5180*/  FMNMX.FTZ R4, R35, R4, !PT ;  /* 0x0000000423047209 */ /* 0x000fc80007810000 */
[----:B------:R-:W-:Y:S01]  /*5190*/  FMNMX.FTZ R20, R87, R4, !PT ;  /* 0x0000000457147209 */ /* 0x000fe20007810000 */
[----:B------:R-:W-:Y:S02]  /*51a0*/  WARPGROUP.DEPBAR.LE gsb0, 0x0 ;  /* 0x00008000000079c5 */ /* 0x000fe40000010000 */
[----:B------:R-:W-:Y:S02]  /*51b0*/  WARPGROUP.ARRIVE ;  /* 0x00000000000079c5 */ /* 0x000fe40000000000 */
[----:B------:R-:W1:Y:S04]  /*51c0*/  SHFL.BFLY PT, R165, R20, 0x2, 0x1f ;  /* 0x0c401f0014a57f89 */ /* 0x000e6800000e0000 */
[----:B------:R-:W-:Y:S01]  /*51d0*/  HGMMA.64x128x16.F32.BF16 R88, R160, gdesc[UR12].tnspB, R88, gsb0 ;  /* 0x41e0000ca0587df0 */ /* 0x000fe20008001858 */
[----:B------:R-:W-:Y:S01]  /*51e0*/  UIADD3 UR14, UR5, 0x300, URZ ;  /* 0x00000300050e7890 */ /* 0x000fe2000fffe03f */
[----:B------:R-:W-:-:S02]  /*51f0*/  UMOV UR15, 0x40000040 ;  /* 0x40000040000f7882 */ /* 0x000fc40000000000 */
[----:B------:R-:W-:Y:S01]  /*5200*/  UMOV UR5, UR37 ;  /* 0x0000002500057c82 */ /* 0x000fe20008000000 */
[----:B-1----:R-:W-:Y:S02]  /*5210*/  FMNMX.FTZ R26, R20, R165, !PT ;  /* 0x000000a5141a7209 */ /* 0x002fe40007810000 */
[----:B------:R-:W1:Y:S04]  /*5220*/  SHFL.IDX PT, R165, R14, RZ, 0x1c1f ;  /* 0x001c1fff0ea57589 */ /* 0x000e6800000e0000 */
[----:B------:R-:W2:Y:S01]  /*5230*/  SHFL.BFLY PT, R167, R26, 0x1, 0x1f ;  /* 0x0c201f001aa77f89 */ /* 0x000ea200000e0000 */
[----:B-1----:R-:W-:-:S04]  /*5240*/  IADD3 R30, R165, -UR42, R2 ;  /* 0x8000002aa51e7c10 */ /* 0x002fc8000fffe002 */
[C---:B------:R-:W-:Y:S02]  /*5250*/  ISETP.GT.AND P4, PT, R30.reuse, RZ, PT ;  /* 0x000000ff1e00720c */ /* 0x040fe40003f84270 */
[----:B------:R-:W-:Y:S02]  /*5260*/  ISETP.GT.AND P5, PT, R30, 0x1, PT ;  /* 0x000000011e00780c */ /* 0x000fe40003fa4270 */
[----:B------:R-:W-:Y:S02]  /*5270*/  FSEL R2, R24, -INF , P4 ;  /* 0xff80000018027808 */ /* 0x000fe40002000000 */
[----:B------:R-:W-:Y:S02]  /*5280*/  ISETP.GT.AND P4, PT, R30, 0x8, PT ;  /* 0x000000081e00780c */ /* 0x000fe40003f84270 */
[----:B------:R-:W-:Y:S02]  /*5290*/  FSEL R25, R25, -INF , P5 ;  /* 0xff80000019197808 */ /* 0x000fe40002800000 */
[----:B------:R-:W-:-:S02]  /*52a0*/  FMNMX.FTZ R20, R2, R11, !PT ;  /* 0x0000000b02147209 */ /* 0x000fc40007810000 */
[C---:B------:R-:W-:Y:S02]  /*52b0*/  ISETP.GT.AND P5, PT, R30.reuse, 0x9, PT ;  /* 0x000000091e00780c */ /* 0x040fe40003fa4270 */
[----:B------:R-:W-:Y:S02]  /*52c0*/  FMNMX.FTZ R20, R25, R20, !PT ;  /* 0x0000001419147209 */ /* 0x000fe40007810000 */
[----:B------:R-:W-:Y:S02]  /*52d0*/  FSEL R29, R29, -INF , P5 ;  /* 0xff8000001d1d7808 */ /* 0x000fe40002800000 */
[----:B------:R-:W-:Y:S02]  /*52e0*/  ISETP.GT.AND P5, PT, R30, 0x11, PT ;  /* 0x000000111e00780c */ /* 0x000fe40003fa4270 */
[----:B--2---:R-:W-:Y:S02]  /*52f0*/  FMNMX.FTZ R4, R26, R167, !PT ;  /* 0x000000a71a047209 */ /* 0x004fe40007810000 */
[----:B------:R-:W-:-:S02]  /*5300*/  FSEL R33, R33, -INF , P5 ;  /* 0xff80000021217808 */ /* 0x000fc40002800000 */
[----:B------:R-:W-:Y:S01]  /*5310*/  ISETP.GT.AND P5, PT, R30, 0x19, PT ;  /* 0x000000191e00780c */ /* 0x000fe20003fa4270 */
[C---:B0-----:R-:W-:Y:S01]  /*5320*/  FMUL.FTZ R12, R4.reuse, R0 ;  /* 0x00000000040c7220 */ /* 0x041fe20000410000 */
[----:B------:R-:W-:Y:S02]  /*5330*/  FSETP.NEU.FTZ.AND P3, PT, R4, -INF , PT ;  /* 0xff8000000400780b */ /* 0x000fe40003f7d000 */
[----:B------:R-:W-:Y:S02]  /*5340*/  FSEL R37, R37, -INF , P5 ;  /* 0xff80000025257808 */ /* 0x000fe40002800000 */
[----:B------:R-:W-:Y:S02]  /*5350*/  ISETP.GT.AND P5, PT, R30, 0x21, PT ;  /* 0x000000211e00780c */ /* 0x000fe40003fa4270 */
[----:B------:R-:W-:Y:S02]  /*5360*/  FSEL R12, R12, RZ, P3 ;  /* 0x000000ff0c0c7208 */ /* 0x000fe40001800000 */
[----:B------:R-:W-:-:S02]  /*5370*/  FSEL R41, R41, -INF , P5 ;  /* 0xff80000029297808 */ /* 0x000fc40002800000 */
[C---:B------:R-:W-:Y:S01]  /*5380*/  ISETP.GT.AND P5, PT, R30.reuse, 0x29, PT ;  /* 0x000000291e00780c */ /* 0x040fe20003fa4270 */
[-CC-:B------:R-:W-:Y:S01]  /*5390*/  FFMA.FTZ R197, R197, R0.reuse, -R12.reuse ;  /* 0x00000000c5c57223 */ /* 0x180fe2000001080c */
[-CC-:B------:R-:W-:Y:S01]  /*53a0*/  FFMA.FTZ R14, R199, R0.reuse, -R12.reuse ;  /* 0x00000000c70e7223 */ /* 0x180fe2000001080c */
[-CC-:B------:R-:W-:Y:S01]  /*53b0*/  FFMA.FTZ R34, R171, R0.reuse, -R12.reuse ;  /* 0x00000000ab227223 */ /* 0x180fe2000001080c */
[----:B------:R-:W-:Y:S01]  /*53c0*/  FSEL R45, R45, -INF , P5 ;  /* 0xff8000002d2d7808 */ /* 0x000fe20002800000 */
[-CC-:B------:R-:W-:Y:S01]  /*53d0*/  FFMA.FTZ R175, R175, R0.reuse, -R12.reuse ;  /* 0x00000000afaf7223 */ /* 0x180fe2000001080c */
[C---:B------:R-:W-:Y:S01]  /*53e0*/  ISETP.GT.AND P5, PT, R30.reuse, 0x31, PT ;  /* 0x000000311e00780c */ /* 0x040fe20003fa4270 */
[-CC-:B------:R-:W-:Y:S01]  /*53f0*/  FFMA.FTZ R46, R7, R0.reuse, -R12.reuse ;  /* 0x00000000072e7223 */ /* 0x180fe2000001080c */
[-CC-:B------:R-:W-:Y:S01]  /*5400*/  FFMA.FTZ R181, R181, R0.reuse, -R12.reuse ;  /* 0x00000000b5b57223 */ /* 0x180fe2000001080c */
[-CC-:B------:R-:W-:Y:S01]  /*5410*/  FFMA.FTZ R183, R183, R0.reuse, -R12.reuse ;  /* 0x00000000b7b77223 */ /* 0x180fe2000001080c */
[----:B------:R-:W-:Y:S01]  /*5420*/  FSEL R49, R49, -INF , P5 ;  /* 0xff80000031317808 */ /* 0x000fe20002800000 */
[----:B------:R-:W-:Y:S01]  /*5430*/  MUFU.EX2 R14, R14 ;  /* 0x0000000e000e7308 */ /* 0x000fe20000000800 */
[C---:B------:R-:W-:Y:S01]  /*5440*/  ISETP.GT.AND P5, PT, R30.reuse, 0x39, PT ;  /* 0x000000391e00780c */ /* 0x040fe20003fa4270 */
[-CC-:B------:R-:W-:Y:S01]  /*5450*/  FFMA.FTZ R177, R177, R0.reuse, -R12.reuse ;  /* 0x00000000b1b17223 */ /* 0x180fe2000001080c */
[-CC-:B------:R-:W-:Y:S01]  /*5460*/  FFMA.FTZ R179, R179, R0.reuse, -R12.reuse ;  /* 0x00000000b3b37223 */ /* 0x180fe2000001080c */
[-CC-:B------:R-:W-:Y:S01]  /*5470*/  FFMA.FTZ R173, R173, R0.reuse, -R12.reuse ;  /* 0x00000000adad7223 */ /* 0x180fe2000001080c */
[----:B------:R-:W-:Y:S01]  /*5480*/  FSEL R53, R53, -INF , P5 ;  /* 0xff80000035357808 */ /* 0x000fe20002800000 */
[-CC-:B------:R-:W-:Y:S01]  /*5490*/  FFMA.FTZ R51, R51, R0.reuse, -R12.reuse ;  /* 0x0000000033337223 */ /* 0x180fe2000001080c */
[C---:B------:R-:W-:Y:S01]  /*54a0*/  ISETP.GT.AND P5, PT, R30.reuse, 0x41, PT ;  /* 0x000000411e00780c */ /* 0x040fe20003fa4270 */
[----:B------:R-:W-:Y:S01]  /*54b0*/  MUFU.EX2 R181, R181 ;  /* 0x000000b500b57308 */ /* 0x000fe20000000800 */
[-CC-:B------:R-:W-:Y:S01]  /*54c0*/  FFMA.FTZ R27, R27, R0.reuse, -R12.reuse ;  /* 0x000000001b1b7223 */ /* 0x180fe2000001080c */
[-CC-:B------:R-:W-:Y:S01]  /*54d0*/  FFMA.FTZ R15, R15, R0.reuse, -R12.reuse ;  /* 0x000000000f0f7223 */ /* 0x180fe2000001080c */
[----:B------:R-:W-:Y:S01]  /*54e0*/  FSEL R57, R57, -INF , P5 ;  /* 0xff80000039397808 */ /* 0x000fe20002800000 */
[-CC-:B------:R-:W-:Y:S01]  /*54f0*/  FFMA.FTZ R13, R13, R0.reuse, -R12.reuse ;  /* 0x000000000d0d7223 */ /* 0x180fe2000001080c */
[----:B------:R-:W-:Y:S01]  /*5500*/  ISETP.GT.AND P5, PT, R30, 0x49, PT ;  /* 0x000000491e00780c */ /* 0x000fe20003fa4270 */
[-CC-:B------:R-:W-:Y:S01]  /*5510*/  FFMA.FTZ R31, R31, R0.reuse, -R12.reuse ;  /* 0x000000001f1f7223 */ /* 0x180fe2000001080c */
[----:B------:R-:W-:Y:S01]  /*5520*/  FFMA.FTZ R35, R35, R0, -R12 ;  /* 0x0000000023237223 */ /* 0x000fe2000001080c */
[----:B------:R-:W-:Y:S01]  /*5530*/  MUFU.EX2 R183, R183 ;  /* 0x000000b700b77308 */ /* 0x000fe20000000800 */
[----:B------:R-:W-:-:S02]  /*5540*/  FSEL R61, R61, -INF , P5 ;  /* 0xff8000003d3d7808 */ /* 0x000fc40002800000 */
[----:B------:R-:W-:-:S04]  /*5550*/  ISETP.GT.AND P5, PT, R30, 0x51, PT ;  /* 0x000000511e00780c */ /* 0x000fc80003fa4270 */
[----:B------:R-:W-:Y:S01]  /*5560*/  FSEL R65, R65, -INF , P5 ;  /* 0xff80000041417808 */ /* 0x000fe20002800000 */
[----:B------:R-:W-:Y:S01]  /*5570*/  MUFU.EX2 R177, R177 ;  /* 0x000000b100b17308 */ /* 0x000fe20000000800 */
[----:B------:R-:W-:-:S04]  /*5580*/  ISETP.GT.AND P5, PT, R30, 0x59, PT ;  /* 0x000000591e00780c */ /* 0x000fc80003fa4270 */
[----:B------:R-:W-:Y:S02]  /*5590*/  FSEL R69, R69, -INF , P5 ;  /* 0xff80000045457808 */ /* 0x000fe40002800000 */
[C---:B------:R-:W-:Y:S01]  /*55a0*/  ISETP.GT.AND P5, PT, R30.reuse, 0x61, PT ;  /* 0x000000611e00780c */ /* 0x040fe20003fa4270 */
[----:B------:R-:W-:Y:S03]  /*55b0*/  MUFU.EX2 R179, R179 ;  /* 0x000000b300b37308 */ /* 0x000fe60000000800 */
[----:B------:R-:W-:Y:S02]  /*55c0*/  FSEL R73, R73, -INF , P5 ;  /* 0xff80000049497808 */ /* 0x000fe40002800000 */
[----:B------:R-:W-:-:S03]  /*55d0*/  ISETP.GT.AND P5, PT, R30, 0x69, PT ;  /* 0x000000691e00780c */ /* 0x000fc60003fa4270 */
[----:B------:R-:W-:Y:S01]  /*55e0*/  MUFU.EX2 R173, R173 ;  /* 0x000000ad00ad7308 */ /* 0x000fe20000000800 */
[----:B------:R-:W-:Y:S02]  /*55f0*/  FSEL R77, R77, -INF , P5 ;  /* 0xff8000004d4d7808 */ /* 0x000fe40002800000 */
[----:B------:R-:W-:Y:S01]  /*5600*/  ISETP.GT.AND P5, PT, R30, 0x71, PT ;  /* 0x000000711e00780c */ /* 0x000fe20003fa4270 */
[----:B------:R-:W-:Y:S02]  /*5610*/  WARPGROUP.DEPBAR.LE gsb0, 0x0 ;  /* 0x00008000000079c5 */ /* 0x000fe40000010000 */
[----:B------:R-:W-:Y:S01]  /*5620*/  FSEL R161, R28, -INF , P4 ;  /* 0xff8000001ca17808 */ /* 0x000fe20002000000 */
[----:B------:R-:W-:Y:S01]  /*5630*/  FFMA.FTZ R28, R195, R0, -R12 ;  /* 0x00000000c31c7223 */ /* 0x000fe2000001080c */
[----:B------:R-:W-:Y:S01]  /*5640*/  ISETP.GT.AND P4, PT, R30, 0x10, PT ;  /* 0x000000101e00780c */ /* 0x000fe20003f84270 */
[----:B------:R-:W-:Y:S01]  /*5650*/  WARPGROUP.ARRIVE ;  /* 0x00000000000079c5 */ /* 0x000fe20000000000 */
[----:B------:R-:W-:Y:S01]  /*5660*/  FMNMX.FTZ R20, R161, R20, !PT ;  /* 0x00000014a1147209 */ /* 0x000fe20007810000 */
[----:B------:R-:W-:Y:S01]  /*5670*/  MUFU.EX2 R27, R27 ;  /* 0x0000001b001b7308 */ /* 0x000fe20000000800 */
[----:B------:R-:W-:-:S02]  /*5680*/  FSEL R163, R32, -INF , P4 ;  /* 0xff80000020a37808 */ /* 0x000fc40002000000 */
[----:B------:R-:W-:Y:S01]  /*5690*/  FMNMX.FTZ R20, R29, R20, !PT ;  /* 0x000000141d147209 */ /* 0x000fe20007810000 */
[----:B------:R-:W-:Y:S01]  /*56a0*/  HGMMA.64x128x16.F32.BF16 R88, R156, gdesc[UR12].tnspB, R88, gsb0 ;  /* 0x41e0000c9c587df0 */ /* 0x000fe20008001858 */
[----:B------:R-:W-:Y:S02]  /*56b0*/  ISETP.GT.AND P4, PT, R30, 0x18, PT ;  /* 0x000000181e00780c */ /* 0x000fe40003f84270 */
[----:B------:R-:W-:Y:S01]  /*56c0*/  FMNMX.FTZ R24, R163, R20, !PT ;  /* 0x00000014a3187209 */ /* 0x000fe20007810000 */
[----:B------:R-:W-:Y:S01]  /*56d0*/  MUFU.EX2 R15, R15 ;  /* 0x0000000f000f7308 */ /* 0x000fe20000000800 */
[----:B------:R-:W-:Y:S01]  /*56e0*/  FSEL R165, R36, -INF , P4 ;  /* 0xff80000024a57808 */ /* 0x000fe20002000000 */
[----:B------:R-:W-:Y:S01]  /*56f0*/  FFMA.FTZ R36, R47, R0, -R12 ;  /* 0x000000002f247223 */ /* 0x000fe2000001080c */
[----:B------:R-:W-:Y:S02]  /*5700*/  FMNMX.FTZ R24, R33, R24, !PT ;  /* 0x0000001821187209 */ /* 0x000fe40007810000 */
[----:B------:R-:W-:-:S02]  /*5710*/  ISETP.GT.AND P4, PT, R30, 0x20, PT ;  /* 0x000000201e00780c */ /* 0x000fc40003f84270 */
[----:B------:R-:W-:Y:S01]  /*5720*/  FMNMX.FTZ R24, R165, R24, !PT ;  /* 0x00000018a5187209 */ /* 0x000fe20007810000 */
[----:B------:R0:W-:Y:S01]  /*5730*/  MUFU.EX2 R20, R197 ;  /* 0x000000c500147308 */ /* 0x0001e20000000800 */
[----:B------:R-:W-:Y:S01]  /*5740*/  FSEL R167, R40, -INF , P4 ;  /* 0xff80000028a77808 */ /* 0x000fe20002000000 */
[--C-:B------:R-:W-:Y:S01]  /*5750*/  FFMA.FTZ R40, R39, R0, -R12.reuse ;  /* 0x0000000027287223 */ /* 0x100fe2000001080c */
[----:B------:R-:W-:Y:S01]  /*5760*/  FMNMX.FTZ R24, R37, R24, !PT ;  /* 0x0000001825187209 */ /* 0x000fe20007810000 */
[--C-:B------:R-:W-:Y:S01]  /*5770*/  FFMA.FTZ R39, R55, R0, -R12.reuse ;  /* 0x0000000037277223 */ /* 0x100fe2000001080c */
[----:B------:R-:W-:Y:S02]  /*5780*/  ISETP.GT.AND P4, PT, R30, 0x28, PT ;  /* 0x000000281e00780c */ /* 0x000fe40003f84270 */
[----:B------:R-:W-:Y:S01]  /*5790*/  FMNMX.FTZ R26, R167, R24, !PT ;  /* 0x00000018a71a7209 */ /* 0x000fe20007810000 */
[----:B------:R-:W-:Y:S01]  /*57a0*/  MUFU.EX2 R13, R13 ;  /* 0x0000000d000d7308 */ /* 0x000fe20000000800 */
[----:B------:R-:W-:Y:S01]  /*57b0*/  FSEL R195, R44, -INF , P4 ;  /* 0xff8000002cc37808 */ /* 0x000fe20002000000 */
[----:B------:R-:W-:Y:S01]  /*57c0*/  FFMA.FTZ R44, R75, R0, -R12 ;  /* 0x000000004b2c7223 */ /* 0x000fe2000001080c */
[----:B------:R-:W-:-:S02]  /*57d0*/  FMNMX.FTZ R26, R41, R26, !PT ;  /* 0x0000001a291a7209 */ /* 0x000fc40007810000 */
[----:B------:R-:W-:Y:S02]  /*57e0*/  ISETP.GT.AND P4, PT, R30, 0x30, PT ;  /* 0x000000301e00780c */ /* 0x000fe40003f84270 */
[----:B------:R-:W-:Y:S01]  /*57f0*/  FMNMX.FTZ R26, R195, R26, !PT ;  /* 0x0000001ac31a7209 */ /* 0x000fe20007810000 */
[----:B------:R1:W-:Y:S01]  /*5800*/  MUFU.EX2 R24, R28 ;  /* 0x0000001c00187308 */ /* 0x0003e20000000800 */
[----:B0-----:R-:W-:Y:S02]  /*5810*/  FSEL R197, R48, -INF , P4 ;  /* 0xff80000030c57808 */ /* 0x001fe40002000000 */
[----:B------:R-:W-:Y:S02]  /*5820*/  FMNMX.FTZ R26, R45, R26, !PT ;  /* 0x0000001a2d1a7209 */ /* 0x000fe40007810000 */
[----:B------:R-:W-:Y:S02]  /*5830*/  ISETP.GT.AND P4, PT, R30, 0x38, PT ;  /* 0x000000381e00780c */ /* 0x000fe40003f84270 */
[----:B------:R-:W-:Y:S01]  /*5840*/  FSEL R81, R81, -INF , P5 ;  /* 0xff80000051517808 */ /* 0x000fe20002800000 */
[----:B------:R-:W-:Y:S01]  /*5850*/  MUFU.EX2 R39, R39 ;  /* 0x0000002700277308 */ /* 0x000fe20000000800 */
[----:B-1----:R-:W-:-:S02]  /*5860*/  FMNMX.FTZ R28, R197, R26, !PT ;  /* 0x0000001ac51c7209 */ /* 0x002fc40007810000 */
[----:B------:R-:W-:Y:S02]  /*5870*/  FSEL R199, R52, -INF , P4 ;  /* 0xff80000034c77808 */ /* 0x000fe40002000000 */
[----:B------:R-:W-:Y:S02]  /*5880*/  FMNMX.FTZ R28, R49, R28, !PT ;  /* 0x0000001c311c7209 */ /* 0x000fe40007810000 */
[----:B------:R-:W-:Y:S01]  /*5890*/  ISETP.GT.AND P4, PT, R30, 0x40, PT ;  /* 0x000000401e00780c */ /* 0x000fe20003f84270 */
[----:B------:R0:W-:Y:S01]  /*58a0*/  MUFU.EX2 R26, R175 ;  /* 0x000000af001a7308 */ /* 0x0001e20000000800 */
[----:B------:R-:W-:Y:S02]  /*58b0*/  FMNMX.FTZ R28, R199, R28, !PT ;  /* 0x0000001cc71c7209 */ /* 0x000fe40007810000 */
[----:B------:R-:W-:Y:S02]  /*58c0*/  FSEL R201, R56, -INF , P4 ;  /* 0xff80000038c97808 */ /* 0x000fe40002000000 */
[----:B------:R-:W-:-:S02]  /*58d0*/  FMNMX.FTZ R28, R53, R28, !PT ;  /* 0x0000001c351c7209 */ /* 0x000fc40007810000 */
[----:B------:R-:W-:Y:S01]  /*58e0*/  ISETP.GT.AND P4, PT, R30, 0x48, PT ;  /* 0x000000481e00780c */ /* 0x000fe20003f84270 */
[----:B------:R-:W1:Y:S01]  /*58f0*/  MUFU.EX2 R44, R44 ;  /* 0x0000002c002c7308 */ /* 0x000e620000000800 */
[----:B------:R-:W-:Y:S01]  /*5900*/  FMNMX.FTZ R32, R201, R28, !PT ;  /* 0x0000001cc9207209 */ /* 0x000fe20007810000 */
[-CC-:B0-----:R-:W-:Y:S01]  /*5910*/  FFMA.FTZ R175, R169, R0.reuse, -R12.reuse ;  /* 0x00000000a9af7223 */ /* 0x181fe2000001080c */
[----:B------:R-:W-:Y:S01]  /*5920*/  FSEL R171, R60, -INF , P4 ;  /* 0xff8000003cab7808 */ /* 0x000fe20002000000 */
[----:B------:R-:W-:Y:S01]  /*5930*/  FFMA.FTZ R169, R43, R0, -R12 ;  /* 0x000000002ba97223 */ /* 0x000fe2000001080c */
[----:B------:R-:W-:Y:S02]  /*5940*/  FMNMX.FTZ R32, R57, R32, !PT ;  /* 0x0000002039207209 */ /* 0x000fe40007810000 */
[----:B------:R-:W-:Y:S01]  /*5950*/  ISETP.GT.AND P4, PT, R30, 0x50, PT ;  /* 0x000000501e00780c */ /* 0x000fe20003f84270 */
[----:B------:R0:W-:Y:S01]  /*5960*/  MUFU.EX2 R28, R34 ;  /* 0x00000022001c7308 */ /* 0x0001e20000000800 */
[----:B------:R-:W-:-:S02]  /*5970*/  FMNMX.FTZ R32, R171, R32, !PT ;  /* 0x00000020ab207209 */ /* 0x000fc40007810000 */
[----:B------:R-:W-:Y:S02]  /*5980*/  FSEL R203, R64, -INF , P4 ;  /* 0xff80000040cb7808 */ /* 0x000fe40002000000 */
[----:B------:R-:W-:Y:S02]  /*5990*/  FMNMX.FTZ R32, R61, R32, !PT ;  /* 0x000000203d207209 */ /* 0x000fe40007810000 */
[----:B------:R-:W-:Y:S01]  /*59a0*/  ISETP.GT.AND P4, PT, R30, 0x58, PT ;  /* 0x000000581e00780c */ /* 0x000fe20003f84270 */
[----:B------:R-:W-:Y:S01]  /*59b0*/  MUFU.EX2 R175, R175 ;  /* 0x000000af00af7308 */ /* 0x000fe20000000800 */
[----:B0-----:R-:W-:Y:S02]  /*59c0*/  FMNMX.FTZ R34, R203, R32, !PT ;  /* 0x00000020cb227209 */ /* 0x001fe40007810000 */
[----:B------:R-:W-:Y:S02]  /*59d0*/  FSEL R47, R68, -INF , P4 ;  /* 0xff800000442f7808 */ /* 0x000fe40002000000 */
[----:B------:R-:W-:-:S02]  /*59e0*/  FMNMX.FTZ R34, R65, R34, !PT ;  /* 0x0000002241227209 */ /* 0x000fc40007810000 */
[----:B------:R-:W-:Y:S01]  /*59f0*/  ISETP.GT.AND P4, PT, R30, 0x60, PT ;  /* 0x000000601e00780c */ /* 0x000fe20003f84270 */
[----:B------:R0:W-:Y:S01]  /*5a00*/  MUFU.EX2 R32, R36 ;  /* 0x0000002400207308 */ /* 0x0001e20000000800 */
[----:B------:R-:W-:Y:S02]  /*5a10*/  FMNMX.FTZ R34, R47, R34, !PT ;  /* 0x000000222f227209 */ /* 0x000fe40007810000 */
[----:B------:R-:W-:Y:S02]  /*5a20*/  FSEL R43, R72, -INF , P4 ;  /* 0xff800000482b7808 */ /* 0x000fe40002000000 */
[----:B------:R-:W-:Y:S02]  /*5a30*/  FMNMX.FTZ R34, R69, R34, !PT ;  /* 0x0000002245227209 */ /* 0x000fe40007810000 */
[----:B------:R-:W-:Y:S01]  /*5a40*/  ISETP.GT.AND P4, PT, R30, 0x68, PT ;  /* 0x000000681e00780c */ /* 0x000fe20003f84270 */
[----:B------:R-:W-:Y:S01]  /*5a50*/  MUFU.EX2 R169, R169 ;  /* 0x000000a900a97308 */ /* 0x000fe20000000800 */
[----:B0-----:R-:W-:-:S02]  /*5a60*/  FMNMX.FTZ R36, R43, R34, !PT ;  /* 0x000000222b247209 */ /* 0x001fc40007810000 */
[----:B------:R-:W-:Y:S02]  /*5a70*/  FSEL R205, R76, -INF , P4 ;  /* 0xff8000004ccd7808 */ /* 0x000fe40002000000 */
[----:B------:R-:W-:Y:S02]  /*5a80*/  FMNMX.FTZ R36, R73, R36, !PT ;  /* 0x0000002449247209 */ /* 0x000fe40007810000 */
[----:B------:R-:W-:Y:S01]  /*5a90*/  ISETP.GT.AND P4, PT, R30, 0x70, PT ;  /* 0x000000701e00780c */ /* 0x000fe20003f84270 */
[----:B------:R0:W-:Y:S01]  /*5aa0*/  MUFU.EX2 R34, R51 ;  /* 0x0000003300227308 */ /* 0x0001e20000000800 */
[----:B------:R-:W-:Y:S02]  /*5ab0*/  FMNMX.FTZ R38, R205, R36, !PT ;  /* 0x00000024cd267209 */ /* 0x000fe40007810000 */
[----:B------:R-:W-:Y:S02]  /*5ac0*/  FSEL R207, R80, -INF , P4 ;  /* 0xff80000050cf7808 */ /* 0x000fe40002000000 */
[----:B------:R-:W-:-:S02]  /*5ad0*/  FMNMX.FTZ R38, R77, R38, !PT ;  /* 0x000000264d267209 */ /* 0x000fc40007810000 */
[C---:B------:R-:W-:Y:S01]  /*5ae0*/  ISETP.GT.AND P4, PT, R30.reuse, 0x78, PT ;  /* 0x000000781e00780c */ /* 0x040fe20003f84270 */
[----:B------:R2:W-:Y:S01]  /*5af0*/  MUFU.EX2 R36, R40 ;  /* 0x0000002800247308 */ /* 0x0005e20000000800 */
[----:B------:R-:W-:Y:S01]  /*5b00*/  FMNMX.FTZ R38, R207, R38, !PT ;  /* 0x00000026cf267209 */ /* 0x000fe20007810000 */
[-CC-:B0-----:R-:W-:Y:S01]  /*5b10*/  FFMA.FTZ R51, R63, R0.reuse, -R12.reuse ;  /* 0x000000003f337223 */ /* 0x181fe2000001080c */
[----:B------:R-:W-:Y:S01]  /*5b20*/  ISETP.GT.AND P5, PT, R30, 0x79, PT ;  /* 0x000000791e00780c */ /* 0x000fe20003fa4270 */
[-CC-:B------:R-:W-:Y:S01]  /*5b30*/  FFMA.FTZ R30, R21, R0.reuse, -R12.reuse ;  /* 0x00000000151e7223 */ /* 0x180fe2000001080c */
[----:B------:R-:W-:Y:S01]  /*5b40*/  FSEL R209, R84, -INF , P4 ;  /* 0xff80000054d17808 */ /* 0x000fe20002000000 */
[--C-:B------:R-:W-:Y:S01]  /*5b50*/  FFMA.FTZ R21, R3, R0, -R12.reuse ;  /* 0x0000000003157223 */ /* 0x100fe2000001080c */
[----:B------:R-:W-:Y:S01]  /*5b60*/  FMNMX.FTZ R38, R81, R38, !PT ;  /* 0x0000002651267209 */ /* 0x000fe20007810000 */
[----:B------:R-:W-:Y:S01]  /*5b70*/  MUFU.EX2 R51, R51 ;  /* 0x0000003300337308 */ /* 0x000fe20000000800 */
[----:B------:R-:W-:Y:S01]  /*5b80*/  FSEL R85, R85, -INF , P5 ;  /* 0xff80000055557808 */ /* 0x000fe20002800000 */
[----:B--2---:R-:W-:Y:S01]  /*5b90*/  FFMA.FTZ R40, R59, R0, -R12 ;  /* 0x000000003b287223 */ /* 0x004fe2000001080c */
[----:B------:R-:W-:-:S04]  /*5ba0*/  FMNMX.FTZ R38, R209, R38, !PT ;  /* 0x00000026d1267209 */ /* 0x000fc80007810000 */
[----:B------:R-:W-:Y:S01]  /*5bb0*/  FMNMX.FTZ R42, R85, R38, !PT ;  /* 0x00000026552a7209 */ /* 0x000fe20007810000 */
[----:B------:R-:W-:Y:S01]  /*5bc0*/  MUFU.EX2 R40, R40 ;  /* 0x0000002800287308 */ /* 0x000fe20000000800 */
[----:B------:R-:W-:-:S03]  /*5bd0*/  FFMA.FTZ R38, R67, R0, -R12 ;  /* 0x0000000043267223 */ /* 0x000fc6000001080c */
[----:B------:R-:W0:Y:S04]  /*5be0*/  SHFL.BFLY PT, R55, R42, 0x2, 0x1f ;  /* 0x0c401f002a377f89 */ /* 0x000e2800000e0000 */
[----:B------:R-:W-:Y:S08]  /*5bf0*/  MUFU.EX2 R30, R30 ;  /* 0x0000001e001e7308 */ /* 0x000ff00000000800 */
[----:B------:R-:W-:Y:S08]  /*5c00*/  MUFU.EX2 R21, R21 ;  /* 0x0000001500157308 */ /* 0x000ff00000000800 */
[----:B------:R-:W-:Y:S01]  /*5c10*/  MUFU.EX2 R38, R38 ;  /* 0x0000002600267308 */ /* 0x000fe20000000800 */
[----:B------:R-:W-:-:S02]  /*5c20*/  WARPGROUP.DEPBAR.LE gsb0, 0x0 ;  /* 0x00008000000079c5 */ /* 0x000fc40000010000 */
[----:B0-----:R-:W-:Y:S01]  /*5c30*/  FMNMX.FTZ R3, R42, R55, !PT ;  /* 0x000000372a037209 */ /* 0x001fe20007810000 */
[----:B------:R-:W-:Y:S01]  /*5c40*/  WARPGROUP.ARRIVE ;  /* 0x00000000000079c5 */ /* 0x000fe20000000000 */
[-CC-:B------:R-:W-:Y:S01]  /*5c50*/  FFMA.FTZ R42, R71, R0.reuse, -R12.reuse ;  /* 0x00000000472a7223 */ /* 0x180fe2000001080c */
[----:B------:R-:W-:Y:S02]  /*5c60*/  FFMA.FTZ R55, R79, R0, -R12 ;  /* 0x000000004f377223 */ /* 0x000fe4000001080c */
[----:B------:R-:W-:Y:S01]  /*5c70*/  MUFU.EX2 R46, R46 ;  /* 0x0000002e002e7308 */ /* 0x000fe20000000800 */
[----:B------:R-:W0:Y:S01]  /*5c80*/  SHFL.BFLY PT, R48, R3, 0x1, 0x1f ;  /* 0x0c201f0003307f89 */ /* 0x000e2200000e0000 */
[----:B-1----:R-:W-:-:S06]  /*5c90*/  F2FP.BF16.F32.PACK_AB R157, R44, R13 ;  /* 0x0000000d2c9d723e */ /* 0x002fcc00000010ff */
[----:B------:R-:W-:Y:S08]  /*5ca0*/  MUFU.EX2 R42, R42 ;  /* 0x0000002a002a7308 */ /* 0x000ff00000000800 */
[----:B------:R-:W-:Y:S08]  /*5cb0*/  MUFU.EX2 R55, R55 ;  /* 0x0000003700377308 */ /* 0x000ff00000000800 */
[----:B------:R-:W-:Y:S01]  /*5cc0*/  MUFU.EX2 R31, R31 ;  /* 0x0000001f001f7308 */ /* 0x000fe20000000800 */
[----:B0-----:R-:W-:Y:S01]  /*5cd0*/  FMNMX.FTZ R7, R3, R48, !PT ;  /* 0x0000003003077209 */ /* 0x001fe20007810000 */
[-CC-:B------:R-:W-:Y:S01]  /*5ce0*/  FFMA.FTZ R48, R83, R0.reuse, -R12.reuse ;  /* 0x0000000053307223 */ /* 0x180fe2000001080c */
[----:B------:R-:W-:Y:S01]  /*5cf0*/  FSEL R3, R4, RZ, P3 ;  /* 0x000000ff04037208 */ /* 0x000fe20001800000 */
[-C--:B------:R-:W-:Y:S01]  /*5d00*/  FFMA.FTZ R12, R87, R0.reuse, -R12 ;  /* 0x00000000570c7223 */ /* 0x080fe2000001080c */
[C---:B------:R-:W-:Y:S01]  /*5d10*/  FSETP.NEU.FTZ.AND P4, PT, R7.reuse, -INF , PT ;  /* 0xff8000000700780b */ /* 0x040fe20003f9d000 */
[-C--:B------:R-:W-:Y:S01]  /*5d20*/  FMUL.FTZ R50, R7, R0.reuse ;  /* 0x0000000007327220 */ /* 0x080fe20000410000 */
[----:B------:R-:W-:Y:S01]  /*5d30*/  PLOP3.LUT P3, PT, PT, PT, UP1, 0x80, 0x0 ;  /* 0x000000000000781c */ /* 0x000fe20003f6f018 */
[----:B------:R-:W-:Y:S01]  /*5d40*/  FADD.FTZ R3, -R3, R10 ;  /* 0x0000000a03037221 */ /* 0x000fe20000010100 */
[----:B------:R-:W-:Y:S01]  /*5d50*/  IMAD.U32 R10, RZ, RZ, UR7 ;  /* 0x00000007ff0a7e24 */ /* 0x000fe2000f8e00ff */
[----:B------:R-:W-:Y:S01]  /*5d60*/  UMOV UR7, 0x40000040 ;  /* 0x4000004000077882 */ /* 0x000fe20000000000 */
[----:B------:R-:W-:Y:S01]  /*5d70*/  FSEL R50, R50, RZ, P4 ;  /* 0x000000ff32327208 */ /* 0x000fe20002000000 */
[----:B------:R-:W-:Y:S01]  /*5d80*/  HGMMA.64x128x16.F32.BF16 R88, R152, gdesc[UR4].tnspB, R88, gsb0 ;  /* 0x41e0000498587df0 */ /* 0x000fe20008001858 */
[-C--:B------:R-:W-:Y:S01]  /*5d90*/  FMUL.FTZ R52, R3, R0.reuse ;  /* 0x0000000003347220 */ /* 0x080fe20000410000 */
[----:B------:R-:W-:Y:S01]  /*5da0*/  @!P1 VIADD R10, R10, 0x34840 ;  /* 0x000348400a0a9836 */ /* 0x000fe20000000000 */
[----:B------:R-:W-:Y:S01]  /*5db0*/  MUFU.EX2 R48, R48 ;  /* 0x0000003000307308 */ /* 0x000fe20000000800 */
[-CC-:B------:R-:W-:Y:S01]  /*5dc0*/  FFMA.FTZ R180, R2, R0.reuse, -R50.reuse ;  /* 0x0000000002b47223 */ /* 0x180fe20000010832 */
[----:B------:R-:W-:Y:S01]  /*5dd0*/  FSEL R2, R7, RZ, P4 ;  /* 0x000000ff07027208 */ /* 0x000fe20002000000 */
[-CC-:B------:R-:W-:Y:S01]  /*5de0*/  FFMA.FTZ R25, R25, R0.reuse, -R50.reuse ;  /* 0x0000000019197223 */ /* 0x180fe20000010832 */
[-CC-:B------:R-:W-:Y:S01]  /*5df0*/  FFMA.FTZ R182, R161, R0.reuse, -R50.reuse ;  /* 0x00000000a1b67223 */ /* 0x180fe20000010832 */
[-CC-:B------:R-:W-:Y:S01]  /*5e00*/  FFMA.FTZ R29, R29, R0.reuse, -R50.reuse ;  /* 0x000000001d1d7223 */ /* 0x180fe20000010832 */
[-CC-:B------:R-:W-:Y:S01]  /*5e10*/  FFMA.FTZ R176, R163, R0.reuse, -R50.reuse ;  /* 0x00000000a3b07223 */ /* 0x180fe20000010832 */
[----:B------:R-:W-:Y:S01]  /*5e20*/  FADD.FTZ R3, -R2, R11 ;  /* 0x0000000b02037221 */ /* 0x000fe20000010100 */
[----:B------:R-:W-:Y:S01]  /*5e30*/  MUFU.EX2 R180, R180 ;  /* 0x000000b400b47308 */ /* 0x000fe20000000800 */
[-CC-:B------:R-:W-:Y:S01]  /*5e40*/  FFMA.FTZ R33, R33, R0.reuse, -R50.reuse ;  /* 0x0000000021217223 */ /* 0x180fe20000010832 */
[-CC-:B------:R-:W-:Y:S01]  /*5e50*/  FFMA.FTZ R11, R57, R0.reuse, -R50.reuse ;  /* 0x00000000390b7223 */ /* 0x180fe20000010832 */
[-C--:B------:R-:W-:Y:S01]  /*5e60*/  FMUL.FTZ R3, R3, R0.reuse ;  /* 0x0000000003037220 */ /* 0x080fe20000410000 */
[-C--:B------:R-:W-:Y:S01]  /*5e70*/  FFMA.FTZ R178, R165, R0.reuse, -R50 ;  /* 0x00000000a5b27223 */ /* 0x080fe20000010832 */
[----:B------:R-:W-:Y:S01]  /*5e80*/  @!P1 PRMT R10, RZ, 0x654, R10 ;  /* 0x00000654ff0a9816 */ /* 0x000fe2000000000a */
        /* <DEDUP_REMOVED lines=18> */
[----:B------:R-:W2:Y:S01]  /*5fb0*/  MUFU.EX2 R25, R25 ;  /* 0x0000001900197308 */ /* 0x000ea20000000800 */
[----:B0-----:R-:W-:Y:S01]  /*5fc0*/  FFMA.FTZ R57, R2, R5, R181 ;  /* 0x0000000502397223 */ /* 0x001fe200000100b5 */
[-CC-:B------:R-:W-:Y:S01]  /*5fd0*/  FFMA.FTZ R43, R43, R0.reuse, -R50.reuse ;  /* 0x000000002b2b7223 */ /* 0x180fe20000010832 */
[-CC-:B------:R-:W-:Y:S01]  /*5fe0*/  FFMA.FTZ R73, R73, R0.reuse, -R50.reuse ;  /* 0x0000000049497223 */ /* 0x180fe20000010832 */
[-CC-:B------:R-:W-:Y:S01]  /*5ff0*/  FFMA.FTZ R205, R205, R0.reuse, -R50.reuse ;  /* 0x00000000cdcd7223 */ /* 0x180fe20000010832 */
[-CC-:B------:R-:W-:Y:S01]  /*6000*/  FFMA.FTZ R77, R77, R0.reuse, -R50.reuse ;  /* 0x000000004d4d7223 */ /* 0x180fe20000010832 */
[-CC-:B------:R-:W-:Y:S01]  /*6010*/  FFMA.FTZ R207, R207, R0.reuse, -R50.reuse ;  /* 0x00000000cfcf7223 */ /* 0x180fe20000010832 */
[----:B------:R-:W-:Y:S01]  /*6020*/  FFMA.FTZ R81, R81, R0, -R50 ;  /* 0x0000000051517223 */ /* 0x000fe20000010832 */
[----:B------:R-:W0:Y:S01]  /*6030*/  MUFU.EX2 R182, R182 ;  /* 0x000000b600b67308 */ /* 0x000e220000000800 */
[----:B-1----:R-:W-:Y:S01]  /*6040*/  FFMA.FTZ R6, R3, R6, R180 ;  /* 0x0000000603067223 */ /* 0x002fe200000100b4 */
[-CC-:B------:R-:W-:Y:S01]  /*6050*/  FFMA.FTZ R209, R209, R0.reuse, -R50.reuse ;  /* 0x00000000d1d17223 */ /* 0x180fe20000010832 */
[----:B------:R-:W-:Y:S01]  /*6060*/  FFMA.FTZ R50, R85, R0, -R50 ;  /* 0x0000000055327223 */ /* 0x000fe20000010832 */
[----:B------:R-:W-:Y:S01]  /*6070*/  @!P1 VIADD R52, R54, 0x34860 ;  /* 0x0003486036349836 */ /* 0x000fe20000000000 */
[----:B------:R-:W-:Y:S01]  /*6080*/  UMOV UR6, UR36 ;  /* 0x0000002400067c82 */ /* 0x000fe20008000000 */
[----:B------:R-:W-:-:S02]  /*6090*/  F2FP.BF16.F32.PACK_AB R181, R14, R181 ;  /* 0x000000b50eb5723e */ /* 0x000fc400000010ff */
[----:B------:R-:W1:Y:S01]  /*60a0*/  MUFU.EX2 R29, R29 ;  /* 0x0000001d001d7308 */ /* 0x000e620000000800 */
[C---:B--2---:R-:W-:Y:S01]  /*60b0*/  FADD.FTZ R59, R25.reuse, R6 ;  /* 0x00000006193b7221 */ /* 0x044fe20000010000 */
[----:B------:R-:W-:Y:S01]  /*60c0*/  FADD.FTZ R6, R14, R57 ;  /* 0x000000390e067221 */ /* 0x000fe20000010000 */
[----:B------:R-:W-:Y:S02]  /*60d0*/  F2FP.BF16.F32.PACK_AB R180, R25, R180 ;  /* 0x000000b419b4723e */ /* 0x000fe400000010ff */
[----:B------:R-:W-:Y:S01]  /*60e0*/  @!P1 PRMT R52, RZ, 0x654, R52 ;  /* 0x00000654ff349816 */ /* 0x000fe20000000034 */
[----:B------:R-:W-:Y:S01]  /*60f0*/  FADD.FTZ R57, R183, R6 ;  /* 0x00000006b7397221 */ /* 0x000fe20000010000 */
[C---:B------:R-:W-:Y:S01]  /*6100*/  F2FP.BF16.F32.PACK_AB R183, R20.reuse, R183 ;  /* 0x000000b714b7723e */ /* 0x040fe200000010ff */
[----:B------:R-:W2:Y:S01]  /*6110*/  MUFU.EX2 R176, R176 ;  /* 0x000000b000b07308 */ /* 0x000ea20000000800 */
[----:B------:R-:W-:Y:S01]  /*6120*/  F2FP.BF16.F32.PACK_AB R171, R39, R36 ;  /* 0x0000002427ab723e */ /* 0x000fe200000010ff */
[----:B------:R-:W-:Y:S01]  /*6130*/  FADD.FTZ R6, R20, R57 ;  /* 0x0000003914067221 */ /* 0x000fe20000010000 */
[----:B------:R-:W-:-:S02]  /*6140*/  F2FP.BF16.F32.PACK_AB R165, R40, R27 ;  /* 0x0000001b28a5723e */ /* 0x000fc400000010ff */
[----:B------:R-:W-:Y:S01]  /*6150*/  F2FP.BF16.F32.PACK_AB R167, R51, R30 ;  /* 0x0000001e33a7723e */ /* 0x000fe200000010ff */
[----:B------:R-:W-:Y:S01]  /*6160*/  FADD.FTZ R57, R177, R6 ;  /* 0x00000006b1397221 */ /* 0x000fe20000010000 */
[----:B------:R-:W-:Y:S01]  /*6170*/  F2FP.BF16.F32.PACK_AB R177, R24, R177 ;  /* 0x000000b118b1723e */ /* 0x000fe200000010ff */
[----:B------:R-:W3:Y:S01]  /*6180*/  MUFU.EX2 R33, R33 ;  /* 0x0000002100217308 */ /* 0x000ee20000000800 */
[----:B------:R-:W-:Y:S01]  /*6190*/  F2FP.BF16.F32.PACK_AB R161, R38, R21 ;  /* 0x0000001526a1723e */ /* 0x000fe200000010ff */
[----:B------:R-:W-:Y:S01]  /*61a0*/  FADD.FTZ R6, R24, R57 ;  /* 0x0000003918067221 */ /* 0x000fe20000010000 */
[----:B------:R-:W-:Y:S02]  /*61b0*/  F2FP.BF16.F32.PACK_AB R163, R42, R15 ;  /* 0x0000000f2aa3723e */ /* 0x000fe400000010ff */
[----:B------:R-:W-:Y:S01]  /*61c0*/  F2FP.BF16.F32.PACK_AB R159, R55, R46 ;  /* 0x0000002e379f723e */ /* 0x000fe200000010ff */
[----:B------:R-:W-:Y:S01]  /*61d0*/  FADD.FTZ R57, R179, R6 ;  /* 0x00000006b3397221 */ /* 0x000fe20000010000 */
[C---:B------:R-:W-:Y:S01]  /*61e0*/  F2FP.BF16.F32.PACK_AB R179, R26.reuse, R179 ;  /* 0x000000b31ab3723e */ /* 0x040fe200000010ff */
[----:B------:R-:W4:Y:S02]  /*61f0*/  MUFU.EX2 R178, R178 ;  /* 0x000000b200b27308 */ /* 0x000f240000000800 */
[----:B------:R-:W-:-:S04]  /*6200*/  FADD.FTZ R6, R26, R57 ;  /* 0x000000391a067221 */ /* 0x000fc80000010000 */
[----:B------:R-:W-:Y:S01]  /*6210*/  FADD.FTZ R57, R173, R6 ;  /* 0x00000006ad397221 */ /* 0x000fe20000010000 */
[C---:B------:R-:W-:Y:S01]  /*6220*/  F2FP.BF16.F32.PACK_AB R173, R28.reuse, R173 ;  /* 0x000000ad1cad723e */ /* 0x040fe200000010ff */
[----:B------:R-:W5:Y:S02]  /*6230*/  MUFU.EX2 R37, R37 ;  /* 0x0000002500257308 */ /* 0x000f640000000800 */
[----:B------:R-:W-:-:S06]  /*6240*/  FADD.FTZ R6, R28, R57 ;  /* 0x000000391c067221 */ /* 0x000fcc0000010000 */
[----:B------:R-:W5:Y:S08]  /*6250*/  MUFU.EX2 R172, R172 ;  /* 0x000000ac00ac7308 */ /* 0x000f700000000800 */
[----:B------:R-:W5:Y:S08]  /*6260*/  MUFU.EX2 R41, R41 ;  /* 0x0000002900297308 */ /* 0x000f700000000800 */
[----:B------:R-:W5:Y:S08]  /*6270*/  MUFU.EX2 R174, R174 ;  /* 0x000000ae00ae7308 */ /* 0x000f700000000800 */
[----:B------:R-:W5:Y:S08]  /*6280*/  MUFU.EX2 R45, R45 ;  /* 0x0000002d002d7308 */ /* 0x000f700000000800 */
[----:B------:R-:W5:Y:S08]  /*6290*/  MUFU.EX2 R168, R168 ;  /* 0x000000a800a87308 */ /* 0x000f700000000800 */
[----:B------:R-:W5:Y:S08]  /*62a0*/  MUFU.EX2 R49, R49 ;  /* 0x0000003100317308 */ /* 0x000f700000000800 */
[----:B------:R-:W5:Y:S01]  /*62b0*/  MUFU.EX2 R170, R170 ;  /* 0x000000aa00aa7308 */ /* 0x000f620000000800 */
[----:B------:R-:W-:-:S02]  /*62c0*/  WARPGROUP.DEPBAR.LE gsb0, 0x0 ;  /* 0x00008000000079c5 */ /* 0x000fc40000010000 */
[----:B------:R0:W-:Y:S01]  /*62d0*/  @!P1 SYNCS.ARRIVE.TRANS64.RED.A1T0 RZ, [R10+URZ], RZ ;  /* 0x000000ff0aff99a7 */ /* 0x0001e2000810043f */
[----:B------:R-:W-:-:S04]  /*62e0*/  F2FP.BF16.F32.PACK_AB R153, R48, R31 ;  /* 0x0000001f3099723e */ /* 0x000fc800000010ff */
[----:B------:R2:W-:Y:S01]  /*62f0*/  MUFU.EX2 R162, R47 ;  /* 0x0000002f00a27308 */ /* 0x0005e20000000800 */
[----:B0-----:R-:W-:Y:S01]  /*6300*/  FADD.FTZ R10, R182, R59 ;  /* 0x0000003bb60a7221 */ /* 0x001fe20000010000 */
[C---:B-1----:R-:W-:Y:S01]  /*6310*/  F2FP.BF16.F32.PACK_AB R182, R29.reuse, R182 ;  /* 0x000000b61db6723e */ /* 0x042fe200000010ff */
[----:B------:R0:W-:Y:S05]  /*6320*/  @!P1 SYNCS.ARRIVE.TRANS64.RED.A1T0 RZ, [R52+URZ], RZ ;  /* 0x000000ff34ff99a7 */ /* 0x0001ea000810043f */
[----:B------:R-:W1:Y:S01]  /*6330*/  MUFU.EX2 R53, R53 ;  /* 0x0000003500357308 */ /* 0x000e620000000800 */
[----:B------:R-:W-:Y:S01]  /*6340*/  FADD.FTZ R59, R29, R10 ;  /* 0x0000000a1d3b7221 */ /* 0x000fe20000010000 */
[----:B--2---:R-:W-:Y:S01]  /*6350*/  FADD.FTZ R47, R175, R6 ;  /* 0x00000006af2f7221 */ /* 0x004fe20000010000 */
[----:B------:R-:W-:-:S02]  /*6360*/  F2FP.BF16.F32.PACK_AB R175, R32, R175 ;  /* 0x000000af20af723e */ /* 0x000fc400000010ff */
[----:B------:R-:W-:Y:S01]  /*6370*/  FADD.FTZ R10, R176, R59 ;  /* 0x0000003bb00a7221 */ /* 0x000fe20000010000 */
[----:B------:R-:W-:Y:S01]  /*6380*/  FADD.FTZ R6, R32, R47 ;  /* 0x0000002f20067221 */ /* 0x000fe20000010000 */
[C---:B---3--:R-:W-:Y:S01]  /*6390*/  F2FP.BF16.F32.PACK_AB R176, R33.reuse, R176 ;  /* 0x000000b021b0723e */ /* 0x048fe200000010ff */
[----:B------:R-:W2:Y:S01]  /*63a0*/  MUFU.EX2 R164, R164 ;  /* 0x000000a400a47308 */ /* 0x000ea20000000800 */
[----:B------:R-:W-:Y:S01]  /*63b0*/  FADD.FTZ R59, R33, R10 ;  /* 0x0000000a213b7221 */ /* 0x000fe20000010000 */
[----:B------:R-:W-:Y:S01]  /*63c0*/  FADD.FTZ R25, R169, R6 ;  /* 0x00000006a9197221 */ /* 0x000fe20000010000 */
[----:B------:R-:W-:Y:S02]  /*63d0*/  F2FP.BF16.F32.PACK_AB R169, R34, R169 ;  /* 0x000000a922a9723e */ /* 0x000fe400000010ff */
[----:B----4-:R-:W-:Y:S01]  /*63e0*/  FADD.FTZ R10, R178, R59 ;  /* 0x0000003bb20a7221 */ /* 0x010fe20000010000 */
[----:B------:R-:W-:Y:S01]  /*63f0*/  FADD.FTZ R25, R34, R25 ;  /* 0x0000001922197221 */ /* 0x000fe20000010000 */
[C---:B-----5:R-:W-:Y:S01]  /*6400*/  F2FP.BF16.F32.PACK_AB R178, R37.reuse, R178 ;  /* 0x000000b225b2723e */ /* 0x060fe200000010ff */
[----:B------:R-:W3:Y:S01]  /*6410*/  MUFU.EX2 R11, R11 ;  /* 0x0000000b000b7308 */ /* 0x000ee20000000800 */
[----:B------:R-:W-:-:S04]  /*6420*/  FADD.FTZ R59, R37, R10 ;  /* 0x0000000a253b7221 */ /* 0x000fc80000010000 */
[----:B------:R-:W-:Y:S01]  /*6430*/  FADD.FTZ R10, R172, R59 ;  /* 0x0000003bac0a7221 */ /* 0x000fe20000010000 */
[C---:B------:R-:W-:Y:S02]  /*6440*/  F2FP.BF16.F32.PACK_AB R172, R41.reuse, R172 ;  /* 0x000000ac29ac723e */ /* 0x040fe400000010ff */
[----:B------:R-:W4:Y:S01]  /*6450*/  MUFU.EX2 R166, R166 ;  /* 0x000000a600a67308 */ /* 0x000f220000000800 */
[----:B------:R-:W-:-:S04]  /*6460*/  FADD.FTZ R59, R41, R10 ;  /* 0x0000000a293b7221 */ /* 0x000fc80000010000 */
[----:B------:R-:W-:Y:S01]  /*6470*/  FADD.FTZ R10, R174, R59 ;  /* 0x0000003bae0a7221 */ /* 0x000fe20000010000 */
[C---:B------:R-:W-:Y:S02]  /*6480*/  F2FP.BF16.F32.PACK_AB R174, R45.reuse, R174 ;  /* 0x000000ae2dae723e */ /* 0x040fe400000010ff */
[----:B------:R-:W5:Y:S01]  /*6490*/  MUFU.EX2 R5, R61 ;  /* 0x0000003d00057308 */ /* 0x000f620000000800 */
[----:B------:R-:W-:-:S04]  /*64a0*/  FADD.FTZ R57, R45, R10 ;  /* 0x0000000a2d397221 */ /* 0x000fc80000010000 */
[----:B------:R-:W-:Y:S01]  /*64b0*/  FADD.FTZ R10, R168, R57 ;  /* 0x00000039a80a7221 */ /* 0x000fe20000010000 */
[C---:B------:R-:W-:Y:S02]  /*64c0*/  F2FP.BF16.F32.PACK_AB R168, R49.reuse, R168 ;  /* 0x000000a831a8723e */ /* 0x040fe400000010ff */
[----:B------:R-:W0:Y:S01]  /*64d0*/  MUFU.EX2 R160, R160 ;  /* 0x000000a000a07308 */ /* 0x000e220000000800 */
[----:B------:R-:W-:Y:S01]  /*64e0*/  FADD.FTZ R47, R49, R10 ;  /* 0x0000000a312f7221 */ /* 0x000fe20000010000 */
[----:B------:R-:W-:-:S03]  /*64f0*/  FADD.FTZ R10, R36, R25 ;  /* 0x00000019240a7221 */ /* 0x000fc60000010000 */
[----:B------:R-:W-:Y:S01]  /*6500*/  FADD.FTZ R6, R170, R47 ;  /* 0x0000002faa067221 */ /* 0x000fe20000010000 */
[----:B------:R-:W-:Y:S01]  /*6510*/  FADD.FTZ R10, R39, R10 ;  /* 0x0000000a270a7221 */ /* 0x000fe20000010000 */
[C---:B-1----:R-:W-:Y:S01]  /*6520*/  F2FP.BF16.F32.PACK_AB R170, R53.reuse, R170 ;  /* 0x000000aa35aa723e */ /* 0x042fe200000010ff */
[----:B------:R-:W1:Y:S01]  /*6530*/  MUFU.EX2 R65, R65 ;  /* 0x0000004100417308 */ /* 0x000e620000000800 */
[----:B------:R-:W-:-:S04]  /*6540*/  FADD.FTZ R25, R53, R6 ;  /* 0x0000000635197221 */ /* 0x000fc80000010000 */
[----:B--2---:R-:W-:Y:S01]  /*6550*/  FADD.FTZ R6, R164, R25 ;  /* 0x00000019a4067221 */ /* 0x004fe20000010000 */
[----:B------:R-:W-:Y:S01]  /*6560*/  FADD.FTZ R25, R27, R10 ;  /* 0x0000000a1b197221 */ /* 0x000fe20000010000 */
[C---:B---3--:R-:W-:Y:S01]  /*6570*/  F2FP.BF16.F32.PACK_AB R164, R11.reuse, R164 ;  /* 0x000000a40ba4723e */ /* 0x048fe200000010ff */
[----:B------:R-:W2:Y:S01]  /*6580*/  MUFU.EX2 R69, R69 ;  /* 0x0000004500457308 */ /* 0x000ea20000000800 */
[----:B------:R-:W-:Y:S01]  /*6590*/  FADD.FTZ R29, R11, R6 ;  /* 0x000000060b1d7221 */ /* 0x000fe20000010000 */
[----:B------:R-:W-:Y:S01]  /*65a0*/  FADD.FTZ R25, R40, R25 ;  /* 0x0000001928197221 */ /* 0x000fe20000010000 */
[----:B------:R-:W-:Y:S02]  /*65b0*/  IMAD.MOV.U32 R11, RZ, RZ, R7 ;  /* 0x000000ffff0b7224 */ /* 0x000fe400078e0007 */
[----:B----4-:R-:W-:Y:S01]  /*65c0*/  FADD.FTZ R6, R166, R29 ;  /* 0x0000001da6067221 */ /* 0x010fe20000010000 */
[----:B------:R-:W-:Y:S01]  /*65d0*/  FADD.FTZ R10, R30, R25 ;  /* 0x000000191e0a7221 */ /* 0x000fe20000010000 */
[C---:B-----5:R-:W-:Y:S01]  /*65e0*/  F2FP.BF16.F32.PACK_AB R166, R5.reuse, R166 ;  /* 0x000000a605a6723e */ /* 0x060fe200000010ff */
[----:B------:R-:W3:Y:S01]  /*65f0*/  MUFU.EX2 R156, R43 ;  /* 0x0000002b009c7308 */ /* 0x000ee20000000800 */
[----:B------:R-:W-:Y:S01]  /*6600*/  FADD.FTZ R25, R5, R6 ;  /* 0x0000000605197221 */ /* 0x000fe20000010000 */
[----:B------:R-:W-:-:S03]  /*6610*/  FADD.FTZ R10, R51, R10 ;  /* 0x0000000a330a7221 */ /* 0x000fc60000010000 */
[----:B0-----:R-:W-:Y:S01]  /*6620*/  FADD.FTZ R25, R160, R25 ;  /* 0x00000019a0197221 */ /* 0x001fe20000010000 */
[----:B------:R-:W-:Y:S01]  /*6630*/  FADD.FTZ R29, R21, R10 ;  /* 0x0000000a151d7221 */ /* 0x000fe20000010000 */
[C---:B-1----:R-:W-:Y:S01]  /*6640*/  F2FP.BF16.F32.PACK_AB R160, R65.reuse, R160 ;  /* 0x000000a041a0723e */ /* 0x042fe200000010ff */
[----:B------:R-:W0:Y:S01]  /*6650*/  MUFU.EX2 R73, R73 ;  /* 0x0000004900497308 */ /* 0x000e220000000800 */
[----:B------:R-:W-:Y:S01]  /*6660*/  FADD.FTZ R25, R65, R25 ;  /* 0x0000001941197221 */ /* 0x000fe20000010000 */
[----:B------:R-:W-:Y:S01]  /*6670*/  FADD.FTZ R6, R38, R29 ;  /* 0x0000001d26067221 */ /* 0x000fe20000010000 */
[----:B------:R-:W-:Y:S02]  /*6680*/  IMAD.MOV.U32 R10, RZ, RZ, R4 ;  /* 0x000000ffff0a7224 */ /* 0x000fe400078e0004 */
[----:B------:R-:W-:Y:S01]  /*6690*/  FADD.FTZ R25, R162, R25 ;  /* 0x00000019a2197221 */ /* 0x000fe20000010000 */
[----:B------:R-:W-:Y:S01]  /*66a0*/  FADD.FTZ R5, R15, R6 ;  /* 0x000000060f057221 */ /* 0x000fe20000010000 */
[C---:B--2---:R-:W-:Y:S01]  /*66b0*/  F2FP.BF16.F32.PACK_AB R162, R69.reuse, R162 ;  /* 0x000000a245a2723e */ /* 0x044fe200000010ff */
[----:B------:R-:W1:Y:S01]  /*66c0*/  MUFU.EX2 R158, R205 ;  /* 0x000000cd009e7308 */ /* 0x000e620000000800 */
[----:B------:R-:W-:Y:S01]  /*66d0*/  FADD.FTZ R25, R69, R25 ;  /* 0x0000001945197221 */ /* 0x000fe20000010000 */
[----:B------:R-:W-:-:S03]  /*66e0*/  FADD.FTZ R6, R42, R5 ;  /* 0x000000052a067221 */ /* 0x000fc60000010000 */
[----:B---3--:R-:W-:Y:S01]  /*66f0*/  FADD.FTZ R25, R156, R25 ;  /* 0x000000199c197221 */ /* 0x008fe20000010000 */
[----:B------:R-:W-:Y:S02]  /*6700*/  FADD.FTZ R5, R13, R6 ;  /* 0x000000060d057221 */ /* 0x000fe40000010000 */
[----:B------:R-:W2:Y:S01]  /*6710*/  MUFU.EX2 R77, R77 ;  /* 0x0000004d004d7308 */ /* 0x000ea20000000800 */
[C---:B0-----:R-:W-:Y:S01]  /*6720*/  FADD.FTZ R25, R73.reuse, R25 ;  /* 0x0000001949197221 */ /* 0x041fe20000010000 */
[----:B------:R-:W-:Y:S01]  /*6730*/  FADD.FTZ R5, R44, R5 ;  /* 0x000000052c057221 */ /* 0x000fe20000010000 */
[----:B------:R-:W-:-:S03]  /*6740*/  F2FP.BF16.F32.PACK_AB R156, R73, R156 ;  /* 0x0000009c499c723e */ /* 0x000fc600000010ff */
[----:B------:R-:W-:Y:S02]  /*6750*/  FADD.FTZ R6, R46, R5 ;  /* 0x000000052e067221 */ /* 0x000fe40000010000 */
[----:B------:R-:W0:Y:S01]  /*6760*/  MUFU.EX2 R152, R207 ;  /* 0x000000cf00987308 */ /* 0x000e220000000800 */
[----:B-1----:R-:W-:Y:S01]  /*6770*/  FADD.FTZ R25, R158, R25 ;  /* 0x000000199e197221 */ /* 0x002fe20000010000 */
[----:B------:R-:W-:-:S04]  /*6780*/  FADD.FTZ R6, R55, R6 ;  /* 0x0000000637067221 */ /* 0x000fc80000010000 */
[----:B------:R-:W-:Y:S02]  /*6790*/  FADD.FTZ R5, R31, R6 ;  /* 0x000000061f057221 */ /* 0x000fe40000010000 */
[----:B------:R-:W1:Y:S01]  /*67a0*/  MUFU.EX2 R81, R81 ;  /* 0x0000005100517308 */ /* 0x000e620000000800 */
[C---:B--2---:R-:W-:Y:S01]  /*67b0*/  FADD.FTZ R25, R77.reuse, R25 ;  /* 0x000000194d197221 */ /* 0x044fe20000010000 */
[----:B------:R-:W-:Y:S01]  /*67c0*/  FADD.FTZ R6, R48, R5 ;  /* 0x0000000530067221 */ /* 0x000fe20000010000 */
[----:B------:R-:W-:-:S05]  /*67d0*/  F2FP.BF16.F32.PACK_AB R158, R77, R158 ;  /* 0x0000009e4d9e723e */ /* 0x000fca00000010ff */
        /* <DEDUP_REMOVED lines=8> */
[----:B0-----:R-:W-:-:S04]  /*6860*/  FADD.FTZ R25, R154, R25 ;  /* 0x000000199a197221 */ /* 0x001fc80000010000 */
[C---:B-1----:R-:W-:Y:S01]  /*6870*/  FADD.FTZ R6, R50.reuse, R25 ;  /* 0x0000001932067221 */ /* 0x042fe20000010000 */
[----:B------:R-:W-:Y:S01]  /*6880*/  F2FP.BF16.F32.PACK_AB R154, R50, R154 ;  /* 0x0000009a329a723e */ /* 0x000fe200000010ff */
[C---:B--2---:R-:W-:Y:S01]  /*6890*/  FADD.FTZ R5, R12.reuse, R5 ;  /* 0x000000050c057221 */ /* 0x044fe20000010000 */
[----:B------:R-:W-:Y:S01]  /*68a0*/  F2FP.BF16.F32.PACK_AB R155, R12, R35 ;  /* 0x000000230c9b723e */ /* 0x000fe200000010ff */
[----:B------:R-:W-:Y:S06]  /*68b0*/  @P3 BRA `(.L_x_2260) ;  /* 0xffffffd4005c3947 */ /* 0x000fec000383ffff */
.L_x_2251:
[----:B------:R-:W-:-:S13]  /*68c0*/  ISETP.LE.AND P2, PT, RZ, UR4, PT ;  /* 0x00000004ff007c0c */ /* 0x000fda000bf43270 */
[----:B------:R-:W-:Y:S05]  /*68d0*/  @!P2 BRA `(.L_x_2261) ;  /* 0x000000200068a947 */ /* 0x000fea0003800000 */
[----:B------:R-:W-:Y:S01]  /*68e0*/  IMAD.MOV.U32 R11, RZ, RZ, R4 ;  /* 0x000000ffff0b7224 */ /* 0x000fe200078e0004 */
[----:B------:R-:W-:Y:S01]  /*68f0*/  UMOV UR5, UR37 ;  /* 0x0000002500057c82 */ /* 0x000fe20008000000 */
[----:B------:R-:W-:Y:S01]  /*6900*/  IMAD.MOV.U32 R10, RZ, RZ, R7 ;  /* 0x000000ffff0a7224 */ /* 0x000fe200078e0007 */
[----:B------:R-:W-:-:S06]  /*6910*/  UMOV UR6, UR36 ;  /* 0x0000002400067c82 */ /* 0x000fcc0008000000 */
.L_x_2270:
        /* <DEDUP_REMOVED lines=8> */
.L_x_2262:
[----:B------:R-:W-:Y:S01]  /*69a0*/  ULEA UR7, UR36, UR38, 0x3 ;  /* 0x0000002624077291 */ /* 0x000fe2000f8e183f */
[----:B------:R-:W-:-:S05]  /*69b0*/  IMAD.U32 R0, RZ, RZ, UR37 ;  /* 0x00000025ff007e24 */ /* 0x000fca000f8e00ff */
[----:B------:R-:W-:-:S04]  /*69c0*/  SHF.L.U32 R0, R0, 0x1f, RZ ;  /* 0x0000001f00007819 */ /* 0x000fc800000006ff */
[----:B------:R0:W1:Y:S01]  /*69d0*/  SYNCS.PHASECHK.TRANS64.TRYWAIT P2, [UR7+0x34830], R0 ;  /* 0x03483000ff0075a7 */ /* 0x0000620008040147 */
[----:B------:R-:W-:Y:S05]  /*69e0*/  @!P0 BRA `(.L_x_2263) ;  /* 0x0000000000048947 */ /* 0x000fea0003800000 */
[----:B------:R-:W-:Y:S01]  /*69f0*/  BPT.TRAP 0x1 ;  /* 0x000000040000795c */ /* 0x000fe20000300000 */
.L_x_2263:
[----:B-1----:R-:W-:Y:S05]  /*6a00*/  @P2 BRA `(.L_x_2264) ;  /* 0x0000000000082947 */ /* 0x002fea0003800000 */
[----:B------:R-:W1:Y:S02]  /*6a10*/  SYNCS.PHASECHK.TRANS64.TRYWAIT P2, [UR7+0x34830], R0 ;  /* 0x03483000ff0075a7 */ /* 0x000e640008040147 */
[----:B-1----:R-:W-:Y:S05]  /*6a20*/  @!P2 BRA `(.L_x_2265) ;  /* 0x000000980000a947 */ /* 0x002fea0003800000 */
.L_x_2264:
        /* <DEDUP_REMOVED lines=141> */
.L_x_2266:
[----:B------:R-:W-:Y:S01]  /*7300*/  ULEA UR11, UR6, UR38, 0x3 ;  /* 0x00000026060b7291 */ /* 0x000fe2000f8e183f */
[----:B01----:R-:W-:-:S05]  /*7310*/  IMAD.U32 R0, RZ, RZ, UR5 ;  /* 0x00000005ff007e24 */ /* 0x003fca000f8e00ff */
[----:B------:R-:W-:-:S04]  /*7320*/  SHF.L.U32 R0, R0, 0x1f, RZ ;  /* 0x0000001f00007819 */ /* 0x000fc800000006ff */
[----:B------:R0:W1:Y:S01]  /*7330*/  SYNCS.PHASECHK.TRANS64.TRYWAIT P2, [UR11+0x34850], R0 ;  /* 0x03485000ff0075a7 */ /* 0x000062000804014b */
[----:B------:R-:W-:Y:S05]  /*7340*/  @!P0 BRA `(.L_x_2267) ;  /* 0x0000000000048947 */ /* 0x000fea0003800000 */
[----:B------:R-:W-:Y:S01]  /*7350*/  BPT.TRAP 0x1 ;  /* 0x000000040000795c */ /* 0x000fe20000300000 */
.L_x_2267:
[----:B-1----:R-:W-:Y:S05]  /*7360*/  @P2 BRA `(.L_x_2268) ;  /* 0x0000000000082947 */ /* 0x002fea0003800000 */
[----:B------:R-:W1:Y:S02]  /*7370*/  SYNCS.PHASECHK.TRANS64.TRYWAIT P2, [UR11+0x34850], R0 ;  /* 0x03485000ff0075a7 */ /* 0x000e64000804014b */
[----:B-1----:R-:W-:Y:S05]  /*7380*/  @!P2 BRA `(.L_x_2269) ;  /* 0x0000008c00c0a947 */ /* 0x002fea0003800000 */
.L_x_2268:
[----:B------:R-:W-:Y:S01]  /*7390*/  UIADD3 UR5, UR38, 0x400, URZ ;  /* 0x0000040026057890 */ /* 0x000fe2000fffe03f */
[----:B------:R-:W-:Y:S01]  /*73a0*/  WARPGROUP.ARRIVE ;  /* 0x00000000000079c5 */ /* 0x000fe20000000000 */
[----:B------:R-:W-:Y:S01]  /*73b0*/  UMOV UR7, 0x40000040 ;  /* 0x4000004000077882 */ /* 0x000fe20000000000 */
[----:B01----:R-:W-:Y:S01]  /*73c0*/  FMNMX.FTZ R0, R24, R10, !PT ;  /* 0x0000000a18007209 */ /* 0x003fe20007810000 */
[----:B------:R-:W-:Y:S01]  /*73d0*/  USHF.R.U32.HI UR5, URZ, 0x4, UR5 ;  /* 0x000000043f057899 */ /* 0x000fe20008011605 */
[----:B------:R-:W-:Y:S02]  /*73e0*/  ISETP.LT.AND P2, PT, RZ, UR4, PT ;  /* 0x00000004ff007c0c */ /* 0x000fe4000bf41270 */
[----:B------:R-:W-:Y:S01]  /*73f0*/  FMNMX.FTZ R3, R25, R0, !PT ;  /* 0x0000000019037209 */ /* 0x000fe20007810000 */
[----:B------:R-:W-:-:S03]  /*7400*/  ULOP3.LUT UR5, UR5, 0x3fff, URZ, 0xc0, !UPT ;  /* 0x00003fff05057892 */ /* 0x000fc6000f8ec03f */
[----:B------:R-:W-:Y:S01]  /*7410*/  FMNMX.FTZ R0, R28, R3, !PT ;  /* 0x000000031c007209 */ /* 0x000fe20007810000 */
[----:B------:R-:W-:-:S03]  /*7420*/  ULOP3.LUT UR5, UR5, 0x4000000, URZ, 0xfc, !UPT ;  /* 0x0400000005057892 */ /* 0x000fc6000f8efc3f */
[----:B------:R-:W-:Y:S01]  /*7430*/  FMNMX.FTZ R3, R29, R0, !PT ;  /* 0x000000001d037209 */ /* 0x000fe20007810000 */
[----:B------:R-:W-:-:S03]  /*7440*/  ULEA UR5, UR6, UR5, 0xb ;  /* 0x0000000506057291 */ /* 0x000fc6000f8e583f */
[----:B------:R-:W-:-:S04]  /*7450*/  FMNMX.FTZ R0, R32, R3, !PT ;  /* 0x0000000320007209 */ /* 0x000fc80007810000 */
[----:B------:R-:W-:Y:S01]  /*7460*/  UMOV UR6, UR5 ;  /* 0x0000000500067c82 */ /* 0x000fe20008000000 */
[----:B------:R-:W-:Y:S01]  /*7470*/  FMNMX.FTZ R3, R33, R0, !PT ;  /* 0x0000000021037209 */ /* 0x000fe20007810000 */
[----:B------:R-:W-:Y:S01]  /*7480*/  HGMMA.64x128x16.F32.BF16 R88, R180, gdesc[UR4].tnspB, R88, gsb0 ;  /* 0x41e00004b4587df0 */ /* 0x000fe20008001858 */
[----:B------:R-:W-:Y:S01]  /*7490*/  UIADD3 UR6, UR5, 0x80, URZ ;  /* 0x0000008005067890 */ /* 0x000fe2000fffe03f */
[----:B------:R-:W-:Y:S01]  /*74a0*/  UMOV UR7, 0x40000040 ;  /* 0x4000004000077882 */ /* 0x000fe20000000000 */
        /* <DEDUP_REMOVED lines=25> */
[----:B------:R-:W-:Y:S02]  /*7640*/  FMNMX.FTZ R2, R85, R0, !PT ;  /* 0x0000000055027209 */ /* 0x000fe40007810000 */
[----:B------:R-:W0:Y:S03]  /*7650*/  LDC R0, c[0x0][0x988] ;  /* 0x00026200ff007b82 */ /* 0x000e260000000800 */
[----:B------:R-:W1:Y:S02]  /*7660*/  SHFL.BFLY PT, R3, R2, 0x2, 0x1f ;  /* 0x0c401f0002037f89 */ /* 0x000e6400000e0000 */
[----:B-1----:R-:W-:Y:S02]  /*7670*/  FMNMX.FTZ R4, R2, R3, !PT ;  /* 0x0000000302047209 */ /* 0x002fe40007810000 */
[----:B------:R-:W-:-:S03]  /*7680*/  FMNMX.FTZ R2, R26, R11, !PT ;  /* 0x0000000b1a027209 */ /* 0x000fc60007810000 */
[----:B------:R-:W1:Y:S01]  /*7690*/  SHFL.BFLY PT, R7, R4, 0x1, 0x1f ;  /* 0x0c201f0004077f89 */ /* 0x000e6200000e0000 */
[----:B------:R-:W-:Y:S01]  /*76a0*/  FMNMX.FTZ R21, R27, R2, !PT ;  /* 0x000000021b157209 */ /* 0x000fe20007810000 */
[----:B------:R-:W-:Y:S02]  /*76b0*/  WARPGROUP.DEPBAR.LE gsb0, 0x0 ;  /* 0x00008000000079c5 */ /* 0x000fe40000010000 */
[----:B------:R-:W-:Y:S01]  /*76c0*/  WARPGROUP.ARRIVE ;  /* 0x00000000000079c5 */ /* 0x000fe20000000000 */
[----:B------:R-:W-:-:S05]  /*76d0*/  FMNMX.FTZ R2, R30, R21, !PT ;  /* 0x000000151e027209 */ /* 0x000fca0007810000 */
[----:B------:R-:W-:Y:S01]  /*76e0*/  HGMMA.64x128x16.F32.BF16 R88, R176, gdesc[UR4].tnspB, R88, gsb0 ;  /* 0x41e00004b0587df0 */ /* 0x000fe20008001858 */
[----:B------:R-:W-:Y:S01]  /*76f0*/  UIADD3 UR6, UR5, 0x100, URZ ;  /* 0x0000010005067890 */ /* 0x000fe2000fffe03f */
[----:B------:R-:W-:Y:S01]  /*7700*/  UMOV UR7, 0x40000040 ;  /* 0x4000004000077882 */ /* 0x000fe20000000000 */
[----:B-1----:R-:W-:-:S05]  /*7710*/  FMNMX.FTZ R7, R4, R7, !PT ;  /* 0x0000000704077209 */ /* 0x002fca0007810000 */
[----:B------:R-:W-:-:S04]  /*7720*/  FADD.FTZ R3, -R7, R10 ;  /* 0x0000000a07037221 */ /* 0x000fc80000010100 */
[----:B0-----:R-:W-:-:S06]  /*7730*/  FMUL.FTZ R3, R3, R0 ;  /* 0x0000000003037220 */ /* 0x001fcc0000410000 */
[----:B------:R-:W-:Y:S01]  /*7740*/  MUFU.EX2 R3, R3 ;  /* 0x0000000300037308 */ /* 0x000fe20000000800 */
        /* <DEDUP_REMOVED lines=11> */
[----:B------:R-:W-:Y:S01]  /*7800*/  WARPGROUP.ARRIVE ;  /* 0x00000000000079c5 */ /* 0x000fe20000000000 */
[----:B------:R-:W-:-:S04]  /*7810*/  FMUL.FTZ R169, R7, R0 ;  /* 0x0000000007a97220 */ /* 0x000fc80000410000 */
[--C-:B------:R-:W-:Y:S02]  /*7820*/  FFMA.FTZ R13, R25, R0, -R169.reuse ;  /* 0x00000000190d7223 */ /* 0x100fe400000108a9 */
[----:B------:R-:W-:Y:S01]  /*7830*/  HGMMA.64x128x16.F32.BF16 R88, R164, gdesc[UR4].tnspB, R88, gsb0 ;  /* 0x41e00004a4587df0 */ /* 0x000fe20008001858 */
[----:B------:R-:W-:Y:S01]  /*7840*/  UIADD3 UR6, UR5, 0x280, URZ ;  /* 0x0000028005067890 */ /* 0x000fe2000fffe03f */
[----:B------:R-:W-:Y:S01]  /*7850*/  FMNMX.FTZ R25, R31, R2, !PT ;  /* 0x000000021f197209 */ /* 0x000fe20007810000 */
[----:B------:R-:W-:Y:S01]  /*7860*/  UMOV UR7, 0x40000040 ;  /* 0x4000004000077882 */ /* 0x000fe20000000000 */
[-CC-:B------:R-:W-:Y:S01]  /*7870*/  FFMA.FTZ R15, R29, R0.reuse, -R169.reuse ;  /* 0x000000001d0f7223 */ /* 0x180fe200000108a9 */
[-CC-:B------:R-:W-:Y:S01]  /*7880*/  FFMA.FTZ R33, R33, R0.reuse, -R169.reuse ;  /* 0x0000000021217223 */ /* 0x180fe200000108a9 */
[----:B------:R-:W-:Y:S01]  /*7890*/  FMNMX.FTZ R2, R34, R25, !PT ;  /* 0x0000001922027209 */ /* 0x000fe20007810000 */
[-CC-:B------:R-:W-:Y:S01]  /*78a0*/  FFMA.FTZ R37, R37, R0.reuse, -R169.reuse ;  /* 0x0000000025257223 */ /* 0x180fe200000108a9 */
[--C-:B------:R-:W-:Y:S01]  /*78b0*/  FFMA.FTZ R41, R41, R0, -R169.reuse ;  /* 0x0000000029297223 */ /* 0x100fe200000108a9 */
[----:B------:R0:W-:Y:S01]  /*78c0*/  MUFU.EX2 R21, R33 ;  /* 0x0000002100157308 */ /* 0x0001e20000000800 */
[----:B------:R-:W-:Y:S01]  /*78d0*/  FMNMX.FTZ R25, R35, R2, !PT ;  /* 0x0000000223197209 */ /* 0x000fe20007810000 */
[-CC-:B------:R-:W-:Y:S01]  /*78e0*/  FFMA.FTZ R45, R45, R0.reuse, -R169.reuse ;  /* 0x000000002d2d7223 */ /* 0x180fe200000108a9 */
[-CC-:B------:R-:W-:Y:S01]  /*78f0*/  FFMA.FTZ R49, R49, R0.reuse, -R169.reuse ;  /* 0x0000000031317223 */ /* 0x180fe200000108a9 */
[-CC-:B------:R-:W-:Y:S01]  /*7900*/  FFMA.FTZ R4, R61, R0.reuse, -R169.reuse ;  /* 0x000000003d047223 */ /* 0x180fe200000108a9 */
[----:B------:R-:W-:Y:S01]  /*7910*/  FMNMX.FTZ R2, R38, R25, !PT ;  /* 0x0000001926027209 */ /* 0x000fe20007810000 */
[-CC-:B------:R-:W-:Y:S01]  /*7920*/  FFMA.FTZ R180, R24, R0.reuse, -R169.reuse ;  /* 0x0000000018b47223 */ /* 0x180fe200000108a9 */
[--C-:B------:R-:W-:Y:S01]  /*7930*/  FFMA.FTZ R182, R28, R0, -R169.reuse ;  /* 0x000000001cb67223 */ /* 0x100fe200000108a9 */
[----:B------:R-:W-:Y:S01]  /*7940*/  MUFU.EX2 R25, R37 ;  /* 0x0000002500197308 */ /* 0x000fe20000000800 */
[----:B------:R-:W-:Y:S01]  /*7950*/  FMNMX.FTZ R29, R39, R2, !PT ;  /* 0x00000002271d7209 */ /* 0x000fe20007810000 */
[-CC-:B------:R-:W-:Y:S01]  /*7960*/  FFMA.FTZ R176, R32, R0.reuse, -R169.reuse ;  /* 0x0000000020b07223 */ /* 0x180fe200000108a9 */
[-CC-:B------:R-:W-:Y:S01]  /*7970*/  FFMA.FTZ R178, R36, R0.reuse, -R169.reuse ;  /* 0x0000000024b27223 */ /* 0x180fe200000108a9 */
[-CC-:B------:R-:W-:Y:S01]  /*7980*/  FFMA.FTZ R174, R44, R0.reuse, -R169.reuse ;  /* 0x000000002cae7223 */ /* 0x180fe200000108a9 */
[----:B------:R-:W-:Y:S01]  /*7990*/  FMNMX.FTZ R2, R42, R29, !PT ;  /* 0x0000001d2a027209 */ /* 0x000fe20007810000 */
[-CC-:B------:R-:W-:Y:S01]  /*79a0*/  FFMA.FTZ R172, R40, R0.reuse, -R169.reuse ;  /* 0x0000000028ac7223 */ /* 0x180fe200000108a9 */
[--C-:B------:R-:W-:Y:S01]  /*79b0*/  FFMA.FTZ R53, R53, R0, -R169.reuse ;  /* 0x0000000035357223 */ /* 0x100fe200000108a9 */
[----:B------:R-:W1:Y:S01]  /*79c0*/  MUFU.EX2 R180, R180 ;  /* 0x000000b400b47308 */ /* 0x000e620000000800 */
        /* <DEDUP_REMOVED lines=8> */
[----:B0-----:R-:W-:Y:S01]  /*7a50*/  FMNMX.FTZ R33, R47, R2, !PT ;  /* 0x000000022f217209 */ /* 0x001fe20007810000 */
[-CC-:B------:R-:W-:Y:S01]  /*7a60*/  FFMA.FTZ R14, R80, R0.reuse, -R169.reuse ;  /* 0x00000000500e7223 */ /* 0x180fe200000108a9 */
[-CC-:B------:R-:W-:Y:S01]  /*7a70*/  FFMA.FTZ R20, R84, R0.reuse, -R169.reuse ;  /* 0x0000000054147223 */ /* 0x180fe200000108a9 */
[----:B------:R-:W-:Y:S01]  /*7a80*/  FFMA.FTZ R85, R85, R0, -R169 ;  /* 0x0000000055557223 */ /* 0x000fe200000108a9 */
[----:B------:R-:W-:-:S03]  /*7a90*/  FMNMX.FTZ R2, R50, R33, !PT ;  /* 0x0000002132027209 */ /* 0x000fc60007810000 */
[----:B------:R-:W0:Y:S01]  /*7aa0*/  MUFU.EX2 R13, R13 ;  /* 0x0000000d000d7308 */ /* 0x000e220000000800 */
[----:B------:R-:W-:Y:S01]  /*7ab0*/  FMNMX.FTZ R33, R51, R2, !PT ;  /* 0x0000000233217209 */ /* 0x000fe20007810000 */
[----:B-1----:R-:W-:-:S03]  /*7ac0*/  FFMA.FTZ R6, R3, R6, R180 ;  /* 0x0000000603067223 */ /* 0x002fc600000100b4 */
[----:B------:R-:W-:-:S03]  /*7ad0*/  FMNMX.FTZ R2, R54, R33, !PT ;  /* 0x0000002136027209 */ /* 0x000fc60007810000 */
[----:B------:R1:W-:Y:S01]  /*7ae0*/  MUFU.EX2 R33, R45 ;  /* 0x0000002d00217308 */ /* 0x0003e20000000800 */
[----:B------:R-:W-:-:S04]  /*7af0*/  FMNMX.FTZ R37, R55, R2, !PT ;  /* 0x0000000237257209 */ /* 0x000fc80007810000 */
[----:B------:R-:W-:-:S03]  /*7b00*/  FMNMX.FTZ R2, R58, R37, !PT ;  /* 0x000000253a027209 */ /* 0x000fc60007810000 */
[----:B------:R-:W-:Y:S01]  /*7b10*/  MUFU.EX2 R182, R182 ;  /* 0x000000b600b67308 */ /* 0x000fe20000000800 */
[----:B------:R-:W-:Y:S02]  /*7b20*/  FMNMX.FTZ R37, R59, R2, !PT ;  /* 0x000000023b257209 */ /* 0x000fe40007810000 */
[----:B0-----:R-:W-:Y:S02]  /*7b30*/  F2FP.BF16.F32.PACK_AB R180, R13, R180 ;  /* 0x000000b40db4723e */ /* 0x001fe400000010ff */
[----:B------:R-:W-:-:S03]  /*7b40*/  FMNMX.FTZ R2, R62, R37, !PT ;  /* 0x000000253e027209 */ /* 0x000fc60007810000 */
[----:B------:R0:W-:Y:S01]  /*7b50*/  MUFU.EX2 R37, R49 ;  /* 0x0000003100257308 */ /* 0x0001e20000000800 */
[----:B------:R-:W-:-:S04]  /*7b60*/  FMNMX.FTZ R41, R63, R2, !PT ;  /* 0x000000023f297209 */ /* 0x000fc80007810000 */
[----:B------:R-:W-:-:S03]  /*7b70*/  FMNMX.FTZ R2, R66, R41, !PT ;  /* 0x0000002942027209 */ /* 0x000fc60007810000 */
[----:B------:R-:W-:Y:S01]  /*7b80*/  MUFU.EX2 R15, R15 ;  /* 0x0000000f000f7308 */ /* 0x000fe20000000800 */
[----:B------:R-:W-:-:S04]  /*7b90*/  FMNMX.FTZ R41, R67, R2, !PT ;  /* 0x0000000243297209 */ /* 0x000fc80007810000 */
[----:B------:R-:W-:-:S03]  /*7ba0*/  FMNMX.FTZ R2, R70, R41, !PT ;  /* 0x0000002946027209 */ /* 0x000fc60007810000 */
[----:B------:R-:W-:Y:S01]  /*7bb0*/  MUFU.EX2 R176, R176 ;  /* 0x000000b000b07308 */ /* 0x000fe20000000800 */
[----:B-1----:R-:W-:-:S04]  /*7bc0*/  FMNMX.FTZ R45, R71, R2, !PT ;  /* 0x00000002472d7209 */ /* 0x002fc80007810000 */
[----:B------:R-:W-:-:S03]  /*7bd0*/  FMNMX.FTZ R2, R74, R45, !PT ;  /* 0x0000002d4a027209 */ /* 0x000fc60007810000 */
[----:B------:R-:W-:Y:S01]  /*7be0*/  MUFU.EX2 R178, R178 ;  /* 0x000000b200b27308 */ /* 0x000fe20000000800 */
[----:B------:R-:W-:-:S04]  /*7bf0*/  FMNMX.FTZ R45, R75, R2, !PT ;  /* 0x000000024b2d7209 */ /* 0x000fc80007810000 */
[----:B------:R-:W-:-:S03]  /*7c00*/  FMNMX.FTZ R2, R78, R45, !PT ;  /* 0x0000002d4e027209 */ /* 0x000fc60007810000 */
[----:B------:R-:W-:Y:S01]  /*7c10*/  MUFU.EX2 R172, R172 ;  /* 0x000000ac00ac7308 */ /* 0x000fe20000000800 */
[----:B0-----:R-:W-:-:S04]  /*7c20*/  FMNMX.FTZ R49, R79, R2, !PT ;  /* 0x000000024f317209 */ /* 0x001fc80007810000 */
[----:B------:R-:W-:-:S03]  /*7c30*/  FMNMX.FTZ R2, R82, R49, !PT ;  /* 0x0000003152027209 */ /* 0x000fc60007810000 */
[----:B------:R-:W-:Y:S01]  /*7c40*/  MUFU.EX2 R174, R174 ;  /* 0x000000ae00ae7308 */ /* 0x000fe20000000800 */
[----:B------:R-:W-:-:S04]  /*7c50*/  FMNMX.FTZ R49, R83, R2, !PT ;  /* 0x0000000253317209 */ /* 0x000fc80007810000 */
[----:B------:R-:W-:-:S03]  /*7c60*/  FMNMX.FTZ R2, R86, R49, !PT ;  /* 0x0000003156027209 */ /* 0x000fc60007810000 */
[----:B------:R0:W-:Y:S01]  /*7c70*/  MUFU.EX2 R49, R4 ;  /* 0x0000000400317308 */ /* 0x0001e20000000800 */
[----:B------:R-:W-:-:S05]  /*7c80*/  FMNMX.FTZ R2, R87, R2, !PT ;  /* 0x0000000257027209 */ /* 0x000fca0007810000 */
[----:B------:R-:W1:Y:S02]  /*7c90*/  SHFL.BFLY PT, R61, R2, 0x2, 0x1f ;  /* 0x0c401f00023d7f89 */ /* 0x000e6400000e0000 */
[----:B------:R2:W-:Y:S01]  /*7ca0*/  MUFU.EX2 R41, R53 ;  /* 0x0000003500297308 */ /* 0x0005e20000000800 */
[----:B0-----:R-:W-:-:S07]  /*7cb0*/  FFMA.FTZ R4, R73, R0, -R169 ;  /* 0x0000000049047223 */ /* 0x001fce00000108a9 */
[----:B------:R0:W-:Y:S01]  /*7cc0*/  MUFU.EX2 R45, R57 ;  /* 0x00000039002d7308 */ /* 0x0001e20000000800 */
[-CC-:B--2---:R-:W-:Y:S01]  /*7cd0*/  FFMA.FTZ R53, R65, R0.reuse, -R169.reuse ;  /* 0x0000000041357223 */ /* 0x184fe200000108a9 */
[----:B------:R-:W-:-:S06]  /*7ce0*/  FFMA.FTZ R65, R77, R0, -R169 ;  /* 0x000000004d417223 */ /* 0x000fcc00000108a9 */
[----:B------:R-:W-:Y:S01]  /*7cf0*/  MUFU.EX2 R168, R168 ;  /* 0x000000a800a87308 */ /* 0x000fe20000000800 */
[-CC-:B0-----:R-:W-:Y:S01]  /*7d00*/  FFMA.FTZ R57, R69, R0.reuse, -R169.reuse ;  /* 0x0000000045397223 */ /* 0x181fe200000108a9 */
[-CC-:B------:R-:W-:Y:S01]  /*7d10*/  FFMA.FTZ R69, R81, R0.reuse, -R169.reuse ;  /* 0x0000000051457223 */ /* 0x180fe200000108a9 */
[----:B------:R-:W-:Y:S02]  /*7d20*/  WARPGROUP.DEPBAR.LE gsb0, 0x0 ;  /* 0x00008000000079c5 */ /* 0x000fe40000010000 */
[----:B------:R-:W-:Y:S01]  /*7d30*/  WARPGROUP.ARRIVE ;  /* 0x00000000000079c5 */ /* 0x000fe20000000000 */
[----:B-1----:R-:W-:Y:S01]  /*7d40*/  FMNMX.FTZ R24, R2, R61, !PT ;  /* 0x0000003d02187209 */ /* 0x002fe20007810000 */
[-CC-:B------:R-:W-:Y:S01]  /*7d50*/  FFMA.FTZ R164, R56, R0.reuse, -R169.reuse ;  /* 0x0000000038a47223 */ /* 0x180fe200000108a9 */
[----:B------:R0:W-:Y:S01]  /*7d60*/  MUFU.EX2 R61, R4 ;  /* 0x00000004003d7308 */ /* 0x0001e20000000800 */
[----:B------:R-:W-:Y:S02]  /*7d70*/  FFMA.FTZ R166, R60, R0, -R169 ;  /* 0x000000003ca67223 */ /* 0x000fe400000108a9 */
[----:B------:R-:W-:Y:S01]  /*7d80*/  HGMMA.64x128x16.F32.BF16 R88, R160, gdesc[UR4].tnspB, R88, gsb0 ;  /* 0x41e00004a0587df0 */ /* 0x000fe20008001858 */
[----:B------:R-:W-:Y:S01]  /*7d90*/  UIADD3 UR6, UR5, 0x300, URZ ;  /* 0x0000030005067890 */ /* 0x000fe2000fffe03f */
[----:B------:R-:W0:Y:S01]  /*7da0*/  SHFL.BFLY PT, R73, R24, 0x1, 0x1f ;  /* 0x0c201f0018497f89 */ /* 0x000e2200000e0000 */
[----:B------:R-:W-:-:S02]  /*7db0*/  UMOV UR7, 0x40000040 ;  /* 0x4000004000077882 */ /* 0x000fc40000000000 */
[----:B------:R-:W-:Y:S08]  /*7dc0*/  MUFU.EX2 R170, R170 ;  /* 0x000000aa00aa7308 */ /* 0x000ff00000000800 */
[----:B------:R-:W-:Y:S08]  /*7dd0*/  MUFU.EX2 R164, R164 ;  /* 0x000000a400a47308 */ /* 0x000ff00000000800 */
[----:B------:R-:W-:Y:S01]  /*7de0*/  MUFU.EX2 R166, R166 ;  /* 0x000000a600a67308 */ /* 0x000fe20000000800 */
[----:B0-----:R-:W-:-:S07]  /*7df0*/  FMNMX.FTZ R4, R24, R73, !PT ;  /* 0x0000004918047209 */ /* 0x001fce0007810000 */
[----:B------:R-:W-:Y:S01]  /*7e00*/  MUFU.EX2 R53, R53 ;  /* 0x0000003500357308 */ /* 0x000fe20000000800 */
[----:B------:R-:W-:-:S04]  /*7e10*/  FADD.FTZ R73, -R4, R11 ;  /* 0x0000000b04497221 */ /* 0x000fc80000010100 */
[-C--:B------:R-:W-:Y:S01]  /*7e20*/  FMUL.FTZ R2, R73, R0.reuse ;  /* 0x0000000049027220 */ /* 0x080fe20000410000 */
[-C--:B------:R-:W-:Y:S02]  /*7e30*/  FMUL.FTZ R73, R4, R0.reuse ;  /* 0x0000000004497220 */ /* 0x080fe40000410000 */
[----:B------:R-:W-:Y:S02]  /*7e40*/  MUFU.EX2 R57, R57 ;  /* 0x0000003900397308 */ /* 0x000fe40000000800 */
[-CC-:B------:R-:W-:Y:S01]  /*7e50*/  FFMA.FTZ R24, R27, R0.reuse, -R73.reuse ;  /* 0x000000001b187223 */ /* 0x180fe20000010849 */
[-CC-:B------:R-:W-:Y:S01]  /*7e60*/  FFMA.FTZ R181, R26, R0.reuse, -R73.reuse ;  /* 0x000000001ab57223 */ /* 0x180fe20000010849 */
[----:B------:R-:W-:Y:S02]  /*7e70*/  IMAD.U32 R27, RZ, RZ, UR10 ;  /* 0x0000000aff1b7e24 */ /* 0x000fe4000f8e00ff */
[-CC-:B------:R-:W-:Y:S01]  /*7e80*/  FFMA.FTZ R183, R30, R0.reuse, -R73.reuse ;  /* 0x000000001eb77223 */ /* 0x180fe20000010849 */
[-CC-:B------:R-:W-:Y:S01]  /*7e90*/  FFMA.FTZ R26, R31, R0.reuse, -R73.reuse ;  /* 0x000000001f1a7223 */ /* 0x180fe20000010849 */
[----:B------:R-:W-:Y:S01]  /*7ea0*/  MUFU.EX2 R2, R2 ;  /* 0x0000000200027308 */ /* 0x000fe20000000800 */
[----:B------:R-:W-:Y:S01]  /*7eb0*/  FFMA.FTZ R177, R34, R0, -R73 ;  /* 0x0000000022b17223 */ /* 0x000fe20000010849 */
[----:B------:R-:W-:Y:S01]  /*7ec0*/  @!P1 LEA R27, R27, UR38, 0x3 ;  /* 0x000000261b1b9c11 */ /* 0x000fe2000f8e18ff */
[----:B------:R-:W-:-:S02]  /*7ed0*/  IMAD.U32 R31, RZ, RZ, UR11 ;  /* 0x0000000bff1f7e24 */ /* 0x000fc4000f8e00ff */
[-CC-:B------:R-:W-:Y:S01]  /*7ee0*/  FFMA.FTZ R28, R35, R0.reuse, -R73.reuse ;  /* 0x00000000231c7223 */ /* 0x180fe20000010849 */
[-CC-:B------:R-:W-:Y:S01]  /*7ef0*/  FFMA.FTZ R179, R38, R0.reuse, -R73.reuse ;  /* 0x0000000026b37223 */ /* 0x180fe20000010849 */
[-CC-:B------:R-:W-:Y:S01]  /*7f00*/  FFMA.FTZ R173, R42, R0.reuse, -R73.reuse ;  /* 0x000000002aad7223 */ /* 0x180fe20000010849 */
[----:B------:R-:W-:Y:S01]  /*7f10*/  @!P1 VIADD R27, R27, 0x34840 ;  /* 0x000348401b1b9836 */ /* 0x000fe20000000000 */
[----:B------:R-:W0:Y:S01]  /*7f20*/  MUFU.EX2 R181, R181 ;  /* 0x000000b500b57308 */ /* 0x000e220000000800 */
[-CC-:B------:R-:W-:Y:S01]  /*7f30*/  FFMA.FTZ R30, R39, R0.reuse, -R73.reuse ;  /* 0x00000000271e7223 */ /* 0x180fe20000010849 */
[-CC-:B------:R-:W-:Y:S01]  /*7f40*/  FFMA.FTZ R32, R43, R0.reuse, -R73.reuse ;  /* 0x000000002b207223 */ /* 0x180fe20000010849 */
[-C--:B------:R-:W-:Y:S01]  /*7f50*/  FFMA.FTZ R175, R46, R0.reuse, -R73 ;  /* 0x000000002eaf7223 */ /* 0x080fe20000010849 */
[----:B------:R-:W-:Y:S01]  /*7f60*/  @!P1 PRMT R27, RZ, 0x654, R27 ;  /* 0x00000654ff1b9816 */ /* 0x000fe2000000001b */
        /* <DEDUP_REMOVED lines=12> */
[----:B0-----:R-:W-:Y:S01]  /*8030*/  FFMA.FTZ R5, R2, R5, R181 ;  /* 0x0000000502057223 */ /* 0x001fe200000100b5 */
[-CC-:B------:R-:W-:Y:S01]  /*8040*/  FFMA.FTZ R71, R71, R0.reuse, -R73.reuse ;  /* 0x0000000047477223 */ /* 0x180fe20000010849 */
[-CC-:B------:R-:W-:Y:S01]  /*8050*/  FFMA.FTZ R74, R74, R0.reuse, -R73.reuse ;  /* 0x000000004a4a7223 */ /* 0x180fe20000010849 */
[-CC-:B------:R-:W-:Y:S01]  /*8060*/  FFMA.FTZ R75, R75, R0.reuse, -R73.reuse ;  /* 0x000000004b4b7223 */ /* 0x180fe20000010849 */
[-CC-:B------:R-:W-:Y:S01]  /*8070*/  FFMA.FTZ R78, R78, R0.reuse, -R73.reuse ;  /* 0x000000004e4e7223 */ /* 0x180fe20000010849 */
[-CC-:B------:R-:W-:Y:S01]  /*8080*/  FFMA.FTZ R79, R79, R0.reuse, -R73.reuse ;  /* 0x000000004f4f7223 */ /* 0x180fe20000010849 */
[-C--:B------:R-:W-:Y:S01]  /*8090*/  FFMA.FTZ R82, R82, R0.reuse, -R73 ;  /* 0x0000000052527223 */ /* 0x080fe20000010849 */
[----:B------:R-:W0:Y:S01]  /*80a0*/  MUFU.EX2 R26, R26 ;  /* 0x0000001a001a7308 */ /* 0x000e220000000800 */
[C---:B-1----:R-:W-:Y:S01]  /*80b0*/  FADD.FTZ R42, R24.reuse, R5 ;  /* 0x00000005182a7221 */ /* 0x042fe20000010000 */
[----:B------:R-:W-:Y:S01]  /*80c0*/  F2FP.BF16.F32.PACK_AB R181, R24, R181 ;  /* 0x000000b518b5723e */ /* 0x000fe200000010ff */
[-CC-:B------:R-:W-:Y:S01]  /*80d0*/  FFMA.FTZ R83, R83, R0.reuse, -R73.reuse ;  /* 0x0000000053537223 */ /* 0x180fe20000010849 */
[----:B------:R-:W-:-:S04]  /*80e0*/  FFMA.FTZ R86, R86, R0, -R73 ;  /* 0x0000000056567223 */ /* 0x000fc80000010849 */
        /* <DEDUP_REMOVED lines=18> */
[----:B------:R-:W-:Y:S02]  /*8210*/  WARPGROUP.DEPBAR.LE gsb0, 0x0 ;  /* 0x00008000000079c5 */ /* 0x000fe40000010000 */
[----:B------:R-:W-:Y:S01]  /*8220*/  WARPGROUP.ARRIVE ;  /* 0x00000000000079c5 */ /* 0x000fe20000000000 */
[-CC-:B------:R-:W-:Y:S01]  /*8230*/  FFMA.FTZ R160, R64, R0.reuse, -R169.reuse ;  /* 0x0000000040a07223 */ /* 0x180fe200000108a9 */
[-C--:B------:R-:W-:Y:S01]  /*8240*/  FFMA.FTZ R162, R68, R0.reuse, -R169 ;  /* 0x0000000044a27223 */ /* 0x080fe200000108a9 */
[----:B------:R-:W-:Y:S01]  /*8250*/  FFMA.FTZ R169, R50, R0, -R73 ;  /* 0x0000000032a97223 */ /* 0x000fe20000010849 */
[C---:B0-----:R-:W-:Y:S01]  /*8260*/  FADD.FTZ R42, R32.reuse, R5 ;  /* 0x00000005202a7221 */ /* 0x041fe20000010000 */
[----:B------:R-:W-:Y:S01]  /*8270*/  MUFU.EX2 R36, R36 ;  /* 0x0000002400247308 */ /* 0x000fe20000000800 */
[----:B------:R-:W-:Y:S01]  /*8280*/  HGMMA.64x128x16.F32.BF16 R88, R156, gdesc[UR4].tnspB, R88, gsb0 ;  /* 0x41e000049c587df0 */ /* 0x000fe20008001858 */
[----:B------:R-:W-:Y:S01]  /*8290*/  UIADD3 UR6, UR5, 0x380, URZ ;  /* 0x0000038005067890 */ /* 0x000fe2000fffe03f */
[----:B-1----:R-:W-:Y:S01]  /*82a0*/  FADD.FTZ R5, R175, R42 ;  /* 0x0000002aaf057221 */ /* 0x002fe20000010000 */
[----:B------:R-:W-:Y:S01]  /*82b0*/  UMOV UR7, 0x40000040 ;  /* 0x4000004000077882 */ /* 0x000fe20000000000 */
[----:B------:R-:W-:Y:S01]  /*82c0*/  UMOV UR5, UR37 ;  /* 0x0000002500057c82 */ /* 0x000fe20008000000 */
[----:B------:R-:W-:-:S02]  /*82d0*/  F2FP.BF16.F32.PACK_AB R173, R32, R173 ;  /* 0x000000ad20ad723e */ /* 0x000fc400000010ff */
[----:B------:R-:W0:Y:S01]  /*82e0*/  MUFU.EX2 R169, R169 ;  /* 0x000000a900a97308 */ /* 0x000e220000000800 */
[C---:B--2---:R-:W-:Y:S01]  /*82f0*/  FADD.FTZ R42, R34.reuse, R5 ;  /* 0x00000005222a7221 */ /* 0x044fe20000010000 */
[----:B------:R-:W-:-:S06]  /*8300*/  F2FP.BF16.F32.PACK_AB R175, R34, R175 ;  /* 0x000000af22af723e */ /* 0x000fcc00000010ff */
[----:B------:R-:W1:Y:S08]  /*8310*/  MUFU.EX2 R171, R171 ;  /* 0x000000ab00ab7308 */ /* 0x000e700000000800 */
[----:B------:R-:W2:Y:S01]  /*8320*/  MUFU.EX2 R38, R38 ;  /* 0x0000002600267308 */ /* 0x000ea20000000800 */
[----:B0-----:R-:W-:Y:S01]  /*8330*/  FADD.FTZ R5, R169, R42 ;  /* 0x0000002aa9057221 */ /* 0x001fe20000010000 */
[----:B------:R-:W-:-:S03]  /*8340*/  F2FP.BF16.F32.PACK_AB R169, R36, R169 ;  /* 0x000000a924a9723e */ /* 0x000fc600000010ff */
[----:B------:R-:W-:-:S03]  /*8350*/  FADD.FTZ R24, R36, R5 ;  /* 0x0000000524187221 */ /* 0x000fc60000010000 */
[----:B------:R-:W0:Y:S01]  /*8360*/  MUFU.EX2 R165, R165 ;  /* 0x000000a500a57308 */ /* 0x000e220000000800 */
[----:B-1----:R-:W-:-:S07]  /*8370*/  FADD.FTZ R5, R171, R24 ;  /* 0x00000018ab057221 */ /* 0x002fce0000010000 */
[----:B------:R-:W1:Y:S01]  /*8380*/  MUFU.EX2 R40, R40 ;  /* 0x0000002800287308 */ /* 0x000e620000000800 */
[C---:B--2---:R-:W-:Y:S01]  /*8390*/  FADD.FTZ R24, R38.reuse, R5 ;  /* 0x0000000526187221 */ /* 0x044fe20000010000 */
[----:B------:R-:W-:-:S06]  /*83a0*/  F2FP.BF16.F32.PACK_AB R171, R38, R171 ;  /* 0x000000ab26ab723e */ /* 0x000fcc00000010ff */
[----:B------:R-:W2:Y:S01]  /*83b0*/  MUFU.EX2 R167, R167 ;  /* 0x000000a700a77308 */ /* 0x000ea20000000800 */
[----:B0-----:R-:W-:-:S07]  /*83c0*/  FADD.FTZ R5, R165, R24 ;  /* 0x00000018a5057221 */ /* 0x001fce0000010000 */
[----:B------:R-:W-:Y:S01]  /*83d0*/  MUFU.EX2 R160, R160 ;  /* 0x000000a000a07308 */ /* 0x000fe20000000800 */
[C---:B-1----:R-:W-:Y:S01]  /*83e0*/  FADD.FTZ R24, R40.reuse, R5 ;  /* 0x0000000528187221 */ /* 0x042fe20000010000 */
[----:B------:R-:W-:-:S06]  /*83f0*/  F2FP.BF16.F32.PACK_AB R165, R40, R165 ;  /* 0x000000a528a5723e */ /* 0x000fcc00000010ff */
[----:B------:R-:W-:Y:S01]  /*8400*/  MUFU.EX2 R66, R66 ;  /* 0x0000004200427308 */ /* 0x000fe20000000800 */
[----:B--2---:R-:W-:-:S07]  /*8410*/  FADD.FTZ R5, R167, R24 ;  /* 0x00000018a7057221 */ /* 0x004fce0000010000 */
[----:B------:R-:W0:Y:S08]  /*8420*/  MUFU.EX2 R67, R67 ;  /* 0x0000004300437308 */ /* 0x000e300000000800 */
[----:B------:R-:W-:Y:S08]  /*8430*/  MUFU.EX2 R162, R162 ;  /* 0x000000a200a27308 */ /* 0x000ff00000000800 */
[----:B------:R-:W-:Y:S01]  /*8440*/  MUFU.EX2 R70, R70 ;  /* 0x0000004600467308 */ /* 0x000fe20000000800 */
[----:B0-----:R-:W-:-:S07]  /*8450*/  F2FP.BF16.F32.PACK_AB R161, R67, R66 ;  /* 0x0000004243a1723e */ /* 0x001fce00000010ff */
[----:B------:R-:W0:Y:S08]  /*8460*/  MUFU.EX2 R71, R71 ;  /* 0x0000004700477308 */ /* 0x000e300000000800 */
[----:B------:R-:W1:Y:S08]  /*8470*/  MUFU.EX2 R10, R10 ;  /* 0x0000000a000a7308 */ /* 0x000e700000000800 */
[----:B------:R-:W-:Y:S01]  /*8480*/  MUFU.EX2 R74, R74 ;  /* 0x0000004a004a7308 */ /* 0x000fe20000000800 */
[----:B0-----:R-:W-:-:S07]  /*8490*/  F2FP.BF16.F32.PACK_AB R163, R71, R70 ;  /* 0x0000004647a3723e */ /* 0x001fce00000010ff */
[----:B------:R-:W0:Y:S08]  /*84a0*/  MUFU.EX2 R75, R75 ;  /* 0x0000004b004b7308 */ /* 0x000e300000000800 */
[----:B------:R-:W-:Y:S08]  /*84b0*/  MUFU.EX2 R12, R12 ;  /* 0x0000000c000c7308 */ /* 0x000ff00000000800 */
[----:B------:R-:W-:Y:S01]  /*84c0*/  MUFU.EX2 R78, R78 ;  /* 0x0000004e004e7308 */ /* 0x000fe20000000800 */
[----:B------:R-:W-:-:S02]  /*84d0*/  WARPGROUP.DEPBAR.LE gsb0, 0x0 ;  /* 0x00008000000079c5 */ /* 0x000fc40000010000 */
[----:B------:R-:W-:-:S05]  /*84e0*/  WARPGROUP.ARRIVE ;  /* 0x00000000000079c5 */ /* 0x000fca0000000000 */
[----:B------:R-:W2:Y:S01]  /*84f0*/  MUFU.EX2 R65, R65 ;  /* 0x0000004100417308 */ /* 0x000ea20000000800 */
[----:B-1----:R-:W-:Y:S02]  /*8500*/  F2FP.BF16.F32.PACK_AB R156, R61, R10 ;  /* 0x0000000a3d9c723e */ /* 0x002fe400000010ff */
[----:B0-----:R-:W-:Y:S01]  /*8510*/  F2FP.BF16.F32.PACK_AB R157, R75, R74 ;  /* 0x0000004a4b9d723e */ /* 0x001fe200000010ff */
[----:B------:R-:W-:Y:S01]  /*8520*/  HGMMA.64x128x16.F32.BF16 R88, R152, gdesc[UR4].tnspB, R88, gsb0 ;  /* 0x41e0000498587df0 */ /* 0x000fe20008001858 */
[----:B------:R-:W-:-:S03]  /*8530*/  UIADD3 UR6, UR4, -0x1, URZ ;  /* 0xffffffff04067890 */ /* 0x000fc6000fffe03f */
[----:B------:R-:W0:Y:S04]  /*8540*/  MUFU.EX2 R79, R79 ;  /* 0x0000004f004f7308 */ /* 0x000e280000000800 */
[----:B------:R-:W-:Y:S01]  /*8550*/  UMOV UR4, UR6 ;  /* 0x0000000600047c82 */ /* 0x000fe20008000000 */
[----:B------:R-:W-:-:S03]  /*8560*/  UMOV UR6, UR36 ;  /* 0x0000002400067c82 */ /* 0x000fc60008000000 */
[----:B------:R-:W-:Y:S01]  /*8570*/  MUFU.EX2 R14, R14 ;  /* 0x0000000e000e7308 */ /* 0x000fe20000000800 */
[----:B--2---:R-:W-:-:S07]  /*8580*/  F2FP.BF16.F32.PACK_AB R158, R65, R12 ;  /* 0x0000000c419e723e */ /* 0x004fce00000010ff */
[----:B------:R-:W-:Y:S01]  /*8590*/  MUFU.EX2 R82, R82 ;  /* 0x0000005200527308 */ /* 0x000fe20000000800 */
[----:B0-----:R-:W-:-:S07]  /*85a0*/  F2FP.BF16.F32.PACK_AB R159, R79, R78 ;  /* 0x0000004e4f9f723e */ /* 0x001fce00000010ff */
[----:B------:R-:W-:Y:S08]  /*85b0*/  MUFU.EX2 R69, R69 ;  /* 0x0000004500457308 */ /* 0x000ff00000000800 */
[----:B------:R-:W-:Y:S08]  /*85c0*/  MUFU.EX2 R83, R83 ;  /* 0x0000005300537308 */ /* 0x000ff00000000800 */
[----:B------:R-:W-:Y:S08]  /*85d0*/  MUFU.EX2 R20, R20 ;  /* 0x0000001400147308 */ /* 0x000ff00000000800 */
[----:B------:R-:W-:Y:S08]  /*85e0*/  MUFU.EX2 R86, R86 ;  /* 0x0000005600567308 */ /* 0x000ff00000000800 */
[----:B------:R-:W0:Y:S01]  /*85f0*/  MUFU.EX2 R11, R85 ;  /* 0x00000055000b7308 */ /* 0x000e220000000800 */
[----:B------:R-:W-:-:S02]  /*8600*/  WARPGROUP.DEPBAR.LE gsb0, 0x0 ;  /* 0x00008000000079c5 */ /* 0x000fc40000010000 */
[----:B------:R1:W-:Y:S01]  /*8610*/  @!P1 SYNCS.ARRIVE.TRANS64.RED.A1T0 RZ, [R27+URZ], RZ ;  /* 0x000000ff1bff99a7 */ /* 0x0003e2000810043f */
[----:B0-----:R-:W-:Y:S02]  /*8620*/  F2FP.BF16.F32.PACK_AB R154, R11, R20 ;  /* 0x000000140b9a723e */ /* 0x001fe400000010ff */
[----:B------:R-:W-:Y:S02]  /*8630*/  F2FP.BF16.F32.PACK_AB R152, R69, R14 ;  /* 0x0000000e4598723e */ /* 0x000fe400000010ff */
[----:B------:R-:W-:Y:S01]  /*8640*/  F2FP.BF16.F32.PACK_AB R153, R83, R82 ;  /* 0x000000525399723e */ /* 0x000fe200000010ff */
[----:B-1----:R-:W-:-:S05]  /*8650*/  @!P1 VIADD R27, R31, 0x34860 ;  /* 0x000348601f1b9836 */ /* 0x002fca0000000000 */
[----:B------:R-:W-:Y:S01]  /*8660*/  @!P1 PRMT R31, RZ, 0x654, R27 ;  /* 0x00000654ff1f9816 */ /* 0x000fe2000000001b */
[----:B------:R-:W-:Y:S01]  /*8670*/  FADD.FTZ R27, R13, R6 ;  /* 0x000000060d1b7221 */ /* 0x000fe20000010000 */
[-CC-:B------:R-:W-:Y:S01]  /*8680*/  FFMA.FTZ R6, R63, R0.reuse, -R73.reuse ;  /* 0x000000003f067223 */ /* 0x180fe20000010849 */
[----:B------:R-:W-:Y:S01]  /*8690*/  FFMA.FTZ R73, R87, R0, -R73 ;  /* 0x0000000057497223 */ /* 0x000fe20000010849 */
[----:B------:R0:W-:Y:S01]  /*86a0*/  @!P1 SYNCS.ARRIVE.TRANS64.RED.A1T0 RZ, [R31+URZ], RZ ;  /* 0x000000ff1fff99a7 */ /* 0x0001e2000810043f */
[----:B------:R-:W-:Y:S01]  /*86b0*/  FADD.FTZ R44, R182, R27 ;  /* 0x0000001bb62c7221 */ /* 0x000fe20000010000 */
[C---:B------:R-:W-:Y:S02]  /*86c0*/  F2FP.BF16.F32.PACK_AB R182, R15.reuse, R182 ;  /* 0x000000b60fb6723e */ /* 0x040fe400000010ff */
[----:B------:R-:W1:Y:S01]  /*86d0*/  MUFU.EX2 R6, R6 ;  /* 0x0000000600067308 */ /* 0x000e620000000800 */
[----:B------:R-:W-:-:S04]  /*86e0*/  FADD.FTZ R27, R15, R44 ;  /* 0x0000002c0f1b7221 */ /* 0x000fc80000010000 */
[----:B------:R-:W-:Y:S01]  /*86f0*/  FADD.FTZ R44, R176, R27 ;  /* 0x0000001bb02c7221 */ /* 0x000fe20000010000 */
[C---:B------:R-:W-:Y:S02]  /*8700*/  F2FP.BF16.F32.PACK_AB R176, R21.reuse, R176 ;  /* 0x000000b015b0723e */ /* 0x040fe400000010ff */
[----:B------:R-:W2:Y:S01]  /*8710*/  MUFU.EX2 R73, R73 ;  /* 0x0000004900497308 */ /* 0x000ea20000000800 */
[----:B------:R-:W-:-:S04]  /*8720*/  FADD.FTZ R27, R21, R44 ;  /* 0x0000002c151b7221 */ /* 0x000fc80000010000 */
[----:B------:R-:W-:Y:S01]  /*8730*/  FADD.FTZ R44, R178, R27 ;  /* 0x0000001bb22c7221 */ /* 0x000fe20000010000 */
[----:B------:R-:W-:-:S03]  /*8740*/  F2FP.BF16.F32.PACK_AB R178, R25, R178 ;  /* 0x000000b219b2723e */ /* 0x000fc600000010ff */
[----:B------:R-:W-:Y:S01]  /*8750*/  FADD.FTZ R27, R25, R44 ;  /* 0x0000002c191b7221 */ /* 0x000fe20000010000 */
[C---:B-1----:R-:W-:Y:S01]  /*8760*/  FADD.FTZ R5, R6.reuse, R5 ;  /* 0x0000000506057221 */ /* 0x042fe20000010000 */
[----:B------:R-:W-:Y:S02]  /*8770*/  F2FP.BF16.F32.PACK_AB R167, R6, R167 ;  /* 0x000000a706a7723e */ /* 0x000fe400000010ff */
[----:B------:R-:W-:Y:S01]  /*8780*/  FADD.FTZ R44, R172, R27 ;  /* 0x0000001bac2c7221 */ /* 0x000fe20000010000 */
[----:B------:R-:W-:Y:S01]  /*8790*/  FADD.FTZ R5, R66, R5 ;  /* 0x0000000542057221 */ /* 0x000fe20000010000 */
[C---:B------:R-:W-:Y:S02]  /*87a0*/  F2FP.BF16.F32.PACK_AB R172, R29.reuse, R172 ;  /* 0x000000ac1dac723e */ /* 0x040fe400000010ff */
[----:B------:R-:W-:Y:S01]  /*87b0*/  FADD.FTZ R27, R29, R44 ;  /* 0x0000002c1d1b7221 */ /* 0x000fe20000010000 */
[----:B------:R-:W-:Y:S01]  /*87c0*/  FADD.FTZ R5, R67, R5 ;  /* 0x0000000543057221 */ /* 0x000fe20000010000 */
[----:B--2---:R-:W-:-:S02]  /*87d0*/  F2FP.BF16.F32.PACK_AB R155, R73, R86 ;  /* 0x00000056499b723e */ /* 0x004fc400000010ff */
[----:B------:R-:W-:Y:S01]  /*87e0*/  FADD.FTZ R44, R174, R27 ;  /* 0x0000001bae2c7221 */ /* 0x000fe20000010000 */
[----:B------:R-:W-:Y:S01]  /*87f0*/  FADD.FTZ R5, R70, R5 ;  /* 0x0000000546057221 */ /* 0x000fe20000010000 */
[C---:B------:R-:W-:Y:S02]  /*8800*/  F2FP.BF16.F32.PACK_AB R174, R33.reuse, R174 ;  /* 0x000000ae21ae723e */ /* 0x040fe400000010ff */
        /* <DEDUP_REMOVED lines=23> */
[----:B------:R-:W-:-:S03]  /*8980*/  F2FP.BF16.F32.PACK_AB R160, R53, R160 ;  /* 0x000000a035a0723e */ /* 0x000fc600000010ff */
[----:B------:R-:W-:-:S04]  /*8990*/  FADD.FTZ R13, R53, R24 ;  /* 0x00000018350d7221 */ /* 0x000fc80000010000 */
[----:B------:R-:W-:Y:S01]  /*89a0*/  FADD.FTZ R24, R162, R13 ;  /* 0x0000000da2187221 */ /* 0x000fe20000010000 */
[----:B------:R-:W-:-:S03]  /*89b0*/  F2FP.BF16.F32.PACK_AB R162, R57, R162 ;  /* 0x000000a239a2723e */ /* 0x000fc600000010ff */
[----:B------:R-:W-:-:S04]  /*89c0*/  FADD.FTZ R13, R57, R24 ;  /* 0x00000018390d7221 */ /* 0x000fc80000010000 */
[----:B------:R-:W-:Y:S01]  /*89d0*/  FADD.FTZ R6, R10, R13 ;  /* 0x0000000d0a067221 */ /* 0x000fe20000010000 */
[----:B------:R-:W-:-:S03]  /*89e0*/  IMAD.MOV.U32 R10, RZ, RZ, R7 ;  /* 0x000000ffff0a7224 */ /* 0x000fc600078e0007 */
        /* <DEDUP_REMOVED lines=8> */
[----:B0-----:R-:W-:Y:S06]  /*8a70*/  @P2 BRA `(.L_x_2270) ;  /* 0xffffffdc00a82947 */ /* 0x001fec000383ffff */
.L_x_2261:
        /* <DEDUP_REMOVED lines=67> */
.L_x_2271:
[----:B------:R-:W-:Y:S01]  /*8eb0*/  ULEA UR5, UR36, UR38, 0x3 ;  /* 0x0000002624057291 */ /* 0x000fe2000f8e183f */
[----:B------:R-:W-:-:S05]  /*8ec0*/  IMAD.U32 R2, RZ, RZ, UR37 ;  /* 0x00000025ff027e24 */ /* 0x000fca000f8e00ff */
[----:B------:R-:W-:-:S04]  /*8ed0*/  SHF.L.U32 R2, R2, 0x1f, RZ ;  /* 0x0000001f02027819 */ /* 0x000fc800000006ff */
[----:B------:R0:W1:Y:S01]  /*8ee0*/  SYNCS.PHASECHK.TRANS64.TRYWAIT P2, [UR5+0x34850], R2 ;  /* 0x03485002ff0075a7 */ /* 0x0000620008040145 */
[----:B------:R-:W-:Y:S05]  /*8ef0*/  @!P0 BRA `(.L_x_2272) ;  /* 0x0000000000048947 */ /* 0x000fea0003800000 */
[----:B------:R-:W-:Y:S01]  /*8f00*/  BPT.TRAP 0x1 ;  /* 0x000000040000795c */ /* 0x000fe20000300000 */
.L_x_2272:
[----:B-1----:R-:W-:Y:S05]  /*8f10*/  @P2 BRA `(.L_x_2273) ;  /* 0x0000000000082947 */ /* 0x002fea0003800000 */
[----:B------:R-:W1:Y:S02]  /*8f20*/  SYNCS.PHASECHK.TRANS64.TRYWAIT P0, [UR5+0x34850], R2 ;  /* 0x03485002ff0075a7 */ /* 0x000e640008000145 */
[----:B-1----:R-:W-:Y:S05]  /*8f30*/  @!P0 BRA `(.L_x_2274) ;  /* 0x0000007000ec8947 */ /* 0x002fea0003800000 */
.L_x_2273:
[----:B------:R-:W-:Y:S01]  /*8f40*/  UIADD3 UR38, UR38, 0x400, URZ ;  /* 0x0000040026267890 */ /* 0x000fe2000fffe03f */
[----:B------:R-:W-:Y:S01]  /*8f50*/  WARPGROUP.ARRIVE ;  /* 0x00000000000079c5 */ /* 0x000fe20000000000 */
[----:B------:R-:W-:Y:S01]  /*8f60*/  UMOV UR7, 0x40000040 ;  /* 0x4000004000077882 */ /* 0x000fe20000000000 */
[----:B-1----:R-:W1:Y:S01]  /*8f70*/  SHFL.BFLY PT, R3, R6, 0x2, 0x1f ;  /* 0x0c401f0006037f89 */ /* 0x002e6200000e0000 */
[----:B------:R-:W-:Y:S01]  /*8f80*/  USHF.R.U32.HI UR38, URZ, 0x4, UR38 ;  /* 0x000000043f267899 */ /* 0x000fe20008011626 */
[----:B------:R-:W-:Y:S01]  /*8f90*/  IMAD.U32 R13, RZ, RZ, UR5 ;  /* 0x00000005ff0d7e24 */ /* 0x000fe2000f8e00ff */
[----:B------:R-:W-:Y:S01]  /*8fa0*/  R2UR UR8, R186 ;  /* 0x00000000ba0872ca */ /* 0x000fe200000e0000 */
[----:B0-----:R-:W0:Y:S01]  /*8fb0*/  SHFL.BFLY PT, R2, R5, 0x2, 0x1f ;  /* 0x0c401f0005027f89 */ /* 0x001e2200000e0000 */
[----:B------:R-:W-:Y:S01]  /*8fc0*/  ULOP3.LUT UR38, UR38, 0x3fff, URZ, 0xc0, !UPT ;  /* 0x00003fff26267892 */ /* 0x000fe2000f8ec03f */
[----:B------:R-:W-:Y:S02]  /*8fd0*/  IMAD.MOV.U32 R89, RZ, RZ, -0x800000 ;  /* 0xff800000ff597424 */ /* 0x000fe400078e00ff */
[----:B------:R-:W-:Y:S01]  /*8fe0*/  IMAD.MOV.U32 R88, RZ, RZ, -0x800000 ;  /* 0xff800000ff587424 */ /* 0x000fe200078e00ff */
[----:B------:R-:W-:-:S04]  /*8ff0*/  ULOP3.LUT UR4, UR38, 0x4000000, URZ, 0xfc, !UPT ;  /* 0x0400000026047892 */ /* 0x000fc8000f8efc3f */
[----:B------:R-:W-:Y:S02]  /*9000*/  ULEA UR4, UR36, UR4, 0xb ;  /* 0x0000000424047291 */ /* 0x000fe4000f8e583f */
[----:B------:R-:W-:Y:S02]  /*9010*/  UIADD3 UR36, UR36, 0x1, URZ ;  /* 0x0000000124247890 */ /* 0x000fe4000fffe03f */
[----:B------:R-:W-:Y:S02]  /*9020*/  UIADD3 UR8, UR8, 0x1, URZ ;  /* 0x0000000108087890 */ /* 0x000fe4000fffe03f */
[----:B------:R-:W-:Y:S01]  /*9030*/  UISETP.NE.AND UP0, UPT, UR36, 0x2, UPT ;  /* 0x000000022400788c */ /* 0x000fe2000bf05270 */
[----:B------:R-:W-:Y:S02]  /*9040*/  UMOV UR6, UR4 ;  /* 0x0000000400067c82 */ /* 0x000fe40008000000 */
[----:B------:R-:W-:Y:S01]  /*9050*/  HGMMA.64x128x16.F32.BF16 R24, R180, gdesc[UR4].tnspB, R24, gsb0 ;  /* 0x41e00004b4187df0 */ /* 0x000fe20008001818 */
[----:B------:R-:W-:Y:S01]  /*9060*/  UIADD3 UR6, UR4, 0x80, URZ ;  /* 0x0000008004067890 */ /* 0x000fe2000fffe03f */
[----:B-1----:R-:W-:Y:S01]  /*9070*/  FADD.FTZ R3, R3, R6 ;  /* 0x0000000603037221 */ /* 0x002fe20000010000 */
[----:B------:R-:W-:Y:S01]  /*9080*/  UMOV UR7, 0x40000040 ;  /* 0x4000004000077882 */ /* 0x000fe20000000000 */
[----:B------:R-:W-:-:S02]  /*9090*/  IMAD.U32 R186, RZ, RZ, UR8 ;  /* 0x00000008ffba7e24 */ /* 0x000fc4000f8e00ff */
[----:B0-----:R-:W-:Y:S01]  /*90a0*/  FADD.FTZ R8, R2, R5 ;  /* 0x0000000502087221 */ /* 0x001fe20000010000 */
[----:B------:R-:W-:Y:S01]  /*90b0*/  IMAD.MOV.U32 R5, RZ, RZ, RZ ;  /* 0x000000ffff057224 */ /* 0x000fe200078e00ff */
[----:B------:R-:W0:Y:S01]  /*90c0*/  SHFL.BFLY PT, R2, R3, 0x1, 0x1f ;  /* 0x0c201f0003027f89 */ /* 0x000e2200000e0000 */
[----:B------:R-:W-:-:S03]  /*90d0*/  USEL UR36, UR36, URZ, UP0 ;  /* 0x0000003f24247287 */ /* 0x000fc60008000000 */
[----:B------:R-:W1:Y:S01]  /*90e0*/  SHFL.BFLY PT, R9, R8, 0x1, 0x1f ;  /* 0x0c201f0008097f89 */ /* 0x000e6200000e0000 */
[----:B0-----:R-:W-:Y:S01]  /*90f0*/  FADD.FTZ R11, R3, R2 ;  /* 0x00000002030b7221 */ /* 0x001fe20000010000 */
[----:B------:R-:W-:Y:S02]  /*9100*/  IMAD.MOV.U32 R2, RZ, RZ, RZ ;  /* 0x000000ffff027224 */ /* 0x000fe400078e00ff */
[----:B-1----:R-:W-:Y:S02]  /*9110*/  FADD.FTZ R12, R8, R9 ;  /* 0x00000009080c7221 */ /* 0x002fe40000010000 */
[----:B------:R-:W-:-:S03]  /*9120*/  FSETP.NE.FTZ.AND P0, PT, R11, RZ, PT ;  /* 0x000000ff0b00720b */ /* 0x000fc60003f15000 */
[----:B------:R-:W-:-:S10]  /*9130*/  FSETP.NE.FTZ.AND P2, PT, R12, RZ, PT ;  /* 0x000000ff0c00720b */ /* 0x000fd40003f55000 */
[C---:B------:R-:W-:Y:S01]  /*9140*/  @P0 FMUL.FTZ R6, R0.reuse, 0.69314718246459960938 ;  /* 0x3f31721800060820 */ /* 0x040fe20000410000 */
[----:B------:R-:W0:Y:S02]  /*9150*/  @P0 MUFU.LG2 R9, R11 ;  /* 0x0000000b00090308 */ /* 0x000e240000000c00 */
[----:B------:R-:W-:Y:S01]  /*9160*/  @P2 FMUL.FTZ R8, R0, 0.69314718246459960938 ;  /* 0x3f31721800082820 */ /* 0x000fe20000410000 */
[----:B------:R-:W-:-:S05]  /*9170*/  @!P1 VIADD R0, R13, 0x34860 ;  /* 0x000348600d009836 */ /* 0x000fca0000000000 */
        /* <DEDUP_REMOVED lines=111> */
.L_x_2244:
[----:B------:R-:W0:Y:S01]  /*9870*/  S2R R3, SR_CgaCtaId ;  /* 0x0000000000037919 */ /* 0x000e220000008800 */
[----:B------:R-:W-:Y:S01]  /*9880*/  MOV R0, 0x400 ;  /* 0x0000040000007802 */ /* 0x000fe20000000f00 */
[----:B------:R-:W-:Y:S01]  /*9890*/  BSSY B0, `(.L_x_2275) ;  /* 0x00001d8000007945 */ /* 0x000fe20003800000 */
[----:B------:R-:W-:Y:S02]  /*98a0*/  BAR.SYNC.DEFER_BLOCKING 0x5, 0x180 ;  /* 0x0146000000007b1d */ /* 0x000fe40000010000 */
[----:B0-----:R-:W-:-:S05]  /*98b0*/  LEA R0, R3, R0, 0x18 ;  /* 0x0000000003007211 */ /* 0x001fca00078ec0ff */
[----:B------:R-:W0:Y:S02]  /*98c0*/  LDS R2, [R0+0x348d0] ;  /* 0x0348d00000027984 */ /* 0x000e240000000800 */
[----:B0-----:R-:W-:Y:S01]  /*98d0*/  R2UR UR4, R2 ;  /* 0x00000000020472ca */ /* 0x001fe200000e0000 */
[----:B------:R-:W-:Y:S06]  /*98e0*/  BAR.ARV 0x4, 0x180 ;  /* 0x0106000000007b1d */ /* 0x000fec0000002000 */
[----:B------:R-:W-:Y:S08]  /*98f0*/  @P0 BRA `(.L_x_2276) ;  /* 0x0000001000c40947 */ /* 0x000ff00003800000 */
[----:B------:R-:W0:Y:S01]  /*9900*/  S2R R3, SR_SWINHI ;  /* 0x0000000000037919 */ /* 0x000e220000002f00 */
[----:B------:R-:W-:Y:S01]  /*9910*/  R2UR UR15, R23 ;  /* 0x00000000170f72ca */ /* 0x000fe200000e0000 */
[----:B------:R-:W-:Y:S01]  /*9920*/  ULDC.64 UR8, c[0x0][0xb90] ;  /* 0x0002e40000087ab9 */ /* 0x000fe20000000a00 */
[----:B------:R-:W-:Y:S01]  /*9930*/  R2UR UR14, R184 ;  /* 0x00000000b80e72ca */ /* 0x000fe200000e0000 */
[----:B------:R-:W-:Y:S01]  /*9940*/  ULDC.64 UR10, c[0x0][0xb98] ;  /* 0x0002e600000a7ab9 */ /* 0x000fe20000000a00 */
[----:B------:R-:W-:Y:S01]  /*9950*/  F2FP.BF16.F32.PACK_AB R6, R97, R6 ;  /* 0x000000066106723e */ /* 0x000fe200000010ff */
[----:B------:R-:W-:Y:S01]  /*9960*/  ULDC.64 UR16, c[0x0][0x208] ;  /* 0x0000820000107ab9 */ /* 0x000fe20000000a00 */
[----:B------:R-:W-:Y:S02]  /*9970*/  F2FP.BF16.F32.PACK_AB R72, R73, R72 ;  /* 0x000000484948723e */ /* 0x000fe400000010ff */
[----:B------:R-:W-:Y:S02]  /*9980*/  F2FP.BF16.F32.PACK_AB R73, R75, R74 ;  /* 0x0000004a4b49723e */ /* 0x000fe400000010ff */
[----:B------:R-:W-:-:S02]  /*9990*/  F2FP.BF16.F32.PACK_AB R80, R81, R80 ;  /* 0x000000505150723e */ /* 0x000fc400000010ff */
[----:B------:R-:W-:Y:S01]  /*99a0*/  F2FP.BF16.F32.PACK_AB R74, R77, R76 ;  /* 0x0000004c4d4a723e */ /* 0x000fe200000010ff */
[----:B------:R-:W-:Y:S01]  /*99b0*/  USHF.R.S32.HI UR12, URZ, 0x1f, UR15 ;  /* 0x0000001f3f0c7899 */ /* 0x000fe2000801140f */
[----:B------:R-:W-:Y:S01]  /*99c0*/  F2FP.BF16.F32.PACK_AB R75, R79, R78 ;  /* 0x0000004e4f4b723e */ /* 0x000fe200000010ff */
[----:B------:R-:W-:Y:S01]  /*99d0*/  USHF.R.S32.HI UR13, URZ, 0x1f, UR14 ;  /* 0x0000001f3f0d7899 */ /* 0x000fe2000801140e */
[----:B------:R-:W-:Y:S01]  /*99e0*/  F2FP.BF16.F32.PACK_AB R81, R83, R82 ;  /* 0x000000525351723e */ /* 0x000fe200000010ff */
[----:B------:R-:W-:Y:S01]  /*99f0*/  UIMAD UR5, UR12, UR8, URZ ;  /* 0x000000080c0572a4 */ /* 0x000fe2000f8e023f */
[----:B------:R-:W-:Y:S01]  /*9a00*/  F2FP.BF16.F32.PACK_AB R82, R85, R84 ;  /* 0x000000545552723e */ /* 0x000fe200000010ff */
[----:B------:R-:W-:Y:S01]  /*9a10*/  UIMAD.WIDE.U32 UR6, UR15, UR8, URZ ;  /* 0x000000080f0672a5 */ /* 0x000fe2000f8e003f */
[----:B------:R-:W-:Y:S01]  /*9a20*/  F2FP.BF16.F32.PACK_AB R83, R87, R86 ;  /* 0x000000565753723e */ /* 0x000fe200000010ff */
[----:B------:R-:W-:Y:S02]  /*9a30*/  UIMAD UR5, UR15, UR9, UR5 ;  /* 0x000000090f0572a4 */ /* 0x000fe4000f8e0205 */
[----:B------:R-:W-:-:S02]  /*9a40*/  UIMAD UR8, UR13, UR10, URZ ;  /* 0x0000000a0d0872a4 */ /* 0x000fc4000f8e023f */
[----:B------:R-:W-:Y:S02]  /*9a50*/  UIADD3 UR7, UR7, UR5, URZ ;  /* 0x0000000507077290 */ /* 0x000fe4000fffe03f */
[----:B------:R-:W-:Y:S02]  /*9a60*/  UIMAD UR8, UR14, UR11, UR8 ;  /* 0x0000000b0e0872a4 */ /* 0x000fe4000f8e0208 */
[----:B------:R-:W-:Y:S01]  /*9a70*/  UIMAD.WIDE.U32 UR6, UR14, UR10, UR6 ;  /* 0x0000000a0e0672a5 */ /* 0x000fe2000f8e0006 */
[----:B------:R-:W-:Y:S02]  /*9a80*/  MOV R34, R0 ;  /* 0x0000000000227202 */ /* 0x000fe40000000f00 */
[----:B0-----:R-:W-:Y:S01]  /*9a90*/  MOV R35, R3 ;  /* 0x0000000300237202 */ /* 0x001fe20000000f00 */
[----:B------:R-:W-:Y:S01]  /*9aa0*/  IMAD R3, R185, 0x40, R16 ;  /* 0x00000040b9037824 */ /* 0x000fe200078e0210 */
[----:B------:R-:W-:Y:S01]  /*9ab0*/  ULDC UR5, c[0x0][0xa88] ;  /* 0x0002a20000057ab9 */ /* 0x000fe20000000800 */
[----:B------:R-:W-:Y:S01]  /*9ac0*/  ULDC.64 UR10, c[0x0][0xaf0] ;  /* 0x0002bc00000a7ab9 */ /* 0x000fe20000000a00 */
[----:B------:R-:W-:-:S04]  /*9ad0*/  IMAD.WIDE R4, R190, 0x2, R34 ;  /* 0x00000002be047825 */ /* 0x000fc800078e0222 */
[----:B------:R-:W-:Y:S01]  /*9ae0*/  IMAD.WIDE R34, R3, 0x2, R34 ;  /* 0x0000000203227825 */ /* 0x000fe200078e0222 */
[C---:B------:R-:W-:Y:S02]  /*9af0*/  IADD3 R23, P2, R4.reuse, 0x4020, RZ ;  /* 0x0000402004177810 */ /* 0x040fe40007f5e0ff */
[C---:B------:R-:W-:Y:S02]  /*9b00*/  LOP3.LUT R3, R4.reuse, 0x380, RZ, 0xc0, !PT ;  /* 0x0000038004037812 */ /* 0x040fe400078ec0ff */
[----:B------:R-:W-:Y:S01]  /*9b10*/  LOP3.LUT R12, R23, 0x380, RZ, 0xc0, !PT ;  /* 0x00000380170c7812 */ /* 0x000fe200078ec0ff */
[--C-:B------:R-:W-:Y:S01]  /*9b20*/  IMAD.X R37, RZ, RZ, R5.reuse, P2 ;  /* 0x000000ffff257224 */ /* 0x100fe200010e0605 */
[----:B------:R-:W-:Y:S02]  /*9b30*/  IADD3 R27, P1, R4, 0x4040, RZ ;  /* 0x00004040041b7810 */ /* 0x000fe40007f3e0ff */
[----:B------:R-:W-:Y:S02]  /*9b40*/  SHF.R.U64 R12, R12, 0x3, RZ ;  /* 0x000000030c0c7819 */ /* 0x000fe400000012ff */
[----:B------:R-:W-:Y:S01]  /*9b50*/  IADD3 R21, P6, R4, 0x20, RZ ;  /* 0x0000002004157810 */ /* 0x000fe20007fde0ff */
[----:B------:R-:W-:Y:S01]  /*9b60*/  IMAD.X R39, RZ, RZ, R5, P1 ;  /* 0x000000ffff277224 */ /* 0x000fe200008e0605 */
[----:B------:R-:W-:-:S02]  /*9b70*/  LOP3.LUT R36, R12, R23, RZ, 0x3c, !PT ;  /* 0x000000170c247212 */ /* 0x000fc400078e3cff */
[----:B------:R-:W0:Y:S01]  /*9b80*/  LDC R23, c[0x0][0xbe8] ;  /* 0x0002fa00ff177b82 */ /* 0x000e220000000800 */
[----:B------:R-:W-:Y:S01]  /*9b90*/  SHF.R.U64 R3, R3, 0x3, RZ ;  /* 0x0000000303037819 */ /* 0x000fe200000012ff */
[--C-:B------:R-:W-:Y:S01]  /*9ba0*/  IMAD.X R13, RZ, RZ, R5.reuse, P6 ;  /* 0x000000ffff0d7224 */ /* 0x100fe200030e0605 */
[C---:B------:R-:W-:Y:S02]  /*9bb0*/  IADD3 R10, P3, R4.reuse, 0x4000, RZ ;  /* 0x00004000040a7810 */ /* 0x040fe40007f7e0ff */
[C---:B------:R-:W-:Y:S02]  /*9bc0*/  IADD3 R41, P0, R4.reuse, 0x4060, RZ ;  /* 0x0000406004297810 */ /* 0x040fe40007f1e0ff */
[C---:B------:R-:W-:Y:S01]  /*9bd0*/  IADD3 R8, P4, R4.reuse, 0x60, RZ ;  /* 0x0000006004087810 */ /* 0x040fe20007f9e0ff */
[--C-:B------:R-:W-:Y:S01]  /*9be0*/  IMAD.X R15, RZ, RZ, R5.reuse, P3 ;  /* 0x000000ffff0f7224 */ /* 0x100fe200018e0605 */
[----:B------:R-:W-:Y:S02]  /*9bf0*/  IADD3 R25, P5, R4, 0x40, RZ ;  /* 0x0000004004197810 */ /* 0x000fe40007fbe0ff */
[----:B------:R-:W-:Y:S01]  /*9c00*/  LOP3.LUT R4, R3, R4, RZ, 0x3c, !PT ;  /* 0x0000000403047212 */ /* 0x000fe200078e3cff */
[--C-:B------:R-:W-:Y:S01]  /*9c10*/  IMAD.X R11, RZ, RZ, R5.reuse, P4 ;  /* 0x000000ffff0b7224 */ /* 0x100fe200020e0605 */
[----:B------:R-:W-:Y:S01]  /*9c20*/  LOP3.LUT R14, R27, 0x380, RZ, 0xc0, !PT ;  /* 0x000003801b0e7812 */ /* 0x000fe200078ec0ff */
[----:B------:R-:W-:Y:S01]  /*9c30*/  IMAD.X R9, RZ, RZ, R5, P5 ;  /* 0x000000ffff097224 */ /* 0x000fe200028e0605 */
[----:B------:R-:W-:-:S02]  /*9c40*/  LOP3.LUT R3, R10, 0x380, RZ, 0xc0, !PT ;  /* 0x000003800a037812 */ /* 0x000fc400078ec0ff */
[----:B------:R-:W-:Y:S02]  /*9c50*/  LOP3.LUT R2, R21, 0x380, RZ, 0xc0, !PT ;  /* 0x0000038015027812 */ /* 0x000fe400078ec0ff */
[----:B------:R-:W-:Y:S02]  /*9c60*/  IADD3 R33, P6, R34, 0x1000, RZ ;  /* 0x0000100022217810 */ /* 0x000fe40007fde0ff */
[----:B------:R-:W-:Y:S02]  /*9c70*/  SHF.R.U64 R14, R14, 0x3, RZ ;  /* 0x000000030e0e7819 */ /* 0x000fe400000012ff */
[----:B------:R-:W-:Y:S02]  /*9c80*/  SHF.R.U64 R3, R3, 0x3, RZ ;  /* 0x0000000303037819 */ /* 0x000fe400000012ff */
[----:B------:R-:W-:Y:S02]  /*9c90*/  SHF.R.U64 R2, R2, 0x3, RZ ;  /* 0x0000000302027819 */ /* 0x000fe400000012ff */
[----:B------:R-:W-:-:S02]  /*9ca0*/  LOP3.LUT R32, R33, 0x380, RZ, 0xc0, !PT ;  /* 0x0000038021207812 */ /* 0x000fc400078ec0ff */
[----:B------:R-:W-:Y:S02]  /*9cb0*/  LOP3.LUT R38, R14, R27, RZ, 0x3c, !PT ;  /* 0x0000001b0e267212 */ /* 0x000fe400078e3cff */
[----:B------:R-:W-:Y:S02]  /*9cc0*/  LOP3.LUT R14, R3, R10, RZ, 0x3c, !PT ;  /* 0x0000000a030e7212 */ /* 0x000fe400078e3cff */
[----:B------:R-:W-:Y:S02]  /*9cd0*/  LOP3.LUT R12, R2, R21, RZ, 0x3c, !PT ;  /* 0x00000015020c7212 */ /* 0x000fe400078e3cff */
[----:B------:R-:W-:Y:S02]  /*9ce0*/  LOP3.LUT R3, R8, 0x380, RZ, 0xc0, !PT ;  /* 0x0000038008037812 */ /* 0x000fe400078ec0ff */
[----:B------:R-:W-:Y:S02]  /*9cf0*/  SHF.R.U64 R32, R32, 0x3, RZ ;  /* 0x0000000320207819 */ /* 0x000fe400000012ff */
[----:B------:R-:W-:-:S02]  /*9d00*/  LOP3.LUT R2, R25, 0x380, RZ, 0xc0, !PT ;  /* 0x0000038019027812 */ /* 0x000fc400078ec0ff */
[----:B------:R-:W-:Y:S02]  /*9d10*/  SHF.R.U64 R3, R3, 0x3, RZ ;  /* 0x0000000303037819 */ /* 0x000fe400000012ff */
[----:B------:R-:W-:Y:S01]  /*9d20*/  LOP3.LUT R32, R32, R33, RZ, 0x3c, !PT ;  /* 0x0000002120207212 */ /* 0x000fe200078e3cff */
[----:B------:R-:W-:Y:S01]  /*9d30*/  IMAD.X R33, RZ, RZ, R35, P6 ;  /* 0x000000ffff217224 */ /* 0x000fe200030e0623 */
[----:B------:R-:W-:Y:S02]  /*9d40*/  SHF.R.U64 R2, R2, 0x3, RZ ;  /* 0x0000000302027819 */ /* 0x000fe400000012ff */
[----:B0-----:R-:W-:Y:S02]  /*9d50*/  ISETP.NE.AND P1, PT, R23, 0x1, PT ;  /* 0x000000011700780c */ /* 0x001fe40003f25270 */
[----:B------:R-:W-:Y:S02]  /*9d60*/  IADD3 R107, P6, R34, 0x7000, RZ ;  /* 0x00007000226b7810 */ /* 0x000fe40007fde0ff */
[----:B------:R-:W-:-:S02]  /*9d70*/  LOP3.LUT R10, R3, R8, RZ, 0x3c, !PT ;  /* 0x00000008030a7212 */ /* 0x000fc400078e3cff */
[----:B------:R-:W-:Y:S02]  /*9d80*/  LOP3.LUT R8, R2, R25, RZ, 0x3c, !PT ;  /* 0x0000001902087212 */ /* 0x000fe400078e3cff */
[----:B------:R-:W-:Y:S02]  /*9d90*/  LOP3.LUT R2, R107, 0x380, RZ, 0xc0, !PT ;  /* 0x000003806b027812 */ /* 0x000fe400078ec0ff */
[----:B------:R-:W-:Y:S02]  /*9da0*/  LOP3.LUT R40, R41, 0x380, RZ, 0xc0, !PT ;  /* 0x0000038029287812 */ /* 0x000fe400078ec0ff */
[----:B------:R-:W-:Y:S02]  /*9db0*/  SHF.R.U64 R2, R2, 0x3, RZ ;  /* 0x0000000302027819 */ /* 0x000fe400000012ff */
[----:B------:R-:W-:Y:S02]  /*9dc0*/  SHF.R.U64 R40, R40, 0x3, RZ ;  /* 0x0000000328287819 */ /* 0x000fe400000012ff */
[----:B------:R-:W-:-:S02]  /*9dd0*/  LOP3.LUT R2, R2, R107, RZ, 0x3c, !PT ;  /* 0x0000006b02027212 */ /* 0x000fc400078e3cff */
[----:B------:R-:W0:Y:S01]  /*9de0*/  @P1 LDC R107, c[0x0][0xbec] ;  /* 0x0002fb00ff6b1b82 */ /* 0x000e220000000800 */
[----:B------:R-:W-:Y:S01]  /*9df0*/  LOP3.LUT R40, R40, R41, RZ, 0x3c, !PT ;  /* 0x0000002928287212 */ /* 0x000fe200078e3cff */
[----:B------:R-:W-:Y:S01]  /*9e00*/  IMAD.X R41, RZ, RZ, R5, P0 ;  /* 0x000000ffff297224 */ /* 0x000fe200000e0605 */
[----:B------:R-:W-:Y:S02]  /*9e10*/  MOV R106, R4 ;  /* 0x00000004006a7202 */ /* 0x000fe40000000f00 */
[----:B------:R-:W-:Y:S02]  /*9e20*/  F2FP.BF16.F32.PACK_AB R5, R104, R105 ;  /* 0x000000696805723e */ /* 0x000fe400000010ff */
[----:B------:R-:W-:Y:S01]  /*9e30*/  F2FP.BF16.F32.PACK_AB R4, R96, R7 ;  /* 0x000000076004723e */ /* 0x000fe200000010ff */
[----:B------:R-:W1:Y:S01]  /*9e40*/  @P1 LDC R104, c[0x0][0xbf0] ;  /* 0x0002fc00ff681b82 */ /* 0x000e620000000800 */
[----:B------:R-:W-:-:S07]  /*9e50*/  F2FP.BF16.F32.PACK_AB R7, R102, R103 ;  /* 0x000000676607723e */ /* 0x000fce00000010ff */
[----:B------:R-:W-:Y:S01]  /*9e60*/  BAR.SYNC.DEFER_BLOCKING 0x1, 0x100 ;  /* 0x0044000000007b1d */ /* 0x000fe20000010000 */
[----:B------:R-:W-:Y:S01]  /*9e70*/  MOV R97, R38 ;  /* 0x0000002600617202 */ /* 0x000fe20000000f00 */
[----:B------:R-:W-:Y:S01]  /*9e80*/  VIADD R38, R18, UR60 ;  /* 0x0000003c12267c36 */ /* 0x000fe20008000000 */
[----:B------:R-:W-:Y:S01]  /*9e90*/  IADD3 R21, P0, R34, 0x6000, RZ ;  /* 0x0000600022157810 */ /* 0x000fe20007f1e0ff */
[----:B------:R-:W-:Y:S01]  /*9ea0*/  VIADD R39, R189, UR60 ;  /* 0x0000003cbd277c36 */ /* 0x000fe20008000000 */
[----:B------:R-:W-:Y:S01]  /*9eb0*/  MOV R103, R14 ;  /* 0x0000000e00677202 */ /* 0x000fe20000000f00 */
[----:B------:R-:W-:Y:S01]  /*9ec0*/  IMAD.U32 R14, RZ, RZ, UR8 ;  /* 0x00000008ff0e7e24 */ /* 0x000fe2000f8e00ff */
[----:B------:R-:W-:Y:S01]  /*9ed0*/  LOP3.LUT R20, R21, 0x380, RZ, 0xc0, !PT ;  /* 0x0000038015147812 */ /* 0x000fe200078ec0ff */
[----:B------:R-:W-:Y:S01]  /*9ee0*/  ULDC.64 UR8, c[0x0][0xae8] ;  /* 0x0002ba0000087ab9 */ /* 0x000fe20000000a00 */
[----:B------:R-:W-:Y:S02]  /*9ef0*/  MOV R15, R12 ;  /* 0x0000000c000f7202 */ /* 0x000fe40000000f00 */
[----:B------:R-:W-:-:S02]  /*9f00*/  SHF.R.U64 R20, R20, 0x3, RZ ;  /* 0x0000000314147819 */ /* 0x000fc400000012ff */
[----:B------:R-:W-:Y:S02]  /*9f10*/  IADD3 R27, P3, R34, 0x4000, RZ ;  /* 0x00004000221b7810 */ /* 0x000fe40007f7e0ff */
[----:B------:R-:W-:Y:S01]  /*9f20*/  LOP3.LUT R20, R20, R21, RZ, 0x3c, !PT ;  /* 0x0000001514147212 */ /* 0x000fe200078e3cff */
[----:B------:R-:W-:Y:S01]  /*9f30*/  IMAD.X R21, RZ, RZ, R35, P0 ;  /* 0x000000ffff157224 */ /* 0x000fe200000e0623 */
[----:B------:R-:W-:Y:S02]  /*9f40*/  IADD3 R25, P2, R34, 0x5000, RZ ;  /* 0x0000500022197810 */ /* 0x000fe40007f5e0ff */
[----:B------:R-:W-:Y:S02]  /*9f50*/  LOP3.LUT R26, R27, 0x380, RZ, 0xc0, !PT ;  /* 0x000003801b1a7812 */ /* 0x000fe400078ec0ff */
[----:B------:R-:W-:Y:S02]  /*9f60*/  LOP3.LUT R24, R25, 0x380, RZ, 0xc0, !PT ;  /* 0x0000038019187812 */ /* 0x000fe400078ec0ff */
[----:B------:R-:W-:Y:S01]  /*9f70*/  SHF.R.U64 R26, R26, 0x3, RZ ;  /* 0x000000031a1a7819 */ /* 0x000fe200000012ff */
[----:B------:R0:W-:Y:S01]  /*9f80*/  STSM.16.M88.4 [R106], R4 ;  /* 0x000000046a007844 */ /* 0x0001e20000000200 */
[----:B------:R-:W-:-:S02]  /*9f90*/  MOV R102, R36 ;  /* 0x0000002400667202 */ /* 0x000fc40000000f00 */
[----:B------:R-:W-:Y:S02]  /*9fa0*/  SHF.R.U64 R24, R24, 0x3, RZ ;  /* 0x0000000318187819 */ /* 0x000fe400000012ff */
[----:B------:R-:W-:Y:S01]  /*9fb0*/  LOP3.LUT R26, R26, R27, RZ, 0x3c, !PT ;  /* 0x0000001b1a1a7212 */ /* 0x000fe200078e3cff */
[--C-:B------:R-:W-:Y:S01]  /*9fc0*/  IMAD.X R27, RZ, RZ, R35.reuse, P3 ;  /* 0x000000ffff1b7224 */ /* 0x100fe200018e0623 */
[----:B------:R-:W-:Y:S01]  /*9fd0*/  LOP3.LUT R24, R24, R25, RZ, 0x3c, !PT ;  /* 0x0000001918187212 */ /* 0x000fe200078e3cff */
[----:B------:R-:W-:Y:S01]  /*9fe0*/  IMAD.X R25, RZ, RZ, R35, P2 ;  /* 0x000000ffff197224 */ /* 0x000fe200010e0623 */
[----:B------:R-:W-:Y:S02]  /*9ff0*/  MOV R96, R40 ;  /* 0x0000002800607202 */ /* 0x000fe40000000f00 */
[C---:B------:R-:W-:Y:S02]  /*a000*/  IADD3 R29, P4, R34.reuse, 0x3000, RZ ;  /* 0x00003000221d7810 */ /* 0x040fe40007f9e0ff */
[----:B------:R-:W-:-:S02]  /*a010*/  LOP3.LUT R3, R34, 0x380, RZ, 0xc0, !PT ;  /* 0x0000038022037812 */ /* 0x000fc400078ec0ff */
[----:B------:R-:W-:Y:S01]  /*a020*/  LOP3.LUT R28, R29, 0x380, RZ, 0xc0, !PT ;  /* 0x000003801d1c7812 */ /* 0x000fe200078ec0ff */
[----:B0-----:R-:W-:Y:S01]  /*a030*/  @P1 IMAD.HI.U32 R5, R38, R107, RZ ;  /* 0x0000006b26051227 */ /* 0x001fe200078e00ff */
[----:B------:R-:W-:Y:S02]  /*a040*/  F2FP.BF16.F32.PACK_AB R7, R98, R99 ;  /* 0x000000636207723e */ /* 0x000fe400000010ff */
[----:B------:R-:W-:Y:S01]  /*a050*/  SHF.R.U64 R28, R28, 0x3, RZ ;  /* 0x000000031c1c7819 */ /* 0x000fe200000012ff */
[----:B------:R-:W-:Y:S01]  /*a060*/  IMAD.MOV.U32 R4, RZ, RZ, R38 ;  /* 0x000000ffff047224 */ /* 0x000fe200078e0026 */
[----:B-1----:R-:W-:Y:S02]  /*a070*/  @P1 SHF.R.U32.HI R4, RZ, R104, R5 ;  /* 0x00000068ff041219 */ /* 0x002fe40000011605 */
[----:B------:R-:W-:Y:S02]  /*a080*/  MOV R104, R10 ;  /* 0x0000000a00687202 */ /* 0x000fe40000000f00 */
[--C-:B------:R-:W-:Y:S01]  /*a090*/  SHF.R.S32.HI R5, RZ, 0x1f, R4.reuse ;  /* 0x0000001fff057819 */ /* 0x100fe20000011404 */
[----:B------:R-:W-:Y:S01]  /*a0a0*/  IMAD.MOV R6, RZ, RZ, -R4 ;  /* 0x000000ffff067224 */ /* 0x000fe200078e0a04 */
[----:B------:R-:W-:-:S02]  /*a0b0*/  IADD3 R12, P0, R4, UR6, RZ ;  /* 0x00000006040c7c10 */ /* 0x000fc4000ff1e0ff */
[----:B------:R-:W-:Y:S01]  /*a0c0*/  F2FP.BF16.F32.PACK_AB R4, R94, R93 ;  /* 0x0000005d5e04723e */ /* 0x000fe200000010ff */
[----:B------:R-:W-:Y:S01]  /*a0d0*/  IMAD R11, R23, R6, R38 ;  /* 0x00000006170b7224 */ /* 0x000fe200078e0226 */
[----:B------:R-:W-:Y:S01]  /*a0e0*/  IADD3.X R13, R5, UR7, R14, P0, !PT ;  /* 0x00000007050d7c10 */ /* 0x000fe200087fe40e */
[----:B------:R-:W-:Y:S01]  /*a0f0*/  ULDC.64 UR6, c[0x0][0xb88] ;  /* 0x0002e20000067ab9 */ /* 0x000fe20000000a00 */
[----:B------:R-:W-:Y:S02]  /*a100*/  F2FP.BF16.F32.PACK_AB R5, R100, R101 ;  /* 0x000000656405723e */ /* 0x000fe400000010ff */
[----:B------:R-:W-:Y:S01]  /*a110*/  SHF.R.S32.HI R10, RZ, 0x1f, R11 ;  /* 0x0000001fff0a7819 */ /* 0x000fe2000001140b */
[----:B------:R-:W-:Y:S01]  /*a120*/  IMAD.WIDE.U32 R12, R11, UR6, R12 ;  /* 0x000000060b0c7c25 */ /* 0x000fe2000f8e000c */
[----:B------:R-:W-:Y:S02]  /*a130*/  F2FP.BF16.F32.PACK_AB R6, R95, R92 ;  /* 0x0000005c5f06723e */ /* 0x000fe400000010ff */
[----:B------:R-:W-:Y:S01]  /*a140*/  MOV R14, R8 ;  /* 0x00000008000e7202 */ /* 0x000fe20000000f00 */
[----:B------:R-:W-:Y:S01]  /*a150*/  IMAD R10, R10, UR6, RZ ;  /* 0x000000060a0a7c24 */ /* 0x000fe2000f8e02ff */
[----:B------:R-:W-:Y:S01]  /*a160*/  LOP3.LUT P0, RZ, R187, 0x3, RZ, 0xc0, !PT ;  /* 0x00000003bbff7812 */ /* 0x000fe2000780c0ff */
[----:B------:R0:W-:Y:S01]  /*a170*/  STSM.16.M88.4 [R15], R4 ;  /* 0x000000040f007844 */ /* 0x0001e20000000200 */
[----:B------:R-:W-:Y:S01]  /*a180*/  IMAD R92, R23, UR5, RZ ;  /* 0x00000005175c7c24 */ /* 0x000fe2000f8e02ff */
[----:B------:R-:W-:Y:S01]  /*a190*/  F2FP.BF16.F32.PACK_AB R8, R91, R90 ;  /* 0x0000005a5b08723e */ /* 0x000fe200000010ff */
[----:B------:R-:W-:Y:S01]  /*a1a0*/  IMAD R37, R11, UR7, R10 ;  /* 0x000000070b257c24 */ /* 0x000fe2000f8e020a */
[----:B------:R-:W-:Y:S01]  /*a1b0*/  ULDC.64 UR6, c[0x0][0xb50] ;  /* 0x0002d40000067ab9 */ /* 0x000fe20000000a00 */
[----:B------:R-:W-:-:S02]  /*a1c0*/  F2FP.BF16.F32.PACK_AB R9, R43, R42 ;  /* 0x0000002a2b09723e */ /* 0x000fc400000010ff */
[----:B------:R-:W-:Y:S02]  /*a1d0*/  F2FP.BF16.F32.PACK_AB R10, R45, R44 ;  /* 0x0000002c2d0a723e */ /* 0x000fe400000010ff */
[----:B------:R-:W-:Y:S02]  /*a1e0*/  F2FP.BF16.F32.PACK_AB R11, R47, R46 ;  /* 0x0000002e2f0b723e */ /* 0x000fe400000010ff */
[----:B------:R-:W-:Y:S02]  /*a1f0*/  LEA R36, P3, R12, UR6, 0x2 ;  /* 0x000000060c247c11 */ /* 0x000fe4000f8610ff */
[C---:B------:R-:W-:Y:S01]  /*a200*/  ISETP.GE.OR P2, PT, R39.reuse, R92, P0 ;  /* 0x0000005c2700720c */ /* 0x040fe20000746670 */
[----:B------:R1:W-:Y:S01]  /*a210*/  STSM.16.M88.4 [R14], R8 ;  /* 0x000000080e007844 */ /* 0x0003e20000000200 */
[----:B------:R-:W-:Y:S01]  /*a220*/  LOP3.LUT R28, R28, R29, RZ, 0x3c, !PT ;  /* 0x0000001d1c1c7212 */ /* 0x000fe200078e3cff */
[----:B0-----:R-:W-:Y:S01]  /*a230*/  VIADD R5, R39, 0x8 ;  /* 0x0000000827057836 */ /* 0x001fe20000000000 */
[----:B------:R-:W-:Y:S01]  /*a240*/  F2FP.BF16.F32.PACK_AB R4, R49, R48 ;  /* 0x000000303104723e */ /* 0x000fe200000010ff */
[----:B------:R-:W-:Y:S01]  /*a250*/  IMAD.IADD R7, R13, 0x1, R37 ;  /* 0x000000010d077824 */ /* 0x000fe200078e0225 */
[----:B------:R-:W-:Y:S01]  /*a260*/  F2FP.BF16.F32.PACK_AB R6, R53, R52 ;  /* 0x000000343506723e */ /* 0x000fe200000010ff */
[----:B------:R-:W-:Y:S01]  /*a270*/  SHFL.IDX PT, R90, R36, RZ, 0x1c1f ;  /* 0x001c1fff245a7589 */ /* 0x000fe200000e0000 */
[----:B------:R-:W-:Y:S01]  /*a280*/  ISETP.GE.OR P0, PT, R5, R92, P0 ;  /* 0x0000005c0500720c */ /* 0x000fe20000706670 */
[----:B------:R-:W-:Y:S01]  /*a290*/  IMAD.X R29, RZ, RZ, R35, P4 ;  /* 0x000000ffff1d7224 */ /* 0x000fe200020e0623 */
[----:B------:R-:W-:-:S02]  /*a2a0*/  LEA.HI.X R37, R12, UR7, R7, 0x2, P3 ;  /* 0x000000070c257c11 */ /* 0x000fc400098f1407 */
        /* <DEDUP_REMOVED lines=11> */
[----:B------:R-:W-:Y:S01]  /*a360*/  F2FP.BF16.F32.PACK_AB R9, R67, R66 ;  /* 0x000000424309723e */ /* 0x000fe200000010ff */
[----:B------:R-:W-:Y:S01]  /*a370*/  STSM.16.M88.4 [R103], R12 ;  /* 0x0000000c67007844 */ /* 0x000fe20000000200 */
[----:B------:R-:W-:Y:S01]  /*a380*/  F2FP.BF16.F32.PACK_AB R10, R69, R68 ;  /* 0x00000044450a723e */ /* 0x000fe200000010ff */
[----:B------:R-:W2:Y:S01]  /*a390*/  @P1 LDC R61, c[0x0][0xbf0] ;  /* 0x0002fc00ff3d1b82 */ /* 0x000ea20000000800 */
[----:B------:R-:W-:Y:S01]  /*a3a0*/  F2FP.BF16.F32.PACK_AB R11, R71, R70 ;  /* 0x00000046470b723e */ /* 0x000fe200000010ff */
[----:B------:R-:W3:Y:S01]  /*a3b0*/  SHFL.IDX PT, R57, R37, 0x1, 0x1c1f ;  /* 0x003c1f0025397f89 */ /* 0x000ee200000e0000 */
[----:B------:R-:W-:Y:S02]  /*a3c0*/  SHF.R.U64 R3, R3, 0x3, RZ ;  /* 0x0000000303037819 */ /* 0x000fe400000012ff */
[----:B------:R-:W-:Y:S01]  /*a3d0*/  IADD3 R31, P5, R34, 0x2000, RZ ;  /* 0x00002000221f7810 */ /* 0x000fe20007fbe0ff */
[----:B------:R4:W-:Y:S01]  /*a3e0*/  STSM.16.M88.4 [R102], R8 ;  /* 0x0000000866007844 */ /* 0x0009e20000000200 */
[----:B------:R-:W-:Y:S01]  /*a3f0*/  LOP3.LUT R34, R3, R34, RZ, 0x3c, !PT ;  /* 0x0000002203227212 */ /* 0x000fe200078e3cff */
[----:B------:R-:W-:Y:S01]  /*a400*/  IMAD.X R3, RZ, RZ, R35, P6 ;  /* 0x000000ffff037224 */ /* 0x000fe200030e0623 */
[----:B------:R-:W-:Y:S01]  /*a410*/  UIMAD UR5, UR12, UR8, URZ ;  /* 0x000000080c0572a4 */ /* 0x000fe2000f8e023f */
[----:B------:R0:W-:Y:S01]  /*a420*/  STSM.16.M88.4 [R97], R72 ;  /* 0x0000004861007844 */ /* 0x0001e20000000200 */
[----:B------:R-:W-:Y:S01]  /*a430*/  UIMAD.WIDE.U32 UR6, UR15, UR8, URZ ;  /* 0x000000080f0672a5 */ /* 0x000fe2000f8e003f */
[----:B------:R-:W-:-:S02]  /*a440*/  LOP3.LUT R30, R31, 0x380, RZ, 0xc0, !PT ;  /* 0x000003801f1e7812 */ /* 0x000fc400078ec0ff */
[----:B------:R1:W-:Y:S01]  /*a450*/  STSM.16.M88.4 [R96], R80 ;  /* 0x0000005060007844 */ /* 0x0003e20000000200 */
[----:B------:R-:W-:Y:S01]  /*a460*/  UIMAD UR5, UR15, UR9, UR5 ;  /* 0x000000090f0572a4 */ /* 0x000fe2000f8e0205 */
[----:B------:R-:W-:Y:S01]  /*a470*/  SHF.R.U64 R30, R30, 0x3, RZ ;  /* 0x000000031e1e7819 */ /* 0x000fe200000012ff */
[----:B------:R-:W-:Y:S01]  /*a480*/  BAR.SYNC.DEFER_BLOCKING 0x1, 0x100 ;  /* 0x0044000000007b1d */ /* 0x000fe20000010000 */
[----:B------:R-:W-:Y:S02]  /*a490*/  UIMAD UR8, UR13, UR10, URZ ;  /* 0x0000000a0d0872a4 */ /* 0x000fe4000f8e023f */
[----:B------:R-:W-:Y:S01]  /*a4a0*/  LOP3.LUT R30, R30, R31, RZ, 0x3c, !PT ;  /* 0x0000001f1e1e7212 */ /* 0x000fe200078e3cff */
[----:B------:R-:W-:Y:S01]  /*a4b0*/  UIADD3 UR7, UR7, UR5, URZ ;  /* 0x0000000507077290 */ /* 0x000fe2000fffe03f */
[----:B------:R-:W-:Y:S01]  /*a4c0*/  IMAD.X R31, RZ, RZ, R35, P5 ;  /* 0x000000ffff1f7224 */ /* 0x000fe200028e0623 */
[----:B------:R-:W-:Y:S02]  /*a4d0*/  UIMAD UR5, UR14, UR11, UR8 ;  /* 0x0000000b0e0572a4 */ /* 0x000fe4000f8e0208 */
[----:B------:R-:W-:Y:S01]  /*a4e0*/  UIMAD.WIDE.U32 UR6, UR14, UR10, UR6 ;  /* 0x0000000a0e0672a5 */ /* 0x000fe2000f8e0006 */
[----:B------:R-:W-:Y:S01]  /*a4f0*/  ULDC.64 UR8, c[0x0][0xae0] ;  /* 0x0002b80000087ab9 */ /* 0x000fe20000000a00 */
[----:B0-----:R0:W-:Y:S04]  /*a500*/  @!P2 ST.E desc[UR16][R90.64], R89 ;  /* 0x000000595a00a985 */ /* 0x0011e8000c101910 */
[----:B---3--:R0:W-:Y:S04]  /*a510*/  @!P0 ST.E desc[UR16][R56.64], R88 ;  /* 0x0000005838008985 */ /* 0x0081e8000c101910 */
[----:B------:R3:W5:Y:S04]  /*a520*/  LD.E.128 R4, desc[UR16][R28.64] ;  /* 0x000000101c047980 */ /* 0x000768000c101d00 */
[----:B----4-:R1:W5:Y:S04]  /*a530*/  LD.E.128 R8, desc[UR16][R2.64] ;  /* 0x0000001002087980 */ /* 0x010368000c101d00 */
[----:B------:R4:W5:Y:S01]  /*a540*/  LD.E.128 R12, desc[UR16][R20.64] ;  /* 0x00000010140c7980 */ /* 0x000962000c101d00 */
[----:B---3--:R-:W-:Y:S01]  /*a550*/  IMAD R28, R22, 0x20, R185 ;  /* 0x00000020161c7824 */ /* 0x008fe200078e02b9 */
[----:B------:R-:W-:-:S02]  /*a560*/  UIADD3 UR5, UR7, UR5, URZ ;  /* 0x0000000507057290 */ /* 0x000fc4000fffe03f */
[----:B------:R3:W5:Y:S01]  /*a570*/  LD.E.128 R48, desc[UR16][R24.64] ;  /* 0x0000001018307980 */ /* 0x000762000c101d00 */
[----:B------:R-:W-:-:S03]  /*a580*/  VIADD R28, R28, UR60 ;  /* 0x0000003c1c1c7c36 */ /* 0x000fc60008000000 */
[----:B------:R-:W5:Y:S01]  /*a590*/  LD.E.128 R44, desc[UR16][R34.64] ;  /* 0x00000010222c7980 */ /* 0x000f62000c101d00 */
[----:B-1----:R-:W-:-:S03]  /*a5a0*/  @P1 IMAD.HI.U32 R2, R28, R59, RZ ;  /* 0x0000003b1c021227 */ /* 0x002fc600078e00ff */
[----:B------:R-:W5:Y:S01]  /*a5b0*/  LD.E.128 R40, desc[UR16][R32.64] ;  /* 0x0000001020287980 */ /* 0x000f62000c101d00 */
[----:B----4-:R-:W-:Y:S01]  /*a5c0*/  IMAD.MOV.U32 R21, RZ, RZ, R28 ;  /* 0x000000ffff157224 */ /* 0x010fe200078e001c */
[----:B--2---:R-:W-:Y:S02]  /*a5d0*/  @P1 SHF.R.U32.HI R21, RZ, R61, R2 ;  /* 0x0000003dff151219 */ /* 0x004fe40000011602 */
[----:B------:R-:W5:Y:S02]  /*a5e0*/  LD.E.128 R36, desc[UR16][R30.64] ;  /* 0x000000101e247980 */ /* 0x000f64000c101d00 */
[--C-:B------:R-:W-:Y:S01]  /*a5f0*/  SHF.R.S32.HI R20, RZ, 0x1f, R21.reuse ;  /* 0x0000001fff147819 */ /* 0x100fe20000011415 */
[----:B---3--:R-:W-:Y:S01]  /*a600*/  IMAD.MOV R24, RZ, RZ, -R21 ;  /* 0x000000ffff187224 */ /* 0x008fe200078e0a15 */
[----:B------:R1:W5:Y:S01]  /*a610*/  LD.E.128 R52, desc[UR16][R26.64] ;  /* 0x000000101a347980 */ /* 0x000362000c101d00 */
[----:B------:R-:W-:Y:S02]  /*a620*/  IMAD.U32 R3, RZ, RZ, UR7 ;  /* 0x00000007ff037e24 */ /* 0x000fe4000f8e00ff */
[----:B------:R-:W-:Y:S01]  /*a630*/  IMAD R20, R20, UR8, RZ ;  /* 0x0000000814147c24 */ /* 0x000fe2000f8e02ff */
[----:B------:R-:W-:Y:S01]  /*a640*/  @!PT LDS RZ, [RZ] ;  /* 0x00000000fffff984 */ /* 0x000fe20000000800 */
[----:B------:R-:W-:Y:S01]  /*a650*/  @!PT LDS RZ, [RZ] ;  /* 0x00000000fffff984 */ /* 0x000fe20000000800 */
[----:B------:R-:W-:Y:S01]  /*a660*/  @!PT LDS RZ, [RZ] ;  /* 0x00000000fffff984 */ /* 0x000fe20000000800 */
[----:B------:R-:W-:Y:S01]  /*a670*/  @!PT LDS RZ, [RZ] ;  /* 0x00000000fffff984 */ /* 0x000fe20000000800 */
[----:B------:R2:W-:Y:S06]  /*a680*/  MEMBAR.ALL.CTA ;  /* 0x0000000000007992 */ /* 0x0005ec0000008000 */
[----:B--2---:R-:W2:Y:S01]  /*a690*/  FENCE.VIEW.ASYNC.S ;  /* 0x00000000000073c6 */ /* 0x004ea20000000000 */
[----:B------:R-:W-:-:S02]  /*a6a0*/  IMAD R23, R23, R24, R28 ;  /* 0x0000001817177224 */ /* 0x000fc400078e021c */
[----:B------:R-:W-:Y:S01]  /*a6b0*/  IMAD.U32 R2, RZ, RZ, UR6 ;  /* 0x00000006ff027e24 */ /* 0x000fe2000f8e00ff */
[----:B------:R-:W-:Y:S01]  /*a6c0*/  ULDC.64 UR6, c[0x0][0xad8] ;  /* 0x0002b60000067ab9 */ /* 0x000fe20000000a00 */
[----:B------:R-:W-:Y:S02]  /*a6d0*/  IMAD.U32 R3, RZ, RZ, UR5 ;  /* 0x00000005ff037e24 */ /* 0x000fe4000f8e00ff */
[C---:B------:R-:W-:Y:S01]  /*a6e0*/  IMAD R25, R21.reuse, UR9, R20 ;  /* 0x0000000915197c24 */ /* 0x040fe2000f8e0214 */
[----:B------:R-:W-:Y:S01]  /*a6f0*/  SHF.R.S32.HI R20, RZ, 0x1f, R23 ;  /* 0x0000001fff147819 */ /* 0x000fe20000011417 */
[----:B------:R-:W-:-:S04]  /*a700*/  IMAD.WIDE.U32 R2, R21, UR8, R2 ;  /* 0x0000000815027c25 */ /* 0x000fc8000f8e0002 */
[----:B------:R-:W-:Y:S02]  /*a710*/  IMAD.IADD R3, R3, 0x1, R25 ;  /* 0x0000000103037824 */ /* 0x000fe400078e0219 */
[----:B------:R-:W-:Y:S02]  /*a720*/  IMAD R20, R20, UR6, RZ ;  /* 0x0000000614147c24 */ /* 0x000fe4000f8e02ff */
[----:B-1----:R-:W-:Y:S02]  /*a730*/  VIADD R27, R185, UR60 ;  /* 0x0000003cb91b7c36 */ /* 0x002fe40008000000 */
[C---:B------:R-:W-:Y:S02]  /*a740*/  IMAD R25, R23.reuse, UR7, R20 ;  /* 0x0000000717197c24 */ /* 0x040fe4000f8e0214 */
[----:B------:R-:W-:Y:S01]  /*a750*/  IMAD.WIDE.U32 R2, R23, UR6, R2 ;  /* 0x0000000617027c25 */ /* 0x000fe2000f8e0002 */
[----:B------:R-:W-:Y:S01]  /*a760*/  ISETP.GE.AND P2, PT, R27, R92, PT ;  /* 0x0000005c1b00720c */ /* 0x000fe20003f46270 */
[----:B------:R-:W-:-:S02]  /*a770*/  ULDC.64 UR6, c[0x0][0xa80] ;  /* 0x0002a00000067ab9 */ /* 0x000fc40000000a00 */
[----:B------:R-:W-:Y:S01]  /*a780*/  VIADD R0, R0, 0x34820 ;  /* 0x0003482000007836 */ /* 0x000fe20000000000 */
[C---:B------:R-:W-:Y:S01]  /*a790*/  LEA R23, P3, R2.reuse, UR6, 0x1 ;  /* 0x0000000602177c11 */ /* 0x040fe2000f8608ff */
[----:B------:R-:W-:Y:S02]  /*a7a0*/  IMAD.IADD R3, R3, 0x1, R25 ;  /* 0x0000000103037824 */ /* 0x000fe400078e0219 */
[----:B------:R-:W-:Y:S01]  /*a7b0*/  VIADD R21, R27, 0x20 ;  /* 0x000000201b157836 */ /* 0x000fe20000000000 */
[----:B------:R-:W-:Y:S02]  /*a7c0*/  PRMT R0, RZ, 0x654, R0 ;  /* 0x00000654ff007816 */ /* 0x000fe40000000000 */
[----:B------:R-:W-:Y:S02]  /*a7d0*/  LEA.HI.X R24, R2, UR7, R3, 0x1, P3 ;  /* 0x0000000702187c11 */ /* 0x000fe400098f0c03 */
[-C--:B------:R-:W-:Y:S01]  /*a7e0*/  ISETP.GE.AND P0, PT, R21, R92.reuse, PT ;  /* 0x0000005c1500720c */ /* 0x080fe20003f06270 */
[----:B------:R-:W-:Y:S01]  /*a7f0*/  VIADD R21, R27, 0x40 ;  /* 0x000000401b157836 */ /* 0x000fe20000000000 */
[----:B--2---:R1:W-:Y:S01]  /*a800*/  SYNCS.ARRIVE.TRANS64.RED.A1T0 RZ, [R0+URZ], RZ ;  /* 0x000000ff00ff79a7 */ /* 0x0043e2000810043f */
[----:B------:R0:W2:Y:S01]  /*a810*/  SHFL.IDX PT, R20, R23, RZ, 0x181f ;  /* 0x00181fff17147589 */ /* 0x0000a200000e0000 */
[----:B------:R-:W-:Y:S02]  /*a820*/  BSSY B1, `(.L_x_2277) ;  /* 0x000000e000017945 */ /* 0x000fe40003800000 */
[----:B------:R-:W-:Y:S01]  /*a830*/  ISETP.GE.AND P1, PT, R21, R92, PT ;  /* 0x0000005c1500720c */ /* 0x000fe20003f26270 */
[----:B-1----:R0:W1:Y:S01]  /*a840*/  SHFL.IDX PT, R0, R24, RZ, 0x181f ;  /* 0x00181fff18007589 */ /* 0x00206200000e0000 */
[----:B------:R-:W-:Y:S11]  /*a850*/  @P2 BRA `(.L_x_2278) ;  /* 0x0000000000282947 */ /* 0x000ff60003800000 */
[----:B------:R-:W-:Y:S01]  /*a860*/  ULDC UR5, c[0x0][0xac8] ;  /* 0x0002b20000057ab9 */ /* 0x000fe20000000800 */
[----:B------:R-:W-:Y:S01]  /*a870*/  ULDC.64 UR6, c[0x0][0x208] ;  /* 0x0000820000067ab9 */ /* 0x000fe20000000a00 */
[----:B------:R-:W-:Y:S02]  /*a880*/  ISETP.GE.AND P2, PT, R16, UR5, PT ;  /* 0x0000000510007c0c */ /* 0x000fe4000bf46270 */
[----:B------:R-:W-:-:S11]  /*a890*/  ISETP.GE.AND P3, PT, R19, UR5, PT ;  /* 0x0000000513007c0c */ /* 0x000fd6000bf66270 */
[CC--:B--2---:R-:W-:Y:S02]  /*a8a0*/  @!P2 LEA R2, P4, R16.reuse, R20.reuse, 0x1 ;  /* 0x000000141002a211 */ /* 0x0c4fe400078808ff */
[C---:B------:R-:W-:Y:S02]  /*a8b0*/  @!P3 LEA R20, P5, R19.reuse, R20, 0x1 ;  /* 0x000000141314b211 */ /* 0x040fe400078a08ff */
[-C--:B-1----:R-:W-:Y:S02]  /*a8c0*/  @!P2 LEA.HI.X R3, R16, R0.reuse, R193, 0x1, P4 ;  /* 0x000000001003a211 */ /* 0x082fe400020f0cc1 */
[----:B------:R-:W-:-:S03]  /*a8d0*/  @!P3 LEA.HI.X R21, R19, R0, R192, 0x1, P5 ;  /* 0x000000001315b211 */ /* 0x000fc600028f0cc0 */
[----:B-----5:R3:W-:Y:S04]  /*a8e0*/  @!P2 ST.E.128 desc[UR6][R2.64], R44 ;  /* 0x0000002c0200a985 */ /* 0x0207e8000c101d06 */
[----:B------:R3:W-:Y:S02]  /*a8f0*/  @!P3 ST.E.128 desc[UR6][R20.64], R52 ;  /* 0x000000341400b985 */ /* 0x0007e4000c101d06 */
.L_x_2278:
[----:B------:R-:W-:Y:S05]  /*a900*/  BSYNC B1 ;  /* 0x0000000000017941 */ /* 0x000fea0003800000 */
.L_x_2277:
[----:B-1----:R1:W4:Y:S01]  /*a910*/  SHFL.IDX PT, R0, R24, 0x1, 0x181f ;  /* 0x00381f0018007f89 */ /* 0x00232200000e0000 */
[----:B------:R-:W-:Y:S03]  /*a920*/  BSSY B1, `(.L_x_2279) ;  /* 0x000000d000017945 */ /* 0x000fe60003800000 */
[----:B--23--:R1:W2:Y:S01]  /*a930*/  SHFL.IDX PT, R20, R23, 0x1, 0x181f ;  /* 0x00381f0017147f89 */ /* 0x00c2a200000e0000 */
[----:B------:R-:W-:Y:S05]  /*a940*/  @P0 BRA `(.L_x_2280) ;  /* 0x0000000000280947 */ /* 0x000fea0003800000 */
[----:B------:R-:W-:Y:S01]  /*a950*/  ULDC UR5, c[0x0][0xac8] ;  /* 0x0002b20000057ab9 */ /* 0x000fe20000000800 */
[----:B------:R-:W-:Y:S01]  /*a960*/  ULDC.64 UR6, c[0x0][0x208] ;  /* 0x0000820000067ab9 */ /* 0x000fe20000000a00 */
[----:B------:R-:W-:Y:S02]  /*a970*/  ISETP.GE.AND P3, PT, R16, UR5, PT ;  /* 0x0000000510007c0c */ /* 0x000fe4000bf66270 */
[----:B------:R-:W-:-:S11]  /*a980*/  ISETP.GE.AND P4, PT, R19, UR5, PT ;  /* 0x0000000513007c0c */ /* 0x000fd6000bf86270 */
[CC--:B--2---:R-:W-:Y:S02]  /*a990*/  @!P3 LEA R2, P0, R16.reuse, R20.reuse, 0x1 ;  /* 0x000000141002b211 */ /* 0x0c4fe400078008ff */
[C---:B------:R-:W-:Y:S02]  /*a9a0*/  @!P4 LEA R20, P2, R19.reuse, R20, 0x1 ;  /* 0x000000141314c211 */ /* 0x040fe400078408ff */
[-C--:B----4-:R-:W-:Y:S02]  /*a9b0*/  @!P3 LEA.HI.X R3, R16, R0.reuse, R193, 0x1, P0 ;  /* 0x000000001003b211 */ /* 0x090fe400000f0cc1 */
[----:B------:R-:W-:-:S03]  /*a9c0*/  @!P4 LEA.HI.X R21, R19, R0, R192, 0x1, P2 ;  /* 0x000000001315c211 */ /* 0x000fc600010f0cc0 */
[----:B-----5:R3:W-:Y:S04]  /*a9d0*/  @!P3 ST.E.128 desc[UR6][R2.64], R40 ;  /* 0x000000280200b985 */ /* 0x0207e8000c101d06 */
[----:B------:R3:W-:Y:S02]  /*a9e0*/  @!P4 ST.E.128 desc[UR6][R20.64], R48 ;  /* 0x000000301400c985 */ /* 0x0007e4000c101d06 */
.L_x_2280:
[----:B------:R-:W-:Y:S05]  /*a9f0*/  BSYNC B1 ;  /* 0x0000000000017941 */ /* 0x000fea0003800000 */
.L_x_2279:
[----:B----4-:R4:W0:Y:S01]  /*aa00*/  SHFL.IDX PT, R0, R24, 0x2, 0x181f ;  /* 0x00581f0018007f89 */ /* 0x01082200000e0000 */
        /* <DEDUP_REMOVED lines=11> */
[----:B-----5:R3:W-:Y:S04]  /*aac0*/  @!P2 ST.E.128 desc[UR6][R2.64], R36 ;  /* 0x000000240200a985 */ /* 0x0207e8000c101d06 */
[----:B------:R3:W-:Y:S02]  /*aad0*/  @!P3 ST.E.128 desc[UR6][R20.64], R12 ;  /* 0x0000000c1400b985 */ /* 0x0007e4000c101d06 */
.L_x_2282:
[----:B------:R-:W-:Y:S05]  /*aae0*/  BSYNC B1 ;  /* 0x0000000000017941 */ /* 0x000fea0003800000 */
.L_x_2281:
[----:B---3--:R-:W-:Y:S01]  /*aaf0*/  VIADD R3, R27, 0x60 ;  /* 0x000000601b037836 */ /* 0x008fe20000000000 */
[----:B01--4-:R-:W3:Y:S04]  /*ab00*/  SHFL.IDX PT, R24, R24, 0x3, 0x181f ;  /* 0x00781f0018187f89 */ /* 0x013ee800000e0000 */
[----:B------:R-:W-:Y:S01]  /*ab10*/  ISETP.GE.AND P0, PT, R3, R92, PT ;  /* 0x0000005c0300720c */ /* 0x000fe20003f06270 */
[----:B------:R-:W4:-:S12]  /*ab20*/  SHFL.IDX PT, R23, R23, 0x3, 0x181f ;  /* 0x00781f0017177f89 */ /* 0x000f1800000e0000 */
[----:B------:R-:W-:Y:S05]  /*ab30*/  @P0 BRA `(.L_x_2283) ;  /* 0x0000000800b40947 */ /* 0x000fea0003800000 */
[----:B------:R-:W-:Y:S01]  /*ab40*/  ULDC UR5, c[0x0][0xac8] ;  /* 0x0002b20000057ab9 */ /* 0x000fe20000000800 */
[----:B------:R-:W-:Y:S01]  /*ab50*/  ULDC.64 UR6, c[0x0][0x208] ;  /* 0x0000820000067ab9 */ /* 0x000fe20000000a00 */
[----:B------:R-:W-:-:S13]  /*ab60*/  ISETP.GE.AND P1, PT, R16, UR5, PT ;  /* 0x0000000510007c0c */ /* 0x000fda000bf26270 */
[----:B----4-:R-:W-:-:S04]  /*ab70*/  @!P1 LEA R2, P0, R16, R23, 0x1 ;  /* 0x0000001710029211 */ /* 0x010fc800078008ff */
[----:B---3--:R-:W-:Y:S02]  /*ab80*/  @!P1 LEA.HI.X R3, R16, R24, R193, 0x1, P0 ;  /* 0x0000001810039211 */ /* 0x008fe400000f0cc1 */
        /* <DEDUP_REMOVED lines=8> */
.L_x_2276:
[----:B------:R-:W0:Y:S01]  /*ac10*/  LDC R8, c[0x0][0xbe8] ;  /* 0x0002fa00ff087b82 */ /* 0x000e220000000800 */
[----:B------:R-:W-:Y:S01]  /*ac20*/  R2UR UR6, R23 ;  /* 0x00000000170672ca */ /* 0x000fe200000e0000 */
[----:B------:R-:W-:Y:S01]  /*ac30*/  BSSY B1, `(.L_x_2284) ;  /* 0x0000035000017945 */ /* 0x000fe20003800000 */
[----:B------:R-:W-:Y:S01]  /*ac40*/  R2UR UR5, R184 ;  /* 0x00000000b80572ca */ /* 0x000fe200000e0000 */
[----:B------:R-:W-:Y:S01]  /*ac50*/  IMAD R6, R22, 0x20, R185 ;  /* 0x0000002016067824 */ /* 0x000fe200078e02b9 */
[----:B------:R-:W-:-:S09]  /*ac60*/  ISETP.GE.AND P0, PT, R194, 0x80, PT ;  /* 0x00000080c200780c */ /* 0x000fd20003f06270 */
[----:B------:R-:W-:Y:S02]  /*ac70*/  USHF.R.S32.HI UR8, URZ, 0x1f, UR6 ;  /* 0x0000001f3f087899 */ /* 0x000fe40008011406 */
[----:B------:R-:W-:Y:S01]  /*ac80*/  USHF.R.S32.HI UR9, URZ, 0x1f, UR5 ;  /* 0x0000001f3f097899 */ /* 0x000fe20008011405 */
[----:B0-----:R-:W-:-:S13]  /*ac90*/  ISETP.NE.AND P1, PT, R8, 0x1, PT ;  /* 0x000000010800780c */ /* 0x001fda0003f25270 */
[----:B------:R-:W0:Y:S08]  /*aca0*/  @P1 LDC R9, c[0x0][0xbec] ;  /* 0x0002fb00ff091b82 */ /* 0x000e300000000800 */
[----:B------:R-:W1:Y:S01]  /*acb0*/  @P1 LDC R11, c[0x0][0xbf0] ;  /* 0x0002fc00ff0b1b82 */ /* 0x000e620000000800 */
[----:B------:R-:W-:Y:S05]  /*acc0*/  @P0 BRA `(.L_x_2285) ;  /* 0x0000000000ac0947 */ /* 0x000fea0003800000 */
[----:B------:R-:W2:Y:S01]  /*acd0*/  S2R R0, SR_TID.X ;  /* 0x0000000000007919 */ /* 0x000ea20000002100 */
[----:B------:R-:W3:Y:S01]  /*ace0*/  LDC R3, c[0x0][0xbe8] ;  /* 0x0002fa00ff037b82 */ /* 0x000ee20000000800 */
[----:B------:R-:W-:Y:S01]  /*acf0*/  IMAD.U32 R4, RZ, RZ, UR60 ;  /* 0x0000003cff047e24 */ /* 0x000fe2000f8e00ff */
[----:B------:R-:W-:Y:S02]  /*ad00*/  ULDC UR5, c[0x0][0xa88] ;  /* 0x0002a20000057ab9 */ /* 0x000fe40000000800 */
[----:B---3--:R-:W-:Y:S02]  /*ad10*/  IMAD R5, R3, UR5, RZ ;  /* 0x0000000503057c24 */ /* 0x008fe4000f8e02ff */
[----:B--2---:R-:W-:-:S04]  /*ad20*/  IADD3 R4, R4, -0x80, R0 ;  /* 0xffffff8004047810 */ /* 0x004fc80007ffe000 */
[----:B------:R-:W-:-:S13]  /*ad30*/  ISETP.GE.AND P0, PT, R4, R5, PT ;  /* 0x000000050400720c */ /* 0x000fda0003f06270 */
[----:B------:R-:W-:Y:S05]  /*ad40*/  @P0 BRA `(.L_x_2285) ;  /* 0x00000000008c0947 */ /* 0x000fea0003800000 */
[----:B------:R-:W-:Y:S01]  /*ad50*/  ISETP.NE.AND P0, PT, R3, 0x1, PT ;  /* 0x000000010300780c */ /* 0x000fe20003f05270 */
[----:B------:R-:W-:Y:S01]  /*ad60*/  ULDC.64 UR10, c[0x0][0xb90] ;  /* 0x0002e400000a7ab9 */ /* 0x000fe20000000a00 */
[----:B------:R-:W-:Y:S01]  /*ad70*/  R2UR UR13, R23 ;  /* 0x00000000170d72ca */ /* 0x000fe200000e0000 */
[----:B------:R-:W-:Y:S01]  /*ad80*/  UIMAD UR5, UR8, UR10, URZ ;  /* 0x0000000a080572a4 */ /* 0x000fe2000f8e023f */
[----:B------:R-:W-:Y:S01]  /*ad90*/  R2UR UR12, R184 ;  /* 0x00000000b80c72ca */ /* 0x000fe200000e0000 */
[----:B------:R-:W-:-:S08]  /*ada0*/  IMAD.MOV.U32 R2, RZ, RZ, R4 ;  /* 0x000000ffff027224 */ /* 0x000fd000078e0004 */
[----:B------:R-:W2:Y:S02]  /*adb0*/  @P0 LDC R5, c[0x0][0xbec] ;  /* 0x0002fb00ff050b82 */ /* 0x000ea40000000800 */
[----:B------:R-:W-:Y:S02]  /*adc0*/  UIMAD.WIDE.U32 UR6, UR13, UR10, URZ ;  /* 0x0000000a0d0672a5 */ /* 0x000fe4000f8e003f */
[----:B------:R-:W-:-:S03]  /*add0*/  UIMAD UR5, UR13, UR11, UR5 ;  /* 0x0000000b0d0572a4 */ /* 0x000fc6000f8e0205 */
[----:B------:R-:W-:Y:S01]  /*ade0*/  ULDC.64 UR10, c[0x0][0xb98] ;  /* 0x0002e600000a7ab9 */ /* 0x000fe20000000a00 */
[----:B------:R-:W3:Y:S01]  /*adf0*/  @P0 LDC R7, c[0x0][0xbf0] ;  /* 0x0002fc00ff070b82 */ /* 0x000ee20000000800 */
[----:B------:R-:W-:Y:S02]  /*ae00*/  UIADD3 UR7, UR7, UR5, URZ ;  /* 0x0000000507077290 */ /* 0x000fe4000fffe03f */
[----:B------:R-:W-:Y:S02]  /*ae10*/  UIMAD UR5, UR9, UR10, URZ ;  /* 0x0000000a090572a4 */ /* 0x000fe4000f8e023f */
[----:B------:R-:W-:Y:S02]  /*ae20*/  UIMAD.WIDE.U32 UR6, UR12, UR10, UR6 ;  /* 0x0000000a0c0672a5 */ /* 0x000fe4000f8e0006 */
[----:B------:R-:W-:-:S03]  /*ae30*/  UIMAD UR5, UR12, UR11, UR5 ;  /* 0x0000000b0c0572a4 */ /* 0x000fc6000f8e0205 */
[----:B------:R-:W-:Y:S01]  /*ae40*/  ULDC.64 UR10, c[0x0][0xb88] ;  /* 0x0002e200000a7ab9 */ /* 0x000fe20000000a00 */
[----:B------:R-:W-:Y:S01]  /*ae50*/  ULDC.64 UR12, c[0x0][0x208] ;  /* 0x00008200000c7ab9 */ /* 0x000fe20000000a00 */
[----:B--2---:R-:W-:-:S05]  /*ae60*/  @P0 IMAD.HI.U32 R0, R4, R5, RZ ;  /* 0x0000000504000227 */ /* 0x004fca00078e00ff */
[----:B---3--:R-:W-:-:S05]  /*ae70*/  @P0 SHF.R.U32.HI R2, RZ, R7, R0 ;  /* 0x00000007ff020219 */ /* 0x008fca0000011600 */
[----:B------:R-:W-:-:S04]  /*ae80*/  IMAD.MOV R5, RZ, RZ, -R2 ;  /* 0x000000ffff057224 */ /* 0x000fc800078e0a02 */
[----:B------:R-:W-:Y:S01]  /*ae90*/  IMAD R5, R3, R5, R4 ;  /* 0x0000000503057224 */ /* 0x000fe200078e0204 */
[----:B------:R-:W-:Y:S01]  /*aea0*/  SHF.R.S32.HI R3, RZ, 0x1f, R2 ;  /* 0x0000001fff037819 */ /* 0x000fe20000011402 */
[----:B------:R-:W-:Y:S01]  /*aeb0*/  IMAD.U32 R4, RZ, RZ, UR5 ;  /* 0x00000005ff047e24 */ /* 0x000fe2000f8e00ff */
        /* <DEDUP_REMOVED lines=12> */
.L_x_2285:
[----:B------:R-:W-:Y:S05]  /*af80*/  BSYNC B1 ;  /* 0x0000000000017941 */ /* 0x000fea0003800000 */
.L_x_2284:
[----:B------:R-:W-:Y:S01]  /*af90*/  R2UR UR13, R23 ;  /* 0x00000000170d72ca */ /* 0x000fe200000e0000 */
[----:B------:R-:W-:Y:S01]  /*afa0*/  ULDC.64 UR10, c[0x0][0xae8] ;  /* 0x0002ba00000a7ab9 */ /* 0x000fe20000000a00 */
[----:B------:R-:W-:Y:S01]  /*afb0*/  R2UR UR12, R184 ;  /* 0x00000000b80c72ca */ /* 0x000fe200000e0000 */
[----:B------:R-:W-:Y:S01]  /*afc0*/  UIMAD UR5, UR8, UR10, URZ ;  /* 0x0000000a080572a4 */ /* 0x000fe2000f8e023f */
[----:B------:R-:W-:Y:S01]  /*afd0*/  VIADD R6, R6, UR60 ;  /* 0x0000003c06067c36 */ /* 0x000fe20008000000 */
[----:B------:R-:W-:Y:S03]  /*afe0*/  BSSY B1, `(.L_x_2286) ;  /* 0x0000035000017945 */ /* 0x000fe60003800000 */
[----:B0-----:R-:W-:-:S04]  /*aff0*/  @P1 IMAD.HI.U32 R0, R6, R9, RZ ;  /* 0x0000000906001227 */ /* 0x001fc800078e00ff */
[----:B--2---:R-:W-:Y:S01]  /*b000*/  IMAD.MOV.U32 R5, RZ, RZ, R6 ;  /* 0x000000ffff057224 */ /* 0x004fe200078e0006 */
[----:B------:R-:W-:Y:S01]  /*b010*/  UIMAD.WIDE.U32 UR6, UR13, UR10, URZ ;  /* 0x0000000a0d0672a5 */ /* 0x000fe2000f8e003f */
[----:B-1----:R-:W-:Y:S01]  /*b020*/  @P1 SHF.R.U32.HI R5, RZ, R11, R0 ;  /* 0x0000000bff051219 */ /* 0x002fe20000011600 */
[----:B------:R-:W-:-:S03]  /*b030*/  UIMAD UR5, UR13, UR11, UR5 ;  /* 0x0000000b0d0572a4 */ /* 0x000fc6000f8e0205 */
[----:B------:R-:W-:Y:S01]  /*b040*/  ULDC.64 UR10, c[0x0][0xaf0] ;  /* 0x0002bc00000a7ab9 */ /* 0x000fe20000000a00 */
[----:B------:R-:W-:Y:S01]  /*b050*/  UIADD3 UR7, UR7, UR5, URZ ;  /* 0x0000000507077290 */ /* 0x000fe2000fffe03f */
[--C-:B------:R-:W-:Y:S01]  /*b060*/  SHF.R.S32.HI R0, RZ, 0x1f, R5.reuse ;  /* 0x0000001fff007819 */ /* 0x100fe20000011405 */
[----:B------:R-:W-:Y:S01]  /*b070*/  UIMAD UR5, UR9, UR10, URZ ;  /* 0x0000000a090572a4 */ /* 0x000fe2000f8e023f */
[----:B------:R-:W-:Y:S01]  /*b080*/  IMAD.MOV R7, RZ, RZ, -R5 ;  /* 0x000000ffff077224 */ /* 0x000fe200078e0a05 */
[----:B------:R-:W-:Y:S02]  /*b090*/  UIMAD.WIDE.U32 UR6, UR12, UR10, UR6 ;  /* 0x0000000a0c0672a5 */ /* 0x000fe4000f8e0006 */
[----:B------:R-:W-:Y:S01]  /*b0a0*/  UIMAD UR5, UR12, UR11, UR5 ;  /* 0x0000000b0c0572a4 */ /* 0x000fe2000f8e0205 */
[----:B------:R-:W-:Y:S01]  /*b0b0*/  IMAD R7, R8, R7, R6 ;  /* 0x0000000708077224 */ /* 0x000fe200078e0206 */
[----:B------:R-:W-:Y:S01]  /*b0c0*/  ULDC.64 UR8, c[0x0][0xae0] ;  /* 0x0002b80000087ab9 */ /* 0x000fe20000000a00 */
[----:B------:R-:W-:Y:S01]  /*b0d0*/  VIADD R6, R185, UR60 ;  /* 0x0000003cb9067c36 */ /* 0x000fe20008000000 */
[----:B------:R-:W-:Y:S01]  /*b0e0*/  UIADD3 UR5, UR7, UR5, URZ ;  /* 0x0000000507057290 */ /* 0x000fe2000fffe03f */
[----:B------:R-:W-:-:S02]  /*b0f0*/  IMAD R0, R0, UR8, RZ ;  /* 0x0000000800007c24 */ /* 0x000fc4000f8e02ff */
[----:B------:R-:W-:Y:S02]  /*b100*/  IMAD.U32 R3, RZ, RZ, UR7 ;  /* 0x00000007ff037e24 */ /* 0x000fe4000f8e00ff */
[----:B------:R-:W-:Y:S01]  /*b110*/  IMAD.U32 R2, RZ, RZ, UR6 ;  /* 0x00000006ff027e24 */ /* 0x000fe2000f8e00ff */
[----:B------:R-:W-:Y:S01]  /*b120*/  ULDC.64 UR6, c[0x0][0xad8] ;  /* 0x0002b60000067ab9 */ /* 0x000fe20000000a00 */
[----:B------:R-:W-:Y:S01]  /*b130*/  IMAD.U32 R3, RZ, RZ, UR5 ;  /* 0x00000005ff037e24 */ /* 0x000fe2000f8e00ff */
[----:B------:R-:W-:Y:S01]  /*b140*/  ULDC UR5, c[0x0][0xa88] ;  /* 0x0002a20000057ab9 */ /* 0x000fe20000000800 */
[C---:B------:R-:W-:Y:S01]  /*b150*/  IMAD R9, R5.reuse, UR9, R0 ;  /* 0x0000000905097c24 */ /* 0x040fe2000f8e0200 */
[----:B------:R-:W-:Y:S01]  /*b160*/  SHF.R.S32.HI R0, RZ, 0x1f, R7 ;  /* 0x0000001fff007819 */ /* 0x000fe20000011407 */
[----:B------:R-:W-:-:S04]  /*b170*/  IMAD.WIDE.U32 R2, R5, UR8, R2 ;  /* 0x0000000805027c25 */ /* 0x000fc8000f8e0002 */
[----:B------:R-:W-:Y:S02]  /*b180*/  IMAD.IADD R3, R3, 0x1, R9 ;  /* 0x0000000103037824 */ /* 0x000fe400078e0209 */
[----:B------:R-:W-:Y:S02]  /*b190*/  IMAD R4, R0, UR6, RZ ;  /* 0x0000000600047c24 */ /* 0x000fe4000f8e02ff */
[----:B------:R-:W-:Y:S02]  /*b1a0*/  IMAD R9, R8, UR5, RZ ;  /* 0x0000000508097c24 */ /* 0x000fe4000f8e02ff */
        /* <DEDUP_REMOVED lines=24> */
.L_x_2287:
[----:B------:R-:W-:Y:S05]  /*b330*/  BSYNC B1 ;  /* 0x0000000000017941 */ /* 0x000fea0003800000 */
.L_x_2286:
        /* <DEDUP_REMOVED lines=14> */
.L_x_2289:
[----:B------:R-:W-:Y:S05]  /*b420*/  BSYNC B1 ;  /* 0x0000000000017941 */ /* 0x000fea0003800000 */
.L_x_2288:
        /* <DEDUP_REMOVED lines=14> */
.L_x_2291:
[----:B------:R-:W-:Y:S05]  /*b510*/  BSYNC B1 ;  /* 0x0000000000017941 */ /* 0x000fea0003800000 */
.L_x_2290:
        /* <DEDUP_REMOVED lines=15> */
.L_x_2283:
[----:B------:R-:W-:Y:S05]  /*b610*/  BSYNC B0 ;  /* 0x0000000000007941 */ /* 0x000fea0003800000 */
.L_x_2275:
[----:B------:R-:W-:Y:S02]  /*b620*/  ULDC UR5, c[0x0][0xc38] ;  /* 0x00030e0000057ab9 */ /* 0x000fe40000000800 */
[----:B------:R-:W-:-:S06]  /*b630*/  UISETP.GE.AND UP0, UPT, UR4, UR5, UPT ;  /* 0x000000050400728c */ /* 0x000fcc000bf06270 */
[----:B------:R-:W-:-:S13]  /*b640*/  PLOP3.LUT P0, PT, PT, PT, UP0, 0x80, 0x0 ;  /* 0x000000000000781c */ /* 0x000fda0003f0f008 */
[----:B------:R-:W-:Y:S05]  /*b650*/  @!P0 BRA `(.L_x_2292) ;  /* 0xffffff5400d88947 */ /* 0x000fea000383ffff */
[----:B------:R-:W-:Y:S05]  /*b660*/  EXIT ;  /* 0x000000000000794d */ /* 0x000fea0003800000 */
.L_x_2240:
[----:B------:R-:W-:-:S08]  /*b670*/  NOP ;  /* 0x0000000000007918 */ /* 0x000fd00000000000 */
[----:B0-----:R-:W0:-:S00]  /*b680*/  USETMAXREG.DEALLOC.CTAPOOL 0x18 ;  /* 0x00000018000079c8 */ /* 0x001e0000080e0500 */
[----:B0-----:R-:W-:-:S06]  /*b690*/  LOP3.LUT R0, R0, 0x3, RZ, 0xc0, !PT ;  /* 0x0000000300007812 */ /* 0x001fcc00078ec0ff */
[----:B------:R-:W0:Y:S01]  /*b6a0*/  S2UR UR6, SR_CTAID.X ;  /* 0x00000000000679c3 */ /* 0x000e220000002500 */
[----:B------:R-:W-:Y:S01]  /*b6b0*/  IMAD.MOV.U32 R18, RZ, RZ, RZ ;  /* 0x000000ffff127224 */ /* 0x000fe200078e00ff */
[----:B------:R-:W1:Y:S02]  /*b6c0*/  SHFL.IDX PT, R0, R0, RZ, 0x1f ;  /* 0x00001fff00007589 */ /* 0x000e6400000e0000 */
[----:B-1----:R-:W-:-:S04]  /*b6d0*/  ISETP.NE.AND P0, PT, R0, RZ, PT ;  /* 0x000000ff0000720c */ /* 0x002fc80003f05270 */
[----:B------:R-:W0:Y:S01]  /*b6e0*/  LDC R0, c[0x0][0xc38] ;  /* 0x00030e00ff007b82 */ /* 0x000e220000000800 */
[----:B------:R-:W-:-:S05]  /*b6f0*/  P2R R2, PR, RZ, 0x1 ;  /* 0x00000001ff027803 */ /* 0x000fca0000000000 */
[----:B------:R1:W-:Y:S03]  /*b700*/  STL [R1+0x20], R2 ;  /* 0x0000200201007387 */ /* 0x0003e60000100800 */
[----:B------:R-:W-:Y:S06]  /*b710*/  @P0 BAR.ARV 0x4, 0x180 ;  /* 0x0106000000000b1d */ /* 0x000fec0000002000 */
[----:B------:R1:W-:Y:S01]  /*b720*/  STL [R1+0x1c], RZ ;  /* 0x00001cff01007387 */ /* 0x0003e20000100800 */
[----:B0-----:R-:W-:Y:S01]  /*b730*/  ISETP.LE.AND P0, PT, R0, UR6, PT ;  /* 0x0000000600007c0c */ /* 0x001fe2000bf03270 */
[----:B------:R-:W-:-:S05]  /*b740*/  IMAD.MOV.U32 R0, RZ, RZ, 0x1 ;  /* 0x00000001ff007424 */ /* 0x000fca00078e00ff */
[----:B------:R1:W-:Y:S07]  /*b750*/  STL [R1+0x4], R0 ;  /* 0x0000040001007387 */ /* 0x0003ee0000100800 */
[----:B------:R-:W-:Y:S05]  /*b760*/  @P0 BRA `(.L_x_2293) ;  /* 0x0000004400600947 */ /* 0x000fea0003800000 */
[----:B------:R-:W0:Y:S01]  /*b770*/  S2R R6, SR_TID.X ;  /* 0x0000000000067919 */ /* 0x000e220000002100 */
[----:B------:R-:W2:Y:S01]  /*b780*/  S2UR UR5, SR_CgaCtaId ;  /* 0x00000000000579c3 */ /* 0x000ea20000008800 */
[----:B------:R-:W-:Y:S01]  /*b790*/  UMOV UR4, 0x400 ;  /* 0x0000040000047882 */ /* 0x000fe20000000000 */
[----:B------:R-:W-:Y:S01]  /*b7a0*/  IMAD.MOV.U32 R18, RZ, RZ, RZ ;  /* 0x000000ffff127224 */ /* 0x000fe200078e00ff */
[----:B------:R-:W-:Y:S01]  /*b7b0*/  ULDC UR43, c[0x0][0xc] ;  /* 0x00000300002b7ab9 */ /* 0x000fe20000000800 */
[----:B------:R-:W-:Y:S01]  /*b7c0*/  ULDC.64 UR38, c[0x0][0x198] ;  /* 0x0000660000267ab9 */ /* 0x000fe20000000a00 */
[----:B--2---:R-:W-:-:S06]  /*b7d0*/  ULEA UR4, UR5, UR4, 0x18 ;  /* 0x0000000405047291 */ /* 0x004fcc000f8ec03f */
[----:B------:R-:W-:Y:S01]  /*b7e0*/  IMAD.U32 R17, RZ, RZ, UR4 ;  /* 0x00000004ff117e24 */ /* 0x000fe2000f8e00ff */
[C---:B0-----:R-:W-:Y:S01]  /*b7f0*/  LOP3.LUT R5, R6.reuse, 0x7f, RZ, 0xc0, !PT ;  /* 0x0000007f06057812 */ /* 0x041fe200078ec0ff */
[----:B-1----:R-:W-:-:S05]  /*b800*/  IMAD.SHL.U32 R0, R6, 0x8, RZ ;  /* 0x0000000806007824 */ /* 0x002fca00078e00ff */
        /* <DEDUP_REMOVED lines=13> */
[----:B------:R0:W-:Y:S04]  /*b8e0*/  STL [R1+0x4], R2 ;  /* 0x0000040201007387 */ /* 0x0001e80000100800 */
[----:B------:R1:W-:Y:S01]  /*b8f0*/  STL [R1+0x1c], RZ ;  /* 0x00001cff01007387 */ /* 0x0003e20000100800 */
[----:B0-----:R-:W-:-:S02]  /*b900*/  LOP3.LUT R2, R0, 0x40, RZ, 0xfc, !PT ;  /* 0x0000004000027812 */ /* 0x001fc400078efcff */
[----:B-1----:R-:W-:-:S07]  /*b910*/  LOP3.LUT R0, R0, 0x80, RZ, 0xfc, !PT ;  /* 0x0000008000007812 */ /* 0x002fce00078efcff */
.L_x_2383:
        /* <DEDUP_REMOVED lines=23> */
.L_x_2294:
[----:B------:R-:W-:Y:S01]  /*ba90*/  ULDC UR8, c[0x0][0xc54] ;  /* 0x0003150000087ab9 */ /* 0x000fe20000000800 */
[----:B------:R-:W-:Y:S01]  /*baa0*/  UMOV UR7, UR9 ;  /* 0x0000000900077c82 */ /* 0x000fe20008000000 */
[----:B------:R-:W-:-:S11]  /*bab0*/  UISETP.NE.AND UP0, UPT, UR8, 0x1, UPT ;  /* 0x000000010800788c */ /* 0x000fd6000bf05270 */
[----:B------:R-:W-:Y:S02]  /*bac0*/  @UP0 ULDC.64 UR10, c[0x0][0xc58] ;  /* 0x00031600000a0ab9 */ /* 0x000fe40000000a00 */
[----:B------:R-:W-:-:S04]  /*bad0*/  UIMAD.WIDE.U32 UR4, UR9, UR10, URZ ;  /* 0x0000000a090472a5 */ /* 0x000fc8000f8e003f */
[----:B------:R-:W-:-:S04]  /*bae0*/  @UP0 USHF.R.U32.HI UR7, URZ, UR11, UR5 ;  /* 0x0000000b3f070299 */ /* 0x000fc80008011605 */
[----:B------:R-:W-:-:S12]  /*baf0*/  UIMAD UR8, UR7, UR8, URZ ;  /* 0x00000008070872a4 */ /* 0x000fd8000f8e023f */
.L_x_2295:
[----:B------:R-:W-:Y:S01]  /*bb00*/  ULOP3.LUT UR42, URZ, UR7, URZ, 0x33, !UPT ;  /* 0x000000073f2a7292 */ /* 0x000fe2000f8e333f */
[----:B------:R-:W-:Y:S01]  /*bb10*/  BSSY B7, `(.L_x_2296) ;  /* 0x0000400000077945 */ /* 0x000fe20003800000 */
[----:B------:R-:W-:Y:S01]  /*bb20*/  ULDC UR5, c[0x0][0x448] ;  /* 0x0001120000057ab9 */ /* 0x000fe20000000800 */
[----:B------:R-:W-:Y:S01]  /*bb30*/  ULDC UR4, c[0x0][0xc3c] ;  /* 0x00030f0000047ab9 */ /* 0x000fe20000000800 */
[----:B------:R-:W-:Y:S02]  /*bb40*/  UISETP.NE.AND UP1, UPT, UR5, 0x1, UPT ;  /* 0x000000010500788c */ /* 0x000fe4000bf25270 */
[----:B------:R-:W-:Y:S01]  /*bb50*/  UIADD3 UR42, UR42, UR4, URZ ;  /* 0x000000042a2a7290 */ /* 0x000fe2000fffe03f */
[----:B------:R-:W-:Y:S01]  /*bb60*/  ULDC.64 UR10, c[0x0][0x418] ;  /* 0x00010600000a7ab9 */ /* 0x000fe20000000a00 */
[----:B------:R-:W-:Y:S01]  /*bb70*/  ULDC UR5, c[0x0][0x288] ;  /* 0x0000a20000057ab9 */ /* 0x000fe20000000800 */
[----:B------:R-:W-:Y:S02]  /*bb80*/  UISETP.NE.U32.AND UP0, UPT, UR10, URZ, UPT ;  /* 0x0000003f0a00728c */ /* 0x000fe4000bf05070 */
[----:B------:R-:W-:-:S02]  /*bb90*/  USHF.L.U32 UR7, UR42, 0x7, URZ ;  /* 0x000000072a077899 */ /* 0x000fc4000800063f */
[----:B------:R-:W-:Y:S02]  /*bba0*/  UISETP.NE.AND.EX UP0, UPT, UR11, URZ, UPT, UP0 ;  /* 0x0000003f0b00728c */ /* 0x000fe4000bf05300 */
[----:B------:R-:W-:Y:S01]  /*bbb0*/  UIADD3 UR7, UR7, 0x7f, URZ ;  /* 0x0000007f07077890 */ /* 0x000fe2000fffe03f */
[----:B------:R-:W-:Y:S01]  /*bbc0*/  ULDC UR4, c[0x0][0x424] ;  /* 0x0001090000047ab9 */ /* 0x000fe20000000800 */
[----:B------:R-:W-:Y:S02]  /*bbd0*/  UIADD3 UR13, -UR5, 0x80, URZ ;  /* 0x00000080050d7890 */ /* 0x000fe4000fffe13f */
[----:B------:R-:W-:Y:S01]  /*bbe0*/  USEL UR11, UR4, 0x1, UP0 ;  /* 0x00000001040b7887 */ /* 0x000fe20008000000 */
[----:B------:R-:W-:Y:S01]  /*bbf0*/  @UP1 ULDC UR5, c[0x0][0x44c] ;  /* 0x0001130000051ab9 */ /* 0x000fe20000000800 */
[----:B------:R-:W-:Y:S01]  /*bc00*/  ULDC UR12, c[0x0][0x2f0] ;  /* 0x0000bc00000c7ab9 */ /* 0x000fe20000000800 */
[----:B------:R-:W-:Y:S01]  /*bc10*/  UIMAD.WIDE.U32 UR4, UR7, UR5, URZ ;  /* 0x00000005070472a5 */ /* 0x000fe2000f8e003f */
[----:B------:R-:W-:Y:S01]  /*bc20*/  @UP1 ULDC UR14, c[0x0][0x450] ;  /* 0x00011400000e1ab9 */ /* 0x000fe20000000800 */
[----:B------:R-:W-:-:S02]  /*bc30*/  UIMAD UR13, UR11, UR12, UR13 ;  /* 0x0000000c0b0d72a4 */ /* 0x000fc4000f8e020d */
[----:B------:R-:W-:Y:S02]  /*bc40*/  @UP1 USHF.R.U32.HI UR7, URZ, UR14, UR5 ;  /* 0x0000000e3f071299 */ /* 0x000fe40008011605 */
[----:B------:R-:W-:Y:S02]  /*bc50*/  UIMAD UR11, UR11, UR12, 0x7f ;  /* 0x0000007f0b0b74a4 */ /* 0x000fe4000f8e020c */
[----:B------:R-:W-:Y:S02]  /*bc60*/  UIADD3 UR7, UR13, UR7, URZ ;  /* 0x000000070d077290 */ /* 0x000fe4000fffe03f */
[----:B------:R-:W-:Y:S02]  /*bc70*/  UIADD3 UR8, UR9, -UR8, URZ ;  /* 0x8000000809087290 */ /* 0x000fe4000fffe03f */
[----:B------:R-:W-:Y:S02]  /*bc80*/  USHF.R.S32.HI UR9, URZ, 0x1f, UR11 ;  /* 0x0000001f3f097899 */ /* 0x000fe4000801140b */
[----:B------:R-:W-:-:S02]  /*bc90*/  USHF.R.S32.HI UR4, URZ, 0x1f, UR7 ;  /* 0x0000001f3f047899 */ /* 0x000fc40008011407 */
[----:B------:R-:W-:Y:S02]  /*bca0*/  ULEA.HI UR9, UR9, UR11, URZ, 0x7 ;  /* 0x0000000b09097291 */ /* 0x000fe4000f8f383f */
[----:B------:R-:W-:Y:S01]  /*bcb0*/  ULEA.HI UR7, UR4, UR7, URZ, 0x7 ;  /* 0x0000000704077291 */ /* 0x000fe2000f8f383f */
[----:B------:R-:W-:Y:S01]  /*bcc0*/  ULDC UR10, c[0x0][0xc48] ;  /* 0x00031200000a7ab9 */ /* 0x000fe20000000800 */
[----:B------:R-:W-:Y:S02]  /*bcd0*/  USHF.R.S32.HI UR9, URZ, 0x7, UR9 ;  /* 0x000000073f097899 */ /* 0x000fe40008011409 */
[----:B------:R-:W-:Y:S02]  /*bce0*/  USHF.R.S32.HI UR7, URZ, 0x7, UR7 ;  /* 0x000000073f077899 */ /* 0x000fe40008011407 */
[----:B------:R-:W-:Y:S02]  /*bcf0*/  UISETP.NE.AND UP0, UPT, UR10, 0x1, UPT ;  /* 0x000000010a00788c */ /* 0x000fe4000bf05270 */
[----:B------:R-:W-:Y:S01]  /*bd00*/  UISETP.LT.AND UP1, UPT, UR9, UR7, UPT ;  /* 0x000000070900728c */ /* 0x000fe2000bf21270 */
[----:B------:R-:W-:-:S03]  /*bd10*/  ULDC UR5, c[0x0][0xc54] ;  /* 0x0003150000057ab9 */ /* 0x000fc60000000800 */
[----:B------:R-:W-:Y:S02]  /*bd20*/  USEL UR41, UR9, UR7, UP1 ;  /* 0x0000000709297287 */ /* 0x000fe40008800000 */
[----:B------:R-:W-:-:S03]  /*bd30*/  UIMAD UR8, UR6, UR5, UR8 ;  /* 0x00000005060872a4 */ /* 0x000fc6000f8e0208 */
[----:B------:R-:W-:Y:S01]  /*bd40*/  @UP0 ULDC UR5, c[0x0][0xc4c] ;  /* 0x0003130000050ab9 */ /* 0x000fe20000000800 */
[----:B------:R-:W-:Y:S01]  /*bd50*/  ISETP.LT.AND P0, PT, RZ, UR41, PT ;  /* 0x00000029ff007c0c */ /* 0x000fe2000bf01270 */
[----:B------:R-:W-:Y:S01]  /*bd60*/  UIMAD.WIDE.U32 UR4, UR8, UR5, URZ ;  /* 0x00000005080472a5 */ /* 0x000fe2000f8e003f */
[----:B------:R-:W-:Y:S01]  /*bd70*/  @UP0 ULDC UR6, c[0x0][0xc50] ;  /* 0x0003140000060ab9 */ /* 0x000fe20000000800 */
[----:B------:R-:W-:Y:S02]  /*bd80*/  UMOV UR40, UR8 ;  /* 0x0000000800287c82 */ /* 0x000fe40008000000 */
[----:B------:R-:W-:-:S04]  /*bd90*/  @UP0 USHF.R.U32.HI UR40, URZ, UR6, UR5 ;  /* 0x000000063f280299 */ /* 0x000fc80008011605 */
[----:B------:R-:W-:-:S04]  /*bda0*/  UIADD3 UR36, -UR40, URZ, URZ ;  /* 0x0000003f28247290 */ /* 0x000fc8000fffe13f */
[----:B------:R-:W-:Y:S01]  /*bdb0*/  UIMAD UR36, UR10, UR36, UR8 ;  /* 0x000000240a2472a4 */ /* 0x000fe2000f8e0208 */
[----:B------:R-:W-:Y:S11]  /*bdc0*/  @P0 BRA `(.L_x_2297) ;  /* 0x00000000004c0947 */ /* 0x000ff60003800000 */
        /* <DEDUP_REMOVED lines=19> */
.L_x_2297:
        /* <DEDUP_REMOVED lines=20> */
.L_x_2300:
[----:B------:R-:W-:Y:S05]  /*c040*/  BSYNC B6 ;  /* 0x0000000000067941 */ /* 0x000fea0003800000 */
.L_x_2299:
        /* <DEDUP_REMOVED lines=20> */
.L_x_2303:
        /* <DEDUP_REMOVED lines=15> */
.L_x_2302:
[----:B------:R-:W-:Y:S05]  /*c280*/  BSYNC B6 ;  /* 0x0000000000067941 */ /* 0x000fea0003800000 */
.L_x_2301:
[----:B------:R-:W-:Y:S01]  /*c290*/  ULDC.64 UR4, c[0x0][0x9f8] ;  /* 0x00027e0000047ab9 */ /* 0x000fe20000000a00 */
[----:B------:R-:W-:Y:S01]  /*c2a0*/  IMAD.U32 R7, RZ, RZ, UR40 ;  /* 0x00000028ff077e24 */ /* 0x000fe2000f8e00ff */
[----:B------:R-:W-:Y:S01]  /*c2b0*/  UISETP.NE.U32.AND UP0, UPT, UR4, URZ, UPT ;  /* 0x0000003f0400728c */ /* 0x000fe2000bf05070 */
[----:B------:R-:W-:-:S03]  /*c2c0*/  ULDC.64 UR6, c[0x0][0x208] ;  /* 0x0000820000067ab9 */ /* 0x000fc60000000a00 */
[----:B------:R-:W-:-:S06]  /*c2d0*/  UISETP.NE.AND.EX UP0, UPT, UR5, URZ, UPT, UP0 ;  /* 0x0000003f0500728c */ /* 0x000fcc000bf05300 */
[----:B------:R-:W-:-:S05]  /*c2e0*/  PLOP3.LUT P0, PT, PT, PT, UP0, 0x80, 0x0 ;  /* 0x000000000000781c */ /* 0x000fca0003f0f008 */
[----:B------:R-:W-:Y:S02]  /*c2f0*/  @UP0 ULDC.64 UR4, c[0x0][0x9f8] ;  /* 0x00027e0000040ab9 */ /* 0x000fe40000000a00 */
[----:B------:R-:W-:-:S06]  /*c300*/  @UP0 UIMAD.WIDE UR4, UR40, 0x4, UR4 ;  /* 0x00000004280408a5 */ /* 0x000fcc000f8e0204 */
[----:B------:R-:W-:Y:S02]  /*c310*/  IMAD.U32 R2, RZ, RZ, UR4 ;  /* 0x00000004ff027e24 */ /* 0x000fe4000f8e00ff */
[----:B------:R-:W-:-:S05]  /*c320*/  IMAD.U32 R3, RZ, RZ, UR5 ;  /* 0x00000005ff037e24 */ /* 0x000fca000f8e00ff */
[----:B------:R0:W2:Y:S01]  /*c330*/  @P0 LDG.E R7, desc[UR6][R2.64] ;  /* 0x0000000602070981 */ /* 0x0000a2000c1e1900 */
        /* <DEDUP_REMOVED lines=9> */
[----:B------:R-:W-:Y:S02]  /*c3d0*/  P2R R4, PR, RZ, 0x2 ;  /* 0x00000002ff047803 */ /* 0x000fe40000000000 */
[----:B--2---:R-:W-:Y:S01]  /*c3e0*/  SHF.R.S32.HI R8, RZ, 0x1f, R7 ;  /* 0x0000001fff087819 */ /* 0x004fe20000011407 */
[----:B------:R0:W-:Y:S01]  /*c3f0*/  STL [R1], R7 ;  /* 0x0000000701007387 */ /* 0x0001e20000100800 */
[----:B------:R-:W-:-:S03]  /*c400*/  SEL R16, R7, RZ, !P1 ;  /* 0x000000ff07107207 */ /* 0x000fc60004800000 */
[----:B------:R0:W-:Y:S04]  /*c410*/  STL [R1+0x10], R4 ;  /* 0x0000100401007387 */ /* 0x0001e80000100800 */
[----:B------:R0:W-:Y:S01]  /*c420*/  STL [R1+0x8], R8 ;  /* 0x0000080801007387 */ /* 0x0001e20000100800 */
[----:B------:R-:W-:Y:S05]  /*c430*/  BRA.DIV UR4, `(.L_x_2304) ;  /* 0x0000003e04c47947 */ /* 0x000fea000b800000 */
[----:B------:R1:W2:Y:S02]  /*c440*/  SHFL.IDX PT, R14, R0, RZ, 0x1f ;  /* 0x00001fff000e7589 */ /* 0x0002a400000e0000 */
.L_x_2398:
[----:B------:R-:W-:Y:S02]  /*c450*/  PLOP3.LUT P2, PT, PT, PT, PT, 0x8, 0x0 ;  /* 0x000000000000781c */ /* 0x000fe40003f4e170 */
[----:B--2---:R-:W-:Y:S02]  /*c460*/  ISETP.NE.AND P0, PT, R14, RZ, PT ;  /* 0x000000ff0e00720c */ /* 0x004fe40003f05270 */
[----:B-1----:R-:W-:-:S05]  /*c470*/  P2R R0, PR, RZ, 0x4 ;  /* 0x00000004ff007803 */ /* 0x002fca0000000000 */
[----:B------:R1:W-:Y:S06]  /*c480*/  STL [R1+0xc], R0 ;  /* 0x00000c0001007387 */ /* 0x0003ec0000100800 */
[----:B------:R-:W-:Y:S05]  /*c490*/  @P0 BRA `(.L_x_2305) ;  /* 0x0000000400200947 */ /* 0x000fea0003800000 */
[----:B------:R-:W-:-:S03]  /*c4a0*/  UMOV UR4, 0xffffffff ;  /* 0xffffffff00047882 */ /* 0x000fc60000000000 */
[----:B------:R-:W-:Y:S05]  /*c4b0*/  BRA.DIV UR4, `(.L_x_2306) ;  /* 0x0000003e04c47947 */ /* 0x000fea000b800000 */
[----:B------:R-:W-:-:S13]  /*c4c0*/  ELECT P6, URZ, PT ;  /* 0x00000000003f782f */ /* 0x000fda00038c0000 */
.L_x_2401:
[----:B------:R-:W-:Y:S05]  /*c4d0*/  @!P6 BRA `(.L_x_2305) ;  /* 0x000000040010e947 */ /* 0x000fea0003800000 */
[----:B------:R-:W-:Y:S01]  /*c4e0*/  IMAD.MOV.U32 R16, RZ, RZ, R7 ;  /* 0x000000ffff107224 */ /* 0x000fe200078e0007 */
[----:B------:R-:W-:Y:S06]  /*c4f0*/  @!P1 BRA `(.L_x_2307) ;  /* 0x0000000000489947 */ /* 0x000fec0003800000 */
[----:B------:R-:W2:Y:S01]  /*c500*/  LDC R6, c[0x0][0x43c] ;  /* 0x00010f00ff067b82 */ /* 0x000ea20000000800 */
[----:B------:R-:W-:Y:S01]  /*c510*/  ULDC.64 UR4, c[0x0][0x428] ;  /* 0x00010a0000047ab9 */ /* 0x000fe20000000a00 */
[----:B------:R-:W-:Y:S01]  /*c520*/  ULDC.64 UR6, c[0x0][0x208] ;  /* 0x0000820000067ab9 */ /* 0x000fe20000000a00 */
[----:B--2---:R-:W-:-:S13]  /*c530*/  ISETP.NE.AND P0, PT, R6, 0x1, PT ;  /* 0x000000010600780c */ /* 0x004fda0003f05270 */
[----:B0-----:R-:W1:Y:S02]  /*c540*/  @P0 LDC.64 R4, c[0x0][0x440] ;  /* 0x00011000ff040b82 */ /* 0x001e640000000a00 */
[----:B-1----:R-:W-:-:S04]  /*c550*/  @P0 IMAD.HI.U32 R0, R19, R4, RZ ;  /* 0x0000000413000227 */ /* 0x002fc800078e00ff */
        /* <DEDUP_REMOVED lines=12> */
.L_x_2307:
[----:B--2---:R-:W2:Y:S01]  /*c620*/  LDL R2, [R1+0x4] ;  /* 0x0000040001027983 */ /* 0x004ea20000100800 */
[----:B-1----:R-:W-:Y:S01]  /*c630*/  IMAD R0, R18, 0x8, R17 ;  /* 0x0000000812007824 */ /* 0x002fe200078e0211 */
[----:B--2---:R-:W-:-:S04]  /*c640*/  SHF.L.U32 R2, R2, 0x1f, RZ ;  /* 0x0000001f02027819 */ /* 0x004fc800000006ff */
[----:B------:R-:W1:Y:S02]  /*c650*/  SYNCS.PHASECHK.TRANS64.TRYWAIT P0, [R0+URZ+0x34840], R2 ;  /* 0x03484002000075a7 */ /* 0x000e64000800017f */
[----:B-1----:R-:W-:Y:S05]  /*c660*/  @!P0 BRA `(.L_x_2308) ;  /* 0x0000003c00788947 */ /* 0x002fea0003800000 */
.L_x_2402:
        /* <DEDUP_REMOVED lines=11> */
.L_x_2309:
[----:B------:R-:W-:Y:S01]  /*c720*/  R2UR UR33, R0 ;  /* 0x00000000002172ca */ /* 0x000fe200000e0000 */
[----:B-1----:R-:W-:Y:S01]  /*c730*/  IMAD R0, R18, 0xc000, R17 ;  /* 0x0000c00012007824 */ /* 0x002fe200078e0211 */
[----:B------:R-:W-:Y:S01]  /*c740*/  R2UR UR35, R19 ;  /* 0x00000000132372ca */ /* 0x000fe200000e0000 */
[----:B------:R-:W-:Y:S01]  /*c750*/  UIADD3 UR4, UP0, UR38, 0x370, URZ ;  /* 0x0000037026047890 */ /* 0x000fe2000ff1e03f */
[----:B-----5:R-:W-:Y:S01]  /*c760*/  R2UR UR37, R16 ;  /* 0x00000000102572ca */ /* 0x020fe200000e0000 */
[----:B------:R-:W-:Y:S01]  /*c770*/  UMOV UR6, 0x0 ;  /* 0x0000000000067882 */ /* 0x000fe20000000000 */
[----:B------:R-:W-:Y:S01]  /*c780*/  R2UR UR8, R0 ;  /* 0x00000000000872ca */ /* 0x000fe200000e0000 */
[----:B------:R-:W-:Y:S01]  /*c790*/  UIADD3.X UR5, URZ, UR39, URZ, UP0, !UPT ;  /* 0x000000273f057290 */ /* 0x000fe200087fe43f */
[----:B------:R-:W-:Y:S01]  /*c7a0*/  PLOP3.LUT P0, PT, PT, PT, PT, 0x80, 0x0 ;  /* 0x000000000000781c */ /* 0x000fe20003f0f070 */
[----:B------:R-:W-:Y:S01]  /*c7b0*/  UMOV UR7, 0x14f00000 ;  /* 0x14f0000000077882 */ /* 0x000fe20000000000 */
[----:B------:R-:W-:Y:S01]  /*c7c0*/  UMOV UR34, URZ ;  /* 0x0000003f00227c82 */ /* 0x000fe20008000000 */
[----:B------:R-:W-:Y:S01]  /*c7d0*/  UMOV UR18, 0x40 ;  /* 0x0000004000127882 */ /* 0x000fe20000000000 */
[----:B------:R-:W-:Y:S01]  /*c7e0*/  P2R R0, PR, RZ, 0x1 ;  /* 0x00000001ff007803 */ /* 0x000fe20000000000 */
[----:B------:R-:W-:-:S02]  /*c7f0*/  UIADD3 UR33, UR33, 0x34830, URZ ;  /* 0x0003483021217890 */ /* 0x000fc4000fffe03f */
[----:B------:R-:W-:Y:S01]  /*c800*/  USHF.L.U32 UR35, UR35, 0x7, URZ ;  /* 0x0000000723237899 */ /* 0x000fe2000800063f */
[----:B------:R-:W-:Y:S01]  /*c810*/  UMOV UR20, UR36 ;  /* 0x0000002400147c82 */ /* 0x000fe20008000000 */
[----:B------:R-:W-:Y:S02]  /*c820*/  UMOV UR21, UR37 ;  /* 0x0000002500157c82 */ /* 0x000fe40008000000 */
[----:B------:R-:W-:Y:S01]  /*c830*/  UIADD3 UR32, UR8, 0x1c400, URZ ;  /* 0x0001c40008207890 */ /* 0x000fe2000fffe03f */
[----:B------:R2:W-:Y:S01]  /*c840*/  STL [R1+0xc], R0 ;  /* 0x00000c0001007387 */ /* 0x0005e20000100800 */
[----:B------:R-:W-:Y:S02]  /*c850*/  UIADD3 UR16, UR8, 0x20400, URZ ;  /* 0x0002040008107890 */ /* 0x000fe4000fffe03f */
[----:B------:R-:W-:Y:S01]  /*c860*/  UIADD3 UR8, UR8, 0x24400, URZ ;  /* 0x0002440008087890 */ /* 0x000fe2000fffe03f */
[----:B------:R-:W-:Y:S01]  /*c870*/  UMOV UR17, UR33 ;  /* 0x0000002100117c82 */ /* 0x000fe20008000000 */
[----:B------:R-:W-:Y:S01]  /*c880*/  UMOV UR19, UR35 ;  /* 0x0000002300137c82 */ /* 0x000fe20008000000 */
[----:B------:R-:W-:Y:S01]  /*c890*/  UMOV UR10, 0x80 ;  /* 0x00000080000a7882 */ /* 0x000fe20000000000 */
[----:B------:R-:W-:Y:S01]  /*c8a0*/  UMOV UR12, UR36 ;  /* 0x00000024000c7c82 */ /* 0x000fe20008000000 */
[----:B------:R-:W-:Y:S01]  /*c8b0*/  UMOV UR13, UR37 ;  /* 0x00000025000d7c82 */ /* 0x000fe20008000000 */
[----:B------:R-:W-:Y:S01]  /*c8c0*/  UMOV UR9, UR33 ;  /* 0x0000002100097c82 */ /* 0x000fe20008000000 */
[----:B------:R-:W-:Y:S01]  /*c8d0*/  UMOV UR11, UR35 ;  /* 0x00000023000b7c82 */ /* 0x000fe20008000000 */
[----:B------:R2:W-:Y:S01]  /*c8e0*/  UTMALDG.4D [UR32], [UR4], desc[UR6] ;  /* 0x00000620040075b4 */ /* 0x0005e20008019000 */
[----:B------:R2:W-:Y:S01]  /*c8f0*/  UTMALDG.4D [UR16], [UR4], desc[UR6] ;  /* 0x00000610040075b4 */ /* 0x0005e20008019000 */
[----:B------:R2:W-:Y:S02]  /*c900*/  UTMALDG.4D [UR8], [UR4], desc[UR6] ;  /* 0x00000608040075b4 */ /* 0x0005e40008019000 */
[----:B--2---:R-:W-:Y:S01]  /*c910*/  NOP ;  /* 0x0000000000007918 */ /* 0x004fe20000000000 */
.L_x_2305:
[----:B-1----:R-:W-:Y:S01]  /*c920*/  VIADD R0, R17, 0x10400 ;  /* 0x0001040011007836 */ /* 0x002fe20000000000 */
[----:B------:R-:W-:Y:S05]  /*c930*/  WARPSYNC.ALL ;  /* 0x0000000000007948 */ /* 0x000fea0003800000 */
[----:B------:R-:W-:Y:S01]  /*c940*/  BAR.SYNC.DEFER_BLOCKING 0x8, 0x180 ;  /* 0x0206000000007b1d */ /* 0x000fe20000010000 */
[----:B------:R-:W-:-:S05]  /*c950*/  LOP3.LUT P0, RZ, R0, 0x3ff, RZ, 0xc0, !PT ;  /* 0x000003ff00ff7812 */ /* 0x000fca000780c0ff */
[----:B------:R-:W-:Y:S08]  /*c960*/  BSSY B6, `(.L_x_2310) ;  /* 0x0000012000067945 */ /* 0x000ff00003800000 */
        /* <DEDUP_REMOVED lines=17> */
.L_x_2311:
[----:B------:R-:W-:Y:S05]  /*ca80*/  BSYNC B6 ;  /* 0x0000000000067941 */ /* 0x000fea0003800000 */
.L_x_2310:
[----:B0-----:R-:W0:Y:S01]  /*ca90*/  LDC R7, c[0x0][0x448] ;  /* 0x00011200ff077b82 */ /* 0x001e220000000800 */
[----:B------:R-:W1:Y:S01]  /*caa0*/  S2R R0, SR_TID.X ;  /* 0x0000000000007919 */ /* 0x000e620000002100 */
[----:B------:R-:W-:Y:S01]  /*cab0*/  USHF.R.S32.HI UR4, URZ, 0x1f, UR36 ;  /* 0x0000001f3f047899 */ /* 0x000fe20008011424 */
[----:B------:R-:W-:Y:S01]  /*cac0*/  ULDC.64 UR8, c[0x0][0x2d8] ;  /* 0x0000b60000087ab9 */ /* 0x000fe20000000a00 */
[----:B------:R-:W2:Y:S02]  /*cad0*/  S2R R2, SR_TID.X ;  /* 0x0000000000027919 */ /* 0x000ea40000002100 */
[----:B------:R-:W-:Y:S02]  /*cae0*/  UIMAD UR6, UR4, UR8, URZ ;  /* 0x00000008040672a4 */ /* 0x000fe4000f8e023f */
[----:B------:R-:W-:Y:S01]  /*caf0*/  UIMAD.WIDE.U32 UR4, UR36, UR8, URZ ;  /* 0x00000008240472a5 */ /* 0x000fe2000f8e003f */
[----:B------:R-:W3:Y:S01]  /*cb00*/  S2R R8, SR_TID.X ;  /* 0x0000000000087919 */ /* 0x000ee20000002100 */
[----:B------:R-:W-:-:S02]  /*cb10*/  UIMAD UR6, UR36, UR9, UR6 ;  /* 0x00000009240672a4 */ /* 0x000fc4000f8e0206 */
[----:B------:R-:W-:Y:S01]  /*cb20*/  USHF.R.S32.HI UR7, URZ, 0x1f, UR40 ;  /* 0x0000001f3f077899 */ /* 0x000fe20008011428 */
[----:B------:R-:W4:Y:S01]  /*cb30*/  S2R R10, SR_TID.X ;  /* 0x00000000000a7919 */ /* 0x000f220000002100 */
[----:B------:R-:W-:Y:S01]  /*cb40*/  UIADD3 UR5, UR5, UR6, URZ ;  /* 0x0000000605057290 */ /* 0x000fe2000fffe03f */
[----:B------:R-:W-:-:S03]  /*cb50*/  ULDC.64 UR8, c[0x0][0x2e0] ;  /* 0x0000b80000087ab9 */ /* 0x000fc60000000a00 */
[----:B------:R-:W-:Y:S02]  /*cb60*/  UIMAD.WIDE.U32 UR4, UR40, UR8, UR4 ;  /* 0x00000008280472a5 */ /* 0x000fe4000f8e0004 */
[----:B------:R-:W-:Y:S01]  /*cb70*/  UIMAD UR6, UR7, UR8, URZ ;  /* 0x00000008070672a4 */ /* 0x000fe2000f8e023f */
[----:B0-----:R-:W-:-:S03]  /*cb80*/  ISETP.NE.AND P0, PT, R7, 0x1, PT ;  /* 0x000000010700780c */ /* 0x001fc60003f05270 */
[----:B------:R-:W-:Y:S01]  /*cb90*/  UIMAD UR6, UR40, UR9, UR6 ;  /* 0x00000009280672a4 */ /* 0x000fe2000f8e0206 */
[----:B------:R-:W-:-:S03]  /*cba0*/  IMAD.U32 R5, RZ, RZ, UR5 ;  /* 0x00000005ff057e24 */ /* 0x000fc6000f8e00ff */
[----:B------:R-:W-:Y:S01]  /*cbb0*/  UIADD3 UR6, UR5, UR6, URZ ;  /* 0x0000000605067290 */ /* 0x000fe2000fffe03f */
[----:B-1----:R-:W-:-:S05]  /*cbc0*/  IMAD.SHL.U32 R4, R0, 0x10, RZ ;  /* 0x0000001000047824 */ /* 0x002fca00078e00ff */
[----:B------:R-:W0:Y:S01]  /*cbd0*/  @P0 LDC R3, c[0x0][0x44c] ;  /* 0x00011300ff030b82 */ /* 0x000e220000000800 */
[----:B--2---:R-:W-:Y:S01]  /*cbe0*/  LOP3.LUT R2, R2, 0x7f, RZ, 0xc0, !PT ;  /* 0x0000007f02027812 */ /* 0x004fe200078ec0ff */
[----:B---3--:R-:W-:-:S03]  /*cbf0*/  IMAD.SHL.U32 R8, R8, 0x8, RZ ;  /* 0x0000000808087824 */ /* 0x008fc600078e00ff */
[----:B------:R-:W-:-:S03]  /*cc00*/  SHF.R.U32.HI R2, RZ, 0x3, R2 ;  /* 0x00000003ff027819 */ /* 0x000fc60000011602 */
[----:B------:R-:W1:Y:S01]  /*cc10*/  @P0 LDC R0, c[0x0][0x450] ;  /* 0x00011400ff000b82 */ /* 0x000e620000000800 */
[----:B------:R-:W-:Y:S01]  /*cc20*/  LOP3.LUT R4, R2, 0x70, R4, 0xf8, !PT ;  /* 0x0000007002047812 */ /* 0x000fe200078ef804 */
[----:B------:R-:W-:Y:S01]  /*cc30*/  IMAD.U32 R2, RZ, RZ, UR42 ;  /* 0x0000002aff027e24 */ /* 0x000fe2000f8e00ff */
[----:B------:R-:W-:Y:S01]  /*cc40*/  LOP3.LUT R8, R8, 0x38, RZ, 0xc0, !PT ;  /* 0x0000003808087812 */ /* 0x000fe200078ec0ff */
[----:B----4-:R-:W-:Y:S02]  /*cc50*/  IMAD.SHL.U32 R9, R10, 0x8, RZ ;  /* 0x000000080a097824 */ /* 0x010fe400078e00ff */
[----:B------:R-:W-:Y:S01]  /*cc60*/  IMAD R2, R2, 0x80, R4 ;  /* 0x0000008002027824 */ /* 0x000fe200078e0204 */
[C---:B------:R-:W-:Y:S01]  /*cc70*/  LOP3.LUT R11, R8.reuse, 0x40, RZ, 0xfc, !PT ;  /* 0x00000040080b7812 */ /* 0x040fe200078efcff */
[----:B------:R-:W-:Y:S01]  /*cc80*/  IMAD.U32 R4, RZ, RZ, UR4 ;  /* 0x00000004ff047e24 */ /* 0x000fe2000f8e00ff */
[----:B------:R-:W-:Y:S01]  /*cc90*/  ULDC.64 UR4, c[0x0][0x2d0] ;  /* 0x0000b40000047ab9 */ /* 0x000fe20000000a00 */
[----:B------:R-:W-:Y:S01]  /*cca0*/  IMAD.MOV.U32 R6, RZ, RZ, R2 ;  /* 0x000000ffff067224 */ /* 0x000fe200078e0002 */
[----:B------:R-:W-:-:S02]  /*ccb0*/  LOP3.LUT R8, R8, 0x80, RZ, 0xfc, !PT ;  /* 0x0000008008087812 */ /* 0x000fc400078efcff */
        /* <DEDUP_REMOVED lines=26> */
[----:B------:R-:W-:-:S02]  /*ce60*/  LOP3.LUT R10, R10, 0x7f, RZ, 0xc0, !PT ;  /* 0x0000007f0a0a7812 */ /* 0x000fc400078ec0ff */
[----:B------:R-:W-:Y:S02]  /*ce70*/  LEA.HI.X R4, R2, UR7, R4, 0x1, P3 ;  /* 0x0000000702047c11 */ /* 0x000fe400098f0c04 */
[----:B------:R-:W-:Y:S01]  /*ce80*/  SHF.R.U32.HI R10, RZ, 0x3, R10 ;  /* 0x00000003ff0a7819 */ /* 0x000fe2000001160a */
[----:B0-----:R-:W-:Y:S06]  /*ce90*/  BRA.DIV UR4, `(.L_x_2312) ;  /* 0x0000003604807947 */ /* 0x001fec000b800000 */
[----:B------:R-:W0:Y:S01]  /*cea0*/  SHFL.IDX PT, R6, R0, RZ, 0x181f ;  /* 0x00181fff00067589 */ /* 0x000e2200000e0000 */
[----:B------:R-:W-:Y:S01]  /*ceb0*/  IMAD.U32 R2, RZ, RZ, UR42 ;  /* 0x0000002aff027e24 */ /* 0x000fe2000f8e00ff */
[----:B------:R-:W-:Y:S01]  /*cec0*/  ULDC UR4, c[0x0][0x288] ;  /* 0x0000a20000047ab9 */ /* 0x000fe20000000800 */
[----:B------:R-:W-:Y:S01]  /*ced0*/  ULDC.64 UR6, c[0x0][0x208] ;  /* 0x0000820000067ab9 */ /* 0x000fe20000000a00 */
[----:B------:R-:W1:Y:S01]  /*cee0*/  SHFL.IDX PT, R5, R4, RZ, 0x181f ;  /* 0x00181fff04057589 */ /* 0x000e6200000e0000 */
[----:B------:R-:W-:Y:S02]  /*cef0*/  IMAD R3, R7, UR4, RZ ;  /* 0x0000000407037c24 */ /* 0x000fe4000f8e02ff */
[----:B------:R-:W-:-:S05]  /*cf00*/  IMAD R2, R2, 0x80, R10 ;  /* 0x0000008002027824 */ /* 0x000fca00078e020a */
[----:B------:R-:W-:-:S13]  /*cf10*/  ISETP.GE.AND P4, PT, R2, R3, PT ;  /* 0x000000030200720c */ /* 0x000fda0003f86270 */
[----:B0-----:R-:W-:-:S05]  /*cf20*/  @!P4 LEA R6, P3, R9, R6, 0x1 ;  /* 0x000000060906c211 */ /* 0x001fca00078608ff */
[----:B-1----:R-:W-:-:S04]  /*cf30*/  @!P4 IMAD.X R5, RZ, RZ, R5, P3 ;  /* 0x000000ffff05c224 */ /* 0x002fc800018e0605 */
[----:B------:R-:W-:Y:S02]  /*cf40*/  @!P4 IMAD.MOV.U32 R7, RZ, RZ, R5 ;  /* 0x000000ffff07c224 */ /* 0x000fe400078e0005 */
[----:B------:R-:W-:-:S03]  /*cf50*/  VIADD R5, R2, 0x10 ;  /* 0x0000001002057836 */ /* 0x000fc60000000000 */
[----:B------:R-:W-:Y:S01]  /*cf60*/  @!PT LDS RZ, [RZ] ;  /* 0x00000000fffff984 */ /* 0x000fe20000000800 */
[----:B-----5:R-:W-:Y:S04]  /*cf70*/  @!P4 LDGSTS.E.BYPASS.LTC128B.128 [R8+0x10400], desc[UR6][R6.64], !P0 ;  /* 0x104000000608cfae */ /* 0x020fe8000c101d46 */
        /* <DEDUP_REMOVED lines=63> */
.L_x_2419:
[----:B------:R-:W-:Y:S01]  /*d370*/  VIADD R2, R2, 0x70 ;  /* 0x0000007002027836 */ /* 0x000fe20000000000 */
[----:B------:R-:W-:Y:S04]  /*d380*/  BSSY B0, `(.L_x_2313) ;  /* 0x000000c000007945 */ /* 0x000fe80003800000 */
[----:B------:R-:W-:-:S13]  /*d390*/  ISETP.GE.AND P3, PT, R2, R3, PT ;  /* 0x000000030200720c */ /* 0x000fda0003f66270 */
[----:B------:R-:W-:Y:S05]  /*d3a0*/  @P3 BRA `(.L_x_2314) ;  /* 0x0000000000243947 */ /* 0x000fea0003800000 */
[----:B------:R-:W-:Y:S01]  /*d3b0*/  LEA R2, P3, R9, R0, 0x1 ;  /* 0x0000000009027211 */ /* 0x000fe200078608ff */
        /* <DEDUP_REMOVED lines=8> */
.L_x_2314:
[----:B------:R-:W-:Y:S05]  /*d440*/  BSYNC B0 ;  /* 0x0000000000007941 */ /* 0x000fea0003800000 */
.L_x_2313:
[----:B------:R-:W-:Y:S01]  /*d450*/  NOP ;  /* 0x0000000000007918 */ /* 0x000fe20000000000 */
[----:B------:R-:W-:Y:S01]  /*d460*/  PLOP3.LUT P0, PT, PT, PT, PT, 0x80, 0x0 ;  /* 0x000000000000781c */ /* 0x000fe20003f0f070 */
[----:B0-----:R-:W-:-:S12]  /*d470*/  VIADD R6, R17, 0x34800 ;  /* 0x0003480011067836 */ /* 0x001fd80000000000 */
.L_x_2315:
[----:B------:R-:W-:Y:S02]  /*d480*/  PLOP3.LUT P1, PT, P1, P0, PT, 0xa2, 0x0 ;  /* 0x000000000000781c */ /* 0x000fe40000f21472 */
[----:B------:R-:W-:-:S08]  /*d490*/  @P0 R2UR P1, UR4, R17 ;  /* 0x00000000110402ca */ /* 0x000fd00000020000 */
[----:B------:R-:W-:-:S05]  /*d4a0*/  @P0 PLOP3.LUT P0, PT, P1, PT, PT, 0x80, 0x0 ;  /* 0x000000000000081c */ /* 0x000fca0000f0f070 */
[----:B------:R-:W-:Y:S01]  /*d4b0*/  @!P1 SYNCS.ARRIVE.TRANS64.RED.A0T1 RZ, [UR4+0x34800], RZ ;  /* 0x034800ffffff99a7 */ /* 0x000fe20008200404 */
[----:B------:R-:W-:Y:S07]  /*d4c0*/  @!P1 ARRIVES.LDGSTSBAR.64.TRANSCNT [UR4+0x34800] ;  /* 0x03480000ff0099b0 */ /* 0x000fee0008000a84 */
[----:B------:R-:W-:Y:S05]  /*d4d0*/  @P0 BRA.U.ANY `(.L_x_2315) ;  /* 0xfffffffd00e80947 */ /* 0x000fea000393ffff */
[----:B-1----:R-:W2:Y:S02]  /*d4e0*/  LDL.LU R2, [R1+0x1c] ;  /* 0x00001c0001027983 */ /* 0x002ea40000300800 */
        /* <DEDUP_REMOVED lines=11> */
.L_x_2420:
[----:B------:R-:W-:Y:S05]  /*d5a0*/  BSYNC B0 ;  /* 0x0000000000007941 */ /* 0x000fea0003800000 */
.L_x_2316:
[----:B------:R-:W-:-:S06]  /*d5b0*/  UISETP.GE.AND UP0, UPT, UR41, 0x2, UPT ;  /* 0x000000022900788c */ /* 0x000fcc000bf06270 */
[----:B------:R-:W-:-:S13]  /*d5c0*/  PLOP3.LUT P0, PT, PT, PT, UP0, 0x80, 0x0 ;  /* 0x000000000000781c */ /* 0x000fda0003f0f008 */
[----:B------:R-:W-:Y:S05]  /*d5d0*/  @!P0 BRA `(.L_x_2318) ;  /* 0x0000001c00f88947 */ /* 0x000fea0003800000 */
[----:B------:R-:W-:Y:S02]  /*d5e0*/  ULOP3.LUT UR4, UR41, 0x1, URZ, 0xc0, !UPT ;  /* 0x0000000129047892 */ /* 0x000fe4000f8ec03f */
[----:B------:R-:W-:Y:S02]  /*d5f0*/  IMAD.U32 R7, RZ, RZ, UR41 ;  /* 0x00000029ff077e24 */ /* 0x000fe4000f8e00ff */
[----:B------:R-:W-:Y:S02]  /*d600*/  UISETP.NE.U32.AND UP0, UPT, UR4, 0x1, UPT ;  /* 0x000000010400788c */ /* 0x000fe4000bf05070 */
[----:B------:R-:W-:-:S04]  /*d610*/  VIADD R7, R7, 0xfffffffe ;  /* 0xfffffffe07077836 */ /* 0x000fc80000000000 */
[----:B0-----:R-:W-:Y:S01]  /*d620*/  IMAD.MOV.U32 R0, RZ, RZ, R7 ;  /* 0x000000ffff007224 */ /* 0x001fe200078e0007 */
[----:B------:R-:W-:-:S13]  /*d630*/  PLOP3.LUT P0, PT, PT, PT, UP0, 0x80, 0x0 ;  /* 0x000000000000781c */ /* 0x000fda0003f0f008 */
[----:B------:R-:W-:Y:S05]  /*d640*/  @!P0 BRA `(.L_x_2319) ;  /* 0x0000000800a08947 */ /* 0x000fea0003800000 */
[----:B------:R-:W2:Y:S04]  /*d650*/  LDL R3, [R1+0xc] ;  /* 0x00000c0001037983 */ /* 0x000ea80000100800 */
[----:B------:R-:W3:Y:S01]  /*d660*/  LDL R2, [R1+0x4] ;  /* 0x0000040001027983 */ /* 0x000ee20000100800 */
[----:B------:R-:W-:Y:S01]  /*d670*/  VIADD R0, R18, 0x1 ;  /* 0x0000000112007836 */ /* 0x000fe20000000000 */
[----:B------:R-:W-:Y:S04]  /*d680*/  BSSY B0, `(.L_x_2320) ;  /* 0x00000a0000007945 */ /* 0x000fe80003800000 */
[----:B------:R-:W-:-:S04]  /*d690*/  ISETP.NE.AND P0, PT, R0, 0x2, PT ;  /* 0x000000020000780c */ /* 0x000fc80003f05270 */
[----:B------:R-:W-:Y:S02]  /*d6a0*/  SEL R9, RZ, 0x1, P0 ;  /* 0x00000001ff097807 */ /* 0x000fe40000000000 */
[----:B------:R-:W-:Y:S02]  /*d6b0*/  SEL R0, R0, RZ, P0 ;  /* 0x000000ff00007207 */ /* 0x000fe40000000000 */
[----:B--2---:R-:W-:Y:S02]  /*d6c0*/  ISETP.NE.AND P1, PT, R3, RZ, PT ;  /* 0x000000ff0300720c */ /* 0x004fe40003f25270 */
[----:B---3--:R-:W-:-:S11]  /*d6d0*/  LOP3.LUT R9, R2, R9, RZ, 0x3c, !PT ;  /* 0x0000000902097212 */ /* 0x008fd600078e3cff */
[----:B------:R-:W-:Y:S05]  /*d6e0*/  @!P1 BRA `(.L_x_2321) ;  /* 0x0000000800649947 */ /* 0x000fea0003800000 */
[----:B------:R-:W2:Y:S01]  /*d6f0*/  LDL R2, [R1+0x10] ;  /* 0x0000100001027983 */ /* 0x000ea20000100800 */
[----:B------:R-:W-:Y:S02]  /*d700*/  IMAD.MOV.U32 R4, RZ, RZ, R16 ;  /* 0x000000ffff047224 */ /* 0x000fe400078e0010 */
[----:B------:R-:W-:Y:S01]  /*d710*/  IMAD.MOV.U32 R8, RZ, RZ, R7 ;  /* 0x000000ffff087224 */ /* 0x000fe200078e0007 */
[----:B--2---:R-:W-:-:S13]  /*d720*/  ISETP.NE.AND P1, PT, R2, RZ, PT ;  /* 0x000000ff0200720c */ /* 0x004fda0003f25270 */
        /* <DEDUP_REMOVED lines=10> */
[----:B------:R-:W-:Y:S02]  /*d7d0*/  @P0 SHF.R.U32.HI R4, RZ, R3, R2 ;  /* 0x00000003ff040219 */ /* 0x000fe40000011602 */
[----:B------:R-:W0:Y:S03]  /*d7e0*/  LDC.64 R2, c[0x0][0x418] ;  /* 0x00010600ff027b82 */ /* 0x000e260000000a00 */
[----:B------:R-:W-:-:S04]  /*d7f0*/  IMAD.MOV R8, RZ, RZ, -R4 ;  /* 0x000000ffff087224 */ /* 0x000fc800078e0a04 */
[----:B------:R-:W-:Y:S01]  /*d800*/  IMAD R8, R5, R8, R7 ;  /* 0x0000000805087224 */ /* 0x000fe200078e0207 */
[----:B------:R-:W-:Y:S01]  /*d810*/  SHF.R.S32.HI R5, RZ, 0x1f, R4 ;  /* 0x0000001fff057819 */ /* 0x000fe20000011404 */
[----:B--2---:R-:W-:-:S04]  /*d820*/  IMAD R10, R10, UR4, RZ ;  /* 0x000000040a0a7c24 */ /* 0x004fc8000f8e02ff */
[C---:B---3--:R-:W-:Y:S02]  /*d830*/  IMAD R10, R11.reuse, UR5, R10 ;  /* 0x000000050b0a7c24 */ /* 0x048fe4000f8e020a */
[----:B------:R-:W-:-:S04]  /*d840*/  IMAD.WIDE.U32 R4, R11, UR4, R4 ;  /* 0x000000040b047c25 */ /* 0x000fc8000f8e0004 */
[----:B------:R-:W-:Y:S01]  /*d850*/  IMAD.IADD R5, R10, 0x1, R5 ;  /* 0x000000010a057824 */ /* 0x000fe200078e0205 */
[----:B0-----:R-:W-:-:S04]  /*d860*/  LEA R2, P0, R4, R2, 0x2 ;  /* 0x0000000204027211 */ /* 0x001fc800078010ff */
[----:B------:R-:W-:-:S05]  /*d870*/  LEA.HI.X R3, R4, R3, R5, 0x2, P0 ;  /* 0x0000000304037211 */ /* 0x000fca00000f1405 */
[----:B------:R0:W5:Y:S04]  /*d880*/  LDG.E R4, desc[UR6][R2.64] ;  /* 0x0000000602047981 */ /* 0x000168000c1e1900 */
.L_x_2322:
[----:B0-----:R-:W-:Y:S01]  /*d890*/  IMAD R2, R0, 0x8, R17 ;  /* 0x0000000800027824 */ /* 0x001fe200078e0211 */
[----:B------:R-:W-:Y:S01]  /*d8a0*/  SHF.L.U32 R3, R9, 0x1f, RZ ;  /* 0x0000001f09037819 */ /* 0x000fe200000006ff */
[----:B------:R-:W-:Y:S03]  /*d8b0*/  BSSY B1, `(.L_x_2323) ;  /* 0x0000003000017945 */ /* 0x000fe60003800000 */
[----:B------:R-:W0:Y:S02]  /*d8c0*/  SYNCS.PHASECHK.TRANS64.TRYWAIT P0, [R2+URZ+0x34840], R3 ;  /* 0x03484003020075a7 */ /* 0x000e24000800017f */
[----:B0-----:R-:W-:Y:S05]  /*d8d0*/  @!P0 BRA `(.L_x_2324) ;  /* 0x0000003400cc8947 */ /* 0x001fea0003800000 */
.L_x_2421:
[----:B------:R-:W-:Y:S05]  /*d8e0*/  BSYNC B1 ;  /* 0x0000000000017941 */ /* 0x000fea0003800000 */
.L_x_2323:
        /* <DEDUP_REMOVED lines=12> */
.L_x_2326:
[----:B------:R-:W-:Y:S05]  /*d9b0*/  BSYNC B1 ;  /* 0x0000000000017941 */ /* 0x000fea0003800000 */
.L_x_2325:
[----:B------:R-:W-:Y:S01]  /*d9c0*/  IMAD.MOV.U32 R10, RZ, RZ, RZ ;  /* 0x000000ffff0a7224 */ /* 0x000fe200078e00ff */
[----:B------:R-:W-:Y:S01]  /*d9d0*/  R2UR UR11, R8 ;  /* 0x00000000080b72ca */ /* 0x000fe200000e0000 */
[----:B0-----:R-:W-:Y:S01]  /*d9e0*/  IMAD R3, R0, 0xc000, R17 ;  /* 0x0000c00000037824 */ /* 0x001fe200078e0211 */
[----:B------:R-:W-:Y:S01]  /*d9f0*/  UIADD3 UR4, UP0, UR38, 0x370, URZ ;  /* 0x0000037026047890 */ /* 0x000fe2000ff1e03f */
[----:B------:R-:W-:Y:S01]  /*da00*/  PLOP3.LUT P0, PT, PT, PT, PT, 0x80, 0x0 ;  /* 0x000000000000781c */ /* 0x000fe20003f0f070 */
[----:B------:R-:W-:Y:S01]  /*da10*/  VIADD R2, R2, 0x34830 ;  /* 0x0003483002027836 */ /* 0x000fe20000000000 */
[----:B------:R-:W-:Y:S01]  /*da20*/  R2UR UR10, R10 ;  /* 0x000000000a0a72ca */ /* 0x000fe200000e0000 */
[----:B------:R-:W-:Y:S01]  /*da30*/  VIADD R5, R3, 0x1c400 ;  /* 0x0001c40003057836 */ /* 0x000fe20000000000 */
[----:B------:R-:W-:Y:S01]  /*da40*/  UIADD3.X UR5, URZ, UR39, URZ, UP0, !UPT ;  /* 0x000000273f057290 */ /* 0x000fe200087fe43f */
[----:B------:R-:W-:Y:S01]  /*da50*/  UMOV UR6, 0x0 ;  /* 0x0000000000067882 */ /* 0x000fe20000000000 */
[----:B------:R-:W-:-:S04]  /*da60*/  UMOV UR7, 0x14f00000 ;  /* 0x14f0000000077882 */ /* 0x000fc80000000000 */
[----:B------:R-:W-:-:S12]  /*da70*/  USHF.L.U32 UR11, UR11, 0x7, URZ ;  /* 0x000000070b0b7899 */ /* 0x000fd8000800063f */
.L_x_2327:
[----:B------:R-:W-:-:S13]  /*da80*/  @P0 ELECT P2, URZ, PT ;  /* 0x00000000003f082f */ /* 0x000fda0003840000 */
[----:B-----5:R-:W-:Y:S01]  /*da90*/  @P2 R2UR UR13, R4 ;  /* 0x00000000040d22ca */ /* 0x020fe200000e0000 */
[----:B------:R-:W-:Y:S01]  /*daa0*/  UMOV UR12, UR36 ;  /* 0x00000024000c7c82 */ /* 0x000fe20008000000 */
        /* <DEDUP_REMOVED lines=12> */
.L_x_2328:
[----:B------:R-:W-:-:S13]  /*db70*/  @P0 ELECT P2, URZ, PT ;  /* 0x00000000003f082f */ /* 0x000fda0003840000 */
[----:B------:R-:W-:Y:S01]  /*db80*/  @P2 R2UR UR13, R4 ;  /* 0x00000000040d22ca */ /* 0x000fe200000e0000 */
[----:B------:R-:W-:Y:S01]  /*db90*/  UMOV UR12, UR36 ;  /* 0x00000024000c7c82 */ /* 0x000fe20008000000 */
        /* <DEDUP_REMOVED lines=11> */
.L_x_2329:
        /* <DEDUP_REMOVED lines=15> */
.L_x_2422:
[----:B------:R-:W-:Y:S05]  /*dd40*/  BSYNC B1 ;  /* 0x0000000000017941 */ /* 0x000fea0003800000 */
.L_x_2330:
        /* <DEDUP_REMOVED lines=12> */
.L_x_2333:
[----:B------:R-:W-:Y:S05]  /*de10*/  BSYNC B1 ;  /* 0x0000000000017941 */ /* 0x000fea0003800000 */
.L_x_2332:
[----:B------:R-:W-:Y:S01]  /*de20*/  R2UR UR6, R12 ;  /* 0x000000000c0672ca */ /* 0x000fe200000e0000 */
[C-C-:B0-----:R-:W-:Y:S01]  /*de30*/  IMAD R2, R18.reuse, 0x8, R17.reuse ;  /* 0x0000000812027824 */ /* 0x141fe200078e0211 */
[----:B------:R-:W-:Y:S01]  /*de40*/  R2UR UR7, R13 ;  /* 0x000000000d0772ca */ /* 0x000fe200000e0000 */
[----:B------:R-:W-:Y:S01]  /*de50*/  IMAD R3, R18, 0x8000, R17 ;  /* 0x0000800012037824 */ /* 0x000fe200078e0211 */
[----:B------:R-:W-:Y:S01]  /*de60*/  R2UR UR10, R10 ;  /* 0x000000000a0a72ca */ /* 0x000fe200000e0000 */
[----:B------:R-:W-:Y:S01]  /*de70*/  UIADD3 UR4, UP0, UR38, 0x470, URZ ;  /* 0x0000047026047890 */ /* 0x000fe2000ff1e03f */
[----:B------:R-:W-:Y:S01]  /*de80*/  PLOP3.LUT P0, PT, PT, PT, PT, 0x80, 0x0 ;  /* 0x000000000000781c */ /* 0x000fe20003f0f070 */
[----:B------:R-:W-:Y:S02]  /*de90*/  IMAD.SHL.U32 R5, R19, 0x80, RZ ;  /* 0x0000008013057824 */ /* 0x000fe400078e00ff */
[----:B------:R-:W-:Y:S01]  /*dea0*/  VIADD R2, R2, 0x34850 ;  /* 0x0003485002027836 */ /* 0x000fe20000000000 */
[----:B------:R-:W-:Y:S01]  /*deb0*/  UIADD3.X UR5, URZ, UR39, URZ, UP0, !UPT ;  /* 0x000000273f057290 */ /* 0x000fe200087fe43f */
[----:B------:R-:W-:-:S11]  /*dec0*/  VIADD R10, R3, 0x400 ;  /* 0x00000400030a7836 */ /* 0x000fd60000000000 */
.L_x_2334:
        /* <DEDUP_REMOVED lines=15> */
.L_x_2335:
        /* <DEDUP_REMOVED lines=12> */
.L_x_2321:
[----:B------:R-:W-:Y:S05]  /*e080*/  BSYNC B0 ;  /* 0x0000000000007941 */ /* 0x000fea0003800000 */
.L_x_2320:
[----:B------:R0:W-:Y:S01]  /*e090*/  STL [R1+0x4], R9 ;  /* 0x0000040901007387 */ /* 0x0001e20000100800 */
[----:B------:R-:W-:Y:S01]  /*e0a0*/  UIADD3 UR4, UR41, -0x3, URZ ;  /* 0xfffffffd29047890 */ /* 0x000fe2000fffe03f */
[----:B------:R-:W-:-:S05]  /*e0b0*/  IMAD.MOV.U32 R18, RZ, RZ, R0 ;  /* 0x000000ffff127224 */ /* 0x000fca00078e0000 */
[----:B------:R-:W-:-:S07]  /*e0c0*/  IMAD.U32 R0, RZ, RZ, UR4 ;  /* 0x00000004ff007e24 */ /* 0x000fce000f8e00ff */
.L_x_2319:
[----:B------:R-:W-:Y:S01]  /*e0d0*/  ISETP.NE.AND P0, PT, R7, RZ, PT ;  /* 0x000000ff0700720c */ /* 0x000fe20003f05270 */
[----:B------:R-:W-:-:S12]  /*e0e0*/  BSSY B0, `(.L_x_2318) ;  /* 0x000014d000007945 */ /* 0x000fd80003800000 */
[----:B------:R-:W-:Y:S05]  /*e0f0*/  @!P0 BRA `(.L_x_2336) ;  /* 0x00000014002c8947 */ /* 0x000fea0003800000 */
[----:B------:R-:W-:-:S07]  /*e100*/  IMAD.MOV.U32 R8, RZ, RZ, R16 ;  /* 0x000000ffff087224 */ /* 0x000fce00078e0010 */
.L_x_2369:
        /* <DEDUP_REMOVED lines=8> */
[----:B--2---:R-:W-:Y:S02]  /*e190*/  ISETP.NE.AND P1, PT, R3, RZ, PT ;  /* 0x000000ff0300720c */ /* 0x004fe40003f25270 */
[----:B---3--:R-:W-:-:S11]  /*e1a0*/  LOP3.LUT R5, R2, R5, RZ, 0x3c, !PT ;  /* 0x0000000502057212 */ /* 0x008fd600078e3cff */
[----:B-1----:R-:W-:Y:S05]  /*e1b0*/  @!P1 BRA `(.L_x_2338) ;  /* 0x0000000800609947 */ /* 0x002fea0003800000 */
[----:B------:R-:W2:Y:S01]  /*e1c0*/  LDL R2, [R1+0x10] ;  /* 0x0000100001027983 */ /* 0x000ea20000100800 */
[----:B------:R-:W-:Y:S01]  /*e1d0*/  IMAD.MOV.U32 R7, RZ, RZ, R0 ;  /* 0x000000ffff077224 */ /* 0x000fe200078e0000 */
[----:B--2---:R-:W-:-:S13]  /*e1e0*/  ISETP.NE.AND P1, PT, R2, RZ, PT ;  /* 0x000000ff0200720c */ /* 0x004fda0003f25270 */
[----:B------:R-:W-:Y:S05]  /*e1f0*/  @!P1 BRA `(.L_x_2339) ;  /* 0x0000000000549947 */ /* 0x000fea0003800000 */
[----:B------:R-:W2:Y:S01]  /*e200*/  LDL R10, [R1+0x8] ;  /* 0x00000800010a7983 */ /* 0x000ea20000100800 */
[----:B------:R-:W1:Y:S01]  /*e210*/  LDC R8, c[0x0][0x43c] ;  /* 0x00010f00ff087b82 */ /* 0x000e620000000800 */
[----:B------:R-:W-:Y:S02]  /*e220*/  ULDC.64 UR4, c[0x0][0x428] ;  /* 0x00010a0000047ab9 */ /* 0x000fe40000000a00 */
[----:B0-----:R-:W3:Y:S01]  /*e230*/  LDL R9, [R1] ;  /* 0x0000000001097983 */ /* 0x001ee20000100800 */
[----:B------:R-:W-:Y:S01]  /*e240*/  ULDC.64 UR6, c[0x0][0x208] ;  /* 0x0000820000067ab9 */ /* 0x000fe20000000a00 */
[----:B-1----:R-:W-:-:S13]  /*e250*/  ISETP.NE.AND P0, PT, R8, 0x1, PT ;  /* 0x000000010800780c */ /* 0x002fda0003f05270 */
        /* <DEDUP_REMOVED lines=15> */
.L_x_2339:
[----:B------:R-:W-:Y:S01]  /*e350*/  IMAD R3, R4, 0x8, R17 ;  /* 0x0000000804037824 */ /* 0x000fe200078e0211 */
[----:B------:R-:W-:Y:S01]  /*e360*/  SHF.L.U32 R2, R5, 0x1f, RZ ;  /* 0x0000001f05027819 */ /* 0x000fe200000006ff */
[----:B------:R-:W-:Y:S03]  /*e370*/  BSSY B2, `(.L_x_2340) ;  /* 0x0000003000027945 */ /* 0x000fe60003800000 */
[----:B------:R-:W2:Y:S02]  /*e380*/  SYNCS.PHASECHK.TRANS64.TRYWAIT P0, [R3+URZ+0x34840], R2 ;  /* 0x03484002030075a7 */ /* 0x000ea4000800017f */
[----:B--2---:R-:W-:Y:S05]  /*e390*/  @!P0 BRA `(.L_x_2341) ;  /* 0x0000002c00448947 */ /* 0x004fea0003800000 */
.L_x_2423:
[----:B------:R-:W-:Y:S05]  /*e3a0*/  BSYNC B2 ;  /* 0x0000000000027941 */ /* 0x000fea0003800000 */
.L_x_2340:
[----:B01----:R-:W0:Y:S01]  /*e3b0*/  S2R R9, SR_TID.X ;  /* 0x0000000000097919 */ /* 0x003e220000002100 */
        /* <DEDUP_REMOVED lines=9> */
[----:B-1----:R-:W-:Y:S05]  /*e450*/  @!P0 BRA `(.L_x_2343) ;  /* 0x0000000000048947 */ /* 0x002fea0003800000 */
[----:B------:R-:W-:Y:S01]  /*e460*/  BPT.TRAP 0x1 ;  /* 0x000000040000795c */ /* 0x000fe20000300000 */
.L_x_2343:
[----:B------:R-:W-:Y:S05]  /*e470*/  BSYNC B2 ;  /* 0x0000000000027941 */ /* 0x000fea0003800000 */
.L_x_2342:
[----:B------:R-:W-:Y:S01]  /*e480*/  IMAD.MOV.U32 R12, RZ, RZ, RZ ;  /* 0x000000ffff0c7224 */ /* 0x000fe200078e00ff */
[----:B------:R-:W-:Y:S01]  /*e490*/  UIADD3 UR4, UP0, UR38, 0x370, URZ ;  /* 0x0000037026047890 */ /* 0x000fe2000ff1e03f */
[----:B------:R-:W-:Y:S01]  /*e4a0*/  IMAD R9, R4, 0xc000, R17 ;  /* 0x0000c00004097824 */ /* 0x000fe200078e0211 */
[----:B------:R-:W-:Y:S01]  /*e4b0*/  PLOP3.LUT P0, PT, PT, PT, PT, 0x80, 0x0 ;  /* 0x000000000000781c */ /* 0x000fe20003f0f070 */
[----:B--2---:R-:W-:Y:S01]  /*e4c0*/  VIADD R3, R3, 0x34830 ;  /* 0x0003483003037836 */ /* 0x004fe20000000000 */
[----:B------:R-:W-:Y:S01]  /*e4d0*/  R2UR UR10, R12 ;  /* 0x000000000c0a72ca */ /* 0x000fe200000e0000 */
[----:B------:R-:W-:Y:S01]  /*e4e0*/  IMAD.SHL.U32 R2, R7, 0x80, RZ ;  /* 0x0000008007027824 */ /* 0x000fe200078e00ff */
[----:B------:R-:W-:Y:S01]  /*e4f0*/  UIADD3.X UR5, URZ, UR39, URZ, UP0, !UPT ;  /* 0x000000273f057290 */ /* 0x000fe200087fe43f */
[----:B------:R-:W-:Y:S01]  /*e500*/  VIADD R10, R9, 0x1c400 ;  /* 0x0001c400090a7836 */ /* 0x000fe20000000000 */
[----:B------:R-:W-:Y:S01]  /*e510*/  UMOV UR6, 0x0 ;  /* 0x0000000000067882 */ /* 0x000fe20000000000 */
[----:B------:R-:W-:-:S10]  /*e520*/  UMOV UR7, 0x14f00000 ;  /* 0x14f0000000077882 */ /* 0x000fd40000000000 */
.L_x_2344:
        /* <DEDUP_REMOVED lines=16> */
.L_x_2345:
        /* <DEDUP_REMOVED lines=15> */
.L_x_2346:
        /* <DEDUP_REMOVED lines=16> */
.L_x_2424:
[----:B------:R-:W-:Y:S05]  /*e820*/  BSYNC B2 ;  /* 0x0000000000027941 */ /* 0x000fea0003800000 */
.L_x_2347:
        /* <DEDUP_REMOVED lines=11> */
.L_x_2350:
[----:B------:R-:W-:Y:S05]  /*e8e0*/  BSYNC B2 ;  /* 0x0000000000027941 */ /* 0x000fea0003800000 */
.L_x_2349:
[----:B------:R-:W-:Y:S01]  /*e8f0*/  R2UR UR10, R12 ;  /* 0x000000000c0a72ca */ /* 0x000fe200000e0000 */
[----:B------:R-:W-:Y:S01]  /*e900*/  IMAD R18, R18, 0x8000, R17 ;  /* 0x0000800012127824 */ /* 0x000fe200078e0211 */
[----:B------:R-:W-:Y:S01]  /*e910*/  R2UR UR6, R10 ;  /* 0x000000000a0672ca */ /* 0x000fe200000e0000 */
[----:B------:R-:W-:Y:S01]  /*e920*/  UIADD3 UR4, UP0, UR38, 0x470, URZ ;  /* 0x0000047026047890 */ /* 0x000fe2000ff1e03f */
[----:B------:R-:W-:Y:S01]  /*e930*/  R2UR UR7, R11 ;  /* 0x000000000b0772ca */ /* 0x000fe200000e0000 */
[----:B0-----:R-:W-:Y:S01]  /*e940*/  IMAD.SHL.U32 R3, R19, 0x80, RZ ;  /* 0x0000008013037824 */ /* 0x001fe200078e00ff */
[----:B------:R-:W-:Y:S01]  /*e950*/  PLOP3.LUT P0, PT, PT, PT, PT, 0x80, 0x0 ;  /* 0x000000000000781c */ /* 0x000fe20003f0f070 */
[----:B------:R-:W-:Y:S01]  /*e960*/  VIADD R2, R2, 0x50 ;  /* 0x0000005002027836 */ /* 0x000fe20000000000 */
[----:B------:R-:W-:Y:S01]  /*e970*/  UIADD3.X UR5, URZ, UR39, URZ, UP0, !UPT ;  /* 0x000000273f057290 */ /* 0x000fe200087fe43f */
[----:B------:R-:W-:-:S11]  /*e980*/  VIADD R9, R18, 0x400 ;  /* 0x0000040012097836 */ /* 0x000fd60000000000 */
.L_x_2351:
        /* <DEDUP_REMOVED lines=15> */
.L_x_2352:
        /* <DEDUP_REMOVED lines=12> */
.L_x_2338:
[----:B------:R-:W-:Y:S05]  /*eb40*/  BSYNC B1 ;  /* 0x0000000000017941 */ /* 0x000fea0003800000 */
.L_x_2337:
[----:B------:R-:W2:Y:S01]  /*eb50*/  LDL R2, [R1+0xc] ;  /* 0x00000c0001027983 */ /* 0x000ea20000100800 */
[----:B------:R-:W-:Y:S01]  /*eb60*/  VIADD R18, R4, 0x1 ;  /* 0x0000000104127836 */ /* 0x000fe20000000000 */
[----:B------:R-:W-:Y:S04]  /*eb70*/  BSSY B1, `(.L_x_2353) ;  /* 0x00000a0000017945 */ /* 0x000fe80003800000 */
[----:B------:R-:W-:-:S04]  /*eb80*/  ISETP.NE.AND P0, PT, R18, 0x2, PT ;  /* 0x000000021200780c */ /* 0x000fc80003f05270 */
[----:B------:R-:W-:Y:S02]  /*eb90*/  SEL R18, R18, RZ, P0 ;  /* 0x000000ff12127207 */ /* 0x000fe40000000000 */
[----:B--2---:R-:W-:Y:S02]  /*eba0*/  ISETP.NE.AND P1, PT, R2, RZ, PT ;  /* 0x000000ff0200720c */ /* 0x004fe40003f25270 */
[----:B------:R-:W-:-:S04]  /*ebb0*/  SEL R2, RZ, 0x1, P0 ;  /* 0x00000001ff027807 */ /* 0x000fc80000000000 */
[----:B------:R-:W-:-:S05]  /*ebc0*/  LOP3.LUT R10, R5, R2, RZ, 0x3c, !PT ;  /* 0x00000002050a7212 */ /* 0x000fca00078e3cff */
[----:B------:R1:W-:Y:S02]  /*ebd0*/  STL [R1+0x4], R10 ;  /* 0x0000040a01007387 */ /* 0x0003e40000100800 */
[----:B------:R-:W-:Y:S05]  /*ebe0*/  @!P1 BRA `(.L_x_2354) ;  /* 0x0000000800609947 */ /* 0x000fea0003800000 */
[----:B------:R-:W2:Y:S01]  /*ebf0*/  LDL R3, [R1+0x10] ;  /* 0x0000100001037983 */ /* 0x000ea20000100800 */
[----:B------:R-:W-:Y:S01]  /*ec00*/  VIADD R7, R0, 0xffffffff ;  /* 0xffffffff00077836 */ /* 0x000fe20000000000 */
[----:B--2---:R-:W-:-:S13]  /*ec10*/  ISETP.NE.AND P1, PT, R3, RZ, PT ;  /* 0x000000ff0300720c */ /* 0x004fda0003f25270 */
[----:B------:R-:W-:Y:S05]  /*ec20*/  @!P1 BRA `(.L_x_2355) ;  /* 0x0000000000549947 */ /* 0x000fea0003800000 */
[----:B------:R-:W2:Y:S01]  /*ec30*/  LDL R12, [R1+0x8] ;  /* 0x00000800010c7983 */ /* 0x000ea20000100800 */
[----:B0-----:R-:W0:Y:S01]  /*ec40*/  LDC R9, c[0x0][0x43c] ;  /* 0x00010f00ff097b82 */ /* 0x001e220000000800 */
[----:B------:R-:W-:Y:S02]  /*ec50*/  ULDC.64 UR4, c[0x0][0x428] ;  /* 0x00010a0000047ab9 */ /* 0x000fe40000000a00 */
[----:B------:R-:W3:Y:S01]  /*ec60*/  LDL R11, [R1] ;  /* 0x00000000010b7983 */ /* 0x000ee20000100800 */
        /* <DEDUP_REMOVED lines=17> */
.L_x_2355:
[----:B------:R-:W-:Y:S01]  /*ed80*/  IMAD R2, R18, 0x8, R17 ;  /* 0x0000000812027824 */ /* 0x000fe200078e0211 */
[----:B------:R-:W-:Y:S01]  /*ed90*/  SHF.L.U32 R3, R10, 0x1f, RZ ;  /* 0x0000001f0a037819 */ /* 0x000fe200000006ff */
[----:B------:R-:W-:Y:S03]  /*eda0*/  BSSY B2, `(.L_x_2356) ;  /* 0x0000003000027945 */ /* 0x000fe60003800000 */
[----:B------:R-:W3:Y:S02]  /*edb0*/  SYNCS.PHASECHK.TRANS64.TRYWAIT P0, [R2+URZ+0x34840], R3 ;  /* 0x03484003020075a7 */ /* 0x000ee4000800017f */
[----:B---3--:R-:W-:Y:S05]  /*edc0*/  @!P0 BRA `(.L_x_2357) ;  /* 0x0000002000e08947 */ /* 0x008fea0003800000 */
.L_x_2425:
[----:B------:R-:W-:Y:S05]  /*edd0*/  BSYNC B2 ;  /* 0x0000000000027941 */ /* 0x000fea0003800000 */
.L_x_2356:
[----:B0-2---:R-:W0:Y:S01]  /*ede0*/  S2R R9, SR_TID.X ;  /* 0x0000000000097919 */ /* 0x005e220000002100 */
[----:B------:R-:W-:Y:S01]  /*edf0*/  BSSY B2, `(.L_x_2358) ;  /* 0x000000b000027945 */ /* 0x000fe20003800000 */
[----:B0-----:R-:W-:-:S04]  /*ee00*/  LOP3.LUT R9, R9, 0x7f, RZ, 0xc0, !PT ;  /* 0x0000007f09097812 */ /* 0x001fc800078ec0ff */
[----:B------:R-:W-:-:S13]  /*ee10*/  ISETP.NE.AND P1, PT, R9, RZ, PT ;  /* 0x000000ff0900720c */ /* 0x000fda0003f25270 */
[----:B------:R-:W-:Y:S05]  /*ee20*/  @P1 BRA `(.L_x_2359) ;  /* 0x00000000001c1947 */ /* 0x000fea0003800000 */
[----:B------:R-:W0:Y:S01]  /*ee30*/  S2R R9, SR_TID.X ;  /* 0x0000000000097919 */ /* 0x000e220000002100 */
[----:B---3--:R-:W-:-:S04]  /*ee40*/  IMAD.MOV.U32 R3, RZ, RZ, 0xc000 ;  /* 0x0000c000ff037424 */ /* 0x008fc800078e00ff */
[----:B------:R2:W-:Y:S01]  /*ee50*/  SYNCS.ARRIVE.TRANS64 RZ, [R2+URZ+0x34830], R3 ;  /* 0x0348300302ff79a7 */ /* 0x0005e2000800003f */
[----:B0-----:R-:W-:-:S04]  /*ee60*/  LOP3.LUT R9, R9, 0x1f, RZ, 0xc0, !PT ;  /* 0x0000001f09097812 */ /* 0x001fc800078ec0ff */
[----:B------:R-:W-:-:S13]  /*ee70*/  ISETP.NE.AND P0, PT, R9, RZ, PT ;  /* 0x000000ff0900720c */ /* 0x000fda0003f05270 */
[----:B--2---:R-:W-:Y:S05]  /*ee80*/  @!P0 BRA `(.L_x_2359) ;  /* 0x0000000000048947 */ /* 0x004fea0003800000 */
[----:B------:R-:W-:Y:S01]  /*ee90*/  BPT.TRAP 0x1 ;  /* 0x000000040000795c */ /* 0x000fe20000300000 */
.L_x_2359:
[----:B------:R-:W-:Y:S05]  /*eea0*/  BSYNC B2 ;  /* 0x0000000000027941 */ /* 0x000fea0003800000 */
.L_x_2358:
[----:B------:R-:W-:Y:S01]  /*eeb0*/  IMAD.MOV.U32 R12, RZ, RZ, RZ ;  /* 0x000000ffff0c7224 */ /* 0x000fe200078e00ff */
[----:B------:R-:W-:Y:S01]  /*eec0*/  UIADD3 UR4, UP0, UR38, 0x370, URZ ;  /* 0x0000037026047890 */ /* 0x000fe2000ff1e03f */
[C---:B---3--:R-:W-:Y:S01]  /*eed0*/  IMAD R3, R18.reuse, 0x8, R6 ;  /* 0x0000000812037824 */ /* 0x048fe200078e0206 */
        /* <DEDUP_REMOVED lines=9> */
.L_x_2360:
        /* <DEDUP_REMOVED lines=16> */
.L_x_2361:
        /* <DEDUP_REMOVED lines=15> */
.L_x_2362:
        /* <DEDUP_REMOVED lines=15> */
.L_x_2426:
[----:B------:R-:W-:Y:S05]  /*f250*/  BSYNC B2 ;  /* 0x0000000000027941 */ /* 0x000fea0003800000 */
.L_x_2363:
        /* <DEDUP_REMOVED lines=11> */
.L_x_2366:
[----:B------:R-:W-:Y:S05]  /*f310*/  BSYNC B2 ;  /* 0x0000000000027941 */ /* 0x000fea0003800000 */
.L_x_2365:
[----:B------:R-:W-:Y:S01]  /*f320*/  R2UR UR10, R12 ;  /* 0x000000000c0a72ca */ /* 0x000fe200000e0000 */
[----:B------:R-:W-:Y:S01]  /*f330*/  IMAD R4, R4, 0x8000, R17 ;  /* 0x0000800004047824 */ /* 0x000fe200078e0211 */
[----:B------:R-:W-:Y:S01]  /*f340*/  R2UR UR6, R10 ;  /* 0x000000000a0672ca */ /* 0x000fe200000e0000 */
[----:B------:R-:W-:Y:S01]  /*f350*/  UIADD3 UR4, UP0, UR38, 0x470, URZ ;  /* 0x0000047026047890 */ /* 0x000fe2000ff1e03f */
[----:B------:R-:W-:Y:S01]  /*f360*/  R2UR UR7, R11 ;  /* 0x000000000b0772ca */ /* 0x000fe200000e0000 */
[----:B------:R-:W-:Y:S01]  /*f370*/  IMAD.SHL.U32 R3, R19, 0x80, RZ ;  /* 0x0000008013037824 */ /* 0x000fe200078e00ff */
[----:B------:R-:W-:Y:S01]  /*f380*/  PLOP3.LUT P0, PT, PT, PT, PT, 0x80, 0x0 ;  /* 0x000000000000781c */ /* 0x000fe20003f0f070 */
[----:B0-----:R-:W-:Y:S01]  /*f390*/  VIADD R2, R2, 0x50 ;  /* 0x0000005002027836 */ /* 0x001fe20000000000 */
[----:B------:R-:W-:Y:S01]  /*f3a0*/  UIADD3.X UR5, URZ, UR39, URZ, UP0, !UPT ;  /* 0x000000273f057290 */ /* 0x000fe200087fe43f */
[----:B------:R-:W-:-:S11]  /*f3b0*/  VIADD R5, R4, 0x400 ;  /* 0x0000040004057836 */ /* 0x000fd60000000000 */
.L_x_2367:
        /* <DEDUP_REMOVED lines=15> */
.L_x_2368:
        /* <DEDUP_REMOVED lines=12> */
.L_x_2354:
[----:B------:R-:W-:Y:S05]  /*f570*/  BSYNC B1 ;  /* 0x0000000000017941 */ /* 0x000fea0003800000 */
.L_x_2353:
[C---:B------:R-:W-:Y:S01]  /*f580*/  ISETP.GT.AND P0, PT, R0.reuse, 0x1, PT ;  /* 0x000000010000780c */ /* 0x040fe20003f04270 */
[----:B------:R-:W-:-:S12]  /*f590*/  VIADD R0, R0, 0xfffffffe ;  /* 0xfffffffe00007836 */ /* 0x000fd80000000000 */
[----:B------:R-:W-:Y:S05]  /*f5a0*/  @P0 BRA `(.L_x_2369) ;  /* 0xffffffe800d80947 */ /* 0x000fea000383ffff */
.L_x_2336:
[----:B------:R-:W-:Y:S05]  /*f5b0*/  BSYNC B0 ;  /* 0x0000000000007941 */ /* 0x000fea0003800000 */
.L_x_2318:
[----:B0-----:R-:W0:Y:S01]  /*f5c0*/  S2R R0, SR_TID.X ;  /* 0x0000000000007919 */ /* 0x001e220000002100 */
[----:B------:R-:W-:Y:S01]  /*f5d0*/  BSSY B0, `(.L_x_2370) ;  /* 0x0000012000007945 */ /* 0x000fe20003800000 */
[----:B0-----:R-:W-:-:S04]  /*f5e0*/  LOP3.LUT R6, R0, 0x7f, RZ, 0xc0, !PT ;  /* 0x0000007f00067812 */ /* 0x001fc800078ec0ff */
[----:B------:R-:W-:-:S13]  /*f5f0*/  ISETP.NE.AND P1, PT, R6, RZ, PT ;  /* 0x000000ff0600720c */ /* 0x000fda0003f25270 */
[----:B------:R-:W-:Y:S05]  /*f600*/  @P1 BRA `(.L_x_2371) ;  /* 0x0000000000381947 */ /* 0x000fea0003800000 */
[----:B------:R-:W0:Y:S01]  /*f610*/  S2R R3, SR_LANEID ;  /* 0x0000000000037919 */ /* 0x000e220000000000 */
[----:B------:R-:W-:Y:S01]  /*f620*/  VOTEU.ANY UR4, UPT, PT ;  /* 0x0000000000047886 */ /* 0x000fe200038e0100 */
[----:B------:R-:W2:Y:S01]  /*f630*/  LDC.64 R4, c[0x0][0xc80] ;  /* 0x00032000ff047b82 */ /* 0x000ea20000000a00 */
[----:B------:R-:W0:Y:S01]  /*f640*/  FLO.U32 R0, UR4 ;  /* 0x0000000400007d00 */ /* 0x000e2200080e0000 */
[----:B------:R-:W-:-:S07]  /*f650*/  ULDC.64 UR6, c[0x0][0x208] ;  /* 0x0000820000067ab9 */ /* 0x000fce0000000a00 */
[----:B------:R-:W2:Y:S01]  /*f660*/  POPC R2, UR4 ;  /* 0x0000000400027d09 */ /* 0x000ea20008000000 */
[----:B0-----:R-:W-:-:S13]  /*f670*/  ISETP.EQ.U32.AND P0, PT, R0, R3, PT ;  /* 0x000000030000720c */ /* 0x001fda0003f02070 */
[----:B--2---:R-:W2:Y:S01]  /*f680*/  @P0 ATOMG.E.ADD.STRONG.GPU PT, R5, desc[UR6][R4.64], R2 ;  /* 0x00000002040509a8 */ /* 0x004ea200081ee1c6 */
[----:B------:R-:W0:Y:S02]  /*f690*/  S2R R3, SR_LTMASK ;  /* 0x0000000000037919 */ /* 0x000e240000003900 */
[----:B0-----:R-:W-:-:S06]  /*f6a0*/  LOP3.LUT R3, R3, UR4, RZ, 0xc0, !PT ;  /* 0x0000000403037c12 */ /* 0x001fcc000f8ec0ff */
[----:B------:R-:W0:Y:S01]  /*f6b0*/  POPC R3, R3 ;  /* 0x0000000300037309 */ /* 0x000e220000000000 */
[----:B--2---:R-:W0:Y:S02]  /*f6c0*/  SHFL.IDX PT, R0, R5, R0, 0x1f ;  /* 0x00001f0005007589 */ /* 0x004e2400000e0000 */
[----:B0-----:R-:W-:-:S05]  /*f6d0*/  IADD3 R0, R0, UR43, R3 ;  /* 0x0000002b00007c10 */ /* 0x001fca000fffe003 */
[----:B------:R0:W-:Y:S02]  /*f6e0*/  STL [R1+0x18], R0 ;  /* 0x0000180001007387 */ /* 0x0001e40000100800 */
.L_x_2371:
[----:B------:R-:W-:Y:S05]  /*f6f0*/  BSYNC B0 ;  /* 0x0000000000007941 */ /* 0x000fea0003800000 */
.L_x_2370:
[----:B0-----:R-:W2:Y:S01]  /*f700*/  LDL.LU R0, [R1+0xc] ;  /* 0x00000c0001007983 */ /* 0x001ea20000300800 */
[----:B------:R-:W-:Y:S01]  /*f710*/  BSSY B0, `(.L_x_2372) ;  /* 0x0000038000007945 */ /* 0x000fe20003800000 */
[----:B--2---:R-:W-:-:S13]  /*f720*/  ISETP.NE.AND P0, PT, R0, RZ, PT ;  /* 0x000000ff0000720c */ /* 0x004fda0003f05270 */
        /* <DEDUP_REMOVED lines=8> */
.L_x_2427:
[----:B------:R-:W-:Y:S05]  /*f7b0*/  BSYNC B1 ;  /* 0x0000000000017941 */ /* 0x000fea0003800000 */
.L_x_2374:
        /* <DEDUP_REMOVED lines=9> */
.L_x_2377:
[----:B------:R-:W-:Y:S05]  /*f850*/  BSYNC B1 ;  /* 0x0000000000017941 */ /* 0x000fea0003800000 */
.L_x_2376:
[----:B------:R-:W-:Y:S01]  /*f860*/  IMAD R2, R18, 0x8000, R17 ;  /* 0x0000800012027824 */ /* 0x000fe200078e0211 */
[----:B------:R-:W-:Y:S01]  /*f870*/  UIADD3 UR4, UP0, UR38, 0x470, URZ ;  /* 0x0000047026047890 */ /* 0x000fe2000ff1e03f */
[----:B------:R-:W-:Y:S01]  /*f880*/  IMAD.SHL.U32 R19, R19, 0x80, RZ ;  /* 0x0000008013137824 */ /* 0x000fe200078e00ff */
[----:B------:R-:W-:Y:S01]  /*f890*/  PLOP3.LUT P0, PT, PT, PT, PT, 0x80, 0x0 ;  /* 0x000000000000781c */ /* 0x000fe20003f0f070 */
[----:B0-----:R-:W-:Y:S01]  /*f8a0*/  VIADD R0, R0, 0x34850 ;  /* 0x0003485000007836 */ /* 0x001fe20000000000 */
[----:B------:R-:W-:Y:S01]  /*f8b0*/  UIADD3.X UR5, URZ, UR39, URZ, UP0, !UPT ;  /* 0x000000273f057290 */ /* 0x000fe200087fe43f */
[----:B------:R-:W-:Y:S01]  /*f8c0*/  VIADD R3, R2, 0x400 ;  /* 0x0000040002037836 */ /* 0x000fe20000000000 */
[----:B------:R-:W-:Y:S01]  /*f8d0*/  UMOV UR6, 0x0 ;  /* 0x0000000000067882 */ /* 0x000fe20000000000 */
[----:B------:R-:W-:Y:S01]  /*f8e0*/  UMOV UR7, 0x14f00000 ;  /* 0x14f0000000077882 */ /* 0x000fe20000000000 */
[----:B------:R-:W-:-:S08]  /*f8f0*/  UMOV UR10, URZ ;  /* 0x0000003f000a7c82 */ /* 0x000fd00008000000 */
.L_x_2378:
        /* <DEDUP_REMOVED lines=15> */
.L_x_2379:
        /* <DEDUP_REMOVED lines=10> */
.L_x_2373:
[----:B------:R-:W-:Y:S05]  /*fa90*/  BSYNC B0 ;  /* 0x0000000000007941 */ /* 0x000fea0003800000 */
.L_x_2372:
[----:B------:R-:W2:Y:S01]  /*faa0*/  LDL.LU R3, [R1+0x4] ;  /* 0x0000040001037983 */ /* 0x000ea20000300800 */
[----:B------:R-:W-:-:S05]  /*fab0*/  VIADD R18, R18, 0x1 ;  /* 0x0000000112127836 */ /* 0x000fca0000000000 */
[----:B------:R-:W-:-:S04]  /*fac0*/  ISETP.NE.AND P0, PT, R18, 0x2, PT ;  /* 0x000000021200780c */ /* 0x000fc80003f05270 */
[----:B------:R-:W-:Y:S02]  /*fad0*/  SEL R0, RZ, 0x1, P0 ;  /* 0x00000001ff007807 */ /* 0x000fe40000000000 */
[----:B------:R-:W-:Y:S02]  /*fae0*/  SEL R18, R18, RZ, P0 ;  /* 0x000000ff12127207 */ /* 0x000fe40000000000 */
[----:B--2---:R-:W-:-:S05]  /*faf0*/  LOP3.LUT R3, R3, R0, RZ, 0x3c, !PT ;  /* 0x0000000003037212 */ /* 0x004fca00078e3cff */
[----:B------:R2:W-:Y:S02]  /*fb00*/  STL [R1+0x4], R3 ;  /* 0x0000040301007387 */ /* 0x0005e40000100800 */
.L_x_2298:
[----:B------:R-:W-:Y:S05]  /*fb10*/  BSYNC B7 ;  /* 0x0000000000077941 */ /* 0x000fea0003800000 */
.L_x_2296:
[----:B0-----:R-:W3:Y:S04]  /*fb20*/  LDL R0, [R1+0x20] ;  /* 0x0000200001007983 */ /* 0x001ee80000100800 */
[----:B------:R0:W5:Y:S01]  /*fb30*/  LDL R2, [R1+0x18] ;  /* 0x0000180001027983 */ /* 0x0001620000100800 */
[----:B---3--:R-:W-:-:S13]  /*fb40*/  ISETP.NE.AND P0, PT, R0, RZ, PT ;  /* 0x000000ff0000720c */ /* 0x008fda0003f05270 */
[----:B0-----:R-:W-:Y:S05]  /*fb50*/  @!P0 BRA `(.L_x_2380) ;  /* 0x0000000000288947 */ /* 0x001fea0003800000 */
[----:B------:R-:W-:Y:S05]  /*fb60*/  WARPSYNC.ALL ;  /* 0x0000000000007948 */ /* 0x000fea0003800000 */
[----:B------:R-:W0:Y:S08]  /*fb70*/  S2UR UR5, SR_CgaCtaId ;  /* 0x00000000000579c3 */ /* 0x000e300000008800 */
[----:B------:R-:W-:Y:S06]  /*fb80*/  BAR.SYNC.DEFER_BLOCKING 0x5, 0x180 ;  /* 0x0146000000007b1d */ /* 0x000fec0000010000 */
[----:B------:R-:W-:-:S02]  /*fb90*/  UMOV UR4, 0x400 ;  /* 0x0000040000047882 */ /* 0x000fc40000000000 */
[----:B0-----:R-:W-:-:S06]  /*fba0*/  ULEA UR4, UR5, UR4, 0x18 ;  /* 0x0000000405047291 */ /* 0x001fcc000f8ec03f */
[----:B------:R-:W-:-:S05]  /*fbb0*/  IMAD.U32 R17, RZ, RZ, UR4 ;  /* 0x00000004ff117e24 */ /* 0x000fca000f8e00ff */
[----:B-----5:R-:W0:Y:S04]  /*fbc0*/  LDS R2, [R17+0x348d0] ;  /* 0x0348d00011027984 */ /* 0x020e280000000800 */
[----:B0-----:R0:W-:Y:S01]  /*fbd0*/  STL [R1+0x18], R2 ;  /* 0x0000180201007387 */ /* 0x0011e20000100800 */
[----:B------:R-:W-:Y:S06]  /*fbe0*/  BAR.ARV 0x4, 0x180 ;  /* 0x0106000000007b1d */ /* 0x000fec0000002000 */
[----:B------:R-:W-:Y:S05]  /*fbf0*/  BRA `(.L_x_2381) ;  /* 0x00000000002c7947 */ /* 0x000fea0003800000 */
.L_x_2380:
[----:B------:R-:W-:-:S03]  /*fc00*/  UMOV UR4, 0xffffffff ;  /* 0xffffffff00047882 */ /* 0x000fc60000000000 */
[----:B------:R-:W-:Y:S05]  /*fc10*/  BRA.DIV UR4, `(.L_x_2382) ;  /* 0x0000001604887947 */ /* 0x000fea000b800000 */
[----:B-----5:R0:W3:Y:S02]  /*fc20*/  SHFL.IDX PT, R14, R2, RZ, 0x1f ;  /* 0x00001fff020e7589 */ /* 0x0200e400000e0000 */
.L_x_2430:
[----:B--2---:R-:W2:Y:S01]  /*fc30*/  @!P1 S2R R3, SR_CgaCtaId ;  /* 0x0000000000039919 */ /* 0x004ea20000008800 */
[----:B------:R-:W-:Y:S05]  /*fc40*/  WARPSYNC.ALL ;  /* 0x0000000000007948 */ /* 0x000fea0003800000 */
[----:B------:R-:W-:Y:S01]  /*fc50*/  BAR.SYNC.DEFER_BLOCKING 0x4, 0x180 ;  /* 0x0106000000007b1d */ /* 0x000fe20000010000 */
[----:B------:R-:W-:-:S05]  /*fc60*/  @!P1 MOV R0, 0x400 ;  /* 0x0000040000009802 */ /* 0x000fca0000000f00 */
[----:B---3--:R3:W-:Y:S01]  /*fc70*/  STL [R1+0x18], R14 ;  /* 0x0000180e01007387 */ /* 0x0087e20000100800 */
[----:B--2---:R-:W-:-:S05]  /*fc80*/  @!P1 LEA R17, R3, R0, 0x18 ;  /* 0x0000000003119211 */ /* 0x004fca00078ec0ff */
[----:B------:R3:W-:Y:S01]  /*fc90*/  @!P1 STS [R17+0x348d0], R2 ;  /* 0x0348d00211009388 */ /* 0x0007e20000000800 */
[----:B------:R-:W-:Y:S06]  /*fca0*/  BAR.ARV 0x5, 0x180 ;  /* 0x0146000000007b1d */ /* 0x000fec0000002000 */
.L_x_2381:
[----:B------:R-:W4:Y:S01]  /*fcb0*/  LDL R0, [R1+0x18] ;  /* 0x0000180001007983 */ /* 0x000f220000100800 */
[----:B------:R-:W-:Y:S02]  /*fcc0*/  ULDC UR4, c[0x0][0xc38] ;  /* 0x00030e0000047ab9 */ /* 0x000fe40000000800 */
[----:B----4-:R-:W-:-:S13]  /*fcd0*/  ISETP.GE.AND P0, PT, R0, UR4, PT ;  /* 0x0000000400007c0c */ /* 0x010fda000bf06270 */
[----:B------:R-:W-:Y:S05]  /*fce0*/  @!P0 BRA `(.L_x_2383) ;  /* 0xffffffbc000c8947 */ /* 0x000fea000383ffff */
.L_x_2293:
[----:B-1----:R-:W4:Y:S01]  /*fcf0*/  LDL.LU R0, [R1+0x1c] ;  /* 0x00001c0001007983 */ /* 0x002f220000300800 */
[----:B------:R-:W-:Y:S01]  /*fd00*/  BSSY B0, `(.L_x_2384) ;  /* 0x000000b000007945 */ /* 0x000fe20003800000 */
[----:B------:R-:W1:Y:S01]  /*fd10*/  S2R R5, SR_CgaCtaId ;  /* 0x0000000000057919 */ /* 0x000e620000008800 */
[----:B----4-:R-:W-:-:S05]  /*fd20*/  VIADD R0, R0, 0x1 ;  /* 0x0000000100007836 */ /* 0x010fca0000000000 */
[----:B0--3--:R-:W-:-:S04]  /*fd30*/  LEA.HI R2, R0, R0, RZ, 0x1 ;  /* 0x0000000000027211 */ /* 0x009fc800078f08ff */
[----:B--2---:R-:W-:-:S05]  /*fd40*/  LOP3.LUT R3, R2, 0xfffffffe, RZ, 0xc0, !PT ;  /* 0xfffffffe02037812 */ /* 0x004fca00078ec0ff */
[----:B------:R-:W-:Y:S01]  /*fd50*/  IMAD.IADD R3, R0, 0x1, -R3 ;  /* 0x0000000100037824 */ /* 0x000fe200078e0a03 */
[----:B------:R-:W-:-:S04]  /*fd60*/  MOV R0, 0x400 ;  /* 0x0000040000007802 */ /* 0x000fc80000000f00 */
[----:B-1----:R-:W-:Y:S02]  /*fd70*/  LEA R0, R5, R0, 0x18 ;  /* 0x0000000005007211 */ /* 0x002fe400078ec0ff */
[----:B------:R-:W-:-:S04]  /*fd80*/  SHF.L.U32 R3, R3, 0x1f, RZ ;  /* 0x0000001f03037819 */ /* 0x000fc800000006ff */
[----:B------:R-:W0:Y:S02]  /*fd90*/  SYNCS.PHASECHK.TRANS64.TRYWAIT P0, [R0+URZ+0x34820], R3 ;  /* 0x03482003000075a7 */ /* 0x000e24000800017f */
[----:B0-----:R-:W-:Y:S05]  /*fda0*/  @!P0 BRA `(.L_x_2385) ;  /* 0x00000014004c8947 */ /* 0x001fea0003800000 */
.L_x_2431:
[----:B------:R-:W-:Y:S05]  /*fdb0*/  BSYNC B0 ;  /* 0x0000000000007941 */ /* 0x000fea0003800000 */
.L_x_2384:
[----:B------:R-:W-:-:S03]  /*fdc0*/  UMOV UR4, 0xffffffff ;  /* 0xffffffff00047882 */ /* 0x000fc60000000000 */
[----:B------:R-:W-:Y:S05]  /*fdd0*/  BRA.DIV UR4, `(.L_x_2386) ;  /* 0x0000001604547947 */ /* 0x000fea000b800000 */
[----:B------:R-:W1:Y:S02]  /*fde0*/  S2R R2, SR_TID.X ;  /* 0x0000000000027919 */ /* 0x000e640000002100 */
[----:B-1----:R-:W-:-:S04]  /*fdf0*/  SHF.R.U32.HI R2, RZ, 0x5, R2 ;  /* 0x00000005ff027819 */ /* 0x002fc80000011602 */
[----:B------:R-:W-:-:S05]  /*fe00*/  LOP3.LUT R2, R2, 0x3, RZ, 0xc0, !PT ;  /* 0x0000000302027812 */ /* 0x000fca00078ec0ff */
[----:B------:R1:W2:Y:S02]  /*fe10*/  SHFL.IDX PT, R14, R2, RZ, 0x1f ;  /* 0x00001fff020e7589 */ /* 0x0002a400000e0000 */
.L_x_2434:
[----:B--2---:R-:W-:Y:S01]  /*fe20*/  ISETP.NE.AND P0, PT, R14, RZ, PT ;  /* 0x000000ff0e00720c */ /* 0x004fe20003f05270 */
[----:B------:R-:W-:-:S12]  /*fe30*/  BSSY B0, `(.L_x_2387) ;  /* 0x0000027000007945 */ /* 0x000fd80003800000 */
[----:B------:R-:W-:Y:S05]  /*fe40*/  @P0 BRA `(.L_x_2388) ;  /* 0x0000000000940947 */ /* 0x000fea0003800000 */
[----:B------:R-:W-:-:S03]  /*fe50*/  UMOV UR4, 0xffffffff ;  /* 0xffffffff00047882 */ /* 0x000fc60000000000 */
[----:B------:R-:W-:Y:S05]  /*fe60*/  BRA.DIV UR4, `(.L_x_2389) ;  /* 0x0000001604647947 */ /* 0x000fea000b800000 */
[----:B------:R-:W-:-:S13]  /*fe70*/  ELECT P6, URZ, PT ;  /* 0x00000000003f782f */ /* 0x000fda00038c0000 */
.L_x_2437:
        /* <DEDUP_REMOVED lines=8> */
.L_x_2390:
        /* <DEDUP_REMOVED lines=13> */
.L_x_2438:
[----:B------:R-:W1:Y:S02]  /*ffd0*/  SYNCS.PHASECHK.TRANS64.TRYWAIT P0, [R3+URZ], R2 ;  /* 0x00000002030075a7 */ /* 0x000e64000800017f */
[----:B-1----:R-:W-:Y:S05]  /*ffe0*/  @!P0 BRA `(.L_x_2392) ;  /* 0x0000001400388947 */ /* 0x002fea0003800000 */
.L_x_2439:
[----:B------:R-:W-:Y:S05]  /*fff0*/  @!P2 BRA `(.L_x_2393) ;  /* 0x000000000004a947 */ /* 0x000fea0003800000 */
[----:B------:R-:W-:Y:S01]  /*10000*/  BPT.TRAP 0x1 ;  /* 0x000000040000795c */ /* 0x000fe20000300000 */
.L_x_2393:
[----:B-1----:R-:W-:-:S04]  /*10010*/  VIADD R3, R0, 0x34860 ;  /* 0x0003486000037836 */ /* 0x002fc80000000000 */
[----:B------:R-:W-:-:S04]  /*10020*/  IMAD R18, R18, 0x8, R3 ;  /* 0x0000000812127824 */ /* 0x000fc800078e0203 */
[----:B------:R-:W1:Y:S02]  /*10030*/  SYNCS.PHASECHK.TRANS64.TRYWAIT P0, [R18+URZ], R5 ;  /* 0x00000005120075a7 */ /* 0x000e64000800017f */
[----:B-1----:R-:W-:Y:S05]  /*10040*/  @!P0 BRA `(.L_x_2394) ;  /* 0x0000001400348947 */ /* 0x002fea0003800000 */
.L_x_2440:
[----:B------:R-:W-:-:S07]  /*10050*/  IMAD R3, R4, 0x8, R3 ;  /* 0x0000000804037824 */ /* 0x000fce00078e0203 */
.L_x_2395:
[----:B--2---:R2:W3:Y:S02]  /*10060*/  SYNCS.PHASECHK.TRANS64.TRYWAIT P0, [R3+URZ], R2 ;  /* 0x00000002030075a7 */ /* 0x0044e4000800017f */
[----:B---3--:R-:W-:Y:S05]  /*10070*/  @!P0 NANOSLEEP.SYNCS 0x989680 ;  /* 0x009896800000895d */ /* 0x008fea0003900000 */
[----:B------:R-:W3:Y:S02]  /*10080*/  @!P0 SYNCS.PHASECHK.TRANS64 P0, [R3+URZ], R2 ;  /* 0x00000002030085a7 */ /* 0x000ee4000800007f */
[----:B---3--:R-:W-:Y:S05]  /*10090*/  @!P0 BRA `(.L_x_2395) ;  /* 0xfffffffc00f08947 */ /* 0x008fea000383ffff */
.L_x_2388:
[----:B------:R-:W-:Y:S05]  /*100a0*/  BSYNC B0 ;  /* 0x0000000000007941 */ /* 0x000fea0003800000 */
.L_x_2387:
[----:B------:R-:W-:Y:S05]  /*100b0*/  EXIT ;  /* 0x000000000000794d */ /* 0x000fea0003800000 */
.L_x_2246:
[----:B0-----:R-:W-:-:S04]  /*100c0*/  IMAD.U32 R3, RZ, RZ, UR38 ;  /* 0x00000026ff037e24 */ /* 0x001fc8000f8e00ff */
[----:B------:R0:W1:Y:S03]  /*100d0*/  SYNCS.PHASECHK.TRANS64.TRYWAIT P1, [R3+URZ+0x34800], R0 ;  /* 0x03480000030075a7 */ /* 0x000066000802017f */
[----:B-1----:R-:W-:Y:S05]  /*100e0*/  @!P1 NANOSLEEP.SYNCS 0x989680 ;  /* 0x009896800000995d */ /* 0x002fea0003900000 */
[----:B------:R-:W1:Y:S02]  /*100f0*/  @!P1 SYNCS.PHASECHK.TRANS64 P1, [R3+URZ+0x34800], R0 ;  /* 0x03480000030095a7 */ /* 0x000e64000802007f */
[----:B-1----:R-:W-:Y:S05]  /*10100*/  @!P1 BRA `(.L_x_2246) ;  /* 0xfffffffc00ec9947 */ /* 0x002fea000383ffff */
[----:B------:R-:W-:Y:S05]  /*10110*/  BRA `(.L_x_2396) ;  /* 0xffffff1400887947 */ /* 0x000fea000383ffff */
.L_x_2250:
[----:B-1----:R1:W2:Y:S02]  /*10120*/  SYNCS.PHASECHK.TRANS64.TRYWAIT P2, [R2+URZ+0x34830], R3 ;  /* 0x03483003020075a7 */ /* 0x0022a4000804017f */
[----:B--2---:R-:W-:Y:S05]  /*10130*/  @!P2 NANOSLEEP.SYNCS 0x989680 ;  /* 0x009896800000a95d */ /* 0x004fea0003900000 */
[----:B------:R-:W2:Y:S02]  /*10140*/  @!P2 SYNCS.PHASECHK.TRANS64 P2, [R2+URZ+0x34830], R3 ;  /* 0x034830030200a5a7 */ /* 0x000ea4000804007f */
[----:B--2---:R-:W-:Y:S05]  /*10150*/  @!P2 BRA `(.L_x_2250) ;  /* 0xfffffffc00f0a947 */ /* 0x004fea000383ffff */
[----:B------:R-:W-:Y:S05]  /*10160*/  BRA `(.L_x_2249) ;  /* 0xffffff1400ac7947 */ /* 0x000fea000383ffff */
.L_x_2255:
[----:B-1----:R-:W-:-:S04]  /*10170*/  IMAD.U32 R7, RZ, RZ, UR7 ;  /* 0x00000007ff077e24 */ /* 0x002fc8000f8e00ff */
[----:B------:R1:W2:Y:S03]  /*10180*/  SYNCS.PHASECHK.TRANS64.TRYWAIT P3, [R7+URZ+0x34830], R0 ;  /* 0x03483000070075a7 */ /* 0x0002a6000806017f */
[----:B--2---:R-:W-:Y:S05]  /*10190*/  @!P3 NANOSLEEP.SYNCS 0x989680 ;  /* 0x009896800000b95d */ /* 0x004fea0003900000 */
[----:B------:R-:W2:Y:S02]  /*101a0*/  @!P3 SYNCS.PHASECHK.TRANS64 P3, [R7+URZ+0x34830], R0 ;  /* 0x034830000700b5a7 */ /* 0x000ea4000806007f */
[----:B--2---:R-:W-:Y:S05]  /*101b0*/  @!P3 BRA `(.L_x_2255) ;  /* 0xfffffffc00ecb947 */ /* 0x004fea000383ffff */
[----:B------:R-:W-:Y:S05]  /*101c0*/  BRA `(.L_x_2254) ;  /* 0xffffff3c00587947 */ /* 0x000fea000383ffff */
.L_x_2259:
[----:B-1----:R-:W-:-:S04]  /*101d0*/  IMAD.U32 R3, RZ, RZ, UR10 ;  /* 0x0000000aff037e24 */ /* 0x002fc8000f8e00ff */
[----:B------:R1:W2:Y:S03]  /*101e0*/  SYNCS.PHASECHK.TRANS64.TRYWAIT P3, [R3+URZ+0x34850], R0 ;  /* 0x03485000030075a7 */ /* 0x0002a6000806017f */
[----:B--2---:R-:W-:Y:S05]  /*101f0*/  @!P3 NANOSLEEP.SYNCS 0x989680 ;  /* 0x009896800000b95d */ /* 0x004fea0003900000 */
[----:B------:R-:W2:Y:S02]  /*10200*/  @!P3 SYNCS.PHASECHK.TRANS64 P3, [R3+URZ+0x34850], R0 ;  /* 0x034850000300b5a7 */ /* 0x000ea4000806007f */
[----:B--2---:R-:W-:Y:S05]  /*10210*/  @!P3 BRA `(.L_x_2259) ;  /* 0xfffffffc00ecb947 */ /* 0x004fea000383ffff */
[----:B------:R-:W-:Y:S05]  /*10220*/  BRA `(.L_x_2258) ;  /* 0xffffff4400987947 */ /* 0x000fea000383ffff */
.L_x_2265:
[----:B-1----:R-:W-:-:S04]  /*10230*/  IMAD.U32 R7, RZ, RZ, UR7 ;  /* 0x00000007ff077e24 */ /* 0x002fc8000f8e00ff */
[----:B------:R1:W2:Y:S03]  /*10240*/  SYNCS.PHASECHK.TRANS64.TRYWAIT P2, [R7+URZ+0x34830], R0 ;  /* 0x03483000070075a7 */ /* 0x0002a6000804017f */
[----:B--2---:R-:W-:Y:S05]  /*10250*/  @!P2 NANOSLEEP.SYNCS 0x989680 ;  /* 0x009896800000a95d */ /* 0x004fea0003900000 */
[----:B------:R-:W2:Y:S02]  /*10260*/  @!P2 SYNCS.PHASECHK.TRANS64 P2, [R7+URZ+0x34830], R0 ;  /* 0x034830000700a5a7 */ /* 0x000ea4000804007f */
[----:B--2---:R-:W-:Y:S05]  /*10270*/  @!P2 BRA `(.L_x_2265) ;  /* 0xfffffffc00eca947 */ /* 0x004fea000383ffff */
[----:B------:R-:W-:Y:S05]  /*10280*/  BRA `(.L_x_2264) ;  /* 0xffffff6400e87947 */ /* 0x000fea000383ffff */
.L_x_2269:
[----:B-1----:R-:W-:-:S04]  /*10290*/  IMAD.U32 R3, RZ, RZ, UR11 ;  /* 0x0000000bff037e24 */ /* 0x002fc8000f8e00ff */
[----:B------:R1:W2:Y:S03]  /*102a0*/  SYNCS.PHASECHK.TRANS64.TRYWAIT P2, [R3+URZ+0x34850], R0 ;  /* 0x03485000030075a7 */ /* 0x0002a6000804017f */
[----:B--2---:R-:W-:Y:S05]  /*102b0*/  @!P2 NANOSLEEP.SYNCS 0x989680 ;  /* 0x009896800000a95d */ /* 0x004fea0003900000 */
[----:B------:R-:W2:Y:S02]  /*102c0*/  @!P2 SYNCS.PHASECHK.TRANS64 P2, [R3+URZ+0x34850], R0 ;  /* 0x034850000300a5a7 */ /* 0x000ea4000804007f */
[----:B--2---:R-:W-:Y:S05]  /*102d0*/  @!P2 BRA `(.L_x_2269) ;  /* 0xfffffffc00eca947 */ /* 0x004fea000383ffff */
[----:B------:R-:W-:Y:S05]  /*102e0*/  BRA `(.L_x_2268) ;  /* 0xffffff7000287947 */ /* 0x000fea000383ffff */
.L_x_2274:
[----:B-1----:R-:W-:-:S04]  /*102f0*/  IMAD.U32 R3, RZ, RZ, UR5 ;  /* 0x00000005ff037e24 */ /* 0x002fc8000f8e00ff */
[----:B------:R1:W2:Y:S03]  /*10300*/  SYNCS.PHASECHK.TRANS64.TRYWAIT P0, [R3+URZ+0x34850], R2 ;  /* 0x03485002030075a7 */ /* 0x0002a6000800017f */
[----:B--2---:R-:W-:Y:S05]  /*10310*/  @!P0 NANOSLEEP.SYNCS 0x989680 ;  /* 0x009896800000895d */ /* 0x004fea0003900000 */
[----:B------:R-:W2:Y:S02]  /*10320*/  @!P0 SYNCS.PHASECHK.TRANS64 P0, [R3+URZ+0x34850], R2 ;  /* 0x03485002030085a7 */ /* 0x000ea4000800007f */
[----:B--2---:R-:W-:Y:S05]  /*10330*/  @!P0 BRA `(.L_x_2274) ;  /* 0xfffffffc00ec8947 */ /* 0x004fea000383ffff */
[----:B------:R-:W-:Y:S05]  /*10340*/  BRA `(.L_x_2273) ;  /* 0xffffff8800fc7947 */ /* 0x000fea000383ffff */
.L_x_2304:
[----:B------:R-:W-:Y:S02]  /*10350*/  IMAD.MOV.U32 R13, RZ, RZ, R0 ;  /* 0x000000ffff0d7224 */ /* 0x000fe400078e0000 */
[----:B------:R-:W-:Y:S02]  /*10360*/  IMAD.MOV.U32 R12, RZ, RZ, RZ ;  /* 0x000000ffff0c7224 */ /* 0x000fe400078e00ff */
[----:B------:R-:W-:Y:S02]  /*10370*/  IMAD.MOV.U32 R11, RZ, RZ, 0x1f ;  /* 0x0000001fff0b7424 */ /* 0x000fe400078e00ff */
[----:B------:R-:W-:-:S07]  /*10380*/  IMAD.MOV.U32 R15, RZ, RZ, -0x1 ;  /* 0xffffffffff0f7424 */ /* 0x000fce00078e00ff */
[----:B0-----:R-:W-:Y:S05]  /*10390*/  WARPSYNC.COLLECTIVE R15, `(.L_x_2397) ;  /* 0x000000000f087348 */ /* 0x001fea0003c00000 */
[----:B------:R1:W2:Y:S02]  /*103a0*/  SHFL.IDX P6, R14, R13, R12, R11 ;  /* 0x0000000c0d0e7389 */ /* 0x0002a400000c000b */
[----:B012---:R-:W-:Y:S01]  /*103b0*/  ENDCOLLECTIVE ;  /* 0x000000000000791b */ /* 0x007fe20003800000 */
.L_x_2397:
[----:B------:R-:W-:Y:S05]  /*103c0*/  BRA `(.L_x_2398) ;  /* 0xffffffc000207947 */ /* 0x000fea000383ffff */
.L_x_2306:
[----:B------:R-:W-:Y:S01]  /*103d0*/  BSSY B0, `(.L_x_2399) ;  /* 0x0000006000007945 */ /* 0x000fe20003800000 */
[----:B------:R-:W-:-:S07]  /*103e0*/  IMAD.MOV.U32 R15, RZ, RZ, -0x1 ;  /* 0xffffffffff0f7424 */ /* 0x000fce00078e00ff */
[----:B01----:R-:W-:Y:S05]  /*103f0*/  WARPSYNC.COLLECTIVE R15, `(.L_x_2400) ;  /* 0x000000000f0c7348 */ /* 0x003fea0003c00000 */
[----:B------:R-:W-:Y:S02]  /*10400*/  ELECT P6, UR62, PT ;  /* 0x00000000003e782f */ /* 0x000fe400038c0000 */
[----:B------:R-:W-:Y:S01]  /*10410*/  MOV R14, UR62 ;  /* 0x0000003e000e7c02 */ /* 0x000fe20008000f00 */
[----:B01----:R-:W-:Y:S10]  /*10420*/  ENDCOLLECTIVE ;  /* 0x000000000000791b */ /* 0x003ff40003800000 */
.L_x_2400:
[----:B------:R-:W-:Y:S05]  /*10430*/  BSYNC B0 ;  /* 0x0000000000007941 */ /* 0x000fea0003800000 */
.L_x_2399:
[----:B------:R-:W-:Y:S05]  /*10440*/  BRA `(.L_x_2401) ;  /* 0xffffffc000207947 */ /* 0x000fea000383ffff */
.L_x_2308:
[----:B-1----:R1:W2:Y:S02]  /*10450*/  SYNCS.PHASECHK.TRANS64.TRYWAIT P0, [R0+URZ+0x34840], R2 ;  /* 0x03484002000075a7 */ /* 0x0022a4000800017f */
[----:B--2---:R-:W-:Y:S05]  /*10460*/  @!P0 NANOSLEEP.SYNCS 0x989680 ;  /* 0x009896800000895d */ /* 0x004fea0003900000 */
[----:B------:R-:W2:Y:S02]  /*10470*/  @!P0 SYNCS.PHASECHK.TRANS64 P0, [R0+URZ+0x34840], R2 ;  /* 0x03484002000085a7 */ /* 0x000ea4000800007f */
[----:B--2---:R-:W-:Y:S05]  /*10480*/  @!P0 BRA `(.L_x_2308) ;  /* 0xfffffffc00f08947 */ /* 0x004fea000383ffff */
[----:B------:R-:W-:Y:S05]  /*10490*/  BRA `(.L_x_2402) ;  /* 0xffffffc000747947 */ /* 0x000fea000383ffff */
.L_x_2312:
[----:B------:R-:W-:Y:S02]  /*104a0*/  IMAD.MOV.U32 R13, RZ, RZ, R4 ;  /* 0x000000ffff0d7224 */ /* 0x000fe400078e0004 */
[----:B------:R-:W-:Y:S02]  /*104b0*/  IMAD.MOV.U32 R12, RZ, RZ, RZ ;  /* 0x000000ffff0c7224 */ /* 0x000fe400078e00ff */
[----:B------:R-:W-:Y:S02]  /*104c0*/  IMAD.MOV.U32 R11, RZ, RZ, 0x181f ;  /* 0x0000181fff0b7424 */ /* 0x000fe400078e00ff */
[----:B------:R-:W-:Y:S02]  /*104d0*/  IMAD.MOV.U32 R15, RZ, RZ, -0x1 ;  /* 0xffffffffff0f7424 */ /* 0x000fe400078e00ff */
[----:B------:R-:W-:-:S07]  /*104e0*/  IMAD.U32 R2, RZ, RZ, UR42 ;  /* 0x0000002aff027e24 */ /* 0x000fce000f8e00ff */
[----:B-----5:R-:W-:Y:S05]  /*104f0*/  WARPSYNC.COLLECTIVE R15, `(.L_x_2403) ;  /* 0x000000000f087348 */ /* 0x020fea0003c00000 */
[----:B------:R0:W1:Y:S02]  /*10500*/  SHFL.IDX P6, R14, R13, R12, R11 ;  /* 0x0000000c0d0e7389 */ /* 0x00006400000c000b */
[----:B01---5:R-:W-:Y:S01]  /*10510*/  ENDCOLLECTIVE ;  /* 0x000000000000791b */ /* 0x023fe20003800000 */
.L_x_2403:
[----:B------:R-:W-:Y:S02]  /*10520*/  IMAD R2, R2, 0x80, R10 ;  /* 0x0000008002027824 */ /* 0x000fe400078e020a */
[----:B------:R-:W-:Y:S02]  /*10530*/  IMAD.MOV.U32 R13, RZ, RZ, R0 ;  /* 0x000000ffff0d7224 */ /* 0x000fe400078e0000 */
[----:B------:R-:W-:-:S07]  /*10540*/  IMAD.MOV.U32 R5, RZ, RZ, R14 ;  /* 0x000000ffff057224 */ /* 0x000fce00078e000e */
[----:B------:R-:W-:Y:S05]  /*10550*/  WARPSYNC.COLLECTIVE R15, `(.L_x_2404) ;  /* 0x000000000f087348 */ /* 0x000fea0003c00000 */
[----:B------:R0:W1:Y:S02]  /*10560*/  SHFL.IDX P6, R14, R13, R12, R11 ;  /* 0x0000000c0d0e7389 */ /* 0x00006400000c000b */
[----:B01----:R-:W-:Y:S01]  /*10570*/  ENDCOLLECTIVE ;  /* 0x000000000000791b */ /* 0x003fe20003800000 */
.L_x_2404:
        /* <DEDUP_REMOVED lines=8> */
[----:B------:R-:W-:-:S04]  /*10600*/  @!P4 IMAD.X R5, RZ, RZ, R5, P3 ;  /* 0x000000ffff05c224 */ /* 0x000fc800018e0605 */
        /* <DEDUP_REMOVED lines=12> */
.L_x_2405:
[----:B------:R-:W-:Y:S02]  /*106d0*/  IMAD.MOV.U32 R13, RZ, RZ, R0 ;  /* 0x000000ffff0d7224 */ /* 0x000fe400078e0000 */
[----:B------:R-:W-:-:S07]  /*106e0*/  IMAD.MOV.U32 R5, RZ, RZ, R14 ;  /* 0x000000ffff057224 */ /* 0x000fce00078e000e */
[----:B------:R-:W-:Y:S05]  /*106f0*/  WARPSYNC.COLLECTIVE R15, `(.L_x_2406) ;  /* 0x000000000f087348 */ /* 0x000fea0003c00000 */
[----:B------:R0:W1:Y:S02]  /*10700*/  SHFL.IDX P6, R14, R13, R12, R11 ;  /* 0x0000000c0d0e7389 */ /* 0x00006400000c000b */
[----:B01----:R-:W-:Y:S01]  /*10710*/  ENDCOLLECTIVE ;  /* 0x000000000000791b */ /* 0x003fe20003800000 */
.L_x_2406:
[----:B------:R-:W-:Y:S01]  /*10720*/  ULDC.64 UR4, c[0x0][0x208] ;  /* 0x0000820000047ab9 */ /* 0x000fe20000000a00 */
[----:B------:R-:W-:Y:S02]  /*10730*/  IMAD.MOV.U32 R13, RZ, RZ, R4 ;  /* 0x000000ffff0d7224 */ /* 0x000fe400078e0004 */
[----:B------:R-:W-:Y:S02]  /*10740*/  IMAD.MOV.U32 R12, RZ, RZ, 0x2 ;  /* 0x00000002ff0c7424 */ /* 0x000fe400078e00ff */
[----:B------:R-:W-:-:S05]  /*10750*/  IMAD.MOV.U32 R6, RZ, RZ, R14 ;  /* 0x000000ffff067224 */ /* 0x000fca00078e000e */
        /* <DEDUP_REMOVED lines=14> */
.L_x_2407:
[----:B------:R-:W-:Y:S02]  /*10840*/  IMAD.MOV.U32 R13, RZ, RZ, R0 ;  /* 0x000000ffff0d7224 */ /* 0x000fe400078e0000 */
[----:B------:R-:W-:-:S07]  /*10850*/  IMAD.MOV.U32 R5, RZ, RZ, R14 ;  /* 0x000000ffff057224 */ /* 0x000fce00078e000e */
[----:B------:R-:W-:Y:S05]  /*10860*/  WARPSYNC.COLLECTIVE R15, `(.L_x_2408) ;  /* 0x000000000f087348 */ /* 0x000fea0003c00000 */
[----:B------:R0:W1:Y:S02]  /*10870*/  SHFL.IDX P6, R14, R13, R12, R11 ;  /* 0x0000000c0d0e7389 */ /* 0x00006400000c000b */
[----:B01----:R-:W-:Y:S01]  /*10880*/  ENDCOLLECTIVE ;  /* 0x000000000000791b */ /* 0x003fe20003800000 */
.L_x_2408:
        /* <DEDUP_REMOVED lines=18> */
.L_x_2409:
[----:B------:R-:W-:Y:S02]  /*109b0*/  IMAD.MOV.U32 R13, RZ, RZ, R0 ;  /* 0x000000ffff0d7224 */ /* 0x000fe400078e0000 */
[----:B------:R-:W-:-:S07]  /*109c0*/  IMAD.MOV.U32 R5, RZ, RZ, R14 ;  /* 0x000000ffff057224 */ /* 0x000fce00078e000e */
[----:B------:R-:W-:Y:S05]  /*109d0*/  WARPSYNC.COLLECTIVE R15, `(.L_x_2410) ;  /* 0x000000000f087348 */ /* 0x000fea0003c00000 */
[----:B------:R0:W1:Y:S02]  /*109e0*/  SHFL.IDX P6, R14, R13, R12, R11 ;  /* 0x0000000c0d0e7389 */ /* 0x00006400000c000b */
[----:B01----:R-:W-:Y:S01]  /*109f0*/  ENDCOLLECTIVE ;  /* 0x000000000000791b */ /* 0x003fe20003800000 */
.L_x_2410:
        /* <DEDUP_REMOVED lines=18> */
.L_x_2411:
[----:B------:R-:W-:Y:S02]  /*10b20*/  IMAD.MOV.U32 R13, RZ, RZ, R0 ;  /* 0x000000ffff0d7224 */ /* 0x000fe400078e0000 */
[----:B------:R-:W-:-:S07]  /*10b30*/  IMAD.MOV.U32 R5, RZ, RZ, R14 ;  /* 0x000000ffff057224 */ /* 0x000fce00078e000e */
[----:B------:R-:W-:Y:S05]  /*10b40*/  WARPSYNC.COLLECTIVE R15, `(.L_x_2412) ;  /* 0x000000000f087348 */ /* 0x000fea0003c00000 */
[----:B------:R0:W1:Y:S02]  /*10b50*/  SHFL.IDX P6, R14, R13, R12, R11 ;  /* 0x0000000c0d0e7389 */ /* 0x00006400000c000b */
[----:B01----:R-:W-:Y:S01]  /*10b60*/  ENDCOLLECTIVE ;  /* 0x000000000000791b */ /* 0x003fe20003800000 */
.L_x_2412:
        /* <DEDUP_REMOVED lines=18> */
.L_x_2413:
[----:B------:R-:W-:Y:S02]  /*10c90*/  IMAD.MOV.U32 R13, RZ, RZ, R0 ;  /* 0x000000ffff0d7224 */ /* 0x000fe400078e0000 */
[----:B------:R-:W-:-:S07]  /*10ca0*/  IMAD.MOV.U32 R5, RZ, RZ, R14 ;  /* 0x000000ffff057224 */ /* 0x000fce00078e000e */
[----:B------:R-:W-:Y:S05]  /*10cb0*/  WARPSYNC.COLLECTIVE R15, `(.L_x_2414) ;  /* 0x000000000f087348 */ /* 0x000fea0003c00000 */
[----:B------:R0:W1:Y:S02]  /*10cc0*/  SHFL.IDX P6, R14, R13, R12, R11 ;  /* 0x0000000c0d0e7389 */ /* 0x00006400000c000b */
[----:B01----:R-:W-:Y:S01]  /*10cd0*/  ENDCOLLECTIVE ;  /* 0x000000000000791b */ /* 0x003fe20003800000 */
.L_x_2414:
        /* <DEDUP_REMOVED lines=18> */
.L_x_2415:
[----:B------:R-:W-:Y:S02]  /*10e00*/  IMAD.MOV.U32 R13, RZ, RZ, R0 ;  /* 0x000000ffff0d7224 */ /* 0x000fe400078e0000 */
[----:B------:R-:W-:-:S07]  /*10e10*/  IMAD.MOV.U32 R5, RZ, RZ, R14 ;  /* 0x000000ffff057224 */ /* 0x000fce00078e000e */
[----:B------:R-:W-:Y:S05]  /*10e20*/  WARPSYNC.COLLECTIVE R15, `(.L_x_2416) ;  /* 0x000000000f087348 */ /* 0x000fea0003c00000 */
[----:B------:R0:W1:Y:S02]  /*10e30*/  SHFL.IDX P6, R14, R13, R12, R11 ;  /* 0x0000000c0d0e7389 */ /* 0x00006400000c000b */
[----:B01----:R-:W-:Y:S01]  /*10e40*/  ENDCOLLECTIVE ;  /* 0x000000000000791b */ /* 0x003fe20003800000 */
.L_x_2416:
[----:B------:R-:W-:Y:S01]  /*10e50*/  ULDC.64 UR4, c[0x0][0x208] ;  /* 0x0000820000047ab9 */ /* 0x000fe20000000a00 */
[----:B------:R-:W-:Y:S02]  /*10e60*/  IMAD.MOV.U32 R13, RZ, RZ, R4 ;  /* 0x000000ffff0d7224 */ /* 0x000fe400078e0004 */
[----:B------:R-:W-:Y:S02]  /*10e70*/  IMAD.MOV.U32 R12, RZ, RZ, 0x7 ;  /* 0x00000007ff0c7424 */ /* 0x000fe400078e00ff */
[----:B------:R-:W-:-:S05]  /*10e80*/  IMAD.MOV.U32 R6, RZ, RZ, R14 ;  /* 0x000000ffff067224 */ /* 0x000fca00078e000e */
[----:B------:R-:W-:-:S05]  /*10e90*/  @!P4 LEA R6, P3, R9, R6, 0x1 ;  /* 0x000000060906c211 */ /* 0x000fca00078608ff */
[----:B------:R-:W-:-:S04]  /*10ea0*/  @!P4 IMAD.X R5, RZ, RZ, R5, P3 ;  /* 0x000000ffff05c224 */ /* 0x000fc800018e0605 */
        /* <DEDUP_REMOVED lines=10> */
.L_x_2417:
[----:B------:R-:W-:Y:S02]  /*10f50*/  IMAD.MOV.U32 R13, RZ, RZ, R0 ;  /* 0x000000ffff0d7224 */ /* 0x000fe400078e0000 */
[----:B------:R-:W-:-:S07]  /*10f60*/  IMAD.MOV.U32 R4, RZ, RZ, R14 ;  /* 0x000000ffff047224 */ /* 0x000fce00078e000e */
[----:B------:R-:W-:Y:S05]  /*10f70*/  WARPSYNC.COLLECTIVE R15, `(.L_x_2418) ;  /* 0x000000000f087348 */ /* 0x000fea0003c00000 */
[----:B------:R0:W1:Y:S02]  /*10f80*/  SHFL.IDX P6, R14, R13, R12, R11 ;  /* 0x0000000c0d0e7389 */ /* 0x00006400000c000b */
[----:B01----:R-:W-:Y:S01]  /*10f90*/  ENDCOLLECTIVE ;  /* 0x000000000000791b */ /* 0x003fe20003800000 */
.L_x_2418:
[----:B------:R-:W-:Y:S01]  /*10fa0*/  IMAD.MOV.U32 R0, RZ, RZ, R14 ;  /* 0x000000ffff007224 */ /* 0x000fe200078e000e */
[----:B------:R-:W-:Y:S06]  /*10fb0*/  BRA `(.L_x_2419) ;  /* 0xffffffc000ec7947 */ /* 0x000fec000383ffff */
.L_x_2317:
[----:B0-----:R0:W1:Y:S02]  /*10fc0*/  SYNCS.PHASECHK.TRANS64.TRYWAIT P0, [R17+URZ+0x34820], R0 ;  /* 0x03482000110075a7 */ /* 0x001064000800017f */
[----:B-1----:R-:W-:Y:S05]  /*10fd0*/  @!P0 NANOSLEEP.SYNCS 0x989680 ;  /* 0x009896800000895d */ /* 0x002fea0003900000 */
[----:B------:R-:W1:Y:S02]  /*10fe0*/  @!P0 SYNCS.PHASECHK.TRANS64 P0, [R17+URZ+0x34820], R0 ;  /* 0x03482000110085a7 */ /* 0x000e64000800007f */
[----:B-1----:R-:W-:Y:S05]  /*10ff0*/  @!P0 BRA `(.L_x_2317) ;  /* 0xfffffffc00f08947 */ /* 0x002fea000383ffff */
[----:B------:R-:W-:Y:S05]  /*11000*/  BRA `(.L_x_2420) ;  /* 0xffffffc400647947 */ /* 0x000fea000383ffff */
.L_x_2324:
[----:B0-----:R0:W1:Y:S02]  /*11010*/  SYNCS.PHASECHK.TRANS64.TRYWAIT P0, [R2+URZ+0x34840], R3 ;  /* 0x03484003020075a7 */ /* 0x001064000800017f */
[----:B-1----:R-:W-:Y:S05]  /*11020*/  @!P0 NANOSLEEP.SYNCS 0x989680 ;  /* 0x009896800000895d */ /* 0x002fea0003900000 */
[----:B------:R-:W1:Y:S02]  /*11030*/  @!P0 SYNCS.PHASECHK.TRANS64 P0, [R2+URZ+0x34840], R3 ;  /* 0x03484003020085a7 */ /* 0x000e64000800007f */
[----:B-1----:R-:W-:Y:S05]  /*11040*/  @!P0 BRA `(.L_x_2324) ;  /* 0xfffffffc00f08947 */ /* 0x002fea000383ffff */
[----:B------:R-:W-:Y:S05]  /*11050*/  BRA `(.L_x_2421) ;  /* 0xffffffc800207947 */ /* 0x000fea000383ffff */
.L_x_2331:
[----:B0-----:R0:W1:Y:S02]  /*11060*/  SYNCS.PHASECHK.TRANS64.TRYWAIT P0, [R3+URZ+0x60], R2 ;  /* 0x00006002030075a7 */ /* 0x001064000800017f */
[----:B-1----:R-:W-:Y:S05]  /*11070*/  @!P0 NANOSLEEP.SYNCS 0x989680 ;  /* 0x009896800000895d */ /* 0x002fea0003900000 */
[----:B------:R-:W1:Y:S02]  /*11080*/  @!P0 SYNCS.PHASECHK.TRANS64 P0, [R3+URZ+0x60], R2 ;  /* 0x00006002030085a7 */ /* 0x000e64000800007f */
[----:B-1----:R-:W-:Y:S05]  /*11090*/  @!P0 BRA `(.L_x_2331) ;  /* 0xfffffffc00f08947 */ /* 0x002fea000383ffff */
[----:B------:R-:W-:Y:S05]  /*110a0*/  BRA `(.L_x_2422) ;  /* 0xffffffcc00247947 */ /* 0x000fea000383ffff */
.L_x_2341:
[----:B--2---:R2:W3:Y:S02]  /*110b0*/  SYNCS.PHASECHK.TRANS64.TRYWAIT P0, [R3+URZ+0x34840], R2 ;  /* 0x03484002030075a7 */ /* 0x0044e4000800017f */
[----:B---3--:R-:W-:Y:S05]  /*110c0*/  @!P0 NANOSLEEP.SYNCS 0x989680 ;  /* 0x009896800000895d */ /* 0x008fea0003900000 */
[----:B------:R-:W3:Y:S02]  /*110d0*/  @!P0 SYNCS.PHASECHK.TRANS64 P0, [R3+URZ+0x34840], R2 ;  /* 0x03484002030085a7 */ /* 0x000ee4000800007f */
[----:B---3--:R-:W-:Y:S05]  /*110e0*/  @!P0 BRA `(.L_x_2341) ;  /* 0xfffffffc00f08947 */ /* 0x008fea000383ffff */
[----:B------:R-:W-:Y:S05]  /*110f0*/  BRA `(.L_x_2423) ;  /* 0xffffffd000a87947 */ /* 0x000fea000383ffff */
.L_x_2348:
[----:B0-----:R0:W1:Y:S02]  /*11100*/  SYNCS.PHASECHK.TRANS64.TRYWAIT P0, [R2+URZ+0x60], R3 ;  /* 0x00006003020075a7 */ /* 0x001064000800017f */
[----:B-1----:R-:W-:Y:S05]  /*11110*/  @!P0 NANOSLEEP.SYNCS 0x989680 ;  /* 0x009896800000895d */ /* 0x002fea0003900000 */
[----:B------:R-:W1:Y:S02]  /*11120*/  @!P0 SYNCS.PHASECHK.TRANS64 P0, [R2+URZ+0x60], R3 ;  /* 0x00006003020085a7 */ /* 0x000e64000800007f */
[----:B-1----:R-:W-:Y:S05]  /*11130*/  @!P0 BRA `(.L_x_2348) ;  /* 0xfffffffc00f08947 */ /* 0x002fea000383ffff */
[----:B------:R-:W-:Y:S05]  /*11140*/  BRA `(.L_x_2424) ;  /* 0xffffffd400b47947 */ /* 0x000fea000383ffff */
.L_x_2357:
[----:B---3--:R3:W4:Y:S02]  /*11150*/  SYNCS.PHASECHK.TRANS64.TRYWAIT P0, [R2+URZ+0x34840], R3 ;  /* 0x03484003020075a7 */ /* 0x008724000800017f */
[----:B----4-:R-:W-:Y:S05]  /*11160*/  @!P0 NANOSLEEP.SYNCS 0x989680 ;  /* 0x009896800000895d */ /* 0x010fea0003900000 */
[----:B------:R-:W4:Y:S02]  /*11170*/  @!P0 SYNCS.PHASECHK.TRANS64 P0, [R2+URZ+0x34840], R3 ;  /* 0x03484003020085a7 */ /* 0x000f24000800007f */
[----:B----4-:R-:W-:Y:S05]  /*11180*/  @!P0 BRA `(.L_x_2357) ;  /* 0xfffffffc00f08947 */ /* 0x010fea000383ffff */
[----:B------:R-:W-:Y:S05]  /*11190*/  BRA `(.L_x_2425) ;  /* 0xffffffdc000c7947 */ /* 0x000fea000383ffff */
.L_x_2364:
[----:B0-----:R0:W1:Y:S02]  /*111a0*/  SYNCS.PHASECHK.TRANS64.TRYWAIT P0, [R2+URZ+0x60], R5 ;  /* 0x00006005020075a7 */ /* 0x001064000800017f */
[----:B-1----:R-:W-:Y:S05]  /*111b0*/  @!P0 NANOSLEEP.SYNCS 0x989680 ;  /* 0x009896800000895d */ /* 0x002fea0003900000 */
[----:B------:R-:W1:Y:S02]  /*111c0*/  @!P0 SYNCS.PHASECHK.TRANS64 P0, [R2+URZ+0x60], R5 ;  /* 0x00006005020085a7 */ /* 0x000e64000800007f */
[----:B-1----:R-:W-:Y:S05]  /*111d0*/  @!P0 BRA `(.L_x_2364) ;  /* 0xfffffffc00f08947 */ /* 0x002fea000383ffff */
[----:B------:R-:W-:Y:S05]  /*111e0*/  BRA `(.L_x_2426) ;  /* 0xffffffe000187947 */ /* 0x000fea000383ffff */
.L_x_2375:
[----:B0-----:R0:W2:Y:S02]  /*111f0*/  SYNCS.PHASECHK.TRANS64.TRYWAIT P0, [R0+URZ+0x34860], R3 ;  /* 0x03486003000075a7 */ /* 0x0010a4000800017f */
[----:B--2---:R-:W-:Y:S05]  /*11200*/  @!P0 NANOSLEEP.SYNCS 0x989680 ;  /* 0x009896800000895d */ /* 0x004fea0003900000 */
[----:B------:R-:W2:Y:S02]  /*11210*/  @!P0 SYNCS.PHASECHK.TRANS64 P0, [R0+URZ+0x34860], R3 ;  /* 0x03486003000085a7 */ /* 0x000ea4000800007f */
[----:B--2---:R-:W-:Y:S05]  /*11220*/  @!P0 BRA `(.L_x_2375) ;  /* 0xfffffffc00f08947 */ /* 0x004fea000383ffff */
[----:B------:R-:W-:Y:S05]  /*11230*/  BRA `(.L_x_2427) ;  /* 0xffffffe4005c7947 */ /* 0x000fea000383ffff */
.L_x_2382:
[----:B------:R-:W-:Y:S01]  /*11240*/  BSSY B0, `(.L_x_2428) ;  /* 0x0000008000007945 */ /* 0x000fe20003800000 */
[----:B-----5:R-:W-:Y:S02]  /*11250*/  IMAD.MOV.U32 R13, RZ, RZ, R2 ;  /* 0x000000ffff0d7224 */ /* 0x020fe400078e0002 */
[----:B------:R-:W-:Y:S02]  /*11260*/  IMAD.MOV.U32 R12, RZ, RZ, RZ ;  /* 0x000000ffff0c7224 */ /* 0x000fe400078e00ff */
[----:B------:R-:W-:Y:S02]  /*11270*/  IMAD.MOV.U32 R11, RZ, RZ, 0x1f ;  /* 0x0000001fff0b7424 */ /* 0x000fe400078e00ff */
[----:B------:R-:W-:-:S07]  /*11280*/  IMAD.MOV.U32 R15, RZ, RZ, -0x1 ;  /* 0xffffffffff0f7424 */ /* 0x000fce00078e00ff */
[----:B-12---:R-:W-:Y:S05]  /*11290*/  WARPSYNC.COLLECTIVE R15, `(.L_x_2429) ;  /* 0x000000000f087348 */ /* 0x006fea0003c00000 */
[----:B------:R0:W3:Y:S02]  /*112a0*/  SHFL.IDX P6, R14, R13, R12, R11 ;  /* 0x0000000c0d0e7389 */ /* 0x0000e400000c000b */
[----:B0123--:R-:W-:Y:S01]  /*112b0*/  ENDCOLLECTIVE ;  /* 0x000000000000791b */ /* 0x00ffe20003800000 */
.L_x_2429:
[----:B------:R-:W-:Y:S05]  /*112c0*/  BSYNC B0 ;  /* 0x0000000000007941 */ /* 0x000fea0003800000 */
.L_x_2428:
[----:B------:R-:W-:Y:S05]  /*112d0*/  BRA `(.L_x_2430) ;  /* 0xffffffe800547947 */ /* 0x000fea000383ffff */
.L_x_2385:
[----:B0-----:R0:W1:Y:S02]  /*112e0*/  SYNCS.PHASECHK.TRANS64.TRYWAIT P0, [R0+URZ+0x34820], R3 ;  /* 0x03482003000075a7 */ /* 0x001064000800017f */
[----:B-1----:R-:W-:Y:S05]  /*112f0*/  @!P0 NANOSLEEP.SYNCS 0x989680 ;  /* 0x009896800000895d */ /* 0x002fea0003900000 */
[----:B------:R-:W1:Y:S02]  /*11300*/  @!P0 SYNCS.PHASECHK.TRANS64 P0, [R0+URZ+0x34820], R3 ;  /* 0x03482003000085a7 */ /* 0x000e64000800007f */
[----:B-1----:R-:W-:Y:S05]  /*11310*/  @!P0 BRA `(.L_x_2385) ;  /* 0xfffffffc00f08947 */ /* 0x002fea000383ffff */
[----:B------:R-:W-:Y:S05]  /*11320*/  BRA `(.L_x_2431) ;  /* 0xffffffe800a07947 */ /* 0x000fea000383ffff */
.L_x_2386:
        /* <DEDUP_REMOVED lines=11> */
.L_x_2433:
[----:B------:R-:W-:Y:S05]  /*113e0*/  BSYNC B0 ;  /* 0x0000000000007941 */ /* 0x000fea0003800000 */
.L_x_2432:
[----:B------:R-:W-:Y:S05]  /*113f0*/  BRA `(.L_x_2434) ;  /* 0xffffffe800887947 */ /* 0x000fea000383ffff */
.L_x_2389:
[----:B------:R-:W-:Y:S01]  /*11400*/  BSSY B1, `(.L_x_2435) ;  /* 0x0000006000017945 */ /* 0x000fe20003800000 */
[----:B------:R-:W-:-:S07]  /*11410*/  IMAD.MOV.U32 R15, RZ, RZ, -0x1 ;  /* 0xffffffffff0f7424 */ /* 0x000fce00078e00ff */
[----:B01----:R-:W-:Y:S05]  /*11420*/  WARPSYNC.COLLECTIVE R15, `(.L_x_2436) ;  /* 0x000000000f0c7348 */ /* 0x003fea0003c00000 */
[----:B------:R-:W-:Y:S02]  /*11430*/  ELECT P6, UR62, PT ;  /* 0x00000000003e782f */ /* 0x000fe400038c0000 */
[----:B------:R-:W-:Y:S01]  /*11440*/  MOV R14, UR62 ;  /* 0x0000003e000e7c02 */ /* 0x000fe20008000f00 */
[----:B01----:R-:W-:Y:S10]  /*11450*/  ENDCOLLECTIVE ;  /* 0x000000000000791b */ /* 0x003ff40003800000 */
.L_x_2436:
[----:B------:R-:W-:Y:S05]  /*11460*/  BSYNC B1 ;  /* 0x0000000000017941 */ /* 0x000fea0003800000 */
.L_x_2435:
[----:B------:R-:W-:Y:S05]  /*11470*/  BRA `(.L_x_2437) ;  /* 0xffffffe800807947 */ /* 0x000fea000383ffff */
.L_x_2391:
[----:B0-----:R0:W1:Y:S02]  /*11480*/  SYNCS.PHASECHK.TRANS64.TRYWAIT P0, [R6+URZ], R5 ;  /* 0x00000005060075a7 */ /* 0x001064000800017f */
[----:B-1----:R-:W-:Y:S05]  /*11490*/  @!P0 NANOSLEEP.SYNCS 0x989680 ;  /* 0x009896800000895d */ /* 0x002fea0003900000 */
[----:B------:R-:W1:Y:S02]  /*114a0*/  @!P0 SYNCS.PHASECHK.TRANS64 P0, [R6+URZ], R5 ;  /* 0x00000005060085a7 */ /* 0x000e64000800007f */
[----:B-1----:R-:W-:Y:S05]  /*114b0*/  @!P0 BRA `(.L_x_2391) ;  /* 0xfffffffc00f08947 */ /* 0x002fea000383ffff */
[----:B------:R-:W-:Y:S05]  /*114c0*/  BRA `(.L_x_2438) ;  /* 0xffffffe800c07947 */ /* 0x000fea000383ffff */
.L_x_2392:
[----:B-1----:R1:W2:Y:S02]  /*114d0*/  SYNCS.PHASECHK.TRANS64.TRYWAIT P0, [R3+URZ], R2 ;  /* 0x00000002030075a7 */ /* 0x0022a4000800017f */
[----:B--2---:R-:W-:Y:S05]  /*114e0*/  @!P0 NANOSLEEP.SYNCS 0x989680 ;  /* 0x009896800000895d */ /* 0x004fea0003900000 */
[----:B------:R-:W2:Y:S02]  /*114f0*/  @!P0 SYNCS.PHASECHK.TRANS64 P0, [R3+URZ], R2 ;  /* 0x00000002030085a7 */ /* 0x000ea4000800007f */
[----:B--2---:R-:W-:Y:S05]  /*11500*/  @!P0 BRA `(.L_x_2392) ;  /* 0xfffffffc00f08947 */ /* 0x004fea000383ffff */
[----:B------:R-:W-:Y:S05]  /*11510*/  BRA `(.L_x_2439) ;  /* 0xffffffe800b47947 */ /* 0x000fea000383ffff */
.L_x_2394:
[----:B-1----:R1:W2:Y:S02]  /*11520*/  SYNCS.PHASECHK.TRANS64.TRYWAIT P0, [R18+URZ], R5 ;  /* 0x00000005120075a7 */ /* 0x0022a4000800017f */
[----:B--2---:R-:W-:Y:S05]  /*11530*/  @!P0 NANOSLEEP.SYNCS 0x989680 ;  /* 0x009896800000895d */ /* 0x004fea0003900000 */
[----:B------:R-:W2:Y:S02]  /*11540*/  @!P0 SYNCS.PHASECHK.TRANS64 P0, [R18+URZ], R5 ;  /* 0x00000005120085a7 */ /* 0x000ea4000800007f */
[----:B--2---:R-:W-:Y:S05]  /*11550*/  @!P0 BRA `(.L_x_2394) ;  /* 0xfffffffc00f08947 */ /* 0x004fea000383ffff */
[----:B------:R-:W-:Y:S05]  /*11560*/  BRA `(.L_x_2440) ;  /* 0xffffffe800b87947 */ /* 0x000fea000383ffff */
.L_x_2441:
        /* <DEDUP_REMOVED lines=9> */
.L_x_15113:


//--------------------- .text._ZN7cutlass13device_kernelIN5flash11enable_sm90INS1_16FlashAttnFwdSm90INS1_25CollectiveMainloopFwdSm90ILi2EN4cute5tupleIJNS5_1CILi1EEES8_S8_EEENS6_IJNS7_ILi128EEESA_NS7_ILi192EEEEEELi128ENS_10bfloat16_tEfNS_4arch4Sm90ELb1ELb0ELb0ELb1ELb0ELb0ELb0ELb1ELb1ELb1ELb0ELb0EEENS1_21CollectiveEpilogueFwdINS6_IJSA_SA_SA_EEES9_SD_SF_Li256ELb1ELb1ELb0ELb0EEENS1_36VarlenDynamicPersistentTileSchedulerILi128ELi128ELi256ELi128ELb0ELb1ELb1ELb1ELb1ELb1EEEEEEEEEvNT_6ParamsE --------------------------
	.section	.text._ZN7cutlass13device_kernelIN5flash11enable_sm90INS1_16FlashAttnFwdSm90INS1_25CollectiveMainloopFwdSm90ILi2EN4cute5tupleIJNS5_1CILi1EEES8_S8_EEENS6_IJNS7_ILi128EEESA_NS7_ILi192EEEEEELi128ENS_10bfloat16_tEfNS_4arch4Sm90ELb1ELb0ELb0ELb1ELb0ELb0ELb0ELb1ELb1ELb1ELb0ELb0EEENS1_21CollectiveEpilogueFwdINS6_IJSA_SA_SA_EEES9_SD_SF_Li256ELb1ELb1ELb0ELb0EEENS1_36VarlenDynamicPersistentTileSchedulerILi128ELi128ELi256ELi128ELb0ELb1ELb1ELb1ELb1ELb1EEEEEEEEEvNT_6ParamsE,"ax",@progbits
	.align	128
.text._ZN7cutlass13device_kernelIN5flash11enable_sm90INS1_16FlashAttnFwdSm90INS1_25CollectiveMainloopFwdSm90ILi2EN4cute5tupleIJNS5_1CILi1EEES8_S8_EEENS6_IJNS7_ILi128EEESA_NS7_ILi192EEEEEELi128ENS_10bfloat16_tEfNS_4arch4Sm90ELb1ELb0ELb0ELb1ELb0ELb0ELb0ELb1ELb1ELb1ELb0ELb0EEENS1_21CollectiveEpilogueFwdINS6_IJSA_SA_SA_EEES9_SD_SF_Li256ELb1ELb1ELb0ELb0EEENS1_36VarlenDynamicPersistentTileSchedulerILi128ELi128ELi256ELi128ELb0ELb1ELb1ELb1ELb1ELb1EEEEEEEEEvNT_6ParamsE:
        .type           _ZN7cutlass13device_kernelIN5flash11enable_sm90INS1_16FlashAttnFwdSm90INS1_25CollectiveMainloopFwdSm90ILi2EN4cute5tupleIJNS5_1CILi1EEES8_S8_EEENS6_IJNS7_ILi128EEESA_NS7_ILi192EEEEEELi128ENS_10bfloat16_tEfNS_4arch4Sm90ELb1ELb0ELb0ELb1ELb0ELb0ELb0ELb1ELb1ELb1ELb0ELb0EEENS1_21CollectiveEpilogueFwdINS6_IJSA_SA_SA_EEES9_SD_SF_Li256ELb1ELb1ELb0ELb0EEENS1_36VarlenDynamicPersistentTileSchedulerILi128ELi128ELi256ELi128ELb0ELb1ELb1ELb1ELb1ELb1EEEEEEEEEvNT_6ParamsE,@function
        .size           _ZN7cutlass13device_kernelIN5flash11enable_sm90INS1_16FlashAttnFwdSm90INS1_25CollectiveMainloopFwdSm90ILi2EN4cute5tupleIJNS5_1CILi1EEES8_S8_EEENS6_IJNS7_ILi128EEESA_NS7_ILi192EEEEEELi128ENS_10bfloat16_tEfNS_4arch4Sm90ELb1ELb0ELb0ELb1ELb0ELb0ELb0ELb1ELb1ELb1ELb0ELb0EEENS1_21CollectiveEpilogueFwdINS6_IJSA_SA_SA_EEES9_SD_SF_Li256ELb1ELb1ELb0ELb0EEENS1_36VarlenDynamicPersistentTileSchedulerILi128ELi128ELi256ELi128ELb0ELb1ELb1ELb1ELb1ELb1EEEEEEEEEvNT_6ParamsE,(.L_x_15114 - _ZN7cutlass13device_kernelIN5flash11enable_sm90INS1_16FlashAttnFwdSm90INS1_25CollectiveMainloopFwdSm90ILi2EN4cute5tupleIJNS5_1CILi1EEES8_S8_EEENS6_IJNS7_ILi128EEESA_NS7_ILi192EEEEEELi128ENS_10bfloat16_tEfNS_4arch4Sm90ELb1ELb0ELb0ELb1ELb0ELb0ELb0ELb1ELb1ELb1ELb0ELb0EEENS1_21CollectiveEpilogueFwdINS6_IJSA_SA_SA_EEES9_SD_SF_Li256ELb1ELb1ELb0ELb0EEENS1_36VarlenDynamicPersistentTileSchedulerILi128ELi128ELi256ELi128ELb0ELb1ELb1ELb1ELb1ELb1EEEEEEEEEvNT_6ParamsE)
        .other          _ZN7cutlass13device_kernelIN5flash11enable_sm90INS1_16FlashAttnFwdSm90INS1_25CollectiveMainloopFwdSm90ILi2EN4cute5tupleIJNS5_1CILi1EEES8_S8_EEENS6_IJNS7_ILi128EEESA_NS7_ILi192EEEEEELi128ENS_10bfloat16_tEfNS_4arch4Sm90ELb1ELb0ELb0ELb1ELb0ELb0ELb0ELb1ELb1ELb1ELb0ELb0EEENS1_21CollectiveEpilogueFwdINS6_IJSA_SA_SA_EEES9_SD_SF_Li256ELb1ELb1ELb0ELb0EEENS1_36VarlenDynamicPersistentTileSchedulerILi128ELi128ELi256ELi128ELb0ELb1ELb1ELb1ELb1ELb1EEEEEEEEEvNT_6ParamsE,@"STO_CUDA_ENTRY STV_DEFAULT"
_ZN7cutlass13device_kernelIN5flash11enable_sm90INS1_16FlashAttnFwdSm90INS1_25CollectiveMainloopFwdSm90ILi2EN4cute5tupleIJNS5_1CILi1EEES8_S8_EEENS6_IJNS7_ILi128EEESA_NS7_ILi192EEEEEELi128ENS_10bfloat16_tEfNS_4arch4Sm90ELb1ELb0ELb0ELb1ELb0ELb0ELb0ELb1ELb1ELb1ELb0ELb0EEENS1_21CollectiveEpilogueFwdINS6_IJSA_SA_SA_EEES9_SD_SF_Li256ELb1ELb1ELb0ELb0EEENS1_36VarlenDynamicPersistentTileSchedulerILi128ELi128ELi256ELi128ELb0ELb1ELb1ELb1ELb1ELb1EEEEEEEEEvNT_6ParamsE:
        /* <DEDUP_REMOVED lines=17> */
.L_x_2443:
[----:B------:R-:W-:Y:S05]  /*0110*/  BSYNC B0 ;  /* 0x0000000000007941 */ /* 0x000fea0003800000 */
.L_x_2442:
        /* <DEDUP_REMOVED lines=40> */
.L_x_2444:
        /* <DEDUP_REMOVED lines=22> */
.L_x_2445:
        /* <DEDUP_REMOVED lines=18> */
.L_x_2446:
        /* <DEDUP_REMOVED lines=22> */
.L_x_2447:
        /* <DEDUP_REMOVED lines=22> */
.L_x_2448:
        /* <DEDUP_REMOVED lines=8> */
.L_x_2450:
        /* <DEDUP_REMOVED lines=14> */
[----:B------:R-:W2:Y:S01]  /*0a40*/  LDL.LU R12, [R1+0x54] ;  /* 0x00005400010c7983 */ /* 0x000ea20000300800 */
[----:B------:R-:W1:Y:S02]  /*0a50*/  S2R R0, SR_TID.X ;  /* 0x0000000000007919 */ /* 0x000e640000002100 */
[----:B-1----:R-:W-:-:S05]  /*0a60*/  VIADD R198, R0, 0xffffff80 ;  /* 0xffffff8000c67836 */ /* 0x002fca0000000000 */
[----:B------:R-:W-:-:S04]  /*0a70*/  SHF.R.S32.HI R3, RZ, 0x1f, R198 ;  /* 0x0000001fff037819 */ /* 0x000fc800000114c6 */
[CC--:B------:R-:W-:Y:S02]  /*0a80*/  LEA.HI R0, R3.reuse, R198.reuse, RZ, 0x7 ;  /* 0x000000c603007211 */ /* 0x0c0fe400078f38ff */
[----:B0-----:R-:W-:Y:S02]  /*0a90*/  LEA.HI R2, R3, R198, RZ, 0x4 ;  /* 0x000000c603027211 */ /* 0x001fe400078f20ff */
[----:B------:R-:W-:Y:S02]  /*0aa0*/  LOP3.LUT R5, R0, 0xffffff80, RZ, 0xc0, !PT ;  /* 0xffffff8000057812 */ /* 0x000fe400078ec0ff */
[----:B------:R-:W-:-:S03]  /*0ab0*/  SHF.R.S32.HI R7, RZ, 0x4, R2 ;  /* 0x00000004ff077819 */ /* 0x000fc60000011402 */
[----:B------:R-:W-:Y:S01]  /*0ac0*/  IMAD.IADD R192, R198, 0x1, -R5 ;  /* 0x00000001c6c07824 */ /* 0x000fe200078e0a05 */
[C---:B------:R-:W-:Y:S02]  /*0ad0*/  LOP3.LUT R5, R2.reuse, 0x3fffff0, RZ, 0xc0, !PT ;  /* 0x03fffff002057812 */ /* 0x040fe400078ec0ff */
[----:B------:R-:W-:Y:S02]  /*0ae0*/  LEA.HI R2, R2, R7, RZ, 0x1 ;  /* 0x0000000702027211 */ /* 0x000fe400078f08ff */
[----:B------:R-:W-:Y:S02]  /*0af0*/  SHF.R.S32.HI R9, RZ, 0x1f, R192 ;  /* 0x0000001fff097819 */ /* 0x000fe400000114c0 */
[----:B------:R-:W-:Y:S02]  /*0b00*/  LEA.HI R4, R3, R198, RZ, 0x5 ;  /* 0x000000c603047211 */ /* 0x000fe400078f28ff */
[----:B------:R-:W-:Y:S02]  /*0b10*/  LEA.HI R6, R9, R192, RZ, 0x2 ;  /* 0x000000c009067211 */ /* 0x000fe400078f10ff */
[----:B------:R-:W-:-:S02]  /*0b20*/  LOP3.LUT R2, R2, 0x1ffffffe, RZ, 0xc0, !PT ;  /* 0x1ffffffe02027812 */ /* 0x000fc400078ec0ff */
[-C--:B------:R-:W-:Y:S01]  /*0b30*/  LEA.HI R10, R3, R198.reuse, RZ, 0x2 ;  /* 0x000000c6030a7211 */ /* 0x080fe200078f10ff */
[----:B------:R-:W-:Y:S01]  /*0b40*/  IMAD.SHL.U32 R4, R4, 0x20, RZ ;  /* 0x0000002004047824 */ /* 0x000fe200078e00ff */
[----:B------:R-:W-:Y:S01]  /*0b50*/  SHF.R.S32.HI R8, RZ, 0x2, R6 ;  /* 0x00000002ff087819 */ /* 0x000fe20000011406 */
[----:B------:R-:W-:Y:S01]  /*0b60*/  IMAD.IADD R2, R7, 0x1, -R2 ;  /* 0x0000000107027824 */ /* 0x000fe200078e0a02 */
[----:B------:R-:W-:Y:S02]  /*0b70*/  SHF.R.S32.HI R11, RZ, 0x1f, R6 ;  /* 0x0000001fff0b7819 */ /* 0x000fe40000011406 */
[----:B------:R-:W-:Y:S02]  /*0b80*/  LOP3.LUT R7, R10, 0xfffffffc, RZ, 0xc0, !PT ;  /* 0xfffffffc0a077812 */ /* 0x000fe400078ec0ff */
[----:B------:R-:W-:Y:S02]  /*0b90*/  LEA.HI R3, R3, R198, RZ, 0x3 ;  /* 0x000000c603037211 */ /* 0x000fe400078f18ff */
[----:B------:R-:W-:-:S02]  /*0ba0*/  LEA.HI R11, R11, R8, RZ, 0x3 ;  /* 0x000000080b0b7211 */ /* 0x000fc400078f18ff */
[----:B------:R-:W-:Y:S01]  /*0bb0*/  SHF.R.S32.HI R193, RZ, 0x7, R0 ;  /* 0x00000007ffc17819 */ /* 0x000fe20000011400 */
[----:B------:R-:W-:Y:S01]  /*0bc0*/  IMAD.IADD R5, R198, 0x1, -R5 ;  /* 0x00000001c6057824 */ /* 0x000fe200078e0a05 */
[----:B------:R-:W-:Y:S01]  /*0bd0*/  LOP3.LUT R4, R4, 0xfffffc00, RZ, 0xc0, !PT ;  /* 0xfffffc0004047812 */ /* 0x000fe200078ec0ff */
[----:B------:R-:W-:Y:S01]  /*0be0*/  IMAD.IADD R7, R198, 0x1, -R7 ;  /* 0x00000001c6077824 */ /* 0x000fe200078e0a07 */
[----:B------:R-:W-:Y:S02]  /*0bf0*/  LOP3.LUT R187, R3, 0xfffffff8, RZ, 0xc0, !PT ;  /* 0xfffffff803bb7812 */ /* 0x000fe400078ec0ff */
[----:B------:R-:W-:Y:S02]  /*0c00*/  LOP3.LUT R11, R11, 0xfffffff8, RZ, 0xc0, !PT ;  /* 0xfffffff80b0b7812 */ /* 0x000fe400078ec0ff */
[----:B------:R-:W-:Y:S02]  /*0c10*/  LEA.HI R9, R9, R192, RZ, 0x5 ;  /* 0x000000c009097211 */ /* 0x000fe400078f28ff */
[----:B------:R-:W-:Y:S01]  /*0c20*/  LEA.HI R0, R0, R193, RZ, 0x1 ;  /* 0x000000c100007211 */ /* 0x000fe200078f08ff */
[----:B------:R-:W-:Y:S01]  /*0c30*/  IMAD R5, R5, 0x40, R4 ;  /* 0x0000004005057824 */ /* 0x000fe200078e0204 */
[----:B------:R-:W-:Y:S01]  /*0c40*/  SHF.R.S32.HI R9, RZ, 0x5, R9 ;  /* 0x00000005ff097819 */ /* 0x000fe20000011409 */
[----:B------:R-:W-:Y:S01]  /*0c50*/  IMAD.IADD R187, R198, 0x1, -R187 ;  /* 0x00000001c6bb7824 */ /* 0x000fe200078e0abb */
[----:B------:R-:W-:Y:S01]  /*0c60*/  LEA.HI R4, R7, R7, RZ, 0x1 ;  /* 0x0000000707047211 */ /* 0x000fe200078f08ff */
[----:B------:R-:W-:Y:S01]  /*0c70*/  IMAD.IADD R8, R8, 0x1, -R11 ;  /* 0x0000000108087824 */ /* 0x000fe200078e0a0b */
[----:B------:R-:W-:Y:S01]  /*0c80*/  LOP3.LUT R0, R0, 0x3fffffe, RZ, 0xc0, !PT ;  /* 0x03fffffe00007812 */ /* 0x000fe200078ec0ff */
[----:B------:R-:W-:Y:S01]  /*0c90*/  IMAD.SHL.U32 R22, R187, 0x8, RZ ;  /* 0x00000008bb167824 */ /* 0x000fe200078e00ff */
[----:B------:R-:W-:Y:S01]  /*0ca0*/  LOP3.LUT R4, R4, 0x1ffffffe, RZ, 0xc0, !PT ;  /* 0x1ffffffe04047812 */ /* 0x000fe200078ec0ff */
[----:B------:R-:W-:-:S02]  /*0cb0*/  IMAD R9, R9, 0x10, R8 ;  /* 0x0000001009097824 */ /* 0x000fc400078e0208 */
[----:B------:R-:W-:Y:S01]  /*0cc0*/  IMAD.IADD R0, R193, 0x1, -R0 ;  /* 0x00000001c1007824 */ /* 0x000fe200078e0a00 */
[----:B------:R-:W-:Y:S01]  /*0cd0*/  LOP3.LUT R23, R6, 0x7ffffffc, RZ, 0xc0, !PT ;  /* 0x7ffffffc06177812 */ /* 0x000fe200078ec0ff */
[----:B------:R-:W-:Y:S02]  /*0ce0*/  VIADD R186, R22, 0x40 ;  /* 0x0000004016ba7836 */ /* 0x000fe40000000000 */
[----:B------:R-:W-:Y:S02]  /*0cf0*/  IMAD.IADD R7, R7, 0x1, -R4 ;  /* 0x0000000107077824 */ /* 0x000fe400078e0a04 */
[----:B------:R-:W-:Y:S01]  /*0d00*/  IMAD R194, R0, 0x40, R9 ;  /* 0x0000004000c27824 */ /* 0x000fe200078e0209 */
[----:B------:R-:W-:Y:S01]  /*0d10*/  SHF.R.S32.HI R190, RZ, 0x3, R3 ;  /* 0x00000003ffbe7819 */ /* 0x000fe20000011403 */
[----:B------:R-:W-:Y:S01]  /*0d20*/  IMAD R195, R2, 0x8, R5 ;  /* 0x0000000802c37824 */ /* 0x000fe200078e0205 */
[----:B------:R-:W-:Y:S01]  /*0d30*/  SHF.R.S32.HI R197, RZ, 0x1f, R22 ;  /* 0x0000001fffc57819 */ /* 0x000fe20000011416 */
[----:B------:R-:W-:Y:S01]  /*0d40*/  IMAD.MOV.U32 R191, RZ, RZ, RZ ;  /* 0x000000ffffbf7224 */ /* 0x000fe200078e00ff */
[----:B------:R-:W-:Y:S01]  /*0d50*/  SHF.R.S32.HI R196, RZ, 0x1f, R186 ;  /* 0x0000001fffc47819 */ /* 0x000fe200000114ba */
[----:B------:R-:W-:-:S02]  /*0d60*/  IMAD.IADD R23, R192, 0x1, -R23 ;  /* 0x00000001c0177824 */ /* 0x000fc400078e0a17 */
[----:B------:R-:W-:Y:S01]  /*0d70*/  IMAD R184, R7, 0x8, R194 ;  /* 0x0000000807b87824 */ /* 0x000fe200078e02c2 */
[----:B------:R-:W-:Y:S01]  /*0d80*/  UMOV UR38, URZ ;  /* 0x0000003f00267c82 */ /* 0x000fe20008000000 */
[----:B------:R-:W-:Y:S01]  /*0d90*/  UMOV UR36, URZ ;  /* 0x0000003f00247c82 */ /* 0x000fe20008000000 */
[----:B--2---:R-:W-:-:S07]  /*0da0*/  LOP3.LUT R19, R12, 0x1, RZ, 0xfc, !PT ;  /* 0x000000010c137812 */ /* 0x004fce00078efcff */
.L_x_2504:
[----:B0--3--:R-:W0:Y:S01]  /*0db0*/  LDC.64 R2, c[0x0][0xc88] ;  /* 0x00032200ff027b82 */ /* 0x009e220000000a00 */
[----:B------:R-:W-:Y:S01]  /*0dc0*/  ULDC.64 UR4, c[0x0][0xa28] ;  /* 0x00028a0000047ab9 */ /* 0x000fe20000000a00 */
[----:B------:R-:W-:Y:S01]  /*0dd0*/  ULDC.64 UR6, c[0x0][0xa18] ;  /* 0x0002860000067ab9 */ /* 0x000fe20000000a00 */
[----:B------:R-:W-:Y:S01]  /*0de0*/  IMAD.MOV.U32 R7, RZ, RZ, RZ ;  /* 0x000000ffff077224 */ /* 0x000fe200078e00ff */
[----:B------:R-:W-:Y:S01]  /*0df0*/  ULDC.64 UR8, c[0x0][0xa20] ;  /* 0x0002880000087ab9 */ /* 0x000fe20000000a00 */
[----:B0-----:R-:W-:-:S05]  /*0e00*/  IMAD.WIDE R2, R47, 0x4, R2 ;  /* 0x000000042f027825 */ /* 0x001fca00078e0202 */
[----:B--2---:R-:W2:Y:S01]  /*0e10*/  LDG.E R185, desc[UR56][R2.64] ;  /* 0x0000003802b97981 */ /* 0x004ea2000c1e1900 */
[----:B------:R-:W-:Y:S02]  /*0e20*/  ISETP.NE.U32.AND P0, PT, RZ, UR4, PT ;  /* 0x00000004ff007c0c */ /* 0x000fe4000bf05070 */
[----:B------:R-:W-:Y:S02]  /*0e30*/  ISETP.NE.U32.AND P1, PT, RZ, UR6, PT ;  /* 0x00000006ff007c0c */ /* 0x000fe4000bf25070 */
[----:B------:R-:W-:Y:S02]  /*0e40*/  ISETP.NE.AND.EX P0, PT, RZ, UR5, PT, P0 ;  /* 0x00000005ff007c0c */ /* 0x000fe4000bf05300 */
[----:B------:R-:W-:Y:S02]  /*0e50*/  ISETP.NE.AND.EX P1, PT, RZ, UR7, PT, P1 ;  /* 0x00000007ff007c0c */ /* 0x000fe4000bf25310 */
[----:B--2---:R-:W-:-:S09]  /*0e60*/  SHF.R.S32.HI R189, RZ, 0x1f, R185 ;  /* 0x0000001fffbd7819 */ /* 0x004fd200000114b9 */
[----:B------:R-:W-:Y:S01]  /*0e70*/  @P0 LEA R4, P2, R185, UR4, 0x2 ;  /* 0x00000004b9040c11 */ /* 0x000fe2000f8410ff */
[----:B------:R-:W-:-:S03]  /*0e80*/  ULDC UR4, c[0x0][0x288] ;  /* 0x0000a20000047ab9 */ /* 0x000fc60000000800 */
[C-C-:B------:R-:W-:Y:S02]  /*0e90*/  @P0 LEA.HI.X R5, R185.reuse, UR5, R189.reuse, 0x2, P2 ;  /* 0x00000005b9050c11 */ /* 0x140fe400090f14bd */
[C---:B------:R-:W-:Y:S01]  /*0ea0*/  @P1 LEA R2, P2, R185.reuse, UR6, 0x2 ;  /* 0x00000006b9021c11 */ /* 0x040fe2000f8410ff */
[----:B------:R-:W-:Y:S01]  /*0eb0*/  IMAD.U32 R17, RZ, RZ, UR4 ;  /* 0x00000004ff117e24 */ /* 0x000fe2000f8e00ff */
[----:B------:R-:W-:Y:S01]  /*0ec0*/  ULDC.64 UR4, c[0x0][0x418] ;  /* 0x0001060000047ab9 */ /* 0x000fe20000000a00 */
[----:B------:R0:W5:Y:S01]  /*0ed0*/  @P0 LDG.E R7, desc[UR56][R4.64] ;  /* 0x0000003804070981 */ /* 0x000162000c1e1900 */
[----:B------:R-:W-:-:S05]  /*0ee0*/  @P1 LEA.HI.X R3, R185, UR7, R189, 0x2, P2 ;  /* 0x00000007b9031c11 */ /* 0x000fca00090f14bd */
[----:B------:R0:W5:Y:S01]  /*0ef0*/  @P1 LDG.E R17, desc[UR56][R2.64] ;  /* 0x0000003802111981 */ /* 0x000162000c1e1900 */
[----:B------:R-:W-:Y:S01]  /*0f00*/  UISETP.NE.U32.AND UP0, UPT, UR4, URZ, UPT ;  /* 0x0000003f0400728c */ /* 0x000fe2000bf05070 */
[----:B------:R-:W-:Y:S02]  /*0f10*/  ISETP.NE.U32.AND P2, PT, RZ, UR8, PT ;  /* 0x00000008ff007c0c */ /* 0x000fe4000bf45070 */
[----:B------:R-:W-:Y:S01]  /*0f20*/  ULDC UR4, c[0x0][0x424] ;  /* 0x0001090000047ab9 */ /* 0x000fe20000000800 */
[----:B------:R-:W-:Y:S01]  /*0f30*/  UISETP.NE.AND.EX UP0, UPT, UR5, URZ, UPT, UP0 ;  /* 0x0000003f0500728c */ /* 0x000fe2000bf05300 */
[----:B------:R-:W-:Y:S02]  /*0f40*/  ISETP.NE.AND.EX P2, PT, RZ, UR9, PT, P2 ;  /* 0x00000009ff007c0c */ /* 0x000fe4000bf45320 */
[----:B------:R-:W-:Y:S01]  /*0f50*/  ULDC UR5, c[0x0][0x2f0] ;  /* 0x0000bc0000057ab9 */ /* 0x000fe20000000800 */
[----:B------:R-:W-:-:S04]  /*0f60*/  USEL UR4, UR4, 0x1, UP0 ;  /* 0x0000000104047887 */ /* 0x000fc80008000000 */
[----:B------:R-:W-:Y:S01]  /*0f70*/  UIMAD UR4, UR4, UR5, URZ ;  /* 0x00000005040472a4 */ /* 0x000fe2000f8e023f */
[----:B0---4-:R-:W-:Y:S11]  /*0f80*/  @P1 BRA `(.L_x_2451) ;  /* 0x0000000000241947 */ /* 0x011ff60003800000 */
        /* <DEDUP_REMOVED lines=9> */
.L_x_2451:
[----:B------:R-:W-:Y:S02]  /*1020*/  IMAD.U32 R16, RZ, RZ, UR4 ;  /* 0x00000004ff107e24 */ /* 0x000fe4000f8e00ff */
[----:B------:R-:W-:Y:S01]  /*1030*/  IMAD.MOV.U32 R188, RZ, RZ, R46 ;  /* 0x000000ffffbc7224 */ /* 0x000fe200078e002e */
[----:B------:R-:W-:Y:S06]  /*1040*/  @!P2 BRA `(.L_x_2452) ;  /* 0x000000000010a947 */ /* 0x000fec0003800000 */
[----:B------:R-:W-:-:S04]  /*1050*/  LEA R2, P0, R185, UR8, 0x2 ;  /* 0x00000008b9027c11 */ /* 0x000fc8000f8010ff */
[----:B------:R-:W-:-:S05]  /*1060*/  LEA.HI.X R3, R185, UR9, R189, 0x2, P0 ;  /* 0x00000009b9037c11 */ /* 0x000fca00080f14bd */
[----:B------:R0:W5:Y:S01]  /*1070*/  LDG.E R16, desc[UR56][R2.64] ;  /* 0x0000003802107981 */ /* 0x000162000c1e1900 */
[----:B------:R-:W-:Y:S05]  /*1080*/  BRA `(.L_x_2453) ;  /* 0x0000000000247947 */ /* 0x000fea0003800000 */
.L_x_2452:
        /* <DEDUP_REMOVED lines=9> */
.L_x_2453:
[----:B------:R-:W1:Y:S01]  /*1120*/  LDC R0, c[0x0][0x448] ;  /* 0x00011200ff007b82 */ /* 0x000e620000000800 */
[----:B------:R-:W-:Y:S01]  /*1130*/  IMAD.SHL.U32 R18, R45, 0x80, RZ ;  /* 0x000000802d127824 */ /* 0x000fe200078e00ff */
[----:B------:R-:W-:Y:S01]  /*1140*/  CS2R R86, SRZ ;  /* 0x0000000000567805 */ /* 0x000fe2000001ff00 */
[----:B-----5:R-:W-:Y:S01]  /*1150*/  IMAD.IADD R16, R16, 0x1, -R7 ;  /* 0x0000000110107824 */ /* 0x020fe200078e0a07 */
        /* <DEDUP_REMOVED lines=20> */
[----:B-1----:R-:W-:Y:S01]  /*12a0*/  ISETP.NE.AND P0, PT, R0, 0x1, PT ;  /* 0x000000010000780c */ /* 0x002fe20003f05270 */
[----:B------:R-:W-:Y:S01]  /*12b0*/  VIADD R0, R18, 0x7f ;  /* 0x0000007f12007836 */ /* 0x000fe20000000000 */
[----:B------:R-:W-:-:S02]  /*12c0*/  CS2R R32, SRZ ;  /* 0x0000000000207805 */ /* 0x000fc4000001ff00 */
[----:B------:R-:W-:Y:S02]  /*12d0*/  CS2R R42, SRZ ;  /* 0x00000000002a7805 */ /* 0x000fe4000001ff00 */
[----:B------:R-:W-:Y:S02]  /*12e0*/  CS2R R40, SRZ ;  /* 0x0000000000287805 */ /* 0x000fe4000001ff00 */
[----:B------:R-:W-:Y:S02]  /*12f0*/  CS2R R38, SRZ ;  /* 0x0000000000267805 */ /* 0x000fe4000001ff00 */
[----:B------:R-:W-:Y:S02]  /*1300*/  CS2R R36, SRZ ;  /* 0x0000000000247805 */ /* 0x000fe4000001ff00 */
[----:B------:R-:W-:Y:S01]  /*1310*/  CS2R R34, SRZ ;  /* 0x0000000000227805 */ /* 0x000fe2000001ff00 */
[----:B------:R-:W-:Y:S01]  /*1320*/  IMAD.MOV.U32 R89, RZ, RZ, RZ ;  /* 0x000000ffff597224 */ /* 0x000fe200078e00ff */
[----:B------:R-:W-:-:S02]  /*1330*/  CS2R R90, SRZ ;  /* 0x00000000005a7805 */ /* 0x000fc4000001ff00 */
[----:B------:R-:W-:Y:S01]  /*1340*/  CS2R R6, SRZ ;  /* 0x0000000000067805 */ /* 0x000fe2000001ff00 */
[----:B------:R-:W-:Y:S01]  /*1350*/  IMAD.MOV.U32 R30, RZ, RZ, RZ ;  /* 0x000000ffff1e7224 */ /* 0x000fe200078e00ff */
[----:B0-----:R-:W0:Y:S01]  /*1360*/  @P0 LDC R3, c[0x0][0x44c] ;  /* 0x00011300ff030b82 */ /* 0x001e220000000800 */
[----:B------:R-:W-:Y:S02]  /*1370*/  IMAD.MOV.U32 R8, RZ, RZ, RZ ;  /* 0x000000ffff087224 */ /* 0x000fe400078e00ff */
[----:B------:R-:W-:Y:S02]  /*1380*/  IMAD.MOV.U32 R93, RZ, RZ, RZ ;  /* 0x000000ffff5d7224 */ /* 0x000fe400078e00ff */
[----:B------:R-:W-:Y:S02]  /*1390*/  IMAD.MOV.U32 R10, RZ, RZ, RZ ;  /* 0x000000ffff0a7224 */ /* 0x000fe400078e00ff */
[----:B------:R-:W-:Y:S01]  /*13a0*/  IMAD.MOV.U32 R95, RZ, RZ, RZ ;  /* 0x000000ffff5f7224 */ /* 0x000fe200078e00ff */
[----:B------:R-:W1:Y:S01]  /*13b0*/  @P0 LDC R5, c[0x0][0x450] ;  /* 0x00011400ff050b82 */ /* 0x000e620000000800 */
[----:B0-----:R-:W-:Y:S01]  /*13c0*/  @P0 IMAD.HI.U32 R2, R0, R3, RZ ;  /* 0x0000000300020227 */ /* 0x001fe200078e00ff */
[----:B------:R-:W-:-:S04]  /*13d0*/  IADD3 R3, R16, 0x80, -R17 ;  /* 0x0000008010037810 */ /* 0x000fc80007ffe811 */
[----:B-1----:R-:W-:Y:S01]  /*13e0*/  @P0 SHF.R.U32.HI R0, RZ, R5, R2 ;  /* 0x00000005ff000219 */ /* 0x002fe20000011602 */
[----:B------:R-:W-:Y:S01]  /*13f0*/  VIADD R2, R16, 0x7f ;  /* 0x0000007f10027836 */ /* 0x000fe20000000000 */
[----:B------:R-:W-:-:S03]  /*1400*/  PLOP3.LUT P0, PT, PT, PT, PT, 0x80, 0x0 ;  /* 0x000000000000781c */ /* 0x000fc60003f0f070 */
[----:B------:R-:W-:Y:S01]  /*1410*/  IMAD.IADD R0, R3, 0x1, R0 ;  /* 0x0000000103007824 */ /* 0x000fe200078e0200 */
[----:B------:R-:W-:-:S04]  /*1420*/  SHF.R.S32.HI R3, RZ, 0x1f, R2 ;  /* 0x0000001fff037819 */ /* 0x000fc80000011402 */
[----:B------:R-:W-:Y:S02]  /*1430*/  SHF.R.S32.HI R5, RZ, 0x1f, R0 ;  /* 0x0000001fff057819 */ /* 0x000fe40000011400 */
[----:B------:R-:W-:Y:S02]  /*1440*/  LEA.HI R3, R3, R2, RZ, 0x7 ;  /* 0x0000000203037211 */ /* 0x000fe400078f38ff */
[----:B------:R-:W-:Y:S02]  /*1450*/  LEA.HI R5, R5, R0, RZ, 0x7 ;  /* 0x0000000005057211 */ /* 0x000fe400078f38ff */
[----:B------:R-:W-:Y:S02]  /*1460*/  SHF.R.S32.HI R3, RZ, 0x7, R3 ;  /* 0x00000007ff037819 */ /* 0x000fe40000011403 */
[----:B------:R-:W-:-:S04]  /*1470*/  SHF.R.S32.HI R88, RZ, 0x7, R5 ;  /* 0x00000007ff587819 */ /* 0x000fc80000011405 */
[----:B------:R-:W-:Y:S02]  /*1480*/  VIMNMX R88, R3, R88, PT ;  /* 0x0000005803587248 */ /* 0x000fe40003fe0100 */
[----:B------:R-:W-:Y:S02]  /*1490*/  CS2R R2, SRZ ;  /* 0x0000000000027805 */ /* 0x000fe4000001ff00 */
[----:B------:R-:W-:-:S13]  /*14a0*/  ISETP.GE.AND P1, PT, R88, 0x1, PT ;  /* 0x000000015800780c */ /* 0x000fda0003f26270 */
[----:B------:R-:W-:Y:S05]  /*14b0*/  @!P1 BRA `(.L_x_2454) ;  /* 0x0000008000089947 */ /* 0x000fea0003800000 */
        /* <DEDUP_REMOVED lines=31> */
.L_x_2455:
[----:B------:R-:W-:Y:S02]  /*16b0*/  LEA.HI R0, R191, R191, RZ, 0x1 ;  /* 0x000000bfbf007211 */ /* 0x000fe400078f08ff */
[----:B------:R-:W-:Y:S02]  /*16c0*/  ISETP.NE.AND P0, PT, R19, 0x3, PT ;  /* 0x000000031300780c */ /* 0x000fe40003f05270 */
[----:B------:R-:W-:-:S05]  /*16d0*/  LOP3.LUT R0, R0, 0xfffffffe, RZ, 0xc0, !PT ;  /* 0xfffffffe00007812 */ /* 0x000fca00078ec0ff */
[----:B------:R-:W-:-:S05]  /*16e0*/  IMAD.IADD R0, R191, 0x1, -R0 ;  /* 0x00000001bf007824 */ /* 0x000fca00078e0a00 */
[----:B------:R-:W-:-:S04]  /*16f0*/  SHF.L.U32 R0, R0, 0x1f, RZ ;  /* 0x0000001f00007819 */ /* 0x000fc800000006ff */
[----:B------:R-:W0:Y:S02]  /*1700*/  SYNCS.PHASECHK.TRANS64.TRYWAIT P1, [UR37+0x34800], R0 ;  /* 0x03480000ff0075a7 */ /* 0x000e240008020165 */
[----:B0-----:R-:W-:Y:S05]  /*1710*/  @!P1 BRA `(.L_x_2456) ;  /* 0x0000010000cc9947 */ /* 0x001fea0003800000 */
.L_x_2629:
[----:B------:R-:W-:Y:S05]  /*1720*/  @!P0 BRA `(.L_x_2457) ;  /* 0x0000000000048947 */ /* 0x000fea0003800000 */
[----:B------:R-:W-:Y:S01]  /*1730*/  BPT.TRAP 0x1 ;  /* 0x000000040000795c */ /* 0x000fe20000300000 */
.L_x_2457:
[----:B------:R-:W-:Y:S02]  /*1740*/  IMAD.U32 R2, RZ, RZ, UR36 ;  /* 0x00000024ff027e24 */ /* 0x000fe4000f8e00ff */
[----:B0-----:R-:W-:-:S03]  /*1750*/  IMAD.U32 R3, RZ, RZ, UR38 ;  /* 0x00000026ff037e24 */ /* 0x001fc6000f8e00ff */
[----:B------:R-:W-:Y:S02]  /*1760*/  LEA R2, R2, UR37, 0x3 ;  /* 0x0000002502027c11 */ /* 0x000fe4000f8e18ff */
[----:B------:R-:W-:-:S04]  /*1770*/  SHF.L.U32 R3, R3, 0x1f, RZ ;  /* 0x0000001f03037819 */ /* 0x000fc800000006ff */
[----:B------:R0:W1:Y:S01]  /*1780*/  SYNCS.PHASECHK.TRANS64.TRYWAIT P2, [R2+URZ+0x34830], R3 ;  /* 0x03483003020075a7 */ /* 0x000062000804017f */
[----:B------:R-:W-:Y:S05]  /*1790*/  @!P0 BRA `(.L_x_2458) ;  /* 0x0000000000048947 */ /* 0x000fea0003800000 */
[----:B------:R-:W-:Y:S01]  /*17a0*/  BPT.TRAP 0x1 ;  /* 0x000000040000795c */ /* 0x000fe20000300000 */
.L_x_2458:
[----:B------:R-:W2:Y:S02]  /*17b0*/  S2R R0, SR_TID.X ;  /* 0x0000000000007919 */ /* 0x000ea40000002100 */
[----:B--2---:R-:W-:Y:S01]  /*17c0*/  LOP3.LUT P1, RZ, R0, 0x7f, RZ, 0xc0, !PT ;  /* 0x0000007f00ff7812 */ /* 0x004fe2000782c0ff */
[----:B-1----:R-:W-:-:S12]  /*17d0*/  @P2 BRA `(.L_x_2459) ;  /* 0x0000000000082947 */ /* 0x002fd80003800000 */
[----:B------:R-:W1:Y:S02]  /*17e0*/  SYNCS.PHASECHK.TRANS64.TRYWAIT P2, [R2+URZ+0x34830], R3 ;  /* 0x03483003020075a7 */ /* 0x000e64000804017f */
[----:B-1----:R-:W-:Y:S05]  /*17f0*/  @!P2 BRA `(.L_x_2460) ;  /* 0x0000010000aca947 */ /* 0x002fea0003800000 */
.L_x_2459:
[----:B------:R-:W-:Y:S05]  /*1800*/  WARPSYNC.ALL ;  /* 0x0000000000007948 */ /* 0x000fea0003800000 */
[----:B------:R-:W-:Y:S01]  /*1810*/  UIADD3 UR4, UR37, 0x1c400, URZ ;  /* 0x0001c40025047890 */ /* 0x000fe2000fffe03f */
[----:B------:R-:W-:Y:S01]  /*1820*/  WARPGROUP.ARRIVE ;  /* 0x00000000000079c5 */ /* 0x000fe20000000000 */
[----:B------:R-:W-:Y:S01]  /*1830*/  ULOP3.LUT UR52, UR52, 0x10000, URZ, 0xfc, !UPT ;  /* 0x0001000034347892 */ /* 0x000fe2000f8efc3f */
[----:B------:R-:W2:Y:S01]  /*1840*/  LDC R0, c[0x0][0x448] ;  /* 0x00011200ff007b82 */ /* 0x000ea20000000800 */
[----:B------:R-:W-:Y:S01]  /*1850*/  USHF.R.U32.HI UR4, URZ, 0x4, UR4 ;  /* 0x000000043f047899 */ /* 0x000fe20008011604 */
[----:B01----:R-:W-:Y:S01]  /*1860*/  @!P1 VIADD R2, R2, 0x34840 ;  /* 0x0003484002029836 */ /* 0x003fe20000000000 */
[----:B------:R-:W-:Y:S01]  /*1870*/  UMOV UR53, 0x40000040 ;  /* 0x4000004000357882 */ /* 0x000fe20000000000 */
[----:B------:R-:W-:Y:S01]  /*1880*/  UMOV UR55, 0x40000040 ;  /* 0x4000004000377882 */ /* 0x000fe20000000000 */
[----:B------:R-:W-:Y:S01]  /*1890*/  ULOP3.LUT UR4, UR4, 0x3fff, URZ, 0xc0, !UPT ;  /* 0x00003fff04047892 */ /* 0x000fe2000f8ec03f */
[----:B------:R-:W-:Y:S01]  /*18a0*/  CS2R R150, SRZ ;  /* 0x0000000000967805 */ /* 0x000fe2000001ff00 */
[----:B------:R-:W-:Y:S01]  /*18b0*/  UMOV UR5, 0x40000040 ;  /* 0x4000004000057882 */ /* 0x000fe20000000000 */
[----:B------:R-:W-:Y:S01]  /*18c0*/  UMOV UR7, 0x40000040 ;  /* 0x4000004000077882 */ /* 0x000fe20000000000 */
[----:B------:R-:W-:Y:S01]  /*18d0*/  ULOP3.LUT UR39, UR4, 0x10000, URZ, 0xfc, !UPT ;  /* 0x0001000004277892 */ /* 0x000fe2000f8efc3f */
[----:B------:R-:W-:Y:S01]  /*18e0*/  @!P1 PRMT R2, RZ, 0x654, R2 ;  /* 0x00000654ff029816 */ /* 0x000fe20000000002 */
[----:B------:R-:W-:Y:S01]  /*18f0*/  UIADD3 UR4, UR52, 0x2, URZ ;  /* 0x0000000234047890 */ /* 0x000fe2000fffe03f */
[----:B------:R-:W-:Y:S01]  /*1900*/  CS2R R148, SRZ ;  /* 0x0000000000947805 */ /* 0x000fe2000001ff00 */
[----:B------:R-:W-:Y:S01]  /*1910*/  UIMAD UR54, UR36, 0xc00, UR39 ;  /* 0x00000c00243678a4 */ /* 0x000fe2000f8e0227 */
[----:B------:R-:W-:Y:S01]  /*1920*/  CS2R R146, SRZ ;  /* 0x0000000000927805 */ /* 0x000fe2000001ff00 */
[----:B------:R-:W-:Y:S01]  /*1930*/  UIADD3 UR8, UR52, 0x4, URZ ;  /* 0x0000000434087890 */ /* 0x000fe2000fffe03f */
[----:B------:R-:W-:Y:S01]  /*1940*/  CS2R R144, SRZ ;  /* 0x0000000000907805 */ /* 0x000fe2000001ff00 */
[----:B------:R-:W-:Y:S01]  /*1950*/  UIADD3 UR6, UR54, 0x2, URZ ;  /* 0x0000000236067890 */ /* 0x000fe2000fffe03f */
[----:B------:R-:W-:Y:S01]  /*1960*/  CS2R R142, SRZ ;  /* 0x00000000008e7805 */ /* 0x000fe2000001ff00 */
[----:B------:R-:W-:Y:S01]  /*1970*/  UIADD3 UR10, UR54, 0x4, URZ ;  /* 0x00000004360a7890 */ /* 0x000fe2000fffe03f */
[----:B------:R-:W-:Y:S01]  /*1980*/  CS2R R140, SRZ ;  /* 0x00000000008c7805 */ /* 0x000fe2000001ff00 */
[----:B------:R-:W-:Y:S01]  /*1990*/  UMOV UR9, 0x40000040 ;  /* 0x4000004000097882 */ /* 0x000fe20000000000 */
[----:B------:R-:W-:Y:S01]  /*19a0*/  HGMMA.64x128x16.F32.BF16 R24, gdesc[UR52], RZ, !UPT, gsb0 ;  /* 0x01e00000341879f0 */ /* 0x000fe2000c0018ff */
[----:B------:R-:W-:Y:S01]  /*19b0*/  UMOV UR11, 0x40000040 ;  /* 0x40000040000b7882 */ /* 0x000fe20000000000 */
[----:B------:R-:W-:Y:S01]  /*19c0*/  UIADD3 UR12, UR52, 0x6, URZ ;  /* 0x00000006340c7890 */ /* 0x000fe2000fffe03f */
[----:B--2---:R-:W-:Y:S01]  /*19d0*/  ISETP.NE.AND P2, PT, R0, 0x1, PT ;  /* 0x000000010000780c */ /* 0x004fe20003f45270 */
[----:B------:R-:W-:Y:S01]  /*19e0*/  UIADD3 UR14, UR54, 0x6, URZ ;  /* 0x00000006360e7890 */ /* 0x000fe2000fffe03f */
[----:B------:R-:W-:Y:S01]  /*19f0*/  IMAD.IADD R0, R184, 0x1, R18 ;  /* 0x00000001b8007824 */ /* 0x000fe200078e0212 */
        /* <DEDUP_REMOVED lines=11> */
[----:B------:R-:W0:Y:S01]  /*1ab0*/  @P2 LDC R3, c[0x0][0x44c] ;  /* 0x00011300ff032b82 */ /* 0x000e220000000800 */
        /* <DEDUP_REMOVED lines=9> */
[----:B------:R-:W1:Y:S01]  /*1b50*/  @P2 LDC R4, c[0x0][0x450] ;  /* 0x00011400ff042b82 */ /* 0x000e620000000800 */
        /* <DEDUP_REMOVED lines=13> */
[----:B0-----:R-:W-:Y:S01]  /*1c30*/  @P2 IMAD.HI.U32 R3, R0, R3, RZ ;  /* 0x0000000300032227 */ /* 0x001fe200078e00ff */
        /* <DEDUP_REMOVED lines=9> */
[----:B-1----:R-:W-:Y:S01]  /*1cd0*/  @P2 SHF.R.U32.HI R0, RZ, R4, R3 ;  /* 0x00000004ff002219 */ /* 0x002fe20000011603 */
[----:B------:R-:W-:Y:S01]  /*1ce0*/  UIADD3 UR50, UR54, 0x806, URZ ;  /* 0x0000080636327890 */ /* 0x000fe2000fffe03f */
[----:B------:R-:W-:Y:S01]  /*1cf0*/  IMAD.MOV.U32 R3, RZ, RZ, -0x80 ;  /* 0xffffff80ff037424 */ /* 0x000fe200078e00ff */
[----:B------:R-:W-:Y:S01]  /*1d00*/  UMOV UR49, 0x40000040 ;  /* 0x4000004000317882 */ /* 0x000fe20000000000 */
[----:B------:R-:W-:Y:S01]  /*1d10*/  UMOV UR51, 0x40000040 ;  /* 0x4000004000337882 */ /* 0x000fe20000000000 */
[----:B------:R-:W0:Y:S01]  /*1d20*/  SHFL.IDX PT, R5, R0, 0x1, 0x1c1f ;  /* 0x003c1f0000057f89 */ /* 0x000e2200000e0000 */
[----:B------:R-:W-:Y:S01]  /*1d30*/  IMAD R3, R88, R3, 0x80 ;  /* 0x0000008058037424 */ /* 0x000fe200078e0203 */
[----:B------:R-:W-:-:S03]  /*1d40*/  CS2R R116, SRZ ;  /* 0x0000000000747805 */ /* 0x000fc6000001ff00 */
[----:B------:R-:W-:Y:S02]  /*1d50*/  VIADD R6, R3, 0x1 ;  /* 0x0000000103067836 */ /* 0x000fe40000000000 */
[----:B------:R-:W-:Y:S02]  /*1d60*/  IMAD.IADD R4, R16, 0x1, R3 ;  /* 0x0000000110047824 */ /* 0x000fe400078e0203 */
[C---:B------:R-:W-:Y:S02]  /*1d70*/  IMAD R6, R23.reuse, -0x2, R6 ;  /* 0xfffffffe17067824 */ /* 0x040fe400078e0206 */
[----:B------:R-:W-:-:S03]  /*1d80*/  IMAD R3, R23, -0x2, R4 ;  /* 0xfffffffe17037824 */ /* 0x000fc600078e0204 */
[----:B------:R-:W-:-:S04]  /*1d90*/  IADD3 R6, -R17, R6, R16 ;  /* 0x0000000611067210 */ /* 0x000fc80007ffe110 */
[----:B0-----:R-:W-:-:S04]  /*1da0*/  VIADDMNMX R5, R5, R6, R3, PT ;  /* 0x0000000605057246 */ /* 0x001fc80003800103 */
[C---:B------:R-:W-:Y:S02]  /*1db0*/  ISETP.GT.AND P3, PT, R5.reuse, RZ, PT ;  /* 0x000000ff0500720c */ /* 0x040fe40003f64270 */
[C---:B------:R-:W-:Y:S02]  /*1dc0*/  ISETP.GT.AND P4, PT, R5.reuse, 0x1, PT ;  /* 0x000000010500780c */ /* 0x040fe40003f84270 */
[----:B------:R-:W-:Y:S01]  /*1dd0*/  ISETP.GT.AND P5, PT, R5, 0x8, PT ;  /* 0x000000080500780c */ /* 0x000fe20003fa4270 */
        /* <DEDUP_REMOVED lines=70> */
[----:B------:R-:W-:Y:S01]  /*2240*/  FMNMX.FTZ R4, R47, R4, !PT ;  /* 0x000000042f047209 */ /* 0x000fe20007810000 */
[----:B------:R-:W1:Y:S01]  /*2250*/  @P2 LDC R50, c[0x0][0x450] ;  /* 0x00011400ff322b82 */ /* 0x000e620000000800 */
        /* <DEDUP_REMOVED lines=54> */
[----:B------:R-:W-:Y:S02]  /*25c0*/  FSEL R87, R87, -INF , P3 ;  /* 0xff80000057577808 */ /* 0x000fe40001800000 */
[----:B------:R-:W-:-:S04]  /*25d0*/  FMNMX.FTZ R4, R115, R4, !PT ;  /* 0x0000000473047209 */ /* 0x000fc80007810000 */
[----:B------:R-:W-:-:S05]  /*25e0*/  FMNMX.FTZ R8, R87, R4, !PT ;  /* 0x0000000457087209 */ /* 0x000fca0007810000 */
[----:B------:R-:W2:Y:S02]  /*25f0*/  SHFL.BFLY PT, R5, R8, 0x2, 0x1f ;  /* 0x0c401f0008057f89 */ /* 0x000ea400000e0000 */
[----:B--2---:R-:W-:Y:S02]  /*2600*/  FMNMX.FTZ R10, R8, R5, !PT ;  /* 0x00000005080a7209 */ /* 0x004fe40007810000 */
[----:B------:R2:W3:Y:S04]  /*2610*/  SHFL.IDX PT, R5, R0, RZ, 0x1c1f ;  /* 0x001c1fff00057589 */ /* 0x0004e800000e0000 */
[----:B------:R-:W4:Y:S01]  /*2620*/  SHFL.BFLY PT, R11, R10, 0x1, 0x1f ;  /* 0x0c201f000a0b7f89 */ /* 0x000f2200000e0000 */
[----:B--2---:R-:W-:Y:S01]  /*2630*/  IMAD.U32 R0, RZ, RZ, UR6 ;  /* 0x00000006ff007e24 */ /* 0x004fe2000f8e00ff */
[----:B---3--:R-:W-:-:S02]  /*2640*/  VIADDMNMX R5, R5, R6, R3, PT ;  /* 0x0000000605057246 */ /* 0x008fc40003800103 */
[----:B----4-:R-:W-:Y:S02]  /*2650*/  FMNMX.FTZ R4, R10, R11, !PT ;  /* 0x0000000b0a047209 */ /* 0x010fe40007810000 */
[C---:B------:R-:W-:Y:S02]  /*2660*/  ISETP.GT.AND P4, PT, R5.reuse, 0x1, PT ;  /* 0x000000010500780c */ /* 0x040fe40003f84270 */
[C---:B------:R-:W-:Y:S01]  /*2670*/  FSETP.NEU.FTZ.AND P3, PT, R4.reuse, -INF , PT ;  /* 0xff8000000400780b */ /* 0x040fe20003f7d000 */
[----:B------:R-:W-:Y:S01]  /*2680*/  FMUL.FTZ R11, R4, R0 ;  /* 0x00000000040b7220 */ /* 0x000fe20000410000 */
[----:B------:R-:W-:Y:S02]  /*2690*/  ISETP.GT.AND P5, PT, R5, 0x8, PT ;  /* 0x000000080500780c */ /* 0x000fe40003fa4270 */
[----:B------:R-:W-:Y:S02]  /*26a0*/  FSEL R25, R25, -INF , P4 ;  /* 0xff80000019197808 */ /* 0x000fe40002000000 */
[----:B------:R-:W-:-:S02]  /*26b0*/  FSEL R42, R11, RZ, P3 ;  /* 0x000000ff0b2a7208 */ /* 0x000fc40001800000 */
[C---:B------:R-:W-:Y:S02]  /*26c0*/  ISETP.GT.AND P3, PT, R5.reuse, RZ, PT ;  /* 0x000000ff0500720c */ /* 0x040fe40003f64270 */
[----:B------:R-:W-:Y:S01]  /*26d0*/  ISETP.GT.AND P4, PT, R5, 0x10, PT ;  /* 0x000000100500780c */ /* 0x000fe20003f84270 */
        /* <DEDUP_REMOVED lines=8> */
[--C-:B------:R-:W-:Y:S01]  /*2760*/  FFMA.FTZ R8, R31, R0, -R42.reuse ;  /* 0x000000001f087223 */ /* 0x100fe2000001082a */
[----:B------:R-:W-:Y:S01]  /*2770*/  FSEL R29, R29, -INF , P3 ;  /* 0xff8000001d1d7808 */ /* 0x000fe20001800000 */
[----:B------:R-:W-:Y:S01]  /*2780*/  MUFU.EX2 R6, R27 ;  /* 0x0000001b00067308 */ /* 0x000fe20000000800 */
[----:B------:R-:W-:Y:S01]  /*2790*/  FMNMX.FTZ R10, R9, R10, !PT ;  /* 0x0000000a090a7209 */ /* 0x000fe20007810000 */
[-CC-:B------:R-:W-:Y:S01]  /*27a0*/  FFMA.FTZ R35, R35, R0.reuse, -R42.reuse ;  /* 0x0000000023237223 */ /* 0x180fe2000001082a */
[----:B------:R-:W-:Y:S01]  /*27b0*/  ISETP.GT.AND P3, PT, R5, 0x11, PT ;  /* 0x000000110500780c */ /* 0x000fe20003f64270 */
[-CC-:B------:R-:W-:Y:S01]  /*27c0*/  FFMA.FTZ R39, R39, R0.reuse, -R42.reuse ;  /* 0x0000000027277223 */ /* 0x180fe2000001082a */
[----:B------:R-:W-:Y:S01]  /*27d0*/  FSEL R11, R32, -INF , P4 ;  /* 0xff800000200b7808 */ /* 0x000fe20002000000 */
[--C-:B------:R-:W-:Y:S01]  /*27e0*/  FFMA.FTZ R43, R43, R0, -R42.reuse ;  /* 0x000000002b2b7223 */ /* 0x100fe2000001082a */
        /* <DEDUP_REMOVED lines=31> */
[----:B------:R-:W3:Y:S01]  /*29e0*/  MUFU.EX2 R8, R8 ;  /* 0x0000000800087308 */ /* 0x000ee20000000800 */
[----:B------:R-:W-:Y:S01]  /*29f0*/  ISETP.GT.AND P3, PT, R5, 0x29, PT ;  /* 0x000000290500780c */ /* 0x000fe20003f64270 */
[-CC-:B------:R-:W-:Y:S01]  /*2a00*/  FFMA.FTZ R32, R67, R0.reuse, -R42.reuse ;  /* 0x0000000043207223 */ /* 0x180fe2000001082a */
[----:B------:R-:W-:Y:S01]  /*2a10*/  FSEL R21, R44, -INF , P4 ;  /* 0xff8000002c157808 */ /* 0x000fe20002000000 */
[--C-:B------:R-:W-:Y:S01]  /*2a20*/  FFMA.FTZ R163, R107, R0, -R42.reuse ;  /* 0x000000006ba37223 */ /* 0x100fe2000001082a */
[----:B------:R-:W-:Y:S01]  /*2a30*/  FMNMX.FTZ R14, R41, R12, !PT ;  /* 0x0000000c290e7209 */ /* 0x000fe20007810000 */
[----:B------:R-:W-:Y:S01]  /*2a40*/  FFMA.FTZ R34, R71, R0, -R42 ;  /* 0x0000000047227223 */ /* 0x000fe2000001082a */
[----:B------:R-:W-:Y:S01]  /*2a50*/  ISETP.GT.AND P4, PT, R5, 0x30, PT ;  /* 0x000000300500780c */ /* 0x000fe20003f84270 */
[----:B------:R4:W-:Y:S01]  /*2a60*/  MUFU.EX2 R12, R39 ;  /* 0x00000027000c7308 */ /* 0x0009e20000000800 */
[----:B------:R-:W-:Y:S01]  /*2a70*/  FSEL R45, R45, -INF , P3 ;  /* 0xff8000002d2d7808 */ /* 0x000fe20001800000 */
[----:B--2---:R-:W-:Y:S01]  /*2a80*/  FADD.FTZ R46, R181, R6 ;  /* 0x00000006b52e7221 */ /* 0x004fe20000010000 */
        /* <DEDUP_REMOVED lines=13> */
[----:B------:R-:W5:Y:S01]  /*2b60*/  MUFU.EX2 R179, R179 ;  /* 0x000000b300b37308 */ /* 0x000f620000000800 */
[----:B------:R-:W-:Y:S01]  /*2b70*/  ISETP.GT.AND P3, PT, R5, 0x39, PT ;  /* 0x000000390500780c */ /* 0x000fe20003f64270 */
[----:B------:R-:W-:Y:S01]  /*2b80*/  FFMA.FTZ R155, R115, R0, -R42 ;  /* 0x00000000739b7223 */ /* 0x000fe2000001082a */
[----:B------:R-:W-:-:S02]  /*2b90*/  FSEL R31, R52, -INF , P4 ;  /* 0xff800000341f7808 */ /* 0x000fc40002000000 */
[----:B------:R-:W-:Y:S02]  /*2ba0*/  CS2R R114, SRZ ;  /* 0x0000000000727805 */ /* 0x000fe4000001ff00 */
[----:B------:R-:W-:Y:S02]  /*2bb0*/  FMNMX.FTZ R20, R49, R14, !PT ;  /* 0x0000000e31147209 */ /* 0x000fe40007810000 */
[----:B------:R-:W-:Y:S02]  /*2bc0*/  CS2R R112, SRZ ;  /* 0x0000000000707805 */ /* 0x000fe4000001ff00 */
[----:B------:R-:W-:Y:S01]  /*2bd0*/  ISETP.GT.AND P4, PT, R5, 0x40, PT ;  /* 0x000000400500780c */ /* 0x000fe20003f84270 */
[----:B------:R0:W-:Y:S01]  /*2be0*/  MUFU.EX2 R14, R43 ;  /* 0x0000002b000e7308 */ /* 0x0001e20000000800 */
[----:B------:R-:W-:Y:S02]  /*2bf0*/  FSEL R53, R53, -INF , P3 ;  /* 0xff80000035357808 */ /* 0x000fe40001800000 */
[----:B------:R-:W-:-:S02]  /*2c00*/  CS2R R110, SRZ ;  /* 0x00000000006e7805 */ /* 0x000fc4000001ff00 */
[----:B------:R-:W-:Y:S02]  /*2c10*/  FMNMX.FTZ R20, R31, R20, !PT ;  /* 0x000000141f147209 */ /* 0x000fe40007810000 */
[----:B------:R-:W-:Y:S02]  /*2c20*/  CS2R R108, SRZ ;  /* 0x00000000006c7805 */ /* 0x000fe4000001ff00 */
[----:B------:R-:W-:Y:S02]  /*2c30*/  ISETP.GT.AND P3, PT, R5, 0x41, PT ;  /* 0x000000410500780c */ /* 0x000fe40003f64270 */
[----:B------:R-:W-:Y:S02]  /*2c40*/  CS2R R106, SRZ ;  /* 0x00000000006a7805 */ /* 0x000fe4000001ff00 */
[----:B------:R-:W-:Y:S01]  /*2c50*/  FSEL R35, R56, -INF , P4 ;  /* 0xff80000038237808 */ /* 0x000fe20002000000 */
[----:B------:R-:W-:Y:S01]  /*2c60*/  MUFU.EX2 R173, R173 ;  /* 0x000000ad00ad7308 */ /* 0x000fe20000000800 */
[----:B------:R-:W-:-:S02]  /*2c70*/  FMNMX.FTZ R20, R53, R20, !PT ;  /* 0x0000001435147209 */ /* 0x000fc40007810000 */
[----:B------:R-:W-:Y:S02]  /*2c80*/  CS2R R104, SRZ ;  /* 0x0000000000687805 */ /* 0x000fe4000001ff00 */
        /* <DEDUP_REMOVED lines=8> */
[----:B----4-:R-:W-:Y:S02]  /*2d10*/  FSEL R39, R60, -INF , P4 ;  /* 0xff8000003c277808 */ /* 0x010fe40002000000 */
[----:B------:R-:W-:Y:S02]  /*2d20*/  CS2R R92, SRZ ;  /* 0x00000000005c7805 */ /* 0x000fe4000001ff00 */
[----:B------:R-:W-:Y:S02]  /*2d30*/  FMNMX.FTZ R24, R57, R20, !PT ;  /* 0x0000001439187209 */ /* 0x000fe40007810000 */
[----:B------:R-:W-:Y:S02]  /*2d40*/  CS2R R90, SRZ ;  /* 0x00000000005a7805 */ /* 0x000fe4000001ff00 */
[----:B------:R-:W-:Y:S01]  /*2d50*/  ISETP.GT.AND P4, PT, R5, 0x50, PT ;  /* 0x000000500500780c */ /* 0x000fe20003f84270 */
[----:B------:R4:W-:Y:S01]  /*2d60*/  MUFU.EX2 R20, R47 ;  /* 0x0000002f00147308 */ /* 0x0009e20000000800 */
[----:B------:R-:W-:-:S02]  /*2d70*/  FSEL R61, R61, -INF , P3 ;  /* 0xff8000003d3d7808 */ /* 0x000fc40001800000 */
[----:B------:R-:W-:Y:S02]  /*2d80*/  FMNMX.FTZ R24, R39, R24, !PT ;  /* 0x0000001827187209 */ /* 0x000fe40007810000 */
[----:B------:R-:W-:Y:S02]  /*2d90*/  ISETP.GT.AND P3, PT, R5, 0x51, PT ;  /* 0x000000510500780c */ /* 0x000fe40003f64270 */
[----:B0-----:R-:W-:Y:S01]  /*2da0*/  FSEL R43, R64, -INF , P4 ;  /* 0xff800000402b7808 */ /* 0x001fe20002000000 */
[----:B------:R-:W-:Y:S01]  /*2db0*/  MUFU.EX2 R169, R169 ;  /* 0x000000a900a97308 */ /* 0x000fe20000000800 */
[----:B------:R-:W-:Y:S02]  /*2dc0*/  FMNMX.FTZ R24, R61, R24, !PT ;  /* 0x000000183d187209 */ /* 0x000fe40007810000 */
[----:B------:R-:W-:Y:S02]  /*2dd0*/  ISETP.GT.AND P4, PT, R5, 0x58, PT ;  /* 0x000000580500780c */ /* 0x000fe40003f84270 */
[----:B------:R-:W-:-:S02]  /*2de0*/  FSEL R65, R65, -INF , P3 ;  /* 0xff80000041417808 */ /* 0x000fc40001800000 */
[----:B------:R-:W-:Y:S01]  /*2df0*/  FMNMX.FTZ R24, R43, R24, !PT ;  /* 0x000000182b187209 */ /* 0x000fe20007810000 */
[----:B------:R-:W-:Y:S01]  /*2e00*/  MUFU.EX2 R171, R171 ;  /* 0x000000ab00ab7308 */ /* 0x000fe20000000800 */
[----:B------:R-:W-:Y:S02]  /*2e10*/  ISETP.GT.AND P3, PT, R5, 0x59, PT ;  /* 0x000000590500780c */ /* 0x000fe40003f64270 */
[----:B----4-:R-:W-:Y:S02]  /*2e20*/  FSEL R47, R68, -INF , P4 ;  /* 0xff800000442f7808 */ /* 0x010fe40002000000 */
[----:B------:R-:W-:Y:S02]  /*2e30*/  FMNMX.FTZ R26, R65, R24, !PT ;  /* 0x00000018411a7209 */ /* 0x000fe40007810000 */
[----:B------:R-:W-:Y:S01]  /*2e40*/  ISETP.GT.AND P4, PT, R5, 0x60, PT ;  /* 0x000000600500780c */ /* 0x000fe20003f84270 */
[----:B------:R-:W-:Y:S01]  /*2e50*/  MUFU.EX2 R24, R7 ;  /* 0x0000000700187308 */ /* 0x000fe20000000800 */
[----:B------:R-:W-:-:S02]  /*2e60*/  FSEL R69, R69, -INF , P3 ;  /* 0xff80000045457808 */ /* 0x000fc40001800000 */
[----:B------:R-:W-:Y:S02]  /*2e70*/  FMNMX.FTZ R26, R47, R26, !PT ;  /* 0x0000001a2f1a7209 */ /* 0x000fe40007810000 */
[----:B------:R-:W-:Y:S02]  /*2e80*/  ISETP.GT.AND P3, PT, R5, 0x61, PT ;  /* 0x000000610500780c */ /* 0x000fe40003f64270 */
[----:B------:R-:W-:Y:S01]  /*2e90*/  FSEL R51, R72, -INF , P4 ;  /* 0xff80000048337808 */ /* 0x000fe20002000000 */
[----:B------:R-:W-:Y:S01]  /*2ea0*/  MUFU.EX2 R165, R165 ;  /* 0x000000a500a57308 */ /* 0x000fe20000000800 */
[----:B------:R-:W-:Y:S02]  /*2eb0*/  FMNMX.FTZ R26, R69, R26, !PT ;  /* 0x0000001a451a7209 */ /* 0x000fe40007810000 */
[----:B------:R-:W-:Y:S02]  /*2ec0*/  ISETP.GT.AND P4, PT, R5, 0x68, PT ;  /* 0x000000680500780c */ /* 0x000fe40003f84270 */
[----:B------:R-:W-:-:S02]  /*2ed0*/  FSEL R73, R73, -INF , P3 ;  /* 0xff80000049497808 */ /* 0x000fc40001800000 */
        /* <DEDUP_REMOVED lines=13> */
[----:B0-----:R-:W-:Y:S02]  /*2fb0*/  CS2R R96, SRZ ;  /* 0x0000000000607805 */ /* 0x001fe4000001ff00 */
        /* <DEDUP_REMOVED lines=12> */
[--C-:B------:R-:W-:Y:S02]  /*3080*/  FFMA.FTZ R30, R63, R0, -R42.reuse ;  /* 0x000000003f1e7223 */ /* 0x100fe4000001082a */
[----:B------:R-:W-:Y:S01]  /*3090*/  MUFU.EX2 R163, R163 ;  /* 0x000000a300a37308 */ /* 0x000fe20000000800 */
[----:B0-----:R-:W-:Y:S01]  /*30a0*/  CS2R R100, SRZ ;  /* 0x0000000000647805 */ /* 0x001fe2000001ff00 */
        /* <DEDUP_REMOVED lines=14> */
[----:B------:R-:W-:-:S06]  /*3190*/  FMUL.FTZ R40, R7, R0 ;  /* 0x0000000007287220 */ /* 0x000fcc0000410000 */
[----:B------:R-:W-:Y:S01]  /*31a0*/  MUFU.EX2 R44, R83 ;  /* 0x00000053002c7308 */ /* 0x000fe20000000800 */
[----:B------:R-:W-:-:S05]  /*31b0*/  FSEL R40, R40, RZ, P3 ;  /* 0x000000ff28287208 */ /* 0x000fca0001800000 */
        /* <DEDUP_REMOVED lines=13> */
[----:B------:R-:W4:Y:S01]  /*3290*/  MUFU.EX2 R3, R3 ;  /* 0x0000000300037308 */ /* 0x000f220000000800 */
        /* <DEDUP_REMOVED lines=8> */
[----:B--2---:R-:W-:Y:S01]  /*3320*/  FADD.FTZ R25, R177, R46 ;  /* 0x0000002eb1197221 */ /* 0x004fe20000010000 */
[-CC-:B------:R-:W-:Y:S01]  /*3330*/  FFMA.FTZ R57, R57, R0.reuse, -R40.reuse ;  /* 0x0000000039397223 */ /* 0x180fe20000010828 */
[-CC-:B------:R-:W-:Y:S01]  /*3340*/  FFMA.FTZ R39, R39, R0.reuse, -R40.reuse ;  /* 0x0000000027277223 */ /* 0x180fe20000010828 */
[-CC-:B------:R-:W-:Y:S01]  /*3350*/  FFMA.FTZ R61, R61, R0.reuse, -R40.reuse ;  /* 0x000000003d3d7223 */ /* 0x180fe20000010828 */
[----:B------:R-:W-:Y:S01]  /*3360*/  FADD.FTZ R46, R10, R25 ;  /* 0x000000190a2e7221 */ /* 0x000fe20000010000 */
[-CC-:B------:R-:W-:Y:S01]  /*3370*/  FFMA.FTZ R43, R43, R0.reuse, -R40.reuse ;  /* 0x000000002b2b7223 */ /* 0x180fe20000010828 */
[-C--:B------:R-:W-:Y:S01]  /*3380*/  FFMA.FTZ R65, R65, R0.reuse, -R40 ;  /* 0x0000000041417223 */ /* 0x080fe20000010828 */
[----:B------:R2:W3:Y:S01]  /*3390*/  MUFU.EX2 R182, R29 ;  /* 0x0000001d00b67308 */ /* 0x0004e20000000800 */
[----:B-----5:R-:W-:Y:S01]  /*33a0*/  FADD.FTZ R25, R179, R46 ;  /* 0x0000002eb3197221 */ /* 0x020fe20000010000 */
[----:B----4-:R-:W-:Y:S01]  /*33b0*/  FADD.FTZ R46, R3, R180 ;  /* 0x000000b4032e7221 */ /* 0x010fe20000010000 */
[-CC-:B------:R-:W-:Y:S01]  /*33c0*/  FFMA.FTZ R47, R47, R0.reuse, -R40.reuse ;  /* 0x000000002f2f7223 */ /* 0x180fe20000010828 */
[----:B------:R-:W-:Y:S01]  /*33d0*/  F2FP.BF16.F32.PACK_AB R183, R8, R183 ;  /* 0x000000b708b7723e */ /* 0x000fe200000010ff */
[----:B------:R-:W-:Y:S01]  /*33e0*/  FADD.FTZ R48, R12, R25 ;  /* 0x000000190c307221 */ /* 0x000fe20000010000 */
[-CC-:B------:R-:W-:Y:S01]  /*33f0*/  FFMA.FTZ R69, R69, R0.reuse, -R40.reuse ;  /* 0x0000000045457223 */ /* 0x180fe20000010828 */
[-C--:B------:R-:W-:Y:S01]  /*3400*/  FFMA.FTZ R51, R51, R0.reuse, -R40 ;  /* 0x0000000033337223 */ /* 0x080fe20000010828 */
[----:B------:R-:W4:Y:S01]  /*3410*/  MUFU.EX2 R11, R11 ;  /* 0x0000000b000b7308 */ /* 0x000f220000000800 */
[----:B0-----:R-:W-:Y:S01]  /*3420*/  FADD.FTZ R25, R9, R46 ;  /* 0x0000002e09197221 */ /* 0x001fe20000010000 */
[----:B--2---:R-:W-:Y:S01]  /*3430*/  FADD.FTZ R29, R173, R48 ;  /* 0x00000030ad1d7221 */ /* 0x004fe20000010000 */
[-CC-:B------:R-:W-:Y:S01]  /*3440*/  FFMA.FTZ R73, R73, R0.reuse, -R40.reuse ;  /* 0x0000000049497223 */ /* 0x180fe20000010828 */
[-CC-:B------:R-:W-:Y:S01]  /*3450*/  FFMA.FTZ R55, R55, R0.reuse, -R40.reuse ;  /* 0x0000000037377223 */ /* 0x180fe20000010828 */
[-CC-:B------:R-:W-:Y:S01]  /*3460*/  FFMA.FTZ R77, R77, R0.reuse, -R40.reuse ;  /* 0x000000004d4d7223 */ /* 0x180fe20000010828 */
[----:B------:R-:W-:Y:S01]  /*3470*/  FADD.FTZ R46, R14, R29 ;  /* 0x0000001d0e2e7221 */ /* 0x000fe20000010000 */
[-C--:B------:R-:W-:Y:S01]  /*3480*/  FFMA.FTZ R59, R59, R0.reuse, -R40 ;  /* 0x000000003b3b7223 */ /* 0x080fe20000010828 */
[----:B------:R0:W2:Y:S01]  /*3490*/  MUFU.EX2 R176, R33 ;  /* 0x0000002100b07308 */ /* 0x0000a20000000800 */
[----:B---3--:R-:W-:Y:S01]  /*34a0*/  FADD.FTZ R2, R182, R25 ;  /* 0x00000019b6027221 */ /* 0x008fe20000010000 */
[----:B------:R-:W-:Y:S01]  /*34b0*/  FADD.FTZ R29, R175, R46 ;  /* 0x0000002eaf1d7221 */ /* 0x000fe20000010000 */
[----:B------:R-:W-:Y:S01]  /*34c0*/  FFMA.FTZ R81, R81, R0, -R40 ;  /* 0x0000000051517223 */ /* 0x000fe20000010828 */
[----:B------:R-:W-:-:S02]  /*34d0*/  F2FP.BF16.F32.PACK_AB R177, R10, R177 ;  /* 0x000000b10ab1723e */ /* 0x000fc400000010ff */
[----:B------:R-:W-:Y:S01]  /*34e0*/  FADD.FTZ R46, R20, R29 ;  /* 0x0000001d142e7221 */ /* 0x000fe20000010000 */
[----:B------:R-:W-:Y:S01]  /*34f0*/  F2FP.BF16.F32.PACK_AB R180, R180, R3 ;  /* 0x00000003b4b4723e */ /* 0x000fe200000010ff */
[----:B------:R-:W3:Y:S01]  /*3500*/  MUFU.EX2 R13, R13 ;  /* 0x0000000d000d7308 */ /* 0x000ee20000000800 */
[----:B----4-:R-:W-:Y:S01]  /*3510*/  FADD.FTZ R25, R11, R2 ;  /* 0x000000020b197221 */ /* 0x010fe20000010000 */
[----:B------:R-:W-:Y:S01]  /*3520*/  FADD.FTZ R29, R169, R46 ;  /* 0x0000002ea91d7221 */ /* 0x000fe20000010000 */
[----:B0-----:R-:W-:Y:S01]  /*3530*/  IMAD.MOV.U32 R33, RZ, RZ, R18 ;  /* 0x000000ffff217224 */ /* 0x001fe200078e0012 */
[----:B------:R-:W-:Y:S02]  /*3540*/  F2FP.BF16.F32.PACK_AB R182, R182, R9 ;  /* 0x00000009b6b6723e */ /* 0x000fe400000010ff */
[----:B------:R-:W-:Y:S01]  /*3550*/  FADD.FTZ R46, R24, R29 ;  /* 0x0000001d182e7221 */ /* 0x000fe20000010000 */
[----:B------:R-:W-:Y:S01]  /*3560*/  F2FP.BF16.F32.PACK_AB R179, R12, R179 ;  /* 0x000000b30cb3723e */ /* 0x000fe200000010ff */
[----:B------:R0:W4:Y:S01]  /*3570*/  MUFU.EX2 R178, R37 ;  /* 0x0000002500b27308 */ /* 0x0001220000000800 */
[C---:B--2---:R-:W-:Y:S01]  /*3580*/  FADD.FTZ R2, R176.reuse, R25 ;  /* 0x00000019b0027221 */ /* 0x044fe20000010000 */
[----:B------:R-:W-:Y:S01]  /*3590*/  FADD.FTZ R29, R171, R46 ;  /* 0x0000002eab1d7221 */ /* 0x000fe20000010000 */
[----:B------:R-:W-:Y:S01]  /*35a0*/  F2FP.BF16.F32.PACK_AB R176, R176, R11 ;  /* 0x0000000bb0b0723e */ /* 0x000fe200000010ff */
[----:B------:R-:W-:Y:S01]  /*35b0*/  VIADD R11, R88, 0xfffffffe ;  /* 0xfffffffe580b7836 */ /* 0x000fe20000000000 */
[----:B------:R-:W-:Y:S01]  /*35c0*/  F2FP.BF16.F32.PACK_AB R173, R14, R173 ;  /* 0x000000ad0ead723e */ /* 0x000fe200000010ff */
[----:B------:R-:W-:Y:S01]  /*35d0*/  FADD.FTZ R46, R26, R29 ;  /* 0x0000001d1a2e7221 */ /* 0x000fe20000010000 */
[----:B------:R-:W-:Y:S01]  /*35e0*/  F2FP.BF16.F32.PACK_AB R175, R20, R175 ;  /* 0x000000af14af723e */ /* 0x000fe200000010ff */
[----:B------:R-:W2:Y:S01]  /*35f0*/  MUFU.EX2 R15, R15 ;  /* 0x0000000f000f7308 */ /* 0x000ea20000000800 */
[----:B---3--:R-:W-:Y:S01]  /*3600*/  FADD.FTZ R25, R13, R2 ;  /* 0x000000020d197221 */ /* 0x008fe20000010000 */
[----:B------:R-:W-:Y:S01]  /*3610*/  FADD.FTZ R29, R165, R46 ;  /* 0x0000002ea51d7221 */ /* 0x000fe20000010000 */
[----:B0-----:R-:W0:Y:S01]  /*3620*/  @P2 LDC R37, c[0x0][0x44c] ;  /* 0x00011300ff252b82 */ /* 0x001e220000000800 */
[----:B------:R-:W-:-:S02]  /*3630*/  F2FP.BF16.F32.PACK_AB R169, R24, R169 ;  /* 0x000000a918a9723e */ /* 0x000fc400000010ff */
[----:B------:R-:W-:Y:S01]  /*3640*/  CS2R R88, SRZ ;  /* 0x0000000000587805 */ /* 0x000fe2000001ff00 */
[----:B------:R-:W-:Y:S01]  /*3650*/  FADD.FTZ R46, R28, R29 ;  /* 0x0000001d1c2e7221 */ /* 0x000fe20000010000 */
[----:B------:R-:W-:Y:S01]  /*3660*/  F2FP.BF16.F32.PACK_AB R171, R26, R171 ;  /* 0x000000ab1aab723e */ /* 0x000fe200000010ff */
[----:B------:R-:W3:Y:S01]  /*3670*/  MUFU.EX2 R172, R41 ;  /* 0x0000002900ac7308 */ /* 0x000ee20000000800 */
[----:B----4-:R-:W-:Y:S01]  /*3680*/  FADD.FTZ R2, R178, R25 ;  /* 0x00000019b2027221 */ /* 0x010fe20000010000 */
[----:B------:R-:W-:Y:S01]  /*3690*/  FADD.FTZ R29, R167, R46 ;  /* 0x0000002ea71d7221 */ /* 0x000fe20000010000 */
[----:B------:R-:W-:Y:S02]  /*36a0*/  F2FP.BF16.F32.PACK_AB R165, R28, R165 ;  /* 0x000000a51ca5723e */ /* 0x000fe400000010ff */
[C---:B------:R-:W-:Y:S01]  /*36b0*/  F2FP.BF16.F32.PACK_AB R167, R30.reuse, R167 ;  /* 0x000000a71ea7723e */ /* 0x040fe200000010ff */
[----:B------:R-:W-:Y:S01]  /*36c0*/  FADD.FTZ R48, R30, R29 ;  /* 0x0000001d1e307221 */ /* 0x000fe20000010000 */
[----:B------:R-:W-:Y:S01]  /*36d0*/  F2FP.BF16.F32.PACK_AB R178, R178, R13 ;  /* 0x0000000db2b2723e */ /* 0x000fe200000010ff */
[----:B------:R-:W4:Y:S01]  /*36e0*/  MUFU.EX2 R21, R21 ;  /* 0x0000001500157308 */ /* 0x000f220000000800 */
[----:B--2---:R-:W-:-:S07]  /*36f0*/  FADD.FTZ R25, R15, R2 ;  /* 0x000000020f197221 */ /* 0x004fce0000010000 */
[----:B------:R-:W2:Y:S01]  /*3700*/  MUFU.EX2 R174, R45 ;  /* 0x0000002d00ae7308 */ /* 0x000ea20000000800 */
[C---:B---3--:R-:W-:Y:S01]  /*3710*/  FADD.FTZ R2, R172.reuse, R25 ;  /* 0x00000019ac027221 */ /* 0x048fe20000010000 */
[----:B------:R-:W-:Y:S01]  /*3720*/  F2FP.BF16.F32.PACK_AB R172, R172, R15 ;  /* 0x0000000facac723e */ /* 0x000fe200000010ff */
[----:B0-----:R-:W-:-:S05]  /*3730*/  @P2 IMAD.HI.U32 R37, R18, R37, RZ ;  /* 0x0000002512252227 */ /* 0x001fca00078e00ff */
[----:B------:R-:W0:Y:S01]  /*3740*/  MUFU.EX2 R27, R27 ;  /* 0x0000001b001b7308 */ /* 0x000e220000000800 */
[----:B----4-:R-:W-:Y:S01]  /*3750*/  FADD.FTZ R25, R21, R2 ;  /* 0x0000000215197221 */ /* 0x010fe20000010000 */
[----:B-1----:R-:W-:-:S04]  /*3760*/  @P2 SHF.R.U32.HI R33, RZ, R50, R37 ;  /* 0x00000032ff212219 */ /* 0x002fc80000011625 */
[----:B------:R-:W-:Y:S02]  /*3770*/  IADD3 R33, R33, R16, -R17 ;  /* 0x0000001021217210 */ /* 0x000fe40007ffe811 */
[----:B------:R-:W1:Y:S01]  /*3780*/  MUFU.EX2 R168, R49 ;  /* 0x0000003100a87308 */ /* 0x000e620000000800 */
[C---:B--2---:R-:W-:Y:S01]  /*3790*/  FADD.FTZ R2, R174.reuse, R25 ;  /* 0x00000019ae027221 */ /* 0x044fe20000010000 */
[----:B------:R-:W-:Y:S02]  /*37a0*/  SHF.R.S32.HI R50, RZ, 0x1f, R33 ;  /* 0x0000001fff327819 */ /* 0x000fe40000011421 */
[----:B------:R-:W-:Y:S02]  /*37b0*/  F2FP.BF16.F32.PACK_AB R174, R174, R21 ;  /* 0x00000015aeae723e */ /* 0x000fe400000010ff */
[----:B------:R-:W-:Y:S02]  /*37c0*/  LEA.HI R50, R50, R33, RZ, 0x7 ;  /* 0x0000002132327211 */ /* 0x000fe400078f38ff */
[----:B------:R-:W2:Y:S01]  /*37d0*/  MUFU.EX2 R31, R31 ;  /* 0x0000001f001f7308 */ /* 0x000ea20000000800 */
[----:B0-----:R-:W-:Y:S01]  /*37e0*/  FADD.FTZ R25, R27, R2 ;  /* 0x000000021b197221 */ /* 0x001fe20000010000 */
[-C--:B------:R-:W-:Y:S01]  /*37f0*/  FFMA.FTZ R2, R5, R0.reuse, -R40 ;  /* 0x0000000005027223 */ /* 0x080fe20000010828 */
[----:B------:R-:W-:Y:S01]  /*3800*/  SHF.R.S32.HI R10, RZ, 0x7, R50 ;  /* 0x00000007ff0a7819 */ /* 0x000fe20000011432 */
[----:B------:R-:W-:-:S03]  /*3810*/  FFMA.FTZ R40, R85, R0, -R40 ;  /* 0x0000000055287223 */ /* 0x000fc60000010828 */
[----:B------:R-:W-:Y:S01]  /*3820*/  VIMNMX R10, RZ, R10, !PT ;  /* 0x0000000aff0a7248 */ /* 0x000fe20007fe0100 */
[----:B------:R-:W0:Y:S01]  /*3830*/  MUFU.EX2 R170, R53 ;  /* 0x0000003500aa7308 */ /* 0x000e220000000800 */
[----:B-1----:R-:W-:Y:S01]  /*3840*/  FADD.FTZ R46, R168, R25 ;  /* 0x00000019a82e7221 */ /* 0x002fe20000010000 */
[----:B------:R-:W-:Y:S01]  /*3850*/  FADD.FTZ R25, R161, R48 ;  /* 0x00000030a1197221 */ /* 0x000fe20000010000 */
[----:B------:R-:W-:Y:S02]  /*3860*/  ISETP.GE.AND P3, PT, R11, R10, PT ;  /* 0x0000000a0b00720c */ /* 0x000fe40003f66270 */
[C---:B------:R-:W-:Y:S01]  /*3870*/  F2FP.BF16.F32.PACK_AB R161, R32.reuse, R161 ;  /* 0x000000a120a1723e */ /* 0x040fe200000010ff */
[----:B------:R-:W-:Y:S01]  /*3880*/  FADD.FTZ R48, R32, R25 ;  /* 0x0000001920307221 */ /* 0x000fe20000010000 */
[----:B------:R-:W-:Y:S01]  /*3890*/  F2FP.BF16.F32.PACK_AB R168, R168, R27 ;  /* 0x0000001ba8a8723e */ /* 0x000fe200000010ff */
[----:B------:R-:W1:Y:S01]  /*38a0*/  MUFU.EX2 R35, R35 ;  /* 0x0000002300237308 */ /* 0x000e620000000800 */
[----:B--2---:R-:W-:Y:S01]  /*38b0*/  FADD.FTZ R5, R31, R46 ;  /* 0x0000002e1f057221 */ /* 0x004fe20000010000 */
[----:B------:R-:W-:Y:S01]  /*38c0*/  FADD.FTZ R25, R163, R48 ;  /* 0x00000030a3197221 */ /* 0x000fe20000010000 */
[----:B------:R-:W-:-:S03]  /*38d0*/  F2FP.BF16.F32.PACK_AB R163, R34, R163 ;  /* 0x000000a322a3723e */ /* 0x000fc600000010ff */
[----:B------:R-:W-:Y:S02]  /*38e0*/  FADD.FTZ R8, R34, R25 ;  /* 0x0000001922087221 */ /* 0x000fe40000010000 */
        /* <DEDUP_REMOVED lines=51> */
[----:B------:R-:W-:-:S03]  /*3c20*/  F2FP.BF16.F32.PACK_AB R152, R152, R59 ;  /* 0x0000003b9898723e */ /* 0x000fc600000010ff */
[----:B--2---:R-:W-:-:S04]  /*3c30*/  FADD.FTZ R6, R2, R9 ;  /* 0x0000000902067221 */ /* 0x004fc80000010000 */
        /* <DEDUP_REMOVED lines=9> */
[----:B------:R-:W-:Y:S02]  /*3cd0*/  IMAD.MOV.U32 R2, RZ, RZ, 0x3f800000 ;  /* 0x3f800000ff027424 */ /* 0x000fe400078e00ff */
[----:B------:R-:W-:-:S07]  /*3ce0*/  IMAD.MOV.U32 R151, RZ, RZ, RZ ;  /* 0x000000ffff977224 */ /* 0x000fce00078e00ff */
.L_x_2470:
[----:B------:R-:W-:-:S04]  /*3cf0*/  UIADD3 UR6, UR59, 0x1, URZ ;  /* 0x000000013b067890 */ /* 0x000fc8000fffe03f */
[----:B------:R-:W-:-:S04]  /*3d00*/  UISETP.NE.AND UP0, UPT, UR6, 0x2, UPT ;  /* 0x000000020600788c */ /* 0x000fc8000bf05270 */
[----:B------:R-:W-:Y:S02]  /*3d10*/  USEL UR38, URZ, 0x1, UP0 ;  /* 0x000000013f267887 */ /* 0x000fe40008000000 */
[----:B------:R-:W-:Y:S02]  /*3d20*/  USEL UR36, UR6, URZ, UP0 ;  /* 0x0000003f06247287 */ /* 0x000fe40008000000 */
[----:B------:R-:W-:Y:S01]  /*3d30*/  ULOP3.LUT UR38, UR60, UR38, URZ, 0x3c, !UPT ;  /* 0x000000263c267292 */ /* 0x000fe2000f8e3c3f */
[----:B------:R-:W-:Y:S11]  /*3d40*/  @!P0 BRA `(.L_x_2462) ;  /* 0x0000000000048947 */ /* 0x000ff60003800000 */
[----:B------:R-:W-:Y:S01]  /*3d50*/  BPT.TRAP 0x1 ;  /* 0x000000040000795c */ /* 0x000fe20000300000 */
.L_x_2462:
[----:B------:R-:W-:Y:S01]  /*3d60*/  ULEA UR58, UR36, UR37, 0x3 ;  /* 0x00000025243a7291 */ /* 0x000fe2000f8e183f */
[----:B------:R-:W-:-:S05]  /*3d70*/  IMAD.U32 R0, RZ, RZ, UR38 ;  /* 0x00000026ff007e24 */ /* 0x000fca000f8e00ff */
[----:B------:R-:W-:-:S04]  /*3d80*/  SHF.L.U32 R0, R0, 0x1f, RZ ;  /* 0x0000001f00007819 */ /* 0x000fc800000006ff */
[----:B------:R0:W1:Y:S01]  /*3d90*/  SYNCS.PHASECHK.TRANS64.TRYWAIT P3, [UR58+0x34830], R0 ;  /* 0x03483000ff0075a7 */ /* 0x000062000806017a */
[----:B------:R-:W-:Y:S05]  /*3da0*/  @!P0 BRA `(.L_x_2463) ;  /* 0x0000000000048947 */ /* 0x000fea0003800000 */
[----:B------:R-:W-:Y:S01]  /*3db0*/  BPT.TRAP 0x1 ;  /* 0x000000040000795c */ /* 0x000fe20000300000 */
.L_x_2463:
[----:B-1----:R-:W-:Y:S05]  /*3dc0*/  @P3 BRA `(.L_x_2464) ;  /* 0x0000000000083947 */ /* 0x002fea0003800000 */
[----:B------:R-:W1:Y:S02]  /*3dd0*/  SYNCS.PHASECHK.TRANS64.TRYWAIT P3, [UR58+0x34830], R0 ;  /* 0x03483000ff0075a7 */ /* 0x000e64000806017a */
[----:B-1----:R-:W-:Y:S05]  /*3de0*/  @!P3 BRA `(.L_x_2465) ;  /* 0x000000dc0044b947 */ /* 0x002fea0003800000 */
.L_x_2464:
[----:B------:R-:W-:Y:S01]  /*3df0*/  UIMAD UR54, UR36, 0xc00, UR39 ;  /* 0x00000c00243678a4 */ /* 0x000fe2000f8e0227 */
[----:B------:R-:W-:Y:S01]  /*3e00*/  WARPGROUP.ARRIVE ;  /* 0x00000000000079c5 */ /* 0x000fe20000000000 */
[----:B------:R-:W-:Y:S01]  /*3e10*/  UMOV UR55, 0x40000040 ;  /* 0x4000004000377882 */ /* 0x000fe20000000000 */
[----:B------:R-:W-:Y:S01]  /*3e20*/  UMOV UR7, 0x40000040 ;  /* 0x4000004000077882 */ /* 0x000fe20000000000 */
[----:B------:R-:W-:Y:S01]  /*3e30*/  UIADD3 UR6, UR54, 0x2, URZ ;  /* 0x0000000236067890 */ /* 0x000fe2000fffe03f */
[-C--:B------:R-:W-:Y:S01]  /*3e40*/  FMUL.FTZ R88, R88, R3.reuse ;  /* 0x0000000358587220 */ /* 0x080fe20000410000 */
[----:B------:R-:W-:Y:S01]  /*3e50*/  UIADD3 UR10, UR54, 0x4, URZ ;  /* 0x00000004360a7890 */ /* 0x000fe2000fffe03f */
[-C--:B------:R-:W-:Y:S01]  /*3e60*/  FMUL.FTZ R89, R89, R3.reuse ;  /* 0x0000000359597220 */ /* 0x080fe20000410000 */
[----:B------:R-:W-:Y:S01]  /*3e70*/  UMOV UR11, 0x40000040 ;  /* 0x40000040000b7882 */ /* 0x000fe20000000000 */
[----:B------:R-:W-:Y:S01]  /*3e80*/  HGMMA.64x128x16.F32.BF16 R24, gdesc[UR52], RZ, !UPT, gsb0 ;  /* 0x01e00000341879f0 */ /* 0x000fe2000c0018ff */
        /* <DEDUP_REMOVED lines=116> */
.L_x_2466:
[----:B------:R-:W-:Y:S01]  /*45d0*/  ULEA UR7, UR59, UR37, 0x3 ;  /* 0x000000253b077291 */ /* 0x000fe2000f8e183f */
[----:B01----:R-:W-:-:S05]  /*45e0*/  IMAD.U32 R0, RZ, RZ, UR60 ;  /* 0x0000003cff007e24 */ /* 0x003fca000f8e00ff */
[----:B------:R-:W-:-:S04]  /*45f0*/  SHF.L.U32 R0, R0, 0x1f, RZ ;  /* 0x0000001f00007819 */ /* 0x000fc800000006ff */
[----:B------:R0:W1:Y:S01]  /*4600*/  SYNCS.PHASECHK.TRANS64.TRYWAIT P3, [UR7+0x34850], R0 ;  /* 0x03485000ff0075a7 */ /* 0x0000620008060147 */
[----:B------:R-:W-:Y:S05]  /*4610*/  @!P0 BRA `(.L_x_2467) ;  /* 0x0000000000048947 */ /* 0x000fea0003800000 */
[----:B------:R-:W-:Y:S01]  /*4620*/  BPT.TRAP 0x1 ;  /* 0x000000040000795c */ /* 0x000fe20000300000 */
.L_x_2467:
[----:B-1----:R-:W-:Y:S05]  /*4630*/  @P3 BRA `(.L_x_2468) ;  /* 0x0000000000083947 */ /* 0x002fea0003800000 */
[----:B------:R-:W1:Y:S02]  /*4640*/  SYNCS.PHASECHK.TRANS64.TRYWAIT P3, [UR7+0x34850], R0 ;  /* 0x03485000ff0075a7 */ /* 0x000e640008060147 */
[----:B-1----:R-:W-:Y:S05]  /*4650*/  @!P3 BRA `(.L_x_2469) ;  /* 0x000000d40040b947 */ /* 0x002fea0003800000 */
.L_x_2468:
[----:B------:R-:W-:Y:S01]  /*4660*/  UIADD3 UR6, UR37, 0x400, URZ ;  /* 0x0000040025067890 */ /* 0x000fe2000fffe03f */
[----:B------:R-:W-:Y:S01]  /*4670*/  WARPGROUP.ARRIVE ;  /* 0x00000000000079c5 */ /* 0x000fe20000000000 */
[----:B------:R-:W-:Y:S01]  /*4680*/  UMOV UR11, 0x40000040 ;  /* 0x40000040000b7882 */ /* 0x000fe20000000000 */
[----:B-1----:R-:W1:Y:S01]  /*4690*/  @P2 LDC R3, c[0x0][0x44c] ;  /* 0x00011300ff032b82 */ /* 0x002e620000000800 */
[----:B------:R-:W-:Y:S01]  /*46a0*/  USHF.R.U32.HI UR6, URZ, 0x4, UR6 ;  /* 0x000000043f067899 */ /* 0x000fe20008011606 */
[----:B------:R-:W-:Y:S01]  /*46b0*/  IMAD.IADD R2, R184, 0x1, R18 ;  /* 0x00000001b8027824 */ /* 0x000fe200078e0212 */
[----:B------:R-:W-:Y:S02]  /*46c0*/  UMOV UR60, UR38 ;  /* 0x00000026003c7c82 */ /* 0x000fe40008000000 */
[----:B------:R-:W-:-:S03]  /*46d0*/  ULOP3.LUT UR6, UR6, 0x3fff, URZ, 0xc0, !UPT ;  /* 0x00003fff06067892 */ /* 0x000fc6000f8ec03f */
[----:B0-----:R-:W0:Y:S01]  /*46e0*/  @P2 LDC R0, c[0x0][0x450] ;  /* 0x00011400ff002b82 */ /* 0x001e220000000800 */
[----:B------:R-:W-:-:S04]  /*46f0*/  ULOP3.LUT UR6, UR6, 0x4000000, URZ, 0xfc, !UPT ;  /* 0x0400000006067892 */ /* 0x000fc8000f8efc3f */
[----:B------:R-:W-:-:S03]  /*4700*/  ULEA UR6, UR59, UR6, 0xb ;  /* 0x000000063b067291 */ /* 0x000fc6000f8e583f */
[----:B------:R-:W-:-:S04]  /*4710*/  UMOV UR59, UR36 ;  /* 0x00000024003b7c82 */ /* 0x000fc80008000000 */
[----:B------:R-:W-:Y:S02]  /*4720*/  UMOV UR10, UR6 ;  /* 0x00000006000a7c82 */ /* 0x000fe40008000000 */
[----:B------:R-:W-:Y:S01]  /*4730*/  HGMMA.64x128x16.F32.BF16 R88, R180, gdesc[UR8].tnspB, R88, gsb0 ;  /* 0x41e00008b4587df0 */ /* 0x000fe20008001858 */
[----:B------:R-:W-:Y:S01]  /*4740*/  UIADD3 UR10, UR6, 0x80, URZ ;  /* 0x00000080060a7890 */ /* 0x000fe2000fffe03f */
[----:B-1----:R-:W-:Y:S01]  /*4750*/  @P2 IMAD.HI.U32 R3, R2, R3, RZ ;  /* 0x0000000302032227 */ /* 0x002fe200078e00ff */
[----:B------:R-:W-:-:S04]  /*4760*/  UMOV UR11, 0x40000040 ;  /* 0x40000040000b7882 */ /* 0x000fc80000000000 */
[----:B0-----:R-:W-:Y:S01]  /*4770*/  @P2 SHF.R.U32.HI R2, RZ, R0, R3 ;  /* 0x00000000ff022219 */ /* 0x001fe20000011603 */
[----:B------:R-:W-:-:S04]  /*4780*/  IMAD.MOV.U32 R0, RZ, RZ, -0x80 ;  /* 0xffffff80ff007424 */ /* 0x000fc800078e00ff */
[----:B------:R-:W0:Y:S01]  /*4790*/  SHFL.IDX PT, R3, R2, 0x1, 0x1c1f ;  /* 0x003c1f0002037f89 */ /* 0x000e2200000e0000 */
[----:B------:R-:W-:-:S04]  /*47a0*/  IMAD R0, R11, R0, 0x1 ;  /* 0x000000010b007424 */ /* 0x000fc800078e0200 */
[----:B------:R-:W-:-:S05]  /*47b0*/  IMAD R0, R23, -0x2, R0 ;  /* 0xfffffffe17007824 */ /* 0x000fca00078e0200 */
[----:B------:R-:W-:-:S05]  /*47c0*/  IADD3 R12, -R17, R0, R16 ;  /* 0x00000000110c7210 */ /* 0x000fca0007ffe110 */
[----:B0-----:R-:W-:-:S05]  /*47d0*/  IMAD.IADD R0, R12, 0x1, R3 ;  /* 0x000000010c007824 */ /* 0x001fca00078e0203 */
        /* <DEDUP_REMOVED lines=65> */
[----:B------:R-:W-:Y:S01]  /*4bf0*/  FMNMX.FTZ R4, R51, R4, !PT ;  /* 0x0000000433047209 */ /* 0x000fe20007810000 */
[----:B------:R-:W-:Y:S01]  /*4c00*/  UMOV UR7, 0x40000040 ;  /* 0x4000004000077882 */ /* 0x000fe20000000000 */
        /* <DEDUP_REMOVED lines=57> */
[----:B------:R-:W-:Y:S01]  /*4fa0*/  UMOV UR11, 0x40000040 ;  /* 0x40000040000b7882 */ /* 0x000fe20000000000 */
[----:B------:R-:W-:Y:S01]  /*4fb0*/  UIADD3 UR6, UR6, 0x380, URZ ;  /* 0x0000038006067890 */ /* 0x000fe2000fffe03f */
[----:B-1----:R-:W-:-:S02]  /*4fc0*/  FMNMX.FTZ R20, R14, R165, !PT ;  /* 0x000000a50e147209 */ /* 0x002fc40007810000 */
[----:B------:R-:W1:Y:S04]  /*4fd0*/  SHFL.IDX PT, R165, R2, RZ, 0x1c1f ;  /* 0x001c1fff02a57589 */ /* 0x000e6800000e0000 */
[----:B------:R-:W2:Y:S01]  /*4fe0*/  SHFL.BFLY PT, R167, R20, 0x1, 0x1f ;  /* 0x0c201f0014a77f89 */ /* 0x000ea200000e0000 */
[----:B-1----:R-:W-:Y:S01]  /*4ff0*/  IMAD.IADD R30, R12, 0x1, R165 ;  /* 0x000000010c1e7824 */ /* 0x002fe200078e02a5 */
[----:B--2---:R-:W-:-:S04]  /*5000*/  FMNMX.FTZ R4, R20, R167, !PT ;  /* 0x000000a714047209 */ /* 0x004fc80007810000 */
[C---:B------:R-:W-:Y:S02]  /*5010*/  ISETP.GT.AND P4, PT, R30.reuse, RZ, PT ;  /* 0x000000ff1e00720c */ /* 0x040fe40003f84270 */
[----:B------:R-:W-:Y:S01]  /*5020*/  ISETP.GT.AND P5, PT, R30, 0x1, PT ;  /* 0x000000011e00780c */ /* 0x000fe20003fa4270 */
[----:B0-----:R-:W-:Y:S01]  /*5030*/  FMUL.FTZ R26, R4, R0 ;  /* 0x00000000041a7220 */ /* 0x001fe20000410000 */
        /* <DEDUP_REMOVED lines=8> */
[----:B------:R-:W-:Y:S02]  /*50c0*/  FSETP.NEU.FTZ.AND P3, PT, R4, -INF , PT ;  /* 0xff8000000400780b */ /* 0x000fe40003f7d000 */
[----:B------:R-:W-:-:S02]  /*50d0*/  FSEL R33, R33, -INF , P5 ;  /* 0xff80000021217808 */ /* 0x000fc40002800000 */
[----:B------:R-:W-:Y:S02]  /*50e0*/  ISETP.GT.AND P5, PT, R30, 0x19, PT ;  /* 0x000000191e00780c */ /* 0x000fe40003fa4270 */
[----:B------:R-:W-:Y:S02]  /*50f0*/  FSEL R12, R26, RZ, P3 ;  /* 0x000000ff1a0c7208 */ /* 0x000fe40001800000 */
[----:B------:R-:W-:Y:S02]  /*5100*/  FSEL R37, R37, -INF , P5 ;  /* 0xff80000025257808 */ /* 0x000fe40002800000 */
[C---:B------:R-:W-:Y:S01]  /*5110*/  ISETP.GT.AND P5, PT, R30.reuse, 0x21, PT ;  /* 0x000000211e00780c */ /* 0x040fe20003fa4270 */
[-CC-:B------:R-:W-:Y:S01]  /*5120*/  FFMA.FTZ R201, R201, R0.reuse, -R12.reuse ;  /* 0x00000000c9c97223 */ /* 0x180fe2000001080c */
[-CC-:B------:R-:W-:Y:S01]  /*5130*/  FFMA.FTZ R14, R203, R0.reuse, -R12.reuse ;  /* 0x00000000cb0e7223 */ /* 0x180fe2000001080c */
[-CC-:B------:R-:W-:Y:S01]  /*5140*/  FFMA.FTZ R34, R171, R0.reuse, -R12.reuse ;  /* 0x00000000ab227223 */ /* 0x180fe2000001080c */
[----:B------:R-:W-:Y:S01]  /*5150*/  FSEL R41, R41, -INF , P5 ;  /* 0xff80000029297808 */ /* 0x000fe20002800000 */
[-CC-:B------:R-:W-:Y:S01]  /*5160*/  FFMA.FTZ R175, R175, R0.reuse, -R12.reuse ;  /* 0x00000000afaf7223 */ /* 0x180fe2000001080c */
[----:B------:R-:W-:Y:S01]  /*5170*/  ISETP.GT.AND P5, PT, R30, 0x29, PT ;  /* 0x000000291e00780c */ /* 0x000fe20003fa4270 */
[-CC-:B------:R-:W-:Y:S01]  /*5180*/  FFMA.FTZ R38, R3, R0.reuse, -R12.reuse ;  /* 0x0000000003267223 */ /* 0x180fe2000001080c */
[----:B------:R-:W-:Y:S01]  /*5190*/  FSEL R3, R4, RZ, P3 ;  /* 0x000000ff04037208 */ /* 0x000fe20001800000 */
[-CC-:B------:R-:W-:Y:S01]  /*51a0*/  FFMA.FTZ R181, R181, R0.reuse, -R12.reuse ;  /* 0x00000000b5b57223 */ /* 0x180fe2000001080c */
[----:B------:R-:W-:Y:S01]  /*51b0*/  FSEL R45, R45, -INF , P5 ;  /* 0xff8000002d2d7808 */ /* 0x000fe20002800000 */
[-C--:B------:R-:W-:Y:S01]  /*51c0*/  FFMA.FTZ R183, R183, R0.reuse, -R12 ;  /* 0x00000000b7b77223 */ /* 0x080fe2000001080c */
[C---:B------:R-:W-:Y:S01]  /*51d0*/  ISETP.GT.AND P5, PT, R30.reuse, 0x31, PT ;  /* 0x000000311e00780c */ /* 0x040fe20003fa4270 */
[----:B------:R-:W-:Y:S01]  /*51e0*/  FADD.FTZ R3, -R3, R8 ;  /* 0x0000000803037221 */ /* 0x000fe20000010100 */
[----:B------:R-:W-:Y:S01]  /*51f0*/  IMAD.U32 R8, RZ, RZ, UR58 ;  /* 0x0000003aff087e24 */ /* 0x000fe2000f8e00ff */
[----:B------:R-:W-:Y:S01]  /*5200*/  MUFU.EX2 R181, R181 ;  /* 0x000000b500b57308 */ /* 0x000fe20000000800 */
[----:B------:R-:W-:Y:S01]  /*5210*/  FSEL R49, R49, -INF , P5 ;  /* 0xff80000031317808 */ /* 0x000fe20002800000 */
[----:B------:R-:W-:Y:S01]  /*5220*/  FFMA.FTZ R177, R177, R0, -R12 ;  /* 0x00000000b1b17223 */ /* 0x000fe2000001080c */
[----:B------:R-:W-:Y:S01]  /*5230*/  ISETP.GT.AND P5, PT, R30, 0x39, PT ;  /* 0x000000391e00780c */ /* 0x000fe20003fa4270 */
[----:B------:R-:W-:-:S02]  /*5240*/  @!P1 VIADD R8, R8, 0x34840 ;  /* 0x0003484008089836 */ /* 0x000fc40000000000 */
[-CC-:B------:R-:W-:Y:S01]  /*5250*/  FFMA.FTZ R179, R179, R0.reuse, -R12.reuse ;  /* 0x00000000b3b37223 */ /* 0x180fe2000001080c */
[-CC-:B------:R-:W-:Y:S01]  /*5260*/  FFMA.FTZ R173, R173, R0.reuse, -R12.reuse ;  /* 0x00000000adad7223 */ /* 0x180fe2000001080c */
[----:B------:R-:W-:Y:S01]  /*5270*/  FSEL R53, R53, -INF , P5 ;  /* 0xff80000035357808 */ /* 0x000fe20002800000 */
[----:B------:R-:W-:Y:S01]  /*5280*/  MUFU.EX2 R14, R14 ;  /* 0x0000000e000e7308 */ /* 0x000fe20000000800 */
[C---:B------:R-:W-:Y:S01]  /*5290*/  ISETP.GT.AND P5, PT, R30.reuse, 0x41, PT ;  /* 0x000000411e00780c */ /* 0x040fe20003fa4270 */
[-C--:B------:R-:W-:Y:S01]  /*52a0*/  FFMA.FTZ R51, R51, R0.reuse, -R12 ;  /* 0x0000000033337223 */ /* 0x080fe2000001080c */
[----:B------:R-:W-:Y:S01]  /*52b0*/  @!P1 PRMT R8, RZ, 0x654, R8 ;  /* 0x00000654ff089816 */ /* 0x000fe20000000008 */
        /* <DEDUP_REMOVED lines=9> */
[C---:B------:R-:W-:Y:S01]  /*5350*/  ISETP.GT.AND P5, PT, R30.reuse, 0x51, PT ;  /* 0x000000511e00780c */ /* 0x040fe20003fa4270 */
[-CC-:B------:R-:W-:Y:S01]  /*5360*/  FFMA.FTZ R31, R31, R0.reuse, -R12.reuse ;  /* 0x000000001f1f7223 */ /* 0x180fe2000001080c */
[-CC-:B------:R-:W-:Y:S01]  /*5370*/  FFMA.FTZ R46, R79, R0.reuse, -R12.reuse ;  /* 0x000000004f2e7223 */ /* 0x180fe2000001080c */
[----:B------:R-:W-:Y:S01]  /*5380*/  MUFU.EX2 R177, R177 ;  /* 0x000000b100b17308 */ /* 0x000fe20000000800 */
[----:B------:R-:W-:Y:S01]  /*5390*/  FSEL R65, R65, -INF , P5 ;  /* 0xff80000041417808 */ /* 0x000fe20002800000 */
[-CC-:B------:R-:W-:Y:S01]  /*53a0*/  FFMA.FTZ R35, R35, R0.reuse, -R12.reuse ;  /* 0x0000000023237223 */ /* 0x180fe2000001080c */
[C---:B------:R-:W-:Y:S01]  /*53b0*/  ISETP.GT.AND P5, PT, R30.reuse, 0x59, PT ;  /* 0x000000591e00780c */ /* 0x040fe20003fa4270 */
[----:B------:R-:W-:Y:S01]  /*53c0*/  FFMA.FTZ R39, R39, R0, -R12 ;  /* 0x0000000027277223 */ /* 0x000fe2000001080c */
[C---:B------:R-:W-:Y:S01]  /*53d0*/  ISETP.GT.AND P3, PT, R11.reuse, R10, PT ;  /* 0x0000000a0b00720c */ /* 0x040fe20003f64270 */
[----:B------:R-:W-:Y:S01]  /*53e0*/  VIADD R11, R11, 0xffffffff ;  /* 0xffffffff0b0b7836 */ /* 0x000fe20000000000 */
[----:B------:R-:W-:Y:S01]  /*53f0*/  FSEL R69, R69, -INF , P5 ;  /* 0xff80000045457808 */ /* 0x000fe20002800000 */
[----:B------:R-:W-:Y:S01]  /*5400*/  MUFU.EX2 R179, R179 ;  /* 0x000000b300b37308 */ /* 0x000fe20000000800 */
[----:B------:R-:W-:-:S04]  /*5410*/  ISETP.GT.AND P5, PT, R30, 0x61, PT ;  /* 0x000000611e00780c */ /* 0x000fc80003fa4270 */
[----:B------:R-:W-:Y:S02]  /*5420*/  FSEL R73, R73, -INF , P5 ;  /* 0xff80000049497808 */ /* 0x000fe40002800000 */
[C---:B------:R-:W-:Y:S01]  /*5430*/  ISETP.GT.AND P5, PT, R30.reuse, 0x69, PT ;  /* 0x000000691e00780c */ /* 0x040fe20003fa4270 */
[----:B------:R-:W-:Y:S03]  /*5440*/  MUFU.EX2 R173, R173 ;  /* 0x000000ad00ad7308 */ /* 0x000fe60000000800 */
[----:B------:R-:W-:Y:S02]  /*5450*/  FSEL R77, R77, -INF , P5 ;  /* 0xff8000004d4d7808 */ /* 0x000fe40002800000 */
[----:B------:R-:W-:Y:S01]  /*5460*/  ISETP.GT.AND P5, PT, R30, 0x71, PT ;  /* 0x000000711e00780c */ /* 0x000fe20003fa4270 */
[----:B------:R-:W-:Y:S02]  /*5470*/  WARPGROUP.DEPBAR.LE gsb0, 0x0 ;  /* 0x00008000000079c5 */ /* 0x000fe40000010000 */
[----:B------:R-:W-:Y:S01]  /*5480*/  FSEL R161, R28, -INF , P4 ;  /* 0xff8000001ca17808 */ /* 0x000fe20002000000 */
[----:B------:R-:W-:Y:S01]  /*5490*/  WARPGROUP.ARRIVE ;  /* 0x00000000000079c5 */ /* 0x000fe20000000000 */
[----:B------:R-:W-:Y:S01]  /*54a0*/  ISETP.GT.AND P4, PT, R30, 0x10, PT ;  /* 0x000000101e00780c */ /* 0x000fe20003f84270 */
[----:B------:R-:W-:Y:S01]  /*54b0*/  FFMA.FTZ R28, R199, R0, -R12 ;  /* 0x00000000c71c7223 */ /* 0x000fe2000001080c */
[----:B------:R-:W-:Y:S01]  /*54c0*/  FMNMX.FTZ R20, R161, R20, !PT ;  /* 0x00000014a1147209 */ /* 0x000fe20007810000 */
[----:B------:R-:W-:Y:S01]  /*54d0*/  MUFU.EX2 R21, R21 ;  /* 0x0000001500157308 */ /* 0x000fe20000000800 */
[----:B------:R-:W-:Y:S01]  /*54e0*/  FSEL R163, R32, -INF , P4 ;  /* 0xff80000020a37808 */ /* 0x000fe20002000000 */
[----:B------:R-:W-:Y:S01]  /*54f0*/  HGMMA.64x128x16.F32.BF16 R88, R156, gdesc[UR8].tnspB, R88, gsb0 ;  /* 0x41e000089c587df0 */ /* 0x000fe20008001858 */
[----:B------:R-:W-:-:S02]  /*5500*/  FMNMX.FTZ R20, R29, R20, !PT ;  /* 0x000000141d147209 */ /* 0x000fc40007810000 */
[----:B------:R-:W-:Y:S02]  /*5510*/  ISETP.GT.AND P4, PT, R30, 0x18, PT ;  /* 0x000000181e00780c */ /* 0x000fe40003f84270 */
[----:B------:R-:W-:Y:S01]  /*5520*/  FMNMX.FTZ R24, R163, R20, !PT ;  /* 0x00000014a3187209 */ /* 0x000fe20007810000 */
[----:B------:R-:W-:Y:S01]  /*5530*/  MUFU.EX2 R15, R15 ;  /* 0x0000000f000f7308 */ /* 0x000fe20000000800 */
[----:B------:R-:W-:Y:S01]  /*5540*/  FSEL R165, R36, -INF , P4 ;  /* 0xff80000024a57808 */ /* 0x000fe20002000000 */
[--C-:B------:R-:W-:Y:S01]  /*5550*/  FFMA.FTZ R36, R47, R0, -R12.reuse ;  /* 0x000000002f247223 */ /* 0x100fe2000001080c */
[----:B------:R-:W-:Y:S02]  /*5560*/  FMNMX.FTZ R24, R33, R24, !PT ;  /* 0x0000001821187209 */ /* 0x000fe40007810000 */
[----:B------:R-:W-:Y:S02]  /*5570*/  ISETP.GT.AND P4, PT, R30, 0x20, PT ;  /* 0x000000201e00780c */ /* 0x000fe40003f84270 */
[----:B------:R-:W-:Y:S01]  /*5580*/  FMNMX.FTZ R24, R165, R24, !PT ;  /* 0x00000018a5187209 */ /* 0x000fe20007810000 */
[----:B------:R0:W-:Y:S01]  /*5590*/  MUFU.EX2 R20, R201 ;  /* 0x000000c900147308 */ /* 0x0001e20000000800 */
[----:B------:R-:W-:Y:S01]  /*55a0*/  FSEL R167, R40, -INF , P4 ;  /* 0xff80000028a77808 */ /* 0x000fe20002000000 */
[----:B------:R-:W-:Y:S01]  /*55b0*/  FFMA.FTZ R40, R59, R0, -R12 ;  /* 0x000000003b287223 */ /* 0x000fe2000001080c */
[----:B------:R-:W-:-:S02]  /*55c0*/  FMNMX.FTZ R24, R37, R24, !PT ;  /* 0x0000001825187209 */ /* 0x000fc40007810000 */
[----:B------:R-:W-:Y:S02]  /*55d0*/  ISETP.GT.AND P4, PT, R30, 0x28, PT ;  /* 0x000000281e00780c */ /* 0x000fe40003f84270 */
[----:B------:R-:W-:Y:S01]  /*55e0*/  FMNMX.FTZ R26, R167, R24, !PT ;  /* 0x00000018a71a7209 */ /* 0x000fe20007810000 */
[----:B------:R-:W-:Y:S01]  /*55f0*/  MUFU.EX2 R40, R40 ;  /* 0x0000002800287308 */ /* 0x000fe20000000800 */
[----:B------:R-:W-:Y:S01]  /*5600*/  FSEL R199, R44, -INF , P4 ;  /* 0xff8000002cc77808 */ /* 0x000fe20002000000 */
[----:B------:R-:W-:Y:S01]  /*5610*/  FFMA.FTZ R44, R75, R0, -R12 ;  /* 0x000000004b2c7223 */ /* 0x000fe2000001080c */
[----:B------:R-:W-:Y:S02]  /*5620*/  FMNMX.FTZ R26, R41, R26, !PT ;  /* 0x0000001a291a7209 */ /* 0x000fe40007810000 */
[----:B------:R-:W-:Y:S02]  /*5630*/  ISETP.GT.AND P4, PT, R30, 0x30, PT ;  /* 0x000000301e00780c */ /* 0x000fe40003f84270 */
[----:B------:R-:W-:Y:S01]  /*5640*/  FMNMX.FTZ R26, R199, R26, !PT ;  /* 0x0000001ac71a7209 */ /* 0x000fe20007810000 */
[----:B------:R1:W-:Y:S01]  /*5650*/  MUFU.EX2 R24, R28 ;  /* 0x0000001c00187308 */ /* 0x0003e20000000800 */
[----:B0-----:R-:W-:-:S02]  /*5660*/  FSEL R201, R48, -INF , P4 ;  /* 0xff80000030c97808 */ /* 0x001fc40002000000 */
[----:B------:R-:W-:Y:S02]  /*5670*/  FMNMX.FTZ R26, R45, R26, !PT ;  /* 0x0000001a2d1a7209 */ /* 0x000fe40007810000 */
[----:B------:R-:W-:Y:S02]  /*5680*/  ISETP.GT.AND P4, PT, R30, 0x38, PT ;  /* 0x000000381e00780c */ /* 0x000fe40003f84270 */
[----:B------:R-:W-:Y:S01]  /*5690*/  FSEL R81, R81, -INF , P5 ;  /* 0xff80000051517808 */ /* 0x000fe20002800000 */
[----:B------:R-:W-:Y:S01]  /*56a0*/  MUFU.EX2 R38, R38 ;  /* 0x0000002600267308 */ /* 0x000fe20000000800 */
[----:B-1----:R-:W-:Y:S02]  /*56b0*/  FMNMX.FTZ R28, R201, R26, !PT ;  /* 0x0000001ac91c7209 */ /* 0x002fe40007810000 */
[----:B------:R-:W-:Y:S01]  /*56c0*/  FSEL R203, R52, -INF , P4 ;  /* 0xff80000034cb7808 */ /* 0x000fe20002000000 */
[----:B------:R-:W-:Y:S01]  /*56d0*/  FMUL.FTZ R52, R3, R0 ;  /* 0x0000000003347220 */ /* 0x000fe20000410000 */
        /* <DEDUP_REMOVED lines=8> */
[----:B------:R-:W-:Y:S01]  /*5760*/  FMNMX.FTZ R32, R205, R28, !PT ;  /* 0x0000001ccd207209 */ /* 0x000fe20007810000 */
[-CC-:B0-----:R-:W-:Y:S01]  /*5770*/  FFMA.FTZ R175, R169, R0.reuse, -R12.reuse ;  /* 0x00000000a9af7223 */ /* 0x181fe2000001080c */
[----:B------:R-:W-:Y:S01]  /*5780*/  FSEL R171, R60, -INF , P4 ;  /* 0xff8000003cab7808 */ /* 0x000fe20002000000 */
[----:B------:R-:W-:Y:S01]  /*5790*/  FFMA.FTZ R169, R43, R0, -R12 ;  /* 0x000000002ba97223 */ /* 0x000fe2000001080c */
        /* <DEDUP_REMOVED lines=17> */
[----:B------:R-:W-:Y:S01]  /*58b0*/  MUFU.EX2 R169, R169 ;  /* 0x000000a900a97308 */ /* 0x000fe20000000800 */
[----:B0-----:R-:W-:Y:S02]  /*58c0*/  FMNMX.FTZ R36, R43, R34, !PT ;  /* 0x000000222b247209 */ /* 0x001fe40007810000 */
[----:B------:R-:W-:Y:S02]  /*58d0*/  FSEL R209, R76, -INF , P4 ;  /* 0xff8000004cd17808 */ /* 0x000fe40002000000 */
[----:B------:R-:W-:Y:S02]  /*58e0*/  FMNMX.FTZ R36, R73, R36, !PT ;  /* 0x0000002449247209 */ /* 0x000fe40007810000 */
[----:B------:R-:W-:Y:S01]  /*58f0*/  ISETP.GT.AND P4, PT, R30, 0x70, PT ;  /* 0x000000701e00780c */ /* 0x000fe20003f84270 */
[----:B------:R0:W-:Y:S01]  /*5900*/  MUFU.EX2 R34, R51 ;  /* 0x0000003300227308 */ /* 0x0001e20000000800 */
[----:B------:R-:W-:-:S02]  /*5910*/  FMNMX.FTZ R36, R209, R36, !PT ;  /* 0x00000024d1247209 */ /* 0x000fc40007810000 */
[----:B------:R-:W-:Y:S02]  /*5920*/  FSEL R211, R80, -INF , P4 ;  /* 0xff80000050d37808 */ /* 0x000fe40002000000 */
[----:B------:R-:W-:Y:S02]  /*5930*/  FMNMX.FTZ R36, R77, R36, !PT ;  /* 0x000000244d247209 */ /* 0x000fe40007810000 */
[C---:B------:R-:W-:Y:S01]  /*5940*/  ISETP.GT.AND P4, PT, R30.reuse, 0x78, PT ;  /* 0x000000781e00780c */ /* 0x040fe20003f84270 */
[----:B------:R-:W-:Y:S01]  /*5950*/  MUFU.EX2 R27, R27 ;  /* 0x0000001b001b7308 */ /* 0x000fe20000000800 */
[----:B------:R-:W-:Y:S01]  /*5960*/  FMNMX.FTZ R36, R211, R36, !PT ;  /* 0x00000024d3247209 */ /* 0x000fe20007810000 */
[----:B0-----:R-:W-:Y:S01]  /*5970*/  FFMA.FTZ R51, R63, R0, -R12 ;  /* 0x000000003f337223 */ /* 0x001fe2000001080c */
[----:B------:R-:W-:Y:S02]  /*5980*/  ISETP.GT.AND P5, PT, R30, 0x79, PT ;  /* 0x000000791e00780c */ /* 0x000fe40003fa4270 */
[----:B------:R-:W-:-:S02]  /*5990*/  FSEL R213, R84, -INF , P4 ;  /* 0xff80000054d57808 */ /* 0x000fc40002000000 */
[----:B------:R-:W-:Y:S01]  /*59a0*/  FMNMX.FTZ R36, R81, R36, !PT ;  /* 0x0000002451247209 */ /* 0x000fe20007810000 */
[----:B------:R0:W-:Y:S01]  /*59b0*/  MUFU.EX2 R30, R55 ;  /* 0x00000037001e7308 */ /* 0x0001e20000000800 */
[----:B------:R-:W-:Y:S02]  /*59c0*/  FSEL R85, R85, -INF , P5 ;  /* 0xff80000055557808 */ /* 0x000fe40002800000 */
[----:B------:R-:W-:-:S04]  /*59d0*/  FMNMX.FTZ R36, R213, R36, !PT ;  /* 0x00000024d5247209 */ /* 0x000fc80007810000 */
[----:B------:R-:W-:Y:S01]  /*59e0*/  FMNMX.FTZ R42, R85, R36, !PT ;  /* 0x00000024552a7209 */ /* 0x000fe20007810000 */
[-CC-:B------:R-:W-:Y:S01]  /*59f0*/  FFMA.FTZ R36, R7, R0.reuse, -R12.reuse ;  /* 0x0000000007247223 */ /* 0x180fe2000001080c */
[----:B------:R-:W-:Y:S01]  /*5a00*/  MUFU.EX2 R51, R51 ;  /* 0x0000003300337308 */ /* 0x000fe20000000800 */
[----:B0-----:R-:W-:Y:S02]  /*5a10*/  FFMA.FTZ R55, R67, R0, -R12 ;  /* 0x0000000043377223 */ /* 0x001fe4000001080c */
[----:B------:R-:W0:Y:S05]  /*5a20*/  SHFL.BFLY PT, R59, R42, 0x2, 0x1f ;  /* 0x0c401f002a3b7f89 */ /* 0x000e2a00000e0000 */
[----:B------:R-:W-:Y:S08]  /*5a30*/  MUFU.EX2 R36, R36 ;  /* 0x0000002400247308 */ /* 0x000ff00000000800 */
[----:B------:R-:W-:Y:S01]  /*5a40*/  MUFU.EX2 R55, R55 ;  /* 0x0000003700377308 */ /* 0x000fe20000000800 */
[----:B------:R-:W-:-:S02]  /*5a50*/  WARPGROUP.DEPBAR.LE gsb0, 0x0 ;  /* 0x00008000000079c5 */ /* 0x000fc40000010000 */
[----:B------:R-:W-:-:S05]  /*5a60*/  WARPGROUP.ARRIVE ;  /* 0x00000000000079c5 */ /* 0x000fca0000000000 */
[----:B------:R-:W1:Y:S01]  /*5a70*/  MUFU.EX2 R44, R44 ;  /* 0x0000002c002c7308 */ /* 0x000e620000000800 */
[----:B0-----:R-:W-:Y:S01]  /*5a80*/  FMNMX.FTZ R59, R42, R59, !PT ;  /* 0x0000003b2a3b7209 */ /* 0x001fe20007810000 */
[----:B------:R-:W-:Y:S01]  /*5a90*/  FFMA.FTZ R42, R71, R0, -R12 ;  /* 0x00000000472a7223 */ /* 0x000fe2000001080c */
[----:B------:R-:W-:Y:S03]  /*5aa0*/  HGMMA.64x128x16.F32.BF16 R88, R152, gdesc[UR4].tnspB, R88, gsb0 ;  /* 0x41e0000498587df0 */ /* 0x000fe60008001858 */
[----:B------:R-:W0:Y:S02]  /*5ab0*/  SHFL.BFLY PT, R48, R59, 0x1, 0x1f ;  /* 0x0c201f003b307f89 */ /* 0x000e2400000e0000 */
[----:B------:R-:W-:Y:S08]  /*5ac0*/  MUFU.EX2 R42, R42 ;  /* 0x0000002a002a7308 */ /* 0x000ff00000000800 */
[----:B------:R-:W-:Y:S01]  /*5ad0*/  MUFU.EX2 R31, R31 ;  /* 0x0000001f001f7308 */ /* 0x000fe20000000800 */
[----:B-1----:R-:W-:-:S07]  /*5ae0*/  F2FP.BF16.F32.PACK_AB R157, R44, R27 ;  /* 0x0000001b2c9d723e */ /* 0x002fce00000010ff */
[----:B------:R-:W1:Y:S01]  /*5af0*/  MUFU.EX2 R46, R46 ;  /* 0x0000002e002e7308 */ /* 0x000e620000000800 */
[----:B0-----:R-:W-:Y:S01]  /*5b00*/  FMNMX.FTZ R7, R59, R48, !PT ;  /* 0x000000303b077209 */ /* 0x001fe20007810000 */
[----:B------:R-:W-:-:S06]  /*5b10*/  FFMA.FTZ R48, R83, R0, -R12 ;  /* 0x0000000053307223 */ /* 0x000fcc000001080c */
[----:B------:R-:W-:Y:S01]  /*5b20*/  MUFU.EX2 R35, R35 ;  /* 0x0000002300237308 */ /* 0x000fe20000000800 */
[-C--:B------:R-:W-:Y:S01]  /*5b30*/  FFMA.FTZ R12, R87, R0.reuse, -R12 ;  /* 0x00000000570c7223 */ /* 0x080fe2000001080c */
[C---:B------:R-:W-:Y:S01]  /*5b40*/  FSETP.NEU.FTZ.AND P4, PT, R7.reuse, -INF , PT ;  /* 0xff8000000700780b */ /* 0x040fe20003f9d000 */
[----:B------:R-:W-:-:S05]  /*5b50*/  FMUL.FTZ R50, R7, R0 ;  /* 0x0000000007327220 */ /* 0x000fca0000410000 */
[----:B------:R-:W-:Y:S01]  /*5b60*/  FSEL R50, R50, RZ, P4 ;  /* 0x000000ff32327208 */ /* 0x000fe20002000000 */
[----:B------:R-:W-:Y:S01]  /*5b70*/  MUFU.EX2 R48, R48 ;  /* 0x0000003000307308 */ /* 0x000fe20000000800 */
[----:B-1----:R-:W-:-:S03]  /*5b80*/  F2FP.BF16.F32.PACK_AB R159, R46, R31 ;  /* 0x0000001f2e9f723e */ /* 0x002fc600000010ff */
        /* <DEDUP_REMOVED lines=41> */
[----:B------:R-:W-:Y:S01]  /*5e20*/  FFMA.FTZ R50, R85, R0, -R50 ;  /* 0x0000000055327223 */ /* 0x000fe20000010832 */
[----:B------:R-:W-:-:S02]  /*5e30*/  F2FP.BF16.F32.PACK_AB R181, R14, R181 ;  /* 0x000000b50eb5723e */ /* 0x000fc400000010ff */
[----:B------:R-:W-:Y:S02]  /*5e40*/  F2FP.BF16.F32.PACK_AB R171, R30, R21 ;  /* 0x000000151eab723e */ /* 0x000fe400000010ff */
[----:B------:R-:W-:Y:S01]  /*5e50*/  F2FP.BF16.F32.PACK_AB R165, R40, R15 ;  /* 0x0000000f28a5723e */ /* 0x000fe200000010ff */
[----:B------:R-:W1:Y:S01]  /*5e60*/  MUFU.EX2 R29, R29 ;  /* 0x0000001d001d7308 */ /* 0x000e620000000800 */
[C---:B--2---:R-:W-:Y:S01]  /*5e70*/  FADD.FTZ R59, R25.reuse, R6 ;  /* 0x00000006193b7221 */ /* 0x044fe20000010000 */
[----:B------:R-:W-:Y:S01]  /*5e80*/  FADD.FTZ R6, R14, R57 ;  /* 0x000000390e067221 */ /* 0x000fe20000010000 */
[----:B------:R-:W-:Y:S02]  /*5e90*/  F2FP.BF16.F32.PACK_AB R180, R25, R180 ;  /* 0x000000b419b4723e */ /* 0x000fe400000010ff */
[----:B------:R-:W-:Y:S01]  /*5ea0*/  F2FP.BF16.F32.PACK_AB R167, R51, R36 ;  /* 0x0000002433a7723e */ /* 0x000fe200000010ff */
[----:B------:R-:W-:Y:S01]  /*5eb0*/  FADD.FTZ R57, R183, R6 ;  /* 0x00000006b7397221 */ /* 0x000fe20000010000 */
[C---:B------:R-:W-:Y:S01]  /*5ec0*/  F2FP.BF16.F32.PACK_AB R183, R20.reuse, R183 ;  /* 0x000000b714b7723e */ /* 0x040fe200000010ff */
[----:B------:R-:W2:Y:S01]  /*5ed0*/  MUFU.EX2 R176, R176 ;  /* 0x000000b000b07308 */ /* 0x000ea20000000800 */
[----:B------:R-:W-:Y:S01]  /*5ee0*/  F2FP.BF16.F32.PACK_AB R161, R55, R38 ;  /* 0x0000002637a1723e */ /* 0x000fe200000010ff */
[----:B------:R-:W-:Y:S01]  /*5ef0*/  FADD.FTZ R6, R20, R57 ;  /* 0x0000003914067221 */ /* 0x000fe20000010000 */
[----:B------:R-:W-:-:S03]  /*5f00*/  F2FP.BF16.F32.PACK_AB R163, R42, R13 ;  /* 0x0000000d2aa3723e */ /* 0x000fc600000010ff */
[----:B------:R-:W-:Y:S01]  /*5f10*/  FADD.FTZ R57, R177, R6 ;  /* 0x00000006b1397221 */ /* 0x000fe20000010000 */
[C---:B------:R-:W-:Y:S01]  /*5f20*/  F2FP.BF16.F32.PACK_AB R177, R24.reuse, R177 ;  /* 0x000000b118b1723e */ /* 0x040fe200000010ff */
[----:B------:R-:W3:Y:S02]  /*5f30*/  MUFU.EX2 R33, R33 ;  /* 0x0000002100217308 */ /* 0x000ee40000000800 */
[----:B------:R-:W-:-:S04]  /*5f40*/  FADD.FTZ R6, R24, R57 ;  /* 0x0000003918067221 */ /* 0x000fc80000010000 */
        /* <DEDUP_REMOVED lines=9> */
[----:B------:R-:W5:Y:S01]  /*5fe0*/  MUFU.EX2 R41, R41 ;  /* 0x0000002900297308 */ /* 0x000f620000000800 */
[----:B------:R-:W-:Y:S02]  /*5ff0*/  WARPGROUP.DEPBAR.LE gsb0, 0x0 ;  /* 0x00008000000079c5 */ /* 0x000fe40000010000 */
[----:B------:R0:W-:Y:S05]  /*6000*/  @!P1 SYNCS.ARRIVE.TRANS64.RED.A1T0 RZ, [R8+URZ], RZ ;  /* 0x000000ff08ff99a7 */ /* 0x0001ea000810043f */
[----:B------:R-:W5:Y:S01]  /*6010*/  MUFU.EX2 R174, R174 ;  /* 0x000000ae00ae7308 */ /* 0x000f620000000800 */
[----:B------:R-:W-:Y:S01]  /*6020*/  F2FP.BF16.F32.PACK_AB R153, R48, R35 ;  /* 0x000000233099723e */ /* 0x000fe200000010ff */
[----:B0-----:R-:W-:-:S06]  /*6030*/  @!P1 VIADD R8, R54, 0x34860 ;  /* 0x0003486036089836 */ /* 0x001fcc0000000000 */
[----:B------:R-:W0:Y:S01]  /*6040*/  MUFU.EX2 R45, R45 ;  /* 0x0000002d002d7308 */ /* 0x000e220000000800 */
[----:B------:R-:W-:-:S04]  /*6050*/  @!P1 PRMT R8, RZ, 0x654, R8 ;  /* 0x00000654ff089816 */ /* 0x000fc80000000008 */
[----:B------:R1:W-:Y:S03]  /*6060*/  @!P1 SYNCS.ARRIVE.TRANS64.RED.A1T0 RZ, [R8+URZ], RZ ;  /* 0x000000ff08ff99a7 */ /* 0x0003e6000810043f */
[----:B------:R-:W0:Y:S01]  /*6070*/  MUFU.EX2 R168, R168 ;  /* 0x000000a800a87308 */ /* 0x000e220000000800 */
[----:B-1----:R-:W-:-:S07]  /*6080*/  FADD.FTZ R8, R182, R59 ;  /* 0x0000003bb6087221 */ /* 0x002fce0000010000 */
[----:B------:R-:W1:Y:S01]  /*6090*/  MUFU.EX2 R49, R49 ;  /* 0x0000003100317308 */ /* 0x000e620000000800 */
[C---:B------:R-:W-:Y:S01]  /*60a0*/  F2FP.BF16.F32.PACK_AB R182, R29.reuse, R182 ;  /* 0x000000b61db6723e */ /* 0x040fe200000010ff */
[----:B------:R-:W-:-:S04]  /*60b0*/  FADD.FTZ R59, R29, R8 ;  /* 0x000000081d3b7221 */ /* 0x000fc80000010000 */
[----:B--2---:R-:W-:Y:S02]  /*60c0*/  FADD.FTZ R8, R176, R59 ;  /* 0x0000003bb0087221 */ /* 0x004fe40000010000 */
[----:B------:R-:W2:Y:S01]  /*60d0*/  MUFU.EX2 R170, R170 ;  /* 0x000000aa00aa7308 */ /* 0x000ea20000000800 */
[C---:B---3--:R-:W-:Y:S01]  /*60e0*/  F2FP.BF16.F32.PACK_AB R176, R33.reuse, R176 ;  /* 0x000000b021b0723e */ /* 0x048fe200000010ff */
[----:B------:R-:W-:-:S04]  /*60f0*/  FADD.FTZ R59, R33, R8 ;  /* 0x00000008213b7221 */ /* 0x000fc80000010000 */
[----:B----4-:R-:W-:Y:S02]  /*6100*/  FADD.FTZ R8, R178, R59 ;  /* 0x0000003bb2087221 */ /* 0x010fe40000010000 */
[----:B------:R3:W-:Y:S01]  /*6110*/  MUFU.EX2 R162, R47 ;  /* 0x0000002f00a27308 */ /* 0x0007e20000000800 */
[C---:B-----5:R-:W-:Y:S01]  /*6120*/  F2FP.BF16.F32.PACK_AB R178, R37.reuse, R178 ;  /* 0x000000b225b2723e */ /* 0x060fe200000010ff */
[----:B------:R-:W-:-:S04]  /*6130*/  FADD.FTZ R59, R37, R8 ;  /* 0x00000008253b7221 */ /* 0x000fc80000010000 */
[----:B------:R-:W-:Y:S02]  /*6140*/  FADD.FTZ R8, R172, R59 ;  /* 0x0000003bac087221 */ /* 0x000fe40000010000 */
[----:B------:R-:W4:Y:S01]  /*6150*/  MUFU.EX2 R53, R53 ;  /* 0x0000003500357308 */ /* 0x000f220000000800 */
[----:B---3--:R-:W-:Y:S01]  /*6160*/  FADD.FTZ R47, R175, R6 ;  /* 0x00000006af2f7221 */ /* 0x008fe20000010000 */
[C---:B------:R-:W-:Y:S01]  /*6170*/  F2FP.BF16.F32.PACK_AB R172, R41.reuse, R172 ;  /* 0x000000ac29ac723e */ /* 0x040fe200000010ff */
[----:B------:R-:W-:Y:S01]  /*6180*/  FADD.FTZ R59, R41, R8 ;  /* 0x00000008293b7221 */ /* 0x000fe20000010000 */
[C---:B------:R-:W-:Y:S01]  /*6190*/  F2FP.BF16.F32.PACK_AB R175, R32.reuse, R175 ;  /* 0x000000af20af723e */ /* 0x040fe200000010ff */
[----:B------:R-:W-:Y:S02]  /*61a0*/  FADD.FTZ R6, R32, R47 ;  /* 0x0000002f20067221 */ /* 0x000fe40000010000 */
[----:B------:R-:W-:Y:S01]  /*61b0*/  FADD.FTZ R8, R174, R59 ;  /* 0x0000003bae087221 */ /* 0x000fe20000010000 */
[----:B------:R-:W3:Y:S01]  /*61c0*/  MUFU.EX2 R164, R164 ;  /* 0x000000a400a47308 */ /* 0x000ee20000000800 */
[----:B------:R-:W-:Y:S01]  /*61d0*/  FADD.FTZ R47, R169, R6 ;  /* 0x00000006a92f7221 */ /* 0x000fe20000010000 */
[C---:B0-----:R-:W-:Y:S01]  /*61e0*/  F2FP.BF16.F32.PACK_AB R174, R45.reuse, R174 ;  /* 0x000000ae2dae723e */ /* 0x041fe200000010ff */
[----:B------:R-:W-:Y:S01]  /*61f0*/  FADD.FTZ R57, R45, R8 ;  /* 0x000000082d397221 */ /* 0x000fe20000010000 */
[C---:B------:R-:W-:Y:S01]  /*6200*/  F2FP.BF16.F32.PACK_AB R169, R34.reuse, R169 ;  /* 0x000000a922a9723e */ /* 0x040fe200000010ff */
[----:B------:R-:W-:-:S02]  /*6210*/  FADD.FTZ R6, R34, R47 ;  /* 0x0000002f22067221 */ /* 0x000fc40000010000 */
[----:B------:R-:W-:Y:S01]  /*6220*/  FADD.FTZ R8, R168, R57 ;  /* 0x00000039a8087221 */ /* 0x000fe20000010000 */
[----:B------:R-:W0:Y:S01]  /*6230*/  MUFU.EX2 R9, R9 ;  /* 0x0000000900097308 */ /* 0x000e220000000800 */
[C---:B-1----:R-:W-:Y:S02]  /*6240*/  F2FP.BF16.F32.PACK_AB R168, R49.reuse, R168 ;  /* 0x000000a831a8723e */ /* 0x042fe400000010ff */
[----:B------:R-:W-:-:S04]  /*6250*/  FADD.FTZ R25, R49, R8 ;  /* 0x0000000831197221 */ /* 0x000fc80000010000 */
[----:B--2---:R-:W-:Y:S01]  /*6260*/  FADD.FTZ R8, R170, R25 ;  /* 0x00000019aa087221 */ /* 0x004fe20000010000 */
[----:B------:R-:W1:Y:S01]  /*6270*/  MUFU.EX2 R166, R166 ;  /* 0x000000a600a67308 */ /* 0x000e620000000800 */
[----:B------:R-:W-:Y:S01]  /*6280*/  FADD.FTZ R25, R21, R6 ;  /* 0x0000000615197221 */ /* 0x000fe20000010000 */
[C---:B----4-:R-:W-:Y:S01]  /*6290*/  F2FP.BF16.F32.PACK_AB R170, R53.reuse, R170 ;  /* 0x000000aa35aa723e */ /* 0x050fe200000010ff */
[----:B------:R-:W-:Y:S02]  /*62a0*/  FADD.FTZ R29, R53, R8 ;  /* 0x00000008351d7221 */ /* 0x000fe40000010000 */
[----:B------:R-:W-:Y:S02]  /*62b0*/  FADD.FTZ R6, R30, R25 ;  /* 0x000000191e067221 */ /* 0x000fe40000010000 */
[----:B---3--:R-:W-:Y:S01]  /*62c0*/  FADD.FTZ R8, R164, R29 ;  /* 0x0000001da4087221 */ /* 0x008fe20000010000 */
[----:B------:R-:W2:Y:S01]  /*62d0*/  MUFU.EX2 R5, R61 ;  /* 0x0000003d00057308 */ /* 0x000ea20000000800 */
[----:B------:R-:W-:Y:S01]  /*62e0*/  FADD.FTZ R25, R15, R6 ;  /* 0x000000060f197221 */ /* 0x000fe20000010000 */
[C---:B0-----:R-:W-:Y:S01]  /*62f0*/  F2FP.BF16.F32.PACK_AB R164, R9.reuse, R164 ;  /* 0x000000a409a4723e */ /* 0x041fe200000010ff */
[----:B------:R-:W-:-:S02]  /*6300*/  FADD.FTZ R29, R9, R8 ;  /* 0x00000008091d7221 */ /* 0x000fc40000010000 */
[----:B------:R-:W-:-:S03]  /*6310*/  FADD.FTZ R25, R40, R25 ;  /* 0x0000001928197221 */ /* 0x000fc60000010000 */
[----:B------:R-:W0:Y:S01]  /*6320*/  MUFU.EX2 R160, R160 ;  /* 0x000000a000a07308 */ /* 0x000e220000000800 */
[----:B-1----:R-:W-:Y:S01]  /*6330*/  FADD.FTZ R6, R166, R29 ;  /* 0x0000001da6067221 */ /* 0x002fe20000010000 */
[----:B------:R-:W-:-:S04]  /*6340*/  FADD.FTZ R8, R36, R25 ;  /* 0x0000001924087221 */ /* 0x000fc80000010000 */
[----:B------:R-:W-:Y:S01]  /*6350*/  FADD.FTZ R29, R51, R8 ;  /* 0x00000008331d7221 */ /* 0x000fe20000010000 */
[----:B------:R-:W-:Y:S01]  /*6360*/  IMAD.MOV.U32 R8, RZ, RZ, R4 ;  /* 0x000000ffff087224 */ /* 0x000fe200078e0004 */
[----:B------:R-:W1:Y:S01]  /*6370*/  MUFU.EX2 R65, R65 ;  /* 0x0000004100417308 */ /* 0x000e620000000800 */
[C---:B--2---:R-:W-:Y:S01]  /*6380*/  FADD.FTZ R25, R5.reuse, R6 ;  /* 0x0000000605197221 */ /* 0x044fe20000010000 */
[----:B------:R-:W-:Y:S01]  /*6390*/  FADD.FTZ R6, R38, R29 ;  /* 0x0000001d26067221 */ /* 0x000fe20000010000 */
[----:B------:R-:W-:-:S03]  /*63a0*/  F2FP.BF16.F32.PACK_AB R166, R5, R166 ;  /* 0x000000a605a6723e */ /* 0x000fc600000010ff */
[----:B------:R-:W-:Y:S02]  /*63b0*/  FADD.FTZ R6, R55, R6 ;  /* 0x0000000637067221 */ /* 0x000fe40000010000 */
[----:B------:R-:W2:Y:S01]  /*63c0*/  MUFU.EX2 R69, R69 ;  /* 0x0000004500457308 */ /* 0x000ea20000000800 */
[----:B0-----:R-:W-:Y:S01]  /*63d0*/  FADD.FTZ R25, R160, R25 ;  /* 0x00000019a0197221 */ /* 0x001fe20000010000 */
[----:B------:R-:W-:-:S04]  /*63e0*/  FADD.FTZ R9, R13, R6 ;  /* 0x000000060d097221 */ /* 0x000fc80000010000 */
[----:B------:R-:W-:Y:S01]  /*63f0*/  FADD.FTZ R6, R42, R9 ;  /* 0x000000092a067221 */ /* 0x000fe20000010000 */
[----:B------:R-:W-:Y:S01]  /*6400*/  IMAD.MOV.U32 R9, RZ, RZ, R7 ;  /* 0x000000ffff097224 */ /* 0x000fe200078e0007 */
[----:B------:R-:W0:Y:S01]  /*6410*/  MUFU.EX2 R156, R43 ;  /* 0x0000002b009c7308 */ /* 0x000e220000000800 */
[----:B-1----:R-:W-:Y:S01]  /*6420*/  FADD.FTZ R25, R65, R25 ;  /* 0x0000001941197221 */ /* 0x002fe20000010000 */
[----:B------:R-:W-:Y:S01]  /*6430*/  FADD.FTZ R5, R27, R6 ;  /* 0x000000061b057221 */ /* 0x000fe20000010000 */
[----:B------:R-:W-:Y:S02]  /*6440*/  F2FP.BF16.F32.PACK_AB R160, R65, R160 ;  /* 0x000000a041a0723e */ /* 0x000fe400000010ff */
[----:B------:R-:W-:Y:S01]  /*6450*/  FADD.FTZ R25, R162, R25 ;  /* 0x00000019a2197221 */ /* 0x000fe20000010000 */
[----:B------:R-:W-:Y:S02]  /*6460*/  FADD.FTZ R6, R44, R5 ;  /* 0x000000052c067221 */ /* 0x000fe40000010000 */
[----:B------:R-:W1:Y:S01]  /*6470*/  MUFU.EX2 R73, R73 ;  /* 0x0000004900497308 */ /* 0x000e620000000800 */
[----:B--2---:R-:W-:Y:S01]  /*6480*/  FADD.FTZ R25, R69, R25 ;  /* 0x0000001945197221 */ /* 0x004fe20000010000 */
[----:B------:R-:W-:Y:S01]  /*6490*/  FADD.FTZ R5, R31, R6 ;  /* 0x000000061f057221 */ /* 0x000fe20000010000 */
[----:B------:R-:W-:-:S03]  /*64a0*/  F2FP.BF16.F32.PACK_AB R162, R69, R162 ;  /* 0x000000a245a2723e */ /* 0x000fc600000010ff */
[----:B------:R-:W-:Y:S02]  /*64b0*/  FADD.FTZ R6, R46, R5 ;  /* 0x000000052e067221 */ /* 0x000fe40000010000 */
[----:B------:R-:W2:Y:S01]  /*64c0*/  MUFU.EX2 R158, R209 ;  /* 0x000000d1009e7308 */ /* 0x000ea20000000800 */
[----:B0-----:R-:W-:Y:S01]  /*64d0*/  FADD.FTZ R25, R156, R25 ;  /* 0x000000199c197221 */ /* 0x001fe20000010000 */
[----:B------:R-:W-:-:S04]  /*64e0*/  FADD.FTZ R5, R35, R6 ;  /* 0x0000000623057221 */ /* 0x000fc80000010000 */
[----:B------:R-:W-:Y:S02]  /*64f0*/  FADD.FTZ R6, R48, R5 ;  /* 0x0000000530067221 */ /* 0x000fe40000010000 */
        /* <DEDUP_REMOVED lines=16> */
[----:B-1----:R-:W-:-:S04]  /*6600*/  FADD.FTZ R25, R154, R25 ;  /* 0x000000199a197221 */ /* 0x002fc80000010000 */
[C---:B--2---:R-:W-:Y:S01]  /*6610*/  FADD.FTZ R6, R50.reuse, R25 ;  /* 0x0000001932067221 */ /* 0x044fe20000010000 */
[----:B------:R-:W-:Y:S01]  /*6620*/  F2FP.BF16.F32.PACK_AB R154, R50, R154 ;  /* 0x0000009a329a723e */ /* 0x000fe200000010ff */
[C---:B0-----:R-:W-:Y:S01]  /*6630*/  FADD.FTZ R5, R12.reuse, R5 ;  /* 0x000000050c057221 */ /* 0x041fe20000010000 */
[----:B------:R-:W-:Y:S01]  /*6640*/  F2FP.BF16.F32.PACK_AB R155, R12, R39 ;  /* 0x000000270c9b723e */ /* 0x000fe200000010ff */
[----:B------:R-:W-:Y:S06]  /*6650*/  @P3 BRA `(.L_x_2470) ;  /* 0xffffffd400a43947 */ /* 0x000fec000383ffff */
.L_x_2461:
[----:B------:R-:W-:-:S13]  /*6660*/  ISETP.GE.AND P2, PT, R11, RZ, PT ;  /* 0x000000ff0b00720c */ /* 0x000fda0003f46270 */
[----:B------:R-:W-:Y:S05]  /*6670*/  @!P2 BRA `(.L_x_2471) ;  /* 0x000000200024a947 */ /* 0x000fea0003800000 */
[----:B------:R-:W-:Y:S01]  /*6680*/  IMAD.MOV.U32 R9, RZ, RZ, R4 ;  /* 0x000000ffff097224 */ /* 0x000fe200078e0004 */
[----:B------:R-:W-:Y:S01]  /*6690*/  UMOV UR59, UR38 ;  /* 0x00000026003b7c82 */ /* 0x000fe20008000000 */
[----:B------:R-:W-:Y:S01]  /*66a0*/  IMAD.MOV.U32 R8, RZ, RZ, R7 ;  /* 0x000000ffff087224 */ /* 0x000fe200078e0007 */
[----:B------:R-:W-:-:S06]  /*66b0*/  UMOV UR58, UR36 ;  /* 0x00000024003a7c82 */ /* 0x000fcc0008000000 */
.L_x_2480:
[----:B------:R-:W-:-:S04]  /*66c0*/  UIADD3 UR36, UR58, 0x1, URZ ;  /* 0x000000013a247890 */ /* 0x000fc8000fffe03f */
[----:B------:R-:W-:-:S04]  /*66d0*/  UISETP.NE.AND UP0, UPT, UR36, 0x2, UPT ;  /* 0x000000022400788c */ /* 0x000fc8000bf05270 */
[----:B------:R-:W-:Y:S02]  /*66e0*/  USEL UR38, URZ, 0x1, UP0 ;  /* 0x000000013f267887 */ /* 0x000fe40008000000 */
[----:B------:R-:W-:Y:S02]  /*66f0*/  USEL UR36, UR36, URZ, UP0 ;  /* 0x0000003f24247287 */ /* 0x000fe40008000000 */
[----:B------:R-:W-:Y:S01]  /*6700*/  ULOP3.LUT UR38, UR59, UR38, URZ, 0x3c, !UPT ;  /* 0x000000263b267292 */ /* 0x000fe2000f8e3c3f */
[----:B------:R-:W-:Y:S11]  /*6710*/  @!P0 BRA `(.L_x_2472) ;  /* 0x0000000000048947 */ /* 0x000ff60003800000 */
[----:B------:R-:W-:Y:S01]  /*6720*/  BPT.TRAP 0x1 ;  /* 0x000000040000795c */ /* 0x000fe20000300000 */
.L_x_2472:
[----:B------:R-:W-:Y:S01]  /*6730*/  ULEA UR6, UR36, UR37, 0x3 ;  /* 0x0000002524067291 */ /* 0x000fe2000f8e183f */
[----:B------:R-:W-:-:S05]  /*6740*/  IMAD.U32 R0, RZ, RZ, UR38 ;  /* 0x00000026ff007e24 */ /* 0x000fca000f8e00ff */
[----:B------:R-:W-:-:S04]  /*6750*/  SHF.L.U32 R0, R0, 0x1f, RZ ;  /* 0x0000001f00007819 */ /* 0x000fc800000006ff */
[----:B------:R0:W1:Y:S01]  /*6760*/  SYNCS.PHASECHK.TRANS64.TRYWAIT P2, [UR6+0x34830], R0 ;  /* 0x03483000ff0075a7 */ /* 0x0000620008040146 */
[----:B------:R-:W-:Y:S05]  /*6770*/  @!P0 BRA `(.L_x_2473) ;  /* 0x0000000000048947 */ /* 0x000fea0003800000 */
[----:B------:R-:W-:Y:S01]  /*6780*/  BPT.TRAP 0x1 ;  /* 0x000000040000795c */ /* 0x000fe20000300000 */
.L_x_2473:
[----:B-1----:R-:W-:Y:S05]  /*6790*/  @P2 BRA `(.L_x_2474) ;  /* 0x0000000000082947 */ /* 0x002fea0003800000 */
[----:B------:R-:W1:Y:S02]  /*67a0*/  SYNCS.PHASECHK.TRANS64.TRYWAIT P2, [UR6+0x34830], R0 ;  /* 0x03483000ff0075a7 */ /* 0x000e640008040146 */
[----:B-1----:R-:W-:Y:S05]  /*67b0*/  @!P2 BRA `(.L_x_2475) ;  /* 0x000000b40000a947 */ /* 0x002fea0003800000 */
.L_x_2474:
        /* <DEDUP_REMOVED lines=126> */
.L_x_2476:
[----:B------:R-:W-:Y:S01]  /*6fa0*/  ULEA UR7, UR58, UR37, 0x3 ;  /* 0x000000253a077291 */ /* 0x000fe2000f8e183f */
[----:B01----:R-:W-:-:S05]  /*6fb0*/  IMAD.U32 R0, RZ, RZ, UR59 ;  /* 0x0000003bff007e24 */ /* 0x003fca000f8e00ff */
[----:B------:R-:W-:-:S04]  /*6fc0*/  SHF.L.U32 R0, R0, 0x1f, RZ ;  /* 0x0000001f00007819 */ /* 0x000fc800000006ff */
[----:B------:R0:W1:Y:S01]  /*6fd0*/  SYNCS.PHASECHK.TRANS64.TRYWAIT P2, [UR7+0x34850], R0 ;  /* 0x03485000ff0075a7 */ /* 0x0000620008040147 */
[----:B------:R-:W-:Y:S05]  /*6fe0*/  @!P0 BRA `(.L_x_2477) ;  /* 0x0000000000048947 */ /* 0x000fea0003800000 */
[----:B------:R-:W-:Y:S01]  /*6ff0*/  BPT.TRAP 0x1 ;  /* 0x000000040000795c */ /* 0x000fe20000300000 */
.L_x_2477:
[----:B-1----:R-:W-:Y:S05]  /*7000*/  @P2 BRA `(.L_x_2478) ;  /* 0x0000000000082947 */ /* 0x002fea0003800000 */
[----:B------:R-:W1:Y:S02]  /*7010*/  SYNCS.PHASECHK.TRANS64.TRYWAIT P2, [UR7+0x34850], R0 ;  /* 0x03485000ff0075a7 */ /* 0x000e640008040147 */
[----:B-1----:R-:W-:Y:S05]  /*7020*/  @!P2 BRA `(.L_x_2479) ;  /* 0x000000a800fca947 */ /* 0x002fea0003800000 */
.L_x_2478:
[----:B------:R-:W-:Y:S01]  /*7030*/  UIADD3 UR6, UR37, 0x400, URZ ;  /* 0x0000040025067890 */ /* 0x000fe2000fffe03f */
[----:B------:R-:W-:Y:S01]  /*7040*/  WARPGROUP.ARRIVE ;  /* 0x00000000000079c5 */ /* 0x000fe20000000000 */
[----:B------:R-:W-:Y:S01]  /*7050*/  UMOV UR11, 0x40000040 ;  /* 0x40000040000b7882 */ /* 0x000fe20000000000 */
[----:B01----:R-:W-:Y:S01]  /*7060*/  FMNMX.FTZ R0, R24, R8, !PT ;  /* 0x0000000818007209 */ /* 0x003fe20007810000 */
[----:B------:R-:W-:Y:S01]  /*7070*/  USHF.R.U32.HI UR6, URZ, 0x4, UR6 ;  /* 0x000000043f067899 */ /* 0x000fe20008011606 */
[----:B------:R-:W-:Y:S01]  /*7080*/  ISETP.GT.AND P2, PT, R11, RZ, PT ;  /* 0x000000ff0b00720c */ /* 0x000fe20003f44270 */
[----:B------:R-:W-:Y:S01]  /*7090*/  UMOV UR59, UR38 ;  /* 0x00000026003b7c82 */ /* 0x000fe20008000000 */
[----:B------:R-:W-:Y:S01]  /*70a0*/  FMNMX.FTZ R3, R25, R0, !PT ;  /* 0x0000000019037209 */ /* 0x000fe20007810000 */
[----:B------:R-:W-:Y:S01]  /*70b0*/  ULOP3.LUT UR6, UR6, 0x3fff, URZ, 0xc0, !UPT ;  /* 0x00003fff06067892 */ /* 0x000fe2000f8ec03f */
[----:B------:R-:W-:Y:S02]  /*70c0*/  VIADD R11, R11, 0xffffffff ;  /* 0xffffffff0b0b7836 */ /* 0x000fe40000000000 */
[----:B------:R-:W-:Y:S01]  /*70d0*/  FMNMX.FTZ R0, R28, R3, !PT ;  /* 0x000000031c007209 */ /* 0x000fe20007810000 */
[----:B------:R-:W-:-:S03]  /*70e0*/  ULOP3.LUT UR6, UR6, 0x4000000, URZ, 0xfc, !UPT ;  /* 0x0400000006067892 */ /* 0x000fc6000f8efc3f */
[----:B------:R-:W-:Y:S01]  /*70f0*/  FMNMX.FTZ R3, R29, R0, !PT ;  /* 0x000000001d037209 */ /* 0x000fe20007810000 */
[----:B------:R-:W-:-:S03]  /*7100*/  ULEA UR6, UR58, UR6, 0xb ;  /* 0x000000063a067291 */ /* 0x000fc6000f8e583f */
[----:B------:R-:W-:Y:S01]  /*7110*/  FMNMX.FTZ R0, R32, R3, !PT ;  /* 0x0000000320007209 */ /* 0x000fe20007810000 */
[----:B------:R-:W-:-:S03]  /*7120*/  UMOV UR58, UR36 ;  /* 0x00000024003a7c82 */ /* 0x000fc60008000000 */
        /* <DEDUP_REMOVED lines=39> */
[----:B------:R-:W-:-:S04]  /*73a0*/  FMNMX.FTZ R2, R30, R17, !PT ;  /* 0x000000111e027209 */ /* 0x000fc80007810000 */
[----:B------:R-:W-:Y:S01]  /*73b0*/  FMNMX.FTZ R21, R31, R2, !PT ;  /* 0x000000021f157209 */ /* 0x000fe20007810000 */
[----:B------:R-:W-:Y:S01]  /*73c0*/  HGMMA.64x128x16.F32.BF16 R88, R176, gdesc[UR8].tnspB, R88, gsb0 ;  /* 0x41e00008b0587df0 */ /* 0x000fe20008001858 */
[----:B------:R-:W-:Y:S01]  /*73d0*/  UIADD3 UR10, UR6, 0x100, URZ ;  /* 0x00000100060a7890 */ /* 0x000fe2000fffe03f */
[----:B------:R-:W-:Y:S01]  /*73e0*/  UMOV UR11, 0x40000040 ;  /* 0x40000040000b7882 */ /* 0x000fe20000000000 */
[----:B------:R-:W-:-:S04]  /*73f0*/  FMNMX.FTZ R2, R34, R21, !PT ;  /* 0x0000001522027209 */ /* 0x000fc80007810000 */
[----:B------:R-:W-:Y:S02]  /*7400*/  FMNMX.FTZ R21, R35, R2, !PT ;  /* 0x0000000223157209 */ /* 0x000fe40007810000 */
[----:B-1----:R-:W-:Y:S02]  /*7410*/  FMNMX.FTZ R7, R4, R7, !PT ;  /* 0x0000000704077209 */ /* 0x002fe40007810000 */
[----:B------:R-:W-:-:S03]  /*7420*/  FMNMX.FTZ R2, R38, R21, !PT ;  /* 0x0000001526027209 */ /* 0x000fc60007810000 */
        /* <DEDUP_REMOVED lines=54> */
[-CC-:B------:R-:W-:Y:S01]  /*7790*/  FFMA.FTZ R14, R84, R0.reuse, -R169.reuse ;  /* 0x00000000540e7223 */ /* 0x180fe200000108a9 */
[----:B------:R-:W-:Y:S01]  /*77a0*/  FMNMX.FTZ R2, R58, R33, !PT ;  /* 0x000000213a027209 */ /* 0x000fe20007810000 */
[----:B------:R-:W-:-:S02]  /*77b0*/  FFMA.FTZ R85, R85, R0, -R169 ;  /* 0x0000000055557223 */ /* 0x000fc400000108a9 */
[----:B------:R-:W0:Y:S01]  /*77c0*/  MUFU.EX2 R180, R180 ;  /* 0x000000b400b47308 */ /* 0x000e220000000800 */
[----:B------:R-:W-:-:S04]  /*77d0*/  FMNMX.FTZ R33, R59, R2, !PT ;  /* 0x000000023b217209 */ /* 0x000fc80007810000 */
[----:B------:R-:W-:-:S03]  /*77e0*/  FMNMX.FTZ R2, R62, R33, !PT ;  /* 0x000000213e027209 */ /* 0x000fc60007810000 */
[----:B------:R-:W2:Y:S01]  /*77f0*/  MUFU.EX2 R13, R13 ;  /* 0x0000000d000d7308 */ /* 0x000ea20000000800 */
[----:B-1----:R-:W-:-:S04]  /*7800*/  FMNMX.FTZ R37, R63, R2, !PT ;  /* 0x000000023f257209 */ /* 0x002fc80007810000 */
[----:B------:R-:W-:-:S03]  /*7810*/  FMNMX.FTZ R2, R66, R37, !PT ;  /* 0x0000002542027209 */ /* 0x000fc60007810000 */
[----:B------:R-:W-:Y:S01]  /*7820*/  MUFU.EX2 R182, R182 ;  /* 0x000000b600b67308 */ /* 0x000fe20000000800 */
[----:B------:R-:W-:Y:S01]  /*7830*/  FMNMX.FTZ R37, R67, R2, !PT ;  /* 0x0000000243257209 */ /* 0x000fe20007810000 */
[----:B0-----:R-:W-:-:S03]  /*7840*/  FFMA.FTZ R6, R3, R6, R180 ;  /* 0x0000000603067223 */ /* 0x001fc600000100b4 */
[----:B------:R-:W-:-:S03]  /*7850*/  FMNMX.FTZ R2, R70, R37, !PT ;  /* 0x0000002546027209 */ /* 0x000fc60007810000 */
[----:B------:R0:W-:Y:S01]  /*7860*/  MUFU.EX2 R37, R53 ;  /* 0x0000003500257308 */ /* 0x0001e20000000800 */
[----:B------:R-:W-:Y:S02]  /*7870*/  FMNMX.FTZ R41, R71, R2, !PT ;  /* 0x0000000247297209 */ /* 0x000fe40007810000 */
[----:B--2---:R-:W-:Y:S02]  /*7880*/  F2FP.BF16.F32.PACK_AB R180, R13, R180 ;  /* 0x000000b40db4723e */ /* 0x004fe400000010ff */
        /* <DEDUP_REMOVED lines=12> */
[----:B------:R-:W-:-:S05]  /*7950*/  FMNMX.FTZ R2, R87, R2, !PT ;  /* 0x0000000257027209 */ /* 0x000fca0007810000 */
[----:B0-----:R-:W0:Y:S02]  /*7960*/  SHFL.BFLY PT, R57, R2, 0x2, 0x1f ;  /* 0x0c401f0002397f89 */ /* 0x001e2400000e0000 */
[----:B------:R-:W-:Y:S08]  /*7970*/  MUFU.EX2 R172, R172 ;  /* 0x000000ac00ac7308 */ /* 0x000ff00000000800 */
[----:B------:R-:W-:Y:S08]  /*7980*/  MUFU.EX2 R174, R174 ;  /* 0x000000ae00ae7308 */ /* 0x000ff00000000800 */
[----:B------:R1:W-:Y:S01]  /*7990*/  MUFU.EX2 R33, R49 ;  /* 0x0000003100217308 */ /* 0x0003e20000000800 */
[----:B0-----:R-:W-:-:S07]  /*79a0*/  FMNMX.FTZ R16, R2, R57, !PT ;  /* 0x0000003902107209 */ /* 0x001fce0007810000 */
[----:B------:R0:W-:Y:S01]  /*79b0*/  MUFU.EX2 R45, R61 ;  /* 0x0000003d002d7308 */ /* 0x0001e20000000800 */
[-CC-:B-1----:R-:W-:Y:S01]  /*79c0*/  FFMA.FTZ R49, R65, R0.reuse, -R169.reuse ;  /* 0x0000000041317223 */ /* 0x182fe200000108a9 */
[-CC-:B------:R-:W-:Y:S01]  /*79d0*/  FFMA.FTZ R65, R81, R0.reuse, -R169.reuse ;  /* 0x0000000051417223 */ /* 0x180fe200000108a9 */
[----:B------:R-:W1:Y:S05]  /*79e0*/  SHFL.BFLY PT, R69, R16, 0x1, 0x1f ;  /* 0x0c201f0010457f89 */ /* 0x000e6a00000e0000 */
[----:B------:R-:W-:Y:S01]  /*79f0*/  MUFU.EX2 R168, R168 ;  /* 0x000000a800a87308 */ /* 0x000fe20000000800 */
[----:B0-----:R-:W-:Y:S01]  /*7a00*/  FFMA.FTZ R61, R77, R0, -R169 ;  /* 0x000000004d3d7223 */ /* 0x001fe200000108a9 */
[----:B------:R-:W-:-:S02]  /*7a10*/  WARPGROUP.DEPBAR.LE gsb0, 0x0 ;  /* 0x00008000000079c5 */ /* 0x000fc40000010000 */
[----:B------:R-:W-:Y:S01]  /*7a20*/  WARPGROUP.ARRIVE ;  /* 0x00000000000079c5 */ /* 0x000fe20000000000 */
[-CC-:B------:R-:W-:Y:S01]  /*7a30*/  FFMA.FTZ R164, R56, R0.reuse, -R169.reuse ;  /* 0x0000000038a47223 */ /* 0x180fe200000108a9 */
[----:B------:R-:W-:Y:S02]  /*7a40*/  FFMA.FTZ R166, R60, R0, -R169 ;  /* 0x000000003ca67223 */ /* 0x000fe400000108a9 */
[----:B------:R-:W-:Y:S02]  /*7a50*/  MUFU.EX2 R170, R170 ;  /* 0x000000aa00aa7308 */ /* 0x000fe40000000800 */
[----:B------:R-:W-:Y:S01]  /*7a60*/  HGMMA.64x128x16.F32.BF16 R88, R160, gdesc[UR8].tnspB, R88, gsb0 ;  /* 0x41e00008a0587df0 */ /* 0x000fe20008001858 */
[----:B------:R-:W-:Y:S01]  /*7a70*/  UIADD3 UR10, UR6, 0x300, URZ ;  /* 0x00000300060a7890 */ /* 0x000fe2000fffe03f */
[----:B------:R-:W-:Y:S01]  /*7a80*/  UMOV UR11, 0x40000040 ;  /* 0x40000040000b7882 */ /* 0x000fe20000000000 */
[----:B------:R-:W-:-:S03]  /*7a90*/  UIADD3 UR6, UR6, 0x380, URZ ;  /* 0x0000038006067890 */ /* 0x000fc6000fffe03f */
[----:B------:R-:W-:Y:S01]  /*7aa0*/  MUFU.EX2 R164, R164 ;  /* 0x000000a400a47308 */ /* 0x000fe20000000800 */
[----:B-1----:R-:W-:-:S05]  /*7ab0*/  FMNMX.FTZ R4, R16, R69, !PT ;  /* 0x0000004510047209 */ /* 0x002fca0007810000 */
[C---:B------:R-:W-:Y:S02]  /*7ac0*/  FADD.FTZ R69, -R4.reuse, R9 ;  /* 0x0000000904457221 */ /* 0x040fe40000010100 */
[----:B------:R-:W-:Y:S02]  /*7ad0*/  MUFU.EX2 R166, R166 ;  /* 0x000000a600a67308 */ /* 0x000fe40000000800 */
[-C--:B------:R-:W-:Y:S01]  /*7ae0*/  FMUL.FTZ R2, R69, R0.reuse ;  /* 0x0000000045027220 */ /* 0x080fe20000410000 */
[----:B------:R-:W-:-:S04]  /*7af0*/  FMUL.FTZ R69, R4, R0 ;  /* 0x0000000004457220 */ /* 0x000fc80000410000 */
[-CC-:B------:R-:W-:Y:S01]  /*7b00*/  FFMA.FTZ R20, R31, R0.reuse, -R69.reuse ;  /* 0x000000001f147223 */ /* 0x180fe20000010845 */
[----:B------:R-:W-:Y:S01]  /*7b10*/  IMAD.U32 R31, RZ, RZ, UR7 ;  /* 0x00000007ff1f7e24 */ /* 0x000fe2000f8e00ff */
[----:B------:R-:W-:Y:S01]  /*7b20*/  UMOV UR7, 0x40000040 ;  /* 0x4000004000077882 */ /* 0x000fe20000000000 */
[-CC-:B------:R-:W-:Y:S01]  /*7b30*/  FFMA.FTZ R16, R27, R0.reuse, -R69.reuse ;  /* 0x000000001b107223 */ /* 0x180fe20000010845 */
[-CC-:B------:R-:W-:Y:S01]  /*7b40*/  FFMA.FTZ R181, R26, R0.reuse, -R69.reuse ;  /* 0x000000001ab57223 */ /* 0x180fe20000010845 */
[----:B------:R-:W-:Y:S01]  /*7b50*/  IMAD.U32 R27, RZ, RZ, UR36 ;  /* 0x00000024ff1b7e24 */ /* 0x000fe2000f8e00ff */
[----:B------:R-:W-:Y:S01]  /*7b60*/  MUFU.EX2 R2, R2 ;  /* 0x0000000200027308 */ /* 0x000fe20000000800 */
[-CC-:B------:R-:W-:Y:S01]  /*7b70*/  FFMA.FTZ R183, R30, R0.reuse, -R69.reuse ;  /* 0x000000001eb77223 */ /* 0x180fe20000010845 */
[-CC-:B------:R-:W-:Y:S01]  /*7b80*/  FFMA.FTZ R177, R34, R0.reuse, -R69.reuse ;  /* 0x0000000022b17223 */ /* 0x180fe20000010845 */
[-CC-:B------:R-:W-:Y:S01]  /*7b90*/  FFMA.FTZ R24, R35, R0.reuse, -R69.reuse ;  /* 0x0000000023187223 */ /* 0x180fe20000010845 */
[----:B------:R-:W-:Y:S01]  /*7ba0*/  @!P1 LEA R27, R27, UR37, 0x3 ;  /* 0x000000251b1b9c11 */ /* 0x000fe2000f8e18ff */
[-CC-:B------:R-:W-:Y:S01]  /*7bb0*/  FFMA.FTZ R179, R38, R0.reuse, -R69.reuse ;  /* 0x0000000026b37223 */ /* 0x180fe20000010845 */
[-CC-:B------:R-:W-:Y:S01]  /*7bc0*/  FFMA.FTZ R26, R39, R0.reuse, -R69.reuse ;  /* 0x00000000271a7223 */ /* 0x180fe20000010845 */
[----:B------:R-:W-:Y:S01]  /*7bd0*/  FFMA.FTZ R173, R42, R0, -R69 ;  /* 0x000000002aad7223 */ /* 0x000fe20000010845 */
[----:B------:R-:W0:Y:S01]  /*7be0*/  MUFU.EX2 R181, R181 ;  /* 0x000000b500b57308 */ /* 0x000e220000000800 */
[----:B------:R-:W-:-:S02]  /*7bf0*/  @!P1 VIADD R27, R27, 0x34840 ;  /* 0x000348401b1b9836 */ /* 0x000fc40000000000 */
[-CC-:B------:R-:W-:Y:S01]  /*7c00*/  FFMA.FTZ R28, R43, R0.reuse, -R69.reuse ;  /* 0x000000002b1c7223 */ /* 0x180fe20000010845 */
[-CC-:B------:R-:W-:Y:S01]  /*7c10*/  FFMA.FTZ R175, R46, R0.reuse, -R69.reuse ;  /* 0x000000002eaf7223 */ /* 0x180fe20000010845 */
[-CC-:B------:R-:W-:Y:S01]  /*7c20*/  FFMA.FTZ R30, R47, R0.reuse, -R69.reuse ;  /* 0x000000002f1e7223 */ /* 0x180fe20000010845 */
[-C--:B------:R-:W-:Y:S01]  /*7c30*/  FFMA.FTZ R32, R51, R0.reuse, -R69 ;  /* 0x0000000033207223 */ /* 0x080fe20000010845 */
[----:B------:R-:W-:Y:S01]  /*7c40*/  @!P1 PRMT R27, RZ, 0x654, R27 ;  /* 0x00000654ff1b9816 */ /* 0x000fe2000000001b */
        /* <DEDUP_REMOVED lines=42> */
[----:B------:R-:W-:Y:S01]  /*7ef0*/  MUFU.EX2 R32, R32 ;  /* 0x0000002000207308 */ /* 0x000fe20000000800 */
[----:B-1----:R-:W-:-:S07]  /*7f00*/  FADD.FTZ R5, R175, R38 ;  /* 0x00000026af057221 */ /* 0x002fce0000010000 */
[----:B------:R-:W-:Y:S01]  /*7f10*/  MUFU.EX2 R171, R171 ;  /* 0x000000ab00ab7308 */ /* 0x000fe20000000800 */
[C---:B--2---:R-:W-:Y:S01]  /*7f20*/  FADD.FTZ R38, R30.reuse, R5 ;  /* 0x000000051e267221 */ /* 0x044fe20000010000 */
[----:B------:R-:W-:Y:S01]  /*7f30*/  F2FP.BF16.F32.PACK_AB R175, R30, R175 ;  /* 0x000000af1eaf723e */ /* 0x000fe200000010ff */
[----:B------:R-:W-:Y:S02]  /*7f40*/  WARPGROUP.DEPBAR.LE gsb0, 0x0 ;  /* 0x00008000000079c5 */ /* 0x000fe40000010000 */
[----:B------:R-:W-:Y:S01]  /*7f50*/  WARPGROUP.ARRIVE ;  /* 0x00000000000079c5 */ /* 0x000fe20000000000 */
[-CC-:B------:R-:W-:Y:S01]  /*7f60*/  FFMA.FTZ R160, R64, R0.reuse, -R169.reuse ;  /* 0x0000000040a07223 */ /* 0x180fe200000108a9 */
[-C--:B------:R-:W-:Y:S01]  /*7f70*/  FFMA.FTZ R162, R68, R0.reuse, -R169 ;  /* 0x0000000044a27223 */ /* 0x080fe200000108a9 */
[----:B------:R-:W-:Y:S01]  /*7f80*/  FFMA.FTZ R169, R50, R0, -R69 ;  /* 0x0000000032a97223 */ /* 0x000fe20000010845 */
[----:B------:R-:W-:Y:S02]  /*7f90*/  MUFU.EX2 R34, R34 ;  /* 0x0000002200227308 */ /* 0x000fe40000000800 */
[----:B------:R-:W-:Y:S06]  /*7fa0*/  HGMMA.64x128x16.F32.BF16 R88, R156, gdesc[UR8].tnspB, R88, gsb0 ;  /* 0x41e000089c587df0 */ /* 0x000fec0008001858 */
[----:B------:R-:W0:Y:S08]  /*7fb0*/  MUFU.EX2 R169, R169 ;  /* 0x000000a900a97308 */ /* 0x000e300000000800 */
[----:B------:R-:W1:Y:S08]  /*7fc0*/  MUFU.EX2 R165, R165 ;  /* 0x000000a500a57308 */ /* 0x000e700000000800 */
[----:B------:R-:W2:Y:S01]  /*7fd0*/  MUFU.EX2 R36, R36 ;  /* 0x0000002400247308 */ /* 0x000ea20000000800 */
[----:B0-----:R-:W-:Y:S01]  /*7fe0*/  FADD.FTZ R5, R169, R38 ;  /* 0x00000026a9057221 */ /* 0x001fe20000010000 */
[----:B------:R-:W-:-:S03]  /*7ff0*/  F2FP.BF16.F32.PACK_AB R169, R32, R169 ;  /* 0x000000a920a9723e */ /* 0x000fc600000010ff */
[----:B------:R-:W-:-:S03]  /*8000*/  FADD.FTZ R16, R32, R5 ;  /* 0x0000000520107221 */ /* 0x000fc60000010000 */
[----:B------:R-:W0:Y:S01]  /*8010*/  MUFU.EX2 R167, R167 ;  /* 0x000000a700a77308 */ /* 0x000e220000000800 */
[----:B------:R-:W-:Y:S01]  /*8020*/  FADD.FTZ R5, R171, R16 ;  /* 0x00000010ab057221 */ /* 0x000fe20000010000 */
[----:B------:R-:W-:-:S03]  /*8030*/  F2FP.BF16.F32.PACK_AB R171, R34, R171 ;  /* 0x000000ab22ab723e */ /* 0x000fc600000010ff */
[----:B------:R-:W-:-:S03]  /*8040*/  FADD.FTZ R16, R34, R5 ;  /* 0x0000000522107221 */ /* 0x000fc60000010000 */
[----:B------:R-:W-:Y:S01]  /*8050*/  MUFU.EX2 R160, R160 ;  /* 0x000000a000a07308 */ /* 0x000fe20000000800 */
[----:B-1----:R-:W-:Y:S01]  /*8060*/  FADD.FTZ R5, R165, R16 ;  /* 0x00000010a5057221 */ /* 0x002fe20000010000 */
[----:B--2---:R-:W-:-:S03]  /*8070*/  F2FP.BF16.F32.PACK_AB R165, R36, R165 ;  /* 0x000000a524a5723e */ /* 0x004fc600000010ff */
[----:B------:R-:W-:-:S03]  /*8080*/  FADD.FTZ R16, R36, R5 ;  /* 0x0000000524107221 */ /* 0x000fc60000010000 */
[----:B------:R-:W-:Y:S01]  /*8090*/  MUFU.EX2 R66, R66 ;  /* 0x0000004200427308 */ /* 0x000fe20000000800 */
[----:B0-----:R-:W-:-:S07]  /*80a0*/  FADD.FTZ R5, R167, R16 ;  /* 0x00000010a7057221 */ /* 0x001fce0000010000 */
[----:B------:R-:W-:Y:S08]  /*80b0*/  MUFU.EX2 R49, R49 ;  /* 0x0000003100317308 */ /* 0x000ff00000000800 */
[----:B------:R-:W0:Y:S08]  /*80c0*/  MUFU.EX2 R67, R67 ;  /* 0x0000004300437308 */ /* 0x000e300000000800 */
[----:B------:R-:W-:Y:S08]  /*80d0*/  MUFU.EX2 R162, R162 ;  /* 0x000000a200a27308 */ /* 0x000ff00000000800 */
[----:B------:R-:W-:Y:S01]  /*80e0*/  MUFU.EX2 R70, R70 ;  /* 0x0000004600467308 */ /* 0x000fe20000000800 */
[----:B0-----:R-:W-:-:S07]  /*80f0*/  F2FP.BF16.F32.PACK_AB R161, R67, R66 ;  /* 0x0000004243a1723e */ /* 0x001fce00000010ff */
[----:B------:R-:W-:Y:S08]  /*8100*/  MUFU.EX2 R53, R53 ;  /* 0x0000003500357308 */ /* 0x000ff00000000800 */
[----:B------:R-:W0:Y:S08]  /*8110*/  MUFU.EX2 R71, R71 ;  /* 0x0000004700477308 */ /* 0x000e300000000800 */
[----:B------:R-:W-:Y:S08]  /*8120*/  MUFU.EX2 R8, R8 ;  /* 0x0000000800087308 */ /* 0x000ff00000000800 */
[----:B------:R-:W-:Y:S01]  /*8130*/  MUFU.EX2 R74, R74 ;  /* 0x0000004a004a7308 */ /* 0x000fe20000000800 */
[----:B0-----:R-:W-:-:S07]  /*8140*/  F2FP.BF16.F32.PACK_AB R163, R71, R70 ;  /* 0x0000004647a3723e */ /* 0x001fce00000010ff */
[----:B------:R-:W0:Y:S08]  /*8150*/  MUFU.EX2 R57, R73 ;  /* 0x0000004900397308 */ /* 0x000e300000000800 */
[----:B------:R-:W1:Y:S08]  /*8160*/  MUFU.EX2 R75, R75 ;  /* 0x0000004b004b7308 */ /* 0x000e700000000800 */
[----:B------:R-:W-:Y:S01]  /*8170*/  MUFU.EX2 R10, R10 ;  /* 0x0000000a000a7308 */ /* 0x000fe20000000800 */
[----:B------:R-:W-:-:S02]  /*8180*/  WARPGROUP.DEPBAR.LE gsb0, 0x0 ;  /* 0x00008000000079c5 */ /* 0x000fc40000010000 */
[----:B------:R-:W-:-:S05]  /*8190*/  WARPGROUP.ARRIVE ;  /* 0x00000000000079c5 */ /* 0x000fca0000000000 */
[----:B------:R-:W-:Y:S01]  /*81a0*/  MUFU.EX2 R78, R78 ;  /* 0x0000004e004e7308 */ /* 0x000fe20000000800 */
[----:B0-----:R-:W-:Y:S02]  /*81b0*/  F2FP.BF16.F32.PACK_AB R156, R57, R8 ;  /* 0x00000008399c723e */ /* 0x001fe400000010ff */
[----:B-1----:R-:W-:Y:S01]  /*81c0*/  F2FP.BF16.F32.PACK_AB R157, R75, R74 ;  /* 0x0000004a4b9d723e */ /* 0x002fe200000010ff */
[----:B------:R-:W-:Y:S04]  /*81d0*/  HGMMA.64x128x16.F32.BF16 R88, R152, gdesc[UR4].tnspB, R88, gsb0 ;  /* 0x41e0000498587df0 */ /* 0x000fe80008001858 */
[----:B------:R-:W0:Y:S08]  /*81e0*/  MUFU.EX2 R61, R61 ;  /* 0x0000003d003d7308 */ /* 0x000e300000000800 */
[----:B------:R-:W1:Y:S08]  /*81f0*/  MUFU.EX2 R79, R79 ;  /* 0x0000004f004f7308 */ /* 0x000e700000000800 */
[----:B------:R-:W-:Y:S01]  /*8200*/  MUFU.EX2 R12, R12 ;  /* 0x0000000c000c7308 */ /* 0x000fe20000000800 */
[----:B0-----:R-:W-:-:S07]  /*8210*/  F2FP.BF16.F32.PACK_AB R158, R61, R10 ;  /* 0x0000000a3d9e723e */ /* 0x001fce00000010ff */
[----:B------:R-:W-:Y:S01]  /*8220*/  MUFU.EX2 R82, R82 ;  /* 0x0000005200527308 */ /* 0x000fe20000000800 */
[----:B-1----:R-:W-:-:S07]  /*8230*/  F2FP.BF16.F32.PACK_AB R159, R79, R78 ;  /* 0x0000004e4f9f723e */ /* 0x002fce00000010ff */
        /* <DEDUP_REMOVED lines=77> */
.L_x_2471:
        /* <DEDUP_REMOVED lines=67> */
.L_x_2481:
[----:B------:R-:W-:Y:S01]  /*8b40*/  ULEA UR5, UR36, UR37, 0x3 ;  /* 0x0000002524057291 */ /* 0x000fe2000f8e183f */
[----:B------:R-:W-:-:S05]  /*8b50*/  IMAD.U32 R2, RZ, RZ, UR38 ;  /* 0x00000026ff027e24 */ /* 0x000fca000f8e00ff */
[----:B------:R-:W-:-:S04]  /*8b60*/  SHF.L.U32 R2, R2, 0x1f, RZ ;  /* 0x0000001f02027819 */ /* 0x000fc800000006ff */
[----:B------:R0:W1:Y:S01]  /*8b70*/  SYNCS.PHASECHK.TRANS64.TRYWAIT P2, [UR5+0x34850], R2 ;  /* 0x03485002ff0075a7 */ /* 0x0000620008040145 */
[----:B------:R-:W-:Y:S05]  /*8b80*/  @!P0 BRA `(.L_x_2482) ;  /* 0x0000000000048947 */ /* 0x000fea0003800000 */
[----:B------:R-:W-:Y:S01]  /*8b90*/  BPT.TRAP 0x1 ;  /* 0x000000040000795c */ /* 0x000fe20000300000 */
.L_x_2482:
[----:B-1----:R-:W-:Y:S05]  /*8ba0*/  @P2 BRA `(.L_x_2483) ;  /* 0x0000000000082947 */ /* 0x002fea0003800000 */
[----:B------:R-:W1:Y:S02]  /*8bb0*/  SYNCS.PHASECHK.TRANS64.TRYWAIT P0, [UR5+0x34850], R2 ;  /* 0x03485002ff0075a7 */ /* 0x000e640008000145 */
[----:B-1----:R-:W-:Y:S05]  /*8bc0*/  @!P0 BRA `(.L_x_2484) ;  /* 0x00000090002c8947 */ /* 0x002fea0003800000 */
.L_x_2483:
[----:B------:R-:W-:Y:S01]  /*8bd0*/  UIADD3 UR37, UR37, 0x400, URZ ;  /* 0x0000040025257890 */ /* 0x000fe2000fffe03f */
[----:B------:R-:W-:Y:S01]  /*8be0*/  WARPGROUP.ARRIVE ;  /* 0x00000000000079c5 */ /* 0x000fe20000000000 */
[----:B------:R-:W-:Y:S01]  /*8bf0*/  UMOV UR7, 0x40000040 ;  /* 0x4000004000077882 */ /* 0x000fe20000000000 */
[----:B-1----:R-:W1:Y:S01]  /*8c00*/  SHFL.BFLY PT, R3, R6, 0x2, 0x1f ;  /* 0x0c401f0006037f89 */ /* 0x002e6200000e0000 */
[----:B------:R-:W-:Y:S01]  /*8c10*/  USHF.R.U32.HI UR37, URZ, 0x4, UR37 ;  /* 0x000000043f257899 */ /* 0x000fe20008011625 */
[----:B------:R-:W-:Y:S02]  /*8c20*/  IMAD.U32 R15, RZ, RZ, UR5 ;  /* 0x00000005ff0f7e24 */ /* 0x000fe4000f8e00ff */
[----:B0-----:R-:W0:Y:S01]  /*8c30*/  SHFL.BFLY PT, R2, R5, 0x2, 0x1f ;  /* 0x0c401f0005027f89 */ /* 0x001e2200000e0000 */
[----:B------:R-:W-:Y:S01]  /*8c40*/  ULOP3.LUT UR37, UR37, 0x3fff, URZ, 0xc0, !UPT ;  /* 0x00003fff25257892 */ /* 0x000fe2000f8ec03f */
[----:B------:R-:W-:Y:S02]  /*8c50*/  IMAD.MOV.U32 R11, RZ, RZ, RZ ;  /* 0x000000ffff0b7224 */ /* 0x000fe400078e00ff */
[----:B------:R-:W-:Y:S01]  /*8c60*/  VIADD R191, R191, 0x1 ;  /* 0x00000001bfbf7836 */ /* 0x000fe20000000000 */
[----:B------:R-:W-:-:S04]  /*8c70*/  ULOP3.LUT UR4, UR37, 0x4000000, URZ, 0xfc, !UPT ;  /* 0x0400000025047892 */ /* 0x000fc8000f8efc3f */
[----:B------:R-:W-:Y:S02]  /*8c80*/  ULEA UR4, UR36, UR4, 0xb ;  /* 0x0000000424047291 */ /* 0x000fe4000f8e583f */
        /* <DEDUP_REMOVED lines=8> */
[----:B0-----:R-:W-:Y:S01]  /*8d10*/  FADD.FTZ R8, R2, R5 ;  /* 0x0000000502087221 */ /* 0x001fe20000010000 */
[----:B------:R-:W-:Y:S01]  /*8d20*/  IMAD.MOV.U32 R5, RZ, RZ, RZ ;  /* 0x000000ffff057224 */ /* 0x000fe200078e00ff */
[----:B------:R-:W0:Y:S04]  /*8d30*/  SHFL.BFLY PT, R2, R3, 0x1, 0x1f ;  /* 0x0c201f0003027f89 */ /* 0x000e2800000e0000 */
[----:B------:R-:W1:Y:S01]  /*8d40*/  SHFL.BFLY PT, R9, R8, 0x1, 0x1f ;  /* 0x0c201f0008097f89 */ /* 0x000e6200000e0000 */
[----:B0-----:R-:W-:Y:S01]  /*8d50*/  FADD.FTZ R12, R3, R2 ;  /* 0x00000002030c7221 */ /* 0x001fe20000010000 */
[----:B------:R-:W-:-:S02]  /*8d60*/  IMAD.MOV.U32 R3, RZ, RZ, -0x800000 ;  /* 0xff800000ff037424 */ /* 0x000fc400078e00ff */
[----:B------:R-:W-:Y:S02]  /*8d70*/  IMAD.MOV.U32 R2, RZ, RZ, -0x800000 ;  /* 0xff800000ff027424 */ /* 0x000fe400078e00ff */
[----:B-1----:R-:W-:Y:S01]  /*8d80*/  FADD.FTZ R14, R8, R9 ;  /* 0x00000009080e7221 */ /* 0x002fe20000010000 */
[----:B------:R-:W-:-:S04]  /*8d90*/  FSETP.NE.FTZ.AND P0, PT, R12, RZ, PT ;  /* 0x000000ff0c00720b */ /* 0x000fc80003f15000 */
        /* <DEDUP_REMOVED lines=116> */
.L_x_2454:
        /* <DEDUP_REMOVED lines=24> */
[----:B------:R-:W-:Y:S02]  /*9660*/  MOV R16, R0 ;  /* 0x0000000000107202 */ /* 0x000fe40000000f00 */
[----:B--2---:R-:W-:-:S03]  /*9670*/  MOV R17, R5 ;  /* 0x0000000500117202 */ /* 0x004fc60000000f00 */
[----:B------:R-:W-:-:S03]  /*9680*/  IMAD.WIDE R4, R195, 0x2, R16 ;  /* 0x00000002c3047825 */ /* 0x000fc600078e0210 */
[C---:B------:R-:W-:Y:S02]  /*9690*/  LOP3.LUT R9, R4.reuse, 0x380, RZ, 0xc0, !PT ;  /* 0x0000038004097812 */ /* 0x040fe400078ec0ff */
[C---:B------:R-:W-:Y:S02]  /*96a0*/  IADD3 R31, P6, R4.reuse, 0x20, RZ ;  /* 0x00000020041f7810 */ /* 0x040fe40007fde0ff */
[----:B------:R-:W-:Y:S02]  /*96b0*/  SHF.R.U64 R9, R9, 0x3, RZ ;  /* 0x0000000309097819 */ /* 0x000fe400000012ff */
[----:B------:R-:W-:Y:S01]  /*96c0*/  LOP3.LUT R12, R31, 0x380, RZ, 0xc0, !PT ;  /* 0x000003801f0c7812 */ /* 0x000fe200078ec0ff */
[----:B------:R-:W-:Y:S01]  /*96d0*/  IMAD.X R27, RZ, RZ, R5, P6 ;  /* 0x000000ffff1b7224 */ /* 0x000fe200030e0605 */
[----:B------:R-:W-:Y:S01]  /*96e0*/  BAR.SYNC.DEFER_BLOCKING 0x1, 0x100 ;  /* 0x0044000000007b1d */ /* 0x000fe20000010000 */
[C---:B------:R-:W-:Y:S02]  /*96f0*/  IADD3 R97, P5, R4.reuse, 0x40, RZ ;  /* 0x0000004004617810 */ /* 0x040fe40007fbe0ff */
[----:B------:R-:W-:-:S02]  /*9700*/  IADD3 R99, P4, R4, 0x60, RZ ;  /* 0x0000006004637810 */ /* 0x000fc40007f9e0ff */
        /* <DEDUP_REMOVED lines=12> */
[----:B------:R-:W-:-:S02]  /*97d0*/  MOV R94, R4 ;  /* 0x00000004005e7202 */ /* 0x000fc40000000f00 */
[----:B------:R-:W-:Y:S02]  /*97e0*/  F2FP.BF16.F32.PACK_AB R5, R8, R93 ;  /* 0x0000005d0805723e */ /* 0x000fe400000010ff */
[----:B------:R-:W-:Y:S02]  /*97f0*/  LOP3.LUT R14, R97, 0x380, RZ, 0xc0, !PT ;  /* 0x00000380610e7812 */ /* 0x000fe400078ec0ff */
[----:B------:R-:W-:Y:S02]  /*9800*/  LOP3.LUT R26, R12, R31, RZ, 0x3c, !PT ;  /* 0x0000001f0c1a7212 */ /* 0x000fe400078e3cff */
[----:B------:R-:W-:Y:S02]  /*9810*/  F2FP.BF16.F32.PACK_AB R4, R10, R95 ;  /* 0x0000005f0a04723e */ /* 0x000fe400000010ff */
[----:B------:R-:W-:Y:S02]  /*9820*/  LOP3.LUT R8, R103, 0x380, RZ, 0xc0, !PT ;  /* 0x0000038067087812 */ /* 0x000fe400078ec0ff */
[----:B------:R-:W-:Y:S01]  /*9830*/  LOP3.LUT R10, R105, 0x380, RZ, 0xc0, !PT ;  /* 0x00000380690a7812 */ /* 0x000fe200078ec0ff */
[----:B------:R2:W-:Y:S01]  /*9840*/  STSM.16.M88.4 [R94], R4 ;  /* 0x000000045e007844 */ /* 0x0005e20000000200 */
[----:B------:R-:W-:-:S02]  /*9850*/  LOP3.LUT R31, R88, 0x380, RZ, 0xc0, !PT ;  /* 0x00000380581f7812 */ /* 0x000fc400078ec0ff */
[----:B-1----:R-:W-:Y:S02]  /*9860*/  LOP3.LUT R44, R101, 0x380, RZ, 0xc0, !PT ;  /* 0x00000380652c7812 */ /* 0x002fe400078ec0ff */
[----:B------:R-:W-:Y:S02]  /*9870*/  LOP3.LUT R20, R99, 0x380, RZ, 0xc0, !PT ;  /* 0x0000038063147812 */ /* 0x000fe400078ec0ff */
[----:B------:R-:W-:Y:S02]  /*9880*/  SHF.R.U64 R14, R14, 0x3, RZ ;  /* 0x000000030e0e7819 */ /* 0x000fe400000012ff */
[----:B------:R-:W-:Y:S02]  /*9890*/  SHF.R.U64 R8, R8, 0x3, RZ ;  /* 0x0000000308087819 */ /* 0x000fe400000012ff */
[----:B------:R-:W-:Y:S02]  /*98a0*/  SHF.R.U64 R10, R10, 0x3, RZ ;  /* 0x000000030a0a7819 */ /* 0x000fe400000012ff */
[----:B------:R-:W-:-:S02]  /*98b0*/  SHF.R.U64 R31, R31, 0x3, RZ ;  /* 0x000000031f1f7819 */ /* 0x000fc400000012ff */
[----:B------:R-:W-:Y:S02]  /*98c0*/  SHF.R.U64 R44, R44, 0x3, RZ ;  /* 0x000000032c2c7819 */ /* 0x000fe400000012ff */
[----:B------:R-:W-:Y:S02]  /*98d0*/  SHF.R.U64 R20, R20, 0x3, RZ ;  /* 0x0000000314147819 */ /* 0x000fe400000012ff */
[----:B------:R-:W-:Y:S02]  /*98e0*/  LOP3.LUT R24, R14, R97, RZ, 0x3c, !PT ;  /* 0x000000610e187212 */ /* 0x000fe400078e3cff */
[----:B------:R-:W-:Y:S01]  /*98f0*/  LOP3.LUT R12, R8, R103, RZ, 0x3c, !PT ;  /* 0x00000067080c7212 */ /* 0x000fe200078e3cff */
[----:B------:R-:W1:Y:S01]  /*9900*/  LDC.64 R96, c[0x0][0xc00] ;  /* 0x00030000ff607b82 */ /* 0x000e620000000a00 */
[----:B------:R-:W-:Y:S02]  /*9910*/  LOP3.LUT R10, R10, R105, RZ, 0x3c, !PT ;  /* 0x000000690a0a7212 */ /* 0x000fe400078e3cff */
[----:B------:R-:W-:-:S02]  /*9920*/  LOP3.LUT R8, R31, R88, RZ, 0x3c, !PT ;  /* 0x000000581f087212 */ /* 0x000fc400078e3cff */
[----:B------:R-:W-:Y:S02]  /*9930*/  LOP3.LUT R14, R44, R101, RZ, 0x3c, !PT ;  /* 0x000000652c0e7212 */ /* 0x000fe400078e3cff */
[----:B------:R-:W-:Y:S02]  /*9940*/  LOP3.LUT R20, R20, R99, RZ, 0x3c, !PT ;  /* 0x0000006314147212 */ /* 0x000fe400078e3cff */
[----:B------:R-:W-:Y:S02]  /*9950*/  MOV R31, R10 ;  /* 0x0000000a001f7202 */ /* 0x000fe40000000f00 */
[----:B------:R-:W-:Y:S02]  /*9960*/  MOV R30, R8 ;  /* 0x00000008001e7202 */ /* 0x000fe40000000f00 */
[----:B------:R-:W-:Y:S02]  /*9970*/  MOV R93, R26 ;  /* 0x0000001a005d7202 */ /* 0x000fe40000000f00 */
[----:B------:R-:W-:-:S02]  /*9980*/  F2FP.BF16.F32.PACK_AB R8, R89, R90 ;  /* 0x0000005a5908723e */ /* 0x000fc400000010ff */
[----:B------:R-:W-:Y:S02]  /*9990*/  F2FP.BF16.F32.PACK_AB R9, R35, R34 ;  /* 0x000000222309723e */ /* 0x000fe400000010ff */
[----:B------:R-:W-:Y:S02]  /*99a0*/  F2FP.BF16.F32.PACK_AB R10, R37, R36 ;  /* 0x00000024250a723e */ /* 0x000fe400000010ff */
[----:B------:R-:W-:Y:S02]  /*99b0*/  F2FP.BF16.F32.PACK_AB R11, R39, R38 ;  /* 0x00000026270b723e */ /* 0x000fe400000010ff */
[----:B------:R-:W-:Y:S02]  /*99c0*/  MOV R92, R24 ;  /* 0x00000018005c7202 */ /* 0x000fe40000000f00 */
[----:B------:R-:W-:Y:S01]  /*99d0*/  MOV R88, R14 ;  /* 0x0000000e00587202 */ /* 0x000fe20000000f00 */
[----:B------:R-:W-:Y:S01]  /*99e0*/  STSM.16.M88.4 [R93], R8 ;  /* 0x000000085d007844 */ /* 0x000fe20000000200 */
[----:B------:R-:W-:-:S02]  /*99f0*/  MOV R44, R12 ;  /* 0x0000000c002c7202 */ /* 0x000fc40000000f00 */
[----:B--2---:R-:W-:Y:S02]  /*9a00*/  F2FP.BF16.F32.PACK_AB R4, R41, R40 ;  /* 0x000000282904723e */ /* 0x004fe400000010ff */
[----:B------:R-:W-:Y:S02]  /*9a10*/  F2FP.BF16.F32.PACK_AB R5, R43, R42 ;  /* 0x0000002a2b05723e */ /* 0x000fe400000010ff */
[----:B------:R-:W-:Y:S02]  /*9a20*/  F2FP.BF16.F32.PACK_AB R6, R32, R33 ;  /* 0x000000212006723e */ /* 0x000fe400000010ff */
[----:B------:R-:W-:Y:S02]  /*9a30*/  F2FP.BF16.F32.PACK_AB R7, R28, R29 ;  /* 0x0000001d1c07723e */ /* 0x000fe400000010ff */
[----:B------:R-:W-:Y:S02]  /*9a40*/  MOV R91, R20 ;  /* 0x00000014005b7202 */ /* 0x000fe40000000f00 */
[----:B------:R-:W-:Y:S01]  /*9a50*/  F2FP.BF16.F32.PACK_AB R12, R49, R48 ;  /* 0x00000030310c723e */ /* 0x000fe200000010ff */
[----:B------:R2:W-:Y:S01]  /*9a60*/  STSM.16.M88.4 [R92], R4 ;  /* 0x000000045c007844 */ /* 0x0005e20000000200 */
[----:B------:R-:W-:Y:S01]  /*9a70*/  F2FP.BF16.F32.PACK_AB R13, R51, R50 ;  /* 0x00000032330d723e */ /* 0x000fe200000010ff */
[----:B------:R-:W3:Y:S01]  /*9a80*/  LDC.64 R20, c[0x0][0xc00] ;  /* 0x00030000ff147b82 */ /* 0x000ee20000000a00 */
[----:B------:R-:W-:Y:S01]  /*9a90*/  F2FP.BF16.F32.PACK_AB R14, R53, R52 ;  /* 0x00000034350e723e */ /* 0x000fe200000010ff */
[----:B------:R-:W-:Y:S01]  /*9aa0*/  IMAD.MOV.U32 R53, RZ, RZ, RZ ;  /* 0x000000ffff357224 */ /* 0x000fe200078e00ff */
[----:B------:R-:W-:-:S02]  /*9ab0*/  F2FP.BF16.F32.PACK_AB R15, R55, R54 ;  /* 0x00000036370f723e */ /* 0x000fc400000010ff */
[----:B------:R-:W-:Y:S02]  /*9ac0*/  F2FP.BF16.F32.PACK_AB R24, R57, R56 ;  /* 0x000000383918723e */ /* 0x000fe400000010ff */
[----:B------:R-:W-:Y:S01]  /*9ad0*/  F2FP.BF16.F32.PACK_AB R25, R59, R58 ;  /* 0x0000003a3b19723e */ /* 0x000fe200000010ff */
[----:B------:R4:W-:Y:S01]  /*9ae0*/  STSM.16.M88.4 [R91], R12 ;  /* 0x0000000c5b007844 */ /* 0x0009e20000000200 */
[----:B------:R-:W-:Y:S01]  /*9af0*/  F2FP.BF16.F32.PACK_AB R26, R61, R60 ;  /* 0x0000003c3d1a723e */ /* 0x000fe200000010ff */
[----:B------:R-:W0:Y:S01]  /*9b00*/  LDC R55, c[0x0][0xbe8] ;  /* 0x0002fa00ff377b82 */ /* 0x000e220000000800 */
[----:B------:R-:W-:Y:S02]  /*9b10*/  F2FP.BF16.F32.PACK_AB R27, R63, R62 ;  /* 0x0000003e3f1b723e */ /* 0x000fe400000010ff */
[----:B------:R-:W-:Y:S02]  /*9b20*/  ISETP.NE.U32.AND P2, PT, RZ, UR4, PT ;  /* 0x00000004ff007c0c */ /* 0x000fe4000bf45070 */
[----:B-1----:R-:W-:Y:S01]  /*9b30*/  ISETP.NE.U32.AND P0, PT, R96, RZ, PT ;  /* 0x000000ff6000720c */ /* 0x002fe20003f05070 */
[----:B------:R4:W-:Y:S01]  /*9b40*/  STSM.16.M88.4 [R88], R24 ;  /* 0x0000001858007844 */ /* 0x0009e20000000200 */
[----:B------:R-:W-:-:S02]  /*9b50*/  ISETP.NE.AND.EX P2, PT, RZ, UR5, PT, P2 ;  /* 0x00000005ff007c0c */ /* 0x000fc4000bf45320 */
[----:B------:R-:W-:Y:S01]  /*9b60*/  ISETP.NE.AND.EX P0, PT, R97, RZ, PT, P0 ;  /* 0x000000ff6100720c */ /* 0x000fe20003f05300 */
[----:B------:R4:W-:Y:S04]  /*9b70*/  STSM.16.M88.4 [R44], R64 ;  /* 0x000000402c007844 */ /* 0x0009e80000000200 */
[----:B------:R4:W-:Y:S01]  /*9b80*/  STSM.16.M88.4 [R31], R72 ;  /* 0x000000481f007844 */ /* 0x0009e20000000200 */
[----:B---3--:R-:W-:-:S03]  /*9b90*/  IMAD.WIDE R20, R185, 0x4, R20 ;  /* 0x00000004b9147825 */ /* 0x008fc600078e0214 */
[----:B------:R4:W-:Y:S01]  /*9ba0*/  STSM.16.M88.4 [R30], R80 ;  /* 0x000000501e007844 */ /* 0x0009e20000000200 */
[----:B------:R-:W-:Y:S01]  /*9bb0*/  BAR.SYNC.DEFER_BLOCKING 0x1, 0x100 ;  /* 0x0044000000007b1d */ /* 0x000fe20000010000 */
[----:B--2---:R-:W-:-:S05]  /*9bc0*/  @P2 LEA R4, P3, R185, UR4, 0x2 ;  /* 0x00000004b9042c11 */ /* 0x004fca000f8610ff */
[----:B------:R-:W-:Y:S01]  /*9bd0*/  ULDC UR4, c[0x0][0xa88] ;  /* 0x0002a20000047ab9 */ /* 0x000fe20000000800 */
[----:B------:R-:W-:Y:S01]  /*9be0*/  @P2 LEA.HI.X R5, R185, UR5, R189, 0x2, P3 ;  /* 0x00000005b9052c11 */ /* 0x000fe200098f14bd */
[----:B------:R-:W-:Y:S01]  /*9bf0*/  IMAD.U32 R6, RZ, RZ, UR4 ;  /* 0x00000004ff067e24 */ /* 0x000fe2000f8e00ff */
[----:B------:R4:W5:Y:S01]  /*9c00*/  @P0 LDG.E R53, desc[UR56][R20.64] ;  /* 0x0000003814350981 */ /* 0x000962000c1e1900 */
[----:B0-----:R-:W-:-:S04]  /*9c10*/  ISETP.NE.AND P1, PT, R55, 0x1, PT ;  /* 0x000000013700780c */ /* 0x001fc80003f25270 */
[----:B------:R4:W5:Y:S09]  /*9c20*/  @P2 LDG.E R6, desc[UR56][R4.64] ;  /* 0x0000003804062981 */ /* 0x000972000c1e1900 */
[----:B------:R-:W0:Y:S08]  /*9c30*/  @P1 LDC R8, c[0x0][0xbec] ;  /* 0x0002fb00ff081b82 */ /* 0x000e300000000800 */
[----:B------:R-:W1:Y:S01]  /*9c40*/  @P1 LDC R9, c[0x0][0xbf0] ;  /* 0x0002fc00ff091b82 */ /* 0x000e620000000800 */
[----:B----4-:R-:W-:Y:S05]  /*9c50*/  @P2 BRA `(.L_x_2487) ;  /* 0x0000000000102947 */ /* 0x010fea0003800000 */
[----:B------:R-:W-:Y:S05]  /*9c60*/  @!P0 BRA `(.L_x_2487) ;  /* 0x00000000000c8947 */ /* 0x000fea0003800000 */
[----:B------:R-:W2:Y:S04]  /*9c70*/  LDG.E R5, desc[UR56][R20.64] ;  /* 0x0000003814057981 */ /* 0x000ea8000c1e1900 */
[----:B-----5:R-:W2:Y:S02]  /*9c80*/  LDG.E R6, desc[UR56][R20.64+0x4] ;  /* 0x0000043814067981 */ /* 0x020ea4000c1e1900 */
[----:B--2---:R-:W-:-:S07]  /*9c90*/  IMAD.IADD R6, R6, 0x1, -R5 ;  /* 0x0000000106067824 */ /* 0x004fce00078e0a05 */
.L_x_2487:
[----:B------:R-:W-:Y:S01]  /*9ca0*/  SHF.R.S32.HI R44, RZ, 0x1f, R188 ;  /* 0x0000001fff2c7819 */ /* 0x000fe200000114bc */
[----:B------:R-:W-:Y:S01]  /*9cb0*/  IMAD.IADD R13, R184, 0x1, R18 ;  /* 0x00000001b80d7824 */ /* 0x000fe200078e0212 */
[----:B------:R-:W-:Y:S01]  /*9cc0*/  ULDC.64 UR4, c[0x0][0xb90] ;  /* 0x0002e40000047ab9 */ /* 0x000fe20000000a00 */
[--C-:B-----5:R-:W-:Y:S01]  /*9cd0*/  SHF.R.S32.HI R21, RZ, 0x1f, R53.reuse ;  /* 0x0000001fff157819 */ /* 0x120fe20000011435 */
[----:B------:R-:W-:Y:S01]  /*9ce0*/  IMAD.MOV.U32 R20, RZ, RZ, R53 ;  /* 0x000000ffff147224 */ /* 0x000fe200078e0035 */
[----:B------:R-:W-:Y:S01]  /*9cf0*/  SEL R185, R185, RZ, !P0 ;  /* 0x000000ffb9b97207 */ /* 0x000fe20004000000 */
[----:B------:R-:W-:Y:S02]  /*9d00*/  IMAD R5, R44, UR4, RZ ;  /* 0x000000042c057c24 */ /* 0x000fe4000f8e02ff */
[----:B0-----:R-:W-:-:S04]  /*9d10*/  @P1 IMAD.HI.U32 R8, R13, R8, RZ ;  /* 0x000000080d081227 */ /* 0x001fc800078e00ff */
[----:B------:R-:W-:Y:S01]  /*9d20*/  IMAD.MOV.U32 R7, RZ, RZ, R13 ;  /* 0x000000ffff077224 */ /* 0x000fe200078e000d */
[----:B-1----:R-:W-:Y:S01]  /*9d30*/  @P1 SHF.R.U32.HI R7, RZ, R9, R8 ;  /* 0x00000009ff071219 */ /* 0x002fe20000011608 */
[C---:B------:R-:W-:Y:S02]  /*9d40*/  IMAD R11, R188.reuse, UR5, R5 ;  /* 0x00000005bc0b7c24 */ /* 0x040fe4000f8e0205 */
[----:B------:R-:W-:Y:S01]  /*9d50*/  IMAD.WIDE.U32 R4, R188, UR4, R20 ;  /* 0x00000004bc047c25 */ /* 0x000fe2000f8e0014 */
[----:B------:R-:W-:Y:S01]  /*9d60*/  SEL R20, R189, RZ, !P0 ;  /* 0x000000ffbd147207 */ /* 0x000fe20004000000 */
[----:B------:R-:W-:Y:S02]  /*9d70*/  ULDC.64 UR4, c[0x0][0xb98] ;  /* 0x0002e60000047ab9 */ /* 0x000fe40000000a00 */
[----:B------:R-:W-:Y:S02]  /*9d80*/  IMAD R9, R190, 0x40, R22 ;  /* 0x00000040be097824 */ /* 0x000fe400078e0216 */
[----:B------:R-:W-:Y:S01]  /*9d90*/  IMAD.IADD R5, R5, 0x1, R11 ;  /* 0x0000000105057824 */ /* 0x000fe200078e020b */
[--C-:B------:R-:W-:Y:S01]  /*9da0*/  SHF.R.S32.HI R11, RZ, 0x1f, R7.reuse ;  /* 0x0000001fff0b7819 */ /* 0x100fe20000011407 */
[----:B------:R-:W-:-:S02]  /*9db0*/  IMAD.MOV R10, RZ, RZ, -R7 ;  /* 0x000000ffff0a7224 */ /* 0x000fc400078e0a07 */
        /* <DEDUP_REMOVED lines=22> */
[----:B------:R-:W-:Y:S01]  /*9f20*/  IMAD.X R13, RZ, RZ, R17, P0 ;  /* 0x000000ffff0d7224 */ /* 0x000fe200000e0611 */
[----:B------:R-:W-:Y:S01]  /*9f30*/  LEA R10, P4, R4, UR4, 0x2 ;  /* 0x00000004040a7c11 */ /* 0x000fe2000f8810ff */
[----:B------:R-:W-:Y:S01]  /*9f40*/  IMAD.IADD R9, R5, 0x1, R11 ;  /* 0x0000000105097824 */ /* 0x000fe200078e020b */
[----:B------:R-:W-:Y:S02]  /*9f50*/  LOP3.LUT R5, R7, 0x380, RZ, 0xc0, !PT ;  /* 0x0000038007057812 */ /* 0x000fe400078ec0ff */
[----:B------:R-:W-:Y:S01]  /*9f60*/  LOP3.LUT P0, RZ, R192, 0x3, RZ, 0xc0, !PT ;  /* 0x00000003c0ff7812 */ /* 0x000fe2000780c0ff */
[----:B------:R-:W-:Y:S01]  /*9f70*/  SHFL.IDX PT, R48, R10, RZ, 0x1c1f ;  /* 0x001c1fff0a307589 */ /* 0x000fe200000e0000 */
[----:B------:R-:W-:Y:S01]  /*9f80*/  LEA.HI.X R14, R4, UR5, R9, 0x2, P4 ;  /* 0x00000005040e7c11 */ /* 0x000fe2000a0f1409 */
[--C-:B------:R-:W-:Y:S01]  /*9f90*/  IMAD.X R9, RZ, RZ, R17.reuse, P3 ;  /* 0x000000ffff097224 */ /* 0x100fe200018e0611 */
[----:B------:R-:W-:Y:S01]  /*9fa0*/  SHF.R.U64 R4, R5, 0x3, RZ ;  /* 0x0000000305047819 */ /* 0x000fe200000012ff */
[----:B------:R-:W-:Y:S01]  /*9fb0*/  SHFL.IDX PT, R50, R10, 0x1, 0x1c1f ;  /* 0x003c1f000a327f89 */ /* 0x000fe200000e0000 */
[----:B------:R-:W-:Y:S01]  /*9fc0*/  IMAD.X R5, RZ, RZ, R17, P2 ;  /* 0x000000ffff057224 */ /* 0x000fe200010e0611 */
[----:B------:R-:W-:Y:S01]  /*9fd0*/  ISETP.GE.OR P2, PT, R24, R57, P0 ;  /* 0x000000391800720c */ /* 0x000fe20000746670 */
[----:B------:R-:W-:Y:S01]  /*9fe0*/  ULDC.64 UR4, c[0x0][0xaa0] ;  /* 0x0002a80000047ab9 */ /* 0x000fe20000000a00 */
[----:B------:R-:W0:Y:S01]  /*9ff0*/  SHFL.IDX PT, R49, R14, RZ, 0x1c1f ;  /* 0x001c1fff0e317589 */ /* 0x000e2200000e0000 */
[----:B------:R-:W-:Y:S01]  /*a000*/  LOP3.LUT R4, R4, R7, RZ, 0x3c, !PT ;  /* 0x0000000704047212 */ /* 0x000fe200078e3cff */
[----:B------:R-:W-:Y:S01]  /*a010*/  VIADD R7, R24, 0x8 ;  /* 0x0000000818077836 */ /* 0x000fe20000000000 */
[----:B------:R-:W-:Y:S01]  /*a020*/  SHF.R.U64 R12, R12, 0x3, RZ ;  /* 0x000000030c0c7819 */ /* 0x000fe200000012ff */
[----:B------:R-:W1:Y:S01]  /*a030*/  SHFL.IDX PT, R51, R14, 0x1, 0x1c1f ;  /* 0x003c1f000e337f89 */ /* 0x000e6200000e0000 */
[----:B------:R-:W-:-:S02]  /*a040*/  IADD3 R41, P6, R16, 0x4000, RZ ;  /* 0x0000400010297810 */ /* 0x000fc40007fde0ff */
[----:B------:R-:W-:Y:S02]  /*a050*/  ISETP.GE.OR P0, PT, R7, R57, P0 ;  /* 0x000000390700720c */ /* 0x000fe40000706670 */
[----:B------:R-:W-:Y:S02]  /*a060*/  LOP3.LUT R12, R12, R15, RZ, 0x3c, !PT ;  /* 0x0000000f0c0c7212 */ /* 0x000fe400078e3cff */
[C---:B------:R-:W-:Y:S02]  /*a070*/  IADD3 R37, P5, R16.reuse, 0x5000, RZ ;  /* 0x0000500010257810 */ /* 0x040fe40007fbe0ff */
[C---:B------:R-:W-:Y:S02]  /*a080*/  IADD3 R33, P4, R16.reuse, 0x6000, RZ ;  /* 0x0000600010217810 */ /* 0x040fe40007f9e0ff */
[----:B------:R-:W-:Y:S02]  /*a090*/  LOP3.LUT R15, R16, 0x380, RZ, 0xc0, !PT ;  /* 0x00000380100f7812 */ /* 0x000fe400078ec0ff */
[----:B------:R-:W-:-:S02]  /*a0a0*/  LOP3.LUT R40, R41, 0x380, RZ, 0xc0, !PT ;  /* 0x0000038029287812 */ /* 0x000fc400078ec0ff */
[----:B------:R-:W-:Y:S02]  /*a0b0*/  LOP3.LUT R36, R37, 0x380, RZ, 0xc0, !PT ;  /* 0x0000038025247812 */ /* 0x000fe400078ec0ff */
[----:B------:R-:W-:Y:S02]  /*a0c0*/  LOP3.LUT R32, R33, 0x380, RZ, 0xc0, !PT ;  /* 0x0000038021207812 */ /* 0x000fe400078ec0ff */
[----:B------:R-:W-:Y:S01]  /*a0d0*/  SHF.R.U64 R15, R15, 0x3, RZ ;  /* 0x000000030f0f7819 */ /* 0x000fe200000012ff */
[----:B0-----:R0:W-:Y:S01]  /*a0e0*/  @!P2 ST.E desc[UR56][R48.64], R3 ;  /* 0x000000033000a985 */ /* 0x0011e2000c101938 */
[----:B------:R-:W-:Y:S02]  /*a0f0*/  IADD3 R11, P3, R16, 0x7000, RZ ;  /* 0x00007000100b7810 */ /* 0x000fe40007f7e0ff */
[----:B------:R-:W-:Y:S01]  /*a100*/  SHF.R.U64 R40, R40, 0x3, RZ ;  /* 0x0000000328287819 */ /* 0x000fe200000012ff */
[----:B-1----:R1:W-:Y:S01]  /*a110*/  @!P0 ST.E desc[UR56][R50.64], R2 ;  /* 0x0000000232008985 */ /* 0x0023e2000c101938 */
[----:B------:R-:W-:Y:S01]  /*a120*/  SHF.R.U64 R36, R36, 0x3, RZ ;  /* 0x0000000324247819 */ /* 0x000fe200000012ff */
[----:B------:R-:W-:Y:S01]  /*a130*/  IMAD.X R29, RZ, RZ, R17, P3 ;  /* 0x000000ffff1d7224 */ /* 0x000fe200018e0611 */
[----:B------:R-:W-:-:S02]  /*a140*/  SHF.R.U64 R32, R32, 0x3, RZ ;  /* 0x0000000320207819 */ /* 0x000fc400000012ff */
[----:B------:R-:W-:Y:S02]  /*a150*/  LOP3.LUT R16, R15, R16, RZ, 0x3c, !PT ;  /* 0x000000100f107212 */ /* 0x000fe400078e3cff */
[----:B------:R-:W-:Y:S01]  /*a160*/  LOP3.LUT R40, R40, R41, RZ, 0x3c, !PT ;  /* 0x0000002928287212 */ /* 0x000fe200078e3cff */
[----:B0-----:R-:W0:Y:S01]  /*a170*/  @P1 LDC R49, c[0x0][0xbec] ;  /* 0x0002fb00ff311b82 */ /* 0x001e220000000800 */
[----:B------:R-:W-:Y:S01]  /*a180*/  LOP3.LUT R36, R36, R37, RZ, 0x3c, !PT ;  /* 0x0000002524247212 */ /* 0x000fe200078e3cff */
[--C-:B------:R-:W-:Y:S01]  /*a190*/  IMAD.X R41, RZ, RZ, R17.reuse, P6 ;  /* 0x000000ffff297224 */ /* 0x100fe200030e0611 */
[----:B------:R-:W-:Y:S01]  /*a1a0*/  LOP3.LUT R32, R32, R33, RZ, 0x3c, !PT ;  /* 0x0000002120207212 */ /* 0x000fe200078e3cff */
[----:B-1----:R-:W-:Y:S01]  /*a1b0*/  IMAD R2, R21, UR4, RZ ;  /* 0x0000000415027c24 */ /* 0x002fe2000f8e02ff */
[----:B------:R1:W5:Y:S01]  /*a1c0*/  LD.E.128 R24, desc[UR56][R16.64] ;  /* 0x0000003810187980 */ /* 0x000362000c101d00 */
[--C-:B------:R-:W-:Y:S01]  /*a1d0*/  IMAD.X R37, RZ, RZ, R17.reuse, P5 ;  /* 0x000000ffff257224 */ /* 0x100fe200028e0611 */
[----:B------:R-:W-:Y:S01]  /*a1e0*/  LOP3.LUT R6, R11, 0x380, RZ, 0xc0, !PT ;  /* 0x000003800b067812 */ /* 0x000fe200078ec0ff */
[----:B------:R-:W2:Y:S01]  /*a1f0*/  @P1 LDC R51, c[0x0][0xbf0] ;  /* 0x0002fc00ff331b82 */ /* 0x000ea20000000800 */
[----:B------:R-:W-:Y:S01]  /*a200*/  IMAD.X R33, RZ, RZ, R17, P4 ;  /* 0x000000ffff217224 */ /* 0x000fe200020e0611 */
[----:B------:R-:W5:Y:S01]  /*a210*/  LD.E.128 R12, desc[UR56][R12.64] ;  /* 0x000000380c0c7980 */ /* 0x000f62000c101d00 */
[----:B------:R-:W-:-:S03]  /*a220*/  SHF.R.U64 R6, R6, 0x3, RZ ;  /* 0x0000000306067819 */ /* 0x000fc600000012ff */
[----:B------:R-:W5:Y:S01]  /*a230*/  LD.E.128 R40, desc[UR56][R40.64] ;  /* 0x0000003828287980 */ /* 0x000f62000c101d00 */
[C---:B-1----:R-:W-:Y:S01]  /*a240*/  IMAD R17, R53.reuse, UR5, R2 ;  /* 0x0000000535117c24 */ /* 0x042fe2000f8e0202 */
[----:B------:R-:W-:Y:S01]  /*a250*/  LOP3.LUT R28, R6, R11, RZ, 0x3c, !PT ;  /* 0x0000000b061c7212 */ /* 0x000fe200078e3cff */
[----:B------:R-:W-:Y:S01]  /*a260*/  IMAD.WIDE.U32 R2, R53, UR4, RZ ;  /* 0x0000000435027c25 */ /* 0x000fe2000f8e00ff */
[----:B------:R-:W-:Y:S01]  /*a270*/  ULDC.64 UR4, c[0x0][0xae8] ;  /* 0x0002ba0000047ab9 */ /* 0x000fe20000000a00 */
[----:B------:R-:W5:Y:S02]  /*a280*/  LD.E.128 R8, desc[UR56][R8.64] ;  /* 0x0000003808087980 */ /* 0x000f64000c101d00 */
[----:B------:R-:W-:Y:S02]  /*a290*/  IMAD.IADD R3, R3, 0x1, R17 ;  /* 0x0000000103037824 */ /* 0x000fe400078e0211 */
[----:B------:R-:W-:Y:S01]  /*a2a0*/  IMAD R17, R187, 0x20, R190 ;  /* 0x00000020bb117824 */ /* 0x000fe200078e02be */
[----:B------:R-:W5:Y:S01]  /*a2b0*/  LD.E.128 R4, desc[UR56][R4.64] ;  /* 0x0000003804047980 */ /* 0x000f62000c101d00 */
[----:B------:R-:W-:-:S02]  /*a2c0*/  IMAD R21, R44, UR4, RZ ;  /* 0x000000042c157c24 */ /* 0x000fc4000f8e02ff */
[----:B------:R-:W-:Y:S01]  /*a2d0*/  IMAD.IADD R44, R18, 0x1, R17 ;  /* 0x00000001122c7824 */ /* 0x000fe200078e0211 */
[----:B------:R-:W5:Y:S01]  /*a2e0*/  LD.E.128 R36, desc[UR56][R36.64] ;  /* 0x0000003824247980 */ /* 0x000f62000c101d00 */
[----:B------:R-:W-:Y:S02]  /*a2f0*/  IMAD R21, R188, UR5, R21 ;  /* 0x00000005bc157c24 */ /* 0x000fe4000f8e0215 */
[----:B0-----:R-:W-:Y:S01]  /*a300*/  @P1 IMAD.HI.U32 R16, R44, R49, RZ ;  /* 0x000000312c101227 */ /* 0x001fe200078e00ff */
[----:B------:R-:W5:Y:S03]  /*a310*/  LD.E.128 R32, desc[UR56][R32.64] ;  /* 0x0000003820207980 */ /* 0x000f66000c101d00 */
[----:B------:R-:W-:Y:S01]  /*a320*/  IMAD.WIDE.U32 R2, R188, UR4, R2 ;  /* 0x00000004bc027c25 */ /* 0x000fe2000f8e0002 */
[----:B------:R-:W-:Y:S01]  /*a330*/  ULDC.64 UR4, c[0x0][0xaf0] ;  /* 0x0002bc0000047ab9 */ /* 0x000fe20000000a00 */
[----:B------:R-:W5:Y:S02]  /*a340*/  LD.E.128 R28, desc[UR56][R28.64] ;  /* 0x000000381c1c7980 */ /* 0x000f64000c101d00 */
[----:B------:R-:W-:Y:S01]  /*a350*/  IMAD.MOV.U32 R17, RZ, RZ, R44 ;  /* 0x000000ffff117224 */ /* 0x000fe200078e002c */
[----:B--2---:R-:W-:Y:S01]  /*a360*/  @P1 SHF.R.U32.HI R17, RZ, R51, R16 ;  /* 0x00000033ff111219 */ /* 0x004fe20000011610 */
[----:B------:R-:W-:Y:S01]  /*a370*/  IMAD.IADD R3, R3, 0x1, R21 ;  /* 0x0000000103037824 */ /* 0x000fe200078e0215 */
[----:B------:R-:W-:Y:S01]  /*a380*/  @!PT LDS RZ, [RZ] ;  /* 0x00000000fffff984 */ /* 0x000fe20000000800 */
[----:B------:R-:W-:Y:S01]  /*a390*/  @!PT LDS RZ, [RZ] ;  /* 0x00000000fffff984 */ /* 0x000fe20000000800 */
[----:B------:R-:W-:Y:S01]  /*a3a0*/  @!PT LDS RZ, [RZ] ;  /* 0x00000000fffff984 */ /* 0x000fe20000000800 */
[----:B------:R-:W-:Y:S01]  /*a3b0*/  @!PT LDS RZ, [RZ] ;  /* 0x00000000fffff984 */ /* 0x000fe20000000800 */
[----:B------:R0:W-:Y:S06]  /*a3c0*/  MEMBAR.ALL.CTA ;  /* 0x0000000000007992 */ /* 0x0001ec0000008000 */
[----:B0-----:R-:W0:Y:S01]  /*a3d0*/  FENCE.VIEW.ASYNC.S ;  /* 0x00000000000073c6 */ /* 0x001e220000000000 */
        /* <DEDUP_REMOVED lines=16> */
[----:B------:R-:W-:Y:S01]  /*a4e0*/  IMAD.WIDE.U32 R2, R21, UR4, R2 ;  /* 0x0000000415027c25 */ /* 0x000fe2000f8e0002 */
[----:B------:R-:W-:-:S03]  /*a4f0*/  ISETP.GE.AND P2, PT, R44, R57, PT ;  /* 0x000000392c00720c */ /* 0x000fc60003f46270 */
[----:B------:R-:W-:Y:S01]  /*a500*/  IMAD R17, R21, UR5, R18 ;  /* 0x0000000515117c24 */ /* 0x000fe2000f8e0212 */
[----:B------:R-:W-:Y:S01]  /*a510*/  ULDC.64 UR4, c[0x0][0xa80] ;  /* 0x0002a00000047ab9 */ /* 0x000fe20000000a00 */
[----:B------:R-:W-:Y:S01]  /*a520*/  VIADD R0, R0, 0x34820 ;  /* 0x0003482000007836 */ /* 0x000fe20000000000 */
[----:B------:R-:W-:Y:S01]  /*a530*/  LEA R18, P3, R2, UR4, 0x1 ;  /* 0x0000000402127c11 */ /* 0x000fe2000f8608ff */
[----:B------:R-:W-:Y:S02]  /*a540*/  IMAD.IADD R3, R3, 0x1, R17 ;  /* 0x0000000103037824 */ /* 0x000fe400078e0211 */
[----:B------:R-:W-:Y:S01]  /*a550*/  VIADD R16, R44, 0x20 ;  /* 0x000000202c107836 */ /* 0x000fe20000000000 */
[----:B------:R-:W-:Y:S02]  /*a560*/  PRMT R0, RZ, 0x654, R0 ;  /* 0x00000654ff007816 */ /* 0x000fe40000000000 */
[----:B------:R-:W-:Y:S02]  /*a570*/  LEA.HI.X R20, R2, UR5, R3, 0x1, P3 ;  /* 0x0000000502147c11 */ /* 0x000fe400098f0c03 */
[-C--:B------:R-:W-:Y:S01]  /*a580*/  ISETP.GE.AND P0, PT, R16, R57.reuse, PT ;  /* 0x000000391000720c */ /* 0x080fe20003f06270 */
[----:B------:R-:W-:Y:S01]  /*a590*/  VIADD R16, R44, 0x40 ;  /* 0x000000402c107836 */ /* 0x000fe20000000000 */
[----:B0-----:R0:W-:Y:S01]  /*a5a0*/  SYNCS.ARRIVE.TRANS64.RED.A1T0 RZ, [R0+URZ], RZ ;  /* 0x000000ff00ff79a7 */ /* 0x0011e2000810043f */
[----:B------:R0:W1:Y:S01]  /*a5b0*/  SHFL.IDX PT, R3, R18, RZ, 0x181f ;  /* 0x00181fff12037589 */ /* 0x00006200000e0000 */
[----:B------:R-:W-:Y:S03]  /*a5c0*/  BSSY B1, `(.L_x_2488) ;  /* 0x000000d000017945 */ /* 0x000fe60003800000 */
[----:B------:R0:W2:Y:S01]  /*a5d0*/  SHFL.IDX PT, R17, R20, RZ, 0x181f ;  /* 0x00181fff14117589 */ /* 0x0000a200000e0000 */
[----:B------:R-:W-:Y:S01]  /*a5e0*/  ISETP.GE.AND P1, PT, R16, R57, PT ;  /* 0x000000391000720c */ /* 0x000fe20003f26270 */
[----:B------:R-:W-:-:S12]  /*a5f0*/  @P2 BRA `(.L_x_2489) ;  /* 0x0000000000242947 */ /* 0x000fd80003800000 */
[----:B------:R-:W-:Y:S02]  /*a600*/  ULDC UR4, c[0x0][0xac8] ;  /* 0x0002b20000047ab9 */ /* 0x000fe40000000800 */
[----:B------:R-:W-:Y:S02]  /*a610*/  ISETP.GE.AND P2, PT, R22, UR4, PT ;  /* 0x0000000416007c0c */ /* 0x000fe4000bf46270 */
[----:B------:R-:W-:-:S11]  /*a620*/  ISETP.GE.AND P3, PT, R186, UR4, PT ;  /* 0x00000004ba007c0c */ /* 0x000fd6000bf66270 */
[-C--:B-1----:R-:W-:Y:S02]  /*a630*/  @!P2 LEA R2, P4, R22, R3.reuse, 0x1 ;  /* 0x000000031602a211 */ /* 0x082fe400078808ff */
[----:B------:R-:W-:Y:S02]  /*a640*/  @!P3 LEA R16, P5, R186, R3, 0x1 ;  /* 0x00000003ba10b211 */ /* 0x000fe400078a08ff */
[-C--:B--2---:R-:W-:Y:S02]  /*a650*/  @!P2 LEA.HI.X R3, R22, R17.reuse, R197, 0x1, P4 ;  /* 0x000000111603a211 */ /* 0x084fe400020f0cc5 */
[----:B------:R-:W-:-:S03]  /*a660*/  @!P3 LEA.HI.X R17, R186, R17, R196, 0x1, P5 ;  /* 0x00000011ba11b211 */ /* 0x000fc600028f0cc4 */
[----:B-----5:R3:W-:Y:S04]  /*a670*/  @!P2 ST.E.128 desc[UR56][R2.64], R24 ;  /* 0x000000180200a985 */ /* 0x0207e8000c101d38 */
[----:B------:R3:W-:Y:S02]  /*a680*/  @!P3 ST.E.128 desc[UR56][R16.64], R40 ;  /* 0x000000281000b985 */ /* 0x0007e4000c101d38 */
.L_x_2489:
[----:B------:R-:W-:Y:S05]  /*a690*/  BSYNC B1 ;  /* 0x0000000000017941 */ /* 0x000fea0003800000 */
.L_x_2488:
[----:B--23--:R2:W3:Y:S01]  /*a6a0*/  SHFL.IDX PT, R17, R20, 0x1, 0x181f ;  /* 0x00381f0014117f89 */ /* 0x00c4e200000e0000 */
[----:B------:R-:W-:Y:S03]  /*a6b0*/  BSSY B1, `(.L_x_2490) ;  /* 0x000000c000017945 */ /* 0x000fe60003800000 */
[----:B-1----:R2:W1:Y:S01]  /*a6c0*/  SHFL.IDX PT, R3, R18, 0x1, 0x181f ;  /* 0x00381f0012037f89 */ /* 0x00246200000e0000 */
[----:B------:R-:W-:Y:S05]  /*a6d0*/  @P0 BRA `(.L_x_2491) ;  /* 0x0000000000240947 */ /* 0x000fea0003800000 */
[----:B------:R-:W-:Y:S02]  /*a6e0*/  ULDC UR4, c[0x0][0xac8] ;  /* 0x0002b20000047ab9 */ /* 0x000fe40000000800 */
[----:B------:R-:W-:Y:S02]  /*a6f0*/  ISETP.GE.AND P3, PT, R22, UR4, PT ;  /* 0x0000000416007c0c */ /* 0x000fe4000bf66270 */
[----:B------:R-:W-:-:S11]  /*a700*/  ISETP.GE.AND P4, PT, R186, UR4, PT ;  /* 0x00000004ba007c0c */ /* 0x000fd6000bf86270 */
[-C--:B-1----:R-:W-:Y:S02]  /*a710*/  @!P3 LEA R2, P0, R22, R3.reuse, 0x1 ;  /* 0x000000031602b211 */ /* 0x082fe400078008ff */
[----:B------:R-:W-:Y:S02]  /*a720*/  @!P4 LEA R16, P2, R186, R3, 0x1 ;  /* 0x00000003ba10c211 */ /* 0x000fe400078408ff */
[-C--:B---3--:R-:W-:Y:S02]  /*a730*/  @!P3 LEA.HI.X R3, R22, R17.reuse, R197, 0x1, P0 ;  /* 0x000000111603b211 */ /* 0x088fe400000f0cc5 */
[----:B------:R-:W-:-:S03]  /*a740*/  @!P4 LEA.HI.X R17, R186, R17, R196, 0x1, P2 ;  /* 0x00000011ba11c211 */ /* 0x000fc600010f0cc4 */
[----:B-----5:R4:W-:Y:S04]  /*a750*/  @!P3 ST.E.128 desc[UR56][R2.64], R12 ;  /* 0x0000000c0200b985 */ /* 0x0209e8000c101d38 */
[----:B------:R4:W-:Y:S02]  /*a760*/  @!P4 ST.E.128 desc[UR56][R16.64], R36 ;  /* 0x000000241000c985 */ /* 0x0009e4000c101d38 */
.L_x_2491:
[----:B------:R-:W-:Y:S05]  /*a770*/  BSYNC B1 ;  /* 0x0000000000017941 */ /* 0x000fea0003800000 */
.L_x_2490:
[----:B----45:R4:W0:Y:S01]  /*a780*/  SHFL.IDX PT, R13, R20, 0x2, 0x181f ;  /* 0x00581f00140d7f89 */ /* 0x03082200000e0000 */
        /* <DEDUP_REMOVED lines=8> */
[-C--:B0-----:R-:W-:Y:S02]  /*a810*/  @!P2 LEA.HI.X R3, R22, R13.reuse, R197, 0x1, P0 ;  /* 0x0000000d1603a211 */ /* 0x081fe400000f0cc5 */
[----:B------:R-:W-:-:S03]  /*a820*/  @!P3 LEA.HI.X R13, R186, R13, R196, 0x1, P1 ;  /* 0x0000000dba0db211 */ /* 0x000fc600008f0cc4 */
[----:B------:R0:W-:Y:S04]  /*a830*/  @!P2 ST.E.128 desc[UR56][R2.64], R8 ;  /* 0x000000080200a985 */ /* 0x0001e8000c101d38 */
[----:B------:R0:W-:Y:S02]  /*a840*/  @!P3 ST.E.128 desc[UR56][R12.64], R32 ;  /* 0x000000200c00b985 */ /* 0x0001e4000c101d38 */
.L_x_2493:
[----:B------:R-:W-:Y:S05]  /*a850*/  BSYNC B1 ;  /* 0x0000000000017941 */ /* 0x000fea0003800000 */
.L_x_2492:
[----:B0-----:R-:W-:Y:S01]  /*a860*/  VIADD R0, R44, 0x60 ;  /* 0x000000602c007836 */ /* 0x001fe20000000000 */
[----:B------:R0:W0:Y:S04]  /*a870*/  SHFL.IDX PT, R9, R20, 0x3, 0x181f ;  /* 0x00781f0014097f89 */ /* 0x00002800000e0000 */
[----:B------:R-:W-:Y:S01]  /*a880*/  ISETP.GE.AND P0, PT, R0, R57, PT ;  /* 0x000000390000720c */ /* 0x000fe20003f06270 */
[----:B------:R0:W0:-:S12]  /*a890*/  SHFL.IDX PT, R11, R18, 0x3, 0x181f ;  /* 0x00781f00120b7f89 */ /* 0x00001800000e0000 */
[----:B------:R-:W-:Y:S05]  /*a8a0*/  @P0 BRA `(.L_x_2494) ;  /* 0x0000000800e00947 */ /* 0x000fea0003800000 */
[----:B------:R-:W-:Y:S02]  /*a8b0*/  ULDC UR4, c[0x0][0xac8] ;  /* 0x0002b20000047ab9 */ /* 0x000fe40000000800 */
[----:B------:R-:W-:-:S13]  /*a8c0*/  ISETP.GE.AND P1, PT, R22, UR4, PT ;  /* 0x0000000416007c0c */ /* 0x000fda000bf26270 */
[----:B0-----:R-:W-:-:S04]  /*a8d0*/  @!P1 LEA R2, P0, R22, R11, 0x1 ;  /* 0x0000000b16029211 */ /* 0x001fc800078008ff */
[----:B-1----:R-:W-:Y:S02]  /*a8e0*/  @!P1 LEA.HI.X R3, R22, R9, R197, 0x1, P0 ;  /* 0x0000000916039211 */ /* 0x002fe400000f0cc5 */
[----:B------:R-:W-:-:S03]  /*a8f0*/  ISETP.GE.AND P0, PT, R186, UR4, PT ;  /* 0x00000004ba007c0c */ /* 0x000fc6000bf06270 */
[----:B------:R0:W-:Y:S10]  /*a900*/  @!P1 ST.E.128 desc[UR56][R2.64], R4 ;  /* 0x0000000402009985 */ /* 0x0001f4000c101d38 */
[----:B------:R-:W-:Y:S05]  /*a910*/  @P0 BRA `(.L_x_2494) ;  /* 0x0000000800c40947 */ /* 0x000fea0003800000 */
[----:B0-----:R-:W-:-:S04]  /*a920*/  LEA R2, P0, R186, R11, 0x1 ;  /* 0x0000000bba027211 */ /* 0x001fc800078008ff */
[----:B------:R-:W-:-:S05]  /*a930*/  LEA.HI.X R3, R186, R9, R196, 0x1, P0 ;  /* 0x00000009ba037211 */ /* 0x000fca00000f0cc4 */
[----:B------:R0:W-:Y:S01]  /*a940*/  ST.E.128 desc[UR56][R2.64], R28 ;  /* 0x0000001c02007985 */ /* 0x0001e2000c101d38 */
[----:B------:R-:W-:Y:S05]  /*a950*/  BRA `(.L_x_2494) ;  /* 0x0000000800b47947 */ /* 0x000fea0003800000 */
.L_x_2486:
[----:B------:R-:W2:Y:S01]  /*a960*/  LDC.64 R4, c[0x0][0xc00] ;  /* 0x00030000ff047b82 */ /* 0x000ea20000000a00 */
[C---:B------:R-:W-:Y:S01]  /*a970*/  IMAD.SHL.U32 R3, R185.reuse, 0x4, RZ ;  /* 0x00000004b9037824 */ /* 0x040fe200078e00ff */
[----:B0-----:R-:W-:Y:S01]  /*a980*/  SHF.L.U64.HI R0, R185, 0x2, R189 ;  /* 0x00000002b9007819 */ /* 0x001fe200000102bd */
[----:B------:R-:W-:Y:S01]  /*a990*/  ULDC.64 UR4, c[0x0][0xc08] ;  /* 0x0003020000047ab9 */ /* 0x000fe20000000a00 */
[----:B------:R-:W-:-:S04]  /*a9a0*/  IMAD.MOV.U32 R6, RZ, RZ, RZ ;  /* 0x000000ffff067224 */ /* 0x000fc800078e00ff */
[----:B------:R-:W0:Y:S01]  /*a9b0*/  LDC R17, c[0x0][0xbe8] ;  /* 0x0002fa00ff117b82 */ /* 0x000e220000000800 */
[----:B--2---:R-:W-:Y:S02]  /*a9c0*/  ISETP.NE.U32.AND P0, PT, R4, RZ, PT ;  /* 0x000000ff0400720c */ /* 0x004fe40003f05070 */
[----:B------:R-:W-:Y:S02]  /*a9d0*/  IADD3 R4, P1, R3, R4, RZ ;  /* 0x0000000403047210 */ /* 0x000fe40007f3e0ff */
[----:B------:R-:W-:-:S03]  /*a9e0*/  ISETP.NE.AND.EX P0, PT, R5, RZ, PT, P0 ;  /* 0x000000ff0500720c */ /* 0x000fc60003f05300 */
[----:B------:R-:W-:Y:S01]  /*a9f0*/  IMAD.X R5, R0, 0x1, R5, P1 ;  /* 0x0000000100057824 */ /* 0x000fe200008e0605 */
[----:B------:R-:W-:-:S04]  /*aa00*/  ISETP.NE.U32.AND P1, PT, RZ, UR4, PT ;  /* 0x00000004ff007c0c */ /* 0x000fc8000bf25070 */
[----:B------:R-:W-:-:S05]  /*aa10*/  ISETP.NE.AND.EX P1, PT, RZ, UR5, PT, P1 ;  /* 0x00000005ff007c0c */ /* 0x000fca000bf25310 */
[----:B------:R2:W5:Y:S08]  /*aa20*/  @P0 LDG.E R6, desc[UR56][R4.64] ;  /* 0x0000003804060981 */ /* 0x000570000c1e1900 */
[----:B------:R-:W-:Y:S01]  /*aa30*/  @P1 IADD3 R2, P2, R3, UR4, RZ ;  /* 0x0000000403021c10 */ /* 0x000fe2000ff5e0ff */
[----:B------:R-:W-:-:S03]  /*aa40*/  ULDC UR4, c[0x0][0xa88] ;  /* 0x0002a20000047ab9 */ /* 0x000fc60000000800 */
[----:B------:R-:W-:Y:S01]  /*aa50*/  @P1 IADD3.X R3, R0, UR5, RZ, P2, !PT ;  /* 0x0000000500031c10 */ /* 0x000fe200097fe4ff */
[----:B------:R-:W-:-:S06]  /*aa60*/  IMAD.U32 R0, RZ, RZ, UR4 ;  /* 0x00000004ff007e24 */ /* 0x000fcc000f8e00ff */
[----:B------:R2:W5:Y:S01]  /*aa70*/  @P1 LDG.E R0, desc[UR56][R2.64] ;  /* 0x0000003802001981 */ /* 0x000562000c1e1900 */
[----:B0-----:R-:W-:Y:S02]  /*aa80*/  ISETP.NE.AND P2, PT, R17, 0x1, PT ;  /* 0x000000011100780c */ /* 0x001fe40003f45270 */
[----:B------:R-:W-:-:S11]  /*aa90*/  ISETP.GE.AND P3, PT, R198, 0x80, PT ;  /* 0x00000080c600780c */ /* 0x000fd60003f66270 */
[----:B------:R-:W0:Y:S08]  /*aaa0*/  @P2 LDC R12, c[0x0][0xbec] ;  /* 0x0002fb00ff0c2b82 */ /* 0x000e300000000800 */
[----:B------:R-:W3:Y:S01]  /*aab0*/  @P2 LDC R21, c[0x0][0xbf0] ;  /* 0x0002fc00ff152b82 */ /* 0x000ee20000000800 */
[----:B--2---:R-:W-:Y:S05]  /*aac0*/  @P1 BRA `(.L_x_2495) ;  /* 0x0000000000101947 */ /* 0x004fea0003800000 */
[----:B------:R-:W-:Y:S05]  /*aad0*/  @!P0 BRA `(.L_x_2495) ;  /* 0x00000000000c8947 */ /* 0x000fea0003800000 */
[----:B------:R-:W2:Y:S04]  /*aae0*/  LDG.E R3, desc[UR56][R4.64] ;  /* 0x0000003804037981 */ /* 0x000ea8000c1e1900 */
[----:B-----5:R-:W2:Y:S02]  /*aaf0*/  LDG.E R0, desc[UR56][R4.64+0x4] ;  /* 0x0000043804007981 */ /* 0x020ea4000c1e1900 */
[----:B--2---:R-:W-:-:S07]  /*ab00*/  IMAD.IADD R0, R0, 0x1, -R3 ;  /* 0x0000000100007824 */ /* 0x004fce00078e0a03 */
.L_x_2495:
[----:B------:R-:W-:Y:S01]  /*ab10*/  BSSY B1, `(.L_x_2496) ;  /* 0x000002d000017945 */ /* 0x000fe20003800000 */
[----:B------:R-:W-:Y:S02]  /*ab20*/  SHF.R.S32.HI R10, RZ, 0x1f, R188 ;  /* 0x0000001fff0a7819 */ /* 0x000fe400000114bc */
[----:B------:R-:W-:Y:S02]  /*ab30*/  SEL R185, R185, RZ, !P0 ;  /* 0x000000ffb9b97207 */ /* 0x000fe40004000000 */
[----:B------:R-:W-:Y:S02]  /*ab40*/  SEL R189, R189, RZ, !P0 ;  /* 0x000000ffbdbd7207 */ /* 0x000fe40004000000 */
[----:B-----5:R-:W-:Y:S01]  /*ab50*/  SHF.R.S32.HI R11, RZ, 0x1f, R6 ;  /* 0x0000001fff0b7819 */ /* 0x020fe20000011406 */
[----:B------:R-:W-:Y:S06]  /*ab60*/  @P3 BRA `(.L_x_2497) ;  /* 0x00000000009c3947 */ /* 0x000fec0003800000 */
[----:B------:R-:W2:Y:S01]  /*ab70*/  S2R R3, SR_TID.X ;  /* 0x0000000000037919 */ /* 0x000ea20000002100 */
[----:B------:R-:W4:Y:S02]  /*ab80*/  LDC R9, c[0x0][0xbe8] ;  /* 0x0002fa00ff097b82 */ /* 0x000f240000000800 */
[----:B----4-:R-:W-:Y:S01]  /*ab90*/  IMAD R2, R0, R9, RZ ;  /* 0x0000000900027224 */ /* 0x010fe200078e02ff */
[----:B--2---:R-:W-:-:S04]  /*aba0*/  IADD3 R8, R18, -0x80, R3 ;  /* 0xffffff8012087810 */ /* 0x004fc80007ffe003 */
        /* <DEDUP_REMOVED lines=13> */
[----:B------:R-:W4:Y:S01]  /*ac80*/  @P0 LDC R15, c[0x0][0xbf0] ;  /* 0x0002fc00ff0f0b82 */ /* 0x000f220000000800 */
[----:B------:R-:W-:-:S04]  /*ac90*/  IMAD.WIDE.U32 R2, R185, UR4, R2 ;  /* 0x00000004b9027c25 */ /* 0x000fc8000f8e0002 */
[----:B--2---:R-:W-:-:S05]  /*aca0*/  @P0 IMAD.HI.U32 R4, R8, R13, RZ ;  /* 0x0000000d08040227 */ /* 0x004fca00078e00ff */
[----:B----4-:R-:W-:Y:S01]  /*acb0*/  @P0 SHF.R.U32.HI R5, RZ, R15, R4 ;  /* 0x0000000fff050219 */ /* 0x010fe20000011604 */
        /* <DEDUP_REMOVED lines=18> */
.L_x_2497:
[----:B------:R-:W-:Y:S05]  /*ade0*/  BSYNC B1 ;  /* 0x0000000000017941 */ /* 0x000fea0003800000 */
.L_x_2496:
[----:B------:R-:W-:Y:S01]  /*adf0*/  ULDC.64 UR4, c[0x0][0xaa0] ;  /* 0x0002a80000047ab9 */ /* 0x000fe20000000a00 */
[----:B------:R-:W-:Y:S01]  /*ae00*/  IMAD R7, R187, 0x20, R190 ;  /* 0x00000020bb077824 */ /* 0x000fe200078e02be */
[----:B------:R-:W-:Y:S01]  /*ae10*/  BSSY B1, `(.L_x_2498) ;  /* 0x0000037000017945 */ /* 0x000fe20003800000 */
[----:B--2---:R-:W-:Y:S02]  /*ae20*/  IMAD R3, R11, UR4, RZ ;  /* 0x000000040b037c24 */ /* 0x004fe4000f8e02ff */
[----:B------:R-:W-:Y:S02]  /*ae30*/  IMAD.IADD R9, R18, 0x1, R7 ;  /* 0x0000000112097824 */ /* 0x000fe400078e0207 */
[C---:B------:R-:W-:Y:S02]  /*ae40*/  IMAD R5, R6.reuse, UR5, R3 ;  /* 0x0000000506057c24 */ /* 0x040fe4000f8e0203 */
[----:B------:R-:W-:Y:S01]  /*ae50*/  IMAD.WIDE.U32 R2, R6, UR4, RZ ;  /* 0x0000000406027c25 */ /* 0x000fe2000f8e00ff */
[----:B------:R-:W-:-:S03]  /*ae60*/  ULDC.64 UR4, c[0x0][0xae8] ;  /* 0x0002ba0000047ab9 */ /* 0x000fc60000000a00 */
[----:B------:R-:W-:Y:S02]  /*ae70*/  IMAD.IADD R3, R3, 0x1, R5 ;  /* 0x0000000103037824 */ /* 0x000fe400078e0205 */
[----:B------:R-:W-:Y:S02]  /*ae80*/  IMAD R7, R10, UR4, RZ ;  /* 0x000000040a077c24 */ /* 0x000fe4000f8e02ff */
[----:B0-----:R-:W-:-:S04]  /*ae90*/  @P2 IMAD.HI.U32 R4, R9, R12, RZ ;  /* 0x0000000c09042227 */ /* 0x001fc800078e00ff */
        /* <DEDUP_REMOVED lines=27> */
[----:B------:R-:W-:Y:S01]  /*b050*/  IMAD.IADD R3, R3, 0x1, R5 ;  /* 0x0000000103037824 */ /* 0x000fe200078e0205 */
[----:B------:R-:W-:Y:S01]  /*b060*/  LEA R4, P3, R2, UR4, 0x1 ;  /* 0x0000000402047c11 */ /* 0x000fe2000f8608ff */
[----:B------:R-:W-:-:S03]  /*b070*/  VIADD R0, R18, 0x20 ;  /* 0x0000002012007836 */ /* 0x000fc60000000000 */
[----:B------:R-:W-:Y:S01]  /*b080*/  LEA.HI.X R5, R2, UR5, R3, 0x1, P3 ;  /* 0x0000000502057c11 */ /* 0x000fe200098f0c03 */
[----:B------:R0:W2:Y:S01]  /*b090*/  SHFL.IDX PT, R7, R4, RZ, 0x181f ;  /* 0x00181fff04077589 */ /* 0x0000a200000e0000 */
[-C--:B------:R-:W-:Y:S01]  /*b0a0*/  ISETP.GE.AND P1, PT, R0, R17.reuse, PT ;  /* 0x000000110000720c */ /* 0x080fe20003f26270 */
[----:B------:R-:W-:Y:S02]  /*b0b0*/  VIADD R0, R18, 0x40 ;  /* 0x0000004012007836 */ /* 0x000fe40000000000 */
[----:B------:R0:W3:Y:S03]  /*b0c0*/  SHFL.IDX PT, R3, R5, RZ, 0x181f ;  /* 0x00181fff05037589 */ /* 0x0000e600000e0000 */
[----:B------:R-:W-:Y:S01]  /*b0d0*/  ISETP.GE.AND P0, PT, R0, R17, PT ;  /* 0x000000110000720c */ /* 0x000fe20003f06270 */
[----:B------:R-:W-:-:S12]  /*b0e0*/  @P2 BRA `(.L_x_2499) ;  /* 0x0000000000242947 */ /* 0x000fd80003800000 */
[----:B------:R-:W-:Y:S02]  /*b0f0*/  ULDC UR4, c[0x0][0xac8] ;  /* 0x0002b20000047ab9 */ /* 0x000fe40000000800 */
[----:B------:R-:W-:Y:S02]  /*b100*/  ISETP.GE.AND P4, PT, R22, UR4, PT ;  /* 0x0000000416007c0c */ /* 0x000fe4000bf86270 */
[----:B------:R-:W-:-:S11]  /*b110*/  ISETP.GE.AND P5, PT, R186, UR4, PT ;  /* 0x00000004ba007c0c */ /* 0x000fd6000bfa6270 */
[-C--:B--2---:R-:W-:Y:S02]  /*b120*/  @!P4 LEA R6, P2, R22, R7.reuse, 0x1 ;  /* 0x000000071606c211 */ /* 0x084fe400078408ff */
[----:B------:R-:W-:Y:S02]  /*b130*/  @!P5 LEA R2, P3, R186, R7, 0x1 ;  /* 0x00000007ba02d211 */ /* 0x000fe400078608ff */
[-C--:B---3--:R-:W-:Y:S02]  /*b140*/  @!P4 LEA.HI.X R7, R22, R3.reuse, R197, 0x1, P2 ;  /* 0x000000031607c211 */ /* 0x088fe400010f0cc5 */
[----:B------:R-:W-:-:S03]  /*b150*/  @!P5 LEA.HI.X R3, R186, R3, R196, 0x1, P3 ;  /* 0x00000003ba03d211 */ /* 0x000fc600018f0cc4 */
[----:B------:R4:W-:Y:S04]  /*b160*/  @!P4 ST.E.128 desc[UR56][R6.64], RZ ;  /* 0x000000ff0600c985 */ /* 0x0009e8000c101d38 */
[----:B------:R4:W-:Y:S02]  /*b170*/  @!P5 ST.E.128 desc[UR56][R2.64], RZ ;  /* 0x000000ff0200d985 */ /* 0x0009e4000c101d38 */
.L_x_2499:
[----:B------:R-:W-:Y:S05]  /*b180*/  BSYNC B1 ;  /* 0x0000000000017941 */ /* 0x000fea0003800000 */
.L_x_2498:
[----:B---34-:R3:W4:Y:S01]  /*b190*/  SHFL.IDX PT, R3, R5, 0x1, 0x181f ;  /* 0x00381f0005037f89 */ /* 0x01872200000e0000 */
[----:B------:R-:W-:Y:S03]  /*b1a0*/  BSSY B1, `(.L_x_2500) ;  /* 0x000000c000017945 */ /* 0x000fe60003800000 */
[----:B--2---:R3:W2:Y:S01]  /*b1b0*/  SHFL.IDX PT, R7, R4, 0x1, 0x181f ;  /* 0x00381f0004077f89 */ /* 0x0046a200000e0000 */
[----:B------:R-:W-:Y:S05]  /*b1c0*/  @P1 BRA `(.L_x_2501) ;  /* 0x0000000000241947 */ /* 0x000fea0003800000 */
[----:B------:R-:W-:Y:S02]  /*b1d0*/  ULDC UR4, c[0x0][0xac8] ;  /* 0x0002b20000047ab9 */ /* 0x000fe40000000800 */
[----:B------:R-:W-:Y:S02]  /*b1e0*/  ISETP.GE.AND P3, PT, R22, UR4, PT ;  /* 0x0000000416007c0c */ /* 0x000fe4000bf66270 */
[----:B------:R-:W-:-:S11]  /*b1f0*/  ISETP.GE.AND P4, PT, R186, UR4, PT ;  /* 0x00000004ba007c0c */ /* 0x000fd6000bf86270 */
[-C--:B--2---:R-:W-:Y:S02]  /*b200*/  @!P3 LEA R6, P1, R22, R7.reuse, 0x1 ;  /* 0x000000071606b211 */ /* 0x084fe400078208ff */
[----:B------:R-:W-:Y:S02]  /*b210*/  @!P4 LEA R2, P2, R186, R7, 0x1 ;  /* 0x00000007ba02c211 */ /* 0x000fe400078408ff */
[-C--:B----4-:R-:W-:Y:S02]  /*b220*/  @!P3 LEA.HI.X R7, R22, R3.reuse, R197, 0x1, P1 ;  /* 0x000000031607b211 */ /* 0x090fe400008f0cc5 */
[----:B------:R-:W-:-:S03]  /*b230*/  @!P4 LEA.HI.X R3, R186, R3, R196, 0x1, P2 ;  /* 0x00000003ba03c211 */ /* 0x000fc600010f0cc4 */
[----:B------:R2:W-:Y:S04]  /*b240*/  @!P3 ST.E.128 desc[UR56][R6.64], RZ ;  /* 0x000000ff0600b985 */ /* 0x0005e8000c101d38 */
[----:B------:R2:W-:Y:S02]  /*b250*/  @!P4 ST.E.128 desc[UR56][R2.64], RZ ;  /* 0x000000ff0200c985 */ /* 0x0005e4000c101d38 */
.L_x_2501:
[----:B------:R-:W-:Y:S05]  /*b260*/  BSYNC B1 ;  /* 0x0000000000017941 */ /* 0x000fea0003800000 */
.L_x_2500:
[----:B--2-4-:R2:W4:Y:S01]  /*b270*/  SHFL.IDX PT, R3, R5, 0x2, 0x181f ;  /* 0x00581f0005037f89 */ /* 0x01452200000e0000 */
[----:B------:R-:W-:Y:S03]  /*b280*/  BSSY B1, `(.L_x_2502) ;  /* 0x000000c000017945 */ /* 0x000fe60003800000 */
[----:B------:R2:W0:Y:S01]  /*b290*/  SHFL.IDX PT, R7, R4, 0x2, 0x181f ;  /* 0x00581f0004077f89 */ /* 0x00042200000e0000 */
[----:B------:R-:W-:Y:S05]  /*b2a0*/  @P0 BRA `(.L_x_2503) ;  /* 0x0000000000240947 */ /* 0x000fea0003800000 */
[----:B------:R-:W-:Y:S02]  /*b2b0*/  ULDC UR4, c[0x0][0xac8] ;  /* 0x0002b20000047ab9 */ /* 0x000fe40000000800 */
[----:B------:R-:W-:Y:S02]  /*b2c0*/  ISETP.GE.AND P2, PT, R22, UR4, PT ;  /* 0x0000000416007c0c */ /* 0x000fe4000bf46270 */
[----:B------:R-:W-:-:S11]  /*b2d0*/  ISETP.GE.AND P3, PT, R186, UR4, PT ;  /* 0x00000004ba007c0c */ /* 0x000fd6000bf66270 */
[-C--:B0-----:R-:W-:Y:S02]  /*b2e0*/  @!P2 LEA R6, P0, R22, R7.reuse, 0x1 ;  /* 0x000000071606a211 */ /* 0x081fe400078008ff */
[----:B------:R-:W-:Y:S02]  /*b2f0*/  @!P3 LEA R2, P1, R186, R7, 0x1 ;  /* 0x00000007ba02b211 */ /* 0x000fe400078208ff */
[-C--:B----4-:R-:W-:Y:S02]  /*b300*/  @!P2 LEA.HI.X R7, R22, R3.reuse, R197, 0x1, P0 ;  /* 0x000000031607a211 */ /* 0x090fe400000f0cc5 */
[----:B------:R-:W-:-:S03]  /*b310*/  @!P3 LEA.HI.X R3, R186, R3, R196, 0x1, P1 ;  /* 0x00000003ba03b211 */ /* 0x000fc600008f0cc4 */
[----:B------:R0:W-:Y:S04]  /*b320*/  @!P2 ST.E.128 desc[UR56][R6.64], RZ ;  /* 0x000000ff0600a985 */ /* 0x0001e8000c101d38 */
[----:B------:R0:W-:Y:S02]  /*b330*/  @!P3 ST.E.128 desc[UR56][R2.64], RZ ;  /* 0x000000ff0200b985 */ /* 0x0001e4000c101d38 */
.L_x_2503:
[----:B------:R-:W-:Y:S05]  /*b340*/  BSYNC B1 ;  /* 0x0000000000017941 */ /* 0x000fea0003800000 */
.L_x_2502:
[----:B------:R-:W-:Y:S01]  /*b350*/  VIADD R0, R18, 0x60 ;  /* 0x0000006012007836 */ /* 0x000fe20000000000 */
[----:B0-23--:R-:W0:Y:S04]  /*b360*/  SHFL.IDX PT, R5, R5, 0x3, 0x181f ;  /* 0x00781f0005057f89 */ /* 0x00de2800000e0000 */
[----:B------:R-:W-:Y:S01]  /*b370*/  ISETP.GE.AND P0, PT, R0, R17, PT ;  /* 0x000000110000720c */ /* 0x000fe20003f06270 */
[----:B----4-:R2:W3:-:S12]  /*b380*/  SHFL.IDX PT, R3, R4, 0x3, 0x181f ;  /* 0x00781f0004037f89 */ /* 0x0104d800000e0000 */
[----:B--2---:R-:W-:Y:S05]  /*b390*/  @P0 BRA `(.L_x_2494) ;  /* 0x0000000000240947 */ /* 0x004fea0003800000 */
[----:B------:R-:W-:Y:S02]  /*b3a0*/  ULDC UR4, c[0x0][0xac8] ;  /* 0x0002b20000047ab9 */ /* 0x000fe40000000800 */
[----:B------:R-:W-:Y:S02]  /*b3b0*/  ISETP.GE.AND P2, PT, R22, UR4, PT ;  /* 0x0000000416007c0c */ /* 0x000fe4000bf46270 */
[----:B------:R-:W-:-:S11]  /*b3c0*/  ISETP.GE.AND P3, PT, R186, UR4, PT ;  /* 0x00000004ba007c0c */ /* 0x000fd6000bf66270 */
[-C--:B---3--:R-:W-:Y:S02]  /*b3d0*/  @!P2 LEA R6, P0, R22, R3.reuse, 0x1 ;  /* 0x000000031606a211 */ /* 0x088fe400078008ff */
[----:B------:R-:W-:Y:S02]  /*b3e0*/  @!P3 LEA R2, P1, R186, R3, 0x1 ;  /* 0x00000003ba02b211 */ /* 0x000fe400078208ff */
[-C--:B0-----:R-:W-:Y:S02]  /*b3f0*/  @!P2 LEA.HI.X R7, R22, R5.reuse, R197, 0x1, P0 ;  /* 0x000000051607a211 */ /* 0x081fe400000f0cc5 */
[----:B------:R-:W-:-:S03]  /*b400*/  @!P3 LEA.HI.X R3, R186, R5, R196, 0x1, P1 ;  /* 0x00000005ba03b211 */ /* 0x000fc600008f0cc4 */
[----:B------:R0:W-:Y:S04]  /*b410*/  @!P2 ST.E.128 desc[UR56][R6.64], RZ ;  /* 0x000000ff0600a985 */ /* 0x0001e8000c101d38 */
[----:B------:R0:W-:Y:S02]  /*b420*/  @!P3 ST.E.128 desc[UR56][R2.64], RZ ;  /* 0x000000ff0200b985 */ /* 0x0001e4000c101d38 */
.L_x_2494:
[----:B------:R-:W-:Y:S05]  /*b430*/  BSYNC B0 ;  /* 0x0000000000007941 */ /* 0x000fea0003800000 */
.L_x_2485:
[----:B------:R-:W-:Y:S02]  /*b440*/  ULDC UR4, c[0x0][0xc3c] ;  /* 0x00030f0000047ab9 */ /* 0x000fe40000000800 */
[----:B-1----:R-:W-:-:S13]  /*b450*/  ISETP.GE.AND P0, PT, R47, UR4, PT ;  /* 0x000000042f007c0c */ /* 0x002fda000bf06270 */
[----:B------:R-:W-:Y:S05]  /*b460*/  @!P0 BRA `(.L_x_2504) ;  /* 0xffffff5800508947 */ /* 0x000fea000383ffff */
[----:B------:R-:W-:Y:S05]  /*b470*/  EXIT ;  /* 0x000000000000794d */ /* 0x000fea0003800000 */
.L_x_2449:
[----:B------:R-:W-:-:S08]  /*b480*/  NOP ;  /* 0x0000000000007918 */ /* 0x000fd00000000000 */
[----:B0-----:R-:W0:-:S00]  /*b490*/  USETMAXREG.DEALLOC.CTAPOOL 0x18 ;  /* 0x00000018000079c8 */ /* 0x001e0000080e0500 */
[----:B0-----:R-:W-:Y:S01]  /*b4a0*/  LOP3.LUT R0, R0, 0x3, RZ, 0xc0, !PT ;  /* 0x0000000300007812 */ /* 0x001fe200078ec0ff */
[----:B------:R-:W-:-:S05]  /*b4b0*/  IMAD.MOV.U32 R5, RZ, RZ, RZ ;  /* 0x000000ffff057224 */ /* 0x000fca00078e00ff */
[----:B------:R-:W0:Y:S02]  /*b4c0*/  SHFL.IDX PT, R0, R0, RZ, 0x1f ;  /* 0x00001fff00007589 */ /* 0x000e2400000e0000 */
[----:B0-----:R-:W-:-:S04]  /*b4d0*/  ISETP.NE.AND P0, PT, R0, RZ, PT ;  /* 0x000000ff0000720c */ /* 0x001fc80003f05270 */
[----:B------:R-:W-:-:S05]  /*b4e0*/  P2R R0, PR, RZ, 0x1 ;  /* 0x00000001ff007803 */ /* 0x000fca0000000000 */
[----:B------:R0:W-:Y:S04]  /*b4f0*/  STL [R1+0x50], R0 ;  /* 0x0000500001007387 */ /* 0x0001e80000100800 */
        /* <DEDUP_REMOVED lines=8> */
.L_x_2505:
[----:B0-----:R-:W0:Y:S01]  /*b580*/  S2R R0, SR_TID.X ;  /* 0x0000000000007919 */ /* 0x001e220000002100 */
[----:B------:R-:W-:Y:S01]  /*b590*/  ULDC UR4, c[0x0][0xc3c] ;  /* 0x00030f0000047ab9 */ /* 0x000fe20000000800 */
[----:B------:R-:W1:Y:S01]  /*b5a0*/  S2UR UR6, SR_CTAID.X ;  /* 0x00000000000679c3 */ /* 0x000e620000002500 */
        /* <DEDUP_REMOVED lines=39> */
.L_x_2511:
        /* <DEDUP_REMOVED lines=12> */
.L_x_2510:
[----:B------:R-:W-:Y:S05]  /*b8e0*/  BSYNC B0 ;  /* 0x0000000000007941 */ /* 0x000fea0003800000 */
.L_x_2509:
        /* <DEDUP_REMOVED lines=21> */
.L_x_2507:
        /* <DEDUP_REMOVED lines=20> */
.L_x_2512:
        /* <DEDUP_REMOVED lines=57> */
.L_x_2508:
[----:B------:R-:W-:Y:S02]  /*bf10*/  IMAD.MOV.U32 R17, RZ, RZ, RZ ;  /* 0x000000ffff117224 */ /* 0x000fe400078e00ff */
[----:B------:R-:W-:Y:S02]  /*bf20*/  IMAD.U32 R16, RZ, RZ, UR6 ;  /* 0x00000006ff107e24 */ /* 0x000fe4000f8e00ff */
[----:B------:R-:W-:-:S07]  /*bf30*/  IMAD.MOV.U32 R18, RZ, RZ, RZ ;  /* 0x000000ffff127224 */ /* 0x000fce00078e00ff */
.L_x_2513:
[----:B------:R-:W-:-:S13]  /*bf40*/  ISETP.NE.AND P0, PT, R0, RZ, PT ;  /* 0x000000ff0000720c */ /* 0x000fda0003f05270 */
[----:B------:R-:W1:Y:S01]  /*bf50*/  @!P0 S2R R3, SR_CgaCtaId ;  /* 0x0000000000038919 */ /* 0x000e620000008800 */
[----:B------:R-:W-:-:S04]  /*bf60*/  @!P0 MOV R0, 0x400 ;  /* 0x0000040000008802 */ /* 0x000fc80000000f00 */
[----:B-1----:R-:W-:-:S05]  /*bf70*/  @!P0 LEA R0, R3, R0, 0x18 ;  /* 0x0000000003008211 */ /* 0x002fca00078ec0ff */
[----:B------:R1:W-:Y:S01]  /*bf80*/  @!P0 STS.128 [R0+0x348d0], R16 ;  /* 0x0348d01000008388 */ /* 0x0003e20000000c00 */
[----:B------:R-:W-:Y:S06]  /*bf90*/  BAR.ARV 0x5, 0x180 ;  /* 0x0146000000007b1d */ /* 0x000fec0000002000 */
.L_x_2506:
[----:B01----:R-:W-:Y:S01]  /*bfa0*/  IMAD.MOV.U32 R0, RZ, RZ, 0x1 ;  /* 0x00000001ff007424 */ /* 0x003fe200078e00ff */
[----:B------:R0:W-:Y:S01]  /*bfb0*/  STL [R1+0x48], RZ ;  /* 0x000048ff01007387 */ /* 0x0001e20000100800 */
[----:B------:R-:W-:Y:S02]  /*bfc0*/  ULDC UR4, c[0x0][0xc3c] ;  /* 0x00030f0000047ab9 */ /* 0x000fe40000000800 */
[----:B--2---:R-:W-:Y:S01]  /*bfd0*/  ISETP.GE.AND P0, PT, R19, UR4, PT ;  /* 0x0000000413007c0c */ /* 0x004fe2000bf06270 */
        /* <DEDUP_REMOVED lines=30> */
.L_x_2616:
[----:B0-----:R-:W0:Y:S02]  /*c1c0*/  LDC.64 R2, c[0x0][0xc88] ;  /* 0x00032200ff027b82 */ /* 0x001e240000000a00 */
[----:B0-----:R-:W-:-:S05]  /*c1d0*/  IMAD.WIDE R2, R19, 0x4, R2 ;  /* 0x0000000413027825 */ /* 0x001fca00078e0202 */
[----:B--2---:R-:W2:Y:S01]  /*c1e0*/  LDG.E R12, desc[UR56][R2.64] ;  /* 0x00000038020c7981 */ /* 0x004ea2000c1e1900 */
[----:B------:R-:W-:Y:S05]  /*c1f0*/  YIELD ;  /* 0x0000000000007946 */ /* 0x000fea0003800000 */
[----:B------:R-:W-:Y:S01]  /*c200*/  ULDC.64 UR4, c[0x0][0xa28] ;  /* 0x00028a0000047ab9 */ /* 0x000fe20000000a00 */
[----:B------:R-:W-:Y:S01]  /*c210*/  IMAD.MOV.U32 R0, RZ, RZ, RZ ;  /* 0x000000ffff007224 */ /* 0x000fe200078e00ff */
[----:B------:R-:W-:Y:S01]  /*c220*/  ISETP.NE.U32.AND P0, PT, RZ, UR4, PT ;  /* 0x00000004ff007c0c */ /* 0x000fe2000bf05070 */
[----:B------:R-:W-:Y:S01]  /*c230*/  IMAD.MOV.U32 R6, RZ, RZ, RZ ;  /* 0x000000ffff067224 */ /* 0x000fe200078e00ff */
[----:B------:R-:W-:Y:S01]  /*c240*/  ULDC.64 UR8, c[0x0][0xa18] ;  /* 0x0002860000087ab9 */ /* 0x000fe20000000a00 */
[----:B------:R-:W-:Y:S01]  /*c250*/  ULDC.64 UR6, c[0x0][0xa08] ;  /* 0x0002820000067ab9 */ /* 0x000fe20000000a00 */
[----:B------:R-:W-:-:S02]  /*c260*/  ISETP.NE.AND.EX P0, PT, RZ, UR5, PT, P0 ;  /* 0x00000005ff007c0c */ /* 0x000fc4000bf05300 */
        /* <DEDUP_REMOVED lines=45> */
.L_x_2515:
[----:B------:R-:W-:Y:S01]  /*c540*/  IMAD.MOV.U32 R2, RZ, RZ, R12 ;  /* 0x000000ffff027224 */ /* 0x000fe200078e000c */
[----:B------:R-:W-:Y:S01]  /*c550*/  ULDC.64 UR4, c[0x0][0xa20] ;  /* 0x0002880000047ab9 */ /* 0x000fe20000000a00 */
[----:B-----5:R-:W-:Y:S01]  /*c560*/  IMAD.IADD R3, R8, 0x1, R0 ;  /* 0x0000000108037824 */ /* 0x020fe200078e0200 */
[----:B------:R-:W-:Y:S02]  /*c570*/  ISETP.NE.U32.AND P1, PT, RZ, UR4, PT ;  /* 0x00000004ff007c0c */ /* 0x000fe4000bf25070 */
[----:B------:R2:W-:Y:S02]  /*c580*/  STL [R1+0x10], R2 ;  /* 0x0000100201007387 */ /* 0x0005e40000100800 */
[----:B------:R-:W-:Y:S02]  /*c590*/  ISETP.NE.AND.EX P1, PT, RZ, UR5, PT, P1 ;  /* 0x00000005ff007c0c */ /* 0x000fe4000bf25310 */
[----:B------:R2:W-:Y:S11]  /*c5a0*/  STL [R1+0x18], R3 ;  /* 0x0000180301007387 */ /* 0x0005f60000100800 */
[----:B--2---:R-:W-:Y:S05]  /*c5b0*/  @!P1 BRA `(.L_x_2516) ;  /* 0x0000000000109947 */ /* 0x004fea0003800000 */
[----:B------:R-:W-:-:S04]  /*c5c0*/  IADD3 R6, P0, R11, UR4, RZ ;  /* 0x000000040b067c10 */ /* 0x000fc8000ff1e0ff */
[----:B------:R-:W-:-:S05]  /*c5d0*/  IADD3.X R7, R10, UR5, RZ, P0, !PT ;  /* 0x000000050a077c10 */ /* 0x000fca00087fe4ff */
[----:B------:R2:W5:Y:S01]  /*c5e0*/  LDG.E R6, desc[UR56][R6.64] ;  /* 0x0000003806067981 */ /* 0x000562000c1e1900 */
[----:B------:R-:W-:Y:S05]  /*c5f0*/  BRA `(.L_x_2517) ;  /* 0x0000000000107947 */ /* 0x000fea0003800000 */
.L_x_2516:
[----:B------:R-:W-:Y:S05]  /*c600*/  @!P0 BRA `(.L_x_2517) ;  /* 0x00000000000c8947 */ /* 0x000fea0003800000 */
[----:B------:R-:W2:Y:S04]  /*c610*/  LDG.E R6, desc[UR56][R4.64] ;  /* 0x0000003804067981 */ /* 0x000ea8000c1e1900 */
[----:B------:R-:W2:Y:S02]  /*c620*/  LDG.E R4, desc[UR56][R4.64+0x4] ;  /* 0x0000043804047981 */ /* 0x000ea4000c1e1900 */
[----:B--2---:R-:W-:-:S07]  /*c630*/  IMAD.IADD R6, R4, 0x1, -R6 ;  /* 0x0000000104067824 */ /* 0x004fce00078e0a06 */
.L_x_2517:
[----:B-----5:R-:W-:Y:S01]  /*c640*/  IMAD.IADD R6, R6, 0x1, -R0 ;  /* 0x0000000106067824 */ /* 0x020fe200078e0a00 */
[----:B------:R-:W-:Y:S01]  /*c650*/  BSSY B7, `(.L_x_2518) ;  /* 0x000043b000077945 */ /* 0x000fe20003800000 */
[----:B------:R-:W3:Y:S02]  /*c660*/  LDC R0, c[0x0][0x448] ;  /* 0x00011200ff007b82 */ /* 0x000ee40000000800 */
[----:B---3--:R-:W-:Y:S01]  /*c670*/  ISETP.NE.AND P0, PT, R0, 0x1, PT ;  /* 0x000000010000780c */ /* 0x008fe20003f05270 */
[----:B------:R-:W-:-:S04]  /*c680*/  IMAD.SHL.U32 R0, R17, 0x80, RZ ;  /* 0x0000008011007824 */ /* 0x000fc800078e00ff */
[----:B------:R-:W-:-:S08]  /*c690*/  VIADD R0, R0, 0x7f ;  /* 0x0000007f00007836 */ /* 0x000fd00000000000 */
[----:B------:R-:W3:Y:S08]  /*c6a0*/  @P0 LDC R2, c[0x0][0x44c] ;  /* 0x00011300ff020b82 */ /* 0x000ef00000000800 */
[----:B------:R-:W4:Y:S01]  /*c6b0*/  @P0 LDC R3, c[0x0][0x450] ;  /* 0x00011400ff030b82 */ /* 0x000f220000000800 */
[----:B---3--:R-:W-:-:S05]  /*c6c0*/  @P0 IMAD.HI.U32 R2, R0, R2, RZ ;  /* 0x0000000200020227 */ /* 0x008fca00078e00ff */
[----:B----4-:R-:W-:Y:S02]  /*c6d0*/  @P0 SHF.R.U32.HI R0, RZ, R3, R2 ;  /* 0x00000003ff000219 */ /* 0x010fe40000011602 */
[C---:B------:R-:W-:Y:S01]  /*c6e0*/  IADD3 R2, R6.reuse, 0x80, -R9 ;  /* 0x0000008006027810 */ /* 0x040fe20007ffe809 */
[----:B------:R-:W-:-:S04]  /*c6f0*/  VIADD R6, R6, 0x7f ;  /* 0x0000007f06067836 */ /* 0x000fc80000000000 */
[----:B------:R-:W-:Y:S01]  /*c700*/  IMAD.IADD R0, R2, 0x1, R0 ;  /* 0x0000000102007824 */ /* 0x000fe200078e0200 */
[----:B------:R-:W-:-:S04]  /*c710*/  SHF.R.S32.HI R2, RZ, 0x1f, R6 ;  /* 0x0000001fff027819 */ /* 0x000fc80000011406 */
[----:B------:R-:W-:Y:S02]  /*c720*/  SHF.R.S32.HI R3, RZ, 0x1f, R0 ;  /* 0x0000001fff037819 */ /* 0x000fe40000011400 */
[----:B------:R-:W-:Y:S02]  /*c730*/  LEA.HI R2, R2, R6, RZ, 0x7 ;  /* 0x0000000602027211 */ /* 0x000fe400078f38ff */
[----:B------:R-:W-:Y:S02]  /*c740*/  LEA.HI R3, R3, R0, RZ, 0x7 ;  /* 0x0000000003037211 */ /* 0x000fe400078f38ff */
[----:B------:R-:W-:Y:S02]  /*c750*/  SHF.R.S32.HI R2, RZ, 0x7, R2 ;  /* 0x00000007ff027819 */ /* 0x000fe40000011402 */
[----:B------:R-:W-:-:S04]  /*c760*/  SHF.R.S32.HI R3, RZ, 0x7, R3 ;  /* 0x00000007ff037819 */ /* 0x000fc80000011403 */
[----:B------:R-:W-:-:S04]  /*c770*/  VIMNMX R4, R2, R3, PT ;  /* 0x0000000302047248 */ /* 0x000fc80003fe0100 */
[----:B------:R-:W-:Y:S01]  /*c780*/  ISETP.GT.AND P0, PT, R4, RZ, PT ;  /* 0x000000ff0400720c */ /* 0x000fe20003f04270 */
[----:B------:R3:W-:-:S12]  /*c790*/  STL [R1+0x2c], R4 ;  /* 0x00002c0401007387 */ /* 0x0007d80000100800 */
[----:B---3--:R-:W-:Y:S05]  /*c7a0*/  @P0 BRA `(.L_x_2519) ;  /* 0x0000000000440947 */ /* 0x008fea0003800000 */
[----:B------:R-:W3:Y:S02]  /*c7b0*/  S2R R4, SR_TID.X ;  /* 0x0000000000047919 */ /* 0x000ee40000002100 */
[----:B---3--:R-:W-:-:S04]  /*c7c0*/  LOP3.LUT R4, R4, 0x7f, RZ, 0xc0, !PT ;  /* 0x0000007f04047812 */ /* 0x008fc800078ec0ff */
[----:B------:R-:W-:-:S13]  /*c7d0*/  ISETP.NE.AND P0, PT, R4, RZ, PT ;  /* 0x000000ff0400720c */ /* 0x000fda0003f05270 */
[----:B------:R-:W-:Y:S05]  /*c7e0*/  @P0 BRA `(.L_x_2520) ;  /* 0x0000004000840947 */ /* 0x000fea0003800000 */
[----:B------:R-:W3:Y:S01]  /*c7f0*/  S2R R3, SR_LANEID ;  /* 0x0000000000037919 */ /* 0x000ee20000000000 */
[----:B------:R-:W-:Y:S02]  /*c800*/  VOTEU.ANY UR4, UPT, PT ;  /* 0x0000000000047886 */ /* 0x000fe400038e0100 */
[----:B------:R-:W3:Y:S08]  /*c810*/  FLO.U32 R0, UR4 ;  /* 0x0000000400007d00 */ /* 0x000ef000080e0000 */
[----:B------:R-:W4:Y:S01]  /*c820*/  POPC R5, UR4 ;  /* 0x0000000400057d09 */ /* 0x000f220008000000 */
[----:B---3--:R-:W-:-:S02]  /*c830*/  ISETP.EQ.U32.AND P0, PT, R0, R3, PT ;  /* 0x000000030000720c */ /* 0x008fc40003f02070 */
[----:B------:R-:W4:Y:S11]  /*c840*/  LDC.64 R2, c[0x0][0xc60] ;  /* 0x00031800ff027b82 */ /* 0x000f360000000a00 */
[----:B----4-:R-:W3:Y:S01]  /*c850*/  @P0 ATOMG.E.ADD.STRONG.GPU PT, R3, desc[UR56][R2.64], R5 ;  /* 0x00000005020309a8 */ /* 0x010ee200081ee1f8 */
[----:B------:R-:W4:Y:S02]  /*c860*/  S2R R4, SR_LTMASK ;  /* 0x0000000000047919 */ /* 0x000f240000003900 */
[----:B----4-:R-:W-:-:S04]  /*c870*/  LOP3.LUT R4, R4, UR4, RZ, 0xc0, !PT ;  /* 0x0000000404047c12 */ /* 0x010fc8000f8ec0ff */
[----:B--2---:R-:W2:Y:S01]  /*c880*/  POPC R7, R4 ;  /* 0x0000000400077309 */ /* 0x004ea20000000000 */
[----:B---3--:R-:W2:Y:S02]  /*c890*/  SHFL.IDX PT, R0, R3, R0, 0x1f ;  /* 0x00001f0003007589 */ /* 0x008ea400000e0000 */
[----:B--2---:R-:W-:Y:S01]  /*c8a0*/  IADD3 R16, R0, UR36, R7 ;  /* 0x0000002400107c10 */ /* 0x004fe2000fffe007 */
[----:B------:R-:W-:Y:S06]  /*c8b0*/  BRA `(.L_x_2520) ;  /* 0x0000004000507947 */ /* 0x000fec0003800000 */
.L_x_2519:
[----:B------:R-:W3:Y:S01]  /*c8c0*/  LDL R0, [R1+0x4] ;  /* 0x0000040001007983 */ /* 0x000ee20000100800 */
        /* <DEDUP_REMOVED lines=20> */
.L_x_2522:
[----:B------:R-:W-:Y:S05]  /*ca10*/  BSYNC B6 ;  /* 0x0000000000067941 */ /* 0x000fea0003800000 */
.L_x_2521:
        /* <DEDUP_REMOVED lines=21> */
.L_x_2525:
        /* <DEDUP_REMOVED lines=16> */
.L_x_2524:
[----:B------:R-:W-:Y:S05]  /*cc70*/  BSYNC B6 ;  /* 0x0000000000067941 */ /* 0x000fea0003800000 */
.L_x_2523:
[----:B------:R-:W3:Y:S01]  /*cc80*/  LDL.LU R2, [R1] ;  /* 0x0000000001027983 */ /* 0x000ee20000300800 */
[----:B------:R-:W-:-:S03]  /*cc90*/  ULDC.64 UR4, c[0x0][0x9f8] ;  /* 0x00027e0000047ab9 */ /* 0x000fc60000000a00 */
[----:B------:R-:W4:Y:S04]  /*cca0*/  LDL.LU R4, [R1+0xc] ;  /* 0x00000c0001047983 */ /* 0x000f280000300800 */
[----:B--2---:R-:W2:Y:S01]  /*ccb0*/  LDL R7, [R1+0x10] ;  /* 0x0000100001077983 */ /* 0x004ea20000100800 */
[----:B------:R-:W-:-:S03]  /*ccc0*/  ISETP.NE.U32.AND P0, PT, RZ, UR4, PT ;  /* 0x00000004ff007c0c */ /* 0x000fc6000bf05070 */
[----:B------:R-:W5:Y:S01]  /*ccd0*/  LDL R0, [R1+0x2c] ;  /* 0x00002c0001007983 */ /* 0x000f620000100800 */
[----:B------:R-:W-:-:S13]  /*cce0*/  ISETP.NE.AND.EX P0, PT, RZ, UR5, PT, P0 ;  /* 0x00000005ff007c0c */ /* 0x000fda000bf05300 */
[----:B---3--:R-:W-:-:S04]  /*ccf0*/  @P0 IADD3 R2, P1, R2, UR4, RZ ;  /* 0x0000000402020c10 */ /* 0x008fc8000ff3e0ff */
[----:B----4-:R-:W-:Y:S01]  /*cd00*/  @P0 IADD3.X R3, R4, UR5, RZ, P1, !PT ;  /* 0x0000000504030c10 */ /* 0x010fe20008ffe4ff */
[----:B------:R-:W-:-:S04]  /*cd10*/  ULDC.64 UR4, c[0x0][0xa08] ;  /* 0x0002820000047ab9 */ /* 0x000fc80000000a00 */
[----:B--2---:R2:W3:Y:S02]  /*cd20*/  @P0 LDG.E R7, desc[UR56][R2.64] ;  /* 0x0000003802070981 */ /* 0x0044e4000c1e1900 */
[----:B--2---:R-:W2:Y:S01]  /*cd30*/  LDC.64 R2, c[0x0][0x418] ;  /* 0x00010600ff027b82 */ /* 0x004ea20000000a00 */
[----:B-----5:R-:W-:Y:S01]  /*cd40*/  VIADD R4, R0, 0xffffffff ;  /* 0xffffffff00047836 */ /* 0x020fe20000000000 */
[----:B---3--:R-:W-:Y:S01]  /*cd50*/  SHF.R.S32.HI R8, RZ, 0x1f, R7 ;  /* 0x0000001fff087819 */ /* 0x008fe20000011407 */
[----:B------:R3:W-:Y:S04]  /*cd60*/  @P0 STL [R1+0x10], R7 ;  /* 0x0000100701000387 */ /* 0x0007e80000100800 */
[----:B------:R3:W-:Y:S01]  /*cd70*/  STL [R1+0x1c], R8 ;  /* 0x00001c0801007387 */ /* 0x0007e20000100800 */
[----:B--2---:R-:W-:Y:S01]  /*cd80*/  LOP3.LUT P0, RZ, R2, UR4, RZ, 0xfc, !PT ;  /* 0x0000000402ff7c12 */ /* 0x004fe2000f80fcff */
[----:B------:R-:W-:-:S03]  /*cd90*/  UMOV UR4, 0xffffffff ;  /* 0xffffffff00047882 */ /* 0x000fc60000000000 */
[----:B------:R-:W-:-:S04]  /*cda0*/  LOP3.LUT P0, RZ, R3, UR5, RZ, 0xfc, P0 ;  /* 0x0000000503ff7c12 */ /* 0x000fc8000800fcff */
[----:B------:R-:W-:Y:S01]  /*cdb0*/  SEL R0, R7, RZ, !P0 ;  /* 0x000000ff07007207 */ /* 0x000fe20004000000 */
[----:B---3--:R-:W-:Y:S08]  /*cdc0*/  BRA.DIV UR4, `(.L_x_2526) ;  /* 0x0000004e04c47947 */ /* 0x008ff0000b800000 */
[----:B------:R-:W2:Y:S02]  /*cdd0*/  S2R R5, SR_TID.X ;  /* 0x0000000000057919 */ /* 0x000ea40000002100 */
[----:B--2---:R-:W-:-:S04]  /*cde0*/  SHF.R.U32.HI R5, RZ, 0x5, R5 ;  /* 0x00000005ff057819 */ /* 0x004fc80000011605 */
[----:B------:R-:W-:-:S05]  /*cdf0*/  LOP3.LUT R5, R5, 0x3, RZ, 0xc0, !PT ;  /* 0x0000000305057812 */ /* 0x000fca00078ec0ff */
[----:B------:R2:W3:Y:S02]  /*ce00*/  SHFL.IDX PT, R14, R5, RZ, 0x1f ;  /* 0x00001fff050e7589 */ /* 0x0004e400000e0000 */
.L_x_2632:
[----:B------:R-:W-:Y:S01]  /*ce10*/  PLOP3.LUT P1, PT, PT, PT, PT, 0x8, 0x0 ;  /* 0x000000000000781c */ /* 0x000fe20003f2e170 */
[----:B------:R4:W-:Y:S01]  /*ce20*/  STL [R1], R0 ;  /* 0x0000000001007387 */ /* 0x0009e20000100800 */
[----:B---3--:R-:W-:-:S03]  /*ce30*/  ISETP.NE.AND P0, PT, R14, RZ, PT ;  /* 0x000000ff0e00720c */ /* 0x008fc60003f05270 */
[----:B------:R3:W-:Y:S01]  /*ce40*/  STL [R1+0xc], R4 ;  /* 0x00000c0401007387 */ /* 0x0007e20000100800 */
[----:B----4-:R-:W-:-:S05]  /*ce50*/  P2R R0, PR, RZ, 0x2 ;  /* 0x00000002ff007803 */ /* 0x010fca0000000000 */
[----:B------:R3:W-:Y:S04]  /*ce60*/  STL [R1+0x20], R0 ;  /* 0x0000200001007387 */ /* 0x0007e80000100800 */
[----:B------:R-:W-:Y:S05]  /*ce70*/  @P0 BRA `(.L_x_2527) ;  /* 0x0000000400480947 */ /* 0x000fea0003800000 */
[----:B------:R-:W-:-:S03]  /*ce80*/  UMOV UR4, 0xffffffff ;  /* 0xffffffff00047882 */ /* 0x000fc60000000000 */
[----:B------:R-:W-:Y:S05]  /*ce90*/  BRA.DIV UR4, `(.L_x_2528) ;  /* 0x0000004e04c47947 */ /* 0x000fea000b800000 */
[----:B------:R-:W-:-:S13]  /*cea0*/  ELECT P6, URZ, PT ;  /* 0x00000000003f782f */ /* 0x000fda00038c0000 */
.L_x_2635:
[----:B------:R-:W-:Y:S05]  /*ceb0*/  @!P6 BRA `(.L_x_2527) ;  /* 0x000000040038e947 */ /* 0x000fea0003800000 */
[----:B------:R-:W-:-:S04]  /*cec0*/  ISETP.NE.U32.AND P0, PT, R2, RZ, PT ;  /* 0x000000ff0200720c */ /* 0x000fc80003f05070 */
[----:B------:R-:W-:-:S13]  /*ced0*/  ISETP.NE.AND.EX P0, PT, R3, RZ, PT, P0 ;  /* 0x000000ff0300720c */ /* 0x000fda0003f05300 */
[----:B------:R-:W-:Y:S05]  /*cee0*/  @!P0 BRA `(.L_x_2529) ;  /* 0x0000000000548947 */ /* 0x000fea0003800000 */
[----:B------:R-:W4:Y:S01]  /*cef0*/  LDC R6, c[0x0][0x43c] ;  /* 0x00010f00ff067b82 */ /* 0x000f220000000800 */
[----:B01----:R-:W-:Y:S01]  /*cf00*/  IMAD.MOV.U32 R9, RZ, RZ, R4 ;  /* 0x000000ffff097224 */ /* 0x003fe200078e0004 */
[----:B------:R-:W-:-:S03]  /*cf10*/  ULDC.64 UR4, c[0x0][0x428] ;  /* 0x00010a0000047ab9 */ /* 0x000fc60000000a00 */
[----:B---3--:R-:W-:Y:S01]  /*cf20*/  IMAD.MOV.U32 R0, RZ, RZ, R9 ;  /* 0x000000ffff007224 */ /* 0x008fe200078e0009 */
[----:B----4-:R-:W-:-:S13]  /*cf30*/  ISETP.NE.AND P0, PT, R6, 0x1, PT ;  /* 0x000000010600780c */ /* 0x010fda0003f05270 */
[----:B--2---:R-:W0:Y:S02]  /*cf40*/  @P0 LDC.64 R4, c[0x0][0x440] ;  /* 0x00011000ff040b82 */ /* 0x004e240000000a00 */
        /* <DEDUP_REMOVED lines=13> */
[----:B------:R-:W2:Y:S04]  /*d020*/  LDG.E R0, desc[UR56][R2.64] ;  /* 0x0000003802007981 */ /* 0x000ea8000c1e1900 */
[----:B--2---:R4:W-:Y:S02]  /*d030*/  STL [R1], R0 ;  /* 0x0000000001007387 */ /* 0x0049e40000100800 */
.L_x_2529:
[----:B------:R-:W5:Y:S04]  /*d040*/  LDL R7, [R1+0x4] ;  /* 0x0000040001077983 */ /* 0x000f680000100800 */
[----:B---34-:R-:W5:Y:S04]  /*d050*/  LDL R0, [R1+0x8] ;  /* 0x0000080001007983 */ /* 0x018f680000100800 */
[----:B------:R-:W3:Y:S01]  /*d060*/  LDL R2, [R1+0x14] ;  /* 0x0000140001027983 */ /* 0x000ee20000100800 */
[----:B-----5:R-:W-:Y:S01]  /*d070*/  IMAD R0, R0, 0x8, R7 ;  /* 0x0000000800007824 */ /* 0x020fe200078e0207 */
[----:B---3--:R-:W-:-:S04]  /*d080*/  SHF.L.U32 R2, R2, 0x1f, RZ ;  /* 0x0000001f02027819 */ /* 0x008fc800000006ff */
[----:B------:R-:W3:Y:S02]  /*d090*/  SYNCS.PHASECHK.TRANS64.TRYWAIT P0, [R0+URZ+0x34840], R2 ;  /* 0x03484002000075a7 */ /* 0x000ee4000800017f */
[----:B---3--:R-:W-:Y:S05]  /*d0a0*/  @!P0 BRA `(.L_x_2530) ;  /* 0x0000004c00608947 */ /* 0x008fea0003800000 */
.L_x_2636:
[----:B------:R-:W4:Y:S02]  /*d0b0*/  S2R R3, SR_TID.X ;  /* 0x0000000000037919 */ /* 0x000f240000002100 */
[----:B----4-:R-:W-:-:S04]  /*d0c0*/  LOP3.LUT R3, R3, 0x7f, RZ, 0xc0, !PT ;  /* 0x0000007f03037812 */ /* 0x010fc800078ec0ff */
[----:B------:R-:W-:-:S13]  /*d0d0*/  ISETP.NE.AND P0, PT, R3, RZ, PT ;  /* 0x000000ff0300720c */ /* 0x000fda0003f05270 */
[----:B------:R-:W-:Y:S05]  /*d0e0*/  @P0 BRA `(.L_x_2531) ;  /* 0x00000000001c0947 */ /* 0x000fea0003800000 */
[----:B------:R-:W4:Y:S01]  /*d0f0*/  S2R R3, SR_TID.X ;  /* 0x0000000000037919 */ /* 0x000f220000002100 */
[----:B---3--:R-:W-:-:S04]  /*d100*/  IMAD.MOV.U32 R2, RZ, RZ, 0xc000 ;  /* 0x0000c000ff027424 */ /* 0x008fc800078e00ff */
[----:B------:R3:W-:Y:S01]  /*d110*/  SYNCS.ARRIVE.TRANS64 RZ, [R0+URZ+0x34830], R2 ;  /* 0x0348300200ff79a7 */ /* 0x0007e2000800003f */
[----:B----4-:R-:W-:-:S04]  /*d120*/  LOP3.LUT R3, R3, 0x1f, RZ, 0xc0, !PT ;  /* 0x0000001f03037812 */ /* 0x010fc800078ec0ff */
[----:B------:R-:W-:-:S13]  /*d130*/  ISETP.NE.AND P0, PT, R3, RZ, PT ;  /* 0x000000ff0300720c */ /* 0x000fda0003f05270 */
[----:B---3--:R-:W-:Y:S05]  /*d140*/  @!P0 BRA `(.L_x_2531) ;  /* 0x0000000000048947 */ /* 0x008fea0003800000 */
[----:B------:R-:W-:Y:S01]  /*d150*/  BPT.TRAP 0x1 ;  /* 0x000000040000795c */ /* 0x000fe20000300000 */
.L_x_2531:
[----:B------:R-:W4:Y:S04]  /*d160*/  LDL R6, [R1+0x4] ;  /* 0x0000040001067983 */ /* 0x000f280000100800 */
[----:B--2---:R-:W4:Y:S04]  /*d170*/  LDL R5, [R1+0x8] ;  /* 0x0000080001057983 */ /* 0x004f280000100800 */
[----:B------:R-:W2:Y:S04]  /*d180*/  LDL R4, [R1+0xc] ;  /* 0x00000c0001047983 */ /* 0x000ea80000100800 */
[----:B------:R-:W5:Y:S04]  /*d190*/  LDL R3, [R1+0x18] ;  /* 0x0000180001037983 */ /* 0x000f680000100800 */
[----:B---3--:R-:W3:Y:S01]  /*d1a0*/  LDL R2, [R1] ;  /* 0x0000000001027983 */ /* 0x008ee20000100800 */
        /* <DEDUP_REMOVED lines=9> */
[----:B----4-:R-:W-:Y:S01]  /*d240*/  IMAD R0, R5, 0xc000, R6 ;  /* 0x0000c00005007824 */ /* 0x010fe200078e0206 */
[----:B--2---:R-:W-:-:S04]  /*d250*/  R2UR UR11, R4 ;  /* 0x00000000040b72ca */ /* 0x004fc800000e0000 */
[----:B------:R-:W-:Y:S02]  /*d260*/  R2UR UR8, R0 ;  /* 0x00000000000872ca */ /* 0x000fe400000e0000 */
[----:B-----5:R-:W-:Y:S02]  /*d270*/  R2UR UR5, R3 ;  /* 0x00000000030572ca */ /* 0x020fe400000e0000 */
[----:B------:R-:W-:Y:S02]  /*d280*/  P2R R0, PR, RZ, 0x1 ;  /* 0x00000001ff007803 */ /* 0x000fe40000000000 */
[----:B---3--:R-:W-:-:S03]  /*d290*/  R2UR UR13, R2 ;  /* 0x00000000020d72ca */ /* 0x008fc600000e0000 */
[----:B------:R4:W-:Y:S04]  /*d2a0*/  STL [R1+0x20], R0 ;  /* 0x0000200001007387 */ /* 0x0009e80000100800 */
[----:B------:R-:W-:Y:S02]  /*d2b0*/  UIADD3 UR14, UR8, 0x1c400, URZ ;  /* 0x0001c400080e7890 */ /* 0x000fe4000fffe03f */
[----:B------:R-:W-:Y:S02]  /*d2c0*/  ULEA UR11, UR11, UR5, 0x7 ;  /* 0x000000050b0b7291 */ /* 0x000fe4000f8e383f */
[----:B------:R-:W-:Y:S02]  /*d2d0*/  UIADD3.X UR5, URZ, UR39, URZ, UP0, !UPT ;  /* 0x000000273f057290 */ /* 0x000fe400087fe43f */
[----:B------:R-:W-:-:S02]  /*d2e0*/  UIADD3 UR15, UR8, 0x20400, URZ ;  /* 0x00020400080f7890 */ /* 0x000fc4000fffe03f */
        /* <DEDUP_REMOVED lines=10> */
[----:B----4-:R-:W-:Y:S01]  /*d390*/  NOP ;  /* 0x0000000000007918 */ /* 0x010fe20000000000 */
.L_x_2527:
[----:B------:R-:W4:Y:S04]  /*d3a0*/  LDL R2, [R1+0x4] ;  /* 0x0000040001027983 */ /* 0x000f280000100800 */
[----:B------:R-:W5:Y:S04]  /*d3b0*/  LDL.LU R3, [R1+0x30] ;  /* 0x0000300001037983 */ /* 0x000f680000300800 */
[----:B--2---:R-:W2:Y:S04]  /*d3c0*/  LDL.LU R5, [R1+0x28] ;  /* 0x0000280001057983 */ /* 0x004ea80000300800 */
[----:B---3--:R-:W3:Y:S01]  /*d3d0*/  LDL.LU R4, [R1+0x38] ;  /* 0x0000380001047983 */ /* 0x008ee20000300800 */
[----:B------:R-:W-:Y:S05]  /*d3e0*/  WARPSYNC.ALL ;  /* 0x0000000000007948 */ /* 0x000fea0003800000 */
[----:B------:R-:W-:Y:S01]  /*d3f0*/  ULDC.64 UR4, c[0x0][0x298] ;  /* 0x0000a60000047ab9 */ /* 0x000fe20000000a00 */
[----:B------:R-:W-:Y:S01]  /*d400*/  ULDC.64 UR6, c[0x0][0xa00] ;  /* 0x0002800000067ab9 */ /* 0x000fe20000000a00 */
[----:B------:R-:W-:Y:S01]  /*d410*/  BSSY B6, `(.L_x_2532) ;  /* 0x0000024000067945 */ /* 0x000fe20003800000 */
[----:B------:R-:W-:Y:S01]  /*d420*/  BAR.SYNC.DEFER_BLOCKING 0x8, 0x180 ;  /* 0x0206000000007b1d */ /* 0x000fe20000010000 */
[----:B------:R-:W-:-:S04]  /*d430*/  ISETP.NE.U32.AND P0, PT, RZ, UR6, PT ;  /* 0x00000006ff007c0c */ /* 0x000fc8000bf05070 */
[----:B------:R-:W-:Y:S01]  /*d440*/  ISETP.NE.AND.EX P0, PT, RZ, UR7, PT, P0 ;  /* 0x00000007ff007c0c */ /* 0x000fe2000bf05300 */
[----:B----4-:R-:W-:Y:S01]  /*d450*/  VIADD R2, R2, 0x10400 ;  /* 0x0001040002027836 */ /* 0x010fe20000000000 */
[----:B-----5:R-:W-:-:S04]  /*d460*/  SHF.R.S32.HI R0, RZ, 0x1f, R3 ;  /* 0x0000001fff007819 */ /* 0x020fc80000011403 */
[----:B------:R-:W-:Y:S02]  /*d470*/  LOP3.LUT P1, RZ, R2, 0x3ff, RZ, 0xc0, !PT ;  /* 0x000003ff02ff7812 */ /* 0x000fe4000782c0ff */
[----:B--2---:R-:W-:Y:S01]  /*d480*/  SEL R5, R5, RZ, !P0 ;  /* 0x000000ff05057207 */ /* 0x004fe20004000000 */
[----:B------:R-:W-:Y:S01]  /*d490*/  IMAD R0, R0, UR4, RZ ;  /* 0x0000000400007c24 */ /* 0x000fe2000f8e02ff */
[----:B---3--:R-:W-:-:S03]  /*d4a0*/  SEL R4, R4, RZ, !P0 ;  /* 0x000000ff04047207 */ /* 0x008fc60004000000 */
[C---:B------:R-:W-:Y:S02]  /*d4b0*/  IMAD R0, R3.reuse, UR5, R0 ;  /* 0x0000000503007c24 */ /* 0x040fe4000f8e0200 */
[----:B------:R-:W-:-:S05]  /*d4c0*/  IMAD.WIDE.U32 R2, R3, UR4, RZ ;  /* 0x0000000403027c25 */ /* 0x000fca000f8e00ff */
[----:B------:R2:W-:Y:S04]  /*d4d0*/  STL.64 [R1+0x40], R2 ;  /* 0x0000400201007387 */ /* 0x0005e80000100a00 */
[----:B------:R3:W-:Y:S04]  /*d4e0*/  STL [R1+0x28], R5 ;  /* 0x0000280501007387 */ /* 0x0007e80000100800 */
[----:B------:R3:W-:Y:S01]  /*d4f0*/  STL [R1+0x4c], R4 ;  /* 0x00004c0401007387 */ /* 0x0007e20000100800 */
[----:B--2---:R-:W-:Y:S01]  /*d500*/  IMAD.IADD R2, R3, 0x1, R0 ;  /* 0x0000000103027824 */ /* 0x004fe200078e0200 */
[----:B------:R-:W-:-:S05]  /*d510*/  SHF.R.S32.HI R0, RZ, 0x1f, R18 ;  /* 0x0000001fff007819 */ /* 0x000fca0000011412 */
[----:B------:R3:W-:Y:S04]  /*d520*/  STL [R1+0x38], R0 ;  /* 0x0000380001007387 */ /* 0x0007e80000100800 */
[----:B------:R3:W-:Y:S01]  /*d530*/  STL [R1+0x30], R2 ;  /* 0x0000300201007387 */ /* 0x0007e20000100800 */
[----:B------:R-:W-:Y:S05]  /*d540*/  @!P1 BRA `(.L_x_2533) ;  /* 0x0000000000409947 */ /* 0x000fea0003800000 */
[----:B---3--:R-:W-:Y:S01]  /*d550*/  MOV R2, 0x0 ;  /* 0x0000000000027802 */ /* 0x008fe20000000f00 */
[----:B------:R-:W-:Y:S01]  /*d560*/  ULDC.64 UR6, c[0x4][0x118] ;  /* 0x0100460000067ab9 */ /* 0x000fe20000000a00 */
[----:B------:R-:W-:Y:S01]  /*d570*/  ULDC.64 UR8, c[0x4][0x120] ;  /* 0x0100480000087ab9 */ /* 0x000fe20000000a00 */
[----:B------:R-:W-:Y:S01]  /*d580*/  ULDC.64 UR4, c[0x4][0x88] ;  /* 0x0100220000047ab9 */ /* 0x000fe20000000a00 */
[----:B------:R-:W-:Y:S02]  /*d590*/  IMAD.U32 R4, RZ, RZ, UR6 ;  /* 0x00000006ff047e24 */ /* 0x000fe4000f8e00ff */
[----:B------:R-:W2:Y:S01]  /*d5a0*/  LDC.64 R2, c[0x4][R2] ;  /* 0x0100000002027b82 */ /* 0x000ea20000000a00 */
        /* <DEDUP_REMOVED lines=10> */
.L_x_2533:
[----:B------:R-:W-:Y:S05]  /*d650*/  BSYNC B6 ;  /* 0x0000000000067941 */ /* 0x000fea0003800000 */
.L_x_2532:
[----:B---3--:R-:W2:Y:S01]  /*d660*/  LDL.LU R5, [R1+0x30] ;  /* 0x0000300001057983 */ /* 0x008ea20000300800 */
[----:B------:R-:W-:Y:S01]  /*d670*/  ULDC.64 UR4, c[0x0][0x2d8] ;  /* 0x0000b60000047ab9 */ /* 0x000fe20000000a00 */
[----:B------:R-:W3:Y:S01]  /*d680*/  LDC R7, c[0x0][0x448] ;  /* 0x00011200ff077b82 */ /* 0x000ee20000000800 */
[----:B------:R-:W-:Y:S01]  /*d690*/  ULDC.64 UR6, c[0x0][0x280] ;  /* 0x0000a00000067ab9 */ /* 0x000fe20000000a00 */
[----:B------:R-:W2:Y:S04]  /*d6a0*/  LDL.LU.64 R2, [R1+0x40] ;  /* 0x0000400001027983 */ /* 0x000ea80000300a00 */
[----:B------:R-:W4:Y:S04]  /*d6b0*/  LDL.LU R0, [R1+0x38] ;  /* 0x0000380001007983 */ /* 0x000f280000300800 */
[----:B------:R-:W4:Y:S04]  /*d6c0*/  LDL.LU R6, [R1+0x4c] ;  /* 0x00004c0001067983 */ /* 0x000f280000300800 */
[----:B------:R-:W4:Y:S01]  /*d6d0*/  LDL.LU R4, [R1+0x28] ;  /* 0x0000280001047983 */ /* 0x000f220000300800 */
[----:B01----:R-:W0:Y:S01]  /*d6e0*/  S2R R9, SR_TID.X ;  /* 0x0000000000097919 */ /* 0x003e220000002100 */
[----:B------:R-:W1:Y:S01]  /*d6f0*/  S2R R8, SR_TID.X ;  /* 0x0000000000087919 */ /* 0x000e620000002100 */
[----:B---3--:R-:W-:Y:S01]  /*d700*/  ISETP.NE.AND P0, PT, R7, 0x1, PT ;  /* 0x000000010700780c */ /* 0x008fe20003f05270 */
[----:B0-----:R-:W-:-:S02]  /*d710*/  IMAD.SHL.U32 R9, R9, 0x8, RZ ;  /* 0x0000000809097824 */ /* 0x001fc400078e00ff */
[----:B-1----:R-:W-:-:S03]  /*d720*/  IMAD.SHL.U32 R10, R8, 0x8, RZ ;  /* 0x00000008080a7824 */ /* 0x002fc600078e00ff */
[----:B------:R-:W-:-:S04]  /*d730*/  LOP3.LUT R9, R9, 0x38, RZ, 0xc0, !PT ;  /* 0x0000003809097812 */ /* 0x000fc800078ec0ff */
[C---:B------:R-:W-:Y:S02]  /*d740*/  LOP3.LUT R11, R9.reuse, 0x40, RZ, 0xfc, !PT ;  /* 0x00000040090b7812 */ /* 0x040fe400078efcff */
[----:B------:R-:W-:Y:S02]  /*d750*/  LOP3.LUT R9, R9, 0x80, RZ, 0xfc, !PT ;  /* 0x0000008009097812 */ /* 0x000fe400078efcff */
[----:B------:R-:W-:Y:S01]  /*d760*/  LOP3.LUT R10, R10, 0x38, RZ, 0xc0, !PT ;  /* 0x000000380a0a7812 */ /* 0x000fe200078ec0ff */
[----:B--2---:R-:W-:Y:S02]  /*d770*/  IMAD.MOV.U32 R3, RZ, RZ, R5 ;  /* 0x000000ffff037224 */ /* 0x004fe400078e0005 */
[----:B------:R-:W0:Y:S01]  /*d780*/  S2R R5, SR_TID.X ;  /* 0x0000000000057919 */ /* 0x000e220000002100 */
[----:B----4-:R-:W-:Y:S02]  /*d790*/  IMAD R0, R0, UR4, RZ ;  /* 0x0000000400007c24 */ /* 0x010fe4000f8e02ff */
[----:B------:R-:W-:-:S04]  /*d7a0*/  IMAD.WIDE.U32 R2, R18, UR4, R2 ;  /* 0x0000000412027c25 */ /* 0x000fc8000f8e0002 */
[----:B------:R-:W-:Y:S01]  /*d7b0*/  IMAD R0, R18, UR5, R0 ;  /* 0x0000000512007c24 */ /* 0x000fe2000f8e0200 */
[----:B------:R-:W-:-:S03]  /*d7c0*/  ULDC.64 UR4, c[0x0][0x2e0] ;  /* 0x0000b80000047ab9 */ /* 0x000fc60000000a00 */
[----:B------:R-:W-:Y:S02]  /*d7d0*/  IMAD.IADD R3, R3, 0x1, R0 ;  /* 0x0000000103037824 */ /* 0x000fe400078e0200 */
[----:B------:R-:W-:Y:S02]  /*d7e0*/  IMAD R0, R6, UR4, RZ ;  /* 0x0000000406007c24 */ /* 0x000fe4000f8e02ff */
[C---:B------:R-:W-:Y:S01]  /*d7f0*/  IMAD.WIDE.U32 R2, R4.reuse, UR4, R2 ;  /* 0x0000000404027c25 */ /* 0x040fe2000f8e0002 */
[----:B------:R-:W1:Y:S03]  /*d800*/  @P0 LDC R6, c[0x0][0x450] ;  /* 0x00011400ff060b82 */ /* 0x000e660000000800 */
[----:B------:R-:W-:Y:S01]  /*d810*/  IMAD R0, R4, UR5, R0 ;  /* 0x0000000504007c24 */ /* 0x000fe2000f8e0200 */
[----:B------:R-:W-:Y:S01]  /*d820*/  ULDC.64 UR4, c[0x0][0x2d0] ;  /* 0x0000b40000047ab9 */ /* 0x000fe20000000a00 */
[----:B------:R-:W2:Y:S02]  /*d830*/  S2R R4, SR_TID.X ;  /* 0x0000000000047919 */ /* 0x000ea40000002100 */
[----:B------:R-:W-:Y:S01]  /*d840*/  IMAD.IADD R3, R3, 0x1, R0 ;  /* 0x0000000103037824 */ /* 0x000fe200078e0200 */
[----:B0-----:R-:W-:-:S04]  /*d850*/  LOP3.LUT R5, R5, 0x7f, RZ, 0xc0, !PT ;  /* 0x0000007f05057812 */ /* 0x001fc800078ec0ff */
[----:B------:R-:W-:Y:S01]  /*d860*/  SHF.R.U32.HI R5, RZ, 0x3, R5 ;  /* 0x00000003ff057819 */ /* 0x000fe20000011605 */
[----:B--2---:R-:W-:-:S05]  /*d870*/  IMAD.SHL.U32 R4, R4, 0x10, RZ ;  /* 0x0000001004047824 */ /* 0x004fca00078e00ff */
[----:B------:R-:W-:Y:S02]  /*d880*/  LOP3.LUT R4, R5, 0x70, R4, 0xf8, !PT ;  /* 0x0000007005047812 */ /* 0x000fe400078ef804 */
[----:B------:R-:W0:Y:S03]  /*d890*/  @P0 LDC R5, c[0x0][0x44c] ;  /* 0x00011300ff050b82 */ /* 0x000e260000000800 */
[----:B------:R-:W-:-:S04]  /*d8a0*/  IMAD R0, R17, 0x80, R4 ;  /* 0x0000008011007824 */ /* 0x000fc800078e0204 */
        /* <DEDUP_REMOVED lines=11> */
[----:B------:R-:W-:-:S05]  /*d960*/  SHF.R.S32.HI R4, RZ, 0x1f, R0 ;  /* 0x0000001fff047819 */ /* 0x000fca0000011400 */
[----:B------:R-:W-:Y:S02]  /*d970*/  IMAD R6, R4, UR4, RZ ;  /* 0x0000000404067c24 */ /* 0x000fe4000f8e02ff */
[C---:B------:R-:W-:Y:S01]  /*d980*/  IMAD.WIDE.U32 R4, R0.reuse, UR4, R2 ;  /* 0x0000000400047c25 */ /* 0x040fe2000f8e0002 */
[----:B------:R-:W-:Y:S02]  /*d990*/  ULDC UR4, c[0x0][0x2b8] ;  /* 0x0000ae0000047ab9 */ /* 0x000fe40000000800 */
[----:B------:R-:W-:Y:S01]  /*d9a0*/  ISETP.GE.AND P0, PT, R9, UR4, PT ;  /* 0x0000000409007c0c */ /* 0x000fe2000bf06270 */
[----:B------:R-:W-:Y:S01]  /*d9b0*/  IMAD R0, R0, UR5, R6 ;  /* 0x0000000500007c24 */ /* 0x000fe2000f8e0206 */
[----:B------:R0:W5:Y:S01]  /*d9c0*/  LDL R9, [R1+0x24] ;  /* 0x0000240001097983 */ /* 0x0001620000100800 */
[----:B------:R-:W-:Y:S02]  /*d9d0*/  LEA R3, P3, R4, UR6, 0x1 ;  /* 0x0000000604037c11 */ /* 0x000fe4000f8608ff */
[----:B------:R-:W-:Y:S01]  /*d9e0*/  IMAD.IADD R0, R5, 0x1, R0 ;  /* 0x0000000105007824 */ /* 0x000fe200078e0200 */
[----:B------:R-:W-:-:S02]  /*d9f0*/  ISETP.GE.AND P2, PT, R10, UR4, PT ;  /* 0x000000040a007c0c */ /* 0x000fc4000bf46270 */
[----:B------:R-:W-:Y:S01]  /*da00*/  ISETP.GE.AND P1, PT, R11, UR4, PT ;  /* 0x000000040b007c0c */ /* 0x000fe2000bf26270 */
[----:B------:R-:W-:Y:S01]  /*da10*/  UMOV UR4, 0xffffffff ;  /* 0xffffffff00047882 */ /* 0x000fe20000000000 */
[----:B------:R-:W-:Y:S02]  /*da20*/  LEA.HI.X R0, R4, UR7, R0, 0x1, P3 ;  /* 0x0000000704007c11 */ /* 0x000fe400098f0c00 */
[----:B0-----:R-:W-:Y:S09]  /*da30*/  BRA.DIV UR4, `(.L_x_2534) ;  /* 0x0000004604107947 */ /* 0x001ff2000b800000 */
[----:B------:R-:W0:Y:S02]  /*da40*/  S2R R4, SR_TID.X ;  /* 0x0000000000047919 */ /* 0x000e240000002100 */
[----:B0-----:R-:W-:-:S04]  /*da50*/  LOP3.LUT R4, R4, 0x7f, RZ, 0xc0, !PT ;  /* 0x0000007f04047812 */ /* 0x001fc800078ec0ff */
[----:B------:R-:W-:Y:S02]  /*da60*/  SHF.R.U32.HI R5, RZ, 0x3, R4 ;  /* 0x00000003ff057819 */ /* 0x000fe40000011604 */
[----:B------:R-:W2:Y:S03]  /*da70*/  LDL.LU R4, [R1+0x34] ;  /* 0x0000340001047983 */ /* 0x000ea60000300800 */
[----:B------:R-:W-:Y:S01]  /*da80*/  IMAD R17, R17, 0x80, R5 ;  /* 0x0000008011117824 */ /* 0x000fe200078e0205 */
[----:B------:R-:W-:Y:S04]  /*da90*/  SHFL.IDX PT, R6, R3, 0x1, 0x181f ;  /* 0x00381f0003067f89 */ /* 0x000fe800000e0000 */
[----:B------:R-:W0:Y:S04]  /*daa0*/  SHFL.IDX PT, R5, R3, RZ, 0x181f ;  /* 0x00181fff03057589 */ /* 0x000e2800000e0000 */
[----:B------:R-:W-:Y:S01]  /*dab0*/  SHFL.IDX PT, R8, R0, 0x1, 0x181f ;  /* 0x00381f0000087f89 */ /* 0x000fe200000e0000 */
[----:B--2---:R-:W-:-:S02]  /*dac0*/  IMAD R2, R4, R7, RZ ;  /* 0x0000000704027224 */ /* 0x004fc400078e02ff */
[----:B------:R-:W-:-:S03]  /*dad0*/  VIADD R4, R17, 0x10 ;  /* 0x0000001011047836 */ /* 0x000fc60000000000 */
[-C--:B------:R-:W-:Y:S02]  /*dae0*/  ISETP.GE.AND P4, PT, R17, R2.reuse, PT ;  /* 0x000000021100720c */ /* 0x080fe40003f86270 */
[----:B------:R-:W-:Y:S02]  /*daf0*/  ISETP.GE.AND P3, PT, R4, R2, PT ;  /* 0x000000020400720c */ /* 0x000fe40003f66270 */
[----:B------:R-:W1:Y:S09]  /*db00*/  SHFL.IDX PT, R4, R0, RZ, 0x181f ;  /* 0x00181fff00047589 */ /* 0x000e7200000e0000 */
[----:B0-----:R-:W-:-:S05]  /*db10*/  @!P4 LEA R5, P5, R10, R5, 0x1 ;  /* 0x000000050a05c211 */ /* 0x001fca00078a08ff */
[----:B-1----:R-:W-:Y:S01]  /*db20*/  @!P4 IMAD.X R4, RZ, RZ, R4, P5 ;  /* 0x000000ffff04c224 */ /* 0x002fe200028e0604 */
[----:B------:R-:W-:-:S04]  /*db30*/  @!P3 LEA R7, P5, R10, R6, 0x1 ;  /* 0x000000060a07b211 */ /* 0x000fc800078a08ff */
        /* <DEDUP_REMOVED lines=9> */
[----:B------:R-:W0:Y:S04]  /*dbd0*/  SHFL.IDX PT, R7, R3, 0x2, 0x181f ;  /* 0x00581f0003077f89 */ /* 0x000e2800000e0000 */
[----:B------:R-:W-:Y:S04]  /*dbe0*/  @!P3 LDGSTS.E.BYPASS.LTC128B.128 [R9+0x10c00], desc[UR56][R4.64], !P2 ;  /* 0x10c000000409bfae */ /* 0x000fe8000d101d78 */
[----:B------:R-:W-:Y:S04]  /*dbf0*/  @!P3 LDGSTS.E.BYPASS.LTC128B.128 [R9+0x14c00], desc[UR56][R4.64+0x80], !P1 ;  /* 0x14c000800409bfae */ /* 0x000fe8000c901d78 */
[----:B------:R1:W-:Y:S04]  /*dc00*/  @!P3 LDGSTS.E.BYPASS.LTC128B.128 [R9+0x18c00], desc[UR56][R4.64+0x100], !P0 ;  /* 0x18c001000409bfae */ /* 0x0003e8000c101d78 */
[----:B------:R-:W2:Y:S01]  /*dc10*/  SHFL.IDX PT, R6, R0, 0x2, 0x181f ;  /* 0x00581f0000067f89 */ /* 0x000ea200000e0000 */
[----:B-1----:R-:W-:-:S05]  /*dc20*/  VIADD R4, R17, 0x20 ;  /* 0x0000002011047836 */ /* 0x002fca0000000000 */
[----:B------:R-:W-:-:S13]  /*dc30*/  ISETP.GE.AND P3, PT, R4, R2, PT ;  /* 0x000000020400720c */ /* 0x000fda0003f66270 */
[----:B0-----:R-:W-:-:S05]  /*dc40*/  @!P3 LEA R7, P4, R10, R7, 0x1 ;  /* 0x000000070a07b211 */ /* 0x001fca00078808ff */
[----:B--2---:R-:W-:-:S04]  /*dc50*/  @!P3 IMAD.X R4, RZ, RZ, R6, P4 ;  /* 0x000000ffff04b224 */ /* 0x004fc800020e0606 */
[----:B------:R-:W-:Y:S02]  /*dc60*/  @!P3 IMAD.MOV.U32 R5, RZ, RZ, R4 ;  /* 0x000000ffff05b224 */ /* 0x000fe400078e0004 */
[----:B------:R-:W-:-:S05]  /*dc70*/  @!P3 IMAD.MOV.U32 R4, RZ, RZ, R7 ;  /* 0x000000ffff04b224 */ /* 0x000fca00078e0007 */
        /* <DEDUP_REMOVED lines=53> */
.L_x_2653:
        /* <DEDUP_REMOVED lines=12> */
.L_x_2536:
[----:B------:R-:W-:Y:S05]  /*e090*/  BSYNC B0 ;  /* 0x0000000000007941 */ /* 0x000fea0003800000 */
.L_x_2535:
[----:B012---:R-:W2:Y:S01]  /*e0a0*/  LDL R9, [R1+0x4] ;  /* 0x0000040001097983 */ /* 0x007ea20000100800 */
[----:B------:R-:W-:Y:S01]  /*e0b0*/  PLOP3.LUT P0, PT, PT, PT, PT, 0x80, 0x0 ;  /* 0x000000000000781c */ /* 0x000fe20003f0f070 */
[----:B------:R-:W-:Y:S01]  /*e0c0*/  NOP ;  /* 0x0000000000007918 */ /* 0x000fe20000000000 */
[----:B--2---:R-:W-:-:S11]  /*e0d0*/  VIADD R6, R9, 0x34800 ;  /* 0x0003480009067836 */ /* 0x004fd60000000000 */
.L_x_2537:
        /* <DEDUP_REMOVED lines=19> */
.L_x_2654:
[----:B------:R-:W-:Y:S05]  /*e210*/  BSYNC B0 ;  /* 0x0000000000007941 */ /* 0x000fea0003800000 */
.L_x_2538:
[----:B0-----:R-:W2:Y:S01]  /*e220*/  LDL R2, [R1+0x2c] ;  /* 0x00002c0001027983 */ /* 0x001ea20000100800 */
[----:B------:R-:W-:Y:S01]  /*e230*/  BSSY B0, `(.L_x_2540) ;  /* 0x000021f000007945 */ /* 0x000fe20003800000 */
[----:B--2---:R-:W-:-:S13]  /*e240*/  ISETP.GE.AND P0, PT, R2, 0x2, PT ;  /* 0x000000020200780c */ /* 0x004fda0003f06270 */
[----:B------:R-:W-:Y:S05]  /*e250*/  @!P0 BRA `(.L_x_2541) ;  /* 0x0000002000708947 */ /* 0x000fea0003800000 */
[C---:B------:R-:W-:Y:S01]  /*e260*/  LOP3.LUT R0, R2.reuse, 0x1, RZ, 0xc0, !PT ;  /* 0x0000000102007812 */ /* 0x040fe200078ec0ff */
[----:B------:R-:W-:Y:S01]  /*e270*/  VIADD R4, R2, 0xfffffffe ;  /* 0xfffffffe02047836 */ /* 0x000fe20000000000 */
[----:B------:R-:W-:Y:S02]  /*e280*/  BSSY B2, `(.L_x_2542) ;  /* 0x00000b9000027945 */ /* 0x000fe40003800000 */
[----:B------:R-:W-:Y:S01]  /*e290*/  ISETP.NE.U32.AND P0, PT, R0, 0x1, PT ;  /* 0x000000010000780c */ /* 0x000fe20003f05070 */
[----:B------:R-:W-:-:S12]  /*e2a0*/  IMAD.MOV.U32 R0, RZ, RZ, R4 ;  /* 0x000000ffff007224 */ /* 0x000fd800078e0004 */
[----:B------:R-:W-:Y:S05]  /*e2b0*/  @!P0 BRA `(.L_x_2543) ;  /* 0x0000000800d48947 */ /* 0x000fea0003800000 */
[----:B------:R-:W2:Y:S04]  /*e2c0*/  LDL R5, [R1+0x20] ;  /* 0x0000200001057983 */ /* 0x000ea80000100800 */
[----:B------:R-:W3:Y:S04]  /*e2d0*/  LDL R3, [R1+0x8] ;  /* 0x0000080001037983 */ /* 0x000ee80000100800 */
[----:B------:R-:W4:Y:S01]  /*e2e0*/  LDL R2, [R1+0x14] ;  /* 0x0000140001027983 */ /* 0x000f220000100800 */
[----:B------:R-:W-:Y:S01]  /*e2f0*/  BSSY B1, `(.L_x_2544) ;  /* 0x00000ad000017945 */ /* 0x000fe20003800000 */
[----:B--2---:R-:W-:Y:S01]  /*e300*/  ISETP.NE.AND P1, PT, R5, RZ, PT ;  /* 0x000000ff0500720c */ /* 0x004fe20003f25270 */
        /* <DEDUP_REMOVED lines=9> */
[----:B------:R-:W-:Y:S01]  /*e3a0*/  ISETP.NE.AND.EX P0, PT, RZ, UR5, PT, P0 ;  /* 0x00000005ff007c0c */ /* 0x000fe2000bf05300 */
[----:B------:R-:W-:-:S12]  /*e3b0*/  IMAD.MOV.U32 R8, RZ, RZ, R4 ;  /* 0x000000ffff087224 */ /* 0x000fd800078e0004 */
[----:B0-----:R-:W-:Y:S05]  /*e3c0*/  @!P0 BRA `(.L_x_2546) ;  /* 0x0000000000508947 */ /* 0x001fea0003800000 */
[----:B------:R-:W2:Y:S01]  /*e3d0*/  LDL R10, [R1+0x1c] ;  /* 0x00001c00010a7983 */ /* 0x000ea20000100800 */
[----:B------:R-:W0:Y:S03]  /*e3e0*/  LDC R5, c[0x0][0x43c] ;  /* 0x00010f00ff057b82 */ /* 0x000e260000000800 */
[----:B------:R-:W3:Y:S01]  /*e3f0*/  LDL R7, [R1+0x10] ;  /* 0x0000100001077983 */ /* 0x000ee20000100800 */
[----:B------:R-:W-:Y:S01]  /*e400*/  IMAD.MOV.U32 R0, RZ, RZ, R4 ;  /* 0x000000ffff007224 */ /* 0x000fe200078e0004 */
[----:B------:R-:W-:Y:S01]  /*e410*/  ULDC.64 UR6, c[0x0][0x428] ;  /* 0x00010a0000067ab9 */ /* 0x000fe20000000a00 */
[----:B0-----:R-:W-:-:S13]  /*e420*/  ISETP.NE.AND P0, PT, R5, 0x1, PT ;  /* 0x000000010500780c */ /* 0x001fda0003f05270 */
[----:B-----5:R-:W0:Y:S02]  /*e430*/  @P0 LDC.64 R2, c[0x0][0x440] ;  /* 0x00011000ff020b82 */ /* 0x020e240000000a00 */
[----:B0-----:R-:W-:-:S05]  /*e440*/  @P0 IMAD.HI.U32 R2, R4, R2, RZ ;  /* 0x0000000204020227 */ /* 0x001fca00078e00ff */
[----:B------:R-:W-:-:S04]  /*e450*/  @P0 SHF.R.U32.HI R0, RZ, R3, R2 ;  /* 0x00000003ff000219 */ /* 0x000fc80000011602 */
[--C-:B------:R-:W-:Y:S01]  /*e460*/  SHF.R.S32.HI R3, RZ, 0x1f, R0.reuse ;  /* 0x0000001fff037819 */ /* 0x100fe20000011400 */
[----:B------:R-:W-:-:S04]  /*e470*/  IMAD.MOV R8, RZ, RZ, -R0 ;  /* 0x000000ffff087224 */ /* 0x000fc800078e0a00 */
[----:B------:R-:W-:Y:S02]  /*e480*/  IMAD R8, R5, R8, R4 ;  /* 0x0000000805087224 */ /* 0x000fe400078e0204 */
[----:B--2---:R-:W-:-:S04]  /*e490*/  IMAD R2, R10, UR6, RZ ;  /* 0x000000060a027c24 */ /* 0x004fc8000f8e02ff */
[----:B---3--:R-:W-:Y:S02]  /*e4a0*/  IMAD R5, R7, UR7, R2 ;  /* 0x0000000707057c24 */ /* 0x008fe4000f8e0202 */
[----:B------:R-:W-:-:S04]  /*e4b0*/  IMAD.MOV.U32 R2, RZ, RZ, R0 ;  /* 0x000000ffff027224 */ /* 0x000fc800078e0000 */
[----:B------:R-:W-:-:S04]  /*e4c0*/  IMAD.WIDE.U32 R2, R7, UR6, R2 ;  /* 0x0000000607027c25 */ /* 0x000fc8000f8e0002 */
[----:B------:R-:W-:Y:S01]  /*e4d0*/  IMAD.IADD R0, R5, 0x1, R3 ;  /* 0x0000000105007824 */ /* 0x000fe200078e0203 */
[----:B------:R-:W-:-:S04]  /*e4e0*/  LEA R10, P0, R2, UR4, 0x2 ;  /* 0x00000004020a7c11 */ /* 0x000fc8000f8010ff */
[----:B------:R-:W-:-:S05]  /*e4f0*/  LEA.HI.X R11, R2, UR5, R0, 0x2, P0 ;  /* 0x00000005020b7c11 */ /* 0x000fca00080f1400 */
[----:B------:R0:W5:Y:S04]  /*e500*/  LDG.E R3, desc[UR56][R10.64] ;  /* 0x000000380a037981 */ /* 0x000168000c1e1900 */
.L_x_2546:
[----:B------:R-:W2:Y:S01]  /*e510*/  LDL R0, [R1+0x4] ;  /* 0x0000040001007983 */ /* 0x000ea20000100800 */
[----:B------:R-:W-:Y:S01]  /*e520*/  BSSY B3, `(.L_x_2547) ;  /* 0x0000005000037945 */ /* 0x000fe20003800000 */
[----:B--2---:R-:W-:Y:S01]  /*e530*/  IMAD R2, R9, 0x8, R0 ;  /* 0x0000000809027824 */ /* 0x004fe200078e0200 */
[----:B------:R-:W-:-:S04]  /*e540*/  SHF.L.U32 R0, R12, 0x1f, RZ ;  /* 0x0000001f0c007819 */ /* 0x000fc800000006ff */
[----:B------:R-:W1:Y:S02]  /*e550*/  SYNCS.PHASECHK.TRANS64.TRYWAIT P0, [R2+URZ+0x34840], R0 ;  /* 0x03484000020075a7 */ /* 0x000e64000800017f */
[----:B-1----:R-:W-:Y:S05]  /*e560*/  @!P0 BRA `(.L_x_2548) ;  /* 0x00000044003c8947 */ /* 0x002fea0003800000 */
.L_x_2655:
[----:B------:R-:W-:Y:S05]  /*e570*/  BSYNC B3 ;  /* 0x0000000000037941 */ /* 0x000fea0003800000 */
.L_x_2547:
        /* <DEDUP_REMOVED lines=12> */
.L_x_2550:
[----:B------:R-:W-:Y:S05]  /*e640*/  BSYNC B3 ;  /* 0x0000000000037941 */ /* 0x000fea0003800000 */
.L_x_2549:
        /* <DEDUP_REMOVED lines=13> */
.L_x_2551:
        /* <DEDUP_REMOVED lines=16> */
.L_x_2552:
        /* <DEDUP_REMOVED lines=15> */
.L_x_2553:
        /* <DEDUP_REMOVED lines=10> */
[----:B0-----:R-:W2:Y:S04]  /*e9b0*/  LDL.LU R10, [R1+0x14] ;  /* 0x00001400010a7983 */ /* 0x001ea80000300800 */
[----:B------:R-:W3:Y:S01]  /*e9c0*/  LDL R5, [R1+0x8] ;  /* 0x0000080001057983 */ /* 0x000ee20000100800 */
[----:B------:R-:W-:Y:S01]  /*e9d0*/  BSSY B3, `(.L_x_2554) ;  /* 0x0000005000037945 */ /* 0x000fe20003800000 */
[----:B--2---:R-:W-:Y:S01]  /*e9e0*/  SHF.L.U32 R0, R10, 0x1f, RZ ;  /* 0x0000001f0a007819 */ /* 0x004fe200000006ff */
[----:B---3--:R-:W-:-:S04]  /*e9f0*/  IMAD R2, R5, 0x8, R6 ;  /* 0x0000000805027824 */ /* 0x008fc800078e0206 */
[----:B------:R-:W0:Y:S02]  /*ea00*/  SYNCS.PHASECHK.TRANS64.TRYWAIT P0, [R2+URZ+0x60], R0 ;  /* 0x00006000020075a7 */ /* 0x000e24000800017f */
[----:B0-----:R-:W-:Y:S05]  /*ea10*/  @!P0 BRA `(.L_x_2555) ;  /* 0x0000004000248947 */ /* 0x001fea0003800000 */
.L_x_2656:
[----:B------:R-:W-:Y:S05]  /*ea20*/  BSYNC B3 ;  /* 0x0000000000037941 */ /* 0x000fea0003800000 */
.L_x_2554:
        /* <DEDUP_REMOVED lines=14> */
.L_x_2557:
[----:B------:R-:W-:Y:S05]  /*eb10*/  BSYNC B3 ;  /* 0x0000000000037941 */ /* 0x000fea0003800000 */
.L_x_2556:
        /* <DEDUP_REMOVED lines=13> */
.L_x_2558:
        /* <DEDUP_REMOVED lines=16> */
.L_x_2559:
        /* <DEDUP_REMOVED lines=13> */
.L_x_2545:
[----:B------:R-:W-:Y:S05]  /*edc0*/  BSYNC B1 ;  /* 0x0000000000017941 */ /* 0x000fea0003800000 */
.L_x_2544:
[----:B------:R-:W2:Y:S04]  /*edd0*/  LDL.LU R0, [R1+0x2c] ;  /* 0x00002c0001007983 */ /* 0x000ea80000300800 */
[----:B------:R3:W-:Y:S04]  /*ede0*/  STL [R1+0x8], R9 ;  /* 0x0000080901007387 */ /* 0x0007e80000100800 */
[----:B------:R3:W-:Y:S02]  /*edf0*/  STL [R1+0x14], R12 ;  /* 0x0000140c01007387 */ /* 0x0007e40000100800 */
[----:B--23--:R-:W-:-:S07]  /*ee00*/  VIADD R0, R0, 0xfffffffd ;  /* 0xfffffffd00007836 */ /* 0x00cfce0000000000 */
.L_x_2543:
[----:B------:R-:W-:Y:S05]  /*ee10*/  BSYNC B2 ;  /* 0x0000000000027941 */ /* 0x000fea0003800000 */
.L_x_2542:
[----:B------:R-:W-:-:S13]  /*ee20*/  ISETP.NE.AND P0, PT, R4, RZ, PT ;  /* 0x000000ff0400720c */ /* 0x000fda0003f05270 */
[----:B------:R-:W-:Y:S05]  /*ee30*/  @!P0 BRA `(.L_x_2541) ;  /* 0x0000001400788947 */ /* 0x000fea0003800000 */
[----:B0-----:R0:W5:Y:S02]  /*ee40*/  LDL R8, [R1] ;  /* 0x0000000001087983 */ /* 0x0011640000100800 */
.L_x_2592:
[----:B--2---:R-:W2:Y:S04]  /*ee50*/  LDL R4, [R1+0x20] ;  /* 0x0000200001047983 */ /* 0x004ea80000100800 */
[----:B---3--:R-:W3:Y:S04]  /*ee60*/  LDL R3, [R1+0x8] ;  /* 0x0000080001037983 */ /* 0x008ee80000100800 */
[----:B----4-:R-:W4:Y:S01]  /*ee70*/  LDL R2, [R1+0x14] ;  /* 0x0000140001027983 */ /* 0x010f220000100800 */
[----:B------:R-:W-:Y:S05]  /*ee80*/  YIELD ;  /* 0x0000000000007946 */ /* 0x000fea0003800000 */
        /* <DEDUP_REMOVED lines=32> */
.L_x_2562:
[----:B------:R-:W3:Y:S01]  /*f090*/  LDL R2, [R1+0x4] ;  /* 0x0000040001027983 */ /* 0x000ee20000100800 */
[----:B------:R-:W-:Y:S01]  /*f0a0*/  BSSY B2, `(.L_x_2563) ;  /* 0x0000005000027945 */ /* 0x000fe20003800000 */
[----:B---3--:R-:W-:Y:S01]  /*f0b0*/  IMAD R3, R4, 0x8, R2 ;  /* 0x0000000804037824 */ /* 0x008fe200078e0202 */
[----:B------:R-:W-:-:S04]  /*f0c0*/  SHF.L.U32 R2, R5, 0x1f, RZ ;  /* 0x0000001f05027819 */ /* 0x000fc800000006ff */
[----:B------:R-:W3:Y:S02]  /*f0d0*/  SYNCS.PHASECHK.TRANS64.TRYWAIT P0, [R3+URZ+0x34840], R2 ;  /* 0x03484002030075a7 */ /* 0x000ee4000800017f */
[----:B---3--:R-:W-:Y:S05]  /*f0e0*/  @!P0 BRA `(.L_x_2564) ;  /* 0x0000003800848947 */ /* 0x008fea0003800000 */
.L_x_2657:
[----:B------:R-:W-:Y:S05]  /*f0f0*/  BSYNC B2 ;  /* 0x0000000000027941 */ /* 0x000fea0003800000 */
.L_x_2563:
        /* <DEDUP_REMOVED lines=12> */
.L_x_2566:
[----:B------:R-:W-:Y:S05]  /*f1c0*/  BSYNC B2 ;  /* 0x0000000000027941 */ /* 0x000fea0003800000 */
.L_x_2565:
        /* <DEDUP_REMOVED lines=13> */
.L_x_2567:
        /* <DEDUP_REMOVED lines=16> */
.L_x_2568:
        /* <DEDUP_REMOVED lines=15> */
.L_x_2569:
        /* <DEDUP_REMOVED lines=17> */
.L_x_2658:
[----:B------:R-:W-:Y:S05]  /*f5a0*/  BSYNC B2 ;  /* 0x0000000000027941 */ /* 0x000fea0003800000 */
.L_x_2570:
        /* <DEDUP_REMOVED lines=11> */
.L_x_2573:
[----:B------:R-:W-:Y:S05]  /*f660*/  BSYNC B2 ;  /* 0x0000000000027941 */ /* 0x000fea0003800000 */
.L_x_2572:
        /* <DEDUP_REMOVED lines=14> */
.L_x_2574:
        /* <DEDUP_REMOVED lines=16> */
.L_x_2575:
        /* <DEDUP_REMOVED lines=13> */
.L_x_2561:
[----:B------:R-:W-:Y:S05]  /*f920*/  BSYNC B1 ;  /* 0x0000000000017941 */ /* 0x000fea0003800000 */
.L_x_2560:
[----:B------:R-:W3:Y:S01]  /*f930*/  LDL R2, [R1+0x20] ;  /* 0x0000200001027983 */ /* 0x000ee20000100800 */
[----:B------:R-:W-:Y:S01]  /*f940*/  VIADD R3, R4, 0x1 ;  /* 0x0000000104037836 */ /* 0x000fe20000000000 */
[----:B------:R-:W-:Y:S04]  /*f950*/  BSSY B1, `(.L_x_2576) ;  /* 0x00000a9000017945 */ /* 0x000fe80003800000 */
[----:B------:R-:W-:-:S04]  /*f960*/  ISETP.NE.AND P0, PT, R3, 0x2, PT ;  /* 0x000000020300780c */ /* 0x000fc80003f05270 */
[----:B------:R-:W-:Y:S02]  /*f970*/  SEL R11, R3, RZ, P0 ;  /* 0x000000ff030b7207 */ /* 0x000fe40000000000 */
[----:B---3--:R-:W-:Y:S02]  /*f980*/  ISETP.NE.AND P1, PT, R2, RZ, PT ;  /* 0x000000ff0200720c */ /* 0x008fe40003f25270 */
        /* <DEDUP_REMOVED lines=29> */
.L_x_2578:
[----:B------:R-:W4:Y:S01]  /*fb60*/  LDL R2, [R1+0x4] ;  /* 0x0000040001027983 */ /* 0x000f220000100800 */
[----:B------:R-:W-:Y:S01]  /*fb70*/  SHF.L.U32 R3, R10, 0x1f, RZ ;  /* 0x0000001f0a037819 */ /* 0x000fe200000006ff */
[----:B------:R-:W-:Y:S01]  /*fb80*/  BSSY B2, `(.L_x_2579) ;  /* 0x0000004000027945 */ /* 0x000fe20003800000 */
[----:B----4-:R-:W-:-:S04]  /*fb90*/  IMAD R2, R11, 0x8, R2 ;  /* 0x000000080b027824 */ /* 0x010fc800078e0202 */
[----:B------:R-:W4:Y:S02]  /*fba0*/  SYNCS.PHASECHK.TRANS64.TRYWAIT P0, [R2+URZ+0x34840], R3 ;  /* 0x03484003020075a7 */ /* 0x000f24000800017f */
[----:B----4-:R-:W-:Y:S05]  /*fbb0*/  @!P0 BRA `(.L_x_2580) ;  /* 0x0000002c00f88947 */ /* 0x010fea0003800000 */
.L_x_2659:
[----:B------:R-:W-:Y:S05]  /*fbc0*/  BSYNC B2 ;  /* 0x0000000000027941 */ /* 0x000fea0003800000 */
.L_x_2579:
        /* <DEDUP_REMOVED lines=12> */
.L_x_2582:
[----:B------:R-:W-:Y:S05]  /*fc90*/  BSYNC B2 ;  /* 0x0000000000027941 */ /* 0x000fea0003800000 */
.L_x_2581:
        /* <DEDUP_REMOVED lines=15> */
.L_x_2583:
        /* <DEDUP_REMOVED lines=16> */
.L_x_2584:
        /* <DEDUP_REMOVED lines=15> */
.L_x_2585:
        /* <DEDUP_REMOVED lines=15> */
.L_x_2660:
[----:B------:R-:W-:Y:S05]  /*10070*/  BSYNC B2 ;  /* 0x0000000000027941 */ /* 0x000fea0003800000 */
.L_x_2586:
        /* <DEDUP_REMOVED lines=11> */
.L_x_2589:
[----:B------:R-:W-:Y:S05]  /*10130*/  BSYNC B2 ;  /* 0x0000000000027941 */ /* 0x000fea0003800000 */
.L_x_2588:
        /* <DEDUP_REMOVED lines=13> */
.L_x_2590:
        /* <DEDUP_REMOVED lines=16> */
.L_x_2591:
        /* <DEDUP_REMOVED lines=13> */
.L_x_2577:
[----:B------:R-:W-:Y:S05]  /*103e0*/  BSYNC B1 ;  /* 0x0000000000017941 */ /* 0x000fea0003800000 */
.L_x_2576:
[C---:B------:R-:W-:Y:S01]  /*103f0*/  ISETP.GT.AND P0, PT, R0.reuse, 0x1, PT ;  /* 0x000000010000780c */ /* 0x040fe20003f04270 */
[----:B------:R-:W-:-:S12]  /*10400*/  VIADD R0, R0, 0xfffffffe ;  /* 0xfffffffe00007836 */ /* 0x000fd80000000000 */
[----:B------:R-:W-:Y:S05]  /*10410*/  @P0 BRA `(.L_x_2592) ;  /* 0xffffffe8008c0947 */ /* 0x000fea000383ffff */
.L_x_2541:
[----:B------:R-:W-:Y:S05]  /*10420*/  BSYNC B0 ;  /* 0x0000000000007941 */ /* 0x000fea0003800000 */
.L_x_2540:
        /* <DEDUP_REMOVED lines=8> */
[----:B------:R-:W0:Y:S02]  /*104b0*/  FLO.U32 R0, UR4 ;  /* 0x0000000400007d00 */ /* 0x000e2400080e0000 */
        /* <DEDUP_REMOVED lines=8> */
.L_x_2594:
[----:B------:R-:W-:Y:S05]  /*10540*/  BSYNC B0 ;  /* 0x0000000000007941 */ /* 0x000fea0003800000 */
.L_x_2593:
[----:B------:R-:W2:Y:S01]  /*10550*/  LDL.LU R0, [R1+0x20] ;  /* 0x0000200001007983 */ /* 0x000ea20000300800 */
[----:B------:R-:W-:Y:S01]  /*10560*/  BSSY B0, `(.L_x_2595) ;  /* 0x0000040000007945 */ /* 0x000fe20003800000 */
[----:B--2---:R-:W-:-:S13]  /*10570*/  ISETP.NE.AND P0, PT, R0, RZ, PT ;  /* 0x000000ff0000720c */ /* 0x004fda0003f05270 */
        /* <DEDUP_REMOVED lines=10> */
.L_x_2661:
[----:B------:R-:W-:Y:S05]  /*10620*/  BSYNC B1 ;  /* 0x0000000000017941 */ /* 0x000fea0003800000 */
.L_x_2597:
        /* <DEDUP_REMOVED lines=9> */
.L_x_2600:
[----:B------:R-:W-:Y:S05]  /*106c0*/  BSYNC B1 ;  /* 0x0000000000017941 */ /* 0x000fea0003800000 */
.L_x_2599:
[----:B------:R-:W2:Y:S04]  /*106d0*/  LDL.LU R5, [R1+0x18] ;  /* 0x0000180001057983 */ /* 0x000ea80000300800 */
[----:B------:R-:W2:Y:S04]  /*106e0*/  LDL.LU R3, [R1+0xc] ;  /* 0x00000c0001037983 */ /* 0x000ea80000300800 */
[----:B------:R-:W3:Y:S04]  /*106f0*/  LDL R4, [R1+0x4] ;  /* 0x0000040001047983 */ /* 0x000ee80000100800 */
[----:B0-----:R-:W3:Y:S01]  /*10700*/  LDL R2, [R1+0x8] ;  /* 0x0000080001027983 */ /* 0x001ee20000100800 */
        /* <DEDUP_REMOVED lines=10> */
.L_x_2601:
        /* <DEDUP_REMOVED lines=16> */
.L_x_2602:
        /* <DEDUP_REMOVED lines=11> */
.L_x_2596:
[----:B------:R-:W-:Y:S05]  /*10960*/  BSYNC B0 ;  /* 0x0000000000007941 */ /* 0x000fea0003800000 */
.L_x_2595:
        /* <DEDUP_REMOVED lines=9> */
.L_x_2520:
[----:B------:R-:W-:Y:S05]  /*10a00*/  BSYNC B7 ;  /* 0x0000000000077941 */ /* 0x000fea0003800000 */
.L_x_2518:
[----:B0-----:R-:W3:Y:S02]  /*10a10*/  LDL R0, [R1+0x50] ;  /* 0x0000500001007983 */ /* 0x001ee40000100800 */
[----:B---3--:R-:W-:-:S13]  /*10a20*/  ISETP.NE.AND P0, PT, R0, RZ, PT ;  /* 0x000000ff0000720c */ /* 0x008fda0003f05270 */
[----:B------:R-:W-:Y:S05]  /*10a30*/  @!P0 BRA `(.L_x_2603) ;  /* 0x0000000000288947 */ /* 0x000fea0003800000 */
[----:B------:R-:W-:Y:S05]  /*10a40*/  WARPSYNC.ALL ;  /* 0x0000000000007948 */ /* 0x000fea0003800000 */
[----:B------:R-:W0:Y:S08]  /*10a50*/  S2UR UR5, SR_CgaCtaId ;  /* 0x00000000000579c3 */ /* 0x000e300000008800 */
[----:B------:R-:W-:Y:S06]  /*10a60*/  BAR.SYNC.DEFER_BLOCKING 0x5, 0x180 ;  /* 0x0146000000007b1d */ /* 0x000fec0000010000 */
[----:B------:R-:W-:-:S02]  /*10a70*/  UMOV UR4, 0x400 ;  /* 0x0000040000047882 */ /* 0x000fc40000000000 */
[----:B0-----:R-:W-:-:S06]  /*10a80*/  ULEA UR4, UR5, UR4, 0x18 ;  /* 0x0000000405047291 */ /* 0x001fcc000f8ec03f */
[----:B------:R-:W-:-:S05]  /*10a90*/  IMAD.U32 R0, RZ, RZ, UR4 ;  /* 0x00000004ff007e24 */ /* 0x000fca000f8e00ff */
[----:B------:R0:W3:Y:S04]  /*10aa0*/  LDS.128 R16, [R0+0x348d0] ;  /* 0x0348d00000107984 */ /* 0x0000e80000000c00 */
[----:B------:R0:W-:Y:S01]  /*10ab0*/  STL [R1+0x4], R0 ;  /* 0x0000040001007387 */ /* 0x0001e20000100800 */
[----:B------:R-:W-:Y:S06]  /*10ac0*/  BAR.ARV 0x4, 0x180 ;  /* 0x0106000000007b1d */ /* 0x000fec0000002000 */
[----:B------:R-:W-:Y:S05]  /*10ad0*/  BRA `(.L_x_2604) ;  /* 0x0000000800d87947 */ /* 0x000fea0003800000 */
.L_x_2603:
[----:B------:R-:W0:Y:S01]  /*10ae0*/  S2R R0, SR_TID.X ;  /* 0x0000000000007919 */ /* 0x000e220000002100 */
[----:B------:R-:W-:Y:S01]  /*10af0*/  UMOV UR4, 0xffffffff ;  /* 0xffffffff00047882 */ /* 0x000fe20000000000 */
[----:B0-----:R-:W-:-:S04]  /*10b00*/  LOP3.LUT R6, R0, 0x1f, RZ, 0xc0, !PT ;  /* 0x0000001f00067812 */ /* 0x001fc800078ec0ff */
[----:B------:R-:W-:Y:S01]  /*10b10*/  ISETP.NE.AND P0, PT, R6, 0x1f, PT ;  /* 0x0000001f0600780c */ /* 0x000fe20003f05270 */
[----:B------:R-:W-:-:S12]  /*10b20*/  BRA.DIV UR4, `(.L_x_2605) ;  /* 0x0000002204587947 */ /* 0x000fd8000b800000 */
[----:B------:R-:W-:Y:S01]  /*10b30*/  IMAD.IADD R5, R19, 0x1, R6 ;  /* 0x0000000113057824 */ /* 0x000fe200078e0206 */
[----:B------:R-:W-:-:S04]  /*10b40*/  ULDC UR4, c[0x0][0xc3c] ;  /* 0x00030f0000047ab9 */ /* 0x000fc80000000800 */
[----:B------:R-:W-:-:S13]  /*10b50*/  ISETP.GE.OR P1, PT, R5, UR4, !P0 ;  /* 0x0000000405007c0c */ /* 0x000fda000c726670 */
[----:B------:R-:W0:Y:S02]  /*10b60*/  @!P1 LDC.64 R2, c[0x0][0xc80] ;  /* 0x00032000ff029b82 */ /* 0x000e240000000a00 */
[----:B0-----:R-:W-:-:S06]  /*10b70*/  @!P1 IMAD.WIDE R2, R5, 0x4, R2 ;  /* 0x0000000405029825 */ /* 0x001fcc00078e0202 */
[----:B------:R0:W3:Y:S01]  /*10b80*/  @!P1 LDG.E R3, desc[UR56][R2.64] ;  /* 0x0000003802039981 */ /* 0x0000e2000c1e1900 */
[C---:B------:R-:W-:Y:S02]  /*10b90*/  ISETP.GE.U32.AND P2, PT, R6.reuse, 0x2, PT ;  /* 0x000000020600780c */ /* 0x040fe40003f46070 */
[C---:B------:R-:W-:Y:S01]  /*10ba0*/  ISETP.GE.U32.AND P3, PT, R6.reuse, 0x4, PT ;  /* 0x000000040600780c */ /* 0x040fe20003f66070 */
[----:B------:R-:W-:Y:S01]  /*10bb0*/  SHFL.IDX PT, R0, R16, RZ, 0x1f ;  /* 0x00001fff10007589 */ /* 0x000fe200000e0000 */
[C---:B------:R-:W-:Y:S02]  /*10bc0*/  ISETP.GE.U32.AND P4, PT, R6.reuse, 0x8, PT ;  /* 0x000000080600780c */ /* 0x040fe40003f86070 */
[C---:B------:R-:W-:Y:S01]  /*10bd0*/  ISETP.GE.U32.AND P5, PT, R6.reuse, 0x10, PT ;  /* 0x000000100600780c */ /* 0x040fe20003fa6070 */
[----:B0-----:R-:W-:Y:S02]  /*10be0*/  IMAD.MOV.U32 R2, RZ, RZ, RZ ;  /* 0x000000ffff027224 */ /* 0x001fe400078e00ff */
[----:B---3--:R-:W-:Y:S01]  /*10bf0*/  @!P1 IMAD.MOV.U32 R2, RZ, RZ, R3 ;  /* 0x000000ffff029224 */ /* 0x008fe200078e0003 */
[----:B------:R-:W-:-:S04]  /*10c00*/  ISETP.NE.AND P1, PT, R6, RZ, PT ;  /* 0x000000ff0600720c */ /* 0x000fc80003f25270 */
[----:B------:R-:W0:Y:S02]  /*10c10*/  SHFL.UP PT, R14, R2, 0x1, RZ ;  /* 0x04200000020e7989 */ /* 0x000e2400000e00ff */
[----:B0-----:R-:W-:-:S05]  /*10c20*/  SEL R5, R14, RZ, P1 ;  /* 0x000000ff0e057207 */ /* 0x001fca0000800000 */
[----:B------:R-:W-:Y:S02]  /*10c30*/  IMAD.IADD R3, R2, 0x1, R5 ;  /* 0x0000000102037824 */ /* 0x000fe400078e0205 */
[----:B------:R-:W-:Y:S04]  /*10c40*/  SHFL.IDX PT, R5, R16, 0x1, 0x1f ;  /* 0x00201f0010057f89 */ /* 0x000fe800000e0000 */
        /* <DEDUP_REMOVED lines=12> */
[----:B------:R0:W3:Y:S02]  /*10d10*/  SHFL.IDX PT, R16, R3, 0x1f, 0x1f ;  /* 0x03e01f0003107f89 */ /* 0x0000e400000e0000 */
.L_x_2671:
[----:B------:R-:W-:Y:S02]  /*10d20*/  ULDC UR4, c[0x0][0xc38] ;  /* 0x00030e0000047ab9 */ /* 0x000fe40000000800 */
[----:B------:R-:W-:-:S04]  /*10d30*/  IMAD.U32 R4, RZ, RZ, UR4 ;  /* 0x00000004ff047e24 */ /* 0x000fc8000f8e00ff */
[----:B---3--:R-:W-:-:S04]  /*10d40*/  IMAD R16, R16, R4, RZ ;  /* 0x0000000410107224 */ /* 0x008fc800078e02ff */
[----:B------:R-:W-:-:S05]  /*10d50*/  IMAD.IADD R5, R5, 0x1, R16 ;  /* 0x0000000105057824 */ /* 0x000fca00078e0210 */
[----:B------:R-:W-:-:S13]  /*10d60*/  ISETP.GT.AND P6, PT, R5, R0, PT ;  /* 0x000000000500720c */ /* 0x000fda0003fc4270 */
[----:B------:R-:W-:Y:S05]  /*10d70*/  @P6 BRA `(.L_x_2606) ;  /* 0x00000000009c6947 */ /* 0x000fea0003800000 */
.L_x_2611:
[----:B------:R-:W3:Y:S01]  /*10d80*/  LDC R2, c[0x0][0xc3c] ;  /* 0x00030f00ff027b82 */ /* 0x000ee20000000800 */
[----:B------:R-:W-:-:S05]  /*10d90*/  VIADD R19, R19, 0x1f ;  /* 0x0000001f13137836 */ /* 0x000fca0000000000 */
[----:B---3--:R-:W-:-:S13]  /*10da0*/  ISETP.GE.AND P6, PT, R19, R2, PT ;  /* 0x000000021300720c */ /* 0x008fda0003fc6270 */
[----:B------:R-:W-:Y:S05]  /*10db0*/  @P6 BRA `(.L_x_2607) ;  /* 0x0000000400d46947 */ /* 0x000fea0003800000 */
[----:B0-----:R-:W0:Y:S01]  /*10dc0*/  S2R R3, SR_TID.X ;  /* 0x0000000000037919 */ /* 0x001e220000002100 */
        /* <DEDUP_REMOVED lines=9> */
.L_x_2609:
[----:B------:R-:W-:Y:S05]  /*10e60*/  BSYNC B0 ;  /* 0x0000000000007941 */ /* 0x000fea0003800000 */
.L_x_2608:
        /* <DEDUP_REMOVED lines=18> */
.L_x_2679:
[----:B------:R-:W-:Y:S02]  /*10f90*/  ULDC UR4, c[0x0][0xc38] ;  /* 0x00030e0000047ab9 */ /* 0x000fe40000000800 */
[----:B------:R-:W-:-:S04]  /*10fa0*/  IMAD.U32 R4, RZ, RZ, UR4 ;  /* 0x00000004ff047e24 */ /* 0x000fc8000f8e00ff */
[----:B---3--:R-:W-:-:S04]  /*10fb0*/  IMAD R16, R16, R4, RZ ;  /* 0x0000000410107224 */ /* 0x008fc800078e02ff */
[----:B------:R-:W-:-:S05]  /*10fc0*/  IMAD.IADD R5, R16, 0x1, R5 ;  /* 0x0000000110057824 */ /* 0x000fca00078e0205 */
[----:B------:R-:W-:-:S13]  /*10fd0*/  ISETP.GT.AND P6, PT, R5, R0, PT ;  /* 0x000000000500720c */ /* 0x000fda0003fc4270 */
[----:B------:R-:W-:Y:S05]  /*10fe0*/  @!P6 BRA `(.L_x_2611) ;  /* 0xfffffffc0064e947 */ /* 0x000fea000383ffff */
.L_x_2606:
[----:B------:R-:W-:Y:S01]  /*10ff0*/  IMAD.IADD R16, R5, 0x1, -R16 ;  /* 0x0000000105107824 */ /* 0x000fe200078e0a10 */
[----:B------:R-:W-:-:S03]  /*11000*/  UMOV UR4, 0xffffffff ;  /* 0xffffffff00047882 */ /* 0x000fc60000000000 */
[----:B------:R-:W-:-:S05]  /*11010*/  IMAD R5, R3, R4, R16 ;  /* 0x0000000403057224 */ /* 0x000fca00078e0210 */
[----:B------:R-:W-:Y:S01]  /*11020*/  ISETP.GT.AND P6, PT, R5, R0, PT ;  /* 0x000000000500720c */ /* 0x000fe20003fc4270 */
[----:B------:R-:W-:-:S12]  /*11030*/  BRA.DIV UR4, `(.L_x_2612) ;  /* 0x0000002604107947 */ /* 0x000fd8000b800000 */
[----:B------:R-:W-:-:S04]  /*11040*/  VOTE.ANY R5, PT, !P6 ;  /* 0x0000000000057806 */ /* 0x000fc800070e0100 */
[----:B------:R-:W3:Y:S02]  /*11050*/  POPC R6, R5 ;  /* 0x0000000500067309 */ /* 0x000ee40000000000 */
[----:B---3--:R3:W0:Y:S02]  /*11060*/  SHFL.IDX PT, R17, R2, R6, 0x1f ;  /* 0x00001f0602117589 */ /* 0x00862400000e0000 */
.L_x_2683:
[----:B------:R-:W-:Y:S01]  /*11070*/  ISETP.NE.AND P0, PT, R5, RZ, PT ;  /* 0x000000ff0500720c */ /* 0x000fe20003f05270 */
[----:B------:R-:W-:-:S12]  /*11080*/  IMAD.MOV.U32 R5, RZ, RZ, RZ ;  /* 0x000000ffff057224 */ /* 0x000fd800078e00ff */
[----:B------:R-:W-:Y:S05]  /*11090*/  @!P0 BRA `(.L_x_2613) ;  /* 0x0000000000148947 */ /* 0x000fea0003800000 */
[----:B------:R-:W-:Y:S01]  /*110a0*/  UMOV UR4, 0xffffffff ;  /* 0xffffffff00047882 */ /* 0x000fe20000000000 */
[----:B------:R-:W-:Y:S02]  /*110b0*/  VIADD R12, R6, 0xffffffff ;  /* 0xffffffff060c7836 */ /* 0x000fe40000000000 */
[----:B------:R-:W-:Y:S05]  /*110c0*/  BRA.DIV UR4, `(.L_x_2614) ;  /* 0x0000002604347947 */ /* 0x000fea000b800000 */
[----:B0-----:R0:W0:Y:S02]  /*110d0*/  SHFL.IDX PT, R3, R3, R12, 0x1f ;  /* 0x00001f0c03037589 */ /* 0x00102400000e0000 */
.L_x_2686:
[----:B0-----:R-:W-:-:S07]  /*110e0*/  IMAD.MOV.U32 R5, RZ, RZ, R3 ;  /* 0x000000ffff057224 */ /* 0x001fce00078e0003 */
.L_x_2613:
[----:B0--3--:R-:W0:Y:S01]  /*110f0*/  LDC.64 R2, c[0x0][0xc90] ;  /* 0x00032400ff027b82 */ /* 0x009e220000000a00 */
[----:B------:R-:W-:-:S04]  /*11100*/  IMAD.IADD R19, R6, 0x1, R19 ;  /* 0x0000000106137824 */ /* 0x000fc800078e0213 */
[----:B0-----:R-:W-:-:S05]  /*11110*/  IMAD.WIDE R2, R19, 0x4, R2 ;  /* 0x0000000413027825 */ /* 0x001fca00078e0202 */
[----:B--2-4-:R-:W2:Y:S01]  /*11120*/  LDG.E R7, desc[UR56][R2.64] ;  /* 0x0000003802077981 */ /* 0x014ea2000c1e1900 */
[----:B------:R-:W-:-:S04]  /*11130*/  IMAD R16, R5, R4, R16 ;  /* 0x0000000405107224 */ /* 0x000fc800078e0210 */
[----:B------:R-:W-:Y:S02]  /*11140*/  IMAD.IADD R0, R0, 0x1, -R16 ;  /* 0x0000000100007824 */ /* 0x000fe400078e0a10 */
[----:B--2---:R-:W-:-:S05]  /*11150*/  IMAD R6, R17, R7, RZ ;  /* 0x0000000711067224 */ /* 0x004fca00078e02ff */
[----:B-----5:R-:W-:-:S04]  /*11160*/  IABS R8, R6 ;  /* 0x0000000600087213 */ /* 0x020fc80000000000 */
        /* <DEDUP_REMOVED lines=58> */
.L_x_2607:
[----:B------:R-:W-:Y:S01]  /*11510*/  UMOV UR4, URZ ;  /* 0x0000003f00047c82 */ /* 0x000fe20008000000 */
[----:B------:R-:W-:Y:S01]  /*11520*/  UMOV UR5, URZ ;  /* 0x0000003f00057c82 */ /* 0x000fe20008000000 */
[----:B------:R-:W-:Y:S01]  /*11530*/  ULDC UR6, c[0x0][0xc3c] ;  /* 0x00030f0000067ab9 */ /* 0x000fe20000000800 */
[----:B------:R-:W-:Y:S02]  /*11540*/  IMAD.MOV.U32 R16, RZ, RZ, R0 ;  /* 0x000000ffff107224 */ /* 0x000fe400078e0000 */
[----:B------:R-:W-:Y:S02]  /*11550*/  IMAD.U32 R17, RZ, RZ, UR4 ;  /* 0x00000004ff117e24 */ /* 0x000fe4000f8e00ff */
[----:B------:R-:W-:Y:S02]  /*11560*/  IMAD.U32 R18, RZ, RZ, UR5 ;  /* 0x00000005ff127e24 */ /* 0x000fe4000f8e00ff */
[----:B------:R-:W-:-:S07]  /*11570*/  IMAD.U32 R19, RZ, RZ, UR6 ;  /* 0x00000006ff137e24 */ /* 0x000fce000f8e00ff */
.L_x_2615:
        /* <DEDUP_REMOVED lines=12> */
.L_x_2604:
[----:B------:R-:W-:Y:S02]  /*11640*/  ULDC UR4, c[0x0][0xc3c] ;  /* 0x00030f0000047ab9 */ /* 0x000fe40000000800 */
[----:B---3--:R-:W-:-:S13]  /*11650*/  ISETP.GE.AND P0, PT, R19, UR4, PT ;  /* 0x0000000413007c0c */ /* 0x008fda000bf06270 */
[----:B------:R-:W-:Y:S05]  /*11660*/  @!P0 BRA `(.L_x_2616) ;  /* 0xffffffa800d48947 */ /* 0x000fea000383ffff */
[----:B------:R-:W-:Y:S05]  /*11670*/  BSYNC B8 ;  /* 0x0000000000087941 */ /* 0x000fea0003800000 */
.L_x_2514:
[----:B0-----:R-:W3:Y:S01]  /*11680*/  LDL.LU R0, [R1+0x48] ;  /* 0x0000480001007983 */ /* 0x001ee20000300800 */
[----:B------:R-:W-:Y:S01]  /*11690*/  BSSY B0, `(.L_x_2617) ;  /* 0x000000b000007945 */ /* 0x000fe20003800000 */
[----:B------:R-:W0:Y:S01]  /*116a0*/  S2R R5, SR_CgaCtaId ;  /* 0x0000000000057919 */ /* 0x000e220000008800 */
[----:B---3--:R-:W-:-:S05]  /*116b0*/  VIADD R0, R0, 0x1 ;  /* 0x0000000100007836 */ /* 0x008fca0000000000 */
[----:B------:R-:W-:-:S04]  /*116c0*/  LEA.HI R2, R0, R0, RZ, 0x1 ;  /* 0x0000000000027211 */ /* 0x000fc800078f08ff */
[----:B------:R-:W-:-:S05]  /*116d0*/  LOP3.LUT R3, R2, 0xfffffffe, RZ, 0xc0, !PT ;  /* 0xfffffffe02037812 */ /* 0x000fca00078ec0ff */
[----:B------:R-:W-:Y:S01]  /*116e0*/  IMAD.IADD R3, R0, 0x1, -R3 ;  /* 0x0000000100037824 */ /* 0x000fe200078e0a03 */
[----:B------:R-:W-:-:S04]  /*116f0*/  MOV R0, 0x400 ;  /* 0x0000040000007802 */ /* 0x000fc80000000f00 */
[----:B0-----:R-:W-:Y:S02]  /*11700*/  LEA R0, R5, R0, 0x18 ;  /* 0x0000000005007211 */ /* 0x001fe400078ec0ff */
[----:B------:R-:W-:-:S04]  /*11710*/  SHF.L.U32 R3, R3, 0x1f, RZ ;  /* 0x0000001f03037819 */ /* 0x000fc800000006ff */
[----:B------:R-:W0:Y:S02]  /*11720*/  SYNCS.PHASECHK.TRANS64.TRYWAIT P0, [R0+URZ+0x34820], R3 ;  /* 0x03482003000075a7 */ /* 0x000e24000800017f */
[----:B0-----:R-:W-:Y:S05]  /*11730*/  @!P0 BRA `(.L_x_2618) ;  /* 0x0000001c00c08947 */ /* 0x001fea0003800000 */
.L_x_2687:
[----:B------:R-:W-:Y:S05]  /*11740*/  BSYNC B0 ;  /* 0x0000000000007941 */ /* 0x000fea0003800000 */
.L_x_2617:
[----:B------:R-:W-:-:S03]  /*11750*/  UMOV UR4, 0xffffffff ;  /* 0xffffffff00047882 */ /* 0x000fc60000000000 */
[----:B------:R-:W-:Y:S05]  /*11760*/  BRA.DIV UR4, `(.L_x_2619) ;  /* 0x0000001e04c87947 */ /* 0x000fea000b800000 */
[----:B------:R-:W3:Y:S02]  /*11770*/  S2R R2, SR_TID.X ;  /* 0x0000000000027919 */ /* 0x000ee40000002100 */
[----:B---3--:R-:W-:-:S04]  /*11780*/  SHF.R.U32.HI R2, RZ, 0x5, R2 ;  /* 0x00000005ff027819 */ /* 0x008fc80000011602 */
[----:B------:R-:W-:-:S05]  /*11790*/  LOP3.LUT R2, R2, 0x3, RZ, 0xc0, !PT ;  /* 0x0000000302027812 */ /* 0x000fca00078ec0ff */
[----:B------:R3:W0:Y:S02]  /*117a0*/  SHFL.IDX PT, R14, R2, RZ, 0x1f ;  /* 0x00001fff020e7589 */ /* 0x00062400000e0000 */
.L_x_2690:
[----:B0-----:R-:W-:Y:S01]  /*117b0*/  ISETP.NE.AND P0, PT, R14, RZ, PT ;  /* 0x000000ff0e00720c */ /* 0x001fe20003f05270 */
[----:B------:R-:W-:-:S12]  /*117c0*/  BSSY B0, `(.L_x_2620) ;  /* 0x0000027000007945 */ /* 0x000fd80003800000 */
[----:B------:R-:W-:Y:S05]  /*117d0*/  @P0 BRA `(.L_x_2621) ;  /* 0x0000000000940947 */ /* 0x000fea0003800000 */
[----:B------:R-:W-:-:S03]  /*117e0*/  UMOV UR4, 0xffffffff ;  /* 0xffffffff00047882 */ /* 0x000fc60000000000 */
[----:B------:R-:W-:Y:S05]  /*117f0*/  BRA.DIV UR4, `(.L_x_2622) ;  /* 0x0000001e04d87947 */ /* 0x000fea000b800000 */
[----:B------:R-:W-:-:S13]  /*11800*/  ELECT P6, URZ, PT ;  /* 0x00000000003f782f */ /* 0x000fda00038c0000 */
.L_x_2693:
[----:B------:R-:W-:Y:S05]  /*11810*/  @!P6 BRA `(.L_x_2621) ;  /* 0x000000000084e947 */ /* 0x000fea0003800000 */
[----:B---3--:R-:W3:Y:S02]  /*11820*/  LDL.LU R2, [R1+0x54] ;  /* 0x0000540001027983 */ /* 0x008ee40000300800 */
[----:B---3--:R-:W-:-:S04]  /*11830*/  LOP3.LUT R2, R2, 0x2, RZ, 0xfc, !PT ;  /* 0x0000000202027812 */ /* 0x008fc800078efcff */
[----:B------:R-:W-:-:S13]  /*11840*/  ISETP.NE.AND P2, PT, R2, 0x3, PT ;  /* 0x000000030200780c */ /* 0x000fda0003f45270 */
[----:B------:R-:W-:Y:S05]  /*11850*/  @!P2 BRA `(.L_x_2623) ;  /* 0x000000000004a947 */ /* 0x000fea0003800000 */
[----:B------:R-:W-:Y:S01]  /*11860*/  BPT.TRAP 0x1 ;  /* 0x000000040000795c */ /* 0x000fe20000300000 */
.L_x_2623:
[----:B------:R-:W3:Y:S04]  /*11870*/  LDL R3, [R1+0x8] ;  /* 0x0000080001037983 */ /* 0x000ee80000100800 */
[----:B--2-4-:R-:W2:Y:S01]  /*11880*/  LDL.LU R7, [R1+0x14] ;  /* 0x0000140001077983 */ /* 0x014ea20000300800 */
[----:B------:R-:W-:-:S04]  /*11890*/  VIADD R2, R0, 0x34840 ;  /* 0x0003484000027836 */ /* 0x000fc80000000000 */
[C---:B---3--:R-:W-:Y:S02]  /*118a0*/  IMAD R6, R3.reuse, 0x8, R2 ;  /* 0x0000000803067824 */ /* 0x048fe400078e0202 */
        /* <DEDUP_REMOVED lines=10> */
.L_x_2694:
[----:B------:R-:W2:Y:S02]  /*11950*/  SYNCS.PHASECHK.TRANS64.TRYWAIT P0, [R7+URZ], R2 ;  /* 0x00000002070075a7 */ /* 0x000ea4000800017f */
[----:B--2---:R-:W-:Y:S05]  /*11960*/  @!P0 BRA `(.L_x_2625) ;  /* 0x0000001c00b08947 */ /* 0x004fea0003800000 */
.L_x_2695:
[----:B------:R-:W-:Y:S05]  /*11970*/  @!P2 BRA `(.L_x_2626) ;  /* 0x000000000004a947 */ /* 0x000fea0003800000 */
[----:B------:R-:W-:Y:S01]  /*11980*/  BPT.TRAP 0x1 ;  /* 0x000000040000795c */ /* 0x000fe20000300000 */
.L_x_2626:
[----:B------:R-:W3:Y:S01]  /*11990*/  LDL.LU R4, [R1+0x8] ;  /* 0x0000080001047983 */ /* 0x000ee20000300800 */
[----:B------:R-:W-:-:S04]  /*119a0*/  VIADD R0, R0, 0x34860 ;  /* 0x0003486000007836 */ /* 0x000fc80000000000 */
[----:B---3--:R-:W-:-:S04]  /*119b0*/  IMAD R4, R4, 0x8, R0 ;  /* 0x0000000804047824 */ /* 0x008fc800078e0200 */
[----:B------:R-:W3:Y:S02]  /*119c0*/  SYNCS.PHASECHK.TRANS64.TRYWAIT P0, [R4+URZ], R5 ;  /* 0x00000005040075a7 */ /* 0x000ee4000800017f */
[----:B---3--:R-:W-:Y:S05]  /*119d0*/  @!P0 BRA `(.L_x_2627) ;  /* 0x0000001c00a88947 */ /* 0x008fea0003800000 */
.L_x_2696:
[----:B------:R-:W-:-:S07]  /*119e0*/  IMAD R3, R3, 0x8, R0 ;  /* 0x0000000803037824 */ /* 0x000fce00078e0200 */
.L_x_2628:
[----:B----4-:R4:W0:Y:S02]  /*119f0*/  SYNCS.PHASECHK.TRANS64.TRYWAIT P0, [R3+URZ], R2 ;  /* 0x00000002030075a7 */ /* 0x010824000800017f */
[----:B0-----:R-:W-:Y:S05]  /*11a00*/  @!P0 NANOSLEEP.SYNCS 0x989680 ;  /* 0x009896800000895d */ /* 0x001fea0003900000 */
[----:B------:R-:W0:Y:S02]  /*11a10*/  @!P0 SYNCS.PHASECHK.TRANS64 P0, [R3+URZ], R2 ;  /* 0x00000002030085a7 */ /* 0x000e24000800007f */
[----:B0-----:R-:W-:Y:S05]  /*11a20*/  @!P0 BRA `(.L_x_2628) ;  /* 0xfffffffc00f08947 */ /* 0x001fea000383ffff */
.L_x_2621:
[----:B------:R-:W-:Y:S05]  /*11a30*/  BSYNC B0 ;  /* 0x0000000000007941 */ /* 0x000fea0003800000 */
.L_x_2620:
[----:B------:R-:W-:Y:S05]  /*11a40*/  EXIT ;  /* 0x000000000000794d */ /* 0x000fea0003800000 */
.L_x_2456:
[----:B0-----:R-:W-:-:S04]  /*11a50*/  IMAD.U32 R3, RZ, RZ, UR37 ;  /* 0x00000025ff037e24 */ /* 0x001fc8000f8e00ff */
[----:B------:R0:W1:Y:S03]  /*11a60*/  SYNCS.PHASECHK.TRANS64.TRYWAIT P1, [R3+URZ+0x34800], R0 ;  /* 0x03480000030075a7 */ /* 0x000066000802017f */
[----:B-1----:R-:W-:Y:S05]  /*11a70*/  @!P1 NANOSLEEP.SYNCS 0x989680 ;  /* 0x009896800000995d */ /* 0x002fea0003900000 */
[----:B------:R-:W1:Y:S02]  /*11a80*/  @!P1 SYNCS.PHASECHK.TRANS64 P1, [R3+URZ+0x34800], R0 ;  /* 0x03480000030095a7 */ /* 0x000e64000802007f */
[----:B-1----:R-:W-:Y:S05]  /*11a90*/  @!P1 BRA `(.L_x_2456) ;  /* 0xfffffffc00ec9947 */ /* 0x002fea000383ffff */
[----:B------:R-:W-:Y:S05]  /*11aa0*/  BRA `(.L_x_2629) ;  /* 0xfffffefc001c7947 */ /* 0x000fea000383ffff */
.L_x_2460:
[----:B-1----:R1:W2:Y:S02]  /*11ab0*/  SYNCS.PHASECHK.TRANS64.TRYWAIT P2, [R2+URZ+0x34830], R3 ;  /* 0x03483003020075a7 */ /* 0x0022a4000804017f */
[----:B--2---:R-:W-:Y:S05]  /*11ac0*/  @!P2 NANOSLEEP.SYNCS 0x989680 ;  /* 0x009896800000a95d */ /* 0x004fea0003900000 */
[----:B------:R-:W2:Y:S02]  /*11ad0*/  @!P2 SYNCS.PHASECHK.TRANS64 P2, [R2+URZ+0x34830], R3 ;  /* 0x034830030200a5a7 */ /* 0x000ea4000804007f */
[----:B--2---:R-:W-:Y:S05]  /*11ae0*/  @!P2 BRA `(.L_x_2460) ;  /* 0xfffffffc00f0a947 */ /* 0x004fea000383ffff */
[----:B------:R-:W-:Y:S05]  /*11af0*/  BRA `(.L_x_2459) ;  /* 0xfffffefc00407947 */ /* 0x000fea000383ffff */
.L_x_2465:
[----:B-1----:R-:W-:-:S04]  /*11b00*/  IMAD.U32 R7, RZ, RZ, UR58 ;  /* 0x0000003aff077e24 */ /* 0x002fc8000f8e00ff */
[----:B------:R1:W2:Y:S03]  /*11b10*/  SYNCS.PHASECHK.TRANS64.TRYWAIT P3, [R7+URZ+0x34830], R0 ;  /* 0x03483000070075a7 */ /* 0x0002a6000806017f */
[----:B--2---:R-:W-:Y:S05]  /*11b20*/  @!P3 NANOSLEEP.SYNCS 0x989680 ;  /* 0x009896800000b95d */ /* 0x004fea0003900000 */
[----:B------:R-:W2:Y:S02]  /*11b30*/  @!P3 SYNCS.PHASECHK.TRANS64 P3, [R7+URZ+0x34830], R0 ;  /* 0x034830000700b5a7 */ /* 0x000ea4000806007f */
[----:B--2---:R-:W-:Y:S05]  /*11b40*/  @!P3 BRA `(.L_x_2465) ;  /* 0xfffffffc00ecb947 */ /* 0x004fea000383ffff */
[----:B------:R-:W-:Y:S05]  /*11b50*/  BRA `(.L_x_2464) ;  /* 0xffffff2000a47947 */ /* 0x000fea000383ffff */
.L_x_2469:
[----:B-1----:R-:W-:-:S04]  /*11b60*/  IMAD.U32 R3, RZ, RZ, UR7 ;  /* 0x00000007ff037e24 */ /* 0x002fc8000f8e00ff */
[----:B------:R1:W2:Y:S03]  /*11b70*/  SYNCS.PHASECHK.TRANS64.TRYWAIT P3, [R3+URZ+0x34850], R0 ;  /* 0x03485000030075a7 */ /* 0x0002a6000806017f */
[----:B--2---:R-:W-:Y:S05]  /*11b80*/  @!P3 NANOSLEEP.SYNCS 0x989680 ;  /* 0x009896800000b95d */ /* 0x004fea0003900000 */
[----:B------:R-:W2:Y:S02]  /*11b90*/  @!P3 SYNCS.PHASECHK.TRANS64 P3, [R3+URZ+0x34850], R0 ;  /* 0x034850000300b5a7 */ /* 0x000ea4000806007f */
[----:B--2---:R-:W-:Y:S05]  /*11ba0*/  @!P3 BRA `(.L_x_2469) ;  /* 0xfffffffc00ecb947 */ /* 0x004fea000383ffff */
[----:B------:R-:W-:Y:S05]  /*11bb0*/  BRA `(.L_x_2468) ;  /* 0xffffff2800a87947 */ /* 0x000fea000383ffff */
.L_x_2475:
[----:B-1----:R-:W-:-:S04]  /*11bc0*/  IMAD.U32 R7, RZ, RZ, UR6 ;  /* 0x00000006ff077e24 */ /* 0x002fc8000f8e00ff */
[----:B------:R1:W2:Y:S03]  /*11bd0*/  SYNCS.PHASECHK.TRANS64.TRYWAIT P2, [R7+URZ+0x34830], R0 ;  /* 0x03483000070075a7 */ /* 0x0002a6000804017f */
[----:B--2---:R-:W-:Y:S05]  /*11be0*/  @!P2 NANOSLEEP.SYNCS 0x989680 ;  /* 0x009896800000a95d */ /* 0x004fea0003900000 */
[----:B------:R-:W2:Y:S02]  /*11bf0*/  @!P2 SYNCS.PHASECHK.TRANS64 P2, [R7+URZ+0x34830], R0 ;  /* 0x034830000700a5a7 */ /* 0x000ea4000804007f */
[----:B--2---:R-:W-:Y:S05]  /*11c00*/  @!P2 BRA `(.L_x_2475) ;  /* 0xfffffffc00eca947 */ /* 0x004fea000383ffff */
[----:B------:R-:W-:Y:S05]  /*11c10*/  BRA `(.L_x_2474) ;  /* 0xffffff4800e87947 */ /* 0x000fea000383ffff */
.L_x_2479:
[----:B-1----:R-:W-:-:S04]  /*11c20*/  IMAD.U32 R3, RZ, RZ, UR7 ;  /* 0x00000007ff037e24 */ /* 0x002fc8000f8e00ff */
[----:B------:R1:W2:Y:S03]  /*11c30*/  SYNCS.PHASECHK.TRANS64.TRYWAIT P2, [R3+URZ+0x34850], R0 ;  /* 0x03485000030075a7 */ /* 0x0002a6000804017f */
[----:B--2---:R-:W-:Y:S05]  /*11c40*/  @!P2 NANOSLEEP.SYNCS 0x989680 ;  /* 0x009896800000a95d */ /* 0x004fea0003900000 */
[----:B------:R-:W2:Y:S02]  /*11c50*/  @!P2 SYNCS.PHASECHK.TRANS64 P2, [R3+URZ+0x34850], R0 ;  /* 0x034850000300a5a7 */ /* 0x000ea4000804007f */
[----:B--2---:R-:W-:Y:S05]  /*11c60*/  @!P2 BRA `(.L_x_2479) ;  /* 0xfffffffc00eca947 */ /* 0x004fea000383ffff */
[----:B------:R-:W-:Y:S05]  /*11c70*/  BRA `(.L_x_2478) ;  /* 0xffffff5000ec7947 */ /* 0x000fea000383ffff */
.L_x_2484:
[----:B-1----:R-:W-:-:S04]  /*11c80*/  IMAD.U32 R3, RZ, RZ, UR5 ;  /* 0x00000005ff037e24 */ /* 0x002fc8000f8e00ff */
[----:B------:R1:W2:Y:S03]  /*11c90*/  SYNCS.PHASECHK.TRANS64.TRYWAIT P0, [R3+URZ+0x34850], R2 ;  /* 0x03485002030075a7 */ /* 0x0002a6000800017f */
[----:B--2---:R-:W-:Y:S05]  /*11ca0*/  @!P0 NANOSLEEP.SYNCS 0x989680 ;  /* 0x009896800000895d */ /* 0x004fea0003900000 */
[----:B------:R-:W2:Y:S02]  /*11cb0*/  @!P0 SYNCS.PHASECHK.TRANS64 P0, [R3+URZ+0x34850], R2 ;  /* 0x03485002030085a7 */ /* 0x000ea4000800007f */
[----:B--2---:R-:W-:Y:S05]  /*11cc0*/  @!P0 BRA `(.L_x_2484) ;  /* 0xfffffffc00ec8947 */ /* 0x004fea000383ffff */
[----:B------:R-:W-:Y:S05]  /*11cd0*/  BRA `(.L_x_2483) ;  /* 0xffffff6c00bc7947 */ /* 0x000fea000383ffff */
.L_x_2526:
        /* <DEDUP_REMOVED lines=11> */
.L_x_2631:
[----:B------:R-:W-:Y:S05]  /*11d90*/  BSYNC B0 ;  /* 0x0000000000007941 */ /* 0x000fea0003800000 */
.L_x_2630:
[----:B------:R-:W-:Y:S05]  /*11da0*/  BRA `(.L_x_2632) ;  /* 0xffffffb000187947 */ /* 0x000fea000383ffff */
.L_x_2528:
[----:B------:R-:W-:Y:S01]  /*11db0*/  BSSY B0, `(.L_x_2633) ;  /* 0x0000006000007945 */ /* 0x000fe20003800000 */
[----:B------:R-:W-:-:S07]  /*11dc0*/  IMAD.MOV.U32 R15, RZ, RZ, -0x1 ;  /* 0xffffffffff0f7424 */ /* 0x000fce00078e00ff */
[----:B0123--:R-:W-:Y:S05]  /*11dd0*/  WARPSYNC.COLLECTIVE R15, `(.L_x_2634) ;  /* 0x000000000f0c7348 */ /* 0x00ffea0003c00000 */
[----:B------:R-:W-:Y:S02]  /*11de0*/  ELECT P6, UR62, PT ;  /* 0x00000000003e782f */ /* 0x000fe400038c0000 */
[----:B------:R-:W-:Y:S01]  /*11df0*/  MOV R14, UR62 ;  /* 0x0000003e000e7c02 */ /* 0x000fe20008000f00 */
[----:B0123--:R-:W-:Y:S10]  /*11e00*/  ENDCOLLECTIVE ;  /* 0x000000000000791b */ /* 0x00fff40003800000 */
.L_x_2634:
[----:B------:R-:W-:Y:S05]  /*11e10*/  BSYNC B0 ;  /* 0x0000000000007941 */ /* 0x000fea0003800000 */
.L_x_2633:
[----:B------:R-:W-:Y:S05]  /*11e20*/  BRA `(.L_x_2635) ;  /* 0xffffffb000207947 */ /* 0x000fea000383ffff */
.L_x_2530:
[----:B---3--:R3:W4:Y:S02]  /*11e30*/  SYNCS.PHASECHK.TRANS64.TRYWAIT P0, [R0+URZ+0x34840], R2 ;  /* 0x03484002000075a7 */ /* 0x008724000800017f */
[----:B----4-:R-:W-:Y:S05]  /*11e40*/  @!P0 NANOSLEEP.SYNCS 0x989680 ;  /* 0x009896800000895d */ /* 0x010fea0003900000 */
[----:B------:R-:W4:Y:S02]  /*11e50*/  @!P0 SYNCS.PHASECHK.TRANS64 P0, [R0+URZ+0x34840], R2 ;  /* 0x03484002000085a7 */ /* 0x000f24000800007f */
[----:B----4-:R-:W-:Y:S05]  /*11e60*/  @!P0 BRA `(.L_x_2530) ;  /* 0xfffffffc00f08947 */ /* 0x010fea000383ffff */
[----:B------:R-:W-:Y:S05]  /*11e70*/  BRA `(.L_x_2636) ;  /* 0xffffffb0008c7947 */ /* 0x000fea000383ffff */
.L_x_2534:
[----:B------:R-:W2:Y:S01]  /*11e80*/  LDL.LU R11, [R1+0x34] ;  /* 0x00003400010b7983 */ /* 0x000ea20000300800 */
[----:B------:R-:W-:Y:S01]  /*11e90*/  IMAD.MOV.U32 R13, RZ, RZ, R0 ;  /* 0x000000ffff0d7224 */ /* 0x000fe200078e0000 */
[----:B------:R-:W-:Y:S01]  /*11ea0*/  LOP3.LUT R8, R8, 0x7f, RZ, 0xc0, !PT ;  /* 0x0000007f08087812 */ /* 0x000fe200078ec0ff */
[----:B------:R-:W-:Y:S02]  /*11eb0*/  IMAD.MOV.U32 R12, RZ, RZ, RZ ;  /* 0x000000ffff0c7224 */ /* 0x000fe400078e00ff */
[----:B------:R-:W-:Y:S01]  /*11ec0*/  IMAD.MOV.U32 R15, RZ, RZ, -0x1 ;  /* 0xffffffffff0f7424 */ /* 0x000fe200078e00ff */
[----:B------:R-:W-:-:S05]  /*11ed0*/  SHF.R.U32.HI R6, RZ, 0x3, R8 ;  /* 0x00000003ff067819 */ /* 0x000fca0000011608 */
[----:B------:R-:W-:Y:S02]  /*11ee0*/  IMAD R17, R17, 0x80, R6 ;  /* 0x0000008011117824 */ /* 0x000fe400078e0206 */
[----:B--2---:R-:W-:Y:S02]  /*11ef0*/  IMAD R2, R11, R7, RZ ;  /* 0x000000070b027224 */ /* 0x004fe400078e02ff */
[----:B------:R-:W-:-:S03]  /*11f00*/  IMAD.MOV.U32 R11, RZ, RZ, 0x181f ;  /* 0x0000181fff0b7424 */ /* 0x000fc600078e00ff */
[----:B------:R-:W-:-:S13]  /*11f10*/  ISETP.GE.AND P3, PT, R17, R2, PT ;  /* 0x000000021100720c */ /* 0x000fda0003f66270 */
[----:B-----5:R-:W-:Y:S05]  /*11f20*/  WARPSYNC.COLLECTIVE R15, `(.L_x_2637) ;  /* 0x000000000f087348 */ /* 0x020fea0003c00000 */
[----:B------:R0:W1:Y:S02]  /*11f30*/  SHFL.IDX P6, R14, R13, R12, R11 ;  /* 0x0000000c0d0e7389 */ /* 0x00006400000c000b */
[----:B01---5:R-:W-:Y:S01]  /*11f40*/  ENDCOLLECTIVE ;  /* 0x000000000000791b */ /* 0x023fe20003800000 */
.L_x_2637:
[----:B------:R-:W-:Y:S02]  /*11f50*/  IMAD.MOV.U32 R13, RZ, RZ, R3 ;  /* 0x000000ffff0d7224 */ /* 0x000fe400078e0003 */
[----:B------:R-:W-:-:S07]  /*11f60*/  IMAD.MOV.U32 R4, RZ, RZ, R14 ;  /* 0x000000ffff047224 */ /* 0x000fce00078e000e */
[----:B------:R-:W-:Y:S05]  /*11f70*/  WARPSYNC.COLLECTIVE R15, `(.L_x_2638) ;  /* 0x000000000f087348 */ /* 0x000fea0003c00000 */
[----:B------:R0:W1:Y:S02]  /*11f80*/  SHFL.IDX P6, R14, R13, R12, R11 ;  /* 0x0000000c0d0e7389 */ /* 0x00006400000c000b */
[----:B01----:R-:W-:Y:S01]  /*11f90*/  ENDCOLLECTIVE ;  /* 0x000000000000791b */ /* 0x003fe20003800000 */
.L_x_2638:
[----:B------:R-:W-:Y:S02]  /*11fa0*/  IMAD.MOV.U32 R13, RZ, RZ, R0 ;  /* 0x000000ffff0d7224 */ /* 0x000fe400078e0000 */
[----:B------:R-:W-:Y:S02]  /*11fb0*/  IMAD.MOV.U32 R12, RZ, RZ, 0x1 ;  /* 0x00000001ff0c7424 */ /* 0x000fe400078e00ff */
[----:B------:R-:W-:-:S07]  /*11fc0*/  IMAD.MOV.U32 R5, RZ, RZ, R14 ;  /* 0x000000ffff057224 */ /* 0x000fce00078e000e */
[----:B------:R-:W-:Y:S05]  /*11fd0*/  WARPSYNC.COLLECTIVE R15, `(.L_x_2639) ;  /* 0x000000000f087348 */ /* 0x000fea0003c00000 */
[----:B------:R0:W1:Y:S02]  /*11fe0*/  SHFL.IDX P6, R14, R13, R12, R11 ;  /* 0x0000000c0d0e7389 */ /* 0x00006400000c000b */
[----:B01----:R-:W-:Y:S01]  /*11ff0*/  ENDCOLLECTIVE ;  /* 0x000000000000791b */ /* 0x003fe20003800000 */
.L_x_2639:
        /* <DEDUP_REMOVED lines=10> */
.L_x_2640:
[----:B------:R-:W-:Y:S01]  /*120a0*/  @!PT LDS RZ, [RZ] ;  /* 0x00000000fffff984 */ /* 0x000fe20000000800 */
[----:B------:R-:W-:Y:S01]  /*120b0*/  @!PT LDS RZ, [RZ] ;  /* 0x00000000fffff984 */ /* 0x000fe20000000800 */
[----:B------:R-:W-:Y:S01]  /*120c0*/  @!PT LDS RZ, [RZ] ;  /* 0x00000000fffff984 */ /* 0x000fe20000000800 */
[----:B------:R-:W-:Y:S04]  /*120d0*/  @!P3 LDGSTS.E.BYPASS.LTC128B.128 [R9+0x10400], desc[UR56][R4.64], !P2 ;  /* 0x104000000409bfae */ /* 0x000fe8000d101d78 */
[----:B------:R-:W-:Y:S04]  /*120e0*/  @!P3 LDGSTS.E.BYPASS.LTC128B.128 [R9+0x14400], desc[UR56][R4.64+0x80], !P1 ;  /* 0x144000800409bfae */ /* 0x000fe8000c901d78 */
[----:B------:R0:W-:Y:S01]  /*120f0*/  @!P3 LDGSTS.E.BYPASS.LTC128B.128 [R9+0x18400], desc[UR56][R4.64+0x100], !P0 ;  /* 0x184001000409bfae */ /* 0x0001e2000c101d78 */
[----:B------:R-:W-:Y:S02]  /*12100*/  IMAD.MOV.U32 R13, RZ, RZ, R0 ;  /* 0x000000ffff0d7224 */ /* 0x000fe400078e0000 */
[----:B------:R-:W-:-:S02]  /*12110*/  IMAD.MOV.U32 R12, RZ, RZ, 0x2 ;  /* 0x00000002ff0c7424 */ /* 0x000fc400078e00ff */
[----:B0-----:R-:W-:Y:S02]  /*12120*/  VIADD R4, R17, 0x10 ;  /* 0x0000001011047836 */ /* 0x001fe40000000000 */
[----:B------:R-:W-:-:S07]  /*12130*/  IMAD.MOV.U32 R6, RZ, RZ, R14 ;  /* 0x000000ffff067224 */ /* 0x000fce00078e000e */
[----:B------:R-:W-:Y:S05]  /*12140*/  WARPSYNC.COLLECTIVE R15, `(.L_x_2641) ;  /* 0x000000000f087348 */ /* 0x000fea0003c00000 */
[----:B------:R0:W1:Y:S02]  /*12150*/  SHFL.IDX P6, R14, R13, R12, R11 ;  /* 0x0000000c0d0e7389 */ /* 0x00006400000c000b */
[----:B01----:R-:W-:Y:S01]  /*12160*/  ENDCOLLECTIVE ;  /* 0x000000000000791b */ /* 0x003fe20003800000 */
.L_x_2641:
[----:B------:R-:W-:-:S13]  /*12170*/  ISETP.GE.AND P3, PT, R4, R2, PT ;  /* 0x000000020400720c */ /* 0x000fda0003f66270 */
[----:B------:R-:W-:Y:S01]  /*12180*/  @!P3 LEA R7, P5, R10, R6, 0x1 ;  /* 0x000000060a07b211 */ /* 0x000fe200078a08ff */
[----:B------:R-:W-:-:S04]  /*12190*/  IMAD.MOV.U32 R13, RZ, RZ, R3 ;  /* 0x000000ffff0d7224 */ /* 0x000fc800078e0003 */
[----:B------:R-:W-:Y:S02]  /*121a0*/  @!P3 IMAD.X R6, RZ, RZ, R8, P5 ;  /* 0x000000ffff06b224 */ /* 0x000fe400028e0608 */
[----:B------:R-:W-:Y:S02]  /*121b0*/  @!P3 IMAD.MOV.U32 R4, RZ, RZ, R7 ;  /* 0x000000ffff04b224 */ /* 0x000fe400078e0007 */
[----:B------:R-:W-:Y:S02]  /*121c0*/  @!P3 IMAD.MOV.U32 R5, RZ, RZ, R6 ;  /* 0x000000ffff05b224 */ /* 0x000fe400078e0006 */
[----:B------:R-:W-:-:S07]  /*121d0*/  IMAD.MOV.U32 R6, RZ, RZ, R14 ;  /* 0x000000ffff067224 */ /* 0x000fce00078e000e */
[----:B------:R-:W-:Y:S05]  /*121e0*/  WARPSYNC.COLLECTIVE R15, `(.L_x_2642) ;  /* 0x000000000f087348 */ /* 0x000fea0003c00000 */
[----:B------:R0:W1:Y:S02]  /*121f0*/  SHFL.IDX P6, R14, R13, R12, R11 ;  /* 0x0000000c0d0e7389 */ /* 0x00006400000c000b */
[----:B01----:R-:W-:Y:S01]  /*12200*/  ENDCOLLECTIVE ;  /* 0x000000000000791b */ /* 0x003fe20003800000 */
.L_x_2642:
        /* <DEDUP_REMOVED lines=13> */
.L_x_2643:
[----:B------:R-:W-:-:S13]  /*122e0*/  ISETP.GE.AND P3, PT, R4, R2, PT ;  /* 0x000000020400720c */ /* 0x000fda0003f66270 */
[----:B------:R-:W-:Y:S01]  /*122f0*/  @!P3 LEA R7, P4, R10, R7, 0x1 ;  /* 0x000000070a07b211 */ /* 0x000fe200078808ff */
[----:B------:R-:W-:-:S04]  /*12300*/  IMAD.MOV.U32 R13, RZ, RZ, R3 ;  /* 0x000000ffff0d7224 */ /* 0x000fc800078e0003 */
[----:B------:R-:W-:-:S04]  /*12310*/  @!P3 IMAD.X R4, RZ, RZ, R6, P4 ;  /* 0x000000ffff04b224 */ /* 0x000fc800020e0606 */
[----:B------:R-:W-:Y:S02]  /*12320*/  @!P3 IMAD.MOV.U32 R5, RZ, RZ, R4 ;  /* 0x000000ffff05b224 */ /* 0x000fe400078e0004 */
[----:B------:R-:W-:Y:S02]  /*12330*/  @!P3 IMAD.MOV.U32 R4, RZ, RZ, R7 ;  /* 0x000000ffff04b224 */ /* 0x000fe400078e0007 */
[----:B------:R-:W-:-:S03]  /*12340*/  VIADD R7, R17, 0x60 ;  /* 0x0000006011077836 */ /* 0x000fc60000000000 */
[----:B------:R-:W-:Y:S01]  /*12350*/  @!PT LDS RZ, [RZ] ;  /* 0x00000000fffff984 */ /* 0x000fe20000000800 */
[----:B------:R-:W-:Y:S01]  /*12360*/  @!PT LDS RZ, [RZ] ;  /* 0x00000000fffff984 */ /* 0x000fe20000000800 */
[----:B------:R-:W-:Y:S01]  /*12370*/  @!PT LDS RZ, [RZ] ;  /* 0x00000000fffff984 */ /* 0x000fe20000000800 */
[----:B------:R-:W-:Y:S04]  /*12380*/  @!P3 LDGSTS.E.BYPASS.LTC128B.128 [R9+0x11400], desc[UR56][R4.64], !P2 ;  /* 0x114000000409bfae */ /* 0x000fe8000d101d78 */
[----:B------:R-:W-:Y:S04]  /*12390*/  @!P3 LDGSTS.E.BYPASS.LTC128B.128 [R9+0x15400], desc[UR56][R4.64+0x80], !P1 ;  /* 0x154000800409bfae */ /* 0x000fe8000c901d78 */
[----:B------:R0:W-:Y:S02]  /*123a0*/  @!P3 LDGSTS.E.BYPASS.LTC128B.128 [R9+0x19400], desc[UR56][R4.64+0x100], !P0 ;  /* 0x194001000409bfae */ /* 0x0001e4000c101d78 */
[----:B0-----:R-:W-:-:S05]  /*123b0*/  VIADD R4, R17, 0x30 ;  /* 0x0000003011047836 */ /* 0x001fca0000000000 */
[----:B------:R-:W-:Y:S01]  /*123c0*/  ISETP.GE.AND P3, PT, R4, R2, PT ;  /* 0x000000020400720c */ /* 0x000fe20003f66270 */
[----:B------:R-:W-:-:S12]  /*123d0*/  IMAD.MOV.U32 R4, RZ, RZ, R14 ;  /* 0x000000ffff047224 */ /* 0x000fd800078e000e */
[----:B------:R-:W-:Y:S05]  /*123e0*/  WARPSYNC.COLLECTIVE R15, `(.L_x_2644) ;  /* 0x000000000f087348 */ /* 0x000fea0003c00000 */
[----:B------:R0:W1:Y:S02]  /*123f0*/  SHFL.IDX P6, R14, R13, R12, R11 ;  /* 0x0000000c0d0e7389 */ /* 0x00006400000c000b */
[----:B01----:R-:W-:Y:S01]  /*12400*/  ENDCOLLECTIVE ;  /* 0x000000000000791b */ /* 0x003fe20003800000 */
.L_x_2644:
[----:B------:R-:W-:Y:S02]  /*12410*/  IMAD.MOV.U32 R13, RZ, RZ, R0 ;  /* 0x000000ffff0d7224 */ /* 0x000fe400078e0000 */
[----:B------:R-:W-:Y:S02]  /*12420*/  IMAD.MOV.U32 R12, RZ, RZ, 0x4 ;  /* 0x00000004ff0c7424 */ /* 0x000fe400078e00ff */
[----:B------:R-:W-:-:S07]  /*12430*/  IMAD.MOV.U32 R5, RZ, RZ, R14 ;  /* 0x000000ffff057224 */ /* 0x000fce00078e000e */
[----:B------:R-:W-:Y:S05]  /*12440*/  WARPSYNC.COLLECTIVE R15, `(.L_x_2645) ;  /* 0x000000000f087348 */ /* 0x000fea0003c00000 */
[----:B------:R0:W1:Y:S02]  /*12450*/  SHFL.IDX P6, R14, R13, R12, R11 ;  /* 0x0000000c0d0e7389 */ /* 0x00006400000c000b */
[----:B01----:R-:W-:Y:S01]  /*12460*/  ENDCOLLECTIVE ;  /* 0x000000000000791b */ /* 0x003fe20003800000 */
.L_x_2645:
        /* <DEDUP_REMOVED lines=18> */
.L_x_2646:
[----:B------:R-:W-:Y:S02]  /*12590*/  IMAD.MOV.U32 R13, RZ, RZ, R0 ;  /* 0x000000ffff0d7224 */ /* 0x000fe400078e0000 */
[----:B------:R-:W-:Y:S02]  /*125a0*/  IMAD.MOV.U32 R12, RZ, RZ, 0x5 ;  /* 0x00000005ff0c7424 */ /* 0x000fe400078e00ff */
[----:B------:R-:W-:-:S07]  /*125b0*/  IMAD.MOV.U32 R5, RZ, RZ, R14 ;  /* 0x000000ffff057224 */ /* 0x000fce00078e000e */
[----:B------:R-:W-:Y:S05]  /*125c0*/  WARPSYNC.COLLECTIVE R15, `(.L_x_2647) ;  /* 0x000000000f087348 */ /* 0x000fea0003c00000 */
[----:B------:R0:W1:Y:S02]  /*125d0*/  SHFL.IDX P6, R14, R13, R12, R11 ;  /* 0x0000000c0d0e7389 */ /* 0x00006400000c000b */
[----:B01----:R-:W-:Y:S01]  /*125e0*/  ENDCOLLECTIVE ;  /* 0x000000000000791b */ /* 0x003fe20003800000 */
.L_x_2647:
        /* <DEDUP_REMOVED lines=18> */
.L_x_2648:
[----:B------:R-:W-:Y:S02]  /*12710*/  IMAD.MOV.U32 R13, RZ, RZ, R0 ;  /* 0x000000ffff0d7224 */ /* 0x000fe400078e0000 */
[----:B------:R-:W-:Y:S02]  /*12720*/  IMAD.MOV.U32 R12, RZ, RZ, 0x6 ;  /* 0x00000006ff0c7424 */ /* 0x000fe400078e00ff */
[----:B------:R-:W-:-:S07]  /*12730*/  IMAD.MOV.U32 R5, RZ, RZ, R14 ;  /* 0x000000ffff057224 */ /* 0x000fce00078e000e */
[----:B------:R-:W-:Y:S05]  /*12740*/  WARPSYNC.COLLECTIVE R15, `(.L_x_2649) ;  /* 0x000000000f087348 */ /* 0x000fea0003c00000 */
[----:B------:R0:W1:Y:S02]  /*12750*/  SHFL.IDX P6, R14, R13, R12, R11 ;  /* 0x0000000c0d0e7389 */ /* 0x00006400000c000b */
[----:B01----:R-:W-:Y:S01]  /*12760*/  ENDCOLLECTIVE ;  /* 0x000000000000791b */ /* 0x003fe20003800000 */
.L_x_2649:
[----:B------:R-:W-:-:S05]  /*12770*/  @!P3 LEA R5, P4, R10, R5, 0x1 ;  /* 0x000000050a05b211 */ /* 0x000fca00078808ff */
[----:B------:R-:W-:Y:S01]  /*12780*/  @!P3 IMAD.X R4, RZ, RZ, R4, P4 ;  /* 0x000000ffff04b224 */ /* 0x000fe200020e0604 */
[----:B------:R-:W-:-:S04]  /*12790*/  ISETP.GE.AND P4, PT, R7, R2, PT ;  /* 0x000000020700720c */ /* 0x000fc80003f86270 */
        /* <DEDUP_REMOVED lines=14> */
.L_x_2650:
[----:B------:R-:W-:Y:S02]  /*12880*/  IMAD.MOV.U32 R13, RZ, RZ, R0 ;  /* 0x000000ffff0d7224 */ /* 0x000fe400078e0000 */
[----:B------:R-:W-:Y:S02]  /*12890*/  IMAD.MOV.U32 R12, RZ, RZ, 0x7 ;  /* 0x00000007ff0c7424 */ /* 0x000fe400078e00ff */
[----:B------:R-:W-:-:S07]  /*128a0*/  IMAD.MOV.U32 R5, RZ, RZ, R14 ;  /* 0x000000ffff057224 */ /* 0x000fce00078e000e */
[----:B------:R-:W-:Y:S05]  /*128b0*/  WARPSYNC.COLLECTIVE R15, `(.L_x_2651) ;  /* 0x000000000f087348 */ /* 0x000fea0003c00000 */
[----:B------:R0:W1:Y:S02]  /*128c0*/  SHFL.IDX P6, R14, R13, R12, R11 ;  /* 0x0000000c0d0e7389 */ /* 0x00006400000c000b */
[----:B01----:R-:W-:Y:S01]  /*128d0*/  ENDCOLLECTIVE ;  /* 0x000000000000791b */ /* 0x003fe20003800000 */
.L_x_2651:
        /* <DEDUP_REMOVED lines=10> */
.L_x_2652:
        /* <DEDUP_REMOVED lines=8> */
.L_x_2539:
[----:B0-----:R-:W2:Y:S02]  /*12a00*/  LDL R2, [R1+0x4] ;  /* 0x0000040001027983 */ /* 0x001ea40000100800 */
[----:B--2---:R0:W1:Y:S02]  /*12a10*/  SYNCS.PHASECHK.TRANS64.TRYWAIT P0, [R2+URZ+0x34820], R0 ;  /* 0x03482000020075a7 */ /* 0x004064000800017f */
[----:B-1----:R-:W-:Y:S05]  /*12a20*/  @!P0 NANOSLEEP.SYNCS 0x989680 ;  /* 0x009896800000895d */ /* 0x002fea0003900000 */
[----:B------:R-:W1:Y:S02]  /*12a30*/  @!P0 SYNCS.PHASECHK.TRANS64 P0, [R2+URZ+0x34820], R0 ;  /* 0x03482000020085a7 */ /* 0x000e64000800007f */
[----:B-1----:R-:W-:Y:S05]  /*12a40*/  @!P0 BRA `(.L_x_2539) ;  /* 0xfffffffc00ec8947 */ /* 0x002fea000383ffff */
[----:B------:R-:W-:Y:S05]  /*12a50*/  BRA `(.L_x_2654) ;  /* 0xffffffb400ec7947 */ /* 0x000fea000383ffff */
.L_x_2548:
[----:B-1----:R1:W2:Y:S02]  /*12a60*/  SYNCS.PHASECHK.TRANS64.TRYWAIT P0, [R2+URZ+0x34840], R0 ;  /* 0x03484000020075a7 */ /* 0x0022a4000800017f */
[----:B--2---:R-:W-:Y:S05]  /*12a70*/  @!P0 NANOSLEEP.SYNCS 0x989680 ;  /* 0x009896800000895d */ /* 0x004fea0003900000 */
[----:B------:R-:W2:Y:S02]  /*12a80*/  @!P0 SYNCS.PHASECHK.TRANS64 P0, [R2+URZ+0x34840], R0 ;  /* 0x03484000020085a7 */ /* 0x000ea4000800007f */
[----:B--2---:R-:W-:Y:S05]  /*12a90*/  @!P0 BRA `(.L_x_2548) ;  /* 0xfffffffc00f08947 */ /* 0x004fea000383ffff */
[----:B------:R-:W-:Y:S05]  /*12aa0*/  BRA `(.L_x_2655) ;  /* 0xffffffb800b07947 */ /* 0x000fea000383ffff */
.L_x_2555:
[----:B0-----:R0:W1:Y:S02]  /*12ab0*/  SYNCS.PHASECHK.TRANS64.TRYWAIT P0, [R2+URZ+0x60], R0 ;  /* 0x00006000020075a7 */ /* 0x001064000800017f */
[----:B-1----:R-:W-:Y:S05]  /*12ac0*/  @!P0 NANOSLEEP.SYNCS 0x989680 ;  /* 0x009896800000895d */ /* 0x002fea0003900000 */
[----:B------:R-:W1:Y:S02]  /*12ad0*/  @!P0 SYNCS.PHASECHK.TRANS64 P0, [R2+URZ+0x60], R0 ;  /* 0x00006000020085a7 */ /* 0x000e64000800007f */
[----:B-1----:R-:W-:Y:S05]  /*12ae0*/  @!P0 BRA `(.L_x_2555) ;  /* 0xfffffffc00f08947 */ /* 0x002fea000383ffff */
[----:B------:R-:W-:Y:S05]  /*12af0*/  BRA `(.L_x_2656) ;  /* 0xffffffbc00c87947 */ /* 0x000fea000383ffff */
.L_x_2564:
[----:B---3--:R3:W4:Y:S02]  /*12b00*/  SYNCS.PHASECHK.TRANS64.TRYWAIT P0, [R3+URZ+0x34840], R2 ;  /* 0x03484002030075a7 */ /* 0x008724000800017f */
[----:B----4-:R-:W-:Y:S05]  /*12b10*/  @!P0 NANOSLEEP.SYNCS 0x989680 ;  /* 0x009896800000895d */ /* 0x010fea0003900000 */
[----:B------:R-:W4:Y:S02]  /*12b20*/  @!P0 SYNCS.PHASECHK.TRANS64 P0, [R3+URZ+0x34840], R2 ;  /* 0x03484002030085a7 */ /* 0x000f24000800007f */
[----:B----4-:R-:W-:Y:S05]  /*12b30*/  @!P0 BRA `(.L_x_2564) ;  /* 0xfffffffc00f08947 */ /* 0x010fea000383ffff */
[----:B------:R-:W-:Y:S05]  /*12b40*/  BRA `(.L_x_2657) ;  /* 0xffffffc400687947 */ /* 0x000fea000383ffff */
.L_x_2571:
[----:B--2---:R2:W3:Y:S02]  /*12b50*/  SYNCS.PHASECHK.TRANS64.TRYWAIT P0, [R2+URZ+0x60], R3 ;  /* 0x00006003020075a7 */ /* 0x0044e4000800017f */
[----:B---3--:R-:W-:Y:S05]  /*12b60*/  @!P0 NANOSLEEP.SYNCS 0x989680 ;  /* 0x009896800000895d */ /* 0x008fea0003900000 */
[----:B------:R-:W3:Y:S02]  /*12b70*/  @!P0 SYNCS.PHASECHK.TRANS64 P0, [R2+URZ+0x60], R3 ;  /* 0x00006003020085a7 */ /* 0x000ee4000800007f */
[----:B---3--:R-:W-:Y:S05]  /*12b80*/  @!P0 BRA `(.L_x_2571) ;  /* 0xfffffffc00f08947 */ /* 0x008fea000383ffff */
[----:B------:R-:W-:Y:S05]  /*12b90*/  BRA `(.L_x_2658) ;  /* 0xffffffc800807947 */ /* 0x000fea000383ffff */
.L_x_2580:
[----:B----4-:R4:W0:Y:S02]  /*12ba0*/  SYNCS.PHASECHK.TRANS64.TRYWAIT P0, [R2+URZ+0x34840], R3 ;  /* 0x03484003020075a7 */ /* 0x010824000800017f */
[----:B0-----:R-:W-:Y:S05]  /*12bb0*/  @!P0 NANOSLEEP.SYNCS 0x989680 ;  /* 0x009896800000895d */ /* 0x001fea0003900000 */
[----:B------:R-:W0:Y:S02]  /*12bc0*/  @!P0 SYNCS.PHASECHK.TRANS64 P0, [R2+URZ+0x34840], R3 ;  /* 0x03484003020085a7 */ /* 0x000e24000800007f */
[----:B0-----:R-:W-:Y:S05]  /*12bd0*/  @!P0 BRA `(.L_x_2580) ;  /* 0xfffffffc00f08947 */ /* 0x001fea000383ffff */
[----:B------:R-:W-:Y:S05]  /*12be0*/  BRA `(.L_x_2659) ;  /* 0xffffffcc00f47947 */ /* 0x000fea000383ffff */
.L_x_2587:
[----:B--2---:R2:W3:Y:S02]  /*12bf0*/  SYNCS.PHASECHK.TRANS64.TRYWAIT P0, [R2+URZ+0x60], R5 ;  /* 0x00006005020075a7 */ /* 0x0044e4000800017f */
[----:B---3--:R-:W-:Y:S05]  /*12c00*/  @!P0 NANOSLEEP.SYNCS 0x989680 ;  /* 0x009896800000895d */ /* 0x008fea0003900000 */
[----:B------:R-:W3:Y:S02]  /*12c10*/  @!P0 SYNCS.PHASECHK.TRANS64 P0, [R2+URZ+0x60], R5 ;  /* 0x00006005020085a7 */ /* 0x000ee4000800007f */
[----:B---3--:R-:W-:Y:S05]  /*12c20*/  @!P0 BRA `(.L_x_2587) ;  /* 0xfffffffc00f08947 */ /* 0x008fea000383ffff */
[----:B------:R-:W-:Y:S05]  /*12c30*/  BRA `(.L_x_2660) ;  /* 0xffffffd4000c7947 */ /* 0x000fea000383ffff */
.L_x_2598:
[----:B0-----:R0:W2:Y:S02]  /*12c40*/  SYNCS.PHASECHK.TRANS64.TRYWAIT P0, [R0+URZ+0x34860], R2 ;  /* 0x03486002000075a7 */ /* 0x0010a4000800017f */
[----:B--2---:R-:W-:Y:S05]  /*12c50*/  @!P0 NANOSLEEP.SYNCS 0x989680 ;  /* 0x009896800000895d */ /* 0x004fea0003900000 */
[----:B------:R-:W2:Y:S02]  /*12c60*/  @!P0 SYNCS.PHASECHK.TRANS64 P0, [R0+URZ+0x34860], R2 ;  /* 0x03486002000085a7 */ /* 0x000ea4000800007f */
[----:B--2---:R-:W-:Y:S05]  /*12c70*/  @!P0 BRA `(.L_x_2598) ;  /* 0xfffffffc00f08947 */ /* 0x004fea000383ffff */
[----:B------:R-:W-:Y:S05]  /*12c80*/  BRA `(.L_x_2661) ;  /* 0xffffffd800647947 */ /* 0x000fea000383ffff */
.L_x_2605:
[----:B------:R-:W-:Y:S01]  /*12c90*/  BSSY B0, `(.L_x_2662) ;  /* 0x0000008000007945 */ /* 0x000fe20003800000 */
[----:B------:R-:W-:Y:S02]  /*12ca0*/  IMAD.MOV.U32 R13, RZ, RZ, R16 ;  /* 0x000000ffff0d7224 */ /* 0x000fe400078e0010 */
[----:B------:R-:W-:Y:S02]  /*12cb0*/  IMAD.MOV.U32 R12, RZ, RZ, RZ ;  /* 0x000000ffff0c7224 */ /* 0x000fe400078e00ff */
[----:B------:R-:W-:Y:S02]  /*12cc0*/  IMAD.MOV.U32 R11, RZ, RZ, 0x1f ;  /* 0x0000001fff0b7424 */ /* 0x000fe400078e00ff */
[----:B------:R-:W-:-:S07]  /*12cd0*/  IMAD.MOV.U32 R15, RZ, RZ, -0x1 ;  /* 0xffffffffff0f7424 */ /* 0x000fce00078e00ff */
[----:B-12-45:R-:W-:Y:S05]  /*12ce0*/  WARPSYNC.COLLECTIVE R15, `(.L_x_2663) ;  /* 0x000000000f087348 */ /* 0x036fea0003c00000 */
[----:B------:R0:W3:Y:S02]  /*12cf0*/  SHFL.IDX P6, R14, R13, R12, R11 ;  /* 0x0000000c0d0e7389 */ /* 0x0000e400000c000b */
[----:B012345:R-:W-:Y:S01]  /*12d00*/  ENDCOLLECTIVE ;  /* 0x000000000000791b */ /* 0x03ffe20003800000 */
.L_x_2663:
[----:B------:R-:W-:Y:S05]  /*12d10*/  BSYNC B0 ;  /* 0x0000000000007941 */ /* 0x000fea0003800000 */
.L_x_2662:
        /* <DEDUP_REMOVED lines=9> */
.L_x_2664:
        /* <DEDUP_REMOVED lines=18> */
.L_x_2665:
[----:B------:R-:W-:Y:S01]  /*12ed0*/  IMAD.MOV.U32 R12, RZ, RZ, 0x2 ;  /* 0x00000002ff0c7424 */ /* 0x000fe200078e00ff */
[----:B------:R-:W-:-:S05]  /*12ee0*/  SEL R7, R14, RZ, P1 ;  /* 0x000000ff0e077207 */ /* 0x000fca0000800000 */
[----:B------:R-:W-:-:S04]  /*12ef0*/  IMAD.IADD R3, R2, 0x1, R7 ;  /* 0x0000000102037824 */ /* 0x000fc800078e0207 */
[----:B------:R-:W-:-:S07]  /*12f00*/  IMAD.MOV.U32 R13, RZ, RZ, R3 ;  /* 0x000000ffff0d7224 */ /* 0x000fce00078e0003 */
[----:B------:R-:W-:Y:S05]  /*12f10*/  WARPSYNC.COLLECTIVE R15, `(.L_x_2666) ;  /* 0x000000000f087348 */ /* 0x000fea0003c00000 */
[----:B------:R0:W1:Y:S02]  /*12f20*/  SHFL.UP P6, R14, R13, R12, R11 ;  /* 0x0400000c0d0e7389 */ /* 0x00006400000c000b */
[----:B01----:R-:W-:Y:S01]  /*12f30*/  ENDCOLLECTIVE ;  /* 0x000000000000791b */ /* 0x003fe20003800000 */
.L_x_2666:
        /* <DEDUP_REMOVED lines=8> */
.L_x_2667:
        /* <DEDUP_REMOVED lines=8> */
.L_x_2668:
        /* <DEDUP_REMOVED lines=8> */
.L_x_2669:
        /* <DEDUP_REMOVED lines=9> */
.L_x_2670:
[----:B------:R-:W-:Y:S01]  /*13150*/  IMAD.MOV.U32 R16, RZ, RZ, R14 ;  /* 0x000000ffff107224 */ /* 0x000fe200078e000e */
[----:B------:R-:W-:Y:S06]  /*13160*/  BRA `(.L_x_2671) ;  /* 0xffffffd800ec7947 */ /* 0x000fec000383ffff */
.L_x_2610:
[----:B------:R-:W-:Y:S01]  /*13170*/  BSSY B0, `(.L_x_2672) ;  /* 0x0000008000007945 */ /* 0x000fe20003800000 */
[----:B-----5:R-:W-:Y:S02]  /*13180*/  IMAD.MOV.U32 R13, RZ, RZ, R2 ;  /* 0x000000ffff0d7224 */ /* 0x020fe400078e0002 */
[----:B------:R-:W-:Y:S02]  /*13190*/  IMAD.MOV.U32 R12, RZ, RZ, 0x1 ;  /* 0x00000001ff0c7424 */ /* 0x000fe400078e00ff */
[----:B------:R-:W-:Y:S02]  /*131a0*/  IMAD.MOV.U32 R11, RZ, RZ, RZ ;  /* 0x000000ffff0b7224 */ /* 0x000fe400078e00ff */
[----:B------:R-:W-:-:S07]  /*131b0*/  IMAD.MOV.U32 R15, RZ, RZ, -0x1 ;  /* 0xffffffffff0f7424 */ /* 0x000fce00078e00ff */
[----:B012-4-:R-:W-:Y:S05]  /*131c0*/  WARPSYNC.COLLECTIVE R15, `(.L_x_2673) ;  /* 0x000000000f087348 */ /* 0x017fea0003c00000 */
[----:B------:R3:W0:Y:S02]  /*131d0*/  SHFL.UP P6, R14, R13, R12, R11 ;  /* 0x0400000c0d0e7389 */ /* 0x00062400000c000b */
[----:B01234-:R-:W-:Y:S01]  /*131e0*/  ENDCOLLECTIVE ;  /* 0x000000000000791b */ /* 0x01ffe20003800000 */
.L_x_2673:
[----:B------:R-:W-:Y:S05]  /*131f0*/  BSYNC B0 ;  /* 0x0000000000007941 */ /* 0x000fea0003800000 */
.L_x_2672:
        /* <DEDUP_REMOVED lines=9> */
.L_x_2674:
[----:B------:R-:W-:Y:S01]  /*13290*/  IMAD.MOV.U32 R12, RZ, RZ, 0x4 ;  /* 0x00000004ff0c7424 */ /* 0x000fe200078e00ff */
[----:B------:R-:W-:-:S05]  /*132a0*/  SEL R14, R14, RZ, P2 ;  /* 0x000000ff0e0e7207 */ /* 0x000fca0001000000 */
[----:B------:R-:W-:-:S04]  /*132b0*/  IMAD.IADD R3, R3, 0x1, R14 ;  /* 0x0000000103037824 */ /* 0x000fc800078e020e */
[----:B------:R-:W-:-:S07]  /*132c0*/  IMAD.MOV.U32 R13, RZ, RZ, R3 ;  /* 0x000000ffff0d7224 */ /* 0x000fce00078e0003 */
[----:B------:R-:W-:Y:S05]  /*132d0*/  WARPSYNC.COLLECTIVE R15, `(.L_x_2675) ;  /* 0x000000000f087348 */ /* 0x000fea0003c00000 */
[----:B------:R0:W1:Y:S02]  /*132e0*/  SHFL.UP P6, R14, R13, R12, R11 ;  /* 0x0400000c0d0e7389 */ /* 0x00006400000c000b */
[----:B01----:R-:W-:Y:S01]  /*132f0*/  ENDCOLLECTIVE ;  /* 0x000000000000791b */ /* 0x003fe20003800000 */
.L_x_2675:
[----:B------:R-:W-:Y:S01]  /*13300*/  IMAD.MOV.U32 R12, RZ, RZ, 0x8 ;  /* 0x00000008ff0c7424 */ /* 0x000fe200078e00ff */
[----:B------:R-:W-:-:S05]  /*13310*/  SEL R14, R14, RZ, P3 ;  /* 0x000000ff0e0e7207 */ /* 0x000fca0001800000 */
[----:B------:R-:W-:-:S04]  /*13320*/  IMAD.IADD R3, R3, 0x1, R14 ;  /* 0x0000000103037824 */ /* 0x000fc800078e020e */
[----:B------:R-:W-:-:S07]  /*13330*/  IMAD.MOV.U32 R13, RZ, RZ, R3 ;  /* 0x000000ffff0d7224 */ /* 0x000fce00078e0003 */
[----:B------:R-:W-:Y:S05]  /*13340*/  WARPSYNC.COLLECTIVE R15, `(.L_x_2676) ;  /* 0x000000000f087348 */ /* 0x000fea0003c00000 */
[----:B------:R0:W1:Y:S02]  /*13350*/  SHFL.UP P6, R14, R13, R12, R11 ;  /* 0x0400000c0d0e7389 */ /* 0x00006400000c000b */
[----:B01----:R-:W-:Y:S01]  /*13360*/  ENDCOLLECTIVE ;  /* 0x000000000000791b */ /* 0x003fe20003800000 */
.L_x_2676:
[----:B------:R-:W-:Y:S01]  /*13370*/  IMAD.MOV.U32 R12, RZ, RZ, 0x10 ;  /* 0x00000010ff0c7424 */ /* 0x000fe200078e00ff */
[----:B------:R-:W-:-:S05]  /*13380*/  SEL R14, R14, RZ, P4 ;  /* 0x000000ff0e0e7207 */ /* 0x000fca0002000000 */
[----:B------:R-:W-:-:S04]  /*13390*/  IMAD.IADD R3, R3, 0x1, R14 ;  /* 0x0000000103037824 */ /* 0x000fc800078e020e */
[----:B------:R-:W-:-:S07]  /*133a0*/  IMAD.MOV.U32 R13, RZ, RZ, R3 ;  /* 0x000000ffff0d7224 */ /* 0x000fce00078e0003 */
[----:B------:R-:W-:Y:S05]  /*133b0*/  WARPSYNC.COLLECTIVE R15, `(.L_x_2677) ;  /* 0x000000000f087348 */ /* 0x000fea0003c00000 */
[----:B------:R0:W1:Y:S02]  /*133c0*/  SHFL.UP P6, R14, R13, R12, R11 ;  /* 0x0400000c0d0e7389 */ /* 0x00006400000c000b */
[----:B01----:R-:W-:Y:S01]  /*133d0*/  ENDCOLLECTIVE ;  /* 0x000000000000791b */ /* 0x003fe20003800000 */
.L_x_2677:
        /* <DEDUP_REMOVED lines=8> */
.L_x_2678:
[----:B------:R-:W-:Y:S01]  /*13460*/  IMAD.MOV.U32 R16, RZ, RZ, R14 ;  /* 0x000000ffff107224 */ /* 0x000fe200078e000e */
[----:B------:R-:W-:Y:S06]  /*13470*/  BRA `(.L_x_2679) ;  /* 0xffffffd800c47947 */ /* 0x000fec000383ffff */
.L_x_2612:
[----:B------:R-:W-:Y:S01]  /*13480*/  BSSY B0, `(.L_x_2680) ;  /* 0x0000006000007945 */ /* 0x000fe20003800000 */
[----:B------:R-:W-:Y:S01]  /*13490*/  PLOP3.LUT P6, PT, P6, PT, PT, 0x8, 0x0 ;  /* 0x000000000000781c */ /* 0x000fe200037ce170 */
[----:B------:R-:W-:-:S12]  /*134a0*/  IMAD.MOV.U32 R15, RZ, RZ, -0x1 ;  /* 0xffffffffff0f7424 */ /* 0x000fd800078e00ff */
[----:B012-45:R-:W-:Y:S05]  /*134b0*/  WARPSYNC.COLLECTIVE R15, `(.L_x_2681) ;  /* 0x000000000f087348 */ /* 0x037fea0003c00000 */
[----:B------:R-:W-:Y:S01]  /*134c0*/  VOTE.ANY R14, PT, P6 ;  /* 0x00000000000e7806 */ /* 0x000fe200030e0100 */
[----:B012-45:R-:W-:Y:S06]  /*134d0*/  ENDCOLLECTIVE ;  /* 0x000000000000791b */ /* 0x037fec0003800000 */
.L_x_2681:
[----:B------:R-:W-:Y:S05]  /*134e0*/  BSYNC B0 ;  /* 0x0000000000007941 */ /* 0x000fea0003800000 */
.L_x_2680:
        /* <DEDUP_REMOVED lines=9> */
.L_x_2682:
[----:B------:R-:W-:Y:S01]  /*13580*/  IMAD.MOV.U32 R17, RZ, RZ, R14 ;  /* 0x000000ffff117224 */ /* 0x000fe200078e000e */
[----:B------:R-:W-:Y:S06]  /*13590*/  BRA `(.L_x_2683) ;  /* 0xffffffd800b47947 */ /* 0x000fec000383ffff */
.L_x_2614:
[----:B------:R-:W-:Y:S01]  /*135a0*/  BSSY B0, `(.L_x_2684) ;  /* 0x0000007000007945 */ /* 0x000fe20003800000 */
[----:B------:R-:W-:Y:S02]  /*135b0*/  IMAD.MOV.U32 R13, RZ, RZ, R3 ;  /* 0x000000ffff0d7224 */ /* 0x000fe400078e0003 */
[----:B------:R-:W-:Y:S02]  /*135c0*/  IMAD.MOV.U32 R11, RZ, RZ, 0x1f ;  /* 0x0000001fff0b7424 */ /* 0x000fe400078e00ff */
[----:B------:R-:W-:-:S07]  /*135d0*/  IMAD.MOV.U32 R15, RZ, RZ, -0x1 ;  /* 0xffffffffff0f7424 */ /* 0x000fce00078e00ff */
[----:B012345:R-:W-:Y:S05]  /*135e0*/  WARPSYNC.COLLECTIVE R15, `(.L_x_2685) ;  /* 0x000000000f087348 */ /* 0x03ffea0003c00000 */
[----:B------:R0:W0:Y:S02]  /*135f0*/  SHFL.IDX P6, R14, R13, R12, R11 ;  /* 0x0000000c0d0e7389 */ /* 0x00002400000c000b */
[----:B012345:R-:W-:Y:S01]  /*13600*/  ENDCOLLECTIVE ;  /* 0x000000000000791b */ /* 0x03ffe20003800000 */
.L_x_2685:
[----:B------:R-:W-:Y:S05]  /*13610*/  BSYNC B0 ;  /* 0x0000000000007941 */ /* 0x000fea0003800000 */
.L_x_2684:
[----:B------:R-:W-:Y:S01]  /*13620*/  IMAD.MOV.U32 R3, RZ, RZ, R14 ;  /* 0x000000ffff037224 */ /* 0x000fe200078e000e */
[----:B------:R-:W-:Y:S06]  /*13630*/  BRA `(.L_x_2686) ;  /* 0xffffffd800a87947 */ /* 0x000fec000383ffff */
.L_x_2618:
[----:B0-----:R0:W3:Y:S02]  /*13640*/  SYNCS.PHASECHK.TRANS64.TRYWAIT P0, [R0+URZ+0x34820], R3 ;  /* 0x03482003000075a7 */ /* 0x0010e4000800017f */
[----:B---3--:R-:W-:Y:S05]  /*13650*/  @!P0 NANOSLEEP.SYNCS 0x989680 ;  /* 0x009896800000895d */ /* 0x008fea0003900000 */
[----:B------:R-:W3:Y:S02]  /*13660*/  @!P0 SYNCS.PHASECHK.TRANS64 P0, [R0+URZ+0x34820], R3 ;  /* 0x03482003000085a7 */ /* 0x000ee4000800007f */
[----:B---3--:R-:W-:Y:S05]  /*13670*/  @!P0 BRA `(.L_x_2618) ;  /* 0xfffffffc00f08947 */ /* 0x008fea000383ffff */
[----:B------:R-:W-:Y:S05]  /*13680*/  BRA `(.L_x_2687) ;  /* 0xffffffe0002c7947 */ /* 0x000fea000383ffff */
.L_x_2619:
        /* <DEDUP_REMOVED lines=8> */
[----:B012-45:R-:W-:Y:S05]  /*13710*/  WARPSYNC.COLLECTIVE R15, `(.L_x_2689) ;  /* 0x000000000f087348 */ /* 0x037fea0003c00000 */
[----:B------:R3:W0:Y:S02]  /*13720*/  SHFL.IDX P6, R14, R13, R12, R11 ;  /* 0x0000000c0d0e7389 */ /* 0x00062400000c000b */
[----:B012345:R-:W-:Y:S01]  /*13730*/  ENDCOLLECTIVE ;  /* 0x000000000000791b */ /* 0x03ffe20003800000 */
.L_x_2689:
[----:B------:R-:W-:Y:S05]  /*13740*/  BSYNC B0 ;  /* 0x0000000000007941 */ /* 0x000fea0003800000 */
.L_x_2688:
[----:B------:R-:W-:Y:S05]  /*13750*/  BRA `(.L_x_2690) ;  /* 0xffffffe000147947 */ /* 0x000fea000383ffff */
.L_x_2622:
[----:B------:R-:W-:Y:S01]  /*13760*/  BSSY B1, `(.L_x_2691) ;  /* 0x0000006000017945 */ /* 0x000fe20003800000 */
[----:B------:R-:W-:-:S07]  /*13770*/  IMAD.MOV.U32 R15, RZ, RZ, -0x1 ;  /* 0xffffffffff0f7424 */ /* 0x000fce00078e00ff */
[----:B-12345:R-:W-:Y:S05]  /*13780*/  WARPSYNC.COLLECTIVE R15, `(.L_x_2692) ;  /* 0x000000000f0c7348 */ /* 0x03efea0003c00000 */
[----:B------:R-:W-:Y:S02]  /*13790*/  ELECT P6, UR62, PT ;  /* 0x00000000003e782f */ /* 0x000fe400038c0000 */
[----:B------:R-:W-:Y:S01]  /*137a0*/  MOV R14, UR62 ;  /* 0x0000003e000e7c02 */ /* 0x000fe20008000f00 */
[----:B-12345:R-:W-:Y:S10]  /*137b0*/  ENDCOLLECTIVE ;  /* 0x000000000000791b */ /* 0x03eff40003800000 */
.L_x_2692:
[----:B------:R-:W-:Y:S05]  /*137c0*/  BSYNC B1 ;  /* 0x0000000000017941 */ /* 0x000fea0003800000 */
.L_x_2691:
[----:B------:R-:W-:Y:S05]  /*137d0*/  BRA `(.L_x_2693) ;  /* 0xffffffe0000c7947 */ /* 0x000fea000383ffff */
.L_x_2624:
[----:B0-----:R0:W2:Y:S02]  /*137e0*/  SYNCS.PHASECHK.TRANS64.TRYWAIT P0, [R6+URZ], R5 ;  /* 0x00000005060075a7 */ /* 0x0010a4000800017f */
[----:B--2---:R-:W-:Y:S05]  /*137f0*/  @!P0 NANOSLEEP.SYNCS 0x989680 ;  /* 0x009896800000895d */ /* 0x004fea0003900000 */
[----:B------:R-:W2:Y:S02]  /*13800*/  @!P0 SYNCS.PHASECHK.TRANS64 P0, [R6+URZ], R5 ;  /* 0x00000005060085a7 */ /* 0x000ea4000800007f */
[----:B--2---:R-:W-:Y:S05]  /*13810*/  @!P0 BRA `(.L_x_2624) ;  /* 0xfffffffc00f08947 */ /* 0x004fea000383ffff */
[----:B------:R-:W-:Y:S05]  /*13820*/  BRA `(.L_x_2694) ;  /* 0xffffffe000487947 */ /* 0x000fea000383ffff */
.L_x_2625:
[----:B--2---:R2:W3:Y:S02]  /*13830*/  SYNCS.PHASECHK.TRANS64.TRYWAIT P0, [R7+URZ], R2 ;  /* 0x00000002070075a7 */ /* 0x0044e4000800017f */
[----:B---3--:R-:W-:Y:S05]  /*13840*/  @!P0 NANOSLEEP.SYNCS 0x989680 ;  /* 0x009896800000895d */ /* 0x008fea0003900000 */
[----:B------:R-:W3:Y:S02]  /*13850*/  @!P0 SYNCS.PHASECHK.TRANS64 P0, [R7+URZ], R2 ;  /* 0x00000002070085a7 */ /* 0x000ee4000800007f */
[----:B---3--:R-:W-:Y:S05]  /*13860*/  @!P0 BRA `(.L_x_2625) ;  /* 0xfffffffc00f08947 */ /* 0x008fea000383ffff */
[----:B------:R-:W-:Y:S05]  /*13870*/  BRA `(.L_x_2695) ;  /* 0xffffffe0003c7947 */ /* 0x000fea000383ffff */
.L_x_2627:
[----:B---3--:R3:W4:Y:S02]  /*13880*/  SYNCS.PHASECHK.TRANS64.TRYWAIT P0, [R4+URZ], R5 ;  /* 0x00000005040075a7 */ /* 0x008724000800017f */
[----:B----4-:R-:W-:Y:S05]  /*13890*/  @!P0 NANOSLEEP.SYNCS 0x989680 ;  /* 0x009896800000895d */ /* 0x010fea0003900000 */
[----:B------:R-:W4:Y:S02]  /*138a0*/  @!P0 SYNCS.PHASECHK.TRANS64 P0, [R4+URZ], R5 ;  /* 0x00000005040085a7 */ /* 0x000f24000800007f */
[----:B----4-:R-:W-:Y:S05]  /*138b0*/  @!P0 BRA `(.L_x_2627) ;  /* 0xfffffffc00f08947 */ /* 0x010fea000383ffff */
[----:B------:R-:W-:Y:S05]  /*138c0*/  BRA `(.L_x_2696) ;  /* 0xffffffe000447947 */ /* 0x000fea000383ffff */
.L_x_2697:
        /* <DEDUP_REMOVED lines=11> */
.L_x_15114:


//--------------------- .text._ZN7cutlass13device_kernelIN5flash11enable_sm90INS1_16FlashAttnFwdSm90INS1_25CollectiveMainloopFwdSm90ILi2EN4cute5tupleIJNS5_1CILi1EEES8_S8_EEENS6_IJNS7_ILi128EEESA_NS7_ILi192EEEEEELi128ENS_10bfloat16_tEfNS_4arch4Sm90ELb1ELb0ELb0ELb1ELb0ELb1ELb0ELb1ELb1ELb1ELb0ELb0EEENS1_21CollectiveEpilogueFwdINS6_IJSA_SA_SA_EEES9_SD_SF_Li256ELb1ELb1ELb0ELb0EEENS1_36VarlenDynamicPersistentTileSchedulerILi128ELi128ELi256ELi128ELb0ELb1ELb1ELb1ELb1ELb1EEEEEEEEEvNT_6ParamsE --------------------------
	.section	.text._ZN7cutlass13device_kernelIN5flash11enable_sm90INS1_16FlashAttnFwdSm90INS1_25CollectiveMainloopFwdSm90ILi2EN4cute5tupleIJNS5_1CILi1EEES8_S8_EEENS6_IJNS7_ILi128EEESA_NS7_ILi192EEEEEELi128ENS_10bfloat16_tEfNS_4arch4Sm90ELb1ELb0ELb0ELb1ELb0ELb1ELb0ELb1ELb1ELb1ELb0ELb0EEENS1_21CollectiveEpilogueFwdINS6_IJSA_SA_SA_EEES9_SD_SF_Li256ELb1ELb1ELb0ELb0EEENS1_36VarlenDynamicPersistentTileSchedulerILi128ELi128ELi256ELi128ELb0ELb1ELb1ELb1ELb1ELb1EEEEEEEEEvNT_6ParamsE,"ax",@progbits
	.align	128
.text._ZN7cutlass13device_kernelIN5flash11enable_sm90INS1_16FlashAttnFwdSm90INS1_25CollectiveMainloopFwdSm90ILi2EN4cute5tupleIJNS5_1CILi1EEES8_S8_EEENS6_IJNS7_ILi128EEESA_NS7_ILi192EEEEEELi128ENS_10bfloat16_tEfNS_4arch4Sm90ELb1ELb0ELb0ELb1ELb0ELb1ELb0ELb1ELb1ELb1ELb0ELb0EEENS1_21CollectiveEpilogueFwdINS6_IJSA_SA_SA_EEES9_SD_SF_Li256ELb1ELb1ELb0ELb0EEENS1_36VarlenDynamicPersistentTileSchedulerILi128ELi128ELi256ELi128ELb0ELb1ELb1ELb1ELb1ELb1EEEEEEEEEvNT_6ParamsE:
        .type           _ZN7cutlass13device_kernelIN5flash11enable_sm90INS1_16FlashAttnFwdSm90INS1_25CollectiveMainloopFwdSm90ILi2EN4cute5tupleIJNS5_1CILi1EEES8_S8_EEENS6_IJNS7_ILi128EEESA_NS7_ILi192EEEEEELi128ENS_10bfloat16_tEfNS_4arch4Sm90ELb1ELb0ELb0ELb1ELb0ELb1ELb0ELb1ELb1ELb1ELb0ELb0EEENS1_21CollectiveEpilogueFwdINS6_IJSA_SA_SA_EEES9_SD_SF_Li256ELb1ELb1ELb0ELb0EEENS1_36VarlenDynamicPersistentTileSchedulerILi128ELi128ELi256ELi128ELb0ELb1ELb1ELb1ELb1ELb1EEEEEEEEEvNT_6ParamsE,@function
        .size           _ZN7cutlass13device_kernelIN5flash11enable_sm90INS1_16FlashAttnFwdSm90INS1_25CollectiveMainloopFwdSm90ILi2EN4cute5tupleIJNS5_1CILi1EEES8_S8_EEENS6_IJNS7_ILi128EEESA_NS7_ILi192EEEEEELi128ENS_10bfloat16_tEfNS_4arch4Sm90ELb1ELb0ELb0ELb1ELb0ELb1ELb0ELb1ELb1ELb1ELb0ELb0EEENS1_21CollectiveEpilogueFwdINS6_IJSA_SA_SA_EEES9_SD_SF_Li256ELb1ELb1ELb0ELb0EEENS1_36VarlenDynamicPersistentTileSchedulerILi128ELi128ELi256ELi128ELb0ELb1ELb1ELb1ELb1ELb1EEEEEEEEEvNT_6ParamsE,(.L_x_15115 - _ZN7cutlass13device_kernelIN5flash11enable_sm90INS1_16FlashAttnFwdSm90INS1_25CollectiveMainloopFwdSm90ILi2EN4cute5tupleIJNS5_1CILi1EEES8_S8_EEENS6_IJNS7_ILi128EEESA_NS7_ILi192EEEEEELi128ENS_10bfloat16_tEfNS_4arch4Sm90ELb1ELb0ELb0ELb1ELb0ELb1ELb0ELb1ELb1ELb1ELb0ELb0EEENS1_21CollectiveEpilogueFwdINS6_IJSA_SA_SA_EEES9_SD_SF_Li256ELb1ELb1ELb0ELb0EEENS1_36VarlenDynamicPersistentTileSchedulerILi128ELi128ELi256ELi128ELb0ELb1ELb1ELb1ELb1ELb1EEEEEEEEEvNT_6ParamsE)
        .other          _ZN7cutlass13device_kernelIN5flash11enable_sm90INS1_16FlashAttnFwdSm90INS1_25CollectiveMainloopFwdSm90ILi2EN4cute5tupleIJNS5_1CILi1EEES8_S8_EEENS6_IJNS7_ILi128EEESA_NS7_ILi192EEEEEELi128ENS_10bfloat16_tEfNS_4arch4Sm90ELb1ELb0ELb0ELb1ELb0ELb1ELb0ELb1ELb1ELb1ELb0ELb0EEENS1_21CollectiveEpilogueFwdINS6_IJSA_SA_SA_EEES9_SD_SF_Li256ELb1ELb1ELb0ELb0EEENS1_36VarlenDynamicPersistentTileSchedulerILi128ELi128ELi256ELi128ELb0ELb1ELb1ELb1ELb1ELb1EEEEEEEEEvNT_6ParamsE,@"STO_CUDA_ENTRY STV_DEFAULT"
_ZN7cutlass13device_kernelIN5flash11enable_sm90INS1_16FlashAttnFwdSm90INS1_25CollectiveMainloopFwdSm90ILi2EN4cute5tupleIJNS5_1CILi1EEES8_S8_EEENS6_IJNS7_ILi128EEESA_NS7_ILi192EEEEEELi128ENS_10bfloat16_tEfNS_4arch4Sm90ELb1ELb0ELb0ELb1ELb0ELb1ELb0ELb1ELb1ELb1ELb0ELb0EEENS1_21CollectiveEpilogueFwdINS6_IJSA_SA_SA_EEES9_SD_SF_Li256ELb1ELb1ELb0ELb0EEENS1_36VarlenDynamicPersistentTileSchedulerILi128ELi128ELi256ELi128ELb0ELb1ELb1ELb1ELb1ELb1EEEEEEEEEvNT_6ParamsE:
        /* <DEDUP_REMOVED lines=24> */
.L_x_2699:
[----:B------:R-:W-:Y:S05]  /*0180*/  BSYNC B0 ;  /* 0x0000000000007941 */ /* 0x000fea0003800000 */
.L_x_2698:
        /* <DEDUP_REMOVED lines=41> */
.L_x_2700:
        /* <DEDUP_REMOVED lines=22> */
.L_x_2701:
        /* <DEDUP_REMOVED lines=18> */
.L_x_2702:
        /* <DEDUP_REMOVED lines=22> */
.L_x_2703:
        /* <DEDUP_REMOVED lines=22> */
.L_x_2704:
[----:B0-----:R-:W-:Y:S01]  /*0960*/  UMOV UR4, 0x1 ;  /* 0x0000000100047882 */ /* 0x001fe20000000000 */
[----:B------:R-:W-:Y:S01]  /*0970*/  PLOP3.LUT P0, PT, PT, PT, UP0, 0x80, 0x0 ;  /* 0x000000000000781c */ /* 0x000fe20003f0f008 */
[----:B------:R-:W-:Y:S01]  /*0980*/  USEL UR4, UR4, 0x2, !UP0 ;  /* 0x0000000204047887 */ /* 0x000fe2000c000000 */
[----:B------:R-:W-:Y:S01]  /*0990*/  NOP ;  /* 0x0000000000007918 */ /* 0x000fe20000000000 */
[----:B------:R-:W-:Y:S01]  /*09a0*/  ULDC.64 UR60, c[0x0][0x208] ;  /* 0x00008200003c7ab9 */ /* 0x000fe20000000a00 */
[----:B------:R-:W-:Y:S03]  /*09b0*/  BSSY B9, `(.L_x_2705) ;  /* 0x0002454000097945 */ /* 0x000fe60003800000 */
[----:B------:R-:W-:-:S05]  /*09c0*/  IMAD.U32 R2, RZ, RZ, UR4 ;  /* 0x00000004ff027e24 */ /* 0x000fca000f8e00ff */
[----:B------:R0:W-:Y:S01]  /*09d0*/  STL [R1+0x58], R2 ;  /* 0x0000580201007387 */ /* 0x0001e20000100800 */
[----:B-12-4-:R-:W-:Y:S06]  /*09e0*/  BAR.SYNC.DEFER_BLOCKING 0x0 ;  /* 0x0000000000007b1d */ /* 0x016fec0000010000 */
[----:B------:R-:W-:Y:S05]  /*09f0*/  @!P0 BRA `(.L_x_2706) ;  /* 0x000001c400ac8947 */ /* 0x000fea0003800000 */
.L_x_2707:
        /* <DEDUP_REMOVED lines=8> */
[----:B-1----:R-:W-:-:S06]  /*0a80*/  ULEA UR4, UR5, UR4, 0x18 ;  /* 0x0000000405047291 */ /* 0x002fcc000f8ec03f */
[----:B------:R-:W-:Y:S01]  /*0a90*/  IMAD.U32 R16, RZ, RZ, UR4 ;  /* 0x00000004ff107e24 */ /* 0x000fe2000f8e00ff */
[----:B------:R-:W-:-:S04]  /*0aa0*/  ULDC UR4, c[0x0][0xc3c] ;  /* 0x00030f0000047ab9 */ /* 0x000fc80000000800 */
[----:B------:R-:W1:Y:S01]  /*0ab0*/  LDS.128 R24, [R16+0x348d0] ;  /* 0x0348d00010187984 */ /* 0x000e620000000c00 */
[----:B------:R-:W-:Y:S06]  /*0ac0*/  BAR.ARV 0x4, 0x180 ;  /* 0x0106000000007b1d */ /* 0x000fec0000002000 */
[----:B-1----:R-:W-:-:S13]  /*0ad0*/  ISETP.GE.AND P0, PT, R27, UR4, PT ;  /* 0x000000041b007c0c */ /* 0x002fda000bf06270 */
[----:B------:R-:W-:Y:S05]  /*0ae0*/  @P0 BRA `(.L_x_2708) ;  /* 0x0000024400000947 */ /* 0x000fea0003800000 */
[----:B------:R-:W2:Y:S01]  /*0af0*/  LDL R0, [R1+0x58] ;  /* 0x0000580001007983 */ /* 0x000ea20000100800 */
[----:B------:R-:W-:Y:S01]  /*0b00*/  VIADD R237, R4, 0xffffff80 ;  /* 0xffffff8004ed7836 */ /* 0x000fe20000000000 */
[----:B------:R-:W-:Y:S01]  /*0b10*/  R2UR UR4, R16 ;  /* 0x00000000100472ca */ /* 0x000fe200000e0000 */
[----:B------:R-:W-:Y:S01]  /*0b20*/  IMAD.MOV.U32 R212, RZ, RZ, RZ ;  /* 0x000000ffffd47224 */ /* 0x000fe200078e00ff */
[----:B------:R-:W-:Y:S01]  /*0b30*/  CS2R R188, SRZ ;  /* 0x0000000000bc7805 */ /* 0x000fe2000001ff00 */
[----:B------:R-:W-:Y:S02]  /*0b40*/  IMAD.MOV.U32 R17, RZ, RZ, RZ ;  /* 0x000000ffff117224 */ /* 0x000fe400078e00ff */
[----:B------:R-:W-:-:S08]  /*0b50*/  IMAD.MOV.U32 R185, RZ, RZ, RZ ;  /* 0x000000ffffb97224 */ /* 0x000fd000078e00ff */
[----:B------:R-:W-:Y:S01]  /*0b60*/  UIADD3 UR4, UR4, 0x10400, URZ ;  /* 0x0001040004047890 */ /* 0x000fe2000fffe03f */
[----:B--2---:R-:W-:Y:S02]  /*0b70*/  R2UR UR5, R0 ;  /* 0x00000000000572ca */ /* 0x004fe400000e0000 */
[----:B------:R-:W-:-:S04]  /*0b80*/  SHF.R.S32.HI R0, RZ, 0x1f, R237 ;  /* 0x0000001fff007819 */ /* 0x000fc800000114ed */
[CC--:B------:R-:W-:Y:S02]  /*0b90*/  LEA.HI R3, R0.reuse, R237.reuse, RZ, 0x7 ;  /* 0x000000ed00037211 */ /* 0x0c0fe400078f38ff */
[CC--:B0-----:R-:W-:Y:S02]  /*0ba0*/  LEA.HI R2, R0.reuse, R237.reuse, RZ, 0x4 ;  /* 0x000000ed00027211 */ /* 0x0c1fe400078f20ff */
[----:B------:R-:W-:Y:S02]  /*0bb0*/  LOP3.LUT R4, R3, 0xffffff80, RZ, 0xc0, !PT ;  /* 0xffffff8003047812 */ /* 0x000fe400078ec0ff */
[----:B------:R-:W-:Y:S01]  /*0bc0*/  SHF.R.S32.HI R5, RZ, 0x4, R2 ;  /* 0x00000004ff057819 */ /* 0x000fe20000011402 */
[----:B------:R-:W-:Y:S01]  /*0bd0*/  ULOP3.LUT UR5, UR5, 0x1, URZ, 0xfc, !UPT ;  /* 0x0000000105057892 */ /* 0x000fe2000f8efc3f */
[----:B------:R-:W-:Y:S01]  /*0be0*/  LEA.HI R197, R0, R237, RZ, 0x5 ;  /* 0x000000ed00c57211 */ /* 0x000fe200078f28ff */
[----:B------:R-:W-:Y:S01]  /*0bf0*/  IMAD.IADD R225, R237, 0x1, -R4 ;  /* 0x00000001ede17824 */ /* 0x000fe200078e0a04 */
[----:B------:R-:W-:-:S02]  /*0c00*/  LOP3.LUT R4, R2, 0x3fffff0, RZ, 0xc0, !PT ;  /* 0x03fffff002047812 */ /* 0x000fc400078ec0ff */
[----:B------:R-:W-:Y:S02]  /*0c10*/  LEA.HI R2, R2, R5, RZ, 0x1 ;  /* 0x0000000502027211 */ /* 0x000fe400078f08ff */
[----:B------:R-:W-:Y:S01]  /*0c20*/  SHF.R.S32.HI R197, RZ, 0x5, R197 ;  /* 0x00000005ffc57819 */ /* 0x000fe200000114c5 */
[----:B------:R-:W-:Y:S01]  /*0c30*/  IMAD.IADD R4, R237, 0x1, -R4 ;  /* 0x00000001ed047824 */ /* 0x000fe200078e0a04 */
[----:B------:R-:W-:Y:S02]  /*0c40*/  LOP3.LUT R2, R2, 0x1ffffffe, RZ, 0xc0, !PT ;  /* 0x1ffffffe02027812 */ /* 0x000fe400078ec0ff */
[----:B------:R-:W-:Y:S02]  /*0c50*/  SHF.R.S32.HI R6, RZ, 0x1f, R225 ;  /* 0x0000001fff067819 */ /* 0x000fe400000114e1 */
[----:B------:R-:W-:Y:S01]  /*0c60*/  SHF.R.S32.HI R232, RZ, 0x7, R3 ;  /* 0x00000007ffe87819 */ /* 0x000fe20000011403 */
[----:B------:R-:W-:Y:S01]  /*0c70*/  IMAD.IADD R2, R5, 0x1, -R2 ;  /* 0x0000000105027824 */ /* 0x000fe200078e0a02 */
[CC--:B------:R-:W-:Y:S01]  /*0c80*/  LEA.HI R7, R6.reuse, R225.reuse, RZ, 0x2 ;  /* 0x000000e106077211 */ /* 0x0c0fe200078f10ff */
[----:B------:R-:W-:Y:S01]  /*0c90*/  IMAD R5, R197, 0x10, R4 ;  /* 0x00000010c5057824 */ /* 0x000fe200078e0204 */
[----:B------:R-:W-:-:S02]  /*0ca0*/  LEA.HI R6, R6, R225, RZ, 0x5 ;  /* 0x000000e106067211 */ /* 0x000fc400078f28ff */
[--C-:B------:R-:W-:Y:S01]  /*0cb0*/  SHF.R.S32.HI R8, RZ, 0x2, R7.reuse ;  /* 0x00000002ff087819 */ /* 0x100fe20000011407 */
[----:B------:R-:W-:Y:S01]  /*0cc0*/  IMAD R234, R5, 0x8, R2 ;  /* 0x0000000805ea7824 */ /* 0x000fe200078e0202 */
[----:B------:R-:W-:Y:S02]  /*0cd0*/  LEA.HI R2, R0, R237, RZ, 0x2 ;  /* 0x000000ed00027211 */ /* 0x000fe400078f10ff */
[----:B------:R-:W-:Y:S01]  /*0ce0*/  SHF.R.S32.HI R9, RZ, 0x1f, R7 ;  /* 0x0000001fff097819 */ /* 0x000fe20000011407 */
[----:B------:R-:W-:Y:S01]  /*0cf0*/  IMAD.SHL.U32 R234, R234, 0x8, RZ ;  /* 0x00000008eaea7824 */ /* 0x000fe200078e00ff */
[----:B------:R-:W-:Y:S02]  /*0d00*/  LOP3.LUT R214, R2, 0xfffffffc, RZ, 0xc0, !PT ;  /* 0xfffffffc02d67812 */ /* 0x000fe400078ec0ff */
[----:B------:R-:W-:Y:S02]  /*0d10*/  LEA.HI R9, R9, R8, RZ, 0x3 ;  /* 0x0000000809097211 */ /* 0x000fe400078f18ff */
[----:B------:R-:W-:Y:S01]  /*0d20*/  SHF.R.S32.HI R184, RZ, 0x2, R2 ;  /* 0x00000002ffb87819 */ /* 0x000fe20000011402 */
[----:B------:R-:W-:Y:S01]  /*0d30*/  IMAD.IADD R214, R237, 0x1, -R214 ;  /* 0x00000001edd67824 */ /* 0x000fe200078e0ad6 */
[----:B------:R-:W-:-:S02]  /*0d40*/  LOP3.LUT R9, R9, 0xfffffff8, RZ, 0xc0, !PT ;  /* 0xfffffff809097812 */ /* 0x000fc400078ec0ff */
[----:B------:R-:W-:Y:S01]  /*0d50*/  LEA.HI R3, R3, R232, RZ, 0x1 ;  /* 0x000000e803037211 */ /* 0x000fe200078f08ff */
[----:B------:R-:W-:Y:S01]  /*0d60*/  IMAD.SHL.U32 R22, R214, 0x4, RZ ;  /* 0x00000004d6167824 */ /* 0x000fe200078e00ff */
[----:B------:R-:W-:Y:S01]  /*0d70*/  SHF.R.S32.HI R5, RZ, 0x1f, R2 ;  /* 0x0000001fff057819 */ /* 0x000fe20000011402 */
[----:B------:R-:W-:Y:S01]  /*0d80*/  VIADD R213, R184, 0x40 ;  /* 0x00000040b8d57836 */ /* 0x000fe20000000000 */
[----:B------:R-:W-:Y:S01]  /*0d90*/  SHF.R.S32.HI R6, RZ, 0x5, R6 ;  /* 0x00000005ff067819 */ /* 0x000fe20000011406 */
[----:B------:R-:W-:Y:S01]  /*0da0*/  IMAD.IADD R9, R8, 0x1, -R9 ;  /* 0x0000000108097824 */ /* 0x000fe200078e0a09 */
[----:B------:R-:W-:Y:S01]  /*0db0*/  LOP3.LUT R3, R3, 0x3fffffe, RZ, 0xc0, !PT ;  /* 0x03fffffe03037812 */ /* 0x000fe200078ec0ff */
[----:B------:R-:W-:Y:S01]  /*0dc0*/  VIADD R191, R22, 0x20 ;  /* 0x0000002016bf7836 */ /* 0x000fe20000000000 */
[----:B------:R-:W-:Y:S01]  /*0dd0*/  LEA.HI R5, R5, R184, RZ, 0x3 ;  /* 0x000000b805057211 */ /* 0x000fe200078f18ff */
[----:B------:R-:W-:Y:S01]  /*0de0*/  IMAD R6, R6, 0x10, R9 ;  /* 0x0000001006067824 */ /* 0x000fe200078e0209 */
[----:B------:R-:W-:Y:S01]  /*0df0*/  SHF.R.S32.HI R2, RZ, 0x1f, R213 ;  /* 0x0000001fff027819 */ /* 0x000fe200000114d5 */
[----:B------:R-:W-:Y:S01]  /*0e00*/  IMAD.IADD R3, R232, 0x1, -R3 ;  /* 0x00000001e8037824 */ /* 0x000fe200078e0a03 */
[----:B------:R-:W-:Y:S01]  /*0e10*/  LOP3.LUT R5, R5, 0xfffffff8, RZ, 0xc0, !PT ;  /* 0xfffffff805057812 */ /* 0x000fe200078ec0ff */
[----:B------:R-:W-:Y:S01]  /*0e20*/  IMAD.IADD R186, R22, 0x1, R191 ;  /* 0x0000000116ba7824 */ /* 0x000fe200078e02bf */
[----:B------:R-:W-:Y:S01]  /*0e30*/  LEA.HI R2, R2, R213, RZ, 0x3 ;  /* 0x000000d502027211 */ /* 0x000fe200078f18ff */
[----:B------:R-:W-:Y:S01]  /*0e40*/  IMAD R233, R3, 0x40, R6 ;  /* 0x0000004003e97824 */ /* 0x000fe200078e0206 */
[----:B------:R-:W-:Y:S01]  /*0e50*/  LEA.HI R0, R0, R237, RZ, 0x3 ;  /* 0x000000ed00007211 */ /* 0x000fe200078f18ff */
[----:B------:R-:W-:Y:S01]  /*0e60*/  IMAD.IADD R224, R184, 0x1, -R5 ;  /* 0x00000001b8e07824 */ /* 0x000fe200078e0a05 */
[----:B------:R-:W-:Y:S01]  /*0e70*/  SHF.R.S32.HI R3, RZ, 0x1f, R186 ;  /* 0x0000001fff037819 */ /* 0x000fe200000114ba */
[----:B------:R-:W-:Y:S01]  /*0e80*/  IMAD.SHL.U32 R195, R213, 0x40, RZ ;  /* 0x00000040d5c37824 */ /* 0x000fe200078e00ff */
[----:B------:R-:W-:Y:S01]  /*0e90*/  SHF.R.S32.HI R215, RZ, 0x3, R0 ;  /* 0x00000003ffd77819 */ /* 0x000fe20000011400 */
[----:B------:R-:W-:Y:S01]  /*0ea0*/  VIADD R190, R22, 0x40 ;  /* 0x0000004016be7836 */ /* 0x000fe20000000000 */
[CC--:B------:R-:W-:Y:S01]  /*0eb0*/  LEA.HI R217, R3.reuse, R186.reuse, RZ, 0x3 ;  /* 0x000000ba03d97211 */ /* 0x0c0fe200078f18ff */
[----:B------:R-:W-:Y:S01]  /*0ec0*/  IMAD.SHL.U32 R2, R2, 0x40, RZ ;  /* 0x0000004002027824 */ /* 0x000fe200078e00ff */
[----:B------:R-:W-:Y:S01]  /*0ed0*/  LEA.HI R3, R3, R186, RZ, 0x6 ;  /* 0x000000ba03037211 */ /* 0x000fe200078f30ff */
[----:B------:R-:W-:Y:S01]  /*0ee0*/  IMAD.SHL.U32 R196, R224, 0x40, RZ ;  /* 0x00000040e0c47824 */ /* 0x000fe200078e00ff */
[----:B------:R-:W-:Y:S01]  /*0ef0*/  LOP3.LUT R195, R195, 0x1c0, RZ, 0xc0, !PT ;  /* 0x000001c0c3c37812 */ /* 0x000fe200078ec0ff */
[----:B------:R-:W-:Y:S01]  /*0f00*/  IMAD.IADD R187, R22, 0x1, R190 ;  /* 0x0000000116bb7824 */ /* 0x000fe200078e02be */
[----:B------:R-:W-:Y:S01]  /*0f10*/  LOP3.LUT R199, R2, 0xfffffe00, RZ, 0xc0, !PT ;  /* 0xfffffe0002c77812 */ /* 0x000fe200078ec0ff */
[----:B------:R-:W-:Y:S01]  /*0f20*/  IMAD.SHL.U32 R2, R3, 0x80, RZ ;  /* 0x0000008003027824 */ /* 0x000fe200078e00ff */
[----:B------:R-:W-:Y:S01]  /*0f30*/  LOP3.LUT R196, R196, 0x1c0, RZ, 0xc0, !PT ;  /* 0x000001c0c4c47812 */ /* 0x000fe200078ec0ff */
[----:B------:R-:W-:Y:S01]  /*0f40*/  IMAD.SHL.U32 R18, R214, 0x8, RZ ;  /* 0x00000008d6127824 */ /* 0x000fe200078e00ff */
[----:B------:R-:W-:Y:S01]  /*0f50*/  SHF.R.U32.HI R231, RZ, 0x3, R195 ;  /* 0x00000003ffe77819 */ /* 0x000fe200000116c3 */
[C---:B------:R-:W-:Y:S01]  /*0f60*/  VIADD R193, R22.reuse, 0x10 ;  /* 0x0000001016c17836 */ /* 0x040fe20000000000 */
[----:B------:R-:W-:Y:S01]  /*0f70*/  SHF.R.S32.HI R4, RZ, 0x1f, R187 ;  /* 0x0000001fff047819 */ /* 0x000fe200000114bb */
[C---:B------:R-:W-:Y:S01]  /*0f80*/  VIADD R192, R22.reuse, 0x30 ;  /* 0x0000003016c07836 */ /* 0x040fe20000000000 */
[----:B------:R-:W-:Y:S01]  /*0f90*/  LOP3.LUT R10, R195, 0x38, R217, 0xf8, !PT ;  /* 0x00000038c30a7812 */ /* 0x000fe200078ef8d9 */
[----:B------:R-:W-:Y:S01]  /*0fa0*/  VIADD R194, R22, 0x50 ;  /* 0x0000005016c27836 */ /* 0x000fe20000000000 */
[----:B------:R-:W-:-:S02]  /*0fb0*/  SHF.R.U32.HI R198, RZ, 0x3, R196 ;  /* 0x00000003ffc67819 */ /* 0x000fc400000116c4 */
[----:B------:R-:W-:Y:S02]  /*0fc0*/  LOP3.LUT R3, R196, 0x38, R217, 0xf8, !PT ;  /* 0x00000038c4037812 */ /* 0x000fe400078ef8d9 */
[----:B------:R-:W-:Y:S02]  /*0fd0*/  LOP3.LUT R2, R2, 0xffffe000, RZ, 0xc0, !PT ;  /* 0xffffe00002027812 */ /* 0x000fe400078ec0ff */
[----:B------:R-:W-:Y:S02]  /*0fe0*/  LEA.HI R5, R4, R187, RZ, 0x6 ;  /* 0x000000bb04057211 */ /* 0x000fe400078f30ff */
[----:B------:R-:W-:Y:S02]  /*0ff0*/  LOP3.LUT R9, R10, R231, RZ, 0x3c, !PT ;  /* 0x000000e70a097212 */ /* 0x000fe400078e3cff */
[----:B------:R-:W-:Y:S01]  /*1000*/  LOP3.LUT R6, R3, R198, RZ, 0x3c, !PT ;  /* 0x000000c603067212 */ /* 0x000fe200078e3cff */
[----:B------:R-:W-:Y:S01]  /*1010*/  IMAD R3, R197, 0x200, R2 ;  /* 0x00000200c5037824 */ /* 0x000fe200078e0202 */
[----:B------:R-:W-:Y:S01]  /*1020*/  IADD3 R9, R9, R2, R199 ;  /* 0x0000000209097210 */ /* 0x000fe20007ffe0c7 */
[----:B------:R-:W-:Y:S01]  /*1030*/  IMAD.SHL.U32 R8, R5, 0x80, RZ ;  /* 0x0000008005087824 */ /* 0x000fe200078e00ff */
[----:B------:R-:W-:Y:S01]  /*1040*/  LOP3.LUT R2, R0, 0xfffffff8, RZ, 0xc0, !PT ;  /* 0xfffffff800027812 */ /* 0x000fe200078ec0ff */
[----:B------:R-:W-:Y:S01]  /*1050*/  IMAD.IADD R6, R3, 0x1, R6 ;  /* 0x0000000103067824 */ /* 0x000fe200078e0206 */
[----:B------:R-:W-:Y:S01]  /*1060*/  LEA.HI R4, R4, R187, RZ, 0x3 ;  /* 0x000000bb04047211 */ /* 0x000fe200078f18ff */
[----:B------:R-:W-:Y:S01]  /*1070*/  IMAD.U32 R3, RZ, RZ, UR5 ;  /* 0x00000005ff037e24 */ /* 0x000fe2000f8e00ff */
[----:B------:R-:W-:Y:S01]  /*1080*/  LOP3.LUT R8, R8, 0xffffe000, RZ, 0xc0, !PT ;  /* 0xffffe00008087812 */ /* 0x000fe200078ec0ff */
[----:B------:R-:W-:Y:S01]  /*1090*/  IMAD.IADD R207, R237, 0x1, -R2 ;  /* 0x00000001edcf7824 */ /* 0x000fe200078e0a02 */
[--C-:B------:R-:W-:Y:S01]  /*10a0*/  LOP3.LUT R5, R196, 0x38, R4.reuse, 0xf8, !PT ;  /* 0x00000038c4057812 */ /* 0x100fe200078ef804 */
[----:B------:R-:W-:Y:S01]  /*10b0*/  IMAD.U32 R0, RZ, RZ, UR4 ;  /* 0x00000004ff007e24 */ /* 0x000fe2000f8e00ff */
[----:B------:R-:W-:Y:S01]  /*10c0*/  LEA.HI R2, R214, R214, RZ, 0x1 ;  /* 0x000000d6d6027211 */ /* 0x000fe200078f08ff */
[----:B------:R0:W-:Y:S01]  /*10d0*/  STL [R1+0xc], R3 ;  /* 0x00000c0301007387 */ /* 0x0001e20000100800 */
[----:B------:R-:W-:Y:S01]  /*10e0*/  LOP3.LUT R12, R195, 0x38, R4, 0xf8, !PT ;  /* 0x00000038c30c7812 */ /* 0x000fe200078ef804 */
[----:B------:R-:W-:Y:S01]  /*10f0*/  IMAD.SHL.U32 R203, R207, 0x8, RZ ;  /* 0x00000008cfcb7824 */ /* 0x000fe200078e00ff */
[----:B------:R-:W-:Y:S01]  /*1100*/  LOP3.LUT R10, R5, R198, RZ, 0x3c, !PT ;  /* 0x000000c6050a7212 */ /* 0x000fe200078e3cff */
[----:B------:R-:W-:Y:S01]  /*1110*/  IMAD R5, R197, 0x200, R8 ;  /* 0x00000200c5057824 */ /* 0x000fe200078e0208 */
[----:B------:R-:W-:Y:S01]  /*1120*/  LOP3.LUT R12, R12, R231, RZ, 0x3c, !PT ;  /* 0x000000e70c0c7212 */ /* 0x000fe200078e3cff */
[----:B------:R1:W-:Y:S01]  /*1130*/  STL [R1+0x40], R0 ;  /* 0x0000400001007387 */ /* 0x0003e20000100800 */
[----:B------:R-:W-:Y:S01]  /*1140*/  VIADD R206, R203, 0x40 ;  /* 0x00000040cbce7836 */ /* 0x000fe20000000000 */
[----:B------:R-:W-:Y:S01]  /*1150*/  LOP3.LUT R204, R7, 0x7ffffffc, RZ, 0xc0, !PT ;  /* 0x7ffffffc07cc7812 */ /* 0x000fe200078ec0ff */
[----:B------:R-:W-:Y:S01]  /*1160*/  IMAD.IADD R5, R5, 0x1, R10 ;  /* 0x0000000105057824 */ /* 0x000fe200078e020a */
[----:B0-----:R-:W-:-:S02]  /*1170*/  LOP3.LUT R3, R2, 0x1ffffffe, RZ, 0xc0, !PT ;  /* 0x1ffffffe02037812 */ /* 0x001fc400078ec0ff */
[----:B------:R-:W-:Y:S01]  /*1180*/  LOP3.LUT R2, R195, 0x38, R18, 0xf8, !PT ;  /* 0x00000038c3027812 */ /* 0x000fe200078ef812 */
[----:B------:R-:W-:Y:S01]  /*1190*/  IMAD.IADD R204, R225, 0x1, -R204 ;  /* 0x00000001e1cc7824 */ /* 0x000fe200078e0acc */
[----:B------:R-:W-:Y:S01]  /*11a0*/  IADD3 R12, R12, R8, R199 ;  /* 0x000000080c0c7210 */ /* 0x000fe20007ffe0c7 */
[----:B-1----:R-:W-:Y:S01]  /*11b0*/  IMAD.IADD R0, R214, 0x1, -R3 ;  /* 0x00000001d6007824 */ /* 0x002fe200078e0a03 */
[----:B------:R-:W-:Y:S02]  /*11c0*/  LOP3.LUT R2, R199, R2, R231, 0xf6, !PT ;  /* 0x00000002c7027212 */ /* 0x000fe400078ef6e7 */
[----:B------:R-:W-:Y:S01]  /*11d0*/  SHF.R.S32.HI R236, RZ, 0x1f, R203 ;  /* 0x0000001fffec7819 */ /* 0x000fe200000114cb */
[----:B------:R-:W-:Y:S01]  /*11e0*/  IMAD R205, R0, 0x8, R233 ;  /* 0x0000000800cd7824 */ /* 0x000fe200078e02e9 */
[----:B------:R-:W-:Y:S02]  /*11f0*/  SHF.R.S32.HI R223, RZ, 0x1f, R193 ;  /* 0x0000001fffdf7819 */ /* 0x000fe400000114c1 */
[----:B------:R-:W-:-:S02]  /*1200*/  SHF.R.S32.HI R235, RZ, 0x1f, R206 ;  /* 0x0000001fffeb7819 */ /* 0x000fc400000114ce */
[----:B------:R-:W-:Y:S02]  /*1210*/  SHF.R.S32.HI R222, RZ, 0x1f, R191 ;  /* 0x0000001fffde7819 */ /* 0x000fe400000114bf */
[----:B------:R-:W-:Y:S02]  /*1220*/  SHF.R.S32.HI R221, RZ, 0x1f, R192 ;  /* 0x0000001fffdd7819 */ /* 0x000fe400000114c0 */
[----:B------:R-:W-:Y:S02]  /*1230*/  SHF.R.S32.HI R220, RZ, 0x1f, R190 ;  /* 0x0000001fffdc7819 */ /* 0x000fe400000114be */
[----:B------:R-:W-:Y:S02]  /*1240*/  SHF.R.S32.HI R219, RZ, 0x1f, R194 ;  /* 0x0000001fffdb7819 */ /* 0x000fe400000114c2 */
[----:B------:R-:W-:Y:S02]  /*1250*/  SHF.R.S32.HI R217, RZ, 0x3, R217 ;  /* 0x00000003ffd97819 */ /* 0x000fe400000114d9 */
[----:B------:R-:W-:-:S02]  /*1260*/  SHF.R.S32.HI R218, RZ, 0x3, R4 ;  /* 0x00000003ffda7819 */ /* 0x000fc40000011404 */
[----:B------:R-:W-:Y:S02]  /*1270*/  LEA R229, R2, UR4, 0x1 ;  /* 0x0000000402e57c11 */ /* 0x000fe4000f8e08ff */
[----:B------:R-:W-:Y:S02]  /*1280*/  LEA R227, R9, UR4, 0x1 ;  /* 0x0000000409e37c11 */ /* 0x000fe4000f8e08ff */
[----:B------:R-:W-:Y:S02]  /*1290*/  LEA R226, R12, UR4, 0x1 ;  /* 0x000000040ce27c11 */ /* 0x000fe4000f8e08ff */
[----:B------:R-:W-:Y:S02]  /*12a0*/  LEA R230, R6, UR4, 0x1 ;  /* 0x0000000406e67c11 */ /* 0x000fe4000f8e08ff */
[----:B------:R-:W-:-:S07]  /*12b0*/  LEA R228, R5, UR4, 0x1 ;  /* 0x0000000405e47c11 */ /* 0x000fce000f8e08ff */
.L_x_2932:
[----:B0-2-4-:R-:W0:Y:S01]  /*12c0*/  LDC.64 R2, c[0x0][0xc88] ;  /* 0x00032200ff027b82 */ /* 0x015e220000000a00 */
[----:B------:R-:W-:Y:S01]  /*12d0*/  ULDC.64 UR4, c[0x0][0xa28] ;  /* 0x00028a0000047ab9 */ /* 0x000fe20000000a00 */
[----:B------:R-:W-:Y:S01]  /*12e0*/  ULDC.64 UR8, c[0x0][0xa18] ;  /* 0x0002860000087ab9 */ /* 0x000fe20000000a00 */
[----:B------:R-:W-:Y:S01]  /*12f0*/  ULDC.64 UR6, c[0x0][0xa08] ;  /* 0x0002820000067ab9 */ /* 0x000fe20000000a00 */
[----:B0-----:R-:W-:-:S05]  /*1300*/  IMAD.WIDE R2, R27, 0x4, R2 ;  /* 0x000000041b027825 */ /* 0x001fca00078e0202 */
[----:B------:R-:W2:Y:S01]  /*1310*/  LDG.E R211, desc[UR60][R2.64] ;  /* 0x0000003c02d37981 */ /* 0x000ea2000c1e1900 */
        /* <DEDUP_REMOVED lines=16> */
[----:B---3--:R-:W-:Y:S01]  /*1420*/  @P1 IADD3 R4, P2, R209, UR8, RZ ;  /* 0x00000008d1041c10 */ /* 0x008fe2000ff5e0ff */
        /* <DEDUP_REMOVED lines=28> */
.L_x_2709:
[----:B------:R-:W-:Y:S02]  /*15f0*/  IMAD.U32 R24, RZ, RZ, UR5 ;  /* 0x00000005ff187e24 */ /* 0x000fe4000f8e00ff */
[----:B------:R-:W-:Y:S01]  /*1600*/  IMAD.U32 R28, RZ, RZ, UR4 ;  /* 0x00000004ff1c7e24 */ /* 0x000fe2000f8e00ff */
[----:B------:R-:W-:Y:S06]  /*1610*/  @!P2 BRA `(.L_x_2710) ;  /* 0x000000000010a947 */ /* 0x000fec0003800000 */
[----:B------:R-:W-:-:S04]  /*1620*/  IADD3 R2, P0, R209, UR8, RZ ;  /* 0x00000008d1027c10 */ /* 0x000fc8000ff1e0ff */
[----:B------:R-:W-:-:S05]  /*1630*/  IADD3.X R3, R210, UR9, RZ, P0, !PT ;  /* 0x00000009d2037c10 */ /* 0x000fca00087fe4ff */
[----:B------:R0:W5:Y:S01]  /*1640*/  LDG.E R28, desc[UR60][R2.64] ;  /* 0x0000003c021c7981 */ /* 0x000162000c1e1900 */
[----:B------:R-:W-:Y:S05]  /*1650*/  BRA `(.L_x_2711) ;  /* 0x0000000000107947 */ /* 0x000fea0003800000 */
.L_x_2710:
[----:B------:R-:W-:Y:S05]  /*1660*/  @!P0 BRA `(.L_x_2711) ;  /* 0x00000000000c8947 */ /* 0x000fea0003800000 */
[----:B------:R-:W2:Y:S04]  /*1670*/  LDG.E R3, desc[UR60][R6.64] ;  /* 0x0000003c06037981 */ /* 0x000ea8000c1e1900 */
[----:B------:R-:W2:Y:S02]  /*1680*/  LDG.E R28, desc[UR60][R6.64+0x4] ;  /* 0x0000043c061c7981 */ /* 0x000ea4000c1e1900 */
[----:B--2---:R-:W-:-:S07]  /*1690*/  IMAD.IADD R28, R28, 0x1, -R3 ;  /* 0x000000011c1c7824 */ /* 0x004fce00078e0a03 */
.L_x_2711:
[----:B------:R-:W-:Y:S01]  /*16a0*/  ULDC.64 UR4, c[0x0][0xa10] ;  /* 0x0002840000047ab9 */ /* 0x000fe20000000a00 */
[----:B------:R-:W1:Y:S01]  /*16b0*/  LDC R6, c[0x0][0x448] ;  /* 0x00011200ff067b82 */ /* 0x000e620000000800 */
[----:B------:R-:W-:-:S04]  /*16c0*/  ISETP.NE.U32.AND P0, PT, RZ, UR4, PT ;  /* 0x00000004ff007c0c */ /* 0x000fc8000bf05070 */
[----:B------:R-:W-:Y:S01]  /*16d0*/  ISETP.NE.AND.EX P0, PT, RZ, UR5, PT, P0 ;  /* 0x00000005ff007c0c */ /* 0x000fe2000bf05300 */
[----:B------:R-:W-:-:S12]  /*16e0*/  ULDC.64 UR4, c[0x0][0xa30] ;  /* 0x00028c0000047ab9 */ /* 0x000fd80000000a00 */
[----:B0-----:R-:W0:Y:S02]  /*16f0*/  @P0 LDC.64 R2, c[0x0][0xa10] ;  /* 0x00028400ff020b82 */ /* 0x001e240000000a00 */
[----:B0-----:R-:W-:-:S05]  /*1700*/  @P0 IMAD.WIDE R2, R27, 0x4, R2 ;  /* 0x000000041b020825 */ /* 0x001fca00078e0202 */
[----:B------:R-:W2:Y:S04]  /*1710*/  @P0 LDG.E R0, desc[UR60][R2.64] ;  /* 0x0000003c02000981 */ /* 0x000ea8000c1e1900 */
[----:B------:R0:W2:Y:S01]  /*1720*/  @P0 LDG.E R7, desc[UR60][R2.64+0x4] ;  /* 0x0000043c02070981 */ /* 0x0000a2000c1e1900 */
[----:B------:R-:W-:Y:S01]  /*1730*/  ISETP.NE.U32.AND P1, PT, RZ, UR4, PT ;  /* 0x00000004ff007c0c */ /* 0x000fe2000bf25070 */
[----:B-----5:R-:W-:-:S03]  /*1740*/  IMAD.MOV.U32 R144, RZ, RZ, R28 ;  /* 0x000000ffff907224 */ /* 0x020fc600078e001c */
[----:B------:R-:W-:-:S13]  /*1750*/  ISETP.NE.AND.EX P1, PT, RZ, UR5, PT, P1 ;  /* 0x00000005ff007c0c */ /* 0x000fda000bf25310 */
[----:B------:R-:W-:-:S04]  /*1760*/  @P1 IADD3 R4, P2, R209, UR4, RZ ;  /* 0x00000004d1041c10 */ /* 0x000fc8000ff5e0ff */
[----:B------:R-:W-:-:S05]  /*1770*/  @P1 IADD3.X R5, R210, UR5, RZ, P2, !PT ;  /* 0x00000005d2051c10 */ /* 0x000fca00097fe4ff */
[----:B------:R3:W5:Y:S01]  /*1780*/  @P1 LDG.E R144, desc[UR60][R4.64] ;  /* 0x0000003c04901981 */ /* 0x000762000c1e1900 */
[----:B-1----:R-:W-:Y:S01]  /*1790*/  ISETP.NE.AND P1, PT, R6, 0x1, PT ;  /* 0x000000010600780c */ /* 0x002fe20003f25270 */
[----:B------:R-:W-:Y:S01]  /*17a0*/  IMAD.SHL.U32 R200, R25, 0x80, RZ ;  /* 0x0000008019c87824 */ /* 0x000fe200078e00ff */
[----:B------:R-:W-:Y:S01]  /*17b0*/  PLOP3.LUT P2, PT, PT, PT, PT, 0x80, 0x0 ;  /* 0x000000000000781c */ /* 0x000fe20003f4f070 */
[----:B------:R-:W-:Y:S02]  /*17c0*/  IMAD.IADD R9, R28, 0x1, -R9 ;  /* 0x000000011c097824 */ /* 0x000fe400078e0a09 */
[----:B0-----:R-:W-:Y:S02]  /*17d0*/  VIADD R2, R200, 0x7f ;  /* 0x0000007fc8027836 */ /* 0x001fe40000000000 */
[----:B------:R-:W-:-:S05]  /*17e0*/  IMAD.MOV R120, RZ, RZ, -R9 ;  /* 0x000000ffff787224 */ /* 0x000fca00078e0a09 */
[----:B------:R-:W-:Y:S01]  /*17f0*/  VIMNMX R120, RZ, R120, !PT ;  /* 0x00000078ff787248 */ /* 0x000fe20007fe0100 */
[----:B------:R-:W0:Y:S08]  /*1800*/  @P1 LDC R11, c[0x0][0x44c] ;  /* 0x00011300ff0b1b82 */ /* 0x000e300000000800 */
[----:B------:R-:W1:Y:S01]  /*1810*/  @P1 LDC R3, c[0x0][0x450] ;  /* 0x00011400ff031b82 */ /* 0x000e620000000800 */
[----:B--2---:R-:W-:-:S02]  /*1820*/  @P0 IMAD.IADD R24, R7, 0x1, -R0 ;  /* 0x0000000107180824 */ /* 0x004fc400078e0a00 */
[----:B0-----:R-:W-:-:S04]  /*1830*/  @P1 IMAD.HI.U32 R0, R2, R11, RZ ;  /* 0x0000000b02001227 */ /* 0x001fc800078e00ff */
[----:B------:R-:W-:Y:S01]  /*1840*/  IMAD.IADD R202, R9, 0x1, R24 ;  /* 0x0000000109ca7824 */ /* 0x000fe200078e0218 */
[----:B-1----:R-:W-:-:S03]  /*1850*/  @P1 SHF.R.U32.HI R2, RZ, R3, R0 ;  /* 0x00000003ff021219 */ /* 0x002fc60000011600 */
[C---:B------:R-:W-:Y:S01]  /*1860*/  VIADD R0, R202.reuse, 0x7f ;  /* 0x0000007fca007836 */ /* 0x040fe20000000000 */
[----:B------:R-:W-:-:S04]  /*1870*/  IADD3 R149, R202, 0x80, -R201 ;  /* 0x00000080ca957810 */ /* 0x000fc80007ffe8c9 */
[----:B------:R-:W-:Y:S01]  /*1880*/  SHF.R.S32.HI R3, RZ, 0x1f, R0 ;  /* 0x0000001fff037819 */ /* 0x000fe20000011400 */
[----:B------:R-:W-:-:S03]  /*1890*/  IMAD.IADD R2, R149, 0x1, R2 ;  /* 0x0000000195027824 */ /* 0x000fc600078e0202 */
[----:B------:R-:W-:Y:S02]  /*18a0*/  LEA.HI R3, R3, R0, RZ, 0x7 ;  /* 0x0000000003037211 */ /* 0x000fe400078f38ff */
[----:B---3--:R-:W-:Y:S02]  /*18b0*/  SHF.R.S32.HI R5, RZ, 0x1f, R2 ;  /* 0x0000001fff057819 */ /* 0x008fe40000011402 */
[----:B------:R-:W-:Y:S02]  /*18c0*/  SHF.R.S32.HI R150, RZ, 0x7, R3 ;  /* 0x00000007ff967819 */ /* 0x000fe40000011403 */
[----:B------:R-:W-:-:S04]  /*18d0*/  LEA.HI R5, R5, R2, RZ, 0x7 ;  /* 0x0000000205057211 */ /* 0x000fc800078f38ff */
[----:B------:R-:W-:-:S04]  /*18e0*/  SHF.R.S32.HI R5, RZ, 0x7, R5 ;  /* 0x00000007ff057819 */ /* 0x000fc80000011405 */
[----:B------:R-:W-:-:S05]  /*18f0*/  VIMNMX R5, R150, R5, PT ;  /* 0x0000000596057248 */ /* 0x000fca0003fe0100 */
[----:B------:R-:W-:-:S05]  /*1900*/  IMAD R5, R5, 0x80, -R9 ;  /* 0x0000008005057824 */ /* 0x000fca00078e0a09 */
[----:B------:R-:W-:-:S04]  /*1910*/  VIMNMX R5, R5, R24, PT ;  /* 0x0000001805057248 */ /* 0x000fc80003fe0100 */
        /* <DEDUP_REMOVED lines=29> */
.L_x_2714:
[----:B------:R-:W-:Y:S05]  /*1af0*/  BSYNC B6 ;  /* 0x0000000000067941 */ /* 0x000fea0003800000 */
.L_x_2713:
        /* <DEDUP_REMOVED lines=20> */
.L_x_2716:
[----:B------:R-:W-:Y:S05]  /*1c40*/  BSYNC B6 ;  /* 0x0000000000067941 */ /* 0x000fea0003800000 */
.L_x_2715:
[----:B------:R-:W-:Y:S01]  /*1c50*/  ULDC.64 UR4, c[0x0][0x9f8] ;  /* 0x00027e0000047ab9 */ /* 0x000fe20000000a00 */
[----:B------:R-:W2:Y:S01]  /*1c60*/  LDL.LU R20, [R1+0x8] ;  /* 0x0000080001147983 */ /* 0x000ea20000300800 */
[----:B------:R-:W-:Y:S01]  /*1c70*/  ISETP.NE.U32.AND P0, PT, RZ, UR4, PT ;  /* 0x00000004ff007c0c */ /* 0x000fe2000bf05070 */
[----:B------:R-:W0:Y:S01]  /*1c80*/  LDC.64 R128, c[0x0][0x300] ;  /* 0x0000c000ff807b82 */ /* 0x000e220000000a00 */
[----:B------:R-:W-:Y:S01]  /*1c90*/  SHF.R.S32.HI R8, RZ, 0x1f, R26 ;  /* 0x0000001fff087819 */ /* 0x000fe2000001141a */
[----:B------:R-:W-:Y:S01]  /*1ca0*/  IMAD.IADD R117, R117, 0x1, R28 ;  /* 0x0000000175757824 */ /* 0x000fe200078e021c */
[----:B------:R-:W-:Y:S01]  /*1cb0*/  ISETP.NE.AND.EX P0, PT, RZ, UR5, PT, P0 ;  /* 0x00000005ff007c0c */ /* 0x000fe2000bf05300 */
[C---:B------:R-:W-:Y:S01]  /*1cc0*/  VIADD R3, R18.reuse, 0xa0 ;  /* 0x000000a012037836 */ /* 0x040fe20000000000 */
[----:B------:R-:W-:Y:S01]  /*1cd0*/  ULDC.64 UR6, c[0x0][0x330] ;  /* 0x0000cc0000067ab9 */ /* 0x000fe20000000a00 */
[C---:B------:R-:W-:Y:S01]  /*1ce0*/  VIADD R0, R18.reuse, 0x80 ;  /* 0x0000008012007836 */ /* 0x040fe20000000000 */
[----:B------:R-:W-:Y:S01]  /*1cf0*/  SHF.R.S32.HI R19, RZ, 0x1f, R18 ;  /* 0x0000001fff137819 */ /* 0x000fe20000011412 */
[----:B------:R-:W-:Y:S01]  /*1d00*/  VIADD R91, R18, 0x60 ;  /* 0x00000060125b7836 */ /* 0x000fe20000000000 */
[----:B------:R-:W1:Y:S07]  /*1d10*/  LDC.64 R28, c[0x0][0x408] ;  /* 0x00010200ff1c7b82 */ /* 0x000e6e0000000a00 */
[----:B------:R-:W-:Y:S01]  /*1d20*/  @P0 IADD3 R4, P1, R209, UR4, RZ ;  /* 0x00000004d1040c10 */ /* 0x000fe2000ff3e0ff */
[----:B------:R-:W-:Y:S01]  /*1d30*/  ULDC UR4, c[0x0][0x2f4] ;  /* 0x0000bd0000047ab9 */ /* 0x000fe20000000800 */
[----:B------:R-:W3:Y:S02]  /*1d40*/  LDC R119, c[0x0][0x3f4] ;  /* 0x0000fd00ff777b82 */ /* 0x000ee40000000800 */
[----:B------:R-:W-:-:S05]  /*1d50*/  @P0 IADD3.X R5, R210, UR5, RZ, P1, !PT ;  /* 0x00000005d2050c10 */ /* 0x000fca0008ffe4ff */
[----:B------:R4:W2:Y:S01]  /*1d60*/  @P0 LDG.E R27, desc[UR60][R4.64] ;  /* 0x0000003c041b0981 */ /* 0x0008a2000c1e1900 */
[----:B------:R-:W-:Y:S01]  /*1d70*/  ISETP.GE.AND P1, PT, R186, UR4, PT ;  /* 0x00000004ba007c0c */ /* 0x000fe2000bf26270 */
[----:B------:R-:W-:Y:S01]  /*1d80*/  IMAD R7, R8, UR6, RZ ;  /* 0x0000000608077c24 */ /* 0x000fe2000f8e02ff */
[----:B------:R-:W-:Y:S01]  /*1d90*/  ISETP.GE.AND P0, PT, R18, UR4, PT ;  /* 0x0000000412007c0c */ /* 0x000fe2000bf06270 */
[C---:B------:R-:W-:Y:S01]  /*1da0*/  IMAD.WIDE.U32 R94, R26.reuse, UR6, R18 ;  /* 0x000000061a5e7c25 */ /* 0x040fe2000f8e0012 */
[----:B------:R-:W-:Y:S01]  /*1db0*/  ISETP.GE.AND P2, PT, R3, UR4, PT ;  /* 0x0000000403007c0c */ /* 0x000fe2000bf46270 */
[----:B------:R-:W3:Y:S01]  /*1dc0*/  S2R R151, SR_TID.X ;  /* 0x0000000000977919 */ /* 0x000ee20000002100 */
[----:B------:R-:W-:Y:S01]  /*1dd0*/  SHF.R.S32.HI R3, RZ, 0x1f, R117 ;  /* 0x0000001fff037819 */ /* 0x000fe20000011475 */
[----:B------:R-:W-:Y:S01]  /*1de0*/  IMAD R7, R26, UR7, R7 ;  /* 0x000000071a077c24 */ /* 0x000fe2000f8e0207 */
[----:B------:R-:W-:Y:S01]  /*1df0*/  ISETP.GE.AND P3, PT, R0, UR4, PT ;  /* 0x0000000400007c0c */ /* 0x000fe2000bf66270 */
[----:B------:R-:W-:Y:S01]  /*1e00*/  ULDC.64 UR6, c[0x0][0xa08] ;  /* 0x0002820000067ab9 */ /* 0x000fe20000000a00 */
[----:B----4-:R-:W-:Y:S01]  /*1e10*/  SEL R4, RZ, 0xffffffff, P1 ;  /* 0xffffffffff047807 */ /* 0x010fe20000800000 */
[-C--:B0-----:R-:W-:Y:S01]  /*1e20*/  IMAD R10, R3, R128.reuse, RZ ;  /* 0x00000080030a7224 */ /* 0x081fe200078e02ff */
[----:B------:R-:W-:Y:S01]  /*1e30*/  SEL R0, RZ, 0x1, P0 ;  /* 0x00000001ff007807 */ /* 0x000fe20000000000 */
[----:B------:R-:W-:Y:S01]  /*1e40*/  IMAD.IADD R95, R95, 0x1, R7 ;  /* 0x000000015f5f7824 */ /* 0x000fe200078e0207 */
[----:B------:R-:W-:Y:S01]  /*1e50*/  ISETP.GE.AND P0, PT, R187, UR4, PT ;  /* 0x00000004bb007c0c */ /* 0x000fe2000bf06270 */
[----:B------:R-:W-:Y:S01]  /*1e60*/  IMAD.SHL.U32 R5, R4, 0x2, RZ ;  /* 0x0000000204057824 */ /* 0x000fe200078e00ff */
[----:B------:R-:W-:Y:S01]  /*1e70*/  ISETP.GE.AND P1, PT, R91, UR4, PT ;  /* 0x000000045b007c0c */ /* 0x000fe2000bf26270 */
[----:B------:R-:W-:Y:S01]  /*1e80*/  IMAD R9, R117, R129, R10 ;  /* 0x0000008175097224 */ /* 0x000fe200078e020a */
[----:B------:R-:W-:Y:S01]  /*1e90*/  SEL R7, RZ, 0x4, P0 ;  /* 0x00000004ff077807 */ /* 0x000fe20000000000 */
[----:B------:R-:W-:Y:S01]  /*1ea0*/  ULDC.64 UR4, c[0x0][0x308] ;  /* 0x0000c20000047ab9 */ /* 0x000fe20000000a00 */
[----:B------:R-:W-:Y:S01]  /*1eb0*/  LOP3.LUT R0, R5, 0x2, R0, 0xe2, !PT ;  /* 0x0000000205007812 */ /* 0x000fe200078ee200 */
[----:B------:R-:W-:Y:S01]  /*1ec0*/  IMAD.WIDE.U32 R4, R117, R128, RZ ;  /* 0x0000008075047225 */ /* 0x000fe200078e00ff */
[----:B------:R-:W-:-:S02]  /*1ed0*/  SEL R6, RZ, 0x8, P1 ;  /* 0x00000008ff067807 */ /* 0x000fc40000800000 */
[----:B------:R-:W-:Y:S01]  /*1ee0*/  SEL R11, RZ, 0x10, P3 ;  /* 0x00000010ff0b7807 */ /* 0x000fe20001800000 */
[----:B------:R-:W-:Y:S01]  /*1ef0*/  IMAD.IADD R5, R5, 0x1, R9 ;  /* 0x0000000105057824 */ /* 0x000fe200078e0209 */
[----:B------:R-:W-:Y:S01]  /*1f00*/  LOP3.LUT R0, R6, R0, R7, 0xfe, !PT ;  /* 0x0000000006007212 */ /* 0x000fe200078efe07 */
[----:B------:R-:W-:Y:S01]  /*1f10*/  IMAD R7, R8, UR4, RZ ;  /* 0x0000000408077c24 */ /* 0x000fe2000f8e02ff */
[----:B------:R-:W-:Y:S01]  /*1f20*/  ISETP.NE.U32.AND P0, PT, RZ, UR6, PT ;  /* 0x00000006ff007c0c */ /* 0x000fe2000bf05070 */
[-C--:B-1----:R-:W-:Y:S01]  /*1f30*/  IMAD.WIDE.U32 R98, R184, R28.reuse, R18 ;  /* 0x0000001cb8627225 */ /* 0x082fe200078e0012 */
[----:B------:R-:W-:Y:S02]  /*1f40*/  LOP3.LUT R11, R0, R11, RZ, 0xfc, !PT ;  /* 0x0000000b000b7212 */ /* 0x000fe400078efcff */
[----:B------:R-:W-:Y:S01]  /*1f50*/  ISETP.NE.AND.EX P0, PT, RZ, UR7, PT, P0 ;  /* 0x00000007ff007c0c */ /* 0x000fe2000bf05300 */
[C---:B------:R-:W-:Y:S01]  /*1f60*/  IMAD R9, R26.reuse, UR5, R7 ;  /* 0x000000051a097c24 */ /* 0x040fe2000f8e0207 */
[----:B------:R-:W-:Y:S01]  /*1f70*/  SHF.R.S32.HI R146, RZ, 0x1f, R184 ;  /* 0x0000001fff927819 */ /* 0x000fe200000114b8 */
[----:B------:R-:W-:Y:S01]  /*1f80*/  IMAD.WIDE.U32 R6, R26, UR4, R4 ;  /* 0x000000041a067c25 */ /* 0x000fe2000f8e0004 */
[----:B------:R-:W-:Y:S01]  /*1f90*/  ULDC.64 UR4, c[0x0][0x310] ;  /* 0x0000c40000047ab9 */ /* 0x000fe20000000a00 */
[----:B------:R-:W0:Y:S01]  /*1fa0*/  LDC.64 R4, c[0x0][0x3f8] ;  /* 0x0000fe00ff047b82 */ /* 0x000e220000000a00 */
[--C-:B------:R-:W-:Y:S01]  /*1fb0*/  SHF.R.S32.HI R23, RZ, 0x1f, R22.reuse ;  /* 0x0000001fff177819 */ /* 0x100fe20000011416 */
[----:B------:R-:W-:Y:S01]  /*1fc0*/  IMAD.IADD R7, R7, 0x1, R9 ;  /* 0x0000000107077824 */ /* 0x000fe200078e0209 */
[-C--:B---3--:R-:W-:Y:S01]  /*1fd0*/  ISETP.GE.AND P1, PT, R186, R119.reuse, PT ;  /* 0x00000077ba00720c */ /* 0x088fe20003f26270 */
[-C--:B------:R-:W-:Y:S01]  /*1fe0*/  IMAD R8, R146, R28.reuse, RZ ;  /* 0x0000001c92087224 */ /* 0x080fe200078e02ff */
[----:B------:R-:W-:Y:S01]  /*1ff0*/  ISETP.GE.AND P4, PT, R187, R119, PT ;  /* 0x00000077bb00720c */ /* 0x000fe20003f86270 */
[----:B------:R-:W-:Y:S01]  /*2000*/  IMAD.WIDE.U32 R96, R184, R28, R22 ;  /* 0x0000001cb8607225 */ /* 0x000fe200078e0016 */
[----:B------:R-:W-:-:S02]  /*2010*/  LOP3.LUT P3, RZ, R224, 0x4, RZ, 0xc0, !PT ;  /* 0x00000004e0ff7812 */ /* 0x000fc4000786c0ff */
[----:B------:R-:W-:Y:S01]  /*2020*/  SHF.L.U64.HI R126, R128, 0x7, R129 ;  /* 0x00000007807e7819 */ /* 0x000fe20000010281 */
[----:B------:R-:W-:Y:S01]  /*2030*/  IMAD R13, R184, R29, R8 ;  /* 0x0000001db80d7224 */ /* 0x000fe200078e0208 */
[----:B------:R-:W-:Y:S01]  /*2040*/  SHF.R.S32.HI R147, RZ, 0x1f, R213 ;  /* 0x0000001fff937819 */ /* 0x000fe200000114d5 */
[----:B------:R-:W-:Y:S01]  /*2050*/  IMAD.MOV.U32 R121, RZ, RZ, 0x20 ;  /* 0x00000020ff797424 */ /* 0x000fe200078e00ff */
[----:B------:R-:W-:Y:S01]  /*2060*/  LEA.HI R151, R151, 0x8, RZ, 0x19 ;  /* 0x0000000897977811 */ /* 0x000fe200078fc8ff */
[----:B------:R-:W-:Y:S02]  /*2070*/  IMAD.IADD R97, R97, 0x1, R13 ;  /* 0x0000000161617824 */ /* 0x000fe400078e020d */
[----:B------:R-:W-:Y:S01]  /*2080*/  IMAD.IADD R99, R13, 0x1, R99 ;  /* 0x000000010d637824 */ /* 0x000fe200078e0263 */
[----:B------:R-:W-:Y:S01]  /*2090*/  SEL R121, R121, 0xffffffe0, !P3 ;  /* 0xffffffe079797807 */ /* 0x000fe20005800000 */
[----:B-----5:R-:W-:-:S04]  /*20a0*/  IMAD.WIDE.U32 R96, R144, R28, R96 ;  /* 0x0000001c90607225 */ /* 0x020fc800078e0060 */
[----:B------:R-:W-:Y:S01]  /*20b0*/  IMAD.WIDE.U32 R98, R144, R28, R98 ;  /* 0x0000001c90627225 */ /* 0x000fe200078e0062 */
[----:B0-----:R-:W-:-:S03]  /*20c0*/  SHF.L.U64.HI R127, R4, 0x7, R5 ;  /* 0x00000007047f7819 */ /* 0x001fc60000010205 */
[----:B------:R-:W-:Y:S01]  /*20d0*/  IMAD.WIDE.U32 R100, R184, R4, R22 ;  /* 0x00000004b8647225 */ /* 0x000fe200078e0016 */
[----:B------:R-:W-:-:S03]  /*20e0*/  SHF.L.U64.HI R104, R4, 0x6, R5 ;  /* 0x0000000604687819 */ /* 0x000fc60000010205 */
[----:B------:R-:W-:-:S04]  /*20f0*/  IMAD.WIDE.U32 R102, R184, R4, R18 ;  /* 0x00000004b8667225 */ /* 0x000fc800078e0012 */
[C---:B------:R-:W-:Y:S02]  /*2100*/  IMAD.SHL.U32 R31, R128.reuse, 0x80, RZ ;  /* 0x00000080801f7824 */ /* 0x040fe400078e00ff */
[----:B------:R-:W-:Y:S02]  /*2110*/  IMAD.SHL.U32 R132, R128, 0x40, RZ ;  /* 0x0000004080847824 */ /* 0x000fe400078e00ff */
[----:B------:R-:W-:Y:S01]  /*2120*/  IMAD.SHL.U32 R105, R4, 0x40, RZ ;  /* 0x0000004004697824 */ /* 0x000fe200078e00ff */
[----:B--2---:R-:W-:-:S04]  /*2130*/  LOP3.LUT R20, R20, 0xfffffffe, RZ, 0xc0, !PT ;  /* 0xfffffffe14147812 */ /* 0x004fc800078ec0ff */
[----:B------:R-:W-:-:S05]  /*2140*/  @P4 LOP3.LUT R20, R20, 0x1, RZ, 0xfc, !PT ;  /* 0x0000000114144812 */ /* 0x000fca00078efcff */
[----:B------:R0:W-:Y:S01]  /*2150*/  STL [R1+0x8], R20 ;  /* 0x0000081401007387 */ /* 0x0001e20000100800 */
[----:B------:R-:W-:Y:S02]  /*2160*/  SHF.R.S32.HI R0, RZ, 0x1f, R27 ;  /* 0x0000001fff007819 */ /* 0x000fe4000001141b */
[----:B------:R-:W-:Y:S01]  /*2170*/  SEL R9, R27, RZ, !P0 ;  /* 0x000000ff1b097207 */ /* 0x000fe20004000000 */
[----:B------:R-:W-:Y:S01]  /*2180*/  IMAD.SHL.U32 R27, R4, 0x80, RZ ;  /* 0x00000080041b7824 */ /* 0x000fe200078e00ff */
[----:B------:R-:W-:-:S03]  /*2190*/  SEL R0, R0, RZ, !P0 ;  /* 0x000000ff00007207 */ /* 0x000fc60004000000 */
[----:B------:R-:W-:-:S04]  /*21a0*/  IMAD.WIDE.U32 R92, R9, UR4, R6 ;  /* 0x00000004095c7c25 */ /* 0x000fc8000f8e0006 */
[----:B------:R-:W-:Y:S02]  /*21b0*/  IMAD R10, R0, UR4, RZ ;  /* 0x00000004000a7c24 */ /* 0x000fe4000f8e02ff */
[----:B------:R-:W-:-:S04]  /*21c0*/  IMAD.WIDE.U32 R6, R184, R128, R18 ;  /* 0x00000080b8067225 */ /* 0x000fc800078e0012 */
[----:B------:R-:W-:Y:S01]  /*21d0*/  IMAD R89, R9, UR5, R10 ;  /* 0x0000000509597c24 */ /* 0x000fe2000f8e020a */
[----:B------:R-:W-:Y:S01]  /*21e0*/  IADD3 R90, P0, R92, R6, RZ ;  /* 0x000000065c5a7210 */ /* 0x000fe20007f1e0ff */
[----:B------:R-:W-:Y:S01]  /*21f0*/  IMAD R10, R146, R128, RZ ;  /* 0x00000080920a7224 */ /* 0x000fe200078e02ff */
[----:B------:R-:W-:Y:S01]  /*2200*/  ULDC.64 UR4, c[0x0][0x338] ;  /* 0x0000ce0000047ab9 */ /* 0x000fe20000000a00 */
[----:B------:R-:W-:Y:S02]  /*2210*/  IMAD.IADD R89, R93, 0x1, R89 ;  /* 0x000000015d597824 */ /* 0x000fe400078e0259 */
[----:B------:R-:W-:Y:S01]  /*2220*/  IMAD R10, R184, R129, R10 ;  /* 0x00000081b80a7224 */ /* 0x000fe200078e020a */
[----:B------:R-:W-:Y:S01]  /*2230*/  SHF.L.U64.HI R129, R128, 0x6, R129 ;  /* 0x0000000680817819 */ /* 0x000fe20000010281 */
[----:B------:R-:W-:Y:S01]  /*2240*/  IMAD R0, R0, UR4, RZ ;  /* 0x0000000400007c24 */ /* 0x000fe2000f8e02ff */
[----:B------:R-:W-:Y:S01]  /*2250*/  SHF.L.U64.HI R128, R28, 0x7, R29 ;  /* 0x000000071c807819 */ /* 0x000fe2000001021d */
[----:B------:R-:W-:Y:S01]  /*2260*/  IMAD.WIDE.U32 R94, R9, UR4, R94 ;  /* 0x00000004095e7c25 */ /* 0x000fe2000f8e005e */
[----:B------:R-:W-:-:S02]  /*2270*/  IADD3.X R88, R89, R7, R10, P0, !PT ;  /* 0x0000000759587210 */ /* 0x000fc400007fe40a */
[----:B------:R-:W-:Y:S01]  /*2280*/  ISETP.GE.AND P0, PT, R18, R119, PT ;  /* 0x000000771200720c */ /* 0x000fe20003f06270 */
[----:B------:R-:W-:Y:S01]  /*2290*/  IMAD R33, R9, UR5, R0 ;  /* 0x0000000509217c24 */ /* 0x000fe2000f8e0200 */
[C---:B------:R-:W-:Y:S01]  /*22a0*/  SEL R9, R119.reuse, RZ, P1 ;  /* 0x000000ff77097207 */ /* 0x040fe20000800000 */
[----:B------:R-:W-:Y:S01]  /*22b0*/  IMAD R0, R146, R4, RZ ;  /* 0x0000000492007224 */ /* 0x000fe200078e02ff */
[----:B------:R-:W-:-:S03]  /*22c0*/  SEL R7, R119, RZ, P0 ;  /* 0x000000ff77077207 */ /* 0x000fc60000000000 */
[----:B------:R-:W-:Y:S01]  /*22d0*/  IMAD R13, R184, R5, R0 ;  /* 0x00000005b80d7224 */ /* 0x000fe200078e0200 */
[----:B------:R-:W-:Y:S01]  /*22e0*/  SEL R0, R119, RZ, P4 ;  /* 0x000000ff77007207 */ /* 0x000fe20002000000 */
[----:B------:R-:W-:Y:S01]  /*22f0*/  IMAD.IADD R7, R18, 0x1, R7 ;  /* 0x0000000112077824 */ /* 0x000fe200078e0207 */
[----:B------:R-:W-:Y:S01]  /*2300*/  IADD3 R116, P4, R184, R117, RZ ;  /* 0x00000075b8747210 */ /* 0x000fe20007f9e0ff */
[----:B------:R-:W-:Y:S02]  /*2310*/  IMAD.IADD R9, R186, 0x1, R9 ;  /* 0x00000001ba097824 */ /* 0x000fe400078e0209 */
[----:B------:R-:W-:Y:S01]  /*2320*/  IMAD.IADD R8, R187, 0x1, R0 ;  /* 0x00000001bb087824 */ /* 0x000fe200078e0200 */
[----:B------:R-:W-:Y:S01]  /*2330*/  SHF.R.S32.HI R0, RZ, 0x1f, R7 ;  /* 0x0000001fff007819 */ /* 0x000fe20000011407 */
[----:B------:R-:W-:Y:S01]  /*2340*/  IMAD.IADD R101, R101, 0x1, R13 ;  /* 0x0000000165657824 */ /* 0x000fe200078e020d */
[----:B------:R-:W-:Y:S01]  /*2350*/  SHF.R.S32.HI R6, RZ, 0x1f, R9 ;  /* 0x0000001fff067819 */ /* 0x000fe20000011409 */
[----:B------:R-:W-:Y:S01]  /*2360*/  IMAD.IADD R103, R13, 0x1, R103 ;  /* 0x000000010d677824 */ /* 0x000fe200078e0267 */
[-C--:B------:R-:W-:Y:S01]  /*2370*/  LEA.HI R14, R0, R7.reuse, RZ, 0x3 ;  /* 0x00000007000e7211 */ /* 0x080fe200078f18ff */
[----:B------:R-:W-:Y:S01]  /*2380*/  IMAD.WIDE.U32 R100, R144, R4, R100 ;  /* 0x0000000490647225 */ /* 0x000fe200078e0064 */
[----:B------:R-:W-:-:S02]  /*2390*/  LEA.HI R0, R0, R7, RZ, 0x6 ;  /* 0x0000000700007211 */ /* 0x000fc400078f30ff */
[----:B------:R-:W-:Y:S01]  /*23a0*/  SHF.R.S32.HI R15, RZ, 0x1f, R8 ;  /* 0x0000001fff0f7819 */ /* 0x000fe20000011408 */
[----:B------:R-:W-:Y:S01]  /*23b0*/  IMAD.WIDE.U32 R102, R144, R4, R102 ;  /* 0x0000000490667225 */ /* 0x000fe200078e0066 */
[CC--:B------:R-:W-:Y:S02]  /*23c0*/  LEA.HI R13, R6.reuse, R9.reuse, RZ, 0x3 ;  /* 0x00000009060d7211 */ /* 0x0c0fe400078f18ff */
[----:B------:R-:W-:Y:S01]  /*23d0*/  LEA.HI R6, R6, R9, RZ, 0x6 ;  /* 0x0000000906067211 */ /* 0x000fe200078f30ff */
[----:B------:R-:W-:Y:S01]  /*23e0*/  IMAD.SHL.U32 R0, R0, 0x80, RZ ;  /* 0x0000008000007824 */ /* 0x000fe200078e00ff */
[----:B------:R-:W-:Y:S01]  /*23f0*/  LOP3.LUT R7, R196, 0x38, R14, 0xf8, !PT ;  /* 0x00000038c4077812 */ /* 0x000fe200078ef80e */
[----:B------:R-:W-:Y:S01]  /*2400*/  IMAD.SHL.U32 R119, R119, 0x2, RZ ;  /* 0x0000000277777824 */ /* 0x000fe200078e00ff */
[----:B------:R-:W-:Y:S01]  /*2410*/  LEA.HI R12, R15, R8, RZ, 0x3 ;  /* 0x000000080f0c7211 */ /* 0x000fe200078f18ff */
[----:B------:R-:W-:Y:S01]  /*2420*/  IMAD.X R117, R3, 0x1, R146, P4 ;  /* 0x0000000103757824 */ /* 0x000fe200020e0692 */
[----:B------:R-:W-:-:S02]  /*2430*/  LOP3.LUT R10, R195, 0x38, R14, 0xf8, !PT ;  /* 0x00000038c30a7812 */ /* 0x000fc400078ef80e */
[----:B------:R-:W-:Y:S01]  /*2440*/  LEA.HI R15, R15, R8, RZ, 0x6 ;  /* 0x000000080f0f7211 */ /* 0x000fe200078f30ff */
[----:B------:R-:W-:Y:S01]  /*2450*/  IMAD.SHL.U32 R8, R6, 0x80, RZ ;  /* 0x0000008006087824 */ /* 0x000fe200078e00ff */
[----:B------:R-:W-:Y:S02]  /*2460*/  LOP3.LUT R0, R0, 0xffffe000, RZ, 0xc0, !PT ;  /* 0xffffe00000007812 */ /* 0x000fe400078ec0ff */
[----:B------:R-:W-:Y:S01]  /*2470*/  LOP3.LUT R6, R7, R198, RZ, 0x3c, !PT ;  /* 0x000000c607067212 */ /* 0x000fe200078e3cff */
[----:B0-----:R-:W-:Y:S01]  /*2480*/  IMAD.SHL.U32 R20, R15, 0x80, RZ ;  /* 0x000000800f147824 */ /* 0x001fe200078e00ff */
[-C--:B------:R-:W-:Y:S01]  /*2490*/  LOP3.LUT R10, R10, R231.reuse, RZ, 0x3c, !PT ;  /* 0x000000e70a0a7212 */ /* 0x080fe200078e3cff */
[----:B------:R-:W-:Y:S01]  /*24a0*/  IMAD R143, R197, 0x200, R0 ;  /* 0x00000200c58f7824 */ /* 0x000fe200078e0200 */
[----:B------:R-:W-:Y:S02]  /*24b0*/  SHF.R.S32.HI R7, RZ, 0x1f, R144 ;  /* 0x0000001fff077819 */ /* 0x000fe40000011490 */
[----:B------:R-:W-:Y:S01]  /*24c0*/  IADD3 R141, R10, R0, R199 ;  /* 0x000000000a8d7210 */ /* 0x000fe20007ffe0c7 */
[----:B------:R-:W-:Y:S01]  /*24d0*/  IMAD.IADD R143, R143, 0x1, R6 ;  /* 0x000000018f8f7824 */ /* 0x000fe200078e0206 */
[----:B------:R-:W-:Y:S01]  /*24e0*/  LOP3.LUT R26, R195, 0x38, R13, 0xf8, !PT ;  /* 0x00000038c31a7812 */ /* 0x000fe200078ef80d */
[C---:B------:R-:W-:Y:S01]  /*24f0*/  IMAD R0, R7.reuse, R28, RZ ;  /* 0x0000001c07007224 */ /* 0x040fe200078e02ff */
[----:B------:R-:W-:Y:S01]  /*2500*/  LOP3.LUT R8, R8, 0xffffe000, RZ, 0xc0, !PT ;  /* 0xffffe00008087812 */ /* 0x000fe200078ec0ff */
[----:B------:R-:W-:Y:S01]  /*2510*/  IMAD R7, R7, R4, RZ ;  /* 0x0000000407077224 */ /* 0x000fe200078e02ff */
[----:B------:R-:W-:Y:S01]  /*2520*/  LOP3.LUT R26, R26, R231, RZ, 0x3c, !PT ;  /* 0x000000e71a1a7212 */ /* 0x000fe200078e3cff */
[----:B------:R-:W-:Y:S01]  /*2530*/  IMAD R21, R144, R29, R0 ;  /* 0x0000001d90157224 */ /* 0x000fe200078e0200 */
[----:B------:R-:W-:Y:S01]  /*2540*/  LOP3.LUT R15, R196, 0x38, R12, 0xf8, !PT ;  /* 0x00000038c40f7812 */ /* 0x000fe200078ef80c */
[----:B------:R-:W-:Y:S01]  /*2550*/  IMAD R7, R144, R5, R7 ;  /* 0x0000000590077224 */ /* 0x000fe200078e0207 */
[----:B------:R-:W-:Y:S01]  /*2560*/  LOP3.LUT R5, R196, 0x18, R18, 0xf8, !PT ;  /* 0x00000018c4057812 */ /* 0x000fe200078ef812 */
[----:B------:R-:W-:Y:S01]  /*2570*/  IMAD R142, R197, 0x200, R8 ;  /* 0x00000200c58e7824 */ /* 0x000fe200078e0208 */
[----:B------:R-:W-:Y:S01]  /*2580*/  LOP3.LUT R30, R195, 0x38, R12, 0xf8, !PT ;  /* 0x00000038c31e7812 */ /* 0x000fe200078ef80c */
[----:B------:R-:W-:Y:S01]  /*2590*/  IMAD.IADD R25, R97, 0x1, R21 ;  /* 0x0000000161197824 */ /* 0x000fe200078e0215 */
[----:B------:R-:W-:Y:S01]  /*25a0*/  LOP3.LUT R20, R20, 0xffffe000, RZ, 0xc0, !PT ;  /* 0xffffe00014147812 */ /* 0x000fe200078ec0ff */
[----:B------:R-:W-:Y:S01]  /*25b0*/  IMAD.IADD R21, R21, 0x1, R99 ;  /* 0x0000000115157824 */ /* 0x000fe200078e0263 */
[----:B------:R-:W-:-:S02]  /*25c0*/  LOP3.LUT R9, R196, 0x38, R13, 0xf8, !PT ;  /* 0x00000038c4097812 */ /* 0x000fc400078ef80d */
[----:B------:R-:W-:Y:S01]  /*25d0*/  IADD3 R139, R26, R8, R199 ;  /* 0x000000081a8b7210 */ /* 0x000fe20007ffe0c7 */
[----:B------:R-:W-:Y:S01]  /*25e0*/  IMAD R140, R197, 0x200, R20 ;  /* 0x00000200c58c7824 */ /* 0x000fe200078e0214 */
[-C--:B------:R-:W-:Y:S01]  /*25f0*/  LOP3.LUT R26, R5, R198.reuse, RZ, 0x3c, !PT ;  /* 0x000000c6051a7212 */ /* 0x080fe200078e3cff */
[----:B------:R-:W-:Y:S01]  /*2600*/  IMAD.IADD R5, R95, 0x1, R33 ;  /* 0x000000015f057824 */ /* 0x000fe200078e0221 */
[----:B------:R-:W-:Y:S02]  /*2610*/  SEL R0, RZ, 0x20, P2 ;  /* 0x00000020ff007807 */ /* 0x000fe40001000000 */
[-C--:B------:R-:W-:Y:S01]  /*2620*/  LOP3.LUT R15, R15, R198.reuse, RZ, 0x3c, !PT ;  /* 0x000000c60f0f7212 */ /* 0x080fe200078e3cff */
[----:B------:R-:W-:Y:S01]  /*2630*/  IMAD R26, R197, 0x200, R26 ;  /* 0x00000200c51a7824 */ /* 0x000fe200078e021a */
[----:B------:R-:W-:Y:S02]  /*2640*/  LOP3.LUT R30, R30, R231, RZ, 0x3c, !PT ;  /* 0x000000e71e1e7212 */ /* 0x000fe400078e3cff */
[----:B------:R-:W-:Y:S01]  /*2650*/  LOP3.LUT R9, R9, R198, RZ, 0x3c, !PT ;  /* 0x000000c609097212 */ /* 0x000fe200078e3cff */
[----:B------:R-:W-:Y:S01]  /*2660*/  IMAD.IADD R140, R140, 0x1, R15 ;  /* 0x000000018c8c7824 */ /* 0x000fe200078e020f */
[----:B------:R-:W-:Y:S01]  /*2670*/  SHF.R.S32.HI R111, RZ, 0x3, R14 ;  /* 0x00000003ff6f7819 */ /* 0x000fe2000001140e */
[----:B------:R-:W-:Y:S01]  /*2680*/  IMAD.IADD R15, R7, 0x1, R103 ;  /* 0x00000001070f7824 */ /* 0x000fe200078e0267 */
[----:B------:R-:W-:Y:S01]  /*2690*/  SHF.R.S32.HI R110, RZ, 0x3, R13 ;  /* 0x00000003ff6e7819 */ /* 0x000fe2000001140d */
[----:B------:R-:W-:Y:S01]  /*26a0*/  IMAD.IADD R142, R142, 0x1, R9 ;  /* 0x000000018e8e7824 */ /* 0x000fe200078e0209 */
[----:B------:R-:W-:Y:S01]  /*26b0*/  SHF.R.S32.HI R109, RZ, 0x3, R12 ;  /* 0x00000003ff6d7819 */ /* 0x000fe2000001140c */
[----:B------:R-:W-:Y:S01]  /*26c0*/  IMAD.IADD R133, R121, 0x1, R26 ;  /* 0x0000000179857824 */ /* 0x000fe200078e021a */
[----:B------:R-:W-:-:S02]  /*26d0*/  LOP3.LUT R14, R14, 0xfffffff8, RZ, 0xc0, !PT ;  /* 0xfffffff80e0e7812 */ /* 0x000fc400078ec0ff */
[----:B------:R-:W-:Y:S02]  /*26e0*/  LOP3.LUT R13, R13, 0xfffffff8, RZ, 0xc0, !PT ;  /* 0xfffffff80d0d7812 */ /* 0x000fe400078ec0ff */
[----:B------:R-:W-:Y:S02]  /*26f0*/  LOP3.LUT R12, R12, 0xfffffff8, RZ, 0xc0, !PT ;  /* 0xfffffff80c0c7812 */ /* 0x000fe400078ec0ff */
[----:B------:R-:W-:Y:S02]  /*2700*/  LOP3.LUT R0, R11, R0, RZ, 0xfc, !PT ;  /* 0x000000000b007212 */ /* 0x000fe400078efcff */
[----:B------:R-:W-:Y:S01]  /*2710*/  IADD3 R138, R30, R20, R199 ;  /* 0x000000141e8a7210 */ /* 0x000fe20007ffe0c7 */
[----:B------:R-:W-:Y:S01]  /*2720*/  IMAD.IADD R20, R101, 0x1, R7 ;  /* 0x0000000165147824 */ /* 0x000fe200078e0207 */
[C---:B------:R-:W-:Y:S01]  /*2730*/  SHF.L.U64.HI R30, R28.reuse, 0x6, R29 ;  /* 0x000000061c1e7819 */ /* 0x040fe2000001021d */
[C---:B------:R-:W-:Y:S01]  /*2740*/  IMAD.SHL.U32 R29, R28.reuse, 0x80, RZ ;  /* 0x000000801c1d7824 */ /* 0x040fe200078e00ff */
[----:B------:R-:W-:Y:S01]  /*2750*/  LOP3.LUT R11, R11, 0x1, RZ, 0xc0, !PT ;  /* 0x000000010b0b7812 */ /* 0x000fe200078ec0ff */
[----:B------:R-:W-:Y:S01]  /*2760*/  IMAD.SHL.U32 R28, R28, 0x40, RZ ;  /* 0x000000401c1c7824 */ /* 0x000fe200078e00ff */
[----:B------:R-:W-:-:S02]  /*2770*/  SHF.R.S32.HI R108, RZ, 0x1f, R14 ;  /* 0x0000001fff6c7819 */ /* 0x000fc4000001140e */
[----:B------:R-:W-:Y:S02]  /*2780*/  SHF.R.S32.HI R107, RZ, 0x1f, R13 ;  /* 0x0000001fff6b7819 */ /* 0x000fe4000001140d */
[----:B------:R-:W-:Y:S02]  /*2790*/  SHF.R.S32.HI R106, RZ, 0x1f, R12 ;  /* 0x0000001fff6a7819 */ /* 0x000fe4000001140c */
[C---:B------:R-:W-:Y:S02]  /*27a0*/  LOP3.LUT R10, R0.reuse, 0x2, RZ, 0xc0, !PT ;  /* 0x00000002000a7812 */ /* 0x040fe400078ec0ff */
[C---:B------:R-:W-:Y:S02]  /*27b0*/  LOP3.LUT R9, R0.reuse, 0x4, RZ, 0xc0, !PT ;  /* 0x0000000400097812 */ /* 0x040fe400078ec0ff */
[C---:B------:R-:W-:Y:S02]  /*27c0*/  LOP3.LUT R8, R0.reuse, 0x8, RZ, 0xc0, !PT ;  /* 0x0000000800087812 */ /* 0x040fe400078ec0ff */
[----:B------:R-:W-:-:S02]  /*27d0*/  LOP3.LUT R7, R0, 0x10, RZ, 0xc0, !PT ;  /* 0x0000001000077812 */ /* 0x000fc400078ec0ff */
[----:B------:R-:W-:-:S07]  /*27e0*/  LOP3.LUT R6, R0, 0x20, RZ, 0xc0, !PT ;  /* 0x0000002000067812 */ /* 0x000fce00078ec0ff */
.L_x_2816:
        /* <DEDUP_REMOVED lines=20> */
[----:B------:R-:W-:Y:S02]  /*2930*/  LEA.HI.X R45, R3, R115, R4, 0x1, P2 ;  /* 0x00000073032d7211 */ /* 0x000fe400010f0c04 */
[----:B-1----:R-:W-:-:S02]  /*2940*/  ISETP.GE.AND P2, PT, R118, 0x1, PT ;  /* 0x000000017600780c */ /* 0x002fc40003f46270 */
[----:B------:R-:W-:Y:S01]  /*2950*/  LEA.HI.X R41, R0, R115, R2, 0x1, P5 ;  /* 0x0000007300297211 */ /* 0x000fe200028f0c02 */
[----:B------:R-:W-:Y:S02]  /*2960*/  IMAD R0, R17, 0x6000, R26 ;  /* 0x0000600011007824 */ /* 0x000fe400078e021a */
[----:B------:R-:W-:Y:S02]  /*2970*/  IMAD.MOV.U32 R2, RZ, RZ, R32 ;  /* 0x000000ffff027224 */ /* 0x000fe400078e0020 */
        /* <DEDUP_REMOVED lines=9> */
[C---:B------:R-:W-:Y:S02]  /*2a10*/  IMAD R33, R34.reuse, R29, R4 ;  /* 0x0000001d22217224 */ /* 0x040fe400078e0204 */
[----:B------:R-:W-:Y:S02]  /*2a20*/  IMAD R3, R34, R27, R0 ;  /* 0x0000001b22037224 */ /* 0x000fe400078e0200 */
[----:B------:R-:W-:Y:S02]  /*2a30*/  IMAD R4, R2, -0x80, R24 ;  /* 0xffffff8002047824 */ /* 0x000fe400078e0218 */
[----:B------:R-:W-:-:S03]  /*2a40*/  IMAD.WIDE.U32 R82, R27, R32, RZ ;  /* 0x000000201b527225 */ /* 0x000fc600078e00ff */
[----:B------:R-:W-:Y:S01]  /*2a50*/  VIMNMX R4, R4, 0x80, PT ;  /* 0x0000008004047848 */ /* 0x000fe20003fe0100 */
        /* <DEDUP_REMOVED lines=22> */
[----:B0-----:R-:W-:Y:S01]  /*2bc0*/  IADD3 R35, P2, R96, R80, RZ ;  /* 0x0000005060237210 */ /* 0x001fe20007f5e0ff */
[----:B------:R-:W-:Y:S01]  /*2bd0*/  ULDC.64 UR6, c[0x0][0x400] ;  /* 0x0001000000067ab9 */ /* 0x000fe20000000a00 */
[----:B------:R-:W-:Y:S01]  /*2be0*/  CS2R R122, SRZ ;  /* 0x00000000007a7805 */ /* 0x000fe2000001ff00 */
[----:B------:R-:W-:Y:S01]  /*2bf0*/  IMAD.X R34, R0, 0x1, R20, P4 ;  /* 0x0000000100227824 */ /* 0x000fe200020e0614 */
        /* <DEDUP_REMOVED lines=34> */
.L_x_2721:
[----:B------:R-:W-:Y:S05]  /*2e20*/  BSYNC B1 ;  /* 0x0000000000017941 */ /* 0x000fea0003800000 */
.L_x_2720:
        /* <DEDUP_REMOVED lines=26> */
[----:B------:R-:W-:-:S04]  /*2fd0*/  LEA R34, P2, R80, UR6, 0x1 ;  /* 0x0000000650227c11 */ /* 0x000fc8000f8408ff */
[----:B0-----:R-:W-:Y:S02]  /*2fe0*/  LEA.HI.X R35, R80, UR7, R3, 0x1, P2 ;  /* 0x0000000750237c11 */ /* 0x001fe400090f0c03 */
        /* <DEDUP_REMOVED lines=28> */
.L_x_2723:
[----:B------:R-:W-:Y:S05]  /*31b0*/  BSYNC B1 ;  /* 0x0000000000017941 */ /* 0x000fea0003800000 */
.L_x_2722:
[----:B------:R-:W3:Y:S01]  /*31c0*/  LDL R0, [R1+0xc] ;  /* 0x00000c0001007983 */ /* 0x000ee20000100800 */
        /* <DEDUP_REMOVED lines=38> */
[----:B------:R-:W-:-:S05]  /*3430*/  IMAD.MOV.U32 R32, RZ, RZ, R46 ;  /* 0x000000ffff207224 */ /* 0x000fca00078e002e */
        /* <DEDUP_REMOVED lines=10> */
[----:B------:R-:W-:Y:S02]  /*34e0*/  PRMT R173, R32, 0x7610, R173 ;  /* 0x0000761020ad7816 */ /* 0x000fe400000000ad */
[----:B---3--:R-:W-:Y:S01]  /*34f0*/  R2UR UR4, R0 ;  /* 0x00000000000472ca */ /* 0x008fe200000e0000 */
[----:B------:R-:W-:-:S05]  /*3500*/  IMAD.MOV.U32 R0, RZ, RZ, R70 ;  /* 0x000000ffff007224 */ /* 0x000fca00078e0046 */
[----:B------:R-:W-:Y:S01]  /*3510*/  PRMT R179, R0, 0x7610, R179 ;  /* 0x0000761000b37816 */ /* 0x000fe200000000b3 */
[----:B------:R-:W-:-:S05]  /*3520*/  IMAD.MOV.U32 R0, RZ, RZ, R75 ;  /* 0x000000ffff007224 */ /* 0x000fca00078e004b */
[----:B------:R-:W-:Y:S01]  /*3530*/  PRMT R181, R0, 0x7610, R181 ;  /* 0x0000761000b57816 */ /* 0x000fe200000000b5 */
[----:B------:R-:W-:Y:S01]  /*3540*/  IMAD.MOV.U32 R0, RZ, RZ, R87 ;  /* 0x000000ffff007224 */ /* 0x000fe200078e0057 */
[----:B------:R-:W-:-:S04]  /*3550*/  UISETP.NE.AND UP0, UPT, UR4, 0x3, UPT ;  /* 0x000000030400788c */ /* 0x000fc8000bf05270 */
[----:B------:R-:W-:Y:S01]  /*3560*/  PRMT R80, R80, 0x5410, R0 ;  /* 0x0000541050507816 */ /* 0x000fe20000000000 */
[----:B------:R-:W-:Y:S01]  /*3570*/  IMAD.MOV.U32 R0, RZ, RZ, R69 ;  /* 0x000000ffff007224 */ /* 0x000fe200078e0045 */
[----:B------:R-:W-:Y:S02]  /*3580*/  PLOP3.LUT P2, PT, PT, PT, UP0, 0x80, 0x0 ;  /* 0x000000000000781c */ /* 0x000fe40003f4f008 */
[----:B------:R-:W-:Y:S01]  /*3590*/  PRMT R80, R3, 0x7610, R80 ;  /* 0x0000761003507816 */ /* 0x000fe20000000050 */
[----:B------:R-:W-:Y:S01]  /*35a0*/  IMAD.MOV.U32 R3, RZ, RZ, R55 ;  /* 0x000000ffff037224 */ /* 0x000fe200078e0037 */
[----:B------:R-:W-:Y:S01]  /*35b0*/  PRMT R167, R0, 0x7610, R167 ;  /* 0x0000761000a77816 */ /* 0x000fe200000000a7 */
[----:B------:R-:W-:-:S03]  /*35c0*/  IMAD.MOV.U32 R0, RZ, RZ, R77 ;  /* 0x000000ffff007224 */ /* 0x000fc600078e004d */
[----:B------:R-:W-:Y:S01]  /*35d0*/  PRMT R153, R3, 0x7610, R153 ;  /* 0x0000761003997816 */ /* 0x000fe20000000099 */
[----:B------:R-:W-:Y:S01]  /*35e0*/  IMAD.MOV.U32 R3, RZ, RZ, R63 ;  /* 0x000000ffff037224 */ /* 0x000fe200078e003f */
[----:B------:R-:W-:Y:S01]  /*35f0*/  PRMT R130, R130, 0x5410, R0 ;  /* 0x0000541082827816 */ /* 0x000fe20000000000 */
[----:B------:R-:W-:-:S03]  /*3600*/  IMAD.MOV.U32 R0, RZ, RZ, R115 ;  /* 0x000000ffff007224 */ /* 0x000fc600078e0073 */
        /* <DEDUP_REMOVED lines=25> */
[----:B------:R-:W-:-:S05]  /*37a0*/  IMAD.MOV.U32 R0, RZ, RZ, R57 ;  /* 0x000000ffff007224 */ /* 0x000fca00078e0039 */
[----:B------:R-:W-:Y:S01]  /*37b0*/  PRMT R171, R0, 0x7610, R171 ;  /* 0x0000761000ab7816 */ /* 0x000fe200000000ab */
[----:B------:R-:W-:-:S05]  /*37c0*/  IMAD.MOV.U32 R0, RZ, RZ, R65 ;  /* 0x000000ffff007224 */ /* 0x000fca00078e0041 */
[----:B------:R-:W-:Y:S01]  /*37d0*/  PRMT R175, R0, 0x7610, R175 ;  /* 0x0000761000af7816 */ /* 0x000fe200000000af */
[----:B------:R-:W-:Y:S06]  /*37e0*/  @!P2 BRA `(.L_x_2724) ;  /* 0x000000000004a947 */ /* 0x000fec0003800000 */
[----:B------:R-:W-:Y:S01]  /*37f0*/  BPT.TRAP 0x1 ;  /* 0x000000040000795c */ /* 0x000fe20000300000 */
.L_x_2724:
[----:B------:R-:W-:Y:S01]  /*3800*/  IMAD R3, R17, 0x8, R16 ;  /* 0x0000000811037824 */ /* 0x000fe200078e0210 */
[----:B------:R-:W-:Y:S01]  /*3810*/  SHF.L.U32 R0, R189, 0x1f, RZ ;  /* 0x0000001fbd007819 */ /* 0x000fe200000006ff */
[----:B------:R-:W-:Y:S03]  /*3820*/  BSSY B1, `(.L_x_2725) ;  /* 0x0000003000017945 */ /* 0x000fe60003800000 */
[----:B------:R-:W1:Y:S02]  /*3830*/  SYNCS.PHASECHK.TRANS64.TRYWAIT P5, [R3+URZ+0x34890], R0 ;  /* 0x03489000030075a7 */ /* 0x000e6400080a017f */
[----:B-1----:R-:W-:Y:S05]  /*3840*/  @!P5 BRA `(.L_x_2726) ;  /* 0x0000021400b0d947 */ /* 0x002fea0003800000 */
.L_x_3097:
[----:B------:R-:W-:Y:S05]  /*3850*/  BSYNC B1 ;  /* 0x0000000000017941 */ /* 0x000fea0003800000 */
.L_x_2725:
        /* <DEDUP_REMOVED lines=54> */
.L_x_2732:
[----:B------:R-:W-:Y:S05]  /*3bc0*/  BSYNC B3 ;  /* 0x0000000000037941 */ /* 0x000fea0003800000 */
.L_x_2731:
[----:B--2---:R2:W-:Y:S02]  /*3bd0*/  STG.E.128 desc[UR60][R44.64], R32 ;  /* 0x000000202c007986 */ /* 0x0045e4000c101d3c */
.L_x_2730:
[----:B------:R-:W-:Y:S05]  /*3be0*/  BSYNC B2 ;  /* 0x0000000000027941 */ /* 0x000fea0003800000 */
.L_x_2729:
        /* <DEDUP_REMOVED lines=52> */
.L_x_2736:
[----:B------:R-:W-:Y:S05]  /*3f30*/  BSYNC B3 ;  /* 0x0000000000037941 */ /* 0x000fea0003800000 */
.L_x_2735:
[----:B--2---:R3:W-:Y:S02]  /*3f40*/  STG.E.128 desc[UR60][R44.64+0x40], R32 ;  /* 0x000040202c007986 */ /* 0x0047e4000c101d3c */
.L_x_2734:
[----:B------:R-:W-:Y:S05]  /*3f50*/  BSYNC B2 ;  /* 0x0000000000027941 */ /* 0x000fea0003800000 */
.L_x_2733:
        /* <DEDUP_REMOVED lines=52> */
.L_x_2740:
[----:B------:R-:W-:Y:S05]  /*42a0*/  BSYNC B3 ;  /* 0x0000000000037941 */ /* 0x000fea0003800000 */
.L_x_2739:
[----:B--2---:R4:W-:Y:S02]  /*42b0*/  STG.E.128 desc[UR60][R44.64+0x80], R32 ;  /* 0x000080202c007986 */ /* 0x0049e4000c101d3c */
.L_x_2738:
[----:B------:R-:W-:Y:S05]  /*42c0*/  BSYNC B2 ;  /* 0x0000000000027941 */ /* 0x000fea0003800000 */
.L_x_2737:
        /* <DEDUP_REMOVED lines=52> */
.L_x_2744:
[----:B------:R-:W-:Y:S05]  /*4610*/  BSYNC B3 ;  /* 0x0000000000037941 */ /* 0x000fea0003800000 */
.L_x_2743:
[----:B--2---:R0:W-:Y:S02]  /*4620*/  STG.E.128 desc[UR60][R44.64+0xc0], R32 ;  /* 0x0000c0202c007986 */ /* 0x0041e4000c101d3c */
.L_x_2742:
[----:B------:R-:W-:Y:S05]  /*4630*/  BSYNC B2 ;  /* 0x0000000000027941 */ /* 0x000fea0003800000 */
.L_x_2741:
        /* <DEDUP_REMOVED lines=12> */
[----:B------:R-:W-:Y:S01]  /*4700*/  PRMT R179, R179, 0x5410, R74 ;  /* 0x00005410b3b37816 */ /* 0x000fe2000000004a */
[----:B------:R-:W-:Y:S01]  /*4710*/  IMAD.U32 R74, R33, 0x10000, RZ ;  /* 0x00010000214a7824 */ /* 0x000fe200078e00ff */
[----:B------:R-:W-:-:S02]  /*4720*/  SHF.R.U32.HI R75, RZ, 0x10, R71 ;  /* 0x00000010ff4b7819 */ /* 0x000fc40000011647 */
[----:B------:R-:W-:Y:S02]  /*4730*/  PRMT R176, R176, 0x5410, R73 ;  /* 0x00005410b0b07816 */ /* 0x000fe40000000049 */
[----:B------:R-:W-:Y:S01]  /*4740*/  LOP3.LUT R76, R33, 0xffff0000, RZ, 0xc0, !PT ;  /* 0xffff0000214c7812 */ /* 0x000fe200078ec0ff */
        /* <DEDUP_REMOVED lines=8> */
[----:B------:R-:W-:Y:S01]  /*47d0*/  FMUL.FTZ R76, R76, R73 ;  /* 0x000000494c4c7220 */ /* 0x000fe20000410000 */
[----:B------:R-:W-:Y:S01]  /*47e0*/  LOP3.LUT R34, R35, 0xffff0000, RZ, 0xc0, !PT ;  /* 0xffff000023227812 */ /* 0x000fe200078ec0ff */
[----:B------:R-:W-:-:S02]  /*47f0*/  IMAD.U32 R75, R178, 0x10000, RZ ;  /* 0x00010000b24b7824 */ /* 0x000fc400078e00ff */
[C---:B------:R-:W-:Y:S01]  /*4800*/  FFMA.FTZ R73, R74.reuse, R73, -R79 ;  /* 0x000000494a497223 */ /* 0x040fe2000001084f */
[CC--:B------:R-:W-:Y:S01]  /*4810*/  FMUL.FTZ R85, R71.reuse, R72.reuse ;  /* 0x0000004847557220 */ /* 0x0c0fe20000410000 */
[----:B------:R-:W-:Y:S01]  /*4820*/  FFMA.FTZ R74, R74, R77, R76 ;  /* 0x0000004d4a4a7223 */ /* 0x000fe2000001004c */
[-C--:B------:R-:W-:Y:S01]  /*4830*/  FMUL.FTZ R77, R71, R75.reuse ;  /* 0x0000004b474d7220 */ /* 0x080fe20000410000 */
[----:B------:R-:W-:Y:S01]  /*4840*/  LOP3.LUT R176, R176, 0xffff0000, RZ, 0xc0, !PT ;  /* 0xffff0000b0b07812 */ /* 0x000fe200078ec0ff */
[----:B------:R-:W-:Y:S01]  /*4850*/  FFMA.FTZ R71, R70, R75, -R85 ;  /* 0x0000004b46477223 */ /* 0x000fe20000010855 */
[----:B------:R-:W-:Y:S01]  /*4860*/  LOP3.LUT R178, R178, 0xffff0000, RZ, 0xc0, !PT ;  /* 0xffff0000b2b27812 */ /* 0x000fe200078ec0ff */
[----:B------:R-:W-:Y:S01]  /*4870*/  IMAD.U32 R179, R179, 0x10000, RZ ;  /* 0x00010000b3b37824 */ /* 0x000fe200078e00ff */
[----:B------:R-:W-:Y:S01]  /*4880*/  LOP3.LUT R32, R32, 0xffff0000, RZ, 0xc0, !PT ;  /* 0xffff000020207812 */ /* 0x000fe200078ec0ff */
[----:B------:R-:W-:Y:S01]  /*4890*/  FFMA.FTZ R70, R70, R72, R77 ;  /* 0x0000004846467223 */ /* 0x000fe2000001004d */
[C---:B------:R-:W-:Y:S01]  /*48a0*/  FMUL.FTZ R72, R34.reuse, R176 ;  /* 0x000000b022487220 */ /* 0x040fe20000410000 */
[----:B------:R-:W-:Y:S01]  /*48b0*/  FMUL.FTZ R75, R34, R178 ;  /* 0x000000b2224b7220 */ /* 0x000fe20000410000 */
[----:B------:R-:W-:-:S02]  /*48c0*/  IMAD.U32 R35, R35, 0x10000, RZ ;  /* 0x0001000023237824 */ /* 0x000fc400078e00ff */
[C---:B------:R-:W-:Y:S01]  /*48d0*/  FMUL.FTZ R34, R32.reuse, R177 ;  /* 0x000000b120227220 */ /* 0x040fe20000410000 */
[----:B------:R-:W-:Y:S01]  /*48e0*/  FMUL.FTZ R32, R32, R179 ;  /* 0x000000b320207220 */ /* 0x000fe20000410000 */
[----:B------:R-:W-:Y:S01]  /*48f0*/  F2FP.BF16.F32.PACK_AB R73, R74, R73 ;  /* 0x000000494a49723e */ /* 0x000fe200000010ff */
[----:B------:R-:W-:Y:S01]  /*4900*/  FFMA.FTZ R72, R35, R178, -R72 ;  /* 0x000000b223487223 */ /* 0x000fe20000010848 */
[C---:B------:R-:W-:Y:S01]  /*4910*/  FFMA.FTZ R34, R33.reuse, R179, -R34 ;  /* 0x000000b321227223 */ /* 0x040fe20000010822 */
[----:B------:R-:W-:Y:S01]  /*4920*/  FFMA.FTZ R33, R33, R177, R32 ;  /* 0x000000b121217223 */ /* 0x000fe20000010020 */
[----:B------:R-:W-:Y:S01]  /*4930*/  FFMA.FTZ R75, R35, R176, R75 ;  /* 0x000000b0234b7223 */ /* 0x000fe2000001004b */
[----:B------:R-:W-:-:S03]  /*4940*/  F2FP.BF16.F32.PACK_AB R70, R70, R71 ;  /* 0x000000474646723e */ /* 0x000fc600000010ff */
[----:B------:R-:W-:Y:S01]  /*4950*/  F2FP.BF16.F32.PACK_AB R32, R33, R34 ;  /* 0x000000222120723e */ /* 0x000fe200000010ff */
[----:B------:R-:W-:Y:S01]  /*4960*/  IMAD.MOV.U32 R33, RZ, RZ, R73 ;  /* 0x000000ffff217224 */ /* 0x000fe200078e0049 */
[----:B------:R-:W-:Y:S01]  /*4970*/  F2FP.BF16.F32.PACK_AB R35, R75, R72 ;  /* 0x000000484b23723e */ /* 0x000fe200000010ff */
[----:B------:R-:W-:-:S07]  /*4980*/  IMAD.MOV.U32 R34, RZ, RZ, R70 ;  /* 0x000000ffff227224 */ /* 0x000fce00078e0046 */
.L_x_2748:
[----:B------:R-:W-:Y:S05]  /*4990*/  BSYNC B3 ;  /* 0x0000000000037941 */ /* 0x000fea0003800000 */
.L_x_2747:
[----:B--2---:R0:W-:Y:S02]  /*49a0*/  STG.E.128 desc[UR60][R44.64+0x100], R32 ;  /* 0x000100202c007986 */ /* 0x0041e4000c101d3c */
.L_x_2746:
[----:B------:R-:W-:Y:S05]  /*49b0*/  BSYNC B2 ;  /* 0x0000000000027941 */ /* 0x000fea0003800000 */
.L_x_2745:
[----:B------:R-:W-:-:S13]  /*49c0*/  ISETP.NE.AND P3, PT, R6, RZ, PT ;  /* 0x000000ff0600720c */ /* 0x000fda0003f65270 */
        /* <DEDUP_REMOVED lines=8> */
[--C-:B------:R-:W-:Y:S02]  /*4a50*/  SHF.R.U64 R67, R68, 0x10, R69.reuse ;  /* 0x0000001044437819 */ /* 0x100fe40000001245 */
[----:B------:R-:W-:Y:S01]  /*4a60*/  SHF.R.U32.HI R70, RZ, 0x10, R69 ;  /* 0x00000010ff467819 */ /* 0x000fe20000011645 */
[----:B------:R-:W-:Y:S01]  /*4a70*/  IMAD.U32 R69, R33, 0x10000, RZ ;  /* 0x0001000021457824 */ /* 0x000fe200078e00ff */
[----:B------:R-:W-:Y:S02]  /*4a80*/  PRMT R164, R164, 0x5410, R67 ;  /* 0x00005410a4a47816 */ /* 0x000fe40000000043 */
[----:B------:R-:W-:-:S02]  /*4a90*/  PRMT R157, R157, 0x5410, R72 ;  /* 0x000054109d9d7816 */ /* 0x000fc40000000048 */
[----:B------:R-:W-:Y:S02]  /*4aa0*/  PRMT R167, R167, 0x5410, R70 ;  /* 0x00005410a7a77816 */ /* 0x000fe40000000046 */
[----:B------:R-:W-:Y:S01]  /*4ab0*/  LOP3.LUT R67, R33, 0xffff0000, RZ, 0xc0, !PT ;  /* 0xffff000021437812 */ /* 0x000fe200078ec0ff */
[----:B------:R-:W-:Y:S01]  /*4ac0*/  IMAD.U32 R33, R32, 0x10000, RZ ;  /* 0x0001000020217824 */ /* 0x000fe200078e00ff */
[C---:B------:R-:W-:Y:S01]  /*4ad0*/  LOP3.LUT R72, R164.reuse, 0xffff0000, RZ, 0xc0, !PT ;  /* 0xffff0000a4487812 */ /* 0x040fe200078ec0ff */
[----:B------:R-:W-:Y:S01]  /*4ae0*/  IMAD.U32 R73, R167, 0x10000, RZ ;  /* 0x00010000a7497824 */ /* 0x000fe200078e00ff */
[----:B------:R-:W-:Y:S01]  /*4af0*/  LOP3.LUT R70, R157, 0xffff0000, RZ, 0xc0, !PT ;  /* 0xffff00009d467812 */ /* 0x000fe200078ec0ff */
[----:B------:R-:W-:Y:S01]  /*4b00*/  IMAD.U32 R164, R164, 0x10000, RZ ;  /* 0x00010000a4a47824 */ /* 0x000fe200078e00ff */
[----:B------:R-:W-:Y:S01]  /*4b10*/  PRMT R158, R158, 0x5410, R71 ;  /* 0x000054109e9e7816 */ /* 0x000fe20000000047 */
[C---:B------:R-:W-:Y:S01]  /*4b20*/  FMUL.FTZ R74, R67.reuse, R72 ;  /* 0x00000048434a7220 */ /* 0x040fe20000410000 */
        /* <DEDUP_REMOVED lines=9> */
[C---:B------:R-:W-:Y:S01]  /*4bc0*/  FMUL.FTZ R77, R68.reuse, R73 ;  /* 0x00000049444d7220 */ /* 0x040fe20000410000 */
[----:B------:R-:W-:Y:S01]  /*4bd0*/  FMUL.FTZ R75, R68, R71 ;  /* 0x00000047444b7220 */ /* 0x000fe20000410000 */
[----:B------:R-:W-:-:S02]  /*4be0*/  IMAD.U32 R68, R157, 0x10000, RZ ;  /* 0x000100009d447824 */ /* 0x000fc400078e00ff */
[C---:B------:R-:W-:Y:S01]  /*4bf0*/  FMUL.FTZ R70, R34.reuse, R167 ;  /* 0x000000a722467220 */ /* 0x040fe20000410000 */
[----:B------:R-:W-:Y:S01]  /*4c00*/  FMUL.FTZ R72, R34, R158 ;  /* 0x0000009e22487220 */ /* 0x000fe20000410000 */
[C---:B------:R-:W-:Y:S01]  /*4c10*/  FFMA.FTZ R77, R66.reuse, R71, -R77 ;  /* 0x00000047424d7223 */ /* 0x040fe2000001084d */
[----:B------:R-:W-:Y:S01]  /*4c20*/  FMUL.FTZ R34, R67, R164 ;  /* 0x000000a443227220 */ /* 0x000fe20000410000 */
[----:B------:R-:W-:Y:S02]  /*4c30*/  IMAD.U32 R35, R35, 0x10000, RZ ;  /* 0x0001000023237824 */ /* 0x000fe400078e00ff */
[----:B------:R-:W-:Y:S01]  /*4c40*/  FFMA.FTZ R66, R66, R73, R75 ;  /* 0x0000004942427223 */ /* 0x000fe2000001004b */
[-C--:B------:R-:W-:Y:S01]  /*4c50*/  FMUL.FTZ R67, R67, R68.reuse ;  /* 0x0000004443437220 */ /* 0x080fe20000410000 */
[----:B------:R-:W-:Y:S01]  /*4c60*/  FFMA.FTZ R34, R33, R68, -R34 ;  /* 0x0000004421227223 */ /* 0x000fe20000010822 */
        /* <DEDUP_REMOVED lines=8> */
.L_x_2750:
[----:B------:R-:W-:Y:S05]  /*4cf0*/  BSYNC B2 ;  /* 0x0000000000027941 */ /* 0x000fea0003800000 */
.L_x_2749:
[----:B--2---:R0:W-:Y:S02]  /*4d00*/  STG.E.128 desc[UR60][R44.64+0x140], R32 ;  /* 0x000140202c007986 */ /* 0x0041e4000c101d3c */
.L_x_2728:
[----:B------:R-:W-:Y:S05]  /*4d10*/  BSYNC B1 ;  /* 0x0000000000017941 */ /* 0x000fea0003800000 */
.L_x_2727:
        /* <DEDUP_REMOVED lines=17> */
[C---:B------:R-:W-:Y:S01]  /*4e30*/  LOP3.LUT R66, R174.reuse, 0xffff0000, RZ, 0xc0, !PT ;  /* 0xffff0000ae427812 */ /* 0x040fe200078ec0ff */
[----:B------:R-:W-:Y:S01]  /*4e40*/  IMAD.U32 R174, R174, 0x10000, RZ ;  /* 0x00010000aeae7824 */ /* 0x000fe200078e00ff */
[C---:B------:R-:W-:Y:S01]  /*4e50*/  LOP3.LUT R64, R168.reuse, 0xffff0000, RZ, 0xc0, !PT ;  /* 0xffff0000a8407812 */ /* 0x040fe200078ec0ff */
[----:B------:R-:W-:Y:S01]  /*4e60*/  IMAD.U32 R168, R168, 0x10000, RZ ;  /* 0x00010000a8a87824 */ /* 0x000fe200078e00ff */
[----:B------:R-:W-:Y:S01]  /*4e70*/  PRMT R170, R170, 0x5410, R67 ;  /* 0x00005410aaaa7816 */ /* 0x000fe20000000043 */
[----:B------:R-:W-:Y:S01]  /*4e80*/  FMUL.FTZ R68, R45, R66 ;  /* 0x000000422d447220 */ /* 0x000fe20000410000 */
[----:B------:R-:W-:Y:S01]  /*4e90*/  LOP3.LUT R63, R34, 0xffff0000, RZ, 0xc0, !PT ;  /* 0xffff0000223f7812 */ /* 0x000fe200078ec0ff */
[C---:B------:R-:W-:Y:S01]  /*4ea0*/  IMAD.U32 R34, R35.reuse, 0x10000, RZ ;  /* 0x0001000023227824 */ /* 0x040fe200078e00ff */
[----:B------:R-:W-:Y:S01]  /*4eb0*/  LOP3.LUT R44, R35, 0xffff0000, RZ, 0xc0, !PT ;  /* 0xffff0000232c7812 */ /* 0x000fe200078ec0ff */
[----:B------:R-:W-:-:S02]  /*4ec0*/  IMAD.U32 R35, R33, 0x10000, RZ ;  /* 0x0001000021237824 */ /* 0x000fc400078e00ff */
[-C--:B------:R-:W-:Y:S01]  /*4ed0*/  FMUL.FTZ R45, R45, R64.reuse ;  /* 0x000000402d2d7220 */ /* 0x080fe20000410000 */
[C---:B------:R-:W-:Y:S01]  /*4ee0*/  IMAD.U32 R67, R175.reuse, 0x10000, RZ ;  /* 0x00010000af437824 */ /* 0x040fe200078e00ff */
[----:B------:R-:W-:Y:S01]  /*4ef0*/  LOP3.LUT R175, R175, 0xffff0000, RZ, 0xc0, !PT ;  /* 0xffff0000afaf7812 */ /* 0x000fe200078ec0ff */
[----:B------:R-:W-:Y:S02]  /*4f00*/  IMAD.U32 R65, R170, 0x10000, RZ ;  /* 0x00010000aa417824 */ /* 0x000fe400078e00ff */
[----:B------:R-:W-:Y:S01]  /*4f10*/  FFMA.FTZ R68, R35, R64, -R68 ;  /* 0x0000004023447223 */ /* 0x000fe20000010844 */
[----:B------:R-:W-:Y:S01]  /*4f20*/  FMUL.FTZ R71, R63, R67 ;  /* 0x000000433f477220 */ /* 0x000fe20000410000 */
[----:B------:R-:W-:Y:S01]  /*4f30*/  FFMA.FTZ R69, R35, R66, R45 ;  /* 0x0000004223457223 */ /* 0x000fe2000001002d */
[----:B------:R-:W-:Y:S02]  /*4f40*/  IMAD.U32 R33, R32, 0x10000, RZ ;  /* 0x0001000020217824 */ /* 0x000fe400078e00ff */
[-C--:B------:R-:W-:Y:S01]  /*4f50*/  FMUL.FTZ R63, R63, R65.reuse ;  /* 0x000000413f3f7220 */ /* 0x080fe20000410000 */
[----:B------:R-:W-:Y:S01]  /*4f60*/  LOP3.LUT R35, R170, 0xffff0000, RZ, 0xc0, !PT ;  /* 0xffff0000aa237812 */ /* 0x000fe200078ec0ff */
[----:B------:R-:W-:Y:S01]  /*4f70*/  FFMA.FTZ R71, R62, R65, -R71 ;  /* 0x000000413e477223 */ /* 0x000fe20000010847 */
[----:B------:R-:W-:Y:S01]  /*4f80*/  LOP3.LUT R32, R32, 0xffff0000, RZ, 0xc0, !PT ;  /* 0xffff000020207812 */ /* 0x000fe200078ec0ff */
[----:B------:R-:W-:Y:S01]  /*4f90*/  FFMA.FTZ R62, R62, R67, R63 ;  /* 0x000000433e3e7223 */ /* 0x000fe2000001003f */
[C---:B------:R-:W-:Y:S01]  /*4fa0*/  FMUL.FTZ R63, R44.reuse, R175 ;  /* 0x000000af2c3f7220 */ /* 0x040fe20000410000 */
[----:B------:R-:W-:-:S02]  /*4fb0*/  FMUL.FTZ R64, R44, R35 ;  /* 0x000000232c407220 */ /* 0x000fc40000410000 */
[C---:B------:R-:W-:Y:S01]  /*4fc0*/  FMUL.FTZ R44, R32.reuse, R174 ;  /* 0x000000ae202c7220 */ /* 0x040fe20000410000 */
[-C--:B------:R-:W-:Y:S01]  /*4fd0*/  FMUL.FTZ R45, R32, R168.reuse ;  /* 0x000000a8202d7220 */ /* 0x080fe20000410000 */
[C---:B------:R-:W-:Y:S01]  /*4fe0*/  FFMA.FTZ R63, R34.reuse, R35, -R63 ;  /* 0x00000023223f7223 */ /* 0x040fe2000001083f */
[----:B------:R-:W-:Y:S01]  /*4ff0*/  FFMA.FTZ R64, R34, R175, R64 ;  /* 0x000000af22407223 */ /* 0x000fe20000010040 */
[C---:B------:R-:W-:Y:S01]  /*5000*/  FFMA.FTZ R44, R33.reuse, R168, -R44 ;  /* 0x000000a8212c7223 */ /* 0x040fe2000001082c */
[----:B------:R-:W-:Y:S01]  /*5010*/  FFMA.FTZ R45, R33, R174, R45 ;  /* 0x000000ae212d7223 */ /* 0x000fe2000001002d */
[----:B------:R-:W-:Y:S02]  /*5020*/  F2FP.BF16.F32.PACK_AB R33, R69, R68 ;  /* 0x000000444521723e */ /* 0x000fe400000010ff */
[----:B------:R-:W-:Y:S02]  /*5030*/  F2FP.BF16.F32.PACK_AB R35, R64, R63 ;  /* 0x0000003f4023723e */ /* 0x000fe400000010ff */
[----:B------:R-:W-:-:S02]  /*5040*/  F2FP.BF16.F32.PACK_AB R34, R62, R71 ;  /* 0x000000473e22723e */ /* 0x000fc400000010ff */
[----:B------:R-:W-:-:S07]  /*5050*/  F2FP.BF16.F32.PACK_AB R32, R45, R44 ;  /* 0x0000002c2d20723e */ /* 0x000fce00000010ff */
.L_x_2755:
[----:B------:R-:W-:Y:S05]  /*5060*/  BSYNC B2 ;  /* 0x0000000000027941 */ /* 0x000fea0003800000 */
.L_x_2754:
[----:B--2---:R0:W-:Y:S02]  /*5070*/  STG.E.128 desc[UR60][R40.64], R32 ;  /* 0x0000002028007986 */ /* 0x0041e4000c101d3c */
.L_x_2753:
[----:B------:R-:W-:Y:S05]  /*5080*/  BSYNC B1 ;  /* 0x0000000000017941 */ /* 0x000fea0003800000 */
.L_x_2752:
        /* <DEDUP_REMOVED lines=30> */
[----:B------:R-:W-:Y:S01]  /*5270*/  FMUL.FTZ R65, R35, R62 ;  /* 0x0000003e23417220 */ /* 0x000fe20000410000 */
[----:B------:R-:W-:Y:S01]  /*5280*/  LOP3.LUT R155, R155, 0xffff0000, RZ, 0xc0, !PT ;  /* 0xffff00009b9b7812 */ /* 0x000fe200078ec0ff */
[-C--:B------:R-:W-:Y:S01]  /*5290*/  FMUL.FTZ R35, R35, R60.reuse ;  /* 0x0000003c23237220 */ /* 0x080fe20000410000 */
[----:B------:R-:W-:Y:S01]  /*52a0*/  LOP3.LUT R32, R32, 0xffff0000, RZ, 0xc0, !PT ;  /* 0xffff000020207812 */ /* 0x000fe200078ec0ff */
[----:B------:R-:W-:Y:S01]  /*52b0*/  FFMA.FTZ R65, R34, R60, -R65 ;  /* 0x0000003c22417223 */ /* 0x000fe20000010841 */
[----:B------:R-:W-:Y:S01]  /*52c0*/  FFMA.FTZ R44, R44, R63, R45 ;  /* 0x0000003f2c2c7223 */ /* 0x000fe2000001002d */
[----:B------:R-:W-:-:S02]  /*52d0*/  IMAD.U32 R172, R172, 0x10000, RZ ;  /* 0x00010000acac7824 */ /* 0x000fc400078e00ff */
[C---:B------:R-:W-:Y:S01]  /*52e0*/  FMUL.FTZ R45, R59.reuse, R173 ;  /* 0x000000ad3b2d7220 */ /* 0x040fe20000410000 */
[----:B------:R-:W-:Y:S02]  /*52f0*/  IMAD.U32 R154, R154, 0x10000, RZ ;  /* 0x000100009a9a7824 */ /* 0x000fe400078e00ff */
[-C--:B------:R-:W-:Y:S01]  /*5300*/  FMUL.FTZ R60, R59, R155.reuse ;  /* 0x0000009b3b3c7220 */ /* 0x080fe20000410000 */
[----:B------:R-:W-:Y:S01]  /*5310*/  FFMA.FTZ R62, R34, R62, R35 ;  /* 0x0000003e223e7223 */ /* 0x000fe20000010023 */
        /* <DEDUP_REMOVED lines=12> */
.L_x_2759:
[----:B------:R-:W-:Y:S05]  /*53e0*/  BSYNC B2 ;  /* 0x0000000000027941 */ /* 0x000fea0003800000 */
.L_x_2758:
[----:B--2---:R0:W-:Y:S02]  /*53f0*/  STG.E.128 desc[UR60][R40.64+0x40], R32 ;  /* 0x0000402028007986 */ /* 0x0041e4000c101d3c */
.L_x_2757:
[----:B------:R-:W-:Y:S05]  /*5400*/  BSYNC B1 ;  /* 0x0000000000017941 */ /* 0x000fea0003800000 */
.L_x_2756:
        /* <DEDUP_REMOVED lines=33> */
[----:B------:R-:W-:Y:S01]  /*5620*/  IMAD.U32 R152, R152, 0x10000, RZ ;  /* 0x0001000098987824 */ /* 0x000fe200078e00ff */
[----:B------:R-:W-:Y:S01]  /*5630*/  LOP3.LUT R153, R153, 0xffff0000, RZ, 0xc0, !PT ;  /* 0xffff000099997812 */ /* 0x000fe200078ec0ff */
[C---:B------:R-:W-:Y:S01]  /*5640*/  FFMA.FTZ R61, R34.reuse, R56, -R61 ;  /* 0x00000038223d7223 */ /* 0x040fe2000001083d */
[----:B------:R-:W-:Y:S01]  /*5650*/  FFMA.FTZ R58, R34, R58, R35 ;  /* 0x0000003a223a7223 */ /* 0x000fe20000010023 */
[----:B------:R-:W-:Y:S01]  /*5660*/  FFMA.FTZ R63, R44, R57, -R63 ;  /* 0x000000392c3f7223 */ /* 0x000fe2000001083f */
[----:B------:R-:W-:Y:S01]  /*5670*/  FMUL.FTZ R34, R32, R169 ;  /* 0x000000a920227220 */ /* 0x000fe20000410000 */
[----:B------:R-:W-:Y:S01]  /*5680*/  FFMA.FTZ R44, R44, R59, R45 ;  /* 0x0000003b2c2c7223 */ /* 0x000fe2000001002d */
        /* <DEDUP_REMOVED lines=13> */
.L_x_2763:
[----:B------:R-:W-:Y:S05]  /*5760*/  BSYNC B2 ;  /* 0x0000000000027941 */ /* 0x000fea0003800000 */
.L_x_2762:
[----:B--2---:R0:W-:Y:S02]  /*5770*/  STG.E.128 desc[UR60][R40.64+0x80], R32 ;  /* 0x0000802028007986 */ /* 0x0041e4000c101d3c */
.L_x_2761:
[----:B------:R-:W-:Y:S05]  /*5780*/  BSYNC B1 ;  /* 0x0000000000017941 */ /* 0x000fea0003800000 */
.L_x_2760:
        /* <DEDUP_REMOVED lines=53> */
.L_x_2767:
[----:B------:R-:W-:Y:S05]  /*5ae0*/  BSYNC B2 ;  /* 0x0000000000027941 */ /* 0x000fea0003800000 */
.L_x_2766:
[----:B--2---:R0:W-:Y:S02]  /*5af0*/  STG.E.128 desc[UR60][R40.64+0xc0], R32 ;  /* 0x0000c02028007986 */ /* 0x0041e4000c101d3c */
.L_x_2765:
[----:B------:R-:W-:Y:S05]  /*5b00*/  BSYNC B1 ;  /* 0x0000000000017941 */ /* 0x000fea0003800000 */
.L_x_2764:
        /* <DEDUP_REMOVED lines=9> */
[----:B------:R-:W-:Y:S01]  /*5ba0*/  SHF.R.U32.HI R51, RZ, 0x10, R47 ;  /* 0x00000010ff337819 */ /* 0x000fe2000001162f */
[----:B------:R-:W-:Y:S01]  /*5bb0*/  IMAD.U32 R45, R35, 0x10000, RZ ;  /* 0x00010000232d7824 */ /* 0x000fe200078e00ff */
[--C-:B------:R-:W-:Y:S02]  /*5bc0*/  SHF.R.U64 R47, R48, 0x10, R49.reuse ;  /* 0x00000010302f7819 */ /* 0x100fe40000001231 */
[----:B------:R-:W-:Y:S02]  /*5bd0*/  SHF.R.U32.HI R48, RZ, 0x10, R49 ;  /* 0x00000010ff307819 */ /* 0x000fe40000011631 */
[----:B------:R-:W-:Y:S02]  /*5be0*/  PRMT R130, R130, 0x5410, R51 ;  /* 0x0000541082827816 */ /* 0x000fe40000000033 */
[----:B------:R-:W-:-:S02]  /*5bf0*/  PRMT R135, R135, 0x5410, R48 ;  /* 0x0000541087877816 */ /* 0x000fc40000000030 */
[----:B------:R-:W-:Y:S01]  /*5c00*/  LOP3.LUT R44, R34, 0xffff0000, RZ, 0xc0, !PT ;  /* 0xffff0000222c7812 */ /* 0x000fe200078ec0ff */
[----:B------:R-:W-:Y:S01]  /*5c10*/  IMAD.U32 R48, R130, 0x10000, RZ ;  /* 0x0001000082307824 */ /* 0x000fe200078e00ff */
[----:B------:R-:W-:Y:S01]  /*5c20*/  PRMT R131, R131, 0x5410, R50 ;  /* 0x0000541083837816 */ /* 0x000fe20000000032 */
[----:B------:R-:W-:Y:S01]  /*5c30*/  IMAD.U32 R50, R135, 0x10000, RZ ;  /* 0x0001000087327824 */ /* 0x000fe200078e00ff */
[----:B------:R-:W-:Y:S01]  /*5c40*/  PRMT R134, R134, 0x5410, R47 ;  /* 0x0000541086867816 */ /* 0x000fe2000000002f */
[----:B------:R-:W-:Y:S01]  /*5c50*/  IMAD.U32 R34, R33, 0x10000, RZ ;  /* 0x0001000021227824 */ /* 0x000fe200078e00ff */
[----:B------:R-:W-:Y:S01]  /*5c60*/  LOP3.LUT R46, R35, 0xffff0000, RZ, 0xc0, !PT ;  /* 0xffff0000232e7812 */ /* 0x000fe200078ec0ff */
[C---:B------:R-:W-:Y:S01]  /*5c70*/  FMUL.FTZ R54, R44.reuse, R50 ;  /* 0x000000322c367220 */ /* 0x040fe20000410000 */
[----:B------:R-:W-:Y:S01]  /*5c80*/  LOP3.LUT R35, R33, 0xffff0000, RZ, 0xc0, !PT ;  /* 0xffff000021237812 */ /* 0x000fe200078ec0ff */
        /* <DEDUP_REMOVED lines=8> */
[C---:B------:R-:W-:Y:S01]  /*5d10*/  FMUL.FTZ R51, R35.reuse, R49 ;  /* 0x0000003123337220 */ /* 0x040fe20000410000 */
[----:B------:R-:W-:Y:S01]  /*5d20*/  FMUL.FTZ R52, R35, R47 ;  /* 0x0000002f23347220 */ /* 0x000fe20000410000 */
[----:B------:R-:W-:Y:S01]  /*5d30*/  LOP3.LUT R32, R32, 0xffff0000, RZ, 0xc0, !PT ;  /* 0xffff000020207812 */ /* 0x000fe200078ec0ff */
[----:B------:R-:W-:Y:S01]  /*5d40*/  FMUL.FTZ R44, R46, R135 ;  /* 0x000000872e2c7220 */ /* 0x000fe20000410000 */
[----:B------:R-:W-:-:S02]  /*5d50*/  IMAD.U32 R134, R134, 0x10000, RZ ;  /* 0x0001000086867824 */ /* 0x000fc400078e00ff */
[-C--:B------:R-:W-:Y:S01]  /*5d60*/  FMUL.FTZ R46, R46, R130.reuse ;  /* 0x000000822e2e7220 */ /* 0x080fe20000410000 */
[----:B------:R-:W-:Y:S02]  /*5d70*/  IMAD.U32 R131, R131, 0x10000, RZ ;  /* 0x0001000083837824 */ /* 0x000fe400078e00ff */
[C---:B------:R-:W-:Y:S01]  /*5d80*/  FFMA.FTZ R51, R34.reuse, R47, -R51 ;  /* 0x0000002f22337223 */ /* 0x040fe20000010833 */
[----:B------:R-:W-:Y:S01]  /*5d90*/  FFMA.FTZ R52, R34, R49, R52 ;  /* 0x0000003122347223 */ /* 0x000fe20000010034 */
[C---:B------:R-:W-:Y:S01]  /*5da0*/  FFMA.FTZ R44, R45.reuse, R130, -R44 ;  /* 0x000000822d2c7223 */ /* 0x040fe2000001082c */
[C---:B------:R-:W-:Y:S01]  /*5db0*/  FMUL.FTZ R34, R32.reuse, R134 ;  /* 0x0000008620227220 */ /* 0x040fe20000410000 */
[----:B------:R-:W-:Y:S01]  /*5dc0*/  FMUL.FTZ R35, R32, R131 ;  /* 0x0000008320237220 */ /* 0x000fe20000410000 */
[----:B------:R-:W-:Y:S01]  /*5dd0*/  FFMA.FTZ R45, R45, R135, R46 ;  /* 0x000000872d2d7223 */ /* 0x000fe2000001002e */
[----:B------:R-:W-:Y:S01]  /*5de0*/  F2FP.BF16.F32.PACK_AB R43, R43, R54 ;  /* 0x000000362b2b723e */ /* 0x000fe200000010ff */
[C---:B------:R-:W-:Y:S01]  /*5df0*/  FFMA.FTZ R34, R33.reuse, R131, -R34 ;  /* 0x0000008321227223 */ /* 0x040fe20000010822 */
[----:B------:R-:W-:Y:S01]  /*5e00*/  FFMA.FTZ R35, R33, R134, R35 ;  /* 0x0000008621237223 */ /* 0x000fe20000010023 */
[----:B------:R-:W-:-:S02]  /*5e10*/  F2FP.BF16.F32.PACK_AB R33, R52, R51 ;  /* 0x000000333421723e */ /* 0x000fc400000010ff */
[----:B------:R-:W-:Y:S02]  /*5e20*/  F2FP.BF16.F32.PACK_AB R44, R45, R44 ;  /* 0x0000002c2d2c723e */ /* 0x000fe400000010ff */
[----:B------:R-:W-:Y:S01]  /*5e30*/  F2FP.BF16.F32.PACK_AB R32, R35, R34 ;  /* 0x000000222320723e */ /* 0x000fe200000010ff */
[----:B------:R-:W-:Y:S02]  /*5e40*/  IMAD.MOV.U32 R34, RZ, RZ, R43 ;  /* 0x000000ffff227224 */ /* 0x000fe400078e002b */
[----:B------:R-:W-:-:S07]  /*5e50*/  IMAD.MOV.U32 R35, RZ, RZ, R44 ;  /* 0x000000ffff237224 */ /* 0x000fce00078e002c */
.L_x_2771:
[----:B------:R-:W-:Y:S05]  /*5e60*/  BSYNC B2 ;  /* 0x0000000000027941 */ /* 0x000fea0003800000 */
.L_x_2770:
[----:B--2---:R0:W-:Y:S02]  /*5e70*/  STG.E.128 desc[UR60][R40.64+0x100], R32 ;  /* 0x0001002028007986 */ /* 0x0041e4000c101d3c */
.L_x_2769:
[----:B------:R-:W-:Y:S05]  /*5e80*/  BSYNC B1 ;  /* 0x0000000000017941 */ /* 0x000fea0003800000 */
.L_x_2768:
        /* <DEDUP_REMOVED lines=52> */
.L_x_2773:
[----:B------:R-:W-:Y:S05]  /*61d0*/  BSYNC B1 ;  /* 0x0000000000017941 */ /* 0x000fea0003800000 */
.L_x_2772:
[----:B--2---:R0:W-:Y:S01]  /*61e0*/  STG.E.128 desc[UR60][R40.64+0x140], R32 ;  /* 0x0001402028007986 */ /* 0x0041e2000c101d3c */
[----:B------:R-:W-:Y:S05]  /*61f0*/  BRA `(.L_x_2751) ;  /* 0x00000040007c7947 */ /* 0x000fea0003800000 */
.L_x_2719:
        /* <DEDUP_REMOVED lines=47> */
.L_x_2775:
[----:B------:R-:W-:Y:S05]  /*64f0*/  BSYNC B1 ;  /* 0x0000000000017941 */ /* 0x000fea0003800000 */
.L_x_2774:
        /* <DEDUP_REMOVED lines=47> */
.L_x_2777:
[----:B------:R-:W-:Y:S05]  /*67f0*/  BSYNC B1 ;  /* 0x0000000000017941 */ /* 0x000fea0003800000 */
.L_x_2776:
[----:B------:R-:W2:Y:S01]  /*6800*/  LDL R0, [R1+0xc] ;  /* 0x00000c0001007983 */ /* 0x000ea20000100800 */
[----:B------:R-:W-:Y:S01]  /*6810*/  IMAD.MOV.U32 R3, RZ, RZ, R33 ;  /* 0x000000ffff037224 */ /* 0x000fe200078e0021 */
[----:B------:R-:W-:Y:S01]  /*6820*/  PRMT R174, R174, 0x5410, R85 ;  /* 0x00005410aeae7816 */ /* 0x000fe20000000055 */
[----:B0-----:R-:W-:Y:S02]  /*6830*/  IMAD.MOV.U32 R80, RZ, RZ, R38 ;  /* 0x000000ffff507224 */ /* 0x001fe400078e0026 */
        /* <DEDUP_REMOVED lines=16> */
[----:B------:R-:W-:-:S03]  /*6940*/  IMAD.MOV.U32 R80, RZ, RZ, R45 ;  /* 0x000000ffff507224 */ /* 0x000fc600078e002d */
[----:B------:R-:W-:Y:S01]  /*6950*/  PRMT R172, R172, 0x5410, R3 ;  /* 0x00005410acac7816 */ /* 0x000fe20000000003 */
[----:B------:R-:W-:-:S05]  /*6960*/  IMAD.MOV.U32 R3, RZ, RZ, R48 ;  /* 0x000000ffff037224 */ /* 0x000fca00078e0030 */
[----:B------:R-:W-:Y:S01]  /*6970*/  PRMT R177, R177, 0x5410, R3 ;  /* 0x00005410b1b17816 */ /* 0x000fe20000000003 */
[----:B------:R-:W-:-:S05]  /*6980*/  IMAD.MOV.U32 R3, RZ, RZ, R52 ;  /* 0x000000ffff037224 */ /* 0x000fca00078e0034 */
[----:B------:R-:W-:Y:S01]  /*6990*/  PRMT R179, R3, 0x7610, R179 ;  /* 0x0000761003b37816 */ /* 0x000fe200000000b3 */
[----:B-----5:R-:W-:Y:S01]  /*69a0*/  IMAD.MOV.U32 R3, RZ, RZ, R56 ;  /* 0x000000ffff037224 */ /* 0x020fe200078e0038 */
[----:B--2---:R-:W-:Y:S01]  /*69b0*/  R2UR UR4, R0 ;  /* 0x00000000000472ca */ /* 0x004fe200000e0000 */
[----:B------:R-:W-:-:S05]  /*69c0*/  IMAD.MOV.U32 R0, RZ, RZ, R32 ;  /* 0x000000ffff007224 */ /* 0x000fca00078e0020 */
[----:B------:R-:W-:Y:S01]  /*69d0*/  PRMT R174, R0, 0x7610, R174 ;  /* 0x0000761000ae7816 */ /* 0x000fe200000000ae */
[----:B------:R-:W-:-:S05]  /*69e0*/  IMAD.MOV.U32 R0, RZ, RZ, R39 ;  /* 0x000000ffff007224 */ /* 0x000fca00078e0027 */
[----:B------:R-:W-:Y:S01]  /*69f0*/  PRMT R175, R0, 0x7610, R175 ;  /* 0x0000761000af7816 */ /* 0x000fe200000000af */
[----:B------:R-:W-:Y:S01]  /*6a00*/  IMAD.MOV.U32 R0, RZ, RZ, R43 ;  /* 0x000000ffff007224 */ /* 0x000fe200078e002b */
[----:B------:R-:W-:Y:S02]  /*6a10*/  UISETP.NE.AND UP0, UPT, UR4, 0x3, UPT ;  /* 0x000000030400788c */ /* 0x000fe4000bf05270 */
[----:B------:R-:W-:Y:S01]  /*6a20*/  PRMT R175, R175, 0x5410, R81 ;  /* 0x00005410afaf7816 */ /* 0x000fe20000000051 */
[----:B------:R-:W-:Y:S01]  /*6a30*/  IMAD.MOV.U32 R81, RZ, RZ, R54 ;  /* 0x000000ffff517224 */ /* 0x000fe200078e0036 */
[----:B------:R-:W-:Y:S01]  /*6a40*/  PRMT R180, R180, 0x5410, R0 ;  /* 0x00005410b4b47816 */ /* 0x000fe20000000000 */
[----:B------:R-:W-:Y:S01]  /*6a50*/  IMAD.MOV.U32 R0, RZ, RZ, R47 ;  /* 0x000000ffff007224 */ /* 0x000fe200078e002f */
[----:B------:R-:W-:Y:S02]  /*6a60*/  PLOP3.LUT P2, PT, PT, PT, UP0, 0x80, 0x0 ;  /* 0x000000000000781c */ /* 0x000fe40003f4f008 */
        /* <DEDUP_REMOVED lines=42> */
[----:B------:R-:W-:-:S03]  /*6d10*/  IMAD.MOV.U32 R3, RZ, RZ, R72 ;  /* 0x000000ffff037224 */ /* 0x000fc600078e0048 */
[----:B------:R-:W-:Y:S01]  /*6d20*/  PRMT R165, R165, 0x5410, R80 ;  /* 0x00005410a5a57816 */ /* 0x000fe20000000050 */
        /* <DEDUP_REMOVED lines=8> */
.L_x_2778:
[----:B------:R-:W-:Y:S01]  /*6db0*/  IMAD R3, R17, 0x8, R16 ;  /* 0x0000000811037824 */ /* 0x000fe200078e0210 */
[----:B------:R-:W-:Y:S01]  /*6dc0*/  SHF.L.U32 R0, R189, 0x1f, RZ ;  /* 0x0000001fbd007819 */ /* 0x000fe200000006ff */
[----:B------:R-:W0:Y:S01]  /*6dd0*/  LDC R145, c[0x0][0x2f4] ;  /* 0x0000bd00ff917b82 */ /* 0x000e220000000800 */
[----:B------:R-:W-:Y:S02]  /*6de0*/  BSSY B1, `(.L_x_2779) ;  /* 0x0000004000017945 */ /* 0x000fe40003800000 */
[----:B------:R-:W1:Y:S05]  /*6df0*/  SYNCS.PHASECHK.TRANS64.TRYWAIT P5, [R3+URZ+0x34890], R0 ;  /* 0x03489000030075a7 */ /* 0x000e6a00080a017f */
[----:B------:R-:W2:Y:S01]  /*6e00*/  LDC.64 R122, c[0x0][0x300] ;  /* 0x0000c000ff7a7b82 */ /* 0x000ea20000000a00 */
[----:B-1----:R-:W-:Y:S05]  /*6e10*/  @!P5 BRA `(.L_x_2780) ;  /* 0x000001e00050d947 */ /* 0x002fea0003800000 */
.L_x_3098:
[----:B------:R-:W-:Y:S05]  /*6e20*/  BSYNC B1 ;  /* 0x0000000000017941 */ /* 0x000fea0003800000 */
.L_x_2779:
        /* <DEDUP_REMOVED lines=67> */
[C---:B------:R-:W-:Y:S01]  /*7260*/  FMUL.FTZ R85, R163.reuse, R162 ;  /* 0x000000a2a3557220 */ /* 0x040fe20000410000 */
        /* <DEDUP_REMOVED lines=11> */
[----:B------:R-:W-:Y:S01]  /*7320*/  FMUL.FTZ R164, R163, R162 ;  /* 0x000000a2a3a47220 */ /* 0x000fe20000410000 */
        /* <DEDUP_REMOVED lines=9> */
[CC--:B------:R-:W-:Y:S01]  /*73c0*/  FMUL.FTZ R87, R163.reuse, R162.reuse ;  /* 0x000000a2a3577220 */ /* 0x0c0fe20000410000 */
        /* <DEDUP_REMOVED lines=11> */
[C---:B------:R-:W-:Y:S01]  /*7480*/  FMUL.FTZ R164, R162.reuse, R87 ;  /* 0x00000057a2a47220 */ /* 0x040fe20000410000 */
        /* <DEDUP_REMOVED lines=15> */
[C---:B------:R-:W-:Y:S01]  /*7580*/  FMUL.FTZ R87, R161.reuse, R83 ;  /* 0x00000053a1577220 */ /* 0x040fe20000410000 */
[C---:B------:R-:W-:Y:S02]  /*7590*/  IMAD.U32 R80, R82.reuse, 0x10000, RZ ;  /* 0x0001000052507824 */ /* 0x040fe400078e00ff */
        /* <DEDUP_REMOVED lines=19> */
.L_x_2786:
[----:B------:R-:W-:Y:S05]  /*76d0*/  BSYNC B3 ;  /* 0x0000000000037941 */ /* 0x000fea0003800000 */
.L_x_2785:
[----:B--2---:R2:W-:Y:S04]  /*76e0*/  STG.E.128 desc[UR60][R134.64], R80 ;  /* 0x0000005086007986 */ /* 0x0045e8000c101d3c */
[----:B0-----:R2:W-:Y:S02]  /*76f0*/  @!P4 STG.E.128 desc[UR60][R136.64], R84 ;  /* 0x000000548800c986 */ /* 0x0015e4000c101d3c */
.L_x_2784:
[----:B------:R-:W-:Y:S05]  /*7700*/  BSYNC B2 ;  /* 0x0000000000027941 */ /* 0x000fea0003800000 */
.L_x_2783:
        /* <DEDUP_REMOVED lines=128> */
.L_x_2790:
[----:B------:R-:W-:Y:S05]  /*7f10*/  BSYNC B3 ;  /* 0x0000000000037941 */ /* 0x000fea0003800000 */
.L_x_2789:
[----:B0-----:R0:W-:Y:S04]  /*7f20*/  STG.E.128 desc[UR60][R80.64], R40 ;  /* 0x0000002850007986 */ /* 0x0011e8000c101d3c */
[----:B--2---:R0:W-:Y:S02]  /*7f30*/  @!P4 STG.E.128 desc[UR60][R82.64], R52 ;  /* 0x000000345200c986 */ /* 0x0041e4000c101d3c */
.L_x_2788:
[----:B------:R-:W-:Y:S05]  /*7f40*/  BSYNC B2 ;  /* 0x0000000000027941 */ /* 0x000fea0003800000 */
.L_x_2787:
        /* <DEDUP_REMOVED lines=13> */
[--C-:B0-----:R-:W-:Y:S02]  /*8020*/  @!P4 SHF.R.S32.HI R40, RZ, 0x1f, R37.reuse ;  /* 0x0000001fff28c819 */ /* 0x101fe40000011425 */
[--C-:B------:R-:W-:Y:S02]  /*8030*/  @!P4 IADD3 R130, P5, P6, R92, R130, R37.reuse ;  /* 0x000000825c82c210 */ /* 0x100fe40007ebe025 */
[----:B------:R-:W-:Y:S02]  /*8040*/  LOP3.LUT R37, R196, 0x38, R37, 0xf8, !PT ;  /* 0x00000038c4257812 */ /* 0x000fe400078ef825 */
[----:B------:R-:W-:Y:S02]  /*8050*/  @!P4 IADD3.X R40, R89, R157, R40, P5, P6 ;  /* 0x0000009d5928c210 */ /* 0x000fe40002fec428 */
[----:B------:R-:W-:Y:S02]  /*8060*/  LEA R48, P5, R39, R114, 0x1 ;  /* 0x0000007227307211 */ /* 0x000fe400078a08ff */
[----:B------:R-:W-:-:S02]  /*8070*/  LOP3.LUT R37, R37, R198, RZ, 0x3c, !PT ;  /* 0x000000c625257212 */ /* 0x000fc400078e3cff */
[-C--:B------:R-:W-:Y:S02]  /*8080*/  LEA.HI.X R49, R39, R115.reuse, R38, 0x1, P5 ;  /* 0x0000007327317211 */ /* 0x080fe400028f0c26 */
[----:B------:R-:W-:Y:S02]  /*8090*/  SHF.R.S32.HI R39, RZ, 0x1f, R36 ;  /* 0x0000001fff277819 */ /* 0x000fe40000011424 */
[C---:B------:R-:W-:Y:S02]  /*80a0*/  @!P4 LEA R50, P5, R130.reuse, R114, 0x1 ;  /* 0x000000728232c211 */ /* 0x040fe400078a08ff */
[----:B------:R-:W-:Y:S02]  /*80b0*/  LEA.HI R39, R39, R36, RZ, 0x3 ;  /* 0x0000002427277211 */ /* 0x000fe400078f18ff */
[----:B------:R-:W-:Y:S02]  /*80c0*/  @!P4 LEA.HI.X R51, R130, R115, R40, 0x1, P5 ;  /* 0x000000738233c211 */ /* 0x000fe400028f0c28 */
[----:B------:R-:W-:Y:S01]  /*80d0*/  ISETP.GE.AND P5, PT, R187, R118, PT ;  /* 0x00000076bb00720c */ /* 0x000fe20003fa6270 */
        /* <DEDUP_REMOVED lines=63> */
[----:B------:R-:W-:Y:S01]  /*84d0*/  FMUL.FTZ R32, R41, R47 ;  /* 0x0000002f29207220 */ /* 0x000fe20000410000 */
[----:B------:R-:W-:Y:S01]  /*84e0*/  LOP3.LUT R35, R35, 0xffff0000, RZ, 0xc0, !PT ;  /* 0xffff000023237812 */ /* 0x000fe200078ec0ff */
[----:B------:R-:W-:Y:S02]  /*84f0*/  IMAD.U32 R37, R36, 0x10000, RZ ;  /* 0x0001000024257824 */ /* 0x000fe400078e00ff */
[----:B------:R-:W-:Y:S01]  /*8500*/  FMUL.FTZ R41, R41, R44 ;  /* 0x0000002c29297220 */ /* 0x000fe20000410000 */
[----:B------:R-:W-:Y:S01]  /*8510*/  PRMT R34, R174, 0x5432, R34 ;  /* 0x00005432ae227816 */ /* 0x000fe20000000022 */
[----:B------:R-:W-:Y:S01]  /*8520*/  FFMA.FTZ R43, R39, R46, R43 ;  /* 0x0000002e272b7223 */ /* 0x000fe2000001002b */
[----:B------:R-:W-:Y:S01]  /*8530*/  LOP3.LUT R36, R36, 0xffff0000, RZ, 0xc0, !PT ;  /* 0xffff000024247812 */ /* 0x000fe200078ec0ff */
[----:B------:R-:W-:Y:S01]  /*8540*/  FMUL.FTZ R39, R40, R35 ;  /* 0x0000002328277220 */ /* 0x000fe20000410000 */
[C---:B------:R-:W-:Y:S01]  /*8550*/  FFMA.FTZ R32, R37.reuse, R44, -R32 ;  /* 0x0000002c25207223 */ /* 0x040fe20000010820 */
[----:B------:R-:W-:Y:S01]  /*8560*/  FFMA.FTZ R41, R37, R47, R41 ;  /* 0x0000002f25297223 */ /* 0x000fe20000010029 */
[----:B------:R-:W-:Y:S01]  /*8570*/  LOP3.LUT R42, R42, 0xffff0000, RZ, 0xc0, !PT ;  /* 0xffff00002a2a7812 */ /* 0x000fe200078ec0ff */
[----:B------:R-:W-:Y:S01]  /*8580*/  FFMA.FTZ R82, R81, R85, R82 ;  /* 0x0000005551527223 */ /* 0x000fe20000010052 */
[----:B------:R-:W-:Y:S01]  /*8590*/  FMUL.FTZ R37, R40, R52 ;  /* 0x0000003428257220 */ /* 0x000fe20000410000 */
[C---:B------:R-:W-:Y:S01]  /*85a0*/  LOP3.LUT R47, R172.reuse, 0xffff0000, RZ, 0xc0, !PT ;  /* 0xffff0000ac2f7812 */ /* 0x040fe200078ec0ff */
[----:B------:R-:W-:Y:S01]  /*85b0*/  IMAD.U32 R40, R172, 0x10000, RZ ;  /* 0x00010000ac287824 */ /* 0x000fe200078e00ff */
[C---:B------:R-:W-:Y:S01]  /*85c0*/  LOP3.LUT R81, R34.reuse, 0xffff0000, RZ, 0xc0, !PT ;  /* 0xffff000022517812 */ /* 0x040fe200078ec0ff */
[----:B------:R-:W-:-:S02]  /*85d0*/  IMAD.U32 R44, R34, 0x10000, RZ ;  /* 0x00010000222c7824 */ /* 0x000fc400078e00ff */
[C---:B------:R-:W-:Y:S01]  /*85e0*/  FFMA.FTZ R39, R36.reuse, R52, -R39 ;  /* 0x0000003424277223 */ /* 0x040fe20000010827 */
[----:B------:R-:W-:Y:S01]  /*85f0*/  FFMA.FTZ R36, R36, R35, R37 ;  /* 0x0000002324247223 */ /* 0x000fe20000010025 */
[----:B------:R-:W-:Y:S01]  /*8600*/  LOP3.LUT R38, R38, 0xffff0000, RZ, 0xc0, !PT ;  /* 0xffff000026267812 */ /* 0x000fe200078ec0ff */
[C---:B------:R-:W-:Y:S01]  /*8610*/  FMUL.FTZ R35, R83.reuse, R40 ;  /* 0x0000002853237220 */ /* 0x040fe20000410000 */
[C---:B------:R-:W-:Y:S01]  /*8620*/  FMUL.FTZ R37, R42.reuse, R47 ;  /* 0x0000002f2a257220 */ /* 0x040fe20000410000 */
        /* <DEDUP_REMOVED lines=17> */
.L_x_2792:
[----:B------:R-:W-:Y:S05]  /*8740*/  BSYNC B2 ;  /* 0x0000000000027941 */ /* 0x000fea0003800000 */
.L_x_2791:
[----:B0-----:R4:W-:Y:S04]  /*8750*/  STG.E.128 desc[UR60][R48.64], R36 ;  /* 0x0000002430007986 */ /* 0x0019e8000c101d3c */
[----:B---3--:R4:W-:Y:S02]  /*8760*/  @!P4 STG.E.128 desc[UR60][R50.64], R40 ;  /* 0x000000283200c986 */ /* 0x0089e4000c101d3c */
.L_x_2782:
[----:B------:R-:W-:Y:S05]  /*8770*/  BSYNC B1 ;  /* 0x0000000000017941 */ /* 0x000fea0003800000 */
.L_x_2781:
        /* <DEDUP_REMOVED lines=19> */
[----:B------:R-:W-:Y:S01]  /*88b0*/  LOP3.LUT R32, R195, 0x38, R33, 0xf8, !PT ;  /* 0x00000038c3207812 */ /* 0x000fe200078ef821 */
[----:B------:R-:W-:-:S03]  /*88c0*/  IMAD.SHL.U32 R35, R35, 0x400, RZ ;  /* 0x0000040023237824 */ /* 0x000fc600078e00ff */
[----:B------:R-:W-:Y:S02]  /*88d0*/  LOP3.LUT R32, R32, R231, RZ, 0x3c, !PT ;  /* 0x000000e720207212 */ /* 0x000fe400078e3cff */
[----:B------:R-:W-:-:S04]  /*88e0*/  LOP3.LUT R35, R35, 0x7fffe000, RZ, 0xc0, !PT ;  /* 0x7fffe00023237812 */ /* 0x000fc800078ec0ff */
[----:B------:R-:W-:Y:S02]  /*88f0*/  IADD3 R32, R32, R35, R199 ;  /* 0x0000002320207210 */ /* 0x000fe40007ffe0c7 */
[--C-:B------:R-:W-:Y:S02]  /*8900*/  @!P3 SHF.R.S32.HI R37, RZ, 0x1f, R33.reuse ;  /* 0x0000001fff25b819 */ /* 0x100fe40000011421 */
        /* <DEDUP_REMOVED lines=45> */
[----:B------:R-:W-:Y:S01]  /*8be0*/  FFMA.FTZ R49, R49, R76, R84 ;  /* 0x0000004c31317223 */ /* 0x000fe20000010054 */
[-C--:B------:R-:W-:Y:S01]  /*8bf0*/  FMUL.FTZ R81, R52, R65.reuse ;  /* 0x0000004134517220 */ /* 0x080fe20000410000 */
[----:B------:R-:W-:Y:S01]  /*8c00*/  FFMA.FTZ R52, R50, R65, -R79 ;  /* 0x0000004132347223 */ /* 0x000fe2000001084f */
[----:B------:R-:W-:Y:S01]  /*8c10*/  LOP3.LUT R76, R78, 0xffff0000, RZ, 0xc0, !PT ;  /* 0xffff00004e4c7812 */ /* 0x000fe200078ec0ff */
[C---:B------:R-:W-:Y:S01]  /*8c20*/  FMUL.FTZ R65, R64.reuse, R67 ;  /* 0x0000004340417220 */ /* 0x040fe20000410000 */
[----:B------:R-:W-:Y:S01]  /*8c30*/  LOP3.LUT R39, R39, 0xffff0000, RZ, 0xc0, !PT ;  /* 0xffff000027277812 */ /* 0x000fe200078ec0ff */
[-C--:B------:R-:W-:Y:S01]  /*8c40*/  FMUL.FTZ R78, R64, R51.reuse ;  /* 0x00000033404e7220 */ /* 0x080fe20000410000 */
[----:B------:R-:W-:Y:S01]  /*8c50*/  LOP3.LUT R64, R66, 0xffff0000, RZ, 0xc0, !PT ;  /* 0xffff000042407812 */ /* 0x000fe200078ec0ff */
[----:B------:R-:W-:Y:S01]  /*8c60*/  FFMA.FTZ R51, R54, R51, -R65 ;  /* 0x0000003336337223 */ /* 0x000fe20000010841 */
[----:B------:R-:W-:Y:S01]  /*8c70*/  PRMT R45, R168, 0x5410, R45 ;  /* 0x00005410a82d7816 */ /* 0x000fe2000000002d */
[----:B------:R-:W-:Y:S01]  /*8c80*/  FFMA.FTZ R54, R54, R67, R78 ;  /* 0x0000004336367223 */ /* 0x000fe2000001004e */
[----:B------:R-:W-:Y:S01]  /*8c90*/  LOP3.LUT R35, R35, 0xffff0000, RZ, 0xc0, !PT ;  /* 0xffff000023237812 */ /* 0x000fe200078ec0ff */
[----:B------:R-:W-:Y:S01]  /*8ca0*/  FMUL.FTZ R80, R39, R76 ;  /* 0x0000004c27507220 */ /* 0x000fe20000410000 */
[----:B------:R-:W-:-:S02]  /*8cb0*/  IMAD.U32 R78, R170, 0x10000, RZ ;  /* 0x00010000aa4e7824 */ /* 0x000fc400078e00ff */
[-C--:B------:R-:W-:Y:S01]  /*8cc0*/  FMUL.FTZ R82, R39, R64.reuse ;  /* 0x0000004027527220 */ /* 0x080fe20000410000 */
[----:B------:R-:W-:Y:S01]  /*8cd0*/  LOP3.LUT R36, R36, 0xffff0000, RZ, 0xc0, !PT ;  /* 0xffff000024247812 */ /* 0x000fe200078ec0ff */
[----:B------:R-:W-:Y:S01]  /*8ce0*/  IMAD.U32 R66, R45, 0x10000, RZ ;  /* 0x000100002d427824 */ /* 0x000fe200078e00ff */
[----:B------:R-:W-:Y:S01]  /*8cf0*/  LOP3.LUT R39, R170, 0xffff0000, RZ, 0xc0, !PT ;  /* 0xffff0000aa277812 */ /* 0x000fe200078ec0ff */
[----:B------:R-:W-:Y:S01]  /*8d00*/  FFMA.FTZ R64, R35, R64, -R80 ;  /* 0x0000004023407223 */ /* 0x000fe20000010850 */
[C---:B------:R-:W-:Y:S02]  /*8d10*/  IMAD.U32 R33, R32.reuse, 0x10000, RZ ;  /* 0x0001000020217824 */ /* 0x040fe400078e00ff */
[C---:B------:R-:W-:Y:S01]  /*8d20*/  FMUL.FTZ R80, R37.reuse, R78 ;  /* 0x0000004e25507220 */ /* 0x040fe20000410000 */
[----:B------:R-:W-:Y:S01]  /*8d30*/  LOP3.LUT R32, R32, 0xffff0000, RZ, 0xc0, !PT ;  /* 0xffff000020207812 */ /* 0x000fe200078ec0ff */
[-C--:B------:R-:W-:Y:S01]  /*8d40*/  FMUL.FTZ R65, R37, R66.reuse ;  /* 0x0000004225417220 */ /* 0x080fe20000410000 */
[----:B------:R-:W-:Y:S01]  /*8d50*/  LOP3.LUT R45, R45, 0xffff0000, RZ, 0xc0, !PT ;  /* 0xffff00002d2d7812 */ /* 0x000fe200078ec0ff */
[----:B------:R-:W-:Y:S01]  /*8d60*/  FMUL.FTZ R67, R36, R39 ;  /* 0x0000002724437220 */ /* 0x000fe20000410000 */
[----:B------:R-:W-:Y:S01]  /*8d70*/  PRMT R48, R169, 0x5410, R48 ;  /* 0x00005410a9307816 */ /* 0x000fe20000000030 */
[C---:B------:R-:W-:Y:S01]  /*8d80*/  FFMA.FTZ R37, R33.reuse, R66, -R80 ;  /* 0x0000004221257223 */ /* 0x040fe20000010850 */
[----:B------:R-:W-:Y:S01]  /*8d90*/  FFMA.FTZ R33, R33, R78, R65 ;  /* 0x0000004e21217223 */ /* 0x000fe20000010041 */
[----:B------:R-:W-:Y:S01]  /*8da0*/  LOP3.LUT R55, R34, 0xffff0000, RZ, 0xc0, !PT ;  /* 0xffff000022377812 */ /* 0x000fe200078ec0ff */
[-C--:B------:R-:W-:Y:S01]  /*8db0*/  FMUL.FTZ R65, R36, R45.reuse ;  /* 0x0000002d24417220 */ /* 0x080fe20000410000 */
[----:B------:R-:W-:Y:S01]  /*8dc0*/  PRMT R46, R167, 0x5410, R46 ;  /* 0x00005410a72e7816 */ /* 0x000fe2000000002e */
[----:B------:R-:W-:Y:S01]  /*8dd0*/  FFMA.FTZ R66, R32, R45, -R67 ;  /* 0x0000002d20427223 */ /* 0x000fe20000010843 */
[C---:B------:R-:W-:Y:S01]  /*8de0*/  IMAD.U32 R34, R38.reuse, 0x10000, RZ ;  /* 0x0001000026227824 */ /* 0x040fe200078e00ff */
[----:B------:R-:W-:Y:S01]  /*8df0*/  LOP3.LUT R38, R38, 0xffff0000, RZ, 0xc0, !PT ;  /* 0xffff000026267812 */ /* 0x000fe200078ec0ff */
[C---:B------:R-:W-:Y:S01]  /*8e00*/  IMAD.U32 R45, R48.reuse, 0x10000, RZ ;  /* 0x00010000302d7824 */ /* 0x040fe200078e00ff */
[----:B------:R-:W-:Y:S01]  /*8e10*/  LOP3.LUT R48, R48, 0xffff0000, RZ, 0xc0, !PT ;  /* 0xffff000030307812 */ /* 0x000fe200078ec0ff */
[----:B------:R-:W-:-:S02]  /*8e20*/  IMAD.U32 R36, R46, 0x10000, RZ ;  /* 0x000100002e247824 */ /* 0x000fc400078e00ff */
[----:B------:R-:W-:Y:S01]  /*8e30*/  FFMA.FTZ R35, R35, R76, R82 ;  /* 0x0000004c23237223 */ /* 0x000fe20000010052 */
[----:B------:R-:W-:Y:S01]  /*8e40*/  LOP3.LUT R46, R46, 0xffff0000, RZ, 0xc0, !PT ;  /* 0xffff00002e2e7812 */ /* 0x000fe200078ec0ff */
[----:B------:R-:W-:Y:S01]  /*8e50*/  FMUL.FTZ R76, R34, R45 ;  /* 0x0000002d224c7220 */ /* 0x000fe20000410000 */
[----:B------:R-:W-:Y:S01]  /*8e60*/  FMUL.FTZ R78, R38, R48 ;  /* 0x00000030264e7220 */ /* 0x000fe20000410000 */
[----:B------:R-:W-:Y:S01]  /*8e70*/  FFMA.FTZ R50, R50, R77, R81 ;  /* 0x0000004d32327223 */ /* 0x000fe20000010051 */
[----:B------:R-:W-:Y:S01]  /*8e80*/  FFMA.FTZ R32, R32, R39, R65 ;  /* 0x0000002720207223 */ /* 0x000fe20000010041 */
        /* <DEDUP_REMOVED lines=20> */
.L_x_2796:
[----:B------:R-:W-:Y:S05]  /*8fd0*/  BSYNC B2 ;  /* 0x0000000000027941 */ /* 0x000fea0003800000 */
.L_x_2795:
[----:B0-----:R3:W-:Y:S04]  /*8fe0*/  STG.E.128 desc[UR60][R40.64], R32 ;  /* 0x0000002028007986 */ /* 0x0017e8000c101d3c */
[----:B--2---:R3:W-:Y:S02]  /*8ff0*/  @!P3 STG.E.128 desc[UR60][R42.64], R36 ;  /* 0x000000242a00b986 */ /* 0x0047e4000c101d3c */
.L_x_2794:
[----:B------:R-:W-:Y:S05]  /*9000*/  BSYNC B1 ;  /* 0x0000000000017941 */ /* 0x000fea0003800000 */
.L_x_2793:
        /* <DEDUP_REMOVED lines=10> */
[----:B0-----:R-:W-:Y:S01]  /*90b0*/  SHF.R.S32.HI R40, RZ, 0x1f, R33 ;  /* 0x0000001fff287819 */ /* 0x001fe20000011421 */
[----:B------:R-:W-:-:S03]  /*90c0*/  IMAD.SHL.U32 R32, R33, 0x8, RZ ;  /* 0x0000000821207824 */ /* 0x000fc600078e00ff */
[----:B------:R-:W-:Y:S01]  /*90d0*/  LEA.HI R40, R40, R33, RZ, 0x3 ;  /* 0x0000002128287211 */ /* 0x000fe200078f18ff */
[----:B------:R-:W-:Y:S01]  /*90e0*/  IMAD R33, R17, 0x6000, R139 ;  /* 0x0000600011217824 */ /* 0x000fe200078e028b */
[----:B------:R-:W-:-:S03]  /*90f0*/  ISETP.GE.AND P3, PT, R32, R145, PT ;  /* 0x000000912000720c */ /* 0x000fc60003f66270 */
[----:B------:R-:W-:Y:S02]  /*9100*/  IMAD.SHL.U32 R40, R40, 0x400, RZ ;  /* 0x0000040028287824 */ /* 0x000fe400078e00ff */
[----:B------:R-:W-:-:S03]  /*9110*/  IMAD R33, R33, 0x2, R16 ;  /* 0x0000000221217824 */ /* 0x000fc600078e0210 */
[----:B------:R-:W-:-:S05]  /*9120*/  LOP3.LUT R40, R40, 0x7fffe000, RZ, 0xc0, !PT ;  /* 0x7fffe00028287812 */ /* 0x000fca00078ec0ff */
[--C-:B------:R-:W-:Y:S02]  /*9130*/  @!P3 SHF.R.S32.HI R37, RZ, 0x1f, R32.reuse ;  /* 0x0000001fff25b819 */ /* 0x100fe40000011420 */
[--C-:B------:R-:W-:Y:S02]  /*9140*/  @!P3 IADD3 R34, P4, P5, R92, R124, R32.reuse ;  /* 0x0000007c5c22b210 */ /* 0x100fe40007d9e020 */
[----:B------:R-:W-:Y:S02]  /*9150*/  LOP3.LUT R32, R195, 0x38, R32, 0xf8, !PT ;  /* 0x00000038c3207812 */ /* 0x000fe400078ef820 */
[----:B------:R-:W-:Y:S02]  /*9160*/  @!P3 IADD3.X R37, R89, R44, R37, P4, P5 ;  /* 0x0000002c5925b210 */ /* 0x000fe400027ea425 */
[----:B------:R-:W-:-:S04]  /*9170*/  LOP3.LUT R32, R32, R231, RZ, 0x3c, !PT ;  /* 0x000000e720207212 */ /* 0x000fc800078e3cff */
[----:B------:R-:W-:Y:S02]  /*9180*/  IADD3 R32, R32, R40, R199 ;  /* 0x0000002820207210 */ /* 0x000fe40007ffe0c7 */
        /* <DEDUP_REMOVED lines=16> */
[----:B------:R-:W-:Y:S01]  /*9290*/  SHF.R.U64 R67, R62, 0x10, R63 ;  /* 0x000000103e437819 */ /* 0x000fe2000000123f */
[----:B------:R-:W-:Y:S01]  /*92a0*/  IMAD.U32 R54, R35, 0x10000, RZ ;  /* 0x0001000023367824 */ /* 0x000fe200078e00ff */
[----:B------:R-:W-:Y:S01]  /*92b0*/  SHF.R.U64 R49, R72, 0x10, R73 ;  /* 0x0000001048317819 */ /* 0x000fe20000001249 */
[----:B------:R-:W-:Y:S01]  /*92c0*/  IMAD.U32 R46, R36, 0x10000, RZ ;  /* 0x00010000242e7824 */ /* 0x000fe200078e00ff */
[----:B------:R-:W-:Y:S01]  /*92d0*/  PRMT R52, R158, 0x5410, R79 ;  /* 0x000054109e347816 */ /* 0x000fe2000000004f */
[----:B------:R-:W-:Y:S01]  /*92e0*/  IMAD.U32 R45, R32, 0x10000, RZ ;  /* 0x00010000202d7824 */ /* 0x000fe200078e00ff */
[----:B------:R-:W-:-:S02]  /*92f0*/  PRMT R61, R166, 0x5432, R61 ;  /* 0x00005432a63d7816 */ /* 0x000fc4000000003d */
[----:B------:R-:W-:Y:S02]  /*9300*/  SHF.R.U64 R62, R74, 0x10, R75 ;  /* 0x000000104a3e7819 */ /* 0x000fe4000000124b */
[----:B------:R-:W-:Y:S02]  /*9310*/  PRMT R158, R158, 0x5432, R77 ;  /* 0x000054329e9e7816 */ /* 0x000fe4000000004d */
[----:B------:R-:W-:Y:S02]  /*9320*/  SHF.R.U32.HI R74, RZ, 0x10, R75 ;  /* 0x00000010ff4a7819 */ /* 0x000fe4000001164b */
[----:B------:R-:W-:Y:S01]  /*9330*/  SHF.R.U32.HI R65, RZ, 0x10, R63 ;  /* 0x00000010ff417819 */ /* 0x000fe2000001163f */
[----:B------:R-:W-:Y:S01]  /*9340*/  IMAD.U32 R63, R61, 0x10000, RZ ;  /* 0x000100003d3f7824 */ /* 0x000fe200078e00ff */
[----:B------:R-:W-:Y:S02]  /*9350*/  PRMT R166, R166, 0x5410, R49 ;  /* 0x00005410a6a67816 */ /* 0x000fe40000000031 */
[----:B------:R-:W-:-:S02]  /*9360*/  LOP3.LUT R50, R37, 0xffff0000, RZ, 0xc0, !PT ;  /* 0xffff000025327812 */ /* 0x000fc400078ec0ff */
[----:B------:R-:W-:Y:S01]  /*9370*/  LOP3.LUT R51, R39, 0xffff0000, RZ, 0xc0, !PT ;  /* 0xffff000027337812 */ /* 0x000fe200078ec0ff */
[----:B------:R-:W-:Y:S01]  /*9380*/  IMAD.U32 R39, R158, 0x10000, RZ ;  /* 0x000100009e277824 */ /* 0x000fe200078e00ff */
[C---:B------:R-:W-:Y:S02]  /*9390*/  PRMT R49, R165.reuse, 0x5410, R62 ;  /* 0x00005410a5317816 */ /* 0x040fe4000000003e */
[----:B------:R-:W-:Y:S01]  /*93a0*/  PRMT R37, R156, 0x5410, R67 ;  /* 0x000054109c257816 */ /* 0x000fe20000000043 */
[----:B------:R-:W-:Y:S01]  /*93b0*/  FMUL.FTZ R67, R60, R39 ;  /* 0x000000273c437220 */ /* 0x000fe20000410000 */
[----:B------:R-:W-:Y:S02]  /*93c0*/  PRMT R165, R165, 0x5432, R74 ;  /* 0x00005432a5a57816 */ /* 0x000fe4000000004a */
[----:B------:R-:W-:Y:S01]  /*93d0*/  PRMT R156, R156, 0x5432, R65 ;  /* 0x000054329c9c7816 */ /* 0x000fe20000000041 */
[----:B------:R-:W-:Y:S01]  /*93e0*/  FMUL.FTZ R65, R60, R63 ;  /* 0x0000003f3c417220 */ /* 0x000fe20000410000 */
[----:B------:R-:W-:Y:S01]  /*93f0*/  LOP3.LUT R61, R61, 0xffff0000, RZ, 0xc0, !PT ;  /* 0xffff00003d3d7812 */ /* 0x000fe200078ec0ff */
[----:B------:R-:W-:Y:S01]  /*9400*/  IMAD.U32 R62, R165, 0x10000, RZ ;  /* 0x00010000a53e7824 */ /* 0x000fe200078e00ff */
[----:B------:R-:W-:Y:S01]  /*9410*/  LOP3.LUT R158, R158, 0xffff0000, RZ, 0xc0, !PT ;  /* 0xffff00009e9e7812 */ /* 0x000fe200078ec0ff */
[----:B------:R-:W-:Y:S01]  /*9420*/  IMAD.U32 R60, R156, 0x10000, RZ ;  /* 0x000100009c3c7824 */ /* 0x000fe200078e00ff */
[----:B------:R-:W-:Y:S01]  /*9430*/  LOP3.LUT R53, R33, 0xffff0000, RZ, 0xc0, !PT ;  /* 0xffff000021357812 */ /* 0x000fe200078ec0ff */
[----:B------:R-:W-:Y:S01]  /*9440*/  FFMA.FTZ R39, R48, R39, -R65 ;  /* 0x0000002730277223 */ /* 0x000fe20000010841 */
[----:B------:R-:W-:Y:S01]  /*9450*/  FMUL.FTZ R64, R50, R61 ;  /* 0x0000003d32407220 */ /* 0x000fe20000410000 */
[----:B------:R-:W-:Y:S01]  /*9460*/  FFMA.FTZ R48, R48, R63, R67 ;  /* 0x0000003f30307223 */ /* 0x000fe20000010043 */
[C---:B------:R-:W-:Y:S01]  /*9470*/  FMUL.FTZ R63, R55.reuse, R62 ;  /* 0x0000003e373f7220 */ /* 0x040fe20000410000 */
[----:B------:R-:W-:Y:S01]  /*9480*/  FMUL.FTZ R66, R50, R158 ;  /* 0x0000009e32427220 */ /* 0x000fe20000410000 */
[----:B------:R-:W-:Y:S01]  /*9490*/  FMUL.FTZ R55, R55, R60 ;  /* 0x0000003c37377220 */ /* 0x000fe20000410000 */
[----:B------:R-:W-:Y:S01]  /*94a0*/  FFMA.FTZ R50, R53, R158, -R64 ;  /* 0x0000009e35327223 */ /* 0x000fe20000010840 */
[----:B------:R-:W-:Y:S01]  /*94b0*/  LOP3.LUT R64, R165, 0xffff0000, RZ, 0xc0, !PT ;  /* 0xffff0000a5407812 */ /* 0x000fe200078ec0ff */
[----:B------:R-:W-:Y:S01]  /*94c0*/  FFMA.FTZ R63, R54, R60, -R63 ;  /* 0x0000003c363f7223 */ /* 0x000fe2000001083f */
[----:B------:R-:W-:Y:S01]  /*94d0*/  LOP3.LUT R156, R156, 0xffff0000, RZ, 0xc0, !PT ;  /* 0xffff00009c9c7812 */ /* 0x000fe200078ec0ff */
[----:B------:R-:W-:Y:S01]  /*94e0*/  FFMA.FTZ R62, R54, R62, R55 ;  /* 0x0000003e363e7223 */ /* 0x000fe20000010037 */
[----:B------:R-:W-:-:S02]  /*94f0*/  IMAD.U32 R55, R166, 0x10000, RZ ;  /* 0x00010000a6377824 */ /* 0x000fc400078e00ff */
[----:B------:R-:W-:Y:S01]  /*9500*/  FFMA.FTZ R53, R53, R61, R66 ;  /* 0x0000003d35357223 */ /* 0x000fe20000010042 */
[C---:B------:R-:W-:Y:S02]  /*9510*/  IMAD.U32 R54, R52.reuse, 0x10000, RZ ;  /* 0x0001000034367824 */ /* 0x040fe400078e00ff */
[C---:B------:R-:W-:Y:S01]  /*9520*/  FMUL.FTZ R60, R51.reuse, R64 ;  /* 0x00000040333c7220 */ /* 0x040fe20000410000 */
[----:B------:R-:W-:Y:S01]  /*9530*/  FMUL.FTZ R66, R51, R156 ;  /* 0x0000009c33427220 */ /* 0x000fe20000410000 */
[----:B------:R-:W-:Y:S01]  /*9540*/  LOP3.LUT R51, R52, 0xffff0000, RZ, 0xc0, !PT ;  /* 0xffff000034337812 */ /* 0x000fe200078ec0ff */
[CC--:B------:R-:W-:Y:S01]  /*9550*/  FMUL.FTZ R52, R46.reuse, R55.reuse ;  /* 0x000000372e347220 */ /* 0x0c0fe20000410000 */
[----:B------:R-:W-:Y:S01]  /*9560*/  LOP3.LUT R47, R35, 0xffff0000, RZ, 0xc0, !PT ;  /* 0xffff0000232f7812 */ /* 0x000fe200078ec0ff */
[-C--:B------:R-:W-:Y:S01]  /*9570*/  FMUL.FTZ R46, R46, R54.reuse ;  /* 0x000000362e2e7220 */ /* 0x080fe20000410000 */
[----:B------:R-:W-:Y:S01]  /*9580*/  LOP3.LUT R36, R36, 0xffff0000, RZ, 0xc0, !PT ;  /* 0xffff000024247812 */ /* 0x000fe200078ec0ff */
[----:B------:R-:W-:Y:S01]  /*9590*/  IMAD.U32 R33, R34, 0x10000, RZ ;  /* 0x0001000022217824 */ /* 0x000fe200078e00ff */
[----:B------:R-:W-:Y:S01]  /*95a0*/  LOP3.LUT R61, R166, 0xffff0000, RZ, 0xc0, !PT ;  /* 0xffff0000a63d7812 */ /* 0x000fe200078ec0ff */
[C---:B------:R-:W-:Y:S01]  /*95b0*/  FFMA.FTZ R52, R45.reuse, R54, -R52 ;  /* 0x000000362d347223 */ /* 0x040fe20000010834 */
[----:B------:R-:W-:Y:S01]  /*95c0*/  LOP3.LUT R35, R34, 0xffff0000, RZ, 0xc0, !PT ;  /* 0xffff000022237812 */ /* 0x000fe200078ec0ff */
[----:B------:R-:W-:Y:S01]  /*95d0*/  FFMA.FTZ R46, R45, R55, R46 ;  /* 0x000000372d2e7223 */ /* 0x000fe2000001002e */
[----:B------:R-:W-:Y:S01]  /*95e0*/  LOP3.LUT R32, R32, 0xffff0000, RZ, 0xc0, !PT ;  /* 0xffff000020207812 */ /* 0x000fe200078ec0ff */
[----:B------:R-:W-:-:S02]  /*95f0*/  IMAD.U32 R34, R38, 0x10000, RZ ;  /* 0x0001000026227824 */ /* 0x000fc400078e00ff */
        /* <DEDUP_REMOVED lines=32> */
.L_x_2800:
[----:B------:R-:W-:Y:S05]  /*9800*/  BSYNC B2 ;  /* 0x0000000000027941 */ /* 0x000fea0003800000 */
.L_x_2799:
[----:B0-----:R0:W-:Y:S04]  /*9810*/  STG.E.128 desc[UR60][R40.64], R32 ;  /* 0x0000002028007986 */ /* 0x0011e8000c101d3c */
[----:B--2---:R0:W-:Y:S02]  /*9820*/  @!P3 STG.E.128 desc[UR60][R42.64], R36 ;  /* 0x000000242a00b986 */ /* 0x0041e4000c101d3c */
.L_x_2798:
[----:B------:R-:W-:Y:S05]  /*9830*/  BSYNC B1 ;  /* 0x0000000000017941 */ /* 0x000fea0003800000 */
.L_x_2797:
        /* <DEDUP_REMOVED lines=12> */
[C---:B------:R-:W-:Y:S02]  /*9900*/  LEA R40, P3, R41.reuse, R114, 0x1 ;  /* 0x0000007229287211 */ /* 0x040fe400078608ff */
[----:B------:R-:W-:Y:S01]  /*9910*/  SHF.R.S32.HI R33, RZ, 0x1f, R148 ;  /* 0x0000001fff217819 */ /* 0x000fe20000011494 */
[----:B------:R-:W-:Y:S01]  /*9920*/  IMAD.SHL.U32 R42, R148, 0x8, RZ ;  /* 0x00000008942a7824 */ /* 0x000fe200078e00ff */
[----:B------:R-:W-:Y:S02]  /*9930*/  LEA.HI.X R41, R41, R115, R46, 0x1, P3 ;  /* 0x0000007329297211 */ /* 0x000fe400018f0c2e */
[----:B------:R-:W-:Y:S02]  /*9940*/  LEA.HI R33, R33, R148, RZ, 0x3 ;  /* 0x0000009421217211 */ /* 0x000fe400078f18ff */
[----:B------:R-:W-:-:S03]  /*9950*/  LOP3.LUT R32, R195, 0x38, R42, 0xf8, !PT ;  /* 0x00000038c3207812 */ /* 0x000fc600078ef82a */
[----:B------:R-:W-:Y:S01]  /*9960*/  IMAD.SHL.U32 R33, R33, 0x400, RZ ;  /* 0x0000040021217824 */ /* 0x000fe200078e00ff */
[----:B------:R-:W-:-:S04]  /*9970*/  LOP3.LUT R32, R32, R231, RZ, 0x3c, !PT ;  /* 0x000000e720207212 */ /* 0x000fc800078e3cff */
[----:B------:R-:W-:-:S04]  /*9980*/  LOP3.LUT R33, R33, 0x7fffe000, RZ, 0xc0, !PT ;  /* 0x7fffe00021217812 */ /* 0x000fc800078ec0ff */
[----:B------:R-:W-:Y:S01]  /*9990*/  IADD3 R32, R32, R33, R199 ;  /* 0x0000002120207210 */ /* 0x000fe20007ffe0c7 */
[----:B------:R-:W-:-:S04]  /*99a0*/  IMAD R33, R17, 0x6000, R138 ;  /* 0x0000600011217824 */ /* 0x000fc800078e028a */
        /* <DEDUP_REMOVED lines=17> */
[----:B------:R-:W-:Y:S02]  /*9ac0*/  PRMT R153, R153, 0x5432, R56 ;  /* 0x0000543299997816 */ /* 0x000fe40000000038 */
[----:B------:R-:W-:Y:S01]  /*9ad0*/  SHF.R.U64 R57, R70, 0x10, R71 ;  /* 0x0000001046397819 */ /* 0x000fe20000001247 */
[----:B------:R-:W-:Y:S01]  /*9ae0*/  IMAD.U32 R56, R55, 0x10000, RZ ;  /* 0x0001000037387824 */ /* 0x000fe200078e00ff */
[----:B------:R-:W-:Y:S02]  /*9af0*/  SHF.R.U64 R53, R58, 0x10, R59 ;  /* 0x000000103a357819 */ /* 0x000fe4000000123b */
[----:B------:R-:W-:Y:S01]  /*9b00*/  SHF.R.U32.HI R71, RZ, 0x10, R71 ;  /* 0x00000010ff477819 */ /* 0x000fe20000011647 */
[----:B------:R-:W-:Y:S01]  /*9b10*/  FMUL.FTZ R58, R49, R56 ;  /* 0x00000038313a7220 */ /* 0x000fe20000410000 */
[----:B------:R-:W-:Y:S01]  /*9b20*/  PRMT R155, R155, 0x5410, R54 ;  /* 0x000054109b9b7816 */ /* 0x000fe20000000036 */
[----:B------:R-:W-:Y:S01]  /*9b30*/  IMAD.U32 R54, R153, 0x10000, RZ ;  /* 0x0001000099367824 */ /* 0x000fe200078e00ff */
[----:B------:R-:W-:-:S02]  /*9b40*/  SHF.R.U32.HI R59, RZ, 0x10, R59 ;  /* 0x00000010ff3b7819 */ /* 0x000fc4000001163b */
[----:B------:R-:W-:Y:S01]  /*9b50*/  PRMT R57, R154, 0x5410, R57 ;  /* 0x000054109a397816 */ /* 0x000fe20000000039 */
[-C--:B------:R-:W-:Y:S01]  /*9b60*/  FMUL.FTZ R60, R49, R54.reuse ;  /* 0x00000036313c7220 */ /* 0x080fe20000410000 */
[----:B------:R-:W-:Y:S01]  /*9b70*/  LOP3.LUT R50, R37, 0xffff0000, RZ, 0xc0, !PT ;  /* 0xffff000025327812 */ /* 0x000fe200078ec0ff */
[C---:B------:R-:W-:Y:S01]  /*9b80*/  FFMA.FTZ R49, R45.reuse, R54, -R58 ;  /* 0x000000362d317223 */ /* 0x040fe2000001083a */
[----:B------:R-:W-:Y:S01]  /*9b90*/  PRMT R53, R152, 0x5410, R53 ;  /* 0x0000541098357816 */ /* 0x000fe20000000035 */
[----:B------:R-:W-:Y:S01]  /*9ba0*/  FFMA.FTZ R60, R45, R56, R60 ;  /* 0x000000382d3c7223 */ /* 0x000fe2000001003c */
[----:B------:R-:W-:Y:S01]  /*9bb0*/  PRMT R154, R154, 0x5432, R71 ;  /* 0x000054329a9a7816 */ /* 0x000fe20000000047 */
[----:B------:R-:W-:Y:S01]  /*9bc0*/  IMAD.U32 R37, R35, 0x10000, RZ ;  /* 0x0001000023257824 */ /* 0x000fe200078e00ff */
[----:B------:R-:W-:Y:S02]  /*9bd0*/  LOP3.LUT R55, R55, 0xffff0000, RZ, 0xc0, !PT ;  /* 0xffff000037377812 */ /* 0x000fe400078ec0ff */
[----:B------:R-:W-:Y:S01]  /*9be0*/  PRMT R152, R152, 0x5432, R59 ;  /* 0x0000543298987816 */ /* 0x000fe2000000003b */
[----:B------:R-:W-:Y:S01]  /*9bf0*/  IMAD.U32 R58, R154, 0x10000, RZ ;  /* 0x000100009a3a7824 */ /* 0x000fe200078e00ff */
[----:B------:R-:W-:Y:S01]  /*9c00*/  LOP3.LUT R153, R153, 0xffff0000, RZ, 0xc0, !PT ;  /* 0xffff000099997812 */ /* 0x000fe200078ec0ff */
[----:B------:R-:W-:Y:S01]  /*9c10*/  FMUL.FTZ R59, R50, R55 ;  /* 0x00000037323b7220 */ /* 0x000fe20000410000 */
[----:B------:R-:W-:Y:S01]  /*9c20*/  LOP3.LUT R46, R33, 0xffff0000, RZ, 0xc0, !PT ;  /* 0xffff0000212e7812 */ /* 0x000fe200078ec0ff */
[----:B------:R-:W-:Y:S01]  /*9c30*/  IMAD.U32 R54, R152, 0x10000, RZ ;  /* 0x0001000098367824 */ /* 0x000fe200078e00ff */
[----:B------:R-:W-:Y:S01]  /*9c40*/  LOP3.LUT R39, R39, 0xffff0000, RZ, 0xc0, !PT ;  /* 0xffff000027277812 */ /* 0x000fe200078ec0ff */
[-C--:B------:R-:W-:Y:S01]  /*9c50*/  FMUL.FTZ R45, R50, R153.reuse ;  /* 0x00000099322d7220 */ /* 0x080fe20000410000 */
[----:B------:R-:W-:Y:S01]  /*9c60*/  LOP3.LUT R154, R154, 0xffff0000, RZ, 0xc0, !PT ;  /* 0xffff00009a9a7812 */ /* 0x000fe200078ec0ff */
[----:B------:R-:W-:Y:S01]  /*9c70*/  FFMA.FTZ R56, R46, R153, -R59 ;  /* 0x000000992e387223 */ /* 0x000fe2000001083b */
[C---:B------:R-:W-:Y:S01]  /*9c80*/  FMUL.FTZ R50, R51.reuse, R58 ;  /* 0x0000003a33327220 */ /* 0x040fe20000410000 */
[----:B------:R-:W-:Y:S01]  /*9c90*/  LOP3.LUT R152, R152, 0xffff0000, RZ, 0xc0, !PT ;  /* 0xffff000098987812 */ /* 0x000fe200078ec0ff */
[----:B------:R-:W-:Y:S01]  /*9ca0*/  FMUL.FTZ R59, R51, R54 ;  /* 0x00000036333b7220 */ /* 0x000fe20000410000 */
[----:B------:R-:W-:Y:S01]  /*9cb0*/  LOP3.LUT R47, R35, 0xffff0000, RZ, 0xc0, !PT ;  /* 0xffff0000232f7812 */ /* 0x000fe200078ec0ff */
[----:B------:R-:W-:Y:S01]  /*9cc0*/  FFMA.FTZ R55, R46, R55, R45 ;  /* 0x000000372e377223 */ /* 0x000fe2000001002d */
[----:B------:R-:W-:Y:S01]  /*9cd0*/  FMUL.FTZ R46, R39, R154 ;  /* 0x0000009a272e7220 */ /* 0x000fe20000410000 */
[----:B------:R-:W-:-:S02]  /*9ce0*/  IMAD.U32 R45, R155, 0x10000, RZ ;  /* 0x000100009b2d7824 */ /* 0x000fc400078e00ff */
[C---:B------:R-:W-:Y:S01]  /*9cf0*/  FFMA.FTZ R51, R37.reuse, R54, -R50 ;  /* 0x0000003625337223 */ /* 0x040fe20000010832 */
[----:B------:R-:W-:Y:S01]  /*9d00*/  FFMA.FTZ R59, R37, R58, R59 ;  /* 0x0000003a253b7223 */ /* 0x000fe2000001003b */
[-C--:B------:R-:W-:Y:S01]  /*9d10*/  FMUL.FTZ R50, R39, R152.reuse ;  /* 0x0000009827327220 */ /* 0x080fe20000410000 */
[----:B------:R-:W-:Y:S02]  /*9d20*/  IMAD.U32 R37, R52, 0x10000, RZ ;  /* 0x0001000034257824 */ /* 0x000fe400078e00ff */
[----:B------:R-:W-:Y:S01]  /*9d30*/  FFMA.FTZ R152, R47, R152, -R46 ;  /* 0x000000982f987223 */ /* 0x000fe2000001082e */
[----:B------:R-:W-:Y:S01]  /*9d40*/  LOP3.LUT R36, R36, 0xffff0000, RZ, 0xc0, !PT ;  /* 0xffff000024247812 */ /* 0x000fe200078ec0ff */
[C---:B------:R-:W-:Y:S01]  /*9d50*/  FMUL.FTZ R46, R48.reuse, R45 ;  /* 0x0000002d302e7220 */ /* 0x040fe20000410000 */
[----:B------:R-:W-:Y:S01]  /*9d60*/  LOP3.LUT R155, R155, 0xffff0000, RZ, 0xc0, !PT ;  /* 0xffff00009b9b7812 */ /* 0x000fe200078ec0ff */
[-C--:B------:R-:W-:Y:S01]  /*9d70*/  FMUL.FTZ R48, R48, R37.reuse ;  /* 0x0000002530307220 */ /* 0x080fe20000410000 */
[----:B------:R-:W-:Y:S01]  /*9d80*/  LOP3.LUT R52, R52, 0xffff0000, RZ, 0xc0, !PT ;  /* 0xffff000034347812 */ /* 0x000fe200078ec0ff */
[----:B------:R-:W-:Y:S01]  /*9d90*/  FFMA.FTZ R154, R47, R154, R50 ;  /* 0x0000009a2f9a7223 */ /* 0x000fe20000010032 */
[----:B------:R-:W-:Y:S01]  /*9da0*/  LOP3.LUT R33, R32, 0xffff0000, RZ, 0xc0, !PT ;  /* 0xffff000020217812 */ /* 0x000fe200078ec0ff */
        /* <DEDUP_REMOVED lines=10> */
[----:B------:R-:W-:Y:S01]  /*9e50*/  FFMA.FTZ R48, R43, R45, R48 ;  /* 0x0000002d2b307223 */ /* 0x000fe20000010030 */
[----:B------:R-:W-:Y:S01]  /*9e60*/  FFMA.FTZ R39, R33, R52, -R50 ;  /* 0x0000003421277223 */ /* 0x000fe20000010832 */
[----:B------:R-:W-:Y:S01]  /*9e70*/  LOP3.LUT R34, R34, 0xffff0000, RZ, 0xc0, !PT ;  /* 0xffff000022227812 */ /* 0x000fe200078ec0ff */
[C---:B------:R-:W-:Y:S01]  /*9e80*/  FMUL.FTZ R43, R35.reuse, R37 ;  /* 0x00000025232b7220 */ /* 0x040fe20000410000 */
[-C--:B------:R-:W-:Y:S01]  /*9e90*/  FMUL.FTZ R50, R35, R36.reuse ;  /* 0x0000002423327220 */ /* 0x080fe20000410000 */
[C---:B------:R-:W-:Y:S01]  /*9ea0*/  FMUL.FTZ R35, R38.reuse, R57 ;  /* 0x0000003926237220 */ /* 0x040fe20000410000 */
[----:B------:R-:W-:Y:S01]  /*9eb0*/  FMUL.FTZ R38, R38, R53 ;  /* 0x0000003526267220 */ /* 0x000fe20000410000 */
[C---:B------:R-:W-:Y:S01]  /*9ec0*/  FFMA.FTZ R43, R32.reuse, R36, -R43 ;  /* 0x00000024202b7223 */ /* 0x040fe2000001082b */
[----:B------:R-:W-:Y:S01]  /*9ed0*/  FFMA.FTZ R50, R32, R37, R50 ;  /* 0x0000002520327223 */ /* 0x000fe20000010032 */
[----:B------:R-:W-:Y:S01]  /*9ee0*/  FFMA.FTZ R33, R33, R155, R54 ;  /* 0x0000009b21217223 */ /* 0x000fe20000010036 */
[C---:B------:R-:W-:Y:S01]  /*9ef0*/  FFMA.FTZ R32, R34.reuse, R53, -R35 ;  /* 0x0000003522207223 */ /* 0x040fe20000010823 */
        /* <DEDUP_REMOVED lines=12> */
.L_x_2802:
[----:B------:R-:W-:Y:S05]  /*9fc0*/  BSYNC B1 ;  /* 0x0000000000017941 */ /* 0x000fea0003800000 */
.L_x_2801:
        /* <DEDUP_REMOVED lines=10> */
.L_x_2718:
[----:B------:R-:W2:Y:S02]  /*a070*/  LDL R32, [R1+0xc] ;  /* 0x00000c0001207983 */ /* 0x000ea40000100800 */
[----:B--2---:R-:W-:-:S13]  /*a080*/  R2UR UR4, R32 ;  /* 0x00000000200472ca */ /* 0x004fda00000e0000 */
[----:B------:R-:W-:-:S06]  /*a090*/  UISETP.NE.AND UP0, UPT, UR4, 0x3, UPT ;  /* 0x000000030400788c */ /* 0x000fcc000bf05270 */
[----:B------:R-:W-:-:S13]  /*a0a0*/  PLOP3.LUT P2, PT, PT, PT, UP0, 0x80, 0x0 ;  /* 0x000000000000781c */ /* 0x000fda0003f4f008 */
[----:B------:R-:W-:Y:S05]  /*a0b0*/  @!P2 BRA `(.L_x_2803) ;  /* 0x000000000004a947 */ /* 0x000fea0003800000 */
[----:B------:R-:W-:Y:S01]  /*a0c0*/  BPT.TRAP 0x1 ;  /* 0x000000040000795c */ /* 0x000fe20000300000 */
.L_x_2803:
        /* <DEDUP_REMOVED lines=8> */
.L_x_3099:
[----:B------:R-:W-:Y:S05]  /*a150*/  BSYNC B1 ;  /* 0x0000000000017941 */ /* 0x000fea0003800000 */
.L_x_2804:
        /* <DEDUP_REMOVED lines=20> */
.L_x_2807:
[----:B------:R-:W-:Y:S05]  /*a2a0*/  BSYNC B1 ;  /* 0x0000000000017941 */ /* 0x000fea0003800000 */
.L_x_2806:
        /* <DEDUP_REMOVED lines=20> */
.L_x_2751:
[----:B------:R-:W-:Y:S05]  /*a3f0*/  BSYNC B0 ;  /* 0x0000000000007941 */ /* 0x000fea0003800000 */
.L_x_2717:
        /* <DEDUP_REMOVED lines=17> */
.L_x_2809:
[----:B------:R-:W-:Y:S05]  /*a510*/  BSYNC B0 ;  /* 0x0000000000007941 */ /* 0x000fea0003800000 */
.L_x_2808:
[----:B------:R-:W2:Y:S01]  /*a520*/  SYNCS.PHASECHK.TRANS64.TRYWAIT P4, [R3+URZ+0x348b0], R0 ;  /* 0x0348b000030075a7 */ /* 0x000ea2000808017f */
[----:B0-----:R-:W-:Y:S01]  /*a530*/  IMAD R32, R17, 0x4000, R26 ;  /* 0x0000400011207824 */ /* 0x001fe200078e021a */
[----:B------:R-:W-:Y:S01]  /*a540*/  ULDC.64 UR56, c[0x0][0x328] ;  /* 0x0000ca0000387ab9 */ /* 0x000fe20000000a00 */
[----:B------:R-:W-:Y:S01]  /*a550*/  ULDC.64 UR58, c[0x0][0x318] ;  /* 0x0000c600003a7ab9 */ /* 0x000fe20000000a00 */
[----:B------:R-:W-:Y:S01]  /*a560*/  BSSY B0, `(.L_x_2810) ;  /* 0x0000004000007945 */ /* 0x000fe20003800000 */
[----:B------:R-:W-:Y:S01]  /*a570*/  ISETP.GE.AND P2, PT, R184, R4, PT ;  /* 0x00000004b800720c */ /* 0x000fe20003f46270 */
[----:B------:R-:W-:Y:S02]  /*a580*/  IMAD.IADD R33, R121, 0x1, R32 ;  /* 0x0000000179217824 */ /* 0x000fe400078e0220 */
[----:B--2---:R-:W-:Y:S10]  /*a590*/  @!P4 BRA `(.L_x_2811) ;  /* 0x000001a80098c947 */ /* 0x004ff40003800000 */
.L_x_3100:
[----:B------:R-:W-:Y:S05]  /*a5a0*/  BSYNC B0 ;  /* 0x0000000000007941 */ /* 0x000fea0003800000 */
.L_x_2810:
[----:B------:R-:W-:Y:S01]  /*a5b0*/  BSSY B0, `(.L_x_2812) ;  /* 0x000001a000007945 */ /* 0x000fe20003800000 */
[----:B01----:R-:W-:Y:S02]  /*a5c0*/  IMAD R0, R32, 0x2, R112 ;  /* 0x0000000220007824 */ /* 0x003fe400078e0270 */
[----:B------:R-:W-:-:S04]  /*a5d0*/  IMAD.WIDE R40, R2, 0x80, R116 ;  /* 0x0000008002287825 */ /* 0x000fc800078e0274 */
[----:B------:R-:W-:Y:S01]  /*a5e0*/  IMAD R44, R33, 0x2, R112 ;  /* 0x00000002212c7824 */ /* 0x000fe200078e0270 */
[----:B------:R-:W-:Y:S06]  /*a5f0*/  @P2 BRA `(.L_x_2813) ;  /* 0x0000000000542947 */ /* 0x000fec0003800000 */
[----:B------:R-:W-:Y:S01]  /*a600*/  IMAD R35, R41, UR56, RZ ;  /* 0x0000003829237c24 */ /* 0x000fe2000f8e02ff */
[----:B------:R-:W-:Y:S01]  /*a610*/  ULDC UR4, c[0x0][0x320] ;  /* 0x0000c80000047ab9 */ /* 0x000fe20000000800 */
[----:B------:R-:W-:Y:S01]  /*a620*/  IMAD.MOV.U32 R32, RZ, RZ, R94 ;  /* 0x000000ffff207224 */ /* 0x000fe200078e005e */
[----:B------:R-:W-:Y:S01]  /*a630*/  ISETP.GE.AND P4, PT, R18, UR4, PT ;  /* 0x0000000412007c0c */ /* 0x000fe2000bf86270 */
        /* <DEDUP_REMOVED lines=17> */
.L_x_2813:
[----:B------:R-:W-:Y:S05]  /*a750*/  BSYNC B0 ;  /* 0x0000000000007941 */ /* 0x000fea0003800000 */
.L_x_2812:
[----:B------:R-:W-:Y:S01]  /*a760*/  ISETP.GE.AND P2, PT, R213, R4, PT ;  /* 0x00000004d500720c */ /* 0x000fe20003f46270 */
[----:B------:R-:W-:-:S12]  /*a770*/  BSSY B0, `(.L_x_2814) ;  /* 0x0000018000007945 */ /* 0x000fd80003800000 */
[----:B------:R-:W-:Y:S05]  /*a780*/  @P2 BRA `(.L_x_2815) ;  /* 0x0000000000582947 */ /* 0x000fea0003800000 */
[----:B0-----:R-:W-:Y:S01]  /*a790*/  IADD3 R35, P2, R40, 0x40, RZ ;  /* 0x0000004028237810 */ /* 0x001fe20007f5e0ff */
[----:B------:R-:W-:Y:S01]  /*a7a0*/  IMAD.MOV.U32 R4, RZ, RZ, R94 ;  /* 0x000000ffff047224 */ /* 0x000fe200078e005e */
[----:B------:R-:W-:Y:S02]  /*a7b0*/  ULDC UR4, c[0x0][0x320] ;  /* 0x0000c80000047ab9 */ /* 0x000fe40000000800 */
[----:B------:R-:W-:Y:S01]  /*a7c0*/  ISETP.GE.AND P4, PT, R18, UR4, PT ;  /* 0x0000000412007c0c */ /* 0x000fe2000bf86270 */
        /* <DEDUP_REMOVED lines=18> */
.L_x_2815:
[----:B------:R-:W-:Y:S05]  /*a8f0*/  BSYNC B0 ;  /* 0x0000000000007941 */ /* 0x000fea0003800000 */
.L_x_2814:
        /* <DEDUP_REMOVED lines=19> */
.L_x_2712:
[----:B------:R-:W1:Y:S01]  /*aa30*/  LDC R0, c[0x0][0x448] ;  /* 0x00011200ff007b82 */ /* 0x000e620000000800 */
[----:B------:R-:W-:Y:S01]  /*aa40*/  BSSY B0, `(.L_x_2817) ;  /* 0x0000036000007945 */ /* 0x000fe20003800000 */
[----:B------:R-:W-:Y:S02]  /*aa50*/  CS2R R88, SRZ ;  /* 0x0000000000587805 */ /* 0x000fe4000001ff00 */
[----:B------:R-:W-:Y:S02]  /*aa60*/  CS2R R86, SRZ ;  /* 0x0000000000567805 */ /* 0x000fe4000001ff00 */
[----:B------:R-:W-:Y:S02]  /*aa70*/  CS2R R84, SRZ ;  /* 0x0000000000547805 */ /* 0x000fe4000001ff00 */
[----:B------:R-:W-:Y:S02]  /*aa80*/  CS2R R82, SRZ ;  /* 0x0000000000527805 */ /* 0x000fe4000001ff00 */
[----:B------:R-:W-:Y:S01]  /*aa90*/  CS2R R80, SRZ ;  /* 0x0000000000507805 */ /* 0x000fe2000001ff00 */
[----:B0-2---:R-:W-:Y:S01]  /*aaa0*/  IMAD.MOV.U32 R39, RZ, RZ, RZ ;  /* 0x000000ffff277224 */ /* 0x005fe200078e00ff */
[----:B------:R-:W-:Y:S01]  /*aab0*/  CS2R R76, SRZ ;  /* 0x00000000004c7805 */ /* 0x000fe2000001ff00 */
[----:B------:R-:W-:Y:S01]  /*aac0*/  IMAD.MOV.U32 R78, RZ, RZ, RZ ;  /* 0x000000ffff4e7224 */ /* 0x000fe200078e00ff */
[----:B------:R-:W-:-:S02]  /*aad0*/  CS2R R74, SRZ ;  /* 0x00000000004a7805 */ /* 0x000fc4000001ff00 */
[----:B------:R-:W-:Y:S02]  /*aae0*/  CS2R R72, SRZ ;  /* 0x0000000000487805 */ /* 0x000fe4000001ff00 */
[----:B------:R-:W-:Y:S02]  /*aaf0*/  CS2R R36, SRZ ;  /* 0x0000000000247805 */ /* 0x000fe4000001ff00 */
[----:B------:R-:W-:Y:S01]  /*ab00*/  CS2R R34, SRZ ;  /* 0x0000000000227805 */ /* 0x000fe2000001ff00 */
[----:B------:R-:W-:Y:S01]  /*ab10*/  IMAD.MOV.U32 R70, RZ, RZ, RZ ;  /* 0x000000ffff467224 */ /* 0x000fe200078e00ff */
        /* <DEDUP_REMOVED lines=9> */
[----:B-1----:R-:W-:Y:S01]  /*abb0*/  ISETP.NE.AND P0, PT, R0, 0x1, PT ;  /* 0x000000010000780c */ /* 0x002fe20003f05270 */
[----:B------:R-:W-:Y:S01]  /*abc0*/  VIADD R0, R200, 0x7f ;  /* 0x0000007fc8007836 */ /* 0x000fe20000000000 */
[----:B------:R-:W-:Y:S02]  /*abd0*/  CS2R R52, SRZ ;  /* 0x0000000000347805 */ /* 0x000fe4000001ff00 */
[----:B------:R-:W-:Y:S02]  /*abe0*/  CS2R R50, SRZ ;  /* 0x0000000000327805 */ /* 0x000fe4000001ff00 */
[----:B------:R-:W-:Y:S02]  /*abf0*/  CS2R R48, SRZ ;  /* 0x0000000000307805 */ /* 0x000fe4000001ff00 */
[----:B------:R-:W-:Y:S02]  /*ac00*/  CS2R R46, SRZ ;  /* 0x00000000002e7805 */ /* 0x000fe4000001ff00 */
[----:B------:R-:W-:-:S02]  /*ac10*/  CS2R R44, SRZ ;  /* 0x00000000002c7805 */ /* 0x000fc4000001ff00 */
[----:B------:R-:W-:Y:S02]  /*ac20*/  CS2R R42, SRZ ;  /* 0x00000000002a7805 */ /* 0x000fe4000001ff00 */
[----:B------:R-:W-:Y:S01]  /*ac30*/  CS2R R40, SRZ ;  /* 0x0000000000287805 */ /* 0x000fe2000001ff00 */
[----:B------:R-:W-:Y:S01]  /*ac40*/  IMAD.MOV.U32 R93, RZ, RZ, RZ ;  /* 0x000000ffff5d7224 */ /* 0x000fe200078e00ff */
[----:B------:R-:W-:Y:S01]  /*ac50*/  CS2R R90, SRZ ;  /* 0x00000000005a7805 */ /* 0x000fe2000001ff00 */
[----:B------:R-:W-:Y:S01]  /*ac60*/  IMAD.MOV.U32 R95, RZ, RZ, RZ ;  /* 0x000000ffff5f7224 */ /* 0x000fe200078e00ff */
[----:B------:R-:W0:Y:S01]  /*ac70*/  @P0 LDC R3, c[0x0][0x44c] ;  /* 0x00011300ff030b82 */ /* 0x000e220000000800 */
[----:B------:R-:W-:Y:S02]  /*ac80*/  IMAD.MOV.U32 R28, RZ, RZ, RZ ;  /* 0x000000ffff1c7224 */ /* 0x000fe400078e00ff */
[----:B------:R-:W-:Y:S02]  /*ac90*/  IMAD.MOV.U32 R97, RZ, RZ, RZ ;  /* 0x000000ffff617224 */ /* 0x000fe400078e00ff */
[----:B------:R-:W-:-:S02]  /*aca0*/  IMAD.MOV.U32 R10, RZ, RZ, RZ ;  /* 0x000000ffff0a7224 */ /* 0x000fc400078e00ff */
[----:B------:R-:W-:Y:S01]  /*acb0*/  IMAD.MOV.U32 R99, RZ, RZ, RZ ;  /* 0x000000ffff637224 */ /* 0x000fe200078e00ff */
[----:B------:R-:W1:Y:S01]  /*acc0*/  @P0 LDC R2, c[0x0][0x450] ;  /* 0x00011400ff020b82 */ /* 0x000e620000000800 */
[----:B0-----:R-:W-:-:S05]  /*acd0*/  @P0 IMAD.HI.U32 R3, R0, R3, RZ ;  /* 0x0000000300030227 */ /* 0x001fca00078e00ff */
[----:B-1----:R-:W-:Y:S02]  /*ace0*/  @P0 SHF.R.U32.HI R0, RZ, R2, R3 ;  /* 0x00000002ff000219 */ /* 0x002fe40000011603 */
[----:B------:R-:W-:-:S03]  /*acf0*/  PLOP3.LUT P0, PT, PT, PT, PT, 0x80, 0x0 ;  /* 0x000000000000781c */ /* 0x000fc60003f0f070 */
[----:B------:R-:W-:-:S05]  /*ad00*/  IMAD.IADD R0, R149, 0x1, R0 ;  /* 0x0000000195007824 */ /* 0x000fca00078e0200 */
[----:B------:R-:W-:-:S04]  /*ad10*/  SHF.R.S32.HI R3, RZ, 0x1f, R0 ;  /* 0x0000001fff037819 */ /* 0x000fc80000011400 */
[----:B------:R-:W-:Y:S01]  /*ad20*/  LEA.HI R3, R3, R0, RZ, 0x7 ;  /* 0x0000000003037211 */ /* 0x000fe200078f38ff */
[----:B------:R-:W-:-:S03]  /*ad30*/  IMAD.MOV.U32 R0, RZ, RZ, RZ ;  /* 0x000000ffff007224 */ /* 0x000fc600078e00ff */
[----:B------:R-:W-:-:S04]  /*ad40*/  SHF.R.S32.HI R3, RZ, 0x7, R3 ;  /* 0x00000007ff037819 */ /* 0x000fc80000011403 */
[----:B------:R-:W-:-:S04]  /*ad50*/  VIMNMX R150, R150, R3, PT ;  /* 0x0000000396967248 */ /* 0x000fc80003fe0100 */
[----:B------:R-:W-:Y:S01]  /*ad60*/  ISETP.GE.AND P1, PT, R150, 0x1, PT ;  /* 0x000000019600780c */ /* 0x000fe20003f26270 */
[----:B------:R-:W-:-:S12]  /*ad70*/  @P2 BRA `(.L_x_2818) ;  /* 0x0000000000082947 */ /* 0x000fd80003800000 */
[----:B------:R-:W0:Y:S02]  /*ad80*/  FENCE.VIEW.ASYNC.G ;  /* 0x00000000000073c6 */ /* 0x000e240000000100 */
[----:B0-----:R-:W-:Y:S06]  /*ad90*/  BAR.ARV 0xc, 0x180 ;  /* 0x0306000000007b1d */ /* 0x001fec0000002000 */
.L_x_2818:
[----:B------:R-:W-:Y:S05]  /*ada0*/  BSYNC B0 ;  /* 0x0000000000007941 */ /* 0x000fea0003800000 */
.L_x_2817:
[----:B------:R-:W-:Y:S02]  /*adb0*/  IMAD.MOV.U32 R20, RZ, RZ, RZ ;  /* 0x000000ffff147224 */ /* 0x000fe400078e00ff */
[----:B------:R-:W-:Y:S01]  /*adc0*/  IMAD.MOV.U32 R11, RZ, RZ, RZ ;  /* 0x000000ffff0b7224 */ /* 0x000fe200078e00ff */
[----:B------:R-:W-:Y:S06]  /*add0*/  @!P1 BRA `(.L_x_2819) ;  /* 0x0000010000d49947 */ /* 0x000fec0003800000 */
[----:B------:R-:W2:Y:S04]  /*ade0*/  LDL R2, [R1+0x40] ;  /* 0x0000400001027983 */ /* 0x000ea80000100800 */
[----:B------:R-:W0:Y:S01]  /*adf0*/  SHFL.IDX PT, R0, R232, RZ, 0x1f ;  /* 0x00001fffe8007589 */ /* 0x000e2200000e0000 */
[----:B--2---:R-:W-:Y:S02]  /*ae00*/  R2UR UR4, R2 ;  /* 0x00000000020472ca */ /* 0x004fe400000e0000 */
        /* <DEDUP_REMOVED lines=26> */
.L_x_2820:
        /* <DEDUP_REMOVED lines=12> */
.L_x_2824:
[----:B-1----:R1:W2:Y:S02]  /*b070*/  SYNCS.PHASECHK.TRANS64.TRYWAIT P0, [R16+URZ+0x34800], R3 ;  /* 0x03480003100075a7 */ /* 0x0022a4000800017f */
[----:B--2---:R-:W-:Y:S05]  /*b080*/  @!P0 NANOSLEEP.SYNCS 0x989680 ;  /* 0x009896800000895d */ /* 0x004fea0003900000 */
[----:B------:R-:W2:Y:S02]  /*b090*/  @!P0 SYNCS.PHASECHK.TRANS64 P0, [R16+URZ+0x34800], R3 ;  /* 0x03480003100085a7 */ /* 0x000ea4000800007f */
[----:B--2---:R-:W-:Y:S05]  /*b0a0*/  @!P0 BRA `(.L_x_2824) ;  /* 0xfffffffc00f08947 */ /* 0x004fea000383ffff */
.L_x_2823:
[----:B------:R-:W-:Y:S05]  /*b0b0*/  BSYNC B0 ;  /* 0x0000000000007941 */ /* 0x000fea0003800000 */
.L_x_2822:
[----:B------:R-:W-:Y:S05]  /*b0c0*/  BRA `(.L_x_2825) ;  /* 0x00000074000c7947 */ /* 0x000fea0003800000 */
.L_x_2821:
[----:B------:R-:W-:Y:S01]  /*b0d0*/  ISETP.NE.AND P0, PT, R24, RZ, PT ;  /* 0x000000ff1800720c */ /* 0x000fe20003f05270 */
[----:B------:R-:W-:Y:S01]  /*b0e0*/  ULDC.64 UR4, c[0x0][0x3f8] ;  /* 0x0000fe0000047ab9 */ /* 0x000fe20000000a00 */
[----:B-----5:R-:W-:Y:S01]  /*b0f0*/  SHF.R.S32.HI R0, RZ, 0x1f, R144 ;  /* 0x0000001fff007819 */ /* 0x020fe20000011490 */
[----:B------:R-:W-:Y:S01]  /*b100*/  ULDC.64 UR6, c[0x0][0x408] ;  /* 0x0001020000067ab9 */ /* 0x000fe20000000a00 */
[----:B------:R-:W-:-:S04]  /*b110*/  IMAD.WIDE.U32 R24, R144, UR4, RZ ;  /* 0x0000000490187c25 */ /* 0x000fc8000f8e00ff */
[C---:B------:R-:W-:Y:S02]  /*b120*/  IMAD R3, R0.reuse, UR4, RZ ;  /* 0x0000000400037c24 */ /* 0x040fe4000f8e02ff */
[----:B------:R-:W-:Y:S02]  /*b130*/  IMAD R5, R0, UR6, RZ ;  /* 0x0000000600057c24 */ /* 0x000fe4000f8e02ff */
[C---:B------:R-:W-:Y:S02]  /*b140*/  IMAD R3, R144.reuse, UR5, R3 ;  /* 0x0000000590037c24 */ /* 0x040fe4000f8e0203 */
[C---:B------:R-:W-:Y:S02]  /*b150*/  IMAD R5, R144.reuse, UR7, R5 ;  /* 0x0000000790057c24 */ /* 0x040fe4000f8e0205 */
[----:B------:R-:W-:-:S04]  /*b160*/  IMAD.WIDE.U32 R144, R144, UR6, RZ ;  /* 0x0000000690907c25 */ /* 0x000fc8000f8e00ff */
        /* <DEDUP_REMOVED lines=19> */
.L_x_2826:
        /* <DEDUP_REMOVED lines=39> */
.L_x_3106:
        /* <DEDUP_REMOVED lines=20> */
[----:B------:R-:W-:Y:S02]  /*b650*/  ISETP.GE.AND P2, PT, R191, UR4, PT ;  /* 0x00000004bf007c0c */ /* 0x000fe4000bf46270 */
        /* <DEDUP_REMOVED lines=49> */
[--C-:B------:R-:W-:Y:S01]  /*b970*/  @!P5 IMAD.X R65, R3, 0x1, R20.reuse, P4 ;  /* 0x000000010341d824 */ /* 0x100fe200020e0614 */
[----:B------:R1:W5:Y:S01]  /*b980*/  @!P3 LD.E.64 R56, desc[UR60][R24.64] ;  /* 0x0000003c1838b980 */ /* 0x000362000c101b00 */
[----:B------:R-:W-:-:S03]  /*b990*/  @!P5 IMAD.X R15, R5, 0x1, R20, P6 ;  /* 0x00000001050fd824 */ /* 0x000fc600030e0614 */
        /* <DEDUP_REMOVED lines=9> */
.L_x_2831:
[----:B------:R-:W-:Y:S05]  /*ba30*/  BSYNC B1 ;  /* 0x0000000000017941 */ /* 0x000fea0003800000 */
.L_x_2830:
        /* <DEDUP_REMOVED lines=55> */
.L_x_3112:
        /* <DEDUP_REMOVED lines=12> */
[----:B------:R-:W-:Y:S01]  /*be70*/  IMAD R7, R197, 0x200, R6 ;  /* 0x00000200c5077824 */ /* 0x000fe200078e0206 */
        /* <DEDUP_REMOVED lines=72> */
.L_x_2834:
[----:B------:R-:W-:Y:S05]  /*c300*/  BSYNC B1 ;  /* 0x0000000000017941 */ /* 0x000fea0003800000 */
.L_x_2833:
[----:B--2---:R-:W-:Y:S01]  /*c310*/  LEA.HI R3, R212, R212, RZ, 0x1 ;  /* 0x000000d4d4037211 */ /* 0x004fe200078f08ff */
[----:B-1----:R-:W-:Y:S01]  /*c320*/  VIADD R5, R62, 0x10400 ;  /* 0x000104003e057836 */ /* 0x002fe20000000000 */
[----:B------:R-:W-:Y:S01]  /*c330*/  VIADDMNMX R80, R80, -R200, 0x80, PT ;  /* 0x0000008050507446 */ /* 0x000fe200038009c8 */
[----:B---3--:R-:W-:Y:S01]  /*c340*/  VIADD R0, R62, 0x10440 ;  /* 0x000104403e007836 */ /* 0x008fe20000000000 */
[----:B------:R-:W-:Y:S01]  /*c350*/  LOP3.LUT R3, R3, 0xfffffffe, RZ, 0xc0, !PT ;  /* 0xfffffffe03037812 */ /* 0x000fe200078ec0ff */
[----:B------:R-:W-:Y:S01]  /*c360*/  @P0 VIADD R0, R5, 0xffffffc0 ;  /* 0xffffffc005000836 */ /* 0x000fe20000000000 */
[----:B------:R-:W-:Y:S01]  /*c370*/  BSSY B1, `(.L_x_2835) ;  /* 0x0000034000017945 */ /* 0x000fe20003800000 */
[----:B-----5:R-:W-:Y:S01]  /*c380*/  IMAD.MOV.U32 R5, RZ, RZ, R36 ;  /* 0x000000ffff057224 */ /* 0x020fe200078e0024 */
[----:B------:R-:W-:Y:S01]  /*c390*/  ISETP.GE.AND P1, PT, R184, R80, PT ;  /* 0x00000050b800720c */ /* 0x000fe20003f26270 */
[----:B------:R-:W-:Y:S02]  /*c3a0*/  IMAD.IADD R3, R212, 0x1, -R3 ;  /* 0x00000001d4037824 */ /* 0x000fe400078e0a03 */
[----:B0-----:R-:W-:Y:S01]  /*c3b0*/  IMAD.MOV.U32 R4, RZ, RZ, R30 ;  /* 0x000000ffff047224 */ /* 0x001fe200078e001e */
        /* <DEDUP_REMOVED lines=47> */
.L_x_3113:
[----:B------:R-:W-:Y:S05]  /*c6b0*/  BSYNC B1 ;  /* 0x0000000000017941 */ /* 0x000fea0003800000 */
.L_x_2835:
        /* <DEDUP_REMOVED lines=26> */
[----:B------:R-:W-:Y:S02]  /*c860*/  LOP3.LUT R108, R111, 0xffff0000, RZ, 0xc0, !PT ;  /* 0xffff00006f6c7812 */ /* 0x000fe400078ec0ff */
[C---:B0-----:R-:W-:Y:S01]  /*c870*/  LOP3.LUT R59, R6.reuse, 0xffff0000, RZ, 0xc0, !PT ;  /* 0xffff0000063b7812 */ /* 0x041fe200078ec0ff */
[----:B------:R-:W-:Y:S01]  /*c880*/  IMAD.U32 R58, R6, 0x10000, RZ ;  /* 0x00010000063a7824 */ /* 0x000fe200078e00ff */
[C---:B------:R-:W-:Y:S01]  /*c890*/  LOP3.LUT R61, R7.reuse, 0xffff0000, RZ, 0xc0, !PT ;  /* 0xffff0000073d7812 */ /* 0x040fe200078ec0ff */
[----:B------:R-:W-:-:S02]  /*c8a0*/  IMAD.U32 R60, R7, 0x10000, RZ ;  /* 0x00010000073c7824 */ /* 0x000fc400078e00ff */
[CC--:B------:R-:W-:Y:S01]  /*c8b0*/  FMUL.FTZ R115, R59.reuse, R112.reuse ;  /* 0x000000703b737220 */ /* 0x0c0fe20000410000 */
[-C--:B------:R-:W-:Y:S01]  /*c8c0*/  FMUL.FTZ R59, R59, R107.reuse ;  /* 0x0000006b3b3b7220 */ /* 0x080fe20000410000 */
[C---:B------:R-:W-:Y:S01]  /*c8d0*/  IMAD.U32 R6, R4.reuse, 0x10000, RZ ;  /* 0x0001000004067824 */ /* 0x040fe200078e00ff */
[----:B------:R-:W-:Y:S01]  /*c8e0*/  LOP3.LUT R4, R4, 0xffff0000, RZ, 0xc0, !PT ;  /* 0xffff000004047812 */ /* 0x000fe200078ec0ff */
[C---:B------:R-:W-:Y:S02]  /*c8f0*/  IMAD.U32 R7, R5.reuse, 0x10000, RZ ;  /* 0x0001000005077824 */ /* 0x040fe400078e00ff */
[C---:B------:R-:W-:Y:S01]  /*c900*/  FFMA.FTZ R115, R58.reuse, R107, -R115 ;  /* 0x0000006b3a737223 */ /* 0x040fe20000010873 */
[----:B------:R-:W-:Y:S01]  /*c910*/  FFMA.FTZ R112, R58, R112, R59 ;  /* 0x000000703a707223 */ /* 0x000fe2000001003b */
[----:B------:R-:W-:Y:S01]  /*c920*/  LOP3.LUT R5, R5, 0xffff0000, RZ, 0xc0, !PT ;  /* 0xffff000005057812 */ /* 0x000fe200078ec0ff */
[C---:B------:R-:W-:Y:S01]  /*c930*/  FMUL.FTZ R117, R61.reuse, R113 ;  /* 0x000000713d757220 */ /* 0x040fe20000410000 */
[----:B------:R-:W-:Y:S01]  /*c940*/  FMUL.FTZ R107, R61, R110 ;  /* 0x0000006e3d6b7220 */ /* 0x000fe20000410000 */
[----:B------:R-:W-:Y:S01]  /*c950*/  LOP3.LUT R58, R109, 0xffff0000, RZ, 0xc0, !PT ;  /* 0xffff00006d3a7812 */ /* 0x000fe200078ec0ff */
[----:B------:R-:W-:-:S02]  /*c960*/  IMAD.U32 R61, R111, 0x10000, RZ ;  /* 0x000100006f3d7824 */ /* 0x000fc400078e00ff */
[C---:B------:R-:W-:Y:S01]  /*c970*/  FFMA.FTZ R117, R60.reuse, R110, -R117 ;  /* 0x0000006e3c757223 */ /* 0x040fe20000010875 */
[----:B------:R-:W-:Y:S02]  /*c980*/  IMAD.U32 R59, R109, 0x10000, RZ ;  /* 0x000100006d3b7824 */ /* 0x000fe400078e00ff */
        /* <DEDUP_REMOVED lines=12> */
[----:B------:R-:W-:-:S05]  /*ca50*/  F2FP.BF16.F32.PACK_AB R5, R108, R5 ;  /* 0x000000056c05723e */ /* 0x000fca00000010ff */
[----:B------:R0:W-:Y:S02]  /*ca60*/  STS.128 [R62+0x10400], R4 ;  /* 0x010400043e007388 */ /* 0x0001e40000000c00 */
.L_x_2840:
[----:B------:R-:W-:Y:S05]  /*ca70*/  BSYNC B2 ;  /* 0x0000000000027941 */ /* 0x000fea0003800000 */
.L_x_2839:
[----:B------:R-:W-:Y:S04]  /*ca80*/  BSSY B2, `(.L_x_2841) ;  /* 0x0000030000027945 */ /* 0x000fe80003800000 */
[----:B------:R-:W-:Y:S05]  /*ca90*/  @P1 BRA `(.L_x_2842) ;  /* 0x0000000000b81947 */ /* 0x000fea0003800000 */
[----:B0-----:R-:W0:Y:S01]  /*caa0*/  LDS.128 R4, [R0] ;  /* 0x0000000000047984 */ /* 0x001e220000000c00 */
        /* <DEDUP_REMOVED lines=45> */
.L_x_2842:
[----:B------:R-:W-:Y:S05]  /*cd80*/  BSYNC B2 ;  /* 0x0000000000027941 */ /* 0x000fea0003800000 */
.L_x_2841:
[----:B------:R-:W-:Y:S04]  /*cd90*/  BSSY B2, `(.L_x_2843) ;  /* 0x0000030000027945 */ /* 0x000fe80003800000 */
[----:B------:R-:W-:Y:S05]  /*cda0*/  @P2 BRA `(.L_x_2844) ;  /* 0x0000000000b82947 */ /* 0x000fea0003800000 */
[----:B01----:R-:W0:Y:S01]  /*cdb0*/  LDS.128 R4, [R62+0x14400] ;  /* 0x014400003e047984 */ /* 0x003e220000000c00 */
        /* <DEDUP_REMOVED lines=45> */
.L_x_2844:
[----:B------:R-:W-:Y:S05]  /*d090*/  BSYNC B2 ;  /* 0x0000000000027941 */ /* 0x000fea0003800000 */
.L_x_2843:
[----:B------:R-:W-:Y:S04]  /*d0a0*/  BSSY B2, `(.L_x_2845) ;  /* 0x0000030000027945 */ /* 0x000fe80003800000 */
[----:B------:R-:W-:Y:S05]  /*d0b0*/  @P3 BRA `(.L_x_2846) ;  /* 0x0000000000b83947 */ /* 0x000fea0003800000 */
[----:B012---:R-:W0:Y:S01]  /*d0c0*/  LDS.128 R4, [R0+0x4000] ;  /* 0x0040000000047984 */ /* 0x007e220000000c00 */
        /* <DEDUP_REMOVED lines=45> */
.L_x_2846:
[----:B------:R-:W-:Y:S05]  /*d3a0*/  BSYNC B2 ;  /* 0x0000000000027941 */ /* 0x000fea0003800000 */
.L_x_2845:
[----:B------:R-:W-:Y:S04]  /*d3b0*/  BSSY B2, `(.L_x_2847) ;  /* 0x0000030000027945 */ /* 0x000fe80003800000 */
[----:B------:R-:W-:Y:S05]  /*d3c0*/  @P4 BRA `(.L_x_2848) ;  /* 0x0000000000b84947 */ /* 0x000fea0003800000 */
[----:B0123--:R-:W0:Y:S01]  /*d3d0*/  LDS.128 R4, [R62+0x18400] ;  /* 0x018400003e047984 */ /* 0x00fe220000000c00 */
        /* <DEDUP_REMOVED lines=45> */
.L_x_2848:
[----:B------:R-:W-:Y:S05]  /*d6b0*/  BSYNC B2 ;  /* 0x0000000000027941 */ /* 0x000fea0003800000 */
.L_x_2847:
[----:B------:R-:W-:Y:S05]  /*d6c0*/  @P5 BRA `(.L_x_2838) ;  /* 0x0000000000b85947 */ /* 0x000fea0003800000 */
[----:B01234-:R-:W0:Y:S01]  /*d6d0*/  LDS.128 R4, [R0+0x8000] ;  /* 0x0080000000047984 */ /* 0x01fe220000000c00 */
        /* <DEDUP_REMOVED lines=45> */
.L_x_2838:
[----:B------:R-:W-:Y:S05]  /*d9b0*/  BSYNC B1 ;  /* 0x0000000000017941 */ /* 0x000fea0003800000 */
.L_x_2837:
        /* <DEDUP_REMOVED lines=57> */
.L_x_2851:
[----:B------:R-:W-:Y:S05]  /*dd50*/  BSYNC B1 ;  /* 0x0000000000017941 */ /* 0x000fea0003800000 */
.L_x_2850:
        /* <DEDUP_REMOVED lines=48> */
.L_x_2853:
[----:B------:R-:W-:Y:S05]  /*e060*/  BSYNC B1 ;  /* 0x0000000000017941 */ /* 0x000fea0003800000 */
.L_x_2852:
        /* <DEDUP_REMOVED lines=20> */
[----:B------:R-:W-:Y:S01]  /*e1b0*/  FMUL.FTZ R33, R27, R31 ;  /* 0x0000001f1b217220 */ /* 0x000fe20000410000 */
[C---:B------:R-:W-:Y:S01]  /*e1c0*/  FMUL.FTZ R27, R29.reuse, R75 ;  /* 0x0000004b1d1b7220 */ /* 0x040fe20000410000 */
[----:B------:R-:W-:Y:S02]  /*e1d0*/  IMAD.U32 R6, R4, 0x10000, RZ ;  /* 0x0001000004067824 */ /* 0x000fe400078e00ff */
[C---:B------:R-:W-:Y:S01]  /*e1e0*/  FFMA.FTZ R35, R26.reuse, R31, R34 ;  /* 0x0000001f1a237223 */ /* 0x040fe20000010022 */
[----:B------:R-:W-:Y:S01]  /*e1f0*/  FMUL.FTZ R31, R29, R90 ;  /* 0x0000005a1d1f7220 */ /* 0x000fe20000410000 */
[C---:B------:R-:W-:Y:S02]  /*e200*/  IMAD.U32 R7, R5.reuse, 0x10000, RZ ;  /* 0x0001000005077824 */ /* 0x040fe400078e00ff */
[----:B------:R-:W-:Y:S01]  /*e210*/  FFMA.FTZ R32, R26, R30, -R33 ;  /* 0x0000001e1a207223 */ /* 0x000fe20000010821 */
[----:B------:R-:W-:Y:S01]  /*e220*/  IMAD.U32 R29, R74, 0x10000, RZ ;  /* 0x000100004a1d7824 */ /* 0x000fe200078e00ff */
[----:B------:R-:W-:Y:S01]  /*e230*/  LOP3.LUT R4, R4, 0xffff0000, RZ, 0xc0, !PT ;  /* 0xffff000004047812 */ /* 0x000fe200078ec0ff */
[----:B------:R-:W-:Y:S01]  /*e240*/  FFMA.FTZ R90, R28, R90, -R27 ;  /* 0x0000005a1c5a7223 */ /* 0x000fe2000001081b */
[----:B------:R-:W-:Y:S01]  /*e250*/  LOP3.LUT R5, R5, 0xffff0000, RZ, 0xc0, !PT ;  /* 0xffff000005057812 */ /* 0x000fe200078ec0ff */
[C---:B------:R-:W-:Y:S01]  /*e260*/  IMAD.U32 R27, R89.reuse, 0x10000, RZ ;  /* 0x00010000591b7824 */ /* 0x040fe200078e00ff */
        /* <DEDUP_REMOVED lines=16> */
.L_x_2855:
[----:B------:R-:W-:Y:S05]  /*e370*/  BSYNC B1 ;  /* 0x0000000000017941 */ /* 0x000fea0003800000 */
.L_x_2854:
        /* <DEDUP_REMOVED lines=48> */
.L_x_2857:
[----:B------:R-:W-:Y:S05]  /*e680*/  BSYNC B1 ;  /* 0x0000000000017941 */ /* 0x000fea0003800000 */
.L_x_2856:
        /* <DEDUP_REMOVED lines=48> */
.L_x_2859:
[----:B------:R-:W-:Y:S05]  /*e990*/  BSYNC B1 ;  /* 0x0000000000017941 */ /* 0x000fea0003800000 */
.L_x_2858:
        /* <DEDUP_REMOVED lines=48> */
.L_x_2828:
        /* <DEDUP_REMOVED lines=36> */
.L_x_3119:
        /* <DEDUP_REMOVED lines=32> */
[----:B------:R-:W-:Y:S02]  /*f0e0*/  CS2R R40, SRZ ;  /* 0x0000000000287805 */ /* 0x000fe4000001ff00 */
[----:B------:R-:W-:Y:S01]  /*f0f0*/  CS2R R42, SRZ ;  /* 0x00000000002a7805 */ /* 0x000fe2000001ff00 */
[--C-:B------:R-:W-:Y:S01]  /*f100*/  @!P1 IMAD.WIDE R10, R3, 0x2, R12.reuse ;  /* 0x00000002030a9825 */ /* 0x100fe200078e020c */
[----:B------:R-:W-:Y:S02]  /*f110*/  CS2R R24, SRZ ;  /* 0x0000000000187805 */ /* 0x000fe4000001ff00 */
[----:B------:R-:W-:Y:S02]  /*f120*/  CS2R R26, SRZ ;  /* 0x00000000001a7805 */ /* 0x000fe4000001ff00 */
[----:B------:R-:W-:Y:S01]  /*f130*/  CS2R R36, SRZ ;  /* 0x0000000000247805 */ /* 0x000fe2000001ff00 */
[----:B------:R-:W-:Y:S01]  /*f140*/  @!P2 IMAD.WIDE R14, R49, 0x2, R12 ;  /* 0x00000002310ea825 */ /* 0x000fe200078e020c */
[----:B------:R-:W-:Y:S01]  /*f150*/  CS2R R38, SRZ ;  /* 0x0000000000267805 */ /* 0x000fe2000001ff00 */
[----:B------:R1:W5:Y:S02]  /*f160*/  @!P1 LD.E.128 R28, desc[UR60][R10.64] ;  /* 0x0000003c0a1c9980 */ /* 0x000364000c101d00 */
[----:B------:R-:W-:-:S02]  /*f170*/  @!P1 IMAD.WIDE R12, R3, 0x2, R50 ;  /* 0x00000002030c9825 */ /* 0x000fc400078e0232 */
[----:B------:R1:W5:Y:S02]  /*f180*/  @!P2 LD.E.128 R24, desc[UR60][R14.64] ;  /* 0x0000003c0e18a980 */ /* 0x000364000c101d00 */
[--C-:B------:R-:W-:Y:S02]  /*f190*/  @!P2 IMAD.WIDE R48, R49, 0x2, R50.reuse ;  /* 0x000000023130a825 */ /* 0x100fe400078e0232 */
[----:B------:R1:W5:Y:S02]  /*f1a0*/  @!P1 LD.E.128 R40, desc[UR60][R12.64] ;  /* 0x0000003c0c289980 */ /* 0x000364000c101d00 */
[----:B0-----:R-:W-:Y:S02]  /*f1b0*/  @!P0 IMAD.WIDE R4, R18, 0x2, R50 ;  /* 0x0000000212048825 */ /* 0x001fe400078e0232 */
[----:B------:R1:W5:Y:S04]  /*f1c0*/  @!P2 LD.E.128 R36, desc[UR60][R48.64] ;  /* 0x0000003c3024a980 */ /* 0x000368000c101d00 */
[----:B------:R1:W5:Y:S02]  /*f1d0*/  @!P0 LD.E.128 R44, desc[UR60][R4.64] ;  /* 0x0000003c042c8980 */ /* 0x000364000c101d00 */
.L_x_2862:
[----:B------:R-:W-:Y:S05]  /*f1e0*/  BSYNC B1 ;  /* 0x0000000000017941 */ /* 0x000fea0003800000 */
.L_x_2861:
        /* <DEDUP_REMOVED lines=57> */
.L_x_3125:
        /* <DEDUP_REMOVED lines=47> */
.L_x_2865:
[----:B------:R-:W-:Y:S05]  /*f870*/  BSYNC B1 ;  /* 0x0000000000017941 */ /* 0x000fea0003800000 */
.L_x_2864:
[----:B-----5:R-:W-:Y:S01]  /*f880*/  IMAD.MOV.U32 R3, RZ, RZ, R4 ;  /* 0x000000ffff037224 */ /* 0x020fe200078e0004 */
[----:B------:R-:W-:Y:S01]  /*f890*/  LEA.HI R0, R212, R212, RZ, 0x1 ;  /* 0x000000d4d4007211 */ /* 0x000fe200078f08ff */
[----:B0-----:R-:W-:Y:S01]  /*f8a0*/  IMAD.MOV.U32 R60, RZ, RZ, R7 ;  /* 0x000000ffff3c7224 */ /* 0x001fe200078e0007 */
[----:B------:R-:W-:Y:S01]  /*f8b0*/  VIADDMNMX R72, R72, -R200, 0x80, PT ;  /* 0x0000008048487446 */ /* 0x000fe200038009c8 */
[----:B------:R-:W-:Y:S01]  /*f8c0*/  IMAD.MOV.U32 R20, RZ, RZ, R5 ;  /* 0x000000ffff147224 */ /* 0x000fe200078e0005 */
[----:B------:R-:W-:Y:S01]  /*f8d0*/  PRMT R89, R3, 0x7610, R89 ;  /* 0x0000761003597816 */ /* 0x000fe20000000059 */
[----:B------:R-:W-:Y:S01]  /*f8e0*/  IMAD.MOV.U32 R21, RZ, RZ, R6 ;  /* 0x000000ffff157224 */ /* 0x000fe200078e0006 */
        /* <DEDUP_REMOVED lines=47> */
.L_x_3126:
[----:B------:R-:W-:Y:S05]  /*fbe0*/  BSYNC B1 ;  /* 0x0000000000017941 */ /* 0x000fea0003800000 */
.L_x_2866:
        /* <DEDUP_REMOVED lines=11> */
[----:B0-----:R-:W-:Y:S02]  /*fca0*/  LOP3.LUT R61, R196, 0x38, R18, 0xf8, !PT ;  /* 0x00000038c43d7812 */ /* 0x001fe400078ef812 */
[----:B------:R-:W-:Y:S02]  /*fcb0*/  SHF.R.S32.HI R63, RZ, 0x1f, R60 ;  /* 0x0000001fff3f7819 */ /* 0x000fe4000001143c */
[----:B------:R-:W-:Y:S02]  /*fcc0*/  SHF.R.U64 R115, R32, 0x10, R33 ;  /* 0x0000001020737819 */ /* 0x000fe40000001221 */
[----:B------:R-:W-:Y:S01]  /*fcd0*/  LEA.HI R62, R63, R60, RZ, 0x3 ;  /* 0x0000003c3f3e7211 */ /* 0x000fe200078f18ff */
[----:B------:R-:W-:Y:S01]  /*fce0*/  IMAD.SHL.U32 R63, R60, 0x8, RZ ;  /* 0x000000083c3f7824 */ /* 0x000fe200078e00ff */
[----:B------:R-:W-:-:S02]  /*fcf0*/  LOP3.LUT R60, R61, R198, RZ, 0x3c, !PT ;  /* 0x000000c63d3c7212 */ /* 0x000fc400078e3cff */
[----:B------:R-:W-:Y:S01]  /*fd00*/  SHF.R.U32.HI R114, RZ, 0x10, R33 ;  /* 0x00000010ff727819 */ /* 0x000fe20000011621 */
[----:B------:R-:W-:Y:S01]  /*fd10*/  IMAD.SHL.U32 R62, R62, 0x400, RZ ;  /* 0x000004003e3e7824 */ /* 0x000fe200078e00ff */
[----:B------:R-:W-:Y:S01]  /*fd20*/  LOP3.LUT R63, R196, 0x38, R63, 0xf8, !PT ;  /* 0x00000038c43f7812 */ /* 0x000fe200078ef83f */
[----:B------:R-:W-:Y:S01]  /*fd30*/  IMAD R61, R197, 0x200, R60 ;  /* 0x00000200c53d7824 */ /* 0x000fe200078e023c */
[--C-:B------:R-:W-:Y:S02]  /*fd40*/  SHF.R.U64 R33, R34, 0x10, R35.reuse ;  /* 0x0000001022217819 */ /* 0x100fe40000001223 */
[----:B------:R-:W-:Y:S01]  /*fd50*/  LOP3.LUT R62, R62, 0x7fffe000, RZ, 0xc0, !PT ;  /* 0x7fffe0003e3e7812 */ /* 0x000fe200078ec0ff */
[----:B------:R-:W-:Y:S01]  /*fd60*/  IMAD R106, R61, 0x2, R16 ;  /* 0x000000023d6a7824 */ /* 0x000fe200078e0210 */
[----:B------:R-:W-:Y:S02]  /*fd70*/  LOP3.LUT R63, R63, R198, RZ, 0x3c, !PT ;  /* 0x000000c63f3f7212 */ /* 0x000fe400078e3cff */
[----:B------:R-:W-:Y:S01]  /*fd80*/  SHF.R.U32.HI R32, RZ, 0x10, R35 ;  /* 0x00000010ff207819 */ /* 0x000fe20000011623 */
[----:B------:R-:W-:Y:S01]  /*fd90*/  IMAD R62, R197, 0x200, R62 ;  /* 0x00000200c53e7824 */ /* 0x000fe200078e023e */
[----:B------:R-:W-:-:S02]  /*fda0*/  SHF.R.U64 R35, R44, 0x10, R45 ;  /* 0x000000102c237819 */ /* 0x000fc4000000122d */
[----:B------:R-:W-:Y:S01]  /*fdb0*/  SHF.R.U32.HI R44, RZ, 0x10, R45 ;  /* 0x00000010ff2c7819 */ /* 0x000fe2000001162d */
[----:B------:R-:W-:Y:S01]  /*fdc0*/  IMAD.IADD R107, R62, 0x1, R63 ;  /* 0x000000013e6b7824 */ /* 0x000fe200078e023f */
[----:B------:R-:W-:Y:S01]  /*fdd0*/  PRMT R113, R113, 0x5410, R114 ;  /* 0x0000541071717816 */ /* 0x000fe20000000072 */
[----:B------:R-:W0:Y:S01]  /*fde0*/  LDS.128 R60, [R106+0x10400] ;  /* 0x010400006a3c7984 */ /* 0x000e220000000c00 */
[----:B------:R-:W-:Y:S01]  /*fdf0*/  SHF.R.U64 R117, R46, 0x10, R47 ;  /* 0x000000102e757819 */ /* 0x000fe2000000122f */
[----:B------:R-:W-:Y:S01]  /*fe00*/  IMAD R107, R107, 0x2, R16 ;  /* 0x000000026b6b7824 */ /* 0x000fe200078e0210 */
[----:B------:R-:W-:Y:S02]  /*fe10*/  PRMT R112, R112, 0x5410, R115 ;  /* 0x0000541070707816 */ /* 0x000fe40000000073 */
[----:B------:R-:W-:Y:S02]  /*fe20*/  PRMT R114, R108, 0x5410, R35 ;  /* 0x000054106c727816 */ /* 0x000fe40000000023 */
[----:B------:R-:W1:Y:S01]  /*fe30*/  LDS.128 R64, [R107+0x10400] ;  /* 0x010400006b407984 */ /* 0x000e620000000c00 */
[----:B------:R-:W-:-:S02]  /*fe40*/  PRMT R115, R109, 0x5410, R44 ;  /* 0x000054106d737816 */ /* 0x000fc4000000002c */
[----:B------:R-:W-:Y:S01]  /*fe50*/  SHF.R.U32.HI R118, RZ, 0x10, R47 ;  /* 0x00000010ff767819 */ /* 0x000fe2000001162f */
[----:B------:R-:W-:Y:S01]  /*fe60*/  IMAD.U32 R116, R114, 0x10000, RZ ;  /* 0x0001000072747824 */ /* 0x000fe200078e00ff */
[----:B------:R-:W-:Y:S01]  /*fe70*/  PRMT R117, R110, 0x5410, R117 ;  /* 0x000054106e757816 */ /* 0x000fe20000000075 */
[----:B------:R-:W-:Y:S01]  /*fe80*/  IMAD.U32 R110, R112, 0x10000, RZ ;  /* 0x00010000706e7824 */ /* 0x000fe200078e00ff */
[----:B------:R-:W-:Y:S01]  /*fe90*/  PRMT R118, R111, 0x5410, R118 ;  /* 0x000054106f767816 */ /* 0x000fe20000000076 */
[----:B------:R-:W-:Y:S01]  /*fea0*/  IMAD.U32 R111, R115, 0x10000, RZ ;  /* 0x00010000736f7824 */ /* 0x000fe200078e00ff */
[----:B------:R-:W-:Y:S02]  /*feb0*/  LOP3.LUT R114, R114, 0xffff0000, RZ, 0xc0, !PT ;  /* 0xffff000072727812 */ /* 0x000fe400078ec0ff */
[----:B------:R-:W-:Y:S02]  /*fec0*/  PRMT R32, R69, 0x5432, R32 ;  /* 0x0000543245207816 */ /* 0x000fe40000000020 */
        /* <DEDUP_REMOVED lines=17> */
[----:B------:R-:W-:-:S02]  /*ffe0*/  IMAD.U32 R61, R113, 0x10000, RZ ;  /* 0x00010000713d7824 */ /* 0x000fc400078e00ff */
[C---:B------:R-:W-:Y:S01]  /*fff0*/  FMUL.FTZ R124, R108.reuse, R111 ;  /* 0x0000006f6c7c7220 */ /* 0x040fe20000410000 */
[C---:B------:R-:W-:Y:S01]  /*10000*/  FFMA.FTZ R119, R35.reuse, R110, -R120 ;  /* 0x0000006e23777223 */ /* 0x040fe20000010878 */
[----:B------:R-:W-:Y:S01]  /*10010*/  FFMA.FTZ R122, R35, R116, R122 ;  /* 0x00000074237a7223 */ /* 0x000fe2000001007a */
[-C--:B------:R-:W-:Y:S01]  /*10020*/  FMUL.FTZ R108, R108, R61.reuse ;  /* 0x0000003d6c6c7220 */ /* 0x080fe20000410000 */
[----:B------:R-:W-:Y:S01]  /*10030*/  FMUL.FTZ R35, R63, R114 ;  /* 0x000000723f237220 */ /* 0x000fe20000410000 */
[----:B------:R-:W-:Y:S02]  /*10040*/  IMAD.U32 R109, R67, 0x10000, RZ ;  /* 0x00010000436d7824 */ /* 0x000fe400078e00ff */
[C---:B------:R-:W-:Y:S01]  /*10050*/  FFMA.FTZ R124, R45.reuse, R61, -R124 ;  /* 0x0000003d2d7c7223 */ /* 0x040fe2000001087c */
[----:B------:R-:W-:Y:S02]  /*10060*/  IMAD.U32 R120, R118, 0x10000, RZ ;  /* 0x0001000076787824 */ /* 0x000fe400078e00ff */
[----:B------:R-:W-:Y:S01]  /*10070*/  FFMA.FTZ R108, R45, R111, R108 ;  /* 0x0000006f2d6c7223 */ /* 0x000fe2000001006c */
[----:B------:R-:W-:-:S02]  /*10080*/  IMAD.U32 R110, R32, 0x10000, RZ ;  /* 0x00010000206e7824 */ /* 0x000fc400078e00ff */
[-C--:B------:R-:W-:Y:S01]  /*10090*/  FMUL.FTZ R63, R63, R112.reuse ;  /* 0x000000703f3f7220 */ /* 0x080fe20000410000 */
[----:B------:R-:W-:Y:S02]  /*100a0*/  IMAD.U32 R65, R66, 0x10000, RZ ;  /* 0x0001000042417824 */ /* 0x000fe400078e00ff */
[----:B------:R-:W-:Y:S01]  /*100b0*/  FFMA.FTZ R112, R44, R112, -R35 ;  /* 0x000000702c707223 */ /* 0x000fe20000010823 */
[----:B------:R-:W-:Y:S02]  /*100c0*/  IMAD.U32 R45, R117, 0x10000, RZ ;  /* 0x00010000752d7824 */ /* 0x000fe400078e00ff */
[----:B------:R-:W-:Y:S01]  /*100d0*/  FMUL.FTZ R116, R109, R120 ;  /* 0x000000786d747220 */ /* 0x000fe20000410000 */
[----:B------:R-:W-:Y:S02]  /*100e0*/  IMAD.U32 R35, R33, 0x10000, RZ ;  /* 0x0001000021237824 */ /* 0x000fe400078e00ff */
[-C--:B------:R-:W-:Y:S01]  /*100f0*/  FMUL.FTZ R109, R109, R110.reuse ;  /* 0x0000006e6d6d7220 */ /* 0x080fe20000410000 */
[----:B------:R-:W-:Y:S01]  /*10100*/  LOP3.LUT R113, R113, 0xffff0000, RZ, 0xc0, !PT ;  /* 0xffff000071717812 */ /* 0x000fe200078ec0ff */
[C---:B------:R-:W-:Y:S01]  /*10110*/  FMUL.FTZ R61, R65.reuse, R45 ;  /* 0x0000002d413d7220 */ /* 0x040fe20000410000 */
[----:B------:R-:W-:Y:S01]  /*10120*/  LOP3.LUT R66, R66, 0xffff0000, RZ, 0xc0, !PT ;  /* 0xffff000042427812 */ /* 0x000fe200078ec0ff */
[----:B------:R-:W-:Y:S01]  /*10130*/  FMUL.FTZ R65, R65, R35 ;  /* 0x0000002341417220 */ /* 0x000fe20000410000 */
[----:B------:R-:W-:Y:S01]  /*10140*/  LOP3.LUT R117, R117, 0xffff0000, RZ, 0xc0, !PT ;  /* 0xffff000075757812 */ /* 0x000fe200078ec0ff */
[----:B------:R-:W-:Y:S01]  /*10150*/  FFMA.FTZ R116, R47, R110, -R116 ;  /* 0x0000006e2f747223 */ /* 0x000fe20000010874 */
[----:B------:R-:W-:Y:S01]  /*10160*/  LOP3.LUT R67, R67, 0xffff0000, RZ, 0xc0, !PT ;  /* 0xffff000043437812 */ /* 0x000fe200078ec0ff */
[----:B------:R-:W-:Y:S01]  /*10170*/  FFMA.FTZ R109, R47, R120, R109 ;  /* 0x000000782f6d7223 */ /* 0x000fe2000001006d */
[----:B------:R-:W-:Y:S01]  /*10180*/  LOP3.LUT R118, R118, 0xffff0000, RZ, 0xc0, !PT ;  /* 0xffff000076767812 */ /* 0x000fe200078ec0ff */
[C---:B------:R-:W-:Y:S01]  /*10190*/  FMUL.FTZ R47, R64.reuse, R115 ;  /* 0x00000073402f7220 */ /* 0x040fe20000410000 */
[----:B------:R-:W-:Y:S01]  /*101a0*/  LOP3.LUT R33, R33, 0xffff0000, RZ, 0xc0, !PT ;  /* 0xffff000021217812 */ /* 0x000fe200078ec0ff */
[----:B------:R-:W-:Y:S01]  /*101b0*/  FMUL.FTZ R64, R64, R113 ;  /* 0x0000007140407220 */ /* 0x000fe20000410000 */
[----:B------:R-:W-:Y:S01]  /*101c0*/  LOP3.LUT R32, R32, 0xffff0000, RZ, 0xc0, !PT ;  /* 0xffff000020207812 */ /* 0x000fe200078ec0ff */
[C---:B------:R-:W-:Y:S01]  /*101d0*/  FFMA.FTZ R61, R46.reuse, R35, -R61 ;  /* 0x000000232e3d7223 */ /* 0x040fe2000001083d */
[----:B------:R-:W-:Y:S01]  /*101e0*/  FFMA.FTZ R46, R46, R45, R65 ;  /* 0x0000002d2e2e7223 */ /* 0x000fe20000010041 */
[C---:B------:R-:W-:Y:S01]  /*101f0*/  FMUL.FTZ R35, R66.reuse, R117 ;  /* 0x0000007542237220 */ /* 0x040fe20000410000 */
[C---:B------:R-:W-:Y:S01]  /*10200*/  FMUL.FTZ R45, R67.reuse, R118 ;  /* 0x00000076432d7220 */ /* 0x040fe20000410000 */
[----:B------:R-:W-:Y:S01]  /*10210*/  FMUL.FTZ R66, R66, R33 ;  /* 0x0000002142427220 */ /* 0x000fe20000410000 */
[-C--:B------:R-:W-:Y:S01]  /*10220*/  FMUL.FTZ R67, R67, R32.reuse ;  /* 0x0000002043437220 */ /* 0x080fe20000410000 */
[C---:B------:R-:W-:Y:S01]  /*10230*/  FFMA.FTZ R47, R60.reuse, R113, -R47 ;  /* 0x000000713c2f7223 */ /* 0x040fe2000001082f */
[----:B------:R-:W-:Y:S01]  /*10240*/  FFMA.FTZ R115, R60, R115, R64 ;  /* 0x000000733c737223 */ /* 0x000fe20000010040 */
        /* <DEDUP_REMOVED lines=15> */
.L_x_2871:
[----:B------:R-:W-:Y:S05]  /*10340*/  BSYNC B2 ;  /* 0x0000000000027941 */ /* 0x000fea0003800000 */
.L_x_2870:
[----:B------:R-:W-:Y:S04]  /*10350*/  BSSY B2, `(.L_x_2872) ;  /* 0x0000069000027945 */ /* 0x000fe80003800000 */
[----:B------:R-:W-:Y:S05]  /*10360*/  @P1 BRA `(.L_x_2873) ;  /* 0x00000004009c1947 */ /* 0x000fea0003800000 */
[----:B-1----:R-:W-:Y:S02]  /*10370*/  LEA.HI R32, R97, R217, RZ, 0x1d ;  /* 0x000000d961207211 */ /* 0x002fe400078fe8ff */
[----:B------:R-:W-:Y:S02]  /*10380*/  SHF.R.U64 R63, R28, 0x10, R29 ;  /* 0x000000101c3f7819 */ /* 0x000fe4000000121d */
[----:B------:R-:W-:Y:S02]  /*10390*/  SHF.R.S32.HI R33, RZ, 0x1f, R32 ;  /* 0x0000001fff217819 */ /* 0x000fe40000011420 */
[----:B0-----:R-:W-:Y:S02]  /*103a0*/  SHF.R.U64 R61, R30, 0x10, R31 ;  /* 0x000000101e3d7819 */ /* 0x001fe4000000121f */
[----:B------:R-:W-:Y:S01]  /*103b0*/  LEA.HI R34, R33, R32, RZ, 0x3 ;  /* 0x0000002021227211 */ /* 0x000fe200078f18ff */
[----:B------:R-:W-:Y:S01]  /*103c0*/  IMAD.SHL.U32 R33, R32, 0x8, RZ ;  /* 0x0000000820217824 */ /* 0x000fe200078e00ff */
[----:B------:R-:W-:-:S02]  /*103d0*/  SHF.R.U32.HI R28, RZ, 0x10, R29 ;  /* 0x00000010ff1c7819 */ /* 0x000fc4000001161d */
[----:B------:R-:W-:Y:S01]  /*103e0*/  SHF.R.U32.HI R30, RZ, 0x10, R31 ;  /* 0x00000010ff1e7819 */ /* 0x000fe2000001161f */
[----:B------:R-:W-:Y:S01]  /*103f0*/  IMAD.SHL.U32 R34, R34, 0x400, RZ ;  /* 0x0000040022227824 */ /* 0x000fe200078e00ff */
[----:B------:R-:W-:Y:S02]  /*10400*/  LOP3.LUT R33, R196, 0x38, R33, 0xf8, !PT ;  /* 0x00000038c4217812 */ /* 0x000fe400078ef821 */
[----:B------:R-:W-:Y:S02]  /*10410*/  SHF.R.U64 R31, R40, 0x10, R41 ;  /* 0x00000010281f7819 */ /* 0x000fe40000001229 */
[----:B------:R-:W-:Y:S02]  /*10420*/  LOP3.LUT R34, R34, 0x7fffe000, RZ, 0xc0, !PT ;  /* 0x7fffe00022227812 */ /* 0x000fe400078ec0ff */
[----:B------:R-:W-:Y:S02]  /*10430*/  LOP3.LUT R33, R33, R198, RZ, 0x3c, !PT ;  /* 0x000000c621217212 */ /* 0x000fe400078e3cff */
[----:B------:R-:W-:Y:S01]  /*10440*/  SHF.R.U64 R29, R42, 0x10, R43 ;  /* 0x000000102a1d7819 */ /* 0x000fe2000000122b */
[----:B------:R-:W-:Y:S01]  /*10450*/  IMAD R34, R197, 0x200, R34 ;  /* 0x00000200c5227824 */ /* 0x000fe200078e0222 */
[----:B------:R-:W-:-:S02]  /*10460*/  SHF.R.U32.HI R40, RZ, 0x10, R41 ;  /* 0x00000010ff287819 */ /* 0x000fc40000011629 */
[----:B------:R-:W-:Y:S01]  /*10470*/  PRMT R103, R103, 0x5410, R28 ;  /* 0x0000541067677816 */ /* 0x000fe2000000001c */
[----:B------:R-:W-:Y:S01]  /*10480*/  IMAD.IADD R45, R34, 0x1, R33 ;  /* 0x00000001222d7824 */ /* 0x000fe200078e0221 */
[----:B------:R-:W-:Y:S01]  /*10490*/  PRMT R98, R98, 0x5410, R31 ;  /* 0x0000541062627816 */ /* 0x000fe2000000001f */
[----:B------:R-:W0:Y:S01]  /*104a0*/  LDS.128 R32, [R230] ;  /* 0x00000000e6207984 */ /* 0x000e220000000c00 */
[----:B------:R-:W-:Y:S01]  /*104b0*/  PRMT R100, R100, 0x5410, R29 ;  /* 0x0000541064647816 */ /* 0x000fe2000000001d */
[----:B------:R-:W-:Y:S01]  /*104c0*/  IMAD R60, R45, 0x2, R16 ;  /* 0x000000022d3c7824 */ /* 0x000fe200078e0210 */
[----:B------:R-:W-:Y:S02]  /*104d0*/  SHF.R.U32.HI R42, RZ, 0x10, R43 ;  /* 0x00000010ff2a7819 */ /* 0x000fe4000001162b */
[----:B------:R-:W-:Y:S02]  /*104e0*/  PRMT R105, R105, 0x5410, R30 ;  /* 0x0000541069697816 */ /* 0x000fe4000000001e */
[----:B------:R-:W1:Y:S01]  /*104f0*/  LDS.128 R44, [R60+0x10400] ;  /* 0x010400003c2c7984 */ /* 0x000e620000000c00 */
[----:B------:R-:W-:Y:S01]  /*10500*/  PRMT R102, R102, 0x5410, R63 ;  /* 0x0000541066667816 */ /* 0x000fe2000000003f */
[----:B------:R-:W-:Y:S01]  /*10510*/  IMAD.U32 R63, R98, 0x10000, RZ ;  /* 0x00010000623f7824 */ /* 0x000fe200078e00ff */
[----:B------:R-:W-:-:S02]  /*10520*/  PRMT R99, R99, 0x5410, R40 ;  /* 0x0000541063637816 */ /* 0x000fc40000000028 */
[----:B------:R-:W-:Y:S01]  /*10530*/  PRMT R101, R101, 0x5410, R42 ;  /* 0x0000541065657816 */ /* 0x000fe2000000002a */
[----:B------:R-:W-:Y:S01]  /*10540*/  IMAD.U32 R62, R102, 0x10000, RZ ;  /* 0x00010000663e7824 */ /* 0x000fe200078e00ff */
[----:B------:R-:W-:Y:S02]  /*10550*/  PRMT R104, R104, 0x5410, R61 ;  /* 0x0000541068687816 */ /* 0x000fe4000000003d */
        /* <DEDUP_REMOVED lines=29> */
[C---:B------:R-:W-:Y:S01]  /*10730*/  FMUL.FTZ R35, R61.reuse, R62 ;  /* 0x0000003e3d237220 */ /* 0x040fe20000410000 */
[-C--:B------:R-:W-:Y:S01]  /*10740*/  FMUL.FTZ R61, R61, R28.reuse ;  /* 0x0000001c3d3d7220 */ /* 0x080fe20000410000 */
[----:B------:R-:W-:Y:S01]  /*10750*/  FFMA.FTZ R63, R30, R47, R63 ;  /* 0x0000002f1e3f7223 */ /* 0x000fe2000001003f */
[----:B------:R-:W-:Y:S01]  /*10760*/  LOP3.LUT R99, R99, 0xffff0000, RZ, 0xc0, !PT ;  /* 0xffff000063637812 */ /* 0x000fe200078ec0ff */
[C---:B------:R-:W-:Y:S01]  /*10770*/  FFMA.FTZ R47, R40.reuse, R28, -R35 ;  /* 0x0000001c282f7223 */ /* 0x040fe20000010823 */
[----:B------:R-:W-:Y:S01]  /*10780*/  LOP3.LUT R103, R103, 0xffff0000, RZ, 0xc0, !PT ;  /* 0xffff000067677812 */ /* 0x000fe200078ec0ff */
[----:B------:R-:W-:Y:S01]  /*10790*/  FMUL.FTZ R28, R41, R98 ;  /* 0x00000062291c7220 */ /* 0x000fe20000410000 */
[----:B------:R-:W-:Y:S01]  /*107a0*/  FFMA.FTZ R61, R40, R62, R61 ;  /* 0x0000003e283d7223 */ /* 0x000fe2000001003d */
[----:B------:R-:W-:-:S02]  /*107b0*/  IMAD.U32 R30, R100, 0x10000, RZ ;  /* 0x00010000641e7824 */ /* 0x000fc400078e00ff */
[-C--:B------:R-:W-:Y:S01]  /*107c0*/  FMUL.FTZ R40, R41, R102.reuse ;  /* 0x0000006629287220 */ /* 0x080fe20000410000 */
[C---:B------:R-:W-:Y:S01]  /*107d0*/  FMUL.FTZ R35, R44.reuse, R99 ;  /* 0x000000632c237220 */ /* 0x040fe20000410000 */
[----:B------:R-:W-:Y:S01]  /*107e0*/  FFMA.FTZ R102, R29, R102, -R28 ;  /* 0x000000661d667223 */ /* 0x000fe2000001081c */
[-C--:B------:R-:W-:Y:S01]  /*107f0*/  FMUL.FTZ R44, R44, R103.reuse ;  /* 0x000000672c2c7220 */ /* 0x080fe20000410000 */
[----:B------:R-:W-:Y:S02]  /*10800*/  IMAD.U32 R28, R104, 0x10000, RZ ;  /* 0x00010000681c7824 */ /* 0x000fe400078e00ff */
[----:B------:R-:W-:Y:S01]  /*10810*/  FMUL.FTZ R62, R43, R30 ;  /* 0x0000001e2b3e7220 */ /* 0x000fe20000410000 */
[----:B------:R-:W-:Y:S01]  /*10820*/  LOP3.LUT R100, R100, 0xffff0000, RZ, 0xc0, !PT ;  /* 0xffff000064647812 */ /* 0x000fe200078ec0ff */
[----:B------:R-:W-:Y:S01]  /*10830*/  FFMA.FTZ R42, R32, R103, -R35 ;  /* 0x00000067202a7223 */ /* 0x000fe20000010823 */
[----:B------:R-:W-:Y:S01]  /*10840*/  LOP3.LUT R104, R104, 0xffff0000, RZ, 0xc0, !PT ;  /* 0xffff000068687812 */ /* 0x000fe200078ec0ff */
[----:B------:R-:W-:Y:S01]  /*10850*/  FFMA.FTZ R44, R32, R99, R44 ;  /* 0x00000063202c7223 */ /* 0x000fe2000001002c */
[----:B------:R-:W-:Y:S01]  /*10860*/  LOP3.LUT R101, R101, 0xffff0000, RZ, 0xc0, !PT ;  /* 0xffff000065657812 */ /* 0x000fe200078ec0ff */
[-C--:B------:R-:W-:Y:S01]  /*10870*/  FMUL.FTZ R32, R43, R28.reuse ;  /* 0x0000001c2b207220 */ /* 0x080fe20000410000 */
[----:B------:R-:W-:Y:S01]  /*10880*/  LOP3.LUT R105, R105, 0xffff0000, RZ, 0xc0, !PT ;  /* 0xffff000069697812 */ /* 0x000fe200078ec0ff */
[----:B------:R-:W-:Y:S01]  /*10890*/  FFMA.FTZ R62, R31, R28, -R62 ;  /* 0x0000001c1f3e7223 */ /* 0x000fe2000001083e */
[----:B------:R-:W-:Y:S01]  /*108a0*/  FMUL.FTZ R28, R45, R100 ;  /* 0x000000642d1c7220 */ /* 0x000fe20000410000 */
[----:B------:R-:W-:Y:S01]  /*108b0*/  FFMA.FTZ R40, R29, R98, R40 ;  /* 0x000000621d287223 */ /* 0x000fe20000010028 */
[----:B------:R-:W-:Y:S01]  /*108c0*/  FMUL.FTZ R45, R45, R104 ;  /* 0x000000682d2d7220 */ /* 0x000fe20000410000 */
[----:B------:R-:W-:Y:S01]  /*108d0*/  FFMA.FTZ R31, R31, R30, R32 ;  /* 0x0000001e1f1f7223 */ /* 0x000fe20000010020 */
[C---:B------:R-:W-:Y:S01]  /*108e0*/  FMUL.FTZ R29, R46.reuse, R101 ;  /* 0x000000652e1d7220 */ /* 0x040fe20000410000 */
[-C--:B------:R-:W-:Y:S01]  /*108f0*/  FMUL.FTZ R30, R46, R105.reuse ;  /* 0x000000692e1e7220 */ /* 0x080fe20000410000 */
[C---:B------:R-:W-:Y:S01]  /*10900*/  FFMA.FTZ R100, R33.reuse, R100, R45 ;  /* 0x0000006421647223 */ /* 0x040fe2000001002d */
[----:B------:R-:W-:Y:S01]  /*10910*/  FFMA.FTZ R35, R33, R104, -R28 ;  /* 0x0000006821237223 */ /* 0x000fe2000001081c */
[C---:B------:R-:W-:Y:S01]  /*10920*/  FFMA.FTZ R46, R34.reuse, R105, -R29 ;  /* 0x00000069222e7223 */ /* 0x040fe2000001081d */
        /* <DEDUP_REMOVED lines=11> */
.L_x_2873:
[----:B------:R-:W-:Y:S05]  /*109e0*/  BSYNC B2 ;  /* 0x0000000000027941 */ /* 0x000fea0003800000 */
.L_x_2872:
[----:B------:R-:W-:Y:S05]  /*109f0*/  @P2 BRA `(.L_x_2869) ;  /* 0x00000004009c2947 */ /* 0x000fea0003800000 */
[----:B------:R-:W-:Y:S02]  /*10a00*/  LEA.HI R97, R97, R218, RZ, 0x1d ;  /* 0x000000da61617211 */ /* 0x000fe400078fe8ff */
[----:B-1----:R-:W-:Y:S02]  /*10a10*/  SHF.R.U64 R44, R24, 0x10, R25 ;  /* 0x00000010182c7819 */ /* 0x002fe40000001219 */
[----:B--2---:R-:W-:Y:S02]  /*10a20*/  SHF.R.S32.HI R28, RZ, 0x1f, R97 ;  /* 0x0000001fff1c7819 */ /* 0x004fe40000011461 */
[----:B------:R-:W-:Y:S02]  /*10a30*/  SHF.R.U64 R42, R26, 0x10, R27 ;  /* 0x000000101a2a7819 */ /* 0x000fe4000000121b */
[----:B------:R-:W-:Y:S01]  /*10a40*/  LEA.HI R28, R28, R97, RZ, 0x3 ;  /* 0x000000611c1c7211 */ /* 0x000fe200078f18ff */
[----:B------:R-:W-:Y:S01]  /*10a50*/  IMAD.SHL.U32 R97, R97, 0x8, RZ ;  /* 0x0000000861617824 */ /* 0x000fe200078e00ff */
[----:B------:R-:W-:-:S02]  /*10a60*/  SHF.R.U32.HI R25, RZ, 0x10, R25 ;  /* 0x00000010ff197819 */ /* 0x000fc40000011619 */
[----:B------:R-:W-:Y:S01]  /*10a70*/  SHF.R.U64 R26, R36, 0x10, R37 ;  /* 0x00000010241a7819 */ /* 0x000fe20000001225 */
[----:B------:R-:W-:Y:S01]  /*10a80*/  IMAD.SHL.U32 R28, R28, 0x400, RZ ;  /* 0x000004001c1c7824 */ /* 0x000fe200078e00ff */
[----:B------:R-:W-:Y:S02]  /*10a90*/  LOP3.LUT R97, R196, 0x38, R97, 0xf8, !PT ;  /* 0x00000038c4617812 */ /* 0x000fe400078ef861 */
[----:B------:R-:W-:Y:S02]  /*10aa0*/  SHF.R.U64 R24, R38, 0x10, R39 ;  /* 0x0000001026187819 */ /* 0x000fe40000001227 */
[----:B------:R-:W-:Y:S02]  /*10ab0*/  LOP3.LUT R28, R28, 0x7fffe000, RZ, 0xc0, !PT ;  /* 0x7fffe0001c1c7812 */ /* 0x000fe400078ec0ff */
[----:B------:R-:W-:Y:S02]  /*10ac0*/  LOP3.LUT R97, R97, R198, RZ, 0x3c, !PT ;  /* 0x000000c661617212 */ /* 0x000fe400078e3cff */
[----:B------:R-:W-:Y:S01]  /*10ad0*/  SHF.R.U32.HI R27, RZ, 0x10, R27 ;  /* 0x00000010ff1b7819 */ /* 0x000fe2000001161b */
[----:B------:R-:W-:Y:S01]  /*10ae0*/  IMAD R28, R197, 0x200, R28 ;  /* 0x00000200c51c7824 */ /* 0x000fe200078e021c */
[----:B------:R-:W-:-:S02]  /*10af0*/  SHF.R.U32.HI R37, RZ, 0x10, R37 ;  /* 0x00000010ff257819 */ /* 0x000fc40000011625 */
[----:B------:R-:W-:Y:S01]  /*10b00*/  PRMT R86, R86, 0x5410, R25 ;  /* 0x0000541056567816 */ /* 0x000fe20000000019 */
[----:B------:R-:W-:Y:S01]  /*10b10*/  IMAD.IADD R97, R28, 0x1, R97 ;  /* 0x000000011c617824 */ /* 0x000fe200078e0261 */
[----:B------:R-:W-:Y:S01]  /*10b20*/  PRMT R81, R81, 0x5410, R26 ;  /* 0x0000541051517816 */ /* 0x000fe2000000001a */
[----:B------:R-:W1:Y:S01]  /*10b30*/  LDS.128 R28, [R228] ;  /* 0x00000000e41c7984 */ /* 0x000e620000000c00 */
[----:B------:R-:W-:Y:S01]  /*10b40*/  PRMT R83, R83, 0x5410, R24 ;  /* 0x0000541053537816 */ /* 0x000fe20000000018 */
        /* <DEDUP_REMOVED lines=9> */
[----:B------:R-:W-:Y:S01]  /*10be0*/  LOP3.LUT R81, R81, 0xffff0000, RZ, 0xc0, !PT ;  /* 0xffff000051517812 */ /* 0x000fe200078ec0ff */
[----:B------:R-:W-:Y:S01]  /*10bf0*/  IMAD.U32 R43, R82, 0x10000, RZ ;  /* 0x00010000522b7824 */ /* 0x000fe200078e00ff */
[----:B------:R-:W-:Y:S02]  /*10c00*/  PRMT R84, R84, 0x5410, R39 ;  /* 0x0000541054547816 */ /* 0x000fe40000000027 */
        /* <DEDUP_REMOVED lines=30> */
[----:B------:R-:W-:Y:S01]  /*10df0*/  FMUL.FTZ R24, R32, R81 ;  /* 0x0000005120187220 */ /* 0x000fe20000410000 */
[----:B------:R-:W-:Y:S02]  /*10e00*/  IMAD.U32 R26, R83, 0x10000, RZ ;  /* 0x00010000531a7824 */ /* 0x000fe400078e00ff */
[----:B------:R-:W-:Y:S01]  /*10e10*/  FFMA.FTZ R41, R36, R41, R42 ;  /* 0x0000002924297223 */ /* 0x000fe2000001002a */
[-C--:B------:R-:W-:Y:S01]  /*10e20*/  FMUL.FTZ R36, R32, R85.reuse ;  /* 0x0000005520247220 */ /* 0x080fe20000410000 */
[----:B------:R-:W-:Y:S01]  /*10e30*/  FFMA.FTZ R32, R25, R85, -R24 ;  /* 0x0000005519207223 */ /* 0x000fe20000010818 */
[----:B------:R-:W-:Y:S01]  /*10e40*/  LOP3.LUT R34, R34, 0xffff0000, RZ, 0xc0, !PT ;  /* 0xffff000022227812 */ /* 0x000fe200078ec0ff */
[----:B------:R-:W-:Y:S01]  /*10e50*/  IMAD.U32 R24, R87, 0x10000, RZ ;  /* 0x0001000057187824 */ /* 0x000fe200078e00ff */
[----:B------:R-:W-:Y:S01]  /*10e60*/  LOP3.LUT R35, R35, 0xffff0000, RZ, 0xc0, !PT ;  /* 0xffff000023237812 */ /* 0x000fe200078ec0ff */
[----:B------:R-:W-:Y:S01]  /*10e70*/  FMUL.FTZ R42, R38, R26 ;  /* 0x0000001a262a7220 */ /* 0x000fe20000410000 */
[----:B------:R-:W-:Y:S01]  /*10e80*/  LOP3.LUT R83, R83, 0xffff0000, RZ, 0xc0, !PT ;  /* 0xffff000053537812 */ /* 0x000fe200078ec0ff */
[----:B------:R-:W-:Y:S01]  /*10e90*/  FFMA.FTZ R36, R25, R81, R36 ;  /* 0x0000005119247223 */ /* 0x000fe20000010024 */
[----:B------:R-:W-:Y:S01]  /*10ea0*/  LOP3.LUT R84, R84, 0xffff0000, RZ, 0xc0, !PT ;  /* 0xffff000054547812 */ /* 0x000fe200078ec0ff */
[-C--:B------:R-:W-:Y:S01]  /*10eb0*/  FMUL.FTZ R38, R38, R24.reuse ;  /* 0x0000001826267220 */ /* 0x080fe20000410000 */
[----:B------:R-:W-:Y:S01]  /*10ec0*/  LOP3.LUT R86, R86, 0xffff0000, RZ, 0xc0, !PT ;  /* 0xffff000056567812 */ /* 0x000fe200078ec0ff */
[----:B------:R-:W-:Y:S01]  /*10ed0*/  FFMA.FTZ R42, R27, R24, -R42 ;  /* 0x000000181b2a7223 */ /* 0x000fe2000001082a */
[----:B------:R-:W-:Y:S01]  /*10ee0*/  LOP3.LUT R87, R87, 0xffff0000, RZ, 0xc0, !PT ;  /* 0xffff000057577812 */ /* 0x000fe200078ec0ff */
[----:B------:R-:W-:Y:S01]  /*10ef0*/  FMUL.FTZ R31, R33, R82 ;  /* 0x00000052211f7220 */ /* 0x000fe20000410000 */
[----:B------:R-:W-:Y:S01]  /*10f00*/  LOP3.LUT R88, R88, 0xffff0000, RZ, 0xc0, !PT ;  /* 0xffff000058587812 */ /* 0x000fe200078ec0ff */
[C---:B------:R-:W-:Y:S01]  /*10f10*/  FMUL.FTZ R24, R34.reuse, R83 ;  /* 0x0000005322187220 */ /* 0x040fe20000410000 */
[----:B------:R-:W-:Y:S01]  /*10f20*/  FMUL.FTZ R25, R35, R84 ;  /* 0x0000005423197220 */ /* 0x000fe20000410000 */
[----:B------:R-:W-:Y:S01]  /*10f30*/  FMUL.FTZ R33, R33, R86 ;  /* 0x0000005621217220 */ /* 0x000fe20000410000 */
[-C--:B------:R-:W-:Y:S01]  /*10f40*/  FMUL.FTZ R34, R34, R87.reuse ;  /* 0x0000005722227220 */ /* 0x080fe20000410000 */
[----:B------:R-:W-:Y:S01]  /*10f50*/  FMUL.FTZ R35, R35, R88 ;  /* 0x0000005823237220 */ /* 0x000fe20000410000 */
[----:B------:R-:W-:Y:S01]  /*10f60*/  FFMA.FTZ R86, R28, R86, -R31 ;  /* 0x000000561c567223 */ /* 0x000fe2000001081f */
        /* <DEDUP_REMOVED lines=16> */
.L_x_2869:
[----:B------:R-:W-:Y:S05]  /*11070*/  BSYNC B1 ;  /* 0x0000000000017941 */ /* 0x000fea0003800000 */
.L_x_2868:
        /* <DEDUP_REMOVED lines=26> */
[----:B------:R-:W-:Y:S01]  /*11220*/  PRMT R91, R91, 0x5410, R4 ;  /* 0x000054105b5b7816 */ /* 0x000fe20000000004 */
[----:B------:R-:W-:Y:S01]  /*11230*/  IMAD.U32 R39, R89, 0x10000, RZ ;  /* 0x0001000059277824 */ /* 0x000fe200078e00ff */
[----:B------:R-:W2:Y:S01]  /*11240*/  LDS.128 R28, [R32+0x10400] ;  /* 0x01040000201c7984 */ /* 0x000ea20000000c00 */
[----:B------:R-:W-:Y:S01]  /*11250*/  PRMT R92, R92, 0x5410, R7 ;  /* 0x000054105c5c7816 */ /* 0x000fe20000000007 */
[----:B------:R-:W-:Y:S01]  /*11260*/  IMAD.U32 R40, R90, 0x10000, RZ ;  /* 0x000100005a287824 */ /* 0x000fe200078e00ff */
[----:B------:R-:W-:-:S02]  /*11270*/  PRMT R93, R93, 0x5410, R38 ;  /* 0x000054105d5d7816 */ /* 0x000fc40000000026 */
[----:B------:R-:W-:Y:S02]  /*11280*/  SHF.R.U32.HI R49, RZ, 0x10, R49 ;  /* 0x00000010ff317819 */ /* 0x000fe40000011631 */
[--C-:B------:R-:W-:Y:S01]  /*11290*/  SHF.R.U64 R36, R50, 0x10, R51.reuse ;  /* 0x0000001032247819 */ /* 0x100fe20000001233 */
[----:B------:R-:W-:Y:S01]  /*112a0*/  IMAD.U32 R38, R93, 0x10000, RZ ;  /* 0x000100005d267824 */ /* 0x000fe200078e00ff */
[----:B------:R-:W-:Y:S02]  /*112b0*/  SHF.R.U32.HI R51, RZ, 0x10, R51 ;  /* 0x00000010ff337819 */ /* 0x000fe40000011633 */
[----:B------:R-:W-:Y:S02]  /*112c0*/  PRMT R94, R94, 0x5410, R49 ;  /* 0x000054105e5e7816 */ /* 0x000fe40000000031 */
[----:B------:R-:W-:Y:S02]  /*112d0*/  PRMT R96, R96, 0x5410, R51 ;  /* 0x0000541060607816 */ /* 0x000fe40000000033 */
[----:B------:R-:W-:-:S02]  /*112e0*/  LOP3.LUT R89, R89, 0xffff0000, RZ, 0xc0, !PT ;  /* 0xffff000059597812 */ /* 0x000fc400078ec0ff */
[----:B------:R-:W-:Y:S02]  /*112f0*/  LOP3.LUT R93, R93, 0xffff0000, RZ, 0xc0, !PT ;  /* 0xffff00005d5d7812 */ /* 0x000fe400078ec0ff */
[----:B------:R-:W-:Y:S02]  /*11300*/  PRMT R95, R95, 0x5410, R36 ;  /* 0x000054105f5f7816 */ /* 0x000fe40000000024 */
        /* <DEDUP_REMOVED lines=69> */
.L_x_2875:
[----:B------:R-:W-:Y:S05]  /*11760*/  BSYNC B1 ;  /* 0x0000000000017941 */ /* 0x000fea0003800000 */
.L_x_2874:
[----:B------:R-:W-:Y:S04]  /*11770*/  BSSY B1, `(.L_x_2876) ;  /* 0x0000068000017945 */ /* 0x000fe80003800000 */
[----:B------:R-:W-:Y:S05]  /*11780*/  @P1 BRA `(.L_x_2877) ;  /* 0x0000000400981947 */ /* 0x000fea0003800000 */
[----:B-1----:R-:W-:Y:S02]  /*11790*/  LEA.HI R4, R33, R217, RZ, 0x1d ;  /* 0x000000d921047211 */ /* 0x002fe400078fe8ff */
[----:B------:R-:W-:Y:S02]  /*117a0*/  SHF.R.U64 R34, R52, 0x10, R53 ;  /* 0x0000001034227819 */ /* 0x000fe40000001235 */
[----:B------:R-:W-:Y:S01]  /*117b0*/  SHF.R.S32.HI R5, RZ, 0x1f, R4 ;  /* 0x0000001fff057819 */ /* 0x000fe20000011404 */
[----:B------:R-:W-:Y:S01]  /*117c0*/  IMAD.SHL.U32 R6, R4, 0x8, RZ ;  /* 0x0000000804067824 */ /* 0x000fe200078e00ff */
[----:B---3--:R-:W-:Y:S02]  /*117d0*/  SHF.R.U64 R30, R8, 0x10, R9 ;  /* 0x00000010081e7819 */ /* 0x008fe40000001209 */
[----:B------:R-:W-:Y:S02]  /*117e0*/  LEA.HI R5, R5, R4, RZ, 0x3 ;  /* 0x0000000405057211 */ /* 0x000fe400078f18ff */
[----:B------:R-:W-:-:S02]  /*117f0*/  LOP3.LUT R4, R195, 0x38, R6, 0xf8, !PT ;  /* 0x00000038c3047812 */ /* 0x000fc400078ef806 */
[----:B------:R-:W-:Y:S01]  /*11800*/  SHF.R.U32.HI R9, RZ, 0x10, R9 ;  /* 0x00000010ff097819 */ /* 0x000fe20000011609 */
[----:B------:R-:W-:Y:S01]  /*11810*/  IMAD.SHL.U32 R5, R5, 0x400, RZ ;  /* 0x0000040005057824 */ /* 0x000fe200078e00ff */
[----:B------:R-:W-:Y:S02]  /*11820*/  LOP3.LUT R4, R4, R231, RZ, 0x3c, !PT ;  /* 0x000000e704047212 */ /* 0x000fe400078e3cff */
[----:B------:R-:W-:Y:S02]  /*11830*/  PRMT R77, R77, 0x5410, R34 ;  /* 0x000054104d4d7816 */ /* 0x000fe40000000022 */
[----:B------:R-:W-:Y:S02]  /*11840*/  LOP3.LUT R5, R5, 0x7fffe000, RZ, 0xc0, !PT ;  /* 0x7fffe00005057812 */ /* 0x000fe400078ec0ff */
[----:B------:R-:W-:Y:S01]  /*11850*/  PRMT R73, R73, 0x5410, R30 ;  /* 0x0000541049497816 */ /* 0x000fe2000000001e */
[----:B------:R-:W-:Y:S01]  /*11860*/  IMAD.U32 R34, R77, 0x10000, RZ ;  /* 0x000100004d227824 */ /* 0x000fe200078e00ff */
[----:B------:R-:W-:-:S02]  /*11870*/  IADD3 R25, R4, R5, R199 ;  /* 0x0000000504197210 */ /* 0x000fc40007ffe0c7 */
[----:B------:R-:W1:Y:S01]  /*11880*/  LDS.128 R4, [R227] ;  /* 0x00000000e3047984 */ /* 0x000e620000000c00 */
[----:B------:R-:W-:Y:S01]  /*11890*/  SHF.R.U32.HI R53, RZ, 0x10, R53 ;  /* 0x00000010ff357819 */ /* 0x000fe20000011635 */
[----:B------:R-:W-:Y:S01]  /*118a0*/  IMAD.U32 R35, R73, 0x10000, RZ ;  /* 0x0001000049237824 */ /* 0x000fe200078e00ff */
[----:B------:R-:W-:Y:S01]  /*118b0*/  SHF.R.U64 R32, R54, 0x10, R55 ;  /* 0x0000001036207819 */ /* 0x000fe20000001237 */
[----:B------:R-:W-:Y:S01]  /*118c0*/  IMAD R28, R25, 0x2, R16 ;  /* 0x00000002191c7824 */ /* 0x000fe200078e0210 */
[----:B------:R-:W-:Y:S02]  /*118d0*/  SHF.R.U64 R8, R10, 0x10, R11 ;  /* 0x000000100a087819 */ /* 0x000fe4000000120b */
[----:B------:R-:W-:Y:S02]  /*118e0*/  PRMT R74, R74, 0x5410, R9 ;  /* 0x000054104a4a7816 */ /* 0x000fe40000000009 */
[----:B------:R-:W2:Y:S01]  /*118f0*/  LDS.128 R24, [R28+0x10400] ;  /* 0x010400001c187984 */ /* 0x000ea20000000c00 */
[----:B------:R-:W-:-:S02]  /*11900*/  SHF.R.U32.HI R55, RZ, 0x10, R55 ;  /* 0x00000010ff377819 */ /* 0x000fc40000011637 */
[----:B------:R-:W-:Y:S01]  /*11910*/  SHF.R.U32.HI R11, RZ, 0x10, R11 ;  /* 0x00000010ff0b7819 */ /* 0x000fe2000001160b */
[----:B------:R-:W-:Y:S01]  /*11920*/  IMAD.U32 R36, R74, 0x10000, RZ ;  /* 0x000100004a247824 */ /* 0x000fe200078e00ff */
[----:B------:R-:W-:Y:S02]  /*11930*/  PRMT R78, R78, 0x5410, R53 ;  /* 0x000054104e4e7816 */ /* 0x000fe40000000035 */
[----:B------:R-:W-:Y:S02]  /*11940*/  PRMT R75, R75, 0x5410, R8 ;  /* 0x000054104b4b7816 */ /* 0x000fe40000000008 */
[----:B------:R-:W-:Y:S02]  /*11950*/  PRMT R80, R80, 0x5410, R55 ;  /* 0x0000541050507816 */ /* 0x000fe40000000037 */
[----:B------:R-:W-:Y:S02]  /*11960*/  PRMT R76, R76, 0x5410, R11 ;  /* 0x000054104c4c7816 */ /* 0x000fe4000000000b */
[----:B------:R-:W-:-:S02]  /*11970*/  PRMT R79, R79, 0x5410, R32 ;  /* 0x000054104f4f7816 */ /* 0x000fc40000000020 */
        /* <DEDUP_REMOVED lines=21> */
[----:B------:R-:W-:Y:S02]  /*11ad0*/  IMAD.U32 R32, R27, 0x10000, RZ ;  /* 0x000100001b207824 */ /* 0x000fe400078e00ff */
[-C--:B------:R-:W-:Y:S01]  /*11ae0*/  FMUL.FTZ R30, R30, R29.reuse ;  /* 0x0000001d1e1e7220 */ /* 0x080fe20000410000 */
[----:B------:R-:W-:Y:S02]  /*11af0*/  IMAD.U32 R34, R76, 0x10000, RZ ;  /* 0x000100004c227824 */ /* 0x000fe400078e00ff */
[C---:B------:R-:W-:Y:S01]  /*11b00*/  FFMA.FTZ R38, R9.reuse, R29, -R38 ;  /* 0x0000001d09267223 */ /* 0x040fe20000010826 */
[----:B------:R-:W-:Y:S02]  /*11b10*/  IMAD.U32 R8, R80, 0x10000, RZ ;  /* 0x0001000050087824 */ /* 0x000fe400078e00ff */
[----:B------:R-:W-:Y:S01]  /*11b20*/  FFMA.FTZ R36, R9, R36, R30 ;  /* 0x0000002409247223 */ /* 0x000fe2000001001e */
[----:B------:R-:W-:Y:S01]  /*11b30*/  FMUL.FTZ R40, R32, R34 ;  /* 0x0000002220287220 */ /* 0x000fe20000410000 */
[----:B------:R-:W-:Y:S01]  /*11b40*/  FMUL.FTZ R9, R24, R73 ;  /* 0x0000004918097220 */ /* 0x000fe20000410000 */
[-C--:B------:R-:W-:Y:S01]  /*11b50*/  FMUL.FTZ R29, R32, R8.reuse ;  /* 0x00000008201d7220 */ /* 0x080fe20000410000 */
[----:B------:R-:W-:Y:S01]  /*11b60*/  LOP3.LUT R78, R78, 0xffff0000, RZ, 0xc0, !PT ;  /* 0xffff00004e4e7812 */ /* 0x000fe200078ec0ff */
[----:B------:R-:W-:Y:S01]  /*11b70*/  FFMA.FTZ R40, R11, R8, -R40 ;  /* 0x000000080b287223 */ /* 0x000fe20000010828 */
[----:B------:R-:W-:-:S02]  /*11b80*/  IMAD.U32 R31, R26, 0x10000, RZ ;  /* 0x000100001a1f7824 */ /* 0x000fc400078e00ff */
[----:B------:R-:W-:Y:S01]  /*11b90*/  FFMA.FTZ R34, R11, R34, R29 ;  /* 0x000000220b227223 */ /* 0x000fe2000001001d */
[-C--:B------:R-:W-:Y:S01]  /*11ba0*/  FMUL.FTZ R11, R24, R77.reuse ;  /* 0x0000004d180b7220 */ /* 0x080fe20000410000 */
[----:B------:R-:W-:Y:S01]  /*11bb0*/  FFMA.FTZ R24, R4, R77, -R9 ;  /* 0x0000004d04187223 */ /* 0x000fe20000010809 */
[----:B------:R-:W-:Y:S02]  /*11bc0*/  IMAD.U32 R9, R75, 0x10000, RZ ;  /* 0x000100004b097824 */ /* 0x000fe400078e00ff */
[----:B------:R-:W-:Y:S01]  /*11bd0*/  FMUL.FTZ R32, R25, R74 ;  /* 0x0000004a19207220 */ /* 0x000fe20000410000 */
        /* <DEDUP_REMOVED lines=33> */
.L_x_2877:
[----:B------:R-:W-:Y:S05]  /*11df0*/  BSYNC B1 ;  /* 0x0000000000017941 */ /* 0x000fea0003800000 */
.L_x_2876:
[----:B------:R-:W-:Y:S05]  /*11e00*/  @P2 BRA `(.L_x_2849) ;  /* 0x0000000400982947 */ /* 0x000fea0003800000 */
[----:B------:R-:W-:Y:S02]  /*11e10*/  LEA.HI R33, R33, R218, RZ, 0x1d ;  /* 0x000000da21217211 */ /* 0x000fe400078fe8ff */
[----:B-1-3--:R-:W-:Y:S02]  /*11e20*/  SHF.R.U64 R25, R12, 0x10, R13 ;  /* 0x000000100c197819 */ /* 0x00afe4000000120d */
[----:B--2---:R-:W-:Y:S01]  /*11e30*/  SHF.R.S32.HI R6, RZ, 0x1f, R33 ;  /* 0x0000001fff067819 */ /* 0x004fe20000011421 */
[----:B------:R-:W-:Y:S01]  /*11e40*/  IMAD.SHL.U32 R4, R33, 0x8, RZ ;  /* 0x0000000821047824 */ /* 0x000fe200078e00ff */
[----:B------:R-:W-:Y:S02]  /*11e50*/  SHF.R.U32.HI R28, RZ, 0x10, R13 ;  /* 0x00000010ff1c7819 */ /* 0x000fe4000001160d */
[----:B------:R-:W-:Y:S02]  /*11e60*/  LEA.HI R6, R6, R33, RZ, 0x3 ;  /* 0x0000002106067211 */ /* 0x000fe400078f18ff */
[----:B------:R-:W-:-:S02]  /*11e70*/  LOP3.LUT R4, R195, 0x38, R4, 0xf8, !PT ;  /* 0x00000038c3047812 */ /* 0x000fc400078ef804 */
[----:B------:R-:W-:Y:S01]  /*11e80*/  SHF.R.U64 R13, R14, 0x10, R15 ;  /* 0x000000100e0d7819 */ /* 0x000fe2000000120f */
        /* <DEDUP_REMOVED lines=17> */
[----:B------:R-:W-:Y:S01]  /*11fa0*/  PRMT R28, R3, 0x5410, R28 ;  /* 0x00005410031c7816 */ /* 0x000fe2000000001c */
[----:B------:R-:W-:Y:S01]  /*11fb0*/  IMAD.U32 R32, R31, 0x10000, RZ ;  /* 0x000100001f207824 */ /* 0x000fe200078e00ff */
[----:B------:R-:W-:Y:S02]  /*11fc0*/  SHF.R.U32.HI R58, RZ, 0x10, R59 ;  /* 0x00000010ff3a7819 */ /* 0x000fe4000001163b */
        /* <DEDUP_REMOVED lines=29> */
[C---:B------:R-:W-:Y:S01]  /*121a0*/  FFMA.FTZ R25, R12.reuse, R14, -R25 ;  /* 0x0000000e0c197223 */ /* 0x040fe20000010819 */
[C---:B------:R-:W-:Y:S01]  /*121b0*/  FMUL.FTZ R14, R21.reuse, R32 ;  /* 0x00000020150e7220 */ /* 0x040fe20000410000 */
[----:B------:R-:W-:Y:S01]  /*121c0*/  FMUL.FTZ R27, R21, R0 ;  /* 0x00000000151b7220 */ /* 0x000fe20000410000 */
[----:B------:R-:W-:Y:S01]  /*121d0*/  FFMA.FTZ R15, R12, R29, R15 ;  /* 0x0000001d0c0f7223 */ /* 0x000fe2000001000f */
[C---:B------:R-:W-:Y:S01]  /*121e0*/  FMUL.FTZ R12, R8.reuse, R68 ;  /* 0x00000044080c7220 */ /* 0x040fe20000410000 */
[----:B------:R-:W-:Y:S01]  /*121f0*/  FFMA.FTZ R21, R13, R0, -R14 ;  /* 0x000000000d157223 */ /* 0x000fe2000001080e */
[----:B------:R-:W-:Y:S01]  /*12200*/  FMUL.FTZ R0, R8, R26 ;  /* 0x0000001a08007220 */ /* 0x000fe20000410000 */
[----:B------:R-:W-:-:S02]  /*12210*/  IMAD.U32 R20, R10, 0x10000, RZ ;  /* 0x000100000a147824 */ /* 0x000fc400078e00ff */
[----:B------:R-:W-:Y:S01]  /*12220*/  FFMA.FTZ R27, R13, R32, R27 ;  /* 0x000000200d1b7223 */ /* 0x000fe2000001001b */
[----:B------:R-:W-:Y:S02]  /*12230*/  IMAD.U32 R8, R30, 0x10000, RZ ;  /* 0x000100001e087824 */ /* 0x000fe400078e00ff */
[----:B------:R-:W-:Y:S01]  /*12240*/  FMUL.FTZ R13, R9, R28 ;  /* 0x0000001c090d7220 */ /* 0x000fe20000410000 */
[----:B------:R-:W-:Y:S01]  /*12250*/  FFMA.FTZ R68, R3, R68, -R0 ;  /* 0x0000004403447223 */ /* 0x000fe20000010800 */
[-C--:B------:R-:W-:Y:S01]  /*12260*/  FMUL.FTZ R9, R9, R69.reuse ;  /* 0x0000004509097220 */ /* 0x080fe20000410000 */
[----:B------:R-:W-:Y:S02]  /*12270*/  IMAD.U32 R0, R70, 0x10000, RZ ;  /* 0x0001000046007824 */ /* 0x000fe400078e00ff */
[----:B------:R-:W-:Y:S01]  /*12280*/  FFMA.FTZ R12, R3, R26, R12 ;  /* 0x0000001a030c7223 */ /* 0x000fe2000001000c */
[----:B------:R-:W-:Y:S01]  /*12290*/  FMUL.FTZ R26, R20, R8 ;  /* 0x00000008141a7220 */ /* 0x000fe20000410000 */
[----:B------:R-:W-:Y:S01]  /*122a0*/  FFMA.FTZ R28, R4, R28, R9 ;  /* 0x0000001c041c7223 */ /* 0x000fe20000010009 */
[----:B------:R-:W-:Y:S01]  /*122b0*/  LOP3.LUT R10, R10, 0xffff0000, RZ, 0xc0, !PT ;  /* 0xffff00000a0a7812 */ /* 0x000fe200078ec0ff */
        /* <DEDUP_REMOVED lines=8> */
[----:B------:R-:W-:-:S02]  /*12340*/  LOP3.LUT R4, R31, 0xffff0000, RZ, 0xc0, !PT ;  /* 0xffff00001f047812 */ /* 0x000fc400078ec0ff */
[----:B------:R-:W-:Y:S01]  /*12350*/  LOP3.LUT R0, R71, 0xffff0000, RZ, 0xc0, !PT ;  /* 0xffff000047007812 */ /* 0x000fe200078ec0ff */
[-C--:B------:R-:W-:Y:S01]  /*12360*/  FMUL.FTZ R10, R10, R3.reuse ;  /* 0x000000030a0a7220 */ /* 0x080fe20000410000 */
[----:B------:R-:W-:Y:S01]  /*12370*/  FFMA.FTZ R3, R6, R3, -R5 ;  /* 0x0000000306037223 */ /* 0x000fe20000010805 */
[C---:B------:R-:W-:Y:S01]  /*12380*/  FMUL.FTZ R8, R11.reuse, R4 ;  /* 0x000000040b087220 */ /* 0x040fe20000410000 */
[----:B------:R-:W-:Y:S01]  /*12390*/  F2FP.BF16.F32.PACK_AB R5, R14, R25 ;  /* 0x000000190e05723e */ /* 0x000fe200000010ff */
[-C--:B------:R-:W-:Y:S01]  /*123a0*/  FMUL.FTZ R13, R11, R0.reuse ;  /* 0x000000000b0d7220 */ /* 0x080fe20000410000 */
[----:B------:R-:W-:Y:S01]  /*123b0*/  FFMA.FTZ R11, R6, R9, R10 ;  /* 0x00000009060b7223 */ /* 0x000fe2000001000a */
[----:B------:R-:W-:Y:S01]  /*123c0*/  FFMA.FTZ R0, R7, R0, -R8 ;  /* 0x0000000007007223 */ /* 0x000fe20000010808 */
        /* <DEDUP_REMOVED lines=8> */
[----:B------:R-:W-:-:S05]  /*12450*/  F2FP.BF16.F32.PACK_AB R11, R30, R27 ;  /* 0x0000001b1e0b723e */ /* 0x000fca00000010ff */
[----:B------:R4:W-:Y:S02]  /*12460*/  STS.128 [R24+0x10400], R8 ;  /* 0x0104000818007388 */ /* 0x0009e40000000c00 */
.L_x_2849:
[----:B------:R-:W-:Y:S05]  /*12470*/  BSYNC B0 ;  /* 0x0000000000007941 */ /* 0x000fea0003800000 */
.L_x_2827:
        /* <DEDUP_REMOVED lines=8> */
.L_x_2825:
[----:B01-3--:R-:W3:Y:S02]  /*12500*/  LDL R0, [R1+0xc] ;  /* 0x00000c0001007983 */ /* 0x00bee40000100800 */
[----:B---3--:R-:W-:-:S13]  /*12510*/  R2UR UR4, R0 ;  /* 0x00000000000472ca */ /* 0x008fda00000e0000 */
[----:B------:R-:W-:-:S05]  /*12520*/  IMAD.U32 R0, RZ, RZ, UR4 ;  /* 0x00000004ff007e24 */ /* 0x000fca000f8e00ff */
[----:B------:R-:W-:-:S13]  /*12530*/  ISETP.NE.AND P0, PT, R0, 0x3, PT ;  /* 0x000000030000780c */ /* 0x000fda0003f05270 */
[----:B------:R-:W-:Y:S05]  /*12540*/  @!P0 BRA `(.L_x_2878) ;  /* 0x0000000000048947 */ /* 0x000fea0003800000 */
[----:B------:R-:W-:Y:S01]  /*12550*/  BPT.TRAP 0x1 ;  /* 0x000000040000795c */ /* 0x000fe20000300000 */
.L_x_2878:
[----:B------:R-:W-:Y:S01]  /*12560*/  IMAD R3, R185, 0x8, R16 ;  /* 0x00000008b9037824 */ /* 0x000fe200078e0210 */
[----:B------:R-:W-:-:S04]  /*12570*/  SHF.L.U32 R0, R188, 0x1f, RZ ;  /* 0x0000001fbc007819 */ /* 0x000fc800000006ff */
[----:B------:R0:W1:Y:S01]  /*12580*/  SYNCS.PHASECHK.TRANS64.TRYWAIT P2, [R3+URZ+0x34830], R0 ;  /* 0x03483000030075a7 */ /* 0x000062000804017f */
[----:B------:R-:W-:Y:S05]  /*12590*/  @!P0 BRA `(.L_x_2879) ;  /* 0x0000000000048947 */ /* 0x000fea0003800000 */
[----:B------:R-:W-:Y:S01]  /*125a0*/  BPT.TRAP 0x1 ;  /* 0x000000040000795c */ /* 0x000fe20000300000 */
.L_x_2879:
[----:B--2-4-:R-:W2:Y:S02]  /*125b0*/  S2R R4, SR_TID.X ;  /* 0x0000000000047919 */ /* 0x014ea40000002100 */
[----:B--2---:R-:W-:-:S04]  /*125c0*/  LOP3.LUT R4, R4, 0x7f, RZ, 0xc0, !PT ;  /* 0x0000007f04047812 */ /* 0x004fc800078ec0ff */
[----:B------:R-:W-:Y:S01]  /*125d0*/  ISETP.NE.AND P1, PT, R4, RZ, PT ;  /* 0x000000ff0400720c */ /* 0x000fe20003f25270 */
[----:B-1----:R-:W-:-:S12]  /*125e0*/  @P2 BRA `(.L_x_2880) ;  /* 0x0000000000082947 */ /* 0x002fd80003800000 */
[----:B------:R-:W1:Y:S02]  /*125f0*/  SYNCS.PHASECHK.TRANS64.TRYWAIT P2, [R3+URZ+0x34830], R0 ;  /* 0x03483000030075a7 */ /* 0x000e64000804017f */
[----:B-1----:R-:W-:Y:S05]  /*12600*/  @!P2 BRA `(.L_x_2881) ;  /* 0x00000130008ca947 */ /* 0x002fea0003800000 */
.L_x_2880:
        /* <DEDUP_REMOVED lines=16> */
[----:B------:R-:W-:Y:S01]  /*12710*/  IMAD.MOV.U32 R5, RZ, RZ, 0x40000040 ;  /* 0x40000040ff057424 */ /* 0x000fe200078e00ff */
[----:B------:R-:W-:Y:S01]  /*12720*/  UMOV UR41, 0x40000040 ;  /* 0x4000004000297882 */ /* 0x000fe20000000000 */
[----:B------:R-:W-:Y:S01]  /*12730*/  UMOV UR37, 0x40000040 ;  /* 0x4000004000257882 */ /* 0x000fe20000000000 */
[----:B------:R-:W-:Y:S01]  /*12740*/  IMAD R4, R185, 0xc00, R8 ;  /* 0x00000c00b9047824 */ /* 0x000fe200078e0208 */
[----:B------:R-:W-:Y:S01]  /*12750*/  UIADD3 UR5, UR4, 0x2, URZ ;  /* 0x0000000204057890 */ /* 0x000fe2000fffe03f */
[----:B------:R-:W-:Y:S01]  /*12760*/  R2UR UR39, R5 ;  /* 0x00000000052772ca */ /* 0x000fe200000e0000 */
[----:B------:R-:W-:Y:S01]  /*12770*/  UMOV UR8, UR4 ;  /* 0x0000000400087c82 */ /* 0x000fe20008000000 */
[C---:B------:R-:W-:Y:S01]  /*12780*/  VIADD R6, R4.reuse, 0x2 ;  /* 0x0000000204067836 */ /* 0x040fe20000000000 */
[----:B------:R-:W-:Y:S01]  /*12790*/  R2UR UR10, R4 ;  /* 0x00000000040a72ca */ /* 0x000fe200000e0000 */
[----:B------:R-:W-:Y:S01]  /*127a0*/  IMAD.U32 R10, RZ, RZ, UR8 ;  /* 0x00000008ff0a7e24 */ /* 0x000fe2000f8e00ff */
[----:B------:R-:W-:Y:S01]  /*127b0*/  UIADD3 UR52, UR4, 0x406, URZ ;  /* 0x0000040604347890 */ /* 0x000fe2000fffe03f */
[----:B------:R-:W0:Y:S01]  /*127c0*/  LDC R0, c[0x0][0x448] ;  /* 0x00011200ff007b82 */ /* 0x000e220000000800 */
[----:B------:R-:W-:Y:S01]  /*127d0*/  UIADD3 UR48, UR4, 0x800, URZ ;  /* 0x0000080004307890 */ /* 0x000fe2000fffe03f */
[----:B------:R-:W-:Y:S01]  /*127e0*/  @!P1 VIADD R3, R3, 0x34840 ;  /* 0x0003484003039836 */ /* 0x000fe20000000000 */
[----:B------:R1:W-:Y:S01]  /*127f0*/  STL.64 [R1+0x38], R10 ;  /* 0x0000380a01007387 */ /* 0x0003e20000100a00 */
[----:B------:R-:W-:Y:S01]  /*12800*/  UIADD3 UR44, UR4, 0x802, URZ ;  /* 0x00000802042c7890 */ /* 0x000fe2000fffe03f */
[----:B------:R-:W-:Y:S01]  /*12810*/  BSSY B0, `(.L_x_2882) ;  /* 0x000054c000007945 */ /* 0x000fe20003800000 */
[----:B------:R-:W-:Y:S01]  /*12820*/  UIADD3 UR40, UR4, 0x804, URZ ;  /* 0x0000080404287890 */ /* 0x000fe2000fffe03f */
[----:B------:R-:W-:Y:S01]  /*12830*/  @!P1 PRMT R3, RZ, 0x654, R3 ;  /* 0x00000654ff039816 */ /* 0x000fe20000000003 */
[----:B------:R-:W-:Y:S01]  /*12840*/  UIADD3 UR36, UR4, 0x806, URZ ;  /* 0x0000080604247890 */ /* 0x000fe2000fffe03f */
[----:B------:R-:W-:Y:S01]  /*12850*/  CS2R R148, SRZ ;  /* 0x0000000000947805 */ /* 0x000fe2000001ff00 */
[----:B------:R-:W-:Y:S01]  /*12860*/  HGMMA.64x128x16.F32.BF16 R24, gdesc[UR8], RZ, !UPT, gsb0 ;  /* 0x01e00000081879f0 */ /* 0x000fe2000c0018ff */
[----:B------:R-:W-:Y:S01]  /*12870*/  R2UR UR10, R6 ;  /* 0x00000000060a72ca */ /* 0x000fe200000e0000 */
[----:B------:R-:W-:Y:S01]  /*12880*/  UMOV UR8, UR5 ;  /* 0x0000000500087c82 */ /* 0x000fe20008000000 */
[----:B------:R-:W-:Y:S01]  /*12890*/  R2UR UR11, R7 ;  /* 0x00000000070b72ca */ /* 0x000fe200000e0000 */
[----:B------:R-:W-:Y:S01]  /*128a0*/  UMOV UR9, 0x40000040 ;  /* 0x4000004000097882 */ /* 0x000fe20000000000 */
[----:B------:R-:W-:Y:S01]  /*128b0*/  VIADD R6, R4, 0x4 ;  /* 0x0000000404067836 */ /* 0x000fe20000000000 */
[----:B------:R-:W-:Y:S01]  /*128c0*/  UIADD3 UR5, UR4, 0x4, URZ ;  /* 0x0000000404057890 */ /* 0x000fe2000fffe03f */
[----:B------:R-:W-:Y:S01]  /*128d0*/  IMAD.MOV.U32 R7, RZ, RZ, 0x40000040 ;  /* 0x40000040ff077424 */ /* 0x000fe200078e00ff */
[----:B------:R-:W-:Y:S01]  /*128e0*/  CS2R R146, SRZ ;  /* 0x0000000000927805 */ /* 0x000fe2000001ff00 */
[----:B-1----:R-:W-:Y:S01]  /*128f0*/  IMAD.U32 R10, RZ, RZ, UR8 ;  /* 0x00000008ff0a7e24 */ /* 0x002fe2000f8e00ff */
[----:B-----5:R-:W-:Y:S01]  /*12900*/  CS2R R144, SRZ ;  /* 0x0000000000907805 */ /* 0x020fe2000001ff00 */
[----:B------:R-:W-:Y:S01]  /*12910*/  IMAD.U32 R11, RZ, RZ, UR9 ;  /* 0x00000009ff0b7e24 */ /* 0x000fe2000f8e00ff */
[----:B------:R-:W-:-:S02]  /*12920*/  CS2R R142, SRZ ;  /* 0x00000000008e7805 */ /* 0x000fc4000001ff00 */
[----:B------:R-:W-:Y:S02]  /*12930*/  CS2R R140, SRZ ;  /* 0x00000000008c7805 */ /* 0x000fe4000001ff00 */
[----:B0-----:R-:W-:Y:S01]  /*12940*/  ISETP.NE.AND P2, PT, R0, 0x1, PT ;  /* 0x000000010000780c */ /* 0x001fe20003f45270 */
[----:B------:R-:W-:Y:S01]  /*12950*/  IMAD.IADD R0, R205, 0x1, R200 ;  /* 0x00000001cd007824 */ /* 0x000fe200078e02c8 */
[----:B------:R0:W-:Y:S01]  /*12960*/  STL.64 [R1+0x30], R10 ;  /* 0x0000300a01007387 */ /* 0x0001e20000100a00 */
        /* <DEDUP_REMOVED lines=10> */
[----:B------:R-:W1:Y:S01]  /*12a10*/  @P2 LDC R5, c[0x0][0x44c] ;  /* 0x00011300ff052b82 */ /* 0x000e620000000800 */
[----:B------:R-:W-:-:S02]  /*12a20*/  CS2R R118, SRZ ;  /* 0x0000000000767805 */ /* 0x000fc4000001ff00 */
[----:B------:R-:W-:Y:S02]  /*12a30*/  CS2R R116, SRZ ;  /* 0x0000000000747805 */ /* 0x000fe4000001ff00 */
[----:B------:R-:W-:Y:S02]  /*12a40*/  CS2R R114, SRZ ;  /* 0x0000000000727805 */ /* 0x000fe4000001ff00 */
[----:B------:R-:W-:Y:S01]  /*12a50*/  CS2R R112, SRZ ;  /* 0x0000000000707805 */ /* 0x000fe2000001ff00 */
[----:B-1----:R-:W-:-:S04]  /*12a60*/  @P2 IMAD.HI.U32 R2, R0, R5, RZ ;  /* 0x0000000500022227 */ /* 0x002fc800078e00ff */
[----:B------:R-:W-:-:S04]  /*12a70*/  IMAD.MOV.U32 R5, RZ, RZ, -0x80 ;  /* 0xffffff80ff057424 */ /* 0x000fc800078e00ff */
[----:B------:R-:W-:Y:S01]  /*12a80*/  IMAD R5, R150, R5, 0x80 ;  /* 0x0000008096057424 */ /* 0x000fe200078e0205 */
        /* <DEDUP_REMOVED lines=50> */
[----:B------:R-:W-:Y:S01]  /*12db0*/  ULDC UR4, c[0x0][0x988] ;  /* 0x0002620000047ab9 */ /* 0x000fe20000000800 */
        /* <DEDUP_REMOVED lines=9> */
[----:B------:R-:W-:Y:S02]  /*12e50*/  VIADD R6, R4, 0x406 ;  /* 0x0000040604067836 */ /* 0x000fe40000000000 */
[----:B------:R-:W-:Y:S02]  /*12e60*/  IMAD.MOV.U32 R7, RZ, RZ, 0x40000040 ;  /* 0x40000040ff077424 */ /* 0x000fe400078e00ff */
[----:B0-----:R-:W-:Y:S01]  /*12e70*/  IMAD.U32 R10, RZ, RZ, UR8 ;  /* 0x00000008ff0a7e24 */ /* 0x001fe2000f8e00ff */
[----:B------:R-:W-:Y:S01]  /*12e80*/  R2UR UR54, R6 ;  /* 0x00000000063672ca */ /* 0x000fe200000e0000 */
[----:B------:R-:W-:Y:S01]  /*12e90*/  VIADD R6, R4, 0x800 ;  /* 0x0000080004067836 */ /* 0x000fe20000000000 */
[----:B------:R-:W-:Y:S01]  /*12ea0*/  R2UR UR55, R7 ;  /* 0x00000000073772ca */ /* 0x000fe200000e0000 */
[----:B------:R-:W-:-:S02]  /*12eb0*/  IMAD.MOV.U32 R7, RZ, RZ, 0x40000040 ;  /* 0x40000040ff077424 */ /* 0x000fc400078e00ff */
[----:B------:R-:W-:Y:S01]  /*12ec0*/  IMAD.U32 R11, RZ, RZ, UR9 ;  /* 0x00000009ff0b7e24 */ /* 0x000fe2000f8e00ff */
[----:B------:R-:W-:Y:S01]  /*12ed0*/  R2UR UR50, R6 ;  /* 0x00000000063272ca */ /* 0x000fe200000e0000 */
[----:B------:R-:W-:Y:S01]  /*12ee0*/  VIADD R6, R4, 0x802 ;  /* 0x0000080204067836 */ /* 0x000fe20000000000 */
[----:B------:R-:W-:Y:S01]  /*12ef0*/  R2UR UR51, R7 ;  /* 0x00000000073372ca */ /* 0x000fe200000e0000 */
[----:B------:R-:W-:Y:S01]  /*12f00*/  IMAD.MOV.U32 R7, RZ, RZ, 0x40000040 ;  /* 0x40000040ff077424 */ /* 0x000fe200078e00ff */
[----:B------:R-:W-:Y:S02]  /*12f10*/  STL.64 [R1], R10 ;  /* 0x0000000a01007387 */ /* 0x000fe40000100a00 */
[----:B------:R-:W-:Y:S01]  /*12f20*/  R2UR UR46, R6 ;  /* 0x00000000062e72ca */ /* 0x000fe200000e0000 */
[----:B------:R-:W-:Y:S01]  /*12f30*/  VIADD R6, R4, 0x804 ;  /* 0x0000080404067836 */ /* 0x000fe20000000000 */
[----:B------:R-:W-:Y:S01]  /*12f40*/  R2UR UR47, R7 ;  /* 0x00000000072f72ca */ /* 0x000fe200000e0000 */
[----:B------:R-:W-:-:S02]  /*12f50*/  IMAD.MOV.U32 R7, RZ, RZ, 0x40000040 ;  /* 0x40000040ff077424 */ /* 0x000fc400078e00ff */
[----:B------:R-:W-:Y:S01]  /*12f60*/  VIADD R4, R4, 0x806 ;  /* 0x0000080604047836 */ /* 0x000fe20000000000 */
[----:B------:R-:W-:Y:S02]  /*12f70*/  R2UR UR42, R6 ;  /* 0x00000000062a72ca */ /* 0x000fe400000e0000 */
[----:B------:R-:W-:Y:S02]  /*12f80*/  R2UR UR43, R7 ;  /* 0x00000000072b72ca */ /* 0x000fe400000e0000 */
[----:B------:R-:W-:Y:S01]  /*12f90*/  R2UR UR38, R4 ;  /* 0x00000000042672ca */ /* 0x000fe200000e0000 */
[----:B------:R-:W0:Y:S02]  /*12fa0*/  @P2 LDC R7, c[0x0][0x450] ;  /* 0x00011400ff072b82 */ /* 0x000e240000000800 */
[----:B0-----:R-:W-:Y:S01]  /*12fb0*/  @P2 SHF.R.U32.HI R0, RZ, R7, R2 ;  /* 0x00000007ff002219 */ /* 0x001fe20000011602 */
[----:B------:R-:W-:Y:S02]  /*12fc0*/  VIADD R7, R5, 0x1 ;  /* 0x0000000105077836 */ /* 0x000fe40000000000 */
[----:B------:R-:W-:-:S02]  /*12fd0*/  IMAD.IADD R5, R202, 0x1, R5 ;  /* 0x00000001ca057824 */ /* 0x000fc400078e0205 */
[----:B------:R-:W0:Y:S01]  /*12fe0*/  SHFL.IDX PT, R2, R0, 0x1, 0x1c1f ;  /* 0x003c1f0000027f89 */ /* 0x000e2200000e0000 */
        /* <DEDUP_REMOVED lines=63> */
[----:B------:R-:W-:Y:S01]  /*133e0*/  FMNMX.FTZ R6, R47, R6, !PT ;  /* 0x000000062f067209 */ /* 0x000fe20007810000 */
[----:B------:R-:W1:Y:S01]  /*133f0*/  @P2 LDC R50, c[0x0][0x450] ;  /* 0x00011400ff322b82 */ /* 0x000e620000000800 */
        /* <DEDUP_REMOVED lines=52> */
[----:B------:R-:W-:Y:S01]  /*13740*/  FSEL R27, R86, -INF , P4 ;  /* 0xff800000561b7808 */ /* 0x000fe20002000000 */
[----:B------:R2:W3:Y:S01]  /*13750*/  SHFL.IDX PT, R2, R0, RZ, 0x1c1f ;  /* 0x001c1fff00027589 */ /* 0x0004e200000e0000 */
[----:B------:R-:W-:-:S02]  /*13760*/  FMNMX.FTZ R6, R83, R6, !PT ;  /* 0x0000000653067209 */ /* 0x000fc40007810000 */
[----:B------:R-:W-:Y:S02]  /*13770*/  FSEL R87, R87, -INF , P3 ;  /* 0xff80000057577808 */ /* 0x000fe40001800000 */
[----:B------:R-:W-:Y:S01]  /*13780*/  FMNMX.FTZ R6, R27, R6, !PT ;  /* 0x000000061b067209 */ /* 0x000fe20007810000 */
[----:B--2---:R-:W-:-:S03]  /*13790*/  IMAD.U32 R0, RZ, RZ, UR4 ;  /* 0x00000004ff007e24 */ /* 0x004fc6000f8e00ff */
[----:B------:R-:W-:-:S05]  /*137a0*/  FMNMX.FTZ R6, R87, R6, !PT ;  /* 0x0000000657067209 */ /* 0x000fca0007810000 */
[----:B------:R-:W2:Y:S01]  /*137b0*/  SHFL.BFLY PT, R5, R6, 0x2, 0x1f ;  /* 0x0c401f0006057f89 */ /* 0x000ea200000e0000 */
[----:B---3--:R-:W-:-:S04]  /*137c0*/  VIADDMNMX R4, R2, R89, R4, PT ;  /* 0x0000005902047246 */ /* 0x008fc80003800104 */
[C---:B------:R-:W-:Y:S02]  /*137d0*/  ISETP.GT.AND P4, PT, R4.reuse, 0x1, PT ;  /* 0x000000010400780c */ /* 0x040fe40003f84270 */
[----:B------:R-:W-:Y:S02]  /*137e0*/  ISETP.GT.AND P5, PT, R4, 0x8, PT ;  /* 0x000000080400780c */ /* 0x000fe40003fa4270 */
[----:B------:R-:W-:Y:S02]  /*137f0*/  FSEL R20, R25, -INF , P4 ;  /* 0xff80000019147808 */ /* 0x000fe40002000000 */
[----:B------:R-:W-:Y:S02]  /*13800*/  FSEL R25, R28, -INF , P5 ;  /* 0xff8000001c197808 */ /* 0x000fe40002800000 */
[----:B------:R-:W-:Y:S02]  /*13810*/  ISETP.GT.AND P4, PT, R4, 0x10, PT ;  /* 0x000000100400780c */ /* 0x000fe40003f84270 */
[----:B--2---:R-:W-:-:S02]  /*13820*/  FMNMX.FTZ R10, R6, R5, !PT ;  /* 0x00000005060a7209 */ /* 0x004fc40007810000 */
[----:B------:R-:W-:Y:S02]  /*13830*/  FSEL R89, R32, -INF , P4 ;  /* 0xff80000020597808 */ /* 0x000fe40002000000 */
[----:B------:R-:W-:Y:S01]  /*13840*/  ISETP.GT.AND P4, PT, R4, 0x18, PT ;  /* 0x000000180400780c */ /* 0x000fe20003f84270 */
[----:B------:R-:W2:Y:S02]  /*13850*/  SHFL.BFLY PT, R5, R10, 0x1, 0x1f ;  /* 0x0c201f000a057f89 */ /* 0x000ea400000e0000 */
[----:B--2---:R-:W-:-:S04]  /*13860*/  FMNMX.FTZ R5, R10, R5, !PT ;  /* 0x000000050a057209 */ /* 0x004fc80007810000 */
[C---:B------:R-:W-:Y:S01]  /*13870*/  FSETP.NEU.FTZ.AND P3, PT, R5.reuse, -INF , PT ;  /* 0xff8000000500780b */ /* 0x040fe20003f7d000 */
[----:B------:R-:W-:-:S05]  /*13880*/  FMUL.FTZ R12, R5, R0 ;  /* 0x00000000050c7220 */ /* 0x000fca0000410000 */
[----:B------:R-:W-:Y:S02]  /*13890*/  FSEL R12, R12, RZ, P3 ;  /* 0x000000ff0c0c7208 */ /* 0x000fe40001800000 */
[----:B------:R-:W-:-:S03]  /*138a0*/  ISETP.GT.AND P3, PT, R4, RZ, PT ;  /* 0x000000ff0400720c */ /* 0x000fc60003f64270 */
[-CC-:B------:R-:W-:Y:S01]  /*138b0*/  FFMA.FTZ R181, R93, R0.reuse, -R12.reuse ;  /* 0x000000005db57223 */ /* 0x180fe2000001080c */
[----:B------:R-:W-:Y:S01]  /*138c0*/  FSEL R43, R24, -INF , P3 ;  /* 0xff800000182b7808 */ /* 0x000fe20001800000 */
[-CC-:B------:R-:W-:Y:S01]  /*138d0*/  FFMA.FTZ R97, R97, R0.reuse, -R12.reuse ;  /* 0x0000000061617223 */ /* 0x180fe2000001080c */
[C---:B------:R-:W-:Y:S01]  /*138e0*/  ISETP.GT.AND P3, PT, R4.reuse, 0x9, PT ;  /* 0x000000090400780c */ /* 0x040fe20003f64270 */
[--C-:B------:R-:W-:Y:S01]  /*138f0*/  FFMA.FTZ R179, R101, R0, -R12.reuse ;  /* 0x0000000065b37223 */ /* 0x100fe2000001080c */
[----:B------:R-:W-:Y:S01]  /*13900*/  FMNMX.FTZ R10, R43, R20, !PT ;  /* 0x000000142b0a7209 */ /* 0x000fe20007810000 */
[----:B------:R2:W-:Y:S01]  /*13910*/  MUFU.EX2 R2, R97 ;  /* 0x0000006100027308 */ /* 0x0005e20000000800 */
[----:B------:R-:W-:Y:S01]  /*13920*/  FSEL R29, R29, -INF , P3 ;  /* 0xff8000001d1d7808 */ /* 0x000fe20001800000 */
[--C-:B------:R-:W-:Y:S01]  /*13930*/  FFMA.FTZ R26, R103, R0, -R12.reuse ;  /* 0x00000000671a7223 */ /* 0x100fe2000001080c */
[----:B------:R-:W-:Y:S01]  /*13940*/  FMNMX.FTZ R10, R25, R10, !PT ;  /* 0x0000000a190a7209 */ /* 0x000fe20007810000 */
[-CC-:B------:R-:W-:Y:S01]  /*13950*/  FFMA.FTZ R173, R99, R0.reuse, -R12.reuse ;  /* 0x0000000063ad7223 */ /* 0x180fe2000001080c */
[C---:B------:R-:W-:Y:S01]  /*13960*/  ISETP.GT.AND P3, PT, R4.reuse, 0x11, PT ;  /* 0x000000110400780c */ /* 0x040fe20003f64270 */
[--C-:B------:R-:W-:Y:S01]  /*13970*/  FFMA.FTZ R28, R95, R0, -R12.reuse ;  /* 0x000000005f1c7223 */ /* 0x100fe2000001080c */
[----:B------:R-:W-:Y:S01]  /*13980*/  FMNMX.FTZ R10, R29, R10, !PT ;  /* 0x0000000a1d0a7209 */ /* 0x000fe20007810000 */
        /* <DEDUP_REMOVED lines=11> */
[C---:B------:R-:W-:Y:S01]  /*13a40*/  ISETP.GT.AND P4, PT, R4.reuse, 0x20, PT ;  /* 0x000000200400780c */ /* 0x040fe20003f84270 */
[-CC-:B------:R-:W-:Y:S01]  /*13a50*/  FFMA.FTZ R165, R9, R0.reuse, -R12.reuse ;  /* 0x0000000009a57223 */ /* 0x180fe2000001080c */
[----:B------:R-:W-:Y:S01]  /*13a60*/  FSEL R37, R37, -INF , P3 ;  /* 0xff80000025257808 */ /* 0x000fe20001800000 */
[--C-:B------:R-:W-:Y:S01]  /*13a70*/  FFMA.FTZ R167, R7, R0, -R12.reuse ;  /* 0x0000000007a77223 */ /* 0x100fe2000001080c */
[----:B------:R-:W-:Y:S01]  /*13a80*/  FMNMX.FTZ R14, R93, R14, !PT ;  /* 0x0000000e5d0e7209 */ /* 0x000fe20007810000 */
[-CC-:B------:R-:W-:Y:S01]  /*13a90*/  FFMA.FTZ R183, R105, R0.reuse, -R12.reuse ;  /* 0x0000000069b77223 */ /* 0x180fe2000001080c */
[----:B------:R-:W-:Y:S01]  /*13aa0*/  ISETP.GT.AND P3, PT, R4, 0x21, PT ;  /* 0x000000210400780c */ /* 0x000fe20003f64270 */
[----:B------:R-:W3:Y:S01]  /*13ab0*/  MUFU.EX2 R181, R181 ;  /* 0x000000b500b57308 */ /* 0x000ee20000000800 */
[----:B--2---:R-:W-:Y:S01]  /*13ac0*/  FSEL R97, R40, -INF , P4 ;  /* 0xff80000028617808 */ /* 0x004fe20002000000 */
[--C-:B------:R-:W-:Y:S01]  /*13ad0*/  FFMA.FTZ R6, R107, R0, -R12.reuse ;  /* 0x000000006b067223 */ /* 0x100fe2000001080c */
[----:B------:R-:W-:Y:S01]  /*13ae0*/  FMNMX.FTZ R14, R37, R14, !PT ;  /* 0x0000000e250e7209 */ /* 0x000fe20007810000 */
[-CC-:B------:R-:W-:Y:S01]  /*13af0*/  FFMA.FTZ R177, R109, R0.reuse, -R12.reuse ;  /* 0x000000006db17223 */ /* 0x180fe2000001080c */
[C---:B------:R-:W-:Y:S01]  /*13b00*/  ISETP.GT.AND P4, PT, R4.reuse, 0x28, PT ;  /* 0x000000280400780c */ /* 0x040fe20003f84270 */
        /* <DEDUP_REMOVED lines=10> */
[----:B------:R-:W4:Y:S01]  /*13bb0*/  MUFU.EX2 R6, R6 ;  /* 0x0000000600067308 */ /* 0x000f220000000800 */
[C---:B------:R-:W-:Y:S01]  /*13bc0*/  ISETP.GT.AND P4, PT, R4.reuse, 0x30, PT ;  /* 0x000000300400780c */ /* 0x040fe20003f84270 */
        /* <DEDUP_REMOVED lines=11> */
[C---:B------:R-:W-:Y:S01]  /*13c80*/  ISETP.GT.AND P4, PT, R4.reuse, 0x38, PT ;  /* 0x000000380400780c */ /* 0x040fe20003f84270 */
[--C-:B------:R-:W-:Y:S01]  /*13c90*/  FFMA.FTZ R38, R71, R0, -R12.reuse ;  /* 0x0000000047267223 */ /* 0x100fe2000001080c */
[----:B------:R-:W-:Y:S01]  /*13ca0*/  FSEL R49, R49, -INF , P3 ;  /* 0xff80000031317808 */ /* 0x000fe20001800000 */
[----:B------:R-:W1:Y:S01]  /*13cb0*/  MUFU.EX2 R177, R177 ;  /* 0x000000b100b17308 */ /* 0x000e620000000800 */
[----:B------:R-:W-:Y:S01]  /*13cc0*/  FMNMX.FTZ R24, R103, R24, !PT ;  /* 0x0000001867187209 */ /* 0x000fe20007810000 */
[-CC-:B------:R-:W-:Y:S01]  /*13cd0*/  FFMA.FTZ R40, R75, R0.reuse, -R12.reuse ;  /* 0x000000004b287223 */ /* 0x180fe2000001080c */
[----:B------:R-:W-:Y:S01]  /*13ce0*/  ISETP.GT.AND P3, PT, R4, 0x39, PT ;  /* 0x000000390400780c */ /* 0x000fe20003f64270 */
[-CC-:B------:R-:W-:Y:S01]  /*13cf0*/  FFMA.FTZ R42, R79, R0.reuse, -R12.reuse ;  /* 0x000000004f2a7223 */ /* 0x180fe2000001080c */
[----:B------:R-:W-:Y:S01]  /*13d00*/  FSEL R99, R52, -INF , P4 ;  /* 0xff80000034637808 */ /* 0x000fe20002000000 */
[----:B------:R-:W-:Y:S01]  /*13d10*/  FFMA.FTZ R44, R83, R0, -R12 ;  /* 0x00000000532c7223 */ /* 0x000fe2000001080c */
[----:B0-----:R-:W-:Y:S01]  /*13d20*/  FMNMX.FTZ R26, R49, R24, !PT ;  /* 0x00000018311a7209 */ /* 0x001fe20007810000 */
[----:B------:R0:W1:Y:S01]  /*13d30*/  MUFU.EX2 R10, R111 ;  /* 0x0000006f000a7308 */ /* 0x0000620000000800 */
[----:B------:R-:W-:-:S02]  /*13d40*/  ISETP.GT.AND P4, PT, R4, 0x40, PT ;  /* 0x000000400400780c */ /* 0x000fc40003f84270 */
[----:B------:R-:W-:Y:S02]  /*13d50*/  CS2R R108, SRZ ;  /* 0x00000000006c7805 */ /* 0x000fe4000001ff00 */
[----:B------:R-:W-:Y:S02]  /*13d60*/  FSEL R53, R53, -INF , P3 ;  /* 0xff80000035357808 */ /* 0x000fe40001800000 */
[----:B------:R-:W-:Y:S02]  /*13d70*/  CS2R R106, SRZ ;  /* 0x00000000006a7805 */ /* 0x000fe4000001ff00 */
[----:B------:R-:W-:Y:S02]  /*13d80*/  FMNMX.FTZ R26, R99, R26, !PT ;  /* 0x0000001a631a7209 */ /* 0x000fe40007810000 */
[----:B------:R-:W-:Y:S02]  /*13d90*/  CS2R R104, SRZ ;  /* 0x0000000000687805 */ /* 0x000fe4000001ff00 */
[----:B------:R-:W-:Y:S01]  /*13da0*/  ISETP.GT.AND P3, PT, R4, 0x41, PT ;  /* 0x000000410400780c */ /* 0x000fe20003f64270 */
[----:B------:R3:W-:Y:S01]  /*13db0*/  MUFU.EX2 R24, R28 ;  /* 0x0000001c00187308 */ /* 0x0007e20000000800 */
[----:B------:R-:W-:-:S02]  /*13dc0*/  FSEL R95, R56, -INF , P4 ;  /* 0xff800000385f7808 */ /* 0x000fc40002000000 */
[----:B0-----:R-:W-:Y:S02]  /*13dd0*/  CS2R R110, SRZ ;  /* 0x00000000006e7805 */ /* 0x001fe4000001ff00 */
[----:B------:R-:W-:Y:S02]  /*13de0*/  FMNMX.FTZ R26, R53, R26, !PT ;  /* 0x0000001a351a7209 */ /* 0x000fe40007810000 */
[C---:B------:R-:W-:Y:S02]  /*13df0*/  ISETP.GT.AND P4, PT, R4.reuse, 0x48, PT ;  /* 0x000000480400780c */ /* 0x040fe40003f84270 */
[----:B------:R-:W-:Y:S01]  /*13e00*/  FSEL R57, R57, -INF , P3 ;  /* 0xff80000039397808 */ /* 0x000fe20001800000 */
[----:B------:R-:W0:Y:S01]  /*13e10*/  MUFU.EX2 R179, R179 ;  /* 0x000000b300b37308 */ /* 0x000e220000000800 */
[----:B------:R-:W-:Y:S02]  /*13e20*/  FMNMX.FTZ R26, R95, R26, !PT ;  /* 0x0000001a5f1a7209 */ /* 0x000fe40007810000 */
[----:B------:R-:W-:-:S02]  /*13e30*/  ISETP.GT.AND P3, PT, R4, 0x49, PT ;  /* 0x000000490400780c */ /* 0x000fc40003f64270 */
[----:B------:R-:W-:Y:S02]  /*13e40*/  FSEL R91, R60, -INF , P4 ;  /* 0xff8000003c5b7808 */ /* 0x000fe40002000000 */
[----:B---3--:R-:W-:Y:S01]  /*13e50*/  FMNMX.FTZ R28, R57, R26, !PT ;  /* 0x0000001a391c7209 */ /* 0x008fe20007810000 */
[----:B------:R-:W-:Y:S01]  /*13e60*/  MUFU.EX2 R173, R173 ;  /* 0x000000ad00ad7308 */ /* 0x000fe20000000800 */
[C---:B------:R-:W-:Y:S02]  /*13e70*/  ISETP.GT.AND P4, PT, R4.reuse, 0x50, PT ;  /* 0x000000500400780c */ /* 0x040fe40003f84270 */
[----:B------:R-:W-:Y:S02]  /*13e80*/  FSEL R61, R61, -INF , P3 ;  /* 0xff8000003d3d7808 */ /* 0x000fe40001800000 */
[----:B------:R-:W-:Y:S02]  /*13e90*/  FMNMX.FTZ R28, R91, R28, !PT ;  /* 0x0000001c5b1c7209 */ /* 0x000fe40007810000 */
[----:B------:R-:W-:Y:S01]  /*13ea0*/  ISETP.GT.AND P3, PT, R4, 0x51, PT ;  /* 0x000000510400780c */ /* 0x000fe20003f64270 */
[----:B------:R3:W-:Y:S01]  /*13eb0*/  MUFU.EX2 R26, R30 ;  /* 0x0000001e001a7308 */ /* 0x0007e20000000800 */
[----:B------:R-:W-:-:S02]  /*13ec0*/  FSEL R47, R64, -INF , P4 ;  /* 0xff800000402f7808 */ /* 0x000fc40002000000 */
[----:B------:R-:W-:Y:S02]  /*13ed0*/  FMNMX.FTZ R28, R61, R28, !PT ;  /* 0x0000001c3d1c7209 */ /* 0x000fe40007810000 */
[C---:B------:R-:W-:Y:S02]  /*13ee0*/  ISETP.GT.AND P4, PT, R4.reuse, 0x58, PT ;  /* 0x000000580400780c */ /* 0x040fe40003f84270 */
[----:B------:R-:W-:Y:S01]  /*13ef0*/  FSEL R65, R65, -INF , P3 ;  /* 0xff80000041417808 */ /* 0x000fe20001800000 */
[----:B------:R-:W-:Y:S01]  /*13f00*/  MUFU.EX2 R175, R175 ;  /* 0x000000af00af7308 */ /* 0x000fe20000000800 */
[----:B------:R-:W-:Y:S02]  /*13f10*/  FMNMX.FTZ R28, R47, R28, !PT ;  /* 0x0000001c2f1c7209 */ /* 0x000fe40007810000 */
[----:B------:R-:W-:Y:S02]  /*13f20*/  ISETP.GT.AND P3, PT, R4, 0x59, PT ;  /* 0x000000590400780c */ /* 0x000fe40003f64270 */
[----:B------:R-:W-:-:S02]  /*13f30*/  FSEL R39, R68, -INF , P4 ;  /* 0xff80000044277808 */ /* 0x000fc40002000000 */
        /* <DEDUP_REMOVED lines=27> */
[----:B------:R-:W-:Y:S01]  /*140f0*/  FMNMX.FTZ R32, R55, R32, !PT ;  /* 0x0000002037207209 */ /* 0x000fe20007810000 */
[-CC-:B---3--:R-:W-:Y:S01]  /*14100*/  FFMA.FTZ R34, R63, R0.reuse, -R12.reuse ;  /* 0x000000003f227223 */ /* 0x188fe2000001080c */
[----:B------:R-:W-:Y:S01]  /*14110*/  ISETP.GT.AND P3, PT, R4, 0x79, PT ;  /* 0x000000790400780c */ /* 0x000fe20003f64270 */
[----:B------:R-:W-:Y:S01]  /*14120*/  FFMA.FTZ R12, R87, R0, -R12 ;  /* 0x00000000570c7223 */ /* 0x000fe2000001080c */
[----:B------:R-:W-:-:S02]  /*14130*/  FSEL R9, R84, -INF , P4 ;  /* 0xff80000054097808 */ /* 0x000fc40002000000 */
[----:B------:R-:W-:Y:S01]  /*14140*/  FMNMX.FTZ R4, R81, R32, !PT ;  /* 0x0000002051047209 */ /* 0x000fe20007810000 */
[----:B------:R-:W-:Y:S01]  /*14150*/  MUFU.EX2 R34, R34 ;  /* 0x0000002200227308 */ /* 0x000fe20000000800 */
[----:B------:R-:W-:Y:S02]  /*14160*/  FSEL R85, R85, -INF , P3 ;  /* 0xff80000055557808 */ /* 0x000fe40001800000 */
[----:B------:R-:W-:-:S04]  /*14170*/  FMNMX.FTZ R4, R9, R4, !PT ;  /* 0x0000000409047209 */ /* 0x000fc80007810000 */
[----:B------:R-:W-:Y:S01]  /*14180*/  FMNMX.FTZ R4, R85, R4, !PT ;  /* 0x0000000455047209 */ /* 0x000fe20007810000 */
[----:B------:R-:W-:Y:S04]  /*14190*/  MUFU.EX2 R32, R59 ;  /* 0x0000003b00207308 */ /* 0x000fe80000000800 */
[----:B------:R-:W3:Y:S04]  /*141a0*/  SHFL.BFLY PT, R7, R4, 0x2, 0x1f ;  /* 0x0c401f0004077f89 */ /* 0x000ee800000e0000 */
[----:B------:R-:W-:Y:S08]  /*141b0*/  MUFU.EX2 R161, R161 ;  /* 0x000000a100a17308 */ /* 0x000ff00000000800 */
[----:B------:R-:W-:Y:S08]  /*141c0*/  MUFU.EX2 R36, R36 ;  /* 0x0000002400247308 */ /* 0x000ff00000000800 */
[----:B------:R-:W-:Y:S01]  /*141d0*/  MUFU.EX2 R163, R163 ;  /* 0x000000a300a37308 */ /* 0x000fe20000000800 */
[----:B---3--:R-:W-:-:S07]  /*141e0*/  FMNMX.FTZ R7, R4, R7, !PT ;  /* 0x0000000704077209 */ /* 0x008fce0007810000 */
[----:B------:R-:W-:Y:S01]  /*141f0*/  MUFU.EX2 R38, R38 ;  /* 0x0000002600267308 */ /* 0x000fe20000000800 */
[----:B------:R-:W3:Y:S07]  /*14200*/  SHFL.BFLY PT, R4, R7, 0x1, 0x1f ;  /* 0x0c201f0007047f89 */ /* 0x000eee00000e0000 */
[----:B------:R-:W-:Y:S08]  /*14210*/  MUFU.EX2 R157, R157 ;  /* 0x0000009d009d7308 */ /* 0x000ff00000000800 */
[----:B------:R-:W-:Y:S08]  /*14220*/  MUFU.EX2 R40, R40 ;  /* 0x0000002800287308 */ /* 0x000ff00000000800 */
[----:B------:R-:W-:Y:S01]  /*14230*/  MUFU.EX2 R159, R159 ;  /* 0x0000009f009f7308 */ /* 0x000fe20000000800 */
[----:B---3--:R-:W-:-:S04]  /*14240*/  FMNMX.FTZ R4, R7, R4, !PT ;  /* 0x0000000407047209 */ /* 0x008fc80007810000 */
[C---:B------:R-:W-:Y:S01]  /*14250*/  FSETP.NEU.FTZ.AND P3, PT, R4.reuse, -INF , PT ;  /* 0xff8000000400780b */ /* 0x040fe20003f7d000 */
[----:B------:R-:W-:Y:S02]  /*14260*/  FMUL.FTZ R46, R4, R0 ;  /* 0x00000000042e7220 */ /* 0x000fe40000410000 */
[----:B------:R-:W-:Y:S03]  /*14270*/  MUFU.EX2 R42, R42 ;  /* 0x0000002a002a7308 */ /* 0x000fe60000000800 */
[----:B------:R-:W-:-:S05]  /*14280*/  FSEL R46, R46, RZ, P3 ;  /* 0x000000ff2e2e7208 */ /* 0x000fca0001800000 */
[-CC-:B------:R-:W-:Y:S01]  /*14290*/  FFMA.FTZ R180, R43, R0.reuse, -R46.reuse ;  /* 0x000000002bb47223 */ /* 0x180fe2000001082e */
[-C--:B------:R-:W-:Y:S01]  /*142a0*/  FFMA.FTZ R7, R20, R0.reuse, -R46 ;  /* 0x0000000014077223 */ /* 0x080fe2000001082e */
[----:B------:R-:W-:Y:S01]  /*142b0*/  FADD.FTZ R20, R181, R2 ;  /* 0x00000002b5147221 */ /* 0x000fe20000010000 */
[-CC-:B------:R-:W-:Y:S01]  /*142c0*/  FFMA.FTZ R182, R25, R0.reuse, -R46.reuse ;  /* 0x0000000019b67223 */ /* 0x180fe2000001082e */
[-CC-:B------:R-:W-:Y:S01]  /*142d0*/  FFMA.FTZ R15, R29, R0.reuse, -R46.reuse ;  /* 0x000000001d0f7223 */ /* 0x180fe2000001082e */
[-C--:B------:R-:W-:Y:S01]  /*142e0*/  FFMA.FTZ R176, R89, R0.reuse, -R46 ;  /* 0x0000000059b07223 */ /* 0x080fe2000001082e */
[----:B------:R-:W-:Y:S01]  /*142f0*/  MUFU.EX2 R180, R180 ;  /* 0x000000b400b47308 */ /* 0x000fe20000000800 */
[----:B--2---:R-:W-:Y:S01]  /*14300*/  FADD.FTZ R11, R183, R20 ;  /* 0x00000014b70b7221 */ /* 0x004fe20000010000 */
[-CC-:B------:R-:W-:Y:S01]  /*14310*/  FFMA.FTZ R27, R41, R0.reuse, -R46.reuse ;  /* 0x00000000291b7223 */ /* 0x180fe2000001082e */
[-CC-:B------:R-:W-:Y:S01]  /*14320*/  FFMA.FTZ R21, R33, R0.reuse, -R46.reuse ;  /* 0x0000000021157223 */ /* 0x180fe2000001082e */
[----:B------:R-:W2:Y:S01]  /*14330*/  @P2 LDC R41, c[0x0][0x44c] ;  /* 0x00011300ff292b82 */ /* 0x000ea20000000800 */
[----:B----4-:R-:W-:Y:S01]  /*14340*/  FADD.FTZ R20, R6, R11 ;  /* 0x0000000b06147221 */ /* 0x010fe20000010000 */
[-CC-:B------:R-:W-:Y:S01]  /*14350*/  FFMA.FTZ R178, R93, R0.reuse, -R46.reuse ;  /* 0x000000005db27223 */ /* 0x180fe2000001082e */
[-C--:B------:R-:W-:Y:S01]  /*14360*/  FFMA.FTZ R25, R37, R0.reuse, -R46 ;  /* 0x0000000025197223 */ /* 0x080fe2000001082e */
[----:B------:R-:W3:Y:S01]  /*14370*/  MUFU.EX2 R7, R7 ;  /* 0x0000000700077308 */ /* 0x000ee20000000800 */
[----:B-1----:R-:W-:Y:S01]  /*14380*/  FADD.FTZ R11, R177, R20 ;  /* 0x00000014b10b7221 */ /* 0x002fe20000010000 */
[-CC-:B------:R-:W-:Y:S01]  /*14390*/  FFMA.FTZ R172, R97, R0.reuse, -R46.reuse ;  /* 0x0000000061ac7223 */ /* 0x180fe2000001082e */
[-CC-:B------:R-:W-:Y:S01]  /*143a0*/  FFMA.FTZ R174, R101, R0.reuse, -R46.reuse ;  /* 0x0000000065ae7223 */ /* 0x180fe2000001082e */
[-CC-:B------:R-:W-:Y:S01]  /*143b0*/  FFMA.FTZ R29, R45, R0.reuse, -R46.reuse ;  /* 0x000000002d1d7223 */ /* 0x180fe2000001082e */
[----:B------:R-:W-:Y:S01]  /*143c0*/  FADD.FTZ R20, R10, R11 ;  /* 0x0000000b0a147221 */ /* 0x000fe20000010000 */
[-C--:B------:R-:W-:Y:S01]  /*143d0*/  FFMA.FTZ R168, R103, R0.reuse, -R46 ;  /* 0x0000000067a87223 */ /* 0x080fe2000001082e */
[----:B------:R-:W-:Y:S01]  /*143e0*/  IMAD.MOV.U32 R43, RZ, RZ, R200 ;  /* 0x000000ffff2b7224 */ /* 0x000fe200078e00c8 */
[----:B------:R-:W1:Y:S01]  /*143f0*/  MUFU.EX2 R182, R182 ;  /* 0x000000b600b67308 */ /* 0x000e620000000800 */
[----:B0-----:R-:W-:Y:S01]  /*14400*/  FADD.FTZ R37, R179, R20 ;  /* 0x00000014b3257221 */ /* 0x001fe20000010000 */
[-CC-:B------:R-:W-:Y:S01]  /*14410*/  FFMA.FTZ R31, R49, R0.reuse, -R46.reuse ;  /* 0x00000000311f7223 */ /* 0x180fe2000001082e */
[-CC-:B------:R-:W-:Y:S01]  /*14420*/  FFMA.FTZ R170, R99, R0.reuse, -R46.reuse ;  /* 0x0000000063aa7223 */ /* 0x180fe2000001082e */
[-CC-:B------:R-:W-:Y:S01]  /*14430*/  FFMA.FTZ R33, R53, R0.reuse, -R46.reuse ;  /* 0x0000000035217223 */ /* 0x180fe2000001082e */
[----:B------:R-:W-:Y:S01]  /*14440*/  FADD.FTZ R48, R14, R37 ;  /* 0x000000250e307221 */ /* 0x000fe20000010000 */
[-CC-:B------:R-:W-:Y:S01]  /*14450*/  FFMA.FTZ R164, R95, R0.reuse, -R46.reuse ;  /* 0x000000005fa47223 */ /* 0x180fe2000001082e */
[-C--:B------:R-:W-:Y:S01]  /*14460*/  FFMA.FTZ R35, R57, R0.reuse, -R46 ;  /* 0x0000000039237223 */ /* 0x080fe2000001082e */
[----:B------:R-:W0:Y:S01]  /*14470*/  MUFU.EX2 R15, R15 ;  /* 0x0000000f000f7308 */ /* 0x000e220000000800 */
[----:B---3--:R-:W-:Y:S01]  /*14480*/  FADD.FTZ R11, R180, R7 ;  /* 0x00000007b40b7221 */ /* 0x008fe20000010000 */
[----:B------:R-:W-:Y:S01]  /*14490*/  FADD.FTZ R37, R173, R48 ;  /* 0x00000030ad257221 */ /* 0x000fe20000010000 */
[----:B------:R-:W-:Y:S01]  /*144a0*/  FFMA.FTZ R166, R91, R0, -R46 ;  /* 0x000000005ba67223 */ /* 0x000fe2000001082e */
[----:B--2---:R-:W-:-:S04]  /*144b0*/  @P2 IMAD.HI.U32 R41, R200, R41, RZ ;  /* 0x00000029c8292227 */ /* 0x004fc800078e00ff */
[-CC-:B------:R-:W-:Y:S01]  /*144c0*/  FFMA.FTZ R61, R61, R0.reuse, -R46.reuse ;  /* 0x000000003d3d7223 */ /* 0x180fe2000001082e */
[----:B------:R-:W-:Y:S01]  /*144d0*/  FADD.FTZ R48, R24, R37 ;  /* 0x0000002518307221 */ /* 0x000fe20000010000 */
[----:B------:R-:W-:Y:S01]  /*144e0*/  FFMA.FTZ R160, R47, R0, -R46 ;  /* 0x000000002fa07223 */ /* 0x000fe2000001082e */
[----:B------:R-:W2:Y:S01]  /*144f0*/  MUFU.EX2 R176, R176 ;  /* 0x000000b000b07308 */ /* 0x000ea20000000800 */
[----:B-1----:R-:W-:Y:S01]  /*14500*/  FADD.FTZ R20, R182, R11 ;  /* 0x0000000bb6147221 */ /* 0x002fe20000010000 */
[----:B------:R-:W-:Y:S01]  /*14510*/  FADD.FTZ R37, R175, R48 ;  /* 0x00000030af257221 */ /* 0x000fe20000010000 */
[----:B------:R-:W-:Y:S01]  /*14520*/  @P2 SHF.R.U32.HI R43, RZ, R50, R41 ;  /* 0x00000032ff2b2219 */ /* 0x000fe20000011629 */
[----:B------:R-:W-:Y:S01]  /*14530*/  FFMA.FTZ R39, R39, R0, -R46 ;  /* 0x0000000027277223 */ /* 0x000fe2000001082e */
[----:B------:R-:W-:Y:S01]  /*14540*/  F2FP.BF16.F32.PACK_AB R181, R2, R181 ;  /* 0x000000b502b5723e */ /* 0x000fe200000010ff */
[----:B------:R-:W-:Y:S01]  /*14550*/  FADD.FTZ R48, R26, R37 ;  /* 0x000000251a307221 */ /* 0x000fe20000010000 */
[----:B------:R-:W-:Y:S01]  /*14560*/  IADD3 R45, R43, R202, -R201 ;  /* 0x000000ca2b2d7210 */ /* 0x000fe20007ffe8c9 */
[----:B------:R-:W1:Y:S01]  /*14570*/  MUFU.EX2 R21, R21 ;  /* 0x0000001500157308 */ /* 0x000e620000000800 */
[----:B0-----:R-:W-:Y:S01]  /*14580*/  FADD.FTZ R11, R15, R20 ;  /* 0x000000140f0b7221 */ /* 0x001fe20000010000 */
[----:B------:R-:W-:Y:S01]  /*14590*/  FADD.FTZ R41, R169, R48 ;  /* 0x00000030a9297221 */ /* 0x000fe20000010000 */
[-CC-:B------:R-:W-:Y:S01]  /*145a0*/  FFMA.FTZ R37, R65, R0.reuse, -R46.reuse ;  /* 0x0000000041257223 */ /* 0x180fe2000001082e */
[----:B------:R-:W-:Y:S01]  /*145b0*/  F2FP.BF16.F32.PACK_AB R183, R6, R183 ;  /* 0x000000b706b7723e */ /* 0x000fe200000010ff */
[-CC-:B------:R-:W-:Y:S01]  /*145c0*/  FFMA.FTZ R69, R69, R0.reuse, -R46.reuse ;  /* 0x0000000045457223 */ /* 0x180fe2000001082e */
[----:B------:R-:W-:Y:S01]  /*145d0*/  FADD.FTZ R48, R28, R41 ;  /* 0x000000291c307221 */ /* 0x000fe20000010000 */
[-C--:B------:R-:W-:Y:S01]  /*145e0*/  FFMA.FTZ R51, R51, R0.reuse, -R46 ;  /* 0x0000000033337223 */ /* 0x080fe2000001082e */
[----:B------:R-:W0:Y:S01]  /*145f0*/  MUFU.EX2 R178, R178 ;  /* 0x000000b200b27308 */ /* 0x000e220000000800 */
[----:B--2---:R-:W-:Y:S01]  /*14600*/  FADD.FTZ R20, R176, R11 ;  /* 0x0000000bb0147221 */ /* 0x004fe20000010000 */
[----:B------:R-:W-:Y:S01]  /*14610*/  FADD.FTZ R41, R171, R48 ;  /* 0x00000030ab297221 */ /* 0x000fe20000010000 */
[-CC-:B------:R-:W-:Y:S01]  /*14620*/  FFMA.FTZ R73, R73, R0.reuse, -R46.reuse ;  /* 0x0000000049497223 */ /* 0x180fe2000001082e */
[-CC-:B------:R-:W-:Y:S01]  /*14630*/  FFMA.FTZ R13, R13, R0.reuse, -R46.reuse ;  /* 0x000000000d0d7223 */ /* 0x180fe2000001082e */
[-CC-:B------:R-:W-:Y:S01]  /*14640*/  FFMA.FTZ R77, R77, R0.reuse, -R46.reuse ;  /* 0x000000004d4d7223 */ /* 0x180fe2000001082e */
[----:B------:R-:W-:Y:S01]  /*14650*/  FADD.FTZ R48, R30, R41 ;  /* 0x000000291e307221 */ /* 0x000fe20000010000 */
[-C--:B------:R-:W-:Y:S01]  /*14660*/  FFMA.FTZ R55, R55, R0.reuse, -R46 ;  /* 0x0000000037377223 */ /* 0x080fe2000001082e */
[----:B------:R-:W2:Y:S01]  /*14670*/  MUFU.EX2 R25, R25 ;  /* 0x0000001900197308 */ /* 0x000ea20000000800 */
[----:B-1----:R-:W-:Y:S01]  /*14680*/  FADD.FTZ R11, R21, R20 ;  /* 0x00000014150b7221 */ /* 0x002fe20000010000 */
[----:B------:R-:W-:Y:S01]  /*14690*/  FADD.FTZ R41, R165, R48 ;  /* 0x00000030a5297221 */ /* 0x000fe20000010000 */
[-CC-:B------:R-:W-:Y:S01]  /*146a0*/  FFMA.FTZ R81, R81, R0.reuse, -R46.reuse ;  /* 0x0000000051517223 */ /* 0x180fe2000001082e */
[-CC-:B------:R-:W-:Y:S01]  /*146b0*/  FFMA.FTZ R9, R9, R0.reuse, -R46.reuse ;  /* 0x0000000009097223 */ /* 0x180fe2000001082e */
[----:B------:R-:W-:Y:S01]  /*146c0*/  FFMA.FTZ R46, R85, R0, -R46 ;  /* 0x00000000552e7223 */ /* 0x000fe2000001082e */
[----:B------:R-:W-:Y:S01]  /*146d0*/  FADD.FTZ R48, R32, R41 ;  /* 0x0000002920307221 */ /* 0x000fe20000010000 */
[----:B------:R-:W-:Y:S01]  /*146e0*/  F2FP.BF16.F32.PACK_AB R180, R7, R180 ;  /* 0x000000b407b4723e */ /* 0x000fe200000010ff */
[----:B------:R-:W1:Y:S01]  /*146f0*/  MUFU.EX2 R172, R172 ;  /* 0x000000ac00ac7308 */ /* 0x000e620000000800 */
[----:B0-----:R-:W-:Y:S01]  /*14700*/  FADD.FTZ R20, R178, R11 ;  /* 0x0000000bb2147221 */ /* 0x001fe20000010000 */
[----:B------:R-:W-:Y:S01]  /*14710*/  FADD.FTZ R41, R167, R48 ;  /* 0x00000030a7297221 */ /* 0x000fe20000010000 */
[----:B------:R-:W-:-:S02]  /*14720*/  SHF.R.S32.HI R50, RZ, 0x1f, R45 ;  /* 0x0000001fff327819 */ /* 0x000fc4000001142d */
[----:B------:R-:W-:Y:S02]  /*14730*/  CS2R R102, SRZ ;  /* 0x0000000000667805 */ /* 0x000fe4000001ff00 */
[----:B------:R-:W-:Y:S01]  /*14740*/  F2FP.BF16.F32.PACK_AB R179, R14, R179 ;  /* 0x000000b30eb3723e */ /* 0x000fe200000010ff */
[----:B------:R-:W-:Y:S01]  /*14750*/  FADD.FTZ R48, R34, R41 ;  /* 0x0000002922307221 */ /* 0x000fe20000010000 */
[----:B------:R-:W-:Y:S01]  /*14760*/  F2FP.BF16.F32.PACK_AB R177, R10, R177 ;  /* 0x000000b10ab1723e */ /* 0x000fe200000010ff */
[----:B------:R-:W0:Y:S01]  /*14770*/  MUFU.EX2 R27, R27 ;  /* 0x0000001b001b7308 */ /* 0x000e220000000800 */
[----:B--2---:R-:W-:Y:S01]  /*14780*/  FADD.FTZ R11, R25, R20 ;  /* 0x00000014190b7221 */ /* 0x004fe20000010000 */
[----:B------:R-:W-:Y:S01]  /*14790*/  FADD.FTZ R43, R161, R48 ;  /* 0x00000030a12b7221 */ /* 0x000fe20000010000 */
[----:B------:R-:W-:Y:S02]  /*147a0*/  F2FP.BF16.F32.PACK_AB R173, R24, R173 ;  /* 0x000000ad18ad723e */ /* 0x000fe400000010ff */
[----:B------:R-:W-:-:S02]  /*147b0*/  CS2R R100, SRZ ;  /* 0x0000000000647805 */ /* 0x000fc4000001ff00 */
[----:B------:R-:W-:Y:S02]  /*147c0*/  F2FP.BF16.F32.PACK_AB R175, R26, R175 ;  /* 0x000000af1aaf723e */ /* 0x000fe400000010ff */
[----:B------:R-:W-:Y:S02]  /*147d0*/  CS2R R98, SRZ ;  /* 0x0000000000627805 */ /* 0x000fe4000001ff00 */
[----:B------:R-:W-:Y:S01]  /*147e0*/  F2FP.BF16.F32.PACK_AB R169, R28, R169 ;  /* 0x000000a91ca9723e */ /* 0x000fe200000010ff */
[----:B------:R-:W2:Y:S01]  /*147f0*/  MUFU.EX2 R174, R174 ;  /* 0x000000ae00ae7308 */ /* 0x000ea20000000800 */
[----:B-1----:R-:W-:Y:S01]  /*14800*/  FADD.FTZ R20, R172, R11 ;  /* 0x0000000bac147221 */ /* 0x002fe20000010000 */
[----:B------:R-:W-:Y:S02]  /*14810*/  F2FP.BF16.F32.PACK_AB R171, R30, R171 ;  /* 0x000000ab1eab723e */ /* 0x000fe400000010ff */
[----:B------:R-:W-:Y:S02]  /*14820*/  CS2R R96, SRZ ;  /* 0x0000000000607805 */ /* 0x000fe4000001ff00 */
[----:B------:R-:W-:-:S02]  /*14830*/  F2FP.BF16.F32.PACK_AB R165, R32, R165 ;  /* 0x000000a520a5723e */ /* 0x000fc400000010ff */
[----:B------:R-:W-:Y:S02]  /*14840*/  CS2R R94, SRZ ;  /* 0x00000000005e7805 */ /* 0x000fe4000001ff00 */
[----:B------:R-:W-:Y:S02]  /*14850*/  F2FP.BF16.F32.PACK_AB R167, R34, R167 ;  /* 0x000000a722a7723e */ /* 0x000fe400000010ff */
[----:B------:R-:W-:Y:S01]  /*14860*/  CS2R R92, SRZ ;  /* 0x00000000005c7805 */ /* 0x000fe2000001ff00 */
[----:B------:R-:W1:Y:S01]  /*14870*/  MUFU.EX2 R29, R29 ;  /* 0x0000001d001d7308 */ /* 0x000e620000000800 */
[----:B0-----:R-:W-:Y:S01]  /*14880*/  FADD.FTZ R11, R27, R20 ;  /* 0x000000141b0b7221 */ /* 0x001fe20000010000 */
[----:B------:R-:W-:Y:S02]  /*14890*/  F2FP.BF16.F32.PACK_AB R161, R36, R161 ;  /* 0x000000a124a1723e */ /* 0x000fe400000010ff */
[----:B------:R-:W-:Y:S02]  /*148a0*/  CS2R R90, SRZ ;  /* 0x00000000005a7805 */ /* 0x000fe4000001ff00 */
[----:B------:R-:W-:-:S02]  /*148b0*/  F2FP.BF16.F32.PACK_AB R182, R15, R182 ;  /* 0x000000b60fb6723e */ /* 0x000fc400000010ff */
[----:B------:R-:W-:Y:S02]  /*148c0*/  CS2R R88, SRZ ;  /* 0x0000000000587805 */ /* 0x000fe4000001ff00 */
[----:B------:R-:W-:Y:S01]  /*148d0*/  F2FP.BF16.F32.PACK_AB R176, R21, R176 ;  /* 0x000000b015b0723e */ /* 0x000fe200000010ff */
[----:B------:R-:W0:Y:S01]  /*148e0*/  MUFU.EX2 R168, R168 ;  /* 0x000000a800a87308 */ /* 0x000e220000000800 */
[----:B--2---:R-:W-:Y:S01]  /*148f0*/  FADD.FTZ R20, R174, R11 ;  /* 0x0000000bae147221 */ /* 0x004fe20000010000 */
[----:B------:R-:W-:Y:S02]  /*14900*/  F2FP.BF16.F32.PACK_AB R178, R25, R178 ;  /* 0x000000b219b2723e */ /* 0x000fe400000010ff */
[----:B------:R-:W-:-:S04]  /*14910*/  F2FP.BF16.F32.PACK_AB R172, R27, R172 ;  /* 0x000000ac1bac723e */ /* 0x000fc800000010ff */
        /* <DEDUP_REMOVED lines=10> */
[----:B------:R-:W-:-:S04]  /*149c0*/  LEA.HI R11, R50, R45, RZ, 0x7 ;  /* 0x0000002d320b7211 */ /* 0x000fc800078f38ff */
[----:B------:R-:W-:Y:S02]  /*149d0*/  SHF.R.S32.HI R11, RZ, 0x7, R11 ;  /* 0x00000007ff0b7819 */ /* 0x000fe4000001140b */
[----:B------:R-:W1:Y:S01]  /*149e0*/  MUFU.EX2 R35, R35 ;  /* 0x0000002300237308 */ /* 0x000e620000000800 */
[C---:B0-----:R-:W-:Y:S01]  /*149f0*/  FADD.FTZ R41, R33.reuse, R20 ;  /* 0x0000001421297221 */ /* 0x041fe20000010000 */
[----:B------:R-:W-:Y:S01]  /*14a00*/  FADD.FTZ R20, R36, R43 ;  /* 0x0000002b24147221 */ /* 0x000fe20000010000 */
[----:B------:R-:W-:Y:S02]  /*14a10*/  VIMNMX R14, RZ, R11, !PT ;  /* 0x0000000bff0e7248 */ /* 0x000fe40007fe0100 */
[----:B------:R-:W-:Y:S01]  /*14a20*/  F2FP.BF16.F32.PACK_AB R170, R33, R170 ;  /* 0x000000aa21aa723e */ /* 0x000fe200000010ff */
[----:B------:R-:W-:Y:S01]  /*14a30*/  FADD.FTZ R43, R163, R20 ;  /* 0x00000014a32b7221 */ /* 0x000fe20000010000 */
[----:B------:R-:W-:Y:S01]  /*14a40*/  F2FP.BF16.F32.PACK_AB R163, R38, R163 ;  /* 0x000000a326a3723e */ /* 0x000fe200000010ff */
[----:B------:R-:W0:Y:S01]  /*14a50*/  MUFU.EX2 R166, R166 ;  /* 0x000000a600a67308 */ /* 0x000e220000000800 */
[----:B--2---:R-:W-:Y:S01]  /*14a60*/  FADD.FTZ R2, R164, R41 ;  /* 0x00000029a4027221 */ /* 0x004fe20000010000 */
[----:B------:R-:W-:-:S04]  /*14a70*/  FADD.FTZ R6, R38, R43 ;  /* 0x0000002b26067221 */ /* 0x000fc80000010000 */
[----:B------:R-:W-:Y:S01]  /*14a80*/  FADD.FTZ R43, R157, R6 ;  /* 0x000000069d2b7221 */ /* 0x000fe20000010000 */
[C---:B------:R-:W-:Y:S01]  /*14a90*/  F2FP.BF16.F32.PACK_AB R157, R40.reuse, R157 ;  /* 0x0000009d289d723e */ /* 0x040fe200000010ff */
[----:B------:R-:W2:Y:S01]  /*14aa0*/  MUFU.EX2 R3, R61 ;  /* 0x0000003d00037308 */ /* 0x000ea20000000800 */
[C---:B-1----:R-:W-:Y:S01]  /*14ab0*/  FADD.FTZ R41, R35.reuse, R2 ;  /* 0x0000000223297221 */ /* 0x042fe20000010000 */
[----:B------:R-:W-:Y:S01]  /*14ac0*/  FADD.FTZ R6, R40, R43 ;  /* 0x0000002b28067221 */ /* 0x000fe20000010000 */
[----:B------:R-:W-:-:S05]  /*14ad0*/  F2FP.BF16.F32.PACK_AB R164, R35, R164 ;  /* 0x000000a423a4723e */ /* 0x000fca00000010ff */
[----:B------:R-:W1:Y:S01]  /*14ae0*/  MUFU.EX2 R160, R160 ;  /* 0x000000a000a07308 */ /* 0x000e620000000800 */
[----:B0-----:R-:W-:-:S07]  /*14af0*/  FADD.FTZ R2, R166, R41 ;  /* 0x00000029a6027221 */ /* 0x001fce0000010000 */
[----:B------:R-:W0:Y:S01]  /*14b00*/  MUFU.EX2 R37, R37 ;  /* 0x0000002500257308 */ /* 0x000e220000000800 */
[C---:B--2---:R-:W-:Y:S01]  /*14b10*/  FADD.FTZ R41, R3.reuse, R2 ;  /* 0x0000000203297221 */ /* 0x044fe20000010000 */
[----:B------:R-:W-:Y:S01]  /*14b20*/  F2FP.BF16.F32.PACK_AB R166, R3, R166 ;  /* 0x000000a603a6723e */ /* 0x000fe200000010ff */
[----:B------:R-:W-:-:S05]  /*14b30*/  IMAD.MOV.U32 R3, RZ, RZ, 0x3f800000 ;  /* 0x3f800000ff037424 */ /* 0x000fca00078e00ff */
[----:B------:R-:W2:Y:S01]  /*14b40*/  MUFU.EX2 R39, R39 ;  /* 0x0000002700277308 */ /* 0x000ea20000000800 */
[----:B-1----:R-:W-:Y:S01]  /*14b50*/  FADD.FTZ R2, R160, R41 ;  /* 0x00000029a0027221 */ /* 0x002fe20000010000 */
[----:B------:R-:W-:Y:S01]  /*14b60*/  FADD.FTZ R41, R159, R6 ;  /* 0x000000069f297221 */ /* 0x000fe20000010000 */
[----:B------:R-:W-:-:S03]  /*14b70*/  F2FP.BF16.F32.PACK_AB R159, R42, R159 ;  /* 0x0000009f2a9f723e */ /* 0x000fc600000010ff */
[----:B------:R-:W-:Y:S02]  /*14b80*/  FADD.FTZ R6, R42, R41 ;  /* 0x000000292a067221 */ /* 0x000fe40000010000 */
        /* <DEDUP_REMOVED lines=25> */
[----:B------:R-:W-:-:S06]  /*14d20*/  IMAD.MOV.U32 R2, RZ, RZ, 0x3f800000 ;  /* 0x3f800000ff027424 */ /* 0x000fcc00078e00ff */
[----:B------:R-:W0:Y:S01]  /*14d30*/  MUFU.EX2 R44, R44 ;  /* 0x0000002c002c7308 */ /* 0x000e220000000800 */
[----:B--2---:R-:W-:Y:S01]  /*14d40*/  F2FP.BF16.F32.PACK_AB R154, R46, R9 ;  /* 0x000000092e9a723e */ /* 0x004fe200000010ff */
[----:B------:R-:W-:Y:S02]  /*14d50*/  VIADD R9, R150, 0xfffffffe ;  /* 0xfffffffe96097836 */ /* 0x000fe40000000000 */
[----:B------:R-:W-:Y:S01]  /*14d60*/  FADD.FTZ R7, R46, R7 ;  /* 0x000000072e077221 */ /* 0x000fe20000010000 */
[----:B------:R-:W-:Y:S02]  /*14d70*/  CS2R R150, SRZ ;  /* 0x0000000000967805 */ /* 0x000fe4000001ff00 */
[----:B------:R-:W-:Y:S01]  /*14d80*/  ISETP.GE.AND P3, PT, R9, R14, PT ;  /* 0x0000000e0900720c */ /* 0x000fe20003f66270 */
[----:B------:R-:W2:Y:S01]  /*14d90*/  MUFU.EX2 R155, R155 ;  /* 0x0000009b009b7308 */ /* 0x000ea20000000800 */
[----:B-1----:R-:W-:-:S07]  /*14da0*/  FADD.FTZ R43, R153, R6 ;  /* 0x00000006992b7221 */ /* 0x002fce0000010000 */
[----:B------:R-:W1:Y:S01]  /*14db0*/  MUFU.EX2 R12, R12 ;  /* 0x0000000c000c7308 */ /* 0x000e620000000800 */
[C---:B0-----:R-:W-:Y:S01]  /*14dc0*/  FADD.FTZ R6, R44.reuse, R43 ;  /* 0x0000002b2c067221 */ /* 0x041fe20000010000 */
[----:B------:R-:W-:-:S03]  /*14dd0*/  F2FP.BF16.F32.PACK_AB R153, R44, R153 ;  /* 0x000000992c99723e */ /* 0x000fc600000010ff */
[----:B--2---:R-:W-:-:S04]  /*14de0*/  FADD.FTZ R43, R155, R6 ;  /* 0x000000069b2b7221 */ /* 0x004fc80000010000 */
[C---:B-1----:R-:W-:Y:S01]  /*14df0*/  FADD.FTZ R6, R12.reuse, R43 ;  /* 0x0000002b0c067221 */ /* 0x042fe20000010000 */
[----:B------:R-:W-:Y:S01]  /*14e00*/  F2FP.BF16.F32.PACK_AB R155, R12, R155 ;  /* 0x0000009b0c9b723e */ /* 0x000fe200000010ff */
[----:B------:R-:W-:Y:S06]  /*14e10*/  @!P3 BRA `(.L_x_2883) ;  /* 0x0000002c00acb947 */ /* 0x000fec0003800000 */
[----:B------:R-:W-:Y:S01]  /*14e20*/  BSSY B1, `(.L_x_2883) ;  /* 0x00002ea000017945 */ /* 0x000fe20003800000 */
[----:B------:R-:W-:Y:S02]  /*14e30*/  IMAD.MOV.U32 R11, RZ, RZ, R5 ;  /* 0x000000ffff0b7224 */ /* 0x000fe400078e0005 */
[----:B------:R-:W-:Y:S02]  /*14e40*/  IMAD.MOV.U32 R10, RZ, RZ, R4 ;  /* 0x000000ffff0a7224 */ /* 0x000fe400078e0004 */
[----:B------:R-:W-:Y:S02]  /*14e50*/  IMAD.MOV.U32 R20, RZ, RZ, R188 ;  /* 0x000000ffff147224 */ /* 0x000fe400078e00bc */
[----:B------:R-:W-:Y:S02]  /*14e60*/  IMAD.MOV.U32 R21, RZ, RZ, R185 ;  /* 0x000000ffff157224 */ /* 0x000fe400078e00b9 */
[----:B------:R-:W-:Y:S02]  /*14e70*/  IMAD.MOV.U32 R2, RZ, RZ, 0x3f800000 ;  /* 0x3f800000ff027424 */ /* 0x000fe400078e00ff */
[----:B------:R-:W-:-:S07]  /*14e80*/  IMAD.MOV.U32 R151, RZ, RZ, RZ ;  /* 0x000000ffff977224 */ /* 0x000fce00078e00ff */
.L_x_2894:
[----:B------:R-:W-:-:S05]  /*14e90*/  VIADD R0, R21, 0x1 ;  /* 0x0000000115007836 */ /* 0x000fca0000000000 */
[----:B------:R-:W-:-:S04]  /*14ea0*/  ISETP.NE.AND P3, PT, R0, 0x2, PT ;  /* 0x000000020000780c */ /* 0x000fc80003f65270 */
[----:B------:R-:W-:Y:S02]  /*14eb0*/  SEL R5, RZ, 0x1, P3 ;  /* 0x00000001ff057807 */ /* 0x000fe40001800000 */
[----:B------:R-:W-:Y:S02]  /*14ec0*/  SEL R185, R0, RZ, P3 ;  /* 0x000000ff00b97207 */ /* 0x000fe40001800000 */
[----:B------:R-:W-:Y:S01]  /*14ed0*/  LOP3.LUT R188, R20, R5, RZ, 0x3c, !PT ;  /* 0x0000000514bc7212 */ /* 0x000fe200078e3cff */
[----:B------:R-:W-:Y:S06]  /*14ee0*/  @!P0 BRA `(.L_x_2884) ;  /* 0x0000000000048947 */ /* 0x000fec0003800000 */
[----:B------:R-:W-:Y:S01]  /*14ef0*/  BPT.TRAP 0x1 ;  /* 0x000000040000795c */ /* 0x000fe20000300000 */
.L_x_2884:
[----:B------:R-:W-:Y:S01]  /*14f00*/  IMAD R15, R185, 0x8, R16 ;  /* 0x00000008b90f7824 */ /* 0x000fe200078e0210 */
[----:B------:R-:W-:-:S04]  /*14f10*/  SHF.L.U32 R0, R188, 0x1f, RZ ;  /* 0x0000001fbc007819 */ /* 0x000fc800000006ff */
[----:B------:R0:W1:Y:S01]  /*14f20*/  SYNCS.PHASECHK.TRANS64.TRYWAIT P3, [R15+URZ+0x34830], R0 ;  /* 0x034830000f0075a7 */ /* 0x000062000806017f */
[----:B------:R-:W-:Y:S05]  /*14f30*/  @!P0 BRA `(.L_x_2885) ;  /* 0x0000000000048947 */ /* 0x000fea0003800000 */
[----:B------:R-:W-:Y:S01]  /*14f40*/  BPT.TRAP 0x1 ;  /* 0x000000040000795c */ /* 0x000fe20000300000 */
.L_x_2885:
[----:B------:R-:W-:Y:S01]  /*14f50*/  BSSY B2, `(.L_x_2886) ;  /* 0x0000006000027945 */ /* 0x000fe20003800000 */
[----:B------:R-:W-:Y:S02]  /*14f60*/  IMAD R4, R185, 0xc00, R8 ;  /* 0x00000c00b9047824 */ /* 0x000fe400078e0208 */
[----:B------:R-:W-:Y:S01]  /*14f70*/  IMAD.MOV.U32 R5, RZ, RZ, 0x40000040 ;  /* 0x40000040ff057424 */ /* 0x000fe200078e00ff */
[----:B-1----:R-:W-:Y:S06]  /*14f80*/  @P3 BRA `(.L_x_2887) ;  /* 0x0000000000083947 */ /* 0x002fec0003800000 */
[----:B------:R-:W1:Y:S02]  /*14f90*/  SYNCS.PHASECHK.TRANS64.TRYWAIT P3, [R15+URZ+0x34830], R0 ;  /* 0x034830000f0075a7 */ /* 0x000e64000806017f */
[----:B-1----:R-:W-:Y:S05]  /*14fa0*/  @!P3 BRA `(.L_x_2888) ;  /* 0x000001080038b947 */ /* 0x002fea0003800000 */
.L_x_2887:
[----:B------:R-:W-:Y:S05]  /*14fb0*/  BSYNC B2 ;  /* 0x0000000000027941 */ /* 0x000fea0003800000 */
.L_x_2886:
[----:B------:R-:W2:Y:S04]  /*14fc0*/  LDL.64 R24, [R1+0x38] ;  /* 0x0000380001187983 */ /* 0x000ea80000100a00 */
[----:B------:R3:W-:Y:S04]  /*14fd0*/  STL.64 [R1+0x70], R10 ;  /* 0x0000700a01007387 */ /* 0x0007e80000100a00 */
[----:B---3--:R-:W3:Y:S04]  /*14fe0*/  LDL.64 R10, [R1+0x30] ;  /* 0x00003000010a7983 */ /* 0x008ee80000100a00 */
[----:B------:R4:W-:Y:S04]  /*14ff0*/  STL.64 [R1+0x68], R8 ;  /* 0x0000680801007387 */ /* 0x0009e80000100a00 */
[----:B----4-:R-:W4:Y:S01]  /*15000*/  LDL.64 R8, [R1+0x28] ;  /* 0x0000280001087983 */ /* 0x010f220000100a00 */
[----:B------:R-:W-:-:S02]  /*15010*/  R2UR UR6, R4 ;  /* 0x00000000040672ca */ /* 0x000fc400000e0000 */
[----:B------:R-:W-:Y:S01]  /*15020*/  R2UR UR7, R5 ;  /* 0x00000000050772ca */ /* 0x000fe200000e0000 */
[----:B------:R0:W-:Y:S04]  /*15030*/  STL.64 [R1+0x60], R6 ;  /* 0x0000600601007387 */ /* 0x0001e80000100a00 */
[----:B0-----:R-:W4:Y:S01]  /*15040*/  LDL.64 R6, [R1+0x20] ;  /* 0x0000200001067983 */ /* 0x001f220000100a00 */
[----:B------:R-:W-:Y:S02]  /*15050*/  VIADD R12, R4, 0x2 ;  /* 0x00000002040c7836 */ /* 0x000fe40000000000 */
[----:B------:R-:W-:Y:S01]  /*15060*/  IMAD.MOV.U32 R13, RZ, RZ, 0x40000040 ;  /* 0x40000040ff0d7424 */ /* 0x000fe200078e00ff */
[----:B--2---:R-:W-:Y:S02]  /*15070*/  R2UR UR4, R24 ;  /* 0x00000000180472ca */ /* 0x004fe400000e0000 */
[----:B------:R-:W-:-:S02]  /*15080*/  R2UR UR5, R25 ;  /* 0x00000000190572ca */ /* 0x000fc400000e0000 */
[----:B------:R-:W-:-:S11]  /*15090*/  WARPGROUP.ARRIVE ;  /* 0x00000000000079c5 */ /* 0x000fd60000000000 */
[----:B------:R-:W-:Y:S01]  /*150a0*/  HGMMA.64x128x16.F32.BF16 R24, gdesc[UR4], RZ, !UPT, gsb0 ;  /* 0x01e00000041879f0 */ /* 0x000fe2000c0018ff */
[----:B------:R-:W-:Y:S02]  /*150b0*/  R2UR UR6, R12 ;  /* 0x000000000c0672ca */ /* 0x000fe400000e0000 */
[----:B------:R-:W-:Y:S02]  /*150c0*/  R2UR UR7, R13 ;  /* 0x000000000d0772ca */ /* 0x000fe400000e0000 */
[----:B---3--:R-:W-:Y:S02]  /*150d0*/  R2UR UR4, R10 ;  /* 0x000000000a0472ca */ /* 0x008fe400000e0000 */
[----:B------:R-:W-:Y:S02]  /*150e0*/  R2UR UR5, R11 ;  /* 0x000000000b0572ca */ /* 0x000fe400000e0000 */
[----:B------:R-:W2:Y:S01]  /*150f0*/  LDL.64 R10, [R1+0x18] ;  /* 0x00001800010a7983 */ /* 0x000ea20000100a00 */
[----:B------:R-:W-:-:S02]  /*15100*/  VIADD R12, R4, 0x4 ;  /* 0x00000004040c7836 */ /* 0x000fc40000000000 */
[----:B------:R-:W-:Y:S01]  /*15110*/  IMAD.MOV.U32 R13, RZ, RZ, 0x40000040 ;  /* 0x40000040ff0d7424 */ /* 0x000fe200078e00ff */
[----:B------:R-:W-:Y:S02]  /*15120*/  WARPGROUP.DEPBAR.LE gsb0, 0x0 ;  /* 0x00008000000079c5 */ /* 0x000fe40000010000 */
[----:B------:R-:W-:-:S06]  /*15130*/  WARPGROUP.ARRIVE ;  /* 0x00000000000079c5 */ /* 0x000fcc0000000000 */
[----:B------:R-:W-:Y:S01]  /*15140*/  HGMMA.64x128x16.F32.BF16 R24, gdesc[UR4], R24, gsb0 ;  /* 0x01e00000041879f0 */ /* 0x000fe20008001818 */
[----:B------:R-:W-:Y:S02]  /*15150*/  R2UR UR6, R12 ;  /* 0x000000000c0672ca */ /* 0x000fe400000e0000 */
[----:B------:R-:W-:Y:S02]  /*15160*/  R2UR UR7, R13 ;  /* 0x000000000d0772ca */ /* 0x000fe400000e0000 */
[----:B----4-:R-:W-:Y:S02]  /*15170*/  R2UR UR4, R8 ;  /* 0x00000000080472ca */ /* 0x010fe400000e0000 */
[----:B------:R-:W-:Y:S02]  /*15180*/  R2UR UR5, R9 ;  /* 0x00000000090572ca */ /* 0x000fe400000e0000 */
[----:B------:R-:W3:Y:S01]  /*15190*/  LDL.64 R8, [R1+0x10] ;  /* 0x0000100001087983 */ /* 0x000ee20000100a00 */
[----:B------:R-:W-:-:S02]  /*151a0*/  VIADD R12, R4, 0x6 ;  /* 0x00000006040c7836 */ /* 0x000fc40000000000 */
[----:B------:R-:W-:Y:S01]  /*151b0*/  IMAD.MOV.U32 R13, RZ, RZ, 0x40000040 ;  /* 0x40000040ff0d7424 */ /* 0x000fe200078e00ff */
[----:B------:R-:W-:Y:S02]  /*151c0*/  WARPGROUP.DEPBAR.LE gsb0, 0x0 ;  /* 0x00008000000079c5 */ /* 0x000fe40000010000 */
[----:B------:R-:W-:-:S06]  /*151d0*/  WARPGROUP.ARRIVE ;  /* 0x00000000000079c5 */ /* 0x000fcc0000000000 */
[----:B------:R-:W-:Y:S01]  /*151e0*/  HGMMA.64x128x16.F32.BF16 R24, gdesc[UR4], R24, gsb0 ;  /* 0x01e00000041879f0 */ /* 0x000fe20008001818 */
[----:B------:R-:W-:Y:S02]  /*151f0*/  R2UR UR6, R12 ;  /* 0x000000000c0672ca */ /* 0x000fe400000e0000 */
[----:B------:R-:W-:Y:S02]  /*15200*/  R2UR UR7, R13 ;  /* 0x000000000d0772ca */ /* 0x000fe400000e0000 */
[----:B------:R-:W-:Y:S02]  /*15210*/  R2UR UR4, R6 ;  /* 0x00000000060472ca */ /* 0x000fe400000e0000 */
[----:B------:R-:W-:Y:S02]  /*15220*/  R2UR UR5, R7 ;  /* 0x00000000070572ca */ /* 0x000fe400000e0000 */
[----:B------:R-:W4:Y:S01]  /*15230*/  LDL.64 R6, [R1] ;  /* 0x0000000001067983 */ /* 0x000f220000100a00 */
[----:B------:R-:W-:-:S02]  /*15240*/  VIADD R12, R4, 0x400 ;  /* 0x00000400040c7836 */ /* 0x000fc40000000000 */
[----:B------:R-:W-:Y:S01]  /*15250*/  IMAD.MOV.U32 R13, RZ, RZ, 0x40000040 ;  /* 0x40000040ff0d7424 */ /* 0x000fe200078e00ff */
[----:B------:R-:W-:Y:S02]  /*15260*/  WARPGROUP.DEPBAR.LE gsb0, 0x0 ;  /* 0x00008000000079c5 */ /* 0x000fe40000010000 */
[----:B------:R-:W-:-:S06]  /*15270*/  WARPGROUP.ARRIVE ;  /* 0x00000000000079c5 */ /* 0x000fcc0000000000 */
[----:B------:R-:W-:Y:S01]  /*15280*/  HGMMA.64x128x16.F32.BF16 R24, gdesc[UR4], R24, gsb0 ;  /* 0x01e00000041879f0 */ /* 0x000fe20008001818 */
[----:B------:R-:W-:Y:S02]  /*15290*/  R2UR UR6, R12 ;  /* 0x000000000c0672ca */ /* 0x000fe400000e0000 */
[----:B------:R-:W-:Y:S02]  /*152a0*/  R2UR UR7, R13 ;  /* 0x000000000d0772ca */ /* 0x000fe400000e0000 */
[----:B--2---:R-:W-:Y:S02]  /*152b0*/  R2UR UR4, R10 ;  /* 0x000000000a0472ca */ /* 0x004fe400000e0000 */
[----:B------:R-:W-:Y:S01]  /*152c0*/  R2UR UR5, R11 ;  /* 0x000000000b0572ca */ /* 0x000fe200000e0000 */
[----:B------:R-:W-:Y:S01]  /*152d0*/  VIADD R12, R4, 0x402 ;  /* 0x00000402040c7836 */ /* 0x000fe20000000000 */
[----:B------:R0:W5:Y:S01]  /*152e0*/  LDL.LU.64 R10, [R1+0x70] ;  /* 0x00007000010a7983 */ /* 0x0001620000300a00 */
[----:B------:R-:W-:Y:S01]  /*152f0*/  IMAD.MOV.U32 R13, RZ, RZ, 0x40000040 ;  /* 0x40000040ff0d7424 */ /* 0x000fe200078e00ff */
[----:B------:R-:W-:-:S02]  /*15300*/  WARPGROUP.DEPBAR.LE gsb0, 0x0 ;  /* 0x00008000000079c5 */ /* 0x000fc40000010000 */
[----:B------:R-:W-:-:S07]  /*15310*/  WARPGROUP.ARRIVE ;  /* 0x00000000000079c5 */ /* 0x000fce0000000000 */
[----:B------:R-:W-:Y:S01]  /*15320*/  HGMMA.64x128x16.F32.BF16 R24, gdesc[UR4], R24, gsb0 ;  /* 0x01e00000041879f0 */ /* 0x000fe20008001818 */
[----:B------:R-:W-:Y:S02]  /*15330*/  R2UR UR6, R12 ;  /* 0x000000000c0672ca */ /* 0x000fe400000e0000 */
[----:B------:R-:W-:Y:S02]  /*15340*/  R2UR UR7, R13 ;  /* 0x000000000d0772ca */ /* 0x000fe400000e0000 */
[----:B---3--:R-:W-:Y:S02]  /*15350*/  R2UR UR4, R8 ;  /* 0x00000000080472ca */ /* 0x008fe400000e0000 */
        /* <DEDUP_REMOVED lines=9> */
[----:B----4-:R-:W-:Y:S02]  /*153f0*/  R2UR UR4, R6 ;  /* 0x00000000060472ca */ /* 0x010fe400000e0000 */
        /* <DEDUP_REMOVED lines=117> */
.L_x_2889:
[----:B-1----:R-:W-:Y:S01]  /*15b50*/  SHF.L.U32 R0, R20, 0x1f, RZ ;  /* 0x0000001f14007819 */ /* 0x002fe200000006ff */
[----:B------:R-:W-:-:S04]  /*15b60*/  IMAD R12, R21, 0x8, R16 ;  /* 0x00000008150c7824 */ /* 0x000fc800078e0210 */
[----:B------:R0:W1:Y:S01]  /*15b70*/  SYNCS.PHASECHK.TRANS64.TRYWAIT P3, [R12+URZ+0x34850], R0 ;  /* 0x034850000c0075a7 */ /* 0x000062000806017f */
[----:B------:R-:W-:Y:S05]  /*15b80*/  @!P0 BRA `(.L_x_2890) ;  /* 0x0000000000048947 */ /* 0x000fea0003800000 */
[----:B------:R-:W-:Y:S01]  /*15b90*/  BPT.TRAP 0x1 ;  /* 0x000000040000795c */ /* 0x000fe20000300000 */
.L_x_2890:
[----:B------:R-:W-:Y:S04]  /*15ba0*/  BSSY B2, `(.L_x_2891) ;  /* 0x0000004000027945 */ /* 0x000fe80003800000 */
[----:B-1----:R-:W-:Y:S05]  /*15bb0*/  @P3 BRA `(.L_x_2892) ;  /* 0x0000000000083947 */ /* 0x002fea0003800000 */
[----:B------:R-:W1:Y:S02]  /*15bc0*/  SYNCS.PHASECHK.TRANS64.TRYWAIT P3, [R12+URZ+0x34850], R0 ;  /* 0x034850000c0075a7 */ /* 0x000e64000806017f */
[----:B-1----:R-:W-:Y:S05]  /*15bd0*/  @!P3 BRA `(.L_x_2893) ;  /* 0x000000fc0040b947 */ /* 0x002fea0003800000 */
.L_x_2892:
[----:B------:R-:W-:Y:S05]  /*15be0*/  BSYNC B2 ;  /* 0x0000000000027941 */ /* 0x000fea0003800000 */
.L_x_2891:
[----:B01----:R-:W-:Y:S01]  /*15bf0*/  VIADD R0, R16, 0x400 ;  /* 0x0000040010007836 */ /* 0x003fe20000000000 */
[----:B------:R-:W-:Y:S01]  /*15c00*/  WARPGROUP.ARRIVE ;  /* 0x00000000000079c5 */ /* 0x000fe20000000000 */
[----:B------:R-:W-:Y:S02]  /*15c10*/  IMAD.MOV.U32 R3, RZ, RZ, 0x40000040 ;  /* 0x40000040ff037424 */ /* 0x000fe400078e00ff */
[----:B------:R-:W-:Y:S01]  /*15c20*/  IMAD.MOV.U32 R5, RZ, RZ, 0x40000040 ;  /* 0x40000040ff057424 */ /* 0x000fe200078e00ff */
[----:B------:R-:W-:Y:S01]  /*15c30*/  SHF.R.U32.HI R0, RZ, 0x4, R0 ;  /* 0x00000004ff007819 */ /* 0x000fe20000011600 */
[----:B------:R-:W-:Y:S01]  /*15c40*/  IMAD.IADD R13, R205, 0x1, R200 ;  /* 0x00000001cd0d7824 */ /* 0x000fe200078e02c8 */
[----:B------:R-:W-:Y:S01]  /*15c50*/  R2UR UR7, R3 ;  /* 0x00000000030772ca */ /* 0x000fe200000e0000 */
[----:B------:R-:W-:Y:S01]  /*15c60*/  @!P1 VIADD R15, R15, 0x34840 ;  /* 0x000348400f0f9836 */ /* 0x000fe20000000000 */
[----:B------:R-:W-:Y:S01]  /*15c70*/  LOP3.LUT R0, R0, 0x3fff, RZ, 0xc0, !PT ;  /* 0x00003fff00007812 */ /* 0x000fe200078ec0ff */
[----:B------:R-:W0:Y:S03]  /*15c80*/  @P2 LDC R3, c[0x0][0x44c] ;  /* 0x00011300ff032b82 */ /* 0x000e260000000800 */
[----:B------:R-:W-:-:S02]  /*15c90*/  LOP3.LUT R0, R0, 0x4000000, RZ, 0xfc, !PT ;  /* 0x0400000000007812 */ /* 0x000fc400078efcff */
[----:B------:R-:W-:-:S03]  /*15ca0*/  @!P1 PRMT R15, RZ, 0x654, R15 ;  /* 0x00000654ff0f9816 */ /* 0x000fc6000000000f */
[----:B------:R-:W-:Y:S02]  /*15cb0*/  IMAD R2, R21, 0x800, R0 ;  /* 0x0000080015027824 */ /* 0x000fe400078e0200 */
[----:B------:R-:W1:Y:S01]  /*15cc0*/  @P2 LDC R0, c[0x0][0x450] ;  /* 0x00011400ff002b82 */ /* 0x000e620000000800 */
[----:B------:R-:W-:Y:S02]  /*15cd0*/  IMAD.MOV.U32 R21, RZ, RZ, 0x40000040 ;  /* 0x40000040ff157424 */ /* 0x000fe400078e00ff */
[C---:B------:R-:W-:Y:S01]  /*15ce0*/  R2UR UR6, R2.reuse ;  /* 0x00000000020672ca */ /* 0x040fe200000e0000 */
[C---:B------:R-:W-:Y:S02]  /*15cf0*/  VIADD R4, R2.reuse, 0x80 ;  /* 0x0000008002047836 */ /* 0x040fe40000000000 */
[----:B------:R-:W-:Y:S02]  /*15d00*/  VIADD R20, R2, 0x200 ;  /* 0x0000020002147836 */ /* 0x000fe40000000000 */
[----:B0-----:R-:W-:-:S08]  /*15d10*/  @P2 IMAD.HI.U32 R3, R13, R3, RZ ;  /* 0x000000030d032227 */ /* 0x001fd000078e00ff */
[----:B------:R-:W-:Y:S01]  /*15d20*/  HGMMA.64x128x16.F32.BF16 R88, R180, gdesc[UR4].tnspB, R88, gsb0 ;  /* 0x41e00004b4587df0 */ /* 0x000fe20008001858 */
[----:B------:R-:W-:Y:S01]  /*15d30*/  R2UR UR6, R4 ;  /* 0x00000000040672ca */ /* 0x000fe200000e0000 */
[----:B------:R-:W-:Y:S01]  /*15d40*/  VIADD R4, R2, 0x100 ;  /* 0x0000010002047836 */ /* 0x000fe20000000000 */
[----:B------:R-:W-:Y:S01]  /*15d50*/  R2UR UR7, R5 ;  /* 0x00000000050772ca */ /* 0x000fe200000e0000 */
[----:B------:R-:W-:Y:S01]  /*15d60*/  IMAD.MOV.U32 R5, RZ, RZ, 0x40000040 ;  /* 0x40000040ff057424 */ /* 0x000fe200078e00ff */
[----:B-1----:R-:W-:Y:S01]  /*15d70*/  @P2 SHF.R.U32.HI R13, RZ, R0, R3 ;  /* 0x00000000ff0d2219 */ /* 0x002fe20000011603 */
[----:B------:R-:W-:-:S04]  /*15d80*/  IMAD.MOV.U32 R3, RZ, RZ, -0x80 ;  /* 0xffffff80ff037424 */ /* 0x000fc800078e00ff */
[----:B------:R-:W0:Y:S01]  /*15d90*/  SHFL.IDX PT, R0, R13, RZ, 0x1c1f ;  /* 0x001c1fff0d007589 */ /* 0x000e2200000e0000 */
[----:B-----5:R-:W-:-:S04]  /*15da0*/  IMAD R3, R9, R3, 0x1 ;  /* 0x0000000109037424 */ /* 0x020fc800078e0203 */
[----:B------:R-:W-:-:S05]  /*15db0*/  IMAD R3, R204, -0x2, R3 ;  /* 0xfffffffecc037824 */ /* 0x000fca00078e0203 */
[----:B------:R-:W-:-:S05]  /*15dc0*/  IADD3 R3, -R201, R3, R202 ;  /* 0x00000003c9037210 */ /* 0x000fca0007ffe1ca */
[----:B0-----:R-:W-:-:S05]  /*15dd0*/  IMAD.IADD R0, R3, 0x1, R0 ;  /* 0x0000000103007824 */ /* 0x001fca00078e0200 */
[C---:B------:R-:W-:Y:S02]  /*15de0*/  ISETP.GT.AND P3, PT, R0.reuse, RZ, PT ;  /* 0x000000ff0000720c */ /* 0x040fe40003f64270 */
[----:B------:R-:W-:Y:S02]  /*15df0*/  ISETP.GT.AND P4, PT, R0, 0x1, PT ;  /* 0x000000010000780c */ /* 0x000fe40003f84270 */
[----:B------:R-:W-:Y:S02]  /*15e00*/  FSEL R24, R24, -INF , P3 ;  /* 0xff80000018187808 */ /* 0x000fe40001800000 */
[C---:B------:R-:W-:Y:S02]  /*15e10*/  ISETP.GT.AND P3, PT, R0.reuse, 0x8, PT ;  /* 0x000000080000780c */ /* 0x040fe40003f64270 */
[----:B------:R-:W-:Y:S02]  /*15e20*/  FSEL R25, R25, -INF , P4 ;  /* 0xff80000019197808 */ /* 0x000fe40002000000 */
[----:B------:R-:W-:-:S02]  /*15e30*/  ISETP.GT.AND P4, PT, R0, 0x9, PT ;  /* 0x000000090000780c */ /* 0x000fc40003f84270 */
[----:B------:R-:W-:Y:S02]  /*15e40*/  FSEL R28, R28, -INF , P3 ;  /* 0xff8000001c1c7808 */ /* 0x000fe40001800000 */
[C---:B------:R-:W-:Y:S02]  /*15e50*/  ISETP.GT.AND P3, PT, R0.reuse, 0x10, PT ;  /* 0x000000100000780c */ /* 0x040fe40003f64270 */
[----:B------:R-:W-:Y:S02]  /*15e60*/  FSEL R29, R29, -INF , P4 ;  /* 0xff8000001d1d7808 */ /* 0x000fe40002000000 */
[----:B------:R-:W-:Y:S02]  /*15e70*/  ISETP.GT.AND P4, PT, R0, 0x11, PT ;  /* 0x000000110000780c */ /* 0x000fe40003f84270 */
[----:B------:R-:W-:Y:S02]  /*15e80*/  FSEL R32, R32, -INF , P3 ;  /* 0xff80000020207808 */ /* 0x000fe40001800000 */
[----:B------:R-:W-:-:S02]  /*15e90*/  ISETP.GT.AND P3, PT, R0, 0x18, PT ;  /* 0x000000180000780c */ /* 0x000fc40003f64270 */
[----:B------:R-:W-:Y:S02]  /*15ea0*/  FSEL R33, R33, -INF , P4 ;  /* 0xff80000021217808 */ /* 0x000fe40002000000 */
        /* <DEDUP_REMOVED lines=36> */
[----:B------:R-:W-:Y:S01]  /*160f0*/  ISETP.GT.AND P4, PT, R0, 0x61, PT ;  /* 0x000000610000780c */ /* 0x000fe20003f84270 */
[----:B------:R-:W-:Y:S02]  /*16100*/  WARPGROUP.DEPBAR.LE gsb0, 0x0 ;  /* 0x00008000000079c5 */ /* 0x000fe40000010000 */
[----:B------:R-:W-:Y:S01]  /*16110*/  WARPGROUP.ARRIVE ;  /* 0x00000000000079c5 */ /* 0x000fe20000000000 */
[----:B------:R-:W-:Y:S02]  /*16120*/  FSEL R72, R72, -INF , P3 ;  /* 0xff80000048487808 */ /* 0x000fe40001800000 */
[----:B------:R-:W-:Y:S02]  /*16130*/  ISETP.GT.AND P3, PT, R0, 0x68, PT ;  /* 0x000000680000780c */ /* 0x000fe40003f64270 */
[----:B------:R-:W-:Y:S01]  /*16140*/  FSEL R73, R73, -INF , P4 ;  /* 0xff80000049497808 */ /* 0x000fe20002000000 */
[----:B------:R-:W-:Y:S01]  /*16150*/  HGMMA.64x128x16.F32.BF16 R88, R176, gdesc[UR4].tnspB, R88, gsb0 ;  /* 0x41e00004b0587df0 */ /* 0x000fe20008001858 */
[----:B------:R-:W-:Y:S01]  /*16160*/  R2UR UR6, R4 ;  /* 0x00000000040672ca */ /* 0x000fe200000e0000 */
[----:B------:R-:W-:Y:S01]  /*16170*/  VIADD R4, R2, 0x180 ;  /* 0x0000018002047836 */ /* 0x000fe20000000000 */
[----:B------:R-:W-:Y:S01]  /*16180*/  R2UR UR7, R5 ;  /* 0x00000000050772ca */ /* 0x000fe200000e0000 */
[----:B------:R-:W-:Y:S01]  /*16190*/  IMAD.MOV.U32 R5, RZ, RZ, 0x40000040 ;  /* 0x40000040ff057424 */ /* 0x000fe200078e00ff */
        /* <DEDUP_REMOVED lines=10> */
[----:B------:R-:W-:Y:S01]  /*16240*/  FSEL R85, R85, -INF , P4 ;  /* 0xff80000055557808 */ /* 0x000fe20002000000 */
[----:B------:R-:W-:Y:S02]  /*16250*/  WARPGROUP.DEPBAR.LE gsb0, 0x0 ;  /* 0x00008000000079c5 */ /* 0x000fe40000010000 */
[----:B------:R-:W-:-:S06]  /*16260*/  WARPGROUP.ARRIVE ;  /* 0x00000000000079c5 */ /* 0x000fcc0000000000 */
[----:B------:R-:W-:Y:S01]  /*16270*/  HGMMA.64x128x16.F32.BF16 R88, R172, gdesc[UR4].tnspB, R88, gsb0 ;  /* 0x41e00004ac587df0 */ /* 0x000fe20008001858 */
[----:B------:R-:W-:Y:S02]  /*16280*/  R2UR UR6, R4 ;  /* 0x00000000040672ca */ /* 0x000fe400000e0000 */
[----:B------:R-:W-:Y:S02]  /*16290*/  FMNMX.FTZ R4, R24, R10, !PT ;  /* 0x0000000a18047209 */ /* 0x000fe40007810000 */
        /* <DEDUP_REMOVED lines=40> */
[----:B0-----:R-:W-:Y:S01]  /*16520*/  FMNMX.FTZ R4, R4, R0, !PT ;  /* 0x0000000004047209 */ /* 0x001fe20007810000 */
[----:B------:R-:W-:Y:S01]  /*16530*/  IMAD.U32 R0, RZ, RZ, UR39 ;  /* 0x00000027ff007e24 */ /* 0x000fe2000f8e00ff */
[----:B------:R-:W-:Y:S02]  /*16540*/  R2UR UR10, R20 ;  /* 0x00000000140a72ca */ /* 0x000fe400000e0000 */
[----:B------:R-:W-:Y:S01]  /*16550*/  R2UR UR11, R21 ;  /* 0x00000000150b72ca */ /* 0x000fe200000e0000 */
[----:B------:R-:W0:Y:S02]  /*16560*/  SHFL.BFLY PT, R5, R4, 0x1, 0x1f ;  /* 0x0c201f0004057f89 */ /* 0x000e2400000e0000 */
[----:B0-----:R-:W-:-:S02]  /*16570*/  FMNMX.FTZ R4, R4, R5, !PT ;  /* 0x0000000504047209 */ /* 0x001fc40007810000 */
[----:B------:R-:W0:Y:S02]  /*16580*/  SHFL.IDX PT, R5, R13, 0x1, 0x1c1f ;  /* 0x003c1f000d057f89 */ /* 0x000e2400000e0000 */
[----:B------:R-:W-:Y:S01]  /*16590*/  FSETP.NEU.FTZ.AND P3, PT, R4, -INF , PT ;  /* 0xff8000000400780b */ /* 0x000fe20003f7d000 */
[----:B0-----:R-:W-:-:S05]  /*165a0*/  IMAD.IADD R3, R3, 0x1, R5 ;  /* 0x0000000103037824 */ /* 0x001fca00078e0205 */
[C---:B------:R-:W-:Y:S02]  /*165b0*/  ISETP.GT.AND P4, PT, R3.reuse, RZ, PT ;  /* 0x000000ff0300720c */ /* 0x040fe40003f84270 */
        /* <DEDUP_REMOVED lines=36> */
[C---:B------:R-:W-:Y:S01]  /*16800*/  ISETP.GT.AND P5, PT, R3.reuse, 0x49, PT ;  /* 0x000000490300780c */ /* 0x040fe20003fa4270 */
[----:B------:R-:W-:Y:S02]  /*16810*/  WARPGROUP.DEPBAR.LE gsb0, 0x0 ;  /* 0x00008000000079c5 */ /* 0x000fe40000010000 */
[----:B------:R-:W-:Y:S01]  /*16820*/  WARPGROUP.ARRIVE ;  /* 0x00000000000079c5 */ /* 0x000fe20000000000 */
[----:B------:R-:W-:Y:S01]  /*16830*/  FMUL.FTZ R169, R4, R0 ;  /* 0x0000000004a97220 */ /* 0x000fe20000410000 */
[----:B------:R-:W-:Y:S02]  /*16840*/  FSEL R62, R62, -INF , P4 ;  /* 0xff8000003e3e7808 */ /* 0x000fe40002000000 */
[----:B------:R-:W-:Y:S02]  /*16850*/  ISETP.GT.AND P4, PT, R3, 0x50, PT ;  /* 0x000000500300780c */ /* 0x000fe40003f84270 */
[----:B------:R-:W-:Y:S01]  /*16860*/  HGMMA.64x128x16.F32.BF16 R88, R164, gdesc[UR4].tnspB, R88, gsb0 ;  /* 0x41e00004a4587df0 */ /* 0x000fe20008001858 */
[----:B------:R-:W-:-:S02]  /*16870*/  FSEL R169, R169, RZ, P3 ;  /* 0x000000ffa9a97208 */ /* 0x000fc40001800000 */
[----:B------:R-:W-:Y:S02]  /*16880*/  FSEL R63, R63, -INF , P5 ;  /* 0xff8000003f3f7808 */ /* 0x000fe40002800000 */
[----:B------:R-:W-:Y:S01]  /*16890*/  ISETP.GT.AND P5, PT, R3, 0x51, PT ;  /* 0x000000510300780c */ /* 0x000fe20003fa4270 */
[-CC-:B------:R-:W-:Y:S01]  /*168a0*/  FFMA.FTZ R180, R24, R0.reuse, -R169.reuse ;  /* 0x0000000018b47223 */ /* 0x180fe200000108a9 */
[----:B------:R-:W-:Y:S01]  /*168b0*/  FMNMX.FTZ R24, R26, R11, !PT ;  /* 0x0000000b1a187209 */ /* 0x000fe20007810000 */
[-CC-:B------:R-:W-:Y:S01]  /*168c0*/  FFMA.FTZ R182, R28, R0.reuse, -R169.reuse ;  /* 0x000000001cb67223 */ /* 0x180fe200000108a9 */
[----:B------:R-:W-:Y:S01]  /*168d0*/  FSEL R66, R66, -INF , P4 ;  /* 0xff80000042427808 */ /* 0x000fe20002000000 */
[--C-:B------:R-:W-:Y:S01]  /*168e0*/  FFMA.FTZ R20, R29, R0, -R169.reuse ;  /* 0x000000001d147223 */ /* 0x100fe200000108a9 */
[----:B------:R-:W-:Y:S01]  /*168f0*/  FMNMX.FTZ R5, R27, R24, !PT ;  /* 0x000000181b057209 */ /* 0x000fe20007810000 */
[----:B------:R-:W-:Y:S01]  /*16900*/  IMAD.MOV.U32 R29, RZ, RZ, 0x40000040 ;  /* 0x40000040ff1d7424 */ /* 0x000fe200078e00ff */
[----:B------:R-:W-:Y:S01]  /*16910*/  ISETP.GT.AND P4, PT, R3, 0x58, PT ;  /* 0x000000580300780c */ /* 0x000fe20003f84270 */
[-CC-:B------:R-:W-:Y:S01]  /*16920*/  FFMA.FTZ R168, R48, R0.reuse, -R169.reuse ;  /* 0x0000000030a87223 */ /* 0x180fe200000108a9 */
        /* <DEDUP_REMOVED lines=57> */
[----:B------:R-:W-:Y:S01]  /*16cc0*/  FFMA.FTZ R57, R84, R0, -R169 ;  /* 0x0000000054397223 */ /* 0x000fe200000108a9 */
[----:B------:R-:W-:-:S02]  /*16cd0*/  FSEL R82, R82, -INF , P4 ;  /* 0xff80000052527808 */ /* 0x000fc40002000000 */
[----:B------:R-:W-:Y:S01]  /*16ce0*/  FMNMX.FTZ R5, R59, R28, !PT ;  /* 0x0000001c3b057209 */ /* 0x000fe20007810000 */
[----:B------:R-:W-:Y:S01]  /*16cf0*/  MUFU.EX2 R24, R24 ;  /* 0x0000001800187308 */ /* 0x000fe20000000800 */
[----:B------:R-:W-:Y:S02]  /*16d00*/  ISETP.GT.AND P4, PT, R3, 0x78, PT ;  /* 0x000000780300780c */ /* 0x000fe40003f84270 */
[----:B------:R-:W-:Y:S02]  /*16d10*/  FMNMX.FTZ R28, R62, R5, !PT ;  /* 0x000000053e1c7209 */ /* 0x000fe40007810000 */
[----:B------:R-:W-:Y:S02]  /*16d20*/  FSEL R83, R83, -INF , P5 ;  /* 0xff80000053537808 */ /* 0x000fe40002800000 */
[----:B------:R-:W-:Y:S01]  /*16d30*/  FMNMX.FTZ R5, R63, R28, !PT ;  /* 0x0000001c3f057209 */ /* 0x000fe20007810000 */
[----:B------:R-:W-:Y:S01]  /*16d40*/  MUFU.EX2 R172, R172 ;  /* 0x000000ac00ac7308 */ /* 0x000fe20000000800 */
[----:B------:R-:W-:-:S02]  /*16d50*/  ISETP.GT.AND P5, PT, R3, 0x79, PT ;  /* 0x000000790300780c */ /* 0x000fc40003fa4270 */
[----:B------:R-:W-:Y:S02]  /*16d60*/  FMNMX.FTZ R28, R66, R5, !PT ;  /* 0x00000005421c7209 */ /* 0x000fe40007810000 */
[----:B------:R-:W-:Y:S02]  /*16d70*/  FSEL R86, R86, -INF , P4 ;  /* 0xff80000056567808 */ /* 0x000fe40002000000 */
[----:B------:R-:W-:Y:S01]  /*16d80*/  FMNMX.FTZ R5, R67, R28, !PT ;  /* 0x0000001c43057209 */ /* 0x000fe20007810000 */
[----:B------:R-:W-:Y:S01]  /*16d90*/  MUFU.EX2 R25, R25 ;  /* 0x0000001900197308 */ /* 0x000fe20000000800 */
[----:B------:R-:W-:Y:S02]  /*16da0*/  FSEL R87, R87, -INF , P5 ;  /* 0xff80000057577808 */ /* 0x000fe40002800000 */
[----:B------:R-:W-:Y:S02]  /*16db0*/  FMNMX.FTZ R28, R70, R5, !PT ;  /* 0x00000005461c7209 */ /* 0x000fe40007810000 */
[----:B------:R-:W-:-:S02]  /*16dc0*/  R2UR UR7, R29 ;  /* 0x000000001d0772ca */ /* 0x000fc400000e0000 */
        /* <DEDUP_REMOVED lines=13> */
[----:B------:R-:W-:Y:S04]  /*16ea0*/  MUFU.EX2 R170, R170 ;  /* 0x000000aa00aa7308 */ /* 0x000fe80000000800 */
[----:B------:R-:W0:Y:S04]  /*16eb0*/  SHFL.BFLY PT, R28, R3, 0x2, 0x1f ;  /* 0x0c401f00031c7f89 */ /* 0x000e2800000e0000 */
        /* <DEDUP_REMOVED lines=8> */
[----:B------:R-:W-:Y:S07]  /*16f40*/  HGMMA.64x128x16.F32.BF16 R88, R160, gdesc[UR8].tnspB, R88, gsb0 ;  /* 0x41e00008a0587df0 */ /* 0x000fee0008001858 */
[----:B------:R-:W-:Y:S01]  /*16f50*/  MUFU.EX2 R164, R164 ;  /* 0x000000a400a47308 */ /* 0x000fe20000000800 */
[----:B0-----:R-:W-:-:S02]  /*16f60*/  FMNMX.FTZ R28, R3, R28, !PT ;  /* 0x0000001c031c7209 */ /* 0x001fc40007810000 */
[----:B------:R-:W-:Y:S02]  /*16f70*/  FSEL R3, R4, RZ, P3 ;  /* 0x000000ff04037208 */ /* 0x000fe40001800000 */
[----:B------:R-:W-:Y:S01]  /*16f80*/  ISETP.GT.AND P3, PT, R9, R14, PT ;  /* 0x0000000e0900720c */ /* 0x000fe20003f64270 */
[----:B------:R-:W0:Y:S02]  /*16f90*/  SHFL.BFLY PT, R5, R28, 0x1, 0x1f ;  /* 0x0c201f001c057f89 */ /* 0x000e2400000e0000 */
[----:B------:R-:W-:Y:S01]  /*16fa0*/  MUFU.EX2 R166, R166 ;  /* 0x000000a600a67308 */ /* 0x000fe20000000800 */
[----:B------:R-:W-:Y:S01]  /*16fb0*/  FADD.FTZ R3, -R3, R10 ;  /* 0x0000000a03037221 */ /* 0x000fe20000010100 */
[----:B------:R-:W-:-:S03]  /*16fc0*/  VIADD R9, R9, 0xffffffff ;  /* 0xffffffff09097836 */ /* 0x000fc60000000000 */
[----:B------:R-:W-:-:S03]  /*16fd0*/  FMUL.FTZ R3, R3, R0 ;  /* 0x0000000003037220 */ /* 0x000fc60000410000 */
[----:B------:R-:W-:Y:S08]  /*16fe0*/  MUFU.EX2 R48, R48 ;  /* 0x0000003000307308 */ /* 0x000ff00000000800 */
[----:B------:R-:W1:Y:S01]  /*16ff0*/  MUFU.EX2 R3, R3 ;  /* 0x0000000300037308 */ /* 0x000e620000000800 */
[----:B0-----:R-:W-:Y:S01]  /*17000*/  FMNMX.FTZ R5, R28, R5, !PT ;  /* 0x000000051c057209 */ /* 0x001fe20007810000 */
[----:B------:R-:W-:-:S06]  /*17010*/  VIADD R28, R2, 0x300 ;  /* 0x00000300021c7836 */ /* 0x000fcc0000000000 */
[----:B------:R-:W-:Y:S01]  /*17020*/  MUFU.EX2 R45, R45 ;  /* 0x0000002d002d7308 */ /* 0x000fe20000000800 */
[C---:B------:R-:W-:Y:S01]  /*17030*/  FSETP.NEU.FTZ.AND P4, PT, R5.reuse, -INF , PT ;  /* 0xff8000000500780b */ /* 0x040fe20003f9d000 */
[C---:B------:R-:W-:Y:S01]  /*17040*/  FMUL.FTZ R61, R5.reuse, R0 ;  /* 0x00000000053d7220 */ /* 0x040fe20000410000 */
[----:B------:R-:W-:Y:S02]  /*17050*/  R2UR UR6, R28 ;  /* 0x000000001c0672ca */ /* 0x000fe400000e0000 */
[----:B------:R-:W-:Y:S02]  /*17060*/  FSEL R10, R5, RZ, P4 ;  /* 0x000000ff050a7208 */ /* 0x000fe40002000000 */
[----:B------:R-:W-:Y:S01]  /*17070*/  FSEL R61, R61, RZ, P4 ;  /* 0x000000ff3d3d7208 */ /* 0x000fe20002000000 */
[----:B------:R-:W-:Y:S02]  /*17080*/  MUFU.EX2 R41, R41 ;  /* 0x0000002900297308 */ /* 0x000fe40000000800 */
[----:B------:R-:W-:Y:S01]  /*17090*/  FADD.FTZ R11, -R10, R11 ;  /* 0x0000000b0a0b7221 */ /* 0x000fe20000010100 */
[----:B------:R-:W-:-:S02]  /*170a0*/  VIADD R10, R2, 0x380 ;  /* 0x00000380020a7836 */ /* 0x000fc40000000000 */
[-CC-:B------:R-:W-:Y:S01]  /*170b0*/  FFMA.FTZ R181, R26, R0.reuse, -R61.reuse ;  /* 0x000000001ab57223 */ /* 0x180fe2000001083d */
[-CC-:B------:R-:W-:Y:S01]  /*170c0*/  FFMA.FTZ R26, R27, R0.reuse, -R61.reuse ;  /* 0x000000001b1a7223 */ /* 0x180fe2000001083d */
[-C--:B------:R-:W-:Y:S01]  /*170d0*/  FMUL.FTZ R2, R11, R0.reuse ;  /* 0x000000000b027220 */ /* 0x080fe20000410000 */
[----:B------:R-:W-:Y:S02]  /*170e0*/  IMAD.MOV.U32 R11, RZ, RZ, 0x40000040 ;  /* 0x40000040ff0b7424 */ /* 0x000fe400078e00ff */
[-CC-:B------:R-:W-:Y:S01]  /*170f0*/  FFMA.FTZ R183, R30, R0.reuse, -R61.reuse ;  /* 0x000000001eb77223 */ /* 0x180fe2000001083d */
[-CC-:B------:R-:W-:Y:S01]  /*17100*/  FFMA.FTZ R31, R31, R0.reuse, -R61.reuse ;  /* 0x000000001f1f7223 */ /* 0x180fe2000001083d */
[----:B------:R-:W-:Y:S01]  /*17110*/  MUFU.EX2 R181, R181 ;  /* 0x000000b500b57308 */ /* 0x000fe20000000800 */
[-CC-:B------:R-:W-:Y:S01]  /*17120*/  FFMA.FTZ R177, R34, R0.reuse, -R61.reuse ;  /* 0x0000000022b17223 */ /* 0x180fe2000001083d */
[-CC-:B------:R-:W-:Y:S01]  /*17130*/  FFMA.FTZ R27, R35, R0.reuse, -R61.reuse ;  /* 0x00000000231b7223 */ /* 0x180fe2000001083d */
[-CC-:B------:R-:W-:Y:S01]  /*17140*/  FFMA.FTZ R179, R38, R0.reuse, -R61.reuse ;  /* 0x0000000026b37223 */ /* 0x180fe2000001083d */
[----:B-1----:R-:W-:Y:S01]  /*17150*/  FFMA.FTZ R38, R3, R7, R180 ;  /* 0x0000000703267223 */ /* 0x002fe200000100b4 */
        /* <DEDUP_REMOVED lines=18> */
[----:B------:R-:W-:Y:S01]  /*17280*/  FFMA.FTZ R86, R86, R0, -R61 ;  /* 0x0000000056567223 */ /* 0x000fe2000001083d */
[----:B------:R-:W2:Y:S01]  /*17290*/  MUFU.EX2 R183, R183 ;  /* 0x000000b700b77308 */ /* 0x000ea20000000800 */
[----:B0-----:R-:W-:Y:S01]  /*172a0*/  FFMA.FTZ R7, R2, R6, R181 ;  /* 0x0000000602077223 */ /* 0x001fe200000100b5 */
[----:B------:R-:W-:Y:S01]  /*172b0*/  @!P1 VIADD R6, R12, 0x34860 ;  /* 0x000348600c069836 */ /* 0x000fe20000000000 */
[----:B------:R-:W-:-:S05]  /*172c0*/  F2FP.BF16.F32.PACK_AB R180, R13, R180 ;  /* 0x000000b40db4723e */ /* 0x000fca00000010ff */
[----:B------:R-:W0:Y:S01]  /*172d0*/  MUFU.EX2 R31, R31 ;  /* 0x0000001f001f7308 */ /* 0x000e220000000800 */
[C---:B-1----:R-:W-:Y:S01]  /*172e0*/  FADD.FTZ R12, R26.reuse, R7 ;  /* 0x000000071a0c7221 */ /* 0x042fe20000010000 */
[----:B------:R-:W-:Y:S01]  /*172f0*/  @!P1 PRMT R7, RZ, 0x654, R6 ;  /* 0x00000654ff079816 */ /* 0x000fe20000000006 */
[----:B------:R-:W-:Y:S01]  /*17300*/  FFMA.FTZ R6, R63, R0, -R61 ;  /* 0x000000003f067223 */ /* 0x000fe2000001083d */
[----:B------:R-:W-:-:S04]  /*17310*/  F2FP.BF16.F32.PACK_AB R181, R26, R181 ;  /* 0x000000b51ab5723e */ /* 0x000fc800000010ff */
[----:B------:R-:W1:Y:S01]  /*17320*/  MUFU.EX2 R177, R177 ;  /* 0x000000b100b17308 */ /* 0x000e620000000800 */
[----:B--2---:R-:W-:-:S07]  /*17330*/  FADD.FTZ R12, R183, R12 ;  /* 0x0000000cb70c7221 */ /* 0x004fce0000010000 */
[----:B------:R-:W2:Y:S01]  /*17340*/  MUFU.EX2 R27, R27 ;  /* 0x0000001b001b7308 */ /* 0x000ea20000000800 */
[----:B0-----:R-:W-:-:S07]  /*17350*/  F2FP.BF16.F32.PACK_AB R183, R31, R183 ;  /* 0x000000b71fb7723e */ /* 0x001fce00000010ff */
        /* <DEDUP_REMOVED lines=12> */
[----:B------:R-:W-:Y:S01]  /*17420*/  R2UR UR6, R10 ;  /* 0x000000000a0672ca */ /* 0x000fe200000e0000 */
[-CC-:B------:R-:W-:Y:S01]  /*17430*/  FFMA.FTZ R10, R59, R0.reuse, -R61.reuse ;  /* 0x000000003b0a7223 */ /* 0x180fe2000001083d */
[----:B------:R-:W-:Y:S01]  /*17440*/  R2UR UR7, R11 ;  /* 0x000000000b0772ca */ /* 0x000fe200000e0000 */
[----:B------:R-:W-:Y:S01]  /*17450*/  FADD.FTZ R11, R13, R38 ;  /* 0x000000260d0b7221 */ /* 0x000fe20000010000 */
[----:B------:R-:W-:Y:S01]  /*17460*/  FADD.FTZ R38, R31, R12 ;  /* 0x0000000c1f267221 */ /* 0x000fe20000010000 */
[----:B------:R-:W-:Y:S01]  /*17470*/  MUFU.EX2 R28, R28 ;  /* 0x0000001c001c7308 */ /* 0x000fe20000000800 */
[----:B------:R-:W-:Y:S01]  /*17480*/  FFMA.FTZ R12, R67, R0, -R61 ;  /* 0x00000000430c7223 */ /* 0x000fe2000001083d */
[----:B------:R-:W-:Y:S01]  /*17490*/  FADD.FTZ R11, R182, R11 ;  /* 0x0000000bb60b7221 */ /* 0x000fe20000010000 */
[----:B-1----:R-:W-:Y:S01]  /*174a0*/  FADD.FTZ R38, R177, R38 ;  /* 0x00000026b1267221 */ /* 0x002fe20000010000 */
[----:B------:R-:W-:Y:S01]  /*174b0*/  F2FP.BF16.F32.PACK_AB R182, R20, R182 ;  /* 0x000000b614b6723e */ /* 0x000fe200000010ff */
[----:B------:R-:W-:Y:S01]  /*174c0*/  FFMA.FTZ R163, R70, R0, -R61 ;  /* 0x0000000046a37223 */ /* 0x000fe2000001083d */
[----:B------:R-:W-:Y:S01]  /*174d0*/  FADD.FTZ R11, R20, R11 ;  /* 0x0000000b140b7221 */ /* 0x000fe20000010000 */
[----:B--2---:R-:W-:Y:S01]  /*174e0*/  F2FP.BF16.F32.PACK_AB R177, R27, R177 ;  /* 0x000000b11bb1723e */ /* 0x004fe200000010ff */
[----:B------:R-:W-:Y:S02]  /*174f0*/  MUFU.EX2 R169, R169 ;  /* 0x000000a900a97308 */ /* 0x000fe40000000800 */
[----:B------:R-:W-:Y:S01]  /*17500*/  FADD.FTZ R42, R176, R11 ;  /* 0x0000000bb02a7221 */ /* 0x000fe20000010000 */
[----:B------:R-:W-:-:S05]  /*17510*/  F2FP.BF16.F32.PACK_AB R176, R21, R176 ;  /* 0x000000b015b0723e */ /* 0x000fca00000010ff */
        /* <DEDUP_REMOVED lines=16> */
[----:B------:R-:W-:-:S05]  /*17620*/  WARPGROUP.ARRIVE ;  /* 0x00000000000079c5 */ /* 0x000fca0000000000 */
[----:B------:R-:W1:Y:S01]  /*17630*/  MUFU.EX2 R75, R75 ;  /* 0x0000004b004b7308 */ /* 0x000e620000000800 */
[----:B------:R-:W-:Y:S01]  /*17640*/  HGMMA.64x128x16.F32.BF16 R88, R152, gdesc[UR4].tnspB, R88, gsb0 ;  /* 0x41e0000498587df0 */ /* 0x000fe20008001858 */
[----:B0-----:R-:W-:-:S06]  /*17650*/  F2FP.BF16.F32.PACK_AB R156, R44, R40 ;  /* 0x000000282c9c723e */ /* 0x001fcc00000010ff */
[----:B------:R-:W-:Y:S08]  /*17660*/  MUFU.EX2 R49, R49 ;  /* 0x0000003100317308 */ /* 0x000ff00000000800 */
[----:B------:R-:W-:Y:S01]  /*17670*/  MUFU.EX2 R78, R78 ;  /* 0x0000004e004e7308 */ /* 0x000fe20000000800 */
[----:B-1----:R-:W-:-:S07]  /*17680*/  F2FP.BF16.F32.PACK_AB R157, R75, R74 ;  /* 0x0000004a4b9d723e */ /* 0x002fce00000010ff */
[----:B------:R-:W0:Y:S08]  /*17690*/  MUFU.EX2 R52, R52 ;  /* 0x0000003400347308 */ /* 0x000e300000000800 */
[----:B------:R-:W1:Y:S08]  /*176a0*/  MUFU.EX2 R79, R79 ;  /* 0x0000004f004f7308 */ /* 0x000e700000000800 */
[----:B------:R-:W-:Y:S01]  /*176b0*/  MUFU.EX2 R53, R53 ;  /* 0x0000003500357308 */ /* 0x000fe20000000800 */
[----:B0-----:R-:W-:-:S07]  /*176c0*/  F2FP.BF16.F32.PACK_AB R158, R52, R49 ;  /* 0x00000031349e723e */ /* 0x001fce00000010ff */
[----:B------:R-:W0:Y:S01]  /*176d0*/  MUFU.EX2 R56, R56 ;  /* 0x0000003800387308 */ /* 0x000e220000000800 */
[----:B-1----:R-:W-:-:S07]  /*176e0*/  F2FP.BF16.F32.PACK_AB R159, R79, R78 ;  /* 0x0000004e4f9f723e */ /* 0x002fce00000010ff */
[----:B------:R-:W-:Y:S08]  /*176f0*/  MUFU.EX2 R83, R83 ;  /* 0x0000005300537308 */ /* 0x000ff00000000800 */
[----:B------:R-:W-:Y:S08]  /*17700*/  MUFU.EX2 R57, R57 ;  /* 0x0000003900397308 */ /* 0x000ff00000000800 */
[----:B------:R-:W1:Y:S01]  /*17710*/  MUFU.EX2 R60, R60 ;  /* 0x0000003c003c7308 */ /* 0x000e620000000800 */
[----:B------:R-:W-:-:S02]  /*17720*/  WARPGROUP.DEPBAR.LE gsb0, 0x0 ;  /* 0x00008000000079c5 */ /* 0x000fc40000010000 */
[----:B------:R-:W-:Y:S05]  /*17730*/  @!P1 SYNCS.ARRIVE.TRANS64.RED.A1T0 RZ, [R15+URZ], RZ ;  /* 0x000000ff0fff99a7 */ /* 0x000fea000810043f */
[----:B------:R-:W-:Y:S01]  /*17740*/  MUFU.EX2 R153, R82 ;  /* 0x0000005200997308 */ /* 0x000fe20000000800 */
[----:B0-----:R-:W-:Y:S02]  /*17750*/  F2FP.BF16.F32.PACK_AB R152, R56, R53 ;  /* 0x000000353898723e */ /* 0x001fe400000010ff */
[----:B-1----:R-:W-:Y:S01]  /*17760*/  F2FP.BF16.F32.PACK_AB R154, R60, R57 ;  /* 0x000000393c9a723e */ /* 0x002fe200000010ff */
[----:B------:R0:W-:Y:S04]  /*17770*/  @!P1 SYNCS.ARRIVE.TRANS64.RED.A1T0 RZ, [R7+URZ], RZ ;  /* 0x000000ff07ff99a7 */ /* 0x0001e8000810043f */
[----:B------:R-:W-:Y:S01]  /*17780*/  MUFU.EX2 R155, R86 ;  /* 0x00000056009b7308 */ /* 0x000fe20000000800 */
[----:B0-----:R-:W-:Y:S01]  /*17790*/  FADD.FTZ R7, R21, R42 ;  /* 0x0000002a15077221 */ /* 0x001fe20000010000 */
[----:B------:R-:W-:Y:S01]  /*177a0*/  FADD.FTZ R42, R27, R38 ;  /* 0x000000261b2a7221 */ /* 0x000fe20000010000 */
[-CC-:B------:R-:W-:Y:S01]  /*177b0*/  FFMA.FTZ R38, R71, R0.reuse, -R61.reuse ;  /* 0x0000000047267223 */ /* 0x180fe2000001083d */
[----:B------:R-:W-:Y:S01]  /*177c0*/  FFMA.FTZ R61, R87, R0, -R61 ;  /* 0x00000000573d7223 */ /* 0x000fe2000001083d */
[----:B------:R-:W-:Y:S01]  /*177d0*/  FADD.FTZ R7, R178, R7 ;  /* 0x00000007b2077221 */ /* 0x000fe20000010000 */
[----:B------:R-:W-:Y:S01]  /*177e0*/  FADD.FTZ R42, R179, R42 ;  /* 0x0000002ab32a7221 */ /* 0x000fe20000010000 */
[----:B------:R-:W-:Y:S01]  /*177f0*/  F2FP.BF16.F32.PACK_AB R178, R24, R178 ;  /* 0x000000b218b2723e */ /* 0x000fe200000010ff */
[----:B------:R-:W-:-:S02]  /*17800*/  IMAD.MOV.U32 R21, RZ, RZ, R185 ;  /* 0x000000ffff157224 */ /* 0x000fc400078e00b9 */
[----:B------:R-:W-:Y:S01]  /*17810*/  FADD.FTZ R7, R24, R7 ;  /* 0x0000000718077221 */ /* 0x000fe20000010000 */
[C---:B------:R-:W-:Y:S01]  /*17820*/  FADD.FTZ R42, R29.reuse, R42 ;  /* 0x0000002a1d2a7221 */ /* 0x040fe20000010000 */
[----:B------:R-:W0:Y:S01]  /*17830*/  MUFU.EX2 R38, R38 ;  /* 0x0000002600267308 */ /* 0x000e220000000800 */
[----:B------:R-:W-:Y:S01]  /*17840*/  F2FP.BF16.F32.PACK_AB R179, R29, R179 ;  /* 0x000000b31db3723e */ /* 0x000fe200000010ff */
[----:B------:R-:W-:Y:S01]  /*17850*/  FADD.FTZ R46, R172, R7 ;  /* 0x00000007ac2e7221 */ /* 0x000fe20000010000 */
[----:B------:R-:W-:Y:S01]  /*17860*/  FADD.FTZ R7, R173, R42 ;  /* 0x0000002aad077221 */ /* 0x000fe20000010000 */
[C---:B------:R-:W-:Y:S02]  /*17870*/  F2FP.BF16.F32.PACK_AB R172, R25.reuse, R172 ;  /* 0x000000ac19ac723e */ /* 0x040fe400000010ff */
[----:B------:R-:W-:Y:S01]  /*17880*/  FADD.FTZ R11, R25, R46 ;  /* 0x0000002e190b7221 */ /* 0x000fe20000010000 */
[C---:B------:R-:W-:Y:S01]  /*17890*/  FADD.FTZ R42, R34.reuse, R7 ;  /* 0x00000007222a7221 */ /* 0x040fe20000010000 */
[----:B------:R-:W1:Y:S01]  /*178a0*/  MUFU.EX2 R61, R61 ;  /* 0x0000003d003d7308 */ /* 0x000e620000000800 */
[----:B------:R-:W-:Y:S01]  /*178b0*/  F2FP.BF16.F32.PACK_AB R173, R34, R173 ;  /* 0x000000ad22ad723e */ /* 0x000fe200000010ff */
        /* <DEDUP_REMOVED lines=21> */
[C---:B------:R-:W-:Y:S01]  /*17a10*/  FADD.FTZ R11, R37.reuse, R26 ;  /* 0x0000001a250b7221 */ /* 0x040fe20000010000 */
[----:B------:R-:W-:Y:S01]  /*17a20*/  FADD.FTZ R20, R10, R7 ;  /* 0x000000070a147221 */ /* 0x000fe20000010000 */
[----:B------:R-:W-:Y:S02]  /*17a30*/  F2FP.BF16.F32.PACK_AB R164, R37, R164 ;  /* 0x000000a425a4723e */ /* 0x000fe400000010ff */
        /* <DEDUP_REMOVED lines=17> */
[C---:B0-----:R-:W-:Y:S01]  /*17b50*/  FADD.FTZ R7, R38.reuse, R7 ;  /* 0x0000000726077221 */ /* 0x041fe20000010000 */
[----:B------:R-:W-:Y:S02]  /*17b60*/  F2FP.BF16.F32.PACK_AB R163, R38, R163 ;  /* 0x000000a326a3723e */ /* 0x000fe400000010ff */
[----:B------:R-:W-:Y:S01]  /*17b70*/  FADD.FTZ R11, R40, R11 ;  /* 0x0000000b280b7221 */ /* 0x000fe20000010000 */
[----:B------:R-:W-:-:S03]  /*17b80*/  FADD.FTZ R6, R74, R7 ;  /* 0x000000074a067221 */ /* 0x000fc60000010000 */
        /* <DEDUP_REMOVED lines=8> */
[----:B------:R-:W-:Y:S01]  /*17c10*/  FADD.FTZ R6, R153, R6 ;  /* 0x0000000699067221 */ /* 0x000fe20000010000 */
[C---:B------:R-:W-:Y:S02]  /*17c20*/  F2FP.BF16.F32.PACK_AB R153, R83.reuse, R153 ;  /* 0x000000995399723e */ /* 0x040fe400000010ff */
[----:B------:R-:W-:Y:S01]  /*17c30*/  FADD.FTZ R10, R56, R7 ;  /* 0x00000007380a7221 */ /* 0x000fe20000010000 */
[----:B------:R-:W-:-:S03]  /*17c40*/  FADD.FTZ R6, R83, R6 ;  /* 0x0000000653067221 */ /* 0x000fc60000010000 */
[----:B------:R-:W-:Y:S01]  /*17c50*/  FADD.FTZ R7, R57, R10 ;  /* 0x0000000a39077221 */ /* 0x000fe20000010000 */
[----:B------:R-:W-:Y:S01]  /*17c60*/  FADD.FTZ R6, R155, R6 ;  /* 0x000000069b067221 */ /* 0x000fe20000010000 */
[C---:B-1----:R-:W-:Y:S01]  /*17c70*/  F2FP.BF16.F32.PACK_AB R155, R61.reuse, R155 ;  /* 0x0000009b3d9b723e */ /* 0x042fe200000010ff */
[----:B------:R-:W-:Y:S02]  /*17c80*/  IMAD.MOV.U32 R10, RZ, RZ, R4 ;  /* 0x000000ffff0a7224 */ /* 0x000fe400078e0004 */
[----:B------:R-:W-:Y:S01]  /*17c90*/  FADD.FTZ R7, R60, R7 ;  /* 0x000000073c077221 */ /* 0x000fe20000010000 */
[----:B------:R-:W-:Y:S01]  /*17ca0*/  FADD.FTZ R6, R61, R6 ;  /* 0x000000063d067221 */ /* 0x000fe20000010000 */
[----:B------:R-:W-:Y:S06]  /*17cb0*/  @P3 BRA `(.L_x_2894) ;  /* 0xffffffd000743947 */ /* 0x000fec000383ffff */
[----:B------:R-:W-:Y:S05]  /*17cc0*/  BSYNC B1 ;  /* 0x0000000000017941 */ /* 0x000fea0003800000 */
.L_x_2883:
[----:B------:R-:W-:Y:S05]  /*17cd0*/  BSYNC B0 ;  /* 0x0000000000007941 */ /* 0x000fea0003800000 */
.L_x_2882:
[----:B------:R-:W-:Y:S01]  /*17ce0*/  ISETP.GE.AND P2, PT, R9, RZ, PT ;  /* 0x000000ff0900720c */ /* 0x000fe20003f46270 */
[----:B------:R-:W-:-:S12]  /*17cf0*/  BSSY B0, `(.L_x_2895) ;  /* 0x0000258000007945 */ /* 0x000fd80003800000 */
[----:B------:R-:W-:Y:S05]  /*17d00*/  @!P2 BRA `(.L_x_2896) ;  /* 0x000000240058a947 */ /* 0x000fea0003800000 */
[----:B------:R-:W-:Y:S02]  /*17d10*/  IMAD.MOV.U32 R13, RZ, RZ, R5 ;  /* 0x000000ffff0d7224 */ /* 0x000fe400078e0005 */
[----:B------:R-:W-:Y:S02]  /*17d20*/  IMAD.MOV.U32 R12, RZ, RZ, R4 ;  /* 0x000000ffff0c7224 */ /* 0x000fe400078e0004 */
[----:B------:R-:W-:Y:S02]  /*17d30*/  IMAD.MOV.U32 R15, RZ, RZ, R188 ;  /* 0x000000ffff0f7224 */ /* 0x000fe400078e00bc */
[----:B------:R-:W-:-:S07]  /*17d40*/  IMAD.MOV.U32 R20, RZ, RZ, R185 ;  /* 0x000000ffff147224 */ /* 0x000fce00078e00b9 */
.L_x_2907:
        /* <DEDUP_REMOVED lines=8> */
.L_x_2897:
[----:B------:R-:W-:Y:S01]  /*17dd0*/  IMAD R0, R185, 0x8, R16 ;  /* 0x00000008b9007824 */ /* 0x000fe200078e0210 */
[----:B------:R-:W-:-:S04]  /*17de0*/  SHF.L.U32 R11, R188, 0x1f, RZ ;  /* 0x0000001fbc0b7819 */ /* 0x000fc800000006ff */
[----:B------:R0:W1:Y:S01]  /*17df0*/  SYNCS.PHASECHK.TRANS64.TRYWAIT P2, [R0+URZ+0x34830], R11 ;  /* 0x0348300b000075a7 */ /* 0x000062000804017f */
[----:B------:R-:W-:Y:S05]  /*17e00*/  @!P0 BRA `(.L_x_2898) ;  /* 0x0000000000048947 */ /* 0x000fea0003800000 */
[----:B------:R-:W-:Y:S01]  /*17e10*/  BPT.TRAP 0x1 ;  /* 0x000000040000795c */ /* 0x000fe20000300000 */
.L_x_2898:
[----:B------:R-:W-:Y:S01]  /*17e20*/  BSSY B1, `(.L_x_2899) ;  /* 0x0000006000017945 */ /* 0x000fe20003800000 */
[----:B------:R-:W-:Y:S02]  /*17e30*/  IMAD R4, R185, 0xc00, R8 ;  /* 0x00000c00b9047824 */ /* 0x000fe400078e0208 */
[----:B------:R-:W-:Y:S01]  /*17e40*/  IMAD.MOV.U32 R5, RZ, RZ, 0x40000040 ;  /* 0x40000040ff057424 */ /* 0x000fe200078e00ff */
[----:B-1----:R-:W-:Y:S06]  /*17e50*/  @P2 BRA `(.L_x_2900) ;  /* 0x0000000000082947 */ /* 0x002fec0003800000 */
[----:B------:R-:W1:Y:S02]  /*17e60*/  SYNCS.PHASECHK.TRANS64.TRYWAIT P2, [R0+URZ+0x34830], R11 ;  /* 0x0348300b000075a7 */ /* 0x000e64000804017f */
[----:B-1----:R-:W-:Y:S05]  /*17e70*/  @!P2 BRA `(.L_x_2901) ;  /* 0x000000d800aca947 */ /* 0x002fea0003800000 */
.L_x_2900:
[----:B------:R-:W-:Y:S05]  /*17e80*/  BSYNC B1 ;  /* 0x0000000000017941 */ /* 0x000fea0003800000 */
.L_x_2899:
        /* <DEDUP_REMOVED lines=10> */
[----:B-1----:R-:W-:Y:S01]  /*17f30*/  IMAD.MOV.U32 R11, RZ, RZ, 0x40000040 ;  /* 0x40000040ff0b7424 */ /* 0x002fe200078e00ff */
        /* <DEDUP_REMOVED lines=174> */
.L_x_2902:
[----:B------:R-:W-:Y:S01]  /*18a20*/  SHF.L.U32 R0, R15, 0x1f, RZ ;  /* 0x0000001f0f007819 */ /* 0x000fe200000006ff */
[----:B------:R-:W-:-:S04]  /*18a30*/  IMAD R15, R20, 0x8, R16 ;  /* 0x00000008140f7824 */ /* 0x000fc800078e0210 */
[----:B------:R0:W1:Y:S01]  /*18a40*/  SYNCS.PHASECHK.TRANS64.TRYWAIT P2, [R15+URZ+0x34850], R0 ;  /* 0x034850000f0075a7 */ /* 0x000062000804017f */
[----:B------:R-:W-:Y:S05]  /*18a50*/  @!P0 BRA `(.L_x_2903) ;  /* 0x0000000000048947 */ /* 0x000fea0003800000 */
[----:B------:R-:W-:Y:S01]  /*18a60*/  BPT.TRAP 0x1 ;  /* 0x000000040000795c */ /* 0x000fe20000300000 */
.L_x_2903:
[----:B------:R-:W-:Y:S04]  /*18a70*/  BSSY B1, `(.L_x_2904) ;  /* 0x0000004000017945 */ /* 0x000fe80003800000 */
[----:B-1----:R-:W-:Y:S05]  /*18a80*/  @P2 BRA `(.L_x_2905) ;  /* 0x0000000000082947 */ /* 0x002fea0003800000 */
[----:B------:R-:W1:Y:S02]  /*18a90*/  SYNCS.PHASECHK.TRANS64.TRYWAIT P2, [R15+URZ+0x34850], R0 ;  /* 0x034850000f0075a7 */ /* 0x000e64000804017f */
[----:B-1----:R-:W-:Y:S05]  /*18aa0*/  @!P2 BRA `(.L_x_2906) ;  /* 0x000000cc00b4a947 */ /* 0x002fea0003800000 */
.L_x_2905:
[----:B------:R-:W-:Y:S05]  /*18ab0*/  BSYNC B1 ;  /* 0x0000000000017941 */ /* 0x000fea0003800000 */
.L_x_2904:
[----:B01----:R-:W-:Y:S01]  /*18ac0*/  VIADD R0, R16, 0x400 ;  /* 0x0000040010007836 */ /* 0x003fe20000000000 */
[----:B------:R-:W-:Y:S01]  /*18ad0*/  WARPGROUP.ARRIVE ;  /* 0x00000000000079c5 */ /* 0x000fe20000000000 */
[----:B------:R-:W-:Y:S01]  /*18ae0*/  IMAD.MOV.U32 R11, RZ, RZ, 0x40000040 ;  /* 0x40000040ff0b7424 */ /* 0x000fe200078e00ff */
[----:B-----5:R-:W-:Y:S01]  /*18af0*/  ISETP.GT.AND P2, PT, R9, RZ, PT ;  /* 0x000000ff0900720c */ /* 0x020fe20003f44270 */
[----:B------:R-:W-:Y:S01]  /*18b00*/  IMAD.MOV.U32 R3, RZ, RZ, 0x40000040 ;  /* 0x40000040ff037424 */ /* 0x000fe200078e00ff */
[----:B------:R-:W-:Y:S01]  /*18b10*/  SHF.R.U32.HI R0, RZ, 0x4, R0 ;  /* 0x00000004ff007819 */ /* 0x000fe20000011600 */
[----:B------:R-:W-:Y:S01]  /*18b20*/  IMAD.MOV.U32 R21, RZ, RZ, 0x40000040 ;  /* 0x40000040ff157424 */ /* 0x000fe200078e00ff */
[----:B------:R-:W-:Y:S01]  /*18b30*/  R2UR UR7, R11 ;  /* 0x000000000b0772ca */ /* 0x000fe200000e0000 */
[----:B------:R-:W-:Y:S01]  /*18b40*/  @!P1 VIADD R15, R15, 0x34860 ;  /* 0x000348600f0f9836 */ /* 0x000fe20000000000 */
[----:B------:R-:W-:Y:S01]  /*18b50*/  LOP3.LUT R0, R0, 0x3fff, RZ, 0xc0, !PT ;  /* 0x00003fff00007812 */ /* 0x000fe200078ec0ff */
[----:B------:R-:W-:-:S03]  /*18b60*/  VIADD R9, R9, 0xffffffff ;  /* 0xffffffff09097836 */ /* 0x000fc60000000000 */
[----:B------:R-:W-:Y:S02]  /*18b70*/  LOP3.LUT R0, R0, 0x4000000, RZ, 0xfc, !PT ;  /* 0x0400000000007812 */ /* 0x000fe400078efcff */
[----:B------:R-:W-:-:S03]  /*18b80*/  @!P1 PRMT R15, RZ, 0x654, R15 ;  /* 0x00000654ff0f9816 */ /* 0x000fc6000000000f */
[----:B------:R-:W-:Y:S01]  /*18b90*/  IMAD R10, R20, 0x800, R0 ;  /* 0x00000800140a7824 */ /* 0x000fe200078e0200 */
[----:B------:R-:W-:-:S03]  /*18ba0*/  FMNMX.FTZ R0, R24, R12, !PT ;  /* 0x0000000c18007209 */ /* 0x000fc60007810000 */
[C---:B------:R-:W-:Y:S01]  /*18bb0*/  VIADD R2, R10.reuse, 0x80 ;  /* 0x000000800a027836 */ /* 0x040fe20000000000 */
[C---:B------:R-:W-:Y:S01]  /*18bc0*/  R2UR UR6, R10.reuse ;  /* 0x000000000a0672ca */ /* 0x040fe200000e0000 */
[----:B------:R-:W-:Y:S01]  /*18bd0*/  VIADD R20, R10, 0x200 ;  /* 0x000002000a147836 */ /* 0x000fe20000000000 */
        /* <DEDUP_REMOVED lines=10> */
[----:B------:R-:W-:Y:S01]  /*18c80*/  FMNMX.FTZ R0, R36, R0, !PT ;  /* 0x0000000024007209 */ /* 0x000fe20007810000 */
[----:B------:R-:W-:Y:S02]  /*18c90*/  WARPGROUP.DEPBAR.LE gsb0, 0x0 ;  /* 0x00008000000079c5 */ /* 0x000fe40000010000 */
[----:B------:R-:W-:-:S06]  /*18ca0*/  WARPGROUP.ARRIVE ;  /* 0x00000000000079c5 */ /* 0x000fcc0000000000 */
        /* <DEDUP_REMOVED lines=23> */
[----:B------:R-:W-:-:S04]  /*18e20*/  FMNMX.FTZ R0, R73, R0, !PT ;  /* 0x0000000049007209 */ /* 0x000fc80007810000 */
[----:B------:R-:W-:-:S04]  /*18e30*/  FMNMX.FTZ R0, R76, R0, !PT ;  /* 0x000000004c007209 */ /* 0x000fc80007810000 */
[----:B------:R-:W-:-:S04]  /*18e40*/  FMNMX.FTZ R0, R77, R0, !PT ;  /* 0x000000004d007209 */ /* 0x000fc80007810000 */
[----:B------:R-:W-:Y:S01]  /*18e50*/  FMNMX.FTZ R0, R80, R0, !PT ;  /* 0x0000000050007209 */ /* 0x000fe20007810000 */
[----:B------:R-:W-:Y:S02]  /*18e60*/  WARPGROUP.DEPBAR.LE gsb0, 0x0 ;  /* 0x00008000000079c5 */ /* 0x000fe40000010000 */
[----:B------:R-:W-:-:S06]  /*18e70*/  WARPGROUP.ARRIVE ;  /* 0x00000000000079c5 */ /* 0x000fcc0000000000 */
[----:B------:R-:W-:Y:S01]  /*18e80*/  HGMMA.64x128x16.F32.BF16 R88, R172, gdesc[UR4].tnspB, R88, gsb0 ;  /* 0x41e00004ac587df0 */ /* 0x000fe20008001858 */
[----:B------:R-:W-:Y:S02]  /*18e90*/  R2UR UR6, R2 ;  /* 0x00000000020672ca */ /* 0x000fe400000e0000 */
[----:B------:R-:W-:Y:S02]  /*18ea0*/  R2UR UR7, R3 ;  /* 0x00000000030772ca */ /* 0x000fe400000e0000 */
[----:B------:R-:W-:-:S04]  /*18eb0*/  FMNMX.FTZ R3, R81, R0, !PT ;  /* 0x0000000051037209 */ /* 0x000fc80007810000 */
[----:B------:R-:W-:-:S04]  /*18ec0*/  FMNMX.FTZ R0, R84, R3, !PT ;  /* 0x0000000354007209 */ /* 0x000fc80007810000 */
[----:B------:R-:W-:Y:S01]  /*18ed0*/  FMNMX.FTZ R2, R85, R0, !PT ;  /* 0x0000000055027209 */ /* 0x000fe20007810000 */
[----:B------:R-:W-:-:S04]  /*18ee0*/  IMAD.U32 R0, RZ, RZ, UR38 ;  /* 0x00000026ff007e24 */ /* 0x000fc8000f8e00ff */
[----:B------:R-:W0:Y:S02]  /*18ef0*/  SHFL.BFLY PT, R3, R2, 0x2, 0x1f ;  /* 0x0c401f0002037f89 */ /* 0x000e2400000e0000 */
[----:B0-----:R-:W-:Y:S02]  /*18f00*/  FMNMX.FTZ R5, R2, R3, !PT ;  /* 0x0000000302057209 */ /* 0x001fe40007810000 */
[----:B------:R-:W-:-:S03]  /*18f10*/  FMNMX.FTZ R2, R26, R13, !PT ;  /* 0x0000000d1a027209 */ /* 0x000fc60007810000 */
[----:B------:R-:W0:Y:S02]  /*18f20*/  SHFL.BFLY PT, R4, R5, 0x1, 0x1f ;  /* 0x0c201f0005047f89 */ /* 0x000e2400000e0000 */
[----:B0-----:R-:W-:Y:S02]  /*18f30*/  FMNMX.FTZ R4, R5, R4, !PT ;  /* 0x0000000405047209 */ /* 0x001fe40007810000 */
[----:B------:R-:W-:-:S03]  /*18f40*/  FMNMX.FTZ R5, R27, R2, !PT ;  /* 0x000000021b057209 */ /* 0x000fc60007810000 */
[-C--:B------:R-:W-:Y:S01]  /*18f50*/  FMUL.FTZ R11, R4, R0.reuse ;  /* 0x00000000040b7220 */ /* 0x080fe20000410000 */
[----:B------:R-:W-:Y:S01]  /*18f60*/  FMNMX.FTZ R2, R30, R5, !PT ;  /* 0x000000051e027209 */ /* 0x000fe20007810000 */
[----:B------:R-:W-:Y:S02]  /*18f70*/  FADD.FTZ R3, -R4, R12 ;  /* 0x0000000c04037221 */ /* 0x000fe40000010100 */
        /* <DEDUP_REMOVED lines=23> */
[-C--:B------:R-:W-:Y:S01]  /*190f0*/  FFMA.FTZ R85, R85, R0.reuse, -R11 ;  /* 0x0000000055557223 */ /* 0x080fe2000001080b */
[----:B------:R-:W-:Y:S01]  /*19100*/  FMUL.FTZ R3, R3, R0 ;  /* 0x0000000003037220 */ /* 0x000fe20000410000 */
[----:B------:R-:W-:Y:S01]  /*19110*/  FMNMX.FTZ R5, R43, R2, !PT ;  /* 0x000000022b057209 */ /* 0x000fe20007810000 */
[----:B------:R-:W-:Y:S03]  /*19120*/  MUFU.EX2 R180, R180 ;  /* 0x000000b400b47308 */ /* 0x000fe60000000800 */
[----:B------:R-:W-:-:S04]  /*19130*/  FMNMX.FTZ R2, R46, R5, !PT ;  /* 0x000000052e027209 */ /* 0x000fc80007810000 */
[----:B------:R-:W-:Y:S01]  /*19140*/  FMNMX.FTZ R5, R47, R2, !PT ;  /* 0x000000022f057209 */ /* 0x000fe20007810000 */
[----:B------:R-:W0:Y:S03]  /*19150*/  MUFU.EX2 R3, R3 ;  /* 0x0000000300037308 */ /* 0x000e260000000800 */
[----:B------:R-:W-:-:S04]  /*19160*/  FMNMX.FTZ R2, R50, R5, !PT ;  /* 0x0000000532027209 */ /* 0x000fc80007810000 */
[----:B------:R-:W-:Y:S01]  /*19170*/  FMNMX.FTZ R5, R51, R2, !PT ;  /* 0x0000000233057209 */ /* 0x000fe20007810000 */
[----:B------:R-:W1:Y:S03]  /*19180*/  MUFU.EX2 R12, R12 ;  /* 0x0000000c000c7308 */ /* 0x000e660000000800 */
[----:B------:R-:W-:-:S04]  /*19190*/  FMNMX.FTZ R2, R54, R5, !PT ;  /* 0x0000000536027209 */ /* 0x000fc80007810000 */
[----:B------:R-:W-:Y:S01]  /*191a0*/  FMNMX.FTZ R5, R55, R2, !PT ;  /* 0x0000000237057209 */ /* 0x000fe20007810000 */
[----:B------:R-:W2:Y:S01]  /*191b0*/  MUFU.EX2 R182, R182 ;  /* 0x000000b600b67308 */ /* 0x000ea20000000800 */
[----:B0-----:R-:W-:Y:S02]  /*191c0*/  FFMA.FTZ R7, R3, R7, R180 ;  /* 0x0000000703077223 */ /* 0x001fe400000100b4 */
[----:B------:R-:W-:-:S04]  /*191d0*/  FMNMX.FTZ R2, R58, R5, !PT ;  /* 0x000000053a027209 */ /* 0x000fc80007810000 */
[----:B------:R-:W-:Y:S01]  /*191e0*/  FMNMX.FTZ R5, R59, R2, !PT ;  /* 0x000000023b057209 */ /* 0x000fe20007810000 */
[----:B------:R-:W0:Y:S01]  /*191f0*/  MUFU.EX2 R24, R24 ;  /* 0x0000001800187308 */ /* 0x000e220000000800 */
[C---:B-1----:R-:W-:Y:S01]  /*19200*/  FADD.FTZ R7, R12.reuse, R7 ;  /* 0x000000070c077221 */ /* 0x042fe20000010000 */
[----:B------:R-:W-:Y:S01]  /*19210*/  F2FP.BF16.F32.PACK_AB R180, R12, R180 ;  /* 0x000000b40cb4723e */ /* 0x000fe200000010ff */
[----:B------:R-:W-:Y:S02]  /*19220*/  WARPGROUP.DEPBAR.LE gsb0, 0x0 ;  /* 0x00008000000079c5 */ /* 0x000fe40000010000 */
[----:B------:R-:W-:Y:S01]  /*19230*/  WARPGROUP.ARRIVE ;  /* 0x00000000000079c5 */ /* 0x000fe20000000000 */
[----:B------:R-:W-:Y:S01]  /*19240*/  FMNMX.FTZ R2, R62, R5, !PT ;  /* 0x000000053e027209 */ /* 0x000fe20007810000 */
[-CC-:B------:R-:W-:Y:S01]  /*19250*/  FFMA.FTZ R172, R40, R0.reuse, -R11.reuse ;  /* 0x0000000028ac7223 */ /* 0x180fe2000001080b */
[-CC-:B------:R-:W-:Y:S01]  /*19260*/  FFMA.FTZ R174, R44, R0.reuse, -R11.reuse ;  /* 0x000000002cae7223 */ /* 0x180fe2000001080b */
[--C-:B------:R-:W-:Y:S01]  /*19270*/  FFMA.FTZ R40, R57, R0, -R11.reuse ;  /* 0x0000000039287223 */ /* 0x100fe2000001080b */
[----:B------:R-:W-:Y:S01]  /*19280*/  FMNMX.FTZ R5, R63, R2, !PT ;  /* 0x000000023f057209 */ /* 0x000fe20007810000 */
[----:B------:R-:W-:Y:S01]  /*19290*/  HGMMA.64x128x16.F32.BF16 R88, R168, gdesc[UR4].tnspB, R88, gsb0 ;  /* 0x41e00004a8587df0 */ /* 0x000fe20008001858 */
[----:B------:R-:W-:Y:S01]  /*192a0*/  R2UR UR6, R20 ;  /* 0x00000000140672ca */ /* 0x000fe200000e0000 */
[----:B------:R-:W-:Y:S01]  /*192b0*/  VIADD R20, R10, 0x280 ;  /* 0x000002800a147836 */ /* 0x000fe20000000000 */
[----:B------:R-:W-:Y:S01]  /*192c0*/  R2UR UR7, R21 ;  /* 0x00000000150772ca */ /* 0x000fe200000e0000 */
[----:B------:R-:W-:Y:S01]  /*192d0*/  IMAD.MOV.U32 R21, RZ, RZ, 0x40000040 ;  /* 0x40000040ff157424 */ /* 0x000fe200078e00ff */
[----:B------:R-:W-:Y:S01]  /*192e0*/  FMNMX.FTZ R2, R66, R5, !PT ;  /* 0x0000000542027209 */ /* 0x000fe20007810000 */
[-CC-:B------:R-:W-:Y:S01]  /*192f0*/  FFMA.FTZ R44, R73, R0.reuse, -R11.reuse ;  /* 0x00000000492c7223 */ /* 0x180fe2000001080b */
[----:B------:R-:W-:Y:S01]  /*19300*/  FFMA.FTZ R57, R84, R0, -R11 ;  /* 0x0000000054397223 */ /* 0x000fe2000001080b */
[----:B------:R-:W1:Y:S01]  /*19310*/  MUFU.EX2 R176, R176 ;  /* 0x000000b000b07308 */ /* 0x000e620000000800 */
[----:B------:R-:W-:Y:S01]  /*19320*/  FMNMX.FTZ R5, R67, R2, !PT ;  /* 0x0000000243057209 */ /* 0x000fe20007810000 */
[----:B--2---:R-:W-:Y:S01]  /*19330*/  FADD.FTZ R7, R182, R7 ;  /* 0x00000007b6077221 */ /* 0x004fe20000010000 */
[----:B0-----:R-:W-:-:S02]  /*19340*/  F2FP.BF16.F32.PACK_AB R182, R24, R182 ;  /* 0x000000b618b6723e */ /* 0x001fc400000010ff */
[----:B------:R-:W-:Y:S01]  /*19350*/  FMNMX.FTZ R2, R70, R5, !PT ;  /* 0x0000000546027209 */ /* 0x000fe20007810000 */
[----:B------:R-:W-:Y:S02]  /*19360*/  FADD.FTZ R7, R24, R7 ;  /* 0x0000000718077221 */ /* 0x000fe40000010000 */
[----:B------:R-:W0:Y:S01]  /*19370*/  MUFU.EX2 R25, R25 ;  /* 0x0000001900197308 */ /* 0x000e220000000800 */
[----:B------:R-:W-:-:S04]  /*19380*/  FMNMX.FTZ R5, R71, R2, !PT ;  /* 0x0000000247057209 */ /* 0x000fc80007810000 */
[----:B------:R-:W-:-:S03]  /*19390*/  FMNMX.FTZ R2, R74, R5, !PT ;  /* 0x000000054a027209 */ /* 0x000fc60007810000 */
[----:B------:R-:W2:Y:S01]  /*193a0*/  MUFU.EX2 R178, R178 ;  /* 0x000000b200b27308 */ /* 0x000ea20000000800 */
[----:B------:R-:W-:-:S04]  /*193b0*/  FMNMX.FTZ R5, R75, R2, !PT ;  /* 0x000000024b057209 */ /* 0x000fc80007810000 */
[----:B------:R-:W-:-:S03]  /*193c0*/  FMNMX.FTZ R2, R78, R5, !PT ;  /* 0x000000054e027209 */ /* 0x000fc60007810000 */
[----:B------:R-:W3:Y:S01]  /*193d0*/  MUFU.EX2 R33, R33 ;  /* 0x0000002100217308 */ /* 0x000ee20000000800 */
[----:B------:R-:W-:-:S04]  /*193e0*/  FMNMX.FTZ R5, R79, R2, !PT ;  /* 0x000000024f057209 */ /* 0x000fc80007810000 */
[----:B------:R-:W-:-:S03]  /*193f0*/  FMNMX.FTZ R2, R82, R5, !PT ;  /* 0x0000000552027209 */ /* 0x000fc60007810000 */
[----:B------:R-:W-:Y:S01]  /*19400*/  MUFU.EX2 R172, R172 ;  /* 0x000000ac00ac7308 */ /* 0x000fe20000000800 */
[----:B------:R-:W-:-:S04]  /*19410*/  FMNMX.FTZ R5, R83, R2, !PT ;  /* 0x0000000253057209 */ /* 0x000fc80007810000 */
[----:B------:R-:W-:-:S03]  /*19420*/  FMNMX.FTZ R2, R86, R5, !PT ;  /* 0x0000000556027209 */ /* 0x000fc60007810000 */
[----:B------:R-:W-:Y:S01]  /*19430*/  MUFU.EX2 R29, R29 ;  /* 0x0000001d001d7308 */ /* 0x000fe20000000800 */
[----:B------:R-:W-:-:S05]  /*19440*/  FMNMX.FTZ R2, R87, R2, !PT ;  /* 0x0000000257027209 */ /* 0x000fca0007810000 */
[----:B------:R-:W4:Y:S02]  /*19450*/  SHFL.BFLY PT, R5, R2, 0x2, 0x1f ;  /* 0x0c401f0002057f89 */ /* 0x000f2400000e0000 */
[----:B------:R-:W-:Y:S08]  /*19460*/  MUFU.EX2 R174, R174 ;  /* 0x000000ae00ae7308 */ /* 0x000ff00000000800 */
[----:B------:R-:W-:Y:S08]  /*19470*/  MUFU.EX2 R28, R28 ;  /* 0x0000001c001c7308 */ /* 0x000ff00000000800 */
[----:B------:R-:W-:Y:S01]  /*19480*/  MUFU.EX2 R32, R32 ;  /* 0x0000002000207308 */ /* 0x000fe20000000800 */
[----:B----4-:R-:W-:-:S07]  /*19490*/  FMNMX.FTZ R5, R2, R5, !PT ;  /* 0x0000000502057209 */ /* 0x010fce0007810000 */
[----:B------:R-:W-:Y:S01]  /*194a0*/  MUFU.EX2 R36, R36 ;  /* 0x0000002400247308 */ /* 0x000fe20000000800 */
[----:B------:R-:W4:Y:S07]  /*194b0*/  SHFL.BFLY PT, R2, R5, 0x1, 0x1f ;  /* 0x0c201f0005027f89 */ /* 0x000f2e00000e0000 */
[----:B------:R-:W-:Y:S08]  /*194c0*/  MUFU.EX2 R40, R40 ;  /* 0x0000002800287308 */ /* 0x000ff00000000800 */
[----:B------:R-:W-:Y:S08]  /*194d0*/  MUFU.EX2 R45, R45 ;  /* 0x0000002d002d7308 */ /* 0x000ff00000000800 */
[----:B------:R-:W-:Y:S01]  /*194e0*/  MUFU.EX2 R41, R41 ;  /* 0x0000002900297308 */ /* 0x000fe20000000800 */
[----:B----4-:R-:W-:-:S07]  /*194f0*/  FMNMX.FTZ R5, R5, R2, !PT ;  /* 0x0000000205057209 */ /* 0x010fce0007810000 */
[----:B------:R-:W-:Y:S08]  /*19500*/  MUFU.EX2 R37, R37 ;  /* 0x0000002500257308 */ /* 0x000ff00000000800 */
[----:B------:R-:W4:Y:S08]  /*19510*/  MUFU.EX2 R44, R44 ;  /* 0x0000002c002c7308 */ /* 0x000f300000000800 */
        /* <DEDUP_REMOVED lines=12> */
[----:B------:R-:W-:Y:S01]  /*195e0*/  R2UR UR7, R21 ;  /* 0x00000000150772ca */ /* 0x000fe200000e0000 */
[----:B------:R-:W-:-:S02]  /*195f0*/  IMAD.MOV.U32 R21, RZ, RZ, 0x40000040 ;  /* 0x40000040ff157424 */ /* 0x000fc400078e00ff */
[----:B------:R-:W-:Y:S01]  /*19600*/  VIADD R10, R10, 0x380 ;  /* 0x000003800a0a7836 */ /* 0x000fe20000000000 */
        /* <DEDUP_REMOVED lines=10> */
[----:B------:R-:W-:Y:S01]  /*196b0*/  R2UR UR6, R20 ;  /* 0x00000000140672ca */ /* 0x000fe200000e0000 */
[----:B------:R-:W-:Y:S01]  /*196c0*/  MUFU.EX2 R164, R164 ;  /* 0x000000a400a47308 */ /* 0x000fe20000000800 */
[----:B------:R-:W-:Y:S01]  /*196d0*/  R2UR UR7, R21 ;  /* 0x00000000150772ca */ /* 0x000fe200000e0000 */
        /* <DEDUP_REMOVED lines=12> */
[-C--:B------:R-:W-:Y:S01]  /*197a0*/  FFMA.FTZ R175, R46, R0.reuse, -R21 ;  /* 0x000000002eaf7223 */ /* 0x080fe20000010815 */
[----:B-1----:R-:W-:Y:S01]  /*197b0*/  FADD.FTZ R46, R176, R7 ;  /* 0x00000007b02e7221 */ /* 0x002fe20000010000 */
[-CC-:B------:R-:W-:Y:S01]  /*197c0*/  FFMA.FTZ R34, R47, R0.reuse, -R21.reuse ;  /* 0x000000002f227223 */ /* 0x180fe20000010815 */
[----:B------:R-:W-:Y:S01]  /*197d0*/  MUFU.EX2 R20, R20 ;  /* 0x0000001400147308 */ /* 0x000fe20000000800 */
[-CC-:B------:R-:W-:Y:S01]  /*197e0*/  FFMA.FTZ R169, R50, R0.reuse, -R21.reuse ;  /* 0x0000000032a97223 */ /* 0x180fe20000010815 */
[----:B0-----:R-:W-:Y:S01]  /*197f0*/  FADD.FTZ R7, R25, R46 ;  /* 0x0000002e19077221 */ /* 0x001fe20000010000 */
[-CC-:B------:R-:W-:Y:S01]  /*19800*/  FFMA.FTZ R35, R51, R0.reuse, -R21.reuse ;  /* 0x0000000033237223 */ /* 0x180fe20000010815 */
[-CC-:B------:R-:W-:Y:S01]  /*19810*/  FFMA.FTZ R171, R54, R0.reuse, -R21.reuse ;  /* 0x0000000036ab7223 */ /* 0x180fe20000010815 */
[-C--:B------:R-:W-:Y:S01]  /*19820*/  FFMA.FTZ R38, R55, R0.reuse, -R21 ;  /* 0x0000000037267223 */ /* 0x080fe20000010815 */
[----:B--2---:R-:W-:Y:S01]  /*19830*/  FADD.FTZ R50, R178, R7 ;  /* 0x00000007b2327221 */ /* 0x004fe20000010000 */
        /* <DEDUP_REMOVED lines=11> */
[----:B------:R-:W-:Y:S01]  /*198f0*/  FFMA.FTZ R86, R86, R0, -R21 ;  /* 0x0000000056567223 */ /* 0x000fe20000010815 */
[----:B------:R-:W-:-:S02]  /*19900*/  F2FP.BF16.F32.PACK_AB R176, R25, R176 ;  /* 0x000000b019b0723e */ /* 0x000fc400000010ff */
[----:B---3--:R-:W-:-:S03]  /*19910*/  F2FP.BF16.F32.PACK_AB R178, R33, R178 ;  /* 0x000000b221b2723e */ /* 0x008fc600000010ff */
        /* <DEDUP_REMOVED lines=18> */
[-C--:B------:R-:W-:Y:S01]  /*19a40*/  FFMA.FTZ R161, R66, R0.reuse, -R21 ;  /* 0x0000000042a17223 */ /* 0x080fe20000010815 */
[----:B------:R-:W-:Y:S01]  /*19a50*/  HGMMA.64x128x16.F32.BF16 R88, R156, gdesc[UR4].tnspB, R88, gsb0 ;  /* 0x41e000049c587df0 */ /* 0x000fe20008001858 */
[----:B------:R-:W-:Y:S01]  /*19a60*/  FMUL.FTZ R11, R11, R0 ;  /* 0x000000000b0b7220 */ /* 0x000fe20000410000 */
[----:B------:R-:W-:Y:S01]  /*19a70*/  R2UR UR6, R10 ;  /* 0x000000000a0672ca */ /* 0x000fe200000e0000 */
[----:B------:R-:W-:-:S02]  /*19a80*/  @!P1 IMAD R10, R14, 0x8, R16 ;  /* 0x000000080e0a9824 */ /* 0x000fc400078e0210 */
[----:B------:R-:W-:Y:S01]  /*19a90*/  FFMA.FTZ R163, R70, R0, -R21 ;  /* 0x0000000046a37223 */ /* 0x000fe20000010815 */
[----:B------:R0:W-:Y:S01]  /*19aa0*/  MUFU.EX2 R2, R11 ;  /* 0x0000000b00027308 */ /* 0x0001e20000000800 */
[----:B------:R-:W-:-:S07]  /*19ab0*/  @!P1 VIADD R10, R10, 0x34840 ;  /* 0x000348400a0a9836 */ /* 0x000fce0000000000 */
[----:B------:R-:W-:Y:S01]  /*19ac0*/  MUFU.EX2 R166, R166 ;  /* 0x000000a600a67308 */ /* 0x000fe20000000800 */
[----:B0-----:R-:W-:-:S05]  /*19ad0*/  IMAD.MOV.U32 R11, RZ, RZ, 0x40000040 ;  /* 0x40000040ff0b7424 */ /* 0x001fca00078e00ff */
[----:B------:R-:W-:Y:S02]  /*19ae0*/  R2UR UR7, R11 ;  /* 0x000000000b0772ca */ /* 0x000fe400000e0000 */
[----:B------:R-:W-:Y:S01]  /*19af0*/  @!P1 PRMT R11, RZ, 0x654, R10 ;  /* 0x00000654ff0b9816 */ /* 0x000fe2000000000a */
[----:B------:R-:W-:Y:S08]  /*19b00*/  MUFU.EX2 R167, R167 ;  /* 0x000000a700a77308 */ /* 0x000ff00000000800 */
[----:B------:R-:W-:Y:S08]  /*19b10*/  MUFU.EX2 R10, R59 ;  /* 0x0000003b000a7308 */ /* 0x000ff00000000800 */
[----:B------:R-:W-:Y:S08]  /*19b20*/  MUFU.EX2 R160, R160 ;  /* 0x000000a000a07308 */ /* 0x000ff00000000800 */
[----:B------:R-:W-:Y:S08]  /*19b30*/  MUFU.EX2 R161, R161 ;  /* 0x000000a100a17308 */ /* 0x000ff00000000800 */
[----:B------:R-:W-:Y:S08]  /*19b40*/  MUFU.EX2 R162, R162 ;  /* 0x000000a200a27308 */ /* 0x000ff00000000800 */
[----:B------:R-:W-:Y:S08]  /*19b50*/  MUFU.EX2 R163, R163 ;  /* 0x000000a300a37308 */ /* 0x000ff00000000800 */
[----:B------:R-:W-:Y:S08]  /*19b60*/  MUFU.EX2 R74, R74 ;  /* 0x0000004a004a7308 */ /* 0x000ff00000000800 */
[----:B------:R-:W0:Y:S08]  /*19b70*/  MUFU.EX2 R75, R75 ;  /* 0x0000004b004b7308 */ /* 0x000e300000000800 */
[----:B------:R-:W-:Y:S08]  /*19b80*/  MUFU.EX2 R78, R78 ;  /* 0x0000004e004e7308 */ /* 0x000ff00000000800 */
[----:B------:R-:W1:Y:S08]  /*19b90*/  MUFU.EX2 R79, R79 ;  /* 0x0000004f004f7308 */ /* 0x000e700000000800 */
[----:B------:R-:W-:Y:S08]  /*19ba0*/  MUFU.EX2 R56, R56 ;  /* 0x0000003800387308 */ /* 0x000ff00000000800 */
[----:B------:R-:W-:Y:S08]  /*19bb0*/  MUFU.EX2 R83, R83 ;  /* 0x0000005300537308 */ /* 0x000ff00000000800 */
[----:B------:R-:W2:Y:S01]  /*19bc0*/  MUFU.EX2 R13, R85 ;  /* 0x00000055000d7308 */ /* 0x000ea20000000800 */
[----:B------:R-:W-:-:S02]  /*19bd0*/  WARPGROUP.DEPBAR.LE gsb0, 0x0 ;  /* 0x00008000000079c5 */ /* 0x000fc40000010000 */
[----:B------:R-:W-:Y:S01]  /*19be0*/  WARPGROUP.ARRIVE ;  /* 0x00000000000079c5 */ /* 0x000fe20000000000 */
[----:B----4-:R-:W-:Y:S02]  /*19bf0*/  F2FP.BF16.F32.PACK_AB R156, R44, R37 ;  /* 0x000000252c9c723e */ /* 0x010fe400000010ff */
[----:B0-----:R-:W-:Y:S02]  /*19c00*/  F2FP.BF16.F32.PACK_AB R157, R75, R74 ;  /* 0x0000004a4b9d723e */ /* 0x001fe400000010ff */
[----:B------:R-:W-:Y:S01]  /*19c10*/  F2FP.BF16.F32.PACK_AB R158, R52, R49 ;  /* 0x00000031349e723e */ /* 0x000fe200000010ff */
[----:B------:R-:W-:Y:S01]  /*19c20*/  HGMMA.64x128x16.F32.BF16 R88, R152, gdesc[UR4].tnspB, R88, gsb0 ;  /* 0x41e0000498587df0 */ /* 0x000fe20008001858 */
[----:B-1----:R-:W-:Y:S02]  /*19c30*/  F2FP.BF16.F32.PACK_AB R159, R79, R78 ;  /* 0x0000004e4f9f723e */ /* 0x002fe400000010ff */
[----:B------:R-:W-:Y:S02]  /*19c40*/  WARPGROUP.DEPBAR.LE gsb0, 0x0 ;  /* 0x00008000000079c5 */ /* 0x000fe40000010000 */
[----:B------:R0:W-:Y:S01]  /*19c50*/  @!P1 SYNCS.ARRIVE.TRANS64.RED.A1T0 RZ, [R11+URZ], RZ ;  /* 0x000000ff0bff99a7 */ /* 0x0001e2000810043f */
[----:B------:R-:W-:Y:S01]  /*19c60*/  MUFU.EX2 R153, R82 ;  /* 0x0000005200997308 */ /* 0x000fe20000000800 */
[----:B--2---:R-:W-:-:S02]  /*19c70*/  F2FP.BF16.F32.PACK_AB R154, R13, R57 ;  /* 0x000000390d9a723e */ /* 0x004fc400000010ff */
[----:B------:R-:W-:Y:S01]  /*19c80*/  F2FP.BF16.F32.PACK_AB R152, R56, R53 ;  /* 0x000000353898723e */ /* 0x000fe200000010ff */
[----:B0-----:R-:W-:Y:S01]  /*19c90*/  FFMA.FTZ R11, R2, R6, R181 ;  /* 0x00000006020b7223 */ /* 0x001fe200000100b5 */
[-C--:B------:R-:W-:Y:S01]  /*19ca0*/  FFMA.FTZ R6, R63, R0.reuse, -R21 ;  /* 0x000000003f067223 */ /* 0x080fe20000010815 */
[C---:B------:R-:W-:Y:S02]  /*19cb0*/  F2FP.BF16.F32.PACK_AB R181, R20.reuse, R181 ;  /* 0x000000b514b5723e */ /* 0x040fe400000010ff */
[----:B------:R-:W-:Y:S01]  /*19cc0*/  MUFU.EX2 R155, R86 ;  /* 0x00000056009b7308 */ /* 0x000fe20000000800 */
[----:B------:R-:W-:Y:S01]  /*19cd0*/  FADD.FTZ R14, R20, R11 ;  /* 0x0000000b140e7221 */ /* 0x000fe20000010000 */
[----:B------:R0:W-:Y:S03]  /*19ce0*/  @!P1 SYNCS.ARRIVE.TRANS64.RED.A1T0 RZ, [R15+URZ], RZ ;  /* 0x000000ff0fff99a7 */ /* 0x0001e6000810043f */
[----:B------:R-:W-:Y:S01]  /*19cf0*/  FADD.FTZ R11, R183, R14 ;  /* 0x0000000eb70b7221 */ /* 0x000fe20000010000 */
[----:B------:R-:W-:Y:S01]  /*19d00*/  FFMA.FTZ R14, R67, R0, -R21 ;  /* 0x00000000430e7223 */ /* 0x000fe20000010815 */
[C---:B------:R-:W-:Y:S01]  /*19d10*/  F2FP.BF16.F32.PACK_AB R183, R26.reuse, R183 ;  /* 0x000000b71ab7723e */ /* 0x040fe200000010ff */
[----:B------:R-:W1:Y:S01]  /*19d20*/  MUFU.EX2 R6, R6 ;  /* 0x0000000600067308 */ /* 0x000e620000000800 */
[----:B------:R-:W-:Y:S01]  /*19d30*/  FADD.FTZ R42, R26, R11 ;  /* 0x0000000b1a2a7221 */ /* 0x000fe20000010000 */
[----:B------:R-:W-:Y:S01]  /*19d40*/  FADD.FTZ R11, R33, R50 ;  /* 0x00000032210b7221 */ /* 0x000fe20000010000 */
[----:B0-----:R-:W-:-:S02]  /*19d50*/  IMAD.MOV.U32 R15, RZ, RZ, R188 ;  /* 0x000000ffff0f7224 */ /* 0x001fc400078e00bc */
[----:B------:R-:W-:Y:S01]  /*19d60*/  FADD.FTZ R42, R177, R42 ;  /* 0x0000002ab12a7221 */ /* 0x000fe20000010000 */
[----:B------:R-:W-:Y:S01]  /*19d70*/  FADD.FTZ R50, R172, R11 ;  /* 0x0000000bac327221 */ /* 0x000fe20000010000 */
[C---:B------:R-:W-:Y:S01]  /*19d80*/  F2FP.BF16.F32.PACK_AB R177, R27.reuse, R177 ;  /* 0x000000b11bb1723e */ /* 0x040fe200000010ff */
[----:B------:R-:W0:Y:S01]  /*19d90*/  MUFU.EX2 R14, R14 ;  /* 0x0000000e000e7308 */ /* 0x000e220000000800 */
[----:B------:R-:W-:Y:S01]  /*19da0*/  FADD.FTZ R46, R27, R42 ;  /* 0x0000002a1b2e7221 */ /* 0x000fe20000010000 */
[-CC-:B------:R-:W-:Y:S01]  /*19db0*/  FFMA.FTZ R42, R71, R0.reuse, -R21.reuse ;  /* 0x00000000472a7223 */ /* 0x180fe20000010815 */
[----:B------:R-:W-:Y:S01]  /*19dc0*/  FFMA.FTZ R21, R87, R0, -R21 ;  /* 0x0000000057157223 */ /* 0x000fe20000010815 */
[----:B------:R-:W-:Y:S01]  /*19dd0*/  F2FP.BF16.F32.PACK_AB R172, R29, R172 ;  /* 0x000000ac1dac723e */ /* 0x000fe200000010ff */
[----:B------:R-:W-:Y:S01]  /*19de0*/  FADD.FTZ R7, R179, R46 ;  /* 0x0000002eb3077221 */ /* 0x000fe20000010000 */
[C---:B------:R-:W-:Y:S02]  /*19df0*/  F2FP.BF16.F32.PACK_AB R179, R30.reuse, R179 ;  /* 0x000000b31eb3723e */ /* 0x040fe400000010ff */
[----:B------:R-:W2:Y:S01]  /*19e00*/  MUFU.EX2 R42, R42 ;  /* 0x0000002a002a7308 */ /* 0x000ea20000000800 */
[----:B------:R-:W-:Y:S01]  /*19e10*/  FADD.FTZ R46, R30, R7 ;  /* 0x000000071e2e7221 */ /* 0x000fe20000010000 */
[----:B------:R-:W-:-:S03]  /*19e20*/  FADD.FTZ R7, R29, R50 ;  /* 0x000000321d077221 */ /* 0x000fc60000010000 */
[----:B------:R-:W-:Y:S01]  /*19e30*/  FADD.FTZ R46, R173, R46 ;  /* 0x0000002ead2e7221 */ /* 0x000fe20000010000 */
[----:B------:R-:W-:Y:S01]  /*19e40*/  FADD.FTZ R7, R174, R7 ;  /* 0x00000007ae077221 */ /* 0x000fe20000010000 */
[C---:B------:R-:W-:Y:S01]  /*19e50*/  F2FP.BF16.F32.PACK_AB R173, R31.reuse, R173 ;  /* 0x000000ad1fad723e */ /* 0x040fe200000010ff */
[----:B------:R-:W3:Y:S01]  /*19e60*/  MUFU.EX2 R21, R21 ;  /* 0x0000001500157308 */ /* 0x000ee20000000800 */
        /* <DEDUP_REMOVED lines=29> */
[C---:B-1----:R-:W-:Y:S02]  /*1a040*/  F2FP.BF16.F32.PACK_AB R167, R6.reuse, R167 ;  /* 0x000000a706a7723e */ /* 0x042fe400000010ff */
[----:B------:R-:W-:Y:S01]  /*1a050*/  FADD.FTZ R12, R6, R11 ;  /* 0x0000000b060c7221 */ /* 0x000fe20000010000 */
[C---:B------:R-:W-:Y:S01]  /*1a060*/  FADD.FTZ R11, R45.reuse, R20 ;  /* 0x000000142d0b7221 */ /* 0x040fe20000010000 */
[----:B------:R-:W-:-:S02]  /*1a070*/  F2FP.BF16.F32.PACK_AB R160, R45, R160 ;  /* 0x000000a02da0723e */ /* 0x000fc400000010ff */
[----:B------:R-:W-:Y:S01]  /*1a080*/  FADD.FTZ R7, R161, R12 ;  /* 0x0000000ca1077221 */ /* 0x000fe20000010000 */
[----:B------:R-:W-:Y:S01]  /*1a090*/  FADD.FTZ R20, R162, R11 ;  /* 0x0000000ba2147221 */ /* 0x000fe20000010000 */
[C---:B0-----:R-:W-:Y:S02]  /*1a0a0*/  F2FP.BF16.F32.PACK_AB R161, R14.reuse, R161 ;  /* 0x000000a10ea1723e */ /* 0x041fe400000010ff */
[----:B------:R-:W-:Y:S01]  /*1a0b0*/  FADD.FTZ R12, R14, R7 ;  /* 0x000000070e0c7221 */ /* 0x000fe20000010000 */
[C---:B------:R-:W-:Y:S01]  /*1a0c0*/  FADD.FTZ R20, R41.reuse, R20 ;  /* 0x0000001429147221 */ /* 0x040fe20000010000 */
[----:B------:R-:W-:Y:S02]  /*1a0d0*/  F2FP.BF16.F32.PACK_AB R162, R41, R162 ;  /* 0x000000a229a2723e */ /* 0x000fe400000010ff */
[----:B------:R-:W-:Y:S01]  /*1a0e0*/  FADD.FTZ R7, R163, R12 ;  /* 0x0000000ca3077221 */ /* 0x000fe20000010000 */
[----:B------:R-:W-:Y:S01]  /*1a0f0*/  FADD.FTZ R11, R37, R20 ;  /* 0x00000014250b7221 */ /* 0x000fe20000010000 */
[----:B--2---:R-:W-:Y:S01]  /*1a100*/  F2FP.BF16.F32.PACK_AB R163, R42, R163 ;  /* 0x000000a32aa3723e */ /* 0x004fe200000010ff */
[----:B------:R-:W-:-:S02]  /*1a110*/  IMAD.MOV.U32 R20, RZ, RZ, R185 ;  /* 0x000000ffff147224 */ /* 0x000fc400078e00b9 */
        /* <DEDUP_REMOVED lines=15> */
[----:B------:R-:W-:Y:S01]  /*1a210*/  FADD.FTZ R7, R13, R10 ;  /* 0x0000000a0d077221 */ /* 0x000fe20000010000 */
[----:B------:R-:W-:Y:S02]  /*1a220*/  IMAD.MOV.U32 R13, RZ, RZ, R5 ;  /* 0x000000ffff0d7224 */ /* 0x000fe400078e0005 */
[----:B------:R-:W-:Y:S01]  /*1a230*/  FADD.FTZ R6, R155, R6 ;  /* 0x000000069b067221 */ /* 0x000fe20000010000 */
[----:B---3--:R-:W-:-:S03]  /*1a240*/  F2FP.BF16.F32.PACK_AB R155, R21, R155 ;  /* 0x0000009b159b723e */ /* 0x008fc600000010ff */
[----:B------:R-:W-:Y:S01]  /*1a250*/  FADD.FTZ R6, R21, R6 ;  /* 0x0000000615067221 */ /* 0x000fe20000010000 */
[----:B------:R-:W-:Y:S06]  /*1a260*/  @P2 BRA `(.L_x_2907) ;  /* 0xffffffd800b82947 */ /* 0x000fec000383ffff */
.L_x_2896:
[----:B------:R-:W-:Y:S05]  /*1a270*/  BSYNC B0 ;  /* 0x0000000000007941 */ /* 0x000fea0003800000 */
.L_x_2895:
        /* <DEDUP_REMOVED lines=67> */
.L_x_2908:
[----:B------:R-:W-:Y:S01]  /*1a6b0*/  IMAD R11, R185, 0x8, R16 ;  /* 0x00000008b90b7824 */ /* 0x000fe200078e0210 */
[----:B------:R-:W-:-:S04]  /*1a6c0*/  SHF.L.U32 R2, R188, 0x1f, RZ ;  /* 0x0000001fbc027819 */ /* 0x000fc800000006ff */
[----:B------:R0:W1:Y:S01]  /*1a6d0*/  SYNCS.PHASECHK.TRANS64.TRYWAIT P2, [R11+URZ+0x34850], R2 ;  /* 0x034850020b0075a7 */ /* 0x000062000804017f */
[----:B------:R-:W-:Y:S05]  /*1a6e0*/  @!P0 BRA `(.L_x_2909) ;  /* 0x0000000000048947 */ /* 0x000fea0003800000 */
[----:B------:R-:W-:Y:S01]  /*1a6f0*/  BPT.TRAP 0x1 ;  /* 0x000000040000795c */ /* 0x000fe20000300000 */
.L_x_2909:
        /* <DEDUP_REMOVED lines=9> */
.L_x_2911:
[----:B------:R-:W-:Y:S05]  /*1a790*/  BSYNC B0 ;  /* 0x0000000000007941 */ /* 0x000fea0003800000 */
.L_x_2910:
[----:B01----:R-:W-:Y:S01]  /*1a7a0*/  IMAD.MOV.U32 R2, RZ, RZ, R8 ;  /* 0x000000ffff027224 */ /* 0x003fe200078e0008 */
[----:B------:R-:W-:Y:S01]  /*1a7b0*/  WARPGROUP.ARRIVE ;  /* 0x00000000000079c5 */ /* 0x000fe20000000000 */
[----:B------:R-:W-:Y:S02]  /*1a7c0*/  IMAD.MOV.U32 R3, RZ, RZ, 0x40000040 ;  /* 0x40000040ff037424 */ /* 0x000fe400078e00ff */
        /* <DEDUP_REMOVED lines=54> */
[----:B------:R-:W-:Y:S01]  /*1ab30*/  R2UR UR7, R3 ;  /* 0x00000000030772ca */ /* 0x000fe200000e0000 */
[----:B------:R-:W0:Y:S04]  /*1ab40*/  SHFL.BFLY PT, R2, R7, 0x2, 0x1f ;  /* 0x0c401f0007027f89 */ /* 0x000e2800000e0000 */
[----:B------:R-:W1:Y:S01]  /*1ab50*/  SHFL.BFLY PT, R3, R6, 0x2, 0x1f ;  /* 0x0c401f0006037f89 */ /* 0x000e6200000e0000 */
[----:B0-----:R-:W-:Y:S01]  /*1ab60*/  FADD.FTZ R2, R2, R7 ;  /* 0x0000000702027221 */ /* 0x001fe20000010000 */
[----:B------:R-:W-:Y:S01]  /*1ab70*/  SEL R7, RZ, 0x1, P2 ;  /* 0x00000001ff077807 */ /* 0x000fe20001000000 */
[----:B-1----:R-:W-:-:S03]  /*1ab80*/  FADD.FTZ R8, R3, R6 ;  /* 0x0000000603087221 */ /* 0x002fc60000010000 */
[----:B------:R-:W-:Y:S01]  /*1ab90*/  LOP3.LUT R188, R188, R7, RZ, 0x3c, !PT ;  /* 0x00000007bcbc7212 */ /* 0x000fe200078e3cff */
[----:B------:R-:W0:Y:S04]  /*1aba0*/  SHFL.BFLY PT, R3, R2, 0x1, 0x1f ;  /* 0x0c201f0002037f89 */ /* 0x000e2800000e0000 */
[----:B------:R-:W1:Y:S01]  /*1abb0*/  SHFL.BFLY PT, R9, R8, 0x1, 0x1f ;  /* 0x0c201f0008097f89 */ /* 0x000e6200000e0000 */
[----:B0-----:R-:W-:Y:S01]  /*1abc0*/  FADD.FTZ R10, R2, R3 ;  /* 0x00000003020a7221 */ /* 0x001fe20000010000 */
[----:B------:R-:W-:Y:S01]  /*1abd0*/  CS2R R2, SRZ ;  /* 0x0000000000027805 */ /* 0x000fe2000001ff00 */
[----:B-1----:R-:W-:-:S03]  /*1abe0*/  FADD.FTZ R12, R8, R9 ;  /* 0x00000009080c7221 */ /* 0x002fc60000010000 */
[----:B------:R-:W-:Y:S01]  /*1abf0*/  FSETP.NE.FTZ.AND P0, PT, R10, RZ, PT ;  /* 0x000000ff0a00720b */ /* 0x000fe20003f15000 */
[----:B------:R-:W-:Y:S01]  /*1ac00*/  @!P1 VIADD R8, R11, 0x34860 ;  /* 0x000348600b089836 */ /* 0x000fe20000000000 */
[----:B------:R-:W-:-:S04]  /*1ac10*/  FSETP.NE.FTZ.AND P3, PT, R12, RZ, PT ;  /* 0x000000ff0c00720b */ /* 0x000fc80003f75000 */
[----:B------:R-:W-:-:S07]  /*1ac20*/  @!P1 PRMT R8, RZ, 0x654, R8 ;  /* 0x00000654ff089816 */ /* 0x000fce0000000008 */
[----:B------:R-:W0:Y:S01]  /*1ac30*/  @P0 MUFU.LG2 R9, R10 ;  /* 0x0000000a00090308 */ /* 0x000e220000000c00 */
[C---:B------:R-:W-:Y:S01]  /*1ac40*/  @P0 FMUL.FTZ R7, R0.reuse, 0.69314718246459960938 ;  /* 0x3f31721800070820 */ /* 0x040fe20000410000 */
[----:B------:R-:W-:-:S06]  /*1ac50*/  @P3 FMUL.FTZ R11, R0, 0.69314718246459960938 ;  /* 0x3f317218000b3820 */ /* 0x000fcc0000410000 */
[----:B------:R-:W1:Y:S08]  /*1ac60*/  @P3 MUFU.LG2 R6, R12 ;  /* 0x0000000c00063308 */ /* 0x000e700000000c00 */
        /* <DEDUP_REMOVED lines=76> */
.L_x_2819:
        /* <DEDUP_REMOVED lines=41> */
[----:B------:R-:W-:Y:S02]  /*1b3c0*/  LOP3.LUT R20, R105, 0x380, RZ, 0xc0, !PT ;  /* 0x0000038069147812 */ /* 0x000fe400078ec0ff */
[----:B------:R-:W-:Y:S02]  /*1b3d0*/  LOP3.LUT R38, R109, 0x380, RZ, 0xc0, !PT ;  /* 0x000003806d267812 */ /* 0x000fe400078ec0ff */
[----:B------:R-:W-:Y:S02]  /*1b3e0*/  SHF.R.U64 R4, R4, 0x3, RZ ;  /* 0x0000000304047819 */ /* 0x000fe400000012ff */
[----:B------:R-:W-:Y:S02]  /*1b3f0*/  SHF.R.U64 R6, R6, 0x3, RZ ;  /* 0x0000000306067819 */ /* 0x000fe400000012ff */
[----:B------:R-:W-:Y:S02]  /*1b400*/  LOP3.LUT R12, R101, 0x380, RZ, 0xc0, !PT ;  /* 0x00000380650c7812 */ /* 0x000fe400078ec0ff */
[----:B------:R-:W-:-:S02]  /*1b410*/  LOP3.LUT R14, R103, 0x380, RZ, 0xc0, !PT ;  /* 0x00000380670e7812 */ /* 0x000fc400078ec0ff */
[----:B------:R-:W-:Y:S02]  /*1b420*/  SHF.R.U64 R20, R20, 0x3, RZ ;  /* 0x0000000314147819 */ /* 0x000fe400000012ff */
[----:B-1----:R-:W-:Y:S02]  /*1b430*/  LOP3.LUT R24, R107, 0x380, RZ, 0xc0, !PT ;  /* 0x000003806b187812 */ /* 0x002fe400078ec0ff */
[----:B------:R-:W-:Y:S02]  /*1b440*/  SHF.R.U64 R38, R38, 0x3, RZ ;  /* 0x0000000326267819 */ /* 0x000fe400000012ff */
[----:B------:R-:W-:Y:S02]  /*1b450*/  LOP3.LUT R4, R4, R71, RZ, 0x3c, !PT ;  /* 0x0000004704047212 */ /* 0x000fe400078e3cff */
[----:B------:R-:W-:Y:S02]  /*1b460*/  LOP3.LUT R6, R6, R79, RZ, 0x3c, !PT ;  /* 0x0000004f06067212 */ /* 0x000fe400078e3cff */
[----:B------:R-:W-:-:S02]  /*1b470*/  F2FP.BF16.F32.PACK_AB R9, R72, R99 ;  /* 0x000000634809723e */ /* 0x000fc400000010ff */
[----:B------:R-:W-:Y:S02]  /*1b480*/  F2FP.BF16.F32.PACK_AB R11, R28, R97 ;  /* 0x000000611c0b723e */ /* 0x000fe400000010ff */
[----:B------:R-:W-:Y:S02]  /*1b490*/  SHF.R.U64 R12, R12, 0x3, RZ ;  /* 0x000000030c0c7819 */ /* 0x000fe400000012ff */
[----:B------:R-:W-:Y:S01]  /*1b4a0*/  SHF.R.U64 R14, R14, 0x3, RZ ;  /* 0x000000030e0e7819 */ /* 0x000fe200000012ff */
[----:B------:R1:W-:Y:S01]  /*1b4b0*/  STSM.16.M88.4 [R92], R8 ;  /* 0x000000085c007844 */ /* 0x0003e20000000200 */
[----:B------:R-:W-:Y:S02]  /*1b4c0*/  LOP3.LUT R28, R20, R105, RZ, 0x3c, !PT ;  /* 0x00000069141c7212 */ /* 0x000fe400078e3cff */
[----:B------:R-:W-:Y:S02]  /*1b4d0*/  SHF.R.U64 R24, R24, 0x3, RZ ;  /* 0x0000000318187819 */ /* 0x000fe400000012ff */
[----:B------:R-:W-:-:S02]  /*1b4e0*/  LOP3.LUT R20, R38, R109, RZ, 0x3c, !PT ;  /* 0x0000006d26147212 */ /* 0x000fc400078e3cff */
[----:B------:R-:W-:Y:S02]  /*1b4f0*/  MOV R91, R4 ;  /* 0x00000004005b7202 */ /* 0x000fe40000000f00 */
[----:B------:R-:W-:Y:S02]  /*1b500*/  MOV R38, R6 ;  /* 0x0000000600267202 */ /* 0x000fe40000000f00 */
[----:B------:R-:W-:Y:S02]  /*1b510*/  F2FP.BF16.F32.PACK_AB R4, R33, R90 ;  /* 0x0000005a2104723e */ /* 0x000fe400000010ff */
[----:B------:R-:W-:Y:S02]  /*1b520*/  F2FP.BF16.F32.PACK_AB R5, R64, R95 ;  /* 0x0000005f4005723e */ /* 0x000fe400000010ff */
[----:B------:R-:W-:Y:S02]  /*1b530*/  F2FP.BF16.F32.PACK_AB R6, R37, R0 ;  /* 0x000000002506723e */ /* 0x000fe400000010ff */
[----:B------:R-:W-:-:S02]  /*1b540*/  F2FP.BF16.F32.PACK_AB R7, R34, R93 ;  /* 0x0000005d2207723e */ /* 0x000fc400000010ff */
[----:B------:R-:W-:Y:S02]  /*1b550*/  LOP3.LUT R12, R12, R101, RZ, 0x3c, !PT ;  /* 0x000000650c0c7212 */ /* 0x000fe400078e3cff */
[----:B------:R-:W-:Y:S01]  /*1b560*/  LOP3.LUT R14, R14, R103, RZ, 0x3c, !PT ;  /* 0x000000670e0e7212 */ /* 0x000fe200078e3cff */
[----:B------:R-:W-:Y:S01]  /*1b570*/  STSM.16.M88.4 [R91], R4 ;  /* 0x000000045b007844 */ /* 0x000fe20000000200 */
[----:B-1----:R-:W-:Y:S02]  /*1b580*/  F2FP.BF16.F32.PACK_AB R8, R41, R40 ;  /* 0x000000282908723e */ /* 0x002fe400000010ff */
[----:B------:R-:W-:Y:S02]  /*1b590*/  F2FP.BF16.F32.PACK_AB R9, R43, R42 ;  /* 0x0000002a2b09723e */ /* 0x000fe400000010ff */
[----:B------:R-:W-:Y:S02]  /*1b5a0*/  F2FP.BF16.F32.PACK_AB R10, R45, R44 ;  /* 0x0000002c2d0a723e */ /* 0x000fe400000010ff */
[----:B------:R-:W-:-:S02]  /*1b5b0*/  F2FP.BF16.F32.PACK_AB R11, R47, R46 ;  /* 0x0000002e2f0b723e */ /* 0x000fc400000010ff */
[----:B------:R-:W-:Y:S02]  /*1b5c0*/  LOP3.LUT R30, R24, R107, RZ, 0x3c, !PT ;  /* 0x0000006b181e7212 */ /* 0x000fe400078e3cff */
[----:B------:R-:W-:Y:S01]  /*1b5d0*/  MOV R79, R12 ;  /* 0x0000000c004f7202 */ /* 0x000fe20000000f00 */
[----:B------:R1:W-:Y:S01]  /*1b5e0*/  STSM.16.M88.4 [R38], R8 ;  /* 0x0000000826007844 */ /* 0x0003e20000000200 */
[----:B------:R-:W-:Y:S02]  /*1b5f0*/  MOV R72, R14 ;  /* 0x0000000e00487202 */ /* 0x000fe40000000f00 */
[----:B------:R-:W-:Y:S02]  /*1b600*/  MOV R71, R28 ;  /* 0x0000001c00477202 */ /* 0x000fe40000000f00 */
[----:B------:R-:W-:Y:S02]  /*1b610*/  MOV R24, R30 ;  /* 0x0000001e00187202 */ /* 0x000fe40000000f00 */
[----:B------:R-:W-:-:S02]  /*1b620*/  F2FP.BF16.F32.PACK_AB R12, R49, R48 ;  /* 0x00000030310c723e */ /* 0x000fc400000010ff */
[----:B------:R-:W-:Y:S02]  /*1b630*/  F2FP.BF16.F32.PACK_AB R13, R51, R50 ;  /* 0x00000032330d723e */ /* 0x000fe400000010ff */
[----:B------:R-:W-:Y:S02]  /*1b640*/  F2FP.BF16.F32.PACK_AB R14, R53, R52 ;  /* 0x00000034350e723e */ /* 0x000fe400000010ff */
[----:B------:R-:W-:Y:S01]  /*1b650*/  F2FP.BF16.F32.PACK_AB R15, R55, R54 ;  /* 0x00000036370f723e */ /* 0x000fe200000010ff */
[----:B------:R-:W2:Y:S01]  /*1b660*/  LDC R53, c[0x0][0xbe8] ;  /* 0x0002fa00ff357b82 */ /* 0x000ea20000000800 */
[----:B------:R-:W-:Y:S02]  /*1b670*/  F2FP.BF16.F32.PACK_AB R28, R57, R56 ;  /* 0x00000038391c723e */ /* 0x000fe400000010ff */
[----:B------:R-:W-:Y:S01]  /*1b680*/  F2FP.BF16.F32.PACK_AB R29, R59, R58 ;  /* 0x0000003a3b1d723e */ /* 0x000fe200000010ff */
[----:B------:R3:W-:Y:S01]  /*1b690*/  STSM.16.M88.4 [R79], R12 ;  /* 0x0000000c4f007844 */ /* 0x0007e20000000200 */
[----:B------:R-:W-:-:S02]  /*1b6a0*/  F2FP.BF16.F32.PACK_AB R30, R61, R60 ;  /* 0x0000003c3d1e723e */ /* 0x000fc400000010ff */
[----:B------:R-:W-:Y:S02]  /*1b6b0*/  F2FP.BF16.F32.PACK_AB R31, R63, R62 ;  /* 0x0000003e3f1f723e */ /* 0x000fe400000010ff */
[----:B------:R-:W-:Y:S02]  /*1b6c0*/  ISETP.NE.U32.AND P0, PT, RZ, UR4, PT ;  /* 0x00000004ff007c0c */ /* 0x000fe4000bf05070 */
[----:B-1----:R-:W-:Y:S01]  /*1b6d0*/  IADD3 R10, P1, R209, UR4, RZ ;  /* 0x00000004d10a7c10 */ /* 0x002fe2000ff3e0ff */
[----:B------:R1:W-:Y:S01]  /*1b6e0*/  STSM.16.M88.4 [R72], R28 ;  /* 0x0000001c48007844 */ /* 0x0003e20000000200 */
[----:B------:R-:W-:Y:S02]  /*1b6f0*/  F2FP.BF16.F32.PACK_AB R33, R67, R66 ;  /* 0x000000424321723e */ /* 0x000fe400000010ff */
[----:B------:R-:W-:Y:S02]  /*1b700*/  F2FP.BF16.F32.PACK_AB R34, R69, R68 ;  /* 0x000000444522723e */ /* 0x000fe400000010ff */
[----:B------:R-:W-:-:S02]  /*1b710*/  F2FP.BF16.F32.PACK_AB R37, R75, R74 ;  /* 0x0000004a4b25723e */ /* 0x000fc400000010ff */
[----:B------:R-:W-:Y:S01]  /*1b720*/  F2FP.BF16.F32.PACK_AB R38, R77, R76 ;  /* 0x0000004c4d26723e */ /* 0x000fe200000010ff */
[----:B------:R1:W-:Y:S01]  /*1b730*/  STSM.16.M88.4 [R71], R32 ;  /* 0x0000002047007844 */ /* 0x0003e20000000200 */
[----:B------:R-:W-:Y:S01]  /*1b740*/  MOV R21, R20 ;  /* 0x0000001400157202 */ /* 0x000fe20000000f00 */
[----:B------:R-:W-:Y:S01]  /*1b750*/  IMAD.MOV.U32 R20, RZ, RZ, RZ ;  /* 0x000000ffff147224 */ /* 0x000fe200078e00ff */
[----:B------:R-:W-:Y:S01]  /*1b760*/  F2FP.BF16.F32.PACK_AB R4, R81, R80 ;  /* 0x000000505104723e */ /* 0x000fe200000010ff */
[----:B------:R1:W-:Y:S01]  /*1b770*/  STSM.16.M88.4 [R24], R36 ;  /* 0x0000002418007844 */ /* 0x0003e20000000200 */
[----:B------:R-:W-:Y:S02]  /*1b780*/  F2FP.BF16.F32.PACK_AB R5, R83, R82 ;  /* 0x000000525305723e */ /* 0x000fe400000010ff */
[----:B------:R-:W-:Y:S02]  /*1b790*/  F2FP.BF16.F32.PACK_AB R6, R85, R84 ;  /* 0x000000545506723e */ /* 0x000fe400000010ff */
[----:B------:R-:W-:-:S02]  /*1b7a0*/  F2FP.BF16.F32.PACK_AB R7, R87, R86 ;  /* 0x000000565707723e */ /* 0x000fc400000010ff */
[----:B------:R-:W-:Y:S02]  /*1b7b0*/  ISETP.NE.AND.EX P0, PT, RZ, UR5, PT, P0 ;  /* 0x00000005ff007c0c */ /* 0x000fe4000bf05300 */
        /* <DEDUP_REMOVED lines=8> */
[----:B------:R-:W-:Y:S01]  /*1b840*/  IMAD.U32 R0, RZ, RZ, UR4 ;  /* 0x00000004ff007e24 */ /* 0x000fe2000f8e00ff */
[----:B------:R-:W-:Y:S01]  /*1b850*/  @P2 IADD3.X R9, R210, UR5, RZ, P3, !PT ;  /* 0x00000005d2092c10 */ /* 0x000fe20009ffe4ff */
[----:B------:R1:W5:Y:S01]  /*1b860*/  @P0 LDG.E R20, desc[UR60][R10.64] ;  /* 0x0000003c0a140981 */ /* 0x000362000c1e1900 */
[----:B--2---:R-:W-:-:S03]  /*1b870*/  ISETP.NE.AND P1, PT, R53, 0x1, PT ;  /* 0x000000013500780c */ /* 0x004fc60003f25270 */
[----:B------:R1:W5:Y:S10]  /*1b880*/  @P2 LDG.E R0, desc[UR60][R8.64] ;  /* 0x0000003c08002981 */ /* 0x000374000c1e1900 */
[----:B---3--:R-:W2:Y:S08]  /*1b890*/  @P1 LDC R12, c[0x0][0xbec] ;  /* 0x0002fb00ff0c1b82 */ /* 0x008eb00000000800 */
[----:B------:R-:W3:Y:S01]  /*1b8a0*/  @P1 LDC R13, c[0x0][0xbf0] ;  /* 0x0002fc00ff0d1b82 */ /* 0x000ee20000000800 */
[----:B-1----:R-:W-:Y:S05]  /*1b8b0*/  @P2 BRA `(.L_x_2915) ;  /* 0x0000000000102947 */ /* 0x002fea0003800000 */
[----:B------:R-:W-:Y:S05]  /*1b8c0*/  @!P0 BRA `(.L_x_2915) ;  /* 0x00000000000c8947 */ /* 0x000fea0003800000 */
[----:B------:R-:W4:Y:S04]  /*1b8d0*/  LDG.E R5, desc[UR60][R10.64] ;  /* 0x0000003c0a057981 */ /* 0x000f28000c1e1900 */
[----:B-----5:R-:W4:Y:S02]  /*1b8e0*/  LDG.E R0, desc[UR60][R10.64+0x4] ;  /* 0x0000043c0a007981 */ /* 0x020f24000c1e1900 */
[----:B----4-:R-:W-:-:S07]  /*1b8f0*/  IMAD.IADD R0, R0, 0x1, -R5 ;  /* 0x0000000100007824 */ /* 0x010fce00078e0a05 */
.L_x_2915:
[----:B------:R-:W-:Y:S01]  /*1b900*/  SHF.R.S32.HI R24, RZ, 0x1f, R208 ;  /* 0x0000001fff187819 */ /* 0x000fe200000114d0 */
[----:B------:R-:W-:Y:S01]  /*1b910*/  IMAD.IADD R15, R205, 0x1, R200 ;  /* 0x00000001cd0f7824 */ /* 0x000fe200078e02c8 */
[----:B------:R-:W-:Y:S01]  /*1b920*/  ULDC.64 UR4, c[0x0][0xb90] ;  /* 0x0002e40000047ab9 */ /* 0x000fe20000000a00 */
[----:B-----5:R-:W-:Y:S01]  /*1b930*/  SHF.R.S32.HI R21, RZ, 0x1f, R20 ;  /* 0x0000001fff157819 */ /* 0x020fe20000011414 */
[----:B------:R-:W-:Y:S01]  /*1b940*/  IMAD R9, R215, 0x40, R203 ;  /* 0x00000040d7097824 */ /* 0x000fe200078e02cb */
[----:B------:R-:W-:Y:S01]  /*1b950*/  SEL R216, R216, RZ, !P0 ;  /* 0x000000ffd8d87207 */ /* 0x000fe20004000000 */
[----:B--2---:R-:W-:Y:S01]  /*1b960*/  @P1 IMAD.HI.U32 R6, R15, R12, RZ ;  /* 0x0000000c0f061227 */ /* 0x004fe200078e00ff */
[----:B------:R-:W-:Y:S01]  /*1b970*/  SEL R211, R211, RZ, !P0 ;  /* 0x000000ffd3d37207 */ /* 0x000fe20004000000 */
[----:B------:R-:W1:Y:S02]  /*1b980*/  @P1 LDC R57, c[0x0][0xbec] ;  /* 0x0002fb00ff391b82 */ /* 0x000e640000000800 */
[----:B------:R-:W-:-:S02]  /*1b990*/  IMAD R5, R24, UR4, RZ ;  /* 0x0000000418057c24 */ /* 0x000fc4000f8e02ff */
[----:B------:R-:W-:Y:S01]  /*1b9a0*/  IMAD.MOV.U32 R7, RZ, RZ, R15 ;  /* 0x000000ffff077224 */ /* 0x000fe200078e000f */
[----:B---3--:R-:W-:Y:S01]  /*1b9b0*/  @P1 SHF.R.U32.HI R7, RZ, R13, R6 ;  /* 0x0000000dff071219 */ /* 0x008fe20000011606 */
[C---:B------:R-:W-:Y:S02]  /*1b9c0*/  IMAD R11, R208.reuse, UR5, R5 ;  /* 0x00000005d00b7c24 */ /* 0x040fe4000f8e0205 */
[----:B------:R-:W-:Y:S01]  /*1b9d0*/  IMAD.WIDE.U32 R4, R208, UR4, R20 ;  /* 0x00000004d0047c25 */ /* 0x000fe2000f8e0014 */
[----:B------:R-:W-:-:S03]  /*1b9e0*/  ULDC.64 UR4, c[0x0][0xb98] ;  /* 0x0002e60000047ab9 */ /* 0x000fc60000000a00 */
[----:B------:R-:W-:Y:S01]  /*1b9f0*/  IMAD.IADD R5, R5, 0x1, R11 ;  /* 0x0000000105057824 */ /* 0x000fe200078e020b */
[--C-:B------:R-:W-:Y:S01]  /*1ba00*/  SHF.R.S32.HI R11, RZ, 0x1f, R7.reuse ;  /* 0x0000001fff0b7819 */ /* 0x100fe20000011407 */
[----:B------:R-:W-:Y:S02]  /*1ba10*/  IMAD.MOV R8, RZ, RZ, -R7 ;  /* 0x000000ffff087224 */ /* 0x000fe400078e0a07 */
[----:B------:R-:W-:-:S04]  /*1ba20*/  IMAD.WIDE R2, R9, 0x2, R2 ;  /* 0x0000000209027825 */ /* 0x000fc800078e0202 */
[----:B------:R-:W-:Y:S01]  /*1ba30*/  IMAD R6, R216, UR4, RZ ;  /* 0x00000004d8067c24 */ /* 0x000fe2000f8e02ff */
[C---:B------:R-:W-:Y:S01]  /*1ba40*/  IADD3 R13, P3, R2.reuse, 0x2000, RZ ;  /* 0x00002000020d7810 */ /* 0x040fe20007f7e0ff */
[----:B------:R-:W-:Y:S01]  /*1ba50*/  IMAD.WIDE.U32 R4, R211, UR4, R4 ;  /* 0x00000004d3047c25 */ /* 0x000fe2000f8e0004 */
[C---:B------:R-:W-:Y:S02]  /*1ba60*/  IADD3 R33, P6, R2.reuse, 0x4000, RZ ;  /* 0x0000400002217810 */ /* 0x040fe40007fde0ff */
[----:B------:R-:W-:Y:S01]  /*1ba70*/  LOP3.LUT R12, R13, 0x380, RZ, 0xc0, !PT ;  /* 0x000003800d0c7812 */ /* 0x000fe200078ec0ff */
[----:B------:R-:W-:Y:S01]  /*1ba80*/  IMAD R9, R53, R8, R15 ;  /* 0x0000000835097224 */ /* 0x000fe200078e020f */
[----:B------:R-:W-:Y:S01]  /*1ba90*/  IADD3 R4, P2, R7, R4, RZ ;  /* 0x0000000407047210 */ /* 0x000fe20007f5e0ff */
[----:B------:R-:W-:Y:S01]  /*1baa0*/  IMAD R8, R211, UR5, R6 ;  /* 0x00000005d3087c24 */ /* 0x000fe2000f8e0206 */
[----:B------:R-:W-:Y:S01]  /*1bab0*/  ULDC.64 UR4, c[0x0][0xb88] ;  /* 0x0002e20000047ab9 */ /* 0x000fe20000000a00 */
[----:B------:R-:W-:Y:S01]  /*1bac0*/  IADD3 R7, P0, R2, 0x1000, RZ ;  /* 0x0000100002077810 */ /* 0x000fe20007f1e0ff */
[----:B------:R-:W-:Y:S01]  /*1bad0*/  IMAD.IADD R14, R233, 0x1, R200 ;  /* 0x00000001e90e7824 */ /* 0x000fe200078e02c8 */
[----:B------:R-:W-:Y:S01]  /*1bae0*/  SHF.R.S32.HI R6, RZ, 0x1f, R9 ;  /* 0x0000001fff067819 */ /* 0x000fe20000011409 */
[----:B------:R-:W-:Y:S01]  /*1baf0*/  IMAD R55, R0, R53, RZ ;  /* 0x0000003500377224 */ /* 0x000fe200078e02ff */
[----:B------:R-:W-:-:S02]  /*1bb00*/  IADD3.X R5, R11, R5, R8, P2, !PT ;  /* 0x000000050b057210 */ /* 0x000fc400017fe408 */
[----:B------:R-:W-:Y:S01]  /*1bb10*/  IADD3 R29, P2, R2, 0x3000, RZ ;  /* 0x00003000021d7810 */ /* 0x000fe20007f5e0ff */
[----:B------:R-:W-:Y:S01]  /*1bb20*/  IMAD R6, R6, UR4, RZ ;  /* 0x0000000406067c24 */ /* 0x000fe2000f8e02ff */
[----:B------:R-:W-:Y:S01]  /*1bb30*/  LOP3.LUT R8, R7, 0x380, RZ, 0xc0, !PT ;  /* 0x0000038007087812 */ /* 0x000fe200078ec0ff */
[----:B------:R-:W-:Y:S01]  /*1bb40*/  IMAD.WIDE.U32 R4, R9, UR4, R4 ;  /* 0x0000000409047c25 */ /* 0x000fe2000f8e0004 */
[----:B------:R-:W-:Y:S02]  /*1bb50*/  LOP3.LUT R28, R29, 0x380, RZ, 0xc0, !PT ;  /* 0x000003801d1c7812 */ /* 0x000fe400078ec0ff */
[----:B------:R-:W-:Y:S01]  /*1bb60*/  SHF.R.U64 R12, R12, 0x3, RZ ;  /* 0x000000030c0c7819 */ /* 0x000fe200000012ff */
[----:B------:R-:W-:Y:S01]  /*1bb70*/  IMAD R11, R9, UR5, R6 ;  /* 0x00000005090b7c24 */ /* 0x000fe2000f8e0206 */
[----:B------:R-:W-:Y:S01]  /*1bb80*/  ULDC.64 UR4, c[0x0][0xb50] ;  /* 0x0002d40000047ab9 */ /* 0x000fe20000000a00 */
[----:B------:R-:W-:Y:S01]  /*1bb90*/  SHF.R.U64 R28, R28, 0x3, RZ ;  /* 0x000000031c1c7819 */ /* 0x000fe200000012ff */
[----:B------:R-:W-:Y:S01]  /*1bba0*/  IMAD.X R9, RZ, RZ, R3, P0 ;  /* 0x000000ffff097224 */ /* 0x000fe200000e0603 */
[----:B------:R-:W-:Y:S01]  /*1bbb0*/  LEA R6, P4, R4, UR4, 0x2 ;  /* 0x0000000404067c11 */ /* 0x000fe2000f8810ff */
[----:B------:R-:W-:Y:S01]  /*1bbc0*/  IMAD.IADD R5, R5, 0x1, R11 ;  /* 0x0000000105057824 */ /* 0x000fe200078e020b */
[----:B------:R-:W-:-:S02]  /*1bbd0*/  LOP3.LUT P0, RZ, R225, 0x3, RZ, 0xc0, !PT ;  /* 0x00000003e1ff7812 */ /* 0x000fc4000780c0ff */
[----:B------:R-:W-:Y:S01]  /*1bbe0*/  LOP3.LUT R28, R28, R29, RZ, 0x3c, !PT ;  /* 0x0000001d1c1c7212 */ /* 0x000fe200078e3cff */
[----:B------:R-:W-:Y:S01]  /*1bbf0*/  SHFL.IDX PT, R48, R6, RZ, 0x1c1f ;  /* 0x001c1fff06307589 */ /* 0x000fe200000e0000 */
[----:B------:R-:W-:Y:S01]  /*1bc00*/  LEA.HI.X R10, R4, UR5, R5, 0x2, P4 ;  /* 0x00000005040a7c11 */ /* 0x000fe2000a0f1405 */
[----:B------:R-:W-:Y:S01]  /*1bc10*/  VIADD R4, R14, 0x8 ;  /* 0x000000080e047836 */ /* 0x000fe20000000000 */
[----:B------:R-:W-:Y:S01]  /*1bc20*/  SHF.R.U64 R8, R8, 0x3, RZ ;  /* 0x0000000308087819 */ /* 0x000fe200000012ff */
[----:B------:R-:W-:Y:S01]  /*1bc30*/  SHFL.IDX PT, R50, R6, 0x1, 0x1c1f ;  /* 0x003c1f0006327f89 */ /* 0x000fe200000e0000 */
[----:B------:R-:W-:Y:S01]  /*1bc40*/  IMAD.X R29, RZ, RZ, R3, P2 ;  /* 0x000000ffff1d7224 */ /* 0x000fe200010e0603 */
[-C--:B------:R-:W-:Y:S01]  /*1bc50*/  ISETP.GE.OR P2, PT, R14, R55.reuse, P0 ;  /* 0x000000370e00720c */ /* 0x080fe20000746670 */
[----:B------:R-:W-:Y:S01]  /*1bc60*/  ULDC.64 UR4, c[0x0][0xaa0] ;  /* 0x0002a80000047ab9 */ /* 0x000fe20000000a00 */
[----:B------:R-:W2:Y:S01]  /*1bc70*/  SHFL.IDX PT, R49, R10, RZ, 0x1c1f ;  /* 0x001c1fff0a317589 */ /* 0x000ea200000e0000 */
[----:B------:R-:W-:-:S02]  /*1bc80*/  ISETP.GE.OR P0, PT, R4, R55, P0 ;  /* 0x000000370400720c */ /* 0x000fc40000706670 */
[----:B------:R-:W-:Y:S01]  /*1bc90*/  LOP3.LUT R12, R12, R13, RZ, 0x3c, !PT ;  /* 0x0000000d0c0c7212 */ /* 0x000fe200078e3cff */
[----:B------:R-:W3:Y:S01]  /*1bca0*/  SHFL.IDX PT, R51, R10, 0x1, 0x1c1f ;  /* 0x003c1f000a337f89 */ /* 0x000ee200000e0000 */
[----:B------:R-:W-:Y:S01]  /*1bcb0*/  LOP3.LUT R8, R8, R7, RZ, 0x3c, !PT ;  /* 0x0000000708087212 */ /* 0x000fe200078e3cff */
[----:B------:R-:W-:Y:S01]  /*1bcc0*/  IMAD.X R13, RZ, RZ, R3, P3 ;  /* 0x000000ffff0d7224 */ /* 0x000fe200018e0603 */
[C---:B------:R-:W-:Y:S02]  /*1bcd0*/  IADD3 R37, P5, R2.reuse, 0x5000, RZ ;  /* 0x0000500002257810 */ /* 0x040fe40007fbe0ff */
[C---:B------:R-:W-:Y:S02]  /*1bce0*/  IADD3 R41, P4, R2.reuse, 0x6000, RZ ;  /* 0x0000600002297810 */ /* 0x040fe40007f9e0ff */
[C---:B------:R-:W-:Y:S02]  /*1bcf0*/  LOP3.LUT R7, R2.reuse, 0x380, RZ, 0xc0, !PT ;  /* 0x0000038002077812 */ /* 0x040fe400078ec0ff */
[----:B------:R-:W-:-:S02]  /*1bd00*/  IADD3 R5, P3, R2, 0x7000, RZ ;  /* 0x0000700002057810 */ /* 0x000fc40007f7e0ff */
[----:B------:R-:W-:Y:S02]  /*1bd10*/  LOP3.LUT R32, R33, 0x380, RZ, 0xc0, !PT ;  /* 0x0000038021207812 */ /* 0x000fe400078ec0ff */
[----:B------:R-:W-:Y:S01]  /*1bd20*/  LOP3.LUT R36, R37, 0x380, RZ, 0xc0, !PT ;  /* 0x0000038025247812 */ /* 0x000fe200078ec0ff */
[----:B------:R-:W-:Y:S01]  /*1bd30*/  IMAD R21, R21, UR4, RZ ;  /* 0x0000000415157c24 */ /* 0x000fe2000f8e02ff */
[----:B------:R-:W-:Y:S01]  /*1bd40*/  LOP3.LUT R40, R41, 0x380, RZ, 0xc0, !PT ;  /* 0x0000038029287812 */ /* 0x000fe200078ec0ff */
[----:B------:R-:W-:Y:S01]  /*1bd50*/  IMAD.X R45, RZ, RZ, R3, P3 ;  /* 0x000000ffff2d7224 */ /* 0x000fe200018e0603 */
[----:B------:R-:W-:Y:S02]  /*1bd60*/  SHF.R.U64 R7, R7, 0x3, RZ ;  /* 0x0000000307077819 */ /* 0x000fe400000012ff */
[----:B------:R-:W-:Y:S01]  /*1bd70*/  LOP3.LUT R0, R5, 0x380, RZ, 0xc0, !PT ;  /* 0x0000038005007812 */ /* 0x000fe200078ec0ff */
[----:B--2---:R-:W-:Y:S01]  /*1bd80*/  @!P2 ST.E desc[UR60][R48.64], R89 ;  /* 0x000000593000a985 */ /* 0x004fe2000c10193c */
[----:B------:R-:W-:-:S02]  /*1bd90*/  SHF.R.U64 R32, R32, 0x3, RZ ;  /* 0x0000000320207819 */ /* 0x000fc400000012ff */
[----:B------:R-:W-:Y:S01]  /*1bda0*/  SHF.R.U64 R36, R36, 0x3, RZ ;  /* 0x0000000324247819 */ /* 0x000fe200000012ff */
[----:B---3--:R2:W-:Y:S01]  /*1bdb0*/  @!P0 ST.E desc[UR60][R50.64], R88 ;  /* 0x0000005832008985 */ /* 0x0085e2000c10193c */
[----:B------:R-:W-:Y:S02]  /*1bdc0*/  SHF.R.U64 R40, R40, 0x3, RZ ;  /* 0x0000000328287819 */ /* 0x000fe400000012ff */
[----:B------:R-:W-:Y:S01]  /*1bdd0*/  LOP3.LUT R2, R7, R2, RZ, 0x3c, !PT ;  /* 0x0000000207027212 */ /* 0x000fe200078e3cff */
[----:B------:R-:W-:Y:S01]  /*1bde0*/  IMAD R21, R20, UR5, R21 ;  /* 0x0000000514157c24 */ /* 0x000fe2000f8e0215 */
[----:B------:R-:W-:Y:S01]  /*1bdf0*/  SHF.R.U64 R0, R0, 0x3, RZ ;  /* 0x0000000300007819 */ /* 0x000fe200000012ff */
[----:B------:R-:W5:Y:S01]  /*1be00*/  LD.E.128 R8, desc[UR60][R8.64] ;  /* 0x0000003c08087980 */ /* 0x000f62000c101d00 */
[----:B------:R-:W-:Y:S01]  /*1be10*/  LOP3.LUT R32, R32, R33, RZ, 0x3c, !PT ;  /* 0x0000002120207212 */ /* 0x000fe200078e3cff */
[--C-:B------:R-:W-:Y:S01]  /*1be20*/  IMAD.X R33, RZ, RZ, R3.reuse, P6 ;  /* 0x000000ffff217224 */ /* 0x100fe200030e0603 */
[----:B------:R-:W-:Y:S01]  /*1be30*/  LOP3.LUT R36, R36, R37, RZ, 0x3c, !PT ;  /* 0x0000002524247212 */ /* 0x000fe200078e3cff */
[--C-:B------:R-:W-:Y:S01]  /*1be40*/  IMAD.X R37, RZ, RZ, R3.reuse, P5 ;  /* 0x000000ffff257224 */ /* 0x100fe200028e0603 */
[----:B------:R-:W-:Y:S01]  /*1be50*/  LOP3.LUT R40, R40, R41, RZ, 0x3c, !PT ;  /* 0x0000002928287212 */ /* 0x000fe200078e3cff */
[----:B--2---:R-:W2:Y:S01]  /*1be60*/  @P1 LDC R51, c[0x0][0xbf0] ;  /* 0x0002fc00ff331b82 */ /* 0x004ea20000000800 */
[----:B------:R-:W-:Y:S01]  /*1be70*/  LOP3.LUT R44, R0, R5, RZ, 0x3c, !PT ;  /* 0x00000005002c7212 */ /* 0x000fe200078e3cff */
[----:B------:R-:W-:Y:S01]  /*1be80*/  IMAD.X R41, RZ, RZ, R3, P4 ;  /* 0x000000ffff297224 */ /* 0x000fe200020e0603 */
[----:B------:R3:W5:Y:S04]  /*1be90*/  LD.E.128 R4, desc[UR60][R2.64] ;  /* 0x0000003c02047980 */ /* 0x000768000c101d00 */
[----:B------:R-:W5:Y:S04]  /*1bea0*/  LD.E.128 R12, desc[UR60][R12.64] ;  /* 0x0000003c0c0c7980 */ /* 0x000f68000c101d00 */
[----:B------:R-:W5:Y:S01]  /*1beb0*/  LD.E.128 R28, desc[UR60][R28.64] ;  /* 0x0000003c1c1c7980 */ /* 0x000f62000c101d00 */
[----:B---3--:R-:W-:Y:S01]  /*1bec0*/  IMAD.WIDE.U32 R2, R20, UR4, RZ ;  /* 0x0000000414027c25 */ /* 0x008fe2000f8e00ff */
[----:B------:R-:W-:-:S02]  /*1bed0*/  ULDC.64 UR4, c[0x0][0xae8] ;  /* 0x0002ba0000047ab9 */ /* 0x000fc40000000a00 */
[----:B------:R-:W5:Y:S01]  /*1bee0*/  LD.E.128 R32, desc[UR60][R32.64] ;  /* 0x0000003c20207980 */ /* 0x000f62000c101d00 */
[----:B------:R-:W-:Y:S02]  /*1bef0*/  IMAD.IADD R3, R3, 0x1, R21 ;  /* 0x0000000103037824 */ /* 0x000fe400078e0215 */
[----:B------:R-:W-:Y:S01]  /*1bf00*/  IMAD R21, R207, 0x20, R215 ;  /* 0x00000020cf157824 */ /* 0x000fe200078e02d7 */
[----:B------:R-:W5:Y:S01]  /*1bf10*/  LD.E.128 R36, desc[UR60][R36.64] ;  /* 0x0000003c24247980 */ /* 0x000f62000c101d00 */
[----:B------:R-:W-:Y:S02]  /*1bf20*/  IMAD R49, R24, UR4, RZ ;  /* 0x0000000418317c24 */ /* 0x000fe4000f8e02ff */
[----:B------:R-:W-:Y:S01]  /*1bf30*/  IMAD.IADD R24, R200, 0x1, R21 ;  /* 0x00000001c8187824 */ /* 0x000fe200078e0215 */
[----:B------:R-:W5:Y:S01]  /*1bf40*/  LD.E.128 R40, desc[UR60][R40.64] ;  /* 0x0000003c28287980 */ /* 0x000f62000c101d00 */
[----:B------:R-:W-:Y:S02]  /*1bf50*/  IMAD R49, R208, UR5, R49 ;  /* 0x00000005d0317c24 */ /* 0x000fe4000f8e0231 */
[----:B-1----:R-:W-:Y:S01]  /*1bf60*/  @P1 IMAD.HI.U32 R0, R24, R57, RZ ;  /* 0x0000003918001227 */ /* 0x002fe200078e00ff */
        /* <DEDUP_REMOVED lines=8> */
[----:B-1----:R-:W1:Y:S01]  /*1bff0*/  FENCE.VIEW.ASYNC.S ;  /* 0x00000000000073c6 */ /* 0x002e620000000000 */
[----:B------:R-:W-:Y:S01]  /*1c000*/  IMAD.MOV.U32 R21, RZ, RZ, R24 ;  /* 0x000000ffff157224 */ /* 0x000fe200078e0018 */
[----:B--2---:R-:W-:Y:S01]  /*1c010*/  @P1 SHF.R.U32.HI R21, RZ, R51, R0 ;  /* 0x00000033ff151219 */ /* 0x004fe20000011600 */
        /* <DEDUP_REMOVED lines=35> */
[----:B------:R-:W-:Y:S02]  /*1c250*/  ULDC UR4, c[0x0][0xac8] ;  /* 0x0002b20000047ab9 */ /* 0x000fe40000000800 */
        /* <DEDUP_REMOVED lines=8> */
.L_x_2917:
[----:B------:R-:W-:Y:S05]  /*1c2e0*/  BSYNC B1 ;  /* 0x0000000000017941 */ /* 0x000fea0003800000 */
.L_x_2916:
[----:B-1----:R1:W0:Y:S01]  /*1c2f0*/  SHFL.IDX PT, R0, R48, 0x1, 0x181f ;  /* 0x00381f0030007f89 */ /* 0x00222200000e0000 */
[----:B------:R-:W-:Y:S03]  /*1c300*/  BSSY B1, `(.L_x_2918) ;  /* 0x000000c000017945 */ /* 0x000fe60003800000 */
[----:B----45:R1:W4:Y:S01]  /*1c310*/  SHFL.IDX PT, R4, R24, 0x1, 0x181f ;  /* 0x00381f0018047f89 */ /* 0x03032200000e0000 */
        /* <DEDUP_REMOVED lines=10> */
.L_x_2919:
[----:B------:R-:W-:Y:S05]  /*1c3c0*/  BSYNC B1 ;  /* 0x0000000000017941 */ /* 0x000fea0003800000 */
.L_x_2918:
[----:B0-----:R0:W0:Y:S01]  /*1c3d0*/  SHFL.IDX PT, R0, R48, 0x2, 0x181f ;  /* 0x00581f0030007f89 */ /* 0x00102200000e0000 */
[----:B------:R-:W-:Y:S03]  /*1c3e0*/  BSSY B1, `(.L_x_2920) ;  /* 0x000000c000017945 */ /* 0x000fe60003800000 */
[----:B----4-:R4:W0:Y:S01]  /*1c3f0*/  SHFL.IDX PT, R4, R24, 0x2, 0x181f ;  /* 0x00581f0018047f89 */ /* 0x01082200000e0000 */
        /* <DEDUP_REMOVED lines=10> */
.L_x_2921:
[----:B------:R-:W-:Y:S05]  /*1c4a0*/  BSYNC B1 ;  /* 0x0000000000017941 */ /* 0x000fea0003800000 */
.L_x_2920:
[----:B0-----:R-:W-:Y:S01]  /*1c4b0*/  VIADD R0, R200, 0x60 ;  /* 0x00000060c8007836 */ /* 0x001fe20000000000 */
[----:B-12---:R-:W0:Y:S04]  /*1c4c0*/  SHFL.IDX PT, R48, R48, 0x3, 0x181f ;  /* 0x00781f0030307f89 */ /* 0x006e2800000e0000 */
[----:B------:R-:W-:Y:S01]  /*1c4d0*/  ISETP.GE.AND P0, PT, R0, R55, PT ;  /* 0x000000370000720c */ /* 0x000fe20003f06270 */
[----:B----4-:R-:W1:-:S12]  /*1c4e0*/  SHFL.IDX PT, R24, R24, 0x3, 0x181f ;  /* 0x00781f0018187f89 */ /* 0x010e5800000e0000 */
[----:B------:R-:W-:Y:S05]  /*1c4f0*/  @P0 BRA `(.L_x_2922) ;  /* 0x0000000800d80947 */ /* 0x000fea0003800000 */
[----:B------:R-:W-:Y:S02]  /*1c500*/  ULDC UR4, c[0x0][0xac8] ;  /* 0x0002b20000047ab9 */ /* 0x000fe40000000800 */
[----:B------:R-:W-:-:S13]  /*1c510*/  ISETP.GE.AND P1, PT, R203, UR4, PT ;  /* 0x00000004cb007c0c */ /* 0x000fda000bf26270 */
[----:B-1----:R-:W-:-:S04]  /*1c520*/  @!P1 LEA R2, P0, R203, R24, 0x1 ;  /* 0x00000018cb029211 */ /* 0x002fc800078008ff */
[----:B0-----:R-:W-:Y:S02]  /*1c530*/  @!P1 LEA.HI.X R3, R203, R48, R236, 0x1, P0 ;  /* 0x00000030cb039211 */ /* 0x001fe400000f0cec */
[----:B------:R-:W-:-:S03]  /*1c540*/  ISETP.GE.AND P0, PT, R206, UR4, PT ;  /* 0x00000004ce007c0c */ /* 0x000fc6000bf06270 */
[----:B------:R2:W-:Y:S10]  /*1c550*/  @!P1 ST.E.128 desc[UR60][R2.64], R28 ;  /* 0x0000001c02009985 */ /* 0x0005f4000c101d3c */
[----:B------:R-:W-:Y:S05]  /*1c560*/  @P0 BRA `(.L_x_2922) ;  /* 0x0000000800bc0947 */ /* 0x000fea0003800000 */
[----:B--2---:R-:W-:-:S04]  /*1c570*/  LEA R2, P0, R206, R24, 0x1 ;  /* 0x00000018ce027211 */ /* 0x004fc800078008ff */
[----:B------:R-:W-:-:S05]  /*1c580*/  LEA.HI.X R3, R206, R48, R235, 0x1, P0 ;  /* 0x00000030ce037211 */ /* 0x000fca00000f0ceb */
[----:B------:R4:W-:Y:S01]  /*1c590*/  ST.E.128 desc[UR60][R2.64], R44 ;  /* 0x0000002c02007985 */ /* 0x0009e2000c101d3c */
[----:B------:R-:W-:Y:S05]  /*1c5a0*/  BRA `(.L_x_2922) ;  /* 0x0000000800ac7947 */ /* 0x000fea0003800000 */
.L_x_2914:
        /* <DEDUP_REMOVED lines=16> */
[----:B--2---:R-:W-:Y:S02]  /*1c6b0*/  ISETP.NE.AND P2, PT, R21, 0x1, PT ;  /* 0x000000011500780c */ /* 0x004fe40003f45270 */
[----:B------:R-:W-:-:S11]  /*1c6c0*/  ISETP.GE.AND P3, PT, R237, 0x80, PT ;  /* 0x00000080ed00780c */ /* 0x000fd60003f66270 */
[----:B------:R-:W2:Y:S08]  /*1c6d0*/  @P2 LDC R12, c[0x0][0xbec] ;  /* 0x0002fb00ff0c2b82 */ /* 0x000eb00000000800 */
[----:B------:R-:W4:Y:S01]  /*1c6e0*/  @P2 LDC R29, c[0x0][0xbf0] ;  /* 0x0002fc00ff1d2b82 */ /* 0x000f220000000800 */
[----:B---3--:R-:W-:Y:S05]  /*1c6f0*/  @P1 BRA `(.L_x_2923) ;  /* 0x0000000000101947 */ /* 0x008fea0003800000 */
[----:B------:R-:W-:Y:S05]  /*1c700*/  @!P0 BRA `(.L_x_2923) ;  /* 0x00000000000c8947 */ /* 0x000fea0003800000 */
[----:B------:R-:W3:Y:S04]  /*1c710*/  LDG.E R5, desc[UR60][R2.64] ;  /* 0x0000003c02057981 */ /* 0x000ee8000c1e1900 */
[----:B-----5:R-:W3:Y:S02]  /*1c720*/  LDG.E R0, desc[UR60][R2.64+0x4] ;  /* 0x0000043c02007981 */ /* 0x020ee4000c1e1900 */
[----:B---3--:R-:W-:-:S07]  /*1c730*/  IMAD.IADD R0, R0, 0x1, -R5 ;  /* 0x0000000100007824 */ /* 0x008fce00078e0a05 */
.L_x_2923:
[----:B------:R-:W-:Y:S01]  /*1c740*/  BSSY B1, `(.L_x_2924) ;  /* 0x000002d000017945 */ /* 0x000fe20003800000 */
[----:B------:R-:W-:Y:S02]  /*1c750*/  SHF.R.S32.HI R10, RZ, 0x1f, R208 ;  /* 0x0000001fff0a7819 */ /* 0x000fe400000114d0 */
[----:B------:R-:W-:Y:S02]  /*1c760*/  SEL R211, R211, RZ, !P0 ;  /* 0x000000ffd3d37207 */ /* 0x000fe40004000000 */
[----:B------:R-:W-:Y:S02]  /*1c770*/  SEL R216, R216, RZ, !P0 ;  /* 0x000000ffd8d87207 */ /* 0x000fe40004000000 */
[----:B-----5:R-:W-:Y:S01]  /*1c780*/  SHF.R.S32.HI R11, RZ, 0x1f, R6 ;  /* 0x0000001fff0b7819 */ /* 0x020fe20000011406 */
[----:B------:R-:W-:Y:S06]  /*1c790*/  @P3 BRA `(.L_x_2925) ;  /* 0x00000000009c3947 */ /* 0x000fec0003800000 */
[----:B------:R-:W3:Y:S01]  /*1c7a0*/  S2R R3, SR_TID.X ;  /* 0x0000000000037919 */ /* 0x000ee20000002100 */
[----:B------:R-:W5:Y:S02]  /*1c7b0*/  LDC R9, c[0x0][0xbe8] ;  /* 0x0002fa00ff097b82 */ /* 0x000f640000000800 */
[----:B-----5:R-:W-:Y:S01]  /*1c7c0*/  IMAD R2, R0, R9, RZ ;  /* 0x0000000900027224 */ /* 0x020fe200078e02ff */
[----:B---3--:R-:W-:-:S04]  /*1c7d0*/  IADD3 R8, R200, -0x80, R3 ;  /* 0xffffff80c8087810 */ /* 0x008fc80007ffe003 */
        /* <DEDUP_REMOVED lines=9> */
[----:B------:R-:W3:Y:S01]  /*1c870*/  @P0 LDC R13, c[0x0][0xbec] ;  /* 0x0002fb00ff0d0b82 */ /* 0x000ee20000000800 */
[----:B------:R-:W-:Y:S01]  /*1c880*/  IMAD R7, R208, UR5, R7 ;  /* 0x00000005d0077c24 */ /* 0x000fe2000f8e0207 */
[----:B------:R-:W-:-:S03]  /*1c890*/  ULDC.64 UR4, c[0x0][0xb98] ;  /* 0x0002e60000047ab9 */ /* 0x000fc60000000a00 */
[----:B------:R-:W-:-:S03]  /*1c8a0*/  IMAD.IADD R3, R3, 0x1, R7 ;  /* 0x0000000103037824 */ /* 0x000fc600078e0207 */
[----:B------:R-:W5:Y:S01]  /*1c8b0*/  @P0 LDC R15, c[0x0][0xbf0] ;  /* 0x0002fc00ff0f0b82 */ /* 0x000f620000000800 */
[----:B------:R-:W-:-:S04]  /*1c8c0*/  IMAD.WIDE.U32 R2, R211, UR4, R2 ;  /* 0x00000004d3027c25 */ /* 0x000fc8000f8e0002 */
[----:B---3--:R-:W-:-:S05]  /*1c8d0*/  @P0 IMAD.HI.U32 R4, R8, R13, RZ ;  /* 0x0000000d08040227 */ /* 0x008fca00078e00ff */
[----:B-----5:R-:W-:Y:S01]  /*1c8e0*/  @P0 SHF.R.U32.HI R5, RZ, R15, R4 ;  /* 0x0000000fff050219 */ /* 0x020fe20000011604 */
        /* <DEDUP_REMOVED lines=18> */
.L_x_2925:
[----:B------:R-:W-:Y:S05]  /*1ca10*/  BSYNC B1 ;  /* 0x0000000000017941 */ /* 0x000fea0003800000 */
.L_x_2924:
[----:B------:R-:W-:Y:S01]  /*1ca20*/  ULDC.64 UR4, c[0x0][0xaa0] ;  /* 0x0002a80000047ab9 */ /* 0x000fe20000000a00 */
[----:B------:R-:W-:Y:S01]  /*1ca30*/  IMAD R7, R207, 0x20, R215 ;  /* 0x00000020cf077824 */ /* 0x000fe200078e02d7 */
[----:B------:R-:W-:Y:S01]  /*1ca40*/  BSSY B1, `(.L_x_2926) ;  /* 0x0000037000017945 */ /* 0x000fe20003800000 */
[----:B---3--:R-:W-:Y:S02]  /*1ca50*/  IMAD R3, R11, UR4, RZ ;  /* 0x000000040b037c24 */ /* 0x008fe4000f8e02ff */
        /* <DEDUP_REMOVED lines=40> */
[----:B------:R2:W3:Y:S02]  /*1cce0*/  SHFL.IDX PT, R2, R4, RZ, 0x181f ;  /* 0x00181fff04027589 */ /* 0x0004e400000e0000 */
[----:B------:R-:W-:Y:S02]  /*1ccf0*/  ISETP.GE.AND P0, PT, R0, R21, PT ;  /* 0x000000150000720c */ /* 0x000fe40003f06270 */
[----:B------:R2:W4:Y:S01]  /*1cd00*/  SHFL.IDX PT, R0, R5, RZ, 0x181f ;  /* 0x00181fff05007589 */ /* 0x00052200000e0000 */
[----:B------:R-:W-:Y:S10]  /*1cd10*/  @P2 BRA `(.L_x_2927) ;  /* 0x0000000000242947 */ /* 0x000ff40003800000 */
[----:B------:R-:W-:Y:S02]  /*1cd20*/  ULDC UR4, c[0x0][0xac8] ;  /* 0x0002b20000047ab9 */ /* 0x000fe40000000800 */
        /* <DEDUP_REMOVED lines=8> */
.L_x_2927:
[----:B------:R-:W-:Y:S05]  /*1cdb0*/  BSYNC B1 ;  /* 0x0000000000017941 */ /* 0x000fea0003800000 */
.L_x_2926:
[----:B----4-:R4:W0:Y:S01]  /*1cdc0*/  SHFL.IDX PT, R0, R5, 0x1, 0x181f ;  /* 0x00381f0005007f89 */ /* 0x01082200000e0000 */
[----:B------:R-:W-:Y:S03]  /*1cdd0*/  BSSY B1, `(.L_x_2928) ;  /* 0x000000c000017945 */ /* 0x000fe60003800000 */
[----:B---3--:R4:W3:Y:S01]  /*1cde0*/  SHFL.IDX PT, R2, R4, 0x1, 0x181f ;  /* 0x00381f0004027f89 */ /* 0x0088e200000e0000 */
        /* <DEDUP_REMOVED lines=10> */
.L_x_2929:
[----:B------:R-:W-:Y:S05]  /*1ce90*/  BSYNC B1 ;  /* 0x0000000000017941 */ /* 0x000fea0003800000 */
.L_x_2928:
[----:B0-----:R0:W0:Y:S01]  /*1cea0*/  SHFL.IDX PT, R0, R5, 0x2, 0x181f ;  /* 0x00581f0005007f89 */ /* 0x00102200000e0000 */
[----:B------:R-:W-:Y:S03]  /*1ceb0*/  BSSY B1, `(.L_x_2930) ;  /* 0x000000c000017945 */ /* 0x000fe60003800000 */
[----:B---3--:R3:W0:Y:S01]  /*1cec0*/  SHFL.IDX PT, R2, R4, 0x2, 0x181f ;  /* 0x00581f0004027f89 */ /* 0x00862200000e0000 */
        /* <DEDUP_REMOVED lines=8> */
[----:B------:R0:W-:Y:S04]  /*1cf50*/  @!P2 ST.E.128 desc[UR60][R6.64], RZ ;  /* 0x000000ff0600a985 */ /* 0x0001e8000c101d3c */
[----:B------:R0:W-:Y:S02]  /*1cf60*/  @!P3 ST.E.128 desc[UR60][R2.64], RZ ;  /* 0x000000ff0200b985 */ /* 0x0001e4000c101d3c */
.L_x_2931:
[----:B------:R-:W-:Y:S05]  /*1cf70*/  BSYNC B1 ;  /* 0x0000000000017941 */ /* 0x000fea0003800000 */
.L_x_2930:
[----:B0-----:R-:W-:Y:S01]  /*1cf80*/  VIADD R0, R200, 0x60 ;  /* 0x00000060c8007836 */ /* 0x001fe20000000000 */
[----:B--2-4-:R-:W0:Y:S04]  /*1cf90*/  SHFL.IDX PT, R5, R5, 0x3, 0x181f ;  /* 0x00781f0005057f89 */ /* 0x014e2800000e0000 */
[----:B------:R-:W-:Y:S01]  /*1cfa0*/  ISETP.GE.AND P0, PT, R0, R21, PT ;  /* 0x000000150000720c */ /* 0x000fe20003f06270 */
[----:B------:R2:W4:-:S12]  /*1cfb0*/  SHFL.IDX PT, R2, R4, 0x3, 0x181f ;  /* 0x00781f0004027f89 */ /* 0x00051800000e0000 */
[----:B--2---:R-:W-:Y:S05]  /*1cfc0*/  @P0 BRA `(.L_x_2922) ;  /* 0x0000000000240947 */ /* 0x004fea0003800000 */
        /* <DEDUP_REMOVED lines=9> */
.L_x_2922:
[----:B------:R-:W-:Y:S05]  /*1d060*/  BSYNC B0 ;  /* 0x0000000000007941 */ /* 0x000fea0003800000 */
.L_x_2913:
[----:B------:R-:W-:Y:S02]  /*1d070*/  ULDC UR4, c[0x0][0xc3c] ;  /* 0x00030f0000047ab9 */ /* 0x000fe40000000800 */
[----:B-1----:R-:W-:-:S13]  /*1d080*/  ISETP.GE.AND P0, PT, R27, UR4, PT ;  /* 0x000000041b007c0c */ /* 0x002fda000bf06270 */
[----:B------:R-:W-:Y:S05]  /*1d090*/  @!P0 BRA `(.L_x_2932) ;  /* 0xfffffe4000888947 */ /* 0x000fea000383ffff */
[----:B------:R-:W-:Y:S05]  /*1d0a0*/  BRA `(.L_x_2708) ;  /* 0x0000007c00907947 */ /* 0x000fea0003800000 */
.L_x_2706:
        /* <DEDUP_REMOVED lines=18> */
.L_x_2933:
        /* <DEDUP_REMOVED lines=41> */
.L_x_2939:
        /* <DEDUP_REMOVED lines=12> */
.L_x_2938:
[----:B------:R-:W-:Y:S05]  /*1d520*/  BSYNC B0 ;  /* 0x0000000000007941 */ /* 0x000fea0003800000 */
.L_x_2937:
        /* <DEDUP_REMOVED lines=21> */
.L_x_2935:
        /* <DEDUP_REMOVED lines=18> */
[----:B------:R-:W-:-:S06]  /*1d7a0*/  VIADD R16, R7, 0xffffffff ;  /* 0xffffffff07107836 */ /* 0x000fcc0000000000 */
[----:B------:R2:W3:Y:S02]  /*1d7b0*/  SHFL.IDX PT, R16, R5, R16, 0x1f ;  /* 0x00001f1005107589 */ /* 0x0004e400000e0000 */
.L_x_2940:
[----:B-12---:R-:W-:Y:S01]  /*1d7c0*/  IMAD.MOV R5, RZ, RZ, -R3 ;  /* 0x000000ffff057224 */ /* 0x006fe200078e0a03 */
[----:B------:R-:W-:Y:S01]  /*1d7d0*/  IABS R7, R9 ;  /* 0x0000000900077213 */ /* 0x000fe20000000000 */
        /* <DEDUP_REMOVED lines=23> */
[----:B------:R-:W-:Y:S01]  /*1d950*/  VIADDMNMX R11, R10, UR5, R11, PT ;  /* 0x000000050a0b7c46 */ /* 0x000fe2000b80010b */
[----:B------:R-:W-:-:S03]  /*1d960*/  IMAD.IADD R5, R8, 0x1, R5 ;  /* 0x0000000108057824 */ /* 0x000fc600078e0205 */
        /* <DEDUP_REMOVED lines=12> */
[----:B------:R-:W-:-:S03]  /*1da30*/  LOP3.LUT R3, R8, R11, RZ, 0x3c, !PT ;  /* 0x0000000b08037212 */ /* 0x000fc600078e3cff */
        /* <DEDUP_REMOVED lines=16> */
.L_x_2936:
[----:B------:R-:W-:Y:S02]  /*1db40*/  IMAD.MOV.U32 R17, RZ, RZ, RZ ;  /* 0x000000ffff117224 */ /* 0x000fe400078e00ff */
[----:B------:R-:W-:Y:S02]  /*1db50*/  IMAD.U32 R16, RZ, RZ, UR6 ;  /* 0x00000006ff107e24 */ /* 0x000fe4000f8e00ff */
[----:B------:R-:W-:-:S07]  /*1db60*/  IMAD.MOV.U32 R18, RZ, RZ, RZ ;  /* 0x000000ffff127224 */ /* 0x000fce00078e00ff */
.L_x_2941:
[----:B------:R-:W-:-:S13]  /*1db70*/  ISETP.NE.AND P0, PT, R0, RZ, PT ;  /* 0x000000ff0000720c */ /* 0x000fda0003f05270 */
[----:B------:R-:W1:Y:S01]  /*1db80*/  @!P0 S2R R3, SR_CgaCtaId ;  /* 0x0000000000038919 */ /* 0x000e620000008800 */
[----:B------:R-:W-:-:S04]  /*1db90*/  @!P0 MOV R0, 0x400 ;  /* 0x0000040000008802 */ /* 0x000fc80000000f00 */
[----:B-1----:R-:W-:-:S05]  /*1dba0*/  @!P0 LEA R0, R3, R0, 0x18 ;  /* 0x0000000003008211 */ /* 0x002fca00078ec0ff */
[----:B------:R1:W-:Y:S01]  /*1dbb0*/  @!P0 STS.128 [R0+0x348d0], R16 ;  /* 0x0348d01000008388 */ /* 0x0003e20000000c00 */
[----:B------:R-:W-:Y:S06]  /*1dbc0*/  BAR.ARV 0x5, 0x180 ;  /* 0x0146000000007b1d */ /* 0x000fec0000002000 */
.L_x_2934:
[----:B-1----:R-:W-:Y:S01]  /*1dbd0*/  IMAD.MOV.U32 R0, RZ, RZ, 0x1 ;  /* 0x00000001ff007424 */ /* 0x002fe200078e00ff */
[----:B------:R1:W-:Y:S01]  /*1dbe0*/  STL [R1+0xc], RZ ;  /* 0x00000cff01007387 */ /* 0x0003e20000100800 */
[----:B------:R-:W-:Y:S02]  /*1dbf0*/  ULDC UR4, c[0x0][0xc3c] ;  /* 0x00030f0000047ab9 */ /* 0x000fe40000000800 */
[----:B--2---:R-:W-:Y:S01]  /*1dc00*/  ISETP.GE.AND P0, PT, R19, UR4, PT ;  /* 0x0000000413007c0c */ /* 0x004fe2000bf06270 */
[----:B------:R1:W-:Y:S04]  /*1dc10*/  STL [R1+0x1c], R0 ;  /* 0x00001c0001007387 */ /* 0x0003e80000100800 */
[----:B------:R1:W-:Y:S08]  /*1dc20*/  STL [R1+0x50], RZ ;  /* 0x000050ff01007387 */ /* 0x0003f00000100800 */
[----:B-1----:R-:W-:Y:S05]  /*1dc30*/  @P0 BRA `(.L_x_2942) ;  /* 0x0000006c00bc0947 */ /* 0x002fea0003800000 */
[----:B------:R-:W2:Y:S04]  /*1dc40*/  LDL R0, [R1+0x58] ;  /* 0x0000580001007983 */ /* 0x000ea80000100800 */
[----:B------:R-:W3:Y:S01]  /*1dc50*/  LDL.LU R5, [R1+0x8] ;  /* 0x0000080001057983 */ /* 0x000ee20000300800 */
[----:B------:R-:W1:Y:S01]  /*1dc60*/  S2UR UR5, SR_CgaCtaId ;  /* 0x00000000000579c3 */ /* 0x000e620000008800 */
[----:B------:R-:W-:Y:S01]  /*1dc70*/  LOP3.LUT R7, R4, 0x7f, RZ, 0xc0, !PT ;  /* 0x0000007f04077812 */ /* 0x000fe200078ec0ff */
[----:B------:R-:W-:Y:S01]  /*1dc80*/  UMOV UR4, 0x400 ;  /* 0x0000040000047882 */ /* 0x000fe20000000000 */
[----:B------:R-:W-:Y:S01]  /*1dc90*/  BSSY B8, `(.L_x_2942) ;  /* 0x00006e9000087945 */ /* 0x000fe20003800000 */
[----:B------:R-:W-:Y:S01]  /*1dca0*/  ULDC.64 UR36, c[0x0][0x198] ;  /* 0x0000660000247ab9 */ /* 0x000fe20000000a00 */
[C---:B------:R-:W-:Y:S01]  /*1dcb0*/  ISETP.NE.AND P1, PT, R7.reuse, RZ, PT ;  /* 0x000000ff0700720c */ /* 0x040fe20003f25270 */
[----:B0-----:R-:W-:Y:S01]  /*1dcc0*/  IMAD.SHL.U32 R2, R7, 0x8, RZ ;  /* 0x0000000807027824 */ /* 0x001fe200078e00ff */
[----:B------:R-:W-:Y:S01]  /*1dcd0*/  SHF.R.U32.HI R6, RZ, 0x3, R7 ;  /* 0x00000003ff067819 */ /* 0x000fe20000011607 */
[----:B------:R-:W-:Y:S01]  /*1dce0*/  ULDC UR39, c[0x0][0xc] ;  /* 0x0000030000277ab9 */ /* 0x000fe20000000800 */
[----:B-1----:R-:W-:Y:S01]  /*1dcf0*/  ULEA UR4, UR5, UR4, 0x18 ;  /* 0x0000000405047291 */ /* 0x002fe2000f8ec03f */
[----:B--2---:R-:W-:Y:S01]  /*1dd00*/  R2UR UR6, R0 ;  /* 0x00000000000672ca */ /* 0x004fe200000e0000 */
[----:B------:R-:W-:Y:S01]  /*1dd10*/  IMAD.SHL.U32 R0, R4, 0x8, RZ ;  /* 0x0000000804007824 */ /* 0x000fe200078e00ff */
[----:B---3--:R-:W-:-:S04]  /*1dd20*/  LOP3.LUT R5, R5, 0xfffffffd, RZ, 0xc0, !PT ;  /* 0xfffffffd05057812 */ /* 0x008fc800078ec0ff */
[----:B------:R-:W-:Y:S02]  /*1dd30*/  LOP3.LUT R3, R0, 0x1f8, RZ, 0xc0, !PT ;  /* 0x000001f800037812 */ /* 0x000fe400078ec0ff */
[----:B------:R-:W-:Y:S02]  /*1dd40*/  @P1 LOP3.LUT R5, R5, 0x2, RZ, 0xfc, !PT ;  /* 0x0000000205051812 */ /* 0x000fe400078efcff */
[----:B------:R-:W-:Y:S02]  /*1dd50*/  LOP3.LUT R3, R3, 0x38, R4, 0x78, !PT ;  /* 0x0000003803037812 */ /* 0x000fe400078e7804 */
[----:B------:R-:W-:Y:S01]  /*1dd60*/  LOP3.LUT R5, R5, 0xfffffffe, RZ, 0xc0, !PT ;  /* 0xfffffffe05057812 */ /* 0x000fe200078ec0ff */
[----:B------:R-:W-:Y:S01]  /*1dd70*/  ULOP3.LUT UR38, UR6, 0x2, URZ, 0xfc, !UPT ;  /* 0x0000000206267892 */ /* 0x000fe2000f8efc3f */
[----:B------:R-:W-:Y:S02]  /*1dd80*/  LOP3.LUT R2, R3, 0x200, R2, 0xf8, !PT ;  /* 0x0000020003027812 */ /* 0x000fe400078ef802 */
[C---:B------:R-:W-:Y:S01]  /*1dd90*/  LOP3.LUT P0, R3, R4.reuse, 0x1f, RZ, 0xc0, !PT ;  /* 0x0000001f04037812 */ /* 0x040fe2000780c0ff */
[----:B------:R-:W-:Y:S01]  /*1dda0*/  IMAD.SHL.U32 R4, R4, 0x10, RZ ;  /* 0x0000001004047824 */ /* 0x000fe200078e00ff */
[----:B------:R-:W-:-:S03]  /*1ddb0*/  LOP3.LUT R0, R0, 0x38, RZ, 0xc0, !PT ;  /* 0x0000003800007812 */ /* 0x000fc600078ec0ff */
[----:B------:R0:W-:Y:S01]  /*1ddc0*/  STL [R1+0x2c], R3 ;  /* 0x00002c0301007387 */ /* 0x0001e20000100800 */
[----:B------:R-:W-:-:S07]  /*1ddd0*/  LOP3.LUT R4, R6, 0x70, R4, 0xf8, !PT ;  /* 0x0000007006047812 */ /* 0x000fce00078ef804 */
[----:B------:R-:W-:Y:S02]  /*1dde0*/  @P0 LOP3.LUT R5, R5, 0x1, RZ, 0xfc, !PT ;  /* 0x0000000105050812 */ /* 0x000fe400078efcff */
[----:B------:R-:W-:Y:S01]  /*1ddf0*/  ISETP.NE.OR P0, PT, R7, RZ, !P0 ;  /* 0x000000ff0700720c */ /* 0x000fe20004705670 */
[----:B0-----:R-:W-:Y:S01]  /*1de00*/  IMAD.U32 R3, RZ, RZ, UR4 ;  /* 0x00000004ff037e24 */ /* 0x001fe2000f8e00ff */
[----:B------:R-:W-:-:S03]  /*1de10*/  LOP3.LUT R5, R5, 0xfffffff7, RZ, 0xc0, !PT ;  /* 0xfffffff705057812 */ /* 0x000fc600078ec0ff */
[----:B------:R-:W-:Y:S01]  /*1de20*/  IMAD R2, R2, 0x2, R3 ;  /* 0x0000000202027824 */ /* 0x000fe200078e0203 */
[----:B------:R0:W-:Y:S04]  /*1de30*/  STL [R1+0x4], R3 ;  /* 0x0000040301007387 */ /* 0x0001e80000100800 */
[----:B------:R1:W-:Y:S03]  /*1de40*/  STL [R1+0x30], R2 ;  /* 0x0000300201007387 */ /* 0x0003e60000100800 */
[----:B------:R-:W-:Y:S01]  /*1de50*/  @P0 LOP3.LUT R5, R5, 0x8, RZ, 0xfc, !PT ;  /* 0x0000000805050812 */ /* 0x000fe200078efcff */
[----:B------:R-:W-:Y:S01]  /*1de60*/  STL [R1+0x10], RZ ;  /* 0x000010ff01007387 */ /* 0x000fe20000100800 */
[----:B0-----:R-:W-:-:S03]  /*1de70*/  IMAD.MOV.U32 R3, RZ, RZ, 0x1 ;  /* 0x00000001ff037424 */ /* 0x001fc600078e00ff */
[----:B------:R-:W-:Y:S01]  /*1de80*/  STL [R1+0x8], R5 ;  /* 0x0000080501007387 */ /* 0x000fe20000100800 */
[----:B-1----:R-:W-:-:S05]  /*1de90*/  IMAD.MOV.U32 R2, RZ, RZ, 0x1 ;  /* 0x00000001ff027424 */ /* 0x002fca00078e00ff */
[----:B------:R0:W-:Y:S04]  /*1dea0*/  STL [R1+0x24], R2 ;  /* 0x0000240201007387 */ /* 0x0001e80000100800 */
[----:B------:R1:W-:Y:S04]  /*1deb0*/  STL [R1+0x50], RZ ;  /* 0x000050ff01007387 */ /* 0x0003e80000100800 */
[----:B------:R1:W-:Y:S01]  /*1dec0*/  STL [R1+0xc], RZ ;  /* 0x00000cff01007387 */ /* 0x0003e20000100800 */
[----:B0-----:R-:W-:-:S03]  /*1ded0*/  LOP3.LUT R2, R0, 0x40, RZ, 0xfc, !PT ;  /* 0x0000004000027812 */ /* 0x001fc600078efcff */
[----:B------:R1:W-:Y:S01]  /*1dee0*/  STL [R1+0x1c], R3 ;  /* 0x00001c0301007387 */ /* 0x0003e20000100800 */
[----:B------:R-:W-:-:S07]  /*1def0*/  LOP3.LUT R0, R0, 0x80, RZ, 0xfc, !PT ;  /* 0x0000008000007812 */ /* 0x000fce00078efcff */
.L_x_3086:
[----:B01-3--:R-:W0:Y:S02]  /*1df00*/  LDC.64 R2, c[0x0][0xc88] ;  /* 0x00032200ff027b82 */ /* 0x00be240000000a00 */
        /* <DEDUP_REMOVED lines=16> */
[----:B------:R0:W-:Y:S01]  /*1e010*/  STL [R1+0x34], R4 ;  /* 0x0000340401007387 */ /* 0x0001e20000100800 */
[C-C-:B------:R-:W-:Y:S02]  /*1e020*/  SHF.L.U64.HI R14, R4.reuse, 0x2, R5.reuse ;  /* 0x00000002040e7819 */ /* 0x140fe40000010205 */
[----:B------:R-:W-:Y:S01]  /*1e030*/  @P0 LEA.HI.X R3, R4, UR5, R5, 0x2, P1 ;  /* 0x0000000504030c11 */ /* 0x000fe200088f1405 */
[----:B------:R-:W-:Y:S01]  /*1e040*/  ULDC.64 UR4, c[0x0][0xa00] ;  /* 0x0002800000047ab9 */ /* 0x000fe20000000a00 */
[C---:B-----5:R-:W-:Y:S01]  /*1e050*/  @P3 IADD3 R8, P1, R15.reuse, UR10, RZ ;  /* 0x0000000a0f083c10 */ /* 0x060fe2000ff3e0ff */
[----:B------:R1:W-:Y:S03]  /*1e060*/  STL [R1+0x44], R5 ;  /* 0x0000440501007387 */ /* 0x0003e60000100800 */
[----:B------:R-:W-:Y:S01]  /*1e070*/  @P3 IADD3.X R9, R14, UR11, RZ, P1, !PT ;  /* 0x0000000b0e093c10 */ /* 0x000fe20008ffe4ff */
[----:B------:R2:W5:Y:S01]  /*1e080*/  @P0 LDG.E R0, desc[UR60][R2.64] ;  /* 0x0000003c02000981 */ /* 0x000562000c1e1900 */
        /* <DEDUP_REMOVED lines=9> */
[----:B--2---:R-:W-:-:S04]  /*1e120*/  IADD3 R2, P0, R15, UR4, RZ ;  /* 0x000000040f027c10 */ /* 0x004fc8000ff1e0ff */
[----:B------:R-:W-:Y:S01]  /*1e130*/  IADD3.X R3, R14, UR5, RZ, P0, !PT ;  /* 0x000000050e037c10 */ /* 0x000fe200087fe4ff */
[----:B------:R-:W-:Y:S01]  /*1e140*/  ULDC UR4, c[0x0][0x288] ;  /* 0x0000a20000047ab9 */ /* 0x000fe20000000800 */
[----:B0-----:R-:W-:-:S03]  /*1e150*/  IADD3 R4, P0, R15, UR8, RZ ;  /* 0x000000080f047c10 */ /* 0x001fc6000ff1e0ff */
[----:B------:R0:W5:Y:S01]  /*1e160*/  @P2 LDG.E R11, desc[UR60][R6.64] ;  /* 0x0000003c060b2981 */ /* 0x000162000c1e1900 */
[----:B-1----:R-:W-:Y:S02]  /*1e170*/  IADD3.X R5, R14, UR9, RZ, P0, !PT ;  /* 0x000000090e057c10 */ /* 0x002fe400087fe4ff */
[----:B------:R-:W-:Y:S01]  /*1e180*/  ISETP.NE.U32.AND P0, PT, RZ, UR8, PT ;  /* 0x00000008ff007c0c */ /* 0x000fe2000bf05070 */
[----:B------:R-:W2:Y:S03]  /*1e190*/  @P1 LDG.E R12, desc[UR60][R2.64] ;  /* 0x0000003c020c1981 */ /* 0x000ea6000c1e1900 */
[----:B------:R-:W-:-:S13]  /*1e1a0*/  ISETP.NE.AND.EX P0, PT, RZ, UR9, PT, P0 ;  /* 0x00000009ff007c0c */ /* 0x000fda000bf05300 */
[----:B------:R0:W5:Y:S04]  /*1e1b0*/  @P0 LDG.E R10, desc[UR60][R4.64] ;  /* 0x0000003c040a0981 */ /* 0x000168000c1e1900 */
[----:B--2---:R1:W-:Y:S02]  /*1e1c0*/  STL [R1+0x3c], R12 ;  /* 0x00003c0c01007387 */ /* 0x0043e40000100800 */
[----:B-1----:R-:W-:Y:S01]  /*1e1d0*/  IMAD.U32 R12, RZ, RZ, UR4 ;  /* 0x00000004ff0c7e24 */ /* 0x002fe2000f8e00ff */
[----:B------:R-:W-:-:S05]  /*1e1e0*/  ULDC.64 UR4, c[0x0][0x418] ;  /* 0x0001060000047ab9 */ /* 0x000fca0000000a00 */
[----:B------:R-:W2:Y:S01]  /*1e1f0*/  @P3 LDG.E R12, desc[UR60][R8.64] ;  /* 0x0000003c080c3981 */ /* 0x000ea2000c1e1900 */
[----:B------:R-:W-:-:S03]  /*1e200*/  UISETP.NE.U32.AND UP0, UPT, UR4, URZ, UPT ;  /* 0x0000003f0400728c */ /* 0x000fc6000bf05070 */
[----:B------:R-:W-:Y:S01]  /*1e210*/  ULDC UR4, c[0x0][0x424] ;  /* 0x0001090000047ab9 */ /* 0x000fe20000000800 */
[----:B------:R-:W-:-:S03]  /*1e220*/  UISETP.NE.AND.EX UP0, UPT, UR5, URZ, UPT, UP0 ;  /* 0x0000003f0500728c */ /* 0x000fc6000bf05300 */
[----:B------:R-:W-:Y:S01]  /*1e230*/  ULDC UR5, c[0x0][0x2f0] ;  /* 0x0000bc0000057ab9 */ /* 0x000fe20000000800 */
[----:B------:R-:W-:Y:S01]  /*1e240*/  USEL UR4, UR4, 0x1, UP0 ;  /* 0x0000000104047887 */ /* 0x000fe20008000000 */
[----:B--2---:R0:W-:Y:S04]  /*1e250*/  STL [R1+0x40], R12 ;  /* 0x0000400c01007387 */ /* 0x0041e80000100800 */
[----:B------:R0:W5:Y:S01]  /*1e260*/  LDL R13, [R1+0x40] ;  /* 0x00004000010d7983 */ /* 0x0001620000100800 */
[----:B------:R-:W-:-:S03]  /*1e270*/  UIMAD UR4, UR4, UR5, URZ ;  /* 0x00000005040472a4 */ /* 0x000fc6000f8e023f */
[----:B------:R-:W-:Y:S02]  /*1e280*/  ULDC UR5, c[0x0][0x348] ;  /* 0x0000d20000057ab9 */ /* 0x000fe40000000800 */
[----:B------:R-:W-:Y:S02]  /*1e290*/  IMAD.U32 R8, RZ, RZ, UR5 ;  /* 0x00000005ff087e24 */ /* 0x000fe4000f8e00ff */
[----:B------:R-:W-:Y:S01]  /*1e2a0*/  IMAD.U32 R9, RZ, RZ, UR4 ;  /* 0x00000004ff097e24 */ /* 0x000fe2000f8e00ff */
[----:B0-----:R-:W-:Y:S06]  /*1e2b0*/  @P3 BRA `(.L_x_2943) ;  /* 0x0000000000143947 */ /* 0x001fec0003800000 */
[----:B------:R-:W-:Y:S05]  /*1e2c0*/  @!P1 BRA `(.L_x_2943) ;  /* 0x0000000000109947 */ /* 0x000fea0003800000 */
[----:B------:R-:W2:Y:S04]  /*1e2d0*/  LDG.E R12, desc[UR60][R2.64] ;  /* 0x0000003c020c7981 */ /* 0x000ea8000c1e1900 */
[----:B------:R-:W2:Y:S02]  /*1e2e0*/  LDG.E R2, desc[UR60][R2.64+0x4] ;  /* 0x0000043c02027981 */ /* 0x000ea4000c1e1900 */
[----:B--2--5:R-:W-:-:S05]  /*1e2f0*/  IMAD.IADD R13, R2, 0x1, -R12 ;  /* 0x00000001020d7824 */ /* 0x024fca00078e0a0c */
[----:B------:R0:W-:Y:S02]  /*1e300*/  STL [R1+0x40], R13 ;  /* 0x0000400d01007387 */ /* 0x0001e40000100800 */
.L_x_2943:
[----:B------:R-:W2:Y:S01]  /*1e310*/  LDL R12, [R1+0x34] ;  /* 0x00003400010c7983 */ /* 0x000ea20000100800 */
[----:B-----5:R-:W-:Y:S01]  /*1e320*/  IMAD.IADD R2, R11, 0x1, R0 ;  /* 0x000000010b027824 */ /* 0x020fe200078e0200 */
[----:B------:R-:W-:Y:S02]  /*1e330*/  ULDC.64 UR4, c[0x0][0xa20] ;  /* 0x0002880000047ab9 */ /* 0x000fe40000000a00 */
[----:B------:R-:W-:Y:S02]  /*1e340*/  ISETP.NE.U32.AND P1, PT, RZ, UR4, PT ;  /* 0x00000004ff007c0c */ /* 0x000fe4000bf25070 */
[----:B------:R1:W-:Y:S02]  /*1e350*/  STL [R1+0x20], R2 ;  /* 0x0000200201007387 */ /* 0x0003e40000100800 */
[----:B------:R-:W-:Y:S02]  /*1e360*/  ISETP.NE.AND.EX P1, PT, RZ, UR5, PT, P1 ;  /* 0x00000005ff007c0c */ /* 0x000fe4000bf25310 */
[----:B--2---:R1:W-:Y:S11]  /*1e370*/  STL [R1+0x18], R12 ;  /* 0x0000180c01007387 */ /* 0x0043f60000100800 */
[----:B------:R-:W-:Y:S05]  /*1e380*/  @!P1 BRA `(.L_x_2944) ;  /* 0x0000000000109947 */ /* 0x000fea0003800000 */
[----:B-1----:R-:W-:-:S04]  /*1e390*/  IADD3 R2, P1, R15, UR4, RZ ;  /* 0x000000040f027c10 */ /* 0x002fc8000ff3e0ff */
[----:B------:R-:W-:-:S05]  /*1e3a0*/  IADD3.X R3, R14, UR5, RZ, P1, !PT ;  /* 0x000000050e037c10 */ /* 0x000fca0008ffe4ff */
[----:B------:R1:W5:Y:S01]  /*1e3b0*/  LDG.E R9, desc[UR60][R2.64] ;  /* 0x0000003c02097981 */ /* 0x000362000c1e1900 */
[----:B------:R-:W-:Y:S05]  /*1e3c0*/  BRA `(.L_x_2945) ;  /* 0x0000000000107947 */ /* 0x000fea0003800000 */
.L_x_2944:
[----:B------:R-:W-:Y:S05]  /*1e3d0*/  @!P2 BRA `(.L_x_2945) ;  /* 0x00000000000ca947 */ /* 0x000fea0003800000 */
[----:B------:R-:W2:Y:S04]  /*1e3e0*/  LDG.E R9, desc[UR60][R6.64] ;  /* 0x0000003c06097981 */ /* 0x000ea8000c1e1900 */
[----:B------:R-:W2:Y:S02]  /*1e3f0*/  LDG.E R6, desc[UR60][R6.64+0x4] ;  /* 0x0000043c06067981 */ /* 0x000ea4000c1e1900 */
[----:B--2---:R-:W-:-:S07]  /*1e400*/  IMAD.IADD R9, R6, 0x1, -R9 ;  /* 0x0000000106097824 */ /* 0x004fce00078e0a09 */
.L_x_2945:
[----:B-1----:R-:W2:Y:S01]  /*1e410*/  @P0 LDG.E R2, desc[UR60][R4.64] ;  /* 0x0000003c04020981 */ /* 0x002ea2000c1e1900 */
[----:B------:R-:W1:Y:S01]  /*1e420*/  LDC R3, c[0x0][0x448] ;  /* 0x00011200ff037b82 */ /* 0x000e620000000800 */
[----:B-----5:R-:W-:Y:S02]  /*1e430*/  IMAD.IADD R0, R9, 0x1, -R0 ;  /* 0x0000000109007824 */ /* 0x020fe400078e0a00 */
[----:B------:R3:W2:Y:S01]  /*1e440*/  @P0 LDG.E R4, desc[UR60][R4.64+0x4] ;  /* 0x0000043c04040981 */ /* 0x0006a2000c1e1900 */
[----:B-1----:R-:W-:-:S13]  /*1e450*/  ISETP.NE.AND P1, PT, R3, 0x1, PT ;  /* 0x000000010300780c */ /* 0x002fda0003f25270 */
[----:B---3--:R-:W1:Y:S01]  /*1e460*/  @P1 LDC R5, c[0x0][0x450] ;  /* 0x00011400ff051b82 */ /* 0x008e620000000800 */
[----:B------:R-:W-:-:S05]  /*1e470*/  IMAD.MOV R9, RZ, RZ, -R0 ;  /* 0x000000ffff097224 */ /* 0x000fca00078e0a00 */
[----:B------:R-:W-:Y:S01]  /*1e480*/  VIMNMX R9, RZ, R9, !PT ;  /* 0x00000009ff097248 */ /* 0x000fe20007fe0100 */
[----:B------:R-:W-:Y:S01]  /*1e490*/  BSSY B0, `(.L_x_2946) ;  /* 0x0000158000007945 */ /* 0x000fe20003800000 */
[----:B------:R-:W-:Y:S01]  /*1e4a0*/  PLOP3.LUT P5, PT, PT, PT, PT, 0x80, 0x0 ;  /* 0x000000000000781c */ /* 0x000fe20003faf070 */
[----:B--2---:R-:W-:Y:S02]  /*1e4b0*/  @P0 IMAD.IADD R8, R4, 0x1, -R2 ;  /* 0x0000000104080824 */ /* 0x004fe400078e0a02 */
[----:B------:R-:W2:Y:S01]  /*1e4c0*/  @P1 LDC R4, c[0x0][0x44c] ;  /* 0x00011300ff041b82 */ /* 0x000ea20000000800 */
[----:B------:R-:W-:-:S04]  /*1e4d0*/  IMAD.SHL.U32 R2, R17, 0x80, RZ ;  /* 0x0000008011027824 */ /* 0x000fc800078e00ff */
[----:B------:R-:W-:-:S04]  /*1e4e0*/  VIADD R2, R2, 0x7f ;  /* 0x0000007f02027836 */ /* 0x000fc80000000000 */
[----:B------:R-:W-:Y:S02]  /*1e4f0*/  IMAD.MOV.U32 R3, RZ, RZ, R2 ;  /* 0x000000ffff037224 */ /* 0x000fe400078e0002 */
[----:B--2---:R-:W-:-:S04]  /*1e500*/  @P1 IMAD.HI.U32 R4, R2, R4, RZ ;  /* 0x0000000402041227 */ /* 0x004fc800078e00ff */
[----:B------:R-:W-:Y:S01]  /*1e510*/  IMAD.IADD R2, R0, 0x1, R8 ;  /* 0x0000000100027824 */ /* 0x000fe200078e0208 */
[----:B-1----:R-:W-:-:S03]  /*1e520*/  @P1 SHF.R.U32.HI R3, RZ, R5, R4 ;  /* 0x00000005ff031219 */ /* 0x002fc60000011604 */
[C---:B------:R-:W-:Y:S01]  /*1e530*/  VIADD R4, R2.reuse, 0x7f ;  /* 0x0000007f02047836 */ /* 0x040fe20000000000 */
[----:B------:R-:W-:-:S05]  /*1e540*/  IADD3 R21, R2, 0x80, -R13 ;  /* 0x0000008002157810 */ /* 0x000fca0007ffe80d */
[----:B------:R-:W-:Y:S01]  /*1e550*/  IMAD.IADD R2, R21, 0x1, R3 ;  /* 0x0000000115027824 */ /* 0x000fe200078e0203 */
[----:B------:R-:W-:-:S04]  /*1e560*/  SHF.R.S32.HI R3, RZ, 0x1f, R4 ;  /* 0x0000001fff037819 */ /* 0x000fc80000011404 */
[----:B------:R-:W-:Y:S02]  /*1e570*/  LEA.HI R20, R3, R4, RZ, 0x7 ;  /* 0x0000000403147211 */ /* 0x000fe400078f38ff */
[----:B------:R-:W-:-:S04]  /*1e580*/  SHF.R.S32.HI R3, RZ, 0x1f, R2 ;  /* 0x0000001fff037819 */ /* 0x000fc80000011402 */
[----:B------:R-:W-:Y:S02]  /*1e590*/  LEA.HI R2, R3, R2, RZ, 0x7 ;  /* 0x0000000203027211 */ /* 0x000fe400078f38ff */
[----:B------:R-:W-:Y:S02]  /*1e5a0*/  SHF.R.S32.HI R20, RZ, 0x7, R20 ;  /* 0x00000007ff147819 */ /* 0x000fe40000011414 */
[----:B------:R-:W-:-:S04]  /*1e5b0*/  SHF.R.S32.HI R2, RZ, 0x7, R2 ;  /* 0x00000007ff027819 */ /* 0x000fc80000011402 */
[----:B------:R-:W-:-:S05]  /*1e5c0*/  VIMNMX R2, R20, R2, PT ;  /* 0x0000000214027248 */ /* 0x000fca0003fe0100 */
[----:B------:R-:W-:-:S05]  /*1e5d0*/  IMAD R2, R2, 0x80, -R0 ;  /* 0x0000008002027824 */ /* 0x000fca00078e0a00 */
[----:B------:R-:W-:-:S04]  /*1e5e0*/  VIMNMX R0, R2, R8, PT ;  /* 0x0000000802007248 */ /* 0x000fc80003fe0100 */
[----:B------:R-:W-:Y:S02]  /*1e5f0*/  ISETP.GT.AND P1, PT, R0, R9, PT ;  /* 0x000000090000720c */ /* 0x000fe40003f24270 */
[----:B------:R-:W-:-:S11]  /*1e600*/  SHF.R.U32.HI R9, RZ, 0x7, R9 ;  /* 0x00000007ff097819 */ /* 0x000fd60000011609 */
[----:B------:R-:W-:-:S05]  /*1e610*/  @P1 VIADD R0, R0, 0x7f ;  /* 0x0000007f00001836 */ /* 0x000fca0000000000 */
[----:B------:R-:W-:Y:S01]  /*1e620*/  @P1 SHF.R.S32.HI R2, RZ, 0x1f, R0 ;  /* 0x0000001fff021819 */ /* 0x000fe20000011400 */
[----:B------:R-:W-:-:S03]  /*1e630*/  IMAD.MOV.U32 R6, RZ, RZ, R9 ;  /* 0x000000ffff067224 */ /* 0x000fc600078e0009 */
[----:B------:R-:W-:-:S04]  /*1e640*/  @P1 LEA.HI R0, R2, R0, RZ, 0x7 ;  /* 0x0000000002001211 */ /* 0x000fc800078f38ff */
[----:B------:R-:W-:-:S04]  /*1e650*/  @P1 SHF.R.S32.HI R6, RZ, 0x7, R0 ;  /* 0x00000007ff061819 */ /* 0x000fc80000011400 */
        /* <DEDUP_REMOVED lines=9> */
.L_x_3129:
[----:B--2---:R-:W-:Y:S02]  /*1e6f0*/  ISETP.NE.AND P0, PT, R14, RZ, PT ;  /* 0x000000ff0e00720c */ /* 0x004fe40003f05270 */
[----:B------:R-:W-:-:S11]  /*1e700*/  PLOP3.LUT P2, PT, PT, PT, PT, 0x8, 0x0 ;  /* 0x000000000000781c */ /* 0x000fd60003f4e170 */
[----:B------:R-:W-:Y:S05]  /*1e710*/  @P0 BRA `(.L_x_2949) ;  /* 0x00000000000c0947 */ /* 0x000fea0003800000 */
[----:B------:R-:W-:-:S03]  /*1e720*/  UMOV UR4, 0xffffffff ;  /* 0xffffffff00047882 */ /* 0x000fc60000000000 */
[----:B------:R-:W-:Y:S05]  /*1e730*/  BRA.DIV UR4, `(.L_x_2950) ;  /* 0x0000007204ec7947 */ /* 0x000fea000b800000 */
[----:B------:R-:W-:-:S13]  /*1e740*/  ELECT P2, URZ, PT ;  /* 0x00000000003f782f */ /* 0x000fda0003840000 */
.L_x_2949:
[----:B-1----:R-:W2:Y:S04]  /*1e750*/  LDL R2, [R1+0x50] ;  /* 0x0000500001027983 */ /* 0x002ea80000100800 */
[----:B------:R-:W3:Y:S01]  /*1e760*/  LDL R4, [R1+0x4] ;  /* 0x0000040001047983 */ /* 0x000ee20000100800 */
        /* <DEDUP_REMOVED lines=8> */
.L_x_3132:
[----:B------:R-:W-:Y:S05]  /*1e7f0*/  BSYNC B1 ;  /* 0x0000000000017941 */ /* 0x000fea0003800000 */
.L_x_2951:
[----:B------:R-:W-:Y:S04]  /*1e800*/  BSSY B1, `(.L_x_2953) ;  /* 0x0000085000017945 */ /* 0x000fe80003800000 */
[----:B------:R-:W-:Y:S05]  /*1e810*/  @!P2 BRA `(.L_x_2954) ;  /* 0x00000008000ca947 */ /* 0x000fea0003800000 */
[----:B------:R-:W2:Y:S04]  /*1e820*/  LDL R7, [R1+0x4] ;  /* 0x0000040001077983 */ /* 0x000ea80000100800 */
        /* <DEDUP_REMOVED lines=10> */
.L_x_3133:
[----:B------:R-:W-:Y:S05]  /*1e8d0*/  BSYNC B2 ;  /* 0x0000000000027941 */ /* 0x000fea0003800000 */
.L_x_2955:
        /* <DEDUP_REMOVED lines=8> */
.L_x_2958:
[----:B------:R-:W-:Y:S05]  /*1e960*/  BSYNC B2 ;  /* 0x0000000000027941 */ /* 0x000fea0003800000 */
.L_x_2957:
[----:B------:R-:W3:Y:S04]  /*1e970*/  LDL R5, [R1+0x4] ;  /* 0x0000040001057983 */ /* 0x000ee80000100800 */
        /* <DEDUP_REMOVED lines=13> */
.L_x_2959:
        /* <DEDUP_REMOVED lines=16> */
.L_x_2960:
        /* <DEDUP_REMOVED lines=15> */
.L_x_2961:
        /* <DEDUP_REMOVED lines=13> */
.L_x_3134:
[----:B------:R-:W-:Y:S05]  /*1ed10*/  BSYNC B2 ;  /* 0x0000000000027941 */ /* 0x000fea0003800000 */
.L_x_2962:
        /* <DEDUP_REMOVED lines=10> */
.L_x_2965:
[----:B------:R-:W-:Y:S05]  /*1edc0*/  BSYNC B2 ;  /* 0x0000000000027941 */ /* 0x000fea0003800000 */
.L_x_2964:
[----:B------:R-:W3:Y:S04]  /*1edd0*/  LDL R5, [R1+0x4] ;  /* 0x0000040001057983 */ /* 0x000ee80000100800 */
[----:B0-----:R-:W4:Y:S01]  /*1ede0*/  LDL R2, [R1+0x10] ;  /* 0x0000100001027983 */ /* 0x001f220000100800 */
[----:B------:R-:W-:Y:S01]  /*1edf0*/  R2UR UR10, R11 ;  /* 0x000000000b0a72ca */ /* 0x000fe200000e0000 */
[----:B------:R-:W-:Y:S01]  /*1ee00*/  UIADD3 UR4, UP0, UR36, 0x670, URZ ;  /* 0x0000067024047890 */ /* 0x000fe2000ff1e03f */
[----:B------:R-:W-:Y:S01]  /*1ee10*/  R2UR UR6, R12 ;  /* 0x000000000c0672ca */ /* 0x000fe200000e0000 */
[----:B-12---:R-:W-:Y:S01]  /*1ee20*/  VIADD R4, R4, 0x348b0 ;  /* 0x000348b004047836 */ /* 0x006fe20000000000 */
[----:B------:R-:W-:Y:S01]  /*1ee30*/  R2UR UR7, R13 ;  /* 0x000000000d0772ca */ /* 0x000fe200000e0000 */
[----:B------:R-:W-:Y:S01]  /*1ee40*/  UIADD3.X UR5, URZ, UR37, URZ, UP0, !UPT ;  /* 0x000000253f057290 */ /* 0x000fe200087fe43f */
[----:B------:R-:W-:Y:S01]  /*1ee50*/  PLOP3.LUT P0, PT, PT, PT, PT, 0x80, 0x0 ;  /* 0x000000000000781c */ /* 0x000fe20003f0f070 */
[----:B---3--:R-:W-:-:S04]  /*1ee60*/  VIADD R5, R5, 0x400 ;  /* 0x0000040005057836 */ /* 0x008fc80000000000 */
[----:B----4-:R-:W-:-:S08]  /*1ee70*/  IMAD R2, R2, 0x8000, R5 ;  /* 0x0000800002027824 */ /* 0x010fd000078e0205 */
.L_x_2966:
        /* <DEDUP_REMOVED lines=19> */
.L_x_2967:
        /* <DEDUP_REMOVED lines=10> */
.L_x_2954:
[----:B------:R-:W-:Y:S05]  /*1f050*/  BSYNC B1 ;  /* 0x0000000000017941 */ /* 0x000fea0003800000 */
.L_x_2953:
[----:B------:R-:W1:Y:S04]  /*1f060*/  LDL.LU R7, [R1+0x10] ;  /* 0x0000100001077983 */ /* 0x000e680000300800 */
[----:B------:R-:W2:Y:S01]  /*1f070*/  LDL.LU R5, [R1+0x24] ;  /* 0x0000240001057983 */ /* 0x000ea20000300800 */
[----:B------:R-:W-:Y:S01]  /*1f080*/  PLOP3.LUT P5, PT, PT, PT, PT, 0x8, 0x0 ;  /* 0x000000000000781c */ /* 0x000fe20003fae170 */
[----:B-1----:R-:W-:Y:S02]  /*1f090*/  VIADD R2, R7, 0x1 ;  /* 0x0000000107027836 */ /* 0x002fe40000000000 */
        /* <DEDUP_REMOVED lines=9> */
.L_x_2983:
[----:B------:R-:W-:Y:S05]  /*1f130*/  YIELD ;  /* 0x0000000000007946 */ /* 0x000fea0003800000 */
[----:B------:R-:W-:Y:S04]  /*1f140*/  BSSY B1, `(.L_x_2968) ;  /* 0x0000080000017945 */ /* 0x000fe80003800000 */
[----:B--2---:R-:W-:Y:S05]  /*1f150*/  @!P2 BRA `(.L_x_2969) ;  /* 0x0000000400f8a947 */ /* 0x004fea0003800000 */
[----:B-1----:R-:W2:Y:S04]  /*1f160*/  LDL R5, [R1+0x4] ;  /* 0x0000040001057983 */ /* 0x002ea80000100800 */
[----:B------:R-:W2:Y:S04]  /*1f170*/  LDL R4, [R1+0x10] ;  /* 0x0000100001047983 */ /* 0x000ea80000100800 */
[----:B------:R-:W3:Y:S01]  /*1f180*/  LDL R3, [R1+0x24] ;  /* 0x0000240001037983 */ /* 0x000ee20000100800 */
[----:B------:R-:W-:Y:S01]  /*1f190*/  BSSY B2, `(.L_x_2970) ;  /* 0x0000008000027945 */ /* 0x000fe20003800000 */
[----:B------:R-:W1:Y:S02]  /*1f1a0*/  S2R R2, SR_TID.X ;  /* 0x0000000000027919 */ /* 0x000e640000002100 */
[----:B-1----:R-:W-:-:S04]  /*1f1b0*/  LOP3.LUT R2, R2, 0x7f, RZ, 0xc0, !PT ;  /* 0x0000007f02027812 */ /* 0x002fc800078ec0ff */
[----:B------:R-:W-:Y:S01]  /*1f1c0*/  ISETP.NE.AND P1, PT, R2, RZ, PT ;  /* 0x000000ff0200720c */ /* 0x000fe20003f25270 */
[----:B--2---:R-:W-:Y:S01]  /*1f1d0*/  IMAD R6, R4, 0x8, R5 ;  /* 0x0000000804067824 */ /* 0x004fe200078e0205 */
[----:B---3--:R-:W-:-:S04]  /*1f1e0*/  SHF.L.U32 R5, R3, 0x1f, RZ ;  /* 0x0000001f03057819 */ /* 0x008fc800000006ff */
[----:B------:R-:W1:Y:S02]  /*1f1f0*/  SYNCS.PHASECHK.TRANS64.TRYWAIT P0, [R6+URZ+0x348a0], R5 ;  /* 0x0348a005060075a7 */ /* 0x000e64000800017f */
[----:B-1----:R-:W-:Y:S05]  /*1f200*/  @!P0 BRA `(.L_x_2971) ;  /* 0x00000068009c8947 */ /* 0x002fea0003800000 */
.L_x_3135:
[----:B------:R-:W-:Y:S05]  /*1f210*/  BSYNC B2 ;  /* 0x0000000000027941 */ /* 0x000fea0003800000 */
.L_x_2970:
        /* <DEDUP_REMOVED lines=8> */
.L_x_2973:
[----:B------:R-:W-:Y:S05]  /*1f2a0*/  BSYNC B2 ;  /* 0x0000000000027941 */ /* 0x000fea0003800000 */
.L_x_2972:
[----:B------:R-:W3:Y:S04]  /*1f2b0*/  LDL R3, [R1+0x4] ;  /* 0x0000040001037983 */ /* 0x000ee80000100800 */
        /* <DEDUP_REMOVED lines=12> */
.L_x_2974:
        /* <DEDUP_REMOVED lines=16> */
.L_x_2975:
        /* <DEDUP_REMOVED lines=15> */
.L_x_2976:
        /* <DEDUP_REMOVED lines=13> */
.L_x_3136:
[----:B------:R-:W-:Y:S05]  /*1f640*/  BSYNC B2 ;  /* 0x0000000000027941 */ /* 0x000fea0003800000 */
.L_x_2977:
[----:B------:R-:W-:Y:S01]  /*1f650*/  BSSY B2, `(.L_x_2979) ;  /* 0x000000a000027945 */ /* 0x000fe20003800000 */
[----:B------:R-:W-:Y:S02]  /*1f660*/  IMAD.MOV.U32 R4, RZ, RZ, 0x0 ;  /* 0x00000000ff047424 */ /* 0x000fe400078e00ff */
[----:B-12---:R-:W-:Y:S01]  /*1f670*/  IMAD.MOV.U32 R5, RZ, RZ, 0x12f00000 ;  /* 0x12f00000ff057424 */ /* 0x006fe200078e00ff */
[----:B------:R-:W-:Y:S06]  /*1f680*/  @P1 BRA `(.L_x_2980) ;  /* 0x0000000000181947 */ /* 0x000fec0003800000 */
[----:B------:R-:W2:Y:S02]  /*1f690*/  LDL R2, [R1+0x8] ;  /* 0x0000080001027983 */ /* 0x000ea40000100800 */
[----:B--2---:R-:W-:Y:S01]  /*1f6a0*/  LOP3.LUT P0, RZ, R2, 0x1, RZ, 0xc0, !PT ;  /* 0x0000000102ff7812 */ /* 0x004fe2000780c0ff */
[----:B------:R-:W-:-:S04]  /*1f6b0*/  IMAD.MOV.U32 R2, RZ, RZ, 0x8000 ;  /* 0x00008000ff027424 */ /* 0x000fc800078e00ff */
[----:B------:R1:W-:Y:S08]  /*1f6c0*/  SYNCS.ARRIVE.TRANS64 RZ, [R6+URZ+0x348b0], R2 ;  /* 0x0348b00206ff79a7 */ /* 0x0003f0000800003f */
[----:B------:R-:W-:Y:S05]  /*1f6d0*/  @!P0 BRA `(.L_x_2980) ;  /* 0x0000000000048947 */ /* 0x000fea0003800000 */
[----:B------:R-:W-:Y:S01]  /*1f6e0*/  BPT.TRAP 0x1 ;  /* 0x000000040000795c */ /* 0x000fe20000300000 */
.L_x_2980:
[----:B------:R-:W-:Y:S05]  /*1f6f0*/  BSYNC B2 ;  /* 0x0000000000027941 */ /* 0x000fea0003800000 */
.L_x_2979:
[----:B-1----:R-:W2:Y:S04]  /*1f700*/  LDL R2, [R1+0x4] ;  /* 0x0000040001027983 */ /* 0x002ea80000100800 */
        /* <DEDUP_REMOVED lines=10> */
.L_x_2981:
        /* <DEDUP_REMOVED lines=10> */
[----:B------:R-:W-:Y:S01]  /*1f850*/  R2UR UR10, R12 ;  /* 0x000000000c0a72ca */ /* 0x000fe200000e0000 */
[----:B------:R-:W-:Y:S01]  /*1f860*/  VIADD R2, R2, 0x4000 ;  /* 0x0000400002027836 */ /* 0x000fe20000000000 */
[----:B------:R-:W-:Y:S02]  /*1f870*/  R2UR UR6, R4 ;  /* 0x00000000040672ca */ /* 0x000fe400000e0000 */
[----:B------:R-:W-:Y:S02]  /*1f880*/  R2UR UR7, R5 ;  /* 0x00000000050772ca */ /* 0x000fe400000e0000 */
[----:B------:R-:W-:-:S13]  /*1f890*/  PLOP3.LUT P0, PT, PT, PT, PT, 0x80, 0x0 ;  /* 0x000000000000781c */ /* 0x000fda0003f0f070 */
.L_x_2982:
        /* <DEDUP_REMOVED lines=10> */
.L_x_2969:
[----:B------:R-:W-:Y:S05]  /*1f940*/  BSYNC B1 ;  /* 0x0000000000017941 */ /* 0x000fea0003800000 */
.L_x_2968:
[----:B-1----:R-:W2:Y:S04]  /*1f950*/  LDL.LU R5, [R1+0x10] ;  /* 0x0000100001057983 */ /* 0x002ea80000300800 */
[----:B------:R-:W3:Y:S01]  /*1f960*/  LDL.LU R4, [R1+0x24] ;  /* 0x0000240001047983 */ /* 0x000ee20000300800 */
        /* <DEDUP_REMOVED lines=10> */
.L_x_2947:
[----:B------:R-:W-:Y:S05]  /*1fa10*/  BSYNC B0 ;  /* 0x0000000000007941 */ /* 0x000fea0003800000 */
.L_x_2946:
[----:B------:R-:W3:Y:S01]  /*1fa20*/  LDC R0, c[0x0][0x448] ;  /* 0x00011200ff007b82 */ /* 0x000ee20000000800 */
[----:B------:R-:W-:Y:S05]  /*1fa30*/  @!P5 WARPSYNC.ALL ;  /* 0x000000000000d948 */ /* 0x000fea0003800000 */
[----:B------:R-:W-:Y:S02]  /*1fa40*/  BSSY B7, `(.L_x_2984) ;  /* 0x0000447000077945 */ /* 0x000fe40003800000 */
[----:B------:R-:W-:Y:S01]  /*1fa50*/  @!P5 BAR.SYNC.DEFER_BLOCKING 0xc, 0x180 ;  /* 0x030600000000db1d */ /* 0x000fe20000010000 */
[----:B---3--:R-:W-:Y:S02]  /*1fa60*/  ISETP.NE.AND P0, PT, R0, 0x1, PT ;  /* 0x000000010000780c */ /* 0x008fe40003f05270 */
[----:B------:R-:W-:-:S11]  /*1fa70*/  LEA R0, R17, 0x7f, 0x7 ;  /* 0x0000007f11007811 */ /* 0x000fd600078e38ff */
[----:B--2---:R-:W2:Y:S08]  /*1fa80*/  @P0 LDC R2, c[0x0][0x44c] ;  /* 0x00011300ff020b82 */ /* 0x004eb00000000800 */
[----:B-1----:R-:W1:Y:S01]  /*1fa90*/  @P0 LDC R3, c[0x0][0x450] ;  /* 0x00011400ff030b82 */ /* 0x002e620000000800 */
[----:B--2---:R-:W-:-:S05]  /*1faa0*/  @P0 IMAD.HI.U32 R2, R0, R2, RZ ;  /* 0x0000000200020227 */ /* 0x004fca00078e00ff */
[----:B-1----:R-:W-:-:S05]  /*1fab0*/  @P0 SHF.R.U32.HI R0, RZ, R3, R2 ;  /* 0x00000003ff000219 */ /* 0x002fca0000011602 */
[----:B------:R-:W-:-:S05]  /*1fac0*/  IMAD.IADD R0, R21, 0x1, R0 ;  /* 0x0000000115007824 */ /* 0x000fca00078e0200 */
[----:B------:R-:W-:-:S04]  /*1fad0*/  SHF.R.S32.HI R2, RZ, 0x1f, R0 ;  /* 0x0000001fff027819 */ /* 0x000fc80000011400 */
[----:B------:R-:W-:-:S04]  /*1fae0*/  LEA.HI R0, R2, R0, RZ, 0x7 ;  /* 0x0000000002007211 */ /* 0x000fc800078f38ff */
[----:B------:R-:W-:-:S04]  /*1faf0*/  SHF.R.S32.HI R0, RZ, 0x7, R0 ;  /* 0x00000007ff007819 */ /* 0x000fc80000011400 */
[----:B------:R-:W-:-:S04]  /*1fb00*/  VIMNMX R4, R20, R0, PT ;  /* 0x0000000014047248 */ /* 0x000fc80003fe0100 */
[----:B------:R-:W-:Y:S01]  /*1fb10*/  ISETP.GT.AND P0, PT, R4, RZ, PT ;  /* 0x000000ff0400720c */ /* 0x000fe20003f04270 */
[----:B------:R1:W-:-:S12]  /*1fb20*/  STL [R1+0x38], R4 ;  /* 0x0000380401007387 */ /* 0x0003d80000100800 */
[----:B-1----:R-:W-:Y:S05]  /*1fb30*/  @P0 BRA `(.L_x_2985) ;  /* 0x0000000000440947 */ /* 0x002fea0003800000 */
[----:B------:R-:W1:Y:S02]  /*1fb40*/  S2R R4, SR_TID.X ;  /* 0x0000000000047919 */ /* 0x000e640000002100 */
[----:B-1----:R-:W-:-:S04]  /*1fb50*/  LOP3.LUT R4, R4, 0x7f, RZ, 0xc0, !PT ;  /* 0x0000007f04047812 */ /* 0x002fc800078ec0ff */
[----:B------:R-:W-:-:S13]  /*1fb60*/  ISETP.NE.AND P1, PT, R4, RZ, PT ;  /* 0x000000ff0400720c */ /* 0x000fda0003f25270 */
[----:B------:R-:W-:Y:S05]  /*1fb70*/  @P1 BRA `(.L_x_2986) ;  /* 0x0000004000cc1947 */ /* 0x000fea0003800000 */
[----:B------:R-:W1:Y:S01]  /*1fb80*/  S2R R3, SR_LANEID ;  /* 0x0000000000037919 */ /* 0x000e620000000000 */
[----:B------:R-:W-:Y:S02]  /*1fb90*/  VOTEU.ANY UR4, UPT, PT ;  /* 0x0000000000047886 */ /* 0x000fe400038e0100 */
[----:B------:R-:W1:Y:S08]  /*1fba0*/  FLO.U32 R0, UR4 ;  /* 0x0000000400007d00 */ /* 0x000e7000080e0000 */
[----:B------:R-:W2:Y:S01]  /*1fbb0*/  POPC R4, UR4 ;  /* 0x0000000400047d09 */ /* 0x000ea20008000000 */
[----:B-1----:R-:W-:-:S02]  /*1fbc0*/  ISETP.EQ.U32.AND P0, PT, R0, R3, PT ;  /* 0x000000030000720c */ /* 0x002fc40003f02070 */
[----:B------:R-:W2:Y:S11]  /*1fbd0*/  LDC.64 R2, c[0x0][0xc60] ;  /* 0x00031800ff027b82 */ /* 0x000eb60000000a00 */
[----:B--2---:R-:W2:Y:S01]  /*1fbe0*/  @P0 ATOMG.E.ADD.STRONG.GPU PT, R3, desc[UR60][R2.64], R4 ;  /* 0x00000004020309a8 */ /* 0x004ea200081ee1fc */
[----:B------:R-:W1:Y:S02]  /*1fbf0*/  S2R R5, SR_LTMASK ;  /* 0x0000000000057919 */ /* 0x000e640000003900 */
[----:B-1----:R-:W-:-:S06]  /*1fc00*/  LOP3.LUT R5, R5, UR4, RZ, 0xc0, !PT ;  /* 0x0000000405057c12 */ /* 0x002fcc000f8ec0ff */
[----:B------:R-:W1:Y:S01]  /*1fc10*/  POPC R5, R5 ;  /* 0x0000000500057309 */ /* 0x000e620000000000 */
[----:B--2---:R-:W1:Y:S02]  /*1fc20*/  SHFL.IDX PT, R0, R3, R0, 0x1f ;  /* 0x00001f0003007589 */ /* 0x004e6400000e0000 */
[----:B-1----:R-:W-:Y:S01]  /*1fc30*/  IADD3 R16, R0, UR39, R5 ;  /* 0x0000002700107c10 */ /* 0x002fe2000fffe005 */
[----:B------:R-:W-:Y:S06]  /*1fc40*/  BRA `(.L_x_2986) ;  /* 0x0000004000987947 */ /* 0x000fec0003800000 */
.L_x_2985:
        /* <DEDUP_REMOVED lines=21> */
.L_x_2988:
[----:B------:R-:W-:Y:S05]  /*1fda0*/  BSYNC B6 ;  /* 0x0000000000067941 */ /* 0x000fea0003800000 */
.L_x_2987:
        /* <DEDUP_REMOVED lines=18> */
[----:B01----:R-:W-:-:S07]  /*1fed0*/  IMAD.MOV.U32 R13, RZ, RZ, RZ ;  /* 0x000000ffff0d7224 */ /* 0x003fce00078e00ff */
[----:B------:R-:W-:-:S07]  /*1fee0*/  LEPC R20, `(.L_x_2991) ;  /* 0x000000001014794e */ /* 0x000fce0000000000 */
[----:B--2---:R-:W-:Y:S05]  /*1fef0*/  CALL.ABS.NOINC R2 ;  /* 0x0000000002007343 */ /* 0x004fea0003c00000 */
.L_x_2991:
        /* <DEDUP_REMOVED lines=16> */
.L_x_2990:
[----:B------:R-:W-:Y:S05]  /*20000*/  BSYNC B6 ;  /* 0x0000000000067941 */ /* 0x000fea0003800000 */
.L_x_2989:
[----:B------:R-:W2:Y:S01]  /*20010*/  LDL.LU R2, [R1] ;  /* 0x0000000001027983 */ /* 0x000ea20000300800 */
[----:B------:R-:W-:-:S03]  /*20020*/  ULDC.64 UR4, c[0x0][0x9f8] ;  /* 0x00027e0000047ab9 */ /* 0x000fc60000000a00 */
[----:B------:R-:W3:Y:S04]  /*20030*/  LDL.LU R4, [R1+0x14] ;  /* 0x0000140001047983 */ /* 0x000ee80000300800 */
[----:B------:R-:W4:Y:S01]  /*20040*/  LDL R7, [R1+0x18] ;  /* 0x0000180001077983 */ /* 0x000f220000100800 */
[----:B------:R-:W-:-:S03]  /*20050*/  ISETP.NE.U32.AND P0, PT, RZ, UR4, PT ;  /* 0x00000004ff007c0c */ /* 0x000fc6000bf05070 */
[----:B------:R-:W5:Y:S01]  /*20060*/  LDL R0, [R1+0x38] ;  /* 0x0000380001007983 */ /* 0x000f620000100800 */
[----:B------:R-:W-:-:S13]  /*20070*/  ISETP.NE.AND.EX P0, PT, RZ, UR5, PT, P0 ;  /* 0x00000005ff007c0c */ /* 0x000fda000bf05300 */
[----:B--2---:R-:W-:-:S04]  /*20080*/  @P0 IADD3 R2, P1, R2, UR4, RZ ;  /* 0x0000000402020c10 */ /* 0x004fc8000ff3e0ff */
[----:B---3--:R-:W-:Y:S01]  /*20090*/  @P0 IADD3.X R3, R4, UR5, RZ, P1, !PT ;  /* 0x0000000504030c10 */ /* 0x008fe20008ffe4ff */
[----:B------:R-:W-:-:S04]  /*200a0*/  ULDC.64 UR4, c[0x0][0xa08] ;  /* 0x0002820000047ab9 */ /* 0x000fc80000000a00 */
[----:B----4-:R1:W2:Y:S02]  /*200b0*/  @P0 LDG.E R7, desc[UR60][R2.64] ;  /* 0x0000003c02070981 */ /* 0x0102a4000c1e1900 */
[----:B-1----:R-:W1:Y:S01]  /*200c0*/  LDC.64 R2, c[0x0][0x418] ;  /* 0x00010600ff027b82 */ /* 0x002e620000000a00 */
[----:B-----5:R-:W-:Y:S01]  /*200d0*/  VIADD R4, R0, 0xffffffff ;  /* 0xffffffff00047836 */ /* 0x020fe20000000000 */
[----:B--2---:R-:W-:Y:S01]  /*200e0*/  SHF.R.S32.HI R8, RZ, 0x1f, R7 ;  /* 0x0000001fff087819 */ /* 0x004fe20000011407 */
[----:B------:R2:W-:Y:S04]  /*200f0*/  @P0 STL [R1+0x18], R7 ;  /* 0x0000180701000387 */ /* 0x0005e80000100800 */
        /* <DEDUP_REMOVED lines=10> */
.L_x_3139:
[----:B-1----:R-:W3:Y:S01]  /*201a0*/  LDL.LU R5, [R1+0x8] ;  /* 0x0000080001057983 */ /* 0x002ee20000300800 */
[----:B------:R-:W-:Y:S02]  /*201b0*/  PLOP3.LUT P1, PT, PT, PT, PT, 0x8, 0x0 ;  /* 0x000000000000781c */ /* 0x000fe40003f2e170 */
[----:B--2---:R-:W-:Y:S01]  /*201c0*/  ISETP.NE.AND P0, PT, R14, RZ, PT ;  /* 0x000000ff0e00720c */ /* 0x004fe20003f05270 */
[----:B------:R1:W-:Y:S04]  /*201d0*/  STL [R1], R0 ;  /* 0x0000000001007387 */ /* 0x0003e80000100800 */
[----:B------:R1:W-:Y:S01]  /*201e0*/  STL [R1+0x14], R4 ;  /* 0x0000140401007387 */ /* 0x0003e20000100800 */
[----:B---3--:R-:W-:-:S05]  /*201f0*/  LOP3.LUT R5, R5, 0xfffffffb, RZ, 0xc0, !PT ;  /* 0xfffffffb05057812 */ /* 0x008fca00078ec0ff */
[----:B------:R-:W-:-:S05]  /*20200*/  @P1 LOP3.LUT R5, R5, 0x4, RZ, 0xfc, !PT ;  /* 0x0000000405051812 */ /* 0x000fca00078efcff */
[----:B------:R1:W-:Y:S01]  /*20210*/  STL [R1+0x8], R5 ;  /* 0x0000080501007387 */ /* 0x0003e20000100800 */
[----:B------:R-:W-:Y:S05]  /*20220*/  @P0 BRA `(.L_x_2993) ;  /* 0x0000000400480947 */ /* 0x000fea0003800000 */
[----:B------:R-:W-:-:S03]  /*20230*/  UMOV UR4, 0xffffffff ;  /* 0xffffffff00047882 */ /* 0x000fc60000000000 */
[----:B------:R-:W-:Y:S05]  /*20240*/  BRA.DIV UR4, `(.L_x_2994) ;  /* 0x0000005a04e87947 */ /* 0x000fea000b800000 */
[----:B------:R-:W-:-:S13]  /*20250*/  ELECT P6, URZ, PT ;  /* 0x00000000003f782f */ /* 0x000fda00038c0000 */
.L_x_3142:
[----:B------:R-:W-:Y:S05]  /*20260*/  @!P6 BRA `(.L_x_2993) ;  /* 0x000000040038e947 */ /* 0x000fea0003800000 */
[----:B------:R-:W-:-:S04]  /*20270*/  ISETP.NE.U32.AND P0, PT, R2, RZ, PT ;  /* 0x000000ff0200720c */ /* 0x000fc80003f05070 */
[----:B------:R-:W-:-:S13]  /*20280*/  ISETP.NE.AND.EX P0, PT, R3, RZ, PT, P0 ;  /* 0x000000ff0300720c */ /* 0x000fda0003f05300 */
[----:B------:R-:W-:Y:S05]  /*20290*/  @!P0 BRA `(.L_x_2995) ;  /* 0x0000000000548947 */ /* 0x000fea0003800000 */
[----:B------:R-:W2:Y:S01]  /*202a0*/  LDC R6, c[0x0][0x43c] ;  /* 0x00010f00ff067b82 */ /* 0x000ea20000000800 */
[----:B------:R-:W-:Y:S01]  /*202b0*/  IMAD.MOV.U32 R9, RZ, RZ, R4 ;  /* 0x000000ffff097224 */ /* 0x000fe200078e0004 */
[----:B------:R-:W-:-:S03]  /*202c0*/  ULDC.64 UR4, c[0x0][0x428] ;  /* 0x00010a0000047ab9 */ /* 0x000fc60000000a00 */
[----:B-1----:R-:W-:Y:S01]  /*202d0*/  IMAD.MOV.U32 R0, RZ, RZ, R9 ;  /* 0x000000ffff007224 */ /* 0x002fe200078e0009 */
[----:B--2---:R-:W-:-:S13]  /*202e0*/  ISETP.NE.AND P0, PT, R6, 0x1, PT ;  /* 0x000000010600780c */ /* 0x004fda0003f05270 */
[----:B------:R-:W1:Y:S02]  /*202f0*/  @P0 LDC.64 R4, c[0x0][0x440] ;  /* 0x00011000ff040b82 */ /* 0x000e640000000a00 */
[----:B-1----:R-:W-:-:S05]  /*20300*/  @P0 IMAD.HI.U32 R4, R9, R4, RZ ;  /* 0x0000000409040227 */ /* 0x002fca00078e00ff */
        /* <DEDUP_REMOVED lines=12> */
[----:B------:R-:W3:Y:S04]  /*203d0*/  LDG.E R0, desc[UR60][R2.64] ;  /* 0x0000003c02007981 */ /* 0x000ee8000c1e1900 */
[----:B---3--:R2:W-:Y:S02]  /*203e0*/  STL [R1], R0 ;  /* 0x0000000001007387 */ /* 0x0085e40000100800 */
.L_x_2995:
[----:B------:R-:W3:Y:S04]  /*203f0*/  LDL R7, [R1+0x4] ;  /* 0x0000040001077983 */ /* 0x000ee80000100800 */
[----:B-12---:R-:W3:Y:S04]  /*20400*/  LDL R0, [R1+0xc] ;  /* 0x00000c0001007983 */ /* 0x006ee80000100800 */
[----:B------:R-:W2:Y:S01]  /*20410*/  LDL R2, [R1+0x1c] ;  /* 0x00001c0001027983 */ /* 0x000ea20000100800 */
[----:B---3--:R-:W-:Y:S01]  /*20420*/  IMAD R0, R0, 0x8, R7 ;  /* 0x0000000800007824 */ /* 0x008fe200078e0207 */
[----:B--2---:R-:W-:-:S04]  /*20430*/  SHF.L.U32 R2, R2, 0x1f, RZ ;  /* 0x0000001f02027819 */ /* 0x004fc800000006ff */
[----:B------:R-:W1:Y:S02]  /*20440*/  SYNCS.PHASECHK.TRANS64.TRYWAIT P0, [R0+URZ+0x34840], R2 ;  /* 0x03484002000075a7 */ /* 0x000e64000800017f */
[----:B-1----:R-:W-:Y:S05]  /*20450*/  @!P0 BRA `(.L_x_2996) ;  /* 0x0000005800848947 */ /* 0x002fea0003800000 */
.L_x_3143:
        /* <DEDUP_REMOVED lines=10> */
.L_x_2997:
[----:B------:R-:W3:Y:S04]  /*20500*/  LDL R7, [R1+0x4] ;  /* 0x0000040001077983 */ /* 0x000ee80000100800 */
[----:B------:R-:W3:Y:S04]  /*20510*/  LDL R6, [R1+0xc] ;  /* 0x00000c0001067983 */ /* 0x000ee80000100800 */
[----:B------:R-:W4:Y:S04]  /*20520*/  LDL R5, [R1+0x14] ;  /* 0x0000140001057983 */ /* 0x000f280000100800 */
[----:B------:R-:W4:Y:S04]  /*20530*/  LDL R4, [R1+0x20] ;  /* 0x0000200001047983 */ /* 0x000f280000100800 */
[----:B-12---:R-:W2:Y:S01]  /*20540*/  LDL R2, [R1] ;  /* 0x0000000001027983 */ /* 0x006ea20000100800 */
        /* <DEDUP_REMOVED lines=12> */
[----:B---3--:R-:W-:Y:S01]  /*20610*/  IMAD R0, R6, 0xc000, R7 ;  /* 0x0000c00006007824 */ /* 0x008fe200078e0207 */
[----:B----4-:R-:W-:-:S04]  /*20620*/  R2UR UR11, R5 ;  /* 0x00000000050b72ca */ /* 0x010fc800000e0000 */
[----:B------:R-:W-:Y:S02]  /*20630*/  R2UR UR8, R0 ;  /* 0x00000000000872ca */ /* 0x000fe400000e0000 */
[----:B------:R-:W-:Y:S02]  /*20640*/  R2UR UR5, R4 ;  /* 0x00000000040572ca */ /* 0x000fe400000e0000 */
[----:B--2---:R-:W-:-:S09]  /*20650*/  R2UR UR13, R2 ;  /* 0x00000000020d72ca */ /* 0x004fd200000e0000 */
        /* <DEDUP_REMOVED lines=15> */
.L_x_2993:
[----:B------:R-:W2:Y:S04]  /*20750*/  LDL R2, [R1+0x4] ;  /* 0x0000040001027983 */ /* 0x000ea80000100800 */
[----:B------:R-:W3:Y:S04]  /*20760*/  LDL.LU R3, [R1+0x3c] ;  /* 0x00003c0001037983 */ /* 0x000ee80000300800 */
[----:B-1----:R-:W4:Y:S04]  /*20770*/  LDL.LU R5, [R1+0x34] ;  /* 0x0000340001057983 */ /* 0x002f280000300800 */
[----:B------:R-:W5:Y:S01]  /*20780*/  LDL.LU R4, [R1+0x44] ;  /* 0x0000440001047983 */ /* 0x000f620000300800 */
        /* <DEDUP_REMOVED lines=39> */
.L_x_2999:
[----:B------:R-:W-:Y:S05]  /*20a00*/  BSYNC B6 ;  /* 0x0000000000067941 */ /* 0x000fea0003800000 */
.L_x_2998:
[----:B------:R-:W3:Y:S01]  /*20a10*/  LDL.LU R6, [R1+0x3c] ;  /* 0x00003c0001067983 */ /* 0x000ee20000300800 */
[----:B------:R-:W-:Y:S01]  /*20a20*/  ULDC.64 UR4, c[0x0][0x2d8] ;  /* 0x0000b60000047ab9 */ /* 0x000fe20000000a00 */
[----:B------:R-:W1:Y:S02]  /*20a30*/  LDC R7, c[0x0][0x448] ;  /* 0x00011200ff077b82 */ /* 0x000e640000000800 */
[----:B--2---:R-:W3:Y:S04]  /*20a40*/  LDL.LU.64 R2, [R1+0x48] ;  /* 0x0000480001027983 */ /* 0x004ee80000300a00 */
[----:B------:R-:W2:Y:S04]  /*20a50*/  LDL.LU R0, [R1+0x44] ;  /* 0x0000440001007983 */ /* 0x000ea80000300800 */
[----:B------:R-:W4:Y:S04]  /*20a60*/  LDL.LU R4, [R1+0x54] ;  /* 0x0000540001047983 */ /* 0x000f280000300800 */
[----:B------:R-:W5:Y:S01]  /*20a70*/  LDL.LU R5, [R1+0x34] ;  /* 0x0000340001057983 */ /* 0x000f620000300800 */
[----:B------:R-:W0:Y:S01]  /*20a80*/  S2R R9, SR_TID.X ;  /* 0x0000000000097919 */ /* 0x000e220000002100 */
[----:B------:R-:W0:Y:S01]  /*20a90*/  S2R R8, SR_TID.X ;  /* 0x0000000000087919 */ /* 0x000e220000002100 */
[----:B-1----:R-:W-:Y:S01]  /*20aa0*/  ISETP.NE.AND P0, PT, R7, 0x1, PT ;  /* 0x000000010700780c */ /* 0x002fe20003f05270 */
[----:B------:R-:W1:Y:S01]  /*20ab0*/  S2R R10, SR_TID.X ;  /* 0x00000000000a7919 */ /* 0x000e620000002100 */
[----:B0-----:R-:W-:-:S02]  /*20ac0*/  IMAD.SHL.U32 R9, R9, 0x8, RZ ;  /* 0x0000000809097824 */ /* 0x001fc400078e00ff */
[----:B------:R-:W-:-:S03]  /*20ad0*/  IMAD.SHL.U32 R8, R8, 0x8, RZ ;  /* 0x0000000808087824 */ /* 0x000fc600078e00ff */
[----:B------:R-:W-:Y:S02]  /*20ae0*/  LOP3.LUT R9, R9, 0x38, RZ, 0xc0, !PT ;  /* 0x0000003809097812 */ /* 0x000fe400078ec0ff */
[----:B-1----:R-:W-:Y:S02]  /*20af0*/  LOP3.LUT R10, R10, 0x7f, RZ, 0xc0, !PT ;  /* 0x0000007f0a0a7812 */ /* 0x002fe400078ec0ff */
[C---:B------:R-:W-:Y:S02]  /*20b00*/  LOP3.LUT R11, R9.reuse, 0x40, RZ, 0xfc, !PT ;  /* 0x00000040090b7812 */ /* 0x040fe400078efcff */
[----:B------:R-:W-:Y:S02]  /*20b10*/  LOP3.LUT R8, R8, 0x38, RZ, 0xc0, !PT ;  /* 0x0000003808087812 */ /* 0x000fe400078ec0ff */
[----:B------:R-:W-:Y:S02]  /*20b20*/  LOP3.LUT R9, R9, 0x80, RZ, 0xfc, !PT ;  /* 0x0000008009097812 */ /* 0x000fe400078efcff */
[----:B------:R-:W-:Y:S01]  /*20b30*/  SHF.R.U32.HI R10, RZ, 0x3, R10 ;  /* 0x00000003ff0a7819 */ /* 0x000fe2000001160a */
[----:B---3--:R-:W-:-:S02]  /*20b40*/  IMAD.MOV.U32 R3, RZ, RZ, R6 ;  /* 0x000000ffff037224 */ /* 0x008fc400078e0006 */
[----:B------:R-:W0:Y:S01]  /*20b50*/  @P0 LDC R6, c[0x0][0x450] ;  /* 0x00011400ff060b82 */ /* 0x000e220000000800 */
[----:B--2---:R-:W-:Y:S02]  /*20b60*/  IMAD R0, R0, UR4, RZ ;  /* 0x0000000400007c24 */ /* 0x004fe4000f8e02ff */
[----:B------:R-:W-:-:S04]  /*20b70*/  IMAD.WIDE.U32 R2, R18, UR4, R2 ;  /* 0x0000000412027c25 */ /* 0x000fc8000f8e0002 */
[----:B------:R-:W-:Y:S01]  /*20b80*/  IMAD R0, R18, UR5, R0 ;  /* 0x0000000512007c24 */ /* 0x000fe2000f8e0200 */
[----:B------:R-:W-:-:S03]  /*20b90*/  ULDC.64 UR4, c[0x0][0x2e0] ;  /* 0x0000b80000047ab9 */ /* 0x000fc60000000a00 */
[----:B------:R-:W-:Y:S02]  /*20ba0*/  IMAD.IADD R3, R3, 0x1, R0 ;  /* 0x0000000103037824 */ /* 0x000fe400078e0200 */
[----:B----4-:R-:W-:Y:S02]  /*20bb0*/  IMAD R0, R4, UR4, RZ ;  /* 0x0000000404007c24 */ /* 0x010fe4000f8e02ff */
[----:B------:R-:W1:Y:S01]  /*20bc0*/  S2R R4, SR_TID.X ;  /* 0x0000000000047919 */ /* 0x000e620000002100 */
[----:B-----5:R-:W-:-:S04]  /*20bd0*/  IMAD.WIDE.U32 R2, R5, UR4, R2 ;  /* 0x0000000405027c25 */ /* 0x020fc8000f8e0002 */
[----:B------:R-:W-:Y:S01]  /*20be0*/  IMAD R0, R5, UR5, R0 ;  /* 0x0000000505007c24 */ /* 0x000fe2000f8e0200 */
[----:B------:R-:W-:-:S03]  /*20bf0*/  ULDC.64 UR4, c[0x0][0x2d0] ;  /* 0x0000b40000047ab9 */ /* 0x000fc60000000a00 */
[----:B------:R-:W-:Y:S01]  /*20c00*/  IMAD.IADD R3, R3, 0x1, R0 ;  /* 0x0000000103037824 */ /* 0x000fe200078e0200 */
[----:B-1----:R-:W-:-:S04]  /*20c10*/  LOP3.LUT R4, R4, 0x7f, RZ, 0xc0, !PT ;  /* 0x0000007f04047812 */ /* 0x002fc800078ec0ff */
[----:B------:R-:W-:Y:S02]  /*20c20*/  SHF.R.U32.HI R5, RZ, 0x3, R4 ;  /* 0x00000003ff057819 */ /* 0x000fe40000011604 */
[----:B------:R-:W1:Y:S02]  /*20c30*/  S2R R4, SR_TID.X ;  /* 0x0000000000047919 */ /* 0x000e640000002100 */
[----:B-1----:R-:W-:-:S05]  /*20c40*/  IMAD.SHL.U32 R4, R4, 0x10, RZ ;  /* 0x0000001004047824 */ /* 0x002fca00078e00ff */
[----:B------:R-:W-:Y:S02]  /*20c50*/  LOP3.LUT R4, R5, 0x70, R4, 0xf8, !PT ;  /* 0x0000007005047812 */ /* 0x000fe400078ef804 */
[----:B------:R-:W1:Y:S03]  /*20c60*/  @P0 LDC R5, c[0x0][0x44c] ;  /* 0x00011300ff050b82 */ /* 0x000e660000000800 */
[----:B------:R-:W-:-:S04]  /*20c70*/  IMAD R4, R17, 0x80, R4 ;  /* 0x0000008011047824 */ /* 0x000fc800078e0204 */
        /* <DEDUP_REMOVED lines=27> */
[----:B------:R-:W-:-:S03]  /*20e30*/  IMAD R17, R17, 0x80, R10 ;  /* 0x0000008011117824 */ /* 0x000fc600078e020a */
[----:B------:R-:W-:Y:S04]  /*20e40*/  SHFL.IDX PT, R4, R2, RZ, 0x181f ;  /* 0x00181fff02047589 */ /* 0x000fe800000e0000 */
[----:B------:R-:W-:Y:S01]  /*20e50*/  SHFL.IDX PT, R6, R2, 0x1, 0x181f ;  /* 0x00381f0002067f89 */ /* 0x000fe200000e0000 */
[----:B--2---:R-:W-:-:S03]  /*20e60*/  IMAD R0, R5, R7, RZ ;  /* 0x0000000705007224 */ /* 0x004fc600078e02ff */
[----:B------:R-:W0:Y:S02]  /*20e70*/  SHFL.IDX PT, R5, R3, RZ, 0x181f ;  /* 0x00181fff03057589 */ /* 0x000e2400000e0000 */
[----:B------:R-:W-:-:S13]  /*20e80*/  ISETP.GE.AND P2, PT, R17, R0, PT ;  /* 0x000000001100720c */ /* 0x000fda0003f46270 */
[----:B0-----:R-:W-:-:S05]  /*20e90*/  @!P2 LEA R5, P4, R8, R5, 0x1 ;  /* 0x000000050805a211 */ /* 0x001fca00078808ff */
[----:B------:R-:W-:-:S05]  /*20ea0*/  @!P2 IMAD.X R4, RZ, RZ, R4, P4 ;  /* 0x000000ffff04a224 */ /* 0x000fca00020e0604 */
[----:B------:R-:W-:-:S04]  /*20eb0*/  @!P2 LOP3.LUT R5, R5, R4, RZ, 0x3c, !PT ;  /* 0x000000040505a212 */ /* 0x000fc800078e3cff */
[----:B------:R-:W-:-:S04]  /*20ec0*/  @!P2 LOP3.LUT R4, R5, R4, RZ, 0x3c, !PT ;  /* 0x000000040504a212 */ /* 0x000fc800078e3cff */
[----:B------:R-:W-:-:S05]  /*20ed0*/  @!P2 LOP3.LUT R5, R5, R4, RZ, 0x3c, !PT ;  /* 0x000000040505a212 */ /* 0x000fca00078e3cff */
[----:B---3--:R-:W-:Y:S04]  /*20ee0*/  @!P2 LDGSTS.E.BYPASS.LTC128B.128 [R9+0x10400], desc[UR60][R4.64], !P3 ;  /* 0x104000000409afae */ /* 0x008fe8000d901d7c */
[----:B------:R-:W-:Y:S04]  /*20ef0*/  @!P2 LDGSTS.E.BYPASS.LTC128B.128 [R9+0x14400], desc[UR60][R4.64+0x80], !P0 ;  /* 0x144000800409afae */ /* 0x000fe8000c101d7c */
[----:B------:R0:W-:Y:S02]  /*20f00*/  @!P2 LDGSTS.E.BYPASS.LTC128B.128 [R9+0x18400], desc[UR60][R4.64+0x100], !P1 ;  /* 0x184001000409afae */ /* 0x0001e4000c901d7c */
[----:B0-----:R-:W-:-:S05]  /*20f10*/  VIADD R4, R17, 0x10 ;  /* 0x0000001011047836 */ /* 0x001fca0000000000 */
[----:B------:R-:W-:Y:S02]  /*20f20*/  ISETP.GE.AND P2, PT, R4, R0, PT ;  /* 0x000000000400720c */ /* 0x000fe40003f46270 */
[----:B------:R-:W0:Y:S11]  /*20f30*/  SHFL.IDX PT, R4, R3, 0x1, 0x181f ;  /* 0x00381f0003047f89 */ /* 0x000e3600000e0000 */
[----:B0-----:R-:W-:-:S05]  /*20f40*/  @!P2 LEA R5, P4, R8, R4, 0x1 ;  /* 0x000000040805a211 */ /* 0x001fca00078808ff */
[----:B------:R-:W-:Y:S02]  /*20f50*/  @!P2 IMAD.X R4, RZ, RZ, R6, P4 ;  /* 0x000000ffff04a224 */ /* 0x000fe400020e0606 */
[----:B------:R-:W-:Y:S03]  /*20f60*/  SHFL.IDX PT, R6, R2, 0x2, 0x181f ;  /* 0x00581f0002067f89 */ /* 0x000fe600000e0000 */
[----:B------:R-:W-:-:S04]  /*20f70*/  @!P2 LOP3.LUT R5, R5, R4, RZ, 0x3c, !PT ;  /* 0x000000040505a212 */ /* 0x000fc800078e3cff */
[----:B------:R-:W-:-:S04]  /*20f80*/  @!P2 LOP3.LUT R4, R5, R4, RZ, 0x3c, !PT ;  /* 0x000000040504a212 */ /* 0x000fc800078e3cff */
[----:B------:R-:W-:-:S05]  /*20f90*/  @!P2 LOP3.LUT R5, R5, R4, RZ, 0x3c, !PT ;  /* 0x000000040505a212 */ /* 0x000fca00078e3cff */
[----:B------:R-:W-:Y:S04]  /*20fa0*/  @!P2 LDGSTS.E.BYPASS.LTC128B.128 [R9+0x10c00], desc[UR60][R4.64], !P3 ;  /* 0x10c000000409afae */ /* 0x000fe8000d901d7c */
        /* <DEDUP_REMOVED lines=52> */
[----:B------:R-:W0:Y:S04]  /*212f0*/  SHFL.IDX PT, R4, R3, 0x6, 0x181f ;  /* 0x00d81f0003047f89 */ /* 0x000e2800000e0000 */
[----:B------:R-:W1:Y:S07]  /*21300*/  SHFL.IDX PT, R3, R3, 0x7, 0x181f ;  /* 0x00f81f0003037f89 */ /* 0x000e6e00000e0000 */
[----:B0-----:R-:W-:-:S05]  /*21310*/  @!P2 LEA R5, P4, R8, R4, 0x1 ;  /* 0x000000040805a211 */ /* 0x001fca00078808ff */
[----:B------:R-:W-:-:S05]  /*21320*/  @!P2 IMAD.X R4, RZ, RZ, R6, P4 ;  /* 0x000000ffff04a224 */ /* 0x000fca00020e0606 */
[----:B------:R-:W-:-:S04]  /*21330*/  @!P2 LOP3.LUT R5, R5, R4, RZ, 0x3c, !PT ;  /* 0x000000040505a212 */ /* 0x000fc800078e3cff */
[----:B------:R-:W-:-:S04]  /*21340*/  @!P2 LOP3.LUT R4, R5, R4, RZ, 0x3c, !PT ;  /* 0x000000040504a212 */ /* 0x000fc800078e3cff */
[----:B------:R-:W-:-:S05]  /*21350*/  @!P2 LOP3.LUT R5, R5, R4, RZ, 0x3c, !PT ;  /* 0x000000040505a212 */ /* 0x000fca00078e3cff */
[----:B------:R-:W-:Y:S04]  /*21360*/  @!P2 LDGSTS.E.BYPASS.LTC128B.128 [R9+0x13400], desc[UR60][R4.64], !P3 ;  /* 0x134000000409afae */ /* 0x000fe8000d901d7c */
[----:B------:R-:W-:Y:S04]  /*21370*/  @!P2 LDGSTS.E.BYPASS.LTC128B.128 [R9+0x17400], desc[UR60][R4.64+0x80], !P0 ;  /* 0x174000800409afae */ /* 0x000fe8000c101d7c */
[----:B------:R0:W-:Y:S04]  /*21380*/  @!P2 LDGSTS.E.BYPASS.LTC128B.128 [R9+0x1b400], desc[UR60][R4.64+0x100], !P1 ;  /* 0x1b4001000409afae */ /* 0x0001e8000c901d7c */
[----:B01----:R0:W2:Y:S02]  /*21390*/  SHFL.IDX PT, R4, R2, 0x7, 0x181f ;  /* 0x00f81f0002047f89 */ /* 0x0030a400000e0000 */
.L_x_3160:
[----:B------:R-:W-:Y:S01]  /*213a0*/  VIADD R17, R17, 0x70 ;  /* 0x0000007011117836 */ /* 0x000fe20000000000 */
[----:B------:R-:W-:Y:S04]  /*213b0*/  BSSY B0, `(.L_x_3001) ;  /* 0x000000c000007945 */ /* 0x000fe80003800000 */
[----:B------:R-:W-:-:S13]  /*213c0*/  ISETP.GE.AND P2, PT, R17, R0, PT ;  /* 0x000000001100720c */ /* 0x000fda0003f46270 */
[----:B------:R-:W-:Y:S05]  /*213d0*/  @P2 BRA `(.L_x_3002) ;  /* 0x0000000000242947 */ /* 0x000fea0003800000 */
[----:B------:R-:W3:Y:S01]  /*213e0*/  LDL R5, [R1+0x30] ;  /* 0x0000300001057983 */ /* 0x000ee20000100800 */
[----:B0-----:R-:W-:-:S05]  /*213f0*/  LEA R2, P2, R8, R3, 0x1 ;  /* 0x0000000308027211 */ /* 0x001fca00078408ff */
[----:B--2---:R-:W-:-:S05]  /*21400*/  IMAD.X R3, RZ, RZ, R4, P2 ;  /* 0x000000ffff037224 */ /* 0x004fca00010e0604 */
[----:B------:R-:W-:Y:S01]  /*21410*/  @!PT LDS RZ, [RZ] ;  /* 0x00000000fffff984 */ /* 0x000fe20000000800 */
[----:B------:R-:W-:Y:S01]  /*21420*/  @!PT LDS RZ, [RZ] ;  /* 0x00000000fffff984 */ /* 0x000fe20000000800 */
[----:B------:R-:W-:Y:S01]  /*21430*/  @!PT LDS RZ, [RZ] ;  /* 0x00000000fffff984 */ /* 0x000fe20000000800 */
[----:B---3--:R1:W-:Y:S04]  /*21440*/  LDGSTS.E.BYPASS.LTC128B.128 [R5+0x13c00], desc[UR60][R2.64], !P3 ;  /* 0x13c0000002057fae */ /* 0x0083e8000d901d7c */
[----:B------:R1:W-:Y:S04]  /*21450*/  LDGSTS.E.BYPASS.LTC128B.128 [R5+0x17c00], desc[UR60][R2.64+0x80], !P0 ;  /* 0x17c0008002057fae */ /* 0x0003e8000c101d7c */
[----:B------:R1:W-:Y:S02]  /*21460*/  LDGSTS.E.BYPASS.LTC128B.128 [R5+0x1bc00], desc[UR60][R2.64+0x100], !P1 ;  /* 0x1bc0010002057fae */ /* 0x0003e4000c901d7c */
.L_x_3002:
[----:B------:R-:W-:Y:S05]  /*21470*/  BSYNC B0 ;  /* 0x0000000000007941 */ /* 0x000fea0003800000 */
.L_x_3001:
[----:B------:R3:W5:Y:S01]  /*21480*/  LDL R8, [R1+0x4] ;  /* 0x0000040001087983 */ /* 0x0007620000100800 */
[----:B------:R-:W-:Y:S01]  /*21490*/  PLOP3.LUT P0, PT, PT, PT, PT, 0x80, 0x0 ;  /* 0x000000000000781c */ /* 0x000fe20003f0f070 */
[----:B------:R-:W-:-:S12]  /*214a0*/  NOP ;  /* 0x0000000000007918 */ /* 0x000fd80000000000 */
.L_x_3003:
[----:B01----:R-:W4:Y:S01]  /*214b0*/  LDL R2, [R1+0x4] ;  /* 0x0000040001027983 */ /* 0x003f220000100800 */
[----:B------:R-:W-:Y:S02]  /*214c0*/  PLOP3.LUT P1, PT, P1, P0, PT, 0xa2, 0x0 ;  /* 0x000000000000781c */ /* 0x000fe40000f21472 */
[----:B----4-:R-:W-:-:S08]  /*214d0*/  @P0 R2UR P1, UR4, R2 ;  /* 0x00000000020402ca */ /* 0x010fd00000020000 */
[----:B------:R-:W-:-:S05]  /*214e0*/  @P0 PLOP3.LUT P0, PT, P1, PT, PT, 0x80, 0x0 ;  /* 0x000000000000081c */ /* 0x000fca0000f0f070 */
[----:B------:R-:W-:Y:S01]  /*214f0*/  @!P1 SYNCS.ARRIVE.TRANS64.RED.A0T1 RZ, [UR4+0x34800], RZ ;  /* 0x034800ffffff99a7 */ /* 0x000fe20008200404 */
[----:B------:R-:W-:Y:S07]  /*21500*/  @!P1 ARRIVES.LDGSTSBAR.64.TRANSCNT [UR4+0x34800] ;  /* 0x03480000ff0099b0 */ /* 0x000fee0008000a84 */
[----:B------:R-:W-:Y:S05]  /*21510*/  @P0 BRA.U.ANY `(.L_x_3003) ;  /* 0xfffffffd00e40947 */ /* 0x000fea000393ffff */
[----:B------:R-:W4:Y:S02]  /*21520*/  LDL.LU R3, [R1+0x50] ;  /* 0x0000500001037983 */ /* 0x000f240000300800 */
[----:B----4-:R-:W-:-:S05]  /*21530*/  VIADD R3, R3, 0x1 ;  /* 0x0000000103037836 */ /* 0x010fca0000000000 */
        /* <DEDUP_REMOVED lines=10> */
.L_x_3161:
[----:B------:R-:W-:Y:S05]  /*215e0*/  BSYNC B0 ;  /* 0x0000000000007941 */ /* 0x000fea0003800000 */
.L_x_3004:
[----:B0-----:R-:W4:Y:S01]  /*215f0*/  LDL R2, [R1+0x38] ;  /* 0x0000380001027983 */ /* 0x001f220000100800 */
[----:B------:R-:W-:Y:S01]  /*21600*/  BSSY B0, `(.L_x_3006) ;  /* 0x0000228000007945 */ /* 0x000fe20003800000 */
[----:B----4-:R-:W-:-:S13]  /*21610*/  ISETP.GE.AND P0, PT, R2, 0x2, PT ;  /* 0x000000020200780c */ /* 0x010fda0003f06270 */
[----:B------:R-:W-:Y:S05]  /*21620*/  @!P0 BRA `(.L_x_3007) ;  /* 0x0000002000948947 */ /* 0x000fea0003800000 */
[C---:B------:R-:W-:Y:S01]  /*21630*/  LOP3.LUT R0, R2.reuse, 0x1, RZ, 0xc0, !PT ;  /* 0x0000000102007812 */ /* 0x040fe200078ec0ff */
[----:B------:R-:W-:Y:S01]  /*21640*/  VIADD R2, R2, 0xfffffffe ;  /* 0xfffffffe02027836 */ /* 0x000fe20000000000 */
[----:B------:R-:W-:Y:S02]  /*21650*/  BSSY B2, `(.L_x_3008) ;  /* 0x00000bb000027945 */ /* 0x000fe40003800000 */
[----:B------:R-:W-:Y:S01]  /*21660*/  ISETP.NE.U32.AND P0, PT, R0, 0x1, PT ;  /* 0x000000010000780c */ /* 0x000fe20003f05070 */
[----:B------:R-:W-:-:S12]  /*21670*/  IMAD.MOV.U32 R0, RZ, RZ, R2 ;  /* 0x000000ffff007224 */ /* 0x000fd800078e0002 */
[----:B------:R-:W-:Y:S05]  /*21680*/  @!P0 BRA `(.L_x_3009) ;  /* 0x0000000800dc8947 */ /* 0x000fea0003800000 */
[----:B------:R-:W4:Y:S04]  /*21690*/  LDL R5, [R1+0x8] ;  /* 0x0000080001057983 */ /* 0x000f280000100800 */
[----:B--2---:R-:W2:Y:S04]  /*216a0*/  LDL R4, [R1+0xc] ;  /* 0x00000c0001047983 */ /* 0x004ea80000100800 */
[----:B------:R-:W3:Y:S01]  /*216b0*/  LDL R3, [R1+0x1c] ;  /* 0x00001c0001037983 */ /* 0x000ee20000100800 */
[----:B------:R-:W-:Y:S01]  /*216c0*/  BSSY B1, `(.L_x_3010) ;  /* 0x00000af000017945 */ /* 0x000fe20003800000 */
[----:B----4-:R-:W-:Y:S01]  /*216d0*/  LOP3.LUT P1, RZ, R5, 0x4, RZ, 0xc0, !PT ;  /* 0x0000000405ff7812 */ /* 0x010fe2000782c0ff */
[----:B--2--5:R-:W-:-:S05]  /*216e0*/  VIADD R8, R4, 0x1 ;  /* 0x0000000104087836 */ /* 0x024fca0000000000 */
[----:B------:R-:W-:-:S04]  /*216f0*/  ISETP.NE.AND P0, PT, R8, 0x2, PT ;  /* 0x000000020800780c */ /* 0x000fc80003f05270 */
[----:B------:R-:W-:Y:S02]  /*21700*/  SEL R9, RZ, 0x1, P0 ;  /* 0x00000001ff097807 */ /* 0x000fe40000000000 */
[----:B------:R-:W-:Y:S02]  /*21710*/  SEL R8, R8, RZ, P0 ;  /* 0x000000ff08087207 */ /* 0x000fe40000000000 */
[----:B---3--:R-:W-:Y:S01]  /*21720*/  LOP3.LUT R9, R3, R9, RZ, 0x3c, !PT ;  /* 0x0000000903097212 */ /* 0x008fe200078e3cff */
[----:B------:R-:W-:Y:S06]  /*21730*/  @!P1 BRA `(.L_x_3011) ;  /* 0x00000008009c9947 */ /* 0x000fec0003800000 */
[----:B------:R0:W5:Y:S01]  /*21740*/  LDL R4, [R1] ;  /* 0x0000000001047983 */ /* 0x0001620000100800 */
[----:B------:R-:W-:Y:S01]  /*21750*/  ULDC.64 UR4, c[0x0][0x418] ;  /* 0x0001060000047ab9 */ /* 0x000fe20000000a00 */
[----:B------:R-:W-:Y:S01]  /*21760*/  IMAD.MOV.U32 R7, RZ, RZ, R2 ;  /* 0x000000ffff077224 */ /* 0x000fe200078e0002 */
[----:B------:R-:W-:-:S04]  /*21770*/  ISETP.NE.U32.AND P0, PT, RZ, UR4, PT ;  /* 0x00000004ff007c0c */ /* 0x000fc8000bf05070 */
[----:B------:R-:W-:-:S13]  /*21780*/  ISETP.NE.AND.EX P0, PT, RZ, UR5, PT, P0 ;  /* 0x00000005ff007c0c */ /* 0x000fda000bf05300 */
        /* <DEDUP_REMOVED lines=11> */
[--C-:B------:R-:W-:Y:S02]  /*21840*/  IMAD.MOV R7, RZ, RZ, -R0.reuse ;  /* 0x000000ffff077224 */ /* 0x100fe400078e0a00 */
[----:B------:R-:W-:Y:S02]  /*21850*/  IMAD.MOV.U32 R4, RZ, RZ, R0 ;  /* 0x000000ffff047224 */ /* 0x000fe400078e0000 */
        /* <DEDUP_REMOVED lines=8> */
.L_x_3012:
[----:B------:R-:W2:Y:S01]  /*218e0*/  LDL R0, [R1+0x4] ;  /* 0x0000040001007983 */ /* 0x000ea20000100800 */
[----:B------:R-:W-:Y:S01]  /*218f0*/  BSSY B3, `(.L_x_3013) ;  /* 0x0000005000037945 */ /* 0x000fe20003800000 */
[----:B--2---:R-:W-:Y:S01]  /*21900*/  IMAD R3, R8, 0x8, R0 ;  /* 0x0000000808037824 */ /* 0x004fe200078e0200 */
[----:B------:R-:W-:-:S04]  /*21910*/  SHF.L.U32 R0, R9, 0x1f, RZ ;  /* 0x0000001f09007819 */ /* 0x000fc800000006ff */
[----:B------:R-:W1:Y:S02]  /*21920*/  SYNCS.PHASECHK.TRANS64.TRYWAIT P0, [R3+URZ+0x34840], R0 ;  /* 0x03484000030075a7 */ /* 0x000e64000800017f */
[----:B-1----:R-:W-:Y:S05]  /*21930*/  @!P0 BRA `(.L_x_3014) ;  /* 0x00000050005c8947 */ /* 0x002fea0003800000 */
.L_x_3162:
[----:B------:R-:W-:Y:S05]  /*21940*/  BSYNC B3 ;  /* 0x0000000000037941 */ /* 0x000fea0003800000 */
.L_x_3013:
        /* <DEDUP_REMOVED lines=11> */
.L_x_3016:
[----:B------:R-:W-:Y:S05]  /*21a00*/  BSYNC B3 ;  /* 0x0000000000037941 */ /* 0x000fea0003800000 */
.L_x_3015:
[----:B------:R-:W2:Y:S04]  /*21a10*/  LDL R5, [R1+0x4] ;  /* 0x0000040001057983 */ /* 0x000ea80000100800 */
[----:B-1----:R-:W3:Y:S01]  /*21a20*/  LDL R0, [R1+0x20] ;  /* 0x0000200001007983 */ /* 0x002ee20000100800 */
[----:B0-----:R-:W-:Y:S01]  /*21a30*/  IMAD.MOV.U32 R10, RZ, RZ, RZ ;  /* 0x000000ffff0a7224 */ /* 0x001fe200078e00ff */
        /* <DEDUP_REMOVED lines=10> */
.L_x_3017:
        /* <DEDUP_REMOVED lines=16> */
.L_x_3018:
        /* <DEDUP_REMOVED lines=15> */
.L_x_3019:
        /* <DEDUP_REMOVED lines=18> */
.L_x_3163:
[----:B------:R-:W-:Y:S05]  /*21df0*/  BSYNC B3 ;  /* 0x0000000000037941 */ /* 0x000fea0003800000 */
.L_x_3020:
        /* <DEDUP_REMOVED lines=10> */
.L_x_3022:
[----:B------:R-:W2:Y:S01]  /*21ea0*/  LDL R3, [R1+0x8] ;  /* 0x0000080001037983 */ /* 0x000ea20000100800 */
[----:B------:R-:W-:Y:S01]  /*21eb0*/  BSSY B3, `(.L_x_3023) ;  /* 0x0000004000037945 */ /* 0x000fe20003800000 */
[----:B--2---:R-:W-:-:S13]  /*21ec0*/  LOP3.LUT P0, RZ, R3, 0x8, RZ, 0xc0, !PT ;  /* 0x0000000803ff7812 */ /* 0x004fda000780c0ff */
[----:B------:R-:W-:Y:S05]  /*21ed0*/  @P0 BRA `(.L_x_3024) ;  /* 0x0000000000040947 */ /* 0x000fea0003800000 */
[----:B------:R-:W-:Y:S01]  /*21ee0*/  BPT.TRAP 0x1 ;  /* 0x000000040000795c */ /* 0x000fe20000300000 */
.L_x_3024:
[----:B------:R-:W-:Y:S05]  /*21ef0*/  BSYNC B3 ;  /* 0x0000000000037941 */ /* 0x000fea0003800000 */
.L_x_3023:
        /* <DEDUP_REMOVED lines=14> */
.L_x_3025:
        /* <DEDUP_REMOVED lines=16> */
.L_x_3026:
        /* <DEDUP_REMOVED lines=13> */
.L_x_3011:
[----:B------:R-:W-:Y:S05]  /*221b0*/  BSYNC B1 ;  /* 0x0000000000017941 */ /* 0x000fea0003800000 */
.L_x_3010:
[----:B------:R-:W2:Y:S04]  /*221c0*/  LDL.LU R0, [R1+0x38] ;  /* 0x0000380001007983 */ /* 0x000ea80000300800 */
[----:B------:R1:W-:Y:S04]  /*221d0*/  STL [R1+0x1c], R9 ;  /* 0x00001c0901007387 */ /* 0x0003e80000100800 */
[----:B------:R1:W-:Y:S02]  /*221e0*/  STL [R1+0xc], R8 ;  /* 0x00000c0801007387 */ /* 0x0003e40000100800 */
[----:B-12---:R-:W-:-:S07]  /*221f0*/  VIADD R0, R0, 0xfffffffd ;  /* 0xfffffffd00007836 */ /* 0x006fce0000000000 */
.L_x_3009:
[----:B------:R-:W-:Y:S05]  /*22200*/  BSYNC B2 ;  /* 0x0000000000027941 */ /* 0x000fea0003800000 */
.L_x_3008:
[----:B------:R-:W-:-:S13]  /*22210*/  ISETP.NE.AND P0, PT, R2, RZ, PT ;  /* 0x000000ff0200720c */ /* 0x000fda0003f05270 */
[----:B------:R-:W-:Y:S05]  /*22220*/  @!P0 BRA `(.L_x_3007) ;  /* 0x0000001400948947 */ /* 0x000fea0003800000 */
[----:B-----5:R1:W5:Y:S02]  /*22230*/  LDL R8, [R1] ;  /* 0x0000000001087983 */ /* 0x0203640000100800 */
.L_x_3061:
[----:B0-2---:R-:W2:Y:S04]  /*22240*/  LDL R4, [R1+0x8] ;  /* 0x0000080001047983 */ /* 0x005ea80000100800 */
[----:B------:R-:W4:Y:S04]  /*22250*/  LDL R3, [R1+0xc] ;  /* 0x00000c0001037983 */ /* 0x000f280000100800 */
[----:B---3--:R-:W3:Y:S01]  /*22260*/  LDL R2, [R1+0x1c] ;  /* 0x00001c0001027983 */ /* 0x008ee20000100800 */
[----:B------:R-:W-:Y:S05]  /*22270*/  YIELD ;  /* 0x0000000000007946 */ /* 0x000fea0003800000 */
[----:B------:R-:W-:Y:S01]  /*22280*/  BSSY B1, `(.L_x_3027) ;  /* 0x00000ad000017945 */ /* 0x000fe20003800000 */
[----:B--2---:R-:W-:Y:S01]  /*22290*/  LOP3.LUT P1, RZ, R4, 0x4, RZ, 0xc0, !PT ;  /* 0x0000000404ff7812 */ /* 0x004fe2000782c0ff */
[----:B----4-:R-:W-:-:S05]  /*222a0*/  VIADD R4, R3, 0x1 ;  /* 0x0000000103047836 */ /* 0x010fca0000000000 */
[----:B------:R-:W-:-:S04]  /*222b0*/  ISETP.NE.AND P0, PT, R4, 0x2, PT ;  /* 0x000000020400780c */ /* 0x000fc80003f05270 */
[----:B------:R-:W-:Y:S02]  /*222c0*/  SEL R5, RZ, 0x1, P0 ;  /* 0x00000001ff057807 */ /* 0x000fe40000000000 */
[----:B------:R-:W-:Y:S02]  /*222d0*/  SEL R4, R4, RZ, P0 ;  /* 0x000000ff04047207 */ /* 0x000fe40000000000 */
[----:B---3--:R-:W-:Y:S01]  /*222e0*/  LOP3.LUT R5, R2, R5, RZ, 0x3c, !PT ;  /* 0x0000000502057212 */ /* 0x008fe200078e3cff */
        /* <DEDUP_REMOVED lines=25> */
.L_x_3029:
[----:B------:R-:W2:Y:S01]  /*22480*/  LDL R2, [R1+0x4] ;  /* 0x0000040001027983 */ /* 0x000ea20000100800 */
[----:B------:R-:W-:Y:S01]  /*22490*/  BSSY B2, `(.L_x_3030) ;  /* 0x0000005000027945 */ /* 0x000fe20003800000 */
[----:B--2---:R-:W-:Y:S01]  /*224a0*/  IMAD R3, R4, 0x8, R2 ;  /* 0x0000000804037824 */ /* 0x004fe200078e0202 */
[----:B------:R-:W-:-:S04]  /*224b0*/  SHF.L.U32 R2, R5, 0x1f, RZ ;  /* 0x0000001f05027819 */ /* 0x000fc800000006ff */
[----:B------:R-:W2:Y:S02]  /*224c0*/  SYNCS.PHASECHK.TRANS64.TRYWAIT P0, [R3+URZ+0x34840], R2 ;  /* 0x03484002030075a7 */ /* 0x000ea4000800017f */
[----:B--2---:R-:W-:Y:S05]  /*224d0*/  @!P0 BRA `(.L_x_3031) ;  /* 0x00000044009c8947 */ /* 0x004fea0003800000 */
.L_x_3164:
[----:B------:R-:W-:Y:S05]  /*224e0*/  BSYNC B2 ;  /* 0x0000000000027941 */ /* 0x000fea0003800000 */
.L_x_3030:
        /* <DEDUP_REMOVED lines=11> */
.L_x_3033:
[----:B------:R-:W-:Y:S05]  /*225a0*/  BSYNC B2 ;  /* 0x0000000000027941 */ /* 0x000fea0003800000 */
.L_x_3032:
        /* <DEDUP_REMOVED lines=13> */
.L_x_3034:
        /* <DEDUP_REMOVED lines=16> */
.L_x_3035:
        /* <DEDUP_REMOVED lines=15> */
.L_x_3036:
        /* <DEDUP_REMOVED lines=18> */
.L_x_3165:
[----:B------:R-:W-:Y:S05]  /*22990*/  BSYNC B2 ;  /* 0x0000000000027941 */ /* 0x000fea0003800000 */
.L_x_3037:
        /* <DEDUP_REMOVED lines=10> */
.L_x_3039:
[----:B------:R-:W2:Y:S01]  /*22a40*/  LDL R3, [R1+0x8] ;  /* 0x0000080001037983 */ /* 0x000ea20000100800 */
[----:B------:R-:W-:Y:S01]  /*22a50*/  BSSY B2, `(.L_x_3040) ;  /* 0x0000004000027945 */ /* 0x000fe20003800000 */
[----:B--2---:R-:W-:-:S13]  /*22a60*/  LOP3.LUT P0, RZ, R3, 0x8, RZ, 0xc0, !PT ;  /* 0x0000000803ff7812 */ /* 0x004fda000780c0ff */
[----:B------:R-:W-:Y:S05]  /*22a70*/  @P0 BRA `(.L_x_3041) ;  /* 0x0000000000040947 */ /* 0x000fea0003800000 */
[----:B------:R-:W-:Y:S01]  /*22a80*/  BPT.TRAP 0x1 ;  /* 0x000000040000795c */ /* 0x000fe20000300000 */
.L_x_3041:
[----:B------:R-:W-:Y:S05]  /*22a90*/  BSYNC B2 ;  /* 0x0000000000027941 */ /* 0x000fea0003800000 */
.L_x_3040:
        /* <DEDUP_REMOVED lines=14> */
.L_x_3042:
        /* <DEDUP_REMOVED lines=16> */
.L_x_3043:
        /* <DEDUP_REMOVED lines=13> */
.L_x_3028:
[----:B------:R-:W-:Y:S05]  /*22d50*/  BSYNC B1 ;  /* 0x0000000000017941 */ /* 0x000fea0003800000 */
.L_x_3027:
[----:B------:R-:W2:Y:S01]  /*22d60*/  LDL R2, [R1+0x8] ;  /* 0x0000080001027983 */ /* 0x000ea20000100800 */
[----:B------:R-:W-:Y:S01]  /*22d70*/  VIADD R3, R4, 0x1 ;  /* 0x0000000104037836 */ /* 0x000fe20000000000 */
[----:B------:R-:W-:Y:S04]  /*22d80*/  BSSY B1, `(.L_x_3044) ;  /* 0x00000ac000017945 */ /* 0x000fe80003800000 */
        /* <DEDUP_REMOVED lines=9> */
[----:B0-----:R-:W-:Y:S01]  /*22e20*/  VIADD R6, R0, 0xffffffff ;  /* 0xffffffff00067836 */ /* 0x001fe20000000000 */
[----:B------:R-:W-:-:S04]  /*22e30*/  ISETP.NE.U32.AND P0, PT, RZ, UR4, PT ;  /* 0x00000004ff007c0c */ /* 0x000fc8000bf05070 */
[----:B------:R-:W-:-:S13]  /*22e40*/  ISETP.NE.AND.EX P0, PT, RZ, UR5, PT, P0 ;  /* 0x00000005ff007c0c */ /* 0x000fda000bf05300 */
[----:B------:R-:W-:Y:S05]  /*22e50*/  @!P0 BRA `(.L_x_3046) ;  /* 0x00000000004c8947 */ /* 0x000fea0003800000 */
[----:B------:R-:W3:Y:S01]  /*22e60*/  LDL R12, [R1+0x28] ;  /* 0x00002800010c7983 */ /* 0x000ee20000100800 */
        /* <DEDUP_REMOVED lines=11> */
[----:B---3--:R-:W-:-:S04]  /*22f20*/  IMAD R7, R12, UR6, RZ ;  /* 0x000000060c077c24 */ /* 0x008fc8000f8e02ff */
[C---:B----4-:R-:W-:Y:S02]  /*22f30*/  IMAD R7, R9.reuse, UR7, R7 ;  /* 0x0000000709077c24 */ /* 0x050fe4000f8e0207 */
[----:B------:R-:W-:-:S04]  /*22f40*/  IMAD.WIDE.U32 R2, R9, UR6, R2 ;  /* 0x0000000609027c25 */ /* 0x000fc8000f8e0002 */
[----:B------:R-:W-:Y:S01]  /*22f50*/  IMAD.IADD R3, R7, 0x1, R3 ;  /* 0x0000000107037824 */ /* 0x000fe200078e0203 */
[----:B------:R-:W-:-:S04]  /*22f60*/  LEA R8, P0, R2, UR4, 0x2 ;  /* 0x0000000402087c11 */ /* 0x000fc8000f8010ff */
[----:B------:R-:W-:-:S05]  /*22f70*/  LEA.HI.X R9, R2, UR5, R3, 0x2, P0 ;  /* 0x0000000502097c11 */ /* 0x000fca00080f1403 */
[----:B------:R0:W5:Y:S04]  /*22f80*/  LDG.E R8, desc[UR60][R8.64] ;  /* 0x0000003c08087981 */ /* 0x000168000c1e1900 */
.L_x_3046:
[----:B------:R-:W3:Y:S01]  /*22f90*/  LDL R2, [R1+0x4] ;  /* 0x0000040001027983 */ /* 0x000ee20000100800 */
[----:B------:R-:W-:Y:S01]  /*22fa0*/  BSSY B2, `(.L_x_3047) ;  /* 0x0000005000027945 */ /* 0x000fe20003800000 */
[----:B---3--:R-:W-:Y:S01]  /*22fb0*/  IMAD R3, R11, 0x8, R2 ;  /* 0x000000080b037824 */ /* 0x008fe200078e0202 */
[----:B------:R-:W-:-:S04]  /*22fc0*/  SHF.L.U32 R2, R10, 0x1f, RZ ;  /* 0x0000001f0a027819 */ /* 0x000fc800000006ff */
[----:B------:R-:W3:Y:S02]  /*22fd0*/  SYNCS.PHASECHK.TRANS64.TRYWAIT P0, [R3+URZ+0x34840], R2 ;  /* 0x03484002030075a7 */ /* 0x000ee4000800017f */
[----:B---3--:R-:W-:Y:S05]  /*22fe0*/  @!P0 BRA `(.L_x_3048) ;  /* 0x0000003c00008947 */ /* 0x008fea0003800000 */
.L_x_3166:
[----:B------:R-:W-:Y:S05]  /*22ff0*/  BSYNC B2 ;  /* 0x0000000000027941 */ /* 0x000fea0003800000 */
.L_x_3047:
[----:B------:R-:W4:Y:S01]  /*23000*/  S2R R7, SR_TID.X ;  /* 0x0000000000077919 */ /* 0x000f220000002100 */
[----:B------:R-:W-:Y:S01]  /*23010*/  BSSY B2, `(.L_x_3049) ;  /* 0x000000a000027945 */ /* 0x000fe20003800000 */
[----:B----4-:R-:W-:-:S04]  /*23020*/  LOP3.LUT R7, R7, 0x7f, RZ, 0xc0, !PT ;  /* 0x0000007f07077812 */ /* 0x010fc800078ec0ff */
[----:B------:R-:W-:-:S13]  /*23030*/  ISETP.NE.AND P0, PT, R7, RZ, PT ;  /* 0x000000ff0700720c */ /* 0x000fda0003f05270 */
[----:B------:R-:W-:Y:S05]  /*23040*/  @P0 BRA `(.L_x_3050) ;  /* 0x0000000000180947 */ /* 0x000fea0003800000 */
[----:B------:R-:W4:Y:S01]  /*23050*/  LDL R7, [R1+0x8] ;  /* 0x0000080001077983 */ /* 0x000f220000100800 */
[----:B---3--:R-:W-:-:S04]  /*23060*/  IMAD.MOV.U32 R2, RZ, RZ, 0xc000 ;  /* 0x0000c000ff027424 */ /* 0x008fc800078e00ff */
[----:B------:R3:W-:Y:S01]  /*23070*/  SYNCS.ARRIVE.TRANS64 RZ, [R3+URZ+0x34830], R2 ;  /* 0x0348300203ff79a7 */ /* 0x0007e2000800003f */
[----:B----4-:R-:W-:-:S13]  /*23080*/  LOP3.LUT P1, RZ, R7, 0x1, RZ, 0xc0, !PT ;  /* 0x0000000107ff7812 */ /* 0x010fda000782c0ff */
[----:B---3--:R-:W-:Y:S05]  /*23090*/  @!P1 BRA `(.L_x_3050) ;  /* 0x0000000000049947 */ /* 0x008fea0003800000 */
[----:B------:R-:W-:Y:S01]  /*230a0*/  BPT.TRAP 0x1 ;  /* 0x000000040000795c */ /* 0x000fe20000300000 */
.L_x_3050:
[----:B------:R-:W-:Y:S05]  /*230b0*/  BSYNC B2 ;  /* 0x0000000000027941 */ /* 0x000fea0003800000 */
.L_x_3049:
[----:B0-----:R-:W4:Y:S04]  /*230c0*/  LDL R9, [R1+0x4] ;  /* 0x0000040001097983 */ /* 0x001f280000100800 */
[----:B------:R-:W4:Y:S04]  /*230d0*/  LDL R7, [R1+0xc] ;  /* 0x00000c0001077983 */ /* 0x000f280000100800 */
[----:B---3--:R-:W3:Y:S01]  /*230e0*/  LDL R2, [R1+0x20] ;  /* 0x0000200001027983 */ /* 0x008ee20000100800 */
[----:B--2---:R-:W-:Y:S01]  /*230f0*/  IMAD.MOV.U32 R10, RZ, RZ, RZ ;  /* 0x000000ffff0a7224 */ /* 0x004fe200078e00ff */
        /* <DEDUP_REMOVED lines=8> */
[----:B---3--:R-:W-:Y:S02]  /*23180*/  IMAD R2, R6, 0x80, R2 ;  /* 0x0000008006027824 */ /* 0x008fe400078e0202 */
[----:B------:R-:W-:-:S08]  /*23190*/  VIADD R9, R7, 0x1c400 ;  /* 0x0001c40007097836 */ /* 0x000fd00000000000 */
.L_x_3051:
        /* <DEDUP_REMOVED lines=16> */
.L_x_3052:
        /* <DEDUP_REMOVED lines=15> */
.L_x_3053:
        /* <DEDUP_REMOVED lines=16> */
.L_x_3167:
[----:B------:R-:W-:Y:S05]  /*23490*/  BSYNC B2 ;  /* 0x0000000000027941 */ /* 0x000fea0003800000 */
.L_x_3054:
        /* <DEDUP_REMOVED lines=10> */
.L_x_3056:
[----:B------:R-:W2:Y:S01]  /*23540*/  LDL R3, [R1+0x8] ;  /* 0x0000080001037983 */ /* 0x000ea20000100800 */
[----:B------:R-:W-:Y:S01]  /*23550*/  BSSY B2, `(.L_x_3057) ;  /* 0x0000004000027945 */ /* 0x000fe20003800000 */
[----:B--2---:R-:W-:-:S13]  /*23560*/  LOP3.LUT P0, RZ, R3, 0x8, RZ, 0xc0, !PT ;  /* 0x0000000803ff7812 */ /* 0x004fda000780c0ff */
[----:B------:R-:W-:Y:S05]  /*23570*/  @P0 BRA `(.L_x_3058) ;  /* 0x0000000000040947 */ /* 0x000fea0003800000 */
[----:B------:R-:W-:Y:S01]  /*23580*/  BPT.TRAP 0x1 ;  /* 0x000000040000795c */ /* 0x000fe20000300000 */
.L_x_3058:
[----:B------:R-:W-:Y:S05]  /*23590*/  BSYNC B2 ;  /* 0x0000000000027941 */ /* 0x000fea0003800000 */
.L_x_3057:
        /* <DEDUP_REMOVED lines=13> */
.L_x_3059:
        /* <DEDUP_REMOVED lines=16> */
.L_x_3060:
        /* <DEDUP_REMOVED lines=13> */
.L_x_3045:
[----:B------:R-:W-:Y:S05]  /*23840*/  BSYNC B1 ;  /* 0x0000000000017941 */ /* 0x000fea0003800000 */
.L_x_3044:
[C---:B------:R-:W-:Y:S01]  /*23850*/  ISETP.GT.AND P0, PT, R0.reuse, 0x1, PT ;  /* 0x000000010000780c */ /* 0x040fe20003f04270 */
[----:B------:R-:W-:-:S12]  /*23860*/  VIADD R0, R0, 0xfffffffe ;  /* 0xfffffffe00007836 */ /* 0x000fd80000000000 */
[----:B------:R-:W-:Y:S05]  /*23870*/  @P0 BRA `(.L_x_3061) ;  /* 0xffffffe800700947 */ /* 0x000fea000383ffff */
.L_x_3007:
[----:B------:R-:W-:Y:S05]  /*23880*/  BSYNC B0 ;  /* 0x0000000000007941 */ /* 0x000fea0003800000 */
.L_x_3006:
[----:B------:R-:W4:Y:S01]  /*23890*/  S2R R2, SR_TID.X ;  /* 0x0000000000027919 */ /* 0x000f220000002100 */
[----:B------:R-:W-:Y:S01]  /*238a0*/  BSSY B0, `(.L_x_3062) ;  /* 0x0000010000007945 */ /* 0x000fe20003800000 */
[----:B----4-:R-:W-:-:S04]  /*238b0*/  LOP3.LUT R2, R2, 0x7f, RZ, 0xc0, !PT ;  /* 0x0000007f02027812 */ /* 0x010fc800078ec0ff */
[----:B------:R-:W-:-:S13]  /*238c0*/  ISETP.NE.AND P0, PT, R2, RZ, PT ;  /* 0x000000ff0200720c */ /* 0x000fda0003f05270 */
[----:B------:R-:W-:Y:S05]  /*238d0*/  @P0 BRA `(.L_x_3063) ;  /* 0x0000000000300947 */ /* 0x000fea0003800000 */
[----:B------:R-:W4:Y:S01]  /*238e0*/  S2R R2, SR_LANEID ;  /* 0x0000000000027919 */ /* 0x000f220000000000 */
[----:B------:R-:W-:Y:S01]  /*238f0*/  VOTEU.ANY UR4, UPT, PT ;  /* 0x0000000000047886 */ /* 0x000fe200038e0100 */
[----:B0-2---:R-:W0:Y:S01]  /*23900*/  LDC.64 R4, c[0x0][0xc60] ;  /* 0x00031800ff047b82 */ /* 0x005e220000000a00 */
[----:B------:R-:W4:Y:S02]  /*23910*/  FLO.U32 R0, UR4 ;  /* 0x0000000400007d00 */ /* 0x000f2400080e0000 */
[----:B----4-:R-:W-:-:S06]  /*23920*/  ISETP.EQ.U32.AND P0, PT, R0, R2, PT ;  /* 0x000000020000720c */ /* 0x010fcc0003f02070 */
[----:B------:R-:W0:Y:S07]  /*23930*/  POPC R2, UR4 ;  /* 0x0000000400027d09 */ /* 0x000e2e0008000000 */
[----:B0-----:R-:W2:Y:S04]  /*23940*/  @P0 ATOMG.E.ADD.STRONG.GPU PT, R2, desc[UR60][R4.64], R2 ;  /* 0x00000002040209a8 */ /* 0x001ea800081ee1fc */
[----:B--2---:R0:W2:Y:S02]  /*23950*/  SHFL.IDX PT, R2, R2, R0, 0x1f ;  /* 0x00001f0002027589 */ /* 0x0040a400000e0000 */
[----:B0-----:R-:W0:Y:S02]  /*23960*/  S2R R0, SR_LTMASK ;  /* 0x0000000000007919 */ /* 0x001e240000003900 */
[----:B0-----:R-:W-:-:S06]  /*23970*/  LOP3.LUT R0, R0, UR4, RZ, 0xc0, !PT ;  /* 0x0000000400007c12 */ /* 0x001fcc000f8ec0ff */
[----:B------:R-:W2:Y:S02]  /*23980*/  POPC R0, R0 ;  /* 0x0000000000007309 */ /* 0x000ea40000000000 */
[----:B--2---:R-:W-:-:S07]  /*23990*/  IADD3 R16, R2, UR39, R0 ;  /* 0x0000002702107c10 */ /* 0x004fce000fffe000 */
.L_x_3063:
[----:B------:R-:W-:Y:S05]  /*239a0*/  BSYNC B0 ;  /* 0x0000000000007941 */ /* 0x000fea0003800000 */
.L_x_3062:
[----:B------:R-:W4:Y:S01]  /*239b0*/  LDL R0, [R1+0x8] ;  /* 0x0000080001007983 */ /* 0x000f220000100800 */
[----:B------:R-:W-:Y:S01]  /*239c0*/  BSSY B0, `(.L_x_3064) ;  /* 0x0000045000007945 */ /* 0x000fe20003800000 */
[----:B----4-:R-:W-:-:S13]  /*239d0*/  LOP3.LUT P0, RZ, R0, 0x4, RZ, 0xc0, !PT ;  /* 0x0000000400ff7812 */ /* 0x010fda000780c0ff */
[----:B------:R-:W-:Y:S05]  /*239e0*/  @!P0 BRA `(.L_x_3065) ;  /* 0x0000000400088947 */ /* 0x000fea0003800000 */
[----:B------:R-:W4:Y:S04]  /*239f0*/  LDL R3, [R1+0x4] ;  /* 0x0000040001037983 */ /* 0x000f280000100800 */
[----:B------:R-:W4:Y:S04]  /*23a00*/  LDL R0, [R1+0xc] ;  /* 0x00000c0001007983 */ /* 0x000f280000100800 */
[----:B------:R-:W2:Y:S01]  /*23a10*/  LDL R2, [R1+0x1c] ;  /* 0x00001c0001027983 */ /* 0x000ea20000100800 */
[----:B------:R-:W-:Y:S01]  /*23a20*/  BSSY B1, `(.L_x_3066) ;  /* 0x0000005000017945 */ /* 0x000fe20003800000 */
[----:B----4-:R-:W-:Y:S01]  /*23a30*/  IMAD R0, R0, 0x8, R3 ;  /* 0x0000000800007824 */ /* 0x010fe200078e0203 */
[----:B--2---:R-:W-:-:S04]  /*23a40*/  SHF.L.U32 R2, R2, 0x1f, RZ ;  /* 0x0000001f02027819 */ /* 0x004fc800000006ff */
[----:B------:R-:W2:Y:S02]  /*23a50*/  SYNCS.PHASECHK.TRANS64.TRYWAIT P0, [R0+URZ+0x34860], R2 ;  /* 0x03486002000075a7 */ /* 0x000ea4000800017f */
[----:B--2---:R-:W-:Y:S05]  /*23a60*/  @!P0 BRA `(.L_x_3067) ;  /* 0x0000003000888947 */ /* 0x004fea0003800000 */
.L_x_3168:
[----:B------:R-:W-:Y:S05]  /*23a70*/  BSYNC B1 ;  /* 0x0000000000017941 */ /* 0x000fea0003800000 */
.L_x_3066:
[----:B------:R-:W4:Y:S01]  /*23a80*/  S2R R3, SR_TID.X ;  /* 0x0000000000037919 */ /* 0x000f220000002100 */
[----:B------:R-:W-:-:S04]  /*23a90*/  UPRMT UR4, UR38, 0x9910, URZ ;  /* 0x0000991026047896 */ /* 0x000fc8000800003f */
[----:B------:R-:W-:Y:S01]  /*23aa0*/  UISETP.NE.AND UP0, UPT, UR4, 0x2, UPT ;  /* 0x000000020400788c */ /* 0x000fe2000bf05270 */
[----:B----4-:R-:W-:-:S04]  /*23ab0*/  LOP3.LUT R3, R3, 0x7f, RZ, 0xc0, !PT ;  /* 0x0000007f03037812 */ /* 0x010fc800078ec0ff */
[----:B------:R-:W-:-:S13]  /*23ac0*/  ISETP.NE.AND P0, PT, R3, RZ, PT ;  /* 0x000000ff0300720c */ /* 0x000fda0003f05270 */
[----:B--2---:R-:W-:-:S04]  /*23ad0*/  @!P0 IMAD.MOV.U32 R2, RZ, RZ, 0x8000 ;  /* 0x00008000ff028424 */ /* 0x004fc800078e00ff */
[----:B------:R2:W-:Y:S01]  /*23ae0*/  @!P0 SYNCS.ARRIVE.TRANS64 RZ, [R0+URZ+0x34850], R2 ;  /* 0x0348500200ff89a7 */ /* 0x0005e2000800003f */
[----:B------:R-:W-:-:S13]  /*23af0*/  PLOP3.LUT P0, PT, PT, PT, UP0, 0x80, 0x0 ;  /* 0x000000000000781c */ /* 0x000fda0003f0f008 */
[----:B--2---:R-:W-:Y:S05]  /*23b00*/  @P0 BRA `(.L_x_3068) ;  /* 0x0000000000040947 */ /* 0x004fea0003800000 */
[----:B------:R-:W-:Y:S01]  /*23b10*/  BPT.TRAP 0x1 ;  /* 0x000000040000795c */ /* 0x000fe20000300000 */
.L_x_3068:
[----:B------:R-:W2:Y:S01]  /*23b20*/  LDL R2, [R1+0x8] ;  /* 0x0000080001027983 */ /* 0x000ea20000100800 */
[----:B------:R-:W-:Y:S01]  /*23b30*/  BSSY B1, `(.L_x_3069) ;  /* 0x0000004000017945 */ /* 0x000fe20003800000 */
[----:B--2---:R-:W-:-:S13]  /*23b40*/  LOP3.LUT P0, RZ, R2, 0x8, RZ, 0xc0, !PT ;  /* 0x0000000802ff7812 */ /* 0x004fda000780c0ff */
[----:B------:R-:W-:Y:S05]  /*23b50*/  @P0 BRA `(.L_x_3070) ;  /* 0x0000000000040947 */ /* 0x000fea0003800000 */
[----:B------:R-:W-:Y:S01]  /*23b60*/  BPT.TRAP 0x1 ;  /* 0x000000040000795c */ /* 0x000fe20000300000 */
.L_x_3070:
[----:B------:R-:W-:Y:S05]  /*23b70*/  BSYNC B1 ;  /* 0x0000000000017941 */ /* 0x000fea0003800000 */
.L_x_3069:
[----:B------:R-:W2:Y:S04]  /*23b80*/  LDL.LU R5, [R1+0x20] ;  /* 0x0000200001057983 */ /* 0x000ea80000300800 */
[----:B------:R-:W2:Y:S04]  /*23b90*/  LDL.LU R3, [R1+0x14] ;  /* 0x0000140001037983 */ /* 0x000ea80000300800 */
[----:B0-----:R-:W4:Y:S04]  /*23ba0*/  LDL R4, [R1+0x4] ;  /* 0x0000040001047983 */ /* 0x001f280000100800 */
[----:B------:R-:W4:Y:S01]  /*23bb0*/  LDL R2, [R1+0xc] ;  /* 0x00000c0001027983 */ /* 0x000f220000100800 */
        /* <DEDUP_REMOVED lines=8> */
[----:B----4-:R-:W-:-:S04]  /*23c40*/  IMAD R2, R2, 0x8000, R4 ;  /* 0x0000800002027824 */ /* 0x010fc800078e0204 */
[----:B------:R-:W-:-:S07]  /*23c50*/  VIADD R4, R2, 0x400 ;  /* 0x0000040002047836 */ /* 0x000fce0000000000 */
.L_x_3071:
        /* <DEDUP_REMOVED lines=16> */
.L_x_3072:
        /* <DEDUP_REMOVED lines=10> */
[----:B----4-:R-:W-:Y:S05]  /*23e00*/  @P0 BRA.U.ANY `(.L_x_3072) ;  /* 0xfffffffd00d40947 */ /* 0x010fea000393ffff */
.L_x_3065:
[----:B------:R-:W-:Y:S05]  /*23e10*/  BSYNC B0 ;  /* 0x0000000000007941 */ /* 0x000fea0003800000 */
.L_x_3064:
[----:B------:R-:W4:Y:S04]  /*23e20*/  LDL.LU R5, [R1+0xc] ;  /* 0x00000c0001057983 */ /* 0x000f280000300800 */
[----:B0-2---:R-:W2:Y:S01]  /*23e30*/  LDL.LU R4, [R1+0x1c] ;  /* 0x00001c0001047983 */ /* 0x005ea20000300800 */
[----:B----4-:R-:W-:-:S05]  /*23e40*/  VIADD R0, R5, 0x1 ;  /* 0x0000000105007836 */ /* 0x010fca0000000000 */
[----:B------:R-:W-:-:S04]  /*23e50*/  ISETP.NE.AND P0, PT, R0, 0x2, PT ;  /* 0x000000020000780c */ /* 0x000fc80003f05270 */
[----:B------:R-:W-:Y:S02]  /*23e60*/  SEL R2, RZ, 0x1, P0 ;  /* 0x00000001ff027807 */ /* 0x000fe40000000000 */
[----:B------:R-:W-:Y:S02]  /*23e70*/  SEL R0, R0, RZ, P0 ;  /* 0x000000ff00007207 */ /* 0x000fe40000000000 */
[----:B--2---:R-:W-:-:S03]  /*23e80*/  LOP3.LUT R4, R4, R2, RZ, 0x3c, !PT ;  /* 0x0000000204047212 */ /* 0x004fc600078e3cff */
[----:B------:R2:W-:Y:S04]  /*23e90*/  STL [R1+0xc], R0 ;  /* 0x00000c0001007387 */ /* 0x0005e80000100800 */
[----:B------:R2:W-:Y:S02]  /*23ea0*/  STL [R1+0x1c], R4 ;  /* 0x00001c0401007387 */ /* 0x0005e40000100800 */
.L_x_2986:
[----:B------:R-:W-:Y:S05]  /*23eb0*/  BSYNC B7 ;  /* 0x0000000000077941 */ /* 0x000fea0003800000 */
.L_x_2984:
[----:B------:R-:W4:Y:S02]  /*23ec0*/  LDL R7, [R1+0x8] ;  /* 0x0000080001077983 */ /* 0x000f240000100800 */
[----:B----4-:R-:W-:-:S13]  /*23ed0*/  LOP3.LUT P0, RZ, R7, 0x10, RZ, 0xc0, !PT ;  /* 0x0000001007ff7812 */ /* 0x010fda000780c0ff */
[----:B------:R-:W-:Y:S05]  /*23ee0*/  @!P0 BRA `(.L_x_3073) ;  /* 0x0000000000288947 */ /* 0x000fea0003800000 */
[----:B------:R-:W-:Y:S05]  /*23ef0*/  WARPSYNC.ALL ;  /* 0x0000000000007948 */ /* 0x000fea0003800000 */
[----:B------:R-:W4:Y:S08]  /*23f00*/  S2UR UR5, SR_CgaCtaId ;  /* 0x00000000000579c3 */ /* 0x000f300000008800 */
[----:B------:R-:W-:Y:S06]  /*23f10*/  BAR.SYNC.DEFER_BLOCKING 0x5, 0x180 ;  /* 0x0146000000007b1d */ /* 0x000fec0000010000 */
[----:B------:R-:W-:-:S02]  /*23f20*/  UMOV UR4, 0x400 ;  /* 0x0000040000047882 */ /* 0x000fc40000000000 */
[----:B----4-:R-:W-:-:S06]  /*23f30*/  ULEA UR4, UR5, UR4, 0x18 ;  /* 0x0000000405047291 */ /* 0x010fcc000f8ec03f */
[----:B--2---:R-:W-:-:S05]  /*23f40*/  IMAD.U32 R0, RZ, RZ, UR4 ;  /* 0x00000004ff007e24 */ /* 0x004fca000f8e00ff */
[----:B------:R2:W4:Y:S04]  /*23f50*/  LDS.128 R16, [R0+0x348d0] ;  /* 0x0348d00000107984 */ /* 0x0005280000000c00 */
[----:B------:R2:W-:Y:S01]  /*23f60*/  STL [R1+0x4], R0 ;  /* 0x0000040001007387 */ /* 0x0005e20000100800 */
[----:B------:R-:W-:Y:S06]  /*23f70*/  BAR.ARV 0x4, 0x180 ;  /* 0x0106000000007b1d */ /* 0x000fec0000002000 */
[----:B------:R-:W-:Y:S05]  /*23f80*/  BRA `(.L_x_3074) ;  /* 0x0000000800d87947 */ /* 0x000fea0003800000 */
.L_x_3073:
[----:B---3--:R-:W3:Y:S01]  /*23f90*/  LDL R6, [R1+0x2c] ;  /* 0x00002c0001067983 */ /* 0x008ee20000100800 */
[----:B------:R-:W-:Y:S01]  /*23fa0*/  UMOV UR4, 0xffffffff ;  /* 0xffffffff00047882 */ /* 0x000fe20000000000 */
[----:B---3--:R-:W-:Y:S02]  /*23fb0*/  ISETP.NE.AND P5, PT, R6, 0x1f, PT ;  /* 0x0000001f0600780c */ /* 0x008fe40003fa5270 */
[----:B------:R-:W-:Y:S11]  /*23fc0*/  BRA.DIV UR4, `(.L_x_3075) ;  /* 0x0000002e04447947 */ /* 0x000ff6000b800000 */
[----:B--2---:R-:W-:Y:S01]  /*23fd0*/  IMAD.IADD R0, R19, 0x1, R6 ;  /* 0x0000000113007824 */ /* 0x004fe200078e0206 */
[----:B------:R-:W-:Y:S01]  /*23fe0*/  ULDC UR4, c[0x0][0xc3c] ;  /* 0x00030f0000047ab9 */ /* 0x000fe20000000800 */
[----:B------:R-:W-:-:S03]  /*23ff0*/  LOP3.LUT P4, RZ, R7, 0x1, RZ, 0xc0, !PT ;  /* 0x0000000107ff7812 */ /* 0x000fc6000788c0ff */
[----:B------:R-:W-:-:S13]  /*24000*/  ISETP.GE.OR P0, PT, R0, UR4, !P5 ;  /* 0x0000000400007c0c */ /* 0x000fda000ef06670 */
[----:B------:R-:W2:Y:S02]  /*24010*/  @!P0 LDC.64 R2, c[0x0][0xc80] ;  /* 0x00032000ff028b82 */ /* 0x000ea40000000a00 */
[----:B--2---:R-:W-:-:S06]  /*24020*/  @!P0 IMAD.WIDE R2, R0, 0x4, R2 ;  /* 0x0000000400028825 */ /* 0x004fcc00078e0202 */
[----:B------:R2:W3:Y:S01]  /*24030*/  @!P0 LDG.E R2, desc[UR60][R2.64] ;  /* 0x0000003c02028981 */ /* 0x0004e2000c1e1900 */
[C---:B------:R-:W-:Y:S02]  /*24040*/  ISETP.GE.U32.AND P1, PT, R6.reuse, 0x4, PT ;  /* 0x000000040600780c */ /* 0x040fe40003f26070 */
[C---:B------:R-:W-:Y:S01]  /*24050*/  ISETP.GE.U32.AND P2, PT, R6.reuse, 0x8, PT ;  /* 0x000000080600780c */ /* 0x040fe20003f46070 */
[----:B------:R-:W-:Y:S01]  /*24060*/  SHFL.IDX PT, R5, R16, 0x1, 0x1f ;  /* 0x00201f0010057f89 */ /* 0x000fe200000e0000 */
[C---:B------:R-:W-:Y:S01]  /*24070*/  ISETP.GE.U32.AND P3, PT, R6.reuse, 0x10, PT ;  /* 0x000000100600780c */ /* 0x040fe20003f66070 */
[----:B--2---:R-:W-:Y:S02]  /*24080*/  IMAD.MOV.U32 R3, RZ, RZ, RZ ;  /* 0x000000ffff037224 */ /* 0x004fe400078e00ff */
[----:B---3--:R-:W-:Y:S01]  /*24090*/  @!P0 IMAD.MOV.U32 R3, RZ, RZ, R2 ;  /* 0x000000ffff038224 */ /* 0x008fe200078e0002 */
[----:B------:R-:W-:-:S04]  /*240a0*/  ISETP.GE.U32.AND P0, PT, R6, 0x2, PT ;  /* 0x000000020600780c */ /* 0x000fc80003f06070 */
[----:B------:R-:W2:Y:S02]  /*240b0*/  SHFL.UP PT, R2, R3, 0x1, RZ ;  /* 0x0420000003027989 */ /* 0x000ea400000e00ff */
[----:B--2---:R-:W-:-:S05]  /*240c0*/  SEL R0, R2, RZ, P4 ;  /* 0x000000ff02007207 */ /* 0x004fca0002000000 */
[----:B------:R-:W-:Y:S02]  /*240d0*/  IMAD.IADD R2, R3, 0x1, R0 ;  /* 0x0000000103027824 */ /* 0x000fe400078e0200 */
[----:B------:R-:W-:Y:S04]  /*240e0*/  SHFL.IDX PT, R0, R16, RZ, 0x1f ;  /* 0x00001fff10007589 */ /* 0x000fe800000e0000 */
[----:B------:R-:W2:Y:S02]  /*240f0*/  SHFL.UP PT, R4, R2, 0x2, RZ ;  /* 0x0440000002047989 */ /* 0x000ea400000e00ff */
[----:B--2---:R-:W-:-:S05]  /*24100*/  SEL R4, R4, RZ, P0 ;  /* 0x000000ff04047207 */ /* 0x004fca0000000000 */
[----:B------:R-:W-:-:S05]  /*24110*/  IMAD.IADD R2, R2, 0x1, R4 ;  /* 0x0000000102027824 */ /* 0x000fca00078e0204 */
        /* <DEDUP_REMOVED lines=9> */
[----:B------:R2:W3:Y:S02]  /*241b0*/  SHFL.IDX PT, R16, R2, 0x1f, 0x1f ;  /* 0x03e01f0002107f89 */ /* 0x0004e400000e0000 */
.L_x_3178:
[----:B------:R-:W-:Y:S02]  /*241c0*/  ULDC UR4, c[0x0][0xc38] ;  /* 0x00030e0000047ab9 */ /* 0x000fe40000000800 */
[----:B------:R-:W-:-:S04]  /*241d0*/  IMAD.U32 R4, RZ, RZ, UR4 ;  /* 0x00000004ff047e24 */ /* 0x000fc8000f8e00ff */
[----:B---3--:R-:W-:-:S04]  /*241e0*/  IMAD R16, R16, R4, RZ ;  /* 0x0000000410107224 */ /* 0x008fc800078e02ff */
[----:B------:R-:W-:-:S05]  /*241f0*/  IMAD.IADD R5, R5, 0x1, R16 ;  /* 0x0000000105057824 */ /* 0x000fca00078e0210 */
[----:B------:R-:W-:-:S13]  /*24200*/  ISETP.GT.AND P4, PT, R5, R0, PT ;  /* 0x000000000500720c */ /* 0x000fda0003f84270 */
[----:B------:R-:W-:Y:S05]  /*24210*/  @P4 BRA `(.L_x_3076) ;  /* 0x0000000000a04947 */ /* 0x000fea0003800000 */
.L_x_3081:
[----:B--2---:R-:W2:Y:S01]  /*24220*/  LDC R2, c[0x0][0xc3c] ;  /* 0x00030f00ff027b82 */ /* 0x004ea20000000800 */
[----:B------:R-:W-:-:S05]  /*24230*/  VIADD R19, R19, 0x1f ;  /* 0x0000001f13137836 */ /* 0x000fca0000000000 */
[----:B--2---:R-:W-:-:S13]  /*24240*/  ISETP.GE.AND P4, PT, R19, R2, PT ;  /* 0x000000021300720c */ /* 0x004fda0003f86270 */
[----:B------:R-:W-:Y:S05]  /*24250*/  @P4 BRA `(.L_x_3077) ;  /* 0x0000000400dc4947 */ /* 0x000fea0003800000 */
[----:B------:R-:W2:Y:S01]  /*24260*/  LDL R3, [R1+0x2c] ;  /* 0x00002c0001037983 */ /* 0x000ea20000100800 */
[----:B------:R-:W-:Y:S01]  /*24270*/  BSSY B0, `(.L_x_3078) ;  /* 0x0000008000007945 */ /* 0x000fe20003800000 */
[----:B--2---:R-:W-:Y:S02]  /*24280*/  IMAD.IADD R4, R19, 0x1, R3 ;  /* 0x0000000113047824 */ /* 0x004fe400078e0203 */
[----:B------:R-:W-:-:S03]  /*24290*/  IMAD.MOV.U32 R3, RZ, RZ, RZ ;  /* 0x000000ffff037224 */ /* 0x000fc600078e00ff */
[----:B------:R-:W-:-:S13]  /*242a0*/  ISETP.GE.OR P4, PT, R4, R2, !P5 ;  /* 0x000000020400720c */ /* 0x000fda0006f86670 */
[----:B------:R-:W-:Y:S05]  /*242b0*/  @P4 BRA `(.L_x_3079) ;  /* 0x00000000000c4947 */ /* 0x000fea0003800000 */
[----:B------:R-:W2:Y:S02]  /*242c0*/  LDC.64 R2, c[0x0][0xc80] ;  /* 0x00032000ff027b82 */ /* 0x000ea40000000a00 */
[----:B--2---:R-:W-:-:S06]  /*242d0*/  IMAD.WIDE R2, R4, 0x4, R2 ;  /* 0x0000000404027825 */ /* 0x004fcc00078e0202 */
[----:B------:R2:W5:Y:S02]  /*242e0*/  LDG.E R3, desc[UR60][R2.64] ;  /* 0x0000003c02037981 */ /* 0x000564000c1e1900 */
.L_x_3079:
[----:B------:R-:W-:Y:S05]  /*242f0*/  BSYNC B0 ;  /* 0x0000000000007941 */ /* 0x000fea0003800000 */
.L_x_3078:
[----:B------:R-:W-:-:S03]  /*24300*/  UMOV UR4, 0xffffffff ;  /* 0xffffffff00047882 */ /* 0x000fc60000000000 */
[----:B------:R-:W-:Y:S05]  /*24310*/  BRA.DIV UR4, `(.L_x_3080) ;  /* 0x0000002e04ac7947 */ /* 0x000fea000b800000 */
[----:B------:R-:W3:Y:S04]  /*24320*/  LDL R4, [R1+0x8] ;  /* 0x0000080001047983 */ /* 0x000ee80000100800 */
[----:B--2--5:R-:W2:Y:S01]  /*24330*/  SHFL.UP PT, R2, R3, 0x1, RZ ;  /* 0x0420000003027989 */ /* 0x024ea200000e00ff */
[----:B---3--:R-:W-:-:S04]  /*24340*/  LOP3.LUT P4, RZ, R4, 0x1, RZ, 0xc0, !PT ;  /* 0x0000000104ff7812 */ /* 0x008fc8000788c0ff */
        /* <DEDUP_REMOVED lines=15> */
.L_x_3186:
[----:B------:R-:W-:Y:S02]  /*24440*/  ULDC UR4, c[0x0][0xc38] ;  /* 0x00030e0000047ab9 */ /* 0x000fe40000000800 */
[----:B------:R-:W-:-:S04]  /*24450*/  IMAD.U32 R4, RZ, RZ, UR4 ;  /* 0x00000004ff047e24 */ /* 0x000fc8000f8e00ff */
[----:B---3--:R-:W-:-:S04]  /*24460*/  IMAD R16, R16, R4, RZ ;  /* 0x0000000410107224 */ /* 0x008fc800078e02ff */
[----:B------:R-:W-:-:S05]  /*24470*/  IMAD.IADD R5, R16, 0x1, R5 ;  /* 0x0000000110057824 */ /* 0x000fca00078e0205 */
[----:B------:R-:W-:-:S13]  /*24480*/  ISETP.GT.AND P4, PT, R5, R0, PT ;  /* 0x000000000500720c */ /* 0x000fda0003f84270 */
[----:B------:R-:W-:Y:S05]  /*24490*/  @!P4 BRA `(.L_x_3081) ;  /* 0xfffffffc0060c947 */ /* 0x000fea000383ffff */
.L_x_3076:
[----:B------:R-:W-:Y:S01]  /*244a0*/  IMAD.IADD R16, R5, 0x1, -R16 ;  /* 0x0000000105107824 */ /* 0x000fe200078e0a10 */
[----:B------:R-:W-:-:S03]  /*244b0*/  UMOV UR4, 0xffffffff ;  /* 0xffffffff00047882 */ /* 0x000fc60000000000 */
[----:B------:R-:W-:-:S05]  /*244c0*/  IMAD R5, R2, R4, R16 ;  /* 0x0000000402057224 */ /* 0x000fca00078e0210 */
[----:B------:R-:W-:Y:S01]  /*244d0*/  ISETP.GT.AND P6, PT, R5, R0, PT ;  /* 0x000000000500720c */ /* 0x000fe20003fc4270 */
[----:B------:R-:W-:-:S12]  /*244e0*/  BRA.DIV UR4, `(.L_x_3082) ;  /* 0x0000003204187947 */ /* 0x000fd8000b800000 */
[----:B------:R-:W-:-:S04]  /*244f0*/  VOTE.ANY R5, PT, !P6 ;  /* 0x0000000000057806 */ /* 0x000fc800070e0100 */
[----:B------:R-:W3:Y:S02]  /*24500*/  POPC R6, R5 ;  /* 0x0000000500067309 */ /* 0x000ee40000000000 */
[----:B---3--:R3:W4:Y:S02]  /*24510*/  SHFL.IDX PT, R17, R3, R6, 0x1f ;  /* 0x00001f0603117589 */ /* 0x00872400000e0000 */
.L_x_3190:
[----:B------:R-:W-:Y:S01]  /*24520*/  ISETP.NE.AND P0, PT, R5, RZ, PT ;  /* 0x000000ff0500720c */ /* 0x000fe20003f05270 */
[----:B------:R-:W-:-:S12]  /*24530*/  IMAD.MOV.U32 R5, RZ, RZ, RZ ;  /* 0x000000ffff057224 */ /* 0x000fd800078e00ff */
[----:B------:R-:W-:Y:S05]  /*24540*/  @!P0 BRA `(.L_x_3083) ;  /* 0x0000000000148947 */ /* 0x000fea0003800000 */
[----:B------:R-:W-:Y:S01]  /*24550*/  UMOV UR4, 0xffffffff ;  /* 0xffffffff00047882 */ /* 0x000fe20000000000 */
[----:B------:R-:W-:Y:S02]  /*24560*/  VIADD R12, R6, 0xffffffff ;  /* 0xffffffff060c7836 */ /* 0x000fe40000000000 */
[----:B------:R-:W-:Y:S05]  /*24570*/  BRA.DIV UR4, `(.L_x_3084) ;  /* 0x00000032043c7947 */ /* 0x000fea000b800000 */
[----:B--2---:R2:W0:Y:S02]  /*24580*/  SHFL.IDX PT, R2, R2, R12, 0x1f ;  /* 0x00001f0c02027589 */ /* 0x00442400000e0000 */
.L_x_3193:
[----:B0-----:R-:W-:-:S07]  /*24590*/  IMAD.MOV.U32 R5, RZ, RZ, R2 ;  /* 0x000000ffff057224 */ /* 0x001fce00078e0002 */
.L_x_3083:
[----:B--23--:R-:W2:Y:S01]  /*245a0*/  LDC.64 R2, c[0x0][0xc90] ;  /* 0x00032400ff027b82 */ /* 0x00cea20000000a00 */
[----:B------:R-:W-:-:S04]  /*245b0*/  IMAD.IADD R19, R6, 0x1, R19 ;  /* 0x0000000106137824 */ /* 0x000fc800078e0213 */
[----:B--2---:R-:W-:-:S05]  /*245c0*/  IMAD.WIDE R2, R19, 0x4, R2 ;  /* 0x0000000413027825 */ /* 0x004fca00078e0202 */
[----:B------:R-:W4:Y:S01]  /*245d0*/  LDG.E R7, desc[UR60][R2.64] ;  /* 0x0000003c02077981 */ /* 0x000f22000c1e1900 */
[----:B------:R-:W-:-:S04]  /*245e0*/  IMAD R16, R5, R4, R16 ;  /* 0x0000000405107224 */ /* 0x000fc800078e0210 */
[----:B------:R-:W-:Y:S02]  /*245f0*/  IMAD.IADD R0, R0, 0x1, -R16 ;  /* 0x0000000100007824 */ /* 0x000fe400078e0a10 */
[----:B----4-:R-:W-:-:S05]  /*24600*/  IMAD R6, R17, R7, RZ ;  /* 0x0000000711067224 */ /* 0x010fca00078e02ff */
[----:B-----5:R-:W-:-:S04]  /*24610*/  IABS R8, R6 ;  /* 0x0000000600087213 */ /* 0x020fc80000000000 */
[----:B------:R-:W2:Y:S08]  /*24620*/  I2F.RP R2, R8 ;  /* 0x0000000800027306 */ /* 0x000eb00000209400 */
[----:B--2---:R-:W2:Y:S02]  /*24630*/  MUFU.RCP R2, R2 ;  /* 0x0000000200027308 */ /* 0x004ea40000001000 */
[----:B--2---:R-:W-:-:S06]  /*24640*/  VIADD R2, R2, 0xffffffe ;  /* 0x0ffffffe02027836 */ /* 0x004fcc0000000000 */
[----:B------:R-:W2:Y:S02]  /*24650*/  F2I.FTZ.U32.TRUNC.NTZ R3, R2 ;  /* 0x0000000200037305 */ /* 0x000ea4000021f000 */
[----:B--2---:R-:W-:-:S04]  /*24660*/  IMAD.MOV R2, RZ, RZ, -R3 ;  /* 0x000000ffff027224 */ /* 0x004fc800078e0a03 */
        /* <DEDUP_REMOVED lines=54> */
.L_x_3077:
[----:B------:R-:W-:Y:S01]  /*249d0*/  UMOV UR4, URZ ;  /* 0x0000003f00047c82 */ /* 0x000fe20008000000 */
[----:B------:R-:W-:Y:S01]  /*249e0*/  UMOV UR5, URZ ;  /* 0x0000003f00057c82 */ /* 0x000fe20008000000 */
[----:B------:R-:W-:Y:S01]  /*249f0*/  ULDC UR6, c[0x0][0xc3c] ;  /* 0x00030f0000067ab9 */ /* 0x000fe20000000800 */
[----:B------:R-:W-:Y:S02]  /*24a00*/  IMAD.MOV.U32 R16, RZ, RZ, R0 ;  /* 0x000000ffff107224 */ /* 0x000fe400078e0000 */
[----:B------:R-:W-:Y:S02]  /*24a10*/  IMAD.U32 R17, RZ, RZ, UR4 ;  /* 0x00000004ff117e24 */ /* 0x000fe4000f8e00ff */
[----:B------:R-:W-:Y:S02]  /*24a20*/  IMAD.U32 R18, RZ, RZ, UR5 ;  /* 0x00000005ff127e24 */ /* 0x000fe4000f8e00ff */
[----:B------:R-:W-:-:S07]  /*24a30*/  IMAD.U32 R19, RZ, RZ, UR6 ;  /* 0x00000006ff137e24 */ /* 0x000fce000f8e00ff */
.L_x_3085:
[----:B------:R-:W2:Y:S04]  /*24a40*/  LDL R0, [R1+0x2c] ;  /* 0x00002c0001007983 */ /* 0x000ea80000100800 */
[----:B------:R3:W4:Y:S01]  /*24a50*/  LDL R3, [R1+0x4] ;  /* 0x0000040001037983 */ /* 0x0007220000100800 */
[----:B------:R-:W-:Y:S05]  /*24a60*/  WARPSYNC.ALL ;  /* 0x0000000000007948 */ /* 0x000fea0003800000 */
[----:B------:R-:W-:Y:S01]  /*24a70*/  BAR.SYNC.DEFER_BLOCKING 0x4, 0x180 ;  /* 0x0106000000007b1d */ /* 0x000fe20000010000 */
[----:B--2---:R-:W-:-:S13]  /*24a80*/  ISETP.NE.AND P0, PT, R0, RZ, PT ;  /* 0x000000ff0000720c */ /* 0x004fda0003f05270 */
[----:B------:R-:W4:Y:S01]  /*24a90*/  @!P0 S2R R0, SR_CgaCtaId ;  /* 0x0000000000008919 */ /* 0x000f220000008800 */
[----:B------:R-:W-:-:S04]  /*24aa0*/  @!P0 MOV R2, 0x400 ;  /* 0x0000040000028802 */ /* 0x000fc80000000f00 */
[----:B----4-:R-:W-:-:S05]  /*24ab0*/  @!P0 LEA R3, R0, R2, 0x18 ;  /* 0x0000000200038211 */ /* 0x010fca00078ec0ff */
[----:B------:R3:W-:Y:S04]  /*24ac0*/  @!P0 STS.128 [R3+0x348d0], R16 ;  /* 0x0348d01003008388 */ /* 0x0007e80000000c00 */
[----:B------:R3:W-:Y:S01]  /*24ad0*/  @!P0 STL [R1+0x4], R3 ;  /* 0x0000040301008387 */ /* 0x0007e20000100800 */
[----:B------:R-:W-:Y:S06]  /*24ae0*/  BAR.ARV 0x5, 0x180 ;  /* 0x0146000000007b1d */ /* 0x000fec0000002000 */
.L_x_3074:
[----:B------:R-:W-:Y:S02]  /*24af0*/  ULDC UR4, c[0x0][0xc3c] ;  /* 0x00030f0000047ab9 */ /* 0x000fe40000000800 */
[----:B----4-:R-:W-:-:S13]  /*24b00*/  ISETP.GE.AND P0, PT, R19, UR4, PT ;  /* 0x0000000413007c0c */ /* 0x010fda000bf06270 */
[----:B------:R-:W-:Y:S05]  /*24b10*/  @!P0 BRA `(.L_x_3086) ;  /* 0xffffff9000f88947 */ /* 0x000fea000383ffff */
[----:B------:R-:W-:Y:S05]  /*24b20*/  BSYNC B8 ;  /* 0x0000000000087941 */ /* 0x000fea0003800000 */
.L_x_2942:
[----:B--2---:R-:W2:Y:S01]  /*24b30*/  LDL.LU R0, [R1+0x50] ;  /* 0x0000500001007983 */ /* 0x004ea20000300800 */
[----:B------:R-:W-:Y:S01]  /*24b40*/  BSSY B0, `(.L_x_3087) ;  /* 0x000000b000007945 */ /* 0x000fe20003800000 */
[----:B------:R-:W4:Y:S01]  /*24b50*/  S2R R5, SR_CgaCtaId ;  /* 0x0000000000057919 */ /* 0x000f220000008800 */
[----:B--2---:R-:W-:-:S05]  /*24b60*/  VIADD R0, R0, 0x1 ;  /* 0x0000000100007836 */ /* 0x004fca0000000000 */
[----:B0-----:R-:W-:-:S04]  /*24b70*/  LEA.HI R2, R0, R0, RZ, 0x1 ;  /* 0x0000000000027211 */ /* 0x001fc800078f08ff */
[----:B---3--:R-:W-:-:S05]  /*24b80*/  LOP3.LUT R3, R2, 0xfffffffe, RZ, 0xc0, !PT ;  /* 0xfffffffe02037812 */ /* 0x008fca00078ec0ff */
[----:B------:R-:W-:Y:S01]  /*24b90*/  IMAD.IADD R3, R0, 0x1, -R3 ;  /* 0x0000000100037824 */ /* 0x000fe200078e0a03 */
[----:B------:R-:W-:-:S04]  /*24ba0*/  MOV R0, 0x400 ;  /* 0x0000040000007802 */ /* 0x000fc80000000f00 */
[----:B----4-:R-:W-:Y:S02]  /*24bb0*/  LEA R0, R5, R0, 0x18 ;  /* 0x0000000005007211 */ /* 0x010fe400078ec0ff */
[----:B------:R-:W-:-:S04]  /*24bc0*/  SHF.L.U32 R3, R3, 0x1f, RZ ;  /* 0x0000001f03037819 */ /* 0x000fc800000006ff */
[----:B------:R-:W0:Y:S02]  /*24bd0*/  SYNCS.PHASECHK.TRANS64.TRYWAIT P0, [R0+URZ+0x34820], R3 ;  /* 0x03482003000075a7 */ /* 0x000e24000800017f */
[----:B0-----:R-:W-:Y:S05]  /*24be0*/  @!P0 BRA `(.L_x_3088) ;  /* 0x0000002800c88947 */ /* 0x001fea0003800000 */
.L_x_3194:
[----:B------:R-:W-:Y:S05]  /*24bf0*/  BSYNC B0 ;  /* 0x0000000000007941 */ /* 0x000fea0003800000 */
.L_x_3087:
[----:B------:R-:W-:-:S03]  /*24c00*/  UMOV UR4, 0xffffffff ;  /* 0xffffffff00047882 */ /* 0x000fc60000000000 */
[----:B------:R-:W-:Y:S05]  /*24c10*/  BRA.DIV UR4, `(.L_x_3089) ;  /* 0x0000002a04d07947 */ /* 0x000fea000b800000 */
[----:B------:R-:W2:Y:S02]  /*24c20*/  S2R R2, SR_TID.X ;  /* 0x0000000000027919 */ /* 0x000ea40000002100 */
[----:B--2---:R-:W-:-:S04]  /*24c30*/  SHF.R.U32.HI R2, RZ, 0x5, R2 ;  /* 0x00000005ff027819 */ /* 0x004fc80000011602 */
[----:B------:R-:W-:-:S05]  /*24c40*/  LOP3.LUT R2, R2, 0x3, RZ, 0xc0, !PT ;  /* 0x0000000302027812 */ /* 0x000fca00078ec0ff */
[----:B------:R2:W3:Y:S02]  /*24c50*/  SHFL.IDX PT, R14, R2, RZ, 0x1f ;  /* 0x00001fff020e7589 */ /* 0x0004e400000e0000 */
.L_x_3197:
[----:B---3--:R-:W-:-:S13]  /*24c60*/  ISETP.NE.AND P0, PT, R14, RZ, PT ;  /* 0x000000ff0e00720c */ /* 0x008fda0003f05270 */
[----:B------:R-:W-:Y:S05]  /*24c70*/  @P0 BRA `(.L_x_2708) ;  /* 0x00000000009c0947 */ /* 0x000fea0003800000 */
[----:B------:R-:W-:-:S03]  /*24c80*/  UMOV UR4, 0xffffffff ;  /* 0xffffffff00047882 */ /* 0x000fc60000000000 */
[----:B------:R-:W-:Y:S05]  /*24c90*/  BRA.DIV UR4, `(.L_x_3090) ;  /* 0x0000002a04e47947 */ /* 0x000fea000b800000 */
[----:B------:R-:W-:-:S13]  /*24ca0*/  ELECT P6, URZ, PT ;  /* 0x00000000003f782f */ /* 0x000fda00038c0000 */
.L_x_3200:
        /* <DEDUP_REMOVED lines=8> */
.L_x_3091:
        /* <DEDUP_REMOVED lines=14> */
.L_x_3201:
[----:B------:R-:W2:Y:S02]  /*24e10*/  SYNCS.PHASECHK.TRANS64.TRYWAIT P0, [R7+URZ], R2 ;  /* 0x00000002070075a7 */ /* 0x000ea4000800017f */
[----:B--2---:R-:W-:Y:S05]  /*24e20*/  @!P0 BRA `(.L_x_3093) ;  /* 0x0000002800b48947 */ /* 0x004fea0003800000 */
.L_x_3202:
[----:B------:R-:W-:Y:S05]  /*24e30*/  @!P2 BRA `(.L_x_3094) ;  /* 0x000000000004a947 */ /* 0x000fea0003800000 */
[----:B------:R-:W-:Y:S01]  /*24e40*/  BPT.TRAP 0x1 ;  /* 0x000000040000795c */ /* 0x000fe20000300000 */
.L_x_3094:
[----:B------:R-:W3:Y:S01]  /*24e50*/  LDL.LU R4, [R1+0xc] ;  /* 0x00000c0001047983 */ /* 0x000ee20000300800 */
[----:B------:R-:W-:-:S04]  /*24e60*/  VIADD R0, R0, 0x34860 ;  /* 0x0003486000007836 */ /* 0x000fc80000000000 */
[----:B---3--:R-:W-:-:S04]  /*24e70*/  IMAD R4, R4, 0x8, R0 ;  /* 0x0000000804047824 */ /* 0x008fc800078e0200 */
[----:B------:R-:W3:Y:S02]  /*24e80*/  SYNCS.PHASECHK.TRANS64.TRYWAIT P0, [R4+URZ], R5 ;  /* 0x00000005040075a7 */ /* 0x000ee4000800017f */
[----:B---3--:R-:W-:Y:S05]  /*24e90*/  @!P0 BRA `(.L_x_3095) ;  /* 0x0000002800ac8947 */ /* 0x008fea0003800000 */
.L_x_3203:
[----:B------:R-:W-:-:S07]  /*24ea0*/  IMAD R3, R3, 0x8, R0 ;  /* 0x0000000803037824 */ /* 0x000fce00078e0200 */
.L_x_3096:
[----:B----4-:R4:W0:Y:S02]  /*24eb0*/  SYNCS.PHASECHK.TRANS64.TRYWAIT P0, [R3+URZ], R2 ;  /* 0x00000002030075a7 */ /* 0x010824000800017f */
[----:B0-----:R-:W-:Y:S05]  /*24ec0*/  @!P0 NANOSLEEP.SYNCS 0x989680 ;  /* 0x009896800000895d */ /* 0x001fea0003900000 */
[----:B------:R-:W0:Y:S02]  /*24ed0*/  @!P0 SYNCS.PHASECHK.TRANS64 P0, [R3+URZ], R2 ;  /* 0x00000002030085a7 */ /* 0x000e24000800007f */
[----:B0-----:R-:W-:Y:S05]  /*24ee0*/  @!P0 BRA `(.L_x_3096) ;  /* 0xfffffffc00f08947 */ /* 0x001fea000383ffff */
.L_x_2708:
[----:B------:R-:W-:Y:S05]  /*24ef0*/  BSYNC B9 ;  /* 0x0000000000097941 */ /* 0x000fea0003800000 */
.L_x_2705:
[----:B------:R-:W-:Y:S05]  /*24f00*/  EXIT ;  /* 0x000000000000794d */ /* 0x000fea0003800000 */
.L_x_2726:
[----:B-1----:R1:W2:Y:S02]  /*24f10*/  SYNCS.PHASECHK.TRANS64.TRYWAIT P5, [R3+URZ+0x34890], R0 ;  /* 0x03489000030075a7 */ /* 0x0022a400080a017f */
[----:B--2---:R-:W-:Y:S05]  /*24f20*/  @!P5 NANOSLEEP.SYNCS 0x989680 ;  /* 0x009896800000d95d */ /* 0x004fea0003900000 */
[----:B------:R-:W2:Y:S02]  /*24f30*/  @!P5 SYNCS.PHASECHK.TRANS64 P5, [R3+URZ+0x34890], R0 ;  /* 0x034890000300d5a7 */ /* 0x000ea400080a007f */
[----:B--2---:R-:W-:Y:S05]  /*24f40*/  @!P5 BRA `(.L_x_2726) ;  /* 0xfffffffc00f0d947 */ /* 0x004fea000383ffff */
[----:B------:R-:W-:Y:S05]  /*24f50*/  BRA `(.L_x_3097) ;  /* 0xfffffde8003c7947 */ /* 0x000fea000383ffff */
.L_x_2780:
[----:B-1----:R1:W3:Y:S02]  /*24f60*/  SYNCS.PHASECHK.TRANS64.TRYWAIT P5, [R3+URZ+0x34890], R0 ;  /* 0x03489000030075a7 */ /* 0x0022e400080a017f */
[----:B---3--:R-:W-:Y:S05]  /*24f70*/  @!P5 NANOSLEEP.SYNCS 0x989680 ;  /* 0x009896800000d95d */ /* 0x008fea0003900000 */
[----:B------:R-:W3:Y:S02]  /*24f80*/  @!P5 SYNCS.PHASECHK.TRANS64 P5, [R3+URZ+0x34890], R0 ;  /* 0x034890000300d5a7 */ /* 0x000ee400080a007f */
[----:B---3--:R-:W-:Y:S05]  /*24f90*/  @!P5 BRA `(.L_x_2780) ;  /* 0xfffffffc00f0d947 */ /* 0x008fea000383ffff */
[----:B------:R-:W-:Y:S05]  /*24fa0*/  BRA `(.L_x_3098) ;  /* 0xfffffe1c009c7947 */ /* 0x000fea000383ffff */
.L_x_2805:
[----:B-1----:R1:W2:Y:S02]  /*24fb0*/  SYNCS.PHASECHK.TRANS64.TRYWAIT P4, [R3+URZ+0x34890], R0 ;  /* 0x03489000030075a7 */ /* 0x0022a4000808017f */
[----:B--2---:R-:W-:Y:S05]  /*24fc0*/  @!P4 NANOSLEEP.SYNCS 0x989680 ;  /* 0x009896800000c95d */ /* 0x004fea0003900000 */
[----:B------:R-:W2:Y:S02]  /*24fd0*/  @!P4 SYNCS.PHASECHK.TRANS64 P4, [R3+URZ+0x34890], R0 ;  /* 0x034890000300c5a7 */ /* 0x000ea4000808007f */
[----:B--2---:R-:W-:Y:S05]  /*24fe0*/  @!P4 BRA `(.L_x_2805) ;  /* 0xfffffffc00f0c947 */ /* 0x004fea000383ffff */
[----:B------:R-:W-:Y:S05]  /*24ff0*/  BRA `(.L_x_3099) ;  /* 0xfffffe5000547947 */ /* 0x000fea000383ffff */
.L_x_2811:
[----:B0-----:R0:W2:Y:S02]  /*25000*/  SYNCS.PHASECHK.TRANS64.TRYWAIT P4, [R3+URZ+0x348b0], R0 ;  /* 0x0348b000030075a7 */ /* 0x0010a4000808017f */
[----:B--2---:R-:W-:Y:S05]  /*25010*/  @!P4 NANOSLEEP.SYNCS 0x989680 ;  /* 0x009896800000c95d */ /* 0x004fea0003900000 */
[----:B------:R-:W2:Y:S02]  /*25020*/  @!P4 SYNCS.PHASECHK.TRANS64 P4, [R3+URZ+0x348b0], R0 ;  /* 0x0348b0000300c5a7 */ /* 0x000ea4000808007f */
[----:B--2---:R-:W-:Y:S05]  /*25030*/  @!P4 BRA `(.L_x_2811) ;  /* 0xfffffffc00f0c947 */ /* 0x004fea000383ffff */
[----:B------:R-:W-:Y:S05]  /*25040*/  BRA `(.L_x_3100) ;  /* 0xfffffe5400547947 */ /* 0x000fea000383ffff */
.L_x_2829:
        /* <DEDUP_REMOVED lines=8> */
.L_x_3102:
[----:B------:R-:W-:Y:S05]  /*250d0*/  BSYNC B1 ;  /* 0x0000000000017941 */ /* 0x000fea0003800000 */
.L_x_3101:
        /* <DEDUP_REMOVED lines=8> */
.L_x_3103:
[----:B------:R-:W-:Y:S02]  /*25160*/  IMAD.MOV.U32 R13, RZ, RZ, R8 ;  /* 0x000000ffff0d7224 */ /* 0x000fe400078e0008 */
[----:B------:R-:W-:-:S07]  /*25170*/  IMAD.MOV.U32 R0, RZ, RZ, R14 ;  /* 0x000000ffff007224 */ /* 0x000fce00078e000e */
[----:B------:R-:W-:Y:S05]  /*25180*/  WARPSYNC.COLLECTIVE R15, `(.L_x_3104) ;  /* 0x000000000f087348 */ /* 0x000fea0003c00000 */
[----:B------:R0:W1:Y:S02]  /*25190*/  SHFL.IDX P6, R14, R13, R12, R11 ;  /* 0x0000000c0d0e7389 */ /* 0x00006400000c000b */
[----:B01----:R-:W-:Y:S01]  /*251a0*/  ENDCOLLECTIVE ;  /* 0x000000000000791b */ /* 0x003fe20003800000 */
.L_x_3104:
[----:B------:R-:W-:Y:S02]  /*251b0*/  IMAD.MOV.U32 R13, RZ, RZ, R4 ;  /* 0x000000ffff0d7224 */ /* 0x000fe400078e0004 */
[----:B------:R-:W-:-:S07]  /*251c0*/  IMAD.MOV.U32 R5, RZ, RZ, R14 ;  /* 0x000000ffff057224 */ /* 0x000fce00078e000e */
[----:B------:R-:W-:Y:S05]  /*251d0*/  WARPSYNC.COLLECTIVE R15, `(.L_x_3105) ;  /* 0x000000000f087348 */ /* 0x000fea0003c00000 */
[----:B------:R0:W1:Y:S02]  /*251e0*/  SHFL.IDX P6, R14, R13, R12, R11 ;  /* 0x0000000c0d0e7389 */ /* 0x00006400000c000b */
[----:B01----:R-:W-:Y:S01]  /*251f0*/  ENDCOLLECTIVE ;  /* 0x000000000000791b */ /* 0x003fe20003800000 */
.L_x_3105:
[----:B------:R-:W-:Y:S05]  /*25200*/  BRA `(.L_x_3106) ;  /* 0xfffffe6000c07947 */ /* 0x000fea000383ffff */
.L_x_2832:
        /* <DEDUP_REMOVED lines=8> */
.L_x_3108:
[----:B------:R-:W-:Y:S05]  /*25290*/  BSYNC B1 ;  /* 0x0000000000017941 */ /* 0x000fea0003800000 */
.L_x_3107:
        /* <DEDUP_REMOVED lines=8> */
.L_x_3109:
[----:B------:R-:W-:Y:S02]  /*25320*/  IMAD.MOV.U32 R13, RZ, RZ, R8 ;  /* 0x000000ffff0d7224 */ /* 0x000fe400078e0008 */
[----:B------:R-:W-:-:S07]  /*25330*/  IMAD.MOV.U32 R0, RZ, RZ, R14 ;  /* 0x000000ffff007224 */ /* 0x000fce00078e000e */
[----:B------:R-:W-:Y:S05]  /*25340*/  WARPSYNC.COLLECTIVE R15, `(.L_x_3110) ;  /* 0x000000000f087348 */ /* 0x000fea0003c00000 */
[----:B------:R0:W1:Y:S02]  /*25350*/  SHFL.IDX P6, R14, R13, R12, R11 ;  /* 0x0000000c0d0e7389 */ /* 0x00006400000c000b */
[----:B01----:R-:W-:Y:S01]  /*25360*/  ENDCOLLECTIVE ;  /* 0x000000000000791b */ /* 0x003fe20003800000 */
.L_x_3110:
[----:B------:R-:W-:Y:S02]  /*25370*/  IMAD.MOV.U32 R13, RZ, RZ, R4 ;  /* 0x000000ffff0d7224 */ /* 0x000fe400078e0004 */
[----:B------:R-:W-:-:S07]  /*25380*/  IMAD.MOV.U32 R5, RZ, RZ, R14 ;  /* 0x000000ffff057224 */ /* 0x000fce00078e000e */
[----:B------:R-:W-:Y:S05]  /*25390*/  WARPSYNC.COLLECTIVE R15, `(.L_x_3111) ;  /* 0x000000000f087348 */ /* 0x000fea0003c00000 */
[----:B------:R0:W1:Y:S02]  /*253a0*/  SHFL.IDX P6, R14, R13, R12, R11 ;  /* 0x0000000c0d0e7389 */ /* 0x00006400000c000b */
[----:B01----:R-:W-:Y:S01]  /*253b0*/  ENDCOLLECTIVE ;  /* 0x000000000000791b */ /* 0x003fe20003800000 */
.L_x_3111:
[----:B------:R-:W-:Y:S01]  /*253c0*/  IMAD.MOV.U32 R4, RZ, RZ, R14 ;  /* 0x000000ffff047224 */ /* 0x000fe200078e000e */
[----:B------:R-:W-:Y:S06]  /*253d0*/  BRA `(.L_x_3112) ;  /* 0xfffffe6800747947 */ /* 0x000fec000383ffff */
.L_x_2836:
[----:B0-----:R0:W1:Y:S02]  /*253e0*/  SYNCS.PHASECHK.TRANS64.TRYWAIT P0, [R16+URZ+0x34800], R5 ;  /* 0x03480005100075a7 */ /* 0x001064000800017f */
[----:B-1----:R-:W-:Y:S05]  /*253f0*/  @!P0 NANOSLEEP.SYNCS 0x989680 ;  /* 0x009896800000895d */ /* 0x002fea0003900000 */
[----:B------:R-:W1:Y:S02]  /*25400*/  @!P0 SYNCS.PHASECHK.TRANS64 P0, [R16+URZ+0x34800], R5 ;  /* 0x03480005100085a7 */ /* 0x000e64000800007f */
[----:B-1----:R-:W-:Y:S05]  /*25410*/  @!P0 BRA `(.L_x_2836) ;  /* 0xfffffffc00f08947 */ /* 0x002fea000383ffff */
[----:B------:R-:W-:Y:S05]  /*25420*/  BRA `(.L_x_3113) ;  /* 0xfffffe7000a07947 */ /* 0x000fea000383ffff */
.L_x_2860:
        /* <DEDUP_REMOVED lines=8> */
.L_x_3115:
[----:B------:R-:W-:Y:S05]  /*254b0*/  BSYNC B1 ;  /* 0x0000000000017941 */ /* 0x000fea0003800000 */
.L_x_3114:
        /* <DEDUP_REMOVED lines=8> */
.L_x_3116:
[----:B------:R-:W-:Y:S02]  /*25540*/  IMAD.MOV.U32 R13, RZ, RZ, R7 ;  /* 0x000000ffff0d7224 */ /* 0x000fe400078e0007 */
[----:B------:R-:W-:-:S07]  /*25550*/  IMAD.MOV.U32 R0, RZ, RZ, R14 ;  /* 0x000000ffff007224 */ /* 0x000fce00078e000e */
[----:B------:R-:W-:Y:S05]  /*25560*/  WARPSYNC.COLLECTIVE R15, `(.L_x_3117) ;  /* 0x000000000f087348 */ /* 0x000fea0003c00000 */
[----:B------:R0:W1:Y:S02]  /*25570*/  SHFL.IDX P6, R14, R13, R12, R11 ;  /* 0x0000000c0d0e7389 */ /* 0x00006400000c000b */
[----:B01----:R-:W-:Y:S01]  /*25580*/  ENDCOLLECTIVE ;  /* 0x000000000000791b */ /* 0x003fe20003800000 */
.L_x_3117:
[----:B------:R-:W-:Y:S02]  /*25590*/  IMAD.MOV.U32 R13, RZ, RZ, R9 ;  /* 0x000000ffff0d7224 */ /* 0x000fe400078e0009 */
[----:B------:R-:W-:-:S07]  /*255a0*/  IMAD.MOV.U32 R5, RZ, RZ, R14 ;  /* 0x000000ffff057224 */ /* 0x000fce00078e000e */
[----:B------:R-:W-:Y:S05]  /*255b0*/  WARPSYNC.COLLECTIVE R15, `(.L_x_3118) ;  /* 0x000000000f087348 */ /* 0x000fea0003c00000 */
[----:B------:R0:W1:Y:S02]  /*255c0*/  SHFL.IDX P6, R14, R13, R12, R11 ;  /* 0x0000000c0d0e7389 */ /* 0x00006400000c000b */
[----:B01----:R-:W-:Y:S01]  /*255d0*/  ENDCOLLECTIVE ;  /* 0x000000000000791b */ /* 0x003fe20003800000 */
.L_x_3118:
[----:B------:R-:W-:Y:S02]  /*255e0*/  IMAD.MOV.U32 R12, RZ, RZ, R0 ;  /* 0x000000ffff0c7224 */ /* 0x000fe400078e0000 */
[----:B------:R-:W-:Y:S01]  /*255f0*/  IMAD.MOV.U32 R13, RZ, RZ, R3 ;  /* 0x000000ffff0d7224 */ /* 0x000fe200078e0003 */
[----:B------:R-:W-:Y:S06]  /*25600*/  BRA `(.L_x_3119) ;  /* 0xfffffe9800347947 */ /* 0x000fec000383ffff */
.L_x_2863:
        /* <DEDUP_REMOVED lines=8> */
.L_x_3121:
[----:B------:R-:W-:Y:S05]  /*25690*/  BSYNC B1 ;  /* 0x0000000000017941 */ /* 0x000fea0003800000 */
.L_x_3120:
        /* <DEDUP_REMOVED lines=8> */
.L_x_3122:
[----:B------:R-:W-:Y:S02]  /*25720*/  IMAD.MOV.U32 R61, RZ, RZ, R3 ;  /* 0x000000ffff3d7224 */ /* 0x000fe400078e0003 */
[----:B------:R-:W-:Y:S02]  /*25730*/  IMAD.MOV.U32 R13, RZ, RZ, R7 ;  /* 0x000000ffff0d7224 */ /* 0x000fe400078e0007 */
[----:B------:R-:W-:-:S07]  /*25740*/  IMAD.MOV.U32 R0, RZ, RZ, R14 ;  /* 0x000000ffff007224 */ /* 0x000fce00078e000e */
[----:B------:R-:W-:Y:S05]  /*25750*/  WARPSYNC.COLLECTIVE R15, `(.L_x_3123) ;  /* 0x000000000f087348 */ /* 0x000fea0003c00000 */
[----:B------:R0:W1:Y:S02]  /*25760*/  SHFL.IDX P6, R14, R13, R12, R11 ;  /* 0x0000000c0d0e7389 */ /* 0x00006400000c000b */
[----:B01----:R-:W-:Y:S01]  /*25770*/  ENDCOLLECTIVE ;  /* 0x000000000000791b */ /* 0x003fe20003800000 */
.L_x_3123:
[----:B------:R-:W-:Y:S02]  /*25780*/  IMAD.MOV.U32 R60, RZ, RZ, R0 ;  /* 0x000000ffff3c7224 */ /* 0x000fe400078e0000 */
[----:B------:R-:W-:Y:S02]  /*25790*/  IMAD.MOV.U32 R13, RZ, RZ, R9 ;  /* 0x000000ffff0d7224 */ /* 0x000fe400078e0009 */
[----:B------:R-:W-:-:S07]  /*257a0*/  IMAD.MOV.U32 R7, RZ, RZ, R14 ;  /* 0x000000ffff077224 */ /* 0x000fce00078e000e */
[----:B------:R-:W-:Y:S05]  /*257b0*/  WARPSYNC.COLLECTIVE R15, `(.L_x_3124) ;  /* 0x000000000f087348 */ /* 0x000fea0003c00000 */
[----:B------:R0:W1:Y:S02]  /*257c0*/  SHFL.IDX P6, R14, R13, R12, R11 ;  /* 0x0000000c0d0e7389 */ /* 0x00006400000c000b */
[----:B01----:R-:W-:Y:S01]  /*257d0*/  ENDCOLLECTIVE ;  /* 0x000000000000791b */ /* 0x003fe20003800000 */
.L_x_3124:
[----:B------:R-:W-:Y:S05]  /*257e0*/  BRA `(.L_x_3125) ;  /* 0xfffffe9c00647947 */ /* 0x000fea000383ffff */
.L_x_2867:
[----:B0-----:R0:W1:Y:S02]  /*257f0*/  SYNCS.PHASECHK.TRANS64.TRYWAIT P0, [R16+URZ+0x34800], R61 ;  /* 0x0348003d100075a7 */ /* 0x001064000800017f */
[----:B-1----:R-:W-:Y:S05]  /*25800*/  @!P0 NANOSLEEP.SYNCS 0x989680 ;  /* 0x009896800000895d */ /* 0x002fea0003900000 */
[----:B------:R-:W1:Y:S02]  /*25810*/  @!P0 SYNCS.PHASECHK.TRANS64 P0, [R16+URZ+0x34800], R61 ;  /* 0x0348003d100085a7 */ /* 0x000e64000800007f */
[----:B-1----:R-:W-:Y:S05]  /*25820*/  @!P0 BRA `(.L_x_2867) ;  /* 0xfffffffc00f08947 */ /* 0x002fea000383ffff */
[----:B------:R-:W-:Y:S05]  /*25830*/  BRA `(.L_x_3126) ;  /* 0xfffffea000e87947 */ /* 0x000fea000383ffff */
.L_x_2881:
[----:B-1----:R1:W2:Y:S02]  /*25840*/  SYNCS.PHASECHK.TRANS64.TRYWAIT P2, [R3+URZ+0x34830], R0 ;  /* 0x03483000030075a7 */ /* 0x0022a4000804017f */
[----:B--2---:R-:W-:Y:S05]  /*25850*/  @!P2 NANOSLEEP.SYNCS 0x989680 ;  /* 0x009896800000a95d */ /* 0x004fea0003900000 */
[----:B------:R-:W2:Y:S02]  /*25860*/  @!P2 SYNCS.PHASECHK.TRANS64 P2, [R3+URZ+0x34830], R0 ;  /* 0x034830000300a5a7 */ /* 0x000ea4000804007f */
[----:B--2---:R-:W-:Y:S05]  /*25870*/  @!P2 BRA `(.L_x_2881) ;  /* 0xfffffffc00f0a947 */ /* 0x004fea000383ffff */
[----:B------:R-:W-:Y:S05]  /*25880*/  BRA `(.L_x_2880) ;  /* 0xfffffecc00607947 */ /* 0x000fea000383ffff */
.L_x_2888:
[----:B-1----:R1:W2:Y:S02]  /*25890*/  SYNCS.PHASECHK.TRANS64.TRYWAIT P3, [R15+URZ+0x34830], R0 ;  /* 0x034830000f0075a7 */ /* 0x0022a4000806017f */
[----:B--2---:R-:W-:Y:S05]  /*258a0*/  @!P3 NANOSLEEP.SYNCS 0x989680 ;  /* 0x009896800000b95d */ /* 0x004fea0003900000 */
[----:B------:R-:W2:Y:S02]  /*258b0*/  @!P3 SYNCS.PHASECHK.TRANS64 P3, [R15+URZ+0x34830], R0 ;  /* 0x034830000f00b5a7 */ /* 0x000ea4000806007f */
[----:B--2---:R-:W-:Y:S05]  /*258c0*/  @!P3 BRA `(.L_x_2888) ;  /* 0xfffffffc00f0b947 */ /* 0x004fea000383ffff */
[----:B------:R-:W-:Y:S05]  /*258d0*/  BRA `(.L_x_2887) ;  /* 0xfffffef400b47947 */ /* 0x000fea000383ffff */
.L_x_2893:
[----:B-1----:R1:W2:Y:S02]  /*258e0*/  SYNCS.PHASECHK.TRANS64.TRYWAIT P3, [R12+URZ+0x34850], R0 ;  /* 0x034850000c0075a7 */ /* 0x0022a4000806017f */
[----:B--2---:R-:W-:Y:S05]  /*258f0*/  @!P3 NANOSLEEP.SYNCS 0x989680 ;  /* 0x009896800000b95d */ /* 0x004fea0003900000 */
[----:B------:R-:W2:Y:S02]  /*25900*/  @!P3 SYNCS.PHASECHK.TRANS64 P3, [R12+URZ+0x34850], R0 ;  /* 0x034850000c00b5a7 */ /* 0x000ea4000806007f */
[----:B--2---:R-:W-:Y:S05]  /*25910*/  @!P3 BRA `(.L_x_2893) ;  /* 0xfffffffc00f0b947 */ /* 0x004fea000383ffff */
[----:B------:R-:W-:Y:S05]  /*25920*/  BRA `(.L_x_2892) ;  /* 0xffffff0000ac7947 */ /* 0x000fea000383ffff */
.L_x_2901:
[----:B-1----:R1:W2:Y:S02]  /*25930*/  SYNCS.PHASECHK.TRANS64.TRYWAIT P2, [R0+URZ+0x34830], R11 ;  /* 0x0348300b000075a7 */ /* 0x0022a4000804017f */
[----:B--2---:R-:W-:Y:S05]  /*25940*/  @!P2 NANOSLEEP.SYNCS 0x989680 ;  /* 0x009896800000a95d */ /* 0x004fea0003900000 */
[----:B------:R-:W2:Y:S02]  /*25950*/  @!P2 SYNCS.PHASECHK.TRANS64 P2, [R0+URZ+0x34830], R11 ;  /* 0x0348300b0000a5a7 */ /* 0x000ea4000804007f */
[----:B--2---:R-:W-:Y:S05]  /*25960*/  @!P2 BRA `(.L_x_2901) ;  /* 0xfffffffc00f0a947 */ /* 0x004fea000383ffff */
[----:B------:R-:W-:Y:S05]  /*25970*/  BRA `(.L_x_2900) ;  /* 0xffffff2400407947 */ /* 0x000fea000383ffff */
.L_x_2906:
[----:B-1----:R1:W2:Y:S02]  /*25980*/  SYNCS.PHASECHK.TRANS64.TRYWAIT P2, [R15+URZ+0x34850], R0 ;  /* 0x034850000f0075a7 */ /* 0x0022a4000804017f */
[----:B--2---:R-:W-:Y:S05]  /*25990*/  @!P2 NANOSLEEP.SYNCS 0x989680 ;  /* 0x009896800000a95d */ /* 0x004fea0003900000 */
[----:B------:R-:W2:Y:S02]  /*259a0*/  @!P2 SYNCS.PHASECHK.TRANS64 P2, [R15+URZ+0x34850], R0 ;  /* 0x034850000f00a5a7 */ /* 0x000ea4000804007f */
[----:B--2---:R-:W-:Y:S05]  /*259b0*/  @!P2 BRA `(.L_x_2906) ;  /* 0xfffffffc00f0a947 */ /* 0x004fea000383ffff */
[----:B------:R-:W-:Y:S05]  /*259c0*/  BRA `(.L_x_2905) ;  /* 0xffffff3000387947 */ /* 0x000fea000383ffff */
.L_x_2912:
[----:B-1----:R1:W2:Y:S02]  /*259d0*/  SYNCS.PHASECHK.TRANS64.TRYWAIT P0, [R11+URZ+0x34850], R2 ;  /* 0x034850020b0075a7 */ /* 0x0022a4000800017f */
[----:B--2---:R-:W-:Y:S05]  /*259e0*/  @!P0 NANOSLEEP.SYNCS 0x989680 ;  /* 0x009896800000895d */ /* 0x004fea0003900000 */
[----:B------:R-:W2:Y:S02]  /*259f0*/  @!P0 SYNCS.PHASECHK.TRANS64 P0, [R11+URZ+0x34850], R2 ;  /* 0x034850020b0085a7 */ /* 0x000ea4000800007f */
[----:B--2---:R-:W-:Y:S05]  /*25a00*/  @!P0 BRA `(.L_x_2912) ;  /* 0xfffffffc00f08947 */ /* 0x004fea000383ffff */
[----:B------:R-:W-:Y:S05]  /*25a10*/  BRA `(.L_x_2911) ;  /* 0xffffff4c005c7947 */ /* 0x000fea000383ffff */
.L_x_2948:
[----:B------:R-:W1:Y:S01]  /*25a20*/  S2R R7, SR_TID.X ;  /* 0x0000000000077919 */ /* 0x000e620000002100 */
[----:B------:R-:W-:Y:S01]  /*25a30*/  BSSY B1, `(.L_x_3127) ;  /* 0x000000a000017945 */ /* 0x000fe20003800000 */
[----:B------:R-:W-:Y:S02]  /*25a40*/  IMAD.MOV.U32 R12, RZ, RZ, RZ ;  /* 0x000000ffff0c7224 */ /* 0x000fe400078e00ff */
[----:B------:R-:W-:Y:S02]  /*25a50*/  IMAD.MOV.U32 R11, RZ, RZ, 0x1f ;  /* 0x0000001fff0b7424 */ /* 0x000fe400078e00ff */
[----:B------:R-:W-:Y:S01]  /*25a60*/  IMAD.MOV.U32 R15, RZ, RZ, -0x1 ;  /* 0xffffffffff0f7424 */ /* 0x000fe200078e00ff */
[----:B-1----:R-:W-:-:S04]  /*25a70*/  SHF.R.U32.HI R7, RZ, 0x5, R7 ;  /* 0x00000005ff077819 */ /* 0x002fc80000011607 */
[----:B------:R-:W-:-:S05]  /*25a80*/  LOP3.LUT R7, R7, 0x3, RZ, 0xc0, !PT ;  /* 0x0000000307077812 */ /* 0x000fca00078ec0ff */
[----:B0-----:R-:W-:-:S07]  /*25a90*/  IMAD.MOV.U32 R13, RZ, RZ, R7 ;  /* 0x000000ffff0d7224 */ /* 0x001fce00078e0007 */
[----:B------:R-:W-:Y:S05]  /*25aa0*/  WARPSYNC.COLLECTIVE R15, `(.L_x_3128) ;  /* 0x000000000f087348 */ /* 0x000fea0003c00000 */
[----:B------:R0:W1:Y:S02]  /*25ab0*/  SHFL.IDX P6, R14, R13, R12, R11 ;  /* 0x0000000c0d0e7389 */ /* 0x00006400000c000b */
[----:B01----:R-:W-:Y:S01]  /*25ac0*/  ENDCOLLECTIVE ;  /* 0x000000000000791b */ /* 0x003fe20003800000 */
.L_x_3128:
[----:B------:R-:W-:Y:S05]  /*25ad0*/  BSYNC B1 ;  /* 0x0000000000017941 */ /* 0x000fea0003800000 */
.L_x_3127:
[----:B------:R-:W-:Y:S05]  /*25ae0*/  BRA `(.L_x_3129) ;  /* 0xffffff8c00007947 */ /* 0x000fea000383ffff */
.L_x_2950:
[----:B------:R-:W-:Y:S01]  /*25af0*/  BSSY B1, `(.L_x_3130) ;  /* 0x0000006000017945 */ /* 0x000fe20003800000 */
[----:B------:R-:W-:-:S07]  /*25b00*/  IMAD.MOV.U32 R15, RZ, RZ, -0x1 ;  /* 0xffffffffff0f7424 */ /* 0x000fce00078e00ff */
[----:B01----:R-:W-:Y:S05]  /*25b10*/  WARPSYNC.COLLECTIVE R15, `(.L_x_3131) ;  /* 0x000000000f0c7348 */ /* 0x003fea0003c00000 */
[----:B------:R-:W-:Y:S02]  /*25b20*/  ELECT P6, UR62, PT ;  /* 0x00000000003e782f */ /* 0x000fe400038c0000 */
[----:B------:R-:W-:Y:S01]  /*25b30*/  MOV R14, UR62 ;  /* 0x0000003e000e7c02 */ /* 0x000fe20008000f00 */
[----:B01----:R-:W-:Y:S10]  /*25b40*/  ENDCOLLECTIVE ;  /* 0x000000000000791b */ /* 0x003ff40003800000 */
.L_x_3131:
[----:B------:R-:W-:Y:S05]  /*25b50*/  BSYNC B1 ;  /* 0x0000000000017941 */ /* 0x000fea0003800000 */
.L_x_3130:
[----:B------:R-:W-:Y:S01]  /*25b60*/  PLOP3.LUT P2, PT, P6, PT, PT, 0x80, 0x0 ;  /* 0x000000000000781c */ /* 0x000fe2000374f070 */
[----:B------:R-:W-:-:S12]  /*25b70*/  BRA `(.L_x_2949) ;  /* 0xffffff8800f47947 */ /* 0x000fd8000383ffff */
.L_x_2952:
[----:B-1----:R-:W2:Y:S02]  /*25b80*/  LDL R3, [R1+0x4] ;  /* 0x0000040001037983 */ /* 0x002ea40000100800 */
[----:B--2---:R1:W2:Y:S02]  /*25b90*/  SYNCS.PHASECHK.TRANS64.TRYWAIT P0, [R3+URZ+0x34820], R2 ;  /* 0x03482002030075a7 */ /* 0x0042a4000800017f */
[----:B--2---:R-:W-:Y:S05]  /*25ba0*/  @!P0 NANOSLEEP.SYNCS 0x989680 ;  /* 0x009896800000895d */ /* 0x004fea0003900000 */
[----:B------:R-:W2:Y:S02]  /*25bb0*/  @!P0 SYNCS.PHASECHK.TRANS64 P0, [R3+URZ+0x34820], R2 ;  /* 0x03482002030085a7 */ /* 0x000ea4000800007f */
[----:B--2---:R-:W-:Y:S05]  /*25bc0*/  @!P0 BRA `(.L_x_2952) ;  /* 0xfffffffc00ec8947 */ /* 0x004fea000383ffff */
[----:B------:R-:W-:Y:S05]  /*25bd0*/  BRA `(.L_x_3132) ;  /* 0xffffff8c00047947 */ /* 0x000fea000383ffff */
.L_x_2956:
[----:B-1----:R1:W2:Y:S02]  /*25be0*/  SYNCS.PHASECHK.TRANS64.TRYWAIT P0, [R4+URZ+0x348a0], R8 ;  /* 0x0348a008040075a7 */ /* 0x0022a4000800017f */
[----:B--2---:R-:W-:Y:S05]  /*25bf0*/  @!P0 NANOSLEEP.SYNCS 0x989680 ;  /* 0x009896800000895d */ /* 0x004fea0003900000 */
[----:B------:R-:W2:Y:S02]  /*25c00*/  @!P0 SYNCS.PHASECHK.TRANS64 P0, [R4+URZ+0x348a0], R8 ;  /* 0x0348a008040085a7 */ /* 0x000ea4000800007f */
[----:B--2---:R-:W-:Y:S05]  /*25c10*/  @!P0 BRA `(.L_x_2956) ;  /* 0xfffffffc00f08947 */ /* 0x004fea000383ffff */
[----:B------:R-:W-:Y:S05]  /*25c20*/  BRA `(.L_x_3133) ;  /* 0xffffff8c00287947 */ /* 0x000fea000383ffff */
.L_x_2963:
[----:B--2---:R2:W3:Y:S02]  /*25c30*/  SYNCS.PHASECHK.TRANS64.TRYWAIT P0, [R4+URZ+0x348c0], R8 ;  /* 0x0348c008040075a7 */ /* 0x0044e4000800017f */
[----:B---3--:R-:W-:Y:S05]  /*25c40*/  @!P0 NANOSLEEP.SYNCS 0x989680 ;  /* 0x009896800000895d */ /* 0x008fea0003900000 */
[----:B------:R-:W3:Y:S02]  /*25c50*/  @!P0 SYNCS.PHASECHK.TRANS64 P0, [R4+URZ+0x348c0], R8 ;  /* 0x0348c008040085a7 */ /* 0x000ee4000800007f */
[----:B---3--:R-:W-:Y:S05]  /*25c60*/  @!P0 BRA `(.L_x_2963) ;  /* 0xfffffffc00f08947 */ /* 0x008fea000383ffff */
[----:B------:R-:W-:Y:S05]  /*25c70*/  BRA `(.L_x_3134) ;  /* 0xffffff9000247947 */ /* 0x000fea000383ffff */
.L_x_2971:
[----:B-1----:R1:W2:Y:S02]  /*25c80*/  SYNCS.PHASECHK.TRANS64.TRYWAIT P0, [R6+URZ+0x348a0], R5 ;  /* 0x0348a005060075a7 */ /* 0x0022a4000800017f */
[----:B--2---:R-:W-:Y:S05]  /*25c90*/  @!P0 NANOSLEEP.SYNCS 0x989680 ;  /* 0x009896800000895d */ /* 0x004fea0003900000 */
[----:B------:R-:W2:Y:S02]  /*25ca0*/  @!P0 SYNCS.PHASECHK.TRANS64 P0, [R6+URZ+0x348a0], R5 ;  /* 0x0348a005060085a7 */ /* 0x000ea4000800007f */
[----:B--2---:R-:W-:Y:S05]  /*25cb0*/  @!P0 BRA `(.L_x_2971) ;  /* 0xfffffffc00f08947 */ /* 0x004fea000383ffff */
[----:B------:R-:W-:Y:S05]  /*25cc0*/  BRA `(.L_x_3135) ;  /* 0xffffff9400507947 */ /* 0x000fea000383ffff */
.L_x_2978:
[----:B--2---:R2:W3:Y:S02]  /*25cd0*/  SYNCS.PHASECHK.TRANS64.TRYWAIT P0, [R6+URZ+0x348c0], R5 ;  /* 0x0348c005060075a7 */ /* 0x0044e4000800017f */
[----:B---3--:R-:W-:Y:S05]  /*25ce0*/  @!P0 NANOSLEEP.SYNCS 0x989680 ;  /* 0x009896800000895d */ /* 0x008fea0003900000 */
[----:B------:R-:W3:Y:S02]  /*25cf0*/  @!P0 SYNCS.PHASECHK.TRANS64 P0, [R6+URZ+0x348c0], R5 ;  /* 0x0348c005060085a7 */ /* 0x000ee4000800007f */
[----:B---3--:R-:W-:Y:S05]  /*25d00*/  @!P0 BRA `(.L_x_2978) ;  /* 0xfffffffc00f08947 */ /* 0x008fea000383ffff */
[----:B------:R-:W-:Y:S05]  /*25d10*/  BRA `(.L_x_3136) ;  /* 0xffffff9800487947 */ /* 0x000fea000383ffff */
.L_x_2992:
        /* <DEDUP_REMOVED lines=11> */
.L_x_3138:
[----:B------:R-:W-:Y:S05]  /*25dd0*/  BSYNC B0 ;  /* 0x0000000000007941 */ /* 0x000fea0003800000 */
.L_x_3137:
[----:B------:R-:W-:Y:S05]  /*25de0*/  BRA `(.L_x_3139) ;  /* 0xffffffa000ec7947 */ /* 0x000fea000383ffff */
.L_x_2994:
[----:B------:R-:W-:Y:S01]  /*25df0*/  BSSY B0, `(.L_x_3140) ;  /* 0x0000006000007945 */ /* 0x000fe20003800000 */
[----:B------:R-:W-:-:S07]  /*25e00*/  IMAD.MOV.U32 R15, RZ, RZ, -0x1 ;  /* 0xffffffffff0f7424 */ /* 0x000fce00078e00ff */
[----:B01----:R-:W-:Y:S05]  /*25e10*/  WARPSYNC.COLLECTIVE R15, `(.L_x_3141) ;  /* 0x000000000f0c7348 */ /* 0x003fea0003c00000 */
[----:B------:R-:W-:Y:S02]  /*25e20*/  ELECT P6, UR62, PT ;  /* 0x00000000003e782f */ /* 0x000fe400038c0000 */
[----:B------:R-:W-:Y:S01]  /*25e30*/  MOV R14, UR62 ;  /* 0x0000003e000e7c02 */ /* 0x000fe20008000f00 */
[----:B01----:R-:W-:Y:S10]  /*25e40*/  ENDCOLLECTIVE ;  /* 0x000000000000791b */ /* 0x003ff40003800000 */
.L_x_3141:
[----:B------:R-:W-:Y:S05]  /*25e50*/  BSYNC B0 ;  /* 0x0000000000007941 */ /* 0x000fea0003800000 */
.L_x_3140:
[----:B------:R-:W-:Y:S05]  /*25e60*/  BRA `(.L_x_3142) ;  /* 0xffffffa000fc7947 */ /* 0x000fea000383ffff */
.L_x_2996:
[----:B-1----:R1:W2:Y:S02]  /*25e70*/  SYNCS.PHASECHK.TRANS64.TRYWAIT P0, [R0+URZ+0x34840], R2 ;  /* 0x03484002000075a7 */ /* 0x0022a4000800017f */
[----:B--2---:R-:W-:Y:S05]  /*25e80*/  @!P0 NANOSLEEP.SYNCS 0x989680 ;  /* 0x009896800000895d */ /* 0x004fea0003900000 */
[----:B------:R-:W2:Y:S02]  /*25e90*/  @!P0 SYNCS.PHASECHK.TRANS64 P0, [R0+URZ+0x34840], R2 ;  /* 0x03484002000085a7 */ /* 0x000ea4000800007f */
[----:B--2---:R-:W-:Y:S05]  /*25ea0*/  @!P0 BRA `(.L_x_2996) ;  /* 0xfffffffc00f08947 */ /* 0x004fea000383ffff */
[----:B------:R-:W-:Y:S05]  /*25eb0*/  BRA `(.L_x_3143) ;  /* 0xffffffa400687947 */ /* 0x000fea000383ffff */
.L_x_3000:
        /* <DEDUP_REMOVED lines=8> */
.L_x_3144:
[----:B------:R-:W-:Y:S02]  /*25f40*/  IMAD.MOV.U32 R13, RZ, RZ, R3 ;  /* 0x000000ffff0d7224 */ /* 0x000fe400078e0003 */
[----:B------:R-:W-:-:S07]  /*25f50*/  IMAD.MOV.U32 R4, RZ, RZ, R14 ;  /* 0x000000ffff047224 */ /* 0x000fce00078e000e */
[----:B------:R-:W-:Y:S05]  /*25f60*/  WARPSYNC.COLLECTIVE R15, `(.L_x_3145) ;  /* 0x000000000f087348 */ /* 0x000fea0003c00000 */
[----:B------:R0:W1:Y:S02]  /*25f70*/  SHFL.IDX P6, R14, R13, R12, R11 ;  /* 0x0000000c0d0e7389 */ /* 0x00006400000c000b */
[----:B01----:R-:W-:Y:S01]  /*25f80*/  ENDCOLLECTIVE ;  /* 0x000000000000791b */ /* 0x003fe20003800000 */
.L_x_3145:
[----:B------:R-:W-:Y:S02]  /*25f90*/  IMAD R17, R17, 0x80, R10 ;  /* 0x0000008011117824 */ /* 0x000fe400078e020a */
[----:B------:R-:W-:Y:S02]  /*25fa0*/  IMAD R0, R9, R7, RZ ;  /* 0x0000000709007224 */ /* 0x000fe400078e02ff */
[----:B------:R0:W5:Y:S01]  /*25fb0*/  LDL R9, [R1+0x30] ;  /* 0x0000300001097983 */ /* 0x0001620000100800 */
[----:B------:R-:W-:Y:S02]  /*25fc0*/  IMAD.MOV.U32 R13, RZ, RZ, R2 ;  /* 0x000000ffff0d7224 */ /* 0x000fe400078e0002 */
[----:B------:R-:W-:Y:S01]  /*25fd0*/  IMAD.MOV.U32 R12, RZ, RZ, 0x1 ;  /* 0x00000001ff0c7424 */ /* 0x000fe200078e00ff */
[C---:B------:R-:W-:Y:S01]  /*25fe0*/  ISETP.GE.AND P2, PT, R17.reuse, R0, PT ;  /* 0x000000001100720c */ /* 0x040fe20003f46270 */
[----:B------:R-:W-:Y:S02]  /*25ff0*/  IMAD.MOV.U32 R5, RZ, RZ, R14 ;  /* 0x000000ffff057224 */ /* 0x000fe400078e000e */
[----:B------:R-:W-:-:S10]  /*26000*/  VIADD R7, R17, 0x10 ;  /* 0x0000001011077836 */ /* 0x000fd40000000000 */
[----:B0----5:R-:W-:Y:S05]  /*26010*/  WARPSYNC.COLLECTIVE R15, `(.L_x_3146) ;  /* 0x000000000f087348 */ /* 0x021fea0003c00000 */
[----:B------:R1:W2:Y:S02]  /*26020*/  SHFL.IDX P6, R14, R13, R12, R11 ;  /* 0x0000000c0d0e7389 */ /* 0x0002a400000c000b */
[----:B012--5:R-:W-:Y:S01]  /*26030*/  ENDCOLLECTIVE ;  /* 0x000000000000791b */ /* 0x027fe20003800000 */
.L_x_3146:
[----:B------:R-:W-:Y:S01]  /*26040*/  @!P2 LEA R5, P4, R8, R5, 0x1 ;  /* 0x000000050805a211 */ /* 0x000fe200078808ff */
[----:B------:R-:W-:-:S04]  /*26050*/  IMAD.MOV.U32 R13, RZ, RZ, R3 ;  /* 0x000000ffff0d7224 */ /* 0x000fc800078e0003 */
[----:B------:R-:W-:-:S05]  /*26060*/  @!P2 IMAD.X R4, RZ, RZ, R4, P4 ;  /* 0x000000ffff04a224 */ /* 0x000fca00020e0604 */
[----:B------:R-:W-:Y:S01]  /*26070*/  @!P2 LOP3.LUT R5, R5, R4, RZ, 0x3c, !PT ;  /* 0x000000040505a212 */ /* 0x000fe200078e3cff */
[----:B------:R-:W-:-:S03]  /*26080*/  IMAD.MOV.U32 R6, RZ, RZ, R14 ;  /* 0x000000ffff067224 */ /* 0x000fc600078e000e */
[----:B------:R-:W-:-:S07]  /*26090*/  @!P2 LOP3.LUT R4, R5, R4, RZ, 0x3c, !PT ;  /* 0x000000040504a212 */ /* 0x000fce00078e3cff */
[----:B------:R-:W-:Y:S05]  /*260a0*/  WARPSYNC.COLLECTIVE R15, `(.L_x_3147) ;  /* 0x000000000f087348 */ /* 0x000fea0003c00000 */
[----:B------:R0:W1:Y:S02]  /*260b0*/  SHFL.IDX P6, R14, R13, R12, R11 ;  /* 0x0000000c0d0e7389 */ /* 0x00006400000c000b */
[----:B01----:R-:W-:Y:S01]  /*260c0*/  ENDCOLLECTIVE ;  /* 0x000000000000791b */ /* 0x003fe20003800000 */
.L_x_3147:
[----:B------:R-:W-:Y:S01]  /*260d0*/  @!P2 LOP3.LUT R5, R5, R4, RZ, 0x3c, !PT ;  /* 0x000000040505a212 */ /* 0x000fe200078e3cff */
[----:B------:R-:W-:Y:S02]  /*260e0*/  IMAD.MOV.U32 R13, RZ, RZ, R2 ;  /* 0x000000ffff0d7224 */ /* 0x000fe400078e0002 */
[----:B------:R-:W-:Y:S02]  /*260f0*/  IMAD.MOV.U32 R12, RZ, RZ, 0x2 ;  /* 0x00000002ff0c7424 */ /* 0x000fe400078e00ff */
        /* <DEDUP_REMOVED lines=11> */
.L_x_3148:
        /* <DEDUP_REMOVED lines=10> */
.L_x_3149:
        /* <DEDUP_REMOVED lines=8> */
[----:B0-----:R-:W-:-:S05]  /*262d0*/  VIADD R4, R17, 0x20 ;  /* 0x0000002011047836 */ /* 0x001fca0000000000 */
[----:B------:R-:W-:Y:S01]  /*262e0*/  ISETP.GE.AND P2, PT, R4, R0, PT ;  /* 0x000000000400720c */ /* 0x000fe20003f46270 */
[----:B------:R-:W-:-:S12]  /*262f0*/  IMAD.MOV.U32 R4, RZ, RZ, R14 ;  /* 0x000000ffff047224 */ /* 0x000fd800078e000e */
[----:B------:R-:W-:Y:S05]  /*26300*/  WARPSYNC.COLLECTIVE R15, `(.L_x_3150) ;  /* 0x000000000f087348 */ /* 0x000fea0003c00000 */
[----:B------:R0:W1:Y:S02]  /*26310*/  SHFL.IDX P6, R14, R13, R12, R11 ;  /* 0x0000000c0d0e7389 */ /* 0x00006400000c000b */
[----:B01----:R-:W-:Y:S01]  /*26320*/  ENDCOLLECTIVE ;  /* 0x000000000000791b */ /* 0x003fe20003800000 */
.L_x_3150:
        /* <DEDUP_REMOVED lines=9> */
.L_x_3151:
[----:B------:R-:W-:-:S05]  /*263c0*/  @!P2 LOP3.LUT R5, R5, R4, RZ, 0x3c, !PT ;  /* 0x000000040505a212 */ /* 0x000fca00078e3cff */
[----:B------:R-:W-:Y:S01]  /*263d0*/  @!PT LDS RZ, [RZ] ;  /* 0x00000000fffff984 */ /* 0x000fe20000000800 */
[----:B------:R-:W-:Y:S01]  /*263e0*/  @!PT LDS RZ, [RZ] ;  /* 0x00000000fffff984 */ /* 0x000fe20000000800 */
[----:B------:R-:W-:Y:S01]  /*263f0*/  @!PT LDS RZ, [RZ] ;  /* 0x00000000fffff984 */ /* 0x000fe20000000800 */
[----:B------:R-:W-:Y:S04]  /*26400*/  @!P2 LDGSTS.E.BYPASS.LTC128B.128 [R9+0x11400], desc[UR60][R4.64], !P3 ;  /* 0x114000000409afae */ /* 0x000fe8000d901d7c */
[----:B------:R-:W-:Y:S01]  /*26410*/  @!P2 LDGSTS.E.BYPASS.LTC128B.128 [R9+0x15400], desc[UR60][R4.64+0x80], !P0 ;  /* 0x154000800409afae */ /* 0x000fe2000c101d7c */
[----:B------:R-:W-:-:S03]  /*26420*/  IMAD.MOV.U32 R13, RZ, RZ, R2 ;  /* 0x000000ffff0d7224 */ /* 0x000fc600078e0002 */
[----:B------:R0:W-:Y:S01]  /*26430*/  @!P2 LDGSTS.E.BYPASS.LTC128B.128 [R9+0x19400], desc[UR60][R4.64+0x100], !P1 ;  /* 0x194001000409afae */ /* 0x0001e2000c901d7c */
[----:B------:R-:W-:Y:S02]  /*26440*/  IMAD.MOV.U32 R12, RZ, RZ, 0x4 ;  /* 0x00000004ff0c7424 */ /* 0x000fe400078e00ff */
[----:B0-----:R-:W-:-:S05]  /*26450*/  VIADD R4, R17, 0x30 ;  /* 0x0000003011047836 */ /* 0x001fca0000000000 */
[----:B------:R-:W-:Y:S01]  /*26460*/  ISETP.GE.AND P2, PT, R4, R0, PT ;  /* 0x000000000400720c */ /* 0x000fe20003f46270 */
[----:B------:R-:W-:-:S12]  /*26470*/  IMAD.MOV.U32 R4, RZ, RZ, R14 ;  /* 0x000000ffff047224 */ /* 0x000fd800078e000e */
[----:B------:R-:W-:Y:S05]  /*26480*/  WARPSYNC.COLLECTIVE R15, `(.L_x_3152) ;  /* 0x000000000f087348 */ /* 0x000fea0003c00000 */
[----:B------:R0:W1:Y:S02]  /*26490*/  SHFL.IDX P6, R14, R13, R12, R11 ;  /* 0x0000000c0d0e7389 */ /* 0x00006400000c000b */
[----:B01----:R-:W-:Y:S01]  /*264a0*/  ENDCOLLECTIVE ;  /* 0x000000000000791b */ /* 0x003fe20003800000 */
.L_x_3152:
        /* <DEDUP_REMOVED lines=9> */
.L_x_3153:
        /* <DEDUP_REMOVED lines=15> */
.L_x_3154:
        /* <DEDUP_REMOVED lines=9> */
.L_x_3155:
        /* <DEDUP_REMOVED lines=15> */
.L_x_3156:
        /* <DEDUP_REMOVED lines=9> */
.L_x_3157:
        /* <DEDUP_REMOVED lines=15> */
.L_x_3158:
[----:B------:R-:W-:Y:S01]  /*26930*/  @!P2 LEA R5, P4, R8, R4, 0x1 ;  /* 0x000000040805a211 */ /* 0x000fe200078808ff */
[----:B------:R-:W-:-:S04]  /*26940*/  IMAD.MOV.U32 R13, RZ, RZ, R3 ;  /* 0x000000ffff0d7224 */ /* 0x000fc800078e0003 */
[----:B------:R-:W-:-:S05]  /*26950*/  @!P2 IMAD.X R4, RZ, RZ, R6, P4 ;  /* 0x000000ffff04a224 */ /* 0x000fca00020e0606 */
        /* <DEDUP_REMOVED lines=13> */
.L_x_3159:
[----:B------:R-:W-:Y:S01]  /*26a30*/  IMAD.MOV.U32 R3, RZ, RZ, R14 ;  /* 0x000000ffff037224 */ /* 0x000fe200078e000e */
[----:B------:R-:W-:Y:S06]  /*26a40*/  BRA `(.L_x_3160) ;  /* 0xffffffa800547947 */ /* 0x000fec000383ffff */
.L_x_3005:
[----:B0-----:R-:W4:Y:S02]  /*26a50*/  LDL R2, [R1+0x4] ;  /* 0x0000040001027983 */ /* 0x001f240000100800 */
[----:B----4-:R0:W1:Y:S02]  /*26a60*/  SYNCS.PHASECHK.TRANS64.TRYWAIT P0, [R2+URZ+0x34820], R0 ;  /* 0x03482000020075a7 */ /* 0x010064000800017f */
[----:B-1----:R-:W-:Y:S05]  /*26a70*/  @!P0 NANOSLEEP.SYNCS 0x989680 ;  /* 0x009896800000895d */ /* 0x002fea0003900000 */
[----:B------:R-:W1:Y:S02]  /*26a80*/  @!P0 SYNCS.PHASECHK.TRANS64 P0, [R2+URZ+0x34820], R0 ;  /* 0x03482000020085a7 */ /* 0x000e64000800007f */
[----:B-1----:R-:W-:Y:S05]  /*26a90*/  @!P0 BRA `(.L_x_3005) ;  /* 0xfffffffc00ec8947 */ /* 0x002fea000383ffff */
[----:B------:R-:W-:Y:S05]  /*26aa0*/  BRA `(.L_x_3161) ;  /* 0xffffffa800cc7947 */ /* 0x000fea000383ffff */
.L_x_3014:
[----:B-1----:R1:W2:Y:S02]  /*26ab0*/  SYNCS.PHASECHK.TRANS64.TRYWAIT P0, [R3+URZ+0x34840], R0 ;  /* 0x03484000030075a7 */ /* 0x0022a4000800017f */
[----:B--2---:R-:W-:Y:S05]  /*26ac0*/  @!P0 NANOSLEEP.SYNCS 0x989680 ;  /* 0x009896800000895d */ /* 0x004fea0003900000 */
[----:B------:R-:W2:Y:S02]  /*26ad0*/  @!P0 SYNCS.PHASECHK.TRANS64 P0, [R3+URZ+0x34840], R0 ;  /* 0x03484000030085a7 */ /* 0x000ea4000800007f */
[----:B--2---:R-:W-:Y:S05]  /*26ae0*/  @!P0 BRA `(.L_x_3014) ;  /* 0xfffffffc00f08947 */ /* 0x004fea000383ffff */
[----:B------:R-:W-:Y:S05]  /*26af0*/  BRA `(.L_x_3162) ;  /* 0xffffffac00907947 */ /* 0x000fea000383ffff */
.L_x_3021:
[----:B0-----:R0:W1:Y:S02]  /*26b00*/  SYNCS.PHASECHK.TRANS64.TRYWAIT P0, [R0+URZ+0x34860], R3 ;  /* 0x03486003000075a7 */ /* 0x001064000800017f */
[----:B-1----:R-:W-:Y:S05]  /*26b10*/  @!P0 NANOSLEEP.SYNCS 0x989680 ;  /* 0x009896800000895d */ /* 0x002fea0003900000 */
[----:B------:R-:W1:Y:S02]  /*26b20*/  @!P0 SYNCS.PHASECHK.TRANS64 P0, [R0+URZ+0x34860], R3 ;  /* 0x03486003000085a7 */ /* 0x000e64000800007f */
[----:B-1----:R-:W-:Y:S05]  /*26b30*/  @!P0 BRA `(.L_x_3021) ;  /* 0xfffffffc00f08947 */ /* 0x002fea000383ffff */
[----:B------:R-:W-:Y:S05]  /*26b40*/  BRA `(.L_x_3163) ;  /* 0xffffffb000a87947 */ /* 0x000fea000383ffff */
.L_x_3031:
[----:B--2---:R2:W3:Y:S02]  /*26b50*/  SYNCS.PHASECHK.TRANS64.TRYWAIT P0, [R3+URZ+0x34840], R2 ;  /* 0x03484002030075a7 */ /* 0x0044e4000800017f */
[----:B---3--:R-:W-:Y:S05]  /*26b60*/  @!P0 NANOSLEEP.SYNCS 0x989680 ;  /* 0x009896800000895d */ /* 0x008fea0003900000 */
[----:B------:R-:W3:Y:S02]  /*26b70*/  @!P0 SYNCS.PHASECHK.TRANS64 P0, [R3+URZ+0x34840], R2 ;  /* 0x03484002030085a7 */ /* 0x000ee4000800007f */
[----:B---3--:R-:W-:Y:S05]  /*26b80*/  @!P0 BRA `(.L_x_3031) ;  /* 0xfffffffc00f08947 */ /* 0x008fea000383ffff */
[----:B------:R-:W-:Y:S05]  /*26b90*/  BRA `(.L_x_3164) ;  /* 0xffffffb800507947 */ /* 0x000fea000383ffff */
.L_x_3038:
[----:B0-----:R0:W2:Y:S02]  /*26ba0*/  SYNCS.PHASECHK.TRANS64.TRYWAIT P0, [R2+URZ+0x34860], R3 ;  /* 0x03486003020075a7 */ /* 0x0010a4000800017f */
[----:B--2---:R-:W-:Y:S05]  /*26bb0*/  @!P0 NANOSLEEP.SYNCS 0x989680 ;  /* 0x009896800000895d */ /* 0x004fea0003900000 */
[----:B------:R-:W2:Y:S02]  /*26bc0*/  @!P0 SYNCS.PHASECHK.TRANS64 P0, [R2+URZ+0x34860], R3 ;  /* 0x03486003020085a7 */ /* 0x000ea4000800007f */
[----:B--2---:R-:W-:Y:S05]  /*26bd0*/  @!P0 BRA `(.L_x_3038) ;  /* 0xfffffffc00f08947 */ /* 0x004fea000383ffff */
[----:B------:R-:W-:Y:S05]  /*26be0*/  BRA `(.L_x_3165) ;  /* 0xffffffbc00687947 */ /* 0x000fea000383ffff */
.L_x_3048:
[----:B---3--:R3:W4:Y:S02]  /*26bf0*/  SYNCS.PHASECHK.TRANS64.TRYWAIT P0, [R3+URZ+0x34840], R2 ;  /* 0x03484002030075a7 */ /* 0x008724000800017f */
[----:B----4-:R-:W-:Y:S05]  /*26c00*/  @!P0 NANOSLEEP.SYNCS 0x989680 ;  /* 0x009896800000895d */ /* 0x010fea0003900000 */
[----:B------:R-:W4:Y:S02]  /*26c10*/  @!P0 SYNCS.PHASECHK.TRANS64 P0, [R3+URZ+0x34840], R2 ;  /* 0x03484002030085a7 */ /* 0x000f24000800007f */
[----:B----4-:R-:W-:Y:S05]  /*26c20*/  @!P0 BRA `(.L_x_3048) ;  /* 0xfffffffc00f08947 */ /* 0x010fea000383ffff */
[----:B------:R-:W-:Y:S05]  /*26c30*/  BRA `(.L_x_3166) ;  /* 0xffffffc000ec7947 */ /* 0x000fea000383ffff */
.L_x_3055:
[----:B0-----:R0:W2:Y:S02]  /*26c40*/  SYNCS.PHASECHK.TRANS64.TRYWAIT P0, [R2+URZ+0x34860], R5 ;  /* 0x03486005020075a7 */ /* 0x0010a4000800017f */
[----:B--2---:R-:W-:Y:S05]  /*26c50*/  @!P0 NANOSLEEP.SYNCS 0x989680 ;  /* 0x009896800000895d */ /* 0x004fea0003900000 */
[----:B------:R-:W2:Y:S02]  /*26c60*/  @!P0 SYNCS.PHASECHK.TRANS64 P0, [R2+URZ+0x34860], R5 ;  /* 0x03486005020085a7 */ /* 0x000ea4000800007f */
[----:B--2---:R-:W-:Y:S05]  /*26c70*/  @!P0 BRA `(.L_x_3055) ;  /* 0xfffffffc00f08947 */ /* 0x004fea000383ffff */
[----:B------:R-:W-:Y:S05]  /*26c80*/  BRA `(.L_x_3167) ;  /* 0xffffffc800007947 */ /* 0x000fea000383ffff */
.L_x_3067:
[----:B--2---:R2:W4:Y:S02]  /*26c90*/  SYNCS.PHASECHK.TRANS64.TRYWAIT P0, [R0+URZ+0x34860], R2 ;  /* 0x03486002000075a7 */ /* 0x004524000800017f */
[----:B----4-:R-:W-:Y:S05]  /*26ca0*/  @!P0 NANOSLEEP.SYNCS 0x989680 ;  /* 0x009896800000895d */ /* 0x010fea0003900000 */
[----:B------:R-:W4:Y:S02]  /*26cb0*/  @!P0 SYNCS.PHASECHK.TRANS64 P0, [R0+URZ+0x34860], R2 ;  /* 0x03486002000085a7 */ /* 0x000f24000800007f */
[----:B----4-:R-:W-:Y:S05]  /*26cc0*/  @!P0 BRA `(.L_x_3067) ;  /* 0xfffffffc00f08947 */ /* 0x010fea000383ffff */
[----:B------:R-:W-:Y:S05]  /*26cd0*/  BRA `(.L_x_3168) ;  /* 0xffffffcc00647947 */ /* 0x000fea000383ffff */
.L_x_3075:
[----:B------:R-:W-:Y:S01]  /*26ce0*/  BSSY B0, `(.L_x_3169) ;  /* 0x0000008000007945 */ /* 0x000fe20003800000 */
[----:B0-----:R-:W-:Y:S02]  /*26cf0*/  IMAD.MOV.U32 R13, RZ, RZ, R16 ;  /* 0x000000ffff0d7224 */ /* 0x001fe400078e0010 */
[----:B------:R-:W-:Y:S02]  /*26d00*/  IMAD.MOV.U32 R12, RZ, RZ, RZ ;  /* 0x000000ffff0c7224 */ /* 0x000fe400078e00ff */
[----:B------:R-:W-:Y:S02]  /*26d10*/  IMAD.MOV.U32 R11, RZ, RZ, 0x1f ;  /* 0x0000001fff0b7424 */ /* 0x000fe400078e00ff */
[----:B------:R-:W-:-:S07]  /*26d20*/  IMAD.MOV.U32 R15, RZ, RZ, -0x1 ;  /* 0xffffffffff0f7424 */ /* 0x000fce00078e00ff */
[----:B-12--5:R-:W-:Y:S05]  /*26d30*/  WARPSYNC.COLLECTIVE R15, `(.L_x_3170) ;  /* 0x000000000f087348 */ /* 0x026fea0003c00000 */
[----:B------:R0:W3:Y:S02]  /*26d40*/  SHFL.IDX P6, R14, R13, R12, R11 ;  /* 0x0000000c0d0e7389 */ /* 0x0000e400000c000b */
[----:B0123-5:R-:W-:Y:S01]  /*26d50*/  ENDCOLLECTIVE ;  /* 0x000000000000791b */ /* 0x02ffe20003800000 */
.L_x_3170:
[----:B------:R-:W-:Y:S05]  /*26d60*/  BSYNC B0 ;  /* 0x0000000000007941 */ /* 0x000fea0003800000 */
.L_x_3169:
        /* <DEDUP_REMOVED lines=10> */
.L_x_3171:
        /* <DEDUP_REMOVED lines=16> */
.L_x_3172:
        /* <DEDUP_REMOVED lines=9> */
.L_x_3173:
        /* <DEDUP_REMOVED lines=8> */
.L_x_3174:
        /* <DEDUP_REMOVED lines=8> */
.L_x_3175:
        /* <DEDUP_REMOVED lines=8> */
.L_x_3176:
        /* <DEDUP_REMOVED lines=9> */
.L_x_3177:
[----:B------:R-:W-:Y:S01]  /*271b0*/  IMAD.MOV.U32 R16, RZ, RZ, R14 ;  /* 0x000000ffff107224 */ /* 0x000fe200078e000e */
[----:B------:R-:W-:Y:S06]  /*271c0*/  BRA `(.L_x_3178) ;  /* 0xffffffcc00fc7947 */ /* 0x000fec000383ffff */
.L_x_3080:
[----:B------:R-:W-:Y:S01]  /*271d0*/  BSSY B0, `(.L_x_3179) ;  /* 0x0000008000007945 */ /* 0x000fe20003800000 */
[----:B0----5:R-:W-:Y:S02]  /*271e0*/  IMAD.MOV.U32 R13, RZ, RZ, R3 ;  /* 0x000000ffff0d7224 */ /* 0x021fe400078e0003 */
[----:B------:R-:W-:Y:S02]  /*271f0*/  IMAD.MOV.U32 R12, RZ, RZ, 0x1 ;  /* 0x00000001ff0c7424 */ /* 0x000fe400078e00ff */
[----:B------:R-:W-:Y:S02]  /*27200*/  IMAD.MOV.U32 R11, RZ, RZ, RZ ;  /* 0x000000ffff0b7224 */ /* 0x000fe400078e00ff */
[----:B------:R-:W-:-:S07]  /*27210*/  IMAD.MOV.U32 R15, RZ, RZ, -0x1 ;  /* 0xffffffffff0f7424 */ /* 0x000fce00078e00ff */
[----:B-12---:R-:W-:Y:S05]  /*27220*/  WARPSYNC.COLLECTIVE R15, `(.L_x_3180) ;  /* 0x000000000f087348 */ /* 0x006fea0003c00000 */
[----:B------:R0:W3:Y:S02]  /*27230*/  SHFL.UP P6, R14, R13, R12, R11 ;  /* 0x0400000c0d0e7389 */ /* 0x0000e400000c000b */
[----:B0123--:R-:W-:Y:S01]  /*27240*/  ENDCOLLECTIVE ;  /* 0x000000000000791b */ /* 0x00ffe20003800000 */
.L_x_3180:
[----:B------:R-:W-:Y:S05]  /*27250*/  BSYNC B0 ;  /* 0x0000000000007941 */ /* 0x000fea0003800000 */
.L_x_3179:
        /* <DEDUP_REMOVED lines=12> */
.L_x_3181:
        /* <DEDUP_REMOVED lines=8> */
.L_x_3182:
        /* <DEDUP_REMOVED lines=8> */
.L_x_3183:
        /* <DEDUP_REMOVED lines=8> */
.L_x_3184:
        /* <DEDUP_REMOVED lines=9> */
.L_x_3185:
[----:B------:R-:W-:Y:S01]  /*27530*/  IMAD.MOV.U32 R16, RZ, RZ, R14 ;  /* 0x000000ffff107224 */ /* 0x000fe200078e000e */
[----:B------:R-:W-:Y:S06]  /*27540*/  BRA `(.L_x_3186) ;  /* 0xffffffcc00bc7947 */ /* 0x000fec000383ffff */
.L_x_3082:
[----:B------:R-:W-:Y:S01]  /*27550*/  BSSY B0, `(.L_x_3187) ;  /* 0x0000006000007945 */ /* 0x000fe20003800000 */
[----:B------:R-:W-:Y:S01]  /*27560*/  PLOP3.LUT P6, PT, P6, PT, PT, 0x8, 0x0 ;  /* 0x000000000000781c */ /* 0x000fe200037ce170 */
[----:B------:R-:W-:-:S12]  /*27570*/  IMAD.MOV.U32 R15, RZ, RZ, -0x1 ;  /* 0xffffffffff0f7424 */ /* 0x000fd800078e00ff */
[----:B012--5:R-:W-:Y:S05]  /*27580*/  WARPSYNC.COLLECTIVE R15, `(.L_x_3188) ;  /* 0x000000000f087348 */ /* 0x027fea0003c00000 */
[----:B------:R-:W-:Y:S01]  /*27590*/  VOTE.ANY R14, PT, P6 ;  /* 0x00000000000e7806 */ /* 0x000fe200030e0100 */
[----:B012--5:R-:W-:Y:S06]  /*275a0*/  ENDCOLLECTIVE ;  /* 0x000000000000791b */ /* 0x027fec0003800000 */
.L_x_3188:
[----:B------:R-:W-:Y:S05]  /*275b0*/  BSYNC B0 ;  /* 0x0000000000007941 */ /* 0x000fea0003800000 */
.L_x_3187:
        /* <DEDUP_REMOVED lines=9> */
.L_x_3189:
[----:B------:R-:W-:Y:S01]  /*27650*/  IMAD.MOV.U32 R17, RZ, RZ, R14 ;  /* 0x000000ffff117224 */ /* 0x000fe200078e000e */
[----:B------:R-:W-:Y:S06]  /*27660*/  BRA `(.L_x_3190) ;  /* 0xffffffcc00ac7947 */ /* 0x000fec000383ffff */
.L_x_3084:
[----:B------:R-:W-:Y:S01]  /*27670*/  BSSY B0, `(.L_x_3191) ;  /* 0x0000007000007945 */ /* 0x000fe20003800000 */
[----:B0-----:R-:W-:Y:S02]  /*27680*/  IMAD.MOV.U32 R13, RZ, RZ, R2 ;  /* 0x000000ffff0d7224 */ /* 0x001fe400078e0002 */
[----:B------:R-:W-:Y:S02]  /*27690*/  IMAD.MOV.U32 R11, RZ, RZ, 0x1f ;  /* 0x0000001fff0b7424 */ /* 0x000fe400078e00ff */
[----:B------:R-:W-:-:S07]  /*276a0*/  IMAD.MOV.U32 R15, RZ, RZ, -0x1 ;  /* 0xffffffffff0f7424 */ /* 0x000fce00078e00ff */
[----:B-12345:R-:W-:Y:S05]  /*276b0*/  WARPSYNC.COLLECTIVE R15, `(.L_x_3192) ;  /* 0x000000000f087348 */ /* 0x03efea0003c00000 */
[----:B------:R0:W0:Y:S02]  /*276c0*/  SHFL.IDX P6, R14, R13, R12, R11 ;  /* 0x0000000c0d0e7389 */ /* 0x00002400000c000b */
[----:B012345:R-:W-:Y:S01]  /*276d0*/  ENDCOLLECTIVE ;  /* 0x000000000000791b */ /* 0x03ffe20003800000 */
.L_x_3192:
[----:B------:R-:W-:Y:S05]  /*276e0*/  BSYNC B0 ;  /* 0x0000000000007941 */ /* 0x000fea0003800000 */
.L_x_3191:
[----:B------:R-:W-:Y:S01]  /*276f0*/  IMAD.MOV.U32 R2, RZ, RZ, R14 ;  /* 0x000000ffff027224 */ /* 0x000fe200078e000e */
[----:B------:R-:W-:Y:S06]  /*27700*/  BRA `(.L_x_3193) ;  /* 0xffffffcc00a07947 */ /* 0x000fec000383ffff */
.L_x_3088:
[----:B0-----:R0:W2:Y:S02]  /*27710*/  SYNCS.PHASECHK.TRANS64.TRYWAIT P0, [R0+URZ+0x34820], R3 ;  /* 0x03482003000075a7 */ /* 0x0010a4000800017f */
[----:B--2---:R-:W-:Y:S05]  /*27720*/  @!P0 NANOSLEEP.SYNCS 0x989680 ;  /* 0x009896800000895d */ /* 0x004fea0003900000 */
[----:B------:R-:W2:Y:S02]  /*27730*/  @!P0 SYNCS.PHASECHK.TRANS64 P0, [R0+URZ+0x34820], R3 ;  /* 0x03482003000085a7 */ /* 0x000ea4000800007f */
[----:B--2---:R-:W-:Y:S05]  /*27740*/  @!P0 BRA `(.L_x_3088) ;  /* 0xfffffffc00f08947 */ /* 0x004fea000383ffff */
[----:B------:R-:W-:Y:S05]  /*27750*/  BRA `(.L_x_3194) ;  /* 0xffffffd400247947 */ /* 0x000fea000383ffff */
.L_x_3089:
        /* <DEDUP_REMOVED lines=8> */
[----:B01---5:R-:W-:Y:S05]  /*277e0*/  WARPSYNC.COLLECTIVE R15, `(.L_x_3196) ;  /* 0x000000000f087348 */ /* 0x023fea0003c00000 */
[----:B------:R2:W3:Y:S02]  /*277f0*/  SHFL.IDX P6, R14, R13, R12, R11 ;  /* 0x0000000c0d0e7389 */ /* 0x0004e400000c000b */
[----:B0123-5:R-:W-:Y:S01]  /*27800*/  ENDCOLLECTIVE ;  /* 0x000000000000791b */ /* 0x02ffe20003800000 */
.L_x_3196:
[----:B------:R-:W-:Y:S05]  /*27810*/  BSYNC B0 ;  /* 0x0000000000007941 */ /* 0x000fea0003800000 */
.L_x_3195:
[----:B------:R-:W-:Y:S05]  /*27820*/  BRA `(.L_x_3197) ;  /* 0xffffffd4000c7947 */ /* 0x000fea000383ffff */
.L_x_3090:
[----:B------:R-:W-:Y:S01]  /*27830*/  BSSY B0, `(.L_x_3198) ;  /* 0x0000006000007945 */ /* 0x000fe20003800000 */
[----:B------:R-:W-:-:S07]  /*27840*/  IMAD.MOV.U32 R15, RZ, RZ, -0x1 ;  /* 0xffffffffff0f7424 */ /* 0x000fce00078e00ff */
[----:B012--5:R-:W-:Y:S05]  /*27850*/  WARPSYNC.COLLECTIVE R15, `(.L_x_3199) ;  /* 0x000000000f0c7348 */ /* 0x027fea0003c00000 */
[----:B------:R-:W-:Y:S02]  /*27860*/  ELECT P6, UR62, PT ;  /* 0x00000000003e782f */ /* 0x000fe400038c0000 */
[----:B------:R-:W-:Y:S01]  /*27870*/  MOV R14, UR62 ;  /* 0x0000003e000e7c02 */ /* 0x000fe20008000f00 */
[----:B012--5:R-:W-:Y:S10]  /*27880*/  ENDCOLLECTIVE ;  /* 0x000000000000791b */ /* 0x027ff40003800000 */
.L_x_3199:
[----:B------:R-:W-:Y:S05]  /*27890*/  BSYNC B0 ;  /* 0x0000000000007941 */ /* 0x000fea0003800000 */
.L_x_3198:
[----:B------:R-:W-:Y:S05]  /*278a0*/  BRA `(.L_x_3200) ;  /* 0xffffffd400007947 */ /* 0x000fea000383ffff */
.L_x_3092:
[----:B0-----:R0:W2:Y:S02]  /*278b0*/  SYNCS.PHASECHK.TRANS64.TRYWAIT P0, [R6+URZ], R5 ;  /* 0x00000005060075a7 */ /* 0x0010a4000800017f */
[----:B--2---:R-:W-:Y:S05]  /*278c0*/  @!P0 NANOSLEEP.SYNCS 0x989680 ;  /* 0x009896800000895d */ /* 0x004fea0003900000 */
[----:B------:R-:W2:Y:S02]  /*278d0*/  @!P0 SYNCS.PHASECHK.TRANS64 P0, [R6+URZ], R5 ;  /* 0x00000005060085a7 */ /* 0x000ea4000800007f */
[----:B--2---:R-:W-:Y:S05]  /*278e0*/  @!P0 BRA `(.L_x_3092) ;  /* 0xfffffffc00f08947 */ /* 0x004fea000383ffff */
[----:B------:R-:W-:Y:S05]  /*278f0*/  BRA `(.L_x_3201) ;  /* 0xffffffd400447947 */ /* 0x000fea000383ffff */
.L_x_3093:
[----:B--2---:R2:W3:Y:S02]  /*27900*/  SYNCS.PHASECHK.TRANS64.TRYWAIT P0, [R7+URZ], R2 ;  /* 0x00000002070075a7 */ /* 0x0044e4000800017f */
[----:B---3--:R-:W-:Y:S05]  /*27910*/  @!P0 NANOSLEEP.SYNCS 0x989680 ;  /* 0x009896800000895d */ /* 0x008fea0003900000 */
[----:B------:R-:W3:Y:S02]  /*27920*/  @!P0 SYNCS.PHASECHK.TRANS64 P0, [R7+URZ], R2 ;  /* 0x00000002070085a7 */ /* 0x000ee4000800007f */
[----:B---3--:R-:W-:Y:S05]  /*27930*/  @!P0 BRA `(.L_x_3093) ;  /* 0xfffffffc00f08947 */ /* 0x008fea000383ffff */
[----:B------:R-:W-:Y:S05]  /*27940*/  BRA `(.L_x_3202) ;  /* 0xffffffd400387947 */ /* 0x000fea000383ffff */
.L_x_3095:
[----:B---3--:R3:W4:Y:S02]  /*27950*/  SYNCS.PHASECHK.TRANS64.TRYWAIT P0, [R4+URZ], R5 ;  /* 0x00000005040075a7 */ /* 0x008724000800017f */
[----:B----4-:R-:W-:Y:S05]  /*27960*/  @!P0 NANOSLEEP.SYNCS 0x989680 ;  /* 0x009896800000895d */ /* 0x010fea0003900000 */
[----:B------:R-:W4:Y:S02]  /*27970*/  @!P0 SYNCS.PHASECHK.TRANS64 P0, [R4+URZ], R5 ;  /* 0x00000005040085a7 */ /* 0x000f24000800007f */
[----:B----4-:R-:W-:Y:S05]  /*27980*/  @!P0 BRA `(.L_x_3095) ;  /* 0xfffffffc00f08947 */ /* 0x010fea000383ffff */
[----:B------:R-:W-:Y:S05]  /*27990*/  BRA `(.L_x_3203) ;  /* 0xffffffd400407947 */ /* 0x000fea000383ffff */
.L_x_3204:
        /* <DEDUP_REMOVED lines=14> */
.L_x_15115:


//--------------------- .text._ZN7cutlass13device_kernelIN5flash11enable_sm90INS1_16FlashAttnFwdSm90INS1_25CollectiveMainloopFwdSm90ILi2EN4cute5tupleIJNS5_1CILi1EEES8_S8_EEENS6_IJNS7_ILi64EEESA_SA_EEELi512ENS_10bfloat16_tEfNS_4arch4Sm90ELb0ELb0ELb0ELb0ELb0ELb0ELb0ELb0ELb0ELb1ELb0ELb0EEENS1_21CollectiveEpilogueFwdINS6_IJSA_NS7_ILi512EEESA_EEES9_SC_SE_Li256ELb0ELb1ELb0ELb0EEENS1_29StaticPersistentTileSchedulerILb0EEEEEEEEEvNT_6ParamsE --------------------------
	.section	.text._ZN7cutlass13device_kernelIN5flash11enable_sm90INS1_16FlashAttnFwdSm90INS1_25CollectiveMainloopFwdSm90ILi2EN4cute5tupleIJNS5_1CILi1EEES8_S8_EEENS6_IJNS7_ILi64EEESA_SA_EEELi512ENS_10bfloat16_tEfNS_4arch4Sm90ELb0ELb0ELb0ELb0ELb0ELb0ELb0ELb0ELb0ELb1ELb0ELb0EEENS1_21CollectiveEpilogueFwdINS6_IJSA_NS7_ILi512EEESA_EEES9_SC_SE_Li256ELb0ELb1ELb0ELb0EEENS1_29StaticPersistentTileSchedulerILb0EEEEEEEEEvNT_6ParamsE,"ax",@progbits
	.align	128
.text._ZN7cutlass13device_kernelIN5flash11enable_sm90INS1_16FlashAttnFwdSm90INS1_25CollectiveMainloopFwdSm90ILi2EN4cute5tupleIJNS5_1CILi1EEES8_S8_EEENS6_IJNS7_ILi64EEESA_SA_EEELi512ENS_10bfloat16_tEfNS_4arch4Sm90ELb0ELb0ELb0ELb0ELb0ELb0ELb0ELb0ELb0ELb1ELb0ELb0EEENS1_21CollectiveEpilogueFwdINS6_IJSA_NS7_ILi512EEESA_EEES9_SC_SE_Li256ELb0ELb1ELb0ELb0EEENS1_29StaticPersistentTileSchedulerILb0EEEEEEEEEvNT_6ParamsE:
        .type           _ZN7cutlass13device_kernelIN5flash11enable_sm90INS1_16FlashAttnFwdSm90INS1_25CollectiveMainloopFwdSm90ILi2EN4cute5tupleIJNS5_1CILi1EEES8_S8_EEENS6_IJNS7_ILi64EEESA_SA_EEELi512ENS_10bfloat16_tEfNS_4arch4Sm90ELb0ELb0ELb0ELb0ELb0ELb0ELb0ELb0ELb0ELb1ELb0ELb0EEENS1_21CollectiveEpilogueFwdINS6_IJSA_NS7_ILi512EEESA_EEES9_SC_SE_Li256ELb0ELb1ELb0ELb0EEENS1_29StaticPersistentTileSchedulerILb0EEEEEEEEEvNT_6ParamsE,@function
        .size           _ZN7cutlass13device_kernelIN5flash11enable_sm90INS1_16FlashAttnFwdSm90INS1_25CollectiveMainloopFwdSm90ILi2EN4cute5tupleIJNS5_1CILi1EEES8_S8_EEENS6_IJNS7_ILi64EEESA_SA_EEELi512ENS_10bfloat16_tEfNS_4arch4Sm90ELb0ELb0ELb0ELb0ELb0ELb0ELb0ELb0ELb0ELb1ELb0ELb0EEENS1_21CollectiveEpilogueFwdINS6_IJSA_NS7_ILi512EEESA_EEES9_SC_SE_Li256ELb0ELb1ELb0ELb0EEENS1_29StaticPersistentTileSchedulerILb0EEEEEEEEEvNT_6ParamsE,(.L_x_15116 - _ZN7cutlass13device_kernelIN5flash11enable_sm90INS1_16FlashAttnFwdSm90INS1_25CollectiveMainloopFwdSm90ILi2EN4cute5tupleIJNS5_1CILi1EEES8_S8_EEENS6_IJNS7_ILi64EEESA_SA_EEELi512ENS_10bfloat16_tEfNS_4arch4Sm90ELb0ELb0ELb0ELb0ELb0ELb0ELb0ELb0ELb0ELb1ELb0ELb0EEENS1_21CollectiveEpilogueFwdINS6_IJSA_NS7_ILi512EEESA_EEES9_SC_SE_Li256ELb0ELb1ELb0ELb0EEENS1_29StaticPersistentTileSchedulerILb0EEEEEEEEEvNT_6ParamsE)
        .other          _ZN7cutlass13device_kernelIN5flash11enable_sm90INS1_16FlashAttnFwdSm90INS1_25CollectiveMainloopFwdSm90ILi2EN4cute5tupleIJNS5_1CILi1EEES8_S8_EEENS6_IJNS7_ILi64EEESA_SA_EEELi512ENS_10bfloat16_tEfNS_4arch4Sm90ELb0ELb0ELb0ELb0ELb0ELb0ELb0ELb0ELb0ELb1ELb0ELb0EEENS1_21CollectiveEpilogueFwdINS6_IJSA_NS7_ILi512EEESA_EEES9_SC_SE_Li256ELb0ELb1ELb0ELb0EEENS1_29StaticPersistentTileSchedulerILb0EEEEEEEEEvNT_6ParamsE,@"STO_CUDA_ENTRY STV_DEFAULT"
_ZN7cutlass13device_kernelIN5flash11enable_sm90INS1_16FlashAttnFwdSm90INS1_25CollectiveMainloopFwdSm90ILi2EN4cute5tupleIJNS5_1CILi1EEES8_S8_EEENS6_IJNS7_ILi64EEESA_SA_EEELi512ENS_10bfloat16_tEfNS_4arch4Sm90ELb0ELb0ELb0ELb0ELb0ELb0ELb0ELb0ELb0ELb1ELb0ELb0EEENS1_21CollectiveEpilogueFwdINS6_IJSA_NS7_ILi512EEESA_EEES9_SC_SE_Li256ELb0ELb1ELb0ELb0EEENS1_29StaticPersistentTileSchedulerILb0EEEEEEEEEvNT_6ParamsE:
        /* <DEDUP_REMOVED lines=18> */
.L_x_3206:
[----:B------:R-:W-:Y:S05]  /*0120*/  BSYNC B0 ;  /* 0x0000000000007941 */ /* 0x000fea0003800000 */
.L_x_3205:
        /* <DEDUP_REMOVED lines=32> */
[----:B0-----:R3:W4:Y:S01]  /*0330*/  SYNCS.EXCH.64 URZ, [UR6+0x28c30], UR4 ;  /* 0x028c3004063f75b2 */ /* 0x0017220008000100 */
[----:B------:R3:W0:Y:S01]  /*0340*/  SYNCS.EXCH.64 URZ, [UR6+0x28c40], UR4 ;  /* 0x028c4004063f75b2 */ /* 0x0006220008000100 */
[----:B------:R3:W0:Y:S01]  /*0350*/  SYNCS.EXCH.64 URZ, [UR6+0x28c38], UR4 ;  /* 0x028c3804063f75b2 */ /* 0x0006220008000100 */
[----:B------:R3:W0:Y:S02]  /*0360*/  SYNCS.EXCH.64 URZ, [UR6+0x28c48], UR4 ;  /* 0x028c4804063f75b2 */ /* 0x0006240008000100 */
[----:B---3--:R-:W-:Y:S01]  /*0370*/  NOP ;  /* 0x0000000000007918 */ /* 0x008fe20000000000 */
.L_x_3207:
        /* <DEDUP_REMOVED lines=22> */
.L_x_3208:
        /* <DEDUP_REMOVED lines=18> */
.L_x_3209:
        /* <DEDUP_REMOVED lines=22> */
.L_x_3210:
        /* <DEDUP_REMOVED lines=22> */
.L_x_3211:
[----:B------:R-:W-:Y:S01]  /*08c0*/  PLOP3.LUT P0, PT, PT, PT, UP0, 0x80, 0x0 ;  /* 0x000000000000781c */ /* 0x000fe20003f0f008 */
[----:B------:R-:W-:Y:S01]  /*08d0*/  UMOV UR37, 0x1 ;  /* 0x0000000100257882 */ /* 0x000fe20000000000 */
[----:B------:R-:W-:Y:S01]  /*08e0*/  NOP ;  /* 0x0000000000007918 */ /* 0x000fe20000000000 */
[----:B------:R-:W-:Y:S01]  /*08f0*/  USEL UR37, UR37, 0x2, !UP0 ;  /* 0x0000000225257887 */ /* 0x000fe2000c000000 */
[----:B------:R-:W-:Y:S01]  /*0900*/  ULDC.64 UR42, c[0x0][0x208] ;  /* 0x00008200002a7ab9 */ /* 0x000fe20000000a00 */
[----:B012-4-:R-:W-:Y:S08]  /*0910*/  BAR.SYNC.DEFER_BLOCKING 0x0 ;  /* 0x0000000000007b1d */ /* 0x017ff00000010000 */
[----:B------:R-:W-:Y:S05]  /*0920*/  @!P0 BRA `(.L_x_3212) ;  /* 0x0000007800a48947 */ /* 0x000fea0003800000 */
.L_x_3213:
[----:B------:R-:W-:-:S08]  /*0930*/  NOP ;  /* 0x0000000000007918 */ /* 0x000fd00000000000 */
[----:B------:R-:W0:Y:S02]  /*0940*/  USETMAXREG.TRY_ALLOC.CTAPOOL UP0, 0xf0 ;  /* 0x000000f0000079c8 */ /* 0x000e240008000600 */
[----:B0-----:R-:W-:-:S13]  /*0950*/  PLOP3.LUT P0, PT, PT, PT, UP0, 0x80, 0x0 ;  /* 0x000000000000781c */ /* 0x001fda0003f0f008 */
[----:B------:R-:W-:Y:S05]  /*0960*/  @!P0 BRA `(.L_x_3213) ;  /* 0xfffffffc00f08947 */ /* 0x000fea000383ffff */
[----:B------:R-:W-:Y:S01]  /*0970*/  LOP3.LUT R2, R0, 0xffffff80, RZ, 0xc0, !PT ;  /* 0xffffff8000027812 */ /* 0x000fe200078ec0ff */
[----:B------:R-:W0:Y:S03]  /*0980*/  S2UR UR47, SR_CTAID.X ;  /* 0x00000000002f79c3 */ /* 0x000e260000002500 */
[----:B------:R-:W-:-:S05]  /*0990*/  ISETP.NE.AND P0, PT, R2, 0x80, PT ;  /* 0x000000800200780c */ /* 0x000fca0003f05270 */
[----:B------:R-:W0:Y:S08]  /*09a0*/  LDC R2, c[0x0][0xc34] ;  /* 0x00030d00ff027b82 */ /* 0x000e300000000800 */
[----:B------:R-:W-:Y:S06]  /*09b0*/  @!P0 BAR.ARV 0x8, 0x100 ;  /* 0x0204000000008b1d */ /* 0x000fec0000002000 */
[----:B------:R-:W-:-:S13]  /*09c0*/  ISETP.GE.U32.AND P0, PT, R0, 0x100, PT ;  /* 0x000001000000780c */ /* 0x000fda0003f06070 */
[----:B------:R-:W-:Y:S06]  /*09d0*/  @P0 BAR.ARV 0xf, 0x100 ;  /* 0x03c4000000000b1d */ /* 0x000fec0000002000 */
[----:B0-----:R-:W-:-:S13]  /*09e0*/  ISETP.LE.AND P0, PT, R2, UR47, PT ;  /* 0x0000002f02007c0c */ /* 0x001fda000bf03270 */
[----:B------:R-:W-:Y:S05]  /*09f0*/  @P0 EXIT ;  /* 0x000000000000094d */ /* 0x000fea0003800000 */
[----:B------:R-:W-:Y:S01]  /*0a00*/  VIADD R0, R0, 0xffffff80 ;  /* 0xffffff8000007836 */ /* 0x000fe20000000000 */
[----:B------:R-:W0:Y:S01]  /*0a10*/  S2UR UR4, SR_CgaCtaId ;  /* 0x00000000000479c3 */ /* 0x000e220000008800 */
[----:B------:R-:W-:Y:S01]  /*0a20*/  UMOV UR41, 0x400 ;  /* 0x0000040000297882 */ /* 0x000fe20000000000 */
[----:B------:R-:W-:Y:S01]  /*0a30*/  IMAD.MOV.U32 R23, RZ, RZ, 0x20 ;  /* 0x00000020ff177424 */ /* 0x000fe200078e00ff */
[----:B------:R-:W-:Y:S01]  /*0a40*/  ULOP3.LUT UR40, UR37, 0x1, URZ, 0xfc, !UPT ;  /* 0x0000000125287892 */ /* 0x000fe2000f8efc3f */
[----:B------:R-:W-:Y:S01]  /*0a50*/  SHF.R.S32.HI R3, RZ, 0x1f, R0 ;  /* 0x0000001fff037819 */ /* 0x000fe20000011400 */
[----:B------:R-:W-:Y:S01]  /*0a60*/  UMOV UR36, URZ ;  /* 0x0000003f00247c82 */ /* 0x000fe20008000000 */
[----:B------:R-:W-:Y:S01]  /*0a70*/  UMOV UR38, URZ ;  /* 0x0000003f00267c82 */ /* 0x000fe20008000000 */
[----:B------:R-:W-:Y:S01]  /*0a80*/  UMOV UR39, URZ ;  /* 0x0000003f00277c82 */ /* 0x000fe20008000000 */
[CC--:B------:R-:W-:Y:S02]  /*0a90*/  LEA.HI R2, R3.reuse, R0.reuse, RZ, 0x4 ;  /* 0x0000000003027211 */ /* 0x0c0fe400078f20ff */
[----:B------:R-:W-:-:S02]  /*0aa0*/  LEA.HI R4, R3, R0, RZ, 0x5 ;  /* 0x0000000003047211 */ /* 0x000fc400078f28ff */
[----:B------:R-:W-:Y:S02]  /*0ab0*/  SHF.R.S32.HI R9, RZ, 0x4, R2 ;  /* 0x00000004ff097819 */ /* 0x000fe40000011402 */
[CC--:B------:R-:W-:Y:S02]  /*0ac0*/  LEA.HI R5, R3.reuse, R0.reuse, RZ, 0x7 ;  /* 0x0000000003057211 */ /* 0x0c0fe400078f38ff */
[C---:B------:R-:W-:Y:S02]  /*0ad0*/  LOP3.LUT R7, R2.reuse, 0xfffffff0, RZ, 0xc0, !PT ;  /* 0xfffffff002077812 */ /* 0x040fe400078ec0ff */
[----:B------:R-:W-:Y:S02]  /*0ae0*/  LEA.HI R2, R2, R9, RZ, 0x1 ;  /* 0x0000000902027211 */ /* 0x000fe400078f08ff */
[CC--:B------:R-:W-:Y:S01]  /*0af0*/  LEA.HI R6, R3.reuse, R0.reuse, RZ, 0x2 ;  /* 0x0000000003067211 */ /* 0x0c0fe200078f10ff */
[----:B------:R-:W-:Y:S01]  /*0b00*/  IMAD.IADD R7, R0, 0x1, -R7 ;  /* 0x0000000100077824 */ /* 0x000fe200078e0a07 */
[----:B------:R-:W-:-:S02]  /*0b10*/  LEA.HI R211, R3, R0, RZ, 0x3 ;  /* 0x0000000003d37211 */ /* 0x000fc400078f18ff */
[--C-:B------:R-:W-:Y:S01]  /*0b20*/  SHF.R.S32.HI R11, RZ, 0x5, R4.reuse ;  /* 0x00000005ff0b7819 */ /* 0x100fe20000011404 */
[----:B0-----:R-:W-:Y:S01]  /*0b30*/  ULEA UR41, UR4, UR41, 0x18 ;  /* 0x0000002904297291 */ /* 0x001fe2000f8ec03f */
[----:B------:R-:W-:Y:S02]  /*0b40*/  SHF.R.S32.HI R4, RZ, 0x1f, R4 ;  /* 0x0000001fff047819 */ /* 0x000fe40000011404 */
[----:B------:R-:W-:Y:S02]  /*0b50*/  LOP3.LUT R3, R5, 0xffffff80, RZ, 0xc0, !PT ;  /* 0xffffff8005037812 */ /* 0x000fe400078ec0ff */
[----:B------:R-:W-:Y:S02]  /*0b60*/  LOP3.LUT R2, R2, 0x1ffffffe, RZ, 0xc0, !PT ;  /* 0x1ffffffe02027812 */ /* 0x000fe400078ec0ff */
[----:B------:R-:W-:Y:S01]  /*0b70*/  LOP3.LUT R13, R6, 0xfffffffc, RZ, 0xc0, !PT ;  /* 0xfffffffc060d7812 */ /* 0x000fe200078ec0ff */
[----:B------:R-:W-:Y:S01]  /*0b80*/  IMAD.IADD R3, R0, 0x1, -R3 ;  /* 0x0000000100037824 */ /* 0x000fe200078e0a03 */
[----:B------:R-:W-:Y:S01]  /*0b90*/  LOP3.LUT R209, R211, 0xfffffff8, RZ, 0xc0, !PT ;  /* 0xfffffff8d3d17812 */ /* 0x000fe200078ec0ff */
[----:B------:R-:W-:Y:S01]  /*0ba0*/  IMAD.IADD R9, R9, 0x1, -R2 ;  /* 0x0000000109097824 */ /* 0x000fe200078e0a02 */
[----:B------:R-:W-:Y:S01]  /*0bb0*/  LEA.HI R4, R4, R11, RZ, 0x2 ;  /* 0x0000000b04047211 */ /* 0x000fe200078f10ff */
[C---:B------:R-:W-:Y:S01]  /*0bc0*/  IMAD.IADD R13, R0.reuse, 0x1, -R13 ;  /* 0x00000001000d7824 */ /* 0x040fe200078e0a0d */
[----:B------:R-:W-:Y:S01]  /*0bd0*/  SHF.R.S32.HI R210, RZ, 0x7, R5 ;  /* 0x00000007ffd27819 */ /* 0x000fe20000011405 */
[----:B------:R-:W-:Y:S01]  /*0be0*/  IMAD.IADD R209, R0, 0x1, -R209 ;  /* 0x0000000100d17824 */ /* 0x000fe200078e0ad1 */
[----:B------:R-:W-:Y:S01]  /*0bf0*/  LOP3.LUT R4, R4, 0x3ffffc, RZ, 0xc0, !PT ;  /* 0x003ffffc04047812 */ /* 0x000fe200078ec0ff */
[----:B------:R-:W-:Y:S01]  /*0c00*/  IMAD.SHL.U32 R9, R9, 0x8, RZ ;  /* 0x0000000809097824 */ /* 0x000fe200078e00ff */
[--C-:B------:R-:W-:Y:S01]  /*0c10*/  SHF.R.S32.HI R2, RZ, 0x1f, R7.reuse ;  /* 0x0000001fff027819 */ /* 0x100fe20000011407 */
[----:B------:R-:W-:Y:S01]  /*0c20*/  IMAD R15, R210, 0x100, R7 ;  /* 0x00000100d20f7824 */ /* 0x000fe200078e0207 */
[----:B------:R-:W-:Y:S01]  /*0c30*/  SHF.R.S32.HI R0, RZ, 0x1f, R3 ;  /* 0x0000001fff007819 */ /* 0x000fe20000011403 */
[----:B------:R-:W-:Y:S01]  /*0c40*/  IMAD.IADD R8, R11, 0x1, -R4 ;  /* 0x000000010b087824 */ /* 0x000fe200078e0a04 */
[----:B------:R-:W-:Y:S01]  /*0c50*/  LEA.HI R6, R2, R7, RZ, 0x3 ;  /* 0x0000000702067211 */ /* 0x000fe200078f18ff */
[----:B------:R-:W-:Y:S01]  /*0c60*/  IMAD.SHL.U32 R16, R209, 0x8, RZ ;  /* 0x00000008d1107824 */ /* 0x000fe200078e00ff */
[----:B------:R-:W-:Y:S01]  /*0c70*/  LEA.HI R2, R0, R3, RZ, 0x2 ;  /* 0x0000000300027211 */ /* 0x000fe200078f10ff */
[----:B------:R-:W-:Y:S01]  /*0c80*/  IMAD R12, R8, 0x10, R15 ;  /* 0x00000010080c7824 */ /* 0x000fe200078e020f */
[C---:B------:R-:W-:Y:S01]  /*0c90*/  LOP3.LUT R4, R6.reuse, 0xfffffff8, RZ, 0xc0, !PT ;  /* 0xfffffff806047812 */ /* 0x040fe200078ec0ff */
[----:B------:R-:W-:Y:S01]  /*0ca0*/  IMAD.SHL.U32 R6, R6, 0x40, RZ ;  /* 0x0000004006067824 */ /* 0x000fe200078e00ff */
[----:B------:R-:W-:Y:S01]  /*0cb0*/  LOP3.LUT R8, R2, 0x7ffffffc, RZ, 0xc0, !PT ;  /* 0x7ffffffc02087812 */ /* 0x000fe200078ec0ff */
[--C-:B------:R-:W-:Y:S01]  /*0cc0*/  IMAD.U32 R215, R12, 0x40, R9.reuse ;  /* 0x000000400cd77824 */ /* 0x100fe200078e0009 */
[----:B------:R-:W-:Y:S01]  /*0cd0*/  LEA.HI R10, R13, R13, RZ, 0x1 ;  /* 0x0000000d0d0a7211 */ /* 0x000fe200078f08ff */
[----:B------:R-:W-:Y:S01]  /*0ce0*/  IMAD.IADD R7, R7, 0x1, -R4 ;  /* 0x0000000107077824 */ /* 0x000fe200078e0a04 */
[----:B------:R-:W-:Y:S01]  /*0cf0*/  LEA.HI R4, R0, R3, RZ, 0x5 ;  /* 0x0000000300047211 */ /* 0x000fe200078f28ff */
[----:B------:R-:W-:Y:S01]  /*0d00*/  IMAD.IADD R17, R3, 0x1, -R8 ;  /* 0x0000000103117824 */ /* 0x000fe200078e0a08 */
[--C-:B------:R-:W-:Y:S01]  /*0d10*/  SHF.R.S32.HI R0, RZ, 0x2, R2.reuse ;  /* 0x00000002ff007819 */ /* 0x100fe20000011402 */
[----:B------:R-:W-:Y:S01]  /*0d20*/  VIADD R189, R16, 0x40 ;  /* 0x0000004010bd7836 */ /* 0x000fe20000000000 */
[----:B------:R-:W-:Y:S01]  /*0d30*/  SHF.R.S32.HI R3, RZ, 0x1f, R2 ;  /* 0x0000001fff037819 */ /* 0x000fe20000011402 */
[----:B------:R-:W-:Y:S01]  /*0d40*/  IMAD.SHL.U32 R2, R7, 0x40, RZ ;  /* 0x0000004007027824 */ /* 0x000fe200078e00ff */
[----:B------:R-:W-:Y:S01]  /*0d50*/  LOP3.LUT R6, R6, 0x7ffffe00, RZ, 0xc0, !PT ;  /* 0x7ffffe0006067812 */ /* 0x000fe200078ec0ff */
[C---:B------:R-:W-:Y:S01]  /*0d60*/  VIADD R188, R16.reuse, 0x80 ;  /* 0x0000008010bc7836 */ /* 0x040fe20000000000 */
[----:B------:R-:W-:Y:S01]  /*0d70*/  LEA.HI R3, R3, R0, RZ, 0x3 ;  /* 0x0000000003037211 */ /* 0x000fe200078f18ff */
[----:B------:R-:W-:Y:S01]  /*0d80*/  VIADD R187, R16, 0xc0 ;  /* 0x000000c010bb7836 */ /* 0x000fe20000000000 */
[----:B------:R-:W-:Y:S01]  /*0d90*/  LOP3.LUT R2, R2, 0x1c0, RZ, 0xc0, !PT ;  /* 0x000001c002027812 */ /* 0x000fe200078ec0ff */
[----:B------:R-:W-:Y:S01]  /*0da0*/  IMAD R6, R11, 0x400, R6 ;  /* 0x000004000b067824 */ /* 0x000fe200078e0206 */
[----:B------:R-:W-:Y:S01]  /*0db0*/  R2P PR, R7, 0x6 ;  /* 0x0000000607007804 */ /* 0x000fe20000000000 */
[----:B------:R-:W-:Y:S01]  /*0dc0*/  VIADD R186, R16, 0x100 ;  /* 0x0000010010ba7836 */ /* 0x000fe20000000000 */
[----:B------:R-:W-:Y:S01]  /*0dd0*/  LOP3.LUT R9, R2, 0x8, R9, 0xf8, !PT ;  /* 0x0000000802097812 */ /* 0x000fe200078ef809 */
[C---:B------:R-:W-:Y:S01]  /*0de0*/  VIADD R185, R16.reuse, 0x140 ;  /* 0x0000014010b97836 */ /* 0x040fe20000000000 */
[----:B------:R-:W-:Y:S01]  /*0df0*/  SHF.R.U32.HI R8, RZ, 0x3, R2 ;  /* 0x00000003ff087819 */ /* 0x000fe20000011602 */
[C---:B------:R-:W-:Y:S01]  /*0e00*/  VIADD R213, R16.reuse, 0x180 ;  /* 0x0000018010d57836 */ /* 0x040fe20000000000 */
[----:B------:R-:W-:Y:S01]  /*0e10*/  LOP3.LUT R3, R3, 0xfffffff8, RZ, 0xc0, !PT ;  /* 0xfffffff803037812 */ /* 0x000fe200078ec0ff */
[----:B------:R-:W-:Y:S01]  /*0e20*/  VIADD R212, R16, 0x1c0 ;  /* 0x000001c010d47836 */ /* 0x000fe20000000000 */
[----:B------:R-:W-:Y:S01]  /*0e30*/  LOP3.LUT R9, R9, R8, RZ, 0x3c, !PT ;  /* 0x0000000809097212 */ /* 0x000fe200078e3cff */
[----:B------:R-:W-:Y:S01]  /*0e40*/  IMAD.SHL.U32 R17, R17, 0x2, RZ ;  /* 0x0000000211117824 */ /* 0x000fe200078e00ff */
[----:B------:R-:W-:Y:S01]  /*0e50*/  LEA.HI R5, R5, R210, RZ, 0x1 ;  /* 0x000000d205057211 */ /* 0x000fe200078f08ff */
[----:B------:R-:W-:Y:S01]  /*0e60*/  IMAD.IADD R3, R0, 0x1, -R3 ;  /* 0x0000000100037824 */ /* 0x000fe200078e0a03 */
[----:B------:R-:W-:Y:S01]  /*0e70*/  LOP3.LUT R10, R10, 0x1ffffffe, RZ, 0xc0, !PT ;  /* 0x1ffffffe0a0a7812 */ /* 0x000fe200078ec0ff */
[----:B------:R-:W-:Y:S01]  /*0e80*/  IMAD.IADD R6, R6, 0x1, R9 ;  /* 0x0000000106067824 */ /* 0x000fe200078e0209 */
[----:B------:R-:W-:-:S02]  /*0e90*/  SHF.R.S32.HI R2, RZ, 0x5, R4 ;  /* 0x00000005ff027819 */ /* 0x000fc40000011404 */
[----:B------:R-:W-:Y:S01]  /*0ea0*/  LOP3.LUT R5, R5, 0xfffffe, RZ, 0xc0, !PT ;  /* 0x00fffffe05057812 */ /* 0x000fe200078ec0ff */
[----:B------:R-:W-:Y:S01]  /*0eb0*/  IMAD.IADD R13, R13, 0x1, -R10 ;  /* 0x000000010d0d7824 */ /* 0x000fe200078e0a0a */
[----:B------:R-:W-:Y:S01]  /*0ec0*/  LEA R22, R6, UR41, 0x1 ;  /* 0x0000002906167c11 */ /* 0x000fe2000f8e08ff */
[----:B------:R-:W-:Y:S01]  /*0ed0*/  IMAD R2, R2, 0x10, R3 ;  /* 0x0000001002027824 */ /* 0x000fe200078e0203 */
[----:B------:R-:W-:Y:S01]  /*0ee0*/  SEL R23, R23, 0xffffffe0, !P1 ;  /* 0xffffffe017177807 */ /* 0x000fe20004800000 */
[----:B------:R-:W-:Y:S01]  /*0ef0*/  IMAD.IADD R5, R210, 0x1, -R5 ;  /* 0x00000001d2057824 */ /* 0x000fe200078e0a05 */
[----:B------:R-:W-:Y:S01]  /*0f00*/  SHF.R.S32.HI R211, RZ, 0x3, R211 ;  /* 0x00000003ffd37819 */ /* 0x000fe200000114d3 */
[C---:B------:R-:W-:Y:S01]  /*0f10*/  VIADD R184, R22.reuse, 0x26800 ;  /* 0x0002680016b87836 */ /* 0x040fe20000000000 */
[----:B------:R-:W-:Y:S01]  /*0f20*/  SHF.R.S32.HI R222, RZ, 0x1f, R189 ;  /* 0x0000001fffde7819 */ /* 0x000fe200000114bd */
[----:B------:R-:W-:Y:S01]  /*0f30*/  VIADD R19, R22, 0x26840 ;  /* 0x0002684016137836 */ /* 0x000fe20000000000 */
[----:B------:R-:W-:Y:S01]  /*0f40*/  SHF.R.S32.HI R221, RZ, 0x1f, R188 ;  /* 0x0000001fffdd7819 */ /* 0x000fe200000114bc */
[C---:B------:R-:W-:Y:S01]  /*0f50*/  @P2 VIADD R19, R184.reuse, 0xffffffc0 ;  /* 0xffffffc0b8132836 */ /* 0x040fe20000000000 */
[----:B------:R-:W-:Y:S01]  /*0f60*/  SHF.R.S32.HI R220, RZ, 0x1f, R187 ;  /* 0x0000001fffdc7819 */ /* 0x000fe200000114bb */
[----:B------:R-:W-:Y:S01]  /*0f70*/  IMAD.IADD R184, R184, 0x1, R23 ;  /* 0x00000001b8b87824 */ /* 0x000fe200078e0217 */
[----:B------:R-:W-:Y:S01]  /*0f80*/  SHF.R.S32.HI R219, RZ, 0x1f, R186 ;  /* 0x0000001fffdb7819 */ /* 0x000fe200000114ba */
[----:B------:R-:W-:Y:S01]  /*0f90*/  IMAD.SHL.U32 R18, R5, 0x100, RZ ;  /* 0x0000010005127824 */ /* 0x000fe200078e00ff */
[----:B------:R-:W-:Y:S01]  /*0fa0*/  SHF.R.S32.HI R218, RZ, 0x1f, R185 ;  /* 0x0000001fffda7819 */ /* 0x000fe200000114b9 */
[----:B------:R-:W-:Y:S01]  /*0fb0*/  IMAD R214, R13, 0x8, R2 ;  /* 0x000000080dd67824 */ /* 0x000fe200078e0202 */
[----:B------:R-:W-:Y:S01]  /*0fc0*/  SHF.R.S32.HI R217, RZ, 0x1f, R213 ;  /* 0x0000001fffd97819 */ /* 0x000fe200000114d5 */
[----:B------:R-:W-:Y:S01]  /*0fd0*/  IMAD.IADD R23, R23, 0x1, R19 ;  /* 0x0000000117177824 */ /* 0x000fe200078e0213 */
[----:B------:R-:W-:-:S07]  /*0fe0*/  SHF.R.S32.HI R216, RZ, 0x1f, R212 ;  /* 0x0000001fffd87819 */ /* 0x000fce00000114d4 */
.L_x_3249:
[----:B------:R-:W-:Y:S01]  /*0ff0*/  ULDC UR4, c[0x0][0xc38] ;  /* 0x00030e0000047ab9 */ /* 0x000fe20000000800 */
[----:B------:R-:W-:Y:S01]  /*1000*/  ULDC UR50, c[0x0][0x424] ;  /* 0x0001090000327ab9 */ /* 0x000fe20000000800 */
[----:B------:R-:W-:Y:S01]  /*1010*/  UISETP.NE.AND UP1, UPT, UR4, 0x1, UPT ;  /* 0x000000010400788c */ /* 0x000fe2000bf25270 */
[----:B------:R-:W-:Y:S02]  /*1020*/  ULDC UR6, c[0x0][0x2f0] ;  /* 0x0000bc0000067ab9 */ /* 0x000fe40000000800 */
[----:B------:R-:W-:Y:S01]  /*1030*/  ULDC.64 UR4, c[0x0][0x418] ;  /* 0x0001060000047ab9 */ /* 0x000fe20000000a00 */
[----:B------:R-:W-:Y:S01]  /*1040*/  UMOV UR44, UR47 ;  /* 0x0000002f002c7c82 */ /* 0x000fe20008000000 */
[----:B------:R-:W-:Y:S01]  /*1050*/  UISETP.NE.U32.AND UP0, UPT, UR4, URZ, UPT ;  /* 0x0000003f0400728c */ /* 0x000fe2000bf05070 */
[----:B------:R-:W-:Y:S02]  /*1060*/  UMOV UR46, UR47 ;  /* 0x0000002f002e7c82 */ /* 0x000fe40008000000 */
[----:B------:R-:W-:Y:S01]  /*1070*/  ULDC UR4, c[0x0][0xc44] ;  /* 0x0003110000047ab9 */ /* 0x000fe20000000800 */
[----:B------:R-:W-:-:S02]  /*1080*/  UISETP.NE.AND.EX UP0, UPT, UR5, URZ, UPT, UP0 ;  /* 0x0000003f0500728c */ /* 0x000fc4000bf05300 */
[----:B------:R-:W-:Y:S02]  /*1090*/  UISETP.NE.AND UP2, UPT, UR4, 0x1, UPT ;  /* 0x000000010400788c */ /* 0x000fe4000bf45270 */
[----:B------:R-:W-:Y:S01]  /*10a0*/  USEL UR50, UR50, 0x1, UP0 ;  /* 0x0000000132327887 */ /* 0x000fe20008000000 */
[----:B------:R-:W-:Y:S01]  /*10b0*/  @UP1 ULDC UR4, c[0x0][0xc3c] ;  /* 0x00030f0000041ab9 */ /* 0x000fe20000000800 */
[----:B------:R-:W-:Y:S02]  /*10c0*/  UISETP.NE.AND UP0, UPT, UR48, 0x1, UPT ;  /* 0x000000013000788c */ /* 0x000fe4000bf05270 */
[----:B------:R-:W-:Y:S02]  /*10d0*/  UIMAD.WIDE.U32 UR4, UR47, UR4, URZ ;  /* 0x000000042f0472a5 */ /* 0x000fe4000f8e003f */
[----:B------:R-:W-:Y:S02]  /*10e0*/  UIMAD UR50, UR50, UR6, URZ ;  /* 0x00000006323272a4 */ /* 0x000fe4000f8e023f */
[----:B------:R-:W-:Y:S01]  /*10f0*/  PLOP3.LUT P0, PT, PT, PT, UP0, 0x80, 0x0 ;  /* 0x000000000000781c */ /* 0x000fe20003f0f008 */
[----:B------:R-:W-:Y:S01]  /*1100*/  @UP1 ULDC UR6, c[0x0][0xc40] ;  /* 0x0003100000061ab9 */ /* 0x000fe20000000800 */
[----:B------:R-:W-:Y:S01]  /*1110*/  @UP2 ULDC.64 UR8, c[0x0][0xc48] ;  /* 0x0003120000082ab9 */ /* 0x000fe20000000a00 */
[----:B------:R-:W-:-:S02]  /*1120*/  @UP1 USHF.R.U32.HI UR44, URZ, UR6, UR5 ;  /* 0x000000063f2c1299 */ /* 0x000fc40008011605 */
[----:B------:R-:W-:Y:S02]  /*1130*/  UIADD3 UR6, UR50, 0x3f, URZ ;  /* 0x0000003f32067890 */ /* 0x000fe4000fffe03f */
[----:B------:R-:W-:Y:S02]  /*1140*/  UIMAD.WIDE.U32 UR4, UR44, UR8, URZ ;  /* 0x000000082c0472a5 */ /* 0x000fe4000f8e003f */
[----:B------:R-:W-:Y:S01]  /*1150*/  USHF.R.S32.HI UR7, URZ, 0x1f, UR6 ;  /* 0x0000001f3f077899 */ /* 0x000fe20008011406 */
[----:B------:R-:W-:Y:S01]  /*1160*/  UMOV UR45, UR44 ;  /* 0x0000002c002d7c82 */ /* 0x000fe20008000000 */
[----:B------:R-:W-:Y:S02]  /*1170*/  @UP2 USHF.R.U32.HI UR45, URZ, UR9, UR5 ;  /* 0x000000093f2d2299 */ /* 0x000fe40008011605 */
[----:B------:R-:W-:-:S04]  /*1180*/  ULEA.HI UR7, UR7, UR6, URZ, 0x6 ;  /* 0x0000000607077291 */ /* 0x000fc8000f8f303f */
[----:B------:R-:W-:Y:S01]  /*1190*/  USHF.R.S32.HI UR49, URZ, 0x6, UR7 ;  /* 0x000000063f317899 */ /* 0x000fe20008011407 */
[----:B0123-5:R-:W-:Y:S11]  /*11a0*/  @!P0 BRA `(.L_x_3214) ;  /* 0x0000001800488947 */ /* 0x02fff60003800000 */
[----:B------:R-:W0:Y:S01]  /*11b0*/  SHFL.IDX PT, R0, R210, RZ, 0x1f ;  /* 0x00001fffd2007589 */ /* 0x000e2200000e0000 */
[----:B------:R-:W-:-:S06]  /*11c0*/  UISETP.NE.AND UP0, UPT, UR40, 0x3, UPT ;  /* 0x000000032800788c */ /* 0x000fcc000bf05270 */
[----:B------:R-:W-:Y:S02]  /*11d0*/  PLOP3.LUT P0, PT, PT, PT, UP0, 0x80, 0x0 ;  /* 0x000000000000781c */ /* 0x000fe40003f0f008 */
[----:B0-----:R-:W-:-:S13]  /*11e0*/  R2UR UR4, R0 ;  /* 0x00000000000472ca */ /* 0x001fda00000e0000 */
[----:B------:R-:W-:-:S04]  /*11f0*/  ULEA.HI UR5, UR4, UR4, URZ, 0x1 ;  /* 0x0000000404057291 */ /* 0x000fc8000f8f083f */
[----:B------:R-:W-:-:S04]  /*1200*/  ULOP3.LUT UR5, UR5, 0x1fffe, URZ, 0xc0, !UPT ;  /* 0x0001fffe05057892 */ /* 0x000fc8000f8ec03f */
[----:B------:R-:W-:-:S04]  /*1210*/  UIADD3 UR5, UR4, -UR5, URZ ;  /* 0x8000000504057290 */ /* 0x000fc8000fffe03f */
[----:B------:R-:W-:-:S04]  /*1220*/  ULEA UR5, UR5, UR41, 0xf ;  /* 0x0000002905057291 */ /* 0x000fc8000f8e783f */
[----:B------:R-:W-:-:S04]  /*1230*/  UIADD3 UR5, UR5, 0x400, URZ ;  /* 0x0000040005057890 */ /* 0x000fc8000fffe03f */
[----:B------:R-:W-:-:S04]  /*1240*/  USHF.R.U32.HI UR5, URZ, 0x4, UR5 ;  /* 0x000000043f057899 */ /* 0x000fc80008011605 */
[----:B------:R-:W-:-:S04]  /*1250*/  ULOP3.LUT UR5, UR5, 0x3fff, URZ, 0xc0, !UPT ;  /* 0x00003fff05057892 */ /* 0x000fc8000f8ec03f */
[----:B------:R-:W-:Y:S01]  /*1260*/  ULOP3.LUT UR20, UR5, 0x2000000, URZ, 0xfc, !UPT ;  /* 0x0200000005147892 */ /* 0x000fe2000f8efc3f */
[----:B------:R-:W-:Y:S11]  /*1270*/  @!P0 BRA `(.L_x_3215) ;  /* 0x0000000000048947 */ /* 0x000ff60003800000 */
[----:B------:R-:W-:Y:S01]  /*1280*/  BPT.TRAP 0x1 ;  /* 0x000000040000795c */ /* 0x000fe20000300000 */
.L_x_3215:
[----:B------:R-:W-:Y:S01]  /*1290*/  ULEA UR16, UR39, UR41, 0x3 ;  /* 0x0000002927107291 */ /* 0x000fe2000f8e183f */
[----:B------:R-:W-:-:S05]  /*12a0*/  IMAD.U32 R0, RZ, RZ, UR38 ;  /* 0x00000026ff007e24 */ /* 0x000fca000f8e00ff */
[----:B------:R-:W-:-:S04]  /*12b0*/  SHF.L.U32 R0, R0, 0x1f, RZ ;  /* 0x0000001f00007819 */ /* 0x000fc800000006ff */
[----:B------:R-:W0:Y:S02]  /*12c0*/  SYNCS.PHASECHK.TRANS64.TRYWAIT P0, [UR16+0x28c50], R0 ;  /* 0x028c5000ff0075a7 */ /* 0x000e240008000150 */
[----:B0-----:R-:W-:Y:S05]  /*12d0*/  @!P0 BRA `(.L_x_3216) ;  /* 0x000000bc00808947 */ /* 0x001fea0003800000 */
.L_x_3355:
[----:B------:R-:W-:Y:S01]  /*12e0*/  BAR.SYNC.DEFER_BLOCKING 0xe, 0x100 ;  /* 0x0384000000007b1d */ /* 0x000fe20000010000 */
[----:B------:R-:W-:Y:S01]  /*12f0*/  UIADD3 UR4, UR41, 0x26800, URZ ;  /* 0x0002680029047890 */ /* 0x000fe2000fffe03f */
[----:B0-----:R-:W-:Y:S01]  /*1300*/  IMAD.U32 R0, RZ, RZ, UR16 ;  /* 0x00000010ff007e24 */ /* 0x001fe2000f8e00ff */
[----:B------:R-:W-:Y:S02]  /*1310*/  ULEA UR12, UR39, UR20, 0xc ;  /* 0x00000014270c7291 */ /* 0x000fe4000f8e603f */
[----:B------:R-:W-:Y:S01]  /*1320*/  USHF.R.U32.HI UR4, URZ, 0x4, UR4 ;  /* 0x000000043f047899 */ /* 0x000fe20008011604 */
[----:B------:R-:W-:Y:S01]  /*1330*/  UMOV UR7, 0x40000040 ;  /* 0x4000004000077882 */ /* 0x000fe20000000000 */
[----:B------:R-:W-:Y:S02]  /*1340*/  UMOV UR5, 0x40000040 ;  /* 0x4000004000057882 */ /* 0x000fe40000000000 */
[----:B------:R-:W-:Y:S01]  /*1350*/  ULOP3.LUT UR4, UR4, 0x3fff, URZ, 0xc0, !UPT ;  /* 0x00003fff04047892 */ /* 0x000fe2000f8ec03f */
[----:B------:R-:W0:Y:S01]  /*1360*/  S2R R3, SR_TID.X ;  /* 0x0000000000037919 */ /* 0x000e220000002100 */
[----:B------:R-:W-:Y:S01]  /*1370*/  UMOV UR6, UR12 ;  /* 0x0000000c00067c82 */ /* 0x000fe20008000000 */
[----:B------:R-:W-:-:S02]  /*1380*/  UIADD3 UR10, UR12, 0x100, URZ ;  /* 0x000001000c0a7890 */ /* 0x000fc4000fffe03f */
[----:B------:R-:W-:Y:S01]  /*1390*/  ULOP3.LUT UR13, UR4, 0x10000, URZ, 0xfc, !UPT ;  /* 0x00010000040d7892 */ /* 0x000fe2000f8efc3f */
[----:B------:R-:W-:Y:S01]  /*13a0*/  UMOV UR11, 0x40000040 ;  /* 0x40000040000b7882 */ /* 0x000fe20000000000 */
[----:B------:R-:W-:Y:S02]  /*13b0*/  UMOV UR9, 0x40000040 ;  /* 0x4000004000097882 */ /* 0x000fe40000000000 */
[----:B------:R-:W-:Y:S02]  /*13c0*/  UIADD3 UR8, UR13, 0x4, URZ ;  /* 0x000000040d087890 */ /* 0x000fe4000fffe03f */
[----:B------:R-:W-:Y:S01]  /*13d0*/  UIADD3 UR14, UR12, 0x180, URZ ;  /* 0x000001800c0e7890 */ /* 0x000fe2000fffe03f */
[----:B------:R-:W-:Y:S01]  /*13e0*/  UMOV UR4, UR13 ;  /* 0x0000000d00047c82 */ /* 0x000fe20008000000 */
[----:B------:R-:W-:Y:S01]  /*13f0*/  UMOV UR15, 0x40000040 ;  /* 0x40000040000f7882 */ /* 0x000fe20000000000 */
[----:B------:R-:W-:Y:S01]  /*1400*/  WARPGROUP.ARRIVE ;  /* 0x00000000000079c5 */ /* 0x000fe20000000000 */
[----:B------:R-:W-:-:S05]  /*1410*/  UISETP.GE.AND UP0, UPT, UR50, 0x41, UPT ;  /* 0x000000413200788c */ /* 0x000fca000bf06270 */
[----:B------:R-:W-:Y:S01]  /*1420*/  HGMMA.64x256x16.F32.BF16 R24, gdesc[UR4].tnspB, RZ, !UPT, gsb0 ;  /* 0x43e00000041879f0 */ /* 0x000fe2000c0018ff */
[----:B------:R-:W-:Y:S02]  /*1430*/  UIADD3 UR6, UR12, 0x80, URZ ;  /* 0x000000800c067890 */ /* 0x000fe4000fffe03f */
[----:B------:R-:W-:Y:S01]  /*1440*/  UIADD3 UR4, UR13, 0x2, URZ ;  /* 0x000000020d047890 */ /* 0x000fe2000fffe03f */
[----:B------:R-:W-:Y:S01]  /*1450*/  UMOV UR7, 0x40000040 ;  /* 0x4000004000077882 */ /* 0x000fe20000000000 */
[----:B------:R-:W-:Y:S01]  /*1460*/  UMOV UR5, 0x40000040 ;  /* 0x4000004000057882 */ /* 0x000fe20000000000 */
[----:B------:R-:W-:-:S03]  /*1470*/  UIADD3 UR12, UR13, 0x6, URZ ;  /* 0x000000060d0c7890 */ /* 0x000fc6000fffe03f */
[----:B------:R-:W-:Y:S01]  /*1480*/  UMOV UR13, 0x40000040 ;  /* 0x40000040000d7882 */ /* 0x000fe20000000000 */
[----:B0-----:R-:W-:-:S04]  /*1490*/  LOP3.LUT R3, R3, 0x7f, RZ, 0xc0, !PT ;  /* 0x0000007f03037812 */ /* 0x001fc800078ec0ff */
[----:B------:R-:W-:-:S13]  /*14a0*/  ISETP.NE.AND P0, PT, R3, RZ, PT ;  /* 0x000000ff0300720c */ /* 0x000fda0003f05270 */
[----:B------:R-:W-:-:S05]  /*14b0*/  @!P0 VIADD R0, R0, 0x28c60 ;  /* 0x00028c6000008836 */ /* 0x000fca0000000000 */
[----:B------:R-:W-:Y:S01]  /*14c0*/  @!P0 PRMT R0, RZ, 0x654, R0 ;  /* 0x00000654ff008816 */ /* 0x000fe20000000000 */
[----:B------:R-:W-:Y:S02]  /*14d0*/  WARPGROUP.DEPBAR.LE gsb0, 0x0 ;  /* 0x00008000000079c5 */ /* 0x000fe40000010000 */
[----:B------:R-:W-:-:S06]  /*14e0*/  WARPGROUP.ARRIVE ;  /* 0x00000000000079c5 */ /* 0x000fcc0000000000 */
[----:B------:R-:W-:Y:S03]  /*14f0*/  HGMMA.64x256x16.F32.BF16 R24, gdesc[UR4].tnspB, R24, gsb0 ;  /* 0x43e00000041879f0 */ /* 0x000fe60008001818 */
[----:B------:R-:W-:Y:S02]  /*1500*/  WARPGROUP.DEPBAR.LE gsb0, 0x0 ;  /* 0x00008000000079c5 */ /* 0x000fe40000010000 */
[----:B------:R-:W-:-:S15]  /*1510*/  WARPGROUP.ARRIVE ;  /* 0x00000000000079c5 */ /* 0x000fde0000000000 */
[----:B------:R-:W-:-:S08]  /*1520*/  NOP ;  /* 0x0000000000007918 */ /* 0x000fd00000000000 */
[----:B------:R-:W-:Y:S03]  /*1530*/  HGMMA.64x256x16.F32.BF16 R24, gdesc[UR8].tnspB, R24, gsb0 ;  /* 0x43e00000081879f0 */ /* 0x000fe60008001818 */
[----:B------:R-:W-:Y:S02]  /*1540*/  WARPGROUP.DEPBAR.LE gsb0, 0x0 ;  /* 0x00008000000079c5 */ /* 0x000fe40000010000 */
[----:B------:R-:W-:-:S15]  /*1550*/  WARPGROUP.ARRIVE ;  /* 0x00000000000079c5 */ /* 0x000fde0000000000 */
[----:B------:R-:W-:-:S08]  /*1560*/  NOP ;  /* 0x0000000000007918 */ /* 0x000fd00000000000 */
[----:B------:R-:W-:Y:S03]  /*1570*/  HGMMA.64x256x16.F32.BF16 R24, gdesc[UR12].tnspB, R24, gsb0 ;  /* 0x43e000000c1879f0 */ /* 0x000fe60008001818 */
[----:B------:R-:W-:Y:S02]  /*1580*/  WARPGROUP.DEPBAR.LE gsb0, 0x0 ;  /* 0x00008000000079c5 */ /* 0x000fe40000010000 */
[----:B------:R-:W-:Y:S06]  /*1590*/  BAR.ARV 0xf, 0x100 ;  /* 0x03c4000000007b1d */ /* 0x000fec0000002000 */
[----:B------:R0:W-:Y:S01]  /*15a0*/  @!P0 SYNCS.ARRIVE.TRANS64.RED.A1T0 RZ, [R0+URZ], RZ ;  /* 0x000000ff00ff89a7 */ /* 0x0001e2000810043f */
[----:B------:R-:W-:-:S13]  /*15b0*/  PLOP3.LUT P0, PT, PT, PT, UP0, 0x80, 0x0 ;  /* 0x000000000000781c */ /* 0x000fda0003f0f008 */
[----:B0-----:R-:W-:Y:S05]  /*15c0*/  @!P0 BRA `(.L_x_3217) ;  /* 0x0000000c00048947 */ /* 0x001fea0003800000 */
[----:B------:R-:W-:-:S06]  /*15d0*/  UIADD3 UR49, UR49, -0x2, URZ ;  /* 0xfffffffe31317890 */ /* 0x000fcc000fffe03f */
[----:B------:R-:W-:-:S07]  /*15e0*/  IMAD.U32 R0, RZ, RZ, UR49 ;  /* 0x00000031ff007e24 */ /* 0x000fce000f8e00ff */
.L_x_3222:
[----:B------:R-:W-:Y:S01]  /*15f0*/  BAR.SYNC.DEFER_BLOCKING 0xe, 0x100 ;  /* 0x0384000000007b1d */ /* 0x000fe20000010000 */
[----:B0-----:R-:W-:Y:S01]  /*1600*/  IMAD.U32 R3, RZ, RZ, UR39 ;  /* 0x00000027ff037e24 */ /* 0x001fe2000f8e00ff */
[----:B------:R-:W-:Y:S01]  /*1610*/  UISETP.NE.AND UP1, UPT, UR40, 0x3, UPT ;  /* 0x000000032800788c */ /* 0x000fe2000bf25270 */
[C---:B------:R-:W-:Y:S01]  /*1620*/  ISETP.GT.AND P1, PT, R0.reuse, RZ, PT ;  /* 0x000000ff0000720c */ /* 0x040fe20003f24270 */
[----:B------:R-:W-:Y:S01]  /*1630*/  UIADD3 UR39, UR39, 0x1, URZ ;  /* 0x0000000127277890 */ /* 0x000fe2000fffe03f */
[----:B------:R-:W-:Y:S02]  /*1640*/  IMAD R3, R3, 0x40, R2 ;  /* 0x0000004003037824 */ /* 0x000fe400078e0202 */
[----:B------:R-:W-:Y:S01]  /*1650*/  VIADD R0, R0, 0xffffffff ;  /* 0xffffffff00007836 */ /* 0x000fe20000000000 */
[----:B------:R-:W-:Y:S01]  /*1660*/  PLOP3.LUT P2, PT, PT, PT, UP1, 0x80, 0x0 ;  /* 0x000000000000781c */ /* 0x000fe20003f4f018 */
[----:B------:R-:W-:Y:S01]  /*1670*/  UISETP.NE.AND UP0, UPT, UR39, 0x2, UPT ;  /* 0x000000022700788c */ /* 0x000fe2000bf05270 */
[----:B------:R-:W-:-:S03]  /*1680*/  LEA R3, R3, UR41, 0x2 ;  /* 0x0000002903037c11 */ /* 0x000fc6000f8e10ff */
[----:B------:R-:W-:Y:S02]  /*1690*/  USEL UR6, URZ, 0x1, UP0 ;  /* 0x000000013f067887 */ /* 0x000fe40008000000 */
[----:B------:R-:W-:Y:S02]  /*16a0*/  USEL UR39, UR39, URZ, UP0 ;  /* 0x0000003f27277287 */ /* 0x000fe40008000000 */
[----:B------:R-:W-:Y:S01]  /*16b0*/  ULOP3.LUT UR38, UR38, UR6, URZ, 0x3c, !UPT ;  /* 0x0000000626267292 */ /* 0x000fe2000f8e3c3f */
[----:B------:R-:W0:Y:S04]  /*16c0*/  LDS R4, [R3+0x28800] ;  /* 0x0288000003047984 */ /* 0x000e280000000800 */
[----:B------:R-:W1:Y:S01]  /*16d0*/  LDS R5, [R3+0x28820] ;  /* 0x0288200003057984 */ /* 0x000e620000000800 */
        /* <DEDUP_REMOVED lines=130> */
.L_x_3218:
[----:B------:R-:W-:Y:S01]  /*1f00*/  ULEA UR6, UR39, UR41, 0x3 ;  /* 0x0000002927067291 */ /* 0x000fe2000f8e183f */
[----:B------:R-:W-:-:S05]  /*1f10*/  IMAD.U32 R3, RZ, RZ, UR38 ;  /* 0x00000026ff037e24 */ /* 0x000fca000f8e00ff */
[----:B------:R-:W-:-:S04]  /*1f20*/  SHF.L.U32 R3, R3, 0x1f, RZ ;  /* 0x0000001f03037819 */ /* 0x000fc800000006ff */
[----:B------:R0:W1:Y:S01]  /*1f30*/  SYNCS.PHASECHK.TRANS64.TRYWAIT P0, [UR6+0x28c50], R3 ;  /* 0x028c5003ff0075a7 */ /* 0x0000620008000146 */
[----:B------:R-:W-:Y:S05]  /*1f40*/  @!P2 BRA `(.L_x_3219) ;  /* 0x000000000004a947 */ /* 0x000fea0003800000 */
[----:B------:R-:W-:Y:S01]  /*1f50*/  BPT.TRAP 0x1 ;  /* 0x000000040000795c */ /* 0x000fe20000300000 */
.L_x_3219:
[----:B-1----:R-:W-:Y:S05]  /*1f60*/  @P0 BRA `(.L_x_3220) ;  /* 0x0000000000080947 */ /* 0x002fea0003800000 */
[----:B------:R-:W1:Y:S02]  /*1f70*/  SYNCS.PHASECHK.TRANS64.TRYWAIT P0, [UR6+0x28c50], R3 ;  /* 0x028c5003ff0075a7 */ /* 0x000e640008000146 */
[----:B-1----:R-:W-:Y:S05]  /*1f80*/  @!P0 BRA `(.L_x_3221) ;  /* 0x000000b0006c8947 */ /* 0x002fea0003800000 */
.L_x_3220:
[----:B------:R-:W-:Y:S01]  /*1f90*/  UIADD3 UR6, UR41, 0x26800, URZ ;  /* 0x0002680029067890 */ /* 0x000fe2000fffe03f */
[----:B------:R-:W-:Y:S01]  /*1fa0*/  WARPGROUP.ARRIVE ;  /* 0x00000000000079c5 */ /* 0x000fe20000000000 */
[----:B------:R-:W-:-:S05]  /*1fb0*/  ULEA UR18, UR39, UR20, 0xc ;  /* 0x0000001427127291 */ /* 0x000fca000f8e603f */
[----:B-1----:R-:W1:Y:S01]  /*1fc0*/  S2R R4, SR_TID.X ;  /* 0x0000000000047919 */ /* 0x002e620000002100 */
[----:B------:R-:W-:Y:S01]  /*1fd0*/  USHF.R.U32.HI UR6, URZ, 0x4, UR6 ;  /* 0x000000043f067899 */ /* 0x000fe20008011606 */
[----:B0-----:R-:W-:Y:S01]  /*1fe0*/  IMAD.U32 R3, RZ, RZ, UR39 ;  /* 0x00000027ff037e24 */ /* 0x001fe2000f8e00ff */
[----:B------:R-:W-:Y:S01]  /*1ff0*/  UMOV UR19, 0x40000040 ;  /* 0x4000004000137882 */ /* 0x000fe20000000000 */
[----:B------:R-:W-:Y:S01]  /*2000*/  UMOV UR17, 0x40000040 ;  /* 0x4000004000117882 */ /* 0x000fe20000000000 */
[----:B------:R-:W-:Y:S01]  /*2010*/  ULOP3.LUT UR6, UR6, 0x3fff, URZ, 0xc0, !UPT ;  /* 0x00003fff06067892 */ /* 0x000fe2000f8ec03f */
[----:B------:R-:W-:Y:S01]  /*2020*/  UMOV UR7, 0x40000040 ;  /* 0x4000004000077882 */ /* 0x000fe20000000000 */
[----:B------:R-:W-:Y:S02]  /*2030*/  UIADD3 UR10, UR18, 0x100, URZ ;  /* 0x00000100120a7890 */ /* 0x000fe4000fffe03f */
[----:B------:R-:W-:Y:S02]  /*2040*/  ULOP3.LUT UR16, UR6, 0x10000, URZ, 0xfc, !UPT ;  /* 0x0001000006107892 */ /* 0x000fe4000f8efc3f */
[----:B------:R-:W-:Y:S01]  /*2050*/  UIADD3 UR6, UR18, 0x80, URZ ;  /* 0x0000008012067890 */ /* 0x000fe2000fffe03f */
[----:B------:R-:W-:Y:S01]  /*2060*/  UMOV UR11, 0x40000040 ;  /* 0x40000040000b7882 */ /* 0x000fe20000000000 */
[----:B------:R-:W-:Y:S01]  /*2070*/  UIADD3 UR14, UR18, 0x180, URZ ;  /* 0x00000180120e7890 */ /* 0x000fe2000fffe03f */
[----:B------:R-:W-:-:S04]  /*2080*/  UMOV UR15, 0x40000040 ;  /* 0x40000040000f7882 */ /* 0x000fc80000000000 */
[----:B------:R-:W-:Y:S01]  /*2090*/  HGMMA.64x256x16.F32.BF16 R24, gdesc[UR16].tnspB, R24, gsb0 ;  /* 0x43e00000101879f0 */ /* 0x000fe20008001818 */
[----:B-1----:R-:W-:-:S04]  /*20a0*/  LOP3.LUT R4, R4, 0x7f, RZ, 0xc0, !PT ;  /* 0x0000007f04047812 */ /* 0x002fc800078ec0ff */
[----:B------:R-:W-:-:S13]  /*20b0*/  ISETP.NE.AND P0, PT, R4, RZ, PT ;  /* 0x000000ff0400720c */ /* 0x000fda0003f05270 */
[----:B------:R-:W-:-:S05]  /*20c0*/  @!P0 LEA R3, R3, UR41, 0x3 ;  /* 0x0000002903038c11 */ /* 0x000fca000f8e18ff */
        /* <DEDUP_REMOVED lines=16> */
[----:B------:R-:W-:Y:S05]  /*21d0*/  @P1 BRA `(.L_x_3222) ;  /* 0xfffffff400041947 */ /* 0x000fea000383ffff */
.L_x_3217:
[----:B------:R-:W-:Y:S01]  /*21e0*/  BAR.SYNC.DEFER_BLOCKING 0xe, 0x100 ;  /* 0x0384000000007b1d */ /* 0x000fe20000010000 */
[----:B0-----:R-:W-:Y:S01]  /*21f0*/  IMAD.U32 R3, RZ, RZ, UR39 ;  /* 0x00000027ff037e24 */ /* 0x001fe2000f8e00ff */
[----:B------:R-:W-:Y:S01]  /*2200*/  UIADD3 UR39, UR39, 0x1, URZ ;  /* 0x0000000127277890 */ /* 0x000fe2000fffe03f */
[----:B------:R-:W-:Y:S02]  /*2210*/  IMAD.MOV.U32 R20, RZ, RZ, RZ ;  /* 0x000000ffff147224 */ /* 0x000fe400078e00ff */
[----:B------:R-:W-:Y:S01]  /*2220*/  IMAD R0, R3, 0x40, R2 ;  /* 0x0000004003007824 */ /* 0x000fe200078e0202 */
[----:B------:R-:W-:-:S04]  /*2230*/  UISETP.NE.AND UP0, UPT, UR39, 0x2, UPT ;  /* 0x000000022700788c */ /* 0x000fc8000bf05270 */
[----:B------:R-:W-:Y:S01]  /*2240*/  LEA R3, R0, UR41, 0x2 ;  /* 0x0000002900037c11 */ /* 0x000fe2000f8e10ff */
[----:B------:R-:W-:Y:S02]  /*2250*/  USEL UR4, URZ, 0x1, UP0 ;  /* 0x000000013f047887 */ /* 0x000fe40008000000 */
[----:B------:R-:W-:Y:S02]  /*2260*/  USEL UR39, UR39, URZ, UP0 ;  /* 0x0000003f27277287 */ /* 0x000fe40008000000 */
[----:B------:R-:W-:Y:S01]  /*2270*/  ULOP3.LUT UR38, UR38, UR4, URZ, 0x3c, !UPT ;  /* 0x0000000426267292 */ /* 0x000fe2000f8e3c3f */
[----:B------:R-:W0:Y:S04]  /*2280*/  LDS R4, [R3+0x28800] ;  /* 0x0288000003047984 */ /* 0x000e280000000800 */
[----:B------:R1:W2:Y:S02]  /*2290*/  LDS R0, [R3+0x28820] ;  /* 0x0288200003007984 */ /* 0x0002a40000000800 */
[----:B-1----:R-:W-:-:S02]  /*22a0*/  IMAD.MOV.U32 R3, RZ, RZ, RZ ;  /* 0x000000ffff037224 */ /* 0x002fc400078e00ff */
        /* <DEDUP_REMOVED lines=128> */
[----:B------:R-:W-:Y:S06]  /*2ab0*/  BAR.ARV 0xf, 0x100 ;  /* 0x03c4000000007b1d */ /* 0x000fec0000002000 */
[----:B------:R-:W-:Y:S05]  /*2ac0*/  BRA `(.L_x_3223) ;  /* 0x0000003800747947 */ /* 0x000fea0003800000 */
.L_x_3214:
[----:B------:R-:W0:Y:S02]  /*2ad0*/  SHFL.IDX PT, R0, R210, RZ, 0x1f ;  /* 0x00001fffd2007589 */ /* 0x000e2400000e0000 */
[----:B0-----:R-:W-:-:S13]  /*2ae0*/  R2UR UR4, R0 ;  /* 0x00000000000472ca */ /* 0x001fda00000e0000 */
[----:B------:R-:W-:-:S04]  /*2af0*/  ULEA.HI UR5, UR4, UR4, URZ, 0x1 ;  /* 0x0000000404057291 */ /* 0x000fc8000f8f083f */
[----:B------:R-:W-:-:S04]  /*2b00*/  ULOP3.LUT UR5, UR5, 0x1fffe, URZ, 0xc0, !UPT ;  /* 0x0001fffe05057892 */ /* 0x000fc8000f8ec03f */
[----:B------:R-:W-:Y:S02]  /*2b10*/  UIADD3 UR5, UR4, -UR5, URZ ;  /* 0x8000000504057290 */ /* 0x000fe4000fffe03f */
[----:B------:R-:W-:Y:S02]  /*2b20*/  UIADD3 UR4, UR41, 0x26800, URZ ;  /* 0x0002680029047890 */ /* 0x000fe4000fffe03f */
[----:B------:R-:W-:Y:S02]  /*2b30*/  ULEA UR5, UR5, UR41, 0xf ;  /* 0x0000002905057291 */ /* 0x000fe4000f8e783f */
[----:B------:R-:W-:Y:S02]  /*2b40*/  ULOP3.LUT UP0, URZ, UR4, 0x3ff, URZ, 0xc0, !UPT ;  /* 0x000003ff043f7892 */ /* 0x000fe4000f80c03f */
[----:B------:R-:W-:-:S04]  /*2b50*/  UIADD3 UR5, UR5, 0x400, URZ ;  /* 0x0000040005057890 */ /* 0x000fc8000fffe03f */
[----:B------:R-:W-:Y:S01]  /*2b60*/  PLOP3.LUT P0, PT, PT, PT, UP0, 0x80, 0x0 ;  /* 0x000000000000781c */ /* 0x000fe20003f0f008 */
[----:B------:R-:W-:-:S04]  /*2b70*/  USHF.R.U32.HI UR5, URZ, 0x4, UR5 ;  /* 0x000000043f057899 */ /* 0x000fc80008011605 */
[----:B------:R-:W-:-:S08]  /*2b80*/  ULOP3.LUT UR51, UR5, 0x3fff, URZ, 0xc0, !UPT ;  /* 0x00003fff05337892 */ /* 0x000fd0000f8ec03f */
        /* <DEDUP_REMOVED lines=17> */
.L_x_3224:
[----:B------:R-:W-:Y:S01]  /*2ca0*/  ULEA.HI UR4, UR36, UR36, URZ, 0x1 ;  /* 0x0000002424047291 */ /* 0x000fe2000f8f083f */
[----:B------:R-:W-:-:S03]  /*2cb0*/  IMAD.U32 R3, RZ, RZ, UR40 ;  /* 0x00000028ff037e24 */ /* 0x000fc6000f8e00ff */
[----:B------:R-:W-:Y:S02]  /*2cc0*/  ULOP3.LUT UR4, UR4, 0xfffffffe, URZ, 0xc0, !UPT ;  /* 0xfffffffe04047892 */ /* 0x000fe4000f8ec03f */
[----:B------:R-:W-:Y:S02]  /*2cd0*/  ISETP.NE.AND P0, PT, R3, 0x3, PT ;  /* 0x000000030300780c */ /* 0x000fe40003f05270 */
[----:B------:R-:W-:-:S06]  /*2ce0*/  UIADD3 UR4, UR36, -UR4, URZ ;  /* 0x8000000424047290 */ /* 0x000fcc000fffe03f */
[----:B------:R-:W-:-:S05]  /*2cf0*/  IMAD.U32 R0, RZ, RZ, UR4 ;  /* 0x00000004ff007e24 */ /* 0x000fca000f8e00ff */
[----:B------:R-:W-:-:S04]  /*2d00*/  SHF.L.U32 R0, R0, 0x1f, RZ ;  /* 0x0000001f00007819 */ /* 0x000fc800000006ff */
[----:B------:R-:W0:Y:S02]  /*2d10*/  SYNCS.PHASECHK.TRANS64.TRYWAIT P1, [UR41+0x28c00], R0 ;  /* 0x028c0000ff0075a7 */ /* 0x000e240008020169 */
[----:B0-----:R-:W-:Y:S05]  /*2d20*/  @!P1 BRA `(.L_x_3225) ;  /* 0x000000a4001c9947 */ /* 0x001fea0003800000 */
.L_x_3356:
[----:B------:R-:W-:Y:S05]  /*2d30*/  @!P0 BRA `(.L_x_3226) ;  /* 0x0000000000048947 */ /* 0x000fea0003800000 */
[----:B------:R-:W-:Y:S01]  /*2d40*/  BPT.TRAP 0x1 ;  /* 0x000000040000795c */ /* 0x000fe20000300000 */
.L_x_3226:
[----:B------:R-:W-:Y:S02]  /*2d50*/  IMAD.U32 R7, RZ, RZ, UR39 ;  /* 0x00000027ff077e24 */ /* 0x000fe4000f8e00ff */
[----:B------:R-:W-:-:S03]  /*2d60*/  IMAD.U32 R8, RZ, RZ, UR38 ;  /* 0x00000026ff087e24 */ /* 0x000fc6000f8e00ff */
[----:B------:R-:W-:Y:S02]  /*2d70*/  LEA R7, R7, UR41, 0x3 ;  /* 0x0000002907077c11 */ /* 0x000fe4000f8e18ff */
[----:B------:R-:W-:-:S04]  /*2d80*/  SHF.L.U32 R8, R8, 0x1f, RZ ;  /* 0x0000001f08087819 */ /* 0x000fc800000006ff */
[----:B------:R1:W2:Y:S01]  /*2d90*/  SYNCS.PHASECHK.TRANS64.TRYWAIT P1, [R7+URZ+0x28c30], R8 ;  /* 0x028c3008070075a7 */ /* 0x0002a2000802017f */
[----:B------:R-:W-:Y:S05]  /*2da0*/  @!P0 BRA `(.L_x_3227) ;  /* 0x0000000000048947 */ /* 0x000fea0003800000 */
[----:B------:R-:W-:Y:S01]  /*2db0*/  BPT.TRAP 0x1 ;  /* 0x000000040000795c */ /* 0x000fe20000300000 */
.L_x_3227:
[----:B--2---:R-:W-:Y:S05]  /*2dc0*/  @P1 BRA `(.L_x_3228) ;  /* 0x0000000000081947 */ /* 0x004fea0003800000 */
[----:B------:R-:W2:Y:S02]  /*2dd0*/  SYNCS.PHASECHK.TRANS64.TRYWAIT P1, [R7+URZ+0x28c30], R8 ;  /* 0x028c3008070075a7 */ /* 0x000ea4000802017f */
[----:B--2---:R-:W-:Y:S05]  /*2de0*/  @!P1 BRA `(.L_x_3229) ;  /* 0x000000a400049947 */ /* 0x004fea0003800000 */
.L_x_3228:
[----:B0-----:R-:W0:Y:S01]  /*2df0*/  S2R R0, SR_TID.X ;  /* 0x0000000000007919 */ /* 0x001e220000002100 */
[----:B------:R-:W-:-:S04]  /*2e00*/  UIADD3 UR4, UR41, 0x22400, URZ ;  /* 0x0002240029047890 */ /* 0x000fc8000fffe03f */
[----:B------:R-:W-:-:S04]  /*2e10*/  USHF.R.U32.HI UR4, URZ, 0x4, UR4 ;  /* 0x000000043f047899 */ /* 0x000fc80008011604 */
[----:B------:R-:W-:-:S06]  /*2e20*/  ULOP3.LUT UR4, UR4, 0x3fff, URZ, 0xc0, !UPT ;  /* 0x00003fff04047892 */ /* 0x000fcc000f8ec03f */
[----:B------:R-:W-:Y:S01]  /*2e30*/  IMAD.U32 R3, RZ, RZ, UR4 ;  /* 0x00000004ff037e24 */ /* 0x000fe2000f8e00ff */
[----:B------:R-:W-:Y:S05]  /*2e40*/  WARPSYNC.ALL ;  /* 0x0000000000007948 */ /* 0x000fea0003800000 */
[----:B------:R-:W-:Y:S02]  /*2e50*/  LOP3.LUT R3, R3, 0x10000, RZ, 0xfc, !PT ;  /* 0x0001000003037812 */ /* 0x000fe400078efcff */
[----:B0-----:R-:W-:-:S04]  /*2e60*/  LOP3.LUT R0, R0, 0x7f, RZ, 0xc0, !PT ;  /* 0x0000007f00007812 */ /* 0x001fc800078ec0ff */
[----:B------:R-:W-:Y:S02]  /*2e70*/  ISETP.NE.AND P1, PT, R0, RZ, PT ;  /* 0x000000ff0000720c */ /* 0x000fe40003f25270 */
[----:B------:R-:W-:Y:S01]  /*2e80*/  R2UR UR12, R3 ;  /* 0x00000000030c72ca */ /* 0x000fe200000e0000 */
[----:B------:R-:W-:Y:S01]  /*2e90*/  UIADD3 UR4, UR41, 0x20400, URZ ;  /* 0x0002040029047890 */ /* 0x000fe2000fffe03f */
[----:B------:R-:W-:Y:S01]  /*2ea0*/  WARPGROUP.ARRIVE ;  /* 0x00000000000079c5 */ /* 0x000fe20000000000 */
[----:B------:R-:W-:Y:S01]  /*2eb0*/  UMOV UR7, 0x40000040 ;  /* 0x4000004000077882 */ /* 0x000fe20000000000 */
[----:B------:R-:W-:Y:S01]  /*2ec0*/  UMOV UR5, 0x40000040 ;  /* 0x4000004000057882 */ /* 0x000fe20000000000 */
[----:B------:R-:W-:Y:S01]  /*2ed0*/  USHF.R.U32.HI UR4, URZ, 0x4, UR4 ;  /* 0x000000043f047899 */ /* 0x000fe20008011604 */
[----:B------:R-:W-:Y:S01]  /*2ee0*/  UMOV UR11, 0x40000040 ;  /* 0x40000040000b7882 */ /* 0x000fe20000000000 */
[----:B------:R-:W-:Y:S02]  /*2ef0*/  UMOV UR9, 0x40000040 ;  /* 0x4000004000097882 */ /* 0x000fe40000000000 */
[----:B------:R-:W-:Y:S01]  /*2f00*/  ULOP3.LUT UR4, UR4, 0x3fff, URZ, 0xc0, !UPT ;  /* 0x00003fff04047892 */ /* 0x000fe2000f8ec03f */
[----:B------:R-:W-:Y:S01]  /*2f10*/  UMOV UR15, 0x40000040 ;  /* 0x40000040000f7882 */ /* 0x000fe20000000000 */
[----:B------:R-:W-:-:S02]  /*2f20*/  ULDC UR20, c[0x0][0x988] ;  /* 0x0002620000147ab9 */ /* 0x000fc40000000800 */
[----:B------:R-:W-:Y:S02]  /*2f30*/  ULEA UR12, UR39, UR12, 0x9 ;  /* 0x0000000c270c7291 */ /* 0x000fe4000f8e483f */
[----:B------:R-:W-:Y:S02]  /*2f40*/  ULOP3.LUT UR13, UR4, 0x10000, URZ, 0xfc, !UPT ;  /* 0x00010000040d7892 */ /* 0x000fe4000f8efc3f */
[----:B------:R-:W-:Y:S02]  /*2f50*/  UIADD3 UR10, UR12, 0x4, URZ ;  /* 0x000000040c0a7890 */ /* 0x000fe4000fffe03f */
[----:B------:R-:W-:Y:S01]  /*2f60*/  UIADD3 UR8, UR13, 0x4, URZ ;  /* 0x000000040d087890 */ /* 0x000fe2000fffe03f */
[----:B------:R-:W-:Y:S02]  /*2f70*/  UMOV UR6, UR12 ;  /* 0x0000000c00067c82 */ /* 0x000fe40008000000 */
[----:B------:R-:W-:Y:S01]  /*2f80*/  UMOV UR4, UR13 ;  /* 0x0000000d00047c82 */ /* 0x000fe20008000000 */
[----:B------:R-:W-:Y:S01]  /*2f90*/  UIADD3 UR14, UR12, 0x6, URZ ;  /* 0x000000060c0e7890 */ /* 0x000fe2000fffe03f */
[----:B------:R-:W-:Y:S01]  /*2fa0*/  HGMMA.64x64x16.F32.BF16 R24, gdesc[UR4], RZ, !UPT, gsb0 ;  /* 0x00e00000041879f0 */ /* 0x000fe2000c0018ff */
[----:B------:R-:W-:-:S02]  /*2fb0*/  UIADD3 UR6, UR12, 0x2, URZ ;  /* 0x000000020c067890 */ /* 0x000fc4000fffe03f */
[----:B------:R-:W-:Y:S01]  /*2fc0*/  UIADD3 UR4, UR13, 0x2, URZ ;  /* 0x000000020d047890 */ /* 0x000fe2000fffe03f */
[----:B------:R-:W-:Y:S01]  /*2fd0*/  UMOV UR7, 0x40000040 ;  /* 0x4000004000077882 */ /* 0x000fe20000000000 */
[----:B------:R-:W-:Y:S01]  /*2fe0*/  UMOV UR5, 0x40000040 ;  /* 0x4000004000057882 */ /* 0x000fe20000000000 */
[----:B------:R-:W-:-:S03]  /*2ff0*/  UIADD3 UR12, UR13, 0x6, URZ ;  /* 0x000000060d0c7890 */ /* 0x000fc6000fffe03f */
[----:B------:R-:W-:Y:S01]  /*3000*/  UMOV UR13, 0x40000040 ;  /* 0x40000040000d7882 */ /* 0x000fe20000000000 */
[----:B------:R-:W-:Y:S02]  /*3010*/  WARPGROUP.DEPBAR.LE gsb0, 0x0 ;  /* 0x00008000000079c5 */ /* 0x000fe40000010000 */
[----:B------:R-:W-:-:S06]  /*3020*/  WARPGROUP.ARRIVE ;  /* 0x00000000000079c5 */ /* 0x000fcc0000000000 */
[----:B------:R-:W-:Y:S01]  /*3030*/  HGMMA.64x64x16.F32.BF16 R24, gdesc[UR4], R24, gsb0 ;  /* 0x00e00000041879f0 */ /* 0x000fe20008001818 */
[----:B------:R-:W-:-:S06]  /*3040*/  UIMAD UR6, UR49, -0x40, UR50 ;  /* 0xffffffc0310678a4 */ /* 0x000fcc000f8e0232 */
[----:B------:R-:W-:-:S05]  /*3050*/  IMAD.U32 R0, RZ, RZ, UR6 ;  /* 0x00000006ff007e24 */ /* 0x000fca000f8e00ff */
[----:B------:R-:W-:-:S04]  /*3060*/  IADD3 R0, -R17, 0x40, R0 ;  /* 0x0000004011007810 */ /* 0x000fc80007ffe100 */
[C---:B------:R-:W-:Y:S02]  /*3070*/  ISETP.GT.AND P6, PT, R0.reuse, RZ, PT ;  /* 0x000000ff0000720c */ /* 0x040fe40003fc4270 */
[C---:B------:R-:W-:Y:S02]  /*3080*/  ISETP.GT.AND P2, PT, R0.reuse, 0x1, PT ;  /* 0x000000010000780c */ /* 0x040fe40003f44270 */
[C---:B------:R-:W-:Y:S02]  /*3090*/  ISETP.GT.AND P3, PT, R0.reuse, 0x8, PT ;  /* 0x000000080000780c */ /* 0x040fe40003f64270 */
[C---:B------:R-:W-:Y:S02]  /*30a0*/  ISETP.GT.AND P4, PT, R0.reuse, 0x9, PT ;  /* 0x000000090000780c */ /* 0x040fe40003f84270 */
[----:B------:R-:W-:Y:S01]  /*30b0*/  ISETP.GT.AND P5, PT, R0, 0x10, PT ;  /* 0x000000100000780c */ /* 0x000fe20003fa4270 */
[----:B------:R-:W-:Y:S02]  /*30c0*/  WARPGROUP.DEPBAR.LE gsb0, 0x0 ;  /* 0x00008000000079c5 */ /* 0x000fe40000010000 */
[----:B------:R-:W-:-:S06]  /*30d0*/  WARPGROUP.ARRIVE ;  /* 0x00000000000079c5 */ /* 0x000fcc0000000000 */
[----:B------:R-:W-:Y:S03]  /*30e0*/  HGMMA.64x64x16.F32.BF16 R24, gdesc[UR8], R24, gsb0 ;  /* 0x00e00000081879f0 */ /* 0x000fe60008001818 */
[----:B------:R-:W-:Y:S02]  /*30f0*/  WARPGROUP.DEPBAR.LE gsb0, 0x0 ;  /* 0x00008000000079c5 */ /* 0x000fe40000010000 */
[----:B------:R-:W-:-:S06]  /*3100*/  WARPGROUP.ARRIVE ;  /* 0x00000000000079c5 */ /* 0x000fcc0000000000 */
[----:B------:R-:W-:Y:S03]  /*3110*/  HGMMA.64x64x16.F32.BF16 R24, gdesc[UR12], R24, gsb0 ;  /* 0x00e000000c1879f0 */ /* 0x000fe60008001818 */
        /* <DEDUP_REMOVED lines=52> */
[----:B------:R-:W-:-:S02]  /*3460*/  FMNMX.FTZ R0, R52, R5, !PT ;  /* 0x0000000534007209 */ /* 0x000fc40007810000 */
[----:B------:R-:W-:Y:S02]  /*3470*/  FSEL R47, R47, -INF , P2 ;  /* 0xff8000002f2f7808 */ /* 0x000fe40001000000 */
[----:B------:R-:W-:Y:S02]  /*3480*/  FMNMX.FTZ R6, R53, R0, !PT ;  /* 0x0000000035067209 */ /* 0x000fe40007810000 */
[----:B------:R-:W-:Y:S02]  /*3490*/  FSEL R50, R50, -INF , P3 ;  /* 0xff80000032327808 */ /* 0x000fe40001800000 */
[----:B------:R-:W-:Y:S01]  /*34a0*/  FSEL R51, R51, -INF , P4 ;  /* 0xff80000033337808 */ /* 0x000fe20002000000 */
[----:B------:R-:W0:Y:S01]  /*34b0*/  SHFL.BFLY PT, R5, R6, 0x2, 0x1f ;  /* 0x0c401f0006057f89 */ /* 0x000e2200000e0000 */
[----:B------:R-:W-:Y:S02]  /*34c0*/  FSEL R54, R54, -INF , P5 ;  /* 0xff80000036367808 */ /* 0x000fe40002800000 */
[----:B------:R-:W-:-:S02]  /*34d0*/  FSEL R55, R55, -INF , P6 ;  /* 0xff80000037377808 */ /* 0x000fc40003000000 */
        /* <DEDUP_REMOVED lines=12> */
[----:B------:R-:W-:Y:S01]  /*35a0*/  FMUL.FTZ R6, R0, UR20 ;  /* 0x0000001400067c20 */ /* 0x000fe20008410000 */
[----:B------:R-:W-:-:S04]  /*35b0*/  FMNMX.FTZ R5, R43, R4, !PT ;  /* 0x000000042b057209 */ /* 0x000fc80007810000 */
[----:B------:R-:W-:Y:S02]  /*35c0*/  FMNMX.FTZ R4, R46, R5, !PT ;  /* 0x000000052e047209 */ /* 0x000fe40007810000 */
[----:B------:R-:W-:Y:S02]  /*35d0*/  FSEL R6, R6, RZ, P2 ;  /* 0x000000ff06067208 */ /* 0x000fe40001000000 */
[----:B------:R-:W-:-:S03]  /*35e0*/  FMNMX.FTZ R5, R47, R4, !PT ;  /* 0x000000042f057209 */ /* 0x000fc60007810000 */
[--C-:B------:R-:W-:Y:S01]  /*35f0*/  FFMA.FTZ R24, R24, UR20, -R6.reuse ;  /* 0x0000001418187c23 */ /* 0x100fe20008010806 */
[----:B------:R-:W-:Y:S01]  /*3600*/  FMNMX.FTZ R4, R50, R5, !PT ;  /* 0x0000000532047209 */ /* 0x000fe20007810000 */
[--C-:B------:R-:W-:Y:S01]  /*3610*/  FFMA.FTZ R25, R25, UR20, -R6.reuse ;  /* 0x0000001419197c23 */ /* 0x100fe20008010806 */
[--C-:B------:R-:W-:Y:S01]  /*3620*/  FFMA.FTZ R28, R28, UR20, -R6.reuse ;  /* 0x000000141c1c7c23 */ /* 0x100fe20008010806 */
[--C-:B------:R-:W-:Y:S01]  /*3630*/  FFMA.FTZ R29, R29, UR20, -R6.reuse ;  /* 0x000000141d1d7c23 */ /* 0x100fe20008010806 */
[----:B------:R-:W-:Y:S01]  /*3640*/  FMNMX.FTZ R5, R51, R4, !PT ;  /* 0x0000000433057209 */ /* 0x000fe20007810000 */
[----:B------:R-:W-:Y:S01]  /*3650*/  MUFU.EX2 R24, R24 ;  /* 0x0000001800187308 */ /* 0x000fe20000000800 */
[--C-:B------:R-:W-:Y:S01]  /*3660*/  FFMA.FTZ R32, R32, UR20, -R6.reuse ;  /* 0x0000001420207c23 */ /* 0x100fe20008010806 */
[--C-:B------:R-:W-:Y:S01]  /*3670*/  FFMA.FTZ R33, R33, UR20, -R6.reuse ;  /* 0x0000001421217c23 */ /* 0x100fe20008010806 */
[----:B------:R-:W-:Y:S01]  /*3680*/  FMNMX.FTZ R4, R54, R5, !PT ;  /* 0x0000000536047209 */ /* 0x000fe20007810000 */
[--C-:B------:R-:W-:Y:S01]  /*3690*/  FFMA.FTZ R36, R36, UR20, -R6.reuse ;  /* 0x0000001424247c23 */ /* 0x100fe20008010806 */
[--C-:B------:R-:W-:Y:S01]  /*36a0*/  FFMA.FTZ R37, R37, UR20, -R6.reuse ;  /* 0x0000001425257c23 */ /* 0x100fe20008010806 */
[--C-:B------:R-:W-:Y:S01]  /*36b0*/  FFMA.FTZ R40, R40, UR20, -R6.reuse ;  /* 0x0000001428287c23 */ /* 0x100fe20008010806 */
[----:B------:R-:W-:Y:S01]  /*36c0*/  FMNMX.FTZ R4, R55, R4, !PT ;  /* 0x0000000437047209 */ /* 0x000fe20007810000 */
[----:B------:R-:W0:Y:S01]  /*36d0*/  MUFU.EX2 R25, R25 ;  /* 0x0000001900197308 */ /* 0x000e220000000800 */
[--C-:B------:R-:W-:Y:S01]  /*36e0*/  FFMA.FTZ R41, R41, UR20, -R6.reuse ;  /* 0x0000001429297c23 */ /* 0x100fe20008010806 */
[--C-:B------:R-:W-:Y:S01]  /*36f0*/  FFMA.FTZ R44, R44, UR20, -R6.reuse ;  /* 0x000000142c2c7c23 */ /* 0x100fe20008010806 */
[--C-:B------:R-:W-:Y:S01]  /*3700*/  FFMA.FTZ R45, R45, UR20, -R6.reuse ;  /* 0x000000142d2d7c23 */ /* 0x100fe20008010806 */
[----:B------:R-:W3:Y:S01]  /*3710*/  SHFL.BFLY PT, R5, R4, 0x2, 0x1f ;  /* 0x0c401f0004057f89 */ /* 0x000ee200000e0000 */
[--C-:B------:R-:W-:Y:S01]  /*3720*/  FFMA.FTZ R48, R48, UR20, -R6.reuse ;  /* 0x0000001430307c23 */ /* 0x100fe20008010806 */
[--C-:B------:R-:W-:Y:S01]  /*3730*/  FFMA.FTZ R49, R49, UR20, -R6.reuse ;  /* 0x0000001431317c23 */ /* 0x100fe20008010806 */
[--C-:B------:R-:W-:Y:S01]  /*3740*/  FFMA.FTZ R52, R52, UR20, -R6.reuse ;  /* 0x0000001434347c23 */ /* 0x100fe20008010806 */
[----:B------:R-:W-:Y:S01]  /*3750*/  MUFU.EX2 R28, R28 ;  /* 0x0000001c001c7308 */ /* 0x000fe20000000800 */
[----:B------:R-:W-:-:S07]  /*3760*/  FFMA.FTZ R6, R53, UR20, -R6 ;  /* 0x0000001435067c23 */ /* 0x000fce0008010806 */
[----:B------:R-:W4:Y:S01]  /*3770*/  MUFU.EX2 R29, R29 ;  /* 0x0000001d001d7308 */ /* 0x000f220000000800 */
[----:B0-----:R-:W-:-:S07]  /*3780*/  F2FP.BF16.F32.PACK_AB R152, R25, R24 ;  /* 0x000000181998723e */ /* 0x001fce00000010ff */
[----:B------:R-:W-:Y:S01]  /*3790*/  MUFU.EX2 R32, R32 ;  /* 0x0000002000207308 */ /* 0x000fe20000000800 */
[----:B---3--:R-:W-:-:S07]  /*37a0*/  FMNMX.FTZ R5, R4, R5, !PT ;  /* 0x0000000504057209 */ /* 0x008fce0007810000 */
[----:B------:R-:W0:Y:S01]  /*37b0*/  MUFU.EX2 R33, R33 ;  /* 0x0000002100217308 */ /* 0x000e220000000800 */
[----:B------:R-:W3:Y:S01]  /*37c0*/  SHFL.BFLY PT, R4, R5, 0x1, 0x1f ;  /* 0x0c201f0005047f89 */ /* 0x000ee200000e0000 */
[----:B----4-:R-:W-:-:S06]  /*37d0*/  F2FP.BF16.F32.PACK_AB R154, R29, R28 ;  /* 0x0000001c1d9a723e */ /* 0x010fcc00000010ff */
[----:B------:R4:W-:Y:S08]  /*37e0*/  MUFU.EX2 R9, R6 ;  /* 0x0000000600097308 */ /* 0x0009f00000000800 */
[----:B------:R-:W-:Y:S01]  /*37f0*/  MUFU.EX2 R36, R36 ;  /* 0x0000002400247308 */ /* 0x000fe20000000800 */
[----:B0-----:R-:W-:-:S07]  /*3800*/  F2FP.BF16.F32.PACK_AB R156, R33, R32 ;  /* 0x00000020219c723e */ /* 0x001fce00000010ff */
[----:B------:R-:W0:Y:S01]  /*3810*/  MUFU.EX2 R37, R37 ;  /* 0x0000002500257308 */ /* 0x000e220000000800 */
[----:B---3--:R-:W-:-:S04]  /*3820*/  FMNMX.FTZ R4, R5, R4, !PT ;  /* 0x0000000405047209 */ /* 0x008fc80007810000 */
[C---:B------:R-:W-:Y:S01]  /*3830*/  FSETP.NEU.FTZ.AND P2, PT, R4.reuse, -INF , PT ;  /* 0xff8000000400780b */ /* 0x040fe20003f5d000 */
[----:B------:R-:W-:Y:S02]  /*3840*/  FMUL.FTZ R5, R4, UR20 ;  /* 0x0000001404057c20 */ /* 0x000fe40008410000 */
[----:B------:R-:W-:Y:S03]  /*3850*/  MUFU.EX2 R40, R40 ;  /* 0x0000002800287308 */ /* 0x000fe60000000800 */
[----:B------:R-:W-:Y:S01]  /*3860*/  FSEL R10, R5, RZ, P2 ;  /* 0x000000ff050a7208 */ /* 0x000fe20001000000 */
[----:B------:R-:W-:-:S04]  /*3870*/  FADD.FTZ R5, R24, R25 ;  /* 0x0000001918057221 */ /* 0x000fc80000010000 */
[--C-:B------:R-:W-:Y:S01]  /*3880*/  FFMA.FTZ R26, R26, UR20, -R10.reuse ;  /* 0x000000141a1a7c23 */ /* 0x100fe2000801080a */
[--C-:B------:R-:W-:Y:S01]  /*3890*/  FFMA.FTZ R27, R27, UR20, -R10.reuse ;  /* 0x000000141b1b7c23 */ /* 0x100fe2000801080a */
[--C-:B------:R-:W-:Y:S01]  /*38a0*/  FFMA.FTZ R30, R30, UR20, -R10.reuse ;  /* 0x000000141e1e7c23 */ /* 0x100fe2000801080a */
[--C-:B------:R-:W-:Y:S01]  /*38b0*/  FFMA.FTZ R31, R31, UR20, -R10.reuse ;  /* 0x000000141f1f7c23 */ /* 0x100fe2000801080a */
[--C-:B------:R-:W-:Y:S01]  /*38c0*/  FFMA.FTZ R34, R34, UR20, -R10.reuse ;  /* 0x0000001422227c23 */ /* 0x100fe2000801080a */
[--C-:B------:R-:W-:Y:S01]  /*38d0*/  FFMA.FTZ R35, R35, UR20, -R10.reuse ;  /* 0x0000001423237c23 */ /* 0x100fe2000801080a */
[----:B------:R-:W-:Y:S01]  /*38e0*/  MUFU.EX2 R26, R26 ;  /* 0x0000001a001a7308 */ /* 0x000fe20000000800 */
[--C-:B------:R-:W-:Y:S01]  /*38f0*/  FFMA.FTZ R38, R38, UR20, -R10.reuse ;  /* 0x0000001426267c23 */ /* 0x100fe2000801080a */
[----:B----4-:R-:W-:Y:S01]  /*3900*/  FADD.FTZ R6, R28, R5 ;  /* 0x000000051c067221 */ /* 0x010fe20000010000 */
[----:B------:R-:W-:Y:S02]  /*3910*/  @!P1 VIADD R5, R7, 0x28c40 ;  /* 0x00028c4007059836 */ /* 0x000fe40000000000 */
[--C-:B------:R-:W-:Y:S01]  /*3920*/  FFMA.FTZ R39, R39, UR20, -R10.reuse ;  /* 0x0000001427277c23 */ /* 0x100fe2000801080a */
[----:B------:R-:W-:Y:S01]  /*3930*/  FFMA.FTZ R42, R42, UR20, -R10 ;  /* 0x000000142a2a7c23 */ /* 0x000fe2000801080a */
[----:B------:R-:W-:Y:S01]  /*3940*/  FADD.FTZ R13, R29, R6 ;  /* 0x000000061d0d7221 */ /* 0x000fe20000010000 */
[--C-:B------:R-:W-:Y:S01]  /*3950*/  FFMA.FTZ R43, R43, UR20, -R10.reuse ;  /* 0x000000142b2b7c23 */ /* 0x100fe2000801080a */
[----:B------:R-:W3:Y:S01]  /*3960*/  MUFU.EX2 R27, R27 ;  /* 0x0000001b001b7308 */ /* 0x000ee20000000800 */
[----:B------:R-:W-:Y:S01]  /*3970*/  @!P1 PRMT R5, RZ, 0x654, R5 ;  /* 0x00000654ff059816 */ /* 0x000fe20000000005 */
[----:B------:R-:W-:Y:S01]  /*3980*/  FADD.FTZ R12, R32, R13 ;  /* 0x0000000d200c7221 */ /* 0x000fe20000010000 */
[--C-:B------:R-:W-:Y:S01]  /*3990*/  FFMA.FTZ R46, R46, UR20, -R10.reuse ;  /* 0x000000142e2e7c23 */ /* 0x100fe2000801080a */
[--C-:B------:R-:W-:Y:S01]  /*39a0*/  FFMA.FTZ R47, R47, UR20, -R10.reuse ;  /* 0x000000142f2f7c23 */ /* 0x100fe2000801080a */
[----:B------:R4:W-:Y:S01]  /*39b0*/  @!P1 SYNCS.ARRIVE.TRANS64.RED.A1T0 RZ, [R5+URZ], RZ ;  /* 0x000000ff05ff99a7 */ /* 0x0009e2000810043f */
[--C-:B------:R-:W-:Y:S01]  /*39c0*/  FFMA.FTZ R50, R50, UR20, -R10.reuse ;  /* 0x0000001432327c23 */ /* 0x100fe2000801080a */
[--C-:B------:R-:W-:Y:S01]  /*39d0*/  FFMA.FTZ R51, R51, UR20, -R10.reuse ;  /* 0x0000001433337c23 */ /* 0x100fe2000801080a */
[----:B------:R-:W5:Y:S01]  /*39e0*/  MUFU.EX2 R30, R30 ;  /* 0x0000001e001e7308 */ /* 0x000f620000000800 */
[--C-:B------:R-:W-:Y:S01]  /*39f0*/  FFMA.FTZ R54, R54, UR20, -R10.reuse ;  /* 0x0000001436367c23 */ /* 0x100fe2000801080a */
[----:B------:R-:W-:Y:S01]  /*3a00*/  FFMA.FTZ R10, R55, UR20, -R10 ;  /* 0x00000014370a7c23 */ /* 0x000fe2000801080a */
[----:B0-----:R-:W-:-:S05]  /*3a10*/  F2FP.BF16.F32.PACK_AB R158, R37, R36 ;  /* 0x00000024259e723e */ /* 0x001fca00000010ff */
[----:B------:R-:W4:Y:S01]  /*3a20*/  MUFU.EX2 R31, R31 ;  /* 0x0000001f001f7308 */ /* 0x000f220000000800 */
[----:B---3--:R-:W-:Y:S01]  /*3a30*/  FADD.FTZ R11, R26, R27 ;  /* 0x0000001b1a0b7221 */ /* 0x008fe20000010000 */
[----:B------:R-:W-:-:S06]  /*3a40*/  F2FP.BF16.F32.PACK_AB R153, R27, R26 ;  /* 0x0000001a1b99723e */ /* 0x000fcc00000010ff */
[----:B------:R-:W0:Y:S01]  /*3a50*/  MUFU.EX2 R34, R34 ;  /* 0x0000002200227308 */ /* 0x000e220000000800 */
[----:B-----5:R-:W-:Y:S01]  /*3a60*/  FADD.FTZ R6, R30, R11 ;  /* 0x0000000b1e067221 */ /* 0x020fe20000010000 */
[----:B------:R-:W-:-:S04]  /*3a70*/  FADD.FTZ R11, R33, R12 ;  /* 0x0000000c210b7221 */ /* 0x000fc80000010000 */
[----:B------:R-:W-:Y:S02]  /*3a80*/  FADD.FTZ R12, R36, R11 ;  /* 0x0000000b240c7221 */ /* 0x000fe40000010000 */
[----:B------:R-:W3:Y:S01]  /*3a90*/  MUFU.EX2 R35, R35 ;  /* 0x0000002300237308 */ /* 0x000ee20000000800 */
[----:B----4-:R-:W-:Y:S01]  /*3aa0*/  FADD.FTZ R5, R31, R6 ;  /* 0x000000061f057221 */ /* 0x010fe20000010000 */
[----:B------:R-:W-:Y:S01]  /*3ab0*/  FADD.FTZ R11, R37, R12 ;  /* 0x0000000c250b7221 */ /* 0x000fe20000010000 */
[----:B------:R-:W-:Y:S01]  /*3ac0*/  F2FP.BF16.F32.PACK_AB R155, R31, R30 ;  /* 0x0000001e1f9b723e */ /* 0x000fe200000010ff */
[----:B------:R-:W-:Y:S02]  /*3ad0*/  BAR.SYNC.DEFER_BLOCKING 0xf, 0x100 ;  /* 0x03c4000000007b1d */ /* 0x000fe40000010000 */
[----:B------:R-:W-:Y:S01]  /*3ae0*/  FADD.FTZ R12, R40, R11 ;  /* 0x0000000b280c7221 */ /* 0x000fe20000010000 */
[----:B0-----:R-:W-:-:S03]  /*3af0*/  FADD.FTZ R6, R34, R5 ;  /* 0x0000000522067221 */ /* 0x001fc60000010000 */
[----:B------:R-:W0:Y:S01]  /*3b00*/  MUFU.EX2 R38, R38 ;  /* 0x0000002600267308 */ /* 0x000e220000000800 */
[----:B---3--:R-:W-:-:S07]  /*3b10*/  FADD.FTZ R5, R35, R6 ;  /* 0x0000000623057221 */ /* 0x008fce0000010000 */
[----:B------:R-:W3:Y:S01]  /*3b20*/  MUFU.EX2 R39, R39 ;  /* 0x0000002700277308 */ /* 0x000ee20000000800 */
[----:B------:R-:W-:-:S07]  /*3b30*/  F2FP.BF16.F32.PACK_AB R157, R35, R34 ;  /* 0x00000022239d723e */ /* 0x000fce00000010ff */
[----:B------:R-:W4:Y:S01]  /*3b40*/  MUFU.EX2 R42, R42 ;  /* 0x0000002a002a7308 */ /* 0x000f220000000800 */
[----:B0-----:R-:W-:Y:S01]  /*3b50*/  FADD.FTZ R6, R38, R5 ;  /* 0x0000000526067221 */ /* 0x001fe20000010000 */
[----:B------:R0:W-:Y:S06]  /*3b60*/  STSM.16.M88.4 [R22+0x26800], R152 ;  /* 0x0268009816007844 */ /* 0x0001ec0000000200 */
[----:B------:R-:W5:Y:S01]  /*3b70*/  MUFU.EX2 R41, R41 ;  /* 0x0000002900297308 */ /* 0x000f620000000800 */
[C---:B---3--:R-:W-:Y:S01]  /*3b80*/  FADD.FTZ R11, R39.reuse, R6 ;  /* 0x00000006270b7221 */ /* 0x048fe20000010000 */
[----:B------:R-:W-:-:S05]  /*3b90*/  F2FP.BF16.F32.PACK_AB R159, R39, R38 ;  /* 0x00000026279f723e */ /* 0x000fca00000010ff */
[----:B------:R0:W-:Y:S01]  /*3ba0*/  STSM.16.M88.4 [R184], R156 ;  /* 0x0000009cb8007844 */ /* 0x0001e20000000200 */
[----:B------:R-:W3:Y:S01]  /*3bb0*/  MUFU.EX2 R43, R43 ;  /* 0x0000002b002b7308 */ /* 0x000ee20000000800 */
[----:B----4-:R-:W-:-:S07]  /*3bc0*/  FADD.FTZ R6, R42, R11 ;  /* 0x0000000b2a067221 */ /* 0x010fce0000010000 */
[----:B------:R-:W4:Y:S01]  /*3bd0*/  MUFU.EX2 R44, R44 ;  /* 0x0000002c002c7308 */ /* 0x000f220000000800 */
[C---:B-----5:R-:W-:Y:S01]  /*3be0*/  FADD.FTZ R13, R41.reuse, R12 ;  /* 0x0000000c290d7221 */ /* 0x060fe20000010000 */
[----:B------:R-:W-:-:S06]  /*3bf0*/  F2FP.BF16.F32.PACK_AB R160, R41, R40 ;  /* 0x0000002829a0723e */ /* 0x000fcc00000010ff */
[----:B------:R-:W-:Y:S01]  /*3c00*/  MUFU.EX2 R46, R46 ;  /* 0x0000002e002e7308 */ /* 0x000fe20000000800 */
[C---:B---3--:R-:W-:Y:S01]  /*3c10*/  FADD.FTZ R11, R43.reuse, R6 ;  /* 0x000000062b0b7221 */ /* 0x048fe20000010000 */
[----:B------:R-:W-:-:S06]  /*3c20*/  F2FP.BF16.F32.PACK_AB R161, R43, R42 ;  /* 0x0000002a2ba1723e */ /* 0x000fcc00000010ff */
[----:B------:R-:W3:Y:S01]  /*3c30*/  MUFU.EX2 R45, R45 ;  /* 0x0000002d002d7308 */ /* 0x000ee20000000800 */
[----:B----4-:R-:W-:-:S07]  /*3c40*/  FADD.FTZ R6, R44, R13 ;  /* 0x0000000d2c067221 */ /* 0x010fce0000010000 */
[----:B------:R-:W4:Y:S08]  /*3c50*/  MUFU.EX2 R47, R47 ;  /* 0x0000002f002f7308 */ /* 0x000f300000000800 */
[----:B------:R-:W-:Y:S01]  /*3c60*/  MUFU.EX2 R48, R48 ;  /* 0x0000003000307308 */ /* 0x000fe20000000800 */
[C---:B---3--:R-:W-:Y:S01]  /*3c70*/  F2FP.BF16.F32.PACK_AB R162, R45.reuse, R44 ;  /* 0x0000002c2da2723e */ /* 0x048fe200000010ff */
[----:B------:R-:W-:-:S06]  /*3c80*/  FADD.FTZ R45, R45, R6 ;  /* 0x000000062d2d7221 */ /* 0x000fcc0000010000 */
[----:B------:R-:W3:Y:S01]  /*3c90*/  MUFU.EX2 R49, R49 ;  /* 0x0000003100317308 */ /* 0x000ee20000000800 */
[----:B----4-:R-:W-:-:S05]  /*3ca0*/  F2FP.BF16.F32.PACK_AB R163, R47, R46 ;  /* 0x0000002e2fa3723e */ /* 0x010fca00000010ff */
[----:B------:R0:W-:Y:S02]  /*3cb0*/  STSM.16.M88.4 [R19], R160 ;  /* 0x000000a013007844 */ /* 0x0001e40000000200 */
[----:B------:R-:W-:Y:S08]  /*3cc0*/  MUFU.EX2 R50, R50 ;  /* 0x0000003200327308 */ /* 0x000ff00000000800 */
[----:B------:R-:W4:Y:S01]  /*3cd0*/  MUFU.EX2 R51, R51 ;  /* 0x0000003300337308 */ /* 0x000f220000000800 */
[----:B---3--:R-:W-:Y:S01]  /*3ce0*/  F2FP.BF16.F32.PACK_AB R164, R49, R48 ;  /* 0x0000003031a4723e */ /* 0x008fe200000010ff */
[----:B------:R-:W-:-:S04]  /*3cf0*/  FADD.FTZ R48, R48, R45 ;  /* 0x0000002d30307221 */ /* 0x000fc80000010000 */
[----:B------:R-:W-:Y:S02]  /*3d00*/  FADD.FTZ R49, R49, R48 ;  /* 0x0000003031317221 */ /* 0x000fe40000010000 */
[----:B------:R-:W3:Y:S08]  /*3d10*/  MUFU.EX2 R52, R52 ;  /* 0x0000003400347308 */ /* 0x000ef00000000800 */
[----:B------:R-:W-:Y:S01]  /*3d20*/  MUFU.EX2 R54, R54 ;  /* 0x0000003600367308 */ /* 0x000fe20000000800 */
[----:B----4-:R-:W-:-:S07]  /*3d30*/  F2FP.BF16.F32.PACK_AB R165, R51, R50 ;  /* 0x0000003233a5723e */ /* 0x010fce00000010ff */
[----:B------:R4:W5:Y:S01]  /*3d40*/  MUFU.EX2 R5, R10 ;  /* 0x0000000a00057308 */ /* 0x0009620000000800 */
[----:B---3--:R-:W-:Y:S01]  /*3d50*/  F2FP.BF16.F32.PACK_AB R166, R9, R52 ;  /* 0x0000003409a6723e */ /* 0x008fe200000010ff */
[----:B------:R-:W-:-:S04]  /*3d60*/  FADD.FTZ R6, R52, R49 ;  /* 0x0000003134067221 */ /* 0x000fc80000010000 */
[----:B------:R-:W-:Y:S01]  /*3d70*/  FADD.FTZ R6, R9, R6 ;  /* 0x0000000609067221 */ /* 0x000fe20000010000 */
[----:B----4-:R-:W-:-:S04]  /*3d80*/  FADD.FTZ R10, R46, R11 ;  /* 0x0000000b2e0a7221 */ /* 0x010fc80000010000 */
[----:B------:R-:W-:-:S04]  /*3d90*/  FADD.FTZ R47, R47, R10 ;  /* 0x0000000a2f2f7221 */ /* 0x000fc80000010000 */
[----:B------:R-:W-:Y:S01]  /*3da0*/  FADD.FTZ R50, R50, R47 ;  /* 0x0000002f32327221 */ /* 0x000fe20000010000 */
[----:B-----5:R-:W-:-:S03]  /*3db0*/  F2FP.BF16.F32.PACK_AB R167, R5, R54 ;  /* 0x0000003605a7723e */ /* 0x020fc600000010ff */
[----:B------:R-:W-:Y:S02]  /*3dc0*/  FADD.FTZ R51, R51, R50 ;  /* 0x0000003233337221 */ /* 0x000fe40000010000 */
[----:B------:R0:W-:Y:S02]  /*3dd0*/  STSM.16.M88.4 [R23], R164 ;  /* 0x000000a417007844 */ /* 0x0001e40000000200 */
[----:B------:R-:W-:-:S04]  /*3de0*/  FADD.FTZ R54, R54, R51 ;  /* 0x0000003336367221 */ /* 0x000fc80000010000 */
[----:B------:R-:W-:Y:S01]  /*3df0*/  FADD.FTZ R5, R5, R54 ;  /* 0x0000003605057221 */ /* 0x000fe20000010000 */
[----:B------:R-:W-:Y:S06]  /*3e00*/  @!P0 BRA `(.L_x_3230) ;  /* 0x0000000000048947 */ /* 0x000fec0003800000 */
[----:B------:R-:W-:Y:S01]  /*3e10*/  BPT.TRAP 0x1 ;  /* 0x000000040000795c */ /* 0x000fe20000300000 */
.L_x_3230:
[----:B------:R3:W4:Y:S01]  /*3e20*/  SYNCS.PHASECHK.TRANS64.TRYWAIT P2, [R7+URZ+0x28c50], R8 ;  /* 0x028c5008070075a7 */ /* 0x000722000804017f */
[----:B------:R-:W-:Y:S05]  /*3e30*/  @!P0 BRA `(.L_x_3231) ;  /* 0x0000000000048947 */ /* 0x000fea0003800000 */
[----:B------:R-:W-:Y:S01]  /*3e40*/  BPT.TRAP 0x1 ;  /* 0x000000040000795c */ /* 0x000fe20000300000 */
.L_x_3231:
[----:B------:R-:W-:Y:S01]  /*3e50*/  ULOP3.LUT UR51, UR51, 0x2000000, URZ, 0xfc, !UPT ;  /* 0x0200000033337892 */ /* 0x000fe2000f8efc3f */
[----:B----4-:R-:W-:Y:S11]  /*3e60*/  @P2 BRA `(.L_x_3232) ;  /* 0x0000000000082947 */ /* 0x010ff60003800000 */
[----:B------:R-:W4:Y:S02]  /*3e70*/  SYNCS.PHASECHK.TRANS64.TRYWAIT P2, [R7+URZ+0x28c50], R8 ;  /* 0x028c5008070075a7 */ /* 0x000f24000804017f */
[----:B----4-:R-:W-:Y:S05]  /*3e80*/  @!P2 BRA `(.L_x_3233) ;  /* 0x0000009000f0a947 */ /* 0x010fea0003800000 */
.L_x_3232:
[----:B------:R-:W-:Y:S01]  /*3e90*/  ULEA UR10, UR39, UR51, 0xc ;  /* 0x00000033270a7291 */ /* 0x000fe2000f8e603f */
[----:B------:R-:W-:Y:S01]  /*3ea0*/  WARPGROUP.ARRIVE ;  /* 0x00000000000079c5 */ /* 0x000fe20000000000 */
[----:B------:R-:W-:Y:S01]  /*3eb0*/  UMOV UR7, 0x40000040 ;  /* 0x4000004000077882 */ /* 0x000fe20000000000 */
[----:B------:R-:W-:Y:S01]  /*3ec0*/  UISETP.GE.AND UP0, UPT, UR50, 0x41, UPT ;  /* 0x000000413200788c */ /* 0x000fe2000bf06270 */
[----:B-1234-:R-:W-:-:S03]  /*3ed0*/  @!P1 VIADD R7, R7, 0x28c60 ;  /* 0x00028c6007079836 */ /* 0x01efc60000000000 */
[----:B------:R-:W-:Y:S02]  /*3ee0*/  UMOV UR6, UR10 ;  /* 0x0000000a00067c82 */ /* 0x000fe40008000000 */
[----:B------:R-:W-:Y:S01]  /*3ef0*/  HGMMA.64x256x16.F32.BF16 R24, R152, gdesc[UR4].tnspB, RZ, !UPT, gsb0 ;  /* 0x43e0000498187df0 */ /* 0x000fe2000c0018ff */
[----:B------:R-:W-:Y:S01]  /*3f00*/  UIADD3 UR6, UR10, 0x80, URZ ;  /* 0x000000800a067890 */ /* 0x000fe2000fffe03f */
[----:B------:R-:W-:Y:S01]  /*3f10*/  PLOP3.LUT P2, PT, PT, PT, UP0, 0x80, 0x0 ;  /* 0x000000000000781c */ /* 0x000fe20003f4f008 */
[----:B------:R-:W-:Y:S01]  /*3f20*/  UMOV UR7, 0x40000040 ;  /* 0x4000004000077882 */ /* 0x000fe20000000000 */
[----:B------:R-:W-:Y:S01]  /*3f30*/  @!P1 PRMT R7, RZ, 0x654, R7 ;  /* 0x00000654ff079816 */ /* 0x000fe20000000007 */
[----:B------:R-:W-:Y:S02]  /*3f40*/  WARPGROUP.DEPBAR.LE gsb0, 0x0 ;  /* 0x00008000000079c5 */ /* 0x000fe40000010000 */
[----:B------:R-:W-:-:S15]  /*3f50*/  WARPGROUP.ARRIVE ;  /* 0x00000000000079c5 */ /* 0x000fde0000000000 */
[----:B------:R-:W-:-:S06]  /*3f60*/  NOP ;  /* 0x0000000000007918 */ /* 0x000fcc0000000000 */
[----:B------:R-:W-:Y:S01]  /*3f70*/  HGMMA.64x256x16.F32.BF16 R24, R156, gdesc[UR4].tnspB, R24, gsb0 ;  /* 0x43e000049c187df0 */ /* 0x000fe20008001818 */
[----:B------:R-:W-:Y:S01]  /*3f80*/  UIADD3 UR6, UR10, 0x100, URZ ;  /* 0x000001000a067890 */ /* 0x000fe2000fffe03f */
[----:B------:R-:W-:Y:S01]  /*3f90*/  UMOV UR7, 0x40000040 ;  /* 0x4000004000077882 */ /* 0x000fe20000000000 */
[----:B------:R-:W-:Y:S02]  /*3fa0*/  WARPGROUP.DEPBAR.LE gsb0, 0x0 ;  /* 0x00008000000079c5 */ /* 0x000fe40000010000 */
[----:B------:R-:W-:-:S15]  /*3fb0*/  WARPGROUP.ARRIVE ;  /* 0x00000000000079c5 */ /* 0x000fde0000000000 */
[----:B------:R-:W-:-:S08]  /*3fc0*/  NOP ;  /* 0x0000000000007918 */ /* 0x000fd00000000000 */
[----:B------:R-:W-:Y:S01]  /*3fd0*/  HGMMA.64x256x16.F32.BF16 R24, R160, gdesc[UR4].tnspB, R24, gsb0 ;  /* 0x43e00004a0187df0 */ /* 0x000fe20008001818 */
[----:B------:R-:W-:Y:S01]  /*3fe0*/  UIADD3 UR6, UR10, 0x180, URZ ;  /* 0x000001800a067890 */ /* 0x000fe2000fffe03f */
[----:B------:R-:W-:Y:S01]  /*3ff0*/  UMOV UR7, 0x40000040 ;  /* 0x4000004000077882 */ /* 0x000fe20000000000 */
[----:B------:R-:W-:Y:S02]  /*4000*/  WARPGROUP.DEPBAR.LE gsb0, 0x0 ;  /* 0x00008000000079c5 */ /* 0x000fe40000010000 */
[----:B------:R-:W-:-:S15]  /*4010*/  WARPGROUP.ARRIVE ;  /* 0x00000000000079c5 */ /* 0x000fde0000000000 */
[----:B------:R-:W-:-:S08]  /*4020*/  NOP ;  /* 0x0000000000007918 */ /* 0x000fd00000000000 */
[----:B------:R-:W-:Y:S03]  /*4030*/  HGMMA.64x256x16.F32.BF16 R24, R164, gdesc[UR4].tnspB, R24, gsb0 ;  /* 0x43e00004a4187df0 */ /* 0x000fe60008001818 */
[----:B------:R-:W-:Y:S02]  /*4040*/  WARPGROUP.DEPBAR.LE gsb0, 0x0 ;  /* 0x00008000000079c5 */ /* 0x000fe40000010000 */
[----:B------:R-:W-:Y:S01]  /*4050*/  @!PT LDS RZ, [RZ] ;  /* 0x00000000fffff984 */ /* 0x000fe20000000800 */
[----:B------:R-:W-:Y:S01]  /*4060*/  @!PT LDS RZ, [RZ] ;  /* 0x00000000fffff984 */ /* 0x000fe20000000800 */
[----:B------:R-:W-:Y:S01]  /*4070*/  @!PT LDS RZ, [RZ] ;  /* 0x00000000fffff984 */ /* 0x000fe20000000800 */
[----:B------:R-:W-:Y:S01]  /*4080*/  @!PT LDS RZ, [RZ] ;  /* 0x00000000fffff984 */ /* 0x000fe20000000800 */
[----:B------:R1:W-:Y:S06]  /*4090*/  MEMBAR.ALL.CTA ;  /* 0x0000000000007992 */ /* 0x0003ec0000008000 */
[----:B-1----:R-:W1:Y:S02]  /*40a0*/  FENCE.VIEW.ASYNC.S ;  /* 0x00000000000073c6 */ /* 0x002e640000000000 */
[----:B-1----:R-:W-:Y:S01]  /*40b0*/  NOP ;  /* 0x0000000000007918 */ /* 0x002fe20000000000 */
[----:B------:R-:W-:Y:S06]  /*40c0*/  BAR.ARV 0xe, 0x100 ;  /* 0x0384000000007b1d */ /* 0x000fec0000002000 */
[----:B------:R1:W-:Y:S01]  /*40d0*/  @!P1 SYNCS.ARRIVE.TRANS64.RED.A1T0 RZ, [R7+URZ], RZ ;  /* 0x000000ff07ff99a7 */ /* 0x0003e2000810043f */
[----:B------:R-:W-:Y:S05]  /*40e0*/  @!P2 BRA `(.L_x_3234) ;  /* 0x000000180044a947 */ /* 0x000fea0003800000 */
[----:B------:R-:W-:Y:S01]  /*40f0*/  IMAD.MOV.U32 R9, RZ, RZ, R4 ;  /* 0x000000ffff097224 */ /* 0x000fe200078e0004 */
[----:B------:R-:W-:Y:S01]  /*4100*/  UIADD3 UR49, UR49, -0x2, URZ ;  /* 0xfffffffe31317890 */ /* 0x000fe2000fffe03f */
[----:B------:R-:W-:Y:S01]  /*4110*/  IMAD.MOV.U32 R11, RZ, RZ, R0 ;  /* 0x000000ffff0b7224 */ /* 0x000fe200078e0000 */
[----:B------:R-:W-:Y:S01]  /*4120*/  UMOV UR21, UR39 ;  /* 0x0000002700157c82 */ /* 0x000fe20008000000 */
[----:B------:R-:W-:-:S09]  /*4130*/  ULDC UR20, c[0x0][0x988] ;  /* 0x0002620000147ab9 */ /* 0x000fd20000000800 */
.L_x_3243:
[----:B------:R-:W-:Y:S01]  /*4140*/  UIADD3 UR39, UR21, 0x1, URZ ;  /* 0x0000000115277890 */ /* 0x000fe2000fffe03f */
[----:B------:R-:W-:Y:S01]  /*4150*/  IMAD.U32 R0, RZ, RZ, UR49 ;  /* 0x00000031ff007e24 */ /* 0x000fe2000f8e00ff */
[----:B------:R-:W-:Y:S02]  /*4160*/  UIADD3 UR49, UR49, -0x1, URZ ;  /* 0xffffffff31317890 */ /* 0x000fe4000fffe03f */
[----:B------:R-:W-:Y:S02]  /*4170*/  UISETP.NE.AND UP0, UPT, UR39, 0x2, UPT ;  /* 0x000000022700788c */ /* 0x000fe4000bf05270 */
[----:B------:R-:W-:Y:S02]  /*4180*/  ISETP.GT.AND P2, PT, R0, RZ, PT ;  /* 0x000000ff0000720c */ /* 0x000fe40003f44270 */
[----:B------:R-:W-:Y:S02]  /*4190*/  USEL UR6, URZ, 0x1, UP0 ;  /* 0x000000013f067887 */ /* 0x000fe40008000000 */
[----:B------:R-:W-:-:S02]  /*41a0*/  USEL UR39, UR39, URZ, UP0 ;  /* 0x0000003f27277287 */ /* 0x000fc40008000000 */
[----:B------:R-:W-:Y:S01]  /*41b0*/  ULOP3.LUT UR38, UR38, UR6, URZ, 0x3c, !UPT ;  /* 0x0000000626267292 */ /* 0x000fe2000f8e3c3f */
[----:B--23--:R-:W-:Y:S11]  /*41c0*/  @!P0 BRA `(.L_x_3235) ;  /* 0x0000000000048947 */ /* 0x00cff60003800000 */
[----:B------:R-:W-:Y:S01]  /*41d0*/  BPT.TRAP 0x1 ;  /* 0x000000040000795c */ /* 0x000fe20000300000 */
.L_x_3235:
[----:B------:R-:W-:Y:S01]  /*41e0*/  ULEA UR22, UR39, UR41, 0x3 ;  /* 0x0000002927167291 */ /* 0x000fe2000f8e183f */
[----:B-1----:R-:W-:-:S05]  /*41f0*/  IMAD.U32 R7, RZ, RZ, UR38 ;  /* 0x00000026ff077e24 */ /* 0x002fca000f8e00ff */
[----:B------:R-:W-:-:S04]  /*4200*/  SHF.L.U32 R7, R7, 0x1f, RZ ;  /* 0x0000001f07077819 */ /* 0x000fc800000006ff */
[----:B------:R1:W2:Y:S01]  /*4210*/  SYNCS.PHASECHK.TRANS64.TRYWAIT P3, [UR22+0x28c30], R7 ;  /* 0x028c3007ff0075a7 */ /* 0x0002a20008060156 */
[----:B------:R-:W-:Y:S05]  /*4220*/  @!P0 BRA `(.L_x_3236) ;  /* 0x0000000000048947 */ /* 0x000fea0003800000 */
[----:B------:R-:W-:Y:S01]  /*4230*/  BPT.TRAP 0x1 ;  /* 0x000000040000795c */ /* 0x000fe20000300000 */
.L_x_3236:
[----:B--2---:R-:W-:Y:S05]  /*4240*/  @P3 BRA `(.L_x_3237) ;  /* 0x0000000000083947 */ /* 0x004fea0003800000 */
[----:B------:R-:W2:Y:S02]  /*4250*/  SYNCS.PHASECHK.TRANS64.TRYWAIT P3, [UR22+0x28c30], R7 ;  /* 0x028c3007ff0075a7 */ /* 0x000ea40008060156 */
[----:B--2---:R-:W-:Y:S05]  /*4260*/  @!P3 BRA `(.L_x_3238) ;  /* 0x00000090000cb947 */ /* 0x004fea0003800000 */
.L_x_3237:
[----:B------:R-:W-:Y:S01]  /*4270*/  R2UR UR18, R3 ;  /* 0x00000000031272ca */ /* 0x000fe200000e0000 */
[----:B------:R-:W-:Y:S01]  /*4280*/  UIADD3 UR6, UR41, 0x20400, URZ ;  /* 0x0002040029067890 */ /* 0x000fe2000fffe03f */
[----:B0-----:R-:W-:Y:S01]  /*4290*/  WARPGROUP.ARRIVE ;  /* 0x00000000000079c5 */ /* 0x001fe20000000000 */
[----:B------:R-:W-:Y:S01]  /*42a0*/  UMOV UR19, 0x40000040 ;  /* 0x4000004000137882 */ /* 0x000fe20000000000 */
[----:B------:R-:W-:Y:S01]  /*42b0*/  UMOV UR17, 0x40000040 ;  /* 0x4000004000117882 */ /* 0x000fe20000000000 */
[----:B------:R-:W-:Y:S01]  /*42c0*/  USHF.R.U32.HI UR6, URZ, 0x4, UR6 ;  /* 0x000000043f067899 */ /* 0x000fe20008011606 */
[----:B------:R-:W-:Y:S01]  /*42d0*/  UMOV UR7, 0x40000040 ;  /* 0x4000004000077882 */ /* 0x000fe20000000000 */
[----:B------:R-:W-:Y:S02]  /*42e0*/  UMOV UR11, 0x40000040 ;  /* 0x40000040000b7882 */ /* 0x000fe40000000000 */
[----:B------:R-:W-:Y:S01]  /*42f0*/  ULOP3.LUT UR6, UR6, 0x3fff, URZ, 0xc0, !UPT ;  /* 0x00003fff06067892 */ /* 0x000fe2000f8ec03f */
[----:B------:R-:W-:-:S03]  /*4300*/  UMOV UR15, 0x40000040 ;  /* 0x40000040000f7882 */ /* 0x000fc60000000000 */
[----:B------:R-:W-:Y:S02]  /*4310*/  ULEA UR18, UR39, UR18, 0x9 ;  /* 0x0000001227127291 */ /* 0x000fe4000f8e483f */
[----:B------:R-:W-:Y:S02]  /*4320*/  ULOP3.LUT UR16, UR6, 0x10000, URZ, 0xfc, !UPT ;  /* 0x0001000006107892 */ /* 0x000fe4000f8efc3f */
[----:B------:R-:W-:Y:S02]  /*4330*/  UIADD3 UR6, UR18, 0x2, URZ ;  /* 0x0000000212067890 */ /* 0x000fe4000fffe03f */
[----:B------:R-:W-:Y:S02]  /*4340*/  UIADD3 UR10, UR18, 0x4, URZ ;  /* 0x00000004120a7890 */ /* 0x000fe4000fffe03f */
[----:B------:R-:W-:-:S03]  /*4350*/  UIADD3 UR14, UR18, 0x6, URZ ;  /* 0x00000006120e7890 */ /* 0x000fc6000fffe03f */
[----:B------:R-:W-:Y:S03]  /*4360*/  HGMMA.64x64x16.F32.BF16 R152, gdesc[UR16], RZ, !UPT, gsb0 ;  /* 0x00e00000109879f0 */ /* 0x000fe6000c0018ff */
[----:B------:R-:W-:Y:S02]  /*4370*/  WARPGROUP.DEPBAR.LE gsb0, 0x0 ;  /* 0x00008000000079c5 */ /* 0x000fe40000010000 */
[----:B------:R-:W-:-:S06]  /*4380*/  WARPGROUP.ARRIVE ;  /* 0x00000000000079c5 */ /* 0x000fcc0000000000 */
[----:B------:R-:W-:Y:S03]  /*4390*/  HGMMA.64x64x16.F32.BF16 R152, gdesc[UR4], R152, gsb0 ;  /* 0x00e00000049879f0 */ /* 0x000fe60008001898 */
[----:B------:R-:W-:Y:S02]  /*43a0*/  WARPGROUP.DEPBAR.LE gsb0, 0x0 ;  /* 0x00008000000079c5 */ /* 0x000fe40000010000 */
[----:B------:R-:W-:-:S06]  /*43b0*/  WARPGROUP.ARRIVE ;  /* 0x00000000000079c5 */ /* 0x000fcc0000000000 */
[----:B------:R-:W-:Y:S03]  /*43c0*/  HGMMA.64x64x16.F32.BF16 R152, gdesc[UR8], R152, gsb0 ;  /* 0x00e00000089879f0 */ /* 0x000fe60008001898 */
[----:B------:R-:W-:Y:S02]  /*43d0*/  WARPGROUP.DEPBAR.LE gsb0, 0x0 ;  /* 0x00008000000079c5 */ /* 0x000fe40000010000 */
[----:B------:R-:W-:-:S06]  /*43e0*/  WARPGROUP.ARRIVE ;  /* 0x00000000000079c5 */ /* 0x000fcc0000000000 */
[----:B------:R-:W-:Y:S03]  /*43f0*/  HGMMA.64x64x16.F32.BF16 R152, gdesc[UR12], R152, gsb0 ;  /* 0x00e000000c9879f0 */ /* 0x000fe60008001898 */
[----:B------:R-:W-:Y:S02]  /*4400*/  WARPGROUP.DEPBAR.LE gsb0, 0x0 ;  /* 0x00008000000079c5 */ /* 0x000fe40000010000 */
[----:B--2---:R-:W-:-:S04]  /*4410*/  FMNMX.FTZ R0, R152, R11, !PT ;  /* 0x0000000b98007209 */ /* 0x004fc80007810000 */
        /* <DEDUP_REMOVED lines=15> */
[----:B------:R-:W-:-:S03]  /*4510*/  FMNMX.FTZ R0, R154, R9, !PT ;  /* 0x000000099a007209 */ /* 0x000fc60007810000 */
[----:B------:R-:W0:Y:S02]  /*4520*/  SHFL.BFLY PT, R13, R8, 0x2, 0x1f ;  /* 0x0c401f00080d7f89 */ /* 0x000e2400000e0000 */
        /* <DEDUP_REMOVED lines=10> */
[----:B------:R-:W-:-:S03]  /*45d0*/  FMNMX.FTZ R4, R170, R13, !PT ;  /* 0x0000000daa047209 */ /* 0x000fc60007810000 */
[C---:B------:R-:W-:Y:S01]  /*45e0*/  FMUL.FTZ R12, R0.reuse, UR20 ;  /* 0x00000014000c7c20 */ /* 0x040fe20008410000 */
[----:B------:R-:W-:Y:S01]  /*45f0*/  FMNMX.FTZ R13, R171, R4, !PT ;  /* 0x00000004ab0d7209 */ /* 0x000fe20007810000 */
[----:B------:R-:W-:Y:S02]  /*4600*/  FADD.FTZ R11, -R0, R11 ;  /* 0x0000000b000b7221 */ /* 0x000fe40000010100 */
[--C-:B------:R-:W-:Y:S01]  /*4610*/  FFMA.FTZ R152, R152, UR20, -R12.reuse ;  /* 0x0000001498987c23 */ /* 0x100fe2000801080c */
[----:B------:R-:W-:Y:S01]  /*4620*/  FMNMX.FTZ R4, R174, R13, !PT ;  /* 0x0000000dae047209 */ /* 0x000fe20007810000 */
[----:B------:R-:W-:Y:S01]  /*4630*/  FMUL.FTZ R11, R11, UR20 ;  /* 0x000000140b0b7c20 */ /* 0x000fe20008410000 */
[--C-:B------:R-:W-:Y:S01]  /*4640*/  FFMA.FTZ R13, R153, UR20, -R12.reuse ;  /* 0x00000014990d7c23 */ /* 0x100fe2000801080c */
[--C-:B------:R-:W-:Y:S01]  /*4650*/  FFMA.FTZ R153, R165, UR20, -R12.reuse ;  /* 0x00000014a5997c23 */ /* 0x100fe2000801080c */
[----:B------:R-:W-:Y:S01]  /*4660*/  FMNMX.FTZ R15, R175, R4, !PT ;  /* 0x00000004af0f7209 */ /* 0x000fe20007810000 */
[--C-:B------:R-:W-:Y:S01]  /*4670*/  FFMA.FTZ R8, R156, UR20, -R12.reuse ;  /* 0x000000149c087c23 */ /* 0x100fe2000801080c */
        /* <DEDUP_REMOVED lines=13> */
[----:B------:R-:W-:Y:S01]  /*4750*/  FFMA.FTZ R181, R181, UR20, -R12 ;  /* 0x00000014b5b57c23 */ /* 0x000fe2000801080c */
[----:B------:R-:W-:Y:S01]  /*4760*/  FMNMX.FTZ R4, R183, R4, !PT ;  /* 0x00000004b7047209 */ /* 0x000fe20007810000 */
[----:B------:R-:W0:Y:S04]  /*4770*/  MUFU.EX2 R11, R11 ;  /* 0x0000000b000b7308 */ /* 0x000e280000000800 */
[----:B------:R-:W2:Y:S04]  /*4780*/  SHFL.BFLY PT, R157, R4, 0x2, 0x1f ;  /* 0x0c401f00049d7f89 */ /* 0x000ea800000e0000 */
[----:B------:R-:W3:Y:S08]  /*4790*/  MUFU.EX2 R152, R152 ;  /* 0x0000009800987308 */ /* 0x000ef00000000800 */
[----:B------:R-:W4:Y:S01]  /*47a0*/  MUFU.EX2 R13, R13 ;  /* 0x0000000d000d7308 */ /* 0x000f220000000800 */
[-C--:B0-----:R-:W-:Y:S01]  /*47b0*/  FMUL.FTZ R24, R24, R11.reuse ;  /* 0x0000000b18187220 */ /* 0x081fe20000410000 */
[-C--:B------:R-:W-:Y:S01]  /*47c0*/  FMUL.FTZ R25, R25, R11.reuse ;  /* 0x0000000b19197220 */ /* 0x080fe20000410000 */
[-C--:B------:R-:W-:Y:S01]  /*47d0*/  FMUL.FTZ R28, R28, R11.reuse ;  /* 0x0000000b1c1c7220 */ /* 0x080fe20000410000 */
[-C--:B------:R-:W-:Y:S01]  /*47e0*/  FMUL.FTZ R29, R29, R11.reuse ;  /* 0x0000000b1d1d7220 */ /* 0x080fe20000410000 */
[-C--:B------:R-:W-:Y:S01]  /*47f0*/  FMUL.FTZ R32, R32, R11.reuse ;  /* 0x0000000b20207220 */ /* 0x080fe20000410000 */
[-C--:B------:R-:W-:Y:S01]  /*4800*/  FMUL.FTZ R33, R33, R11.reuse ;  /* 0x0000000b21217220 */ /* 0x080fe20000410000 */
[-C--:B------:R-:W-:Y:S01]  /*4810*/  FMUL.FTZ R36, R36, R11.reuse ;  /* 0x0000000b24247220 */ /* 0x080fe20000410000 */
[----:B------:R-:W0:Y:S01]  /*4820*/  MUFU.EX2 R8, R8 ;  /* 0x0000000800087308 */ /* 0x000e220000000800 */
[----:B---3--:R-:W-:Y:S01]  /*4830*/  FFMA.FTZ R6, R11, R6, R152 ;  /* 0x000000060b067223 */ /* 0x008fe20000010098 */
[-C--:B------:R-:W-:Y:S01]  /*4840*/  FMUL.FTZ R37, R37, R11.reuse ;  /* 0x0000000b25257220 */ /* 0x080fe20000410000 */
[----:B------:R-:W-:Y:S01]  /*4850*/  FMUL.FTZ R40, R40, R11 ;  /* 0x0000000b28287220 */ /* 0x000fe20000410000 */
[----:B--2---:R-:W-:Y:S01]  /*4860*/  FMNMX.FTZ R20, R4, R157, !PT ;  /* 0x0000009d04147209 */ /* 0x004fe20007810000 */
[----:B------:R-:W-:Y:S01]  /*4870*/  FFMA.FTZ R157, R169, UR20, -R12 ;  /* 0x00000014a99d7c23 */ /* 0x000fe2000801080c */
[-C--:B------:R-:W-:Y:S01]  /*4880*/  FMUL.FTZ R41, R41, R11.reuse ;  /* 0x0000000b29297220 */ /* 0x080fe20000410000 */
[-C--:B------:R-:W-:Y:S01]  /*4890*/  FMUL.FTZ R44, R44, R11.reuse ;  /* 0x0000000b2c2c7220 */ /* 0x080fe20000410000 */
[----:B------:R-:W2:Y:S01]  /*48a0*/  MUFU.EX2 R15, R15 ;  /* 0x0000000f000f7308 */ /* 0x000ea20000000800 */
[----:B------:R-:W3:Y:S01]  /*48b0*/  SHFL.BFLY PT, R169, R20, 0x1, 0x1f ;  /* 0x0c201f0014a97f89 */ /* 0x000ee200000e0000 */
[-C--:B------:R-:W-:Y:S01]  /*48c0*/  FMUL.FTZ R45, R45, R11.reuse ;  /* 0x0000000b2d2d7220 */ /* 0x080fe20000410000 */
[-C--:B------:R-:W-:Y:S01]  /*48d0*/  FMUL.FTZ R48, R48, R11.reuse ;  /* 0x0000000b30307220 */ /* 0x080fe20000410000 */
[-C--:B------:R-:W-:Y:S01]  /*48e0*/  FMUL.FTZ R49, R49, R11.reuse ;  /* 0x0000000b31317220 */ /* 0x080fe20000410000 */
[-C--:B------:R-:W-:Y:S01]  /*48f0*/  FMUL.FTZ R52, R52, R11.reuse ;  /* 0x0000000b34347220 */ /* 0x080fe20000410000 */
[-C--:B------:R-:W-:Y:S01]  /*4900*/  FMUL.FTZ R53, R53, R11.reuse ;  /* 0x0000000b35357220 */ /* 0x080fe20000410000 */
[-C--:B------:R-:W-:Y:S01]  /*4910*/  FMUL.FTZ R56, R56, R11.reuse ;  /* 0x0000000b38387220 */ /* 0x080fe20000410000 */
[----:B------:R-:W-:Y:S01]  /*4920*/  MUFU.EX2 R156, R156 ;  /* 0x0000009c009c7308 */ /* 0x000fe20000000800 */
[-C--:B------:R-:W-:Y:S01]  /*4930*/  FMUL.FTZ R57, R57, R11.reuse ;  /* 0x0000000b39397220 */ /* 0x080fe20000410000 */
        /* <DEDUP_REMOVED lines=13> */
[----:B------:R-:W-:Y:S01]  /*4a10*/  FMUL.FTZ R84, R84, R11 ;  /* 0x0000000b54547220 */ /* 0x000fe20000410000 */
[----:B------:R-:W-:Y:S01]  /*4a20*/  MUFU.EX2 R10, R10 ;  /* 0x0000000a000a7308 */ /* 0x000fe20000000800 */
[----:B---3--:R-:W-:Y:S01]  /*4a30*/  FMNMX.FTZ R4, R20, R169, !PT ;  /* 0x000000a914047209 */ /* 0x008fe20007810000 */
[-C--:B------:R-:W-:Y:S01]  /*4a40*/  FMUL.FTZ R85, R85, R11.reuse ;  /* 0x0000000b55557220 */ /* 0x080fe20000410000 */
[-C--:B------:R-:W-:Y:S01]  /*4a50*/  FMUL.FTZ R88, R88, R11.reuse ;  /* 0x0000000b58587220 */ /* 0x080fe20000410000 */
[-C--:B------:R-:W-:Y:S01]  /*4a60*/  FMUL.FTZ R89, R89, R11.reuse ;  /* 0x0000000b59597220 */ /* 0x080fe20000410000 */
[-C--:B------:R-:W-:Y:S01]  /*4a70*/  FMUL.FTZ R92, R92, R11.reuse ;  /* 0x0000000b5c5c7220 */ /* 0x080fe20000410000 */
[C---:B------:R-:W-:Y:S01]  /*4a80*/  FMUL.FTZ R177, R4.reuse, UR20 ;  /* 0x0000001404b17c20 */ /* 0x040fe20008410000 */
[----:B------:R-:W-:Y:S01]  /*4a90*/  FADD.FTZ R12, -R4, R9 ;  /* 0x00000009040c7221 */ /* 0x000fe20000010100 */
[----:B------:R3:W-:Y:S01]  /*4aa0*/  MUFU.EX2 R20, R180 ;  /* 0x000000b400147308 */ /* 0x0007e20000000800 */
[----:B------:R-:W-:Y:S01]  /*4ab0*/  FMUL.FTZ R93, R93, R11 ;  /* 0x0000000b5d5d7220 */ /* 0x000fe20000410000 */
[----:B------:R-:W-:Y:S01]  /*4ac0*/  FFMA.FTZ R169, R154, UR20, -R177 ;  /* 0x000000149aa97c23 */ /* 0x000fe200080108b1 */
[----:B------:R-:W-:-:S02]  /*4ad0*/  IMAD.MOV R154, RZ, RZ, -R18 ;  /* 0x000000ffff9a7224 */ /* 0x000fc400078e0a12 */
[----:B------:R-:W-:Y:S01]  /*4ae0*/  FMUL.FTZ R12, R12, UR20 ;  /* 0x000000140c0c7c20 */ /* 0x000fe20008410000 */
[--C-:B------:R-:W-:Y:S01]  /*4af0*/  FFMA.FTZ R168, R155, UR20, -R177.reuse ;  /* 0x000000149ba87c23 */ /* 0x100fe200080108b1 */
[--C-:B------:R-:W-:Y:S01]  /*4b00*/  FFMA.FTZ R155, R158, UR20, -R177.reuse ;  /* 0x000000149e9b7c23 */ /* 0x100fe200080108b1 */
[--C-:B------:R-:W-:Y:S01]  /*4b10*/  FFMA.FTZ R190, R171, UR20, -R177.reuse ;  /* 0x00000014abbe7c23 */ /* 0x100fe200080108b1 */
[----:B------:R-:W-:Y:S01]  /*4b20*/  ISETP.NE.AND P3, PT, R17, R154, PT ;  /* 0x0000009a1100720c */ /* 0x000fe20003f65270 */
[----:B------:R-:W-:Y:S01]  /*4b30*/  MUFU.EX2 R169, R169 ;  /* 0x000000a900a97308 */ /* 0x000fe20000000800 */
[--C-:B------:R-:W-:Y:S01]  /*4b40*/  FFMA.FTZ R171, R174, UR20, -R177.reuse ;  /* 0x00000014aeab7c23 */ /* 0x100fe200080108b1 */
[--C-:B------:R-:W-:Y:S01]  /*4b50*/  FFMA.FTZ R172, R159, UR20, -R177.reuse ;  /* 0x000000149fac7c23 */ /* 0x100fe200080108b1 */
[--C-:B------:R-:W-:Y:S01]  /*4b60*/  FFMA.FTZ R174, R175, UR20, -R177.reuse ;  /* 0x00000014afae7c23 */ /* 0x100fe200080108b1 */
[----:B------:R-:W-:Y:S02]  /*4b70*/  IMAD.U32 R175, RZ, RZ, UR21 ;  /* 0x00000015ffaf7e24 */ /* 0x000fe4000f8e00ff */
[--C-:B------:R-:W-:Y:S01]  /*4b80*/  FFMA.FTZ R159, R162, UR20, -R177.reuse ;  /* 0x00000014a29f7c23 */ /* 0x100fe200080108b1 */
[--C-:B---3--:R-:W-:Y:S01]  /*4b90*/  FFMA.FTZ R180, R167, UR20, -R177.reuse ;  /* 0x00000014a7b47c23 */ /* 0x108fe200080108b1 */
[--C-:B------:R-:W-:Y:S01]  /*4ba0*/  FFMA.FTZ R167, R170, UR20, -R177.reuse ;  /* 0x00000014aaa77c23 */ /* 0x100fe200080108b1 */
[----:B------:R-:W3:Y:S01]  /*4bb0*/  MUFU.EX2 R12, R12 ;  /* 0x0000000c000c7308 */ /* 0x000ee20000000800 */
[----:B------:R-:W-:Y:S01]  /*4bc0*/  FFMA.FTZ R176, R163, UR20, -R177 ;  /* 0x00000014a3b07c23 */ /* 0x000fe200080108b1 */
[----:B------:R-:W-:-:S02]  /*4bd0*/  IMAD.U32 R170, RZ, RZ, UR22 ;  /* 0x00000016ffaa7e24 */ /* 0x000fc4000f8e00ff */
[--C-:B------:R-:W-:Y:S01]  /*4be0*/  FFMA.FTZ R163, R166, UR20, -R177.reuse ;  /* 0x00000014a6a37c23 */ /* 0x100fe200080108b1 */
[----:B------:R-:W-:Y:S02]  /*4bf0*/  @!P3 IMAD R158, R175, 0x40, R2 ;  /* 0x00000040af9eb824 */ /* 0x000fe400078e0202 */
[----:B----4-:R-:W-:Y:S01]  /*4c00*/  FADD.FTZ R175, R13, R6 ;  /* 0x000000060daf7221 */ /* 0x010fe20000010000 */
[----:B------:R-:W-:Y:S02]  /*4c10*/  @!P1 VIADD R154, R170, 0x28c40 ;  /* 0x00028c40aa9a9836 */ /* 0x000fe40000000000 */
[----:B------:R-:W-:Y:S01]  /*4c20*/  FFMA.FTZ R173, R178, UR20, -R177 ;  /* 0x00000014b2ad7c23 */ /* 0x000fe200080108b1 */
[----:B------:R-:W4:Y:S01]  /*4c30*/  MUFU.EX2 R168, R168 ;  /* 0x000000a800a87308 */ /* 0x000f220000000800 */
[----:B0-----:R-:W-:Y:S01]  /*4c40*/  FADD.FTZ R6, R8, R175 ;  /* 0x000000af08067221 */ /* 0x001fe20000010000 */
[----:B------:R-:W-:Y:S01]  /*4c50*/  @!P3 LEA R158, R158, UR41, 0x2 ;  /* 0x000000299e9ebc11 */ /* 0x000fe2000f8e10ff */
[--C-:B------:R-:W-:Y:S01]  /*4c60*/  FFMA.FTZ R178, R179, UR20, -R177.reuse ;  /* 0x00000014b3b27c23 */ /* 0x100fe200080108b1 */
[----:B------:R-:W-:Y:S01]  /*4c70*/  @!P1 PRMT R154, RZ, 0x654, R154 ;  /* 0x00000654ff9a9816 */ /* 0x000fe2000000009a */
[----:B--2---:R-:W-:Y:S01]  /*4c80*/  FADD.FTZ R175, R15, R6 ;  /* 0x000000060faf7221 */ /* 0x004fe20000010000 */
[--C-:B------:R-:W-:Y:S01]  /*4c90*/  FFMA.FTZ R182, R182, UR20, -R177.reuse ;  /* 0x00000014b6b67c23 */ /* 0x100fe200080108b1 */
[----:B------:R-:W-:Y:S01]  /*4ca0*/  FFMA.FTZ R177, R183, UR20, -R177 ;  /* 0x00000014b7b17c23 */ /* 0x000fe200080108b1 */
[----:B------:R-:W0:Y:S01]  /*4cb0*/  MUFU.EX2 R155, R155 ;  /* 0x0000009b009b7308 */ /* 0x000e220000000800 */
[----:B---3--:R-:W-:Y:S01]  /*4cc0*/  FFMA.FTZ R5, R12, R5, R169 ;  /* 0x000000050c057223 */ /* 0x008fe200000100a9 */
[----:B------:R2:W-:Y:S01]  /*4cd0*/  @!P1 SYNCS.ARRIVE.TRANS64.RED.A1T0 RZ, [R154+URZ], RZ ;  /* 0x000000ff9aff99a7 */ /* 0x0005e2000810043f */
[----:B------:R-:W-:Y:S01]  /*4ce0*/  @!P3 STS [R158+0x28800], R11 ;  /* 0x0288000b9e00b388 */ /* 0x000fe20000000800 */
[-C--:B------:R-:W-:Y:S01]  /*4cf0*/  FMUL.FTZ R96, R96, R11.reuse ;  /* 0x0000000b60607220 */ /* 0x080fe20000410000 */
[-C--:B------:R-:W-:Y:S01]  /*4d00*/  FMUL.FTZ R97, R97, R11.reuse ;  /* 0x0000000b61617220 */ /* 0x080fe20000410000 */
[-C--:B------:R-:W-:Y:S01]  /*4d10*/  FMUL.FTZ R100, R100, R11.reuse ;  /* 0x0000000b64647220 */ /* 0x080fe20000410000 */
[----:B------:R3:W-:Y:S01]  /*4d20*/  @!P3 STS [R158+0x28820], R12 ;  /* 0x0288200c9e00b388 */ /* 0x0007e20000000800 */
[----:B------:R-:W5:Y:S01]  /*4d30*/  MUFU.EX2 R172, R172 ;  /* 0x000000ac00ac7308 */ /* 0x000f620000000800 */
[----:B----4-:R-:W-:Y:S01]  /*4d40*/  FADD.FTZ R6, R168, R5 ;  /* 0x00000005a8067221 */ /* 0x010fe20000010000 */
[----:B--2---:R-:W-:Y:S01]  /*4d50*/  FADD.FTZ R154, R156, R175 ;  /* 0x000000af9c9a7221 */ /* 0x004fe20000010000 */
[-C--:B------:R-:W-:Y:S01]  /*4d60*/  FMUL.FTZ R101, R101, R11.reuse ;  /* 0x0000000b65657220 */ /* 0x080fe20000410000 */
[-C--:B------:R-:W-:Y:S01]  /*4d70*/  FMUL.FTZ R104, R104, R11.reuse ;  /* 0x0000000b68687220 */ /* 0x080fe20000410000 */
[-C--:B------:R-:W-:Y:S01]  /*4d80*/  FMUL.FTZ R105, R105, R11.reuse ;  /* 0x0000000b69697220 */ /* 0x080fe20000410000 */
[----:B------:R-:W-:Y:S01]  /*4d90*/  FADD.FTZ R175, R21, R154 ;  /* 0x0000009a15af7221 */ /* 0x000fe20000010000 */
[-C--:B------:R-:W-:Y:S01]  /*4da0*/  FMUL.FTZ R108, R108, R11.reuse ;  /* 0x0000000b6c6c7220 */ /* 0x080fe20000410000 */
[----:B------:R-:W2:Y:S01]  /*4db0*/  MUFU.EX2 R159, R159 ;  /* 0x0000009f009f7308 */ /* 0x000ea20000000800 */
[----:B0-----:R-:W-:Y:S01]  /*4dc0*/  FADD.FTZ R5, R155, R6 ;  /* 0x000000069b057221 */ /* 0x001fe20000010000 */
[----:B------:R-:W-:Y:S01]  /*4dd0*/  FADD.FTZ R154, R10, R175 ;  /* 0x000000af0a9a7221 */ /* 0x000fe20000010000 */
[-C--:B------:R-:W-:Y:S01]  /*4de0*/  FMUL.FTZ R109, R109, R11.reuse ;  /* 0x0000000b6d6d7220 */ /* 0x080fe20000410000 */
[-C--:B------:R-:W-:Y:S01]  /*4df0*/  FMUL.FTZ R112, R112, R11.reuse ;  /* 0x0000000b70707220 */ /* 0x080fe20000410000 */
[-C--:B------:R-:W-:Y:S01]  /*4e00*/  FMUL.FTZ R113, R113, R11.reuse ;  /* 0x0000000b71717220 */ /* 0x080fe20000410000 */
[-C--:B------:R-:W-:Y:S01]  /*4e10*/  FMUL.FTZ R116, R116, R11.reuse ;  /* 0x0000000b74747220 */ /* 0x080fe20000410000 */
[-C--:B------:R-:W-:Y:S01]  /*4e20*/  FMUL.FTZ R117, R117, R11.reuse ;  /* 0x0000000b75757220 */ /* 0x080fe20000410000 */
[----:B------:R-:W0:Y:S01]  /*4e30*/  MUFU.EX2 R176, R176 ;  /* 0x000000b000b07308 */ /* 0x000e220000000800 */
[----:B-----5:R-:W-:Y:S01]  /*4e40*/  FADD.FTZ R6, R172, R5 ;  /* 0x00000005ac067221 */ /* 0x020fe20000010000 */
[-C--:B------:R-:W-:Y:S01]  /*4e50*/  FMUL.FTZ R120, R120, R11.reuse ;  /* 0x0000000b78787220 */ /* 0x080fe20000410000 */
[-C--:B------:R-:W-:Y:S01]  /*4e60*/  FMUL.FTZ R121, R121, R11.reuse ;  /* 0x0000000b79797220 */ /* 0x080fe20000410000 */
[-C--:B------:R-:W-:Y:S01]  /*4e70*/  FMUL.FTZ R124, R124, R11.reuse ;  /* 0x0000000b7c7c7220 */ /* 0x080fe20000410000 */
[-C--:B------:R-:W-:Y:S01]  /*4e80*/  FMUL.FTZ R125, R125, R11.reuse ;  /* 0x0000000b7d7d7220 */ /* 0x080fe20000410000 */
[-C--:B------:R-:W-:Y:S01]  /*4e90*/  FMUL.FTZ R128, R128, R11.reuse ;  /* 0x0000000b80807220 */ /* 0x080fe20000410000 */
[-C--:B------:R-:W-:Y:S01]  /*4ea0*/  FMUL.FTZ R129, R129, R11.reuse ;  /* 0x0000000b81817220 */ /* 0x080fe20000410000 */
[----:B------:R-:W4:Y:S01]  /*4eb0*/  MUFU.EX2 R153, R153 ;  /* 0x0000009900997308 */ /* 0x000f220000000800 */
[----:B--2---:R-:W-:Y:S01]  /*4ec0*/  FADD.FTZ R5, R159, R6 ;  /* 0x000000069f057221 */ /* 0x004fe20000010000 */
[-C--:B------:R-:W-:Y:S01]  /*4ed0*/  FMUL.FTZ R132, R132, R11.reuse ;  /* 0x0000000b84847220 */ /* 0x080fe20000410000 */
[-C--:B------:R-:W-:Y:S01]  /*4ee0*/  FMUL.FTZ R133, R133, R11.reuse ;  /* 0x0000000b85857220 */ /* 0x080fe20000410000 */
[-C--:B------:R-:W-:Y:S01]  /*4ef0*/  FMUL.FTZ R136, R136, R11.reuse ;  /* 0x0000000b88887220 */ /* 0x080fe20000410000 */
[-C--:B------:R-:W-:Y:S01]  /*4f00*/  FMUL.FTZ R137, R137, R11.reuse ;  /* 0x0000000b89897220 */ /* 0x080fe20000410000 */
[-C--:B------:R-:W-:Y:S01]  /*4f10*/  FMUL.FTZ R140, R140, R11.reuse ;  /* 0x0000000b8c8c7220 */ /* 0x080fe20000410000 */
[-C--:B------:R-:W-:Y:S01]  /*4f20*/  FMUL.FTZ R141, R141, R11.reuse ;  /* 0x0000000b8d8d7220 */ /* 0x080fe20000410000 */
[----:B------:R-:W2:Y:S01]  /*4f30*/  MUFU.EX2 R163, R163 ;  /* 0x000000a300a37308 */ /* 0x000ea20000000800 */
[----:B0-----:R-:W-:Y:S01]  /*4f40*/  FADD.FTZ R6, R176, R5 ;  /* 0x00000005b0067221 */ /* 0x001fe20000010000 */
[-C--:B------:R-:W-:Y:S01]  /*4f50*/  FMUL.FTZ R144, R144, R11.reuse ;  /* 0x0000000b90907220 */ /* 0x080fe20000410000 */
[-C--:B------:R-:W-:Y:S01]  /*4f60*/  FMUL.FTZ R145, R145, R11.reuse ;  /* 0x0000000b91917220 */ /* 0x080fe20000410000 */
[-C--:B------:R-:W-:Y:S01]  /*4f70*/  FMUL.FTZ R148, R148, R11.reuse ;  /* 0x0000000b94947220 */ /* 0x080fe20000410000 */
[----:B------:R-:W-:Y:S01]  /*4f80*/  FMUL.FTZ R149, R149, R11 ;  /* 0x0000000b95957220 */ /* 0x000fe20000410000 */
[----:B------:R-:W-:Y:S01]  /*4f90*/  F2FP.BF16.F32.PACK_AB R152, R13, R152 ;  /* 0x000000980d98723e */ /* 0x000fe200000010ff */
[----:B------:R-:W-:Y:S01]  /*4fa0*/  FMUL.FTZ R26, R26, R12 ;  /* 0x0000000c1a1a7220 */ /* 0x000fe20000410000 */
[----:B------:R-:W0:Y:S01]  /*4fb0*/  MUFU.EX2 R160, R160 ;  /* 0x000000a000a07308 */ /* 0x000e220000000800 */
[C---:B----4-:R-:W-:Y:S01]  /*4fc0*/  FADD.FTZ R175, R153.reuse, R154 ;  /* 0x0000009a99af7221 */ /* 0x050fe20000010000 */
[----:B---3--:R-:W-:Y:S01]  /*4fd0*/  F2FP.BF16.F32.PACK_AB R158, R153, R10 ;  /* 0x0000000a999e723e */ /* 0x008fe200000010ff */
[-C--:B------:R-:W-:Y:S01]  /*4fe0*/  FMUL.FTZ R27, R27, R12.reuse ;  /* 0x0000000c1b1b7220 */ /* 0x080fe20000410000 */
[----:B------:R-:W-:Y:S01]  /*4ff0*/  F2FP.BF16.F32.PACK_AB R153, R168, R169 ;  /* 0x000000a9a899723e */ /* 0x000fe200000010ff */
[-C--:B------:R-:W-:Y:S01]  /*5000*/  FMUL.FTZ R30, R30, R12.reuse ;  /* 0x0000000c1e1e7220 */ /* 0x080fe20000410000 */
[----:B------:R-:W-:Y:S01]  /*5010*/  F2FP.BF16.F32.PACK_AB R155, R172, R155 ;  /* 0x0000009bac9b723e */ /* 0x000fe200000010ff */
[----:B------:R-:W-:Y:S01]  /*5020*/  FMUL.FTZ R31, R31, R12 ;  /* 0x0000000c1f1f7220 */ /* 0x000fe20000410000 */
[----:B------:R-:W3:Y:S01]  /*5030*/  MUFU.EX2 R180, R180 ;  /* 0x000000b400b47308 */ /* 0x000ee20000000800 */
[----:B--2---:R-:W-:Y:S01]  /*5040*/  FADD.FTZ R5, R163, R6 ;  /* 0x00000006a3057221 */ /* 0x004fe20000010000 */
[----:B------:R-:W-:Y:S01]  /*5050*/  F2FP.BF16.F32.PACK_AB R156, R21, R156 ;  /* 0x0000009c159c723e */ /* 0x000fe200000010ff */
        /* <DEDUP_REMOVED lines=10> */
[-C--:B------:R-:W-:Y:S01]  /*5100*/  FMUL.FTZ R50, R50, R12.reuse ;  /* 0x0000000c32327220 */ /* 0x080fe20000410000 */
[-C--:B------:R-:W-:Y:S01]  /*5110*/  FMUL.FTZ R51, R51, R12.reuse ;  /* 0x0000000c33337220 */ /* 0x080fe20000410000 */
[-C--:B------:R-:W-:Y:S01]  /*5120*/  FMUL.FTZ R54, R54, R12.reuse ;  /* 0x0000000c36367220 */ /* 0x080fe20000410000 */
[----:B------:R-:W0:Y:S01]  /*5130*/  MUFU.EX2 R167, R167 ;  /* 0x000000a700a77308 */ /* 0x000e220000000800 */
[----:B---3--:R-:W-:Y:S01]  /*5140*/  FADD.FTZ R6, R180, R5 ;  /* 0x00000005b4067221 */ /* 0x008fe20000010000 */
[-C--:B------:R-:W-:Y:S01]  /*5150*/  FMUL.FTZ R55, R55, R12.reuse ;  /* 0x0000000c37377220 */ /* 0x080fe20000410000 */
[-C--:B------:R-:W-:Y:S01]  /*5160*/  FMUL.FTZ R58, R58, R12.reuse ;  /* 0x0000000c3a3a7220 */ /* 0x080fe20000410000 */
[-C--:B------:R-:W-:Y:S01]  /*5170*/  FMUL.FTZ R59, R59, R12.reuse ;  /* 0x0000000c3b3b7220 */ /* 0x080fe20000410000 */
[-C--:B------:R-:W-:Y:S01]  /*5180*/  FMUL.FTZ R62, R62, R12.reuse ;  /* 0x0000000c3e3e7220 */ /* 0x080fe20000410000 */
[-C--:B------:R-:W-:Y:S01]  /*5190*/  FMUL.FTZ R63, R63, R12.reuse ;  /* 0x0000000c3f3f7220 */ /* 0x080fe20000410000 */
[----:B------:R-:W-:Y:S01]  /*51a0*/  FMUL.FTZ R66, R66, R12 ;  /* 0x0000000c42427220 */ /* 0x000fe20000410000 */
[----:B------:R-:W3:Y:S01]  /*51b0*/  MUFU.EX2 R14, R14 ;  /* 0x0000000e000e7308 */ /* 0x000ee20000000800 */
[C---:B--2---:R-:W-:Y:S01]  /*51c0*/  FADD.FTZ R175, R157.reuse, R154 ;  /* 0x0000009a9daf7221 */ /* 0x044fe20000010000 */
[----:B------:R-:W-:Y:S01]  /*51d0*/  F2FP.BF16.F32.PACK_AB R160, R157, R160 ;  /* 0x000000a09da0723e */ /* 0x000fe200000010ff */
[-C--:B------:R-:W-:Y:S01]  /*51e0*/  FMUL.FTZ R67, R67, R12.reuse ;  /* 0x0000000c43437220 */ /* 0x080fe20000410000 */
[----:B------:R-:W-:Y:S01]  /*51f0*/  F2FP.BF16.F32.PACK_AB R157, R176, R159 ;  /* 0x0000009fb09d723e */ /* 0x000fe200000010ff */
[-C--:B------:R-:W-:Y:S01]  /*5200*/  FMUL.FTZ R70, R70, R12.reuse ;  /* 0x0000000c46467220 */ /* 0x080fe20000410000 */
[----:B------:R-:W-:Y:S01]  /*5210*/  F2FP.BF16.F32.PACK_AB R159, R180, R163 ;  /* 0x000000a3b49f723e */ /* 0x000fe200000010ff */
        /* <DEDUP_REMOVED lines=16> */
[-C--:B------:R-:W-:Y:S01]  /*5320*/  FMUL.FTZ R95, R95, R12.reuse ;  /* 0x0000000c5f5f7220 */ /* 0x080fe20000410000 */
[----:B------:R-:W3:Y:S01]  /*5330*/  MUFU.EX2 R171, R171 ;  /* 0x000000ab00ab7308 */ /* 0x000ee20000000800 */
[----:B--2---:R-:W-:Y:S01]  /*5340*/  FADD.FTZ R6, R190, R5 ;  /* 0x00000005be067221 */ /* 0x004fe20000010000 */
[-C--:B------:R-:W-:Y:S01]  /*5350*/  FMUL.FTZ R98, R98, R12.reuse ;  /* 0x0000000c62627220 */ /* 0x080fe20000410000 */
[-C--:B------:R-:W-:Y:S01]  /*5360*/  FMUL.FTZ R99, R99, R12.reuse ;  /* 0x0000000c63637220 */ /* 0x080fe20000410000 */
[-C--:B------:R-:W-:Y:S01]  /*5370*/  FMUL.FTZ R102, R102, R12.reuse ;  /* 0x0000000c66667220 */ /* 0x080fe20000410000 */
[-C--:B------:R-:W-:Y:S01]  /*5380*/  FMUL.FTZ R103, R103, R12.reuse ;  /* 0x0000000c67677220 */ /* 0x080fe20000410000 */
[-C--:B------:R-:W-:Y:S01]  /*5390*/  FMUL.FTZ R106, R106, R12.reuse ;  /* 0x0000000c6a6a7220 */ /* 0x080fe20000410000 */
[----:B------:R-:W-:Y:S01]  /*53a0*/  FMUL.FTZ R107, R107, R12 ;  /* 0x0000000c6b6b7220 */ /* 0x000fe20000410000 */
[----:B------:R-:W2:Y:S01]  /*53b0*/  MUFU.EX2 R164, R164 ;  /* 0x000000a400a47308 */ /* 0x000ea20000000800 */
[----:B0-----:R-:W-:Y:S01]  /*53c0*/  FADD.FTZ R11, R161, R154 ;  /* 0x0000009aa10b7221 */ /* 0x001fe20000010000 */
[----:B------:R-:W-:Y:S01]  /*53d0*/  F2FP.BF16.F32.PACK_AB R154, R15, R8 ;  /* 0x000000080f9a723e */ /* 0x000fe200000010ff */
[----:B------:R-:W-:Y:S01]  /*53e0*/  BAR.SYNC.DEFER_BLOCKING 0xf, 0x100 ;  /* 0x03c4000000007b1d */ /* 0x000fe20000010000 */
[----:B------:R-:W-:Y:S01]  /*53f0*/  F2FP.BF16.F32.PACK_AB R162, R161, R14 ;  /* 0x0000000ea1a2723e */ /* 0x000fe200000010ff */
[-C--:B------:R-:W-:Y:S01]  /*5400*/  FMUL.FTZ R110, R110, R12.reuse ;  /* 0x0000000c6e6e7220 */ /* 0x080fe20000410000 */
[----:B------:R-:W-:Y:S01]  /*5410*/  F2FP.BF16.F32.PACK_AB R161, R190, R167 ;  /* 0x000000a7bea1723e */ /* 0x000fe200000010ff */
        /* <DEDUP_REMOVED lines=19> */
[C---:B0-----:R-:W-:Y:S01]  /*5550*/  FADD.FTZ R6, R174.reuse, R5 ;  /* 0x00000005ae067221 */ /* 0x041fe20000010000 */
[----:B------:R-:W-:Y:S01]  /*5560*/  F2FP.BF16.F32.PACK_AB R163, R174, R171 ;  /* 0x000000abaea3723e */ /* 0x000fe200000010ff */
[----:B------:R0:W-:Y:S01]  /*5570*/  STSM.16.M88.4 [R22+0x26800], R152 ;  /* 0x0268009816007844 */ /* 0x0001e20000000200 */
[-C--:B------:R-:W-:Y:S01]  /*5580*/  FMUL.FTZ R139, R139, R12.reuse ;  /* 0x0000000c8b8b7220 */ /* 0x080fe20000410000 */
[-C--:B------:R-:W-:Y:S01]  /*5590*/  FMUL.FTZ R142, R142, R12.reuse ;  /* 0x0000000c8e8e7220 */ /* 0x080fe20000410000 */
[----:B------:R-:W-:Y:S01]  /*55a0*/  FMUL.FTZ R143, R143, R12 ;  /* 0x0000000c8f8f7220 */ /* 0x000fe20000410000 */
[----:B------:R0:W-:Y:S01]  /*55b0*/  STSM.16.M88.4 [R184], R156 ;  /* 0x0000009cb8007844 */ /* 0x0001e20000000200 */
[----:B------:R-:W4:Y:S01]  /*55c0*/  MUFU.EX2 R9, R181 ;  /* 0x000000b500097308 */ /* 0x000f220000000800 */
[C---:B---3--:R-:W-:Y:S01]  /*55d0*/  FADD.FTZ R11, R165.reuse, R8 ;  /* 0x00000008a50b7221 */ /* 0x048fe20000010000 */
[----:B------:R-:W-:Y:S01]  /*55e0*/  F2FP.BF16.F32.PACK_AB R164, R165, R164 ;  /* 0x000000a4a5a4723e */ /* 0x000fe200000010ff */
[----:B------:R0:W-:Y:S01]  /*55f0*/  STSM.16.M88.4 [R19], R160 ;  /* 0x000000a013007844 */ /* 0x0001e20000000200 */
[-C--:B------:R-:W-:Y:S01]  /*5600*/  FMUL.FTZ R146, R146, R12.reuse ;  /* 0x0000000c92927220 */ /* 0x080fe20000410000 */
[----:B------:R-:W-:Y:S01]  /*5610*/  FADD.FTZ R8, R20, R11 ;  /* 0x0000000b14087221 */ /* 0x000fe20000010000 */
[-C--:B------:R-:W-:Y:S01]  /*5620*/  FMUL.FTZ R147, R147, R12.reuse ;  /* 0x0000000c93937220 */ /* 0x080fe20000410000 */
[-C--:B------:R-:W-:Y:S01]  /*5630*/  FMUL.FTZ R150, R150, R12.reuse ;  /* 0x0000000c96967220 */ /* 0x080fe20000410000 */
[----:B------:R-:W3:Y:S01]  /*5640*/  MUFU.EX2 R178, R178 ;  /* 0x000000b200b27308 */ /* 0x000ee20000000800 */
[----:B--2---:R-:W-:Y:S01]  /*5650*/  FADD.FTZ R5, R173, R6 ;  /* 0x00000006ad057221 */ /* 0x004fe20000010000 */
[----:B------:R-:W-:-:S06]  /*5660*/  FMUL.FTZ R151, R151, R12 ;  /* 0x0000000c97977220 */ /* 0x000fcc0000410000 */
[----:B------:R-:W2:Y:S01]  /*5670*/  MUFU.EX2 R182, R182 ;  /* 0x000000b600b67308 */ /* 0x000ea20000000800 */
[C---:B----4-:R-:W-:Y:S01]  /*5680*/  F2FP.BF16.F32.PACK_AB R166, R9.reuse, R20 ;  /* 0x0000001409a6723e */ /* 0x050fe200000010ff */
[----:B------:R-:W-:-:S06]  /*5690*/  FADD.FTZ R6, R9, R8 ;  /* 0x0000000809067221 */ /* 0x000fcc0000010000 */
[----:B------:R-:W4:Y:S01]  /*56a0*/  MUFU.EX2 R177, R177 ;  /* 0x000000b100b17308 */ /* 0x000f220000000800 */
[C---:B---3--:R-:W-:Y:S01]  /*56b0*/  FADD.FTZ R5, R178.reuse, R5 ;  /* 0x00000005b2057221 */ /* 0x048fe20000010000 */
[----:B------:R-:W-:-:S03]  /*56c0*/  F2FP.BF16.F32.PACK_AB R165, R178, R173 ;  /* 0x000000adb2a5723e */ /* 0x000fc600000010ff */
[----:B--2---:R-:W-:Y:S01]  /*56d0*/  FADD.FTZ R8, R182, R5 ;  /* 0x00000005b6087221 */ /* 0x004fe20000010000 */
[----:B----4-:R-:W-:-:S03]  /*56e0*/  F2FP.BF16.F32.PACK_AB R167, R177, R182 ;  /* 0x000000b6b1a7723e */ /* 0x010fc600000010ff */
[----:B------:R-:W-:Y:S02]  /*56f0*/  FADD.FTZ R5, R177, R8 ;  /* 0x00000008b1057221 */ /* 0x000fe40000010000 */
[----:B------:R0:W-:Y:S01]  /*5700*/  STSM.16.M88.4 [R23], R164 ;  /* 0x000000a417007844 */ /* 0x0001e20000000200 */
[----:B------:R-:W-:Y:S05]  /*5710*/  @!P0 BRA `(.L_x_3239) ;  /* 0x0000000000048947 */ /* 0x000fea0003800000 */
[----:B------:R-:W-:Y:S01]  /*5720*/  BPT.TRAP 0x1 ;  /* 0x000000040000795c */ /* 0x000fe20000300000 */
.L_x_3239:
[----:B------:R2:W3:Y:S01]  /*5730*/  SYNCS.PHASECHK.TRANS64.TRYWAIT P3, [UR22+0x28c50], R7 ;  /* 0x028c5007ff0075a7 */ /* 0x0004e20008060156 */
[----:B------:R-:W-:Y:S05]  /*5740*/  @!P0 BRA `(.L_x_3240) ;  /* 0x0000000000048947 */ /* 0x000fea0003800000 */
[----:B------:R-:W-:Y:S01]  /*5750*/  BPT.TRAP 0x1 ;  /* 0x000000040000795c */ /* 0x000fe20000300000 */
.L_x_3240:
[----:B---3--:R-:W-:Y:S05]  /*5760*/  @P3 BRA `(.L_x_3241) ;  /* 0x0000000000083947 */ /* 0x008fea0003800000 */
[----:B------:R-:W3:Y:S02]  /*5770*/  SYNCS.PHASECHK.TRANS64.TRYWAIT P3, [UR22+0x28c50], R7 ;  /* 0x028c5007ff0075a7 */ /* 0x000ee40008060156 */
[----:B---3--:R-:W-:Y:S05]  /*5780*/  @!P3 BRA `(.L_x_3242) ;  /* 0x0000007800dcb947 */ /* 0x008fea0003800000 */
.L_x_3241:
[----:B------:R-:W-:Y:S01]  /*5790*/  ULEA UR10, UR39, UR51, 0xc ;  /* 0x00000033270a7291 */ /* 0x000fe2000f8e603f */
[----:B------:R-:W-:Y:S01]  /*57a0*/  WARPGROUP.ARRIVE ;  /* 0x00000000000079c5 */ /* 0x000fe20000000000 */
[----:B------:R-:W-:Y:S01]  /*57b0*/  UMOV UR7, 0x40000040 ;  /* 0x4000004000077882 */ /* 0x000fe20000000000 */
[----:B---3--:R-:W-:Y:S01]  /*57c0*/  @!P1 VIADD R170, R170, 0x28c60 ;  /* 0x00028c60aaaa9836 */ /* 0x008fe20000000000 */
[----:B------:R-:W-:Y:S01]  /*57d0*/  UMOV UR21, UR39 ;  /* 0x0000002700157c82 */ /* 0x000fe20008000000 */
[----:B------:R-:W-:Y:S02]  /*57e0*/  IMAD.MOV.U32 R9, RZ, RZ, R4 ;  /* 0x000000ffff097224 */ /* 0x000fe400078e0004 */
[----:B------:R-:W-:Y:S01]  /*57f0*/  UMOV UR6, UR10 ;  /* 0x0000000a00067c82 */ /* 0x000fe20008000000 */
[----:B------:R-:W-:Y:S01]  /*5800*/  @!P1 PRMT R170, RZ, 0x654, R170 ;  /* 0x00000654ffaa9816 */ /* 0x000fe200000000aa */
[----:B------:R-:W-:Y:S01]  /*5810*/  HGMMA.64x256x16.F32.BF16 R24, R152, gdesc[UR4].tnspB, R24, gsb0 ;  /* 0x43e0000498187df0 */ /* 0x000fe20008001818 */
[----:B------:R-:W-:Y:S01]  /*5820*/  UIADD3 UR6, UR10, 0x80, URZ ;  /* 0x000000800a067890 */ /* 0x000fe2000fffe03f */
[----:B------:R-:W-:Y:S01]  /*5830*/  IMAD.MOV.U32 R11, RZ, RZ, R0 ;  /* 0x000000ffff0b7224 */ /* 0x000fe200078e0000 */
[----:B------:R-:W-:Y:S01]  /*5840*/  UMOV UR7, 0x40000040 ;  /* 0x4000004000077882 */ /* 0x000fe20000000000 */
[----:B------:R-:W-:-:S02]  /*5850*/  WARPGROUP.DEPBAR.LE gsb0, 0x0 ;  /* 0x00008000000079c5 */ /* 0x000fc40000010000 */
[----:B------:R-:W-:-:S15]  /*5860*/  WARPGROUP.ARRIVE ;  /* 0x00000000000079c5 */ /* 0x000fde0000000000 */
[----:B------:R-:W-:-:S07]  /*5870*/  NOP ;  /* 0x0000000000007918 */ /* 0x000fce0000000000 */
        /* <DEDUP_REMOVED lines=19> */
[----:B---3--:R-:W3:Y:S02]  /*59b0*/  FENCE.VIEW.ASYNC.S ;  /* 0x00000000000073c6 */ /* 0x008ee40000000000 */
[----:B---3--:R-:W-:Y:S01]  /*59c0*/  NOP ;  /* 0x0000000000007918 */ /* 0x008fe20000000000 */
[----:B------:R-:W-:Y:S06]  /*59d0*/  BAR.ARV 0xe, 0x100 ;  /* 0x0384000000007b1d */ /* 0x000fec0000002000 */
[----:B------:R3:W-:Y:S01]  /*59e0*/  @!P1 SYNCS.ARRIVE.TRANS64.RED.A1T0 RZ, [R170+URZ], RZ ;  /* 0x000000ffaaff99a7 */ /* 0x0007e2000810043f */
[----:B------:R-:W-:Y:S05]  /*59f0*/  @P2 BRA `(.L_x_3243) ;  /* 0xffffffe400d02947 */ /* 0x000fea000383ffff */
.L_x_3234:
[----:B------:R-:W4:Y:S01]  /*5a00*/  SHFL.BFLY PT, R3, R6, 0x2, 0x1f ;  /* 0x0c401f0006037f89 */ /* 0x000f2200000e0000 */
[----:B------:R-:W-:Y:S01]  /*5a10*/  IMAD.MOV R14, RZ, RZ, -R18 ;  /* 0x000000ffff0e7224 */ /* 0x000fe200078e0a12 */
[----:B------:R-:W-:Y:S01]  /*5a20*/  UIADD3 UR36, UR36, 0x1, URZ ;  /* 0x0000000124247890 */ /* 0x000fe2000fffe03f */
[----:B------:R-:W-:Y:S01]  /*5a30*/  IMAD.U32 R9, RZ, RZ, UR20 ;  /* 0x00000014ff097e24 */ /* 0x000fe2000f8e00ff */
[----:B------:R-:W5:Y:S01]  /*5a40*/  SHFL.BFLY PT, R10, R5, 0x2, 0x1f ;  /* 0x0c401f00050a7f89 */ /* 0x000f6200000e0000 */
[----:B------:R-:W-:Y:S01]  /*5a50*/  IMAD.MOV.U32 R20, RZ, RZ, -0x800000 ;  /* 0xff800000ff147424 */ /* 0x000fe200078e00ff */
[----:B------:R-:W-:Y:S08]  /*5a60*/  BAR.ARV 0x8, 0x100 ;  /* 0x0204000000007b1d */ /* 0x000ff00000002000 */
[----:B------:R-:W-:Y:S01]  /*5a70*/  BAR.SYNC.DEFER_BLOCKING 0xf, 0x100 ;  /* 0x03c4000000007b1d */ /* 0x000fe20000010000 */
[----:B------:R-:W-:Y:S01]  /*5a80*/  ISETP.NE.AND P2, PT, R17, R14, PT ;  /* 0x0000000e1100720c */ /* 0x000fe20003f45270 */
[----:B------:R-:W-:-:S02]  /*5a90*/  IMAD.U32 R14, RZ, RZ, UR20 ;  /* 0x00000014ff0e7e24 */ /* 0x000fc4000f8e00ff */
[----:B----4-:R-:W-:Y:S01]  /*5aa0*/  FADD.FTZ R3, R3, R6 ;  /* 0x0000000603037221 */ /* 0x010fe20000010000 */
[----:B-----5:R-:W-:-:S04]  /*5ab0*/  FADD.FTZ R10, R10, R5 ;  /* 0x000000050a0a7221 */ /* 0x020fc80000010000 */
[----:B------:R-:W4:Y:S01]  /*5ac0*/  SHFL.BFLY PT, R8, R3, 0x1, 0x1f ;  /* 0x0c201f0003087f89 */ /* 0x000f2200000e0000 */
[----:B------:R-:W-:-:S03]  /*5ad0*/  IMAD.MOV.U32 R5, RZ, RZ, RZ ;  /* 0x000000ffff057224 */ /* 0x000fc600078e00ff */
[----:B-12---:R-:W1:Y:S01]  /*5ae0*/  SHFL.BFLY PT, R7, R10, 0x1, 0x1f ;  /* 0x0c201f000a077f89 */ /* 0x006e6200000e0000 */
[----:B----4-:R-:W-:Y:S01]  /*5af0*/  FADD.FTZ R12, R3, R8 ;  /* 0x00000008030c7221 */ /* 0x010fe20000010000 */
[----:B------:R-:W-:Y:S02]  /*5b00*/  IMAD.MOV.U32 R8, RZ, RZ, RZ ;  /* 0x000000ffff087224 */ /* 0x000fe400078e00ff */
[----:B------:R-:W-:Y:S02]  /*5b10*/  IMAD.U32 R3, RZ, RZ, UR39 ;  /* 0x00000027ff037e24 */ /* 0x000fe4000f8e00ff */
[----:B-1----:R-:W-:Y:S01]  /*5b20*/  FADD.FTZ R13, R10, R7 ;  /* 0x000000070a0d7221 */ /* 0x002fe20000010000 */
[----:B------:R-:W-:Y:S01]  /*5b30*/  FSETP.NE.FTZ.AND P0, PT, R12, RZ, PT ;  /* 0x000000ff0c00720b */ /* 0x000fe20003f15000 */
[----:B------:R-:W-:Y:S01]  /*5b40*/  UIADD3 UR39, UR39, 0x1, URZ ;  /* 0x0000000127277890 */ /* 0x000fe2000fffe03f */
[----:B------:R-:W-:Y:S02]  /*5b50*/  @!P2 IMAD R3, R3, 0x40, R2 ;  /* 0x000000400303a824 */ /* 0x000fe400078e0202 */
[----:B------:R-:W-:Y:S01]  /*5b60*/  FSETP.NE.FTZ.AND P1, PT, R13, RZ, PT ;  /* 0x000000ff0d00720b */ /* 0x000fe20003f35000 */
[----:B------:R-:W-:-:S02]  /*5b70*/  UISETP.NE.AND UP0, UPT, UR39, 0x2, UPT ;  /* 0x000000022700788c */ /* 0x000fc4000bf05270 */
[----:B------:R-:W-:Y:S01]  /*5b80*/  @!P2 LEA R11, R3, UR41, 0x2 ;  /* 0x00000029030bac11 */ /* 0x000fe2000f8e10ff */
[----:B------:R-:W-:Y:S01]  /*5b90*/  IMAD.MOV.U32 R3, RZ, RZ, -0x800000 ;  /* 0xff800000ff037424 */ /* 0x000fe200078e00ff */
[----:B------:R-:W-:Y:S02]  /*5ba0*/  USEL UR4, URZ, 0x1, UP0 ;  /* 0x000000013f047887 */ /* 0x000fe40008000000 */
[----:B------:R-:W-:Y:S02]  /*5bb0*/  USEL UR39, UR39, URZ, UP0 ;  /* 0x0000003f27277287 */ /* 0x000fe40008000000 */
[----:B------:R-:W1:Y:S01]  /*5bc0*/  @P0 MUFU.RCP R8, R12 ;  /* 0x0000000c00080308 */ /* 0x000e620000001000 */
[----:B------:R-:W-:Y:S01]  /*5bd0*/  @P0 FMUL.FTZ R9, R9, 0.69314718246459960938 ;  /* 0x3f31721809090820 */ /* 0x000fe20000410000 */
[----:B------:R-:W-:Y:S02]  /*5be0*/  ULOP3.LUT UR38, UR38, UR4, URZ, 0x3c, !UPT ;  /* 0x0000000426267292 */ /* 0x000fe4000f8e3c3f */
[----:B------:R-:W-:-:S04]  /*5bf0*/  @P1 FMUL.FTZ R14, R14, 0.69314718246459960938 ;  /* 0x3f3172180e0e1820 */ /* 0x000fc80000410000 */
[----:B------:R-:W-:Y:S08]  /*5c00*/  @P1 MUFU.RCP R5, R13 ;  /* 0x0000000d00051308 */ /* 0x000ff00000001000 */
[----:B------:R-:W2:Y:S01]  /*5c10*/  @P0 MUFU.LG2 R10, R12 ;  /* 0x0000000c000a0308 */ /* 0x000ea20000000c00 */
        /* <DEDUP_REMOVED lines=64> */
[----:B------:R0:W-:Y:S01]  /*6020*/  @!P2 STS [R11+0x28800], R8 ;  /* 0x028800080b00a388 */ /* 0x0001e20000000800 */
[----:B--2---:R-:W-:Y:S01]  /*6030*/  @P0 FMUL.FTZ R10, R10, 0.69314718246459960938 ;  /* 0x3f3172180a0a0820 */ /* 0x004fe20000410000 */
[-C--:B------:R-:W-:Y:S01]  /*6040*/  FMUL.FTZ R26, R26, R5.reuse ;  /* 0x000000051a1a7220 */ /* 0x080fe20000410000 */
[-C--:B------:R-:W-:Y:S01]  /*6050*/  FMUL.FTZ R27, R27, R5.reuse ;  /* 0x000000051b1b7220 */ /* 0x080fe20000410000 */
[----:B------:R1:W-:Y:S01]  /*6060*/  @!P2 STS [R11+0x28820], R5 ;  /* 0x028820050b00a388 */ /* 0x0003e20000000800 */
[-C--:B------:R-:W-:Y:S01]  /*6070*/  FMUL.FTZ R30, R30, R5.reuse ;  /* 0x000000051e1e7220 */ /* 0x080fe20000410000 */
[-C--:B------:R-:W-:Y:S01]  /*6080*/  FMUL.FTZ R31, R31, R5.reuse ;  /* 0x000000051f1f7220 */ /* 0x080fe20000410000 */
[-C--:B------:R-:W-:Y:S01]  /*6090*/  FMUL.FTZ R34, R34, R5.reuse ;  /* 0x0000000522227220 */ /* 0x080fe20000410000 */
[-C--:B------:R-:W-:Y:S01]  /*60a0*/  FMUL.FTZ R35, R35, R5.reuse ;  /* 0x0000000523237220 */ /* 0x080fe20000410000 */
[-C--:B------:R-:W-:Y:S01]  /*60b0*/  FMUL.FTZ R38, R38, R5.reuse ;  /* 0x0000000526267220 */ /* 0x080fe20000410000 */
[----:B0-----:R-:W1:Y:S01]  /*60c0*/  @P1 MUFU.LG2 R8, R13 ;  /* 0x0000000d00081308 */ /* 0x001e620000000c00 */
        /* <DEDUP_REMOVED lines=16> */
[----:B-1----:R-:W-:Y:S01]  /*61d0*/  @P1 FMUL.FTZ R11, R8, 0.69314718246459960938 ;  /* 0x3f317218080b1820 */ /* 0x002fe20000410000 */
        /* <DEDUP_REMOVED lines=35> */
[-C--:B---3--:R-:W-:Y:S01]  /*6410*/  FMUL.FTZ R170, R142, R5.reuse ;  /* 0x000000058eaa7220 */ /* 0x088fe20000410000 */
[-C--:B------:R-:W-:Y:S01]  /*6420*/  FMUL.FTZ R171, R143, R5.reuse ;  /* 0x000000058fab7220 */ /* 0x080fe20000410000 */
[-C--:B------:R-:W-:Y:S01]  /*6430*/  FMUL.FTZ R146, R146, R5.reuse ;  /* 0x0000000592927220 */ /* 0x080fe20000410000 */
[-C--:B------:R-:W-:Y:S01]  /*6440*/  FMUL.FTZ R147, R147, R5.reuse ;  /* 0x0000000593937220 */ /* 0x080fe20000410000 */
[-C--:B------:R-:W-:Y:S01]  /*6450*/  FMUL.FTZ R150, R150, R5.reuse ;  /* 0x0000000596967220 */ /* 0x080fe20000410000 */
[----:B------:R-:W-:Y:S01]  /*6460*/  FMUL.FTZ R151, R151, R5 ;  /* 0x0000000597977220 */ /* 0x000fe20000410000 */
[----:B------:R-:W-:Y:S01]  /*6470*/  @P0 FFMA.FTZ R20, R9, R0, R10 ;  /* 0x0000000009140223 */ /* 0x000fe2000001000a */
[----:B------:R-:W-:Y:S01]  /*6480*/  @P1 FFMA.FTZ R3, R14, R4, R11 ;  /* 0x000000040e031223 */ /* 0x000fe2000001000b */
[----:B------:R-:W-:Y:S06]  /*6490*/  BAR.ARV 0xe, 0x100 ;  /* 0x0384000000007b1d */ /* 0x000fec0000002000 */
.L_x_3223:
[----:B------:R-:W0:Y:S01]  /*64a0*/  S2UR UR6, SR_SWINHI ;  /* 0x00000000000679c3 */ /* 0x000e220000002f00 */
[----:B------:R-:W1:Y:S01]  /*64b0*/  SHFL.IDX PT, R0, R210, RZ, 0x1f ;  /* 0x00001fffd2007589 */ /* 0x000e6200000e0000 */
[----:B------:R-:W-:Y:S01]  /*64c0*/  IMAD R9, R211, 0x40, R16 ;  /* 0x00000040d3097824 */ /* 0x000fe200078e0210 */
[----:B------:R-:W-:Y:S01]  /*64d0*/  F2FP.BF16.F32.PACK_AB R6, R6, R7 ;  /* 0x000000070606723e */ /* 0x000fe200000010ff */
[----:B------:R-:W-:Y:S01]  /*64e0*/  ULDC UR7, c[0x0][0xc44] ;  /* 0x0003110000077ab9 */ /* 0x000fe20000000800 */
[----:B------:R-:W-:Y:S01]  /*64f0*/  F2FP.BF16.F32.PACK_AB R7, R31, R30 ;  /* 0x0000001e1f07723e */ /* 0x000fe200000010ff */
[----:B------:R-:W-:Y:S01]  /*6500*/  USHF.R.S32.HI UR11, URZ, 0x1f, UR45 ;  /* 0x0000001f3f0b7899 */ /* 0x000fe2000801142d */
        /* <DEDUP_REMOVED lines=8> */
[----:B------:R-:W-:Y:S01]  /*6590*/  F2FP.BF16.F32.PACK_AB R153, R154, R153 ;  /* 0x000000999a99723e */ /* 0x000fe200000010ff */
[----:B------:R-:W-:Y:S01]  /*65a0*/  UMOV UR4, UR41 ;  /* 0x0000002900047c82 */ /* 0x000fe20008000000 */
[----:B0-----:R-:W-:Y:S01]  /*65b0*/  UMOV UR5, UR6 ;  /* 0x0000000600057c82 */ /* 0x001fe20008000000 */
[----:B-1----:R-:W-:Y:S01]  /*65c0*/  ISETP.NE.AND P0, PT, R0, RZ, PT ;  /* 0x000000ff0000720c */ /* 0x002fe20003f05270 */
[----:B------:R-:W-:Y:S01]  /*65d0*/  IMAD.U32 R110, RZ, RZ, UR4 ;  /* 0x00000004ff6e7e24 */ /* 0x000fe2000f8e00ff */
[----:B------:R-:W-:Y:S01]  /*65e0*/  F2FP.BF16.F32.PACK_AB R152, R113, R112 ;  /* 0x000000707198723e */ /* 0x000fe200000010ff */
[----:B------:R-:W-:Y:S01]  /*65f0*/  IMAD.U32 R111, RZ, RZ, UR5 ;  /* 0x00000005ff6f7e24 */ /* 0x000fe2000f8e00ff */
[----:B------:R-:W-:Y:S01]  /*6600*/  F2FP.BF16.F32.PACK_AB R154, R117, R116 ;  /* 0x00000074759a723e */ /* 0x000fe200000010ff */
[----:B------:R-:W-:Y:S01]  /*6610*/  UIADD3 UR5, -UR45, URZ, URZ ;  /* 0x0000003f2d057290 */ /* 0x000fe2000fffe13f */
[----:B------:R-:W-:Y:S01]  /*6620*/  F2FP.BF16.F32.PACK_AB R155, R156, R155 ;  /* 0x0000009b9c9b723e */ /* 0x000fe200000010ff */
[--C-:B------:R-:W-:Y:S01]  /*6630*/  IMAD.WIDE R4, R215, 0x2, R110.reuse ;  /* 0x00000002d7047825 */ /* 0x100fe200078e026e */
[----:B------:R-:W-:Y:S01]  /*6640*/  F2FP.BF16.F32.PACK_AB R120, R121, R120 ;  /* 0x000000787978723e */ /* 0x000fe200000010ff */
[----:B------:R-:W-:Y:S01]  /*6650*/  UIMAD UR7, UR7, UR5, UR44 ;  /* 0x00000005070772a4 */ /* 0x000fe2000f8e022c */
[----:B------:R-:W-:Y:S01]  /*6660*/  F2FP.BF16.F32.PACK_AB R121, R158, R157 ;  /* 0x0000009d9e79723e */ /* 0x000fe200000010ff */
[----:B------:R-:W-:Y:S01]  /*6670*/  IMAD.WIDE R110, R9, 0x2, R110 ;  /* 0x00000002096e7825 */ /* 0x000fe200078e026e */
[C---:B------:R-:W-:Y:S01]  /*6680*/  IADD3 R33, P2, R4.reuse, 0x20, RZ ;  /* 0x0000002004217810 */ /* 0x040fe20007f5e0ff */
[----:B------:R-:W-:Y:S01]  /*6690*/  ULDC UR4, c[0x0][0xc] ;  /* 0x0000030000047ab9 */ /* 0x000fe20000000800 */
[C---:B------:R-:W-:Y:S01]  /*66a0*/  IADD3 R37, P3, R4.reuse, 0x40, RZ ;  /* 0x0000004004257810 */ /* 0x040fe20007f7e0ff */
[----:B------:R-:W-:Y:S01]  /*66b0*/  UIADD3 UR47, UR4, UR47, URZ ;  /* 0x0000002f042f7290 */ /* 0x000fe2000fffe03f */
[C---:B------:R-:W-:Y:S01]  /*66c0*/  IADD3 R41, P4, R4.reuse, 0x60, RZ ;  /* 0x0000006004297810 */ /* 0x040fe20007f9e0ff */
[--C-:B------:R-:W-:Y:S01]  /*66d0*/  IMAD.X R9, RZ, RZ, R5.reuse, P2 ;  /* 0x000000ffff097224 */ /* 0x100fe200010e0605 */
[C---:B------:R-:W-:Y:S01]  /*66e0*/  IADD3 R49, P6, R4.reuse, 0x2020, RZ ;  /* 0x0000202004317810 */ /* 0x040fe20007fde0ff */
[--C-:B------:R-:W-:Y:S01]  /*66f0*/  IMAD.X R11, RZ, RZ, R5.reuse, P3 ;  /* 0x000000ffff0b7224 */ /* 0x100fe200018e0605 */
[----:B------:R-:W-:Y:S01]  /*6700*/  LOP3.LUT R8, R33, 0x380, RZ, 0xc0, !PT ;  /* 0x0000038021087812 */ /* 0x000fe200078ec0ff */
[--C-:B------:R-:W-:Y:S01]  /*6710*/  IMAD.X R25, RZ, RZ, R5.reuse, P4 ;  /* 0x000000ffff197224 */ /* 0x100fe200020e0605 */
[----:B------:R-:W-:Y:S01]  /*6720*/  IADD3 R36, P3, R4, 0x4000, RZ ;  /* 0x0000400004247810 */ /* 0x000fe20007f7e0ff */
[--C-:B------:R-:W-:Y:S01]  /*6730*/  IMAD.X R53, RZ, RZ, R5.reuse, P6 ;  /* 0x000000ffff357224 */ /* 0x100fe200030e0605 */
[----:B------:R-:W-:Y:S01]  /*6740*/  LOP3.LUT R14, R41, 0x380, RZ, 0xc0, !PT ;  /* 0x00000380290e7812 */ /* 0x000fe200078ec0ff */
[----:B------:R-:W-:Y:S01]  /*6750*/  USHF.R.S32.HI UR10, URZ, 0x1f, UR7 ;  /* 0x0000001f3f0a7899 */ /* 0x000fe20008011407 */
[----:B------:R-:W-:Y:S01]  /*6760*/  SHF.R.U64 R8, R8, 0x3, RZ ;  /* 0x0000000308087819 */ /* 0x000fe200000012ff */
[----:B------:R-:W-:Y:S01]  /*6770*/  IMAD.X R123, RZ, RZ, R5, P3 ;  /* 0x000000ffff7b7224 */ /* 0x000fe200018e0605 */
[----:B------:R-:W-:-:S02]  /*6780*/  LOP3.LUT R32, R49, 0x380, RZ, 0xc0, !PT ;  /* 0x0000038031207812 */ /* 0x000fc400078ec0ff */
[----:B------:R-:W-:Y:S02]  /*6790*/  LOP3.LUT R10, R37, 0x380, RZ, 0xc0, !PT ;  /* 0x00000380250a7812 */ /* 0x000fe400078ec0ff */
[----:B------:R-:W-:Y:S02]  /*67a0*/  SHF.R.U64 R14, R14, 0x3, RZ ;  /* 0x000000030e0e7819 */ /* 0x000fe400000012ff */
[C---:B------:R-:W-:Y:S02]  /*67b0*/  IADD3 R57, P1, R4.reuse, 0x2040, RZ ;  /* 0x0000204004397810 */ /* 0x040fe40007f3e0ff */
[----:B------:R-:W-:Y:S02]  /*67c0*/  IADD3 R12, P3, R4, 0x6040, RZ ;  /* 0x00006040040c7810 */ /* 0x000fe40007f7e0ff */
[----:B------:R-:W-:Y:S01]  /*67d0*/  LOP3.LUT R8, R8, R33, RZ, 0x3c, !PT ;  /* 0x0000002108087212 */ /* 0x000fe200078e3cff */
[----:B------:R-:W-:Y:S01]  /*67e0*/  IMAD.X R115, RZ, RZ, R5, P1 ;  /* 0x000000ffff737224 */ /* 0x000fe200008e0605 */
[----:B------:R-:W-:-:S02]  /*67f0*/  SHF.R.U64 R32, R32, 0x3, RZ ;  /* 0x0000000320207819 */ /* 0x000fc400000012ff */
[----:B------:R-:W-:Y:S02]  /*6800*/  IADD3 R61, P2, R4, 0x2060, RZ ;  /* 0x00002060043d7810 */ /* 0x000fe40007f5e0ff */
[----:B------:R-:W-:Y:S02]  /*6810*/  LOP3.LUT R33, R36, 0x380, RZ, 0xc0, !PT ;  /* 0x0000038024217812 */ /* 0x000fe400078ec0ff */
[----:B------:R-:W-:Y:S01]  /*6820*/  SHF.R.U64 R10, R10, 0x3, RZ ;  /* 0x000000030a0a7819 */ /* 0x000fe200000012ff */
[----:B------:R-:W-:Y:S01]  /*6830*/  IMAD.X R119, RZ, RZ, R5, P2 ;  /* 0x000000ffff777224 */ /* 0x000fe200010e0605 */
[----:B------:R-:W-:Y:S02]  /*6840*/  LOP3.LUT R24, R14, R41, RZ, 0x3c, !PT ;  /* 0x000000290e187212 */ /* 0x000fe400078e3cff */
[----:B------:R-:W-:Y:S02]  /*6850*/  IADD3 R40, P4, R4, 0x4020, RZ ;  /* 0x0000402004287810 */ /* 0x000fe40007f9e0ff */
[----:B------:R-:W-:-:S02]  /*6860*/  LOP3.LUT R52, R32, R49, RZ, 0x3c, !PT ;  /* 0x0000003120347212 */ /* 0x000fc400078e3cff */
[----:B------:R-:W-:Y:S01]  /*6870*/  LOP3.LUT R41, R12, 0x380, RZ, 0xc0, !PT ;  /* 0x000003800c297812 */ /* 0x000fe200078ec0ff */
[--C-:B------:R-:W-:Y:S01]  /*6880*/  IMAD.X R127, RZ, RZ, R5.reuse, P4 ;  /* 0x000000ffff7f7224 */ /* 0x100fe200020e0605 */
[----:B------:R-:W-:Y:S02]  /*6890*/  LOP3.LUT R32, R61, 0x380, RZ, 0xc0, !PT ;  /* 0x000003803d207812 */ /* 0x000fe400078ec0ff */
[----:B------:R-:W-:Y:S02]  /*68a0*/  SHF.R.U64 R33, R33, 0x3, RZ ;  /* 0x0000000321217819 */ /* 0x000fe400000012ff */
[C---:B------:R-:W-:Y:S02]  /*68b0*/  IADD3 R44, P1, R4.reuse, 0x6000, RZ ;  /* 0x00006000042c7810 */ /* 0x040fe40007f3e0ff */
[----:B------:R-:W-:Y:S02]  /*68c0*/  IADD3 R73, P2, R4, 0x6020, RZ ;  /* 0x0000602004497810 */ /* 0x000fe40007f5e0ff */
[----:B------:R-:W-:Y:S01]  /*68d0*/  LOP3.LUT R10, R10, R37, RZ, 0x3c, !PT ;  /* 0x000000250a0a7212 */ /* 0x000fe200078e3cff */
[--C-:B------:R-:W-:Y:S01]  /*68e0*/  IMAD.X R139, RZ, RZ, R5.reuse, P1 ;  /* 0x000000ffff8b7224 */ /* 0x100fe200008e0605 */
[----:B------:R-:W-:Y:S01]  /*68f0*/  LOP3.LUT R37, R40, 0x380, RZ, 0xc0, !PT ;  /* 0x0000038028257812 */ /* 0x000fe200078ec0ff */
[----:B------:R-:W-:Y:S01]  /*6900*/  IMAD.X R143, RZ, RZ, R5, P2 ;  /* 0x000000ffff8f7224 */ /* 0x000fe200010e0605 */
[----:B------:R-:W-:-:S02]  /*6910*/  SHF.R.U64 R41, R41, 0x3, RZ ;  /* 0x0000000329297819 */ /* 0x000fc400000012ff */
[----:B------:R-:W-:Y:S02]  /*6920*/  LOP3.LUT R13, R4, 0x380, RZ, 0xc0, !PT ;  /* 0x00000380040d7812 */ /* 0x000fe400078ec0ff */
[----:B------:R-:W-:Y:S02]  /*6930*/  SHF.R.U64 R32, R32, 0x3, RZ ;  /* 0x0000000320207819 */ /* 0x000fe400000012ff */
[----:B------:R-:W-:Y:S02]  /*6940*/  LOP3.LUT R122, R33, R36, RZ, 0x3c, !PT ;  /* 0x00000024217a7212 */ /* 0x000fe400078e3cff */
[C---:B------:R-:W-:Y:S02]  /*6950*/  IADD3 R45, P5, R4.reuse, 0x2000, RZ ;  /* 0x00002000042d7810 */ /* 0x040fe40007fbe0ff */
[----:B------:R-:W-:Y:S02]  /*6960*/  IADD3 R69, P6, R4, 0x4060, RZ ;  /* 0x0000406004457810 */ /* 0x000fe40007fde0ff */
[----:B------:R-:W-:Y:S01]  /*6970*/  LOP3.LUT R33, R44, 0x380, RZ, 0xc0, !PT ;  /* 0x000003802c217812 */ /* 0x000fe200078ec0ff */
[--C-:B------:R-:W-:Y:S01]  /*6980*/  IMAD.X R29, RZ, RZ, R5.reuse, P5 ;  /* 0x000000ffff1d7224 */ /* 0x100fe200028e0605 */
[----:B------:R-:W-:Y:S01]  /*6990*/  SHF.R.U64 R37, R37, 0x3, RZ ;  /* 0x0000000325257819 */ /* 0x000fe200000012ff */
[----:B------:R-:W-:Y:S01]  /*69a0*/  IMAD.X R135, RZ, RZ, R5, P6 ;  /* 0x000000ffff877224 */ /* 0x000fe200030e0605 */
[----:B------:R-:W-:-:S02]  /*69b0*/  LOP3.LUT R12, R41, R12, RZ, 0x3c, !PT ;  /* 0x0000000c290c7212 */ /* 0x000fc400078e3cff */
[----:B------:R-:W-:Y:S02]  /*69c0*/  IADD3 R0, P4, R4, 0x6060, RZ ;  /* 0x0000606004007810 */ /* 0x000fe40007f9e0ff */
[----:B------:R-:W-:Y:S02]  /*69d0*/  SHF.R.U64 R13, R13, 0x3, RZ ;  /* 0x000000030d0d7819 */ /* 0x000fe400000012ff */
[----:B------:R-:W-:Y:S01]  /*69e0*/  LOP3.LUT R118, R32, R61, RZ, 0x3c, !PT ;  /* 0x0000003d20767212 */ /* 0x000fe200078e3cff */
[----:B------:R-:W-:Y:S01]  /*69f0*/  IMAD.X R15, RZ, RZ, R5, P4 ;  /* 0x000000ffff0f7224 */ /* 0x000fe200020e0605 */
[----:B------:R-:W-:Y:S02]  /*6a00*/  IADD3 R41, P2, R110, 0x3000, RZ ;  /* 0x000030006e297810 */ /* 0x000fe40007f5e0ff */
[----:B------:R-:W-:Y:S02]  /*6a10*/  LOP3.LUT R14, R57, 0x380, RZ, 0xc0, !PT ;  /* 0x00000380390e7812 */ /* 0x000fe400078ec0ff */
[----:B------:R-:W-:-:S02]  /*6a20*/  LOP3.LUT R32, R69, 0x380, RZ, 0xc0, !PT ;  /* 0x0000038045207812 */ /* 0x000fc400078ec0ff */
[----:B------:R-:W-:Y:S02]  /*6a30*/  LOP3.LUT R36, R73, 0x380, RZ, 0xc0, !PT ;  /* 0x0000038049247812 */ /* 0x000fe400078ec0ff */
[----:B------:R-:W-:Y:S02]  /*6a40*/  SHF.R.U64 R33, R33, 0x3, RZ ;  /* 0x0000000321217819 */ /* 0x000fe400000012ff */
[----:B------:R-:W-:Y:S02]  /*6a50*/  LOP3.LUT R28, R45, 0x380, RZ, 0xc0, !PT ;  /* 0x000003802d1c7812 */ /* 0x000fe400078ec0ff */
[----:B------:R-:W-:Y:S02]  /*6a60*/  IADD3 R65, P5, R4, 0x4040, RZ ;  /* 0x0000404004417810 */ /* 0x000fe40007fbe0ff */
[----:B------:R-:W-:Y:S02]  /*6a70*/  LOP3.LUT R126, R37, R40, RZ, 0x3c, !PT ;  /* 0x00000028257e7212 */ /* 0x000fe400078e3cff */
[----:B------:R-:W-:Y:S01]  /*6a80*/  LOP3.LUT R4, R13, R4, RZ, 0x3c, !PT ;  /* 0x000000040d047212 */ /* 0x000fe200078e3cff */
[--C-:B------:R-:W-:Y:S01]  /*6a90*/  IMAD.X R13, RZ, RZ, R5.reuse, P3 ;  /* 0x000000ffff0d7224 */ /* 0x100fe200018e0605 */
[----:B------:R-:W-:Y:S01]  /*6aa0*/  LOP3.LUT R40, R41, 0x380, RZ, 0xc0, !PT ;  /* 0x0000038029287812 */ /* 0x000fe200078ec0ff */
[----:B------:R-:W-:Y:S01]  /*6ab0*/  IMAD.X R131, RZ, RZ, R5, P5 ;  /* 0x000000ffff837224 */ /* 0x000fe200028e0605 */
[----:B------:R-:W-:-:S02]  /*6ac0*/  SHF.R.U64 R14, R14, 0x3, RZ ;  /* 0x000000030e0e7819 */ /* 0x000fc400000012ff */
[----:B------:R-:W-:Y:S02]  /*6ad0*/  SHF.R.U64 R32, R32, 0x3, RZ ;  /* 0x0000000320207819 */ /* 0x000fe400000012ff */
[----:B------:R-:W-:Y:S02]  /*6ae0*/  SHF.R.U64 R36, R36, 0x3, RZ ;  /* 0x0000000324247819 */ /* 0x000fe400000012ff */
[----:B------:R-:W-:Y:S02]  /*6af0*/  LOP3.LUT R138, R33, R44, RZ, 0x3c, !PT ;  /* 0x0000002c218a7212 */ /* 0x000fe400078e3cff */
[----:B------:R-:W-:Y:S02]  /*6b00*/  SHF.R.U64 R28, R28, 0x3, RZ ;  /* 0x000000031c1c7819 */ /* 0x000fe400000012ff */
[C---:B------:R-:W-:Y:S02]  /*6b10*/  IADD3 R33, P4, R110.reuse, 0x1000, RZ ;  /* 0x000010006e217810 */ /* 0x040fe40007f9e0ff */
[----:B------:R-:W-:-:S02]  /*6b20*/  IADD3 R37, P3, R110, 0x2000, RZ ;  /* 0x000020006e257810 */ /* 0x000fc40007f7e0ff */
[----:B------:R-:W-:Y:S02]  /*6b30*/  SHF.R.U64 R40, R40, 0x3, RZ ;  /* 0x0000000328287819 */ /* 0x000fe400000012ff */
[----:B------:R-:W-:Y:S02]  /*6b40*/  LOP3.LUT R114, R14, R57, RZ, 0x3c, !PT ;  /* 0x000000390e727212 */ /* 0x000fe400078e3cff */
[----:B------:R-:W-:Y:S02]  /*6b50*/  LOP3.LUT R134, R32, R69, RZ, 0x3c, !PT ;  /* 0x0000004520867212 */ /* 0x000fe400078e3cff */
[----:B------:R-:W-:Y:S02]  /*6b60*/  LOP3.LUT R142, R36, R73, RZ, 0x3c, !PT ;  /* 0x00000049248e7212 */ /* 0x000fe400078e3cff */
[----:B------:R-:W-:Y:S02]  /*6b70*/  LOP3.LUT R28, R28, R45, RZ, 0x3c, !PT ;  /* 0x0000002d1c1c7212 */ /* 0x000fe400078e3cff */
[----:B------:R-:W-:-:S02]  /*6b80*/  LOP3.LUT R14, R65, 0x380, RZ, 0xc0, !PT ;  /* 0x00000380410e7812 */ /* 0x000fc400078ec0ff */
[----:B------:R-:W-:Y:S02]  /*6b90*/  LOP3.LUT R32, R33, 0x380, RZ, 0xc0, !PT ;  /* 0x0000038021207812 */ /* 0x000fe400078ec0ff */
[----:B------:R-:W-:Y:S02]  /*6ba0*/  LOP3.LUT R36, R37, 0x380, RZ, 0xc0, !PT ;  /* 0x0000038025247812 */ /* 0x000fe400078ec0ff */
[----:B------:R-:W-:Y:S02]  /*6bb0*/  LOP3.LUT R45, R0, 0x380, RZ, 0xc0, !PT ;  /* 0x00000380002d7812 */ /* 0x000fe400078ec0ff */
[----:B------:R-:W-:Y:S01]  /*6bc0*/  LOP3.LUT R40, R40, R41, RZ, 0x3c, !PT ;  /* 0x0000002928287212 */ /* 0x000fe200078e3cff */
[----:B------:R-:W-:Y:S01]  /*6bd0*/  IMAD.X R41, RZ, RZ, R111, P2 ;  /* 0x000000ffff297224 */ /* 0x000fe200010e066f */
[----:B------:R-:W-:Y:S02]  /*6be0*/  SHF.R.U64 R14, R14, 0x3, RZ ;  /* 0x000000030e0e7819 */ /* 0x000fe400000012ff */
[----:B------:R-:W-:-:S02]  /*6bf0*/  SHF.R.U64 R32, R32, 0x3, RZ ;  /* 0x0000000320207819 */ /* 0x000fc400000012ff */
[----:B------:R-:W-:Y:S02]  /*6c00*/  SHF.R.U64 R36, R36, 0x3, RZ ;  /* 0x0000000324247819 */ /* 0x000fe400000012ff */
[----:B------:R-:W-:Y:S02]  /*6c10*/  IADD3 R69, P2, R110, 0x9000, RZ ;  /* 0x000090006e457810 */ /* 0x000fe40007f5e0ff */
[----:B------:R-:W-:Y:S02]  /*6c20*/  SHF.R.U64 R45, R45, 0x3, RZ ;  /* 0x000000032d2d7819 */ /* 0x000fe400000012ff */
[----:B------:R-:W-:Y:S02]  /*6c30*/  LOP3.LUT R130, R14, R65, RZ, 0x3c, !PT ;  /* 0x000000410e827212 */ /* 0x000fe400078e3cff */
[----:B------:R-:W-:Y:S01]  /*6c40*/  LOP3.LUT R32, R32, R33, RZ, 0x3c, !PT ;  /* 0x0000002120207212 */ /* 0x000fe200078e3cff */
[--C-:B------:R-:W-:Y:S01]  /*6c50*/  IMAD.X R33, RZ, RZ, R111.reuse, P4 ;  /* 0x000000ffff217224 */ /* 0x100fe200020e066f */
[----:B------:R-:W-:Y:S01]  /*6c60*/  LOP3.LUT R36, R36, R37, RZ, 0x3c, !PT ;  /* 0x0000002524247212 */ /* 0x000fe200078e3cff */
[----:B------:R-:W-:Y:S01]  /*6c70*/  IMAD.X R37, RZ, RZ, R111, P3 ;  /* 0x000000ffff257224 */ /* 0x000fe200018e066f */
[----:B------:R-:W-:-:S02]  /*6c80*/  LOP3.LUT R68, R69, 0x380, RZ, 0xc0, !PT ;  /* 0x0000038045447812 */ /* 0x000fc400078ec0ff */
[----:B------:R-:W-:Y:S02]  /*6c90*/  LOP3.LUT R14, R45, R0, RZ, 0x3c, !PT ;  /* 0x000000002d0e7212 */ /* 0x000fe400078e3cff */
[C---:B------:R-:W-:Y:S02]  /*6ca0*/  IADD3 R45, P1, R110.reuse, 0x4000, RZ ;  /* 0x000040006e2d7810 */ /* 0x040fe40007f3e0ff */
[C---:B------:R-:W-:Y:S02]  /*6cb0*/  IADD3 R49, P6, R110.reuse, 0x5000, RZ ;  /* 0x000050006e317810 */ /* 0x040fe40007fde0ff */
[C---:B------:R-:W-:Y:S02]  /*6cc0*/  IADD3 R57, P5, R110.reuse, 0x6000, RZ ;  /* 0x000060006e397810 */ /* 0x040fe40007fbe0ff */
[C---:B------:R-:W-:Y:S02]  /*6cd0*/  IADD3 R61, P4, R110.reuse, 0x7000, RZ ;  /* 0x000070006e3d7810 */ /* 0x040fe40007f9e0ff */
[----:B------:R-:W-:-:S02]  /*6ce0*/  IADD3 R65, P3, R110, 0x8000, RZ ;  /* 0x000080006e417810 */ /* 0x000fc40007f7e0ff */
[----:B------:R-:W-:Y:S02]  /*6cf0*/  SHF.R.U64 R68, R68, 0x3, RZ ;  /* 0x0000000344447819 */ /* 0x000fe400000012ff */
[----:B------:R-:W-:Y:S02]  /*6d00*/  LOP3.LUT R44, R45, 0x380, RZ, 0xc0, !PT ;  /* 0x000003802d2c7812 */ /* 0x000fe400078ec0ff */
[----:B------:R-:W-:Y:S02]  /*6d10*/  LOP3.LUT R48, R49, 0x380, RZ, 0xc0, !PT ;  /* 0x0000038031307812 */ /* 0x000fe400078ec0ff */
[----:B------:R-:W-:Y:S02]  /*6d20*/  LOP3.LUT R56, R57, 0x380, RZ, 0xc0, !PT ;  /* 0x0000038039387812 */ /* 0x000fe400078ec0ff */
[----:B------:R-:W-:Y:S02]  /*6d30*/  LOP3.LUT R60, R61, 0x380, RZ, 0xc0, !PT ;  /* 0x000003803d3c7812 */ /* 0x000fe400078ec0ff */
[----:B------:R-:W-:-:S02]  /*6d40*/  LOP3.LUT R64, R65, 0x380, RZ, 0xc0, !PT ;  /* 0x0000038041407812 */ /* 0x000fc400078ec0ff */
[----:B------:R-:W-:Y:S01]  /*6d50*/  LOP3.LUT R68, R68, R69, RZ, 0x3c, !PT ;  /* 0x0000004544447212 */ /* 0x000fe200078e3cff */
[----:B------:R-:W-:Y:S01]  /*6d60*/  IMAD.X R69, RZ, RZ, R111, P2 ;  /* 0x000000ffff457224 */ /* 0x000fe200010e066f */
[----:B------:R-:W-:Y:S02]  /*6d70*/  MOV R223, R4 ;  /* 0x0000000400df7202 */ /* 0x000fe40000000f00 */
[----:B------:R-:W-:Y:S02]  /*6d80*/  F2FP.BF16.F32.PACK_AB R5, R27, R26 ;  /* 0x0000001a1b05723e */ /* 0x000fe400000010ff */
[----:B------:R-:W-:Y:S02]  /*6d90*/  LOP3.LUT R0, R110, 0x380, RZ, 0xc0, !PT ;  /* 0x000003806e007812 */ /* 0x000fe400078ec0ff */
[----:B------:R-:W-:Y:S02]  /*6da0*/  SHF.R.U64 R44, R44, 0x3, RZ ;  /* 0x000000032c2c7819 */ /* 0x000fe400000012ff */
[----:B------:R-:W-:-:S02]  /*6db0*/  SHF.R.U64 R48, R48, 0x3, RZ ;  /* 0x0000000330307819 */ /* 0x000fc400000012ff */
[----:B------:R-:W-:Y:S02]  /*6dc0*/  SHF.R.U64 R56, R56, 0x3, RZ ;  /* 0x0000000338387819 */ /* 0x000fe400000012ff */
[----:B------:R-:W-:Y:S02]  /*6dd0*/  SHF.R.U64 R60, R60, 0x3, RZ ;  /* 0x000000033c3c7819 */ /* 0x000fe400000012ff */
[----:B------:R-:W-:Y:S02]  /*6de0*/  SHF.R.U64 R64, R64, 0x3, RZ ;  /* 0x0000000340407819 */ /* 0x000fe400000012ff */
[----:B------:R-:W-:Y:S02]  /*6df0*/  IADD3 R27, P2, R110, 0xf000, RZ ;  /* 0x0000f0006e1b7810 */ /* 0x000fe40007f5e0ff */
[----:B------:R-:W-:Y:S01]  /*6e00*/  F2FP.BF16.F32.PACK_AB R4, R206, R208 ;  /* 0x000000d0ce04723e */ /* 0x000fe200000010ff */
[----:B------:R-:W-:Y:S01]  /*6e10*/  BAR.SYNC.DEFER_BLOCKING 0x1, 0x100 ;  /* 0x0044000000007b1d */ /* 0x000fe20000010000 */
[----:B------:R-:W-:Y:S01]  /*6e20*/  SHF.R.U64 R31, R0, 0x3, RZ ;  /* 0x00000003001f7819 */ /* 0x000fe200000012ff */
[--C-:B------:R-:W-:Y:S01]  /*6e30*/  IMAD.X R93, RZ, RZ, R111.reuse, P2 ;  /* 0x000000ffff5d7224 */ /* 0x100fe200010e066f */
[----:B------:R-:W-:Y:S01]  /*6e40*/  LOP3.LUT R44, R44, R45, RZ, 0x3c, !PT ;  /* 0x0000002d2c2c7212 */ /* 0x000fe200078e3cff */
        /* <DEDUP_REMOVED lines=8> */
[----:B------:R-:W-:Y:S01]  /*6ed0*/  IMAD.X R65, RZ, RZ, R111, P3 ;  /* 0x000000ffff417224 */ /* 0x000fe200018e066f */
[----:B------:R-:W-:-:S02]  /*6ee0*/  LOP3.LUT R0, R27, 0x380, RZ, 0xc0, !PT ;  /* 0x000003801b007812 */ /* 0x000fc400078ec0ff */
[C---:B------:R-:W-:Y:S02]  /*6ef0*/  IADD3 R73, P1, R110.reuse, 0xa000, RZ ;  /* 0x0000a0006e497810 */ /* 0x040fe40007f3e0ff */
[C---:B------:R-:W-:Y:S02]  /*6f00*/  IADD3 R77, P6, R110.reuse, 0xb000, RZ ;  /* 0x0000b0006e4d7810 */ /* 0x040fe40007fde0ff */
[C---:B------:R-:W-:Y:S02]  /*6f10*/  IADD3 R81, P5, R110.reuse, 0xc000, RZ ;  /* 0x0000c0006e517810 */ /* 0x040fe40007fbe0ff */
[C---:B------:R-:W-:Y:S02]  /*6f20*/  IADD3 R85, P4, R110.reuse, 0xd000, RZ ;  /* 0x0000d0006e557810 */ /* 0x040fe40007f9e0ff */
[----:B------:R-:W-:Y:S01]  /*6f30*/  IADD3 R89, P3, R110, 0xe000, RZ ;  /* 0x0000e0006e597810 */ /* 0x000fe20007f7e0ff */
[----:B------:R0:W-:Y:S01]  /*6f40*/  STSM.16.M88.4 [R223], R4 ;  /* 0x00000004df007844 */ /* 0x0001e20000000200 */
[----:B------:R-:W-:-:S02]  /*6f50*/  LOP3.LUT R110, R31, R110, RZ, 0x3c, !PT ;  /* 0x0000006e1f6e7212 */ /* 0x000fc400078e3cff */
[----:B------:R-:W-:Y:S02]  /*6f60*/  SHF.R.U64 R0, R0, 0x3, RZ ;  /* 0x0000000300007819 */ /* 0x000fe400000012ff */
[----:B------:R-:W-:Y:S02]  /*6f70*/  MOV R31, R8 ;  /* 0x00000008001f7202 */ /* 0x000fe40000000f00 */
[----:B------:R-:W-:Y:S02]  /*6f80*/  MOV R30, R10 ;  /* 0x0000000a001e7202 */ /* 0x000fe40000000f00 */
[----:B------:R-:W-:Y:S02]  /*6f90*/  F2FP.BF16.F32.PACK_AB R8, R201, R202 ;  /* 0x000000cac908723e */ /* 0x000fe400000010ff */
[----:B------:R-:W-:Y:S02]  /*6fa0*/  F2FP.BF16.F32.PACK_AB R9, R43, R42 ;  /* 0x0000002a2b09723e */ /* 0x000fe400000010ff */
[----:B------:R-:W-:-:S02]  /*6fb0*/  F2FP.BF16.F32.PACK_AB R10, R199, R200 ;  /* 0x000000c8c70a723e */ /* 0x000fc400000010ff */
[----:B------:R-:W-:Y:S02]  /*6fc0*/  F2FP.BF16.F32.PACK_AB R11, R47, R46 ;  /* 0x0000002e2f0b723e */ /* 0x000fe400000010ff */
[----:B0-----:R-:W-:Y:S02]  /*6fd0*/  F2FP.BF16.F32.PACK_AB R4, R205, R207 ;  /* 0x000000cfcd04723e */ /* 0x001fe400000010ff */
[----:B------:R-:W-:Y:S02]  /*6fe0*/  F2FP.BF16.F32.PACK_AB R5, R35, R34 ;  /* 0x000000222305723e */ /* 0x000fe400000010ff */
[----:B------:R-:W-:Y:S02]  /*6ff0*/  F2FP.BF16.F32.PACK_AB R6, R203, R204 ;  /* 0x000000cccb06723e */ /* 0x000fe400000010ff */
[----:B------:R-:W-:Y:S02]  /*7000*/  F2FP.BF16.F32.PACK_AB R7, R39, R38 ;  /* 0x000000262707723e */ /* 0x000fe400000010ff */
[----:B------:R-:W-:-:S02]  /*7010*/  MOV R34, R12 ;  /* 0x0000000c00227202 */ /* 0x000fc40000000f00 */
[----:B------:R-:W-:Y:S01]  /*7020*/  MOV R35, R14 ;  /* 0x0000000e00237202 */ /* 0x000fe20000000f00 */
[----:B------:R0:W-:Y:S01]  /*7030*/  STSM.16.M88.4 [R31], R4 ;  /* 0x000000041f007844 */ /* 0x0001e20000000200 */
[----:B------:R-:W-:Y:S02]  /*7040*/  LOP3.LUT R92, R0, R27, RZ, 0x3c, !PT ;  /* 0x0000001b005c7212 */ /* 0x000fe400078e3cff */
[----:B------:R-:W-:Y:S01]  /*7050*/  MOV R206, R24 ;  /* 0x0000001800ce7202 */ /* 0x000fe20000000f00 */
[----:B------:R1:W-:Y:S01]  /*7060*/  STSM.16.M88.4 [R30], R8 ;  /* 0x000000081e007844 */ /* 0x0003e20000000200 */
[----:B------:R-:W-:Y:S02]  /*7070*/  F2FP.BF16.F32.PACK_AB R12, R197, R198 ;  /* 0x000000c6c50c723e */ /* 0x000fe400000010ff */
[----:B------:R-:W-:Y:S02]  /*7080*/  F2FP.BF16.F32.PACK_AB R13, R51, R50 ;  /* 0x00000032330d723e */ /* 0x000fe400000010ff */
[----:B------:R-:W-:-:S02]  /*7090*/  F2FP.BF16.F32.PACK_AB R14, R195, R196 ;  /* 0x000000c4c30e723e */ /* 0x000fc400000010ff */
[----:B------:R-:W-:Y:S02]  /*70a0*/  F2FP.BF16.F32.PACK_AB R15, R55, R54 ;  /* 0x00000036370f723e */ /* 0x000fe400000010ff */
[----:B------:R-:W-:Y:S02]  /*70b0*/  MOV R208, R28 ;  /* 0x0000001c00d07202 */ /* 0x000fe40000000f00 */
[----:B------:R-:W-:Y:S01]  /*70c0*/  F2FP.BF16.F32.PACK_AB R24, R193, R194 ;  /* 0x000000c2c118723e */ /* 0x000fe200000010ff */
[----:B------:R-:W-:Y:S01]  /*70d0*/  STSM.16.M88.4 [R206], R12 ;  /* 0x0000000cce007844 */ /* 0x000fe20000000200 */
[----:B------:R-:W-:Y:S02]  /*70e0*/  F2FP.BF16.F32.PACK_AB R25, R59, R58 ;  /* 0x0000003a3b19723e */ /* 0x000fe400000010ff */
[----:B------:R-:W-:Y:S02]  /*70f0*/  F2FP.BF16.F32.PACK_AB R26, R191, R192 ;  /* 0x000000c0bf1a723e */ /* 0x000fe400000010ff */
[----:B------:R-:W-:-:S02]  /*7100*/  F2FP.BF16.F32.PACK_AB R27, R63, R62 ;  /* 0x0000003e3f1b723e */ /* 0x000fc400000010ff */
[----:B------:R-:W-:Y:S02]  /*7110*/  MOV R52, R52 ;  /* 0x0000003400347202 */ /* 0x000fe40000000f00 */
[----:B0-----:R-:W-:Y:S01]  /*7120*/  F2FP.BF16.F32.PACK_AB R4, R183, R190 ;  /* 0x000000beb704723e */ /* 0x001fe200000010ff */
[----:B------:R-:W-:Y:S01]  /*7130*/  STSM.16.M88.4 [R208], R24 ;  /* 0x00000018d0007844 */ /* 0x000fe20000000200 */
[----:B------:R-:W-:Y:S02]  /*7140*/  F2FP.BF16.F32.PACK_AB R5, R67, R66 ;  /* 0x000000424305723e */ /* 0x000fe400000010ff */
[----:B------:R-:W-:Y:S02]  /*7150*/  F2FP.BF16.F32.PACK_AB R6, R181, R182 ;  /* 0x000000b6b506723e */ /* 0x000fe400000010ff */
[----:B------:R-:W-:Y:S02]  /*7160*/  F2FP.BF16.F32.PACK_AB R7, R71, R70 ;  /* 0x000000464707723e */ /* 0x000fe400000010ff */
[----:B------:R-:W-:-:S02]  /*7170*/  MOV R114, R114 ;  /* 0x0000007200727202 */ /* 0x000fc40000000f00 */
[----:B-1----:R-:W-:Y:S01]  /*7180*/  F2FP.BF16.F32.PACK_AB R8, R179, R180 ;  /* 0x000000b4b308723e */ /* 0x002fe200000010ff */
[----:B------:R0:W-:Y:S01]  /*7190*/  STSM.16.M88.4 [R52], R4 ;  /* 0x0000000434007844 */ /* 0x0001e20000000200 */
[----:B------:R-:W-:Y:S02]  /*71a0*/  F2FP.BF16.F32.PACK_AB R9, R75, R74 ;  /* 0x0000004a4b09723e */ /* 0x000fe400000010ff */
[----:B------:R-:W-:Y:S02]  /*71b0*/  F2FP.BF16.F32.PACK_AB R10, R177, R178 ;  /* 0x000000b2b10a723e */ /* 0x000fe400000010ff */
[----:B------:R-:W-:Y:S02]  /*71c0*/  F2FP.BF16.F32.PACK_AB R11, R79, R78 ;  /* 0x0000004e4f0b723e */ /* 0x000fe400000010ff */
[----:B------:R-:W-:Y:S02]  /*71d0*/  MOV R118, R118 ;  /* 0x0000007600767202 */ /* 0x000fe40000000f00 */
[----:B------:R-:W-:Y:S01]  /*71e0*/  F2FP.BF16.F32.PACK_AB R28, R175, R176 ;  /* 0x000000b0af1c723e */ /* 0x000fe200000010ff */
[----:B------:R-:W-:Y:S01]  /*71f0*/  STSM.16.M88.4 [R114], R8 ;  /* 0x0000000872007844 */ /* 0x000fe20000000200 */
[----:B------:R-:W-:-:S02]  /*7200*/  F2FP.BF16.F32.PACK_AB R29, R83, R82 ;  /* 0x00000052531d723e */ /* 0x000fc400000010ff */
[----:B------:R-:W-:Y:S02]  /*7210*/  F2FP.BF16.F32.PACK_AB R30, R173, R174 ;  /* 0x000000aead1e723e */ /* 0x000fe400000010ff */
[----:B------:R-:W-:Y:S02]  /*7220*/  F2FP.BF16.F32.PACK_AB R31, R87, R86 ;  /* 0x00000056571f723e */ /* 0x000fe400000010ff */
[----:B------:R-:W-:Y:S02]  /*7230*/  MOV R0, R122 ;  /* 0x0000007a00007202 */ /* 0x000fe40000000f00 */
[----:B0-----:R-:W-:Y:S01]  /*7240*/  F2FP.BF16.F32.PACK_AB R52, R169, R172 ;  /* 0x000000aca934723e */ /* 0x001fe200000010ff */
[----:B------:R-:W-:Y:S01]  /*7250*/  STSM.16.M88.4 [R118], R28 ;  /* 0x0000001c76007844 */ /* 0x000fe20000000200 */
[----:B------:R-:W-:Y:S02]  /*7260*/  F2FP.BF16.F32.PACK_AB R53, R91, R90 ;  /* 0x0000005a5b35723e */ /* 0x000fe400000010ff */
[----:B------:R-:W-:-:S02]  /*7270*/  F2FP.BF16.F32.PACK_AB R54, R159, R167 ;  /* 0x000000a79f36723e */ /* 0x000fc400000010ff */
[----:B------:R-:W-:Y:S02]  /*7280*/  F2FP.BF16.F32.PACK_AB R55, R95, R94 ;  /* 0x0000005e5f37723e */ /* 0x000fe400000010ff */
[----:B------:R-:W-:Y:S02]  /*7290*/  MOV R126, R126 ;  /* 0x0000007e007e7202 */ /* 0x000fe40000000f00 */
[----:B------:R-:W-:Y:S01]  /*72a0*/  MOV R130, R130 ;  /* 0x0000008200827202 */ /* 0x000fe20000000f00 */
[----:B------:R-:W-:Y:S01]  /*72b0*/  STSM.16.M88.4 [R0], R52 ;  /* 0x0000003400007844 */ /* 0x000fe20000000200 */
[----:B------:R-:W-:Y:S02]  /*72c0*/  MOV R134, R134 ;  /* 0x0000008600867202 */ /* 0x000fe40000000f00 */
[----:B------:R-:W-:Y:S01]  /*72d0*/  MOV R138, R138 ;  /* 0x0000008a008a7202 */ /* 0x000fe20000000f00 */
[----:B------:R-:W-:Y:S01]  /*72e0*/  STSM.16.M88.4 [R126], R96 ;  /* 0x000000607e007844 */ /* 0x000fe20000000200 */
[----:B------:R-:W-:-:S02]  /*72f0*/  F2FP.BF16.F32.PACK_AB R122, R125, R124 ;  /* 0x0000007c7d7a723e */ /* 0x000fc400000010ff */
[----:B------:R-:W-:Y:S01]  /*7300*/  F2FP.BF16.F32.PACK_AB R123, R161, R160 ;  /* 0x000000a0a17b723e */ /* 0x000fe200000010ff */
[----:B------:R0:W-:Y:S01]  /*7310*/  STSM.16.M88.4 [R130], R104 ;  /* 0x0000006882007844 */ /* 0x0001e20000000200 */
[----:B------:R-:W-:Y:S02]  /*7320*/  F2FP.BF16.F32.PACK_AB R128, R129, R128 ;  /* 0x000000808180723e */ /* 0x000fe400000010ff */
[----:B------:R-:W-:Y:S01]  /*7330*/  MOV R142, R142 ;  /* 0x0000008e008e7202 */ /* 0x000fe20000000f00 */
[----:B------:R1:W-:Y:S01]  /*7340*/  STSM.16.M88.4 [R134], R152 ;  /* 0x0000009886007844 */ /* 0x0003e20000000200 */
[----:B------:R-:W-:Y:S02]  /*7350*/  F2FP.BF16.F32.PACK_AB R129, R163, R162 ;  /* 0x000000a2a381723e */ /* 0x000fe400000010ff */
[----:B------:R-:W-:Y:S01]  /*7360*/  F2FP.BF16.F32.PACK_AB R131, R165, R164 ;  /* 0x000000a4a583723e */ /* 0x000fe200000010ff */
[----:B------:R1:W-:Y:S01]  /*7370*/  STSM.16.M88.4 [R138], R120 ;  /* 0x000000788a007844 */ /* 0x0003e20000000200 */
[----:B------:R-:W-:-:S02]  /*7380*/  F2FP.BF16.F32.PACK_AB R144, R145, R144 ;  /* 0x000000909190723e */ /* 0x000fc400000010ff */
[----:B------:R-:W-:Y:S02]  /*7390*/  F2FP.BF16.F32.PACK_AB R4, R137, R136 ;  /* 0x000000888904723e */ /* 0x000fe400000010ff */
[----:B------:R-:W-:Y:S02]  /*73a0*/  F2FP.BF16.F32.PACK_AB R5, R168, R166 ;  /* 0x000000a6a805723e */ /* 0x000fe400000010ff */
[----:B------:R-:W-:Y:S02]  /*73b0*/  F2FP.BF16.F32.PACK_AB R6, R141, R140 ;  /* 0x0000008c8d06723e */ /* 0x000fe400000010ff */
[----:B0-----:R-:W-:Y:S02]  /*73c0*/  F2FP.BF16.F32.PACK_AB R130, R133, R132 ;  /* 0x000000848582723e */ /* 0x001fe400000010ff */
[----:B------:R-:W-:Y:S02]  /*73d0*/  F2FP.BF16.F32.PACK_AB R7, R171, R170 ;  /* 0x000000aaab07723e */ /* 0x000fe400000010ff */
[----:B------:R-:W-:Y:S01]  /*73e0*/  F2FP.BF16.F32.PACK_AB R145, R147, R146 ;  /* 0x000000929391723e */ /* 0x000fe200000010ff */
[----:B------:R1:W-:Y:S01]  /*73f0*/  STSM.16.M88.4 [R142], R128 ;  /* 0x000000808e007844 */ /* 0x0003e20000000200 */
[----:B------:R-:W-:-:S02]  /*7400*/  LOP3.LUT R72, R73, 0x380, RZ, 0xc0, !PT ;  /* 0x0000038049487812 */ /* 0x000fc400078ec0ff */
[----:B------:R-:W-:Y:S01]  /*7410*/  LOP3.LUT R76, R77, 0x380, RZ, 0xc0, !PT ;  /* 0x000003804d4c7812 */ /* 0x000fe200078ec0ff */
[----:B------:R1:W-:Y:S01]  /*7420*/  STSM.16.M88.4 [R34], R4 ;  /* 0x0000000422007844 */ /* 0x0003e20000000200 */
[----:B------:R-:W-:Y:S02]  /*7430*/  LOP3.LUT R80, R81, 0x380, RZ, 0xc0, !PT ;  /* 0x0000038051507812 */ /* 0x000fe400078ec0ff */
[----:B------:R-:W-:Y:S02]  /*7440*/  LOP3.LUT R84, R85, 0x380, RZ, 0xc0, !PT ;  /* 0x0000038055547812 */ /* 0x000fe400078ec0ff */
[----:B------:R-:W-:Y:S02]  /*7450*/  LOP3.LUT R88, R89, 0x380, RZ, 0xc0, !PT ;  /* 0x0000038059587812 */ /* 0x000fe400078ec0ff */
[----:B------:R-:W-:Y:S02]  /*7460*/  F2FP.BF16.F32.PACK_AB R146, R149, R148 ;  /* 0x000000949592723e */ /* 0x000fe400000010ff */
[----:B------:R-:W-:-:S02]  /*7470*/  F2FP.BF16.F32.PACK_AB R147, R151, R150 ;  /* 0x000000969793723e */ /* 0x000fc400000010ff */
[----:B------:R-:W-:Y:S02]  /*7480*/  SHF.R.U64 R72, R72, 0x3, RZ ;  /* 0x0000000348487819 */ /* 0x000fe400000012ff */
[----:B------:R-:W-:Y:S01]  /*7490*/  SHF.R.U64 R76, R76, 0x3, RZ ;  /* 0x000000034c4c7819 */ /* 0x000fe200000012ff */
[----:B------:R1:W-:Y:S01]  /*74a0*/  STSM.16.M88.4 [R35], R144 ;  /* 0x0000009023007844 */ /* 0x0003e20000000200 */
[----:B------:R-:W-:Y:S02]  /*74b0*/  SHF.R.U64 R80, R80, 0x3, RZ ;  /* 0x0000000350507819 */ /* 0x000fe400000012ff */
[----:B------:R-:W-:Y:S02]  /*74c0*/  SHF.R.U64 R84, R84, 0x3, RZ ;  /* 0x0000000354547819 */ /* 0x000fe400000012ff */
[----:B------:R-:W-:Y:S02]  /*74d0*/  SHF.R.U64 R88, R88, 0x3, RZ ;  /* 0x0000000358587819 */ /* 0x000fe400000012ff */
        /* <DEDUP_REMOVED lines=10> */
[----:B------:R-:W-:Y:S06]  /*7580*/  BAR.SYNC.DEFER_BLOCKING 0x1, 0x100 ;  /* 0x0044000000007b1d */ /* 0x000fec0000010000 */
[----:B-1----:R-:W-:Y:S05]  /*7590*/  @P0 BRA `(.L_x_3244) ;  /* 0x0000000000cc0947 */ /* 0x002fea0003800000 */
[----:B------:R-:W0:Y:S01]  /*75a0*/  LDC R8, c[0x0][0xbe8] ;  /* 0x0002fa00ff087b82 */ /* 0x000e220000000800 */
[----:B------:R-:W-:Y:S01]  /*75b0*/  IMAD R0, RZ, RZ, -UR44 ;  /* 0x8000002cff007e24 */ /* 0x000fe2000f8e02ff */
[----:B------:R-:W-:Y:S01]  /*75c0*/  ULDC.64 UR8, c[0x0][0xb90] ;  /* 0x0002e40000087ab9 */ /* 0x000fe20000000a00 */
[----:B------:R-:W-:Y:S01]  /*75d0*/  IMAD.MOV R12, RZ, RZ, -R18 ;  /* 0x000000ffff0c7224 */ /* 0x000fe200078e0a12 */
[----:B------:R-:W-:Y:S02]  /*75e0*/  UIMAD UR6, UR10, UR8, URZ ;  /* 0x000000080a0672a4 */ /* 0x000fe4000f8e023f */
[----:B------:R-:W-:Y:S02]  /*75f0*/  UIMAD.WIDE.U32 UR4, UR7, UR8, URZ ;  /* 0x00000008070472a5 */ /* 0x000fe4000f8e003f */
[----:B------:R-:W1:Y:S01]  /*7600*/  LDC R13, c[0x0][0xc38] ;  /* 0x00030e00ff0d7b82 */ /* 0x000e620000000800 */
[----:B------:R-:W-:-:S04]  /*7610*/  UIMAD UR6, UR7, UR9, UR6 ;  /* 0x00000009070672a4 */ /* 0x000fc8000f8e0206 */
[----:B------:R-:W-:-:S03]  /*7620*/  UIADD3 UR6, UR5, UR6, URZ ;  /* 0x0000000605067290 */ /* 0x000fc6000fffe03f */
[----:B------:R-:W2:Y:S01]  /*7630*/  LDC.64 R10, c[0x0][0xb98] ;  /* 0x0002e600ff0a7b82 */ /* 0x000ea20000000a00 */
[----:B0-----:R-:W-:Y:S01]  /*7640*/  ISETP.NE.AND P0, PT, R8, 0x1, PT ;  /* 0x000000010800780c */ /* 0x001fe20003f05270 */
[----:B-1----:R-:W-:-:S04]  /*7650*/  IMAD R13, R13, R0, UR46 ;  /* 0x0000002e0d0d7e24 */ /* 0x002fc8000f8e0200 */
[----:B------:R-:W-:-:S08]  /*7660*/  IMAD R15, R13, 0x40, R214 ;  /* 0x000000400d0f7824 */ /* 0x000fd000078e02d6 */
[----:B------:R-:W0:Y:S01]  /*7670*/  @P0 LDC R4, c[0x0][0xbec] ;  /* 0x0002fb00ff040b82 */ /* 0x000e220000000800 */
[----:B------:R-:W-:Y:S02]  /*7680*/  IMAD R13, R13, 0x40, R2 ;  /* 0x000000400d0d7824 */ /* 0x000fe400078e0202 */
[----:B------:R-:W-:-:S05]  /*7690*/  IMAD.MOV.U32 R7, RZ, RZ, R15 ;  /* 0x000000ffff077224 */ /* 0x000fca00078e000f */
[----:B------:R-:W1:Y:S01]  /*76a0*/  @P0 LDC R5, c[0x0][0xbf0] ;  /* 0x0002fc00ff050b82 */ /* 0x000e620000000800 */
[----:B0-----:R-:W-:-:S04]  /*76b0*/  @P0 IMAD.HI.U32 R0, R15, R4, RZ ;  /* 0x000000040f000227 */ /* 0x001fc800078e00ff */
[----:B------:R-:W-:Y:S01]  /*76c0*/  IMAD.U32 R4, RZ, RZ, UR4 ;  /* 0x00000004ff047e24 */ /* 0x000fe2000f8e00ff */
[----:B-1----:R-:W-:Y:S01]  /*76d0*/  @P0 SHF.R.U32.HI R7, RZ, R5, R0 ;  /* 0x00000005ff070219 */ /* 0x002fe20000011600 */
[----:B------:R-:W-:Y:S01]  /*76e0*/  IMAD.U32 R5, RZ, RZ, UR5 ;  /* 0x00000005ff057e24 */ /* 0x000fe2000f8e00ff */
[----:B------:R-:W-:Y:S01]  /*76f0*/  ULDC.64 UR4, c[0x0][0xb88] ;  /* 0x0002e20000047ab9 */ /* 0x000fe20000000a00 */
[----:B------:R-:W-:Y:S02]  /*7700*/  IMAD.U32 R5, RZ, RZ, UR6 ;  /* 0x00000006ff057e24 */ /* 0x000fe4000f8e00ff */
[----:B------:R-:W-:Y:S02]  /*7710*/  IMAD.MOV R9, RZ, RZ, -R7 ;  /* 0x000000ffff097224 */ /* 0x000fe400078e0a07 */
[----:B--2---:R-:W-:Y:S02]  /*7720*/  IMAD R0, R10, UR11, RZ ;  /* 0x0000000b0a007c24 */ /* 0x004fe4000f8e02ff */
[----:B------:R-:W-:-:S02]  /*7730*/  IMAD R9, R8, R9, R15 ;  /* 0x0000000908097224 */ /* 0x000fc400078e020f */
[----:B------:R-:W-:-:S04]  /*7740*/  IMAD.WIDE.U32 R4, R10, UR45, R4 ;  /* 0x0000002d0a047c25 */ /* 0x000fc8000f8e0004 */
[----:B------:R-:W-:Y:S01]  /*7750*/  IMAD R6, R11, UR45, R0 ;  /* 0x0000002d0b067c24 */ /* 0x000fe2000f8e0200 */
[----:B------:R-:W-:Y:S02]  /*7760*/  SHF.R.S32.HI R11, RZ, 0x1f, R7 ;  /* 0x0000001fff0b7819 */ /* 0x000fe40000011407 */
[----:B------:R-:W-:Y:S02]  /*7770*/  SHF.R.S32.HI R0, RZ, 0x1f, R9 ;  /* 0x0000001fff007819 */ /* 0x000fe40000011409 */
[----:B------:R-:W-:-:S03]  /*7780*/  IADD3 R4, P0, R7, R4, RZ ;  /* 0x0000000407047210 */ /* 0x000fc60007f1e0ff */
[----:B------:R-:W-:Y:S01]  /*7790*/  IMAD R0, R0, UR4, RZ ;  /* 0x0000000400007c24 */ /* 0x000fe2000f8e02ff */
[----:B------:R-:W-:-:S03]  /*77a0*/  IADD3.X R5, R11, R5, R6, P0, !PT ;  /* 0x000000050b057210 */ /* 0x000fc600007fe406 */
[C---:B------:R-:W-:Y:S02]  /*77b0*/  IMAD R7, R9.reuse, UR5, R0 ;  /* 0x0000000509077c24 */ /* 0x040fe4000f8e0200 */
[----:B------:R-:W-:Y:S01]  /*77c0*/  IMAD.WIDE.U32 R4, R9, UR4, R4 ;  /* 0x0000000409047c25 */ /* 0x000fe2000f8e0004 */
[----:B------:R-:W-:-:S03]  /*77d0*/  ULDC.64 UR4, c[0x0][0xb50] ;  /* 0x0002d40000047ab9 */ /* 0x000fc60000000a00 */
[----:B------:R-:W-:Y:S01]  /*77e0*/  IMAD.IADD R5, R5, 0x1, R7 ;  /* 0x0000000105057824 */ /* 0x000fe200078e0207 */
[C---:B------:R-:W-:Y:S01]  /*77f0*/  LEA R10, P0, R4.reuse, UR4, 0x2 ;  /* 0x00000004040a7c11 */ /* 0x040fe2000f8010ff */
[----:B------:R-:W-:Y:S01]  /*7800*/  ULDC UR4, c[0x0][0xa88] ;  /* 0x0002a20000047ab9 */ /* 0x000fe20000000800 */
[----:B------:R-:W-:Y:S02]  /*7810*/  VIADD R9, R13, 0x8 ;  /* 0x000000080d097836 */ /* 0x000fe40000000000 */
[----:B------:R-:W-:Y:S01]  /*7820*/  LEA.HI.X R11, R4, UR5, R5, 0x2, P0 ;  /* 0x00000005040b7c11 */ /* 0x000fe200080f1405 */
[----:B------:R-:W-:Y:S01]  /*7830*/  SHFL.IDX PT, R6, R10, 0x1, 0x1c1f ;  /* 0x003c1f000a067f89 */ /* 0x000fe200000e0000 */
[----:B------:R-:W-:Y:S01]  /*7840*/  IMAD R0, R8, UR4, RZ ;  /* 0x0000000408007c24 */ /* 0x000fe2000f8e02ff */
[----:B------:R-:W-:Y:S02]  /*7850*/  ISETP.NE.AND P0, PT, R17, R12, PT ;  /* 0x0000000c1100720c */ /* 0x000fe40003f05270 */
[----:B------:R-:W-:Y:S02]  /*7860*/  SHFL.IDX PT, R4, R10, RZ, 0x1c1f ;  /* 0x001c1fff0a047589 */ /* 0x000fe400000e0000 */
[----:B------:R-:W-:-:S02]  /*7870*/  ISETP.GE.OR P1, PT, R13, R0, P0 ;  /* 0x000000000d00720c */ /* 0x000fc40000726670 */
[----:B------:R-:W0:Y:S01]  /*7880*/  SHFL.IDX PT, R5, R11, RZ, 0x1c1f ;  /* 0x001c1fff0b057589 */ /* 0x000e2200000e0000 */
[----:B------:R-:W-:-:S03]  /*7890*/  ISETP.GE.OR P0, PT, R9, R0, P0 ;  /* 0x000000000900720c */ /* 0x000fc60000706670 */
[----:B------:R-:W1:Y:S07]  /*78a0*/  SHFL.IDX PT, R7, R11, 0x1, 0x1c1f ;  /* 0x003c1f000b077f89 */ /* 0x000e6e00000e0000 */
[----:B0-----:R0:W-:Y:S04]  /*78b0*/  @!P1 ST.E desc[UR42][R4.64], R20 ;  /* 0x0000001404009985 */ /* 0x0011e8000c10192a */
[----:B-1----:R0:W-:Y:S02]  /*78c0*/  @!P0 ST.E desc[UR42][R6.64], R3 ;  /* 0x0000000306008985 */ /* 0x0021e4000c10192a */
.L_x_3244:
[----:B------:R-:W1:Y:S01]  /*78d0*/  LDC R10, c[0x0][0xbe8] ;  /* 0x0002fa00ff0a7b82 */ /* 0x000e620000000800 */
[----:B------:R-:W-:Y:S01]  /*78e0*/  ULDC UR12, c[0x0][0xac8] ;  /* 0x0002b200000c7ab9 */ /* 0x000fe20000000800 */
[----:B------:R-:W5:Y:S04]  /*78f0*/  LD.E.128 R108, desc[UR42][R110.64] ;  /* 0x0000002a6e6c7980 */ /* 0x000f68000c101d00 */
[----:B------:R-:W5:Y:S02]  /*7900*/  LD.E.128 R32, desc[UR42][R32.64] ;  /* 0x0000002a20207980 */ /* 0x000f64000c101d00 */
[----:B0-----:R-:W0:Y:S01]  /*7910*/  LDC R6, c[0x0][0xc38] ;  /* 0x00030e00ff067b82 */ /* 0x001e220000000800 */
[----:B------:R-:W-:Y:S01]  /*7920*/  ISETP.GE.AND P1, PT, R189, UR12, PT ;  /* 0x0000000cbd007c0c */ /* 0x000fe2000bf26270 */
[----:B------:R-:W-:Y:S01]  /*7930*/  IMAD R5, RZ, RZ, -UR44 ;  /* 0x8000002cff057e24 */ /* 0x000fe2000f8e02ff */
[----:B------:R-:W-:Y:S01]  /*7940*/  ULDC.64 UR8, c[0x0][0xae8] ;  /* 0x0002ba0000087ab9 */ /* 0x000fe20000000a00 */
[----:B------:R-:W5:Y:S04]  /*7950*/  LD.E.128 R36, desc[UR42][R36.64] ;  /* 0x0000002a24247980 */ /* 0x000f68000c101d00 */
[----:B------:R-:W2:Y:S01]  /*7960*/  LDC.64 R8, c[0x0][0xae0] ;  /* 0x0002b800ff087b82 */ /* 0x000ea20000000a00 */
[----:B------:R-:W5:Y:S04]  /*7970*/  LD.E.128 R40, desc[UR42][R40.64] ;  /* 0x0000002a28287980 */ /* 0x000f68000c101d00 */
[----:B------:R-:W5:Y:S01]  /*7980*/  LD.E.128 R44, desc[UR42][R44.64] ;  /* 0x0000002a2c2c7980 */ /* 0x000f62000c101d00 */
[----:B-1----:R-:W-:-:S03]  /*7990*/  ISETP.NE.AND P3, PT, R10, 0x1, PT ;  /* 0x000000010a00780c */ /* 0x002fc60003f65270 */
[----:B------:R-:W5:Y:S01]  /*79a0*/  LD.E.128 R48, desc[UR42][R48.64] ;  /* 0x0000002a30307980 */ /* 0x000f62000c101d00 */
[----:B------:R-:W-:Y:S02]  /*79b0*/  ISETP.GE.AND P0, PT, R188, UR12, PT ;  /* 0x0000000cbc007c0c */ /* 0x000fe4000bf06270 */
[----:B------:R-:W-:Y:S01]  /*79c0*/  SEL R3, RZ, 0xffffffff, P1 ;  /* 0xffffffffff037807 */ /* 0x000fe20000800000 */
[----:B------:R-:W5:Y:S01]  /*79d0*/  LD.E.128 R56, desc[UR42][R56.64] ;  /* 0x0000002a38387980 */ /* 0x000f62000c101d00 */
[----:B------:R-:W-:-:S03]  /*79e0*/  ISETP.GE.AND P2, PT, R16, UR12, PT ;  /* 0x0000000c10007c0c */ /* 0x000fc6000bf46270 */
[----:B------:R-:W5:Y:S02]  /*79f0*/  LD.E.128 R60, desc[UR42][R60.64] ;  /* 0x0000002a3c3c7980 */ /* 0x000f64000c101d00 */
[----:B------:R-:W1:Y:S01]  /*7a00*/  @P3 LDC R12, c[0x0][0xbec] ;  /* 0x0002fb00ff0c3b82 */ /* 0x000e620000000800 */
[----:B------:R-:W-:Y:S01]  /*7a10*/  SEL R4, RZ, 0xffffffff, P0 ;  /* 0xffffffffff047807 */ /* 0x000fe20000000000 */
[----:B------:R-:W-:Y:S01]  /*7a20*/  IMAD.SHL.U32 R3, R3, 0x2, RZ ;  /* 0x0000000203037824 */ /* 0x000fe200078e00ff */
[----:B------:R-:W-:Y:S01]  /*7a30*/  SEL R0, RZ, 0x1, P2 ;  /* 0x00000001ff007807 */ /* 0x000fe20001000000 */
[----:B------:R-:W5:Y:S04]  /*7a40*/  LD.E.128 R64, desc[UR42][R64.64] ;  /* 0x0000002a40407980 */ /* 0x000f68000c101d00 */
[----:B------:R-:W3:Y:S01]  /*7a50*/  @P3 LDC R7, c[0x0][0xbf0] ;  /* 0x0002fc00ff073b82 */ /* 0x000ee20000000800 */
[----:B------:R-:W-:Y:S01]  /*7a60*/  IMAD.SHL.U32 R4, R4, 0x4, RZ ;  /* 0x0000000404047824 */ /* 0x000fe200078e00ff */
[----:B------:R-:W-:Y:S01]  /*7a70*/  LOP3.LUT R3, R3, 0x2, R0, 0xe2, !PT ;  /* 0x0000000203037812 */ /* 0x000fe200078ee200 */
[----:B------:R-:W5:Y:S01]  /*7a80*/  LD.E.128 R68, desc[UR42][R68.64] ;  /* 0x0000002a44447980 */ /* 0x000f62000c101d00 */
[----:B------:R-:W-:Y:S01]  /*7a90*/  ISETP.GE.AND P0, PT, R187, UR12, PT ;  /* 0x0000000cbb007c0c */ /* 0x000fe2000bf06270 */
[----:B0-----:R-:W-:Y:S01]  /*7aa0*/  IMAD R24, R6, R5, UR46 ;  /* 0x0000002e06187e24 */ /* 0x001fe2000f8e0205 */
[----:B------:R-:W-:Y:S01]  /*7ab0*/  LOP3.LUT R3, R4, 0x4, R3, 0xe2, !PT ;  /* 0x0000000404037812 */ /* 0x000fe200078ee203 */
[----:B------:R-:W-:Y:S01]  /*7ac0*/  IMAD R0, R209, 0x20, R211 ;  /* 0x00000020d1007824 */ /* 0x000fe200078e02d3 */
[----:B------:R-:W-:Y:S01]  /*7ad0*/  SEL R4, RZ, 0xffffffff, P0 ;  /* 0xffffffffff047807 */ /* 0x000fe20000000000 */
[----:B------:R-:W5:Y:S02]  /*7ae0*/  LD.E.128 R72, desc[UR42][R72.64] ;  /* 0x0000002a48487980 */ /* 0x000f64000c101d00 */
[----:B------:R-:W-:-:S02]  /*7af0*/  IMAD R11, R24, 0x40, R0 ;  /* 0x00000040180b7824 */ /* 0x000fc400078e0200 */
[----:B------:R-:W-:Y:S01]  /*7b00*/  IMAD.SHL.U32 R4, R4, 0x8, RZ ;  /* 0x0000000804047824 */ /* 0x000fe200078e00ff */
[----:B------:R-:W-:Y:S01]  /*7b10*/  UIMAD UR6, UR10, UR8, URZ ;  /* 0x000000080a0672a4 */ /* 0x000fe2000f8e023f */
[----:B------:R-:W5:Y:S01]  /*7b20*/  LD.E.128 R76, desc[UR42][R76.64] ;  /* 0x0000002a4c4c7980 */ /* 0x000f62000c101d00 */
[----:B-1----:R-:W-:Y:S01]  /*7b30*/  @P3 IMAD.HI.U32 R0, R11, R12, RZ ;  /* 0x0000000c0b003227 */ /* 0x002fe200078e00ff */
[----:B------:R-:W-:Y:S02]  /*7b40*/  ISETP.GE.AND P1, PT, R186, UR12, PT ;  /* 0x0000000cba007c0c */ /* 0x000fe4000bf26270 */
[----:B------:R-:W-:Y:S01]  /*7b50*/  LOP3.LUT R3, R4, 0x8, R3, 0xe2, !PT ;  /* 0x0000000804037812 */ /* 0x000fe200078ee203 */
[----:B------:R-:W-:Y:S01]  /*7b60*/  IMAD.MOV.U32 R4, RZ, RZ, R11 ;  /* 0x000000ffff047224 */ /* 0x000fe200078e000b */
[----:B------:R-:W-:Y:S01]  /*7b70*/  UIMAD.WIDE.U32 UR4, UR7, UR8, URZ ;  /* 0x00000008070472a5 */ /* 0x000fe2000f8e003f */
[----:B------:R-:W5:Y:S01]  /*7b80*/  LD.E.128 R80, desc[UR42][R80.64] ;  /* 0x0000002a50507980 */ /* 0x000f62000c101d00 */
[----:B------:R-:W-:Y:S01]  /*7b90*/  UIMAD UR6, UR7, UR9, UR6 ;  /* 0x00000009070672a4 */ /* 0x000fe2000f8e0206 */
[----:B---3--:R-:W-:-:S02]  /*7ba0*/  @P3 SHF.R.U32.HI R4, RZ, R7, R0 ;  /* 0x00000007ff043219 */ /* 0x008fc40000011600 */
[----:B------:R-:W-:Y:S01]  /*7bb0*/  SEL R0, RZ, 0xffffffff, P1 ;  /* 0xffffffffff007807 */ /* 0x000fe20000800000 */
[----:B------:R-:W-:Y:S01]  /*7bc0*/  ULDC.64 UR8, c[0x0][0xaf0] ;  /* 0x0002bc0000087ab9 */ /* 0x000fe20000000a00 */
[----:B------:R-:W-:Y:S01]  /*7bd0*/  UIADD3 UR5, UR5, UR6, URZ ;  /* 0x0000000605057290 */ /* 0x000fe2000fffe03f */
[--C-:B------:R-:W-:Y:S01]  /*7be0*/  SHF.R.S32.HI R7, RZ, 0x1f, R4.reuse ;  /* 0x0000001fff077819 */ /* 0x100fe20000011404 */
[----:B------:R-:W-:Y:S01]  /*7bf0*/  UIMAD UR6, UR11, UR8, URZ ;  /* 0x000000080b0672a4 */ /* 0x000fe2000f8e023f */
[----:B------:R-:W-:Y:S01]  /*7c00*/  ISETP.GE.AND P0, PT, R185, UR12, PT ;  /* 0x0000000cb9007c0c */ /* 0x000fe2000bf06270 */
[----:B------:R-:W-:Y:S01]  /*7c10*/  IMAD.SHL.U32 R0, R0, 0x10, RZ ;  /* 0x0000001000007824 */ /* 0x000fe200078e00ff */
[----:B------:R-:W-:Y:S01]  /*7c20*/  UIMAD.WIDE.U32 UR4, UR45, UR8, UR4 ;  /* 0x000000082d0472a5 */ /* 0x000fe2000f8e0004 */
[----:B------:R-:W-:Y:S01]  /*7c30*/  IMAD.MOV R6, RZ, RZ, -R4 ;  /* 0x000000ffff067224 */ /* 0x000fe200078e0a04 */
[----:B------:R-:W-:Y:S01]  /*7c40*/  UIMAD UR6, UR45, UR9, UR6 ;  /* 0x000000092d0672a4 */ /* 0x000fe2000f8e0206 */
[----:B------:R-:W-:Y:S01]  /*7c50*/  SEL R5, RZ, 0xffffffff, P0 ;  /* 0xffffffffff057807 */ /* 0x000fe20000000000 */
[----:B--2---:R-:W-:Y:S01]  /*7c60*/  IMAD R7, R7, R8, RZ ;  /* 0x0000000807077224 */ /* 0x004fe200078e02ff */
[----:B------:R-:W-:Y:S01]  /*7c70*/  LOP3.LUT R0, R0, 0x10, R3, 0xe2, !PT ;  /* 0x0000001000007812 */ /* 0x000fe200078ee203 */
[----:B------:R-:W-:Y:S01]  /*7c80*/  IMAD R3, R10, R6, R11 ;  /* 0x000000060a037224 */ /* 0x000fe200078e020b */
[----:B------:R-:W-:Y:S01]  /*7c90*/  UIADD3 UR5, UR5, UR6, URZ ;  /* 0x0000000605057290 */ /* 0x000fe2000fffe03f */
[----:B------:R-:W-:Y:S01]  /*7ca0*/  IMAD R9, R4, R9, R7 ;  /* 0x0000000904097224 */ /* 0x000fe200078e0207 */
[----:B------:R-:W5:Y:S01]  /*7cb0*/  LD.E.128 R84, desc[UR42][R84.64] ;  /* 0x0000002a54547980 */ /* 0x000f62000c101d00 */
[----:B------:R-:W-:Y:S01]  /*7cc0*/  IMAD.SHL.U32 R7, R5, 0x20, RZ ;  /* 0x0000002005077824 */ /* 0x000fe200078e00ff */
[----:B------:R-:W-:-:S02]  /*7cd0*/  ISETP.GE.AND P0, PT, R213, UR12, PT ;  /* 0x0000000cd5007c0c */ /* 0x000fc4000bf06270 */
[----:B------:R-:W5:Y:S01]  /*7ce0*/  LD.E.128 R88, desc[UR42][R88.64] ;  /* 0x0000002a58587980 */ /* 0x000f62000c101d00 */
[----:B------:R-:W-:Y:S01]  /*7cf0*/  SHF.R.S32.HI R6, RZ, 0x1f, R3 ;  /* 0x0000001fff067819 */ /* 0x000fe20000011403 */
[----:B------:R-:W-:Y:S01]  /*7d00*/  IMAD.WIDE.U32 R4, R4, R8, UR4 ;  /* 0x0000000404047e25 */ /* 0x000fe2000f8e0008 */
[----:B------:R-:W-:Y:S01]  /*7d10*/  LOP3.LUT R0, R7, 0x20, R0, 0xe2, !PT ;  /* 0x0000002007007812 */ /* 0x000fe200078ee200 */
[----:B------:R-:W-:Y:S01]  /*7d20*/  ULDC.64 UR4, c[0x0][0xad8] ;  /* 0x0002b60000047ab9 */ /* 0x000fe20000000a00 */
[----:B------:R-:W5:Y:S01]  /*7d30*/  LD.E.128 R92, desc[UR42][R92.64] ;  /* 0x0000002a5c5c7980 */ /* 0x000f62000c101d00 */
[----:B------:R-:W-:Y:S01]  /*7d40*/  SEL R7, RZ, 0x40, P0 ;  /* 0x00000040ff077807 */ /* 0x000fe20000000000 */
[----:B------:R-:W-:Y:S01]  /*7d50*/  IMAD R6, R6, UR4, RZ ;  /* 0x0000000406067c24 */ /* 0x000fe2000f8e02ff */
[----:B------:R-:W-:Y:S01]  /*7d60*/  ISETP.GE.AND P0, PT, R212, UR12, PT ;  /* 0x0000000cd4007c0c */ /* 0x000fe2000bf06270 */
[----:B------:R-:W-:Y:S01]  /*7d70*/  @!PT LDS RZ, [RZ] ;  /* 0x00000000fffff984 */ /* 0x000fe20000000800 */
[----:B------:R-:W-:Y:S01]  /*7d80*/  @!PT LDS RZ, [RZ] ;  /* 0x00000000fffff984 */ /* 0x000fe20000000800 */
[----:B------:R-:W-:Y:S01]  /*7d90*/  @!PT LDS RZ, [RZ] ;  /* 0x00000000fffff984 */ /* 0x000fe20000000800 */
[----:B------:R-:W-:Y:S01]  /*7da0*/  @!PT LDS RZ, [RZ] ;  /* 0x00000000fffff984 */ /* 0x000fe20000000800 */
[----:B------:R0:W-:Y:S06]  /*7db0*/  MEMBAR.ALL.CTA ;  /* 0x0000000000007992 */ /* 0x0001ec0000008000 */
[----:B0-----:R-:W0:Y:S01]  /*7dc0*/  FENCE.VIEW.ASYNC.S ;  /* 0x00000000000073c6 */ /* 0x001e220000000000 */
[----:B------:R-:W-:Y:S01]  /*7dd0*/  LOP3.LUT R0, R0, R7, RZ, 0xfc, !PT ;  /* 0x0000000700007212 */ /* 0x000fe200078efcff */
[----:B------:R-:W-:Y:S01]  /*7de0*/  IMAD R7, R3, UR5, R6 ;  /* 0x0000000503077c24 */ /* 0x000fe2000f8e0206 */
[----:B------:R-:W-:Y:S01]  /*7df0*/  ULDC UR5, c[0x0][0xa88] ;  /* 0x0002a20000057ab9 */ /* 0x000fe20000000800 */
[----:B------:R-:W-:Y:S01]  /*7e00*/  IMAD.IADD R5, R5, 0x1, R9 ;  /* 0x0000000105057824 */ /* 0x000fe200078e0209 */
[----:B------:R-:W-:Y:S01]  /*7e10*/  ULDC.64 UR6, c[0x0][0xa80] ;  /* 0x0002a00000067ab9 */ /* 0x000fe20000000a00 */
[----:B------:R-:W-:Y:S01]  /*7e20*/  IMAD R25, R10, UR5, RZ ;  /* 0x000000050a197c24 */ /* 0x000fe2000f8e02ff */
[----:B------:R-:W-:Y:S01]  /*7e30*/  BSSY B0, `(.L_x_3245) ;  /* 0x000002e000007945 */ /* 0x000fe20003800000 */
[----:B------:R-:W-:-:S02]  /*7e40*/  IMAD R24, R24, 0x40, R211 ;  /* 0x0000004018187824 */ /* 0x000fc400078e02d3 */
[----:B------:R-:W-:Y:S01]  /*7e50*/  IMAD.WIDE.U32 R4, R3, UR4, R4 ;  /* 0x0000000403047c25 */ /* 0x000fe2000f8e0004 */
[----:B------:R-:W-:Y:S01]  /*7e60*/  SEL R3, RZ, 0x80, P0 ;  /* 0x00000080ff037807 */ /* 0x000fe20000000000 */
[----:B------:R-:W-:Y:S01]  /*7e70*/  UIADD3 UR4, UR41, 0x28c20, URZ ;  /* 0x00028c2029047890 */ /* 0x000fe2000fffe03f */
[----:B------:R-:W-:Y:S01]  /*7e80*/  ISETP.GE.AND P0, PT, R24, R25, PT ;  /* 0x000000191800720c */ /* 0x000fe20003f06270 */
[----:B------:R-:W-:Y:S01]  /*7e90*/  IMAD.IADD R5, R5, 0x1, R7 ;  /* 0x0000000105057824 */ /* 0x000fe200078e0207 */
[----:B------:R-:W-:Y:S01]  /*7ea0*/  LEA R20, P1, R4, UR6, 0x1 ;  /* 0x0000000604147c11 */ /* 0x000fe2000f8208ff */
[----:B------:R-:W-:Y:S01]  /*7eb0*/  UPRMT UR4, URZ, 0x654, UR4 ;  /* 0x000006543f047896 */ /* 0x000fe20008000004 */
[----:B------:R-:W-:Y:S02]  /*7ec0*/  LOP3.LUT R3, R0, R3, RZ, 0xfc, !PT ;  /* 0x0000000300037212 */ /* 0x000fe400078efcff */
[----:B------:R-:W-:Y:S01]  /*7ed0*/  LEA.HI.X R21, R4, UR7, R5, 0x1, P1 ;  /* 0x0000000704157c11 */ /* 0x000fe200088f0c05 */
[----:B0-----:R0:W1:Y:S04]  /*7ee0*/  SHFL.IDX PT, R6, R20, RZ, 0x181f ;  /* 0x00181fff14067589 */ /* 0x00106800000e0000 */
[----:B------:R0:W2:Y:S01]  /*7ef0*/  SHFL.IDX PT, R7, R21, RZ, 0x181f ;  /* 0x00181fff15077589 */ /* 0x0000a200000e0000 */
[----:B------:R-:W-:Y:S01]  /*7f00*/  SYNCS.ARRIVE.TRANS64.RED.A1T0 RZ, [UR4], RZ ;  /* 0x000000ffffff79a7 */ /* 0x000fe20008100404 */
[----:B------:R-:W-:Y:S05]  /*7f10*/  @P0 BRA `(.L_x_3246) ;  /* 0x00000000007c0947 */ /* 0x000fea0003800000 */
[----:B------:R-:W-:Y:S02]  /*7f20*/  ISETP.GE.AND P1, PT, R189, UR12, PT ;  /* 0x0000000cbd007c0c */ /* 0x000fe4000bf26270 */
[----:B------:R-:W-:Y:S02]  /*7f30*/  ISETP.GE.AND P0, PT, R16, UR12, PT ;  /* 0x0000000c10007c0c */ /* 0x000fe4000bf06270 */
[----:B------:R-:W-:Y:S02]  /*7f40*/  ISETP.GE.AND P5, PT, R188, UR12, PT ;  /* 0x0000000cbc007c0c */ /* 0x000fe4000bfa6270 */
[----:B------:R-:W-:-:S07]  /*7f50*/  ISETP.GE.AND P3, PT, R187, UR12, PT ;  /* 0x0000000cbb007c0c */ /* 0x000fce000bf66270 */
[CC--:B-1----:R-:W-:Y:S02]  /*7f60*/  @!P1 LEA R8, P2, R189.reuse, R6.reuse, 0x1 ;  /* 0x00000006bd089211 */ /* 0x0c2fe400078408ff */
[----:B--2---:R-:W-:Y:S02]  /*7f70*/  @!P0 IMAD.WIDE R4, R16, 0x2, R6 ;  /* 0x0000000210048825 */ /* 0x004fe400078e0206 */
[----:B------:R-:W-:Y:S02]  /*7f80*/  @!P1 LEA.HI.X R9, R189, R7, R222, 0x1, P2 ;  /* 0x00000007bd099211 */ /* 0x000fe400010f0cde */
[----:B------:R-:W-:Y:S01]  /*7f90*/  ISETP.GE.AND P2, PT, R186, UR12, PT ;  /* 0x0000000cba007c0c */ /* 0x000fe2000bf46270 */
[----:B-----5:R1:W-:Y:S01]  /*7fa0*/  @!P0 ST.E.128 desc[UR42][R4.64], R108 ;  /* 0x0000006c04008985 */ /* 0x0203e2000c101d2a */
[----:B------:R-:W-:Y:S02]  /*7fb0*/  @!P5 LEA R10, P4, R188, R6, 0x1 ;  /* 0x00000006bc0ad211 */ /* 0x000fe400078808ff */
[----:B------:R-:W-:Y:S01]  /*7fc0*/  LOP3.LUT P0, RZ, R0, 0x40, RZ, 0xc0, !PT ;  /* 0x0000004000ff7812 */ /* 0x000fe2000780c0ff */
[----:B------:R2:W-:Y:S01]  /*7fd0*/  @!P1 ST.E.128 desc[UR42][R8.64], R36 ;  /* 0x0000002408009985 */ /* 0x0005e2000c101d2a */
[----:B------:R-:W-:-:S02]  /*7fe0*/  ISETP.GE.AND P1, PT, R185, UR12, PT ;  /* 0x0000000cb9007c0c */ /* 0x000fc4000bf26270 */
[-C--:B------:R-:W-:Y:S02]  /*7ff0*/  @!P5 LEA.HI.X R11, R188, R7.reuse, R221, 0x1, P4 ;  /* 0x00000007bc0bd211 */ /* 0x080fe400020f0cdd */
[----:B------:R-:W-:Y:S02]  /*8000*/  LOP3.LUT P4, RZ, R3, 0x80, RZ, 0xc0, !PT ;  /* 0x0000008003ff7812 */ /* 0x000fe4000788c0ff */
[CC--:B------:R-:W-:Y:S01]  /*8010*/  @!P3 LEA R12, P6, R187.reuse, R6.reuse, 0x1 ;  /* 0x00000006bb0cb211 */ /* 0x0c0fe200078c08ff */
[----:B------:R3:W-:Y:S03]  /*8020*/  @!P5 ST.E.128 desc[UR42][R10.64], R44 ;  /* 0x0000002c0a00d985 */ /* 0x0007e6000c101d2a */
[----:B------:R-:W-:Y:S02]  /*8030*/  @!P3 LEA.HI.X R13, R187, R7, R220, 0x1, P6 ;  /* 0x00000007bb0db211 */ /* 0x000fe400030f0cdc */
[----:B-1----:R-:W-:-:S03]  /*8040*/  @!P2 LEA R4, P5, R186, R6, 0x1 ;  /* 0x00000006ba04a211 */ /* 0x002fc600078a08ff */
[----:B------:R3:W-:Y:S01]  /*8050*/  @!P3 ST.E.128 desc[UR42][R12.64], R56 ;  /* 0x000000380c00b985 */ /* 0x0007e2000c101d2a */
[-C--:B------:R-:W-:Y:S02]  /*8060*/  @P0 LEA R14, P3, R213, R6.reuse, 0x1 ;  /* 0x00000006d50e0211 */ /* 0x080fe400078608ff */
[CC--:B--2---:R-:W-:Y:S02]  /*8070*/  @!P1 LEA R8, P6, R185.reuse, R6.reuse, 0x1 ;  /* 0x00000006b9089211 */ /* 0x0c4fe400078c08ff */
[-C--:B------:R-:W-:Y:S02]  /*8080*/  @!P2 LEA.HI.X R5, R186, R7.reuse, R219, 0x1, P5 ;  /* 0x00000007ba05a211 */ /* 0x080fe400028f0cdb */
[----:B------:R-:W-:Y:S02]  /*8090*/  @P4 LEA R6, P5, R212, R6, 0x1 ;  /* 0x00000006d4064211 */ /* 0x000fe400078a08ff */
[-C--:B------:R-:W-:Y:S01]  /*80a0*/  @!P1 LEA.HI.X R9, R185, R7.reuse, R218, 0x1, P6 ;  /* 0x00000007b9099211 */ /* 0x080fe200030f0cda */
[----:B------:R3:W-:Y:S01]  /*80b0*/  @!P2 ST.E.128 desc[UR42][R4.64], R64 ;  /* 0x000000400400a985 */ /* 0x0007e2000c101d2a */
[----:B------:R-:W-:-:S02]  /*80c0*/  @P0 LEA.HI.X R15, R213, R7, R217, 0x1, P3 ;  /* 0x00000007d50f0211 */ /* 0x000fc400018f0cd9 */
[----:B------:R-:W-:Y:S01]  /*80d0*/  @P4 LEA.HI.X R7, R212, R7, R216, 0x1, P5 ;  /* 0x00000007d4074211 */ /* 0x000fe200028f0cd8 */
[----:B------:R3:W-:Y:S04]  /*80e0*/  @!P1 ST.E.128 desc[UR42][R8.64], R72 ;  /* 0x0000004808009985 */ /* 0x0007e8000c101d2a */
[----:B------:R3:W-:Y:S04]  /*80f0*/  @P0 ST.E.128 desc[UR42][R14.64], R80 ;  /* 0x000000500e000985 */ /* 0x0007e8000c101d2a */
[----:B------:R3:W-:Y:S02]  /*8100*/  @P4 ST.E.128 desc[UR42][R6.64], R88 ;  /* 0x0000005806004985 */ /* 0x0007e4000c101d2a */
.L_x_3246:
[----:B------:R-:W-:Y:S05]  /*8110*/  BSYNC B0 ;  /* 0x0000000000007941 */ /* 0x000fea0003800000 */
.L_x_3245:
[----:B---3--:R-:W-:Y:S01]  /*8120*/  VIADD R4, R24, 0x20 ;  /* 0x0000002018047836 */ /* 0x008fe20000000000 */
[----:B--2---:R2:W3:Y:S01]  /*8130*/  SHFL.IDX PT, R7, R21, 0x1, 0x181f ;  /* 0x00381f0015077f89 */ /* 0x0044e200000e0000 */
[----:B------:R-:W-:Y:S03]  /*8140*/  BSSY B0, `(.L_x_3247) ;  /* 0x0000023000007945 */ /* 0x000fe60003800000 */
[----:B------:R-:W-:Y:S01]  /*8150*/  ISETP.GE.AND P0, PT, R4, R25, PT ;  /* 0x000000190400720c */ /* 0x000fe20003f06270 */
[----:B-1----:R2:W1:-:S12]  /*8160*/  SHFL.IDX PT, R6, R20, 0x1, 0x181f ;  /* 0x00381f0014067f89 */ /* 0x00245800000e0000 */
[----:B--2---:R-:W-:Y:S05]  /*8170*/  @P0 BRA `(.L_x_3248) ;  /* 0x00000000007c0947 */ /* 0x004fea0003800000 */
[----:B------:R-:W-:Y:S02]  /*8180*/  ISETP.GE.AND P2, PT, R189, UR12, PT ;  /* 0x0000000cbd007c0c */ /* 0x000fe4000bf46270 */
[----:B------:R-:W-:Y:S02]  /*8190*/  ISETP.GE.AND P3, PT, R16, UR12, PT ;  /* 0x0000000c10007c0c */ /* 0x000fe4000bf66270 */
[----:B------:R-:W-:Y:S02]  /*81a0*/  ISETP.GE.AND P5, PT, R188, UR12, PT ;  /* 0x0000000cbc007c0c */ /* 0x000fe4000bfa6270 */
[----:B------:R-:W-:Y:S02]  /*81b0*/  ISETP.GE.AND P4, PT, R187, UR12, PT ;  /* 0x0000000cbb007c0c */ /* 0x000fe4000bf86270 */
[----:B------:R-:W-:-:S05]  /*81c0*/  LOP3.LUT P1, RZ, R0, 0x40, RZ, 0xc0, !PT ;  /* 0x0000004000ff7812 */ /* 0x000fca000782c0ff */
[CC--:B-1----:R-:W-:Y:S02]  /*81d0*/  @!P2 LEA R8, P0, R189.reuse, R6.reuse, 0x1 ;  /* 0x00000006bd08a211 */ /* 0x0c2fe400078008ff */
[----:B---3--:R-:W-:Y:S02]  /*81e0*/  @!P3 IMAD.WIDE R4, R16, 0x2, R6 ;  /* 0x000000021004b825 */ /* 0x008fe400078e0206 */
[-C--:B------:R-:W-:Y:S02]  /*81f0*/  @!P2 LEA.HI.X R9, R189, R7.reuse, R222, 0x1, P0 ;  /* 0x00000007bd09a211 */ /* 0x080fe400000f0cde */
[----:B------:R-:W-:Y:S01]  /*8200*/  @!P5 LEA R10, P0, R188, R6, 0x1 ;  /* 0x00000006bc0ad211 */ /* 0x000fe200078008ff */
[----:B-----5:R1:W-:Y:S01]  /*8210*/  @!P3 ST.E.128 desc[UR42][R4.64], R32 ;  /* 0x000000200400b985 */ /* 0x0203e2000c101d2a */
[----:B------:R-:W-:Y:S02]  /*8220*/  ISETP.GE.AND P3, PT, R186, UR12, PT ;  /* 0x0000000cba007c0c */ /* 0x000fe4000bf66270 */
[----:B------:R-:W-:Y:S01]  /*8230*/  @!P5 LEA.HI.X R11, R188, R7, R221, 0x1, P0 ;  /* 0x00000007bc0bd211 */ /* 0x000fe200000f0cdd */
[----:B------:R2:W-:Y:S01]  /*8240*/  @!P2 ST.E.128 desc[UR42][R8.64], R40 ;  /* 0x000000280800a985 */ /* 0x0005e2000c101d2a */
[----:B------:R-:W-:-:S02]  /*8250*/  ISETP.GE.AND P2, PT, R185, UR12, PT ;  /* 0x0000000cb9007c0c */ /* 0x000fc4000bf46270 */
[----:B------:R-:W-:Y:S01]  /*8260*/  LOP3.LUT P0, RZ, R3, 0x80, RZ, 0xc0, !PT ;  /* 0x0000008003ff7812 */ /* 0x000fe2000780c0ff */
[----:B------:R2:W-:Y:S01]  /*8270*/  @!P5 ST.E.128 desc[UR42][R10.64], R48 ;  /* 0x000000300a00d985 */ /* 0x0005e2000c101d2a */
[----:B------:R-:W-:-:S04]  /*8280*/  @!P4 LEA R12, P6, R187, R6, 0x1 ;  /* 0x00000006bb0cc211 */ /* 0x000fc800078c08ff */
[----:B------:R-:W-:Y:S02]  /*8290*/  @!P4 LEA.HI.X R13, R187, R7, R220, 0x1, P6 ;  /* 0x00000007bb0dc211 */ /* 0x000fe400030f0cdc */
[----:B------:R-:W-:-:S03]  /*82a0*/  @!P3 LEA R14, P5, R186, R6, 0x1 ;  /* 0x00000006ba0eb211 */ /* 0x000fc600078a08ff */
[----:B------:R2:W-:Y:S01]  /*82b0*/  @!P4 ST.E.128 desc[UR42][R12.64], R60 ;  /* 0x0000003c0c00c985 */ /* 0x0005e2000c101d2a */
[-C--:B-1----:R-:W-:Y:S02]  /*82c0*/  @!P2 LEA R4, P6, R185, R6.reuse, 0x1 ;  /* 0x00000006b904a211 */ /* 0x082fe400078c08ff */
[-C--:B0-----:R-:W-:Y:S02]  /*82d0*/  @P1 LEA R20, P4, R213, R6.reuse, 0x1 ;  /* 0x00000006d5141211 */ /* 0x081fe400078808ff */
        /* <DEDUP_REMOVED lines=9> */
.L_x_3248:
[----:B------:R-:W-:Y:S05]  /*8370*/  BSYNC B0 ;  /* 0x0000000000007941 */ /* 0x000fea0003800000 */
.L_x_3247:
[----:B------:R-:W4:Y:S02]  /*8380*/  LDC R0, c[0x0][0xc34] ;  /* 0x00030d00ff007b82 */ /* 0x000f240000000800 */
[----:B----4-:R-:W-:-:S13]  /*8390*/  ISETP.LE.AND P0, PT, R0, UR47, PT ;  /* 0x0000002f00007c0c */ /* 0x010fda000bf03270 */
[----:B------:R-:W-:Y:S05]  /*83a0*/  @!P0 BRA `(.L_x_3249) ;  /* 0xffffff8c00108947 */ /* 0x000fea000383ffff */
[----:B------:R-:W-:Y:S05]  /*83b0*/  EXIT ;  /* 0x000000000000794d */ /* 0x000fea0003800000 */
.L_x_3212:
[----:B------:R-:W-:-:S08]  /*83c0*/  NOP ;  /* 0x0000000000007918 */ /* 0x000fd00000000000 */
[----:B------:R-:W0:-:S00]  /*83d0*/  USETMAXREG.DEALLOC.CTAPOOL 0x18 ;  /* 0x00000018000079c8 */ /* 0x000e0000080e0500 */
[----:B------:R-:W1:Y:S01]  /*83e0*/  S2UR UR5, SR_CTAID.X ;  /* 0x00000000000579c3 */ /* 0x000e620000002500 */
[----:B0-----:R-:W-:Y:S02]  /*83f0*/  IMAD.MOV.U32 R2, RZ, RZ, 0x1 ;  /* 0x00000001ff027424 */ /* 0x001fe400078e00ff */
[----:B------:R-:W-:-:S05]  /*8400*/  IMAD.MOV.U32 R18, RZ, RZ, RZ ;  /* 0x000000ffff127224 */ /* 0x000fca00078e00ff */
[----:B------:R-:W1:Y:S02]  /*8410*/  LDC R3, c[0x0][0xc34] ;  /* 0x00030d00ff037b82 */ /* 0x000e640000000800 */
[----:B-1----:R-:W-:Y:S01]  /*8420*/  ISETP.LE.AND P0, PT, R3, UR5, PT ;  /* 0x0000000503007c0c */ /* 0x002fe2000bf03270 */
[----:B------:R-:W-:-:S05]  /*8430*/  IMAD.MOV.U32 R3, RZ, RZ, 0x1 ;  /* 0x00000001ff037424 */ /* 0x000fca00078e00ff */
[----:B------:R0:W-:Y:S07]  /*8440*/  STL [R1], R3 ;  /* 0x0000000301007387 */ /* 0x0001ee0000100800 */
[----:B------:R-:W-:Y:S05]  /*8450*/  @P0 BRA `(.L_x_3250) ;  /* 0x0000004800480947 */ /* 0x000fea0003800000 */
[----:B------:R-:W1:Y:S01]  /*8460*/  S2UR UR4, SR_CgaCtaId ;  /* 0x00000000000479c3 */ /* 0x000e620000008800 */
[C---:B------:R-:W-:Y:S01]  /*8470*/  IMAD.SHL.U32 R2, R0.reuse, 0x8, RZ ;  /* 0x0000000800027824 */ /* 0x040fe200078e00ff */
[----:B------:R-:W-:Y:S01]  /*8480*/  LOP3.LUT R5, R0, 0x7f, RZ, 0xc0, !PT ;  /* 0x0000007f00057812 */ /* 0x000fe200078ec0ff */
[----:B------:R-:W-:Y:S01]  /*8490*/  UMOV UR36, 0x400 ;  /* 0x0000040000247882 */ /* 0x000fe20000000000 */
[----:B------:R-:W-:Y:S01]  /*84a0*/  IMAD.MOV.U32 R18, RZ, RZ, RZ ;  /* 0x000000ffff127224 */ /* 0x000fe200078e00ff */
[----:B------:R-:W-:Y:S01]  /*84b0*/  ULDC.64 UR40, c[0x0][0x198] ;  /* 0x0000660000287ab9 */ /* 0x000fe20000000a00 */
[----:B0-----:R-:W-:Y:S01]  /*84c0*/  LOP3.LUT R3, R2, 0x1f8, RZ, 0xc0, !PT ;  /* 0x000001f802037812 */ /* 0x001fe200078ec0ff */
[----:B------:R-:W-:Y:S01]  /*84d0*/  IMAD.U32 R2, RZ, RZ, UR5 ;  /* 0x00000005ff027e24 */ /* 0x000fe2000f8e00ff */
[----:B------:R-:W-:Y:S02]  /*84e0*/  ULDC UR38, c[0x0][0xc] ;  /* 0x0000030000267ab9 */ /* 0x000fe40000000800 */
[----:B------:R-:W-:Y:S01]  /*84f0*/  LOP3.LUT R4, R3, 0x38, R0, 0x78, !PT ;  /* 0x0000003803047812 */ /* 0x000fe200078e7800 */
[----:B------:R-:W-:Y:S01]  /*8500*/  IMAD.SHL.U32 R3, R5, 0x8, RZ ;  /* 0x0000000805037824 */ /* 0x000fe200078e00ff */
[----:B------:R-:W-:-:S04]  /*8510*/  SHF.R.U32.HI R5, RZ, 0x3, R5 ;  /* 0x00000003ff057819 */ /* 0x000fc80000011605 */
[----:B------:R-:W-:Y:S01]  /*8520*/  LOP3.LUT R3, R4, 0x200, R3, 0xf8, !PT ;  /* 0x0000020004037812 */ /* 0x000fe200078ef803 */
[----:B------:R-:W-:-:S05]  /*8530*/  IMAD.SHL.U32 R4, R0, 0x10, RZ ;  /* 0x0000001000047824 */ /* 0x000fca00078e00ff */
[----:B------:R-:W-:Y:S01]  /*8540*/  LOP3.LUT R0, R5, 0x70, R4, 0xf8, !PT ;  /* 0x0000007005007812 */ /* 0x000fe200078ef804 */
[----:B------:R-:W-:Y:S01]  /*8550*/  IMAD.MOV.U32 R0, RZ, RZ, 0x1 ;  /* 0x00000001ff007424 */ /* 0x000fe200078e00ff */
[----:B-1----:R-:W-:-:S06]  /*8560*/  ULEA UR36, UR4, UR36, 0x18 ;  /* 0x0000002404247291 */ /* 0x002fcc000f8ec03f */
[----:B------:R-:W-:-:S05]  /*8570*/  LEA R3, R3, UR36, 0x1 ;  /* 0x0000002403037c11 */ /* 0x000fca000f8e08ff */
[----:B------:R0:W-:Y:S04]  /*8580*/  STL [R1+0x28], R3 ;  /* 0x0000280301007387 */ /* 0x0001e80000100800 */
[----:B------:R0:W-:Y:S04]  /*8590*/  STL [R1+0x20], R2 ;  /* 0x0000200201007387 */ /* 0x0001e80000100800 */
[----:B------:R0:W-:Y:S04]  /*85a0*/  STL [R1], R0 ;  /* 0x0000000001007387 */ /* 0x0001e80000100800 */
[----:B------:R0:W-:Y:S02]  /*85b0*/  STL [R1+0x30], RZ ;  /* 0x000030ff01007387 */ /* 0x0001e40000100800 */
.L_x_3342:
[----:B------:R-:W2:Y:S01]  /*85c0*/  LDL R4, [R1+0x20] ;  /* 0x0000200001047983 */ /* 0x000ea20000100800 */
[----:B0-----:R-:W0:Y:S01]  /*85d0*/  LDC R0, c[0x0][0xc38] ;  /* 0x00030e00ff007b82 */ /* 0x001e220000000800 */
[----:B------:R-:W-:Y:S05]  /*85e0*/  YIELD ;  /* 0x0000000000007946 */ /* 0x000fea0003800000 */
[----:B------:R-:W-:Y:S02]  /*85f0*/  ULDC.64 UR4, c[0x0][0x418] ;  /* 0x0001060000047ab9 */ /* 0x000fe40000000a00 */
[----:B-1----:R-:W1:Y:S01]  /*8600*/  LDC R17, c[0x0][0xc44] ;  /* 0x00031100ff117b82 */ /* 0x002e620000000800 */
        /* <DEDUP_REMOVED lines=11> */
[----:B--2---:R-:W-:-:S04]  /*86c0*/  @P0 IMAD.HI.U32 R0, R4, R0, RZ ;  /* 0x0000000004000227 */ /* 0x004fc800078e00ff */
[----:B------:R-:W-:Y:S01]  /*86d0*/  IMAD.MOV.U32 R6, RZ, RZ, R4 ;  /* 0x000000ffff067224 */ /* 0x000fe200078e0004 */
[----:B0-----:R-:W-:Y:S02]  /*86e0*/  @P0 SHF.R.U32.HI R6, RZ, R5, R0 ;  /* 0x00000005ff060219 */ /* 0x001fe40000011600 */
[----:B------:R-:W-:-:S03]  /*86f0*/  PLOP3.LUT P0, PT, PT, PT, UP0, 0x80, 0x0 ;  /* 0x000000000000781c */ /* 0x000fc60003f0f008 */
[----:B-1----:R-:W-:Y:S01]  /*8700*/  @P1 IMAD.HI.U32 R2, R6, R2, RZ ;  /* 0x0000000206021227 */ /* 0x002fe200078e00ff */
[----:B------:R0:W-:Y:S03]  /*8710*/  STL [R1+0x18], R6 ;  /* 0x0000180601007387 */ /* 0x0001e60000100800 */
[----:B------:R-:W-:Y:S01]  /*8720*/  IMAD.MOV.U32 R19, RZ, RZ, R6 ;  /* 0x000000ffff137224 */ /* 0x000fe200078e0006 */
[----:B------:R-:W-:Y:S02]  /*8730*/  @P1 SHF.R.U32.HI R19, RZ, R3, R2 ;  /* 0x00000003ff131219 */ /* 0x000fe40000011602 */
[----:B------:R-:W1:Y:S03]  /*8740*/  LDC R2, c[0x0][0x2f0] ;  /* 0x0000bc00ff027b82 */ /* 0x000e660000000800 */
[----:B------:R-:W-:Y:S01]  /*8750*/  IMAD.MOV R0, RZ, RZ, -R19 ;  /* 0x000000ffff007224 */ /* 0x000fe200078e0a13 */
[----:B------:R0:W-:Y:S03]  /*8760*/  STL [R1+0x10], R19 ;  /* 0x0000101301007387 */ /* 0x0001e60000100800 */
[----:B------:R-:W-:-:S02]  /*8770*/  IMAD R17, R17, R0, R6 ;  /* 0x0000000011117224 */ /* 0x000fc400078e0206 */
[----:B-1----:R-:W-:-:S04]  /*8780*/  IMAD R4, R2, UR4, RZ ;  /* 0x0000000402047c24 */ /* 0x002fc8000f8e02ff */
[----:B------:R-:W-:Y:S01]  /*8790*/  VIADD R0, R4, 0x3f ;  /* 0x0000003f04007836 */ /* 0x000fe20000000000 */
[----:B------:R0:W-:Y:S04]  /*87a0*/  STL [R1+0x2c], R4 ;  /* 0x00002c0401007387 */ /* 0x0001e80000100800 */
        /* <DEDUP_REMOVED lines=21> */
.L_x_3251:
        /* <DEDUP_REMOVED lines=9> */
[----:B0-----:R-:W-:Y:S02]  /*8990*/  IMAD.U32 R4, RZ, RZ, UR6 ;  /* 0x00000006ff047e24 */ /* 0x001fe4000f8e00ff */
        /* <DEDUP_REMOVED lines=9> */
[----:B--2---:R-:W-:Y:S05]  /*8a30*/  CALL.ABS.NOINC R2 ;  /* 0x0000000002007343 */ /* 0x004fea0003c00000 */
.L_x_3253:
        /* <DEDUP_REMOVED lines=15> */
.L_x_3252:
[----:B------:R-:W-:Y:S01]  /*8b30*/  ULDC.64 UR4, c[0x0][0x9f8] ;  /* 0x00027e0000047ab9 */ /* 0x000fe20000000a00 */
[----:B------:R-:W2:Y:S01]  /*8b40*/  LDL R16, [R1+0x1c] ;  /* 0x00001c0001107983 */ /* 0x000ea20000100800 */
[----:B------:R-:W-:-:S04]  /*8b50*/  ISETP.NE.U32.AND P0, PT, RZ, UR4, PT ;  /* 0x00000004ff007c0c */ /* 0x000fc8000bf05070 */
[----:B------:R-:W-:-:S13]  /*8b60*/  ISETP.NE.AND.EX P0, PT, RZ, UR5, PT, P0 ;  /* 0x00000005ff007c0c */ /* 0x000fda000bf05300 */
[----:B------:R-:W1:Y:S02]  /*8b70*/  @P0 LDC.64 R2, c[0x0][0x9f8] ;  /* 0x00027e00ff020b82 */ /* 0x000e640000000a00 */
[----:B-1----:R-:W-:-:S05]  /*8b80*/  @P0 IMAD.WIDE R2, R19, 0x4, R2 ;  /* 0x0000000413020825 */ /* 0x002fca00078e0202 */
[----:B0-----:R0:W3:Y:S01]  /*8b90*/  @P0 LDG.E R19, desc[UR42][R2.64] ;  /* 0x0000002a02130981 */ /* 0x0010e2000c1e1900 */
[----:B------:R-:W-:Y:S01]  /*8ba0*/  UMOV UR4, 0xffffffff ;  /* 0xffffffff00047882 */ /* 0x000fe20000000000 */
[----:B0-----:R-:W0:Y:S02]  /*8bb0*/  LDC.64 R2, c[0x0][0x418] ;  /* 0x00010600ff027b82 */ /* 0x001e240000000a00 */
[----:B0-----:R-:W-:-:S04]  /*8bc0*/  ISETP.NE.U32.AND P0, PT, R2, RZ, PT ;  /* 0x000000ff0200720c */ /* 0x001fc80003f05070 */
[----:B------:R-:W-:-:S04]  /*8bd0*/  ISETP.NE.AND.EX P1, PT, R3, RZ, PT, P0 ;  /* 0x000000ff0300720c */ /* 0x000fc80003f25300 */
[----:B------:R-:W-:Y:S01]  /*8be0*/  P2R R0, PR, RZ, 0x2 ;  /* 0x00000002ff007803 */ /* 0x000fe20000000000 */
[----:B--2---:R-:W-:-:S05]  /*8bf0*/  VIADD R8, R16, 0xffffffff ;  /* 0xffffffff10087836 */ /* 0x004fca0000000000 */
[----:B------:R0:W-:Y:S04]  /*8c00*/  STL [R1+0x14], R8 ;  /* 0x0000140801007387 */ /* 0x0001e80000100800 */
[----:B------:R0:W-:Y:S01]  /*8c10*/  STL [R1+0xc], R0 ;  /* 0x00000c0001007387 */ /* 0x0001e20000100800 */
[----:B---3--:R-:W-:Y:S02]  /*8c20*/  SHF.R.S32.HI R7, RZ, 0x1f, R19 ;  /* 0x0000001fff077819 */ /* 0x008fe40000011413 */
[----:B------:R-:W-:-:S03]  /*8c30*/  SEL R16, R19, RZ, !P1 ;  /* 0x000000ff13107207 */ /* 0x000fc60004800000 */
[----:B------:R0:W-:Y:S01]  /*8c40*/  STL [R1+0x4], R7 ;  /* 0x0000040701007387 */ /* 0x0001e20000100800 */
[----:B------:R-:W-:Y:S05]  /*8c50*/  BRA.DIV UR4, `(.L_x_3254) ;  /* 0x0000004604bc7947 */ /* 0x000fea000b800000 */
[----:B0-----:R-:W0:Y:S02]  /*8c60*/  S2R R0, SR_TID.X ;  /* 0x0000000000007919 */ /* 0x001e240000002100 */
[----:B0-----:R-:W-:-:S04]  /*8c70*/  SHF.R.U32.HI R0, RZ, 0x5, R0 ;  /* 0x00000005ff007819 */ /* 0x001fc80000011600 */
[----:B------:R-:W-:-:S05]  /*8c80*/  LOP3.LUT R0, R0, 0x3, RZ, 0xc0, !PT ;  /* 0x0000000300007812 */ /* 0x000fca00078ec0ff */
[----:B------:R0:W1:Y:S02]  /*8c90*/  SHFL.IDX PT, R14, R0, RZ, 0x1f ;  /* 0x00001fff000e7589 */ /* 0x00006400000e0000 */
.L_x_3359:
[----:B------:R-:W-:Y:S02]  /*8ca0*/  PLOP3.LUT P2, PT, PT, PT, PT, 0x8, 0x0 ;  /* 0x000000000000781c */ /* 0x000fe40003f4e170 */
[----:B-1----:R-:W-:Y:S02]  /*8cb0*/  ISETP.NE.AND P0, PT, R14, RZ, PT ;  /* 0x000000ff0e00720c */ /* 0x002fe40003f05270 */
[----:B0-----:R-:W-:-:S05]  /*8cc0*/  P2R R0, PR, RZ, 0x4 ;  /* 0x00000004ff007803 */ /* 0x001fca0000000000 */
[----:B------:R0:W-:Y:S06]  /*8cd0*/  STL [R1+0x8], R0 ;  /* 0x0000080001007387 */ /* 0x0001ec0000100800 */
[----:B------:R-:W-:Y:S05]  /*8ce0*/  @P0 BRA `(.L_x_3255) ;  /* 0x0000000000f80947 */ /* 0x000fea0003800000 */
[----:B------:R-:W-:-:S03]  /*8cf0*/  UMOV UR4, 0xffffffff ;  /* 0xffffffff00047882 */ /* 0x000fc60000000000 */
[----:B------:R-:W-:Y:S05]  /*8d00*/  BRA.DIV UR4, `(.L_x_3256) ;  /* 0x0000004604c47947 */ /* 0x000fea000b800000 */
[----:B------:R-:W-:-:S13]  /*8d10*/  ELECT P6, URZ, PT ;  /* 0x00000000003f782f */ /* 0x000fda00038c0000 */
.L_x_3362:
[----:B------:R-:W-:Y:S05]  /*8d20*/  @!P6 BRA `(.L_x_3255) ;  /* 0x0000000000e8e947 */ /* 0x000fea0003800000 */
[----:B------:R1:W-:Y:S01]  /*8d30*/  STL [R1+0x24], R8 ;  /* 0x0000240801007387 */ /* 0x0003e20000100800 */
[----:B------:R-:W-:Y:S01]  /*8d40*/  IMAD.MOV.U32 R16, RZ, RZ, R19 ;  /* 0x000000ffff107224 */ /* 0x000fe200078e0013 */
[----:B------:R-:W-:Y:S06]  /*8d50*/  @!P1 BRA `(.L_x_3257) ;  /* 0x00000000004c9947 */ /* 0x000fec0003800000 */
[----:B------:R-:W2:Y:S01]  /*8d60*/  LDC R6, c[0x0][0x43c] ;  /* 0x00010f00ff067b82 */ /* 0x000ea20000000800 */
[----:B0-----:R-:W-:Y:S01]  /*8d70*/  IMAD.MOV.U32 R0, RZ, RZ, R8 ;  /* 0x000000ffff007224 */ /* 0x001fe200078e0008 */
[----:B------:R-:W-:Y:S01]  /*8d80*/  ULDC.64 UR4, c[0x0][0x428] ;  /* 0x00010a0000047ab9 */ /* 0x000fe20000000a00 */
[----:B--2---:R-:W-:-:S13]  /*8d90*/  ISETP.NE.AND P0, PT, R6, 0x1, PT ;  /* 0x000000010600780c */ /* 0x004fda0003f05270 */
        /* <DEDUP_REMOVED lines=14> */
[----:B------:R2:W5:Y:S02]  /*8e80*/  LDG.E R16, desc[UR42][R2.64] ;  /* 0x0000002a02107981 */ /* 0x000564000c1e1900 */
.L_x_3257:
[----:B--2---:R-:W2:Y:S01]  /*8e90*/  LDL R2, [R1] ;  /* 0x0000000001027983 */ /* 0x004ea20000100800 */
[----:B0-----:R-:W-:Y:S02]  /*8ea0*/  LEA R0, R18, UR36, 0x3 ;  /* 0x0000002412007c11 */ /* 0x001fe4000f8e18ff */
[----:B--2---:R-:W-:-:S04]  /*8eb0*/  SHF.L.U32 R2, R2, 0x1f, RZ ;  /* 0x0000001f02027819 */ /* 0x004fc800000006ff */
[----:B------:R-:W0:Y:S02]  /*8ec0*/  SYNCS.PHASECHK.TRANS64.TRYWAIT P0, [R0+URZ+0x28c40], R2 ;  /* 0x028c4002000075a7 */ /* 0x000e24000800017f */
[----:B0-----:R-:W-:Y:S05]  /*8ed0*/  @!P0 BRA `(.L_x_3258) ;  /* 0x0000004400708947 */ /* 0x001fea0003800000 */
.L_x_3363:
        /* <DEDUP_REMOVED lines=11> */
.L_x_3259:
[----:B0-----:R-:W2:Y:S01]  /*8f90*/  LDL R2, [R1+0x24] ;  /* 0x0000240001027983 */ /* 0x001ea20000100800 */
[----:B------:R-:W-:Y:S01]  /*8fa0*/  R2UR UR8, R18 ;  /* 0x00000000120872ca */ /* 0x000fe200000e0000 */
[----:B------:R-:W-:Y:S01]  /*8fb0*/  UIADD3 UR4, UP0, UR40, 0x370, URZ ;  /* 0x0000037028047890 */ /* 0x000fe2000ff1e03f */
[----:B------:R-:W-:Y:S01]  /*8fc0*/  R2UR UR9, R0 ;  /* 0x00000000000972ca */ /* 0x000fe200000e0000 */
[----:B------:R-:W-:Y:S01]  /*8fd0*/  UMOV UR6, 0x0 ;  /* 0x0000000000067882 */ /* 0x000fe20000000000 */
[----:B------:R-:W-:Y:S01]  /*8fe0*/  R2UR UR12, R17 ;  /* 0x00000000110c72ca */ /* 0x000fe200000e0000 */
[----:B------:R-:W-:Y:S01]  /*8ff0*/  UIADD3.X UR5, URZ, UR41, URZ, UP0, !UPT ;  /* 0x000000293f057290 */ /* 0x000fe200087fe43f */
[----:B-----5:R-:W-:Y:S01]  /*9000*/  R2UR UR13, R16 ;  /* 0x00000000100d72ca */ /* 0x020fe200000e0000 */
[----:B------:R-:W-:Y:S01]  /*9010*/  UMOV UR7, 0x14f00000 ;  /* 0x14f0000000077882 */ /* 0x000fe20000000000 */
[----:B------:R-:W-:Y:S01]  /*9020*/  PLOP3.LUT P0, PT, PT, PT, PT, 0x80, 0x0 ;  /* 0x000000000000781c */ /* 0x000fe20003f0f070 */
[----:B------:R-:W-:-:S03]  /*9030*/  UMOV UR10, URZ ;  /* 0x0000003f000a7c82 */ /* 0x000fc60008000000 */
[----:B------:R-:W-:Y:S01]  /*9040*/  P2R R0, PR, RZ, 0x1 ;  /* 0x00000001ff007803 */ /* 0x000fe20000000000 */
[----:B------:R-:W-:Y:S02]  /*9050*/  ULEA UR8, UR8, UR36, 0xd ;  /* 0x0000002408087291 */ /* 0x000fe4000f8e683f */
[----:B------:R-:W-:Y:S02]  /*9060*/  UIADD3 UR9, UR9, 0x28c30, URZ ;  /* 0x00028c3009097890 */ /* 0x000fe4000fffe03f */
[----:B------:R-:W-:Y:S01]  /*9070*/  UIADD3 UR8, UR8, 0x22400, URZ ;  /* 0x0002240008087890 */ /* 0x000fe2000fffe03f */
[----:B------:R3:W-:Y:S01]  /*9080*/  STL [R1+0x8], R0 ;  /* 0x0000080001007387 */ /* 0x0007e20000100800 */
[----:B--2---:R-:W-:-:S13]  /*9090*/  R2UR UR11, R2 ;  /* 0x00000000020b72ca */ /* 0x004fda00000e0000 */
[----:B------:R-:W-:-:S09]  /*90a0*/  USHF.L.U32 UR11, UR11, 0x6, URZ ;  /* 0x000000060b0b7899 */ /* 0x000fd2000800063f */
[----:B------:R3:W-:Y:S02]  /*90b0*/  UTMALDG.4D [UR8], [UR4], desc[UR6] ;  /* 0x00000608040075b4 */ /* 0x0007e40008019000 */
[----:B---3--:R-:W-:Y:S01]  /*90c0*/  NOP ;  /* 0x0000000000007918 */ /* 0x008fe20000000000 */
.L_x_3255:
        /* <DEDUP_REMOVED lines=22> */
.L_x_3260:
[----:B------:R-:W2:Y:S01]  /*9230*/  LDL.LU R5, [R1+0x10] ;  /* 0x0000100001057983 */ /* 0x000ea20000300800 */
[----:B0-----:R-:W-:Y:S01]  /*9240*/  SHF.R.S32.HI R0, RZ, 0x1f, R17 ;  /* 0x0000001fff007819 */ /* 0x001fe20000011411 */
[----:B------:R-:W-:Y:S01]  /*9250*/  ULDC.64 UR4, c[0x0][0x2d8] ;  /* 0x0000b60000047ab9 */ /* 0x000fe20000000a00 */
[----:B-1----:R-:W0:Y:S01]  /*9260*/  LDC R8, c[0x0][0x448] ;  /* 0x00011200ff087b82 */ /* 0x002e220000000800 */
[----:B------:R-:W3:Y:S01]  /*9270*/  LDL.LU R4, [R1+0x18] ;  /* 0x0000180001047983 */ /* 0x000ee20000300800 */
[----:B------:R-:W-:-:S03]  /*9280*/  ULDC UR6, c[0x0][0x2b8] ;  /* 0x0000ae0000067ab9 */ /* 0x000fc60000000800 */
[----:B------:R-:W4:Y:S01]  /*9290*/  LDL R9, [R1+0x20] ;  /* 0x0000200001097983 */ /* 0x000f220000100800 */
[----:B------:R-:W-:Y:S02]  /*92a0*/  IMAD R0, R0, UR4, RZ ;  /* 0x0000000400007c24 */ /* 0x000fe4000f8e02ff */
[----:B------:R-:W-:-:S04]  /*92b0*/  IMAD.WIDE.U32 R2, R17, UR4, RZ ;  /* 0x0000000411027c25 */ /* 0x000fc8000f8e00ff */
[----:B------:R-:W-:Y:S01]  /*92c0*/  IMAD R0, R17, UR5, R0 ;  /* 0x0000000511007c24 */ /* 0x000fe2000f8e0200 */
[----:B------:R-:W-:-:S03]  /*92d0*/  ULDC.64 UR4, c[0x0][0x2e0] ;  /* 0x0000b80000047ab9 */ /* 0x000fc60000000a00 */
[----:B------:R-:W-:Y:S01]  /*92e0*/  IMAD.IADD R3, R3, 0x1, R0 ;  /* 0x0000000103037824 */ /* 0x000fe200078e0200 */
[----:B0-----:R-:W-:-:S13]  /*92f0*/  ISETP.NE.AND P0, PT, R8, 0x1, PT ;  /* 0x000000010800780c */ /* 0x001fda0003f05270 */
[----:B------:R-:W0:Y:S08]  /*9300*/  @P0 LDC R6, c[0x0][0x44c] ;  /* 0x00011300ff060b82 */ /* 0x000e300000000800 */
[----:B------:R-:W1:Y:S01]  /*9310*/  @P0 LDC R7, c[0x0][0x450] ;  /* 0x00011400ff070b82 */ /* 0x000e620000000800 */
[----:B--2---:R-:W-:Y:S01]  /*9320*/  SHF.R.S32.HI R0, RZ, 0x1f, R5 ;  /* 0x0000001fff007819 */ /* 0x004fe20000011405 */
[----:B------:R-:W-:-:S04]  /*9330*/  IMAD.WIDE.U32 R2, R5, UR4, R2 ;  /* 0x0000000405027c25 */ /* 0x000fc8000f8e0002 */
[----:B---3--:R-:W-:Y:S02]  /*9340*/  IMAD.MOV R4, RZ, RZ, -R4 ;  /* 0x000000ffff047224 */ /* 0x008fe400078e0a04 */
[----:B------:R-:W-:Y:S01]  /*9350*/  IMAD R0, R0, UR4, RZ ;  /* 0x0000000400007c24 */ /* 0x000fe2000f8e02ff */
[----:B------:R-:W-:Y:S02]  /*9360*/  ULDC UR4, c[0x0][0xc38] ;  /* 0x00030e0000047ab9 */ /* 0x000fe40000000800 */
[----:B----4-:R-:W-:Y:S02]  /*9370*/  IMAD R4, R4, UR4, R9 ;  /* 0x0000000404047c24 */ /* 0x010fe4000f8e0209 */
[----:B------:R2:W5:Y:S01]  /*9380*/  LDL R9, [R1+0x28] ;  /* 0x0000280001097983 */ /* 0x0005620000100800 */
[----:B------:R-:W-:Y:S01]  /*9390*/  IMAD R0, R5, UR5, R0 ;  /* 0x0000000505007c24 */ /* 0x000fe2000f8e0200 */
[----:B------:R-:W-:Y:S01]  /*93a0*/  ULDC.64 UR4, c[0x0][0x2d0] ;  /* 0x0000b40000047ab9 */ /* 0x000fe20000000a00 */
[----:B------:R-:W3:Y:S02]  /*93b0*/  S2R R5, SR_TID.X ;  /* 0x0000000000057919 */ /* 0x000ee40000002100 */
[----:B------:R-:W-:Y:S01]  /*93c0*/  IMAD.IADD R3, R3, 0x1, R0 ;  /* 0x0000000103037824 */ /* 0x000fe200078e0200 */
[----:B---3--:R-:W-:-:S04]  /*93d0*/  LOP3.LUT R5, R5, 0x7f, RZ, 0xc0, !PT ;  /* 0x0000007f05057812 */ /* 0x008fc800078ec0ff */
[----:B------:R-:W-:Y:S02]  /*93e0*/  SHF.R.U32.HI R10, RZ, 0x3, R5 ;  /* 0x00000003ff0a7819 */ /* 0x000fe40000011605 */
[----:B------:R-:W3:Y:S02]  /*93f0*/  S2R R5, SR_TID.X ;  /* 0x0000000000057919 */ /* 0x000ee40000002100 */
[----:B---3--:R-:W-:-:S05]  /*9400*/  IMAD.SHL.U32 R5, R5, 0x10, RZ ;  /* 0x0000001005057824 */ /* 0x008fca00078e00ff */
[----:B------:R-:W-:-:S05]  /*9410*/  LOP3.LUT R5, R10, 0x70, R5, 0xf8, !PT ;  /* 0x000000700a057812 */ /* 0x000fca00078ef805 */
[----:B------:R-:W-:Y:S01]  /*9420*/  IMAD R0, R4, 0x40, R5 ;  /* 0x0000004004007824 */ /* 0x000fe200078e0205 */
[----:B------:R-:W3:Y:S03]  /*9430*/  S2R R10, SR_TID.X ;  /* 0x00000000000a7919 */ /* 0x000ee60000002100 */
        /* <DEDUP_REMOVED lines=9> */
[----:B------:R-:W-:Y:S01]  /*94d0*/  SHF.R.S32.HI R5, RZ, 0x1f, R0 ;  /* 0x0000001fff057819 */ /* 0x000fe20000011400 */
[----:B------:R-:W-:Y:S02]  /*94e0*/  ULDC.64 UR4, c[0x0][0x2c8] ;  /* 0x0000b20000047ab9 */ /* 0x000fe40000000a00 */
[----:B------:R-:W-:Y:S02]  /*94f0*/  IMAD.IADD R3, R3, 0x1, R6 ;  /* 0x0000000103037824 */ /* 0x000fe400078e0206 */
[----:B------:R-:W-:Y:S02]  /*9500*/  IMAD R5, R5, UR4, RZ ;  /* 0x0000000405057c24 */ /* 0x000fe4000f8e02ff */
[----:B------:R-:W-:-:S04]  /*9510*/  IMAD.WIDE.U32 R2, R0, UR4, R2 ;  /* 0x0000000400027c25 */ /* 0x000fc8000f8e0002 */
[----:B---3--:R-:W-:Y:S02]  /*9520*/  IMAD.SHL.U32 R10, R10, 0x8, RZ ;  /* 0x000000080a0a7824 */ /* 0x008fe400078e00ff */
[----:B------:R-:W-:Y:S01]  /*9530*/  IMAD R5, R0, UR5, R5 ;  /* 0x0000000500057c24 */ /* 0x000fe2000f8e0205 */
[----:B------:R-:W-:Y:S02]  /*9540*/  ULDC.64 UR4, c[0x0][0x280] ;  /* 0x0000a00000047ab9 */ /* 0x000fe40000000a00 */
[----:B------:R-:W-:Y:S01]  /*9550*/  LOP3.LUT R10, R10, 0x38, RZ, 0xc0, !PT ;  /* 0x000000380a0a7812 */ /* 0x000fe200078ec0ff */
[----:B------:R-:W-:Y:S01]  /*9560*/  IMAD.IADD R5, R3, 0x1, R5 ;  /* 0x0000000103057824 */ /* 0x000fe200078e0205 */
[----:B------:R-:W-:Y:S01]  /*9570*/  LEA R0, P1, R2, UR4, 0x1 ;  /* 0x0000000402007c11 */ /* 0x000fe2000f8208ff */
[----:B------:R-:W-:Y:S01]  /*9580*/  UMOV UR4, 0xffffffff ;  /* 0xffffffff00047882 */ /* 0x000fe20000000000 */
[----:B------:R-:W-:Y:S02]  /*9590*/  ISETP.GE.AND P0, PT, R10, UR6, PT ;  /* 0x000000060a007c0c */ /* 0x000fe4000bf06270 */
[----:B------:R-:W-:Y:S01]  /*95a0*/  LEA.HI.X R2, R2, UR5, R5, 0x1, P1 ;  /* 0x0000000502027c11 */ /* 0x000fe200088f0c05 */
[----:B--2---:R-:W-:Y:S10]  /*95b0*/  BRA.DIV UR4, `(.L_x_3261) ;  /* 0x0000003e04cc7947 */ /* 0x004ff4000b800000 */
[----:B------:R-:W0:Y:S01]  /*95c0*/  S2R R6, SR_TID.X ;  /* 0x0000000000067919 */ /* 0x000e220000002100 */
[----:B------:R-:W-:Y:S02]  /*95d0*/  ULDC UR4, c[0x0][0x288] ;  /* 0x0000a20000047ab9 */ /* 0x000fe40000000800 */
[----:B------:R-:W-:Y:S01]  /*95e0*/  IMAD R3, R8, UR4, RZ ;  /* 0x0000000408037c24 */ /* 0x000fe2000f8e02ff */
[----:B------:R-:W1:Y:S01]  /*95f0*/  SHFL.IDX PT, R7, R0, RZ, 0x181f ;  /* 0x00181fff00077589 */ /* 0x000e6200000e0000 */
[----:B0-----:R-:W-:-:S04]  /*9600*/  LOP3.LUT R6, R6, 0x7f, RZ, 0xc0, !PT ;  /* 0x0000007f06067812 */ /* 0x001fc800078ec0ff */
[----:B------:R-:W-:Y:S02]  /*9610*/  SHF.R.U32.HI R11, RZ, 0x3, R6 ;  /* 0x00000003ff0b7819 */ /* 0x000fe40000011606 */
[----:B------:R-:W0:Y:S03]  /*9620*/  SHFL.IDX PT, R6, R2, RZ, 0x181f ;  /* 0x00181fff02067589 */ /* 0x000e2600000e0000 */
[----:B------:R-:W-:-:S04]  /*9630*/  IMAD R4, R4, 0x40, R11 ;  /* 0x0000004004047824 */ /* 0x000fc800078e020b */
        /* <DEDUP_REMOVED lines=8> */
[----:B-----5:R0:W-:Y:S01]  /*96c0*/  @!P1 LDGSTS.E.BYPASS.LTC128B.128 [R9+0x20400], desc[UR42][R6.64], !P0 ;  /* 0x2040000006099fae */ /* 0x0201e2000c101d6a */
[----:B------:R-:W-:Y:S01]  /*96d0*/  ISETP.GE.AND P1, PT, R5, R3, PT ;  /* 0x000000030500720c */ /* 0x000fe20003f26270 */
[----:B------:R-:W-:Y:S02]  /*96e0*/  VIADD R5, R4, 0x20 ;  /* 0x0000002004057836 */ /* 0x000fe40000000000 */
[----:B0-----:R-:W0:Y:S04]  /*96f0*/  SHFL.IDX PT, R7, R0, 0x1, 0x181f ;  /* 0x00381f0000077f89 */ /* 0x001e2800000e0000 */
[----:B------:R-:W1:Y:S06]  /*9700*/  SHFL.IDX PT, R6, R2, 0x1, 0x181f ;  /* 0x00381f0002067f89 */ /* 0x000e6c00000e0000 */
[----:B0-----:R-:W-:-:S05]  /*9710*/  @!P1 LEA R7, P2, R10, R7, 0x1 ;  /* 0x000000070a079211 */ /* 0x001fca00078408ff */
[----:B-1----:R-:W-:-:S05]  /*9720*/  @!P1 IMAD.X R6, RZ, RZ, R6, P2 ;  /* 0x000000ffff069224 */ /* 0x002fca00010e0606 */
[----:B------:R-:W-:-:S04]  /*9730*/  @!P1 LOP3.LUT R7, R7, R6, RZ, 0x3c, !PT ;  /* 0x0000000607079212 */ /* 0x000fc800078e3cff */
[----:B------:R-:W-:-:S04]  /*9740*/  @!P1 LOP3.LUT R6, R7, R6, RZ, 0x3c, !PT ;  /* 0x0000000607069212 */ /* 0x000fc800078e3cff */
[----:B------:R-:W-:-:S05]  /*9750*/  @!P1 LOP3.LUT R7, R7, R6, RZ, 0x3c, !PT ;  /* 0x0000000607079212 */ /* 0x000fca00078e3cff */
        /* <DEDUP_REMOVED lines=11> */
[----:B--2---:R0:W-:Y:S02]  /*9810*/  @!P1 LDGSTS.E.BYPASS.LTC128B.128 [R9+0x21400], desc[UR42][R6.64], !P0 ;  /* 0x2140000006099fae */ /* 0x0041e4000c101d6a */
.L_x_3372:
[----:B01----:R-:W2:Y:S01]  /*9820*/  LDL R6, [R1+0x30] ;  /* 0x0000300001067983 */ /* 0x003ea20000100800 */
[----:B------:R-:W-:-:S05]  /*9830*/  VIADD R4, R4, 0x30 ;  /* 0x0000003004047836 */ /* 0x000fca0000000000 */
[----:B------:R-:W-:-:S13]  /*9840*/  ISETP.GE.AND P1, PT, R4, R3, PT ;  /* 0x000000030400720c */ /* 0x000fda0003f26270 */
[----:B------:R-:W-:-:S05]  /*9850*/  @!P1 LEA R2, P2, R10, R0, 0x1 ;  /* 0x000000000a029211 */ /* 0x000fca00078408ff */
[----:B------:R-:W-:-:S05]  /*9860*/  @!P1 IMAD.X R3, RZ, RZ, R5, P2 ;  /* 0x000000ffff039224 */ /* 0x000fca00010e0605 */
[----:B------:R-:W-:Y:S01]  /*9870*/  @!PT LDS RZ, [RZ] ;  /* 0x00000000fffff984 */ /* 0x000fe20000000800 */
[----:B------:R-:W-:Y:S01]  /*9880*/  @!PT LDS RZ, [RZ] ;  /* 0x00000000fffff984 */ /* 0x000fe20000000800 */
[----:B------:R-:W-:Y:S01]  /*9890*/  @!PT LDS RZ, [RZ] ;  /* 0x00000000fffff984 */ /* 0x000fe20000000800 */
[----:B------:R0:W-:Y:S01]  /*98a0*/  @!P1 LDGSTS.E.BYPASS.LTC128B.128 [R9+0x21c00], desc[UR42][R2.64], !P0 ;  /* 0x21c0000002099fae */ /* 0x0001e2000c101d6a */
[----:B------:R-:W-:Y:S01]  /*98b0*/  NOP ;  /* 0x0000000000007918 */ /* 0x000fe20000000000 */
[----:B------:R-:W-:Y:S02]  /*98c0*/  SYNCS.ARRIVE.TRANS64.RED.A0T1 RZ, [UR36+0x28c00], RZ ;  /* 0x028c00ffffff79a7 */ /* 0x000fe40008200424 */
[----:B------:R-:W-:Y:S01]  /*98d0*/  ARRIVES.LDGSTSBAR.64.TRANSCNT [UR36+0x28c00] ;  /* 0x028c0000ff0079b0 */ /* 0x000fe20008000aa4 */
[----:B--2---:R-:W-:-:S04]  /*98e0*/  LOP3.LUT R0, R6, 0x1, RZ, 0xc, !PT ;  /* 0x0000000106007812 */ /* 0x004fc800078e0cff */
[----:B------:R-:W-:Y:S01]  /*98f0*/  SHF.L.U32 R0, R0, 0x1f, RZ ;  /* 0x0000001f00007819 */ /* 0x000fe200000006ff */
[----:B------:R-:W-:Y:S01]  /*9900*/  NOP ;  /* 0x0000000000007918 */ /* 0x000fe20000000000 */
[----:B------:R-:W-:Y:S01]  /*9910*/  SYNCS.ARRIVE.TRANS64.A1T0 RZ, [UR36+0x28c00], RZ ;  /* 0x028c00ffffff79a7 */ /* 0x000fe20008100024 */
[----:B------:R-:W-:Y:S01]  /*9920*/  BSSY B0, `(.L_x_3262) ;  /* 0x0000003000007945 */ /* 0x000fe20003800000 */
[----:B------:R-:W1:Y:S03]  /*9930*/  SYNCS.PHASECHK.TRANS64.TRYWAIT P0, [UR36+0x28c20], R0 ;  /* 0x028c2000ff0075a7 */ /* 0x000e660008000164 */
[----:B01----:R-:W-:Y:S05]  /*9940*/  @!P0 BRA `(.L_x_3263) ;  /* 0x00000040003c8947 */ /* 0x003fea0003800000 */
.L_x_3373:
[----:B------:R-:W-:Y:S05]  /*9950*/  BSYNC B0 ;  /* 0x0000000000007941 */ /* 0x000fea0003800000 */
.L_x_3262:
[----:B------:R-:W2:Y:S01]  /*9960*/  LDL R2, [R1+0x8] ;  /* 0x0000080001027983 */ /* 0x000ea20000100800 */
[----:B------:R-:W-:Y:S01]  /*9970*/  BSSY B0, `(.L_x_3264) ;  /* 0x0000095000007945 */ /* 0x000fe20003800000 */
[----:B--2---:R-:W-:-:S13]  /*9980*/  ISETP.NE.AND P0, PT, R2, RZ, PT ;  /* 0x000000ff0200720c */ /* 0x004fda0003f05270 */
[----:B------:R-:W-:Y:S05]  /*9990*/  @!P0 BRA `(.L_x_3265) ;  /* 0x0000000800488947 */ /* 0x000fea0003800000 */
[----:B------:R-:W2:Y:S01]  /*99a0*/  LDL R4, [R1] ;  /* 0x0000000001047983 */ /* 0x000ea20000100800 */
[----:B0-----:R-:W-:Y:S01]  /*99b0*/  LEA R3, R18, UR36, 0x3 ;  /* 0x0000002412037c11 */ /* 0x001fe2000f8e18ff */
[----:B------:R-:W-:Y:S01]  /*99c0*/  BSSY B1, `(.L_x_3266) ;  /* 0x0000007000017945 */ /* 0x000fe20003800000 */
[----:B------:R-:W0:Y:S02]  /*99d0*/  S2R R2, SR_TID.X ;  /* 0x0000000000027919 */ /* 0x000e240000002100 */
[----:B0-----:R-:W-:-:S04]  /*99e0*/  LOP3.LUT R2, R2, 0x7f, RZ, 0xc0, !PT ;  /* 0x0000007f02027812 */ /* 0x001fc800078ec0ff */
[----:B------:R-:W-:Y:S02]  /*99f0*/  ISETP.NE.AND P1, PT, R2, RZ, PT ;  /* 0x000000ff0200720c */ /* 0x000fe40003f25270 */
[----:B--2---:R-:W-:-:S04]  /*9a00*/  SHF.L.U32 R0, R4, 0x1f, RZ ;  /* 0x0000001f04007819 */ /* 0x004fc800000006ff */
[----:B------:R-:W0:Y:S02]  /*9a10*/  SYNCS.PHASECHK.TRANS64.TRYWAIT P0, [R3+URZ+0x28c60], R0 ;  /* 0x028c6000030075a7 */ /* 0x000e24000800017f */
[----:B0-----:R-:W-:Y:S05]  /*9a20*/  @!P0 BRA `(.L_x_3267) ;  /* 0x00000040001c8947 */ /* 0x001fea0003800000 */
.L_x_3374:
[----:B------:R-:W-:Y:S05]  /*9a30*/  BSYNC B1 ;  /* 0x0000000000017941 */ /* 0x000fea0003800000 */
.L_x_3266:
        /* <DEDUP_REMOVED lines=9> */
.L_x_3269:
[----:B------:R-:W-:Y:S05]  /*9ad0*/  BSYNC B1 ;  /* 0x0000000000017941 */ /* 0x000fea0003800000 */
.L_x_3268:
[----:B0-----:R-:W2:Y:S01]  /*9ae0*/  LDL R0, [R1+0x24] ;  /* 0x0000240001007983 */ /* 0x001ea20000100800 */
[----:B------:R-:W-:Y:S01]  /*9af0*/  LEA R2, R18, UR36, 0x10 ;  /* 0x0000002412027c11 */ /* 0x000fe2000f8e80ff */
[----:B------:R-:W-:Y:S01]  /*9b00*/  UIADD3 UR4, UP0, UR40, 0x470, URZ ;  /* 0x0000047028047890 */ /* 0x000fe2000ff1e03f */
[----:B------:R-:W-:Y:S01]  /*9b10*/  VIADD R3, R3, 0x28c50 ;  /* 0x00028c5003037836 */ /* 0x000fe20000000000 */
[----:B------:R-:W-:Y:S01]  /*9b20*/  PLOP3.LUT P0, PT, PT, PT, PT, 0x80, 0x0 ;  /* 0x000000000000781c */ /* 0x000fe20003f0f070 */
[----:B------:R-:W-:Y:S01]  /*9b30*/  UMOV UR6, 0x0 ;  /* 0x0000000000067882 */ /* 0x000fe20000000000 */
[----:B------:R-:W-:Y:S01]  /*9b40*/  VIADD R4, R2, 0x400 ;  /* 0x0000040002047836 */ /* 0x000fe20000000000 */
[----:B------:R-:W-:Y:S01]  /*9b50*/  UIADD3.X UR5, URZ, UR41, URZ, UP0, !UPT ;  /* 0x000000293f057290 */ /* 0x000fe200087fe43f */
[----:B------:R-:W-:Y:S01]  /*9b60*/  UMOV UR7, 0x14f00000 ;  /* 0x14f0000000077882 */ /* 0x000fe20000000000 */
[----:B------:R-:W-:Y:S01]  /*9b70*/  UMOV UR10, URZ ;  /* 0x0000003f000a7c82 */ /* 0x000fe20008000000 */
[----:B--2---:R-:W-:-:S09]  /*9b80*/  IMAD.SHL.U32 R0, R0, 0x40, RZ ;  /* 0x0000004000007824 */ /* 0x004fd200078e00ff */
.L_x_3270:
        /* <DEDUP_REMOVED lines=15> */
.L_x_3271:
        /* <DEDUP_REMOVED lines=15> */
.L_x_3272:
        /* <DEDUP_REMOVED lines=15> */
.L_x_3273:
        /* <DEDUP_REMOVED lines=15> */
.L_x_3274:
        /* <DEDUP_REMOVED lines=15> */
.L_x_3275:
        /* <DEDUP_REMOVED lines=15> */
.L_x_3276:
        /* <DEDUP_REMOVED lines=15> */
.L_x_3277:
        /* <DEDUP_REMOVED lines=10> */
.L_x_3265:
[----:B------:R-:W-:Y:S05]  /*a2c0*/  BSYNC B0 ;  /* 0x0000000000007941 */ /* 0x000fea0003800000 */
.L_x_3264:
[----:B------:R-:W2:Y:S04]  /*a2d0*/  LDL.LU R4, [R1+0x2c] ;  /* 0x00002c0001047983 */ /* 0x000ea80000300800 */
[----:B------:R-:W3:Y:S01]  /*a2e0*/  LDL.LU R7, [R1] ;  /* 0x0000000001077983 */ /* 0x000ee20000300800 */
[----:B------:R-:W-:-:S05]  /*a2f0*/  VIADD R18, R18, 0x1 ;  /* 0x0000000112127836 */ /* 0x000fca0000000000 */
[----:B------:R-:W-:-:S04]  /*a300*/  ISETP.NE.AND P0, PT, R18, 0x2, PT ;  /* 0x000000021200780c */ /* 0x000fc80003f05270 */
[----:B0-----:R-:W-:Y:S02]  /*a310*/  SEL R0, RZ, 0x1, P0 ;  /* 0x00000001ff007807 */ /* 0x001fe40000000000 */
[----:B------:R-:W-:Y:S02]  /*a320*/  SEL R18, R18, RZ, P0 ;  /* 0x000000ff12127207 */ /* 0x000fe40000000000 */
[----:B--2---:R-:W-:Y:S02]  /*a330*/  ISETP.GE.AND P1, PT, R4, 0x41, PT ;  /* 0x000000410400780c */ /* 0x004fe40003f26270 */
[----:B---3--:R-:W-:-:S05]  /*a340*/  LOP3.LUT R7, R7, R0, RZ, 0x3c, !PT ;  /* 0x0000000007077212 */ /* 0x008fca00078e3cff */
[----:B------:R0:W-:Y:S06]  /*a350*/  STL [R1], R7 ;  /* 0x0000000701007387 */ /* 0x0001ec0000100800 */
[----:B------:R-:W-:Y:S05]  /*a360*/  @!P1 BRA `(.L_x_3278) ;  /* 0x00000028005c9947 */ /* 0x000fea0003800000 */
[----:B------:R-:W2:Y:S01]  /*a370*/  LDL R4, [R1+0x1c] ;  /* 0x00001c0001047983 */ /* 0x000ea20000100800 */
[----:B------:R-:W-:Y:S02]  /*a380*/  IMAD.MOV.U32 R0, RZ, RZ, 0x1 ;  /* 0x00000001ff007424 */ /* 0x000fe400078e00ff */
[----:B--2---:R-:W-:-:S05]  /*a390*/  IMAD.MOV R6, RZ, RZ, -R4 ;  /* 0x000000ffff067224 */ /* 0x004fca00078e0a04 */
[----:B------:R-:W-:-:S05]  /*a3a0*/  VIADDMNMX R6, R6, R0, 0xffffffff, !PT ;  /* 0xffffffff06067446 */ /* 0x000fca0007800100 */
[----:B------:R-:W-:-:S05]  /*a3b0*/  IMAD.IADD R0, R4, 0x1, R6 ;  /* 0x0000000104007824 */ /* 0x000fca00078e0206 */
[----:B------:R-:W-:-:S04]  /*a3c0*/  LOP3.LUT R0, R0, 0x1, RZ, 0xc0, !PT ;  /* 0x0000000100007812 */ /* 0x000fc800078ec0ff */
[----:B------:R-:W-:Y:S01]  /*a3d0*/  ISETP.NE.U32.AND P0, PT, R0, 0x1, PT ;  /* 0x000000010000780c */ /* 0x000fe20003f05070 */
[----:B------:R-:W-:-:S12]  /*a3e0*/  VIADD R0, R4, 0xfffffffe ;  /* 0xfffffffe04007836 */ /* 0x000fd80000000000 */
[----:B------:R-:W-:Y:S05]  /*a3f0*/  @P0 BRA `(.L_x_3279) ;  /* 0x0000000c00600947 */ /* 0x000fea0003800000 */
[----:B------:R-:W2:Y:S01]  /*a400*/  LDL R4, [R1+0x8] ;  /* 0x0000080001047983 */ /* 0x000ea20000100800 */
[----:B------:R-:W-:Y:S01]  /*a410*/  BSSY B0, `(.L_x_3280) ;  /* 0x00000cd000007945 */ /* 0x000fe20003800000 */
[----:B--2---:R-:W-:-:S13]  /*a420*/  ISETP.NE.AND P2, PT, R4, RZ, PT ;  /* 0x000000ff0400720c */ /* 0x004fda0003f45270 */
[----:B------:R-:W-:Y:S05]  /*a430*/  @!P2 BRA `(.L_x_3281) ;  /* 0x0000000c0028a947 */ /* 0x000fea0003800000 */
[----:B------:R-:W2:Y:S02]  /*a440*/  LDL R4, [R1+0xc] ;  /* 0x00000c0001047983 */ /* 0x000ea40000100800 */
[----:B--2---:R-:W-:-:S13]  /*a450*/  ISETP.NE.AND P2, PT, R4, RZ, PT ;  /* 0x000000ff0400720c */ /* 0x004fda0003f45270 */
[----:B------:R-:W-:Y:S05]  /*a460*/  @!P2 BRA `(.L_x_3282) ;  /* 0x00000000004ca947 */ /* 0x000fea0003800000 */
[----:B------:R-:W2:Y:S01]  /*a470*/  LDL R8, [R1+0x4] ;  /* 0x0000040001087983 */ /* 0x000ea20000100800 */
[----:B------:R-:W1:Y:S01]  /*a480*/  LDC R5, c[0x0][0x43c] ;  /* 0x00010f00ff057b82 */ /* 0x000e620000000800 */
[----:B------:R-:W-:Y:S01]  /*a490*/  ULDC.64 UR4, c[0x0][0x428] ;  /* 0x00010a0000047ab9 */ /* 0x000fe20000000a00 */
[----:B-1----:R-:W-:-:S13]  /*a4a0*/  ISETP.NE.AND P0, PT, R5, 0x1, PT ;  /* 0x000000010500780c */ /* 0x002fda0003f05270 */
[----:B------:R-:W1:Y:S02]  /*a4b0*/  @P0 LDC.64 R2, c[0x0][0x440] ;  /* 0x00011000ff020b82 */ /* 0x000e640000000a00 */
[----:B-1----:R-:W-:-:S04]  /*a4c0*/  @P0 IMAD.HI.U32 R4, R0, R2, RZ ;  /* 0x0000000200040227 */ /* 0x002fc800078e00ff */
[----:B------:R-:W-:Y:S01]  /*a4d0*/  IMAD.MOV.U32 R2, RZ, RZ, R0 ;  /* 0x000000ffff027224 */ /* 0x000fe200078e0000 */
[----:B------:R-:W-:-:S05]  /*a4e0*/  @P0 SHF.R.U32.HI R2, RZ, R3, R4 ;  /* 0x00000003ff020219 */ /* 0x000fca0000011604 */
[----:B------:R-:W-:-:S04]  /*a4f0*/  IMAD.MOV R3, RZ, RZ, -R2 ;  /* 0x000000ffff037224 */ /* 0x000fc800078e0a02 */
[----:B------:R-:W-:Y:S01]  /*a500*/  IMAD R0, R5, R3, R0 ;  /* 0x0000000305007224 */ /* 0x000fe200078e0200 */
[----:B------:R-:W-:-:S03]  /*a510*/  SHF.R.S32.HI R3, RZ, 0x1f, R2 ;  /* 0x0000001fff037819 */ /* 0x000fc60000011402 */
[----:B------:R-:W-:-:S04]  /*a520*/  IMAD.WIDE.U32 R2, R19, UR4, R2 ;  /* 0x0000000413027c25 */ /* 0x000fc8000f8e0002 */
[----:B--2---:R-:W-:-:S04]  /*a530*/  IMAD R4, R8, UR4, RZ ;  /* 0x0000000408047c24 */ /* 0x004fc8000f8e02ff */
[----:B------:R-:W-:Y:S01]  /*a540*/  IMAD R4, R19, UR5, R4 ;  /* 0x0000000513047c24 */ /* 0x000fe2000f8e0204 */
[----:B------:R-:W-:-:S03]  /*a550*/  ULDC.64 UR4, c[0x0][0x418] ;  /* 0x0001060000047ab9 */ /* 0x000fc60000000a00 */
[----:B------:R-:W-:Y:S01]  /*a560*/  IMAD.IADD R3, R4, 0x1, R3 ;  /* 0x0000000104037824 */ /* 0x000fe200078e0203 */
[----:B------:R-:W-:-:S04]  /*a570*/  LEA R4, P0, R2, UR4, 0x2 ;  /* 0x0000000402047c11 */ /* 0x000fc8000f8010ff */
[----:B------:R-:W-:-:S05]  /*a580*/  LEA.HI.X R5, R2, UR5, R3, 0x2, P0 ;  /* 0x0000000502057c11 */ /* 0x000fca00080f1403 */
[----:B------:R1:W5:Y:S04]  /*a590*/  LDG.E R16, desc[UR42][R4.64] ;  /* 0x0000002a04107981 */ /* 0x000368000c1e1900 */
.L_x_3282:
[----:B------:R-:W-:Y:S01]  /*a5a0*/  LEA R3, R18, UR36, 0x3 ;  /* 0x0000002412037c11 */ /* 0x000fe2000f8e18ff */
[----:B-1----:R-:W1:Y:S01]  /*a5b0*/  S2R R4, SR_TID.X ;  /* 0x0000000000047919 */ /* 0x002e620000002100 */
[----:B------:R-:W-:Y:S01]  /*a5c0*/  SHF.L.U32 R2, R7, 0x1f, RZ ;  /* 0x0000001f07027819 */ /* 0x000fe200000006ff */
[----:B------:R-:W-:Y:S03]  /*a5d0*/  BSSY B1, `(.L_x_3283) ;  /* 0x0000005000017945 */ /* 0x000fe60003800000 */
[----:B------:R-:W2:Y:S01]  /*a5e0*/  SYNCS.PHASECHK.TRANS64.TRYWAIT P0, [R3+URZ+0x28c40], R2 ;  /* 0x028c4002030075a7 */ /* 0x000ea2000800017f */
[----:B-1----:R-:W-:-:S04]  /*a5f0*/  LOP3.LUT R4, R4, 0x7f, RZ, 0xc0, !PT ;  /* 0x0000007f04047812 */ /* 0x002fc800078ec0ff */
[----:B------:R-:W-:Y:S01]  /*a600*/  ISETP.NE.AND P1, PT, R4, RZ, PT ;  /* 0x000000ff0400720c */ /* 0x000fe20003f25270 */
[----:B--2---:R-:W-:-:S12]  /*a610*/  @!P0 BRA `(.L_x_3284) ;  /* 0x0000003400348947 */ /* 0x004fd80003800000 */
.L_x_3375:
[----:B------:R-:W-:Y:S05]  /*a620*/  BSYNC B1 ;  /* 0x0000000000017941 */ /* 0x000fea0003800000 */
.L_x_3283:
[----:B------:R-:W-:Y:S04]  /*a630*/  BSSY B1, `(.L_x_3285) ;  /* 0x0000009000017945 */ /* 0x000fe80003800000 */
[----:B------:R-:W-:Y:S05]  /*a640*/  @P1 BRA `(.L_x_3286) ;  /* 0x00000000001c1947 */ /* 0x000fea0003800000 */
[----:B------:R-:W2:Y:S01]  /*a650*/  S2R R5, SR_TID.X ;  /* 0x0000000000057919 */ /* 0x000ea20000002100 */
[----:B------:R-:W-:-:S04]  /*a660*/  IMAD.MOV.U32 R4, RZ, RZ, 0x2000 ;  /* 0x00002000ff047424 */ /* 0x000fc800078e00ff */
[----:B------:R3:W-:Y:S01]  /*a670*/  SYNCS.ARRIVE.TRANS64 RZ, [R3+URZ+0x28c30], R4 ;  /* 0x028c300403ff79a7 */ /* 0x0007e2000800003f */
[----:B--2---:R-:W-:-:S04]  /*a680*/  LOP3.LUT R5, R5, 0x1f, RZ, 0xc0, !PT ;  /* 0x0000001f05057812 */ /* 0x004fc800078ec0ff */
[----:B------:R-:W-:-:S13]  /*a690*/  ISETP.NE.AND P0, PT, R5, RZ, PT ;  /* 0x000000ff0500720c */ /* 0x000fda0003f05270 */
[----:B---3--:R-:W-:Y:S05]  /*a6a0*/  @!P0 BRA `(.L_x_3286) ;  /* 0x0000000000048947 */ /* 0x008fea0003800000 */
[----:B------:R-:W-:Y:S01]  /*a6b0*/  BPT.TRAP 0x1 ;  /* 0x000000040000795c */ /* 0x000fe20000300000 */
.L_x_3286:
[----:B------:R-:W-:Y:S05]  /*a6c0*/  BSYNC B1 ;  /* 0x0000000000017941 */ /* 0x000fea0003800000 */
.L_x_3285:
[----:B0-----:R-:W-:Y:S01]  /*a6d0*/  IMAD.MOV.U32 R7, RZ, RZ, RZ ;  /* 0x000000ffff077224 */ /* 0x001fe200078e00ff */
[----:B------:R-:W-:Y:S01]  /*a6e0*/  LEA R4, R18, UR36, 0xd ;  /* 0x0000002412047c11 */ /* 0x000fe2000f8e68ff */
[----:B------:R-:W-:Y:S01]  /*a6f0*/  UIADD3 UR4, UP0, UR40, 0x370, URZ ;  /* 0x0000037028047890 */ /* 0x000fe2000ff1e03f */
[----:B------:R-:W-:Y:S01]  /*a700*/  PLOP3.LUT P0, PT, PT, PT, PT, 0x80, 0x0 ;  /* 0x000000000000781c */ /* 0x000fe20003f0f070 */
[----:B------:R-:W-:Y:S01]  /*a710*/  IMAD.SHL.U32 R0, R0, 0x40, RZ ;  /* 0x0000004000007824 */ /* 0x000fe200078e00ff */
[----:B------:R-:W-:Y:S01]  /*a720*/  R2UR UR10, R7 ;  /* 0x00000000070a72ca */ /* 0x000fe200000e0000 */
[----:B------:R-:W-:Y:S01]  /*a730*/  VIADD R4, R4, 0x22400 ;  /* 0x0002240004047836 */ /* 0x000fe20000000000 */
[----:B------:R-:W-:Y:S01]  /*a740*/  UIADD3.X UR5, URZ, UR41, URZ, UP0, !UPT ;  /* 0x000000293f057290 */ /* 0x000fe200087fe43f */
[----:B------:R-:W-:Y:S01]  /*a750*/  VIADD R5, R3, 0x28c30 ;  /* 0x00028c3003057836 */ /* 0x000fe20000000000 */
[----:B------:R-:W-:Y:S01]  /*a760*/  UMOV UR6, 0x0 ;  /* 0x0000000000067882 */ /* 0x000fe20000000000 */
[----:B------:R-:W-:-:S10]  /*a770*/  UMOV UR7, 0x14f00000 ;  /* 0x14f0000000077882 */ /* 0x000fd40000000000 */
.L_x_3287:
        /* <DEDUP_REMOVED lines=10> */
[----:B------:R-:W0:Y:S01]  /*a820*/  SYNCS.PHASECHK.TRANS64.TRYWAIT P0, [R3+URZ+0x28c60], R2 ;  /* 0x028c6002030075a7 */ /* 0x000e22000800017f */
[----:B------:R-:W-:Y:S04]  /*a830*/  BSSY B1, `(.L_x_3288) ;  /* 0x0000002000017945 */ /* 0x000fe80003800000 */
[----:B0-----:R-:W-:Y:S05]  /*a840*/  @!P0 BRA `(.L_x_3289) ;  /* 0x0000003000bc8947 */ /* 0x001fea0003800000 */
.L_x_3376:
[----:B------:R-:W-:Y:S05]  /*a850*/  BSYNC B1 ;  /* 0x0000000000017941 */ /* 0x000fea0003800000 */
.L_x_3288:
[----:B------:R-:W-:Y:S01]  /*a860*/  BSSY B1, `(.L_x_3290) ;  /* 0x000000b000017945 */ /* 0x000fe20003800000 */
[----:B------:R-:W-:Y:S02]  /*a870*/  IMAD.MOV.U32 R8, RZ, RZ, 0x0 ;  /* 0x00000000ff087424 */ /* 0x000fe400078e00ff */
[----:B------:R-:W-:Y:S01]  /*a880*/  IMAD.MOV.U32 R9, RZ, RZ, 0x14f00000 ;  /* 0x14f00000ff097424 */ /* 0x000fe200078e00ff */
[----:B------:R-:W-:Y:S06]  /*a890*/  @P1 BRA `(.L_x_3291) ;  /* 0x00000000001c1947 */ /* 0x000fec0003800000 */
[----:B------:R-:W2:Y:S01]  /*a8a0*/  S2R R4, SR_TID.X ;  /* 0x0000000000047919 */ /* 0x000ea20000002100 */
[----:B01----:R-:W-:-:S04]  /*a8b0*/  IMAD.MOV.U32 R2, RZ, RZ, 0x10000 ;  /* 0x00010000ff027424 */ /* 0x003fc800078e00ff */
[----:B------:R3:W-:Y:S01]  /*a8c0*/  SYNCS.ARRIVE.TRANS64 RZ, [R3+URZ+0x28c50], R2 ;  /* 0x028c500203ff79a7 */ /* 0x0007e2000800003f */
[----:B--2---:R-:W-:-:S04]  /*a8d0*/  LOP3.LUT R4, R4, 0x1f, RZ, 0xc0, !PT ;  /* 0x0000001f04047812 */ /* 0x004fc800078ec0ff */
[----:B------:R-:W-:-:S13]  /*a8e0*/  ISETP.NE.AND P0, PT, R4, RZ, PT ;  /* 0x000000ff0400720c */ /* 0x000fda0003f05270 */
[----:B---3--:R-:W-:Y:S05]  /*a8f0*/  @!P0 BRA `(.L_x_3291) ;  /* 0x0000000000048947 */ /* 0x008fea0003800000 */
[----:B------:R-:W-:Y:S01]  /*a900*/  BPT.TRAP 0x1 ;  /* 0x000000040000795c */ /* 0x000fe20000300000 */
.L_x_3291:
[----:B------:R-:W-:Y:S05]  /*a910*/  BSYNC B1 ;  /* 0x0000000000017941 */ /* 0x000fea0003800000 */
.L_x_3290:
[----:B------:R-:W-:Y:S01]  /*a920*/  R2UR UR10, R7 ;  /* 0x00000000070a72ca */ /* 0x000fe200000e0000 */
[----:B------:R-:W-:Y:S01]  /*a930*/  UIADD3 UR4, UP0, UR40, 0x470, URZ ;  /* 0x0000047028047890 */ /* 0x000fe2000ff1e03f */
[----:B------:R-:W-:Y:S01]  /*a940*/  R2UR UR6, R8 ;  /* 0x00000000080672ca */ /* 0x000fe200000e0000 */
[----:B01----:R-:W-:Y:S01]  /*a950*/  VIADD R3, R3, 0x28c50 ;  /* 0x00028c5003037836 */ /* 0x003fe20000000000 */
[----:B------:R-:W-:Y:S01]  /*a960*/  R2UR UR7, R9 ;  /* 0x00000000090772ca */ /* 0x000fe200000e0000 */
[----:B------:R-:W-:Y:S01]  /*a970*/  UIADD3.X UR5, URZ, UR41, URZ, UP0, !UPT ;  /* 0x000000293f057290 */ /* 0x000fe200087fe43f */
[----:B------:R-:W-:Y:S02]  /*a980*/  LEA R2, R18, UR36, 0x10 ;  /* 0x0000002412027c11 */ /* 0x000fe4000f8e80ff */
[----:B------:R-:W-:-:S03]  /*a990*/  PLOP3.LUT P0, PT, PT, PT, PT, 0x80, 0x0 ;  /* 0x000000000000781c */ /* 0x000fc60003f0f070 */
[----:B------:R-:W-:-:S10]  /*a9a0*/  VIADD R4, R2, 0x400 ;  /* 0x0000040002047836 */ /* 0x000fd40000000000 */
.L_x_3292:
        /* <DEDUP_REMOVED lines=12> */
[----:B------:R-:W-:Y:S01]  /*aa70*/  R2UR UR7, R9 ;  /* 0x00000000090772ca */ /* 0x000fe200000e0000 */
[----:B------:R-:W-:Y:S01]  /*aa80*/  UMOV UR10, 0x40 ;  /* 0x00000040000a7882 */ /* 0x000fe20000000000 */
[----:B------:R-:W-:-:S13]  /*aa90*/  PLOP3.LUT P0, PT, PT, PT, PT, 0x80, 0x0 ;  /* 0x000000000000781c */ /* 0x000fda0003f0f070 */
.L_x_3293:
        /* <DEDUP_REMOVED lines=15> */
.L_x_3294:
        /* <DEDUP_REMOVED lines=15> */
.L_x_3295:
        /* <DEDUP_REMOVED lines=15> */
.L_x_3296:
        /* <DEDUP_REMOVED lines=15> */
.L_x_3297:
        /* <DEDUP_REMOVED lines=15> */
.L_x_3298:
        /* <DEDUP_REMOVED lines=15> */
.L_x_3299:
        /* <DEDUP_REMOVED lines=10> */
.L_x_3281:
[----:B------:R-:W-:Y:S05]  /*b0e0*/  BSYNC B0 ;  /* 0x0000000000007941 */ /* 0x000fea0003800000 */
.L_x_3280:
[----:B------:R-:W2:Y:S04]  /*b0f0*/  LDL.LU R5, [R1] ;  /* 0x0000000001057983 */ /* 0x000ea80000300800 */
[----:B------:R-:W3:Y:S01]  /*b100*/  LDL.LU R4, [R1+0x1c] ;  /* 0x00001c0001047983 */ /* 0x000ee20000300800 */
[----:B------:R-:W-:-:S05]  /*b110*/  VIADD R18, R18, 0x1 ;  /* 0x0000000112127836 */ /* 0x000fca0000000000 */
[----:B------:R-:W-:-:S04]  /*b120*/  ISETP.NE.AND P0, PT, R18, 0x2, PT ;  /* 0x000000021200780c */ /* 0x000fc80003f05270 */
[----:B------:R-:W-:Y:S02]  /*b130*/  SEL R0, RZ, 0x1, P0 ;  /* 0x00000001ff007807 */ /* 0x000fe40000000000 */
[----:B------:R-:W-:Y:S02]  /*b140*/  SEL R18, R18, RZ, P0 ;  /* 0x000000ff12127207 */ /* 0x000fe40000000000 */
[----:B--2---:R-:W-:Y:S01]  /*b150*/  LOP3.LUT R5, R5, R0, RZ, 0x3c, !PT ;  /* 0x0000000005057212 */ /* 0x004fe200078e3cff */
[----:B---3--:R-:W-:-:S04]  /*b160*/  VIADD R0, R4, 0xfffffffd ;  /* 0xfffffffd04007836 */ /* 0x008fc80000000000 */
[----:B------:R1:W-:Y:S03]  /*b170*/  STL [R1], R5 ;  /* 0x0000000501007387 */ /* 0x0003e60000100800 */
.L_x_3279:
[----:B------:R-:W2:Y:S01]  /*b180*/  LDL.LU R2, [R1+0x14] ;  /* 0x0000140001027983 */ /* 0x000ea20000300800 */
[----:B------:R-:W-:Y:S01]  /*b190*/  IMAD.MOV R6, RZ, RZ, -R6 ;  /* 0x000000ffff067224 */ /* 0x000fe200078e0a06 */
[----:B------:R-:W-:Y:S04]  /*b1a0*/  BSSY B0, `(.L_x_3278) ;  /* 0x00001b3000007945 */ /* 0x000fe80003800000 */
[----:B--2---:R-:W-:-:S13]  /*b1b0*/  ISETP.NE.AND P0, PT, R2, R6, PT ;  /* 0x000000060200720c */ /* 0x004fda0003f05270 */
[----:B------:R-:W-:Y:S05]  /*b1c0*/  @!P0 BRA `(.L_x_3300) ;  /* 0x0000001800c08947 */ /* 0x000fea0003800000 */
.L_x_3341:
[----:B--2---:R-:W2:Y:S01]  /*b1d0*/  LDL R2, [R1+0x8] ;  /* 0x0000080001027983 */ /* 0x004ea20000100800 */
[----:B------:R-:W-:Y:S01]  /*b1e0*/  BSSY B1, `(.L_x_3301) ;  /* 0x00000cf000017945 */ /* 0x000fe20003800000 */
[----:B--2---:R-:W-:-:S13]  /*b1f0*/  ISETP.NE.AND P0, PT, R2, RZ, PT ;  /* 0x000000ff0200720c */ /* 0x004fda0003f05270 */
[----:B------:R-:W-:Y:S05]  /*b200*/  @!P0 BRA `(.L_x_3302) ;  /* 0x0000000c00308947 */ /* 0x000fea0003800000 */
[----:B------:R-:W2:Y:S01]  /*b210*/  LDL R2, [R1+0xc] ;  /* 0x00000c0001027983 */ /* 0x000ea20000100800 */
[----:B------:R-:W-:Y:S01]  /*b220*/  IMAD.MOV.U32 R6, RZ, RZ, R0 ;  /* 0x000000ffff067224 */ /* 0x000fe200078e0000 */
[----:B--2---:R-:W-:-:S13]  /*b230*/  ISETP.NE.AND P0, PT, R2, RZ, PT ;  /* 0x000000ff0200720c */ /* 0x004fda0003f05270 */
[----:B------:R-:W-:Y:S05]  /*b240*/  @!P0 BRA `(.L_x_3303) ;  /* 0x00000000004c8947 */ /* 0x000fea0003800000 */
[----:B-1----:R-:W2:Y:S01]  /*b250*/  LDL R5, [R1+0x4] ;  /* 0x0000040001057983 */ /* 0x002ea20000100800 */
        /* <DEDUP_REMOVED lines=18> */
.L_x_3303:
[----:B------:R-:W3:Y:S01]  /*b380*/  LDL R2, [R1] ;  /* 0x0000000001027983 */ /* 0x000ee20000100800 */
[----:B--2---:R-:W-:Y:S01]  /*b390*/  LEA R4, R18, UR36, 0x3 ;  /* 0x0000002412047c11 */ /* 0x004fe2000f8e18ff */
[----:B------:R-:W-:Y:S01]  /*b3a0*/  BSSY B2, `(.L_x_3304) ;  /* 0x0000007000027945 */ /* 0x000fe20003800000 */
[----:B------:R-:W2:Y:S02]  /*b3b0*/  S2R R3, SR_TID.X ;  /* 0x0000000000037919 */ /* 0x000ea40000002100 */
[----:B--2---:R-:W-:-:S04]  /*b3c0*/  LOP3.LUT R3, R3, 0x7f, RZ, 0xc0, !PT ;  /* 0x0000007f03037812 */ /* 0x004fc800078ec0ff */
[----:B------:R-:W-:Y:S02]  /*b3d0*/  ISETP.NE.AND P1, PT, R3, RZ, PT ;  /* 0x000000ff0300720c */ /* 0x000fe40003f25270 */
[----:B---3--:R-:W-:-:S04]  /*b3e0*/  SHF.L.U32 R2, R2, 0x1f, RZ ;  /* 0x0000001f02027819 */ /* 0x008fc800000006ff */
[----:B------:R-:W2:Y:S02]  /*b3f0*/  SYNCS.PHASECHK.TRANS64.TRYWAIT P0, [R4+URZ+0x28c40], R2 ;  /* 0x028c4002040075a7 */ /* 0x000ea4000800017f */
[----:B--2---:R-:W-:Y:S05]  /*b400*/  @!P0 BRA `(.L_x_3305) ;  /* 0x0000002400e08947 */ /* 0x004fea0003800000 */
.L_x_3377:
[----:B------:R-:W-:Y:S05]  /*b410*/  BSYNC B2 ;  /* 0x0000000000027941 */ /* 0x000fea0003800000 */
.L_x_3304:
[----:B------:R-:W-:Y:S04]  /*b420*/  BSSY B2, `(.L_x_3306) ;  /* 0x0000009000027945 */ /* 0x000fe80003800000 */
[----:B------:R-:W-:Y:S05]  /*b430*/  @P1 BRA `(.L_x_3307) ;  /* 0x00000000001c1947 */ /* 0x000fea0003800000 */
[----:B-1----:R-:W1:Y:S01]  /*b440*/  S2R R5, SR_TID.X ;  /* 0x0000000000057919 */ /* 0x002e620000002100 */
[----:B------:R-:W-:-:S04]  /*b450*/  IMAD.MOV.U32 R3, RZ, RZ, 0x2000 ;  /* 0x00002000ff037424 */ /* 0x000fc800078e00ff */
[----:B------:R3:W-:Y:S01]  /*b460*/  SYNCS.ARRIVE.TRANS64 RZ, [R4+URZ+0x28c30], R3 ;  /* 0x028c300304ff79a7 */ /* 0x0007e2000800003f */
[----:B-1----:R-:W-:-:S04]  /*b470*/  LOP3.LUT R5, R5, 0x1f, RZ, 0xc0, !PT ;  /* 0x0000001f05057812 */ /* 0x002fc800078ec0ff */
[----:B------:R-:W-:-:S13]  /*b480*/  ISETP.NE.AND P0, PT, R5, RZ, PT ;  /* 0x000000ff0500720c */ /* 0x000fda0003f05270 */
[----:B---3--:R-:W-:Y:S05]  /*b490*/  @!P0 BRA `(.L_x_3307) ;  /* 0x0000000000048947 */ /* 0x008fea0003800000 */
[----:B------:R-:W-:Y:S01]  /*b4a0*/  BPT.TRAP 0x1 ;  /* 0x000000040000795c */ /* 0x000fe20000300000 */
.L_x_3307:
[----:B------:R-:W-:Y:S05]  /*b4b0*/  BSYNC B2 ;  /* 0x0000000000027941 */ /* 0x000fea0003800000 */
.L_x_3306:
[----:B-1----:R-:W-:Y:S01]  /*b4c0*/  IMAD.MOV.U32 R5, RZ, RZ, RZ ;  /* 0x000000ffff057224 */ /* 0x002fe200078e00ff */
[----:B------:R-:W-:Y:S01]  /*b4d0*/  LEA R3, R18, UR36, 0xd ;  /* 0x0000002412037c11 */ /* 0x000fe2000f8e68ff */
[----:B------:R-:W-:Y:S01]  /*b4e0*/  UIADD3 UR4, UP0, UR40, 0x370, URZ ;  /* 0x0000037028047890 */ /* 0x000fe2000ff1e03f */
[----:B------:R-:W-:Y:S01]  /*b4f0*/  PLOP3.LUT P0, PT, PT, PT, PT, 0x80, 0x0 ;  /* 0x000000000000781c */ /* 0x000fe20003f0f070 */
[----:B------:R-:W-:Y:S01]  /*b500*/  IMAD.SHL.U32 R6, R6, 0x40, RZ ;  /* 0x0000004006067824 */ /* 0x000fe200078e00ff */
[----:B------:R-:W-:Y:S01]  /*b510*/  R2UR UR10, R5 ;  /* 0x00000000050a72ca */ /* 0x000fe200000e0000 */
[----:B------:R-:W-:Y:S01]  /*b520*/  VIADD R3, R3, 0x22400 ;  /* 0x0002240003037836 */ /* 0x000fe20000000000 */
[----:B------:R-:W-:Y:S01]  /*b530*/  UIADD3.X UR5, URZ, UR41, URZ, UP0, !UPT ;  /* 0x000000293f057290 */ /* 0x000fe200087fe43f */
[----:B0-----:R-:W-:Y:S01]  /*b540*/  VIADD R7, R4, 0x28c30 ;  /* 0x00028c3004077836 */ /* 0x001fe20000000000 */
[----:B------:R-:W-:Y:S01]  /*b550*/  UMOV UR6, 0x0 ;  /* 0x0000000000067882 */ /* 0x000fe20000000000 */
[----:B------:R-:W-:-:S10]  /*b560*/  UMOV UR7, 0x14f00000 ;  /* 0x14f0000000077882 */ /* 0x000fd40000000000 */
.L_x_3308:
        /* <DEDUP_REMOVED lines=13> */
.L_x_3378:
[----:B------:R-:W-:Y:S05]  /*b640*/  BSYNC B2 ;  /* 0x0000000000027941 */ /* 0x000fea0003800000 */
.L_x_3309:
[----:B------:R-:W-:Y:S01]  /*b650*/  BSSY B2, `(.L_x_3311) ;  /* 0x000000b000027945 */ /* 0x000fe20003800000 */
[----:B0-2---:R-:W-:Y:S02]  /*b660*/  IMAD.MOV.U32 R2, RZ, RZ, 0x0 ;  /* 0x00000000ff027424 */ /* 0x005fe400078e00ff */
[----:B------:R-:W-:Y:S01]  /*b670*/  IMAD.MOV.U32 R3, RZ, RZ, 0x14f00000 ;  /* 0x14f00000ff037424 */ /* 0x000fe200078e00ff */
[----:B------:R-:W-:Y:S06]  /*b680*/  @P1 BRA `(.L_x_3312) ;  /* 0x00000000001c1947 */ /* 0x000fec0003800000 */
[----:B------:R-:W0:Y:S01]  /*b690*/  S2R R8, SR_TID.X ;  /* 0x0000000000087919 */ /* 0x000e220000002100 */
[----:B------:R-:W-:-:S04]  /*b6a0*/  IMAD.MOV.U32 R7, RZ, RZ, 0x10000 ;  /* 0x00010000ff077424 */ /* 0x000fc800078e00ff */
[----:B------:R1:W-:Y:S01]  /*b6b0*/  SYNCS.ARRIVE.TRANS64 RZ, [R4+URZ+0x28c50], R7 ;  /* 0x028c500704ff79a7 */ /* 0x0003e2000800003f */
[----:B0-----:R-:W-:-:S04]  /*b6c0*/  LOP3.LUT R8, R8, 0x1f, RZ, 0xc0, !PT ;  /* 0x0000001f08087812 */ /* 0x001fc800078ec0ff */
[----:B------:R-:W-:-:S13]  /*b6d0*/  ISETP.NE.AND P0, PT, R8, RZ, PT ;  /* 0x000000ff0800720c */ /* 0x000fda0003f05270 */
[----:B-1----:R-:W-:Y:S05]  /*b6e0*/  @!P0 BRA `(.L_x_3312) ;  /* 0x0000000000048947 */ /* 0x002fea0003800000 */
[----:B------:R-:W-:Y:S01]  /*b6f0*/  BPT.TRAP 0x1 ;  /* 0x000000040000795c */ /* 0x000fe20000300000 */
.L_x_3312:
[----:B------:R-:W-:Y:S05]  /*b700*/  BSYNC B2 ;  /* 0x0000000000027941 */ /* 0x000fea0003800000 */
.L_x_3311:
        /* <DEDUP_REMOVED lines=8> */
[----:B------:R-:W-:-:S10]  /*b790*/  VIADD R7, R5, 0x400 ;  /* 0x0000040005077836 */ /* 0x000fd40000000000 */
.L_x_3313:
        /* <DEDUP_REMOVED lines=15> */
.L_x_3314:
        /* <DEDUP_REMOVED lines=15> */
.L_x_3315:
        /* <DEDUP_REMOVED lines=15> */
.L_x_3316:
        /* <DEDUP_REMOVED lines=15> */
.L_x_3317:
        /* <DEDUP_REMOVED lines=15> */
.L_x_3318:
        /* <DEDUP_REMOVED lines=15> */
.L_x_3319:
        /* <DEDUP_REMOVED lines=15> */
.L_x_3320:
        /* <DEDUP_REMOVED lines=10> */
.L_x_3302:
[----:B------:R-:W-:Y:S05]  /*bed0*/  BSYNC B1 ;  /* 0x0000000000017941 */ /* 0x000fea0003800000 */
.L_x_3301:
[----:B------:R-:W2:Y:S04]  /*bee0*/  LDL R3, [R1+0x8] ;  /* 0x0000080001037983 */ /* 0x000ea80000100800 */
[----:B------:R-:W3:Y:S01]  /*bef0*/  LDL.LU R2, [R1] ;  /* 0x0000000001027983 */ /* 0x000ee20000300800 */
[----:B0-----:R-:W-:Y:S01]  /*bf00*/  VIADD R7, R18, 0x1 ;  /* 0x0000000112077836 */ /* 0x001fe20000000000 */
        /* <DEDUP_REMOVED lines=8> */
[----:B------:R-:W-:Y:S01]  /*bf90*/  VIADD R8, R0, 0xffffffff ;  /* 0xffffffff00087836 */ /* 0x000fe20000000000 */
[----:B--2---:R-:W-:-:S13]  /*bfa0*/  ISETP.NE.AND P2, PT, R2, RZ, PT ;  /* 0x000000ff0200720c */ /* 0x004fda0003f45270 */
[----:B------:R-:W-:Y:S05]  /*bfb0*/  @!P2 BRA `(.L_x_3323) ;  /* 0x00000000004ca947 */ /* 0x000fea0003800000 */
[----:B------:R-:W2:Y:S01]  /*bfc0*/  LDL R9, [R1+0x4] ;  /* 0x0000040001097983 */ /* 0x000ea20000100800 */
[----:B------:R-:W0:Y:S01]  /*bfd0*/  LDC R4, c[0x0][0x43c] ;  /* 0x00010f00ff047b82 */ /* 0x000e220000000800 */
[----:B------:R-:W-:Y:S01]  /*bfe0*/  ULDC.64 UR4, c[0x0][0x428] ;  /* 0x00010a0000047ab9 */ /* 0x000fe20000000a00 */
[----:B0-----:R-:W-:-:S13]  /*bff0*/  ISETP.NE.AND P0, PT, R4, 0x1, PT ;  /* 0x000000010400780c */ /* 0x001fda0003f05270 */
        /* <DEDUP_REMOVED lines=15> */
.L_x_3323:
[----:B0-----:R-:W-:Y:S01]  /*c0f0*/  LEA R4, R7, UR36, 0x3 ;  /* 0x0000002407047c11 */ /* 0x001fe2000f8e18ff */
[----:B------:R-:W0:Y:S01]  /*c100*/  S2R R3, SR_TID.X ;  /* 0x0000000000037919 */ /* 0x000e220000002100 */
[----:B------:R-:W-:Y:S01]  /*c110*/  SHF.L.U32 R2, R6, 0x1f, RZ ;  /* 0x0000001f06027819 */ /* 0x000fe200000006ff */
[----:B------:R-:W-:Y:S03]  /*c120*/  BSSY B2, `(.L_x_3324) ;  /* 0x0000005000027945 */ /* 0x000fe60003800000 */
[----:B------:R-:W2:Y:S01]  /*c130*/  SYNCS.PHASECHK.TRANS64.TRYWAIT P0, [R4+URZ+0x28c40], R2 ;  /* 0x028c4002040075a7 */ /* 0x000ea2000800017f */
[----:B0-----:R-:W-:-:S04]  /*c140*/  LOP3.LUT R3, R3, 0x7f, RZ, 0xc0, !PT ;  /* 0x0000007f03037812 */ /* 0x001fc800078ec0ff */
[----:B------:R-:W-:Y:S01]  /*c150*/  ISETP.NE.AND P1, PT, R3, RZ, PT ;  /* 0x000000ff0300720c */ /* 0x000fe20003f25270 */
[----:B--2---:R-:W-:-:S12]  /*c160*/  @!P0 BRA `(.L_x_3325) ;  /* 0x0000001800b08947 */ /* 0x004fd80003800000 */
.L_x_3379:
[----:B------:R-:W-:Y:S05]  /*c170*/  BSYNC B2 ;  /* 0x0000000000027941 */ /* 0x000fea0003800000 */
.L_x_3324:
[----:B------:R-:W-:Y:S04]  /*c180*/  BSSY B2, `(.L_x_3326) ;  /* 0x0000009000027945 */ /* 0x000fe80003800000 */
[----:B------:R-:W-:Y:S05]  /*c190*/  @P1 BRA `(.L_x_3327) ;  /* 0x00000000001c1947 */ /* 0x000fea0003800000 */
[----:B-1----:R-:W1:Y:S01]  /*c1a0*/  S2R R5, SR_TID.X ;  /* 0x0000000000057919 */ /* 0x002e620000002100 */
[----:B------:R-:W-:-:S04]  /*c1b0*/  IMAD.MOV.U32 R3, RZ, RZ, 0x2000 ;  /* 0x00002000ff037424 */ /* 0x000fc800078e00ff */
[----:B------:R2:W-:Y:S01]  /*c1c0*/  SYNCS.ARRIVE.TRANS64 RZ, [R4+URZ+0x28c30], R3 ;  /* 0x028c300304ff79a7 */ /* 0x0005e2000800003f */
[----:B-1----:R-:W-:-:S04]  /*c1d0*/  LOP3.LUT R5, R5, 0x1f, RZ, 0xc0, !PT ;  /* 0x0000001f05057812 */ /* 0x002fc800078ec0ff */
[----:B------:R-:W-:-:S13]  /*c1e0*/  ISETP.NE.AND P0, PT, R5, RZ, PT ;  /* 0x000000ff0500720c */ /* 0x000fda0003f05270 */
[----:B--2---:R-:W-:Y:S05]  /*c1f0*/  @!P0 BRA `(.L_x_3327) ;  /* 0x0000000000048947 */ /* 0x004fea0003800000 */
[----:B------:R-:W-:Y:S01]  /*c200*/  BPT.TRAP 0x1 ;  /* 0x000000040000795c */ /* 0x000fe20000300000 */
.L_x_3327:
[----:B------:R-:W-:Y:S05]  /*c210*/  BSYNC B2 ;  /* 0x0000000000027941 */ /* 0x000fea0003800000 */
.L_x_3326:
        /* <DEDUP_REMOVED lines=11> */
.L_x_3328:
        /* <DEDUP_REMOVED lines=13> */
.L_x_3380:
[----:B------:R-:W-:Y:S05]  /*c3a0*/  BSYNC B2 ;  /* 0x0000000000027941 */ /* 0x000fea0003800000 */
.L_x_3329:
[----:B------:R-:W-:Y:S01]  /*c3b0*/  BSSY B2, `(.L_x_3331) ;  /* 0x000000b000027945 */ /* 0x000fe20003800000 */
[----:B01----:R-:W-:Y:S02]  /*c3c0*/  IMAD.MOV.U32 R2, RZ, RZ, 0x0 ;  /* 0x00000000ff027424 */ /* 0x003fe400078e00ff */
        /* <DEDUP_REMOVED lines=9> */
.L_x_3332:
[----:B------:R-:W-:Y:S05]  /*c460*/  BSYNC B2 ;  /* 0x0000000000027941 */ /* 0x000fea0003800000 */
.L_x_3331:
        /* <DEDUP_REMOVED lines=9> */
.L_x_3333:
        /* <DEDUP_REMOVED lines=15> */
.L_x_3334:
        /* <DEDUP_REMOVED lines=15> */
.L_x_3335:
        /* <DEDUP_REMOVED lines=15> */
.L_x_3336:
        /* <DEDUP_REMOVED lines=15> */
.L_x_3337:
        /* <DEDUP_REMOVED lines=15> */
.L_x_3338:
        /* <DEDUP_REMOVED lines=15> */
.L_x_3339:
        /* <DEDUP_REMOVED lines=15> */
.L_x_3340:
        /* <DEDUP_REMOVED lines=10> */
.L_x_3322:
[----:B------:R-:W-:Y:S05]  /*cc30*/  BSYNC B1 ;  /* 0x0000000000017941 */ /* 0x000fea0003800000 */
.L_x_3321:
[----:B------:R-:W-:Y:S01]  /*cc40*/  VIADD R7, R7, 0x1 ;  /* 0x0000000107077836 */ /* 0x000fe20000000000 */
[C---:B------:R-:W-:Y:S01]  /*cc50*/  ISETP.GT.AND P1, PT, R0.reuse, 0x1, PT ;  /* 0x000000010000780c */ /* 0x040fe20003f24270 */
[----:B------:R-:W-:-:S03]  /*cc60*/  VIADD R0, R0, 0xfffffffe ;  /* 0xfffffffe00007836 */ /* 0x000fc60000000000 */
[----:B------:R-:W-:-:S04]  /*cc70*/  ISETP.NE.AND P0, PT, R7, 0x2, PT ;  /* 0x000000020700780c */ /* 0x000fc80003f05270 */
[----:B------:R-:W-:Y:S02]  /*cc80*/  SEL R3, RZ, 0x1, P0 ;  /* 0x00000001ff037807 */ /* 0x000fe40000000000 */
[----:B------:R-:W-:Y:S02]  /*cc90*/  SEL R18, R7, RZ, P0 ;  /* 0x000000ff07127207 */ /* 0x000fe40000000000 */
[----:B------:R-:W-:-:S05]  /*cca0*/  LOP3.LUT R2, R6, R3, RZ, 0x3c, !PT ;  /* 0x0000000306027212 */ /* 0x000fca00078e3cff */
[----:B------:R2:W-:Y:S01]  /*ccb0*/  STL [R1], R2 ;  /* 0x0000000201007387 */ /* 0x0005e20000100800 */
[----:B------:R-:W-:Y:S05]  /*ccc0*/  @P1 BRA `(.L_x_3341) ;  /* 0xffffffe400401947 */ /* 0x000fea000383ffff */
.L_x_3300:
[----:B------:R-:W-:Y:S05]  /*ccd0*/  BSYNC B0 ;  /* 0x0000000000007941 */ /* 0x000fea0003800000 */
.L_x_3278:
[----:B--2---:R-:W2:Y:S01]  /*cce0*/  LDL.LU R2, [R1+0x20] ;  /* 0x0000200001027983 */ /* 0x004ea20000300800 */
[----:B------:R-:W-:-:S03]  /*ccf0*/  ULDC UR4, c[0x0][0xc34] ;  /* 0x00030d0000047ab9 */ /* 0x000fc60000000800 */
[----:B------:R-:W3:Y:S01]  /*cd00*/  LDL.LU R0, [R1+0x30] ;  /* 0x0000300001007983 */ /* 0x000ee20000300800 */
[----:B--2---:R-:W-:Y:S02]  /*cd10*/  VIADD R2, R2, UR38 ;  /* 0x0000002602027c36 */ /* 0x004fe40008000000 */
[----:B---3--:R-:W-:-:S03]  /*cd20*/  VIADD R0, R0, 0x1 ;  /* 0x0000000100007836 */ /* 0x008fc60000000000 */
[----:B------:R2:W-:Y:S01]  /*cd30*/  STL [R1+0x20], R2 ;  /* 0x0000200201007387 */ /* 0x0005e20000100800 */
[----:B------:R-:W-:-:S03]  /*cd40*/  ISETP.GE.AND P0, PT, R2, UR4, PT ;  /* 0x0000000402007c0c */ /* 0x000fc6000bf06270 */
[----:B------:R2:W-:Y:S10]  /*cd50*/  STL [R1+0x30], R0 ;  /* 0x0000300001007387 */ /* 0x0005f40000100800 */
[----:B--2---:R-:W-:Y:S05]  /*cd60*/  @!P0 BRA `(.L_x_3342) ;  /* 0xffffffb800148947 */ /* 0x004fea000383ffff */
[----:B------:R-:W-:-:S07]  /*cd70*/  LOP3.LUT R2, R0, 0x1, RZ, 0xc, !PT ;  /* 0x0000000100027812 */ /* 0x000fce00078e0cff */
.L_x_3250:
[----:B0-----:R-:W0:Y:S01]  /*cd80*/  S2R R3, SR_CgaCtaId ;  /* 0x0000000000037919 */ /* 0x001e220000008800 */
[----:B------:R-:W-:Y:S01]  /*cd90*/  MOV R0, 0x400 ;  /* 0x0000040000007802 */ /* 0x000fe20000000f00 */
[----:B------:R-:W-:Y:S03]  /*cda0*/  BSSY B0, `(.L_x_3343) ;  /* 0x0000005000007945 */ /* 0x000fe60003800000 */
[----:B0-----:R-:W-:Y:S02]  /*cdb0*/  LEA R0, R3, R0, 0x18 ;  /* 0x0000000003007211 */ /* 0x001fe400078ec0ff */
[----:B------:R-:W-:-:S04]  /*cdc0*/  SHF.L.U32 R3, R2, 0x1f, RZ ;  /* 0x0000001f02037819 */ /* 0x000fc800000006ff */
[----:B------:R-:W0:Y:S02]  /*cdd0*/  SYNCS.PHASECHK.TRANS64.TRYWAIT P0, [R0+URZ+0x28c20], R3 ;  /* 0x028c2003000075a7 */ /* 0x000e24000800017f */
[----:B0-----:R-:W-:Y:S05]  /*cde0*/  @!P0 BRA `(.L_x_3344) ;  /* 0x0000000c00b88947 */ /* 0x001fea0003800000 */
.L_x_3381:
[----:B------:R-:W-:Y:S05]  /*cdf0*/  BSYNC B0 ;  /* 0x0000000000007941 */ /* 0x000fea0003800000 */
.L_x_3343:
[----:B------:R-:W-:-:S03]  /*ce00*/  UMOV UR4, 0xffffffff ;  /* 0xffffffff00047882 */ /* 0x000fc60000000000 */
[----:B------:R-:W-:Y:S05]  /*ce10*/  BRA.DIV UR4, `(.L_x_3345) ;  /* 0x0000000e04c07947 */ /* 0x000fea000b800000 */
[----:B------:R-:W2:Y:S02]  /*ce20*/  S2R R2, SR_TID.X ;  /* 0x0000000000027919 */ /* 0x000ea40000002100 */
[----:B--2---:R-:W-:-:S04]  /*ce30*/  SHF.R.U32.HI R2, RZ, 0x5, R2 ;  /* 0x00000005ff027819 */ /* 0x004fc80000011602 */
[----:B------:R-:W-:-:S05]  /*ce40*/  LOP3.LUT R2, R2, 0x3, RZ, 0xc0, !PT ;  /* 0x0000000302027812 */ /* 0x000fca00078ec0ff */
[----:B------:R2:W3:Y:S02]  /*ce50*/  SHFL.IDX PT, R14, R2, RZ, 0x1f ;  /* 0x00001fff020e7589 */ /* 0x0004e400000e0000 */
.L_x_3384:
[----:B---3--:R-:W-:Y:S01]  /*ce60*/  ISETP.NE.AND P0, PT, R14, RZ, PT ;  /* 0x000000ff0e00720c */ /* 0x008fe20003f05270 */
[----:B------:R-:W-:-:S12]  /*ce70*/  BSSY B0, `(.L_x_3346) ;  /* 0x0000025000007945 */ /* 0x000fd80003800000 */
[----:B------:R-:W-:Y:S05]  /*ce80*/  @P0 BRA `(.L_x_3347) ;  /* 0x00000000008c0947 */ /* 0x000fea0003800000 */
[----:B------:R-:W-:-:S03]  /*ce90*/  UMOV UR4, 0xffffffff ;  /* 0xffffffff00047882 */ /* 0x000fc60000000000 */
[----:B------:R-:W-:Y:S05]  /*cea0*/  BRA.DIV UR4, `(.L_x_3348) ;  /* 0x0000000e04d07947 */ /* 0x000fea000b800000 */
[----:B------:R-:W-:-:S13]  /*ceb0*/  ELECT P6, URZ, PT ;  /* 0x00000000003f782f */ /* 0x000fda00038c0000 */
.L_x_3387:
[----:B------:R-:W-:Y:S05]  /*cec0*/  @!P6 BRA `(.L_x_3347) ;  /* 0x00000000007ce947 */ /* 0x000fea0003800000 */
[----:B------:R-:W-:-:S06]  /*ced0*/  ULOP3.LUT UR4, UR37, 0x2, URZ, 0xfc, !UPT ;  /* 0x0000000225047892 */ /* 0x000fcc000f8efc3f */
[----:B--2---:R-:W-:-:S05]  /*cee0*/  IMAD.U32 R2, RZ, RZ, UR4 ;  /* 0x00000004ff027e24 */ /* 0x004fca000f8e00ff */
[----:B------:R-:W-:-:S13]  /*cef0*/  ISETP.NE.AND P2, PT, R2, 0x3, PT ;  /* 0x000000030200780c */ /* 0x000fda0003f45270 */
[----:B------:R-:W-:Y:S05]  /*cf00*/  @!P2 BRA `(.L_x_3349) ;  /* 0x000000000004a947 */ /* 0x000fea0003800000 */
[----:B------:R-:W-:Y:S01]  /*cf10*/  BPT.TRAP 0x1 ;  /* 0x000000040000795c */ /* 0x000fe20000300000 */
.L_x_3349:
[----:B------:R-:W1:Y:S01]  /*cf20*/  LDL.LU R7, [R1] ;  /* 0x0000000001077983 */ /* 0x000e620000300800 */
[----:B0-----:R-:W-:Y:S02]  /*cf30*/  VIADD R3, R0, 0x28c40 ;  /* 0x00028c4000037836 */ /* 0x001fe40000000000 */
[C---:B------:R-:W-:Y:S02]  /*cf40*/  VIADD R2, R18.reuse, 0x1 ;  /* 0x0000000112027836 */ /* 0x040fe40000000000 */
[----:B------:R-:W-:-:S03]  /*cf50*/  IMAD R6, R18, 0x8, R3 ;  /* 0x0000000812067824 */ /* 0x000fc600078e0203 */
[----:B------:R-:W-:-:S04]  /*cf60*/  ISETP.NE.AND P1, PT, R2, 0x2, PT ;  /* 0x000000020200780c */ /* 0x000fc80003f25270 */
[----:B------:R-:W-:Y:S02]  /*cf70*/  SEL R4, RZ, 0x1, P1 ;  /* 0x00000001ff047807 */ /* 0x000fe40000800000 */
[C---:B-1----:R-:W-:Y:S02]  /*cf80*/  SHF.L.U32 R5, R7.reuse, 0x1f, RZ ;  /* 0x0000001f07057819 */ /* 0x042fe400000006ff */
[----:B------:R-:W-:Y:S02]  /*cf90*/  LOP3.LUT R7, R7, R4, RZ, 0x3c, !PT ;  /* 0x0000000407077212 */ /* 0x000fe400078e3cff */
[----:B------:R-:W0:Y:S01]  /*cfa0*/  SYNCS.PHASECHK.TRANS64.TRYWAIT P0, [R6+URZ], R5 ;  /* 0x00000005060075a7 */ /* 0x000e22000800017f */
[----:B------:R-:W-:Y:S02]  /*cfb0*/  SEL R4, R2, RZ, P1 ;  /* 0x000000ff02047207 */ /* 0x000fe40000800000 */
[----:B------:R-:W-:-:S03]  /*cfc0*/  SHF.L.U32 R2, R7, 0x1f, RZ ;  /* 0x0000001f07027819 */ /* 0x000fc600000006ff */
[----:B------:R-:W-:Y:S01]  /*cfd0*/  IMAD R3, R4, 0x8, R3 ;  /* 0x0000000804037824 */ /* 0x000fe200078e0203 */
[----:B0-----:R-:W-:Y:S06]  /*cfe0*/  @!P0 BRA `(.L_x_3350) ;  /* 0x0000000c00a08947 */ /* 0x001fec0003800000 */
.L_x_3388:
[----:B------:R-:W1:Y:S02]  /*cff0*/  SYNCS.PHASECHK.TRANS64.TRYWAIT P0, [R3+URZ], R2 ;  /* 0x00000002030075a7 */ /* 0x000e64000800017f */
[----:B-1----:R-:W-:Y:S05]  /*d000*/  @!P0 BRA `(.L_x_3351) ;  /* 0x0000000c00ac8947 */ /* 0x002fea0003800000 */
.L_x_3389:
[----:B------:R-:W-:Y:S05]  /*d010*/  @!P2 BRA `(.L_x_3352) ;  /* 0x000000000004a947 */ /* 0x000fea0003800000 */
[----:B------:R-:W-:Y:S01]  /*d020*/  BPT.TRAP 0x1 ;  /* 0x000000040000795c */ /* 0x000fe20000300000 */
.L_x_3352:
[----:B-1----:R-:W-:-:S04]  /*d030*/  VIADD R3, R0, 0x28c60 ;  /* 0x00028c6000037836 */ /* 0x002fc80000000000 */
[----:B------:R-:W-:-:S04]  /*d040*/  IMAD R18, R18, 0x8, R3 ;  /* 0x0000000812127824 */ /* 0x000fc800078e0203 */
[----:B------:R-:W1:Y:S02]  /*d050*/  SYNCS.PHASECHK.TRANS64.TRYWAIT P0, [R18+URZ], R5 ;  /* 0x00000005120075a7 */ /* 0x000e64000800017f */
[----:B-1----:R-:W-:Y:S05]  /*d060*/  @!P0 BRA `(.L_x_3353) ;  /* 0x0000000c00a88947 */ /* 0x002fea0003800000 */
.L_x_3390:
[----:B------:R-:W-:-:S07]  /*d070*/  IMAD R3, R4, 0x8, R3 ;  /* 0x0000000804037824 */ /* 0x000fce00078e0203 */
.L_x_3354:
[----:B--2---:R2:W3:Y:S02]  /*d080*/  SYNCS.PHASECHK.TRANS64.TRYWAIT P0, [R3+URZ], R2 ;  /* 0x00000002030075a7 */ /* 0x0044e4000800017f */
[----:B---3--:R-:W-:Y:S05]  /*d090*/  @!P0 NANOSLEEP.SYNCS 0x989680 ;  /* 0x009896800000895d */ /* 0x008fea0003900000 */
[----:B------:R-:W3:Y:S02]  /*d0a0*/  @!P0 SYNCS.PHASECHK.TRANS64 P0, [R3+URZ], R2 ;  /* 0x00000002030085a7 */ /* 0x000ee4000800007f */
[----:B---3--:R-:W-:Y:S05]  /*d0b0*/  @!P0 BRA `(.L_x_3354) ;  /* 0xfffffffc00f08947 */ /* 0x008fea000383ffff */
.L_x_3347:
[----:B------:R-:W-:Y:S05]  /*d0c0*/  BSYNC B0 ;  /* 0x0000000000007941 */ /* 0x000fea0003800000 */
.L_x_3346:
[----:B------:R-:W-:Y:S05]  /*d0d0*/  EXIT ;  /* 0x000000000000794d */ /* 0x000fea0003800000 */
.L_x_3216:
[----:B0-----:R-:W-:-:S04]  /*d0e0*/  IMAD.U32 R3, RZ, RZ, UR16 ;  /* 0x00000010ff037e24 */ /* 0x001fc8000f8e00ff */
[----:B------:R0:W1:Y:S03]  /*d0f0*/  SYNCS.PHASECHK.TRANS64.TRYWAIT P0, [R3+URZ+0x28c50], R0 ;  /* 0x028c5000030075a7 */ /* 0x000066000800017f */
[----:B-1----:R-:W-:Y:S05]  /*d100*/  @!P0 NANOSLEEP.SYNCS 0x989680 ;  /* 0x009896800000895d */ /* 0x002fea0003900000 */
[----:B------:R-:W1:Y:S02]  /*d110*/  @!P0 SYNCS.PHASECHK.TRANS64 P0, [R3+URZ+0x28c50], R0 ;  /* 0x028c5000030085a7 */ /* 0x000e64000800007f */
[----:B-1----:R-:W-:Y:S05]  /*d120*/  @!P0 BRA `(.L_x_3216) ;  /* 0xfffffffc00ec8947 */ /* 0x002fea000383ffff */
[----:B------:R-:W-:Y:S05]  /*d130*/  BRA `(.L_x_3355) ;  /* 0xffffff4000687947 */ /* 0x000fea000383ffff */
.L_x_3221:
[----:B-1----:R-:W-:-:S04]  /*d140*/  IMAD.U32 R4, RZ, RZ, UR6 ;  /* 0x00000006ff047e24 */ /* 0x002fc8000f8e00ff */
[----:B------:R1:W2:Y:S03]  /*d150*/  SYNCS.PHASECHK.TRANS64.TRYWAIT P0, [R4+URZ+0x28c50], R3 ;  /* 0x028c5003040075a7 */ /* 0x0002a6000800017f */
[----:B--2---:R-:W-:Y:S05]  /*d160*/  @!P0 NANOSLEEP.SYNCS 0x989680 ;  /* 0x009896800000895d */ /* 0x004fea0003900000 */
[----:B------:R-:W2:Y:S02]  /*d170*/  @!P0 SYNCS.PHASECHK.TRANS64 P0, [R4+URZ+0x28c50], R3 ;  /* 0x028c5003040085a7 */ /* 0x000ea4000800007f */
[----:B--2---:R-:W-:Y:S05]  /*d180*/  @!P0 BRA `(.L_x_3221) ;  /* 0xfffffffc00ec8947 */ /* 0x004fea000383ffff */
[----:B------:R-:W-:Y:S05]  /*d190*/  BRA `(.L_x_3220) ;  /* 0xffffff4c007c7947 */ /* 0x000fea000383ffff */
.L_x_3225:
[----:B0-----:R-:W-:-:S04]  /*d1a0*/  IMAD.U32 R3, RZ, RZ, UR41 ;  /* 0x00000029ff037e24 */ /* 0x001fc8000f8e00ff */
[----:B------:R0:W1:Y:S03]  /*d1b0*/  SYNCS.PHASECHK.TRANS64.TRYWAIT P1, [R3+URZ+0x28c00], R0 ;  /* 0x028c0000030075a7 */ /* 0x000066000802017f */
[----:B-1----:R-:W-:Y:S05]  /*d1c0*/  @!P1 NANOSLEEP.SYNCS 0x989680 ;  /* 0x009896800000995d */ /* 0x002fea0003900000 */
[----:B------:R-:W1:Y:S02]  /*d1d0*/  @!P1 SYNCS.PHASECHK.TRANS64 P1, [R3+URZ+0x28c00], R0 ;  /* 0x028c0000030095a7 */ /* 0x000e64000802007f */
[----:B-1----:R-:W-:Y:S05]  /*d1e0*/  @!P1 BRA `(.L_x_3225) ;  /* 0xfffffffc00ec9947 */ /* 0x002fea000383ffff */
[----:B------:R-:W-:Y:S05]  /*d1f0*/  BRA `(.L_x_3356) ;  /* 0xffffff5800cc7947 */ /* 0x000fea000383ffff */
.L_x_3229:
[----:B--2---:R2:W3:Y:S02]  /*d200*/  SYNCS.PHASECHK.TRANS64.TRYWAIT P1, [R7+URZ+0x28c30], R8 ;  /* 0x028c3008070075a7 */ /* 0x0044e4000802017f */
[----:B---3--:R-:W-:Y:S05]  /*d210*/  @!P1 NANOSLEEP.SYNCS 0x989680 ;  /* 0x009896800000995d */ /* 0x008fea0003900000 */
[----:B------:R-:W3:Y:S02]  /*d220*/  @!P1 SYNCS.PHASECHK.TRANS64 P1, [R7+URZ+0x28c30], R8 ;  /* 0x028c3008070095a7 */ /* 0x000ee4000802007f */
[----:B---3--:R-:W-:Y:S05]  /*d230*/  @!P1 BRA `(.L_x_3229) ;  /* 0xfffffffc00f09947 */ /* 0x008fea000383ffff */
[----:B------:R-:W-:Y:S05]  /*d240*/  BRA `(.L_x_3228) ;  /* 0xffffff5800e87947 */ /* 0x000fea000383ffff */
.L_x_3233:
[----:B----4-:R4:W0:Y:S02]  /*d250*/  SYNCS.PHASECHK.TRANS64.TRYWAIT P2, [R7+URZ+0x28c50], R8 ;  /* 0x028c5008070075a7 */ /* 0x010824000804017f */
[----:B0-----:R-:W-:Y:S05]  /*d260*/  @!P2 NANOSLEEP.SYNCS 0x989680 ;  /* 0x009896800000a95d */ /* 0x001fea0003900000 */
[----:B------:R-:W0:Y:S02]  /*d270*/  @!P2 SYNCS.PHASECHK.TRANS64 P2, [R7+URZ+0x28c50], R8 ;  /* 0x028c50080700a5a7 */ /* 0x000e24000804007f */
[----:B0-----:R-:W-:Y:S05]  /*d280*/  @!P2 BRA `(.L_x_3233) ;  /* 0xfffffffc00f0a947 */ /* 0x001fea000383ffff */
[----:B------:R-:W-:Y:S05]  /*d290*/  BRA `(.L_x_3232) ;  /* 0xffffff6800fc7947 */ /* 0x000fea000383ffff */
.L_x_3238:
[----:B--2---:R-:W-:-:S04]  /*d2a0*/  IMAD.U32 R0, RZ, RZ, UR22 ;  /* 0x00000016ff007e24 */ /* 0x004fc8000f8e00ff */
[----:B------:R2:W3:Y:S03]  /*d2b0*/  SYNCS.PHASECHK.TRANS64.TRYWAIT P3, [R0+URZ+0x28c30], R7 ;  /* 0x028c3007000075a7 */ /* 0x0004e6000806017f */
[----:B---3--:R-:W-:Y:S05]  /*d2c0*/  @!P3 NANOSLEEP.SYNCS 0x989680 ;  /* 0x009896800000b95d */ /* 0x008fea0003900000 */
[----:B------:R-:W3:Y:S02]  /*d2d0*/  @!P3 SYNCS.PHASECHK.TRANS64 P3, [R0+URZ+0x28c30], R7 ;  /* 0x028c30070000b5a7 */ /* 0x000ee4000806007f */
[----:B---3--:R-:W-:Y:S05]  /*d2e0*/  @!P3 BRA `(.L_x_3238) ;  /* 0xfffffffc00ecb947 */ /* 0x008fea000383ffff */
[----:B------:R-:W-:Y:S05]  /*d2f0*/  BRA `(.L_x_3237) ;  /* 0xffffff6c00dc7947 */ /* 0x000fea000383ffff */
.L_x_3242:
[----:B---3--:R3:W4:Y:S02]  /*d300*/  SYNCS.PHASECHK.TRANS64.TRYWAIT P3, [R170+URZ+0x28c50], R7 ;  /* 0x028c5007aa0075a7 */ /* 0x008724000806017f */
[----:B----4-:R-:W-:Y:S05]  /*d310*/  @!P3 NANOSLEEP.SYNCS 0x989680 ;  /* 0x009896800000b95d */ /* 0x010fea0003900000 */
[----:B------:R-:W4:Y:S02]  /*d320*/  @!P3 SYNCS.PHASECHK.TRANS64 P3, [R170+URZ+0x28c50], R7 ;  /* 0x028c5007aa00b5a7 */ /* 0x000f24000806007f */
[----:B----4-:R-:W-:Y:S05]  /*d330*/  @!P3 BRA `(.L_x_3242) ;  /* 0xfffffffc00f0b947 */ /* 0x010fea000383ffff */
[----:B------:R-:W-:Y:S05]  /*d340*/  BRA `(.L_x_3241) ;  /* 0xffffff8400107947 */ /* 0x000fea000383ffff */
.L_x_3254:
[----:B0-----:R-:W0:Y:S01]  /*d350*/  S2R R0, SR_TID.X ;  /* 0x0000000000007919 */ /* 0x001e220000002100 */
        /* <DEDUP_REMOVED lines=10> */
.L_x_3358:
[----:B------:R-:W-:Y:S05]  /*d400*/  BSYNC B0 ;  /* 0x0000000000007941 */ /* 0x000fea0003800000 */
.L_x_3357:
[----:B------:R-:W-:Y:S05]  /*d410*/  BRA `(.L_x_3359) ;  /* 0xffffffb800207947 */ /* 0x000fea000383ffff */
.L_x_3256:
[----:B------:R-:W-:Y:S01]  /*d420*/  BSSY B0, `(.L_x_3360) ;  /* 0x0000006000007945 */ /* 0x000fe20003800000 */
[----:B------:R-:W-:-:S07]  /*d430*/  IMAD.MOV.U32 R15, RZ, RZ, -0x1 ;  /* 0xffffffffff0f7424 */ /* 0x000fce00078e00ff */
[----:B0-----:R-:W-:Y:S05]  /*d440*/  WARPSYNC.COLLECTIVE R15, `(.L_x_3361) ;  /* 0x000000000f0c7348 */ /* 0x001fea0003c00000 */
[----:B------:R-:W-:Y:S02]  /*d450*/  ELECT P6, UR62, PT ;  /* 0x00000000003e782f */ /* 0x000fe400038c0000 */
[----:B------:R-:W-:Y:S01]  /*d460*/  MOV R14, UR62 ;  /* 0x0000003e000e7c02 */ /* 0x000fe20008000f00 */
[----:B0-----:R-:W-:Y:S10]  /*d470*/  ENDCOLLECTIVE ;  /* 0x000000000000791b */ /* 0x001ff40003800000 */
.L_x_3361:
[----:B------:R-:W-:Y:S05]  /*d480*/  BSYNC B0 ;  /* 0x0000000000007941 */ /* 0x000fea0003800000 */
.L_x_3360:
[----:B------:R-:W-:Y:S05]  /*d490*/  BRA `(.L_x_3362) ;  /* 0xffffffb800207947 */ /* 0x000fea000383ffff */
.L_x_3258:
[----:B0-----:R0:W2:Y:S02]  /*d4a0*/  SYNCS.PHASECHK.TRANS64.TRYWAIT P0, [R0+URZ+0x28c40], R2 ;  /* 0x028c4002000075a7 */ /* 0x0010a4000800017f */
[----:B--2---:R-:W-:Y:S05]  /*d4b0*/  @!P0 NANOSLEEP.SYNCS 0x989680 ;  /* 0x009896800000895d */ /* 0x004fea0003900000 */
[----:B------:R-:W2:Y:S02]  /*d4c0*/  @!P0 SYNCS.PHASECHK.TRANS64 P0, [R0+URZ+0x28c40], R2 ;  /* 0x028c4002000085a7 */ /* 0x000ea4000800007f */
[----:B--2---:R-:W-:Y:S05]  /*d4d0*/  @!P0 BRA `(.L_x_3258) ;  /* 0xfffffffc00f08947 */ /* 0x004fea000383ffff */
[----:B------:R-:W-:Y:S05]  /*d4e0*/  BRA `(.L_x_3363) ;  /* 0xffffffb8007c7947 */ /* 0x000fea000383ffff */
.L_x_3261:
        /* <DEDUP_REMOVED lines=8> */
.L_x_3364:
[----:B------:R-:W-:Y:S01]  /*d570*/  IMAD.MOV.U32 R13, RZ, RZ, R0 ;  /* 0x000000ffff0d7224 */ /* 0x000fe200078e0000 */
[----:B------:R-:W-:Y:S01]  /*d580*/  LOP3.LUT R7, R7, 0x7f, RZ, 0xc0, !PT ;  /* 0x0000007f07077812 */ /* 0x000fe200078ec0ff */
[----:B------:R-:W-:-:S07]  /*d590*/  IMAD.MOV.U32 R6, RZ, RZ, R14 ;  /* 0x000000ffff067224 */ /* 0x000fce00078e000e */
[----:B------:R-:W-:Y:S05]  /*d5a0*/  WARPSYNC.COLLECTIVE R15, `(.L_x_3365) ;  /* 0x000000000f087348 */ /* 0x000fea0003c00000 */
[----:B------:R0:W1:Y:S02]  /*d5b0*/  SHFL.IDX P6, R14, R13, R12, R11 ;  /* 0x0000000c0d0e7389 */ /* 0x00006400000c000b */
[----:B01----:R-:W-:Y:S01]  /*d5c0*/  ENDCOLLECTIVE ;  /* 0x000000000000791b */ /* 0x003fe20003800000 */
.L_x_3365:
[----:B------:R-:W-:Y:S01]  /*d5d0*/  SHF.R.U32.HI R5, RZ, 0x3, R7 ;  /* 0x00000003ff057819 */ /* 0x000fe20000011607 */
[----:B------:R-:W-:Y:S02]  /*d5e0*/  ULDC UR4, c[0x0][0x288] ;  /* 0x0000a20000047ab9 */ /* 0x000fe40000000800 */
[----:B------:R-:W-:Y:S02]  /*d5f0*/  IMAD R3, R8, UR4, RZ ;  /* 0x0000000408037c24 */ /* 0x000fe4000f8e02ff */
[----:B------:R-:W-:-:S04]  /*d600*/  IMAD R4, R4, 0x40, R5 ;  /* 0x0000004004047824 */ /* 0x000fc800078e0205 */
        /* <DEDUP_REMOVED lines=8> */
.L_x_3366:
        /* <DEDUP_REMOVED lines=9> */
[----:B------:R0:W-:Y:S01]  /*d720*/  @!P1 LDGSTS.E.BYPASS.LTC128B.128 [R9+0x20400], desc[UR42][R6.64], !P0 ;  /* 0x2040000006099fae */ /* 0x0001e2000c101d6a */
[----:B------:R-:W-:Y:S01]  /*d730*/  ISETP.GE.AND P1, PT, R5, R3, PT ;  /* 0x000000030500720c */ /* 0x000fe20003f26270 */
[----:B------:R-:W-:Y:S02]  /*d740*/  VIADD R5, R4, 0x20 ;  /* 0x0000002004057836 */ /* 0x000fe40000000000 */
[----:B0-----:R-:W-:-:S10]  /*d750*/  IMAD.MOV.U32 R6, RZ, RZ, R14 ;  /* 0x000000ffff067224 */ /* 0x001fd400078e000e */
[----:B------:R-:W-:Y:S05]  /*d760*/  WARPSYNC.COLLECTIVE R15, `(.L_x_3367) ;  /* 0x000000000f087348 */ /* 0x000fea0003c00000 */
[----:B------:R0:W1:Y:S02]  /*d770*/  SHFL.IDX P6, R14, R13, R12, R11 ;  /* 0x0000000c0d0e7389 */ /* 0x00006400000c000b */
[----:B01----:R-:W-:Y:S01]  /*d780*/  ENDCOLLECTIVE ;  /* 0x000000000000791b */ /* 0x003fe20003800000 */
.L_x_3367:
[----:B------:R-:W-:Y:S02]  /*d790*/  IMAD.MOV.U32 R13, RZ, RZ, R2 ;  /* 0x000000ffff0d7224 */ /* 0x000fe400078e0002 */
[----:B------:R-:W-:Y:S02]  /*d7a0*/  IMAD.MOV.U32 R12, RZ, RZ, 0x2 ;  /* 0x00000002ff0c7424 */ /* 0x000fe400078e00ff */
[----:B------:R-:W-:-:S07]  /*d7b0*/  IMAD.MOV.U32 R7, RZ, RZ, R14 ;  /* 0x000000ffff077224 */ /* 0x000fce00078e000e */
[----:B------:R-:W-:Y:S05]  /*d7c0*/  WARPSYNC.COLLECTIVE R15, `(.L_x_3368) ;  /* 0x000000000f087348 */ /* 0x000fea0003c00000 */
[----:B------:R0:W1:Y:S02]  /*d7d0*/  SHFL.IDX P6, R14, R13, R12, R11 ;  /* 0x0000000c0d0e7389 */ /* 0x00006400000c000b */
[----:B01----:R-:W-:Y:S01]  /*d7e0*/  ENDCOLLECTIVE ;  /* 0x000000000000791b */ /* 0x003fe20003800000 */
.L_x_3368:
        /* <DEDUP_REMOVED lines=11> */
[----:B0-----:R-:W-:-:S12]  /*d8a0*/  IMAD.MOV.U32 R6, RZ, RZ, R14 ;  /* 0x000000ffff067224 */ /* 0x001fd800078e000e */
[----:B------:R-:W-:Y:S05]  /*d8b0*/  WARPSYNC.COLLECTIVE R15, `(.L_x_3369) ;  /* 0x000000000f087348 */ /* 0x000fea0003c00000 */
[----:B------:R0:W1:Y:S02]  /*d8c0*/  SHFL.IDX P6, R14, R13, R12, R11 ;  /* 0x0000000c0d0e7389 */ /* 0x00006400000c000b */
[----:B01----:R-:W-:Y:S01]  /*d8d0*/  ENDCOLLECTIVE ;  /* 0x000000000000791b */ /* 0x003fe20003800000 */
.L_x_3369:
[----:B------:R-:W-:Y:S02]  /*d8e0*/  IMAD.MOV.U32 R13, RZ, RZ, R2 ;  /* 0x000000ffff0d7224 */ /* 0x000fe400078e0002 */
[----:B------:R-:W-:Y:S02]  /*d8f0*/  IMAD.MOV.U32 R12, RZ, RZ, 0x3 ;  /* 0x00000003ff0c7424 */ /* 0x000fe400078e00ff */
[----:B------:R-:W-:-:S07]  /*d900*/  IMAD.MOV.U32 R7, RZ, RZ, R14 ;  /* 0x000000ffff077224 */ /* 0x000fce00078e000e */
[----:B------:R-:W-:Y:S05]  /*d910*/  WARPSYNC.COLLECTIVE R15, `(.L_x_3370) ;  /* 0x000000000f087348 */ /* 0x000fea0003c00000 */
[----:B------:R0:W1:Y:S02]  /*d920*/  SHFL.IDX P6, R14, R13, R12, R11 ;  /* 0x0000000c0d0e7389 */ /* 0x00006400000c000b */
[----:B01----:R-:W-:Y:S01]  /*d930*/  ENDCOLLECTIVE ;  /* 0x000000000000791b */ /* 0x003fe20003800000 */
.L_x_3370:
        /* <DEDUP_REMOVED lines=10> */
.L_x_3371:
[----:B------:R-:W-:Y:S01]  /*d9e0*/  @!PT LDS RZ, [RZ] ;  /* 0x00000000fffff984 */ /* 0x000fe20000000800 */
[----:B------:R-:W-:Y:S01]  /*d9f0*/  @!PT LDS RZ, [RZ] ;  /* 0x00000000fffff984 */ /* 0x000fe20000000800 */
[----:B------:R-:W-:Y:S01]  /*da00*/  @!PT LDS RZ, [RZ] ;  /* 0x00000000fffff984 */ /* 0x000fe20000000800 */
[----:B------:R1:W-:Y:S01]  /*da10*/  @!P1 LDGSTS.E.BYPASS.LTC128B.128 [R9+0x21400], desc[UR42][R6.64], !P0 ;  /* 0x2140000006099fae */ /* 0x0003e2000c101d6a */
[----:B------:R-:W-:Y:S01]  /*da20*/  IMAD.MOV.U32 R0, RZ, RZ, R14 ;  /* 0x000000ffff007224 */ /* 0x000fe200078e000e */
[----:B------:R-:W-:Y:S06]  /*da30*/  BRA `(.L_x_3372) ;  /* 0xffffffbc00787947 */ /* 0x000fec000383ffff */
.L_x_3263:
[----:B0-----:R-:W-:-:S04]  /*da40*/  IMAD.U32 R3, RZ, RZ, UR36 ;  /* 0x00000024ff037e24 */ /* 0x001fc8000f8e00ff */
[----:B------:R0:W1:Y:S03]  /*da50*/  SYNCS.PHASECHK.TRANS64.TRYWAIT P0, [R3+URZ+0x28c20], R0 ;  /* 0x028c2000030075a7 */ /* 0x000066000800017f */
[----:B-1----:R-:W-:Y:S05]  /*da60*/  @!P0 NANOSLEEP.SYNCS 0x989680 ;  /* 0x009896800000895d */ /* 0x002fea0003900000 */
[----:B------:R-:W1:Y:S02]  /*da70*/  @!P0 SYNCS.PHASECHK.TRANS64 P0, [R3+URZ+0x28c20], R0 ;  /* 0x028c2000030085a7 */ /* 0x000e64000800007f */
[----:B-1----:R-:W-:Y:S05]  /*da80*/  @!P0 BRA `(.L_x_3263) ;  /* 0xfffffffc00ec8947 */ /* 0x002fea000383ffff */
[----:B------:R-:W-:Y:S05]  /*da90*/  BRA `(.L_x_3373) ;  /* 0xffffffbc00ac7947 */ /* 0x000fea000383ffff */
.L_x_3267:
[----:B0-----:R0:W1:Y:S02]  /*daa0*/  SYNCS.PHASECHK.TRANS64.TRYWAIT P0, [R3+URZ+0x28c60], R0 ;  /* 0x028c6000030075a7 */ /* 0x001064000800017f */
[----:B-1----:R-:W-:Y:S05]  /*dab0*/  @!P0 NANOSLEEP.SYNCS 0x989680 ;  /* 0x009896800000895d */ /* 0x002fea0003900000 */
[----:B------:R-:W1:Y:S02]  /*dac0*/  @!P0 SYNCS.PHASECHK.TRANS64 P0, [R3+URZ+0x28c60], R0 ;  /* 0x028c6000030085a7 */ /* 0x000e64000800007f */
[----:B-1----:R-:W-:Y:S05]  /*dad0*/  @!P0 BRA `(.L_x_3267) ;  /* 0xfffffffc00f08947 */ /* 0x002fea000383ffff */
[----:B------:R-:W-:Y:S05]  /*dae0*/  BRA `(.L_x_3374) ;  /* 0xffffffbc00d07947 */ /* 0x000fea000383ffff */
.L_x_3284:
[----:B-1----:R1:W2:Y:S02]  /*daf0*/  SYNCS.PHASECHK.TRANS64.TRYWAIT P0, [R3+URZ+0x28c40], R2 ;  /* 0x028c4002030075a7 */ /* 0x0022a4000800017f */
[----:B--2---:R-:W-:Y:S05]  /*db00*/  @!P0 NANOSLEEP.SYNCS 0x989680 ;  /* 0x009896800000895d */ /* 0x004fea0003900000 */
[----:B------:R-:W2:Y:S02]  /*db10*/  @!P0 SYNCS.PHASECHK.TRANS64 P0, [R3+URZ+0x28c40], R2 ;  /* 0x028c4002030085a7 */ /* 0x000ea4000800007f */
[----:B--2---:R-:W-:Y:S05]  /*db20*/  @!P0 BRA `(.L_x_3284) ;  /* 0xfffffffc00f08947 */ /* 0x004fea000383ffff */
[----:B------:R-:W-:Y:S05]  /*db30*/  BRA `(.L_x_3375) ;  /* 0xffffffc800b87947 */ /* 0x000fea000383ffff */
.L_x_3289:
[----:B0-----:R0:W2:Y:S02]  /*db40*/  SYNCS.PHASECHK.TRANS64.TRYWAIT P0, [R3+URZ+0x28c60], R2 ;  /* 0x028c6002030075a7 */ /* 0x0010a4000800017f */
[----:B--2---:R-:W-:Y:S05]  /*db50*/  @!P0 NANOSLEEP.SYNCS 0x989680 ;  /* 0x009896800000895d */ /* 0x004fea0003900000 */
[----:B------:R-:W2:Y:S02]  /*db60*/  @!P0 SYNCS.PHASECHK.TRANS64 P0, [R3+URZ+0x28c60], R2 ;  /* 0x028c6002030085a7 */ /* 0x000ea4000800007f */
[----:B--2---:R-:W-:Y:S05]  /*db70*/  @!P0 BRA `(.L_x_3289) ;  /* 0xfffffffc00f08947 */ /* 0x004fea000383ffff */
[----:B------:R-:W-:Y:S05]  /*db80*/  BRA `(.L_x_3376) ;  /* 0xffffffcc00307947 */ /* 0x000fea000383ffff */
.L_x_3305:
[----:B--2---:R2:W3:Y:S02]  /*db90*/  SYNCS.PHASECHK.TRANS64.TRYWAIT P0, [R4+URZ+0x28c40], R2 ;  /* 0x028c4002040075a7 */ /* 0x0044e4000800017f */
[----:B---3--:R-:W-:Y:S05]  /*dba0*/  @!P0 NANOSLEEP.SYNCS 0x989680 ;  /* 0x009896800000895d */ /* 0x008fea0003900000 */
[----:B------:R-:W3:Y:S02]  /*dbb0*/  @!P0 SYNCS.PHASECHK.TRANS64 P0, [R4+URZ+0x28c40], R2 ;  /* 0x028c4002040085a7 */ /* 0x000ee4000800007f */
[----:B---3--:R-:W-:Y:S05]  /*dbc0*/  @!P0 BRA `(.L_x_3305) ;  /* 0xfffffffc00f08947 */ /* 0x008fea000383ffff */
[----:B------:R-:W-:Y:S05]  /*dbd0*/  BRA `(.L_x_3377) ;  /* 0xffffffd8000c7947 */ /* 0x000fea000383ffff */
.L_x_3310:
[----:B0-----:R0:W1:Y:S02]  /*dbe0*/  SYNCS.PHASECHK.TRANS64.TRYWAIT P0, [R4+URZ+0x28c60], R2 ;  /* 0x028c6002040075a7 */ /* 0x001064000800017f */
[----:B-1----:R-:W-:Y:S05]  /*dbf0*/  @!P0 NANOSLEEP.SYNCS 0x989680 ;  /* 0x009896800000895d */ /* 0x002fea0003900000 */
[----:B------:R-:W1:Y:S02]  /*dc00*/  @!P0 SYNCS.PHASECHK.TRANS64 P0, [R4+URZ+0x28c60], R2 ;  /* 0x028c6002040085a7 */ /* 0x000e64000800007f */
[----:B-1----:R-:W-:Y:S05]  /*dc10*/  @!P0 BRA `(.L_x_3310) ;  /* 0xfffffffc00f08947 */ /* 0x002fea000383ffff */
[----:B------:R-:W-:Y:S05]  /*dc20*/  BRA `(.L_x_3378) ;  /* 0xffffffd800847947 */ /* 0x000fea000383ffff */
.L_x_3325:
[----:B0-----:R0:W2:Y:S02]  /*dc30*/  SYNCS.PHASECHK.TRANS64.TRYWAIT P0, [R4+URZ+0x28c40], R2 ;  /* 0x028c4002040075a7 */ /* 0x0010a4000800017f */
[----:B--2---:R-:W-:Y:S05]  /*dc40*/  @!P0 NANOSLEEP.SYNCS 0x989680 ;  /* 0x009896800000895d */ /* 0x004fea0003900000 */
[----:B------:R-:W2:Y:S02]  /*dc50*/  @!P0 SYNCS.PHASECHK.TRANS64 P0, [R4+URZ+0x28c40], R2 ;  /* 0x028c4002040085a7 */ /* 0x000ea4000800007f */
[----:B--2---:R-:W-:Y:S05]  /*dc60*/  @!P0 BRA `(.L_x_3325) ;  /* 0xfffffffc00f08947 */ /* 0x004fea000383ffff */
[----:B------:R-:W-:Y:S05]  /*dc70*/  BRA `(.L_x_3379) ;  /* 0xffffffe4003c7947 */ /* 0x000fea000383ffff */
.L_x_3330:
[----:B-1----:R1:W2:Y:S02]  /*dc80*/  SYNCS.PHASECHK.TRANS64.TRYWAIT P0, [R4+URZ+0x28c60], R2 ;  /* 0x028c6002040075a7 */ /* 0x0022a4000800017f */
[----:B--2---:R-:W-:Y:S05]  /*dc90*/  @!P0 NANOSLEEP.SYNCS 0x989680 ;  /* 0x009896800000895d */ /* 0x004fea0003900000 */
[----:B------:R-:W2:Y:S02]  /*dca0*/  @!P0 SYNCS.PHASECHK.TRANS64 P0, [R4+URZ+0x28c60], R2 ;  /* 0x028c6002040085a7 */ /* 0x000ea4000800007f */
[----:B--2---:R-:W-:Y:S05]  /*dcb0*/  @!P0 BRA `(.L_x_3330) ;  /* 0xfffffffc00f08947 */ /* 0x004fea000383ffff */
[----:B------:R-:W-:Y:S05]  /*dcc0*/  BRA `(.L_x_3380) ;  /* 0xffffffe400b47947 */ /* 0x000fea000383ffff */
.L_x_3344:
[----:B0-----:R0:W2:Y:S02]  /*dcd0*/  SYNCS.PHASECHK.TRANS64.TRYWAIT P0, [R0+URZ+0x28c20], R3 ;  /* 0x028c2003000075a7 */ /* 0x0010a4000800017f */
[----:B--2---:R-:W-:Y:S05]  /*dce0*/  @!P0 NANOSLEEP.SYNCS 0x989680 ;  /* 0x009896800000895d */ /* 0x004fea0003900000 */
[----:B------:R-:W2:Y:S02]  /*dcf0*/  @!P0 SYNCS.PHASECHK.TRANS64 P0, [R0+URZ+0x28c20], R3 ;  /* 0x028c2003000085a7 */ /* 0x000ea4000800007f */
[----:B--2---:R-:W-:Y:S05]  /*dd00*/  @!P0 BRA `(.L_x_3344) ;  /* 0xfffffffc00f08947 */ /* 0x004fea000383ffff */
[----:B------:R-:W-:Y:S05]  /*dd10*/  BRA `(.L_x_3381) ;  /* 0xfffffff000347947 */ /* 0x000fea000383ffff */
.L_x_3345:
        /* <DEDUP_REMOVED lines=11> */
.L_x_3383:
[----:B------:R-:W-:Y:S05]  /*ddd0*/  BSYNC B0 ;  /* 0x0000000000007941 */ /* 0x000fea0003800000 */
.L_x_3382:
[----:B------:R-:W-:Y:S05]  /*dde0*/  BRA `(.L_x_3384) ;  /* 0xfffffff0001c7947 */ /* 0x000fea000383ffff */
.L_x_3348:
[----:B------:R-:W-:Y:S01]  /*ddf0*/  BSSY B1, `(.L_x_3385) ;  /* 0x0000006000017945 */ /* 0x000fe20003800000 */
[----:B------:R-:W-:-:S07]  /*de00*/  IMAD.MOV.U32 R15, RZ, RZ, -0x1 ;  /* 0xffffffffff0f7424 */ /* 0x000fce00078e00ff */
[----:B012---:R-:W-:Y:S05]  /*de10*/  WARPSYNC.COLLECTIVE R15, `(.L_x_3386) ;  /* 0x000000000f0c7348 */ /* 0x007fea0003c00000 */
[----:B------:R-:W-:Y:S02]  /*de20*/  ELECT P6, UR62, PT ;  /* 0x00000000003e782f */ /* 0x000fe400038c0000 */
[----:B------:R-:W-:Y:S01]  /*de30*/  MOV R14, UR62 ;  /* 0x0000003e000e7c02 */ /* 0x000fe20008000f00 */
[----:B012---:R-:W-:Y:S10]  /*de40*/  ENDCOLLECTIVE ;  /* 0x000000000000791b */ /* 0x007ff40003800000 */
.L_x_3386:
[----:B------:R-:W-:Y:S05]  /*de50*/  BSYNC B1 ;  /* 0x0000000000017941 */ /* 0x000fea0003800000 */
.L_x_3385:
[----:B------:R-:W-:Y:S05]  /*de60*/  BRA `(.L_x_3387) ;  /* 0xfffffff000147947 */ /* 0x000fea000383ffff */
.L_x_3350:
[----:B0-----:R0:W1:Y:S02]  /*de70*/  SYNCS.PHASECHK.TRANS64.TRYWAIT P0, [R6+URZ], R5 ;  /* 0x00000005060075a7 */ /* 0x001064000800017f */
[----:B-1----:R-:W-:Y:S05]  /*de80*/  @!P0 NANOSLEEP.SYNCS 0x989680 ;  /* 0x009896800000895d */ /* 0x002fea0003900000 */
[----:B------:R-:W1:Y:S02]  /*de90*/  @!P0 SYNCS.PHASECHK.TRANS64 P0, [R6+URZ], R5 ;  /* 0x00000005060085a7 */ /* 0x000e64000800007f */
[----:B-1----:R-:W-:Y:S05]  /*dea0*/  @!P0 BRA `(.L_x_3350) ;  /* 0xfffffffc00f08947 */ /* 0x002fea000383ffff */
[----:B------:R-:W-:Y:S05]  /*deb0*/  BRA `(.L_x_3388) ;  /* 0xfffffff0004c7947 */ /* 0x000fea000383ffff */
.L_x_3351:
[----:B-1----:R1:W2:Y:S02]  /*dec0*/  SYNCS.PHASECHK.TRANS64.TRYWAIT P0, [R3+URZ], R2 ;  /* 0x00000002030075a7 */ /* 0x0022a4000800017f */
[----:B--2---:R-:W-:Y:S05]  /*ded0*/  @!P0 NANOSLEEP.SYNCS 0x989680 ;  /* 0x009896800000895d */ /* 0x004fea0003900000 */
[----:B------:R-:W2:Y:S02]  /*dee0*/  @!P0 SYNCS.PHASECHK.TRANS64 P0, [R3+URZ], R2 ;  /* 0x00000002030085a7 */ /* 0x000ea4000800007f */
[----:B--2---:R-:W-:Y:S05]  /*def0*/  @!P0 BRA `(.L_x_3351) ;  /* 0xfffffffc00f08947 */ /* 0x004fea000383ffff */
[----:B------:R-:W-:Y:S05]  /*df00*/  BRA `(.L_x_3389) ;  /* 0xfffffff000407947 */ /* 0x000fea000383ffff */
.L_x_3353:
[----:B-1----:R1:W2:Y:S02]  /*df10*/  SYNCS.PHASECHK.TRANS64.TRYWAIT P0, [R18+URZ], R5 ;  /* 0x00000005120075a7 */ /* 0x0022a4000800017f */
[----:B--2---:R-:W-:Y:S05]  /*df20*/  @!P0 NANOSLEEP.SYNCS 0x989680 ;  /* 0x009896800000895d */ /* 0x004fea0003900000 */
[----:B------:R-:W2:Y:S02]  /*df30*/  @!P0 SYNCS.PHASECHK.TRANS64 P0, [R18+URZ], R5 ;  /* 0x00000005120085a7 */ /* 0x000ea4000800007f */
[----:B--2---:R-:W-:Y:S05]  /*df40*/  @!P0 BRA `(.L_x_3353) ;  /* 0xfffffffc00f08947 */ /* 0x004fea000383ffff */
[----:B------:R-:W-:Y:S05]  /*df50*/  BRA `(.L_x_3390) ;  /* 0xfffffff000447947 */ /* 0x000fea000383ffff */
.L_x_3391:
        /* <DEDUP_REMOVED lines=10> */
.L_x_15116:


//--------------------- .text._ZN7cutlass13device_kernelIN5flash11enable_sm90INS1_16FlashAttnFwdSm90INS1_25CollectiveMainloopFwdSm90ILi2EN4cute5tupleIJNS5_1CILi1EEES8_S8_EEENS6_IJNS7_ILi64EEESA_SA_EEELi512ENS_10bfloat16_tEfNS_4arch4Sm90ELb0ELb0ELb0ELb0ELb0ELb0ELb1ELb0ELb0ELb1ELb0ELb0EEENS1_21CollectiveEpilogueFwdINS6_IJSA_NS7_ILi512EEESA_EEES9_SC_SE_Li256ELb0ELb1ELb0ELb0EEENS1_29StaticPersistentTileSchedulerILb0EEEEEEEEEvNT_6ParamsE --------------------------
	.section	.text._ZN7cutlass13device_kernelIN5flash11enable_sm90INS1_16FlashAttnFwdSm90INS1_25CollectiveMainloopFwdSm90ILi2EN4cute5tupleIJNS5_1CILi1EEES8_S8_EEENS6_IJNS7_ILi64EEESA_SA_EEELi512ENS_10bfloat16_tEfNS_4arch4Sm90ELb0ELb0ELb0ELb0ELb0ELb0ELb1ELb0ELb0ELb1ELb0ELb0EEENS1_21CollectiveEpilogueFwdINS6_IJSA_NS7_ILi512EEESA_EEES9_SC_SE_Li256ELb0ELb1ELb0ELb0EEENS1_29StaticPersistentTileSchedulerILb0EEEEEEEEEvNT_6ParamsE,"ax",@progbits
	.align	128
.text._ZN7cutlass13device_kernelIN5flash11enable_sm90INS1_16FlashAttnFwdSm90INS1_25CollectiveMainloopFwdSm90ILi2EN4cute5tupleIJNS5_1CILi1EEES8_S8_EEENS6_IJNS7_ILi64EEESA_SA_EEELi512ENS_10bfloat16_tEfNS_4arch4Sm90ELb0ELb0ELb0ELb0ELb0ELb0ELb1ELb0ELb0ELb1ELb0ELb0EEENS1_21CollectiveEpilogueFwdINS6_IJSA_NS7_ILi512EEESA_EEES9_SC_SE_Li256ELb0ELb1ELb0ELb0EEENS1_29StaticPersistentTileSchedulerILb0EEEEEEEEEvNT_6ParamsE:
        .type           _ZN7cutlass13device_kernelIN5flash11enable_sm90INS1_16FlashAttnFwdSm90INS1_25CollectiveMainloopFwdSm90ILi2EN4cute5tupleIJNS5_1CILi1EEES8_S8_EEENS6_IJNS7_ILi64EEESA_SA_EEELi512ENS_10bfloat16_tEfNS_4arch4Sm90ELb0ELb0ELb0ELb0ELb0ELb0ELb1ELb0ELb0ELb1ELb0ELb0EEENS1_21CollectiveEpilogueFwdINS6_IJSA_NS7_ILi512EEESA_EEES9_SC_SE_Li256ELb0ELb1ELb0ELb0EEENS1_29StaticPersistentTileSchedulerILb0EEEEEEEEEvNT_6ParamsE,@function
        .size           _ZN7cutlass13device_kernelIN5flash11enable_sm90INS1_16FlashAttnFwdSm90INS1_25CollectiveMainloopFwdSm90ILi2EN4cute5tupleIJNS5_1CILi1EEES8_S8_EEENS6_IJNS7_ILi64EEESA_SA_EEELi512ENS_10bfloat16_tEfNS_4arch4Sm90ELb0ELb0ELb0ELb0ELb0ELb0ELb1ELb0ELb0ELb1ELb0ELb0EEENS1_21CollectiveEpilogueFwdINS6_IJSA_NS7_ILi512EEESA_EEES9_SC_SE_Li256ELb0ELb1ELb0ELb0EEENS1_29StaticPersistentTileSchedulerILb0EEEEEEEEEvNT_6ParamsE,(.L_x_15117 - _ZN7cutlass13device_kernelIN5flash11enable_sm90INS1_16FlashAttnFwdSm90INS1_25CollectiveMainloopFwdSm90ILi2EN4cute5tupleIJNS5_1CILi1EEES8_S8_EEENS6_IJNS7_ILi64EEESA_SA_EEELi512ENS_10bfloat16_tEfNS_4arch4Sm90ELb0ELb0ELb0ELb0ELb0ELb0ELb1ELb0ELb0ELb1ELb0ELb0EEENS1_21CollectiveEpilogueFwdINS6_IJSA_NS7_ILi512EEESA_EEES9_SC_SE_Li256ELb0ELb1ELb0ELb0EEENS1_29StaticPersistentTileSchedulerILb0EEEEEEEEEvNT_6ParamsE)
        .other          _ZN7cutlass13device_kernelIN5flash11enable_sm90INS1_16FlashAttnFwdSm90INS1_25CollectiveMainloopFwdSm90ILi2EN4cute5tupleIJNS5_1CILi1EEES8_S8_EEENS6_IJNS7_ILi64EEESA_SA_EEELi512ENS_10bfloat16_tEfNS_4arch4Sm90ELb0ELb0ELb0ELb0ELb0ELb0ELb1ELb0ELb0ELb1ELb0ELb0EEENS1_21CollectiveEpilogueFwdINS6_IJSA_NS7_ILi512EEESA_EEES9_SC_SE_Li256ELb0ELb1ELb0ELb0EEENS1_29StaticPersistentTileSchedulerILb0EEEEEEEEEvNT_6ParamsE,@"STO_CUDA_ENTRY STV_DEFAULT"
_ZN7cutlass13device_kernelIN5flash11enable_sm90INS1_16FlashAttnFwdSm90INS1_25CollectiveMainloopFwdSm90ILi2EN4cute5tupleIJNS5_1CILi1EEES8_S8_EEENS6_IJNS7_ILi64EEESA_SA_EEELi512ENS_10bfloat16_tEfNS_4arch4Sm90ELb0ELb0ELb0ELb0ELb0ELb0ELb1ELb0ELb0ELb1ELb0ELb0EEENS1_21CollectiveEpilogueFwdINS6_IJSA_NS7_ILi512EEESA_EEES9_SC_SE_Li256ELb0ELb1ELb0ELb0EEENS1_29StaticPersistentTileSchedulerILb0EEEEEEEEEvNT_6ParamsE:
        /* <DEDUP_REMOVED lines=17> */
.L_x_3393:
[----:B------:R-:W-:Y:S05]  /*0110*/  BSYNC B0 ;  /* 0x0000000000007941 */ /* 0x000fea0003800000 */
.L_x_3392:
[----:B------:R-:W-:Y:S01]  /*0120*/  SHF.R.U32.HI R4, RZ, 0x7, R0 ;  /* 0x00000007ff047819 */ /* 0x000fe20000011600 */
[----:B------:R-:W-:Y:S01]  /*0130*/  VOTEU.ANY UP0, P0 ;  /* 0x00000000003f7886 */ /* 0x000fe20000000100 */
[----:B------:R-:W0:Y:S01]  /*0140*/  SHFL.IDX PT, R3, R2, RZ, 0x1f ;  /* 0x00001fff02037589 */ /* 0x000e2200000e0000 */
[----:B------:R-:W-:Y:S01]  /*0150*/  UMOV UR4, 0x80 ;  /* 0x0000008000047882 */ /* 0x000fe20000000000 */
[----:B------:R-:W-:Y:S01]  /*0160*/  UMOV UR7, 0x100 ;  /* 0x0000010000077882 */ /* 0x000fe20000000000 */
[----:B------:R-:W-:Y:S01]  /*0170*/  VOTEU.ANY UP1, P0 ;  /* 0x00000000003f7886 */ /* 0x000fe20000020100 */
[----:B------:R-:W1:Y:S01]  /*0180*/  SHFL.IDX PT, R4, R4, RZ, 0x1f ;  /* 0x00001fff04047589 */ /* 0x000e6200000e0000 */
[----:B------:R-:W2:Y:S01]  /*0190*/  @UP0 S2UR UR8, SR_CgaCtaId ;  /* 0x00000000000809c3 */ /* 0x000ea20000008800 */
[----:B------:R-:W-:Y:S01]  /*01a0*/  @UP0 UMOV UR6, 0x400 ;  /* 0x0000040000060882 */ /* 0x000fe20000000000 */
[----:B------:R-:W-:-:S04]  /*01b0*/  @UP0 UIADD3 UR4, -UR4, 0x100000, URZ ;  /* 0x0010000004040890 */ /* 0x000fc8000fffe13f */
[----:B------:R-:W-:Y:S02]  /*01c0*/  @UP0 USHF.L.U32 UR5, UR4, 0xb, URZ ;  /* 0x0000000b04050899 */ /* 0x000fe4000800063f */
[----:B------:R-:W-:Y:S01]  /*01d0*/  @UP0 USHF.L.U32 UR4, UR4, 0x1, URZ ;  /* 0x0000000104040899 */ /* 0x000fe2000800063f */
[----:B------:R-:W-:Y:S01]  /*01e0*/  VOTEU.ANY UP2, P0 ;  /* 0x00000000003f7886 */ /* 0x000fe20000040100 */
[----:B0-----:R-:W-:Y:S01]  /*01f0*/  ISETP.NE.AND P1, PT, R3, RZ, PT ;  /* 0x000000ff0300720c */ /* 0x001fe20003f25270 */
[----:B-1----:R0:W-:Y:S01]  /*0200*/  STL [R1], R4 ;  /* 0x0000000401007387 */ /* 0x0021e20000100800 */
[----:B--2---:R-:W-:Y:S02]  /*0210*/  @UP0 ULEA UR8, UR8, UR6, 0x18 ;  /* 0x0000000608080291 */ /* 0x004fe4000f8ec03f */
[----:B------:R-:W-:-:S04]  /*0220*/  @UP0 UIADD3 UR6, -UR7, 0x100000, URZ ;  /* 0x0010000007060890 */ /* 0x000fc8000fffe13f */
[----:B------:R-:W-:Y:S02]  /*0230*/  @UP0 USHF.L.U32 UR7, UR6, 0xb, URZ ;  /* 0x0000000b06070899 */ /* 0x000fe4000800063f */
[----:B------:R-:W-:Y:S01]  /*0240*/  @UP0 USHF.L.U32 UR6, UR6, 0x1, URZ ;  /* 0x0000000106060899 */ /* 0x000fe2000800063f */
[----:B------:R-:W-:Y:S01]  /*0250*/  VOTEU.ANY UP0, P0 ;  /* 0x00000000003f7886 */ /* 0x000fe20000000100 */
[----:B------:R-:W1:Y:S04]  /*0260*/  FENCE.VIEW.ASYNC.S ;  /* 0x00000000000073c6 */ /* 0x000e680000000000 */
[----:B-1----:R0:W1:Y:S01]  /*0270*/  @UP0 SYNCS.EXCH.64 URZ, [UR8+0x38800], UR4 ;  /* 0x03880004083f05b2 */ /* 0x0020620008000100 */
[----:B------:R0:W2:Y:S05]  /*0280*/  @UP1 SYNCS.EXCH.64 URZ, [UR8+0x38810], UR4 ;  /* 0x03881004083f15b2 */ /* 0x0000aa0008000100 */
[----:B------:R0:W3:Y:S02]  /*0290*/  @UP2 SYNCS.EXCH.64 URZ, [UR8+0x38820], UR6 ;  /* 0x03882006083f25b2 */ /* 0x0000e40008000100 */
[----:B0-----:R-:W-:Y:S05]  /*02a0*/  @P1 BRA `(.L_x_3394) ;  /* 0x0000000000381947 */ /* 0x001fea0003800000 */
[----:B------:R-:W0:Y:S01]  /*02b0*/  S2UR UR5, SR_CgaCtaId ;  /* 0x00000000000579c3 */ /* 0x000e220000008800 */
        /* <DEDUP_REMOVED lines=11> */
[----:B------:R0:W0:Y:S01]  /*0370*/  SYNCS.EXCH.64 URZ, [UR6+0x38848], UR4 ;  /* 0x03884804063f75b2 */ /* 0x0000220008000100 */
[----:B------:R-:W-:Y:S01]  /*0380*/  NOP ;  /* 0x0000000000007918 */ /* 0x000fe20000000000 */
.L_x_3394:
[----:B------:R-:W5:Y:S01]  /*0390*/  SHFL.IDX PT, R3, R2, RZ, 0x1f ;  /* 0x00001fff02037589 */ /* 0x000f6200000e0000 */
[----:B------:R-:W-:Y:S01]  /*03a0*/  NOP ;  /* 0x0000000000007918 */ /* 0x000fe20000000000 */
[----:B-----5:R-:W-:-:S13]  /*03b0*/  ISETP.NE.AND P0, PT, R3, RZ, PT ;  /* 0x000000ff0300720c */ /* 0x020fda0003f05270 */
        /* <DEDUP_REMOVED lines=19> */
.L_x_3395:
[----:B------:R-:W5:Y:S01]  /*04f0*/  SHFL.IDX PT, R3, R2, RZ, 0x1f ;  /* 0x00001fff02037589 */ /* 0x000f6200000e0000 */
[----:B------:R-:W-:Y:S01]  /*0500*/  NOP ;  /* 0x0000000000007918 */ /* 0x000fe20000000000 */
[----:B-----5:R-:W-:-:S13]  /*0510*/  ISETP.NE.AND P0, PT, R3, RZ, PT ;  /* 0x000000ff0300720c */ /* 0x020fda0003f05270 */
        /* <DEDUP_REMOVED lines=13> */
[----:B------:R0:W0:Y:S01]  /*05f0*/  SYNCS.EXCH.64 URZ, [UR6+0x38888], UR4 ;  /* 0x03888804063f75b2 */ /* 0x0000220008000100 */
[----:B------:R-:W-:Y:S01]  /*0600*/  NOP ;  /* 0x0000000000007918 */ /* 0x000fe20000000000 */
.L_x_3396:
        /* <DEDUP_REMOVED lines=22> */
.L_x_3397:
        /* <DEDUP_REMOVED lines=22> */
.L_x_3398:
[----:B------:R-:W-:Y:S01]  /*08d0*/  ISETP.NE.AND P0, PT, R4, RZ, PT ;  /* 0x000000ff0400720c */ /* 0x000fe20003f05270 */
[----:B------:R-:W-:Y:S01]  /*08e0*/  NOP ;  /* 0x0000000000007918 */ /* 0x000fe20000000000 */
[----:B------:R-:W-:Y:S01]  /*08f0*/  ULDC.64 UR38, c[0x0][0x208] ;  /* 0x0000820000267ab9 */ /* 0x000fe20000000a00 */
[----:B01234-:R-:W-:Y:S10]  /*0900*/  BAR.SYNC.DEFER_BLOCKING 0x0 ;  /* 0x0000000000007b1d */ /* 0x01fff40000010000 */
[----:B------:R-:W-:Y:S05]  /*0910*/  @!P0 BRA `(.L_x_3399) ;  /* 0x0000009800948947 */ /* 0x000fea0003800000 */
.L_x_3400:
        /* <DEDUP_REMOVED lines=17> */
[----:B------:R-:W-:Y:S01]  /*0a30*/  UMOV UR36, URZ ;  /* 0x0000003f00247c82 */ /* 0x000fe20008000000 */
[----:B------:R-:W-:Y:S01]  /*0a40*/  SHF.R.S32.HI R3, RZ, 0x1f, R0 ;  /* 0x0000001fff037819 */ /* 0x000fe20000011400 */
[----:B------:R-:W-:-:S03]  /*0a50*/  IMAD.MOV.U32 R201, RZ, RZ, RZ ;  /* 0x000000ffffc97224 */ /* 0x000fc600078e00ff */
[CC--:B------:R-:W-:Y:S02]  /*0a60*/  LEA.HI R5, R3.reuse, R0.reuse, RZ, 0x5 ;  /* 0x0000000003057211 */ /* 0x0c0fe400078f28ff */
[CC--:B------:R-:W-:Y:S02]  /*0a70*/  LEA.HI R4, R3.reuse, R0.reuse, RZ, 0x4 ;  /* 0x0000000003047211 */ /* 0x0c0fe400078f20ff */
[--C-:B------:R-:W-:Y:S02]  /*0a80*/  SHF.R.S32.HI R10, RZ, 0x5, R5.reuse ;  /* 0x00000005ff0a7819 */ /* 0x100fe40000011405 */
[----:B------:R-:W-:Y:S02]  /*0a90*/  SHF.R.S32.HI R9, RZ, 0x1f, R5 ;  /* 0x0000001fff097819 */ /* 0x000fe40000011405 */
[----:B------:R-:W-:Y:S02]  /*0aa0*/  LEA.HI R6, R3, R0, RZ, 0x2 ;  /* 0x0000000003067211 */ /* 0x000fe400078f10ff */
[----:B------:R-:W-:-:S02]  /*0ab0*/  LOP3.LUT R5, R4, 0xfffffff0, RZ, 0xc0, !PT ;  /* 0xfffffff004057812 */ /* 0x000fc400078ec0ff */
[----:B------:R-:W-:Y:S02]  /*0ac0*/  LOP3.LUT R11, R6, 0xfffffffc, RZ, 0xc0, !PT ;  /* 0xfffffffc060b7812 */ /* 0x000fe400078ec0ff */
[----:B------:R-:W-:Y:S01]  /*0ad0*/  SHF.R.S32.HI R7, RZ, 0x4, R4 ;  /* 0x00000004ff077819 */ /* 0x000fe20000011404 */
[C---:B------:R-:W-:Y:S01]  /*0ae0*/  IMAD.IADD R6, R0.reuse, 0x1, -R5 ;  /* 0x0000000100067824 */ /* 0x040fe200078e0a05 */
[CC--:B------:R-:W-:Y:S01]  /*0af0*/  LEA.HI R2, R3.reuse, R0.reuse, RZ, 0x7 ;  /* 0x0000000003027211 */ /* 0x0c0fe200078f38ff */
[----:B------:R-:W-:Y:S01]  /*0b00*/  IMAD.IADD R11, R0, 0x1, -R11 ;  /* 0x00000001000b7824 */ /* 0x000fe200078e0a0b */
[----:B------:R-:W-:Y:S01]  /*0b10*/  LEA.HI R214, R3, R0, RZ, 0x3 ;  /* 0x0000000003d67211 */ /* 0x000fe200078f18ff */
[----:B0-----:R-:W-:Y:S01]  /*0b20*/  ULEA UR37, UR4, UR37, 0x18 ;  /* 0x0000002504257291 */ /* 0x001fe2000f8ec03f */
[----:B------:R-:W-:Y:S02]  /*0b30*/  LEA.HI R4, R4, R7, RZ, 0x1 ;  /* 0x0000000704047211 */ /* 0x000fe400078f08ff */
[----:B------:R-:W-:-:S02]  /*0b40*/  LEA.HI R9, R9, R10, RZ, 0x2 ;  /* 0x0000000a09097211 */ /* 0x000fc400078f10ff */
[----:B------:R-:W-:Y:S02]  /*0b50*/  SHF.R.S32.HI R5, RZ, 0x1f, R6 ;  /* 0x0000001fff057819 */ /* 0x000fe40000011406 */
[----:B------:R-:W-:Y:S02]  /*0b60*/  LOP3.LUT R3, R2, 0xffffff80, RZ, 0xc0, !PT ;  /* 0xffffff8002037812 */ /* 0x000fe400078ec0ff */
[----:B------:R-:W-:Y:S02]  /*0b70*/  LOP3.LUT R13, R214, 0xfffffff8, RZ, 0xc0, !PT ;  /* 0xfffffff8d60d7812 */ /* 0x000fe400078ec0ff */
[----:B------:R-:W-:Y:S01]  /*0b80*/  LOP3.LUT R4, R4, 0x1ffffffe, RZ, 0xc0, !PT ;  /* 0x1ffffffe04047812 */ /* 0x000fe200078ec0ff */
[C---:B------:R-:W-:Y:S01]  /*0b90*/  IMAD.IADD R3, R0.reuse, 0x1, -R3 ;  /* 0x0000000100037824 */ /* 0x040fe200078e0a03 */
[----:B------:R-:W-:Y:S01]  /*0ba0*/  SHF.R.S32.HI R213, RZ, 0x7, R2 ;  /* 0x00000007ffd57819 */ /* 0x000fe20000011402 */
[----:B------:R-:W-:Y:S01]  /*0bb0*/  IMAD.IADD R212, R0, 0x1, -R13 ;  /* 0x0000000100d47824 */ /* 0x000fe200078e0a0d */
[----:B------:R-:W-:Y:S01]  /*0bc0*/  LOP3.LUT R9, R9, 0x3ffffc, RZ, 0xc0, !PT ;  /* 0x003ffffc09097812 */ /* 0x000fe200078ec0ff */
[----:B------:R-:W-:Y:S01]  /*0bd0*/  IMAD.IADD R8, R7, 0x1, -R4 ;  /* 0x0000000107087824 */ /* 0x000fe200078e0a04 */
[----:B------:R-:W-:Y:S01]  /*0be0*/  LEA.HI R5, R5, R6, RZ, 0x3 ;  /* 0x0000000605057211 */ /* 0x000fe200078f18ff */
[----:B------:R-:W-:Y:S01]  /*0bf0*/  IMAD R0, R213, 0x100, R6 ;  /* 0x00000100d5007824 */ /* 0x000fe200078e0206 */
[----:B------:R-:W-:Y:S01]  /*0c00*/  LEA.HI R7, R11, R11, RZ, 0x1 ;  /* 0x0000000b0b077211 */ /* 0x000fe200078f08ff */
[----:B------:R-:W-:Y:S01]  /*0c10*/  IMAD.IADD R9, R10, 0x1, -R9 ;  /* 0x000000010a097824 */ /* 0x000fe200078e0a09 */
[----:B------:R-:W-:Y:S01]  /*0c20*/  SHF.R.S32.HI R214, RZ, 0x3, R214 ;  /* 0x00000003ffd67819 */ /* 0x000fe200000114d6 */
[C---:B------:R-:W-:Y:S01]  /*0c30*/  IMAD.SHL.U32 R4, R5.reuse, 0x40, RZ ;  /* 0x0000004005047824 */ /* 0x040fe200078e00ff */
[----:B------:R-:W-:Y:S01]  /*0c40*/  LOP3.LUT R5, R5, 0xfffffff8, RZ, 0xc0, !PT ;  /* 0xfffffff805057812 */ /* 0x000fe200078ec0ff */
[----:B------:R-:W-:Y:S01]  /*0c50*/  IMAD R13, R9, 0x10, R0 ;  /* 0x00000010090d7824 */ /* 0x000fe200078e0200 */
[----:B------:R-:W-:Y:S01]  /*0c60*/  LOP3.LUT R12, R7, 0x1ffffffe, RZ, 0xc0, !PT ;  /* 0x1ffffffe070c7812 */ /* 0x000fe200078ec0ff */
[----:B------:R-:W-:Y:S01]  /*0c70*/  IMAD.SHL.U32 R8, R8, 0x8, RZ ;  /* 0x0000000808087824 */ /* 0x000fe200078e00ff */
[----:B------:R-:W-:Y:S01]  /*0c80*/  LOP3.LUT R9, R4, 0x7ffffe00, RZ, 0xc0, !PT ;  /* 0x7ffffe0004097812 */ /* 0x000fe200078ec0ff */
[----:B------:R-:W-:Y:S01]  /*0c90*/  IMAD.IADD R7, R6, 0x1, -R5 ;  /* 0x0000000106077824 */ /* 0x000fe200078e0a05 */
[----:B------:R-:W-:Y:S01]  /*0ca0*/  SHF.R.S32.HI R0, RZ, 0x1f, R3 ;  /* 0x0000001fff007819 */ /* 0x000fe20000011403 */
[----:B------:R-:W-:-:S02]  /*0cb0*/  IMAD.U32 R218, R13, 0x40, R8 ;  /* 0x000000400dda7824 */ /* 0x000fc400078e0008 */
[----:B------:R-:W-:Y:S01]  /*0cc0*/  IMAD R10, R10, 0x400, R9 ;  /* 0x000004000a0a7824 */ /* 0x000fe200078e0209 */
[CC--:B------:R-:W-:Y:S01]  /*0cd0*/  LEA.HI R4, R0.reuse, R3.reuse, RZ, 0x2 ;  /* 0x0000000300047211 */ /* 0x0c0fe200078f10ff */
[----:B------:R-:W-:Y:S01]  /*0ce0*/  IMAD.SHL.U32 R9, R7, 0x40, RZ ;  /* 0x0000004007097824 */ /* 0x000fe200078e00ff */
[----:B------:R-:W-:Y:S01]  /*0cf0*/  LEA.HI R0, R0, R3, RZ, 0x5 ;  /* 0x0000000300007211 */ /* 0x000fe200078f28ff */
[----:B------:R-:W-:Y:S01]  /*0d00*/  IMAD.SHL.U32 R17, R212, 0x8, RZ ;  /* 0x00000008d4117824 */ /* 0x000fe200078e00ff */
[----:B------:R-:W-:Y:S01]  /*0d10*/  SHF.R.S32.HI R5, RZ, 0x2, R4 ;  /* 0x00000002ff057819 */ /* 0x000fe20000011404 */
[----:B------:R-:W-:Y:S01]  /*0d20*/  IMAD.IADD R217, R11, 0x1, -R12 ;  /* 0x000000010bd97824 */ /* 0x000fe200078e0a0c */
[----:B------:R-:W-:Y:S01]  /*0d30*/  LOP3.LUT R9, R9, 0x1c0, RZ, 0xc0, !PT ;  /* 0x000001c009097812 */ /* 0x000fe200078ec0ff */
[C---:B------:R-:W-:Y:S01]  /*0d40*/  VIADD R190, R17.reuse, 0x40 ;  /* 0x0000004011be7836 */ /* 0x040fe20000000000 */
[----:B------:R-:W-:Y:S01]  /*0d50*/  SHF.R.S32.HI R6, RZ, 0x1f, R4 ;  /* 0x0000001fff067819 */ /* 0x000fe20000011404 */
[----:B------:R-:W-:Y:S01]  /*0d60*/  VIADD R189, R17, 0x80 ;  /* 0x0000008011bd7836 */ /* 0x000fe20000000000 */
[----:B------:R-:W-:Y:S01]  /*0d70*/  LOP3.LUT R8, R9, 0x8, R8, 0xf8, !PT ;  /* 0x0000000809087812 */ /* 0x000fe200078ef808 */
[C---:B------:R-:W-:Y:S01]  /*0d80*/  VIADD R188, R17.reuse, 0xc0 ;  /* 0x000000c011bc7836 */ /* 0x040fe20000000000 */
[----:B------:R-:W-:Y:S01]  /*0d90*/  LEA.HI R6, R6, R5, RZ, 0x3 ;  /* 0x0000000506067211 */ /* 0x000fe200078f18ff */
[C---:B------:R-:W-:Y:S01]  /*0da0*/  VIADD R187, R17.reuse, 0x100 ;  /* 0x0000010011bb7836 */ /* 0x040fe20000000000 */
[----:B------:R-:W-:Y:S01]  /*0db0*/  SHF.R.U32.HI R9, RZ, 0x3, R9 ;  /* 0x00000003ff097819 */ /* 0x000fe20000011609 */
[C---:B------:R-:W-:Y:S01]  /*0dc0*/  VIADD R186, R17.reuse, 0x140 ;  /* 0x0000014011ba7836 */ /* 0x040fe20000000000 */
[----:B------:R-:W-:Y:S01]  /*0dd0*/  LOP3.LUT R6, R6, 0xfffffff8, RZ, 0xc0, !PT ;  /* 0xfffffff806067812 */ /* 0x000fe200078ec0ff */
[C---:B------:R-:W-:Y:S01]  /*0de0*/  VIADD R216, R17.reuse, 0x180 ;  /* 0x0000018011d87836 */ /* 0x040fe20000000000 */
[----:B------:R-:W-:Y:S01]  /*0df0*/  LOP3.LUT R9, R8, R9, RZ, 0x3c, !PT ;  /* 0x0000000908097212 */ /* 0x000fe200078e3cff */
[----:B------:R-:W-:Y:S01]  /*0e00*/  VIADD R215, R17, 0x1c0 ;  /* 0x000001c011d77836 */ /* 0x000fe20000000000 */
[----:B------:R-:W-:Y:S01]  /*0e10*/  SHF.R.S32.HI R0, RZ, 0x5, R0 ;  /* 0x00000005ff007819 */ /* 0x000fe20000011400 */
[----:B------:R-:W-:Y:S01]  /*0e20*/  IMAD.IADD R5, R5, 0x1, -R6 ;  /* 0x0000000105057824 */ /* 0x000fe200078e0a06 */
[----:B------:R-:W-:Y:S01]  /*0e30*/  R2P PR, R7, 0x6 ;  /* 0x0000000607007804 */ /* 0x000fe20000000000 */
[----:B------:R-:W-:Y:S01]  /*0e40*/  IMAD.IADD R9, R10, 0x1, R9 ;  /* 0x000000010a097824 */ /* 0x000fe200078e0209 */
[----:B------:R-:W-:Y:S01]  /*0e50*/  LOP3.LUT R4, R4, 0x7ffffffc, RZ, 0xc0, !PT ;  /* 0x7ffffffc04047812 */ /* 0x000fe200078ec0ff */
[----:B------:R-:W-:Y:S01]  /*0e60*/  IMAD R16, R0, 0x10, R5 ;  /* 0x0000001000107824 */ /* 0x000fe200078e0205 */
[----:B------:R-:W-:Y:S01]  /*0e70*/  LEA.HI R0, R2, R213, RZ, 0x1 ;  /* 0x000000d502007211 */ /* 0x000fe200078f08ff */
[----:B------:R-:W-:Y:S01]  /*0e80*/  IMAD.MOV.U32 R2, RZ, RZ, RZ ;  /* 0x000000ffff027224 */ /* 0x000fe200078e00ff */
[----:B------:R-:W-:Y:S01]  /*0e90*/  LEA R23, R9, UR37, 0x1 ;  /* 0x0000002509177c11 */ /* 0x000fe2000f8e08ff */
[----:B------:R-:W-:Y:S01]  /*0ea0*/  IMAD.IADD R4, R3, 0x1, -R4 ;  /* 0x0000000103047824 */ /* 0x000fe200078e0a04 */
[----:B------:R-:W-:Y:S01]  /*0eb0*/  LOP3.LUT R0, R0, 0xfffffe, RZ, 0xc0, !PT ;  /* 0x00fffffe00007812 */ /* 0x000fe200078ec0ff */
[----:B------:R-:W-:Y:S01]  /*0ec0*/  IMAD R217, R217, 0x8, R16 ;  /* 0x00000008d9d97824 */ /* 0x000fe200078e0210 */
[----:B------:R-:W-:Y:S01]  /*0ed0*/  SEL R184, R184, 0xffffffe0, !P1 ;  /* 0xffffffe0b8b87807 */ /* 0x000fe20004800000 */
[C---:B------:R-:W-:Y:S01]  /*0ee0*/  VIADD R185, R23.reuse, 0x36400 ;  /* 0x0003640017b97836 */ /* 0x040fe20000000000 */
[----:B------:R-:W-:Y:S01]  /*0ef0*/  SHF.R.S32.HI R225, RZ, 0x1f, R190 ;  /* 0x0000001fffe17819 */ /* 0x000fe200000114be */
[----:B------:R-:W-:Y:S01]  /*0f00*/  VIADD R22, R23, 0x36440 ;  /* 0x0003644017167836 */ /* 0x000fe20000000000 */
[----:B------:R-:W-:Y:S01]  /*0f10*/  SHF.R.S32.HI R224, RZ, 0x1f, R189 ;  /* 0x0000001fffe07819 */ /* 0x000fe200000114bd */
[----:B------:R-:W-:Y:S01]  /*0f20*/  IMAD.IADD R0, R213, 0x1, -R0 ;  /* 0x00000001d5007824 */ /* 0x000fe200078e0a00 */
[----:B------:R-:W-:Y:S01]  /*0f30*/  SHF.R.S32.HI R223, RZ, 0x1f, R188 ;  /* 0x0000001fffdf7819 */ /* 0x000fe200000114bc */
[C---:B------:R-:W-:Y:S01]  /*0f40*/  @P2 VIADD R22, R185.reuse, 0xffffffc0 ;  /* 0xffffffc0b9162836 */ /* 0x040fe20000000000 */
[----:B------:R-:W-:Y:S01]  /*0f50*/  SHF.R.S32.HI R222, RZ, 0x1f, R187 ;  /* 0x0000001fffde7819 */ /* 0x000fe200000114bb */
[----:B------:R-:W-:Y:S01]  /*0f60*/  IMAD.IADD R185, R185, 0x1, R184 ;  /* 0x00000001b9b97824 */ /* 0x000fe200078e02b8 */
[----:B------:R-:W-:Y:S01]  /*0f70*/  SHF.R.S32.HI R221, RZ, 0x1f, R186 ;  /* 0x0000001fffdd7819 */ /* 0x000fe200000114ba */
[----:B------:R-:W-:Y:S01]  /*0f80*/  IMAD.SHL.U32 R19, R0, 0x100, RZ ;  /* 0x0000010000137824 */ /* 0x000fe200078e00ff */
[----:B------:R-:W-:Y:S01]  /*0f90*/  SHF.R.S32.HI R220, RZ, 0x1f, R216 ;  /* 0x0000001fffdc7819 */ /* 0x000fe200000114d8 */
[----:B------:R-:W-:Y:S01]  /*0fa0*/  IMAD.SHL.U32 R18, R4, 0x2, RZ ;  /* 0x0000000204127824 */ /* 0x000fe200078e00ff */
[----:B------:R-:W-:Y:S01]  /*0fb0*/  SHF.R.S32.HI R219, RZ, 0x1f, R215 ;  /* 0x0000001fffdb7819 */ /* 0x000fe200000114d7 */
[----:B------:R-:W-:-:S07]  /*0fc0*/  IMAD.IADD R184, R184, 0x1, R22 ;  /* 0x00000001b8b87824 */ /* 0x000fce00078e0216 */
.L_x_3431:
[----:B--2---:R-:W2:Y:S01]  /*0fd0*/  LDL R0, [R1] ;  /* 0x0000000001007983 */ /* 0x004ea20000100800 */
[----:B------:R-:W-:Y:S01]  /*0fe0*/  ULDC UR4, c[0x0][0xd38] ;  /* 0x00034e0000047ab9 */ /* 0x000fe20000000800 */
[----:B0-----:R-:W0:Y:S01]  /*0ff0*/  LDC R152, c[0x0][0x2f0] ;  /* 0x0000bc00ff987b82 */ /* 0x001e220000000800 */
[----:B------:R-:W-:Y:S01]  /*1000*/  UISETP.NE.AND UP2, UPT, UR4, 0x1, UPT ;  /* 0x000000010400788c */ /* 0x000fe2000bf45270 */
[----:B------:R-:W-:Y:S02]  /*1010*/  ULDC.64 UR6, c[0x0][0x418] ;  /* 0x0001060000067ab9 */ /* 0x000fe40000000a00 */
[----:B------:R-:W-:Y:S01]  /*1020*/  ULDC UR4, c[0x0][0xd44] ;  /* 0x0003510000047ab9 */ /* 0x000fe20000000800 */
[----:B------:R-:W-:Y:S02]  /*1030*/  UISETP.NE.U32.AND UP0, UPT, UR6, URZ, UPT ;  /* 0x0000003f0600728c */ /* 0x000fe4000bf05070 */
[----:B------:R-:W-:Y:S01]  /*1040*/  UISETP.NE.AND UP1, UPT, UR4, 0x1, UPT ;  /* 0x000000010400788c */ /* 0x000fe2000bf25270 */
[----:B------:R-:W-:Y:S01]  /*1050*/  UMOV UR41, UR40 ;  /* 0x0000002800297c82 */ /* 0x000fe20008000000 */
[----:B------:R-:W-:-:S03]  /*1060*/  UISETP.NE.AND.EX UP0, UPT, UR7, URZ, UPT, UP0 ;  /* 0x0000003f0700728c */ /* 0x000fc6000bf05300 */
[----:B------:R-:W-:Y:S01]  /*1070*/  @UP2 ULDC UR4, c[0x0][0xd3c] ;  /* 0x00034f0000042ab9 */ /* 0x000fe20000000800 */
[----:B------:R-:W-:Y:S01]  /*1080*/  @UP2 ULDC UR6, c[0x0][0xd40] ;  /* 0x0003500000062ab9 */ /* 0x000fe20000000800 */
[----:B------:R-:W-:Y:S02]  /*1090*/  UIMAD.WIDE.U32 UR4, UR40, UR4, URZ ;  /* 0x00000004280472a5 */ /* 0x000fe4000f8e003f */
[----:B------:R-:W-:Y:S02]  /*10a0*/  UMOV UR43, UR40 ;  /* 0x00000028002b7c82 */ /* 0x000fe40008000000 */
[----:B------:R-:W-:-:S03]  /*10b0*/  @UP2 USHF.R.U32.HI UR41, URZ, UR6, UR5 ;  /* 0x000000063f292299 */ /* 0x000fc60008011605 */
[----:B------:R-:W-:Y:S02]  /*10c0*/  @UP1 ULDC.64 UR6, c[0x0][0xd48] ;  /* 0x0003520000061ab9 */ /* 0x000fe40000000a00 */
[----:B------:R-:W-:Y:S02]  /*10d0*/  UIMAD.WIDE.U32 UR4, UR41, UR6, URZ ;  /* 0x00000006290472a5 */ /* 0x000fe4000f8e003f */
[----:B------:R-:W-:Y:S01]  /*10e0*/  UMOV UR42, UR41 ;  /* 0x00000029002a7c82 */ /* 0x000fe20008000000 */
[----:B------:R-:W-:Y:S01]  /*10f0*/  ULDC UR6, c[0x0][0x424] ;  /* 0x0001090000067ab9 */ /* 0x000fe20000000800 */
[----:B------:R-:W-:Y:S02]  /*1100*/  @UP1 USHF.R.U32.HI UR42, URZ, UR7, UR5 ;  /* 0x000000073f2a1299 */ /* 0x000fe40008011605 */
[----:B------:R-:W-:-:S06]  /*1110*/  USEL UR6, UR6, 0x1, UP0 ;  /* 0x0000000106067887 */ /* 0x000fcc0008000000 */
[----:B0-----:R-:W-:Y:S01]  /*1120*/  IMAD R152, R152, UR6, RZ ;  /* 0x0000000698987c24 */ /* 0x001fe2000f8e02ff */
[----:B--2---:R-:W-:-:S13]  /*1130*/  ISETP.NE.AND P0, PT, R0, 0x1, PT ;  /* 0x000000010000780c */ /* 0x004fda0003f05270 */
[----:B-1-3-5:R-:W-:Y:S05]  /*1140*/  @!P0 BRA `(.L_x_3401) ;  /* 0x0000001400d88947 */ /* 0x02afea0003800000 */
[----:B------:R-:W0:Y:S01]  /*1150*/  SHFL.IDX PT, R0, R213, RZ, 0x1f ;  /* 0x00001fffd5007589 */ /* 0x000e2200000e0000 */
[----:B------:R-:W-:Y:S01]  /*1160*/  UMOV UR7, 0x40000040 ;  /* 0x4000004000077882 */ /* 0x000fe20000000000 */
[----:B------:R-:W-:Y:S01]  /*1170*/  UMOV UR9, 0x40000040 ;  /* 0x4000004000097882 */ /* 0x000fe20000000000 */
[----:B------:R-:W-:Y:S01]  /*1180*/  UMOV UR11, 0x40000040 ;  /* 0x40000040000b7882 */ /* 0x000fe20000000000 */
[----:B------:R-:W-:Y:S01]  /*1190*/  BAR.SYNC.DEFER_BLOCKING 0xe, 0x100 ;  /* 0x0384000000007b1d */ /* 0x000fe20000010000 */
[----:B------:R-:W-:-:S05]  /*11a0*/  ISETP.GE.AND P0, PT, R152, 0x41, PT ;  /* 0x000000419800780c */ /* 0x000fca0003f06270 */
[----:B------:R-:W-:Y:S01]  /*11b0*/  UMOV UR13, 0x40000040 ;  /* 0x40000040000d7882 */ /* 0x000fe20000000000 */
[----:B------:R-:W-:Y:S01]  /*11c0*/  UMOV UR15, 0x40000040 ;  /* 0x40000040000f7882 */ /* 0x000fe20000000000 */
[----:B------:R-:W-:Y:S01]  /*11d0*/  UMOV UR17, 0x40000040 ;  /* 0x4000004000117882 */ /* 0x000fe20000000000 */
[----:B------:R-:W-:Y:S01]  /*11e0*/  UMOV UR19, 0x40000040 ;  /* 0x4000004000137882 */ /* 0x000fe20000000000 */
[----:B------:R-:W1:Y:S01]  /*11f0*/  S2R R3, SR_TID.X ;  /* 0x0000000000037919 */ /* 0x000e620000002100 */
[----:B0-----:R-:W-:Y:S01]  /*1200*/  R2UR UR4, R0 ;  /* 0x00000000000472ca */ /* 0x001fe200000e0000 */
[----:B------:R-:W-:Y:S01]  /*1210*/  IMAD.U32 R0, RZ, RZ, UR36 ;  /* 0x00000024ff007e24 */ /* 0x000fe2000f8e00ff */
[----:B------:R-:W-:-:S11]  /*1220*/  WARPGROUP.ARRIVE ;  /* 0x00000000000079c5 */ /* 0x000fd60000000000 */
[----:B------:R-:W-:-:S04]  /*1230*/  ULEA.HI UR5, UR4, UR4, URZ, 0x1 ;  /* 0x0000000404057291 */ /* 0x000fc8000f8f083f */
[----:B------:R-:W-:-:S04]  /*1240*/  ULOP3.LUT UR5, UR5, 0x1fffe, URZ, 0xc0, !UPT ;  /* 0x0001fffe05057892 */ /* 0x000fc8000f8ec03f */
[----:B------:R-:W-:Y:S01]  /*1250*/  UIADD3 UR5, UR4, -UR5, URZ ;  /* 0x8000000504057290 */ /* 0x000fe2000fffe03f */
[----:B-1----:R-:W-:Y:S01]  /*1260*/  LOP3.LUT R3, R3, 0x7f, RZ, 0xc0, !PT ;  /* 0x0000007f03037812 */ /* 0x002fe200078ec0ff */
[----:B------:R-:W-:Y:S02]  /*1270*/  UIADD3 UR4, UR37, 0x36400, URZ ;  /* 0x0003640025047890 */ /* 0x000fe4000fffe03f */
[----:B------:R-:W-:Y:S01]  /*1280*/  ULEA UR5, UR5, UR37, 0xf ;  /* 0x0000002505057291 */ /* 0x000fe2000f8e783f */
[----:B------:R-:W-:Y:S01]  /*1290*/  ISETP.NE.AND P1, PT, R3, RZ, PT ;  /* 0x000000ff0300720c */ /* 0x000fe20003f25270 */
[----:B------:R-:W-:Y:S02]  /*12a0*/  USHF.R.U32.HI UR4, URZ, 0x4, UR4 ;  /* 0x000000043f047899 */ /* 0x000fe40008011604 */
[----:B------:R-:W-:Y:S02]  /*12b0*/  UIADD3 UR5, UR5, 0x400, URZ ;  /* 0x0000040005057890 */ /* 0x000fe4000fffe03f */
[----:B------:R-:W-:-:S02]  /*12c0*/  ULOP3.LUT UR4, UR4, 0x3fff, URZ, 0xc0, !UPT ;  /* 0x00003fff04047892 */ /* 0x000fc4000f8ec03f */
[----:B------:R-:W-:Y:S02]  /*12d0*/  USHF.R.U32.HI UR5, URZ, 0x4, UR5 ;  /* 0x000000043f057899 */ /* 0x000fe40008011605 */
[----:B------:R-:W-:Y:S02]  /*12e0*/  ULOP3.LUT UR4, UR4, 0x10000, URZ, 0xfc, !UPT ;  /* 0x0001000004047892 */ /* 0x000fe4000f8efc3f */
[----:B------:R-:W-:Y:S02]  /*12f0*/  ULOP3.LUT UR5, UR5, 0x3fff, URZ, 0xc0, !UPT ;  /* 0x00003fff05057892 */ /* 0x000fe4000f8ec03f */
[----:B------:R-:W-:Y:S01]  /*1300*/  UIADD3 UR8, UR4, 0x2, URZ ;  /* 0x0000000204087890 */ /* 0x000fe2000fffe03f */
[----:B------:R-:W-:Y:S01]  /*1310*/  @!P1 LEA R0, R0, UR37, 0x3 ;  /* 0x0000002500009c11 */ /* 0x000fe2000f8e18ff */
[----:B------:R-:W-:Y:S02]  /*1320*/  ULOP3.LUT UR20, UR5, 0x2000000, URZ, 0xfc, !UPT ;  /* 0x0200000005147892 */ /* 0x000fe4000f8efc3f */
[----:B------:R-:W-:-:S02]  /*1330*/  UIADD3 UR12, UR4, 0x4, URZ ;  /* 0x00000004040c7890 */ /* 0x000fc4000fffe03f */
[----:B------:R-:W-:Y:S01]  /*1340*/  ULEA UR6, UR36, UR20, 0xc ;  /* 0x0000001424067291 */ /* 0x000fe2000f8e603f */
[----:B------:R-:W-:Y:S01]  /*1350*/  @!P1 VIADD R0, R0, 0x38860 ;  /* 0x0003886000009836 */ /* 0x000fe20000000000 */
[----:B------:R-:W-:Y:S01]  /*1360*/  UMOV UR5, 0x40000040 ;  /* 0x4000004000057882 */ /* 0x000fe20000000000 */
[----:B------:R-:W-:Y:S02]  /*1370*/  UIADD3 UR16, UR4, 0x6, URZ ;  /* 0x0000000604107890 */ /* 0x000fe4000fffe03f */
[----:B------:R-:W-:Y:S01]  /*1380*/  UIADD3 UR10, UR6, 0x80, URZ ;  /* 0x00000080060a7890 */ /* 0x000fe2000fffe03f */
[----:B------:R-:W-:Y:S01]  /*1390*/  @!P1 PRMT R0, RZ, 0x654, R0 ;  /* 0x00000654ff009816 */ /* 0x000fe20000000000 */
[----:B------:R-:W-:Y:S02]  /*13a0*/  UIADD3 UR14, UR6, 0x100, URZ ;  /* 0x00000100060e7890 */ /* 0x000fe4000fffe03f */
[----:B------:R-:W-:Y:S01]  /*13b0*/  HGMMA.64x256x16.F32.BF16 R24, gdesc[UR4].tnspB, RZ, !UPT, gsb0 ;  /* 0x43e00000041879f0 */ /* 0x000fe2000c0018ff */
[----:B------:R-:W-:-:S02]  /*13c0*/  UIADD3 UR18, UR6, 0x180, URZ ;  /* 0x0000018006127890 */ /* 0x000fc4000fffe03f */
        /* <DEDUP_REMOVED lines=15> */
[----:B------:R-:W-:Y:S05]  /*14c0*/  @!P0 BRA `(.L_x_3402) ;  /* 0x0000000800bc8947 */ /* 0x000fea0003800000 */
[----:B------:R-:W-:-:S05]  /*14d0*/  VIADD R152, R152, 0x3f ;  /* 0x0000003f98987836 */ /* 0x000fca0000000000 */
[----:B------:R-:W-:-:S04]  /*14e0*/  SHF.R.S32.HI R3, RZ, 0x1f, R152 ;  /* 0x0000001fff037819 */ /* 0x000fc80000011498 */
[----:B------:R-:W-:-:S04]  /*14f0*/  LEA.HI R3, R3, R152, RZ, 0x6 ;  /* 0x0000009803037211 */ /* 0x000fc800078f30ff */
[----:B------:R-:W-:-:S07]  /*1500*/  LEA.HI.SX32 R3, R3, 0xfffffffe, 0x1a ;  /* 0xfffffffe03037811 */ /* 0x000fce00078fd2ff */
.L_x_3403:
[----:B------:R-:W-:Y:S01]  /*1510*/  BAR.SYNC.DEFER_BLOCKING 0xe, 0x100 ;  /* 0x0384000000007b1d */ /* 0x000fe20000010000 */
[----:B------:R-:W-:Y:S01]  /*1520*/  IMAD.U32 R5, RZ, RZ, UR36 ;  /* 0x00000024ff057e24 */ /* 0x000fe2000f8e00ff */
[----:B------:R-:W-:Y:S01]  /*1530*/  UIADD3 UR36, UR36, 0x1, URZ ;  /* 0x0000000124247890 */ /* 0x000fe2000fffe03f */
[C---:B------:R-:W-:Y:S01]  /*1540*/  ISETP.GT.AND P0, PT, R3.reuse, RZ, PT ;  /* 0x000000ff0300720c */ /* 0x040fe20003f04270 */
[----:B------:R-:W-:Y:S02]  /*1550*/  VIADD R3, R3, 0xffffffff ;  /* 0xffffffff03037836 */ /* 0x000fe40000000000 */
[----:B01----:R-:W-:Y:S01]  /*1560*/  IMAD R0, R5, 0x40, R16 ;  /* 0x0000004005007824 */ /* 0x003fe200078e0210 */
[----:B------:R-:W-:Y:S01]  /*1570*/  UISETP.NE.AND UP0, UPT, UR36, 0x2, UPT ;  /* 0x000000022400788c */ /* 0x000fe2000bf05270 */
[----:B------:R-:W-:Y:S01]  /*1580*/  UMOV UR7, 0x40000040 ;  /* 0x4000004000077882 */ /* 0x000fe20000000000 */
[----:B------:R-:W-:Y:S02]  /*1590*/  UMOV UR11, 0x40000040 ;  /* 0x40000040000b7882 */ /* 0x000fe40000000000 */
[----:B------:R-:W-:Y:S01]  /*15a0*/  LEA R0, R0, UR37, 0x2 ;  /* 0x0000002500007c11 */ /* 0x000fe2000f8e10ff */
[----:B------:R-:W-:Y:S01]  /*15b0*/  USEL UR36, UR36, URZ, UP0 ;  /* 0x0000003f24247287 */ /* 0x000fe20008000000 */
[----:B------:R-:W-:Y:S01]  /*15c0*/  UMOV UR15, 0x40000040 ;  /* 0x40000040000f7882 */ /* 0x000fe20000000000 */
[----:B------:R-:W-:-:S02]  /*15d0*/  UMOV UR19, 0x40000040 ;  /* 0x4000004000137882 */ /* 0x000fc40000000000 */
[----:B------:R-:W-:-:S04]  /*15e0*/  ULEA UR6, UR36, UR20, 0xc ;  /* 0x0000001424067291 */ /* 0x000fc8000f8e603f */
[----:B------:R-:W-:Y:S02]  /*15f0*/  UIADD3 UR10, UR6, 0x80, URZ ;  /* 0x00000080060a7890 */ /* 0x000fe4000fffe03f */
[----:B------:R-:W-:Y:S01]  /*1600*/  UIADD3 UR14, UR6, 0x100, URZ ;  /* 0x00000100060e7890 */ /* 0x000fe2000fffe03f */
[----:B------:R-:W0:Y:S01]  /*1610*/  LDS R4, [R0+0x38400] ;  /* 0x0384000000047984 */ /* 0x000e220000000800 */
[----:B------:R-:W-:-:S03]  /*1620*/  UIADD3 UR18, UR6, 0x180, URZ ;  /* 0x0000018006127890 */ /* 0x000fc6000fffe03f */
[----:B------:R1:W2:Y:S02]  /*1630*/  LDS R5, [R0+0x38420] ;  /* 0x0384200000057984 */ /* 0x0002a40000000800 */
[----:B-1----:R-:W-:-:S05]  /*1640*/  IMAD.U32 R0, RZ, RZ, UR36 ;  /* 0x00000024ff007e24 */ /* 0x002fca000f8e00ff */
[----:B------:R-:W-:-:S05]  /*1650*/  @!P1 LEA R0, R0, UR37, 0x3 ;  /* 0x0000002500009c11 */ /* 0x000fca000f8e18ff */
[----:B------:R-:W-:-:S05]  /*1660*/  @!P1 VIADD R0, R0, 0x38860 ;  /* 0x0003886000009836 */ /* 0x000fca0000000000 */
[----:B------:R-:W-:Y:S01]  /*1670*/  @!P1 PRMT R0, RZ, 0x654, R0 ;  /* 0x00000654ff009816 */ /* 0x000fe20000000000 */
        /* <DEDUP_REMOVED lines=127> */
[----:B------:R-:W-:-:S06]  /*1e70*/  FMUL.FTZ R151, R151, R5 ;  /* 0x0000000597977220 */ /* 0x000fcc0000410000 */
[----:B------:R-:W-:-:S06]  /*1e80*/  WARPGROUP.ARRIVE ;  /* 0x00000000000079c5 */ /* 0x000fcc0000000000 */
[----:B------:R-:W-:Y:S01]  /*1e90*/  HGMMA.64x256x16.F32.BF16 R24, gdesc[UR4].tnspB, R24, gsb0 ;  /* 0x43e00000041879f0 */ /* 0x000fe20008001818 */
[----:B------:R-:W-:-:S06]  /*1ea0*/  USEL UR6, URZ, 0x1, UP0 ;  /* 0x000000013f067887 */ /* 0x000fcc0008000000 */
[----:B------:R-:W-:Y:S01]  /*1eb0*/  LOP3.LUT R2, R2, UR6, RZ, 0x3c, !PT ;  /* 0x0000000602027c12 */ /* 0x000fe2000f8e3cff */
[----:B------:R-:W-:Y:S02]  /*1ec0*/  WARPGROUP.DEPBAR.LE gsb0, 0x0 ;  /* 0x00008000000079c5 */ /* 0x000fe40000010000 */
[----:B------:R-:W-:-:S15]  /*1ed0*/  WARPGROUP.ARRIVE ;  /* 0x00000000000079c5 */ /* 0x000fde0000000000 */
[----:B------:R-:W-:-:S03]  /*1ee0*/  NOP ;  /* 0x0000000000007918 */ /* 0x000fc60000000000 */
        /* <DEDUP_REMOVED lines=13> */
.L_x_3402:
[----:B------:R-:W-:Y:S01]  /*1fc0*/  BAR.SYNC.DEFER_BLOCKING 0xe, 0x100 ;  /* 0x0384000000007b1d */ /* 0x000fe20000010000 */
[----:B------:R-:W-:Y:S01]  /*1fd0*/  IMAD.U32 R3, RZ, RZ, UR36 ;  /* 0x00000024ff037e24 */ /* 0x000fe2000f8e00ff */
[----:B------:R-:W-:Y:S01]  /*1fe0*/  UIADD3 UR36, UR36, 0x1, URZ ;  /* 0x0000000124247890 */ /* 0x000fe2000fffe03f */
[----:B------:R-:W-:Y:S02]  /*1ff0*/  IMAD.MOV.U32 R20, RZ, RZ, RZ ;  /* 0x000000ffff147224 */ /* 0x000fe400078e00ff */
[----:B01----:R-:W-:Y:S01]  /*2000*/  IMAD R0, R3, 0x40, R16 ;  /* 0x0000004003007824 */ /* 0x003fe200078e0210 */
[----:B------:R-:W-:-:S04]  /*2010*/  UISETP.NE.AND UP0, UPT, UR36, 0x2, UPT ;  /* 0x000000022400788c */ /* 0x000fc8000bf05270 */
[----:B------:R-:W-:Y:S01]  /*2020*/  LEA R4, R0, UR37, 0x2 ;  /* 0x0000002500047c11 */ /* 0x000fe2000f8e10ff */
[----:B------:R-:W-:Y:S02]  /*2030*/  USEL UR4, URZ, 0x1, UP0 ;  /* 0x000000013f047887 */ /* 0x000fe40008000000 */
[----:B------:R-:W-:-:S04]  /*2040*/  USEL UR36, UR36, URZ, UP0 ;  /* 0x0000003f24247287 */ /* 0x000fc80008000000 */
[----:B------:R-:W-:Y:S01]  /*2050*/  LOP3.LUT R2, R2, UR4, RZ, 0x3c, !PT ;  /* 0x0000000402027c12 */ /* 0x000fe2000f8e3cff */
        /* <DEDUP_REMOVED lines=130> */
[----:B------:R-:W-:Y:S01]  /*2880*/  IMAD.MOV.U32 R3, RZ, RZ, RZ ;  /* 0x000000ffff037224 */ /* 0x000fe200078e00ff */
[----:B------:R-:W-:Y:S06]  /*2890*/  BAR.ARV 0xf, 0x100 ;  /* 0x03c4000000007b1d */ /* 0x000fec0000002000 */
[----:B------:R-:W-:Y:S05]  /*28a0*/  BRA `(.L_x_3404) ;  /* 0x0000005800e87947 */ /* 0x000fea0003800000 */
.L_x_3401:
[----:B------:R-:W0:Y:S02]  /*28b0*/  SHFL.IDX PT, R0, R213, RZ, 0x1f ;  /* 0x00001fffd5007589 */ /* 0x000e2400000e0000 */
[----:B0-----:R-:W-:Y:S01]  /*28c0*/  R2UR UR4, R0 ;  /* 0x00000000000472ca */ /* 0x001fe200000e0000 */
[----:B------:R-:W-:-:S05]  /*28d0*/  VIADD R0, R152, 0x3f ;  /* 0x0000003f98007836 */ /* 0x000fca0000000000 */
[----:B------:R-:W-:-:S04]  /*28e0*/  SHF.R.S32.HI R3, RZ, 0x1f, R0 ;  /* 0x0000001fff037819 */ /* 0x000fc80000011400 */
[----:B------:R-:W-:-:S03]  /*28f0*/  LEA.HI R3, R3, R0, RZ, 0x6 ;  /* 0x0000000003037211 */ /* 0x000fc600078f30ff */
[----:B------:R-:W-:Y:S01]  /*2900*/  ULEA.HI UR5, UR4, UR4, URZ, 0x1 ;  /* 0x0000000404057291 */ /* 0x000fe2000f8f083f */
[----:B------:R-:W-:-:S03]  /*2910*/  SHF.R.S32.HI R153, RZ, 0x6, R3 ;  /* 0x00000006ff997819 */ /* 0x000fc60000011403 */
        /* <DEDUP_REMOVED lines=26> */
.L_x_3405:
[----:B------:R-:W2:Y:S01]  /*2ac0*/  LDL R20, [R1] ;  /* 0x0000000001147983 */ /* 0x000ea20000100800 */
[----:B------:R-:W-:-:S04]  /*2ad0*/  LEA.HI R0, R201, R201, RZ, 0x1 ;  /* 0x000000c9c9007211 */ /* 0x000fc800078f08ff */
[----:B------:R-:W-:-:S05]  /*2ae0*/  LOP3.LUT R0, R0, 0xfffffffe, RZ, 0xc0, !PT ;  /* 0xfffffffe00007812 */ /* 0x000fca00078ec0ff */
[----:B------:R-:W-:-:S05]  /*2af0*/  IMAD.IADD R0, R201, 0x1, -R0 ;  /* 0x00000001c9007824 */ /* 0x000fca00078e0a00 */
[----:B------:R-:W-:-:S04]  /*2b00*/  SHF.L.U32 R0, R0, 0x1f, RZ ;  /* 0x0000001f00007819 */ /* 0x000fc800000006ff */
[----:B------:R-:W0:Y:S01]  /*2b10*/  SYNCS.PHASECHK.TRANS64.TRYWAIT P1, [UR37+0x38800], R0 ;  /* 0x03880000ff0075a7 */ /* 0x000e220008020165 */
[----:B--2---:R-:W-:Y:S01]  /*2b20*/  ISETP.NE.AND P0, PT, R20, RZ, PT ;  /* 0x000000ff1400720c */ /* 0x004fe20003f05270 */
[----:B0-----:R-:W-:-:S12]  /*2b30*/  @!P1 BRA `(.L_x_3406) ;  /* 0x000000d400409947 */ /* 0x001fd80003800000 */
.L_x_3539:
[----:B------:R-:W-:Y:S05]  /*2b40*/  @P0 BRA `(.L_x_3407) ;  /* 0x0000000000040947 */ /* 0x000fea0003800000 */
[----:B------:R-:W-:Y:S01]  /*2b50*/  BPT.TRAP 0x1 ;  /* 0x000000040000795c */ /* 0x000fe20000300000 */
.L_x_3407:
[----:B------:R-:W-:Y:S01]  /*2b60*/  IMAD.U32 R6, RZ, RZ, UR36 ;  /* 0x00000024ff067e24 */ /* 0x000fe2000f8e00ff */
[----:B------:R-:W-:-:S04]  /*2b70*/  SHF.L.U32 R5, R2, 0x1f, RZ ;  /* 0x0000001f02057819 */ /* 0x000fc800000006ff */
[----:B------:R-:W-:-:S04]  /*2b80*/  LEA R6, R6, UR37, 0x3 ;  /* 0x0000002506067c11 */ /* 0x000fc8000f8e18ff */
[----:B------:R1:W2:Y:S01]  /*2b90*/  SYNCS.PHASECHK.TRANS64.TRYWAIT P1, [R6+URZ+0x38830], R5 ;  /* 0x03883005060075a7 */ /* 0x0002a2000802017f */
[----:B------:R-:W-:Y:S05]  /*2ba0*/  @P0 BRA `(.L_x_3408) ;  /* 0x0000000000040947 */ /* 0x000fea0003800000 */
[----:B------:R-:W-:Y:S01]  /*2bb0*/  BPT.TRAP 0x1 ;  /* 0x000000040000795c */ /* 0x000fe20000300000 */
.L_x_3408:
[----:B--2---:R-:W-:Y:S05]  /*2bc0*/  @P1 BRA `(.L_x_3409) ;  /* 0x0000000000081947 */ /* 0x004fea0003800000 */
[----:B------:R-:W2:Y:S02]  /*2bd0*/  SYNCS.PHASECHK.TRANS64.TRYWAIT P1, [R6+URZ+0x38830], R5 ;  /* 0x03883005060075a7 */ /* 0x000ea4000802017f */
[----:B--2---:R-:W-:Y:S05]  /*2be0*/  @!P1 BRA `(.L_x_3410) ;  /* 0x000000d4002c9947 */ /* 0x004fea0003800000 */
.L_x_3409:
[----:B------:R-:W-:-:S04]  /*2bf0*/  UIADD3 UR4, UR37, 0x22400, URZ ;  /* 0x0002240025047890 */ /* 0x000fc8000fffe03f */
[----:B------:R-:W-:-:S04]  /*2c00*/  USHF.R.U32.HI UR4, URZ, 0x4, UR4 ;  /* 0x000000043f047899 */ /* 0x000fc80008011604 */
[----:B------:R-:W-:-:S06]  /*2c10*/  ULOP3.LUT UR4, UR4, 0x3fff, URZ, 0xc0, !UPT ;  /* 0x00003fff04047892 */ /* 0x000fcc000f8ec03f */
[----:B0-----:R-:W-:Y:S01]  /*2c20*/  IMAD.U32 R3, RZ, RZ, UR4 ;  /* 0x00000004ff037e24 */ /* 0x001fe2000f8e00ff */
[----:B------:R-:W-:Y:S05]  /*2c30*/  WARPSYNC.ALL ;  /* 0x0000000000007948 */ /* 0x000fea0003800000 */
[----:B------:R-:W-:-:S04]  /*2c40*/  LOP3.LUT R3, R3, 0x10000, RZ, 0xfc, !PT ;  /* 0x0001000003037812 */ /* 0x000fc800078efcff */
        /* <DEDUP_REMOVED lines=10> */
[----:B------:R-:W-:-:S02]  /*2cf0*/  UMOV UR13, 0x40000040 ;  /* 0x40000040000d7882 */ /* 0x000fc40000000000 */
[----:B------:R-:W-:Y:S02]  /*2d00*/  ULEA UR6, UR36, UR6, 0x9 ;  /* 0x0000000624067291 */ /* 0x000fe4000f8e483f */
[----:B------:R-:W-:Y:S02]  /*2d10*/  ULOP3.LUT UR4, UR4, 0x10000, URZ, 0xfc, !UPT ;  /* 0x0001000004047892 */ /* 0x000fe4000f8efc3f */
[----:B------:R-:W-:Y:S02]  /*2d20*/  UIADD3 UR10, UR6, 0x2, URZ ;  /* 0x00000002060a7890 */ /* 0x000fe4000fffe03f */
[----:B------:R-:W-:Y:S02]  /*2d30*/  UIADD3 UR8, UR4, 0x2, URZ ;  /* 0x0000000204087890 */ /* 0x000fe4000fffe03f */
[----:B------:R-:W-:Y:S02]  /*2d40*/  UIADD3 UR14, UR6, 0x4, URZ ;  /* 0x00000004060e7890 */ /* 0x000fe4000fffe03f */
[----:B------:R-:W-:-:S02]  /*2d50*/  UIADD3 UR12, UR4, 0x4, URZ ;  /* 0x00000004040c7890 */ /* 0x000fc4000fffe03f */
[----:B------:R-:W-:Y:S01]  /*2d60*/  HGMMA.64x64x16.F32.BF16 R24, gdesc[UR4], RZ, !UPT, gsb0 ;  /* 0x00e00000041879f0 */ /* 0x000fe2000c0018ff */
[----:B------:R-:W-:Y:S02]  /*2d70*/  UIADD3 UR18, UR6, 0x6, URZ ;  /* 0x0000000606127890 */ /* 0x000fe4000fffe03f */
[----:B------:R-:W-:Y:S01]  /*2d80*/  UIADD3 UR16, UR4, 0x6, URZ ;  /* 0x0000000604107890 */ /* 0x000fe2000fffe03f */
[----:B------:R-:W-:Y:S01]  /*2d90*/  UMOV UR19, 0x40000040 ;  /* 0x4000004000137882 */ /* 0x000fe20000000000 */
[----:B------:R-:W-:Y:S01]  /*2da0*/  UMOV UR17, 0x40000040 ;  /* 0x4000004000117882 */ /* 0x000fe20000000000 */
        /* <DEDUP_REMOVED lines=10> */
[----:B------:R-:W0:Y:S02]  /*2e50*/  SYNCS.PHASECHK.TRANS64.TRYWAIT P1, [UR37+0x38810], R0 ;  /* 0x03881000ff0075a7 */ /* 0x000e240008020165 */
[----:B0-----:R-:W-:Y:S05]  /*2e60*/  @!P1 BRA `(.L_x_3411) ;  /* 0x000000d000a09947 */ /* 0x001fea0003800000 */
.L_x_3540:
[----:B------:R-:W-:Y:S05]  /*2e70*/  @P0 BRA `(.L_x_3412) ;  /* 0x0000000000040947 */ /* 0x000fea0003800000 */
[----:B------:R-:W-:Y:S01]  /*2e80*/  BPT.TRAP 0x1 ;  /* 0x000000040000795c */ /* 0x000fe20000300000 */
.L_x_3412:
[----:B------:R3:W4:Y:S01]  /*2e90*/  SYNCS.PHASECHK.TRANS64.TRYWAIT P1, [R6+URZ+0x38850], R5 ;  /* 0x03885005060075a7 */ /* 0x000722000802017f */
[----:B------:R-:W-:Y:S05]  /*2ea0*/  @P0 BRA `(.L_x_3413) ;  /* 0x0000000000040947 */ /* 0x000fea0003800000 */
[----:B------:R-:W-:Y:S01]  /*2eb0*/  BPT.TRAP 0x1 ;  /* 0x000000040000795c */ /* 0x000fe20000300000 */
.L_x_3413:
[----:B----4-:R-:W-:Y:S05]  /*2ec0*/  @P1 BRA `(.L_x_3414) ;  /* 0x0000000000081947 */ /* 0x010fea0003800000 */
[----:B------:R-:W4:Y:S02]  /*2ed0*/  SYNCS.PHASECHK.TRANS64.TRYWAIT P1, [R6+URZ+0x38850], R5 ;  /* 0x03885005060075a7 */ /* 0x000f24000802017f */
[----:B----4-:R-:W-:Y:S05]  /*2ee0*/  @!P1 BRA `(.L_x_3415) ;  /* 0x000000d000989947 */ /* 0x010fea0003800000 */
.L_x_3414:
[----:B------:R-:W-:Y:S01]  /*2ef0*/  UIADD3 UR4, UR37, 0x400, URZ ;  /* 0x0000040025047890 */ /* 0x000fe2000fffe03f */
[----:B------:R-:W-:Y:S01]  /*2f00*/  WARPGROUP.ARRIVE ;  /* 0x00000000000079c5 */ /* 0x000fe20000000000 */
[----:B------:R-:W-:-:S05]  /*2f10*/  UIADD3 UR5, UR37, 0x26400, URZ ;  /* 0x0002640025057890 */ /* 0x000fca000fffe03f */
[----:B0-----:R-:W0:Y:S01]  /*2f20*/  S2R R0, SR_TID.X ;  /* 0x0000000000007919 */ /* 0x001e220000002100 */
[----:B------:R-:W-:Y:S01]  /*2f30*/  USHF.R.U32.HI UR4, URZ, 0x4, UR4 ;  /* 0x000000043f047899 */ /* 0x000fe20008011604 */
[----:B-1234-:R-:W-:Y:S01]  /*2f40*/  IMAD R5, R153, -0x40, R152 ;  /* 0xffffffc099057824 */ /* 0x01efe200078e0298 */
[----:B------:R-:W-:Y:S01]  /*2f50*/  USHF.R.U32.HI UR5, URZ, 0x4, UR5 ;  /* 0x000000043f057899 */ /* 0x000fe20008011605 */
[----:B------:R-:W1:Y:S01]  /*2f60*/  S2R R57, SR_TID.X ;  /* 0x0000000000397919 */ /* 0x000e620000002100 */
[----:B------:R-:W-:Y:S02]  /*2f70*/  ULOP3.LUT UR4, UR4, 0x3fff, URZ, 0xc0, !UPT ;  /* 0x00003fff04047892 */ /* 0x000fe4000f8ec03f */
[----:B------:R-:W-:Y:S01]  /*2f80*/  ULOP3.LUT UR5, UR5, 0x3fff, URZ, 0xc0, !UPT ;  /* 0x00003fff05057892 */ /* 0x000fe2000f8ec03f */
[----:B------:R-:W-:Y:S01]  /*2f90*/  IADD3 R5, -R18, 0x40, R5 ;  /* 0x0000004012057810 */ /* 0x000fe20007ffe105 */
[----:B------:R-:W-:Y:S02]  /*2fa0*/  ULOP3.LUT UR4, UR4, 0x10000, URZ, 0xfc, !UPT ;  /* 0x0001000004047892 */ /* 0x000fe4000f8efc3f */
[----:B------:R-:W-:Y:S01]  /*2fb0*/  ULOP3.LUT UR6, UR5, 0x10000, URZ, 0xfc, !UPT ;  /* 0x0001000005067892 */ /* 0x000fe2000f8efc3f */
[C---:B------:R-:W-:Y:S01]  /*2fc0*/  ISETP.GT.AND P5, PT, R5.reuse, RZ, PT ;  /* 0x000000ff0500720c */ /* 0x040fe20003fa4270 */
[----:B------:R-:W-:Y:S01]  /*2fd0*/  ULEA UR5, UR36, UR4, 0xc ;  /* 0x0000000424057291 */ /* 0x000fe2000f8e603f */
[C---:B------:R-:W-:Y:S01]  /*2fe0*/  ISETP.GT.AND P4, PT, R5.reuse, 0x1, PT ;  /* 0x000000010500780c */ /* 0x040fe20003f84270 */
[----:B------:R-:W-:Y:S01]  /*2ff0*/  UMOV UR21, 0x40000040 ;  /* 0x4000004000157882 */ /* 0x000fe20000000000 */
[----:B------:R-:W-:Y:S01]  /*3000*/  UMOV UR23, 0x40000040 ;  /* 0x4000004000177882 */ /* 0x000fe20000000000 */
[----:B------:R-:W-:Y:S01]  /*3010*/  UIADD3 UR14, UR6, 0x800, URZ ;  /* 0x00000800060e7890 */ /* 0x000fe2000fffe03f */
[C---:B------:R-:W-:Y:S01]  /*3020*/  ISETP.GT.AND P3, PT, R5.reuse, 0x8, PT ;  /* 0x000000080500780c */ /* 0x040fe20003f64270 */
[----:B------:R-:W-:Y:S01]  /*3030*/  UMOV UR20, UR6 ;  /* 0x0000000600147c82 */ /* 0x000fe20008000000 */
[----:B------:R-:W-:Y:S01]  /*3040*/  UMOV UR22, UR5 ;  /* 0x0000000500167c82 */ /* 0x000fe20008000000 */
[----:B------:R-:W-:Y:S01]  /*3050*/  UIADD3 UR15, UR5, 0x800, URZ ;  /* 0x00000800050f7890 */ /* 0x000fe2000fffe03f */
[----:B------:R-:W-:Y:S01]  /*3060*/  HGMMA.64x64x16.F32.BF16 R24, gdesc[UR20], R24, gsb0 ;  /* 0x00e00000141879f0 */ /* 0x000fe20008001818 */
[----:B------:R-:W-:Y:S01]  /*3070*/  UIADD3 UR20, UR6, 0x2, URZ ;  /* 0x0000000206147890 */ /* 0x000fe2000fffe03f */
[C---:B------:R-:W-:Y:S01]  /*3080*/  ISETP.GT.AND P2, PT, R5.reuse, 0x9, PT ;  /* 0x000000090500780c */ /* 0x040fe20003f44270 */
[----:B------:R-:W-:Y:S01]  /*3090*/  UIADD3 UR22, UR5, 0x2, URZ ;  /* 0x0000000205167890 */ /* 0x000fe2000fffe03f */
[C---:B------:R-:W-:Y:S01]  /*30a0*/  ISETP.GT.AND P1, PT, R5.reuse, 0x10, PT ;  /* 0x000000100500780c */ /* 0x040fe20003f24270 */
[----:B------:R-:W-:Y:S01]  /*30b0*/  UMOV UR21, 0x40000040 ;  /* 0x4000004000157882 */ /* 0x000fe20000000000 */
[----:B------:R-:W-:Y:S01]  /*30c0*/  UMOV UR23, 0x40000040 ;  /* 0x4000004000177882 */ /* 0x000fe20000000000 */
[----:B------:R-:W-:-:S02]  /*30d0*/  ISETP.GT.AND P6, PT, R5, 0x11, PT ;  /* 0x000000110500780c */ /* 0x000fc40003fc4270 */
[----:B0-----:R-:W-:Y:S02]  /*30e0*/  SHF.R.U32.HI R0, RZ, 0x7, R0 ;  /* 0x00000007ff007819 */ /* 0x001fe40000011600 */
[----:B-1----:R-:W-:-:S04]  /*30f0*/  LOP3.LUT R57, R57, 0x7f, RZ, 0xc0, !PT ;  /* 0x0000007f39397812 */ /* 0x002fc800078ec0ff */
[----:B------:R-:W0:Y:S02]  /*3100*/  SHFL.IDX PT, R0, R0, RZ, 0x1f ;  /* 0x00001fff00007589 */ /* 0x000e2400000e0000 */
[----:B0-----:R-:W-:-:S13]  /*3110*/  R2UR UR7, R0 ;  /* 0x00000000000772ca */ /* 0x001fda00000e0000 */
[----:B------:R-:W-:-:S03]  /*3120*/  UISETP.GT.AND UP0, UPT, UR7, 0x7f, UPT ;  /* 0x0000007f0700788c */ /* 0x000fc6000bf04270 */
[----:B------:R-:W-:Y:S01]  /*3130*/  UMOV UR7, 0x4 ;  /* 0x0000000400077882 */ /* 0x000fe20000000000 */
[----:B------:R-:W-:Y:S02]  /*3140*/  USEL UR11, URZ, 0x2, !UP0 ;  /* 0x000000023f0b7887 */ /* 0x000fe4000c000000 */
[----:B------:R-:W-:Y:S02]  /*3150*/  USEL UR10, UR7, 0x2, UP0 ;  /* 0x00000002070a7887 */ /* 0x000fe40008000000 */
[----:B------:R-:W-:Y:S01]  /*3160*/  USEL UR7, UR7, 0x6, !UP0 ;  /* 0x0000000607077887 */ /* 0x000fe2000c000000 */
[----:B------:R-:W-:Y:S02]  /*3170*/  WARPGROUP.DEPBAR.LE gsb0, 0x0 ;  /* 0x00008000000079c5 */ /* 0x000fe40000010000 */
[----:B------:R-:W-:-:S06]  /*3180*/  WARPGROUP.ARRIVE ;  /* 0x00000000000079c5 */ /* 0x000fcc0000000000 */
[----:B------:R-:W-:Y:S01]  /*3190*/  HGMMA.64x64x16.F32.BF16 R24, gdesc[UR20], R24, gsb0 ;  /* 0x00e00000141879f0 */ /* 0x000fe20008001818 */
[----:B------:R-:W-:Y:S02]  /*31a0*/  UIADD3 UR20, UR6, 0x4, URZ ;  /* 0x0000000406147890 */ /* 0x000fe4000fffe03f */
[----:B------:R-:W-:Y:S01]  /*31b0*/  UIADD3 UR22, UR5, 0x4, URZ ;  /* 0x0000000405167890 */ /* 0x000fe2000fffe03f */
[----:B------:R-:W-:Y:S01]  /*31c0*/  UMOV UR21, 0x40000040 ;  /* 0x4000004000157882 */ /* 0x000fe20000000000 */
[----:B------:R-:W-:Y:S01]  /*31d0*/  UMOV UR23, 0x40000040 ;  /* 0x4000004000177882 */ /* 0x000fe20000000000 */
        /* <DEDUP_REMOVED lines=94> */
[----:B------:R-:W-:Y:S02]  /*37c0*/  UIADD3 UR20, UR11, UR14, URZ ;  /* 0x0000000e0b147290 */ /* 0x000fe4000fffe03f */
[----:B------:R-:W-:Y:S01]  /*37d0*/  UIADD3 UR22, UR11, UR15, URZ ;  /* 0x0000000f0b167290 */ /* 0x000fe2000fffe03f */
        /* <DEDUP_REMOVED lines=16> */
[----:B------:R-:W-:Y:S01]  /*38e0*/  UMOV UR14, 0x28 ;  /* 0x00000028000e7882 */ /* 0x000fe20000000000 */
[----:B------:R-:W-:Y:S01]  /*38f0*/  UMOV UR15, 0xa00 ;  /* 0x00000a00000f7882 */ /* 0x000fe20000000000 */
[----:B------:R-:W-:Y:S02]  /*3900*/  USEL UR14, UR14, 0x26, UP0 ;  /* 0x000000260e0e7887 */ /* 0x000fe40008000000 */
[----:B------:R-:W-:-:S02]  /*3910*/  USEL UR15, UR15, 0x980, UP0 ;  /* 0x000009800f0f7887 */ /* 0x000fc40008000000 */
[----:B------:R-:W-:Y:S02]  /*3920*/  ULOP3.LUT UR14, UR14, 0x6, URZ, 0xc0, !UPT ;  /* 0x000000060e0e7892 */ /* 0x000fe4000f8ec03f */
[----:B------:R-:W-:Y:S01]  /*3930*/  ULOP3.LUT UR15, UR15, 0xa00, URZ, 0xc0, !UPT ;  /* 0x00000a000f0f7892 */ /* 0x000fe2000f8ec03f */
[----:B------:R-:W-:Y:S02]  /*3940*/  WARPGROUP.DEPBAR.LE gsb0, 0x0 ;  /* 0x00008000000079c5 */ /* 0x000fe40000010000 */
[----:B------:R-:W-:-:S06]  /*3950*/  WARPGROUP.ARRIVE ;  /* 0x00000000000079c5 */ /* 0x000fcc0000000000 */
[----:B------:R-:W-:Y:S01]  /*3960*/  HGMMA.64x64x16.F32.BF16 R24, gdesc[UR20], R24, gsb0 ;  /* 0x00e00000141879f0 */ /* 0x000fe20008001818 */
[----:B------:R-:W-:Y:S02]  /*3970*/  UIADD3 UR20, UR14, UR15, UR6 ;  /* 0x0000000f0e147290 */ /* 0x000fe4000fffe006 */
[----:B------:R-:W-:Y:S01]  /*3980*/  UIADD3 UR22, UR14, UR15, UR5 ;  /* 0x0000000f0e167290 */ /* 0x000fe2000fffe005 */
[----:B------:R-:W-:Y:S01]  /*3990*/  UMOV UR21, 0x40000040 ;  /* 0x4000004000157882 */ /* 0x000fe20000000000 */
[----:B------:R-:W-:Y:S01]  /*39a0*/  UMOV UR23, 0x40000040 ;  /* 0x4000004000177882 */ /* 0x000fe20000000000 */
[----:B------:R-:W-:Y:S02]  /*39b0*/  UIADD3 UR14, UR6, 0xa00, URZ ;  /* 0x00000a00060e7890 */ /* 0x000fe4000fffe03f */
[----:B------:R-:W-:Y:S01]  /*39c0*/  UIADD3 UR15, UR5, 0xa00, URZ ;  /* 0x00000a00050f7890 */ /* 0x000fe2000fffe03f */
        /* <DEDUP_REMOVED lines=87> */
[----:B------:R-:W-:Y:S02]  /*3f40*/  UMOV UR10, 0x1000 ;  /* 0x00001000000a7882 */ /* 0x000fe40000000000 */
[----:B------:R-:W-:-:S04]  /*3f50*/  USEL UR10, UR10, 0xf80, UP0 ;  /* 0x00000f800a0a7887 */ /* 0x000fc80008000000 */
[----:B------:R-:W-:Y:S01]  /*3f60*/  ULOP3.LUT UR10, UR10, 0x1e00, URZ, 0xc0, !UPT ;  /* 0x00001e000a0a7892 */ /* 0x000fe2000f8ec03f */
        /* <DEDUP_REMOVED lines=9> */
[----:B------:R-:W-:-:S04]  /*4000*/  USEL UR7, UR7, 0x3e, UP0 ;  /* 0x0000003e07077887 */ /* 0x000fc80008000000 */
        /* <DEDUP_REMOVED lines=8> */
[----:B------:R-:W-:Y:S01]  /*4090*/  ULDC UR5, c[0x0][0xa80] ;  /* 0x0002a00000057ab9 */ /* 0x000fe20000000800 */
[----:B------:R-:W-:-:S04]  /*40a0*/  ULOP3.LUT UR7, UR44, 0x2000000, URZ, 0xfc, !UPT ;  /* 0x020000002c077892 */ /* 0x000fc8000f8efc3f */
[----:B------:R-:W-:-:S04]  /*40b0*/  ULEA UR10, UR36, UR7, 0xc ;  /* 0x00000007240a7291 */ /* 0x000fc8000f8e603f */
[----:B------:R-:W-:Y:S01]  /*40c0*/  UIADD3 UR14, UR10, 0x80, URZ ;  /* 0x000000800a0e7890 */ /* 0x000fe2000fffe03f */
        /* <DEDUP_REMOVED lines=57> */
[----:B------:R-:W-:Y:S01]  /*4460*/  FSEL R50, R50, -INF , P5 ;  /* 0xff80000032327808 */ /* 0x000fe20002800000 */
[----:B------:R-:W0:Y:S01]  /*4470*/  SHFL.BFLY PT, R5, R8, 0x2, 0x1f ;  /* 0x0c401f0008057f89 */ /* 0x000e2200000e0000 */
[----:B------:R-:W-:Y:S02]  /*4480*/  FSEL R54, R54, -INF , P3 ;  /* 0xff80000036367808 */ /* 0x000fe40001800000 */
[----:B------:R-:W-:Y:S02]  /*4490*/  FSEL R70, R55, -INF , P2 ;  /* 0xff80000037467808 */ /* 0x000fe40001000000 */
[----:B------:R-:W-:Y:S02]  /*44a0*/  ISETP.GE.AND P2, PT, R152, 0x41, PT ;  /* 0x000000419800780c */ /* 0x000fe40003f46270 */
[----:B0-----:R-:W-:-:S02]  /*44b0*/  FMNMX.FTZ R9, R8, R5, !PT ;  /* 0x0000000508097209 */ /* 0x001fc40007810000 */
[----:B------:R-:W-:-:S03]  /*44c0*/  FMNMX.FTZ R5, R26, R27, !PT ;  /* 0x0000001b1a057209 */ /* 0x000fc60007810000 */
[----:B------:R-:W0:Y:S01]  /*44d0*/  SHFL.BFLY PT, R0, R9, 0x1, 0x1f ;  /* 0x0c201f0009007f89 */ /* 0x000e2200000e0000 */
[----:B------:R-:W-:-:S04]  /*44e0*/  FMNMX.FTZ R5, R30, R5, !PT ;  /* 0x000000051e057209 */ /* 0x000fc80007810000 */
[----:B------:R-:W-:-:S04]  /*44f0*/  FMNMX.FTZ R5, R32, R5, !PT ;  /* 0x0000000520057209 */ /* 0x000fc80007810000 */
[----:B------:R-:W-:-:S04]  /*4500*/  FMNMX.FTZ R5, R34, R5, !PT ;  /* 0x0000000522057209 */ /* 0x000fc80007810000 */
[----:B------:R-:W-:-:S04]  /*4510*/  FMNMX.FTZ R5, R36, R5, !PT ;  /* 0x0000000524057209 */ /* 0x000fc80007810000 */
[----:B------:R-:W-:Y:S01]  /*4520*/  FMNMX.FTZ R7, R38, R5, !PT ;  /* 0x0000000526077209 */ /* 0x000fe20007810000 */
[----:B------:R-:W-:-:S03]  /*4530*/  IMAD.U32 R5, RZ, RZ, UR5 ;  /* 0x00000005ff057e24 */ /* 0x000fc6000f8e00ff */
        /* <DEDUP_REMOVED lines=8> */
[----:B------:R-:W-:-:S03]  /*45c0*/  FMNMX.FTZ R9, R48, R7, !PT ;  /* 0x0000000730097209 */ /* 0x000fc60007810000 */
[-CC-:B------:R-:W-:Y:S01]  /*45d0*/  FFMA.FTZ R10, R24, R5.reuse, -R29.reuse ;  /* 0x00000005180a7223 */ /* 0x180fe2000001081d */
[----:B------:R-:W-:Y:S01]  /*45e0*/  FSEL R24, R51, -INF , P4 ;  /* 0xff80000033187808 */ /* 0x000fe20002000000 */
[--C-:B------:R-:W-:Y:S01]  /*45f0*/  FFMA.FTZ R8, R25, R5, -R29.reuse ;  /* 0x0000000519087223 */ /* 0x100fe2000001081d */
[----:B------:R-:W-:Y:S01]  /*4600*/  FMNMX.FTZ R9, R50, R9, !PT ;  /* 0x0000000932097209 */ /* 0x000fe20007810000 */
[----:B------:R0:W-:Y:S01]  /*4610*/  MUFU.EX2 R7, R10 ;  /* 0x0000000a00077308 */ /* 0x0001e20000000800 */
        /* <DEDUP_REMOVED lines=8> */
[-CC-:B0-----:R-:W-:Y:S01]  /*46a0*/  FFMA.FTZ R10, R4, R5.reuse, -R29.reuse ;  /* 0x00000005040a7223 */ /* 0x181fe2000001081d */
[--C-:B------:R-:W-:Y:S01]  /*46b0*/  FFMA.FTZ R21, R62, R5, -R29.reuse ;  /* 0x000000053e157223 */ /* 0x100fe2000001081d */
[----:B------:R-:W-:Y:S01]  /*46c0*/  FMNMX.FTZ R15, R70, R9, !PT ;  /* 0x00000009460f7209 */ /* 0x000fe20007810000 */
[-CC-:B------:R-:W-:Y:S01]  /*46d0*/  FFMA.FTZ R154, R64, R5.reuse, -R29.reuse ;  /* 0x00000005409a7223 */ /* 0x180fe2000001081d */
[-CC-:B------:R-:W-:Y:S01]  /*46e0*/  FFMA.FTZ R155, R66, R5.reuse, -R29.reuse ;  /* 0x00000005429b7223 */ /* 0x180fe2000001081d */
[-CC-:B------:R-:W-:Y:S01]  /*46f0*/  FFMA.FTZ R172, R68, R5.reuse, -R29.reuse ;  /* 0x0000000544ac7223 */ /* 0x180fe2000001081d */
[-CC-:B------:R-:W-:Y:S01]  /*4700*/  FFMA.FTZ R173, R52, R5.reuse, -R29.reuse ;  /* 0x0000000534ad7223 */ /* 0x180fe2000001081d */
[----:B------:R-:W0:Y:S01]  /*4710*/  SHFL.BFLY PT, R4, R15, 0x2, 0x1f ;  /* 0x0c401f000f047f89 */ /* 0x000e2200000e0000 */
[--C-:B------:R-:W-:Y:S01]  /*4720*/  FFMA.FTZ R174, R72, R5, -R29.reuse ;  /* 0x0000000548ae7223 */ /* 0x100fe2000001081d */
[----:B------:R-:W1:Y:S08]  /*4730*/  MUFU.EX2 R8, R8 ;  /* 0x0000000800087308 */ /* 0x000e700000000800 */
[----:B------:R-:W-:Y:S08]  /*4740*/  MUFU.EX2 R9, R28 ;  /* 0x0000001c00097308 */ /* 0x000ff00000000800 */
[----:B------:R-:W2:Y:S01]  /*4750*/  MUFU.EX2 R10, R10 ;  /* 0x0000000a000a7308 */ /* 0x000ea20000000800 */
[----:B-1----:R-:W-:Y:S01]  /*4760*/  F2FP.BF16.F32.PACK_AB R156, R8, R7 ;  /* 0x00000007089c723e */ /* 0x002fe200000010ff */
[----:B------:R-:W-:Y:S01]  /*4770*/  FADD.FTZ R8, R7, R8 ;  /* 0x0000000807087221 */ /* 0x000fe20000010000 */
[----:B0-----:R-:W-:Y:S01]  /*4780*/  FMNMX.FTZ R25, R15, R4, !PT ;  /* 0x000000040f197209 */ /* 0x001fe20007810000 */
[----:B------:R-:W-:-:S04]  /*4790*/  FFMA.FTZ R15, R58, R5, -R29 ;  /* 0x000000053a0f7223 */ /* 0x000fc8000001081d */
[----:B------:R-:W-:Y:S01]  /*47a0*/  MUFU.EX2 R11, R11 ;  /* 0x0000000b000b7308 */ /* 0x000fe20000000800 */
[----:B------:R-:W0:Y:S07]  /*47b0*/  SHFL.BFLY PT, R4, R25, 0x1, 0x1f ;  /* 0x0c201f0019047f89 */ /* 0x000e2e00000e0000 */
[----:B------:R-:W1:Y:S01]  /*47c0*/  MUFU.EX2 R12, R12 ;  /* 0x0000000c000c7308 */ /* 0x000e620000000800 */
[----:B--2---:R-:W-:Y:S01]  /*47d0*/  F2FP.BF16.F32.PACK_AB R158, R10, R9 ;  /* 0x000000090a9e723e */ /* 0x004fe200000010ff */
[----:B------:R-:W-:-:S04]  /*47e0*/  FADD.FTZ R9, R9, R8 ;  /* 0x0000000809097221 */ /* 0x000fc80000010000 */
[----:B------:R-:W-:Y:S02]  /*47f0*/  FADD.FTZ R10, R10, R9 ;  /* 0x000000090a0a7221 */ /* 0x000fe40000010000 */
[----:B------:R-:W-:Y:S08]  /*4800*/  MUFU.EX2 R13, R13 ;  /* 0x0000000d000d7308 */ /* 0x000ff00000000800 */
[----:B------:R-:W2:Y:S01]  /*4810*/  MUFU.EX2 R14, R14 ;  /* 0x0000000e000e7308 */ /* 0x000ea20000000800 */
[----:B-1----:R-:W-:Y:S01]  /*4820*/  F2FP.BF16.F32.PACK_AB R160, R12, R11 ;  /* 0x0000000b0ca0723e */ /* 0x002fe200000010ff */
[----:B------:R-:W-:Y:S01]  /*4830*/  FADD.FTZ R11, R11, R10 ;  /* 0x0000000a0b0b7221 */ /* 0x000fe20000010000 */
[----:B0-----:R-:W-:-:S03]  /*4840*/  FMNMX.FTZ R4, R25, R4, !PT ;  /* 0x0000000419047209 */ /* 0x001fc60007810000 */
[----:B------:R-:W-:Y:S01]  /*4850*/  FADD.FTZ R12, R12, R11 ;  /* 0x0000000b0c0c7221 */ /* 0x000fe20000010000 */
[C---:B------:R-:W-:Y:S01]  /*4860*/  FSETP.NEU.FTZ.AND P1, PT, R4.reuse, -INF , PT ;  /* 0xff8000000400780b */ /* 0x040fe20003f3d000 */
[-C--:B------:R-:W-:Y:S01]  /*4870*/  FMUL.FTZ R25, R4, R5.reuse ;  /* 0x0000000504197220 */ /* 0x080fe20000410000 */
[----:B------:R-:W-:Y:S04]  /*4880*/  MUFU.EX2 R15, R15 ;  /* 0x0000000f000f7308 */ /* 0x000fe80000000800 */
[----:B------:R-:W-:Y:S02]  /*4890*/  FSEL R25, R25, RZ, P1 ;  /* 0x000000ff19197208 */ /* 0x000fe40000800000 */
[----:B------:R-:W-:Y:S02]  /*48a0*/  ISETP.NE.AND P1, PT, R57, RZ, PT ;  /* 0x000000ff3900720c */ /* 0x000fe40003f25270 */
        /* <DEDUP_REMOVED lines=11> */
[----:B------:R-:W-:-:S02]  /*4960*/  @!P1 VIADD R24, R6, 0x38840 ;  /* 0x0003884006189836 */ /* 0x000fc40000000000 */
[-CC-:B------:R-:W-:Y:S01]  /*4970*/  FFMA.FTZ R192, R44, R5.reuse, -R25.reuse ;  /* 0x000000052cc07223 */ /* 0x180fe20000010819 */
[-CC-:B------:R-:W-:Y:S01]  /*4980*/  FFMA.FTZ R191, R46, R5.reuse, -R25.reuse ;  /* 0x000000052ebf7223 */ /* 0x180fe20000010819 */
[-CC-:B------:R-:W-:Y:S01]  /*4990*/  FFMA.FTZ R194, R48, R5.reuse, -R25.reuse ;  /* 0x0000000530c27223 */ /* 0x180fe20000010819 */
[-CC-:B------:R-:W-:Y:S01]  /*49a0*/  FFMA.FTZ R193, R50, R5.reuse, -R25.reuse ;  /* 0x0000000532c17223 */ /* 0x180fe20000010819 */
[----:B------:R-:W-:Y:S01]  /*49b0*/  @!P1 PRMT R24, RZ, 0x654, R24 ;  /* 0x00000654ff189816 */ /* 0x000fe20000000018 */
[-CC-:B------:R-:W-:Y:S01]  /*49c0*/  FFMA.FTZ R195, R54, R5.reuse, -R25.reuse ;  /* 0x0000000536c37223 */ /* 0x180fe20000010819 */
[----:B------:R-:W-:Y:S01]  /*49d0*/  FFMA.FTZ R198, R70, R5, -R25 ;  /* 0x0000000546c67223 */ /* 0x000fe20000010819 */
[----:B------:R-:W-:Y:S01]  /*49e0*/  MUFU.EX2 R175, R175 ;  /* 0x000000af00af7308 */ /* 0x000fe20000000800 */
[----:B------:R1:W-:Y:S01]  /*49f0*/  @!P1 SYNCS.ARRIVE.TRANS64.RED.A1T0 RZ, [R24+URZ], RZ ;  /* 0x000000ff18ff99a7 */ /* 0x0003e2000810043f */
[----:B--2---:R-:W-:Y:S01]  /*4a00*/  F2FP.BF16.F32.PACK_AB R162, R14, R13 ;  /* 0x0000000d0ea2723e */ /* 0x004fe200000010ff */
[----:B------:R-:W-:Y:S01]  /*4a10*/  FADD.FTZ R13, R13, R12 ;  /* 0x0000000c0d0d7221 */ /* 0x000fe20000010000 */
[----:B0-----:R-:W-:Y:S01]  /*4a20*/  F2FP.BF16.F32.PACK_AB R164, R20, R15 ;  /* 0x0000000f14a4723e */ /* 0x001fe200000010ff */
[----:B------:R-:W-:-:S02]  /*4a30*/  @!P1 VIADD R6, R6, 0x38860 ;  /* 0x0003886006069836 */ /* 0x000fc40000000000 */
[----:B------:R-:W-:Y:S01]  /*4a40*/  FADD.FTZ R14, R14, R13 ;  /* 0x0000000d0e0e7221 */ /* 0x000fe20000010000 */
[----:B------:R-:W0:Y:S02]  /*4a50*/  MUFU.EX2 R176, R176 ;  /* 0x000000b000b07308 */ /* 0x000e240000000800 */
[----:B------:R-:W-:Y:S01]  /*4a60*/  @!P1 PRMT R6, RZ, 0x654, R6 ;  /* 0x00000654ff069816 */ /* 0x000fe20000000006 */
[----:B------:R-:W-:-:S04]  /*4a70*/  FADD.FTZ R15, R15, R14 ;  /* 0x0000000e0f0f7221 */ /* 0x000fc80000010000 */
[----:B------:R-:W-:Y:S01]  /*4a80*/  FADD.FTZ R20, R20, R15 ;  /* 0x0000000f14147221 */ /* 0x000fe20000010000 */
[----:B------:R-:W-:Y:S08]  /*4a90*/  MUFU.EX2 R177, R177 ;  /* 0x000000b100b17308 */ /* 0x000ff00000000800 */
[----:B------:R-:W2:Y:S01]  /*4aa0*/  MUFU.EX2 R178, R178 ;  /* 0x000000b200b27308 */ /* 0x000ea20000000800 */
[----:B0-----:R-:W-:Y:S01]  /*4ab0*/  F2FP.BF16.F32.PACK_AB R157, R176, R175 ;  /* 0x000000afb09d723e */ /* 0x001fe200000010ff */
[----:B------:R-:W-:-:S06]  /*4ac0*/  FADD.FTZ R176, R175, R176 ;  /* 0x000000b0afb07221 */ /* 0x000fcc0000010000 */
[----:B------:R-:W-:Y:S08]  /*4ad0*/  MUFU.EX2 R179, R179 ;  /* 0x000000b300b37308 */ /* 0x000ff00000000800 */
[----:B------:R-:W0:Y:S01]  /*4ae0*/  MUFU.EX2 R180, R180 ;  /* 0x000000b400b47308 */ /* 0x000e220000000800 */
[----:B--2---:R-:W-:Y:S01]  /*4af0*/  F2FP.BF16.F32.PACK_AB R159, R178, R177 ;  /* 0x000000b1b29f723e */ /* 0x004fe200000010ff */
[----:B------:R-:W-:Y:S01]  /*4b00*/  BAR.SYNC.DEFER_BLOCKING 0xf, 0x100 ;  /* 0x03c4000000007b1d */ /* 0x000fe20000010000 */
[----:B------:R-:W-:-:S04]  /*4b10*/  FADD.FTZ R177, R177, R176 ;  /* 0x000000b0b1b17221 */ /* 0x000fc80000010000 */
[----:B------:R-:W-:Y:S01]  /*4b20*/  FADD.FTZ R178, R178, R177 ;  /* 0x000000b1b2b27221 */ /* 0x000fe20000010000 */
[----:B------:R-:W-:Y:S08]  /*4b30*/  MUFU.EX2 R181, R181 ;  /* 0x000000b500b57308 */ /* 0x000ff00000000800 */
[----:B------:R-:W2:Y:S01]  /*4b40*/  MUFU.EX2 R182, R182 ;  /* 0x000000b600b67308 */ /* 0x000ea20000000800 */
[----:B0-----:R-:W-:Y:S01]  /*4b50*/  F2FP.BF16.F32.PACK_AB R161, R180, R179 ;  /* 0x000000b3b4a1723e */ /* 0x001fe200000010ff */
[----:B------:R-:W-:-:S04]  /*4b60*/  FADD.FTZ R179, R179, R178 ;  /* 0x000000b2b3b37221 */ /* 0x000fc80000010000 */
[----:B------:R-:W-:Y:S02]  /*4b70*/  FADD.FTZ R180, R180, R179 ;  /* 0x000000b3b4b47221 */ /* 0x000fe40000010000 */
[----:B------:R-:W-:Y:S01]  /*4b80*/  MUFU.EX2 R21, R21 ;  /* 0x0000001500157308 */ /* 0x000fe20000000800 */
[----:B------:R0:W-:Y:S07]  /*4b90*/  STSM.16.M88.4 [R23+0x36400], R156 ;  /* 0x0364009c17007844 */ /* 0x0001ee0000000200 */
[----:B------:R-:W3:Y:S01]  /*4ba0*/  MUFU.EX2 R154, R154 ;  /* 0x0000009a009a7308 */ /* 0x000ee20000000800 */
[----:B--2---:R-:W-:Y:S01]  /*4bb0*/  F2FP.BF16.F32.PACK_AB R163, R182, R181 ;  /* 0x000000b5b6a3723e */ /* 0x004fe200000010ff */
[----:B------:R-:W-:-:S04]  /*4bc0*/  FADD.FTZ R181, R181, R180 ;  /* 0x000000b4b5b57221 */ /* 0x000fc80000010000 */
[----:B------:R0:W-:Y:S01]  /*4bd0*/  STSM.16.M88.4 [R185], R160 ;  /* 0x000000a0b9007844 */ /* 0x0001e20000000200 */
[----:B------:R-:W-:Y:S01]  /*4be0*/  FADD.FTZ R182, R182, R181 ;  /* 0x000000b5b6b67221 */ /* 0x000fe20000010000 */
[----:B------:R-:W-:Y:S08]  /*4bf0*/  MUFU.EX2 R183, R183 ;  /* 0x000000b700b77308 */ /* 0x000ff00000000800 */
[----:B------:R-:W2:Y:S01]  /*4c00*/  MUFU.EX2 R192, R192 ;  /* 0x000000c000c07308 */ /* 0x000ea20000000800 */
[----:B---3--:R-:W-:Y:S01]  /*4c10*/  F2FP.BF16.F32.PACK_AB R166, R154, R21 ;  /* 0x000000159aa6723e */ /* 0x008fe200000010ff */
[----:B------:R-:W-:-:S04]  /*4c20*/  FADD.FTZ R21, R21, R20 ;  /* 0x0000001415157221 */ /* 0x000fc80000010000 */
[----:B------:R-:W-:Y:S02]  /*4c30*/  FADD.FTZ R154, R154, R21 ;  /* 0x000000159a9a7221 */ /* 0x000fe40000010000 */
[----:B------:R-:W-:Y:S08]  /*4c40*/  MUFU.EX2 R191, R191 ;  /* 0x000000bf00bf7308 */ /* 0x000ff00000000800 */
[----:B------:R-:W3:Y:S01]  /*4c50*/  MUFU.EX2 R194, R194 ;  /* 0x000000c200c27308 */ /* 0x000ee20000000800 */
[----:B--2---:R-:W-:Y:S01]  /*4c60*/  F2FP.BF16.F32.PACK_AB R165, R192, R183 ;  /* 0x000000b7c0a5723e */ /* 0x004fe200000010ff */
[----:B------:R-:W-:-:S04]  /*4c70*/  FADD.FTZ R183, R183, R182 ;  /* 0x000000b6b7b77221 */ /* 0x000fc80000010000 */
[----:B------:R-:W-:Y:S02]  /*4c80*/  FADD.FTZ R192, R192, R183 ;  /* 0x000000b7c0c07221 */ /* 0x000fe40000010000 */
[----:B------:R-:W-:Y:S08]  /*4c90*/  MUFU.EX2 R155, R155 ;  /* 0x0000009b009b7308 */ /* 0x000ff00000000800 */
[----:B------:R-:W2:Y:S01]  /*4ca0*/  MUFU.EX2 R172, R172 ;  /* 0x000000ac00ac7308 */ /* 0x000ea20000000800 */
[----:B---3--:R-:W-:Y:S01]  /*4cb0*/  F2FP.BF16.F32.PACK_AB R167, R194, R191 ;  /* 0x000000bfc2a7723e */ /* 0x008fe200000010ff */
[----:B------:R-:W-:-:S04]  /*4cc0*/  FADD.FTZ R191, R191, R192 ;  /* 0x000000c0bfbf7221 */ /* 0x000fc80000010000 */
[----:B------:R0:W-:Y:S01]  /*4cd0*/  STSM.16.M88.4 [R22], R164 ;  /* 0x000000a416007844 */ /* 0x0001e20000000200 */
[----:B------:R-:W-:Y:S01]  /*4ce0*/  FADD.FTZ R194, R194, R191 ;  /* 0x000000bfc2c27221 */ /* 0x000fe20000010000 */
        /* <DEDUP_REMOVED lines=8> */
[----:B------:R-:W-:-:S06]  /*4d70*/  FADD.FTZ R173, R173, R172 ;  /* 0x000000acadad7221 */ /* 0x000fcc0000010000 */
[----:B------:R-:W3:Y:S08]  /*4d80*/  MUFU.EX2 R195, R195 ;  /* 0x000000c300c37308 */ /* 0x000ef00000000800 */
[----:B------:R-:W4:Y:S01]  /*4d90*/  MUFU.EX2 R198, R198 ;  /* 0x000000c600c67308 */ /* 0x000f220000000800 */
[----:B--2---:R-:W-:Y:S01]  /*4da0*/  F2FP.BF16.F32.PACK_AB R169, R196, R193 ;  /* 0x000000c1c4a9723e */ /* 0x004fe200000010ff */
[----:B------:R-:W-:-:S04]  /*4db0*/  FADD.FTZ R193, R193, R194 ;  /* 0x000000c2c1c17221 */ /* 0x000fc80000010000 */
[----:B------:R-:W-:-:S04]  /*4dc0*/  FADD.FTZ R196, R196, R193 ;  /* 0x000000c1c4c47221 */ /* 0x000fc80000010000 */
[----:B---3--:R-:W-:Y:S01]  /*4dd0*/  FADD.FTZ R7, R195, R196 ;  /* 0x000000c4c3077221 */ /* 0x008fe20000010000 */
[----:B----4-:R-:W-:-:S03]  /*4de0*/  F2FP.BF16.F32.PACK_AB R171, R198, R195 ;  /* 0x000000c3c6ab723e */ /* 0x010fc600000010ff */
[----:B------:R-:W-:Y:S02]  /*4df0*/  FADD.FTZ R7, R198, R7 ;  /* 0x00000007c6077221 */ /* 0x000fe40000010000 */
[----:B------:R0:W-:Y:S01]  /*4e00*/  STSM.16.M88.4 [R184], R168 ;  /* 0x000000a8b8007844 */ /* 0x0001e20000000200 */
[----:B-1----:R-:W-:-:S06]  /*4e10*/  WARPGROUP.ARRIVE ;  /* 0x00000000000079c5 */ /* 0x002fcc0000000000 */
[----:B------:R-:W-:Y:S01]  /*4e20*/  HGMMA.64x256x16.F32.BF16 R24, R156, gdesc[UR8].tnspB, RZ, !UPT, gsb0 ;  /* 0x43e000089c187df0 */ /* 0x000fe2000c0018ff */
[----:B------:R-:W-:Y:S02]  /*4e30*/  UMOV UR11, 0x40000040 ;  /* 0x40000040000b7882 */ /* 0x000fe40000000000 */
[----:B------:R-:W-:Y:S02]  /*4e40*/  WARPGROUP.DEPBAR.LE gsb0, 0x0 ;  /* 0x00008000000079c5 */ /* 0x000fe40000010000 */
[----:B------:R-:W-:-:S15]  /*4e50*/  WARPGROUP.ARRIVE ;  /* 0x00000000000079c5 */ /* 0x000fde0000000000 */
[----:B------:R-:W-:-:S08]  /*4e60*/  NOP ;  /* 0x0000000000007918 */ /* 0x000fd00000000000 */
[----:B------:R-:W-:Y:S01]  /*4e70*/  HGMMA.64x256x16.F32.BF16 R24, R160, gdesc[UR12].tnspB, R24, gsb0 ;  /* 0x43e0000ca0187df0 */ /* 0x000fe20008001818 */
[----:B------:R-:W-:Y:S01]  /*4e80*/  UIADD3 UR14, UR10, 0x100, URZ ;  /* 0x000001000a0e7890 */ /* 0x000fe2000fffe03f */
[----:B------:R-:W-:Y:S01]  /*4e90*/  UMOV UR15, 0x40000040 ;  /* 0x40000040000f7882 */ /* 0x000fe20000000000 */
[----:B------:R-:W-:Y:S01]  /*4ea0*/  UIADD3 UR10, UR10, 0x180, URZ ;  /* 0x000001800a0a7890 */ /* 0x000fe2000fffe03f */
[----:B------:R-:W-:Y:S02]  /*4eb0*/  WARPGROUP.DEPBAR.LE gsb0, 0x0 ;  /* 0x00008000000079c5 */ /* 0x000fe40000010000 */
[----:B------:R-:W-:-:S15]  /*4ec0*/  WARPGROUP.ARRIVE ;  /* 0x00000000000079c5 */ /* 0x000fde0000000000 */
[----:B------:R-:W-:-:S07]  /*4ed0*/  NOP ;  /* 0x0000000000007918 */ /* 0x000fce0000000000 */
[----:B------:R-:W-:Y:S03]  /*4ee0*/  HGMMA.64x256x16.F32.BF16 R24, R164, gdesc[UR12].tnspB, R24, gsb0 ;  /* 0x43e0000ca4187df0 */ /* 0x000fe60008001818 */
        /* <DEDUP_REMOVED lines=13> */
[----:B------:R1:W-:Y:S02]  /*4fc0*/  @!P1 SYNCS.ARRIVE.TRANS64.RED.A1T0 RZ, [R6+URZ], RZ ;  /* 0x000000ff06ff99a7 */ /* 0x0003e4000810043f */
[----:B-1----:R-:W-:Y:S01]  /*4fd0*/  FADD.FTZ R6, R174, R173 ;  /* 0x000000adae067221 */ /* 0x002fe20000010000 */
[----:B0-----:R-:W-:Y:S06]  /*4fe0*/  @!P2 BRA `(.L_x_3416) ;  /* 0x000000280078a947 */ /* 0x001fec0003800000 */
[----:B------:R-:W-:Y:S01]  /*4ff0*/  VIADD R8, R153, 0xfffffffe ;  /* 0xfffffffe99087836 */ /* 0x000fe20000000000 */
[----:B------:R-:W-:Y:S01]  /*5000*/  UMOV UR24, UR36 ;  /* 0x0000002400187c82 */ /* 0x000fe20008000000 */
[----:B------:R-:W-:Y:S02]  /*5010*/  IMAD.MOV.U32 R191, RZ, RZ, R4 ;  /* 0x000000ffffbf7224 */ /* 0x000fe400078e0004 */
[----:B------:R-:W-:-:S07]  /*5020*/  IMAD.MOV.U32 R9, RZ, RZ, R0 ;  /* 0x000000ffff097224 */ /* 0x000fce00078e0000 */
.L_x_3425:
[----:B------:R-:W-:Y:S01]  /*5030*/  UIADD3 UR36, UR24, 0x1, URZ ;  /* 0x0000000118247890 */ /* 0x000fe2000fffe03f */
[C---:B------:R-:W-:Y:S01]  /*5040*/  ISETP.GT.AND P2, PT, R8.reuse, RZ, PT ;  /* 0x000000ff0800720c */ /* 0x040fe20003f44270 */
[----:B------:R-:W-:Y:S02]  /*5050*/  VIADD R8, R8, 0xffffffff ;  /* 0xffffffff08087836 */ /* 0x000fe40000000000 */
[----:B------:R-:W-:-:S04]  /*5060*/  UISETP.NE.AND UP0, UPT, UR36, 0x2, UPT ;  /* 0x000000022400788c */ /* 0x000fc8000bf05270 */
[----:B------:R-:W-:Y:S02]  /*5070*/  USEL UR5, URZ, 0x1, UP0 ;  /* 0x000000013f057887 */ /* 0x000fe40008000000 */
[----:B------:R-:W-:-:S04]  /*5080*/  USEL UR36, UR36, URZ, UP0 ;  /* 0x0000003f24247287 */ /* 0x000fc80008000000 */
[----:B------:R-:W-:Y:S01]  /*5090*/  LOP3.LUT R2, R2, UR5, RZ, 0x3c, !PT ;  /* 0x0000000502027c12 */ /* 0x000fe2000f8e3cff */
[----:B-1----:R-:W-:Y:S07]  /*50a0*/  @P0 BRA `(.L_x_3417) ;  /* 0x0000000000040947 */ /* 0x002fee0003800000 */
[----:B------:R-:W-:Y:S01]  /*50b0*/  BPT.TRAP 0x1 ;  /* 0x000000040000795c */ /* 0x000fe20000300000 */
.L_x_3417:
[----:B------:R-:W-:Y:S01]  /*50c0*/  ULEA UR5, UR36, UR37, 0x3 ;  /* 0x0000002524057291 */ /* 0x000fe2000f8e183f */
[----:B------:R-:W-:-:S08]  /*50d0*/  SHF.L.U32 R0, R2, 0x1f, RZ ;  /* 0x0000001f02007819 */ /* 0x000fd000000006ff */
[----:B------:R0:W1:Y:S01]  /*50e0*/  SYNCS.PHASECHK.TRANS64.TRYWAIT P3, [UR5+0x38830], R0 ;  /* 0x03883000ff0075a7 */ /* 0x0000620008060145 */
[----:B------:R-:W-:Y:S05]  /*50f0*/  @P0 BRA `(.L_x_3418) ;  /* 0x0000000000040947 */ /* 0x000fea0003800000 */
[----:B------:R-:W-:Y:S01]  /*5100*/  BPT.TRAP 0x1 ;  /* 0x000000040000795c */ /* 0x000fe20000300000 */
.L_x_3418:
[----:B-1----:R-:W-:Y:S05]  /*5110*/  @P3 BRA `(.L_x_3419) ;  /* 0x0000000000083947 */ /* 0x002fea0003800000 */
[----:B------:R-:W1:Y:S02]  /*5120*/  SYNCS.PHASECHK.TRANS64.TRYWAIT P3, [UR5+0x38830], R0 ;  /* 0x03883000ff0075a7 */ /* 0x000e640008060145 */
[----:B-1----:R-:W-:Y:S05]  /*5130*/  @!P3 BRA `(.L_x_3420) ;  /* 0x000000b00018b947 */ /* 0x002fea0003800000 */
.L_x_3419:
        /* <DEDUP_REMOVED lines=26> */
[----:B------:R-:W-:Y:S05]  /*52e0*/  @P0 BRA `(.L_x_3421) ;  /* 0x0000000000040947 */ /* 0x000fea0003800000 */
[----:B------:R-:W-:Y:S01]  /*52f0*/  BPT.TRAP 0x1 ;  /* 0x000000040000795c */ /* 0x000fe20000300000 */
.L_x_3421:
[----:B------:R2:W3:Y:S01]  /*5300*/  SYNCS.PHASECHK.TRANS64.TRYWAIT P3, [UR5+0x38850], R0 ;  /* 0x03885000ff0075a7 */ /* 0x0004e20008060145 */
[----:B------:R-:W-:Y:S05]  /*5310*/  @P0 BRA `(.L_x_3422) ;  /* 0x0000000000040947 */ /* 0x000fea0003800000 */
[----:B------:R-:W-:Y:S01]  /*5320*/  BPT.TRAP 0x1 ;  /* 0x000000040000795c */ /* 0x000fe20000300000 */
.L_x_3422:
[----:B---3--:R-:W-:Y:S05]  /*5330*/  @P3 BRA `(.L_x_3423) ;  /* 0x0000000000083947 */ /* 0x008fea0003800000 */
[----:B------:R-:W3:Y:S02]  /*5340*/  SYNCS.PHASECHK.TRANS64.TRYWAIT P3, [UR5+0x38850], R0 ;  /* 0x03885000ff0075a7 */ /* 0x000ee40008060145 */
[----:B---3--:R-:W-:Y:S05]  /*5350*/  @!P3 BRA `(.L_x_3424) ;  /* 0x000000ac00a8b947 */ /* 0x008fea0003800000 */
.L_x_3423:
[----:B------:R-:W-:Y:S01]  /*5360*/  UIADD3 UR10, UR37, 0x26400, URZ ;  /* 0x00026400250a7890 */ /* 0x000fe2000fffe03f */
[----:B------:R-:W-:Y:S01]  /*5370*/  WARPGROUP.ARRIVE ;  /* 0x00000000000079c5 */ /* 0x000fe20000000000 */
[----:B------:R-:W-:-:S05]  /*5380*/  UIADD3 UR14, UR6, 0x200, URZ ;  /* 0x00000200060e7890 */ /* 0x000fca000fffe03f */
[----:B------:R-:W3:Y:S01]  /*5390*/  S2R R4, SR_TID.X ;  /* 0x0000000000047919 */ /* 0x000ee20000002100 */
[----:B------:R-:W-:Y:S02]  /*53a0*/  USHF.R.U32.HI UR10, URZ, 0x4, UR10 ;  /* 0x000000043f0a7899 */ /* 0x000fe4000801160a */
[----:B------:R-:W-:Y:S02]  /*53b0*/  UIADD3 UR11, UR6, 0x202, URZ ;  /* 0x00000202060b7890 */ /* 0x000fe4000fffe03f */
[----:B------:R-:W-:Y:S02]  /*53c0*/  ULOP3.LUT UR15, UR10, 0x3fff, URZ, 0xc0, !UPT ;  /* 0x00003fff0a0f7892 */ /* 0x000fe4000f8ec03f */
[----:B------:R-:W-:Y:S02]  /*53d0*/  ULEA UR10, UR36, UR4, 0xc ;  /* 0x00000004240a7291 */ /* 0x000fe4000f8e603f */
[----:B------:R-:W-:Y:S01]  /*53e0*/  ULOP3.LUT UR6, UR15, 0x10000, URZ, 0xfc, !UPT ;  /* 0x000100000f067892 */ /* 0x000fe2000f8efc3f */
[----:B------:R-:W-:Y:S01]  /*53f0*/  UMOV UR23, 0x40000040 ;  /* 0x4000004000177882 */ /* 0x000fe20000000000 */
[----:B------:R-:W-:Y:S01]  /*5400*/  UMOV UR21, 0x40000040 ;  /* 0x4000004000157882 */ /* 0x000fe20000000000 */
[----:B------:R-:W-:-:S02]  /*5410*/  UIADD3 UR18, UR10, 0x800, URZ ;  /* 0x000008000a127890 */ /* 0x000fc4000fffe03f */
[----:B------:R-:W-:Y:S02]  /*5420*/  UMOV UR22, UR10 ;  /* 0x0000000a00167c82 */ /* 0x000fe40008000000 */
[----:B------:R-:W-:Y:S01]  /*5430*/  UMOV UR20, UR6 ;  /* 0x0000000600147c82 */ /* 0x000fe20008000000 */
[----:B------:R-:W-:Y:S01]  /*5440*/  UIADD3 UR19, UR6, 0x800, URZ ;  /* 0x0000080006137890 */ /* 0x000fe2000fffe03f */
[----:B------:R-:W-:Y:S01]  /*5450*/  HGMMA.64x64x16.F32.BF16 R152, gdesc[UR20], R152, gsb0 ;  /* 0x00e00000149879f0 */ /* 0x000fe20008001898 */
[----:B------:R-:W-:Y:S02]  /*5460*/  UIADD3 UR22, UR10, 0x2, URZ ;  /* 0x000000020a167890 */ /* 0x000fe4000fffe03f */
[----:B------:R-:W-:Y:S01]  /*5470*/  UIADD3 UR20, UR6, 0x2, URZ ;  /* 0x0000000206147890 */ /* 0x000fe2000fffe03f */
[----:B------:R-:W-:Y:S01]  /*5480*/  UMOV UR23, 0x40000040 ;  /* 0x4000004000177882 */ /* 0x000fe20000000000 */
[----:B------:R-:W-:Y:S01]  /*5490*/  UMOV UR21, 0x40000040 ;  /* 0x4000004000157882 */ /* 0x000fe20000000000 */
[----:B---3--:R-:W-:-:S05]  /*54a0*/  SHF.R.U32.HI R4, RZ, 0x7, R4 ;  /* 0x00000007ff047819 */ /* 0x008fca0000011604 */
[----:B012---:R-:W0:Y:S01]  /*54b0*/  SHFL.IDX PT, R0, R4, RZ, 0x1f ;  /* 0x00001fff04007589 */ /* 0x007e2200000e0000 */
        /* <DEDUP_REMOVED lines=17> */
[----:B------:R-:W-:Y:S01]  /*55d0*/  UIADD3 UR22, UR10, 0x200, URZ ;  /* 0x000002000a167890 */ /* 0x000fe2000fffe03f */
[----:B------:R-:W-:Y:S01]  /*55e0*/  UMOV UR20, UR14 ;  /* 0x0000000e00147c82 */ /* 0x000fe20008000000 */
        /* <DEDUP_REMOVED lines=228> */
[----:B------:R-:W-:Y:S01]  /*6430*/  ULEA UR10, UR36, UR7, 0xc ;  /* 0x00000007240a7291 */ /* 0x000fe2000f8e603f */
[----:B------:R-:W-:-:S03]  /*6440*/  UMOV UR11, 0x40000040 ;  /* 0x40000040000b7882 */ /* 0x000fc60000000000 */
[----:B------:R-:W-:Y:S01]  /*6450*/  UIADD3 UR14, UR10, 0x80, URZ ;  /* 0x000000800a0e7890 */ /* 0x000fe2000fffe03f */
[----:B------:R-:W-:Y:S02]  /*6460*/  WARPGROUP.DEPBAR.LE gsb0, 0x0 ;  /* 0x00008000000079c5 */ /* 0x000fe40000010000 */
[----:B------:R-:W-:-:S06]  /*6470*/  WARPGROUP.ARRIVE ;  /* 0x00000000000079c5 */ /* 0x000fcc0000000000 */
[----:B------:R-:W-:Y:S03]  /*6480*/  HGMMA.64x64x16.F32.BF16 R152, gdesc[UR20], R152, gsb0 ;  /* 0x00e00000149879f0 */ /* 0x000fe60008001898 */
[----:B------:R-:W-:Y:S02]  /*6490*/  WARPGROUP.DEPBAR.LE gsb0, 0x0 ;  /* 0x00008000000079c5 */ /* 0x000fe40000010000 */
        /* <DEDUP_REMOVED lines=25> */
[----:B------:R-:W-:Y:S01]  /*6630*/  FMNMX.FTZ R11, R167, R4, !PT ;  /* 0x00000004a70b7209 */ /* 0x000fe20007810000 */
[----:B------:R-:W0:Y:S02]  /*6640*/  LDC R5, c[0x0][0xa80] ;  /* 0x0002a000ff057b82 */ /* 0x000e240000000800 */
[----:B------:R-:W1:Y:S01]  /*6650*/  SHFL.BFLY PT, R13, R12, 0x1, 0x1f ;  /* 0x0c201f000c0d7f89 */ /* 0x000e6200000e0000 */
[----:B------:R-:W-:-:S04]  /*6660*/  FMNMX.FTZ R4, R170, R11, !PT ;  /* 0x0000000baa047209 */ /* 0x000fc80007810000 */
[----:B------:R-:W-:-:S04]  /*6670*/  FMNMX.FTZ R11, R171, R4, !PT ;  /* 0x00000004ab0b7209 */ /* 0x000fc80007810000 */
[----:B------:R-:W-:Y:S02]  /*6680*/  FMNMX.FTZ R4, R174, R11, !PT ;  /* 0x0000000bae047209 */ /* 0x000fe40007810000 */
[----:B-1----:R-:W-:Y:S02]  /*6690*/  FMNMX.FTZ R0, R12, R13, !PT ;  /* 0x0000000d0c007209 */ /* 0x002fe40007810000 */
[----:B------:R-:W-:-:S03]  /*66a0*/  FMNMX.FTZ R13, R175, R4, !PT ;  /* 0x00000004af0d7209 */ /* 0x000fc60007810000 */
[----:B0-----:R-:W-:Y:S01]  /*66b0*/  FMUL.FTZ R192, R0, R5 ;  /* 0x0000000500c07220 */ /* 0x001fe20000410000 */
[----:B------:R-:W-:Y:S01]  /*66c0*/  FMNMX.FTZ R4, R178, R13, !PT ;  /* 0x0000000db2047209 */ /* 0x000fe20007810000 */
[----:B------:R-:W-:Y:S02]  /*66d0*/  FADD.FTZ R10, -R0, R9 ;  /* 0x00000009000a7221 */ /* 0x000fe40000010100 */
[-CC-:B------:R-:W-:Y:S01]  /*66e0*/  FFMA.FTZ R11, R153, R5.reuse, -R192.reuse ;  /* 0x00000005990b7223 */ /* 0x180fe200000108c0 */
[----:B------:R-:W-:Y:S01]  /*66f0*/  FMNMX.FTZ R13, R179, R4, !PT ;  /* 0x00000004b30d7209 */ /* 0x000fe20007810000 */
[-C--:B------:R-:W-:Y:S01]  /*6700*/  FMUL.FTZ R9, R10, R5.reuse ;  /* 0x000000050a097220 */ /* 0x080fe20000410000 */
        /* <DEDUP_REMOVED lines=9> */
[-CC-:B------:R-:W-:Y:S01]  /*67a0*/  FFMA.FTZ R168, R168, R5.reuse, -R192.reuse ;  /* 0x00000005a8a87223 */ /* 0x180fe200000108c0 */
[-CC-:B------:R-:W-:Y:S01]  /*67b0*/  FFMA.FTZ R169, R169, R5.reuse, -R192.reuse ;  /* 0x00000005a9a97223 */ /* 0x180fe200000108c0 */
[----:B------:R-:W0:Y:S01]  /*67c0*/  SHFL.BFLY PT, R153, R4, 0x2, 0x1f ;  /* 0x0c401f0004997f89 */ /* 0x000e2200000e0000 */
[-CC-:B------:R-:W-:Y:S01]  /*67d0*/  FFMA.FTZ R172, R172, R5.reuse, -R192.reuse ;  /* 0x00000005acac7223 */ /* 0x180fe200000108c0 */
[-CC-:B------:R-:W-:Y:S01]  /*67e0*/  FFMA.FTZ R173, R173, R5.reuse, -R192.reuse ;  /* 0x00000005adad7223 */ /* 0x180fe200000108c0 */
[-CC-:B------:R-:W-:Y:S01]  /*67f0*/  FFMA.FTZ R176, R176, R5.reuse, -R192.reuse ;  /* 0x00000005b0b07223 */ /* 0x180fe200000108c0 */
[-CC-:B------:R-:W-:Y:S01]  /*6800*/  FFMA.FTZ R177, R177, R5.reuse, -R192.reuse ;  /* 0x00000005b1b17223 */ /* 0x180fe200000108c0 */
[-CC-:B------:R-:W-:Y:S01]  /*6810*/  FFMA.FTZ R180, R180, R5.reuse, -R192.reuse ;  /* 0x00000005b4b47223 */ /* 0x180fe200000108c0 */
[----:B------:R-:W-:Y:S01]  /*6820*/  FFMA.FTZ R181, R181, R5, -R192 ;  /* 0x00000005b5b57223 */ /* 0x000fe200000108c0 */
[----:B------:R-:W1:Y:S08]  /*6830*/  MUFU.EX2 R9, R9 ;  /* 0x0000000900097308 */ /* 0x000e700000000800 */
[----:B------:R-:W-:Y:S08]  /*6840*/  MUFU.EX2 R10, R10 ;  /* 0x0000000a000a7308 */ /* 0x000ff00000000800 */
[----:B------:R-:W2:Y:S01]  /*6850*/  MUFU.EX2 R11, R11 ;  /* 0x0000000b000b7308 */ /* 0x000ea20000000800 */
[----:B0-----:R-:W-:Y:S01]  /*6860*/  FMNMX.FTZ R153, R4, R153, !PT ;  /* 0x0000009904997209 */ /* 0x001fe20007810000 */
[-C--:B-1----:R-:W-:Y:S01]  /*6870*/  FMUL.FTZ R24, R24, R9.reuse ;  /* 0x0000000918187220 */ /* 0x082fe20000410000 */
[-C--:B------:R-:W-:Y:S01]  /*6880*/  FMUL.FTZ R25, R25, R9.reuse ;  /* 0x0000000919197220 */ /* 0x080fe20000410000 */
[-C--:B------:R-:W-:Y:S01]  /*6890*/  FMUL.FTZ R28, R28, R9.reuse ;  /* 0x000000091c1c7220 */ /* 0x080fe20000410000 */
[-C--:B------:R-:W-:Y:S01]  /*68a0*/  FMUL.FTZ R29, R29, R9.reuse ;  /* 0x000000091d1d7220 */ /* 0x080fe20000410000 */
[----:B------:R-:W0:Y:S01]  /*68b0*/  SHFL.BFLY PT, R4, R153, 0x1, 0x1f ;  /* 0x0c201f0099047f89 */ /* 0x000e2200000e0000 */
        /* <DEDUP_REMOVED lines=23> */
[----:B0-----:R-:W-:Y:S01]  /*6a30*/  FMNMX.FTZ R4, R153, R4, !PT ;  /* 0x0000000499047209 */ /* 0x001fe20007810000 */
[----:B------:R-:W-:Y:S01]  /*6a40*/  IMAD.MOV R153, RZ, RZ, -R19 ;  /* 0x000000ffff997224 */ /* 0x000fe200078e0a13 */
[----:B------:R-:W-:Y:S01]  /*6a50*/  MUFU.EX2 R15, R15 ;  /* 0x0000000f000f7308 */ /* 0x000fe20000000800 */
[-C--:B------:R-:W-:Y:S01]  /*6a60*/  FMUL.FTZ R72, R72, R9.reuse ;  /* 0x0000000948487220 */ /* 0x080fe20000410000 */
[----:B------:R-:W-:Y:S01]  /*6a70*/  FMUL.FTZ R73, R73, R9 ;  /* 0x0000000949497220 */ /* 0x000fe20000410000 */
[----:B------:R-:W-:Y:S01]  /*6a80*/  FADD.FTZ R152, -R4, R191 ;  /* 0x000000bf04987221 */ /* 0x000fe20000010100 */
[----:B------:R-:W-:Y:S01]  /*6a90*/  ISETP.NE.AND P3, PT, R18, R153, PT ;  /* 0x000000991200720c */ /* 0x000fe20003f65270 */
[-C--:B------:R-:W-:Y:S01]  /*6aa0*/  FMUL.FTZ R76, R76, R9.reuse ;  /* 0x000000094c4c7220 */ /* 0x080fe20000410000 */
[----:B------:R-:W-:Y:S01]  /*6ab0*/  FMUL.FTZ R77, R77, R9 ;  /* 0x000000094d4d7220 */ /* 0x000fe20000410000 */
[-C--:B------:R-:W-:Y:S01]  /*6ac0*/  FMUL.FTZ R192, R152, R5.reuse ;  /* 0x0000000598c07220 */ /* 0x080fe20000410000 */
[----:B------:R-:W-:Y:S01]  /*6ad0*/  FMUL.FTZ R152, R4, R5 ;  /* 0x0000000504987220 */ /* 0x000fe20000410000 */
[----:B------:R-:W-:Y:S01]  /*6ae0*/  MUFU.EX2 R20, R20 ;  /* 0x0000001400147308 */ /* 0x000fe20000000800 */
[-C--:B------:R-:W-:Y:S01]  /*6af0*/  FMUL.FTZ R80, R80, R9.reuse ;  /* 0x0000000950507220 */ /* 0x080fe20000410000 */
[----:B------:R-:W-:Y:S01]  /*6b00*/  FMUL.FTZ R81, R81, R9 ;  /* 0x0000000951517220 */ /* 0x000fe20000410000 */
[-CC-:B------:R-:W-:Y:S01]  /*6b10*/  FFMA.FTZ R194, R155, R5.reuse, -R152.reuse ;  /* 0x000000059bc27223 */ /* 0x180fe20000010898 */
[----:B------:R-:W-:Y:S01]  /*6b20*/  FFMA.FTZ R199, R179, R5, -R152 ;  /* 0x00000005b3c77223 */ /* 0x000fe20000010898 */
[----:B------:R-:W-:-:S02]  /*6b30*/  IMAD.U32 R179, RZ, RZ, UR5 ;  /* 0x00000005ffb37e24 */ /* 0x000fc4000f8e00ff */
[-CC-:B------:R-:W-:Y:S01]  /*6b40*/  FFMA.FTZ R191, R154, R5.reuse, -R152.reuse ;  /* 0x000000059abf7223 */ /* 0x180fe20000010898 */
[----:B------:R-:W-:Y:S01]  /*6b50*/  IMAD.U32 R155, RZ, RZ, UR24 ;  /* 0x00000018ff9b7e24 */ /* 0x000fe2000f8e00ff */
[----:B------:R-:W0:Y:S01]  /*6b60*/  MUFU.EX2 R192, R192 ;  /* 0x000000c000c07308 */ /* 0x000e220000000800 */
[----:B------:R-:W-:Y:S02]  /*6b70*/  @!P1 VIADD R153, R179, 0x38840 ;  /* 0x00038840b3999836 */ /* 0x000fe40000000000 */
[-C--:B------:R-:W-:Y:S01]  /*6b80*/  FFMA.FTZ R193, R158, R5.reuse, -R152 ;  /* 0x000000059ec17223 */ /* 0x080fe20000010898 */
[----:B------:R-:W-:Y:S02]  /*6b90*/  @!P3 IMAD R154, R155, 0x40, R16 ;  /* 0x000000409b9ab824 */ /* 0x000fe400078e0210 */
[-CC-:B------:R-:W-:Y:S01]  /*6ba0*/  FFMA.FTZ R196, R159, R5.reuse, -R152.reuse ;  /* 0x000000059fc47223 */ /* 0x180fe20000010898 */
[-CC-:B------:R-:W-:Y:S01]  /*6bb0*/  FFMA.FTZ R195, R162, R5.reuse, -R152.reuse ;  /* 0x00000005a2c37223 */ /* 0x180fe20000010898 */
[----:B------:R-:W-:Y:S01]  /*6bc0*/  @!P1 PRMT R153, RZ, 0x654, R153 ;  /* 0x00000654ff999816 */ /* 0x000fe20000000099 */
[-CC-:B------:R-:W-:Y:S01]  /*6bd0*/  FFMA.FTZ R198, R163, R5.reuse, -R152.reuse ;  /* 0x00000005a3c67223 */ /* 0x180fe20000010898 */
[----:B------:R-:W-:Y:S01]  /*6be0*/  @!P3 LEA R154, R154, UR37, 0x2 ;  /* 0x000000259a9abc11 */ /* 0x000fe2000f8e10ff */
[-CC-:B------:R-:W-:Y:S01]  /*6bf0*/  FFMA.FTZ R197, R166, R5.reuse, -R152.reuse ;  /* 0x00000005a6c57223 */ /* 0x180fe20000010898 */
[-CC-:B------:R-:W-:Y:S01]  /*6c00*/  FFMA.FTZ R200, R167, R5.reuse, -R152.reuse ;  /* 0x00000005a7c87223 */ /* 0x180fe20000010898 */
[-CC-:B------:R-:W-:Y:S01]  /*6c10*/  FFMA.FTZ R170, R170, R5.reuse, -R152.reuse ;  /* 0x00000005aaaa7223 */ /* 0x180fe20000010898 */
[-CC-:B------:R-:W-:Y:S01]  /*6c20*/  FFMA.FTZ R171, R171, R5.reuse, -R152.reuse ;  /* 0x00000005abab7223 */ /* 0x180fe20000010898 */
[-CC-:B------:R-:W-:Y:S01]  /*6c30*/  FFMA.FTZ R174, R174, R5.reuse, -R152.reuse ;  /* 0x00000005aeae7223 */ /* 0x180fe20000010898 */
[-CC-:B------:R-:W-:Y:S01]  /*6c40*/  FFMA.FTZ R175, R175, R5.reuse, -R152.reuse ;  /* 0x00000005afaf7223 */ /* 0x180fe20000010898 */
[----:B------:R1:W-:Y:S01]  /*6c50*/  @!P1 SYNCS.ARRIVE.TRANS64.RED.A1T0 RZ, [R153+URZ], RZ ;  /* 0x000000ff99ff99a7 */ /* 0x0003e2000810043f */
[-CC-:B------:R-:W-:Y:S01]  /*6c60*/  FFMA.FTZ R178, R178, R5.reuse, -R152.reuse ;  /* 0x00000005b2b27223 */ /* 0x180fe20000010898 */
[-CC-:B------:R-:W-:Y:S01]  /*6c70*/  FFMA.FTZ R182, R182, R5.reuse, -R152.reuse ;  /* 0x00000005b6b67223 */ /* 0x180fe20000010898 */
[----:B------:R-:W-:Y:S01]  /*6c80*/  FFMA.FTZ R183, R183, R5, -R152 ;  /* 0x00000005b7b77223 */ /* 0x000fe20000010898 */
[----:B------:R-:W-:Y:S01]  /*6c90*/  @!P3 STS [R154+0x38400], R9 ;  /* 0x038400099a00b388 */ /* 0x000fe20000000800 */
[----:B------:R-:W-:Y:S01]  /*6ca0*/  MUFU.EX2 R191, R191 ;  /* 0x000000bf00bf7308 */ /* 0x000fe20000000800 */
[----:B--2---:R-:W-:Y:S01]  /*6cb0*/  F2FP.BF16.F32.PACK_AB R152, R11, R10 ;  /* 0x0000000a0b98723e */ /* 0x004fe200000010ff */
[----:B0-----:R-:W-:Y:S01]  /*6cc0*/  FMUL.FTZ R26, R26, R192 ;  /* 0x000000c01a1a7220 */ /* 0x001fe20000410000 */
[----:B------:R0:W-:Y:S01]  /*6cd0*/  @!P3 STS [R154+0x38420], R192 ;  /* 0x038420c09a00b388 */ /* 0x0001e20000000800 */
[----:B------:R-:W-:Y:S01]  /*6ce0*/  F2FP.BF16.F32.PACK_AB R156, R15, R14 ;  /* 0x0000000e0f9c723e */ /* 0x000fe200000010ff */
[-C--:B------:R-:W-:Y:S01]  /*6cf0*/  FMUL.FTZ R27, R27, R192.reuse ;  /* 0x000000c01b1b7220 */ /* 0x080fe20000410000 */
[-C--:B------:R-:W-:Y:S01]  /*6d00*/  FMUL.FTZ R30, R30, R192.reuse ;  /* 0x000000c01e1e7220 */ /* 0x080fe20000410000 */
[-C--:B------:R-:W-:Y:S01]  /*6d10*/  FMUL.FTZ R31, R31, R192.reuse ;  /* 0x000000c01f1f7220 */ /* 0x080fe20000410000 */
[----:B------:R-:W1:Y:S01]  /*6d20*/  MUFU.EX2 R194, R194 ;  /* 0x000000c200c27308 */ /* 0x000e620000000800 */
[-C--:B------:R-:W-:Y:S01]  /*6d30*/  FMUL.FTZ R34, R34, R192.reuse ;  /* 0x000000c022227220 */ /* 0x080fe20000410000 */
[-C--:B------:R-:W-:Y:S01]  /*6d40*/  FMUL.FTZ R35, R35, R192.reuse ;  /* 0x000000c023237220 */ /* 0x080fe20000410000 */
[-C--:B------:R-:W-:Y:S01]  /*6d50*/  FMUL.FTZ R38, R38, R192.reuse ;  /* 0x000000c026267220 */ /* 0x080fe20000410000 */
[----:B------:R-:W-:Y:S01]  /*6d60*/  FMUL.FTZ R39, R39, R192 ;  /* 0x000000c027277220 */ /* 0x000fe20000410000 */
[----:B0-----:R-:W-:Y:S01]  /*6d70*/  F2FP.BF16.F32.PACK_AB R154, R13, R12 ;  /* 0x0000000c0d9a723e */ /* 0x001fe200000010ff */
        /* <DEDUP_REMOVED lines=10> */
[----:B------:R-:W0:Y:S01]  /*6e20*/  MUFU.EX2 R196, R196 ;  /* 0x000000c400c47308 */ /* 0x000e220000000800 */
[----:B-1----:R-:W-:Y:S01]  /*6e30*/  F2FP.BF16.F32.PACK_AB R153, R194, R191 ;  /* 0x000000bfc299723e */ /* 0x002fe200000010ff */
[-C--:B------:R-:W-:Y:S01]  /*6e40*/  FMUL.FTZ R59, R59, R192.reuse ;  /* 0x000000c03b3b7220 */ /* 0x080fe20000410000 */
[-C--:B------:R-:W-:Y:S01]  /*6e50*/  FMUL.FTZ R62, R62, R192.reuse ;  /* 0x000000c03e3e7220 */ /* 0x080fe20000410000 */
[-C--:B------:R-:W-:Y:S01]  /*6e60*/  FMUL.FTZ R63, R63, R192.reuse ;  /* 0x000000c03f3f7220 */ /* 0x080fe20000410000 */
[-C--:B------:R-:W-:Y:S01]  /*6e70*/  FMUL.FTZ R66, R66, R192.reuse ;  /* 0x000000c042427220 */ /* 0x080fe20000410000 */
[-C--:B------:R-:W-:Y:S01]  /*6e80*/  FMUL.FTZ R67, R67, R192.reuse ;  /* 0x000000c043437220 */ /* 0x080fe20000410000 */
[-C--:B------:R-:W-:Y:S01]  /*6e90*/  FMUL.FTZ R70, R70, R192.reuse ;  /* 0x000000c046467220 */ /* 0x080fe20000410000 */
[----:B------:R-:W1:Y:S01]  /*6ea0*/  MUFU.EX2 R21, R21 ;  /* 0x0000001500157308 */ /* 0x000e620000000800 */
        /* <DEDUP_REMOVED lines=8> */
[----:B0-----:R-:W-:Y:S01]  /*6f30*/  F2FP.BF16.F32.PACK_AB R155, R196, R193 ;  /* 0x000000c1c49b723e */ /* 0x001fe200000010ff */
[----:B------:R-:W-:Y:S01]  /*6f40*/  BAR.SYNC.DEFER_BLOCKING 0xf, 0x100 ;  /* 0x03c4000000007b1d */ /* 0x000fe20000010000 */
[-C--:B------:R-:W-:Y:S01]  /*6f50*/  FMUL.FTZ R84, R84, R9.reuse ;  /* 0x0000000954547220 */ /* 0x080fe20000410000 */
[-C--:B------:R-:W-:Y:S01]  /*6f60*/  FMUL.FTZ R85, R85, R9.reuse ;  /* 0x0000000955557220 */ /* 0x080fe20000410000 */
[-C--:B------:R-:W-:Y:S01]  /*6f70*/  FMUL.FTZ R86, R86, R192.reuse ;  /* 0x000000c056567220 */ /* 0x080fe20000410000 */
[----:B------:R-:W-:Y:S01]  /*6f80*/  FMUL.FTZ R87, R87, R192 ;  /* 0x000000c057577220 */ /* 0x000fe20000410000 */
        /* <DEDUP_REMOVED lines=17> */
[----:B------:R-:W1:Y:S01]  /*70a0*/  MUFU.EX2 R200, R200 ;  /* 0x000000c800c87308 */ /* 0x000e620000000800 */
[----:B0-----:R-:W-:Y:S01]  /*70b0*/  F2FP.BF16.F32.PACK_AB R157, R198, R195 ;  /* 0x000000c3c69d723e */ /* 0x001fe200000010ff */
        /* <DEDUP_REMOVED lines=57> */
[----:B------:R-:W-:Y:S01]  /*7450*/  FMUL.FTZ R149, R149, R9 ;  /* 0x0000000995957220 */ /* 0x000fe20000410000 */
[-C--:B------:R-:W-:Y:S01]  /*7460*/  FMUL.FTZ R150, R150, R192.reuse ;  /* 0x000000c096967220 */ /* 0x080fe20000410000 */
[----:B------:R-:W-:Y:S01]  /*7470*/  FMUL.FTZ R151, R151, R192 ;  /* 0x000000c097977220 */ /* 0x000fe20000410000 */
[----:B------:R1:W-:Y:S01]  /*7480*/  STSM.16.M88.4 [R23+0x36400], R152 ;  /* 0x0364009817007844 */ /* 0x0003e20000000200 */
[----:B------:R-:W-:Y:S01]  /*7490*/  FFMA.FTZ R6, R9, R6, R10 ;  /* 0x0000000609067223 */ /* 0x000fe2000001000a */
[----:B------:R-:W2:Y:S01]  /*74a0*/  MUFU.EX2 R175, R175 ;  /* 0x000000af00af7308 */ /* 0x000ea20000000800 */
[----:B0-----:R-:W-:Y:S01]  /*74b0*/  F2FP.BF16.F32.PACK_AB R161, R171, R170 ;  /* 0x000000aaaba1723e */ /* 0x001fe200000010ff */
[----:B------:R1:W-:Y:S01]  /*74c0*/  STSM.16.M88.4 [R185], R156 ;  /* 0x0000009cb9007844 */ /* 0x0003e20000000200 */
[----:B------:R-:W-:Y:S01]  /*74d0*/  FFMA.FTZ R7, R192, R7, R191 ;  /* 0x00000007c0077223 */ /* 0x000fe200000100bf */
[----:B------:R-:W-:Y:S01]  /*74e0*/  FADD.FTZ R11, R11, R6 ;  /* 0x000000060b0b7221 */ /* 0x000fe20000010000 */
[----:B------:R-:W-:Y:S01]  /*74f0*/  @!P1 VIADD R179, R179, 0x38860 ;  /* 0x00038860b3b39836 */ /* 0x000fe20000000000 */
[----:B------:R-:W-:Y:S01]  /*7500*/  UMOV UR24, UR36 ;  /* 0x0000002400187c82 */ /* 0x000fe20008000000 */
[----:B------:R-:W-:Y:S01]  /*7510*/  FADD.FTZ R194, R194, R7 ;  /* 0x00000007c2c27221 */ /* 0x000fe20000010000 */
[----:B------:R-:W-:Y:S01]  /*7520*/  MUFU.EX2 R176, R176 ;  /* 0x000000b000b07308 */ /* 0x000fe20000000800 */
[----:B------:R-:W-:Y:S01]  /*7530*/  FADD.FTZ R12, R12, R11 ;  /* 0x0000000b0c0c7221 */ /* 0x000fe20000010000 */
[----:B------:R-:W-:Y:S01]  /*7540*/  @!P1 PRMT R179, RZ, 0x654, R179 ;  /* 0x00000654ffb39816 */ /* 0x000fe200000000b3 */
[----:B------:R-:W-:Y:S01]  /*7550*/  FADD.FTZ R193, R193, R194 ;  /* 0x000000c2c1c17221 */ /* 0x000fe20000010000 */
[----:B------:R-:W-:-:S02]  /*7560*/  IMAD.MOV.U32 R191, RZ, RZ, R4 ;  /* 0x000000ffffbf7224 */ /* 0x000fc400078e0004 */
[----:B------:R-:W-:Y:S01]  /*7570*/  FADD.FTZ R13, R13, R12 ;  /* 0x0000000c0d0d7221 */ /* 0x000fe20000010000 */
[----:B------:R-:W-:Y:S02]  /*7580*/  IMAD.MOV.U32 R9, RZ, RZ, R0 ;  /* 0x000000ffff097224 */ /* 0x000fe400078e0000 */
[----:B------:R-:W-:Y:S01]  /*7590*/  FADD.FTZ R196, R196, R193 ;  /* 0x000000c1c4c47221 */ /* 0x000fe20000010000 */
[----:B------:R-:W0:Y:S01]  /*75a0*/  MUFU.EX2 R177, R177 ;  /* 0x000000b100b17308 */ /* 0x000e220000000800 */
[----:B--2---:R-:W-:Y:S01]  /*75b0*/  F2FP.BF16.F32.PACK_AB R163, R175, R174 ;  /* 0x000000aeafa3723e */ /* 0x004fe200000010ff */
[----:B------:R-:W-:Y:S01]  /*75c0*/  FADD.FTZ R14, R14, R13 ;  /* 0x0000000d0e0e7221 */ /* 0x000fe20000010000 */
[----:B------:R-:W-:-:S03]  /*75d0*/  FADD.FTZ R195, R195, R196 ;  /* 0x000000c4c3c37221 */ /* 0x000fc60000010000 */
[----:B------:R1:W-:Y:S01]  /*75e0*/  STSM.16.M88.4 [R22], R160 ;  /* 0x000000a016007844 */ /* 0x0003e20000000200 */
[----:B------:R-:W-:Y:S01]  /*75f0*/  FADD.FTZ R15, R15, R14 ;  /* 0x0000000e0f0f7221 */ /* 0x000fe20000010000 */
[----:B------:R-:W-:Y:S01]  /*7600*/  MUFU.EX2 R180, R180 ;  /* 0x000000b400b47308 */ /* 0x000fe20000000800 */
[----:B------:R-:W-:Y:S02]  /*7610*/  FADD.FTZ R198, R198, R195 ;  /* 0x000000c3c6c67221 */ /* 0x000fe40000010000 */
[----:B------:R-:W-:Y:S02]  /*7620*/  FADD.FTZ R20, R20, R15 ;  /* 0x0000000f14147221 */ /* 0x000fe40000010000 */
[----:B------:R-:W-:Y:S02]  /*7630*/  FADD.FTZ R197, R197, R198 ;  /* 0x000000c6c5c57221 */ /* 0x000fe40000010000 */
[----:B------:R-:W-:Y:S01]  /*7640*/  FADD.FTZ R21, R21, R20 ;  /* 0x0000001415157221 */ /* 0x000fe20000010000 */
[----:B------:R-:W2:Y:S01]  /*7650*/  MUFU.EX2 R181, R181 ;  /* 0x000000b500b57308 */ /* 0x000ea20000000800 */
[----:B0-----:R-:W-:Y:S01]  /*7660*/  F2FP.BF16.F32.PACK_AB R164, R177, R176 ;  /* 0x000000b0b1a4723e */ /* 0x001fe200000010ff */
[----:B------:R-:W-:Y:S01]  /*7670*/  FADD.FTZ R197, R200, R197 ;  /* 0x000000c5c8c57221 */ /* 0x000fe20000010000 */
[----:B------:R-:W-:-:S03]  /*7680*/  FADD.FTZ R168, R168, R21 ;  /* 0x00000015a8a87221 */ /* 0x000fc60000010000 */
[----:B------:R-:W-:Y:S01]  /*7690*/  FADD.FTZ R170, R170, R197 ;  /* 0x000000c5aaaa7221 */ /* 0x000fe20000010000 */
[----:B------:R-:W-:Y:S01]  /*76a0*/  FADD.FTZ R169, R169, R168 ;  /* 0x000000a8a9a97221 */ /* 0x000fe20000010000 */
[----:B------:R-:W-:Y:S02]  /*76b0*/  MUFU.EX2 R178, R178 ;  /* 0x000000b200b27308 */ /* 0x000fe40000000800 */
[----:B------:R-:W-:Y:S01]  /*76c0*/  FADD.FTZ R171, R171, R170 ;  /* 0x000000aaabab7221 */ /* 0x000fe20000010000 */
[----:B------:R-:W-:-:S03]  /*76d0*/  FADD.FTZ R172, R172, R169 ;  /* 0x000000a9acac7221 */ /* 0x000fc60000010000 */
[----:B------:R-:W-:Y:S01]  /*76e0*/  FADD.FTZ R174, R174, R171 ;  /* 0x000000abaeae7221 */ /* 0x000fe20000010000 */
[----:B------:R-:W-:Y:S01]  /*76f0*/  FADD.FTZ R173, R173, R172 ;  /* 0x000000acadad7221 */ /* 0x000fe20000010000 */
[----:B------:R-:W0:Y:S01]  /*7700*/  MUFU.EX2 R199, R199 ;  /* 0x000000c700c77308 */ /* 0x000e220000000800 */
[----:B--2---:R-:W-:Y:S01]  /*7710*/  F2FP.BF16.F32.PACK_AB R166, R181, R180 ;  /* 0x000000b4b5a6723e */ /* 0x004fe200000010ff */
[----:B------:R-:W-:Y:S01]  /*7720*/  FADD.FTZ R175, R175, R174 ;  /* 0x000000aeafaf7221 */ /* 0x000fe20000010000 */
[----:B------:R-:W-:-:S04]  /*7730*/  FADD.FTZ R176, R176, R173 ;  /* 0x000000adb0b07221 */ /* 0x000fc80000010000 */
[----:B------:R-:W-:Y:S01]  /*7740*/  FADD.FTZ R177, R177, R176 ;  /* 0x000000b0b1b17221 */ /* 0x000fe20000010000 */
[----:B------:R-:W-:Y:S03]  /*7750*/  MUFU.EX2 R182, R182 ;  /* 0x000000b600b67308 */ /* 0x000fe60000000800 */
[----:B------:R-:W-:-:S04]  /*7760*/  FADD.FTZ R6, R180, R177 ;  /* 0x000000b1b4067221 */ /* 0x000fc80000010000 */
[----:B------:R-:W-:Y:S01]  /*7770*/  FADD.FTZ R6, R181, R6 ;  /* 0x00000006b5067221 */ /* 0x000fe20000010000 */
[----:B------:R-:W2:Y:S01]  /*7780*/  MUFU.EX2 R183, R183 ;  /* 0x000000b700b77308 */ /* 0x000ea20000000800 */
[----:B0-----:R-:W-:Y:S01]  /*7790*/  F2FP.BF16.F32.PACK_AB R165, R199, R178 ;  /* 0x000000b2c7a5723e */ /* 0x001fe200000010ff */
[----:B------:R-:W-:-:S04]  /*77a0*/  FADD.FTZ R178, R178, R175 ;  /* 0x000000afb2b27221 */ /* 0x000fc80000010000 */
[----:B------:R-:W-:Y:S01]  /*77b0*/  FADD.FTZ R199, R199, R178 ;  /* 0x000000b2c7c77221 */ /* 0x000fe20000010000 */
[----:B--2---:R-:W-:-:S03]  /*77c0*/  F2FP.BF16.F32.PACK_AB R167, R183, R182 ;  /* 0x000000b6b7a7723e */ /* 0x004fc600000010ff */
[----:B------:R-:W-:Y:S02]  /*77d0*/  FADD.FTZ R182, R182, R199 ;  /* 0x000000c7b6b67221 */ /* 0x000fe40000010000 */
[----:B------:R1:W-:Y:S01]  /*77e0*/  STSM.16.M88.4 [R184], R164 ;  /* 0x000000a4b8007844 */ /* 0x0003e20000000200 */
[----:B------:R-:W-:Y:S01]  /*77f0*/  WARPGROUP.ARRIVE ;  /* 0x00000000000079c5 */ /* 0x000fe20000000000 */
[----:B------:R-:W-:-:S05]  /*7800*/  FADD.FTZ R7, R183, R182 ;  /* 0x000000b6b7077221 */ /* 0x000fca0000010000 */
[----:B------:R-:W-:Y:S01]  /*7810*/  HGMMA.64x256x16.F32.BF16 R24, R152, gdesc[UR8].tnspB, R24, gsb0 ;  /* 0x43e0000898187df0 */ /* 0x000fe20008001818 */
        /* <DEDUP_REMOVED lines=22> */
[----:B0-----:R-:W0:Y:S02]  /*7980*/  FENCE.VIEW.ASYNC.S ;  /* 0x00000000000073c6 */ /* 0x001e240000000000 */
[----:B0-----:R-:W-:Y:S01]  /*7990*/  NOP ;  /* 0x0000000000007918 */ /* 0x001fe20000000000 */
[----:B------:R-:W-:Y:S06]  /*79a0*/  BAR.ARV 0xe, 0x100 ;  /* 0x0384000000007b1d */ /* 0x000fec0000002000 */
[----:B------:R1:W-:Y:S01]  /*79b0*/  @!P1 SYNCS.ARRIVE.TRANS64.RED.A1T0 RZ, [R179+URZ], RZ ;  /* 0x000000ffb3ff99a7 */ /* 0x0003e2000810043f */
[----:B------:R-:W-:Y:S05]  /*79c0*/  @P2 BRA `(.L_x_3425) ;  /* 0xffffffd400982947 */ /* 0x000fea000383ffff */
.L_x_3416:
[----:B------:R-:W0:Y:S01]  /*79d0*/  SHFL.BFLY PT, R3, R6, 0x2, 0x1f ;  /* 0x0c401f0006037f89 */ /* 0x000e2200000e0000 */
[----:B------:R-:W-:Y:S02]  /*79e0*/  IMAD.MOV R15, RZ, RZ, -R19 ;  /* 0x000000ffff0f7224 */ /* 0x000fe400078e0a13 */
[----:B------:R-:W-:Y:S01]  /*79f0*/  IMAD.MOV.U32 R11, RZ, RZ, RZ ;  /* 0x000000ffff0b7224 */ /* 0x000fe200078e00ff */
[----:B------:R-:W2:Y:S01]  /*7a00*/  SHFL.BFLY PT, R10, R7, 0x2, 0x1f ;  /* 0x0c401f00070a7f89 */ /* 0x000ea200000e0000 */
[----:B------:R-:W-:Y:S01]  /*7a10*/  IMAD.MOV.U32 R20, RZ, RZ, -0x800000 ;  /* 0xff800000ff147424 */ /* 0x000fe200078e00ff */
[----:B------:R-:W-:Y:S08]  /*7a20*/  BAR.ARV 0x8, 0x100 ;  /* 0x0204000000007b1d */ /* 0x000ff00000002000 */
[----:B------:R-:W-:Y:S01]  /*7a30*/  BAR.SYNC.DEFER_BLOCKING 0xf, 0x100 ;  /* 0x03c4000000007b1d */ /* 0x000fe20000010000 */
[----:B------:R-:W-:Y:S01]  /*7a40*/  ISETP.NE.AND P2, PT, R18, R15, PT ;  /* 0x0000000f1200720c */ /* 0x000fe20003f45270 */
[----:B------:R-:W-:-:S02]  /*7a50*/  VIADD R201, R201, 0x1 ;  /* 0x00000001c9c97836 */ /* 0x000fc40000000000 */
[----:B0-----:R-:W-:Y:S01]  /*7a60*/  FADD.FTZ R3, R3, R6 ;  /* 0x0000000603037221 */ /* 0x001fe20000010000 */
[----:B------:R-:W-:Y:S02]  /*7a70*/  IMAD.MOV.U32 R6, RZ, RZ, RZ ;  /* 0x000000ffff067224 */ /* 0x000fe400078e00ff */
[----:B--2---:R-:W-:Y:S02]  /*7a80*/  FADD.FTZ R10, R10, R7 ;  /* 0x000000070a0a7221 */ /* 0x004fe40000010000 */
[----:B------:R-:W0:Y:S04]  /*7a90*/  SHFL.BFLY PT, R8, R3, 0x1, 0x1f ;  /* 0x0c201f0003087f89 */ /* 0x000e2800000e0000 */
[----:B------:R-:W2:Y:S01]  /*7aa0*/  SHFL.BFLY PT, R9, R10, 0x1, 0x1f ;  /* 0x0c201f000a097f89 */ /* 0x000ea200000e0000 */
[----:B0-----:R-:W-:Y:S01]  /*7ab0*/  FADD.FTZ R13, R3, R8 ;  /* 0x00000008030d7221 */ /* 0x001fe20000010000 */
[----:B------:R-:W-:Y:S01]  /*7ac0*/  IMAD.U32 R3, RZ, RZ, UR36 ;  /* 0x00000024ff037e24 */ /* 0x000fe2000f8e00ff */
[----:B------:R-:W-:Y:S01]  /*7ad0*/  UIADD3 UR36, UR36, 0x1, URZ ;  /* 0x0000000124247890 */ /* 0x000fe2000fffe03f */
[----:B--2---:R-:W-:-:S02]  /*7ae0*/  FADD.FTZ R8, R10, R9 ;  /* 0x000000090a087221 */ /* 0x004fc40000010000 */
[----:B------:R-:W-:Y:S01]  /*7af0*/  FSETP.NE.FTZ.AND P0, PT, R13, RZ, PT ;  /* 0x000000ff0d00720b */ /* 0x000fe20003f15000 */
[----:B------:R-:W-:Y:S01]  /*7b00*/  @!P2 IMAD R3, R3, 0x40, R16 ;  /* 0x000000400303a824 */ /* 0x000fe200078e0210 */
[----:B------:R-:W-:Y:S01]  /*7b10*/  UISETP.NE.AND UP0, UPT, UR36, 0x2, UPT ;  /* 0x000000022400788c */ /* 0x000fe2000bf05270 */
[----:B------:R-:W-:-:S03]  /*7b20*/  FSETP.NE.FTZ.AND P1, PT, R8, RZ, PT ;  /* 0x000000ff0800720b */ /* 0x000fc60003f35000 */
[----:B------:R-:W-:Y:S01]  /*7b30*/  @!P2 LEA R12, R3, UR37, 0x2 ;  /* 0x00000025030cac11 */ /* 0x000fe2000f8e10ff */
[----:B------:R-:W-:Y:S01]  /*7b40*/  USEL UR4, URZ, 0x1, UP0 ;  /* 0x000000013f047887 */ /* 0x000fe20008000000 */
[----:B------:R-:W-:Y:S01]  /*7b50*/  IMAD.MOV.U32 R3, RZ, RZ, -0x800000 ;  /* 0xff800000ff037424 */ /* 0x000fe200078e00ff */
[----:B------:R-:W-:-:S04]  /*7b60*/  USEL UR36, UR36, URZ, UP0 ;  /* 0x0000003f24247287 */ /* 0x000fc80008000000 */
[----:B------:R-:W0:Y:S01]  /*7b70*/  @P0 MUFU.RCP R11, R13 ;  /* 0x0000000d000b0308 */ /* 0x000e220000001000 */
[C---:B------:R-:W-:Y:S01]  /*7b80*/  @P0 FMUL.FTZ R9, R5.reuse, 0.69314718246459960938 ;  /* 0x3f31721805090820 */ /* 0x040fe20000410000 */
[----:B------:R-:W-:Y:S01]  /*7b90*/  LOP3.LUT R2, R2, UR4, RZ, 0x3c, !PT ;  /* 0x0000000402027c12 */ /* 0x000fe2000f8e3cff */
[----:B------:R-:W-:-:S05]  /*7ba0*/  @P1 FMUL.FTZ R14, R5, 0.69314718246459960938 ;  /* 0x3f317218050e1820 */ /* 0x000fca0000410000 */
[----:B------:R-:W2:Y:S08]  /*7bb0*/  @P1 MUFU.RCP R6, R8 ;  /* 0x0000000800061308 */ /* 0x000eb00000001000 */
[----:B------:R-:W3:Y:S01]  /*7bc0*/  @P0 MUFU.LG2 R10, R13 ;  /* 0x0000000d000a0308 */ /* 0x000ee20000000c00 */
[----:B0-----:R0:W-:Y:S01]  /*7bd0*/  @!P2 STS [R12+0x38400], R11 ;  /* 0x0384000b0c00a388 */ /* 0x0011e20000000800 */
[-C--:B-1----:R-:W-:Y:S01]  /*7be0*/  FMUL.FTZ R154, R92, R11.reuse ;  /* 0x0000000b5c9a7220 */ /* 0x082fe20000410000 */
[-C--:B------:R-:W-:Y:S01]  /*7bf0*/  FMUL.FTZ R208, R24, R11.reuse ;  /* 0x0000000b18d07220 */ /* 0x080fe20000410000 */
[-C--:B------:R-:W-:Y:S01]  /*7c00*/  FMUL.FTZ R205, R25, R11.reuse ;  /* 0x0000000b19cd7220 */ /* 0x080fe20000410000 */
[-C--:B------:R-:W-:Y:S01]  /*7c10*/  FMUL.FTZ R204, R28, R11.reuse ;  /* 0x0000000b1ccc7220 */ /* 0x080fe20000410000 */
[-C--:B------:R-:W-:Y:S01]  /*7c20*/  FMUL.FTZ R7, R29, R11.reuse ;  /* 0x0000000b1d077220 */ /* 0x080fe20000410000 */
[-C--:B------:R-:W-:Y:S01]  /*7c30*/  FMUL.FTZ R211, R32, R11.reuse ;  /* 0x0000000b20d37220 */ /* 0x080fe20000410000 */
[----:B------:R-:W1:Y:S01]  /*7c40*/  @P1 MUFU.LG2 R8, R8 ;  /* 0x0000000800081308 */ /* 0x000e620000000c00 */
[----:B--2---:R0:W-:Y:S01]  /*7c50*/  @!P2 STS [R12+0x38420], R6 ;  /* 0x038420060c00a388 */ /* 0x0041e20000000800 */
[-C--:B------:R-:W-:Y:S01]  /*7c60*/  FMUL.FTZ R210, R33, R11.reuse ;  /* 0x0000000b21d27220 */ /* 0x080fe20000410000 */
[-C--:B------:R-:W-:Y:S01]  /*7c70*/  FMUL.FTZ R209, R36, R11.reuse ;  /* 0x0000000b24d17220 */ /* 0x080fe20000410000 */
[-C--:B------:R-:W-:Y:S01]  /*7c80*/  FMUL.FTZ R207, R37, R11.reuse ;  /* 0x0000000b25cf7220 */ /* 0x080fe20000410000 */
[-C--:B------:R-:W-:Y:S01]  /*7c90*/  FMUL.FTZ R206, R40, R11.reuse ;  /* 0x0000000b28ce7220 */ /* 0x080fe20000410000 */
[-C--:B------:R-:W-:Y:S01]  /*7ca0*/  FMUL.FTZ R203, R41, R11.reuse ;  /* 0x0000000b29cb7220 */ /* 0x080fe20000410000 */
[-C--:B------:R-:W-:Y:S01]  /*7cb0*/  FMUL.FTZ R202, R44, R11.reuse ;  /* 0x0000000b2cca7220 */ /* 0x080fe20000410000 */
[-C--:B------:R-:W-:Y:S01]  /*7cc0*/  FMUL.FTZ R200, R45, R11.reuse ;  /* 0x0000000b2dc87220 */ /* 0x080fe20000410000 */
[----:B---3--:R-:W-:Y:S01]  /*7cd0*/  @P0 FMUL.FTZ R10, R10, 0.69314718246459960938 ;  /* 0x3f3172180a0a0820 */ /* 0x008fe20000410000 */
        /* <DEDUP_REMOVED lines=116> */
[----:B------:R-:W-:Y:S01]  /*8420*/  @P0 FFMA.FTZ R20, R9, R0, R10 ;  /* 0x0000000009140223 */ /* 0x000fe2000001000a */
[----:B------:R-:W-:Y:S01]  /*8430*/  @P1 FFMA.FTZ R3, R14, R4, R5 ;  /* 0x000000040e031223 */ /* 0x000fe20000010005 */
[----:B0-----:R-:W-:Y:S06]  /*8440*/  BAR.ARV 0xe, 0x100 ;  /* 0x0384000000007b1d */ /* 0x001fec0000002000 */
.L_x_3404:
[----:B------:R-:W0:Y:S01]  /*8450*/  S2UR UR6, SR_SWINHI ;  /* 0x00000000000679c3 */ /* 0x000e220000002f00 */
[----:B------:R-:W-:Y:S01]  /*8460*/  IMAD R9, R214, 0x40, R17 ;  /* 0x00000040d6097824 */ /* 0x000fe200078e0211 */
[----:B------:R-:W1:Y:S01]  /*8470*/  SHFL.IDX PT, R0, R213, RZ, 0x1f ;  /* 0x00001fffd5007589 */ /* 0x000e6200000e0000 */
        /* <DEDUP_REMOVED lines=15> */
[----:B------:R-:W-:Y:S01]  /*8570*/  F2FP.BF16.F32.PACK_AB R128, R129, R128 ;  /* 0x000000808180723e */ /* 0x000fe200000010ff */
[----:B------:R-:W-:Y:S01]  /*8580*/  IMAD.U32 R114, RZ, RZ, UR4 ;  /* 0x00000004ff727e24 */ /* 0x000fe2000f8e00ff */
[----:B------:R-:W-:Y:S01]  /*8590*/  BAR.SYNC.DEFER_BLOCKING 0x1, 0x100 ;  /* 0x0044000000007b1d */ /* 0x000fe20000010000 */
[----:B------:R-:W-:Y:S01]  /*85a0*/  IMAD.U32 R115, RZ, RZ, UR5 ;  /* 0x00000005ff737e24 */ /* 0x000fe2000f8e00ff */
[----:B-1----:R-:W-:Y:S01]  /*85b0*/  ISETP.NE.AND P0, PT, R0, RZ, PT ;  /* 0x000000ff0000720c */ /* 0x002fe20003f05270 */
[----:B------:R-:W-:Y:S01]  /*85c0*/  UIADD3 UR5, -UR42, URZ, URZ ;  /* 0x0000003f2a057290 */ /* 0x000fe2000fffe13f */
[----:B------:R-:W-:Y:S01]  /*85d0*/  F2FP.BF16.F32.PACK_AB R129, R163, R162 ;  /* 0x000000a2a381723e */ /* 0x000fe200000010ff */
[----:B------:R-:W-:Y:S01]  /*85e0*/  IMAD.WIDE R4, R218, 0x2, R114 ;  /* 0x00000002da047825 */ /* 0x000fe200078e0272 */
[----:B------:R-:W-:Y:S01]  /*85f0*/  ULDC UR4, c[0x0][0xc] ;  /* 0x0000030000047ab9 */ /* 0x000fe20000000800 */
[----:B------:R-:W-:-:S02]  /*8600*/  UIMAD UR7, UR7, UR5, UR41 ;  /* 0x00000005070772a4 */ /* 0x000fc4000f8e0229 */
[----:B------:R-:W-:Y:S01]  /*8610*/  IMAD.WIDE R114, R9, 0x2, R114 ;  /* 0x0000000209727825 */ /* 0x000fe200078e0272 */
[C---:B------:R-:W-:Y:S01]  /*8620*/  IADD3 R37, P3, R4.reuse, 0x40, RZ ;  /* 0x0000004004257810 */ /* 0x040fe20007f7e0ff */
[----:B------:R-:W-:Y:S01]  /*8630*/  UIADD3 UR40, UR4, UR40, URZ ;  /* 0x0000002804287290 */ /* 0x000fe2000fffe03f */
[C---:B------:R-:W-:Y:S01]  /*8640*/  IADD3 R33, P2, R4.reuse, 0x20, RZ ;  /* 0x0000002004217810 */ /* 0x040fe20007f5e0ff */
[----:B------:R-:W-:Y:S01]  /*8650*/  USHF.R.S32.HI UR10, URZ, 0x1f, UR7 ;  /* 0x0000001f3f0a7899 */ /* 0x000fe20008011407 */
[----:B------:R-:W-:Y:S01]  /*8660*/  LOP3.LUT R10, R37, 0x380, RZ, 0xc0, !PT ;  /* 0x00000380250a7812 */ /* 0x000fe200078ec0ff */
[--C-:B------:R-:W-:Y:S01]  /*8670*/  IMAD.X R11, RZ, RZ, R5.reuse, P3 ;  /* 0x000000ffff0b7224 */ /* 0x100fe200018e0605 */
[----:B------:R-:W-:Y:S01]  /*8680*/  IADD3 R53, P6, R4, 0x2020, RZ ;  /* 0x0000202004357810 */ /* 0x000fe20007fde0ff */
[--C-:B------:R-:W-:Y:S01]  /*8690*/  IMAD.X R9, RZ, RZ, R5.reuse, P2 ;  /* 0x000000ffff097224 */ /* 0x100fe200010e0605 */
[----:B------:R-:W-:Y:S02]  /*86a0*/  SHF.R.U64 R10, R10, 0x3, RZ ;  /* 0x000000030a0a7819 */ /* 0x000fe400000012ff */
[----:B------:R-:W-:Y:S01]  /*86b0*/  IADD3 R40, P2, R4, 0x2060, RZ ;  /* 0x0000206004287810 */ /* 0x000fe20007f5e0ff */
[----:B------:R-:W-:Y:S01]  /*86c0*/  IMAD.X R49, RZ, RZ, R5, P6 ;  /* 0x000000ffff317224 */ /* 0x000fe200030e0605 */
[----:B------:R-:W-:-:S02]  /*86d0*/  LOP3.LUT R10, R10, R37, RZ, 0x3c, !PT ;  /* 0x000000250a0a7212 */ /* 0x000fc400078e3cff */
[----:B------:R-:W-:Y:S01]  /*86e0*/  LOP3.LUT R37, R40, 0x380, RZ, 0xc0, !PT ;  /* 0x0000038028257812 */ /* 0x000fe200078ec0ff */
[--C-:B------:R-:W-:Y:S01]  /*86f0*/  IMAD.X R123, RZ, RZ, R5.reuse, P2 ;  /* 0x000000ffff7b7224 */ /* 0x100fe200010e0605 */
[C---:B------:R-:W-:Y:S02]  /*8700*/  IADD3 R41, P4, R4.reuse, 0x60, RZ ;  /* 0x0000006004297810 */ /* 0x040fe40007f9e0ff */
[----:B------:R-:W-:Y:S02]  /*8710*/  LOP3.LUT R8, R33, 0x380, RZ, 0xc0, !PT ;  /* 0x0000038021087812 */ /* 0x000fe400078ec0ff */
[----:B------:R-:W-:Y:S01]  /*8720*/  SHF.R.U64 R37, R37, 0x3, RZ ;  /* 0x0000000325257819 */ /* 0x000fe200000012ff */
[----:B------:R-:W-:Y:S01]  /*8730*/  IMAD.X R25, RZ, RZ, R5, P4 ;  /* 0x000000ffff197224 */ /* 0x000fe200020e0605 */
[C---:B------:R-:W-:Y:S02]  /*8740*/  IADD3 R52, P6, R4.reuse, 0x4060, RZ ;  /* 0x0000406004347810 */ /* 0x040fe40007fde0ff */
[----:B------:R-:W-:-:S02]  /*8750*/  IADD3 R45, P5, R4, 0x2000, RZ ;  /* 0x00002000042d7810 */ /* 0x000fc40007fbe0ff */
[C---:B------:R-:W-:Y:S01]  /*8760*/  IADD3 R57, P3, R4.reuse, 0x4000, RZ ;  /* 0x0000400004397810 */ /* 0x040fe20007f7e0ff */
[--C-:B------:R-:W-:Y:S01]  /*8770*/  IMAD.X R139, RZ, RZ, R5.reuse, P6 ;  /* 0x000000ffff8b7224 */ /* 0x100fe200030e0605 */
[C---:B------:R-:W-:Y:S01]  /*8780*/  IADD3 R44, P4, R4.reuse, 0x4020, RZ ;  /* 0x00004020042c7810 */ /* 0x040fe20007f9e0ff */
[--C-:B------:R-:W-:Y:S01]  /*8790*/  IMAD.X R29, RZ, RZ, R5.reuse, P5 ;  /* 0x000000ffff1d7224 */ /* 0x100fe200028e0605 */
[----:B------:R-:W-:Y:S01]  /*87a0*/  IADD3 R14, P2, R4, 0x6020, RZ ;  /* 0x00006020040e7810 */ /* 0x000fe20007f5e0ff */
[--C-:B------:R-:W-:Y:S01]  /*87b0*/  IMAD.X R127, RZ, RZ, R5.reuse, P3 ;  /* 0x000000ffff7f7224 */ /* 0x100fe200018e0605 */
[----:B------:R-:W-:Y:S01]  /*87c0*/  SHF.R.U64 R8, R8, 0x3, RZ ;  /* 0x0000000308087819 */ /* 0x000fe200000012ff */
[--C-:B------:R-:W-:Y:S01]  /*87d0*/  IMAD.X R131, RZ, RZ, R5.reuse, P4 ;  /* 0x000000ffff837224 */ /* 0x100fe200020e0605 */
[----:B------:R-:W-:Y:S01]  /*87e0*/  LOP3.LUT R122, R37, R40, RZ, 0x3c, !PT ;  /* 0x00000028257a7212 */ /* 0x000fe200078e3cff */
[----:B------:R-:W-:Y:S01]  /*87f0*/  IMAD.X R147, RZ, RZ, R5, P2 ;  /* 0x000000ffff937224 */ /* 0x000fe200010e0605 */
[----:B------:R-:W-:-:S02]  /*8800*/  IADD3 R36, P1, R4, 0x2040, RZ ;  /* 0x0000204004247810 */ /* 0x000fc40007f3e0ff */
[----:B------:R-:W-:Y:S02]  /*8810*/  LOP3.LUT R37, R52, 0x380, RZ, 0xc0, !PT ;  /* 0x0000038034257812 */ /* 0x000fe400078ec0ff */
[----:B------:R-:W-:Y:S01]  /*8820*/  LOP3.LUT R15, R4, 0x380, RZ, 0xc0, !PT ;  /* 0x00000380040f7812 */ /* 0x000fe200078ec0ff */
[----:B------:R-:W-:Y:S01]  /*8830*/  IMAD.X R119, RZ, RZ, R5, P1 ;  /* 0x000000ffff777224 */ /* 0x000fe200008e0605 */
[----:B------:R-:W-:Y:S02]  /*8840*/  LOP3.LUT R28, R45, 0x380, RZ, 0xc0, !PT ;  /* 0x000003802d1c7812 */ /* 0x000fe400078ec0ff */
[----:B------:R-:W-:Y:S02]  /*8850*/  LOP3.LUT R8, R8, R33, RZ, 0x3c, !PT ;  /* 0x0000002108087212 */ /* 0x000fe400078e3cff */
[----:B------:R-:W-:Y:S02]  /*8860*/  LOP3.LUT R33, R36, 0x380, RZ, 0xc0, !PT ;  /* 0x0000038024217812 */ /* 0x000fe400078ec0ff */
[----:B------:R-:W-:-:S02]  /*8870*/  SHF.R.U64 R37, R37, 0x3, RZ ;  /* 0x0000000325257819 */ /* 0x000fc400000012ff */
[C---:B------:R-:W-:Y:S02]  /*8880*/  IADD3 R12, P3, R4.reuse, 0x6040, RZ ;  /* 0x00006040040c7810 */ /* 0x040fe40007f7e0ff */
[----:B------:R-:W-:Y:S02]  /*8890*/  IADD3 R6, P4, R4, 0x6060, RZ ;  /* 0x0000606004067810 */ /* 0x000fe40007f9e0ff */
[----:B------:R-:W-:Y:S01]  /*88a0*/  SHF.R.U64 R15, R15, 0x3, RZ ;  /* 0x000000030f0f7819 */ /* 0x000fe200000012ff */
[----:B------:R-:W-:Y:S01]  /*88b0*/  IMAD.X R13, RZ, RZ, R5, P3 ;  /* 0x000000ffff0d7224 */ /* 0x000fe200018e0605 */
[----:B------:R-:W-:Y:S02]  /*88c0*/  SHF.R.U64 R28, R28, 0x3, RZ ;  /* 0x000000031c1c7819 */ /* 0x000fe400000012ff */
[----:B------:R-:W-:Y:S02]  /*88d0*/  IADD3 R73, P2, R114, 0x3000, RZ ;  /* 0x0000300072497810 */ /* 0x000fe40007f5e0ff */
[----:B------:R-:W-:-:S02]  /*88e0*/  LOP3.LUT R32, R53, 0x380, RZ, 0xc0, !PT ;  /* 0x0000038035207812 */ /* 0x000fc400078ec0ff */
[C---:B------:R-:W-:Y:S02]  /*88f0*/  IADD3 R61, P5, R4.reuse, 0x4040, RZ ;  /* 0x00004040043d7810 */ /* 0x040fe40007fbe0ff */
[----:B------:R-:W-:Y:S02]  /*8900*/  IADD3 R0, P1, R4, 0x6000, RZ ;  /* 0x0000600004007810 */ /* 0x000fe40007f3e0ff */
[----:B------:R-:W-:Y:S01]  /*8910*/  SHF.R.U64 R33, R33, 0x3, RZ ;  /* 0x0000000321217819 */ /* 0x000fe200000012ff */
[--C-:B------:R-:W-:Y:S01]  /*8920*/  IMAD.X R135, RZ, RZ, R5.reuse, P5 ;  /* 0x000000ffff877224 */ /* 0x100fe200028e0605 */
[----:B------:R-:W-:Y:S01]  /*8930*/  LOP3.LUT R138, R37, R52, RZ, 0x3c, !PT ;  /* 0x00000034258a7212 */ /* 0x000fe200078e3cff */
[--C-:B------:R-:W-:Y:S01]  /*8940*/  IMAD.X R143, RZ, RZ, R5.reuse, P1 ;  /* 0x000000ffff8f7224 */ /* 0x100fe200008e0605 */
[----:B------:R-:W-:Y:S01]  /*8950*/  LOP3.LUT R4, R15, R4, RZ, 0x3c, !PT ;  /* 0x000000040f047212 */ /* 0x000fe200078e3cff */
[----:B------:R-:W-:Y:S01]  /*8960*/  IMAD.X R15, RZ, RZ, R5, P4 ;  /* 0x000000ffff0f7224 */ /* 0x000fe200020e0605 */
[----:B------:R-:W-:-:S02]  /*8970*/  LOP3.LUT R28, R28, R45, RZ, 0x3c, !PT ;  /* 0x0000002d1c1c7212 */ /* 0x000fc400078e3cff */
[----:B------:R-:W-:Y:S02]  /*8980*/  LOP3.LUT R37, R14, 0x380, RZ, 0xc0, !PT ;  /* 0x000003800e257812 */ /* 0x000fe400078ec0ff */
[----:B------:R-:W-:Y:S02]  /*8990*/  LOP3.LUT R72, R73, 0x380, RZ, 0xc0, !PT ;  /* 0x0000038049487812 */ /* 0x000fe400078ec0ff */
[----:B------:R-:W-:Y:S02]  /*89a0*/  LOP3.LUT R45, R6, 0x380, RZ, 0xc0, !PT ;  /* 0x00000380062d7812 */ /* 0x000fe400078ec0ff */
[----:B------:R-:W-:Y:S02]  /*89b0*/  SHF.R.U64 R32, R32, 0x3, RZ ;  /* 0x0000000320207819 */ /* 0x000fe400000012ff */
[C---:B------:R-:W-:Y:S02]  /*89c0*/  IADD3 R81, P4, R114.reuse, 0x1000, RZ ;  /* 0x0000100072517810 */ /* 0x040fe40007f9e0ff */
[----:B------:R-:W-:-:S02]  /*89d0*/  IADD3 R77, P3, R114, 0x2000, RZ ;  /* 0x00002000724d7810 */ /* 0x000fc40007f7e0ff */
[----:B------:R-:W-:Y:S02]  /*89e0*/  LOP3.LUT R118, R33, R36, RZ, 0x3c, !PT ;  /* 0x0000002421767212 */ /* 0x000fe400078e3cff */
[----:B------:R-:W-:Y:S02]  /*89f0*/  LOP3.LUT R33, R44, 0x380, RZ, 0xc0, !PT ;  /* 0x000003802c217812 */ /* 0x000fe400078ec0ff */
[----:B------:R-:W-:Y:S02]  /*8a00*/  SHF.R.U64 R37, R37, 0x3, RZ ;  /* 0x0000000325257819 */ /* 0x000fe400000012ff */
[----:B------:R-:W-:Y:S02]  /*8a10*/  SHF.R.U64 R72, R72, 0x3, RZ ;  /* 0x0000000348487819 */ /* 0x000fe400000012ff */
[----:B------:R-:W-:Y:S02]  /*8a20*/  SHF.R.U64 R45, R45, 0x3, RZ ;  /* 0x000000032d2d7819 */ /* 0x000fe400000012ff */
[----:B------:R-:W-:-:S02]  /*8a30*/  LOP3.LUT R48, R32, R53, RZ, 0x3c, !PT ;  /* 0x0000003520307212 */ /* 0x000fc400078e3cff */
[----:B------:R-:W-:Y:S02]  /*8a40*/  LOP3.LUT R80, R81, 0x380, RZ, 0xc0, !PT ;  /* 0x0000038051507812 */ /* 0x000fe400078ec0ff */
[----:B------:R-:W-:Y:S02]  /*8a50*/  LOP3.LUT R76, R77, 0x380, RZ, 0xc0, !PT ;  /* 0x000003804d4c7812 */ /* 0x000fe400078ec0ff */
[----:B------:R-:W-:Y:S02]  /*8a60*/  LOP3.LUT R32, R57, 0x380, RZ, 0xc0, !PT ;  /* 0x0000038039207812 */ /* 0x000fe400078ec0ff */
[----:B------:R-:W-:Y:S02]  /*8a70*/  LOP3.LUT R36, R61, 0x380, RZ, 0xc0, !PT ;  /* 0x000003803d247812 */ /* 0x000fe400078ec0ff */
[----:B------:R-:W-:Y:S02]  /*8a80*/  SHF.R.U64 R33, R33, 0x3, RZ ;  /* 0x0000000321217819 */ /* 0x000fe400000012ff */
[----:B------:R-:W-:-:S02]  /*8a90*/  LOP3.LUT R146, R37, R14, RZ, 0x3c, !PT ;  /* 0x0000000e25927212 */ /* 0x000fc400078e3cff */
[----:B------:R-:W-:Y:S01]  /*8aa0*/  LOP3.LUT R72, R72, R73, RZ, 0x3c, !PT ;  /* 0x0000004948487212 */ /* 0x000fe200078e3cff */
[----:B------:R-:W-:Y:S01]  /*8ab0*/  IMAD.X R73, RZ, RZ, R115, P2 ;  /* 0x000000ffff497224 */ /* 0x000fe200010e0673 */
[----:B------:R-:W-:Y:S02]  /*8ac0*/  LOP3.LUT R14, R45, R6, RZ, 0x3c, !PT ;  /* 0x000000062d0e7212 */ /* 0x000fe400078e3cff */
[----:B------:R-:W-:Y:S02]  /*8ad0*/  SHF.R.U64 R80, R80, 0x3, RZ ;  /* 0x0000000350507819 */ /* 0x000fe400000012ff */
[----:B------:R-:W-:Y:S02]  /*8ae0*/  SHF.R.U64 R76, R76, 0x3, RZ ;  /* 0x000000034c4c7819 */ /* 0x000fe400000012ff */
[----:B------:R-:W-:Y:S02]  /*8af0*/  IADD3 R45, P2, R114, 0x9000, RZ ;  /* 0x00009000722d7810 */ /* 0x000fe40007f5e0ff */
[----:B------:R-:W-:-:S02]  /*8b00*/  SHF.R.U64 R32, R32, 0x3, RZ ;  /* 0x0000000320207819 */ /* 0x000fc400000012ff */
[----:B------:R-:W-:Y:S02]  /*8b10*/  SHF.R.U64 R36, R36, 0x3, RZ ;  /* 0x0000000324247819 */ /* 0x000fe400000012ff */
[----:B------:R-:W-:Y:S02]  /*8b20*/  LOP3.LUT R24, R41, 0x380, RZ, 0xc0, !PT ;  /* 0x0000038029187812 */ /* 0x000fe400078ec0ff */
[----:B------:R-:W-:Y:S02]  /*8b30*/  LOP3.LUT R130, R33, R44, RZ, 0x3c, !PT ;  /* 0x0000002c21827212 */ /* 0x000fe400078e3cff */
[----:B------:R-:W-:Y:S02]  /*8b40*/  LOP3.LUT R33, R0, 0x380, RZ, 0xc0, !PT ;  /* 0x0000038000217812 */ /* 0x000fe400078ec0ff */
[----:B------:R-:W-:Y:S01]  /*8b50*/  LOP3.LUT R80, R80, R81, RZ, 0x3c, !PT ;  /* 0x0000005150507212 */ /* 0x000fe200078e3cff */
[--C-:B------:R-:W-:Y:S01]  /*8b60*/  IMAD.X R81, RZ, RZ, R115.reuse, P4 ;  /* 0x000000ffff517224 */ /* 0x100fe200020e0673 */
[----:B------:R-:W-:Y:S01]  /*8b70*/  LOP3.LUT R76, R76, R77, RZ, 0x3c, !PT ;  /* 0x0000004d4c4c7212 */ /* 0x000fe200078e3cff */
[----:B------:R-:W-:Y:S01]  /*8b80*/  IMAD.X R77, RZ, RZ, R115, P3 ;  /* 0x000000ffff4d7224 */ /* 0x000fe200018e0673 */
[----:B------:R-:W-:-:S02]  /*8b90*/  LOP3.LUT R44, R45, 0x380, RZ, 0xc0, !PT ;  /* 0x000003802d2c7812 */ /* 0x000fc400078ec0ff */
[----:B------:R-:W-:Y:S02]  /*8ba0*/  LOP3.LUT R126, R32, R57, RZ, 0x3c, !PT ;  /* 0x00000039207e7212 */ /* 0x000fe400078e3cff */
[----:B------:R-:W-:Y:S02]  /*8bb0*/  LOP3.LUT R134, R36, R61, RZ, 0x3c, !PT ;  /* 0x0000003d24867212 */ /* 0x000fe400078e3cff */
[----:B------:R-:W-:Y:S02]  /*8bc0*/  SHF.R.U64 R24, R24, 0x3, RZ ;  /* 0x0000000318187819 */ /* 0x000fe400000012ff */
[C---:B------:R-:W-:Y:S02]  /*8bd0*/  IADD3 R69, P1, R114.reuse, 0x4000, RZ ;  /* 0x0000400072457810 */ /* 0x040fe40007f3e0ff */
[C---:B------:R-:W-:Y:S02]  /*8be0*/  IADD3 R65, P6, R114.reuse, 0x5000, RZ ;  /* 0x0000500072417810 */ /* 0x040fe40007fde0ff */
[----:B------:R-:W-:-:S02]  /*8bf0*/  IADD3 R61, P5, R114, 0x6000, RZ ;  /* 0x00006000723d7810 */ /* 0x000fc40007fbe0ff */
[C---:B------:R-:W-:Y:S02]  /*8c00*/  IADD3 R57, P4, R114.reuse, 0x7000, RZ ;  /* 0x0000700072397810 */ /* 0x040fe40007f9e0ff */
[----:B------:R-:W-:Y:S02]  /*8c10*/  IADD3 R53, P3, R114, 0x8000, RZ ;  /* 0x0000800072357810 */ /* 0x000fe40007f7e0ff */
[----:B------:R-:W-:Y:S02]  /*8c20*/  SHF.R.U64 R33, R33, 0x3, RZ ;  /* 0x0000000321217819 */ /* 0x000fe400000012ff */
[----:B------:R-:W-:Y:S02]  /*8c30*/  SHF.R.U64 R44, R44, 0x3, RZ ;  /* 0x000000032c2c7819 */ /* 0x000fe400000012ff */
[----:B------:R-:W-:Y:S02]  /*8c40*/  LOP3.LUT R24, R24, R41, RZ, 0x3c, !PT ;  /* 0x0000002918187212 */ /* 0x000fe400078e3cff */
[----:B------:R-:W-:-:S02]  /*8c50*/  LOP3.LUT R68, R69, 0x380, RZ, 0xc0, !PT ;  /* 0x0000038045447812 */ /* 0x000fc400078ec0ff */
[----:B------:R-:W-:Y:S02]  /*8c60*/  LOP3.LUT R64, R65, 0x380, RZ, 0xc0, !PT ;  /* 0x0000038041407812 */ /* 0x000fe400078ec0ff */
[----:B------:R-:W-:Y:S02]  /*8c70*/  LOP3.LUT R60, R61, 0x380, RZ, 0xc0, !PT ;  /* 0x000003803d3c7812 */ /* 0x000fe400078ec0ff */
[----:B------:R-:W-:Y:S02]  /*8c80*/  LOP3.LUT R56, R57, 0x380, RZ, 0xc0, !PT ;  /* 0x0000038039387812 */ /* 0x000fe400078ec0ff */
[----:B------:R-:W-:Y:S02]  /*8c90*/  LOP3.LUT R52, R53, 0x380, RZ, 0xc0, !PT ;  /* 0x0000038035347812 */ /* 0x000fe400078ec0ff */
[----:B------:R-:W-:Y:S02]  /*8ca0*/  LOP3.LUT R41, R12, 0x380, RZ, 0xc0, !PT ;  /* 0x000003800c297812 */ /* 0x000fe400078ec0ff */
[----:B------:R-:W-:-:S02]  /*8cb0*/  LOP3.LUT R142, R33, R0, RZ, 0x3c, !PT ;  /* 0x00000000218e7212 */ /* 0x000fc400078e3cff */
[----:B------:R-:W-:Y:S02]  /*8cc0*/  F2FP.BF16.F32.PACK_AB R6, R7, R204 ;  /* 0x000000cc0706723e */ /* 0x000fe400000010ff */
[----:B------:R-:W-:Y:S01]  /*8cd0*/  LOP3.LUT R44, R44, R45, RZ, 0x3c, !PT ;  /* 0x0000002d2c2c7212 */ /* 0x000fe200078e3cff */
[----:B------:R-:W-:Y:S01]  /*8ce0*/  IMAD.X R45, RZ, RZ, R115, P2 ;  /* 0x000000ffff2d7224 */ /* 0x000fe200010e0673 */
[----:B------:R-:W-:Y:S02]  /*8cf0*/  MOV R0, R4 ;  /* 0x0000000400007202 */ /* 0x000fe40000000f00 */
[----:B------:R-:W-:Y:S02]  /*8d00*/  F2FP.BF16.F32.PACK_AB R7, R31, R30 ;  /* 0x0000001e1f07723e */ /* 0x000fe400000010ff */
[----:B------:R-:W-:Y:S02]  /*8d10*/  F2FP.BF16.F32.PACK_AB R5, R27, R26 ;  /* 0x0000001a1b05723e */ /* 0x000fe400000010ff */
[----:B------:R-:W-:-:S02]  /*8d20*/  LOP3.LUT R31, R114, 0x380, RZ, 0xc0, !PT ;  /* 0x00000380721f7812 */ /* 0x000fc400078ec0ff */
[----:B------:R-:W-:Y:S02]  /*8d30*/  SHF.R.U64 R68, R68, 0x3, RZ ;  /* 0x0000000344447819 */ /* 0x000fe400000012ff */
[----:B------:R-:W-:Y:S02]  /*8d40*/  SHF.R.U64 R64, R64, 0x3, RZ ;  /* 0x0000000340407819 */ /* 0x000fe400000012ff */
[----:B------:R-:W-:Y:S02]  /*8d50*/  SHF.R.U64 R60, R60, 0x3, RZ ;  /* 0x000000033c3c7819 */ /* 0x000fe400000012ff */
[----:B------:R-:W-:Y:S02]  /*8d60*/  SHF.R.U64 R56, R56, 0x3, RZ ;  /* 0x0000000338387819 */ /* 0x000fe400000012ff */
[----:B------:R-:W-:Y:S02]  /*8d70*/  SHF.R.U64 R52, R52, 0x3, RZ ;  /* 0x0000000334347819 */ /* 0x000fe400000012ff */
[----:B------:R-:W-:-:S02]  /*8d80*/  IADD3 R27, P2, R114, 0xf000, RZ ;  /* 0x0000f000721b7810 */ /* 0x000fc40007f5e0ff */
[----:B------:R-:W-:Y:S02]  /*8d90*/  SHF.R.U64 R41, R41, 0x3, RZ ;  /* 0x0000000329297819 */ /* 0x000fe400000012ff */
[----:B------:R-:W-:Y:S01]  /*8da0*/  F2FP.BF16.F32.PACK_AB R4, R205, R208 ;  /* 0x000000d0cd04723e */ /* 0x000fe200000010ff */
[--C-:B------:R-:W-:Y:S01]  /*8db0*/  IMAD.X R111, RZ, RZ, R115.reuse, P2 ;  /* 0x000000ffff6f7224 */ /* 0x100fe200010e0673 */
        /* <DEDUP_REMOVED lines=11> */
[----:B------:R-:W-:Y:S01]  /*8e70*/  LOP3.LUT R26, R27, 0x380, RZ, 0xc0, !PT ;  /* 0x000003801b1a7812 */ /* 0x000fe200078ec0ff */
[----:B------:R0:W-:Y:S01]  /*8e80*/  STSM.16.M88.4 [R0], R4 ;  /* 0x0000000400007844 */ /* 0x0001e20000000200 */
[----:B------:R-:W-:-:S02]  /*8e90*/  LOP3.LUT R12, R41, R12, RZ, 0x3c, !PT ;  /* 0x0000000c290c7212 */ /* 0x000fc400078e3cff */
[C---:B------:R-:W-:Y:S02]  /*8ea0*/  IADD3 R41, P1, R114.reuse, 0xa000, RZ ;  /* 0x0000a00072297810 */ /* 0x040fe40007f3e0ff */
[C---:B------:R-:W-:Y:S02]  /*8eb0*/  IADD3 R37, P6, R114.reuse, 0xb000, RZ ;  /* 0x0000b00072257810 */ /* 0x040fe40007fde0ff */
[C---:B------:R-:W-:Y:S02]  /*8ec0*/  IADD3 R33, P5, R114.reuse, 0xc000, RZ ;  /* 0x0000c00072217810 */ /* 0x040fe40007fbe0ff */
[C---:B------:R-:W-:Y:S02]  /*8ed0*/  IADD3 R89, P4, R114.reuse, 0xd000, RZ ;  /* 0x0000d00072597810 */ /* 0x040fe40007f9e0ff */
[----:B------:R-:W-:Y:S02]  /*8ee0*/  IADD3 R85, P3, R114, 0xe000, RZ ;  /* 0x0000e00072557810 */ /* 0x000fe40007f7e0ff */
[----:B------:R-:W-:-:S02]  /*8ef0*/  LOP3.LUT R114, R31, R114, RZ, 0x3c, !PT ;  /* 0x000000721f727212 */ /* 0x000fc400078e3cff */
[----:B------:R-:W-:Y:S02]  /*8f00*/  SHF.R.U64 R26, R26, 0x3, RZ ;  /* 0x000000031a1a7819 */ /* 0x000fe400000012ff */
[----:B------:R-:W-:Y:S02]  /*8f10*/  MOV R31, R8 ;  /* 0x00000008001f7202 */ /* 0x000fe40000000f00 */
[----:B0-----:R-:W-:Y:S02]  /*8f20*/  F2FP.BF16.F32.PACK_AB R4, R210, R211 ;  /* 0x000000d3d204723e */ /* 0x001fe400000010ff */
[----:B------:R-:W-:Y:S02]  /*8f30*/  F2FP.BF16.F32.PACK_AB R5, R35, R34 ;  /* 0x000000222305723e */ /* 0x000fe400000010ff */
[----:B------:R-:W-:Y:S02]  /*8f40*/  F2FP.BF16.F32.PACK_AB R6, R207, R209 ;  /* 0x000000d1cf06723e */ /* 0x000fe400000010ff */
[----:B------:R-:W-:-:S02]  /*8f50*/  F2FP.BF16.F32.PACK_AB R7, R39, R38 ;  /* 0x000000262707723e */ /* 0x000fc400000010ff */
[----:B------:R-:W-:Y:S02]  /*8f60*/  MOV R30, R10 ;  /* 0x0000000a001e7202 */ /* 0x000fe40000000f00 */
[----:B------:R-:W-:Y:S01]  /*8f70*/  F2FP.BF16.F32.PACK_AB R8, R203, R206 ;  /* 0x000000cecb08723e */ /* 0x000fe200000010ff */
[----:B------:R0:W-:Y:S01]  /*8f80*/  STSM.16.M88.4 [R31], R4 ;  /* 0x000000041f007844 */ /* 0x0001e20000000200 */
[----:B------:R-:W-:Y:S02]  /*8f90*/  F2FP.BF16.F32.PACK_AB R9, R43, R42 ;  /* 0x0000002a2b09723e */ /* 0x000fe400000010ff */
[----:B------:R-:W-:Y:S02]  /*8fa0*/  F2FP.BF16.F32.PACK_AB R10, R200, R202 ;  /* 0x000000cac80a723e */ /* 0x000fe400000010ff */
[----:B------:R-:W-:Y:S02]  /*8fb0*/  F2FP.BF16.F32.PACK_AB R11, R47, R46 ;  /* 0x0000002e2f0b723e */ /* 0x000fe400000010ff */
[----:B------:R-:W-:-:S02]  /*8fc0*/  MOV R34, R12 ;  /* 0x0000000c00227202 */ /* 0x000fc40000000f00 */
[----:B------:R-:W-:Y:S01]  /*8fd0*/  MOV R35, R14 ;  /* 0x0000000e00237202 */ /* 0x000fe20000000f00 */
[----:B------:R1:W-:Y:S01]  /*8fe0*/  STSM.16.M88.4 [R30], R8 ;  /* 0x000000081e007844 */ /* 0x0003e20000000200 */
[----:B------:R-:W-:Y:S02]  /*8ff0*/  LOP3.LUT R110, R26, R27, RZ, 0x3c, !PT ;  /* 0x0000001b1a6e7212 */ /* 0x000fe400078e3cff */
[----:B------:R-:W-:Y:S02]  /*9000*/  MOV R0, R24 ;  /* 0x0000001800007202 */ /* 0x000fe40000000f00 */
        /* <DEDUP_REMOVED lines=24> */
[----:B------:R1:W-:Y:S01]  /*9190*/  STSM.16.M88.4 [R118], R8 ;  /* 0x0000000876007844 */ /* 0x0003e20000000200 */
        /* <DEDUP_REMOVED lines=13> */
[----:B------:R-:W-:Y:S01]  /*9270*/  F2FP.BF16.F32.PACK_AB R4, R113, R112 ;  /* 0x000000707104723e */ /* 0x000fe200000010ff */
[----:B------:R0:W-:Y:S01]  /*9280*/  STSM.16.M88.4 [R130], R96 ;  /* 0x0000006082007844 */ /* 0x0001e20000000200 */
[----:B------:R-:W-:-:S02]  /*9290*/  F2FP.BF16.F32.PACK_AB R5, R153, R152 ;  /* 0x000000989905723e */ /* 0x000fc400000010ff */
[----:B------:R-:W-:Y:S01]  /*92a0*/  F2FP.BF16.F32.PACK_AB R6, R117, R116 ;  /* 0x000000747506723e */ /* 0x000fe200000010ff */
[----:B------:R-:W-:Y:S01]  /*92b0*/  STSM.16.M88.4 [R134], R104 ;  /* 0x0000006886007844 */ /* 0x000fe20000000200 */
[----:B------:R-:W-:Y:S02]  /*92c0*/  F2FP.BF16.F32.PACK_AB R7, R156, R155 ;  /* 0x0000009b9c07723e */ /* 0x000fe400000010ff */
[----:B------:R-:W-:Y:S02]  /*92d0*/  MOV R142, R142 ;  /* 0x0000008e008e7202 */ /* 0x000fe40000000f00 */
[----:B------:R-:W-:Y:S01]  /*92e0*/  F2FP.BF16.F32.PACK_AB R156, R121, R120 ;  /* 0x00000078799c723e */ /* 0x000fe200000010ff */
[----:B------:R2:W-:Y:S01]  /*92f0*/  STSM.16.M88.4 [R138], R4 ;  /* 0x000000048a007844 */ /* 0x0005e20000000200 */
[----:B------:R-:W-:Y:S02]  /*9300*/  MOV R146, R146 ;  /* 0x0000009200927202 */ /* 0x000fe40000000f00 */
[----:B------:R-:W-:Y:S01]  /*9310*/  F2FP.BF16.F32.PACK_AB R131, R165, R164 ;  /* 0x000000a4a583723e */ /* 0x000fe200000010ff */
[----:B------:R3:W-:Y:S01]  /*9320*/  STSM.16.M88.4 [R142], R156 ;  /* 0x0000009c8e007844 */ /* 0x0007e20000000200 */
[----:B-1----:R-:W-:-:S02]  /*9330*/  F2FP.BF16.F32.PACK_AB R8, R137, R136 ;  /* 0x000000888908723e */ /* 0x002fc400000010ff */
[----:B0-----:R-:W-:Y:S02]  /*9340*/  F2FP.BF16.F32.PACK_AB R130, R133, R132 ;  /* 0x000000848582723e */ /* 0x001fe400000010ff */
[----:B------:R-:W-:Y:S02]  /*9350*/  F2FP.BF16.F32.PACK_AB R9, R167, R166 ;  /* 0x000000a6a709723e */ /* 0x000fe400000010ff */
[----:B------:R-:W-:Y:S01]  /*9360*/  F2FP.BF16.F32.PACK_AB R10, R141, R140 ;  /* 0x0000008c8d0a723e */ /* 0x000fe200000010ff */
[----:B------:R3:W-:Y:S01]  /*9370*/  STSM.16.M88.4 [R146], R128 ;  /* 0x0000008092007844 */ /* 0x0007e20000000200 */
[----:B------:R-:W-:Y:S02]  /*9380*/  F2FP.BF16.F32.PACK_AB R11, R169, R168 ;  /* 0x000000a8a90b723e */ /* 0x000fe400000010ff */
[----:B------:R-:W-:Y:S02]  /*9390*/  LOP3.LUT R40, R41, 0x380, RZ, 0xc0, !PT ;  /* 0x0000038029287812 */ /* 0x000fe400078ec0ff */
[----:B------:R-:W-:Y:S01]  /*93a0*/  LOP3.LUT R36, R37, 0x380, RZ, 0xc0, !PT ;  /* 0x0000038025247812 */ /* 0x000fe200078ec0ff */
[----:B------:R3:W-:Y:S01]  /*93b0*/  STSM.16.M88.4 [R34], R8 ;  /* 0x0000000822007844 */ /* 0x0007e20000000200 */
[----:B------:R-:W-:-:S02]  /*93c0*/  LOP3.LUT R32, R33, 0x380, RZ, 0xc0, !PT ;  /* 0x0000038021207812 */ /* 0x000fc400078ec0ff */
[----:B------:R-:W-:Y:S02]  /*93d0*/  LOP3.LUT R88, R89, 0x380, RZ, 0xc0, !PT ;  /* 0x0000038059587812 */ /* 0x000fe400078ec0ff */
[----:B------:R-:W-:Y:S02]  /*93e0*/  LOP3.LUT R84, R85, 0x380, RZ, 0xc0, !PT ;  /* 0x0000038055547812 */ /* 0x000fe400078ec0ff */
[----:B--2---:R-:W-:Y:S02]  /*93f0*/  F2FP.BF16.F32.PACK_AB R4, R145, R144 ;  /* 0x000000909104723e */ /* 0x004fe400000010ff */
[----:B------:R-:W-:Y:S02]  /*9400*/  F2FP.BF16.F32.PACK_AB R5, R171, R170 ;  /* 0x000000aaab05723e */ /* 0x000fe400000010ff */
        /* <DEDUP_REMOVED lines=19> */
[----:B---3--:R-:W-:Y:S05]  /*9540*/  @P0 BRA `(.L_x_3426) ;  /* 0x0000000000cc0947 */ /* 0x008fea0003800000 */
[----:B------:R-:W0:Y:S01]  /*9550*/  LDC R8, c[0x0][0xce8] ;  /* 0x00033a00ff087b82 */ /* 0x000e220000000800 */
[----:B------:R-:W-:Y:S01]  /*9560*/  IMAD R0, RZ, RZ, -UR41 ;  /* 0x80000029ff007e24 */ /* 0x000fe2000f8e02ff */
[----:B------:R-:W-:Y:S02]  /*9570*/  ULDC.64 UR8, c[0x0][0xc90] ;  /* 0x0003240000087ab9 */ /* 0x000fe40000000a00 */
        /* <DEDUP_REMOVED lines=10> */
[----:B------:R-:W-:-:S07]  /*9620*/  IMAD.MOV.U32 R7, RZ, RZ, R13 ;  /* 0x000000ffff077224 */ /* 0x000fce00078e000d */
        /* <DEDUP_REMOVED lines=12> */
[----:B------:R-:W-:Y:S01]  /*96f0*/  SHF.R.S32.HI R11, RZ, 0x1f, R7 ;  /* 0x0000001fff0b7819 */ /* 0x000fe20000011407 */
[----:B------:R-:W-:Y:S01]  /*9700*/  IMAD R13, R12, 0x40, R16 ;  /* 0x000000400c0d7824 */ /* 0x000fe200078e0210 */
        /* <DEDUP_REMOVED lines=9> */
[----:B------:R-:W-:Y:S01]  /*97a0*/  IMAD.MOV R9, RZ, RZ, -R19 ;  /* 0x000000ffff097224 */ /* 0x000fe200078e0a13 */
[----:B------:R-:W-:Y:S02]  /*97b0*/  ULDC UR4, c[0x0][0xb88] ;  /* 0x0002e20000047ab9 */ /* 0x000fe40000000800 */
[----:B------:R-:W-:Y:S01]  /*97c0*/  LEA.HI.X R11, R4, UR5, R5, 0x2, P0 ;  /* 0x00000005040b7c11 */ /* 0x000fe200080f1405 */
[----:B------:R-:W-:Y:S01]  /*97d0*/  SHFL.IDX PT, R6, R10, 0x1, 0x1c1f ;  /* 0x003c1f000a067f89 */ /* 0x000fe200000e0000 */
[----:B------:R-:W-:Y:S01]  /*97e0*/  IMAD R0, R8, UR4, RZ ;  /* 0x0000000408007c24 */ /* 0x000fe2000f8e02ff */
[----:B------:R-:W-:Y:S01]  /*97f0*/  ISETP.NE.AND P0, PT, R18, R9, PT ;  /* 0x000000091200720c */ /* 0x000fe20003f05270 */
[C---:B------:R-:W-:Y:S01]  /*9800*/  VIADD R9, R13.reuse, 0x8 ;  /* 0x000000080d097836 */ /* 0x040fe20000000000 */
[----:B------:R-:W-:Y:S02]  /*9810*/  SHFL.IDX PT, R4, R10, RZ, 0x1c1f ;  /* 0x001c1fff0a047589 */ /* 0x000fe400000e0000 */
[----:B------:R-:W-:-:S02]  /*9820*/  ISETP.GE.OR P1, PT, R13, R0, P0 ;  /* 0x000000000d00720c */ /* 0x000fc40000726670 */
[----:B------:R-:W0:Y:S01]  /*9830*/  SHFL.IDX PT, R5, R11, RZ, 0x1c1f ;  /* 0x001c1fff0b057589 */ /* 0x000e2200000e0000 */
[----:B------:R-:W-:-:S03]  /*9840*/  ISETP.GE.OR P0, PT, R9, R0, P0 ;  /* 0x000000000900720c */ /* 0x000fc60000706670 */
[----:B------:R-:W1:Y:S07]  /*9850*/  SHFL.IDX PT, R7, R11, 0x1, 0x1c1f ;  /* 0x003c1f000b077f89 */ /* 0x000e6e00000e0000 */
[----:B0-----:R0:W-:Y:S04]  /*9860*/  @!P1 ST.E desc[UR38][R4.64], R20 ;  /* 0x0000001404009985 */ /* 0x0011e8000c101926 */
[----:B-1----:R0:W-:Y:S02]  /*9870*/  @!P0 ST.E desc[UR38][R6.64], R3 ;  /* 0x0000000306008985 */ /* 0x0021e4000c101926 */
.L_x_3426:
        /* <DEDUP_REMOVED lines=36> */
[----:B------:R-:W-:Y:S01]  /*9ac0*/  ISETP.GE.AND P1, PT, R187, UR12, PT ;  /* 0x0000000cbb007c0c */ /* 0x000fe2000bf26270 */
[----:B------:R-:W5:Y:S01]  /*9ad0*/  LD.E.128 R36, desc[UR38][R36.64] ;  /* 0x0000002624247980 */ /* 0x000f62000c101d00 */
[----:B-1----:R-:W-:Y:S02]  /*9ae0*/  @P3 IMAD.HI.U32 R0, R11, R12, RZ ;  /* 0x0000000c0b003227 */ /* 0x002fe400078e00ff */
[----:B------:R-:W-:Y:S01]  /*9af0*/  LOP3.LUT R3, R4, 0x8, R3, 0xe2, !PT ;  /* 0x0000000804037812 */ /* 0x000fe200078ee203 */
[----:B------:R-:W-:Y:S01]  /*9b00*/  UIMAD UR6, UR10, UR8, URZ ;  /* 0x000000080a0672a4 */ /* 0x000fe2000f8e023f */
[----:B------:R-:W-:Y:S01]  /*9b10*/  IMAD.MOV.U32 R4, RZ, RZ, R11 ;  /* 0x000000ffff047224 */ /* 0x000fe200078e000b */
[----:B------:R-:W5:Y:S01]  /*9b20*/  LD.E.128 R32, desc[UR38][R32.64] ;  /* 0x0000002620207980 */ /* 0x000f62000c101d00 */
[----:B---3--:R-:W-:-:S03]  /*9b30*/  @P3 SHF.R.U32.HI R4, RZ, R7, R0 ;  /* 0x00000007ff043219 */ /* 0x008fc60000011600 */
[----:B------:R-:W5:Y:S01]  /*9b40*/  LD.E.128 R88, desc[UR38][R88.64] ;  /* 0x0000002658587980 */ /* 0x000f62000c101d00 */
[----:B------:R-:W-:Y:S01]  /*9b50*/  SEL R0, RZ, 0xffffffff, P1 ;  /* 0xffffffffff007807 */ /* 0x000fe20000800000 */
[----:B------:R-:W-:Y:S01]  /*9b60*/  UIMAD.WIDE.U32 UR4, UR7, UR8, URZ ;  /* 0x00000008070472a5 */ /* 0x000fe2000f8e003f */
[--C-:B------:R-:W-:Y:S01]  /*9b70*/  SHF.R.S32.HI R7, RZ, 0x1f, R4.reuse ;  /* 0x0000001fff077819 */ /* 0x100fe20000011404 */
[----:B------:R-:W-:Y:S01]  /*9b80*/  UIMAD UR6, UR7, UR9, UR6 ;  /* 0x00000009070672a4 */ /* 0x000fe2000f8e0206 */
[----:B------:R-:W-:Y:S01]  /*9b90*/  ISETP.GE.AND P0, PT, R186, UR12, PT ;  /* 0x0000000cba007c0c */ /* 0x000fe2000bf06270 */
[----:B------:R-:W-:Y:S01]  /*9ba0*/  IMAD.SHL.U32 R0, R0, 0x10, RZ ;  /* 0x0000001000007824 */ /* 0x000fe200078e00ff */
[----:B------:R-:W-:Y:S01]  /*9bb0*/  ULDC.64 UR8, c[0x0][0xbf0] ;  /* 0x0002fc0000087ab9 */ /* 0x000fe20000000a00 */
[----:B------:R-:W-:Y:S01]  /*9bc0*/  UIADD3 UR5, UR5, UR6, URZ ;  /* 0x0000000605057290 */ /* 0x000fe2000fffe03f */
[----:B------:R-:W-:Y:S01]  /*9bd0*/  IMAD.MOV R6, RZ, RZ, -R4 ;  /* 0x000000ffff067224 */ /* 0x000fe200078e0a04 */
[----:B------:R-:W-:Y:S01]  /*9be0*/  UIMAD UR6, UR11, UR8, URZ ;  /* 0x000000080b0672a4 */ /* 0x000fe2000f8e023f */
[----:B------:R-:W-:Y:S01]  /*9bf0*/  SEL R5, RZ, 0xffffffff, P0 ;  /* 0xffffffffff057807 */ /* 0x000fe20000000000 */
[----:B--2---:R-:W-:Y:S01]  /*9c00*/  IMAD R7, R7, R8, RZ ;  /* 0x0000000807077224 */ /* 0x004fe200078e02ff */
[----:B------:R-:W-:Y:S01]  /*9c10*/  LOP3.LUT R0, R0, 0x10, R3, 0xe2, !PT ;  /* 0x0000001000007812 */ /* 0x000fe200078ee203 */
[----:B------:R-:W-:Y:S01]  /*9c20*/  IMAD R3, R10, R6, R11 ;  /* 0x000000060a037224 */ /* 0x000fe200078e020b */
[----:B------:R-:W-:Y:S01]  /*9c30*/  UIMAD UR6, UR42, UR9, UR6 ;  /* 0x000000092a0672a4 */ /* 0x000fe2000f8e0206 */
[----:B------:R-:W-:Y:S01]  /*9c40*/  IMAD R9, R4, R9, R7 ;  /* 0x0000000904097224 */ /* 0x000fe200078e0207 */
[----:B------:R-:W-:Y:S01]  /*9c50*/  UIMAD.WIDE.U32 UR42, UR42, UR8, UR4 ;  /* 0x000000082a2a72a5 */ /* 0x000fe2000f8e0004 */
[----:B------:R-:W-:Y:S01]  /*9c60*/  IMAD.SHL.U32 R7, R5, 0x20, RZ ;  /* 0x0000002005077824 */ /* 0x000fe200078e00ff */
[----:B------:R-:W-:Y:S01]  /*9c70*/  ISETP.GE.AND P0, PT, R216, UR12, PT ;  /* 0x0000000cd8007c0c */ /* 0x000fe2000bf06270 */
[----:B------:R-:W-:Y:S01]  /*9c80*/  ULDC.64 UR4, c[0x0][0xbd8] ;  /* 0x0002f60000047ab9 */ /* 0x000fe20000000a00 */
[----:B------:R-:W-:Y:S01]  /*9c90*/  SHF.R.S32.HI R6, RZ, 0x1f, R3 ;  /* 0x0000001fff067819 */ /* 0x000fe20000011403 */
[----:B------:R-:W-:Y:S01]  /*9ca0*/  UIADD3 UR43, UR43, UR6, URZ ;  /* 0x000000062b2b7290 */ /* 0x000fe2000fffe03f */
[----:B------:R-:W-:Y:S01]  /*9cb0*/  LOP3.LUT R0, R7, 0x20, R0, 0xe2, !PT ;  /* 0x0000002007007812 */ /* 0x000fe200078ee200 */
[----:B------:R-:W5:Y:S01]  /*9cc0*/  LD.E.128 R84, desc[UR38][R84.64] ;  /* 0x0000002654547980 */ /* 0x000f62000c101d00 */
[----:B------:R-:W-:Y:S01]  /*9cd0*/  SEL R7, RZ, 0x40, P0 ;  /* 0x00000040ff077807 */ /* 0x000fe20000000000 */
[----:B------:R-:W-:Y:S01]  /*9ce0*/  IMAD R6, R6, UR4, RZ ;  /* 0x0000000406067c24 */ /* 0x000fe2000f8e02ff */
[----:B------:R-:W-:Y:S01]  /*9cf0*/  ULDC.64 UR6, c[0x0][0xb80] ;  /* 0x0002e00000067ab9 */ /* 0x000fe20000000a00 */
[----:B------:R-:W5:Y:S01]  /*9d00*/  LD.E.128 R108, desc[UR38][R110.64] ;  /* 0x000000266e6c7980 */ /* 0x000f62000c101d00 */
[----:B------:R-:W-:Y:S01]  /*9d10*/  IMAD.WIDE.U32 R4, R4, R8, UR42 ;  /* 0x0000002a04047e25 */ /* 0x000fe2000f8e0008 */
[----:B------:R-:W-:Y:S01]  /*9d20*/  LOP3.LUT R0, R0, R7, RZ, 0xfc, !PT ;  /* 0x0000000700007212 */ /* 0x000fe200078efcff */
[----:B------:R-:W-:Y:S01]  /*9d30*/  BSSY B0, `(.L_x_3427) ;  /* 0x0000039000007945 */ /* 0x000fe20003800000 */
[----:B------:R-:W-:Y:S01]  /*9d40*/  @!PT LDS RZ, [RZ] ;  /* 0x00000000fffff984 */ /* 0x000fe20000000800 */
[----:B------:R-:W-:Y:S01]  /*9d50*/  @!PT LDS RZ, [RZ] ;  /* 0x00000000fffff984 */ /* 0x000fe20000000800 */
[----:B------:R-:W-:Y:S01]  /*9d60*/  @!PT LDS RZ, [RZ] ;  /* 0x00000000fffff984 */ /* 0x000fe20000000800 */
[----:B------:R-:W-:Y:S01]  /*9d70*/  @!PT LDS RZ, [RZ] ;  /* 0x00000000fffff984 */ /* 0x000fe20000000800 */
[----:B------:R0:W-:Y:S06]  /*9d80*/  MEMBAR.ALL.CTA ;  /* 0x0000000000007992 */ /* 0x0001ec0000008000 */
[----:B0-----:R-:W0:Y:S01]  /*9d90*/  FENCE.VIEW.ASYNC.S ;  /* 0x00000000000073c6 */ /* 0x001e220000000000 */
[----:B------:R-:W-:Y:S01]  /*9da0*/  IMAD R7, R3, UR5, R6 ;  /* 0x0000000503077c24 */ /* 0x000fe2000f8e0206 */
[----:B------:R-:W-:Y:S01]  /*9db0*/  ULDC UR5, c[0x0][0xb88] ;  /* 0x0002e20000057ab9 */ /* 0x000fe20000000800 */
[----:B------:R-:W-:Y:S01]  /*9dc0*/  IMAD.IADD R5, R5, 0x1, R9 ;  /* 0x0000000105057824 */ /* 0x000fe200078e0209 */
[----:B------:R-:W-:Y:S01]  /*9dd0*/  ISETP.GE.AND P0, PT, R215, UR12, PT ;  /* 0x0000000cd7007c0c */ /* 0x000fe2000bf06270 */
[----:B------:R-:W-:-:S02]  /*9de0*/  IMAD R25, R10, UR5, RZ ;  /* 0x000000050a197c24 */ /* 0x000fc4000f8e02ff */
[----:B------:R-:W-:Y:S02]  /*9df0*/  IMAD R24, R13, 0x40, R214 ;  /* 0x000000400d187824 */ /* 0x000fe400078e02d6 */
        /* <DEDUP_REMOVED lines=44> */
.L_x_3428:
[----:B------:R-:W-:Y:S05]  /*a0c0*/  BSYNC B0 ;  /* 0x0000000000007941 */ /* 0x000fea0003800000 */
.L_x_3427:
        /* <DEDUP_REMOVED lines=37> */
.L_x_3430:
[----:B------:R-:W-:Y:S05]  /*a320*/  BSYNC B0 ;  /* 0x0000000000007941 */ /* 0x000fea0003800000 */
.L_x_3429:
[----:B------:R-:W4:Y:S02]  /*a330*/  LDC R0, c[0x0][0xd34] ;  /* 0x00034d00ff007b82 */ /* 0x000f240000000800 */
[----:B----4-:R-:W-:-:S13]  /*a340*/  ISETP.LE.AND P0, PT, R0, UR40, PT ;  /* 0x0000002800007c0c */ /* 0x010fda000bf03270 */
[----:B------:R-:W-:Y:S05]  /*a350*/  @!P0 BRA `(.L_x_3431) ;  /* 0xffffff6c001c8947 */ /* 0x000fea000383ffff */
[----:B------:R-:W-:Y:S05]  /*a360*/  EXIT ;  /* 0x000000000000794d */ /* 0x000fea0003800000 */
.L_x_3399:
        /* <DEDUP_REMOVED lines=27> */
[----:B------:R-:W-:Y:S01]  /*a520*/  LEA R4, R3, UR36, 0x1 ;  /* 0x0000002403047c11 */ /* 0x000fe2000f8e08ff */
[----:B------:R-:W-:-:S04]  /*a530*/  IMAD.U32 R3, RZ, RZ, UR5 ;  /* 0x00000005ff037e24 */ /* 0x000fc8000f8e00ff */
[----:B------:R0:W-:Y:S04]  /*a540*/  STL [R1+0x4], R4 ;  /* 0x0000040401007387 */ /* 0x0001e80000100800 */
[----:B------:R1:W-:Y:S04]  /*a550*/  STL [R1+0x24], R3 ;  /* 0x0000240301007387 */ /* 0x0003e80000100800 */
[----:B------:R2:W-:Y:S01]  /*a560*/  STL [R1+0x8], R0 ;  /* 0x0000080001007387 */ /* 0x0005e20000100800 */
[----:B0-----:R-:W-:-:S03]  /*a570*/  LOP3.LUT R4, R2, 0x80, RZ, 0xfc, !PT ;  /* 0x0000008002047812 */ /* 0x001fc600078efcff */
[----:B------:R0:W-:Y:S01]  /*a580*/  STL [R1+0x50], RZ ;  /* 0x000050ff01007387 */ /* 0x0001e20000100800 */
[C---:B------:R-:W-:Y:S02]  /*a590*/  LOP3.LUT R4, R2.reuse, 0x140, RZ, 0xfc, !PT ;  /* 0x0000014002047812 */ /* 0x040fe400078efcff */
[C---:B-1----:R-:W-:Y:S02]  /*a5a0*/  LOP3.LUT R3, R2.reuse, 0xc0, RZ, 0xfc, !PT ;  /* 0x000000c002037812 */ /* 0x042fe400078efcff */
[C---:B------:R-:W-:Y:S02]  /*a5b0*/  LOP3.LUT R3, R2.reuse, 0x180, RZ, 0xfc, !PT ;  /* 0x0000018002037812 */ /* 0x040fe400078efcff */
[C---:B--2---:R-:W-:Y:S02]  /*a5c0*/  LOP3.LUT R0, R2.reuse, 0x40, RZ, 0xfc, !PT ;  /* 0x0000004002007812 */ /* 0x044fe400078efcff */
[C---:B------:R-:W-:Y:S02]  /*a5d0*/  LOP3.LUT R0, R2.reuse, 0x100, RZ, 0xfc, !PT ;  /* 0x0000010002007812 */ /* 0x040fe400078efcff */
[----:B0-----:R-:W-:-:S07]  /*a5e0*/  LOP3.LUT R0, R2, 0x1c0, RZ, 0xfc, !PT ;  /* 0x000001c002007812 */ /* 0x001fce00078efcff */
.L_x_3528:
        /* <DEDUP_REMOVED lines=11> */
[----:B0-----:R-:W-:-:S13]  /*a6a0*/  ISETP.NE.AND P0, PT, R0, 0x1, PT ;  /* 0x000000010000780c */ /* 0x001fda0003f05270 */
[----:B------:R-:W2:Y:S08]  /*a6b0*/  @P0 LDC R2, c[0x0][0xd3c] ;  /* 0x00034f00ff020b82 */ /* 0x000eb00000000800 */
[----:B------:R-:W0:Y:S01]  /*a6c0*/  @P0 LDC R0, c[0x0][0xd40] ;  /* 0x00035000ff000b82 */ /* 0x000e220000000800 */
[----:B--2---:R-:W-:-:S04]  /*a6d0*/  @P0 IMAD.HI.U32 R2, R3, R2, RZ ;  /* 0x0000000203020227 */ /* 0x004fc800078e00ff */
[----:B------:R-:W-:Y:S01]  /*a6e0*/  IMAD.MOV.U32 R4, RZ, RZ, R3 ;  /* 0x000000ffff047224 */ /* 0x000fe200078e0003 */
[----:B0-----:R-:W-:Y:S02]  /*a6f0*/  @P0 SHF.R.U32.HI R4, RZ, R0, R2 ;  /* 0x00000000ff040219 */ /* 0x001fe40000011602 */
[----:B-1----:R-:W-:-:S03]  /*a700*/  ISETP.NE.AND P0, PT, R17, 0x1, PT ;  /* 0x000000011100780c */ /* 0x002fc60003f05270 */
[----:B------:R-:W-:Y:S01]  /*a710*/  IMAD.MOV.U32 R5, RZ, RZ, R4 ;  /* 0x000000ffff057224 */ /* 0x000fe200078e0004 */
[----:B------:R-:W-:Y:S09]  /*a720*/  STL [R1+0x14], R4 ;  /* 0x0000140401007387 */ /* 0x000ff20000100800 */
[----:B------:R-:W0:Y:S02]  /*a730*/  @P0 LDC.64 R2, c[0x0][0xd48] ;  /* 0x00035200ff020b82 */ /* 0x000e240000000a00 */
[----:B0-----:R-:W-:-:S05]  /*a740*/  @P0 IMAD.HI.U32 R2, R4, R2, RZ ;  /* 0x0000000204020227 */ /* 0x001fca00078e00ff */
[----:B------:R-:W-:Y:S02]  /*a750*/  @P0 SHF.R.U32.HI R5, RZ, R3, R2 ;  /* 0x00000003ff050219 */ /* 0x000fe40000011602 */
[----:B------:R-:W-:-:S03]  /*a760*/  PLOP3.LUT P0, PT, PT, PT, UP0, 0x80, 0x0 ;  /* 0x000000000000781c */ /* 0x000fc60003f0f008 */
[----:B------:R-:W-:Y:S01]  /*a770*/  IMAD.MOV R0, RZ, RZ, -R5 ;  /* 0x000000ffff007224 */ /* 0x000fe200078e0a05 */
[----:B------:R-:W-:Y:S03]  /*a780*/  STL [R1+0x10], R5 ;  /* 0x0000100501007387 */ /* 0x000fe60000100800 */
[----:B------:R-:W-:Y:S02]  /*a790*/  IMAD R17, R17, R0, R4 ;  /* 0x0000000011117224 */ /* 0x000fe400078e0204 */
[----:B------:R-:W0:Y:S02]  /*a7a0*/  LDC R0, c[0x0][0x2f0] ;  /* 0x0000bc00ff007b82 */ /* 0x000e240000000800 */
[----:B0-----:R-:W-:-:S04]  /*a7b0*/  IMAD R2, R0, UR4, RZ ;  /* 0x0000000400027c24 */ /* 0x001fc8000f8e02ff */
[----:B------:R-:W-:Y:S01]  /*a7c0*/  VIADD R0, R2, 0x3f ;  /* 0x0000003f02007836 */ /* 0x000fe20000000000 */
[----:B------:R0:W-:Y:S04]  /*a7d0*/  STL [R1+0x4c], R2 ;  /* 0x00004c0201007387 */ /* 0x0001e80000100800 */
[----:B0-----:R-:W-:-:S04]  /*a7e0*/  SHF.R.S32.HI R2, RZ, 0x1f, R0 ;  /* 0x0000001fff027819 */ /* 0x001fc80000011400 */
        /* <DEDUP_REMOVED lines=20> */
.L_x_3433:
        /* <DEDUP_REMOVED lines=20> */
.L_x_3435:
        /* <DEDUP_REMOVED lines=15> */
.L_x_3434:
[----:B------:R-:W2:Y:S01]  /*ab60*/  LDL R2, [R1+0x20] ;  /* 0x0000200001027983 */ /* 0x000ea20000100800 */
[----:B------:R-:W-:-:S03]  /*ab70*/  ULDC.64 UR4, c[0x0][0xaf0] ;  /* 0x0002bc0000047ab9 */ /* 0x000fc60000000a00 */
[----:B0-----:R-:W3:Y:S01]  /*ab80*/  LDL R0, [R1+0x10] ;  /* 0x0000100001007983 */ /* 0x001ee20000100800 */
[----:B------:R-:W-:-:S04]  /*ab90*/  ISETP.NE.U32.AND P0, PT, RZ, UR4, PT ;  /* 0x00000004ff007c0c */ /* 0x000fc8000bf05070 */
[----:B------:R-:W-:Y:S01]  /*aba0*/  ISETP.NE.AND.EX P0, PT, RZ, UR5, PT, P0 ;  /* 0x00000005ff007c0c */ /* 0x000fe2000bf05300 */
[----:B--2---:R-:W-:-:S12]  /*abb0*/  IMAD.MOV.U32 R16, RZ, RZ, R2 ;  /* 0x000000ffff107224 */ /* 0x004fd800078e0002 */
[----:B------:R-:W0:Y:S01]  /*abc0*/  @P0 LDC.64 R2, c[0x0][0xaf0] ;  /* 0x0002bc00ff020b82 */ /* 0x000e220000000a00 */
[----:B---3--:R-:W-:Y:S02]  /*abd0*/  IMAD.MOV.U32 R7, RZ, RZ, R0 ;  /* 0x000000ffff077224 */ /* 0x008fe400078e0000 */
[----:B0-----:R-:W-:-:S05]  /*abe0*/  @P0 IMAD.WIDE R2, R0, 0x4, R2 ;  /* 0x0000000400020825 */ /* 0x001fca00078e0202 */
[----:B------:R0:W2:Y:S01]  /*abf0*/  @P0 LDG.E R7, desc[UR38][R2.64] ;  /* 0x0000002602070981 */ /* 0x0000a2000c1e1900 */
[----:B------:R-:W-:Y:S01]  /*ac00*/  VIADD R9, R16, 0xffffffff ;  /* 0xffffffff10097836 */ /* 0x000fe20000000000 */
[----:B------:R-:W-:Y:S01]  /*ac10*/  UMOV UR4, 0xffffffff ;  /* 0xffffffff00047882 */ /* 0x000fe20000000000 */
[----:B------:R-:W-:Y:S01]  /*ac20*/  LOP3.LUT R18, R18, 0xfffffffe, RZ, 0xc0, !PT ;  /* 0xfffffffe12127812 */ /* 0x000fe200078ec0ff */
[----:B0-----:R-:W0:Y:S02]  /*ac30*/  LDC.64 R2, c[0x0][0x418] ;  /* 0x00010600ff027b82 */ /* 0x001e240000000a00 */
[----:B0-----:R-:W-:-:S04]  /*ac40*/  ISETP.NE.U32.AND P0, PT, R2, RZ, PT ;  /* 0x000000ff0200720c */ /* 0x001fc80003f05070 */
[----:B------:R-:W-:-:S13]  /*ac50*/  ISETP.NE.AND.EX P1, PT, R3, RZ, PT, P0 ;  /* 0x000000ff0300720c */ /* 0x000fda0003f25300 */
[----:B------:R-:W-:Y:S02]  /*ac60*/  @P1 LOP3.LUT R18, R18, 0x1, RZ, 0xfc, !PT ;  /* 0x0000000112121812 */ /* 0x000fe400078efcff */
[----:B--2---:R-:W-:Y:S01]  /*ac70*/  SHF.R.S32.HI R8, RZ, 0x1f, R7 ;  /* 0x0000001fff087819 */ /* 0x004fe20000011407 */
        /* <DEDUP_REMOVED lines=8> */
[----:B------:R1:W2:Y:S02]  /*ad00*/  SHFL.IDX PT, R14, R0, RZ, 0x1f ;  /* 0x00001fff000e7589 */ /* 0x0002a400000e0000 */
.L_x_3543:
        /* <DEDUP_REMOVED lines=8> */
.L_x_3546:
[----:B------:R-:W-:Y:S05]  /*ad90*/  @!P6 BRA `(.L_x_3437) ;  /* 0x0000000000e4e947 */ /* 0x000fea0003800000 */
[----:B------:R2:W-:Y:S01]  /*ada0*/  STL [R1+0x40], R9 ;  /* 0x0000400901007387 */ /* 0x0005e20000100800 */
[----:B------:R-:W-:Y:S01]  /*adb0*/  IMAD.MOV.U32 R16, RZ, RZ, R7 ;  /* 0x000000ffff107224 */ /* 0x000fe200078e0007 */
[----:B------:R-:W-:Y:S06]  /*adc0*/  @!P1 BRA `(.L_x_3439) ;  /* 0x0000000000489947 */ /* 0x000fec0003800000 */
[----:B------:R-:W3:Y:S01]  /*add0*/  LDC R6, c[0x0][0x43c] ;  /* 0x00010f00ff067b82 */ /* 0x000ee20000000800 */
[----:B------:R-:W-:Y:S01]  /*ade0*/  ULDC.64 UR4, c[0x0][0x428] ;  /* 0x00010a0000047ab9 */ /* 0x000fe20000000a00 */
[----:B---3--:R-:W-:-:S13]  /*adf0*/  ISETP.NE.AND P0, PT, R6, 0x1, PT ;  /* 0x000000010600780c */ /* 0x008fda0003f05270 */
[----:B------:R-:W1:Y:S02]  /*ae00*/  @P0 LDC.64 R4, c[0x0][0x440] ;  /* 0x00011000ff040b82 */ /* 0x000e640000000a00 */
[----:B-1----:R-:W-:-:S04]  /*ae10*/  @P0 IMAD.HI.U32 R0, R9, R4, RZ ;  /* 0x0000000409000227 */ /* 0x002fc800078e00ff */
[----:B------:R-:W-:Y:S01]  /*ae20*/  IMAD.MOV.U32 R4, RZ, RZ, R9 ;  /* 0x000000ffff047224 */ /* 0x000fe200078e0009 */
[----:B------:R-:W-:-:S04]  /*ae30*/  @P0 SHF.R.U32.HI R4, RZ, R5, R0 ;  /* 0x00000005ff040219 */ /* 0x000fc80000011600 */
[--C-:B------:R-:W-:Y:S01]  /*ae40*/  SHF.R.S32.HI R5, RZ, 0x1f, R4.reuse ;  /* 0x0000001fff057819 */ /* 0x100fe20000011404 */
[----:B------:R-:W-:-:S04]  /*ae50*/  IMAD.MOV R0, RZ, RZ, -R4 ;  /* 0x000000ffff007224 */ /* 0x000fc800078e0a04 */
[----:B------:R-:W-:Y:S02]  /*ae60*/  IMAD R0, R6, R0, R9 ;  /* 0x0000000006007224 */ /* 0x000fe400078e0209 */
[----:B------:R-:W-:-:S03]  /*ae70*/  IMAD.WIDE.U32 R4, R7, UR4, R4 ;  /* 0x0000000407047c25 */ /* 0x000fc6000f8e0004 */
[----:B------:R1:W-:Y:S01]  /*ae80*/  STL [R1+0x40], R0 ;  /* 0x0000400001007387 */ /* 0x0003e20000100800 */
[----:B------:R-:W-:Y:S01]  /*ae90*/  LEA R2, P0, R4, R2, 0x2 ;  /* 0x0000000204027211 */ /* 0x000fe200078010ff */
[----:B-1----:R-:W-:-:S04]  /*aea0*/  IMAD R0, R8, UR4, RZ ;  /* 0x0000000408007c24 */ /* 0x002fc8000f8e02ff */
[----:B------:R-:W-:-:S04]  /*aeb0*/  IMAD R0, R7, UR5, R0 ;  /* 0x0000000507007c24 */ /* 0x000fc8000f8e0200 */
[----:B------:R-:W-:-:S05]  /*aec0*/  IMAD.IADD R0, R5, 0x1, R0 ;  /* 0x0000000105007824 */ /* 0x000fca00078e0200 */
[----:B------:R-:W-:-:S05]  /*aed0*/  LEA.HI.X R3, R4, R3, R0, 0x2, P0 ;  /* 0x0000000304037211 */ /* 0x000fca00000f1400 */
[----:B------:R3:W5:Y:S02]  /*aee0*/  LDG.E R16, desc[UR38][R2.64] ;  /* 0x0000002602107981 */ /* 0x000764000c1e1900 */
.L_x_3439:
[----:B---3--:R-:W3:Y:S01]  /*aef0*/  LDL R2, [R1+0x8] ;  /* 0x0000080001027983 */ /* 0x008ee20000100800 */
[----:B-1----:R-:W-:Y:S02]  /*af00*/  LEA R0, R19, UR36, 0x3 ;  /* 0x0000002413007c11 */ /* 0x002fe4000f8e18ff */
[----:B---3--:R-:W-:-:S04]  /*af10*/  SHF.L.U32 R2, R2, 0x1f, RZ ;  /* 0x0000001f02027819 */ /* 0x008fc800000006ff */
[----:B------:R-:W1:Y:S02]  /*af20*/  SYNCS.PHASECHK.TRANS64.TRYWAIT P0, [R0+URZ+0x38840], R2 ;  /* 0x03884002000075a7 */ /* 0x000e64000800017f */
[----:B-1----:R-:W-:Y:S05]  /*af30*/  @!P0 BRA `(.L_x_3440) ;  /* 0x00000054001c8947 */ /* 0x002fea0003800000 */
.L_x_3547:
[----:B------:R-:W3:Y:S02]  /*af40*/  S2R R3, SR_TID.X ;  /* 0x0000000000037919 */ /* 0x000ee40000002100 */
[----:B---3--:R-:W-:-:S04]  /*af50*/  LOP3.LUT R3, R3, 0x7f, RZ, 0xc0, !PT ;  /* 0x0000007f03037812 */ /* 0x008fc800078ec0ff */
[----:B------:R-:W-:-:S13]  /*af60*/  ISETP.NE.AND P0, PT, R3, RZ, PT ;  /* 0x000000ff0300720c */ /* 0x000fda0003f05270 */
        /* <DEDUP_REMOVED lines=8> */
.L_x_3441:
[----:B-1----:R-:W3:Y:S01]  /*aff0*/  LDL R2, [R1+0x40] ;  /* 0x0000400001027983 */ /* 0x002ee20000100800 */
        /* <DEDUP_REMOVED lines=8> */
[----:B------:R-:W-:Y:S01]  /*b080*/  UMOV UR10, URZ ;  /* 0x0000003f000a7c82 */ /* 0x000fe20008000000 */
[----:B------:R-:W-:-:S02]  /*b090*/  PLOP3.LUT P0, PT, PT, PT, PT, 0x80, 0x0 ;  /* 0x000000000000781c */ /* 0x000fc40003f0f070 */
[----:B------:R-:W-:Y:S02]  /*b0a0*/  LOP3.LUT R18, R18, 0xfffffffd, RZ, 0xc0, !PT ;  /* 0xfffffffd12127812 */ /* 0x000fe400078ec0ff */
[----:B------:R-:W-:Y:S02]  /*b0b0*/  ULEA UR8, UR8, UR36, 0xd ;  /* 0x0000002408087291 */ /* 0x000fe4000f8e683f */
[----:B------:R-:W-:Y:S02]  /*b0c0*/  UIADD3 UR9, UR9, 0x38830, URZ ;  /* 0x0003883009097890 */ /* 0x000fe4000fffe03f */
[----:B------:R-:W-:-:S05]  /*b0d0*/  UIADD3 UR8, UR8, 0x22400, URZ ;  /* 0x0002240008087890 */ /* 0x000fca000fffe03f */
[----:B------:R-:W-:Y:S02]  /*b0e0*/  @P0 LOP3.LUT R18, R18, 0x2, RZ, 0xfc, !PT ;  /* 0x0000000212120812 */ /* 0x000fe400078efcff */
[----:B---3--:R-:W-:-:S13]  /*b0f0*/  R2UR UR11, R2 ;  /* 0x00000000020b72ca */ /* 0x008fda00000e0000 */
[----:B------:R-:W-:-:S09]  /*b100*/  USHF.L.U32 UR11, UR11, 0x6, URZ ;  /* 0x000000060b0b7899 */ /* 0x000fd2000800063f */
[----:B------:R3:W-:Y:S02]  /*b110*/  UTMALDG.4D [UR8], [UR4], desc[UR6] ;  /* 0x00000608040075b4 */ /* 0x0007e40008019000 */
[----:B---3--:R-:W-:Y:S01]  /*b120*/  NOP ;  /* 0x0000000000007918 */ /* 0x008fe20000000000 */
.L_x_3437:
[----:B-1----:R-:W3:Y:S01]  /*b130*/  LDL R0, [R1+0x10] ;  /* 0x0000100001007983 */ /* 0x002ee20000100800 */
[----:B------:R-:W-:Y:S05]  /*b140*/  WARPSYNC.ALL ;  /* 0x0000000000007948 */ /* 0x000fea0003800000 */
[----:B------:R-:W-:Y:S01]  /*b150*/  UIADD3 UR4, UR36, 0x20400, URZ ;  /* 0x0002040024047890 */ /* 0x000fe2000fffe03f */
[----:B------:R-:W-:-:S03]  /*b160*/  SHF.R.S32.HI R2, RZ, 0x1f, R17 ;  /* 0x0000001fff027819 */ /* 0x000fc60000011411 */
[----:B------:R-:W-:Y:S01]  /*b170*/  ULOP3.LUT UP0, URZ, UR4, 0x3ff, URZ, 0xc0, !UPT ;  /* 0x000003ff043f7892 */ /* 0x000fe2000f80c03f */
[----:B------:R-:W-:Y:S05]  /*b180*/  BAR.SYNC.DEFER_BLOCKING 0x8, 0x100 ;  /* 0x0204000000007b1d */ /* 0x000fea0000010000 */
[----:B------:R-:W-:Y:S02]  /*b190*/  PLOP3.LUT P0, PT, PT, PT, UP0, 0x80, 0x0 ;  /* 0x000000000000781c */ /* 0x000fe40003f0f008 */
[----:B---3--:R-:W-:-:S05]  /*b1a0*/  SHF.R.S32.HI R0, RZ, 0x1f, R0 ;  /* 0x0000001fff007819 */ /* 0x008fca0000011400 */
[----:B------:R1:W-:Y:S04]  /*b1b0*/  STL [R1+0x44], R0 ;  /* 0x0000440001007387 */ /* 0x0003e80000100800 */
[----:B------:R1:W-:Y:S02]  /*b1c0*/  STL [R1+0x30], R2 ;  /* 0x0000300201007387 */ /* 0x0003e40000100800 */
[----:B------:R-:W-:Y:S05]  /*b1d0*/  @!P0 BRA `(.L_x_3442) ;  /* 0x0000000000408947 */ /* 0x000fea0003800000 */
[----:B-1----:R-:W-:Y:S01]  /*b1e0*/  MOV R2, 0x0 ;  /* 0x0000000000027802 */ /* 0x002fe20000000f00 */
[----:B------:R-:W-:Y:S01]  /*b1f0*/  ULDC.64 UR4, c[0x4][0x118] ;  /* 0x0100460000047ab9 */ /* 0x000fe20000000a00 */
[----:B------:R-:W-:Y:S01]  /*b200*/  ULDC.64 UR6, c[0x4][0x120] ;  /* 0x0100480000067ab9 */ /* 0x000fe20000000a00 */
[----:B------:R-:W-:Y:S01]  /*b210*/  ULDC.64 UR8, c[0x4][0x58] ;  /* 0x0100160000087ab9 */ /* 0x000fe20000000a00 */
[----:B------:R-:W-:Y:S02]  /*b220*/  IMAD.U32 R4, RZ, RZ, UR4 ;  /* 0x00000004ff047e24 */ /* 0x000fe4000f8e00ff */
[----:B------:R-:W1:Y:S01]  /*b230*/  LDC.64 R2, c[0x4][R2] ;  /* 0x0100000002027b82 */ /* 0x000e620000000a00 */
        /* <DEDUP_REMOVED lines=9> */
[----:B-12---:R-:W-:Y:S05]  /*b2d0*/  CALL.ABS.NOINC R2 ;  /* 0x0000000002007343 */ /* 0x006fea0003c00000 */
.L_x_3442:
[----:B------:R-:W3:Y:S01]  /*b2e0*/  LDL.LU R4, [R1+0x14] ;  /* 0x0000140001047983 */ /* 0x000ee20000300800 */
[----:B0-----:R-:W0:Y:S01]  /*b2f0*/  LDC R7, c[0x0][0x448] ;  /* 0x00011200ff077b82 */ /* 0x001e220000000800 */
[----:B------:R-:W-:Y:S01]  /*b300*/  ULDC UR4, c[0x0][0xd38] ;  /* 0x00034e0000047ab9 */ /* 0x000fe20000000800 */
[----:B------:R-:W-:Y:S01]  /*b310*/  ULDC.64 UR6, c[0x0][0x280] ;  /* 0x0000a00000067ab9 */ /* 0x000fe20000000a00 */
[----:B------:R-:W4:Y:S04]  /*b320*/  LDL R5, [R1+0x24] ;  /* 0x0000240001057983 */ /* 0x000f280000100800 */
[----:B------:R-:W4:Y:S04]  /*b330*/  LDL R8, [R1+0x30] ;  /* 0x0000300001087983 */ /* 0x000f280000100800 */
[----:B------:R-:W4:Y:S04]  /*b340*/  LDL R10, [R1+0x44] ;  /* 0x00004400010a7983 */ /* 0x000f280000100800 */
[----:B--2---:R-:W2:Y:S01]  /*b350*/  LDL R9, [R1+0x10] ;  /* 0x0000100001097983 */ /* 0x004ea20000100800 */
[----:B-1----:R-:W1:Y:S01]  /*b360*/  S2R R0, SR_TID.X ;  /* 0x0000000000007919 */ /* 0x002e620000002100 */
[----:B0-----:R-:W-:-:S13]  /*b370*/  ISETP.NE.AND P0, PT, R7, 0x1, PT ;  /* 0x000000010700780c */ /* 0x001fda0003f05270 */
[----:B------:R-:W0:Y:S08]  /*b380*/  @P0 LDC R2, c[0x0][0x44c] ;  /* 0x00011300ff020b82 */ /* 0x000e300000000800 */
[----:B------:R-:W0:Y:S01]  /*b390*/  @P0 LDC R3, c[0x0][0x450] ;  /* 0x00011400ff030b82 */ /* 0x000e220000000800 */
[----:B-1----:R-:W-:-:S04]  /*b3a0*/  LOP3.LUT R0, R0, 0x7f, RZ, 0xc0, !PT ;  /* 0x0000007f00007812 */ /* 0x002fc800078ec0ff */
[----:B------:R-:W-:Y:S02]  /*b3b0*/  SHF.R.U32.HI R6, RZ, 0x3, R0 ;  /* 0x00000003ff067819 */ /* 0x000fe40000011600 */
[----:B------:R-:W1:Y:S02]  /*b3c0*/  S2R R0, SR_TID.X ;  /* 0x0000000000007919 */ /* 0x000e640000002100 */
[----:B-1----:R-:W-:-:S05]  /*b3d0*/  IMAD.SHL.U32 R0, R0, 0x10, RZ ;  /* 0x0000001000007824 */ /* 0x002fca00078e00ff */
[----:B------:R-:W-:Y:S01]  /*b3e0*/  LOP3.LUT R0, R6, 0x70, R0, 0xf8, !PT ;  /* 0x0000007006007812 */ /* 0x000fe200078ef800 */
[----:B---3--:R-:W-:-:S04]  /*b3f0*/  IMAD.MOV R4, RZ, RZ, -R4 ;  /* 0x000000ffff047224 */ /* 0x008fc800078e0a04 */
[----:B----4-:R-:W-:Y:S01]  /*b400*/  IMAD R4, R4, UR4, R5 ;  /* 0x0000000404047c24 */ /* 0x010fe2000f8e0205 */
[----:B------:R-:W-:-:S03]  /*b410*/  ULDC.64 UR4, c[0x0][0x2d8] ;  /* 0x0000b60000047ab9 */ /* 0x000fc60000000a00 */
[----:B------:R-:W-:Y:S02]  /*b420*/  IMAD R6, R4, 0x40, R0 ;  /* 0x0000004004067824 */ /* 0x000fe400078e0200 */
[----:B------:R-:W-:Y:S02]  /*b430*/  IMAD R5, R8, UR4, RZ ;  /* 0x0000000408057c24 */ /* 0x000fe4000f8e02ff */
[----:B0-----:R-:W-:-:S04]  /*b440*/  @P0 IMAD.HI.U32 R2, R6, R2, RZ ;  /* 0x0000000206020227 */ /* 0x001fc800078e00ff */
[----:B------:R-:W-:Y:S01]  /*b450*/  IMAD.MOV.U32 R0, RZ, RZ, R6 ;  /* 0x000000ffff007224 */ /* 0x000fe200078e0006 */
[----:B------:R-:W-:Y:S01]  /*b460*/  @P0 SHF.R.U32.HI R0, RZ, R3, R2 ;  /* 0x00000003ff000219 */ /* 0x000fe20000011602 */
[C---:B------:R-:W-:Y:S02]  /*b470*/  IMAD R5, R17.reuse, UR5, R5 ;  /* 0x0000000511057c24 */ /* 0x040fe4000f8e0205 */
[----:B------:R-:W-:Y:S01]  /*b480*/  IMAD.WIDE.U32 R2, R17, UR4, RZ ;  /* 0x0000000411027c25 */ /* 0x000fe2000f8e00ff */
[----:B------:R-:W-:-:S03]  /*b490*/  ULDC.64 UR4, c[0x0][0x2e0] ;  /* 0x0000b80000047ab9 */ /* 0x000fc60000000a00 */
[----:B------:R-:W-:Y:S02]  /*b4a0*/  IMAD.IADD R3, R3, 0x1, R5 ;  /* 0x0000000103037824 */ /* 0x000fe400078e0205 */
[----:B------:R-:W-:Y:S01]  /*b4b0*/  IMAD R5, R10, UR4, RZ ;  /* 0x000000040a057c24 */ /* 0x000fe2000f8e02ff */
[----:B------:R0:W-:Y:S01]  /*b4c0*/  STL [R1+0x18], R6 ;  /* 0x0000180601007387 */ /* 0x0001e20000100800 */
[----:B--2---:R-:W-:-:S04]  /*b4d0*/  IMAD.WIDE.U32 R2, R9, UR4, R2 ;  /* 0x0000000409027c25 */ /* 0x004fc8000f8e0002 */
[----:B------:R-:W-:Y:S01]  /*b4e0*/  IMAD R5, R9, UR5, R5 ;  /* 0x0000000509057c24 */ /* 0x000fe2000f8e0205 */
[----:B------:R-:W1:Y:S01]  /*b4f0*/  S2R R10, SR_TID.X ;  /* 0x00000000000a7919 */ /* 0x000e620000002100 */
[----:B------:R-:W-:Y:S01]  /*b500*/  ULDC.64 UR4, c[0x0][0x2d0] ;  /* 0x0000b40000047ab9 */ /* 0x000fe20000000a00 */
[----:B------:R0:W5:Y:S01]  /*b510*/  LDL R9, [R1+0x4] ;  /* 0x0000040001097983 */ /* 0x0001620000100800 */
[----:B------:R-:W-:Y:S01]  /*b520*/  IMAD.IADD R3, R3, 0x1, R5 ;  /* 0x0000000103037824 */ /* 0x000fe200078e0205 */
[----:B------:R-:W-:-:S05]  /*b530*/  SHF.R.S32.HI R5, RZ, 0x1f, R0 ;  /* 0x0000001fff057819 */ /* 0x000fca0000011400 */
[----:B------:R-:W-:Y:S02]  /*b540*/  IMAD R5, R5, UR4, RZ ;  /* 0x0000000405057c24 */ /* 0x000fe4000f8e02ff */
[----:B------:R-:W-:-:S04]  /*b550*/  IMAD.WIDE.U32 R2, R0, UR4, R2 ;  /* 0x0000000400027c25 */ /* 0x000fc8000f8e0002 */
[----:B------:R-:W-:Y:S01]  /*b560*/  IMAD R5, R0, UR5, R5 ;  /* 0x0000000500057c24 */ /* 0x000fe2000f8e0205 */
[----:B------:R-:W-:Y:S01]  /*b570*/  ULDC.64 UR4, c[0x0][0x2c8] ;  /* 0x0000b20000047ab9 */ /* 0x000fe20000000a00 */
[----:B------:R-:W-:-:S04]  /*b580*/  IMAD.MOV R0, RZ, RZ, -R0 ;  /* 0x000000ffff007224 */ /* 0x000fc800078e0a00 */
[----:B------:R-:W-:Y:S02]  /*b590*/  IMAD R0, R7, R0, R6 ;  /* 0x0000000007007224 */ /* 0x000fe400078e0206 */
[----:B------:R-:W-:-:S03]  /*b5a0*/  IMAD.IADD R3, R3, 0x1, R5 ;  /* 0x0000000103037824 */ /* 0x000fc600078e0205 */
[----:B------:R-:W-:Y:S01]  /*b5b0*/  SHF.R.S32.HI R5, RZ, 0x1f, R0 ;  /* 0x0000001fff057819 */ /* 0x000fe20000011400 */
[----:B------:R-:W-:-:S04]  /*b5c0*/  IMAD.WIDE.U32 R2, R0, UR4, R2 ;  /* 0x0000000400027c25 */ /* 0x000fc8000f8e0002 */
[----:B------:R-:W-:Y:S01]  /*b5d0*/  IMAD R5, R5, UR4, RZ ;  /* 0x0000000405057c24 */ /* 0x000fe2000f8e02ff */
[----:B------:R-:W-:Y:S01]  /*b5e0*/  ULDC UR4, c[0x0][0x2b8] ;  /* 0x0000ae0000047ab9 */ /* 0x000fe20000000800 */
[----:B-1----:R-:W-:Y:S02]  /*b5f0*/  IMAD.SHL.U32 R10, R10, 0x8, RZ ;  /* 0x000000080a0a7824 */ /* 0x002fe400078e00ff */
[----:B------:R-:W-:-:S03]  /*b600*/  IMAD R5, R0, UR5, R5 ;  /* 0x0000000500057c24 */ /* 0x000fc6000f8e0205 */
[----:B------:R-:W-:Y:S01]  /*b610*/  LOP3.LUT R10, R10, 0x38, RZ, 0xc0, !PT ;  /* 0x000000380a0a7812 */ /* 0x000fe200078ec0ff */
[----:B------:R-:W-:Y:S01]  /*b620*/  IMAD.IADD R5, R3, 0x1, R5 ;  /* 0x0000000103057824 */ /* 0x000fe200078e0205 */
[----:B------:R-:W-:Y:S02]  /*b630*/  LEA R0, P1, R2, UR6, 0x1 ;  /* 0x0000000602007c11 */ /* 0x000fe4000f8208ff */
[----:B------:R-:W-:Y:S01]  /*b640*/  ISETP.GE.AND P0, PT, R10, UR4, PT ;  /* 0x000000040a007c0c */ /* 0x000fe2000bf06270 */
[----:B------:R-:W-:Y:S01]  /*b650*/  UMOV UR4, 0xffffffff ;  /* 0xffffffff00047882 */ /* 0x000fe20000000000 */
[----:B------:R-:W-:Y:S02]  /*b660*/  LEA.HI.X R2, R2, UR7, R5, 0x1, P1 ;  /* 0x0000000702027c11 */ /* 0x000fe400088f0c05 */
        /* <DEDUP_REMOVED lines=10> */
[----:B------:R-:W-:Y:S01]  /*b710*/  ISETP.GE.AND P1, PT, R11, R3, PT ;  /* 0x000000030b00720c */ /* 0x000fe20003f26270 */
[----:B------:R-:W-:Y:S04]  /*b720*/  STL [R1+0x14], R11 ;  /* 0x0000140b01007387 */ /* 0x000fe80000100800 */
[----:B------:R2:W-:Y:S08]  /*b730*/  STL [R1+0x28], R7 ;  /* 0x0000280701007387 */ /* 0x0005f00000100800 */
[----:B-1----:R-:W-:-:S05]  /*b740*/  @!P1 LEA R5, P2, R10, R5, 0x1 ;  /* 0x000000050a059211 */ /* 0x002fca00078408ff */
[----:B0-----:R-:W-:Y:S02]  /*b750*/  @!P1 IMAD.X R4, RZ, RZ, R6, P2 ;  /* 0x000000ffff049224 */ /* 0x001fe400010e0606 */
[----:B------:R-:W-:Y:S03]  /*b760*/  SHFL.IDX PT, R6, R2, 0x1, 0x181f ;  /* 0x00381f0002067f89 */ /* 0x000fe600000e0000 */
[----:B------:R-:W-:-:S04]  /*b770*/  @!P1 LOP3.LUT R5, R5, R4, RZ, 0x3c, !PT ;  /* 0x0000000405059212 */ /* 0x000fc800078e3cff */
[----:B------:R-:W-:-:S04]  /*b780*/  @!P1 LOP3.LUT R4, R5, R4, RZ, 0x3c, !PT ;  /* 0x0000000405049212 */ /* 0x000fc800078e3cff */
[----:B------:R-:W-:-:S05]  /*b790*/  @!P1 LOP3.LUT R5, R5, R4, RZ, 0x3c, !PT ;  /* 0x0000000405059212 */ /* 0x000fca00078e3cff */
[----:B-----5:R0:W-:Y:S01]  /*b7a0*/  @!P1 LDGSTS.E.BYPASS.LTC128B.128 [R9+0x20400], desc[UR38][R4.64], !P0 ;  /* 0x2040000004099fae */ /* 0x0201e2000c101d66 */
[----:B------:R-:W-:Y:S01]  /*b7b0*/  ISETP.GE.AND P1, PT, R7, R3, PT ;  /* 0x000000030700720c */ /* 0x000fe20003f26270 */
[----:B--2---:R-:W-:-:S05]  /*b7c0*/  VIADD R7, R11, 0x20 ;  /* 0x000000200b077836 */ /* 0x004fca0000000000 */
[----:B------:R-:W-:Y:S04]  /*b7d0*/  STL [R1+0x2c], R7 ;  /* 0x00002c0701007387 */ /* 0x000fe80000100800 */
[----:B0-----:R-:W0:Y:S03]  /*b7e0*/  SHFL.IDX PT, R4, R0, 0x1, 0x181f ;  /* 0x00381f0000047f89 */ /* 0x001e2600000e0000 */
[----:B0-----:R-:W-:-:S05]  /*b7f0*/  @!P1 LEA R5, P2, R10, R4, 0x1 ;  /* 0x000000040a059211 */ /* 0x001fca00078408ff */
[----:B------:R-:W-:Y:S02]  /*b800*/  @!P1 IMAD.X R4, RZ, RZ, R6, P2 ;  /* 0x000000ffff049224 */ /* 0x000fe400010e0606 */
[----:B------:R-:W-:Y:S03]  /*b810*/  SHFL.IDX PT, R6, R2, 0x2, 0x181f ;  /* 0x00581f0002067f89 */ /* 0x000fe600000e0000 */
[----:B------:R-:W-:-:S04]  /*b820*/  @!P1 LOP3.LUT R5, R5, R4, RZ, 0x3c, !PT ;  /* 0x0000000405059212 */ /* 0x000fc800078e3cff */
[----:B------:R-:W-:-:S04]  /*b830*/  @!P1 LOP3.LUT R4, R5, R4, RZ, 0x3c, !PT ;  /* 0x0000000405049212 */ /* 0x000fc800078e3cff */
[----:B------:R-:W-:-:S05]  /*b840*/  @!P1 LOP3.LUT R5, R5, R4, RZ, 0x3c, !PT ;  /* 0x0000000405059212 */ /* 0x000fca00078e3cff */
[----:B------:R0:W-:Y:S01]  /*b850*/  @!P1 LDGSTS.E.BYPASS.LTC128B.128 [R9+0x20c00], desc[UR38][R4.64], !P0 ;  /* 0x20c0000004099fae */ /* 0x0001e2000c101d66 */
[----:B------:R-:W-:-:S03]  /*b860*/  ISETP.GE.AND P1, PT, R7, R3, PT ;  /* 0x000000030700720c */ /* 0x000fc60003f26270 */
[----:B0-----:R-:W0:Y:S04]  /*b870*/  SHFL.IDX PT, R4, R0, 0x2, 0x181f ;  /* 0x00581f0000047f89 */ /* 0x001e2800000e0000 */
[----:B------:R-:W1:Y:S06]  /*b880*/  SHFL.IDX PT, R0, R0, 0x3, 0x181f ;  /* 0x00781f0000007f89 */ /* 0x000e6c00000e0000 */
[----:B0-----:R-:W-:-:S05]  /*b890*/  @!P1 LEA R5, P2, R10, R4, 0x1 ;  /* 0x000000040a059211 */ /* 0x001fca00078408ff */
[----:B------:R-:W-:-:S05]  /*b8a0*/  @!P1 IMAD.X R4, RZ, RZ, R6, P2 ;  /* 0x000000ffff049224 */ /* 0x000fca00010e0606 */
[----:B------:R-:W-:-:S04]  /*b8b0*/  @!P1 LOP3.LUT R5, R5, R4, RZ, 0x3c, !PT ;  /* 0x0000000405059212 */ /* 0x000fc800078e3cff */
[----:B------:R-:W-:-:S04]  /*b8c0*/  @!P1 LOP3.LUT R4, R5, R4, RZ, 0x3c, !PT ;  /* 0x0000000405049212 */ /* 0x000fc800078e3cff */
[----:B------:R-:W-:-:S05]  /*b8d0*/  @!P1 LOP3.LUT R5, R5, R4, RZ, 0x3c, !PT ;  /* 0x0000000405059212 */ /* 0x000fca00078e3cff */
[----:B------:R0:W-:Y:S04]  /*b8e0*/  @!P1 LDGSTS.E.BYPASS.LTC128B.128 [R9+0x21400], desc[UR38][R4.64], !P0 ;  /* 0x2140000004099fae */ /* 0x0001e8000c101d66 */
[----:B01----:R0:W2:Y:S02]  /*b8f0*/  SHFL.IDX PT, R4, R2, 0x3, 0x181f ;  /* 0x00781f0002047f89 */ /* 0x0030a400000e0000 */
.L_x_3556:
[----:B0-----:R-:W3:Y:S02]  /*b900*/  LDL R2, [R1+0x14] ;  /* 0x0000140001027983 */ /* 0x001ee40000100800 */
[----:B---3--:R-:W-:-:S05]  /*b910*/  VIADD R2, R2, 0x30 ;  /* 0x0000003002027836 */ /* 0x008fca0000000000 */
[----:B------:R-:W-:Y:S01]  /*b920*/  ISETP.GE.AND P1, PT, R2, R3, PT ;  /* 0x000000030200720c */ /* 0x000fe20003f26270 */
[----:B------:R0:W-:-:S12]  /*b930*/  STL [R1+0x48], R2 ;  /* 0x0000480201007387 */ /* 0x0001d80000100800 */
[----:B0-----:R-:W-:-:S05]  /*b940*/  @!P1 LEA R2, P2, R10, R0, 0x1 ;  /* 0x000000000a029211 */ /* 0x001fca00078408ff */
[----:B--2---:R-:W-:-:S05]  /*b950*/  @!P1 IMAD.X R3, RZ, RZ, R4, P2 ;  /* 0x000000ffff039224 */ /* 0x004fca00010e0604 */
[----:B------:R-:W-:Y:S01]  /*b960*/  @!PT LDS RZ, [RZ] ;  /* 0x00000000fffff984 */ /* 0x000fe20000000800 */
[----:B------:R-:W-:Y:S01]  /*b970*/  @!PT LDS RZ, [RZ] ;  /* 0x00000000fffff984 */ /* 0x000fe20000000800 */
[----:B------:R-:W-:Y:S01]  /*b980*/  @!PT LDS RZ, [RZ] ;  /* 0x00000000fffff984 */ /* 0x000fe20000000800 */
[----:B------:R0:W-:Y:S01]  /*b990*/  @!P1 LDGSTS.E.BYPASS.LTC128B.128 [R9+0x21c00], desc[UR38][R2.64], !P0 ;  /* 0x21c0000002099fae */ /* 0x0001e2000c101d66 */
[----:B------:R-:W-:Y:S01]  /*b9a0*/  NOP ;  /* 0x0000000000007918 */ /* 0x000fe20000000000 */
[----:B------:R-:W-:Y:S02]  /*b9b0*/  SYNCS.ARRIVE.TRANS64.RED.A0T1 RZ, [UR36+0x38800], RZ ;  /* 0x038800ffffff79a7 */ /* 0x000fe40008200424 */
[----:B------:R-:W-:Y:S01]  /*b9c0*/  ARRIVES.LDGSTSBAR.64.TRANSCNT [UR36+0x38800] ;  /* 0x03880000ff0079b0 */ /* 0x000fe20008000aa4 */
[----:B------:R-:W-:Y:S01]  /*b9d0*/  NOP ;  /* 0x0000000000007918 */ /* 0x000fe20000000000 */
[----:B------:R-:W-:Y:S01]  /*b9e0*/  ULDC.64 UR4, c[0x0][0x3d8] ;  /* 0x0000f60000047ab9 */ /* 0x000fe20000000a00 */
[----:B------:R-:W-:Y:S01]  /*b9f0*/  UIADD3 UR6, UR36, 0x26400, URZ ;  /* 0x0002640024067890 */ /* 0x000fe2000fffe03f */
[----:B------:R-:W-:Y:S01]  /*ba00*/  IMAD R0, R8, UR4, RZ ;  /* 0x0000000408007c24 */ /* 0x000fe2000f8e02ff */
[----:B------:R-:W-:Y:S01]  /*ba10*/  SYNCS.ARRIVE.TRANS64.A1T0 RZ, [UR36+0x38800], RZ ;  /* 0x038800ffffff79a7 */ /* 0x000fe20008100024 */
[----:B0-----:R-:W-:Y:S01]  /*ba20*/  IMAD.WIDE.U32 R2, R17, UR4, RZ ;  /* 0x0000000411027c25 */ /* 0x001fe2000f8e00ff */
[----:B------:R-:W-:-:S03]  /*ba30*/  ULOP3.LUT UP0, URZ, UR6, 0x3ff, URZ, 0xc0, !UPT ;  /* 0x000003ff063f7892 */ /* 0x000fc6000f80c03f */
[----:B------:R-:W-:Y:S01]  /*ba40*/  IMAD R0, R17, UR5, R0 ;  /* 0x0000000511007c24 */ /* 0x000fe2000f8e0200 */
[----:B------:R0:W-:Y:S02]  /*ba50*/  STL.64 [R1+0x38], R2 ;  /* 0x0000380201007387 */ /* 0x0001e40000100a00 */
[----:B------:R-:W-:Y:S01]  /*ba60*/  PLOP3.LUT P0, PT, PT, PT, UP0, 0x80, 0x0 ;  /* 0x000000000000781c */ /* 0x000fe20003f0f008 */
[----:B------:R-:W-:-:S05]  /*ba70*/  IMAD.IADD R0, R3, 0x1, R0 ;  /* 0x0000000103007824 */ /* 0x000fca00078e0200 */
[----:B------:R0:W-:Y:S07]  /*ba80*/  STL [R1+0x30], R0 ;  /* 0x0000300001007387 */ /* 0x0001ee0000100800 */
[----:B------:R-:W-:Y:S05]  /*ba90*/  @!P0 BRA `(.L_x_3444) ;  /* 0x0000000000408947 */ /* 0x000fea0003800000 */
[----:B0-----:R-:W-:Y:S01]  /*baa0*/  MOV R2, 0x0 ;  /* 0x0000000000027802 */ /* 0x001fe20000000f00 */
        /* <DEDUP_REMOVED lines=15> */
.L_x_3444:
[----:B------:R-:W2:Y:S01]  /*bba0*/  LDL.LU R5, [R1+0x30] ;  /* 0x0000300001057983 */ /* 0x000ea20000300800 */
[----:B------:R-:W1:Y:S01]  /*bbb0*/  LDC R8, c[0x0][0x448] ;  /* 0x00011200ff087b82 */ /* 0x000e620000000800 */
[----:B------:R-:W-:Y:S02]  /*bbc0*/  ULDC.64 UR4, c[0x0][0x3e0] ;  /* 0x0000f80000047ab9 */ /* 0x000fe40000000a00 */
[----:B0-----:R-:W2:Y:S04]  /*bbd0*/  LDL.LU.64 R2, [R1+0x38] ;  /* 0x0000380001027983 */ /* 0x001ea80000300a00 */
[----:B------:R-:W3:Y:S04]  /*bbe0*/  LDL.LU R0, [R1+0x44] ;  /* 0x0000440001007983 */ /* 0x000ee80000300800 */
[----:B------:R-:W4:Y:S04]  /*bbf0*/  LDL.LU R4, [R1+0x10] ;  /* 0x0000100001047983 */ /* 0x000f280000300800 */
[----:B------:R-:W5:Y:S01]  /*bc00*/  LDL.LU R6, [R1+0x18] ;  /* 0x0000180001067983 */ /* 0x000f620000300800 */
[----:B------:R-:W-:Y:S01]  /*bc10*/  LOP3.LUT R18, R18, 0xffffffef, RZ, 0xc0, !PT ;  /* 0xffffffef12127812 */ /* 0x000fe200078ec0ff */
[----:B------:R-:W0:Y:S01]  /*bc20*/  S2R R7, SR_TID.X ;  /* 0x0000000000077919 */ /* 0x000e220000002100 */
[----:B------:R-:W0:Y:S01]  /*bc30*/  S2R R9, SR_TID.X ;  /* 0x0000000000097919 */ /* 0x000e220000002100 */
[----:B-1----:R-:W-:Y:S01]  /*bc40*/  ISETP.NE.AND P0, PT, R8, 0x1, PT ;  /* 0x000000010800780c */ /* 0x002fe20003f05270 */
[----:B0-----:R-:W-:-:S02]  /*bc50*/  IMAD.SHL.U32 R7, R7, 0x8, RZ ;  /* 0x0000000807077824 */ /* 0x001fc400078e00ff */
[----:B------:R-:W-:-:S03]  /*bc60*/  IMAD.SHL.U32 R9, R9, 0x8, RZ ;  /* 0x0000000809097824 */ /* 0x000fc600078e00ff */
[----:B------:R-:W-:-:S04]  /*bc70*/  LOP3.LUT R7, R7, 0x38, RZ, 0xc0, !PT ;  /* 0x0000003807077812 */ /* 0x000fc800078ec0ff */
[C---:B------:R-:W-:Y:S02]  /*bc80*/  LOP3.LUT R10, R7.reuse, 0x80, RZ, 0xfc, !PT ;  /* 0x00000080070a7812 */ /* 0x040fe400078efcff */
[----:B------:R-:W-:Y:S02]  /*bc90*/  LOP3.LUT R7, R7, 0x40, RZ, 0xfc, !PT ;  /* 0x0000004007077812 */ /* 0x000fe400078efcff */
[----:B------:R-:W-:Y:S01]  /*bca0*/  LOP3.LUT R9, R9, 0x38, RZ, 0xc0, !PT ;  /* 0x0000003809097812 */ /* 0x000fe200078ec0ff */
[----:B--2---:R-:W-:Y:S02]  /*bcb0*/  IMAD.MOV.U32 R3, RZ, RZ, R5 ;  /* 0x000000ffff037224 */ /* 0x004fe400078e0005 */
[----:B------:R-:W0:Y:S01]  /*bcc0*/  @P0 LDC R5, c[0x0][0x450] ;  /* 0x00011400ff050b82 */ /* 0x000e220000000800 */
[----:B---3--:R-:W-:-:S04]  /*bcd0*/  IMAD R0, R0, UR4, RZ ;  /* 0x0000000400007c24 */ /* 0x008fc8000f8e02ff */
[C---:B----4-:R-:W-:Y:S02]  /*bce0*/  IMAD R0, R4.reuse, UR5, R0 ;  /* 0x0000000504007c24 */ /* 0x050fe4000f8e0200 */
[----:B------:R-:W-:Y:S01]  /*bcf0*/  IMAD.WIDE.U32 R2, R4, UR4, R2 ;  /* 0x0000000404027c25 */ /* 0x000fe2000f8e0002 */
[----:B------:R-:W-:-:S03]  /*bd00*/  ULDC.64 UR4, c[0x0][0x3d0] ;  /* 0x0000f40000047ab9 */ /* 0x000fc60000000a00 */
[----:B------:R-:W-:Y:S02]  /*bd10*/  IMAD.IADD R3, R3, 0x1, R0 ;  /* 0x0000000103037824 */ /* 0x000fe400078e0200 */
[----:B------:R-:W1:Y:S01]  /*bd20*/  @P0 LDC R0, c[0x0][0x44c] ;  /* 0x00011300ff000b82 */ /* 0x000e620000000800 */
[----:B-----5:R-:W-:Y:S02]  /*bd30*/  IMAD.MOV.U32 R4, RZ, RZ, R6 ;  /* 0x000000ffff047224 */ /* 0x020fe400078e0006 */
[----:B-1----:R-:W-:-:S05]  /*bd40*/  @P0 IMAD.HI.U32 R0, R6, R0, RZ ;  /* 0x0000000006000227 */ /* 0x002fca00078e00ff */
[----:B0-----:R-:W-:-:S04]  /*bd50*/  @P0 SHF.R.U32.HI R4, RZ, R5, R0 ;  /* 0x00000005ff040219 */ /* 0x001fc80000011600 */
[--C-:B------:R-:W-:Y:S01]  /*bd60*/  SHF.R.S32.HI R5, RZ, 0x1f, R4.reuse ;  /* 0x0000001fff057819 */ /* 0x100fe20000011404 */
[----:B------:R-:W-:Y:S02]  /*bd70*/  IMAD.MOV R0, RZ, RZ, -R4 ;  /* 0x000000ffff007224 */ /* 0x000fe400078e0a04 */
[----:B------:R-:W-:-:S04]  /*bd80*/  IMAD.WIDE.U32 R2, R4, UR4, R2 ;  /* 0x0000000404027c25 */ /* 0x000fc8000f8e0002 */
[----:B------:R-:W-:Y:S02]  /*bd90*/  IMAD R0, R8, R0, R6 ;  /* 0x0000000008007224 */ /* 0x000fe400078e0206 */
[----:B------:R-:W-:-:S04]  /*bda0*/  IMAD R5, R5, UR4, RZ ;  /* 0x0000000405057c24 */ /* 0x000fc8000f8e02ff */
[----:B------:R-:W-:Y:S01]  /*bdb0*/  IMAD R5, R4, UR5, R5 ;  /* 0x0000000504057c24 */ /* 0x000fe2000f8e0205 */
[----:B------:R-:W-:Y:S01]  /*bdc0*/  SHF.R.S32.HI R4, RZ, 0x1f, R0 ;  /* 0x0000001fff047819 */ /* 0x000fe20000011400 */
[----:B------:R-:W-:Y:S02]  /*bdd0*/  ULDC.64 UR4, c[0x0][0x3c8] ;  /* 0x0000f20000047ab9 */ /* 0x000fe40000000a00 */
[----:B------:R-:W-:Y:S02]  /*bde0*/  IMAD.IADD R3, R3, 0x1, R5 ;  /* 0x0000000103037824 */ /* 0x000fe400078e0205 */
[----:B------:R-:W-:Y:S02]  /*bdf0*/  IMAD R4, R4, UR4, RZ ;  /* 0x0000000404047c24 */ /* 0x000fe4000f8e02ff */
[----:B------:R-:W-:-:S04]  /*be00*/  IMAD.WIDE.U32 R2, R0, UR4, R2 ;  /* 0x0000000400027c25 */ /* 0x000fc8000f8e0002 */
[----:B------:R-:W-:Y:S01]  /*be10*/  IMAD R4, R0, UR5, R4 ;  /* 0x0000000500047c24 */ /* 0x000fe2000f8e0204 */
[----:B------:R-:W-:Y:S02]  /*be20*/  ULDC.64 UR4, c[0x0][0x390] ;  /* 0x0000e40000047ab9 */ /* 0x000fe40000000a00 */
[----:B------:R-:W-:Y:S01]  /*be30*/  LEA R0, P0, R2, UR4, 0x1 ;  /* 0x0000000402007c11 */ /* 0x000fe2000f8008ff */
[----:B------:R-:W-:Y:S01]  /*be40*/  ULDC UR4, c[0x0][0x3b8] ;  /* 0x0000ee0000047ab9 */ /* 0x000fe20000000800 */
[----:B------:R-:W-:Y:S01]  /*be50*/  IMAD.IADD R6, R3, 0x1, R4 ;  /* 0x0000000103067824 */ /* 0x000fe200078e0204 */
[----:B------:R-:W-:Y:S02]  /*be60*/  ISETP.GE.AND P1, PT, R7, UR4, PT ;  /* 0x0000000407007c0c */ /* 0x000fe4000bf26270 */
[----:B------:R-:W0:Y:S01]  /*be70*/  S2R R7, SR_TID.X ;  /* 0x0000000000077919 */ /* 0x000e220000002100 */
[----:B------:R-:W-:Y:S02]  /*be80*/  ISETP.GE.AND P2, PT, R10, UR4, PT ;  /* 0x000000040a007c0c */ /* 0x000fe4000bf46270 */
[----:B------:R-:W-:-:S02]  /*be90*/  LEA.HI.X R6, R2, UR5, R6, 0x1, P0 ;  /* 0x0000000502067c11 */ /* 0x000fc400080f0c06 */
[----:B------:R-:W-:Y:S02]  /*bea0*/  ISETP.GE.AND P3, PT, R9, UR4, PT ;  /* 0x0000000409007c0c */ /* 0x000fe4000bf66270 */
[----:B------:R-:W-:Y:S02]  /*beb0*/  SEL R2, RZ, 0x4, P2 ;  /* 0x00000004ff027807 */ /* 0x000fe40001000000 */
[----:B------:R-:W-:Y:S02]  /*bec0*/  SEL R4, RZ, 0x1, P3 ;  /* 0x00000001ff047807 */ /* 0x000fe40001800000 */
[----:B------:R-:W-:-:S04]  /*bed0*/  SEL R3, RZ, 0x2, P1 ;  /* 0x00000002ff037807 */ /* 0x000fc80000800000 */
[----:B------:R-:W-:-:S03]  /*bee0*/  IADD3 R2, R2, R3, R4 ;  /* 0x0000000302027210 */ /* 0x000fc60007ffe004 */
[----:B------:R-:W-:-:S04]  /*bef0*/  @P3 LOP3.LUT R18, R18, 0x10, RZ, 0xfc, !PT ;  /* 0x0000001012123812 */ /* 0x000fc800078efcff */
[----:B------:R-:W-:-:S04]  /*bf00*/  LOP3.LUT R18, R18, 0xfffffffb, RZ, 0xc0, !PT ;  /* 0xfffffffb12127812 */ /* 0x000fc800078ec0ff */
[----:B------:R-:W-:-:S04]  /*bf10*/  @P2 LOP3.LUT R18, R18, 0x4, RZ, 0xfc, !PT ;  /* 0x0000000412122812 */ /* 0x000fc800078efcff */
[----:B------:R-:W-:Y:S01]  /*bf20*/  LOP3.LUT R18, R18, 0xfffffff7, RZ, 0xc0, !PT ;  /* 0xfffffff712127812 */ /* 0x000fe200078ec0ff */
[----:B0-----:R-:W-:-:S03]  /*bf30*/  IMAD.SHL.U32 R7, R7, 0x8, RZ ;  /* 0x0000000807077824 */ /* 0x001fc600078e00ff */
[----:B------:R-:W-:Y:S02]  /*bf40*/  @P1 LOP3.LUT R18, R18, 0x8, RZ, 0xfc, !PT ;  /* 0x0000000812121812 */ /* 0x000fe400078efcff */
[----:B------:R-:W-:-:S04]  /*bf50*/  LOP3.LUT R7, R7, 0x38, RZ, 0xc0, !PT ;  /* 0x0000003807077812 */ /* 0x000fc800078ec0ff */
[C---:B------:R-:W-:Y:S02]  /*bf60*/  LOP3.LUT R10, R7.reuse, 0x100, RZ, 0xfc, !PT ;  /* 0x00000100070a7812 */ /* 0x040fe400078efcff */
[----:B------:R-:W-:Y:S02]  /*bf70*/  LOP3.LUT R7, R7, 0xc0, RZ, 0xfc, !PT ;  /* 0x000000c007077812 */ /* 0x000fe400078efcff */
[----:B------:R-:W-:Y:S02]  /*bf80*/  ISETP.GE.AND P0, PT, R10, UR4, PT ;  /* 0x000000040a007c0c */ /* 0x000fe4000bf06270 */
[----:B------:R-:W0:Y:S01]  /*bf90*/  S2R R10, SR_TID.X ;  /* 0x00000000000a7919 */ /* 0x000e220000002100 */
[----:B------:R-:W-:Y:S02]  /*bfa0*/  ISETP.GE.AND P5, PT, R7, UR4, PT ;  /* 0x0000000407007c0c */ /* 0x000fe4000bfa6270 */
[----:B------:R-:W-:Y:S01]  /*bfb0*/  SEL R4, RZ, 0x10, P0 ;  /* 0x00000010ff047807 */ /* 0x000fe20000000000 */
[----:B------:R-:W1:Y:S01]  /*bfc0*/  S2R R7, SR_TID.X ;  /* 0x0000000000077919 */ /* 0x000e620000002100 */
[----:B------:R-:W-:-:S04]  /*bfd0*/  SEL R3, RZ, 0x8, P5 ;  /* 0x00000008ff037807 */ /* 0x000fc80002800000 */
[----:B------:R-:W-:Y:S01]  /*bfe0*/  IADD3 R2, R4, R2, R3 ;  /* 0x0000000204027210 */ /* 0x000fe20007ffe003 */
[----:B0-----:R-:W-:Y:S02]  /*bff0*/  IMAD.SHL.U32 R10, R10, 0x8, RZ ;  /* 0x000000080a0a7824 */ /* 0x001fe400078e00ff */
[----:B-1----:R-:W-:-:S03]  /*c000*/  IMAD.SHL.U32 R7, R7, 0x8, RZ ;  /* 0x0000000807077824 */ /* 0x002fc600078e00ff */
[----:B------:R-:W-:-:S04]  /*c010*/  LOP3.LUT R10, R10, 0x38, RZ, 0xc0, !PT ;  /* 0x000000380a0a7812 */ /* 0x000fc800078ec0ff */
[----:B------:R-:W-:Y:S02]  /*c020*/  LOP3.LUT R11, R10, 0x180, RZ, 0xfc, !PT ;  /* 0x000001800a0b7812 */ /* 0x000fe400078efcff */
[----:B------:R-:W-:Y:S02]  /*c030*/  LOP3.LUT R7, R7, 0x38, RZ, 0xc0, !PT ;  /* 0x0000003807077812 */ /* 0x000fe400078ec0ff */
[----:B------:R-:W-:Y:S02]  /*c040*/  ISETP.GE.AND P1, PT, R11, UR4, PT ;  /* 0x000000040b007c0c */ /* 0x000fe4000bf26270 */
[C---:B------:R-:W-:Y:S02]  /*c050*/  LOP3.LUT R10, R7.reuse, 0x140, RZ, 0xfc, !PT ;  /* 0x00000140070a7812 */ /* 0x040fe400078efcff */
[----:B------:R-:W-:Y:S02]  /*c060*/  SEL R5, RZ, 0x40, P1 ;  /* 0x00000040ff057807 */ /* 0x000fe40000800000 */
[----:B------:R-:W-:-:S02]  /*c070*/  LOP3.LUT R7, R7, 0x1c0, RZ, 0xfc, !PT ;  /* 0x000001c007077812 */ /* 0x000fc400078efcff */
[----:B------:R-:W-:Y:S02]  /*c080*/  ISETP.GE.AND P1, PT, R10, UR4, PT ;  /* 0x000000040a007c0c */ /* 0x000fe4000bf26270 */
[----:B------:R-:W-:Y:S01]  /*c090*/  ISETP.GE.AND P2, PT, R7, UR4, PT ;  /* 0x0000000407007c0c */ /* 0x000fe2000bf46270 */
[----:B------:R-:W-:Y:S01]  /*c0a0*/  UMOV UR4, 0xffffffff ;  /* 0xffffffff00047882 */ /* 0x000fe20000000000 */
[----:B------:R-:W-:Y:S02]  /*c0b0*/  SEL R3, RZ, 0x20, P1 ;  /* 0x00000020ff037807 */ /* 0x000fe40000800000 */
[----:B------:R-:W-:Y:S02]  /*c0c0*/  SEL R7, RZ, 0x80, P2 ;  /* 0x00000080ff077807 */ /* 0x000fe40001000000 */
[----:B------:R-:W-:-:S05]  /*c0d0*/  IADD3 R5, R5, R2, R3 ;  /* 0x0000000205057210 */ /* 0x000fca0007ffe003 */
[----:B------:R-:W-:Y:S01]  /*c0e0*/  IMAD.IADD R7, R5, 0x1, R7 ;  /* 0x0000000105077824 */ /* 0x000fe200078e0207 */
[----:B------:R-:W-:Y:S06]  /*c0f0*/  BRA.DIV UR4, `(.L_x_3445) ;  /* 0x0000004a04247947 */ /* 0x000fec000b800000 */
[----:B------:R-:W2:Y:S01]  /*c100*/  LDL.LU R3, [R1+0x14] ;  /* 0x0000140001037983 */ /* 0x000ea20000300800 */
[----:B------:R-:W-:-:S03]  /*c110*/  ULDC UR4, c[0x0][0x288] ;  /* 0x0000a20000047ab9 */ /* 0x000fc60000000800 */
[----:B------:R-:W3:Y:S04]  /*c120*/  LDL.LU R2, [R1+0x28] ;  /* 0x0000280001027983 */ /* 0x000ee80000300800 */
[----:B------:R-:W4:Y:S01]  /*c130*/  LDL R11, [R1+0x4] ;  /* 0x00000400010b7983 */ /* 0x000f220000100800 */
[----:B------:R-:W-:Y:S01]  /*c140*/  IMAD R4, R8, UR4, RZ ;  /* 0x0000000408047c24 */ /* 0x000fe2000f8e02ff */
[----:B------:R-:W-:Y:S02]  /*c150*/  LOP3.LUT R18, R18, 0xfffffdff, RZ, 0xc0, !PT ;  /* 0xfffffdff12127812 */ /* 0x000fe400078ec0ff */
[----:B------:R-:W5:Y:S02]  /*c160*/  LDL.LU R13, [R1+0x2c] ;  /* 0x00002c00010d7983 */ /* 0x000f640000300800 */
[----:B------:R-:W-:Y:S01]  /*c170*/  @P0 LOP3.LUT R18, R18, 0x200, RZ, 0xfc, !PT ;  /* 0x0000020012120812 */ /* 0x000fe200078efcff */
[----:B------:R-:W0:Y:S03]  /*c180*/  S2R R12, SR_TID.X ;  /* 0x00000000000c7919 */ /* 0x000e260000002100 */
[----:B------:R-:W-:-:S02]  /*c190*/  LOP3.LUT P0, RZ, R18, 0x10, RZ, 0xc0, !PT ;  /* 0x0000001012ff7812 */ /* 0x000fc4000780c0ff */
[----:B------:R-:W-:-:S04]  /*c1a0*/  LOP3.LUT R18, R18, 0xfffffeff, RZ, 0xc0, !PT ;  /* 0xfffffeff12127812 */ /* 0x000fc800078ec0ff */
[----:B------:R-:W-:-:S04]  /*c1b0*/  @P1 LOP3.LUT R18, R18, 0x100, RZ, 0xfc, !PT ;  /* 0x0000010012121812 */ /* 0x000fc800078efcff */
[----:B------:R-:W-:Y:S01]  /*c1c0*/  LOP3.LUT P1, RZ, R18, 0x8, RZ, 0xc0, !PT ;  /* 0x0000000812ff7812 */ /* 0x000fe2000782c0ff */
[----:B0-----:R-:W-:-:S05]  /*c1d0*/  IMAD.SHL.U32 R12, R12, 0x8, RZ ;  /* 0x000000080c0c7824 */ /* 0x001fca00078e00ff */
[----:B------:R-:W-:Y:S02]  /*c1e0*/  LOP3.LUT R12, R12, 0x38, RZ, 0xc0, !PT ;  /* 0x000000380c0c7812 */ /* 0x000fe400078ec0ff */
[----:B------:R-:W-:Y:S01]  /*c1f0*/  LOP3.LUT R18, R18, 0xffffff7f, RZ, 0xc0, !PT ;  /* 0xffffff7f12127812 */ /* 0x000fe200078ec0ff */
[----:B------:R-:W-:Y:S01]  /*c200*/  SHFL.IDX PT, R14, R0, 0x1, 0x181f ;  /* 0x00381f00000e7f89 */ /* 0x000fe200000e0000 */
[----:B--2---:R-:W-:-:S03]  /*c210*/  ISETP.GE.AND P2, PT, R3, R4, PT ;  /* 0x000000040300720c */ /* 0x004fc60003f46270 */
[----:B------:R-:W0:Y:S01]  /*c220*/  SHFL.IDX PT, R3, R0, RZ, 0x181f ;  /* 0x00181fff00037589 */ /* 0x000e2200000e0000 */
[----:B---3--:R-:W-:-:S03]  /*c230*/  ISETP.GE.AND P3, PT, R2, R4, PT ;  /* 0x000000040200720c */ /* 0x008fc60003f66270 */
[----:B------:R-:W1:Y:S06]  /*c240*/  SHFL.IDX PT, R2, R6, RZ, 0x181f ;  /* 0x00181fff06027589 */ /* 0x000e6c00000e0000 */
[----:B0-----:R-:W-:-:S05]  /*c250*/  @!P2 LEA R3, P6, R12, R3, 0x1 ;  /* 0x000000030c03a211 */ /* 0x001fca00078c08ff */
[----:B-1----:R-:W-:-:S05]  /*c260*/  @!P2 IMAD.X R2, RZ, RZ, R2, P6 ;  /* 0x000000ffff02a224 */ /* 0x002fca00030e0602 */
[-C--:B------:R-:W-:Y:S02]  /*c270*/  @!P2 LOP3.LUT R3, R3, R2.reuse, RZ, 0x3c, !PT ;  /* 0x000000020303a212 */ /* 0x080fe400078e3cff */
[----:B------:R-:W-:Y:S02]  /*c280*/  @!P2 LOP3.LUT R8, R5, 0x40, RZ, 0xc0, !PT ;  /* 0x000000400508a812 */ /* 0x000fe400078ec0ff */
[C---:B------:R-:W-:Y:S02]  /*c290*/  @!P2 LOP3.LUT R2, R3.reuse, R2, RZ, 0x3c, !PT ;  /* 0x000000020302a212 */ /* 0x040fe400078e3cff */
[----:B------:R-:W-:Y:S02]  /*c2a0*/  @P3 LOP3.LUT R18, R18, 0x80, RZ, 0xfc, !PT ;  /* 0x0000008012123812 */ /* 0x000fe400078efcff */
[----:B------:R-:W-:Y:S02]  /*c2b0*/  @!P2 LOP3.LUT R3, R3, R2, RZ, 0x3c, !PT ;  /* 0x000000020303a212 */ /* 0x000fe400078e3cff */
[----:B------:R-:W-:-:S02]  /*c2c0*/  @!P2 SHF.R.U32.HI R8, RZ, 0x2, R8 ;  /* 0x00000002ff08a819 */ /* 0x000fc40000011608 */
[----:B------:R-:W-:Y:S01]  /*c2d0*/  LOP3.LUT P6, RZ, R18, 0x4, RZ, 0xc0, !PT ;  /* 0x0000000412ff7812 */ /* 0x000fe200078cc0ff */
[----:B----4-:R-:W-:Y:S01]  /*c2e0*/  @!P2 LDGSTS.E.BYPASS.LTC128B.128 [R11+0x26400], desc[UR38][R2.64], !P0 ;  /* 0x26400000020bafae */ /* 0x010fe2000c101d66 */
[----:B------:R-:W-:Y:S02]  /*c2f0*/  @!P2 ISETP.NE.U32.AND P3, PT, R8, RZ, PT ;  /* 0x000000ff0800a20c */ /* 0x000fe40003f65070 */
[----:B------:R-:W-:Y:S01]  /*c300*/  @!P2 LOP3.LUT R8, R7, 0x80, RZ, 0xc0, !PT ;  /* 0x000000800708a812 */ /* 0x000fe200078ec0ff */
[----:B------:R-:W-:Y:S01]  /*c310*/  @!P2 LDGSTS.E.BYPASS.LTC128B.128 [R11+0x28400], desc[UR38][R2.64+0x80], !P1 ;  /* 0x28400080020bafae */ /* 0x000fe2000c901d66 */
[C---:B------:R-:W-:Y:S02]  /*c320*/  LOP3.LUT P0, RZ, R18.reuse, 0x200, RZ, 0xc0, !PT ;  /* 0x0000020012ff7812 */ /* 0x040fe4000780c0ff */
[----:B------:R-:W-:Y:S02]  /*c330*/  LOP3.LUT P1, RZ, R18, 0x100, RZ, 0xc0, !PT ;  /* 0x0000010012ff7812 */ /* 0x000fe4000782c0ff */
[----:B------:R-:W-:-:S03]  /*c340*/  @!P2 SHF.R.U32.HI R8, RZ, 0x3, R8 ;  /* 0x00000003ff08a819 */ /* 0x000fc60000011608 */
[----:B------:R-:W-:Y:S01]  /*c350*/  @!P2 LDGSTS.E.BYPASS.LTC128B.128 [R11+0x2a400], desc[UR38][R2.64+0x100], !P6 ;  /* 0x2a400100020bafae */ /* 0x000fe2000f101d66 */
[----:B------:R-:W-:-:S03]  /*c360*/  @!P2 ISETP.NE.U32.AND P4, PT, R8, RZ, PT ;  /* 0x000000ff0800a20c */ /* 0x000fc60003f85070 */
[----:B------:R-:W0:Y:S04]  /*c370*/  SHFL.IDX PT, R8, R6, 0x1, 0x181f ;  /* 0x00381f0006087f89 */ /* 0x000e2800000e0000 */
[----:B------:R-:W-:Y:S04]  /*c380*/  @!P2 LDGSTS.E.BYPASS.LTC128B.128 [R11+0x2c400], desc[UR38][R2.64+0x180], !P5 ;  /* 0x2c400180020bafae */ /* 0x000fe8000e901d66 */
[----:B------:R-:W-:Y:S04]  /*c390*/  @!P2 LDGSTS.E.BYPASS.LTC128B.128 [R11+0x2e400], desc[UR38][R2.64+0x200], !P0 ;  /* 0x2e400200020bafae */ /* 0x000fe8000c101d66 */
[----:B------:R-:W-:Y:S04]  /*c3a0*/  @!P2 LDGSTS.E.BYPASS.LTC128B.128 [R11+0x30400], desc[UR38][R2.64+0x280], !P1 ;  /* 0x30400280020bafae */ /* 0x000fe8000c901d66 */
[----:B------:R-:W-:Y:S01]  /*c3b0*/  @!P2 LDGSTS.E.BYPASS.LTC128B.128 [R11+0x32400], desc[UR38][R2.64+0x300], P3 ;  /* 0x32400300020bafae */ /* 0x000fe20009901d66 */
[----:B------:R-:W-:-:S03]  /*c3c0*/  LOP3.LUT P3, RZ, R18, 0x80, RZ, 0xc0, !PT ;  /* 0x0000008012ff7812 */ /* 0x000fc6000786c0ff */
[----:B------:R1:W-:Y:S10]  /*c3d0*/  @!P2 LDGSTS.E.BYPASS.LTC128B.128 [R11+0x34400], desc[UR38][R2.64+0x380], P4 ;  /* 0x34400380020bafae */ /* 0x0003f4000a101d66 */
[----:B------:R-:W-:-:S05]  /*c3e0*/  @!P3 LEA R9, P4, R12, R14, 0x1 ;  /* 0x0000000e0c09b211 */ /* 0x000fca00078808ff */
[----:B0-----:R-:W-:Y:S01]  /*c3f0*/  @!P3 IMAD.X R10, RZ, RZ, R8, P4 ;  /* 0x000000ffff0ab224 */ /* 0x001fe200020e0608 */
[C---:B------:R-:W-:Y:S02]  /*c400*/  LOP3.LUT P4, RZ, R18.reuse, 0x10, RZ, 0xc0, !PT ;  /* 0x0000001012ff7812 */ /* 0x040fe4000788c0ff */
[----:B------:R-:W-:Y:S01]  /*c410*/  @!P3 LOP3.LUT R8, R5, 0x40, RZ, 0xc0, !PT ;  /* 0x000000400508b812 */ /* 0x000fe200078ec0ff */
[----:B-1----:R-:W-:Y:S01]  /*c420*/  @!P3 IMAD.MOV.U32 R2, RZ, RZ, R9 ;  /* 0x000000ffff02b224 */ /* 0x002fe200078e0009 */
[----:B------:R-:W-:Y:S01]  /*c430*/  LOP3.LUT P2, RZ, R18, 0x8, RZ, 0xc0, !PT ;  /* 0x0000000812ff7812 */ /* 0x000fe2000784c0ff */
[----:B------:R-:W-:Y:S01]  /*c440*/  @!P3 IMAD.MOV.U32 R3, RZ, RZ, R10 ;  /* 0x000000ffff03b224 */ /* 0x000fe200078e000a */
[----:B------:R-:W-:-:S07]  /*c450*/  @!P3 SHF.R.U32.HI R8, RZ, 0x2, R8 ;  /* 0x00000002ff08b819 */ /* 0x000fce0000011608 */
[----:B------:R-:W-:Y:S01]  /*c460*/  @!P3 LDGSTS.E.BYPASS.LTC128B.128 [R11+0x26c00], desc[UR38][R2.64], !P4 ;  /* 0x26c00000020bbfae */ /* 0x000fe2000e101d66 */
[----:B------:R-:W-:Y:S02]  /*c470*/  @!P3 ISETP.NE.U32.AND P4, PT, R8, RZ, PT ;  /* 0x000000ff0800b20c */ /* 0x000fe40003f85070 */
[----:B------:R-:W-:Y:S01]  /*c480*/  @!P3 LOP3.LUT R8, R7, 0x80, RZ, 0xc0, !PT ;  /* 0x000000800708b812 */ /* 0x000fe200078ec0ff */
[----:B------:R-:W-:Y:S03]  /*c490*/  @!P3 LDGSTS.E.BYPASS.LTC128B.128 [R11+0x28c00], desc[UR38][R2.64+0x80], !P2 ;  /* 0x28c00080020bbfae */ /* 0x000fe6000d101d66 */
[----:B------:R-:W-:Y:S01]  /*c4a0*/  @!P3 SHF.R.U32.HI R8, RZ, 0x3, R8 ;  /* 0x00000003ff08b819 */ /* 0x000fe20000011608 */
[----:B------:R-:W-:Y:S04]  /*c4b0*/  @!P3 LDGSTS.E.BYPASS.LTC128B.128 [R11+0x2ac00], desc[UR38][R2.64+0x100], !P6 ;  /* 0x2ac00100020bbfae */ /* 0x000fe8000f101d66 */
[----:B------:R-:W-:Y:S04]  /*c4c0*/  @!P3 LDGSTS.E.BYPASS.LTC128B.128 [R11+0x2cc00], desc[UR38][R2.64+0x180], !P5 ;  /* 0x2cc00180020bbfae */ /* 0x000fe8000e901d66 */
[----:B------:R-:W-:Y:S04]  /*c4d0*/  @!P3 LDGSTS.E.BYPASS.LTC128B.128 [R11+0x2ec00], desc[UR38][R2.64+0x200], !P0 ;  /* 0x2ec00200020bbfae */ /* 0x000fe8000c101d66 */
[----:B------:R-:W-:Y:S04]  /*c4e0*/  @!P3 LDGSTS.E.BYPASS.LTC128B.128 [R11+0x30c00], desc[UR38][R2.64+0x280], !P1 ;  /* 0x30c00280020bbfae */ /* 0x000fe8000c901d66 */
[----:B------:R-:W-:Y:S01]  /*c4f0*/  @!P3 LDGSTS.E.BYPASS.LTC128B.128 [R11+0x32c00], desc[UR38][R2.64+0x300], P4 ;  /* 0x32c00300020bbfae */ /* 0x000fe2000a101d66 */
[----:B------:R-:W-:-:S13]  /*c500*/  @!P3 ISETP.NE.U32.AND P4, PT, R8, RZ, PT ;  /* 0x000000ff0800b20c */ /* 0x000fda0003f85070 */
[----:B------:R0:W-:Y:S01]  /*c510*/  @!P3 LDGSTS.E.BYPASS.LTC128B.128 [R11+0x34c00], desc[UR38][R2.64+0x380], P4 ;  /* 0x34c00380020bbfae */ /* 0x0001e2000a101d66 */
[----:B-----5:R-:W-:-:S03]  /*c520*/  ISETP.GE.AND P2, PT, R13, R4, PT ;  /* 0x000000040d00720c */ /* 0x020fc60003f46270 */
[----:B0-----:R-:W0:Y:S04]  /*c530*/  SHFL.IDX PT, R3, R0, 0x2, 0x181f ;  /* 0x00581f0000037f89 */ /* 0x001e2800000e0000 */
[----:B------:R-:W1:Y:S06]  /*c540*/  SHFL.IDX PT, R2, R6, 0x2, 0x181f ;  /* 0x00581f0006027f89 */ /* 0x000e6c00000e0000 */
[----:B------:R-:W-:-:S02]  /*c550*/  @!P2 LOP3.LUT R8, R5, 0x40, RZ, 0xc0, !PT ;  /* 0x000000400508a812 */ /* 0x000fc400078ec0ff */
[----:B0-----:R-:W-:-:S05]  /*c560*/  @!P2 LEA R3, P4, R12, R3, 0x1 ;  /* 0x000000030c03a211 */ /* 0x001fca00078808ff */
[----:B-1----:R-:W-:Y:S01]  /*c570*/  @!P2 IMAD.X R2, RZ, RZ, R2, P4 ;  /* 0x000000ffff02a224 */ /* 0x002fe200020e0602 */
[----:B------:R-:W-:-:S04]  /*c580*/  LOP3.LUT P4, RZ, R18, 0x10, RZ, 0xc0, !PT ;  /* 0x0000001012ff7812 */ /* 0x000fc8000788c0ff */
[----:B------:R-:W-:-:S04]  /*c590*/  @!P2 LOP3.LUT R3, R3, R2, RZ, 0x3c, !PT ;  /* 0x000000020303a212 */ /* 0x000fc800078e3cff */
[C---:B------:R-:W-:Y:S02]  /*c5a0*/  @!P2 LOP3.LUT R2, R3.reuse, R2, RZ, 0x3c, !PT ;  /* 0x000000020302a212 */ /* 0x040fe400078e3cff */
[----:B------:R-:W-:Y:S02]  /*c5b0*/  LOP3.LUT P3, RZ, R18, 0x8, RZ, 0xc0, !PT ;  /* 0x0000000812ff7812 */ /* 0x000fe4000786c0ff */
[----:B------:R-:W-:Y:S02]  /*c5c0*/  @!P2 LOP3.LUT R3, R3, R2, RZ, 0x3c, !PT ;  /* 0x000000020303a212 */ /* 0x000fe400078e3cff */
[----:B------:R-:W-:-:S03]  /*c5d0*/  @!P2 SHF.R.U32.HI R8, RZ, 0x2, R8 ;  /* 0x00000002ff08a819 */ /* 0x000fc60000011608 */
[----:B------:R0:W-:Y:S01]  /*c5e0*/  @!P2 LDGSTS.E.BYPASS.LTC128B.128 [R11+0x27400], desc[UR38][R2.64], !P4 ;  /* 0x27400000020bafae */ /* 0x0001e2000e101d66 */
[----:B------:R-:W-:Y:S02]  /*c5f0*/  @!P2 ISETP.NE.U32.AND P4, PT, R8, RZ, PT ;  /* 0x000000ff0800a20c */ /* 0x000fe40003f85070 */
[----:B------:R-:W-:-:S03]  /*c600*/  @!P2 LOP3.LUT R8, R7, 0x80, RZ, 0xc0, !PT ;  /* 0x000000800708a812 */ /* 0x000fc600078ec0ff */
[----:B------:R0:W-:Y:S01]  /*c610*/  @!P2 LDGSTS.E.BYPASS.LTC128B.128 [R11+0x29400], desc[UR38][R2.64+0x80], !P3 ;  /* 0x29400080020bafae */ /* 0x0001e2000d901d66 */
[----:B------:R-:W-:-:S03]  /*c620*/  @!P2 SHF.R.U32.HI R8, RZ, 0x3, R8 ;  /* 0x00000003ff08a819 */ /* 0x000fc60000011608 */
[----:B------:R0:W-:Y:S04]  /*c630*/  @!P2 LDGSTS.E.BYPASS.LTC128B.128 [R11+0x2b400], desc[UR38][R2.64+0x100], !P6 ;  /* 0x2b400100020bafae */ /* 0x0001e8000f101d66 */
[----:B------:R0:W-:Y:S04]  /*c640*/  @!P2 LDGSTS.E.BYPASS.LTC128B.128 [R11+0x2d400], desc[UR38][R2.64+0x180], !P5 ;  /* 0x2d400180020bafae */ /* 0x0001e8000e901d66 */
[----:B------:R0:W-:Y:S04]  /*c650*/  @!P2 LDGSTS.E.BYPASS.LTC128B.128 [R11+0x2f400], desc[UR38][R2.64+0x200], !P0 ;  /* 0x2f400200020bafae */ /* 0x0001e8000c101d66 */
[----:B------:R0:W-:Y:S04]  /*c660*/  @!P2 LDGSTS.E.BYPASS.LTC128B.128 [R11+0x31400], desc[UR38][R2.64+0x280], !P1 ;  /* 0x31400280020bafae */ /* 0x0001e8000c901d66 */
[----:B------:R0:W-:Y:S01]  /*c670*/  @!P2 LDGSTS.E.BYPASS.LTC128B.128 [R11+0x33400], desc[UR38][R2.64+0x300], P4 ;  /* 0x33400300020bafae */ /* 0x0001e2000a101d66 */
[----:B------:R-:W-:-:S03]  /*c680*/  @!P2 ISETP.NE.U32.AND P4, PT, R8, RZ, PT ;  /* 0x000000ff0800a20c */ /* 0x000fc60003f85070 */
[----:B------:R-:W1:Y:S04]  /*c690*/  SHFL.IDX PT, R6, R6, 0x3, 0x181f ;  /* 0x00781f0006067f89 */ /* 0x000e6800000e0000 */
[----:B------:R-:W2:Y:S06]  /*c6a0*/  SHFL.IDX PT, R0, R0, 0x3, 0x181f ;  /* 0x00781f0000007f89 */ /* 0x000eac00000e0000 */
[----:B------:R0:W-:Y:S02]  /*c6b0*/  @!P2 LDGSTS.E.BYPASS.LTC128B.128 [R11+0x35400], desc[UR38][R2.64+0x380], P4 ;  /* 0x35400380020bafae */ /* 0x0001e4000a101d66 */
.L_x_3566:
[----:B0-----:R-:W3:Y:S01]  /*c6c0*/  LDL.LU R2, [R1+0x48] ;  /* 0x0000480001027983 */ /* 0x001ee20000300800 */
[----:B------:R-:W-:Y:S01]  /*c6d0*/  BSSY B0, `(.L_x_3446) ;  /* 0x000001d000007945 */ /* 0x000fe20003800000 */
[----:B---3--:R-:W-:-:S13]  /*c6e0*/  ISETP.GE.AND P2, PT, R2, R4, PT ;  /* 0x000000040200720c */ /* 0x008fda0003f46270 */
[----:B------:R-:W-:Y:S05]  /*c6f0*/  @P2 BRA `(.L_x_3447) ;  /* 0x0000000000682947 */ /* 0x000fea0003800000 */
[----:B------:R-:W3:Y:S01]  /*c700*/  LDL R8, [R1+0x4] ;  /* 0x0000040001087983 */ /* 0x000ee20000100800 */
[C---:B------:R-:W-:Y:S02]  /*c710*/  LOP3.LUT P6, RZ, R18.reuse, 0x10, RZ, 0xc0, !PT ;  /* 0x0000001012ff7812 */ /* 0x040fe400078cc0ff */
[C---:B------:R-:W-:Y:S01]  /*c720*/  LOP3.LUT P4, RZ, R18.reuse, 0x8, RZ, 0xc0, !PT ;  /* 0x0000000812ff7812 */ /* 0x040fe2000788c0ff */
[----:B------:R-:W0:Y:S01]  /*c730*/  S2R R2, SR_TID.X ;  /* 0x0000000000027919 */ /* 0x000e220000002100 */
[----:B------:R-:W-:Y:S02]  /*c740*/  LOP3.LUT P3, RZ, R18, 0x4, RZ, 0xc0, !PT ;  /* 0x0000000412ff7812 */ /* 0x000fe4000786c0ff */
[----:B------:R-:W-:Y:S02]  /*c750*/  LOP3.LUT R5, R5, 0x40, RZ, 0xc0, !PT ;  /* 0x0000004005057812 */ /* 0x000fe400078ec0ff */
[----:B------:R-:W-:Y:S02]  /*c760*/  LOP3.LUT R7, R7, 0x80, RZ, 0xc0, !PT ;  /* 0x0000008007077812 */ /* 0x000fe400078ec0ff */
[----:B------:R-:W-:-:S02]  /*c770*/  SHF.R.U32.HI R5, RZ, 0x2, R5 ;  /* 0x00000002ff057819 */ /* 0x000fc40000011605 */
[----:B------:R-:W-:Y:S01]  /*c780*/  SHF.R.U32.HI R7, RZ, 0x3, R7 ;  /* 0x00000003ff077819 */ /* 0x000fe20000011607 */
[----:B0-----:R-:W-:-:S05]  /*c790*/  IMAD.SHL.U32 R2, R2, 0x8, RZ ;  /* 0x0000000802027824 */ /* 0x001fca00078e00ff */
[----:B------:R-:W-:-:S04]  /*c7a0*/  LOP3.LUT R2, R2, 0x38, RZ, 0xc0, !PT ;  /* 0x0000003802027812 */ /* 0x000fc800078ec0ff */
[----:B--2---:R-:W-:-:S05]  /*c7b0*/  LEA R2, P2, R2, R0, 0x1 ;  /* 0x0000000002027211 */ /* 0x004fca00078408ff */
[----:B-1----:R-:W-:Y:S01]  /*c7c0*/  IMAD.X R3, RZ, RZ, R6, P2 ;  /* 0x000000ffff037224 */ /* 0x002fe200010e0606 */
[----:B------:R-:W-:-:S04]  /*c7d0*/  ISETP.NE.U32.AND P2, PT, R5, RZ, PT ;  /* 0x000000ff0500720c */ /* 0x000fc80003f45070 */
[----:B------:R-:W-:Y:S01]  /*c7e0*/  @!PT LDS RZ, [RZ] ;  /* 0x00000000fffff984 */ /* 0x000fe20000000800 */
[----:B------:R-:W-:Y:S01]  /*c7f0*/  @!PT LDS RZ, [RZ] ;  /* 0x00000000fffff984 */ /* 0x000fe20000000800 */
[----:B------:R-:W-:Y:S01]  /*c800*/  @!PT LDS RZ, [RZ] ;  /* 0x00000000fffff984 */ /* 0x000fe20000000800 */
[----:B---3--:R0:W-:Y:S04]  /*c810*/  LDGSTS.E.BYPASS.LTC128B.128 [R8+0x27c00], desc[UR38][R2.64], !P6 ;  /* 0x27c0000002087fae */ /* 0x0081e8000f101d66 */
[----:B------:R0:W-:Y:S04]  /*c820*/  LDGSTS.E.BYPASS.LTC128B.128 [R8+0x29c00], desc[UR38][R2.64+0x80], !P4 ;  /* 0x29c0008002087fae */ /* 0x0001e8000e101d66 */
[----:B------:R0:W-:Y:S01]  /*c830*/  LDGSTS.E.BYPASS.LTC128B.128 [R8+0x2bc00], desc[UR38][R2.64+0x100], !P3 ;  /* 0x2bc0010002087fae */ /* 0x0001e2000d901d66 */
[----:B------:R-:W-:-:S03]  /*c840*/  ISETP.NE.U32.AND P3, PT, R7, RZ, PT ;  /* 0x000000ff0700720c */ /* 0x000fc60003f65070 */
[----:B------:R0:W-:Y:S04]  /*c850*/  LDGSTS.E.BYPASS.LTC128B.128 [R8+0x2dc00], desc[UR38][R2.64+0x180], !P5 ;  /* 0x2dc0018002087fae */ /* 0x0001e8000e901d66 */
[----:B------:R0:W-:Y:S04]  /*c860*/  LDGSTS.E.BYPASS.LTC128B.128 [R8+0x2fc00], desc[UR38][R2.64+0x200], !P0 ;  /* 0x2fc0020002087fae */ /* 0x0001e8000c101d66 */
[----:B------:R0:W-:Y:S04]  /*c870*/  LDGSTS.E.BYPASS.LTC128B.128 [R8+0x31c00], desc[UR38][R2.64+0x280], !P1 ;  /* 0x31c0028002087fae */ /* 0x0001e8000c901d66 */
[----:B------:R0:W-:Y:S04]  /*c880*/  LDGSTS.E.BYPASS.LTC128B.128 [R8+0x33c00], desc[UR38][R2.64+0x300], P2 ;  /* 0x33c0030002087fae */ /* 0x0001e80009101d66 */
[----:B------:R0:W-:Y:S02]  /*c890*/  LDGSTS.E.BYPASS.LTC128B.128 [R8+0x35c00], desc[UR38][R2.64+0x380], P3 ;  /* 0x35c0038002087fae */ /* 0x0001e40009901d66 */
.L_x_3447:
[----:B------:R-:W-:Y:S05]  /*c8a0*/  BSYNC B0 ;  /* 0x0000000000007941 */ /* 0x000fea0003800000 */
.L_x_3446:
[----:B0-----:R-:W2:Y:S01]  /*c8b0*/  LDL R2, [R1+0x50] ;  /* 0x0000500001027983 */ /* 0x001ea20000100800 */
        /* <DEDUP_REMOVED lines=8> */
[----:B------:R-:W0:Y:S03]  /*c940*/  SYNCS.PHASECHK.TRANS64.TRYWAIT P0, [UR36+0x38820], R0 ;  /* 0x03882000ff0075a7 */ /* 0x000e260008000164 */
[----:B0-----:R-:W-:Y:S05]  /*c950*/  @!P0 BRA `(.L_x_3449) ;  /* 0x0000004800608947 */ /* 0x001fea0003800000 */
.L_x_3567:
[----:B------:R-:W-:Y:S05]  /*c960*/  BSYNC B0 ;  /* 0x0000000000007941 */ /* 0x000fea0003800000 */
.L_x_3448:
[----:B------:R-:W-:Y:S01]  /*c970*/  LOP3.LUT P0, RZ, R18, 0x2, RZ, 0xc0, !PT ;  /* 0x0000000212ff7812 */ /* 0x000fe2000780c0ff */
[----:B------:R-:W-:-:S12]  /*c980*/  BSSY B0, `(.L_x_3450) ;  /* 0x0000094000007945 */ /* 0x000fd80003800000 */
[----:B------:R-:W-:Y:S05]  /*c990*/  @!P0 BRA `(.L_x_3451) ;  /* 0x0000000800488947 */ /* 0x000fea0003800000 */
[----:B------:R-:W2:Y:S01]  /*c9a0*/  LDL R4, [R1+0x8] ;  /* 0x0000080001047983 */ /* 0x000ea20000100800 */
        /* <DEDUP_REMOVED lines=8> */
.L_x_3568:
[----:B------:R-:W-:Y:S05]  /*ca30*/  BSYNC B1 ;  /* 0x0000000000017941 */ /* 0x000fea0003800000 */
.L_x_3452:
        /* <DEDUP_REMOVED lines=9> */
.L_x_3455:
[----:B------:R-:W-:Y:S05]  /*cad0*/  BSYNC B1 ;  /* 0x0000000000017941 */ /* 0x000fea0003800000 */
.L_x_3454:
        /* <DEDUP_REMOVED lines=11> */
.L_x_3456:
        /* <DEDUP_REMOVED lines=15> */
.L_x_3457:
        /* <DEDUP_REMOVED lines=15> */
.L_x_3458:
        /* <DEDUP_REMOVED lines=15> */
.L_x_3459:
        /* <DEDUP_REMOVED lines=15> */
.L_x_3460:
        /* <DEDUP_REMOVED lines=15> */
.L_x_3461:
        /* <DEDUP_REMOVED lines=15> */
.L_x_3462:
        /* <DEDUP_REMOVED lines=15> */
.L_x_3463:
        /* <DEDUP_REMOVED lines=10> */
.L_x_3451:
[----:B------:R-:W-:Y:S05]  /*d2c0*/  BSYNC B0 ;  /* 0x0000000000007941 */ /* 0x000fea0003800000 */
.L_x_3450:
[----:B------:R-:W2:Y:S04]  /*d2d0*/  LDL.LU R4, [R1+0x4c] ;  /* 0x00004c0001047983 */ /* 0x000ea80000300800 */
[----:B------:R-:W3:Y:S01]  /*d2e0*/  LDL.LU R7, [R1+0x8] ;  /* 0x0000080001077983 */ /* 0x000ee20000300800 */
[----:B------:R-:W-:-:S05]  /*d2f0*/  VIADD R19, R19, 0x1 ;  /* 0x0000000113137836 */ /* 0x000fca0000000000 */
[----:B------:R-:W-:-:S04]  /*d300*/  ISETP.NE.AND P0, PT, R19, 0x2, PT ;  /* 0x000000021300780c */ /* 0x000fc80003f05270 */
[----:B0-----:R-:W-:Y:S02]  /*d310*/  SEL R0, RZ, 0x1, P0 ;  /* 0x00000001ff007807 */ /* 0x001fe40000000000 */
[----:B------:R-:W-:Y:S02]  /*d320*/  SEL R19, R19, RZ, P0 ;  /* 0x000000ff13137207 */ /* 0x000fe40000000000 */
[----:B--2---:R-:W-:Y:S02]  /*d330*/  ISETP.GE.AND P1, PT, R4, 0x41, PT ;  /* 0x000000410400780c */ /* 0x004fe40003f26270 */
[----:B---3--:R-:W-:-:S05]  /*d340*/  LOP3.LUT R7, R7, R0, RZ, 0x3c, !PT ;  /* 0x0000000007077212 */ /* 0x008fca00078e3cff */
[----:B------:R0:W-:Y:S06]  /*d350*/  STL [R1+0x8], R7 ;  /* 0x0000080701007387 */ /* 0x0001ec0000100800 */
[----:B------:R-:W-:Y:S05]  /*d360*/  @!P1 BRA `(.L_x_3464) ;  /* 0x0000002800509947 */ /* 0x000fea0003800000 */
[----:B------:R-:W1:Y:S01]  /*d370*/  LDL R4, [R1+0x20] ;  /* 0x0000200001047983 */ /* 0x000e620000100800 */
[----:B------:R-:W-:Y:S02]  /*d380*/  IMAD.MOV.U32 R0, RZ, RZ, 0x1 ;  /* 0x00000001ff007424 */ /* 0x000fe400078e00ff */
[----:B-1----:R-:W-:-:S05]  /*d390*/  IMAD.MOV R6, RZ, RZ, -R4 ;  /* 0x000000ffff067224 */ /* 0x002fca00078e0a04 */
[----:B------:R-:W-:-:S05]  /*d3a0*/  VIADDMNMX R6, R6, R0, 0xffffffff, !PT ;  /* 0xffffffff06067446 */ /* 0x000fca0007800100 */
[----:B------:R-:W-:-:S05]  /*d3b0*/  IMAD.IADD R0, R4, 0x1, R6 ;  /* 0x0000000104007824 */ /* 0x000fca00078e0206 */
[----:B------:R-:W-:-:S04]  /*d3c0*/  LOP3.LUT R0, R0, 0x1, RZ, 0xc0, !PT ;  /* 0x0000000100007812 */ /* 0x000fc800078ec0ff */
[----:B------:R-:W-:Y:S01]  /*d3d0*/  ISETP.NE.U32.AND P0, PT, R0, 0x1, PT ;  /* 0x000000010000780c */ /* 0x000fe20003f05070 */
[----:B------:R-:W-:-:S12]  /*d3e0*/  VIADD R0, R4, 0xfffffffe ;  /* 0xfffffffe04007836 */ /* 0x000fd80000000000 */
[----:B------:R-:W-:Y:S05]  /*d3f0*/  @P0 BRA `(.L_x_3465) ;  /* 0x0000000c005c0947 */ /* 0x000fea0003800000 */
[----:B------:R-:W-:Y:S01]  /*d400*/  LOP3.LUT P2, RZ, R18, 0x2, RZ, 0xc0, !PT ;  /* 0x0000000212ff7812 */ /* 0x000fe2000784c0ff */
[----:B------:R-:W-:-:S12]  /*d410*/  BSSY B0, `(.L_x_3466) ;  /* 0x00000cc000007945 */ /* 0x000fd80003800000 */
[----:B------:R-:W-:Y:S05]  /*d420*/  @!P2 BRA `(.L_x_3467) ;  /* 0x0000000c0028a947 */ /* 0x000fea0003800000 */
[----:B------:R-:W-:-:S13]  /*d430*/  LOP3.LUT P2, RZ, R18, 0x1, RZ, 0xc0, !PT ;  /* 0x0000000112ff7812 */ /* 0x000fda000784c0ff */
[----:B------:R-:W-:Y:S05]  /*d440*/  @!P2 BRA `(.L_x_3468) ;  /* 0x000000000050a947 */ /* 0x000fea0003800000 */
[----:B------:R-:W2:Y:S01]  /*d450*/  LDL R9, [R1+0xc] ;  /* 0x00000c0001097983 */ /* 0x000ea20000100800 */
[----:B------:R-:W1:Y:S01]  /*d460*/  LDC R5, c[0x0][0x43c] ;  /* 0x00010f00ff057b82 */ /* 0x000e620000000800 */
[----:B------:R-:W-:Y:S02]  /*d470*/  ULDC.64 UR4, c[0x0][0x428] ;  /* 0x00010a0000047ab9 */ /* 0x000fe40000000a00 */
[----:B------:R-:W3:Y:S01]  /*d480*/  LDL R8, [R1] ;  /* 0x0000000001087983 */ /* 0x000ee20000100800 */
[----:B-1----:R-:W-:-:S13]  /*d490*/  ISETP.NE.AND P0, PT, R5, 0x1, PT ;  /* 0x000000010500780c */ /* 0x002fda0003f05270 */
[----:B------:R-:W1:Y:S02]  /*d4a0*/  @P0 LDC.64 R2, c[0x0][0x440] ;  /* 0x00011000ff020b82 */ /* 0x000e640000000a00 */
[----:B-1----:R-:W-:-:S04]  /*d4b0*/  @P0 IMAD.HI.U32 R4, R0, R2, RZ ;  /* 0x0000000200040227 */ /* 0x002fc800078e00ff */
        /* <DEDUP_REMOVED lines=13> */
.L_x_3468:
        /* <DEDUP_REMOVED lines=8> */
.L_x_3569:
[----:B------:R-:W-:Y:S05]  /*d610*/  BSYNC B1 ;  /* 0x0000000000017941 */ /* 0x000fea0003800000 */
.L_x_3469:
        /* <DEDUP_REMOVED lines=9> */
.L_x_3472:
[----:B------:R-:W-:Y:S05]  /*d6b0*/  BSYNC B1 ;  /* 0x0000000000017941 */ /* 0x000fea0003800000 */
.L_x_3471:
        /* <DEDUP_REMOVED lines=11> */
.L_x_3473:
        /* <DEDUP_REMOVED lines=13> */
.L_x_3570:
[----:B------:R-:W-:Y:S05]  /*d840*/  BSYNC B1 ;  /* 0x0000000000017941 */ /* 0x000fea0003800000 */
.L_x_3474:
        /* <DEDUP_REMOVED lines=11> */
.L_x_3477:
[----:B------:R-:W-:Y:S05]  /*d900*/  BSYNC B1 ;  /* 0x0000000000017941 */ /* 0x000fea0003800000 */
.L_x_3476:
        /* <DEDUP_REMOVED lines=9> */
.L_x_3478:
        /* <DEDUP_REMOVED lines=15> */
.L_x_3479:
        /* <DEDUP_REMOVED lines=15> */
.L_x_3480:
        /* <DEDUP_REMOVED lines=15> */
.L_x_3481:
        /* <DEDUP_REMOVED lines=15> */
.L_x_3482:
        /* <DEDUP_REMOVED lines=15> */
.L_x_3483:
        /* <DEDUP_REMOVED lines=15> */
.L_x_3484:
        /* <DEDUP_REMOVED lines=15> */
.L_x_3485:
        /* <DEDUP_REMOVED lines=10> */
.L_x_3467:
[----:B------:R-:W-:Y:S05]  /*e0d0*/  BSYNC B0 ;  /* 0x0000000000007941 */ /* 0x000fea0003800000 */
.L_x_3466:
[----:B------:R-:W2:Y:S04]  /*e0e0*/  LDL.LU R5, [R1+0x8] ;  /* 0x0000080001057983 */ /* 0x000ea80000300800 */
[----:B------:R-:W3:Y:S01]  /*e0f0*/  LDL.LU R4, [R1+0x20] ;  /* 0x0000200001047983 */ /* 0x000ee20000300800 */
[----:B------:R-:W-:-:S05]  /*e100*/  VIADD R19, R19, 0x1 ;  /* 0x0000000113137836 */ /* 0x000fca0000000000 */
[----:B------:R-:W-:-:S04]  /*e110*/  ISETP.NE.AND P0, PT, R19, 0x2, PT ;  /* 0x000000021300780c */ /* 0x000fc80003f05270 */
[----:B------:R-:W-:Y:S02]  /*e120*/  SEL R0, RZ, 0x1, P0 ;  /* 0x00000001ff007807 */ /* 0x000fe40000000000 */
[----:B------:R-:W-:Y:S02]  /*e130*/  SEL R19, R19, RZ, P0 ;  /* 0x000000ff13137207 */ /* 0x000fe40000000000 */
[----:B--2---:R-:W-:Y:S01]  /*e140*/  LOP3.LUT R5, R5, R0, RZ, 0x3c, !PT ;  /* 0x0000000005057212 */ /* 0x004fe200078e3cff */
[----:B---3--:R-:W-:-:S04]  /*e150*/  VIADD R0, R4, 0xfffffffd ;  /* 0xfffffffd04007836 */ /* 0x008fc80000000000 */
[----:B------:R1:W-:Y:S03]  /*e160*/  STL [R1+0x8], R5 ;  /* 0x0000080501007387 */ /* 0x0003e60000100800 */
.L_x_3465:
[----:B------:R-:W2:Y:S01]  /*e170*/  LDL.LU R2, [R1+0x1c] ;  /* 0x00001c0001027983 */ /* 0x000ea20000300800 */
[----:B------:R-:W-:Y:S01]  /*e180*/  IMAD.MOV R6, RZ, RZ, -R6 ;  /* 0x000000ffff067224 */ /* 0x000fe200078e0a06 */
[----:B------:R-:W-:Y:S04]  /*e190*/  BSSY B0, `(.L_x_3464) ;  /* 0x00001b1000007945 */ /* 0x000fe80003800000 */
[----:B--2---:R-:W-:-:S13]  /*e1a0*/  ISETP.NE.AND P0, PT, R2, R6, PT ;  /* 0x000000060200720c */ /* 0x004fda0003f05270 */
[----:B------:R-:W-:Y:S05]  /*e1b0*/  @!P0 BRA `(.L_x_3486) ;  /* 0x0000001800b88947 */ /* 0x000fea0003800000 */
.L_x_3527:
[----:B------:R-:W-:Y:S01]  /*e1c0*/  LOP3.LUT P0, RZ, R18, 0x2, RZ, 0xc0, !PT ;  /* 0x0000000212ff7812 */ /* 0x000fe2000780c0ff */
[----:B------:R-:W-:-:S12]  /*e1d0*/  BSSY B1, `(.L_x_3487) ;  /* 0x00000ce000017945 */ /* 0x000fd80003800000 */
[----:B--2---:R-:W-:Y:S05]  /*e1e0*/  @!P0 BRA `(.L_x_3488) ;  /* 0x0000000c00308947 */ /* 0x004fea0003800000 */
[----:B------:R-:W-:Y:S01]  /*e1f0*/  LOP3.LUT P0, RZ, R18, 0x1, RZ, 0xc0, !PT ;  /* 0x0000000112ff7812 */ /* 0x000fe2000780c0ff */
[----:B------:R-:W-:-:S12]  /*e200*/  IMAD.MOV.U32 R6, RZ, RZ, R0 ;  /* 0x000000ffff067224 */ /* 0x000fd800078e0000 */
[----:B------:R-:W-:Y:S05]  /*e210*/  @!P0 BRA `(.L_x_3489) ;  /* 0x0000000000508947 */ /* 0x000fea0003800000 */
[----:B0-----:R-:W2:Y:S01]  /*e220*/  LDL R7, [R1+0xc] ;  /* 0x00000c0001077983 */ /* 0x001ea20000100800 */
[----:B------:R-:W0:Y:S01]  /*e230*/  LDC R6, c[0x0][0x43c] ;  /* 0x00010f00ff067b82 */ /* 0x000e220000000800 */
[----:B------:R-:W-:Y:S02]  /*e240*/  ULDC.64 UR4, c[0x0][0x428] ;  /* 0x00010a0000047ab9 */ /* 0x000fe40000000a00 */
[----:B-1----:R-:W3:Y:S01]  /*e250*/  LDL R5, [R1] ;  /* 0x0000000001057983 */ /* 0x002ee20000100800 */
        /* <DEDUP_REMOVED lines=16> */
.L_x_3489:
[----:B------:R-:W3:Y:S01]  /*e360*/  LDL R2, [R1+0x8] ;  /* 0x0000080001027983 */ /* 0x000ee20000100800 */
        /* <DEDUP_REMOVED lines=8> */
.L_x_3571:
[----:B------:R-:W-:Y:S05]  /*e3f0*/  BSYNC B2 ;  /* 0x0000000000027941 */ /* 0x000fea0003800000 */
.L_x_3490:
        /* <DEDUP_REMOVED lines=9> */
.L_x_3493:
[----:B------:R-:W-:Y:S05]  /*e490*/  BSYNC B2 ;  /* 0x0000000000027941 */ /* 0x000fea0003800000 */
.L_x_3492:
        /* <DEDUP_REMOVED lines=11> */
.L_x_3494:
        /* <DEDUP_REMOVED lines=13> */
.L_x_3572:
[----:B------:R-:W-:Y:S05]  /*e620*/  BSYNC B2 ;  /* 0x0000000000027941 */ /* 0x000fea0003800000 */
.L_x_3495:
        /* <DEDUP_REMOVED lines=11> */
.L_x_3498:
[----:B------:R-:W-:Y:S05]  /*e6e0*/  BSYNC B2 ;  /* 0x0000000000027941 */ /* 0x000fea0003800000 */
.L_x_3497:
        /* <DEDUP_REMOVED lines=9> */
.L_x_3499:
        /* <DEDUP_REMOVED lines=15> */
.L_x_3500:
        /* <DEDUP_REMOVED lines=15> */
.L_x_3501:
        /* <DEDUP_REMOVED lines=15> */
.L_x_3502:
        /* <DEDUP_REMOVED lines=15> */
.L_x_3503:
        /* <DEDUP_REMOVED lines=15> */
.L_x_3504:
        /* <DEDUP_REMOVED lines=15> */
.L_x_3505:
        /* <DEDUP_REMOVED lines=15> */
.L_x_3506:
        /* <DEDUP_REMOVED lines=10> */
.L_x_3488:
[----:B------:R-:W-:Y:S05]  /*eeb0*/  BSYNC B1 ;  /* 0x0000000000017941 */ /* 0x000fea0003800000 */
.L_x_3487:
[----:B------:R-:W2:Y:S01]  /*eec0*/  LDL.LU R2, [R1+0x8] ;  /* 0x0000080001027983 */ /* 0x000ea20000300800 */
[----:B------:R-:W-:Y:S01]  /*eed0*/  LOP3.LUT P2, RZ, R18, 0x2, RZ, 0xc0, !PT ;  /* 0x0000000212ff7812 */ /* 0x000fe2000784c0ff */
[----:B0-----:R-:W-:Y:S01]  /*eee0*/  VIADD R7, R19, 0x1 ;  /* 0x0000000113077836 */ /* 0x001fe20000000000 */
[----:B------:R-:W-:Y:S04]  /*eef0*/  BSSY B1, `(.L_x_3507) ;  /* 0x00000d1000017945 */ /* 0x000fe80003800000 */
[----:B------:R-:W-:-:S04]  /*ef00*/  ISETP.NE.AND P0, PT, R7, 0x2, PT ;  /* 0x000000020700780c */ /* 0x000fc80003f05270 */
[----:B------:R-:W-:Y:S02]  /*ef10*/  SEL R6, RZ, 0x1, P0 ;  /* 0x00000001ff067807 */ /* 0x000fe40000000000 */
[----:B------:R-:W-:Y:S02]  /*ef20*/  SEL R7, R7, RZ, P0 ;  /* 0x000000ff07077207 */ /* 0x000fe40000000000 */
[----:B--2---:R-:W-:Y:S01]  /*ef30*/  LOP3.LUT R6, R2, R6, RZ, 0x3c, !PT ;  /* 0x0000000602067212 */ /* 0x004fe200078e3cff */
[----:B------:R-:W-:Y:S06]  /*ef40*/  @!P2 BRA `(.L_x_3508) ;  /* 0x0000000c002ca947 */ /* 0x000fec0003800000 */
[----:B------:R-:W-:Y:S01]  /*ef50*/  LOP3.LUT P2, RZ, R18, 0x1, RZ, 0xc0, !PT ;  /* 0x0000000112ff7812 */ /* 0x000fe2000784c0ff */
[----:B------:R-:W-:-:S12]  /*ef60*/  VIADD R8, R0, 0xffffffff ;  /* 0xffffffff00087836 */ /* 0x000fd80000000000 */
[----:B------:R-:W-:Y:S05]  /*ef70*/  @!P2 BRA `(.L_x_3509) ;  /* 0x000000000050a947 */ /* 0x000fea0003800000 */
[----:B------:R-:W2:Y:S01]  /*ef80*/  LDL R10, [R1+0xc] ;  /* 0x00000c00010a7983 */ /* 0x000ea20000100800 */
[----:B------:R-:W0:Y:S01]  /*ef90*/  LDC R4, c[0x0][0x43c] ;  /* 0x00010f00ff047b82 */ /* 0x000e220000000800 */
[----:B------:R-:W-:Y:S02]  /*efa0*/  ULDC.64 UR4, c[0x0][0x428] ;  /* 0x00010a0000047ab9 */ /* 0x000fe40000000a00 */
[----:B------:R-:W3:Y:S01]  /*efb0*/  LDL R9, [R1] ;  /* 0x0000000001097983 */ /* 0x000ee20000100800 */
[----:B0-----:R-:W-:-:S13]  /*efc0*/  ISETP.NE.AND P0, PT, R4, 0x1, PT ;  /* 0x000000010400780c */ /* 0x001fda0003f05270 */
        /* <DEDUP_REMOVED lines=15> */
.L_x_3509:
        /* <DEDUP_REMOVED lines=8> */
.L_x_3573:
[----:B------:R-:W-:Y:S05]  /*f140*/  BSYNC B2 ;  /* 0x0000000000027941 */ /* 0x000fea0003800000 */
.L_x_3510:
        /* <DEDUP_REMOVED lines=9> */
.L_x_3513:
[----:B------:R-:W-:Y:S05]  /*f1e0*/  BSYNC B2 ;  /* 0x0000000000027941 */ /* 0x000fea0003800000 */
.L_x_3512:
        /* <DEDUP_REMOVED lines=11> */
.L_x_3514:
        /* <DEDUP_REMOVED lines=13> */
.L_x_3574:
[----:B------:R-:W-:Y:S05]  /*f370*/  BSYNC B2 ;  /* 0x0000000000027941 */ /* 0x000fea0003800000 */
.L_x_3515:
        /* <DEDUP_REMOVED lines=11> */
.L_x_3518:
[----:B------:R-:W-:Y:S05]  /*f430*/  BSYNC B2 ;  /* 0x0000000000027941 */ /* 0x000fea0003800000 */
.L_x_3517:
        /* <DEDUP_REMOVED lines=9> */
.L_x_3519:
        /* <DEDUP_REMOVED lines=15> */
.L_x_3520:
        /* <DEDUP_REMOVED lines=15> */
.L_x_3521:
        /* <DEDUP_REMOVED lines=15> */
.L_x_3522:
        /* <DEDUP_REMOVED lines=15> */
.L_x_3523:
        /* <DEDUP_REMOVED lines=15> */
.L_x_3524:
        /* <DEDUP_REMOVED lines=15> */
.L_x_3525:
        /* <DEDUP_REMOVED lines=15> */
.L_x_3526:
        /* <DEDUP_REMOVED lines=10> */
.L_x_3508:
[----:B------:R-:W-:Y:S05]  /*fc00*/  BSYNC B1 ;  /* 0x0000000000017941 */ /* 0x000fea0003800000 */
.L_x_3507:
[----:B------:R-:W-:Y:S01]  /*fc10*/  VIADD R7, R7, 0x1 ;  /* 0x0000000107077836 */ /* 0x000fe20000000000 */
[C---:B------:R-:W-:Y:S01]  /*fc20*/  ISETP.GT.AND P1, PT, R0.reuse, 0x1, PT ;  /* 0x000000010000780c */ /* 0x040fe20003f24270 */
[----:B------:R-:W-:-:S03]  /*fc30*/  VIADD R0, R0, 0xfffffffe ;  /* 0xfffffffe00007836 */ /* 0x000fc60000000000 */
[----:B------:R-:W-:-:S04]  /*fc40*/  ISETP.NE.AND P0, PT, R7, 0x2, PT ;  /* 0x000000020700780c */ /* 0x000fc80003f05270 */
[----:B------:R-:W-:Y:S02]  /*fc50*/  SEL R2, RZ, 0x1, P0 ;  /* 0x00000001ff027807 */ /* 0x000fe40000000000 */
[----:B------:R-:W-:Y:S02]  /*fc60*/  SEL R19, R7, RZ, P0 ;  /* 0x000000ff07137207 */ /* 0x000fe40000000000 */
[----:B------:R-:W-:-:S05]  /*fc70*/  LOP3.LUT R2, R6, R2, RZ, 0x3c, !PT ;  /* 0x0000000206027212 */ /* 0x000fca00078e3cff */
[----:B------:R2:W-:Y:S01]  /*fc80*/  STL [R1+0x8], R2 ;  /* 0x0000080201007387 */ /* 0x0005e20000100800 */
[----:B------:R-:W-:Y:S05]  /*fc90*/  @P1 BRA `(.L_x_3527) ;  /* 0xffffffe400481947 */ /* 0x000fea000383ffff */
.L_x_3486:
[----:B------:R-:W-:Y:S05]  /*fca0*/  BSYNC B0 ;  /* 0x0000000000007941 */ /* 0x000fea0003800000 */
.L_x_3464:
        /* <DEDUP_REMOVED lines=10> */
.L_x_3432:
[----:B0-----:R-:W0:Y:S01]  /*fd50*/  S2R R3, SR_CgaCtaId ;  /* 0x0000000000037919 */ /* 0x001e220000008800 */
[----:B------:R-:W-:Y:S01]  /*fd60*/  MOV R0, 0x400 ;  /* 0x0000040000007802 */ /* 0x000fe20000000f00 */
[----:B------:R-:W-:Y:S01]  /*fd70*/  BSSY B0, `(.L_x_3529) ;  /* 0x0000005000007945 */ /* 0x000fe20003800000 */
[----:B------:R-:W-:Y:S02]  /*fd80*/  SHF.L.U32 R2, R2, 0x1f, RZ ;  /* 0x0000001f02027819 */ /* 0x000fe400000006ff */
[----:B0-----:R-:W-:-:S04]  /*fd90*/  LEA R9, R3, R0, 0x18 ;  /* 0x0000000003097211 */ /* 0x001fc800078ec0ff */
[----:B------:R-:W0:Y:S02]  /*fda0*/  SYNCS.PHASECHK.TRANS64.TRYWAIT P0, [R9+URZ+0x38820], R2 ;  /* 0x03882002090075a7 */ /* 0x000e24000800017f */
[----:B0-----:R-:W-:Y:S05]  /*fdb0*/  @!P0 BRA `(.L_x_3530) ;  /* 0x0000001400ec8947 */ /* 0x001fea0003800000 */
.L_x_3575:
[----:B------:R-:W-:Y:S05]  /*fdc0*/  BSYNC B0 ;  /* 0x0000000000007941 */ /* 0x000fea0003800000 */
.L_x_3529:
[----:B------:R-:W-:-:S03]  /*fdd0*/  UMOV UR4, 0xffffffff ;  /* 0xffffffff00047882 */ /* 0x000fc60000000000 */
[----:B------:R-:W-:Y:S05]  /*fde0*/  BRA.DIV UR4, `(.L_x_3531) ;  /* 0x0000001604f47947 */ /* 0x000fea000b800000 */
[----:B------:R-:W2:Y:S02]  /*fdf0*/  S2R R0, SR_TID.X ;  /* 0x0000000000007919 */ /* 0x000ea40000002100 */
[----:B--2---:R-:W-:-:S04]  /*fe00*/  SHF.R.U32.HI R0, RZ, 0x5, R0 ;  /* 0x00000005ff007819 */ /* 0x004fc80000011600 */
[----:B------:R-:W-:-:S05]  /*fe10*/  LOP3.LUT R0, R0, 0x3, RZ, 0xc0, !PT ;  /* 0x0000000300007812 */ /* 0x000fca00078ec0ff */
[----:B------:R2:W3:Y:S02]  /*fe20*/  SHFL.IDX PT, R14, R0, RZ, 0x1f ;  /* 0x00001fff000e7589 */ /* 0x0004e400000e0000 */
.L_x_3578:
[----:B---3--:R-:W-:Y:S01]  /*fe30*/  ISETP.NE.AND P0, PT, R14, RZ, PT ;  /* 0x000000ff0e00720c */ /* 0x008fe20003f05270 */
[----:B------:R-:W-:-:S12]  /*fe40*/  BSSY B0, `(.L_x_3532) ;  /* 0x000001e000007945 */ /* 0x000fd80003800000 */
[----:B------:R-:W-:Y:S05]  /*fe50*/  @P0 BRA `(.L_x_3533) ;  /* 0x0000000000700947 */ /* 0x000fea0003800000 */
[----:B------:R-:W-:-:S03]  /*fe60*/  UMOV UR4, 0xffffffff ;  /* 0xffffffff00047882 */ /* 0x000fc60000000000 */
[----:B------:R-:W-:Y:S05]  /*fe70*/  BRA.DIV UR4, `(.L_x_3534) ;  /* 0x0000001a04047947 */ /* 0x000fea000b800000 */
[----:B------:R-:W-:-:S13]  /*fe80*/  ELECT P6, URZ, PT ;  /* 0x00000000003f782f */ /* 0x000fda00038c0000 */
.L_x_3581:
[----:B------:R-:W-:Y:S05]  /*fe90*/  @!P6 BRA `(.L_x_3533) ;  /* 0x000000000060e947 */ /* 0x000fea0003800000 */
[----:B-1----:R-:W3:Y:S01]  /*fea0*/  LDL.LU R6, [R1+0x8] ;  /* 0x0000080001067983 */ /* 0x002ee20000300800 */
[----:B--2---:R-:W-:Y:S02]  /*feb0*/  VIADD R0, R9, 0x38840 ;  /* 0x0003884009007836 */ /* 0x004fe40000000000 */
[C---:B0-----:R-:W-:Y:S02]  /*fec0*/  VIADD R2, R19.reuse, 0x1 ;  /* 0x0000000113027836 */ /* 0x041fe40000000000 */
        /* <DEDUP_REMOVED lines=10> */
.L_x_3582:
[----:B------:R-:W1:Y:S01]  /*ff70*/  SYNCS.PHASECHK.TRANS64.TRYWAIT P0, [R7+URZ], R2 ;  /* 0x00000002070075a7 */ /* 0x000e62000800017f */
[----:B------:R-:W-:-:S04]  /*ff80*/  VIADD R0, R9, 0x38860 ;  /* 0x0003886009007836 */ /* 0x000fc80000000000 */
[----:B------:R-:W-:Y:S01]  /*ff90*/  IMAD R19, R19, 0x8, R0 ;  /* 0x0000000813137824 */ /* 0x000fe200078e0200 */
[----:B-1----:R-:W-:Y:S06]  /*ffa0*/  @!P0 BRA `(.L_x_3536) ;  /* 0x0000001400ec8947 */ /* 0x002fec0003800000 */
.L_x_3583:
[----:B------:R-:W2:Y:S02]  /*ffb0*/  SYNCS.PHASECHK.TRANS64.TRYWAIT P0, [R19+URZ], R4 ;  /* 0x00000004130075a7 */ /* 0x000ea4000800017f */
[----:B--2---:R-:W-:Y:S05]  /*ffc0*/  @!P0 BRA `(.L_x_3537) ;  /* 0x0000001400f88947 */ /* 0x004fea0003800000 */
.L_x_3584:
[----:B------:R-:W-:-:S07]  /*ffd0*/  IMAD R3, R3, 0x8, R0 ;  /* 0x0000000803037824 */ /* 0x000fce00078e0200 */
.L_x_3538:
[----:B---3--:R3:W4:Y:S02]  /*ffe0*/  SYNCS.PHASECHK.TRANS64.TRYWAIT P0, [R3+URZ], R2 ;  /* 0x00000002030075a7 */ /* 0x008724000800017f */
[----:B----4-:R-:W-:Y:S05]  /*fff0*/  @!P0 NANOSLEEP.SYNCS 0x989680 ;  /* 0x009896800000895d */ /* 0x010fea0003900000 */
[----:B------:R-:W4:Y:S02]  /*10000*/  @!P0 SYNCS.PHASECHK.TRANS64 P0, [R3+URZ], R2 ;  /* 0x00000002030085a7 */ /* 0x000f24000800007f */
[----:B----4-:R-:W-:Y:S05]  /*10010*/  @!P0 BRA `(.L_x_3538) ;  /* 0xfffffffc00f08947 */ /* 0x010fea000383ffff */
.L_x_3533:
[----:B------:R-:W-:Y:S05]  /*10020*/  BSYNC B0 ;  /* 0x0000000000007941 */ /* 0x000fea0003800000 */
.L_x_3532:
[----:B------:R-:W-:Y:S05]  /*10030*/  EXIT ;  /* 0x000000000000794d */ /* 0x000fea0003800000 */
.L_x_3406:
[----:B0-----:R-:W-:-:S04]  /*10040*/  IMAD.U32 R3, RZ, RZ, UR37 ;  /* 0x00000025ff037e24 */ /* 0x001fc8000f8e00ff */
[----:B------:R0:W1:Y:S03]  /*10050*/  SYNCS.PHASECHK.TRANS64.TRYWAIT P1, [R3+URZ+0x38800], R0 ;  /* 0x03880000030075a7 */ /* 0x000066000802017f */
[----:B-1----:R-:W-:Y:S05]  /*10060*/  @!P1 NANOSLEEP.SYNCS 0x989680 ;  /* 0x009896800000995d */ /* 0x002fea0003900000 */
[----:B------:R-:W1:Y:S02]  /*10070*/  @!P1 SYNCS.PHASECHK.TRANS64 P1, [R3+URZ+0x38800], R0 ;  /* 0x03880000030095a7 */ /* 0x000e64000802007f */
[----:B-1----:R-:W-:Y:S05]  /*10080*/  @!P1 BRA `(.L_x_3406) ;  /* 0xfffffffc00ec9947 */ /* 0x002fea000383ffff */
[----:B------:R-:W-:Y:S05]  /*10090*/  BRA `(.L_x_3539) ;  /* 0xffffff2800a87947 */ /* 0x000fea000383ffff */
.L_x_3410:
[----:B--2---:R2:W3:Y:S02]  /*100a0*/  SYNCS.PHASECHK.TRANS64.TRYWAIT P1, [R6+URZ+0x38830], R5 ;  /* 0x03883005060075a7 */ /* 0x0044e4000802017f */
[----:B---3--:R-:W-:Y:S05]  /*100b0*/  @!P1 NANOSLEEP.SYNCS 0x989680 ;  /* 0x009896800000995d */ /* 0x008fea0003900000 */
[----:B------:R-:W3:Y:S02]  /*100c0*/  @!P1 SYNCS.PHASECHK.TRANS64 P1, [R6+URZ+0x38830], R5 ;  /* 0x03883005060095a7 */ /* 0x000ee4000802007f */
[----:B---3--:R-:W-:Y:S05]  /*100d0*/  @!P1 BRA `(.L_x_3410) ;  /* 0xfffffffc00f09947 */ /* 0x008fea000383ffff */
[----:B------:R-:W-:Y:S05]  /*100e0*/  BRA `(.L_x_3409) ;  /* 0xffffff2800c07947 */ /* 0x000fea000383ffff */
.L_x_3411:
[----:B0-----:R-:W-:-:S04]  /*100f0*/  IMAD.U32 R7, RZ, RZ, UR37 ;  /* 0x00000025ff077e24 */ /* 0x001fc8000f8e00ff */
[----:B------:R0:W3:Y:S03]  /*10100*/  SYNCS.PHASECHK.TRANS64.TRYWAIT P1, [R7+URZ+0x38810], R0 ;  /* 0x03881000070075a7 */ /* 0x0000e6000802017f */
[----:B---3--:R-:W-:Y:S05]  /*10110*/  @!P1 NANOSLEEP.SYNCS 0x989680 ;  /* 0x009896800000995d */ /* 0x008fea0003900000 */
[----:B------:R-:W3:Y:S02]  /*10120*/  @!P1 SYNCS.PHASECHK.TRANS64 P1, [R7+URZ+0x38810], R0 ;  /* 0x03881000070095a7 */ /* 0x000ee4000802007f */
[----:B---3--:R-:W-:Y:S05]  /*10130*/  @!P1 BRA `(.L_x_3411) ;  /* 0xfffffffc00ec9947 */ /* 0x008fea000383ffff */
[----:B------:R-:W-:Y:S05]  /*10140*/  BRA `(.L_x_3540) ;  /* 0xffffff2c00487947 */ /* 0x000fea000383ffff */
.L_x_3415:
[----:B----4-:R4:W0:Y:S02]  /*10150*/  SYNCS.PHASECHK.TRANS64.TRYWAIT P1, [R6+URZ+0x38850], R5 ;  /* 0x03885005060075a7 */ /* 0x010824000802017f */
[----:B0-----:R-:W-:Y:S05]  /*10160*/  @!P1 NANOSLEEP.SYNCS 0x989680 ;  /* 0x009896800000995d */ /* 0x001fea0003900000 */
[----:B------:R-:W0:Y:S02]  /*10170*/  @!P1 SYNCS.PHASECHK.TRANS64 P1, [R6+URZ+0x38850], R5 ;  /* 0x03885005060095a7 */ /* 0x000e24000802007f */
[----:B0-----:R-:W-:Y:S05]  /*10180*/  @!P1 BRA `(.L_x_3415) ;  /* 0xfffffffc00f09947 */ /* 0x001fea000383ffff */
[----:B------:R-:W-:Y:S05]  /*10190*/  BRA `(.L_x_3414) ;  /* 0xffffff2c00547947 */ /* 0x000fea000383ffff */
.L_x_3420:
[----:B-1----:R-:W-:-:S04]  /*101a0*/  IMAD.U32 R5, RZ, RZ, UR5 ;  /* 0x00000005ff057e24 */ /* 0x002fc8000f8e00ff */
[----:B------:R1:W2:Y:S03]  /*101b0*/  SYNCS.PHASECHK.TRANS64.TRYWAIT P3, [R5+URZ+0x38830], R0 ;  /* 0x03883000050075a7 */ /* 0x0002a6000806017f */
[----:B--2---:R-:W-:Y:S05]  /*101c0*/  @!P3 NANOSLEEP.SYNCS 0x989680 ;  /* 0x009896800000b95d */ /* 0x004fea0003900000 */
[----:B------:R-:W2:Y:S02]  /*101d0*/  @!P3 SYNCS.PHASECHK.TRANS64 P3, [R5+URZ+0x38830], R0 ;  /* 0x038830000500b5a7 */ /* 0x000ea4000806007f */
[----:B--2---:R-:W-:Y:S05]  /*101e0*/  @!P3 BRA `(.L_x_3420) ;  /* 0xfffffffc00ecb947 */ /* 0x004fea000383ffff */
[----:B------:R-:W-:Y:S05]  /*101f0*/  BRA `(.L_x_3419) ;  /* 0xffffff4c00d07947 */ /* 0x000fea000383ffff */
.L_x_3424:
[----:B-1----:R-:W-:-:S04]  /*10200*/  IMAD.U32 R5, RZ, RZ, UR5 ;  /* 0x00000005ff057e24 */ /* 0x002fc8000f8e00ff */
[----:B------:R1:W3:Y:S03]  /*10210*/  SYNCS.PHASECHK.TRANS64.TRYWAIT P3, [R5+URZ+0x38850], R0 ;  /* 0x03885000050075a7 */ /* 0x0002e6000806017f */
[----:B---3--:R-:W-:Y:S05]  /*10220*/  @!P3 NANOSLEEP.SYNCS 0x989680 ;  /* 0x009896800000b95d */ /* 0x008fea0003900000 */
[----:B------:R-:W3:Y:S02]  /*10230*/  @!P3 SYNCS.PHASECHK.TRANS64 P3, [R5+URZ+0x38850], R0 ;  /* 0x038850000500b5a7 */ /* 0x000ee4000806007f */
[----:B---3--:R-:W-:Y:S05]  /*10240*/  @!P3 BRA `(.L_x_3424) ;  /* 0xfffffffc00ecb947 */ /* 0x008fea000383ffff */
[----:B------:R-:W-:Y:S05]  /*10250*/  BRA `(.L_x_3423) ;  /* 0xffffff5000407947 */ /* 0x000fea000383ffff */
.L_x_3436:
        /* <DEDUP_REMOVED lines=11> */
.L_x_3542:
[----:B------:R-:W-:Y:S05]  /*10310*/  BSYNC B0 ;  /* 0x0000000000007941 */ /* 0x000fea0003800000 */
.L_x_3541:
[----:B------:R-:W-:Y:S05]  /*10320*/  BRA `(.L_x_3543) ;  /* 0xffffffa800787947 */ /* 0x000fea000383ffff */
.L_x_3438:
[----:B------:R-:W-:Y:S01]  /*10330*/  BSSY B0, `(.L_x_3544) ;  /* 0x0000006000007945 */ /* 0x000fe20003800000 */
[----:B------:R-:W-:-:S07]  /*10340*/  IMAD.MOV.U32 R15, RZ, RZ, -0x1 ;  /* 0xffffffffff0f7424 */ /* 0x000fce00078e00ff */
[----:B01----:R-:W-:Y:S05]  /*10350*/  WARPSYNC.COLLECTIVE R15, `(.L_x_3545) ;  /* 0x000000000f0c7348 */ /* 0x003fea0003c00000 */
[----:B------:R-:W-:Y:S02]  /*10360*/  ELECT P6, UR62, PT ;  /* 0x00000000003e782f */ /* 0x000fe400038c0000 */
[----:B------:R-:W-:Y:S01]  /*10370*/  MOV R14, UR62 ;  /* 0x0000003e000e7c02 */ /* 0x000fe20008000f00 */
[----:B01----:R-:W-:Y:S10]  /*10380*/  ENDCOLLECTIVE ;  /* 0x000000000000791b */ /* 0x003ff40003800000 */
.L_x_3545:
[----:B------:R-:W-:Y:S05]  /*10390*/  BSYNC B0 ;  /* 0x0000000000007941 */ /* 0x000fea0003800000 */
.L_x_3544:
[----:B------:R-:W-:Y:S05]  /*103a0*/  BRA `(.L_x_3546) ;  /* 0xffffffa800787947 */ /* 0x000fea000383ffff */
.L_x_3440:
[----:B-1----:R1:W3:Y:S02]  /*103b0*/  SYNCS.PHASECHK.TRANS64.TRYWAIT P0, [R0+URZ+0x38840], R2 ;  /* 0x03884002000075a7 */ /* 0x0022e4000800017f */
[----:B---3--:R-:W-:Y:S05]  /*103c0*/  @!P0 NANOSLEEP.SYNCS 0x989680 ;  /* 0x009896800000895d */ /* 0x008fea0003900000 */
[----:B------:R-:W3:Y:S02]  /*103d0*/  @!P0 SYNCS.PHASECHK.TRANS64 P0, [R0+URZ+0x38840], R2 ;  /* 0x03884002000085a7 */ /* 0x000ee4000800007f */
[----:B---3--:R-:W-:Y:S05]  /*103e0*/  @!P0 BRA `(.L_x_3440) ;  /* 0xfffffffc00f08947 */ /* 0x008fea000383ffff */
[----:B------:R-:W-:Y:S05]  /*103f0*/  BRA `(.L_x_3547) ;  /* 0xffffffa800d07947 */ /* 0x000fea000383ffff */
.L_x_3443:
        /* <DEDUP_REMOVED lines=8> */
.L_x_3548:
[----:B------:R-:W-:Y:S01]  /*10480*/  IMAD.MOV.U32 R13, RZ, RZ, R0 ;  /* 0x000000ffff0d7224 */ /* 0x000fe200078e0000 */
[----:B------:R-:W-:Y:S01]  /*10490*/  LOP3.LUT R5, R5, 0x7f, RZ, 0xc0, !PT ;  /* 0x0000007f05057812 */ /* 0x000fe200078ec0ff */
[----:B------:R-:W-:-:S07]  /*104a0*/  IMAD.MOV.U32 R6, RZ, RZ, R14 ;  /* 0x000000ffff067224 */ /* 0x000fce00078e000e */
[----:B------:R-:W-:Y:S05]  /*104b0*/  WARPSYNC.COLLECTIVE R15, `(.L_x_3549) ;  /* 0x000000000f087348 */ /* 0x000fea0003c00000 */
[----:B------:R0:W1:Y:S02]  /*104c0*/  SHFL.IDX P6, R14, R13, R12, R11 ;  /* 0x0000000c0d0e7389 */ /* 0x00006400000c000b */
[----:B01----:R-:W-:Y:S01]  /*104d0*/  ENDCOLLECTIVE ;  /* 0x000000000000791b */ /* 0x003fe20003800000 */
.L_x_3549:
[----:B------:R-:W-:Y:S02]  /*104e0*/  ULDC UR4, c[0x0][0x288] ;  /* 0x0000a20000047ab9 */ /* 0x000fe40000000800 */
[----:B------:R-:W-:Y:S01]  /*104f0*/  IMAD R3, R7, UR4, RZ ;  /* 0x0000000407037c24 */ /* 0x000fe2000f8e02ff */
[----:B------:R-:W-:Y:S01]  /*10500*/  SHF.R.U32.HI R15, RZ, 0x3, R5 ;  /* 0x00000003ff0f7819 */ /* 0x000fe20000011605 */
[----:B------:R-:W-:Y:S02]  /*10510*/  IMAD.MOV.U32 R13, RZ, RZ, R2 ;  /* 0x000000ffff0d7224 */ /* 0x000fe400078e0002 */
[----:B------:R-:W-:Y:S02]  /*10520*/  IMAD.MOV.U32 R12, RZ, RZ, 0x1 ;  /* 0x00000001ff0c7424 */ /* 0x000fe400078e00ff */
[----:B------:R-:W-:Y:S02]  /*10530*/  IMAD R7, R4, 0x40, R15 ;  /* 0x0000004004077824 */ /* 0x000fe400078e020f */
[----:B------:R-:W-:-:S02]  /*10540*/  IMAD.MOV.U32 R15, RZ, RZ, -0x1 ;  /* 0xffffffffff0f7424 */ /* 0x000fc400078e00ff */
[----:B------:R-:W-:Y:S01]  /*10550*/  IMAD.MOV.U32 R5, RZ, RZ, R14 ;  /* 0x000000ffff057224 */ /* 0x000fe200078e000e */
[----:B------:R-:W-:-:S13]  /*10560*/  ISETP.GE.AND P1, PT, R7, R3, PT ;  /* 0x000000030700720c */ /* 0x000fda0003f26270 */
[----:B------:R-:W-:Y:S05]  /*10570*/  WARPSYNC.COLLECTIVE R15, `(.L_x_3550) ;  /* 0x000000000f087348 */ /* 0x000fea0003c00000 */
[----:B------:R0:W1:Y:S02]  /*10580*/  SHFL.IDX P6, R14, R13, R12, R11 ;  /* 0x0000000c0d0e7389 */ /* 0x00006400000c000b */
[----:B01----:R-:W-:Y:S01]  /*10590*/  ENDCOLLECTIVE ;  /* 0x000000000000791b */ /* 0x003fe20003800000 */
.L_x_3550:
[----:B------:R0:W-:Y:S01]  /*105a0*/  STL [R1+0x14], R7 ;  /* 0x0000140701007387 */ /* 0x0001e20000100800 */
[----:B------:R-:W-:Y:S01]  /*105b0*/  @!P1 LEA R5, P2, R10, R5, 0x1 ;  /* 0x000000050a059211 */ /* 0x000fe200078408ff */
[----:B------:R-:W-:-:S04]  /*105c0*/  IMAD.MOV.U32 R13, RZ, RZ, R0 ;  /* 0x000000ffff0d7224 */ /* 0x000fc800078e0000 */
[----:B------:R-:W-:-:S05]  /*105d0*/  @!P1 IMAD.X R4, RZ, RZ, R6, P2 ;  /* 0x000000ffff049224 */ /* 0x000fca00010e0606 */
[----:B------:R-:W-:Y:S01]  /*105e0*/  @!P1 LOP3.LUT R5, R5, R4, RZ, 0x3c, !PT ;  /* 0x0000000405059212 */ /* 0x000fe200078e3cff */
[----:B0-----:R-:W-:-:S07]  /*105f0*/  IMAD.MOV.U32 R6, RZ, RZ, R14 ;  /* 0x000000ffff067224 */ /* 0x001fce00078e000e */
[----:B------:R-:W-:Y:S05]  /*10600*/  WARPSYNC.COLLECTIVE R15, `(.L_x_3551) ;  /* 0x000000000f087348 */ /* 0x000fea0003c00000 */
[----:B------:R0:W1:Y:S02]  /*10610*/  SHFL.IDX P6, R14, R13, R12, R11 ;  /* 0x0000000c0d0e7389 */ /* 0x00006400000c000b */
[----:B01----:R-:W-:Y:S01]  /*10620*/  ENDCOLLECTIVE ;  /* 0x000000000000791b */ /* 0x003fe20003800000 */
.L_x_3551:
[----:B------:R-:W-:-:S04]  /*10630*/  @!P1 LOP3.LUT R4, R5, R4, RZ, 0x3c, !PT ;  /* 0x0000000405049212 */ /* 0x000fc800078e3cff */
[----:B------:R-:W-:-:S05]  /*10640*/  @!P1 LOP3.LUT R5, R5, R4, RZ, 0x3c, !PT ;  /* 0x0000000405059212 */ /* 0x000fca00078e3cff */
[----:B------:R-:W-:Y:S01]  /*10650*/  @!PT LDS RZ, [RZ] ;  /* 0x00000000fffff984 */ /* 0x000fe20000000800 */
[----:B------:R-:W-:Y:S01]  /*10660*/  @!PT LDS RZ, [RZ] ;  /* 0x00000000fffff984 */ /* 0x000fe20000000800 */
[----:B------:R-:W-:Y:S01]  /*10670*/  @!PT LDS RZ, [RZ] ;  /* 0x00000000fffff984 */ /* 0x000fe20000000800 */
[----:B------:R0:W-:Y:S01]  /*10680*/  @!P1 LDGSTS.E.BYPASS.LTC128B.128 [R9+0x20400], desc[UR38][R4.64], !P0 ;  /* 0x2040000004099fae */ /* 0x0001e2000c101d66 */
[----:B------:R-:W-:Y:S02]  /*10690*/  IMAD.MOV.U32 R13, RZ, RZ, R2 ;  /* 0x000000ffff0d7224 */ /* 0x000fe400078e0002 */
[----:B------:R-:W-:Y:S02]  /*106a0*/  IMAD.MOV.U32 R12, RZ, RZ, 0x2 ;  /* 0x00000002ff0c7424 */ /* 0x000fe400078e00ff */
[----:B0-----:R-:W-:Y:S02]  /*106b0*/  VIADD R5, R7, 0x10 ;  /* 0x0000001007057836 */ /* 0x001fe40000000000 */
[----:B------:R-:W-:-:S07]  /*106c0*/  IMAD.MOV.U32 R4, RZ, RZ, R14 ;  /* 0x000000ffff047224 */ /* 0x000fce00078e000e */
[----:B------:R-:W-:Y:S05]  /*106d0*/  WARPSYNC.COLLECTIVE R15, `(.L_x_3552) ;  /* 0x000000000f087348 */ /* 0x000fea0003c00000 */
[----:B------:R0:W1:Y:S02]  /*106e0*/  SHFL.IDX P6, R14, R13, R12, R11 ;  /* 0x0000000c0d0e7389 */ /* 0x00006400000c000b */
[----:B01----:R-:W-:Y:S01]  /*106f0*/  ENDCOLLECTIVE ;  /* 0x000000000000791b */ /* 0x003fe20003800000 */
.L_x_3552:
[----:B------:R-:W-:Y:S01]  /*10700*/  ISETP.GE.AND P1, PT, R5, R3, PT ;  /* 0x000000030500720c */ /* 0x000fe20003f26270 */
[----:B------:R-:W-:Y:S01]  /*10710*/  VIADD R7, R7, 0x20 ;  /* 0x0000002007077836 */ /* 0x000fe20000000000 */
[----:B------:R0:W-:Y:S04]  /*10720*/  STL [R1+0x28], R5 ;  /* 0x0000280501007387 */ /* 0x0001e80000100800 */
[----:B------:R1:W-:Y:S07]  /*10730*/  STL [R1+0x2c], R7 ;  /* 0x00002c0701007387 */ /* 0x0003ee0000100800 */
[----:B0-----:R-:W-:Y:S01]  /*10740*/  @!P1 LEA R5, P2, R10, R4, 0x1 ;  /* 0x000000040a059211 */ /* 0x001fe200078408ff */
[----:B------:R-:W-:-:S04]  /*10750*/  IMAD.MOV.U32 R13, RZ, RZ, R0 ;  /* 0x000000ffff0d7224 */ /* 0x000fc800078e0000 */
[----:B------:R-:W-:Y:S02]  /*10760*/  @!P1 IMAD.X R4, RZ, RZ, R6, P2 ;  /* 0x000000ffff049224 */ /* 0x000fe400010e0606 */
[----:B------:R-:W-:-:S03]  /*10770*/  IMAD.MOV.U32 R6, RZ, RZ, R14 ;  /* 0x000000ffff067224 */ /* 0x000fc600078e000e */
[----:B-1----:R-:W-:-:S07]  /*10780*/  @!P1 LOP3.LUT R5, R5, R4, RZ, 0x3c, !PT ;  /* 0x0000000405059212 */ /* 0x002fce00078e3cff */
[----:B------:R-:W-:Y:S05]  /*10790*/  WARPSYNC.COLLECTIVE R15, `(.L_x_3553) ;  /* 0x000000000f087348 */ /* 0x000fea0003c00000 */
[----:B------:R0:W1:Y:S02]  /*107a0*/  SHFL.IDX P6, R14, R13, R12, R11 ;  /* 0x0000000c0d0e7389 */ /* 0x00006400000c000b */
[----:B01----:R-:W-:Y:S01]  /*107b0*/  ENDCOLLECTIVE ;  /* 0x000000000000791b */ /* 0x003fe20003800000 */
.L_x_3553:
[----:B------:R-:W-:-:S04]  /*107c0*/  @!P1 LOP3.LUT R4, R5, R4, RZ, 0x3c, !PT ;  /* 0x0000000405049212 */ /* 0x000fc800078e3cff */
[----:B------:R-:W-:-:S05]  /*107d0*/  @!P1 LOP3.LUT R5, R5, R4, RZ, 0x3c, !PT ;  /* 0x0000000405059212 */ /* 0x000fca00078e3cff */
[----:B------:R-:W-:Y:S01]  /*107e0*/  @!PT LDS RZ, [RZ] ;  /* 0x00000000fffff984 */ /* 0x000fe20000000800 */
[----:B------:R-:W-:Y:S01]  /*107f0*/  @!PT LDS RZ, [RZ] ;  /* 0x00000000fffff984 */ /* 0x000fe20000000800 */
[----:B------:R-:W-:Y:S01]  /*10800*/  @!PT LDS RZ, [RZ] ;  /* 0x00000000fffff984 */ /* 0x000fe20000000800 */
[----:B------:R0:W-:Y:S01]  /*10810*/  @!P1 LDGSTS.E.BYPASS.LTC128B.128 [R9+0x20c00], desc[UR38][R4.64], !P0 ;  /* 0x20c0000004099fae */ /* 0x0001e2000c101d66 */
[----:B------:R-:W-:Y:S01]  /*10820*/  ISETP.GE.AND P1, PT, R7, R3, PT ;  /* 0x000000030700720c */ /* 0x000fe20003f26270 */
[----:B------:R-:W-:Y:S02]  /*10830*/  IMAD.MOV.U32 R13, RZ, RZ, R2 ;  /* 0x000000ffff0d7224 */ /* 0x000fe400078e0002 */
[----:B------:R-:W-:Y:S02]  /*10840*/  IMAD.MOV.U32 R12, RZ, RZ, 0x3 ;  /* 0x00000003ff0c7424 */ /* 0x000fe400078e00ff */
[----:B0-----:R-:W-:-:S08]  /*10850*/  IMAD.MOV.U32 R4, RZ, RZ, R14 ;  /* 0x000000ffff047224 */ /* 0x001fd000078e000e */
[----:B------:R-:W-:Y:S05]  /*10860*/  WARPSYNC.COLLECTIVE R15, `(.L_x_3554) ;  /* 0x000000000f087348 */ /* 0x000fea0003c00000 */
[----:B------:R0:W1:Y:S02]  /*10870*/  SHFL.IDX P6, R14, R13, R12, R11 ;  /* 0x0000000c0d0e7389 */ /* 0x00006400000c000b */
[----:B01----:R-:W-:Y:S01]  /*10880*/  ENDCOLLECTIVE ;  /* 0x000000000000791b */ /* 0x003fe20003800000 */
.L_x_3554:
        /* <DEDUP_REMOVED lines=9> */
[----:B------:R0:W-:Y:S02]  /*10920*/  @!P1 LDGSTS.E.BYPASS.LTC128B.128 [R9+0x21400], desc[UR38][R4.64], !P0 ;  /* 0x2140000004099fae */ /* 0x0001e4000c101d66 */
[----:B0-----:R-:W-:-:S07]  /*10930*/  IMAD.MOV.U32 R4, RZ, RZ, R14 ;  /* 0x000000ffff047224 */ /* 0x001fce00078e000e */
[----:B------:R-:W-:Y:S05]  /*10940*/  WARPSYNC.COLLECTIVE R15, `(.L_x_3555) ;  /* 0x000000000f087348 */ /* 0x000fea0003c00000 */
[----:B------:R0:W1:Y:S02]  /*10950*/  SHFL.IDX P6, R14, R13, R12, R11 ;  /* 0x0000000c0d0e7389 */ /* 0x00006400000c000b */
[----:B01----:R-:W-:Y:S01]  /*10960*/  ENDCOLLECTIVE ;  /* 0x000000000000791b */ /* 0x003fe20003800000 */
.L_x_3555:
[----:B------:R-:W-:Y:S01]  /*10970*/  IMAD.MOV.U32 R0, RZ, RZ, R14 ;  /* 0x000000ffff007224 */ /* 0x000fe200078e000e */
[----:B------:R-:W-:Y:S06]  /*10980*/  BRA `(.L_x_3556) ;  /* 0xffffffac00dc7947 */ /* 0x000fec000383ffff */
.L_x_3445:
        /* <DEDUP_REMOVED lines=8> */
.L_x_3558:
[----:B------:R-:W-:Y:S05]  /*10a10*/  BSYNC B0 ;  /* 0x0000000000007941 */ /* 0x000fea0003800000 */
.L_x_3557:
[----:B------:R-:W-:Y:S01]  /*10a20*/  IMAD.MOV.U32 R13, RZ, RZ, R0 ;  /* 0x000000ffff0d7224 */ /* 0x000fe200078e0000 */
[----:B------:R0:W5:Y:S01]  /*10a30*/  LDL.LU R10, [R1+0x2c] ;  /* 0x00002c00010a7983 */ /* 0x0001620000300800 */
[----:B------:R-:W-:Y:S02]  /*10a40*/  IMAD.MOV.U32 R12, RZ, RZ, RZ ;  /* 0x000000ffff0c7224 */ /* 0x000fe400078e00ff */
[----:B------:R-:W-:Y:S01]  /*10a50*/  IMAD.MOV.U32 R11, RZ, RZ, 0x181f ;  /* 0x0000181fff0b7424 */ /* 0x000fe200078e00ff */
[----:B------:R0:W-:Y:S01]  /*10a60*/  STL [R1+0x54], R16 ;  /* 0x0000541001007387 */ /* 0x0001e20000100800 */
[----:B------:R-:W-:Y:S02]  /*10a70*/  IMAD.MOV.U32 R15, RZ, RZ, -0x1 ;  /* 0xffffffffff0f7424 */ /* 0x000fe400078e00ff */
[----:B------:R-:W-:-:S07]  /*10a80*/  IMAD.MOV.U32 R2, RZ, RZ, R14 ;  /* 0x000000ffff027224 */ /* 0x000fce00078e000e */
[----:B0----5:R-:W-:Y:S05]  /*10a90*/  WARPSYNC.COLLECTIVE R15, `(.L_x_3559) ;  /* 0x000000000f087348 */ /* 0x021fea0003c00000 */
[----:B------:R1:W2:Y:S02]  /*10aa0*/  SHFL.IDX P6, R14, R13, R12, R11 ;  /* 0x0000000c0d0e7389 */ /* 0x0002a400000c000b */
[----:B012--5:R-:W-:Y:S01]  /*10ab0*/  ENDCOLLECTIVE ;  /* 0x000000000000791b */ /* 0x027fe20003800000 */
.L_x_3559:
[----:B------:R-:W-:Y:S01]  /*10ac0*/  ULDC UR4, c[0x0][0x288] ;  /* 0x0000a20000047ab9 */ /* 0x000fe20000000800 */
[----:B------:R-:W2:Y:S01]  /*10ad0*/  LDL R16, [R1+0x4] ;  /* 0x0000040001107983 */ /* 0x000ea20000100800 */
[----:B------:R-:W-:Y:S01]  /*10ae0*/  LOP3.LUT R18, R18, 0xfffffeff, RZ, 0xc0, !PT ;  /* 0xfffffeff12127812 */ /* 0x000fe200078ec0ff */
[----:B------:R-:W-:-:S03]  /*10af0*/  IMAD R4, R8, UR4, RZ ;  /* 0x0000000408047c24 */ /* 0x000fc6000f8e02ff */
[----:B------:R-:W-:-:S04]  /*10b00*/  @P1 LOP3.LUT R18, R18, 0x100, RZ, 0xfc, !PT ;  /* 0x0000010012121812 */ /* 0x000fc800078efcff */
[C---:B------:R-:W-:Y:S01]  /*10b10*/  LOP3.LUT P1, RZ, R18.reuse, 0x10, RZ, 0xc0, !PT ;  /* 0x0000001012ff7812 */ /* 0x040fe2000782c0ff */
[----:B------:R-:W3:Y:S04]  /*10b20*/  LDL.LU R11, [R1+0x14] ;  /* 0x00001400010b7983 */ /* 0x000ee80000300800 */
[----:B------:R-:W4:Y:S01]  /*10b30*/  LDL.LU R15, [R1+0x28] ;  /* 0x00002800010f7983 */ /* 0x000f220000300800 */
[----:B------:R-:W-:Y:S01]  /*10b40*/  LOP3.LUT R18, R18, 0xffffff7f, RZ, 0xc0, !PT ;  /* 0xffffff7f12127812 */ /* 0x000fe200078ec0ff */
[----:B------:R-:W-:Y:S02]  /*10b50*/  IMAD.MOV.U32 R13, RZ, RZ, R6 ;  /* 0x000000ffff0d7224 */ /* 0x000fe400078e0006 */
[----:B------:R-:W-:Y:S02]  /*10b60*/  IMAD.MOV.U32 R12, RZ, RZ, 0x1 ;  /* 0x00000001ff0c7424 */ /* 0x000fe400078e00ff */
[----:B------:R-:W-:Y:S01]  /*10b70*/  IMAD.MOV.U32 R3, RZ, RZ, R14 ;  /* 0x000000ffff037224 */ /* 0x000fe200078e000e */
[----:B------:R-:W-:-:S13]  /*10b80*/  ISETP.GE.AND P3, PT, R10, R4, PT ;  /* 0x000000040a00720c */ /* 0x000fda0003f66270 */
[----:B------:R-:W-:-:S04]  /*10b90*/  @P3 LOP3.LUT R18, R18, 0x80, RZ, 0xfc, !PT ;  /* 0x0000008012123812 */ /* 0x000fc800078efcff */
[----:B------:R-:W-:Y:S02]  /*10ba0*/  LOP3.LUT P3, RZ, R18, 0x4, RZ, 0xc0, !PT ;  /* 0x0000000412ff7812 */ /* 0x000fe4000786c0ff */
[-C--:B---3--:R-:W-:Y:S01]  /*10bb0*/  ISETP.GE.AND P4, PT, R11, R4.reuse, PT ;  /* 0x000000040b00720c */ /* 0x088fe20003f86270 */
[----:B------:R-:W-:Y:S01]  /*10bc0*/  IMAD.MOV.U32 R11, RZ, RZ, 0x181f ;  /* 0x0000181fff0b7424 */ /* 0x000fe200078e00ff */
[----:B----4-:R-:W-:Y:S01]  /*10bd0*/  ISETP.GE.AND P2, PT, R15, R4, PT ;  /* 0x000000040f00720c */ /* 0x010fe20003f46270 */
[----:B------:R-:W-:-:S10]  /*10be0*/  IMAD.MOV.U32 R15, RZ, RZ, -0x1 ;  /* 0xffffffffff0f7424 */ /* 0x000fd400078e00ff */
[----:B------:R-:W-:Y:S02]  /*10bf0*/  @!P4 LEA R3, P6, R9, R3, 0x1 ;  /* 0x000000030903c211 */ /* 0x000fe400078c08ff */
[----:B------:R-:W-:-:S03]  /*10c00*/  @!P4 LOP3.LUT R8, R5, 0x40, RZ, 0xc0, !PT ;  /* 0x000000400508c812 */ /* 0x000fc600078ec0ff */
[----:B------:R-:W-:Y:S01]  /*10c10*/  @!P4 IMAD.X R2, RZ, RZ, R2, P6 ;  /* 0x000000ffff02c224 */ /* 0x000fe200030e0602 */
[----:B------:R-:W-:Y:S02]  /*10c20*/  LOP3.LUT P6, RZ, R18, 0x8, RZ, 0xc0, !PT ;  /* 0x0000000812ff7812 */ /* 0x000fe400078cc0ff */
[----:B------:R-:W-:Y:S02]  /*10c30*/  @!P4 SHF.R.U32.HI R8, RZ, 0x2, R8 ;  /* 0x00000002ff08c819 */ /* 0x000fe40000011608 */
[----:B------:R-:W-:-:S04]  /*10c40*/  @!P4 LOP3.LUT R3, R3, R2, RZ, 0x3c, !PT ;  /* 0x000000020303c212 */ /* 0x000fc800078e3cff */
[----:B------:R-:W-:-:S04]  /*10c50*/  @!P4 LOP3.LUT R2, R3, R2, RZ, 0x3c, !PT ;  /* 0x000000020302c212 */ /* 0x000fc800078e3cff */
[----:B------:R-:W-:-:S05]  /*10c60*/  @!P4 LOP3.LUT R3, R3, R2, RZ, 0x3c, !PT ;  /* 0x000000020303c212 */ /* 0x000fca00078e3cff */
[----:B------:R-:W-:Y:S01]  /*10c70*/  @!PT LDS RZ, [RZ] ;  /* 0x00000000fffff984 */ /* 0x000fe20000000800 */
[----:B------:R-:W-:Y:S01]  /*10c80*/  @!PT LDS RZ, [RZ] ;  /* 0x00000000fffff984 */ /* 0x000fe20000000800 */
[----:B------:R-:W-:Y:S01]  /*10c90*/  @!PT LDS RZ, [RZ] ;  /* 0x00000000fffff984 */ /* 0x000fe20000000800 */
[----:B--2---:R0:W-:Y:S01]  /*10ca0*/  @!P4 LDGSTS.E.BYPASS.LTC128B.128 [R16+0x26400], desc[UR38][R2.64], !P1 ;  /* 0x264000000210cfae */ /* 0x0041e2000c901d66 */
[----:B------:R-:W-:-:S03]  /*10cb0*/  LOP3.LUT P1, RZ, R18, 0x100, RZ, 0xc0, !PT ;  /* 0x0000010012ff7812 */ /* 0x000fc6000782c0ff */
[----:B------:R0:W-:Y:S01]  /*10cc0*/  @!P4 LDGSTS.E.BYPASS.LTC128B.128 [R16+0x28400], desc[UR38][R2.64+0x80], !P6 ;  /* 0x284000800210cfae */ /* 0x0001e2000f101d66 */
[----:B------:R-:W-:Y:S02]  /*10cd0*/  @!P4 ISETP.NE.U32.AND P6, PT, R8, RZ, PT ;  /* 0x000000ff0800c20c */ /* 0x000fe40003fc5070 */
[----:B------:R-:W-:Y:S01]  /*10ce0*/  @!P4 LOP3.LUT R8, R7, 0x80, RZ, 0xc0, !PT ;  /* 0x000000800708c812 */ /* 0x000fe200078ec0ff */
[----:B------:R0:W-:Y:S03]  /*10cf0*/  @!P4 LDGSTS.E.BYPASS.LTC128B.128 [R16+0x2a400], desc[UR38][R2.64+0x100], !P3 ;  /* 0x2a4001000210cfae */ /* 0x0001e6000d901d66 */
[----:B------:R-:W-:Y:S01]  /*10d00*/  @!P4 SHF.R.U32.HI R8, RZ, 0x3, R8 ;  /* 0x00000003ff08c819 */ /* 0x000fe20000011608 */
[----:B------:R0:W-:Y:S04]  /*10d10*/  @!P4 LDGSTS.E.BYPASS.LTC128B.128 [R16+0x2c400], desc[UR38][R2.64+0x180], !P5 ;  /* 0x2c4001800210cfae */ /* 0x0001e8000e901d66 */
[----:B------:R0:W-:Y:S04]  /*10d20*/  @!P4 LDGSTS.E.BYPASS.LTC128B.128 [R16+0x2e400], desc[UR38][R2.64+0x200], !P0 ;  /* 0x2e4002000210cfae */ /* 0x0001e8000c101d66 */
[----:B------:R0:W-:Y:S04]  /*10d30*/  @!P4 LDGSTS.E.BYPASS.LTC128B.128 [R16+0x30400], desc[UR38][R2.64+0x280], !P1 ;  /* 0x304002800210cfae */ /* 0x0001e8000c901d66 */
[----:B------:R0:W-:Y:S01]  /*10d40*/  @!P4 LDGSTS.E.BYPASS.LTC128B.128 [R16+0x32400], desc[UR38][R2.64+0x300], P6 ;  /* 0x324003000210cfae */ /* 0x0001e2000b101d66 */
[----:B------:R-:W-:-:S13]  /*10d50*/  @!P4 ISETP.NE.U32.AND P6, PT, R8, RZ, PT ;  /* 0x000000ff0800c20c */ /* 0x000fda0003fc5070 */
[----:B------:R0:W-:Y:S02]  /*10d60*/  @!P4 LDGSTS.E.BYPASS.LTC128B.128 [R16+0x34400], desc[UR38][R2.64+0x380], P6 ;  /* 0x344003800210cfae */ /* 0x0001e4000b101d66 */
[----:B0-----:R-:W-:Y:S05]  /*10d70*/  WARPSYNC.COLLECTIVE R15, `(.L_x_3560) ;  /* 0x000000000f087348 */ /* 0x001fea0003c00000 */
[----:B------:R1:W2:Y:S02]  /*10d80*/  SHFL.IDX P6, R14, R13, R12, R11 ;  /* 0x0000000c0d0e7389 */ /* 0x0002a400000c000b */
[----:B012---:R-:W-:Y:S01]  /*10d90*/  ENDCOLLECTIVE ;  /* 0x000000000000791b */ /* 0x007fe20003800000 */
.L_x_3560:
[----:B------:R-:W-:Y:S02]  /*10da0*/  IMAD.MOV.U32 R13, RZ, RZ, R0 ;  /* 0x000000ffff0d7224 */ /* 0x000fe400078e0000 */
[----:B------:R-:W-:-:S07]  /*10db0*/  IMAD.MOV.U32 R8, RZ, RZ, R14 ;  /* 0x000000ffff087224 */ /* 0x000fce00078e000e */
[----:B------:R-:W-:Y:S05]  /*10dc0*/  WARPSYNC.COLLECTIVE R15, `(.L_x_3561) ;  /* 0x000000000f087348 */ /* 0x000fea0003c00000 */
[----:B------:R0:W1:Y:S02]  /*10dd0*/  SHFL.IDX P6, R14, R13, R12, R11 ;  /* 0x0000000c0d0e7389 */ /* 0x00006400000c000b */
[----:B01----:R-:W-:Y:S01]  /*10de0*/  ENDCOLLECTIVE ;  /* 0x000000000000791b */ /* 0x003fe20003800000 */
.L_x_3561:
[----:B------:R-:W-:Y:S02]  /*10df0*/  IMAD.MOV.U32 R13, RZ, RZ, R6 ;  /* 0x000000ffff0d7224 */ /* 0x000fe400078e0006 */
[----:B------:R-:W-:Y:S01]  /*10e00*/  IMAD.MOV.U32 R12, RZ, RZ, 0x2 ;  /* 0x00000002ff0c7424 */ /* 0x000fe200078e00ff */
[----:B------:R-:W-:Y:S02]  /*10e10*/  @!P2 LEA R9, P4, R9, R14, 0x1 ;  /* 0x0000000e0909a211 */ /* 0x000fe400078808ff */
[----:B------:R-:W-:-:S03]  /*10e20*/  LOP3.LUT P6, RZ, R18, 0x8, RZ, 0xc0, !PT ;  /* 0x0000000812ff7812 */ /* 0x000fc600078cc0ff */
[----:B------:R-:W-:Y:S01]  /*10e30*/  @!P2 IMAD.X R10, RZ, RZ, R8, P4 ;  /* 0x000000ffff0aa224 */ /* 0x000fe200020e0608 */
[----:B------:R-:W-:Y:S01]  /*10e40*/  LOP3.LUT P4, RZ, R18, 0x10, RZ, 0xc0, !PT ;  /* 0x0000001012ff7812 */ /* 0x000fe2000788c0ff */
[----:B------:R-:W-:Y:S01]  /*10e50*/  @!P2 IMAD.MOV.U32 R2, RZ, RZ, R9 ;  /* 0x000000ffff02a224 */ /* 0x000fe200078e0009 */
[----:B------:R-:W-:Y:S01]  /*10e60*/  @!P2 LOP3.LUT R8, R5, 0x40, RZ, 0xc0, !PT ;  /* 0x000000400508a812 */ /* 0x000fe200078ec0ff */
[----:B------:R-:W-:Y:S02]  /*10e70*/  @!P2 IMAD.MOV.U32 R3, RZ, RZ, R10 ;  /* 0x000000ffff03a224 */ /* 0x000fe400078e000a */
[----:B------:R-:W0:Y:S01]  /*10e80*/  S2R R10, SR_TID.X ;  /* 0x00000000000a7919 */ /* 0x000e220000002100 */
[----:B------:R-:W-:-:S07]  /*10e90*/  @!P2 SHF.R.U32.HI R8, RZ, 0x2, R8 ;  /* 0x00000002ff08a819 */ /* 0x000fce0000011608 */
[----:B------:R-:W-:Y:S01]  /*10ea0*/  @!PT LDS RZ, [RZ] ;  /* 0x00000000fffff984 */ /* 0x000fe20000000800 */
[----:B------:R-:W-:Y:S01]  /*10eb0*/  @!PT LDS RZ, [RZ] ;  /* 0x00000000fffff984 */ /* 0x000fe20000000800 */
[----:B------:R-:W-:Y:S01]  /*10ec0*/  @!PT LDS RZ, [RZ] ;  /* 0x00000000fffff984 */ /* 0x000fe20000000800 */
[----:B------:R1:W-:Y:S01]  /*10ed0*/  @!P2 LDGSTS.E.BYPASS.LTC128B.128 [R16+0x26c00], desc[UR38][R2.64], !P4 ;  /* 0x26c000000210afae */ /* 0x0003e2000e101d66 */
[----:B------:R-:W-:Y:S02]  /*10ee0*/  @!P2 ISETP.NE.U32.AND P4, PT, R8, RZ, PT ;  /* 0x000000ff0800a20c */ /* 0x000fe40003f85070 */
[----:B------:R-:W-:Y:S01]  /*10ef0*/  @!P2 LOP3.LUT R8, R7, 0x80, RZ, 0xc0, !PT ;  /* 0x000000800708a812 */ /* 0x000fe200078ec0ff */
[----:B------:R1:W-:Y:S03]  /*10f00*/  @!P2 LDGSTS.E.BYPASS.LTC128B.128 [R16+0x28c00], desc[UR38][R2.64+0x80], !P6 ;  /* 0x28c000800210afae */ /* 0x0003e6000f101d66 */
[----:B------:R-:W-:-:S07]  /*10f10*/  @!P2 SHF.R.U32.HI R8, RZ, 0x3, R8 ;  /* 0x00000003ff08a819 */ /* 0x000fce0000011608 */
[----:B01----:R-:W-:Y:S05]  /*10f20*/  WARPSYNC.COLLECTIVE R15, `(.L_x_3562) ;  /* 0x000000000f087348 */ /* 0x003fea0003c00000 */
[----:B------:R2:W3:Y:S02]  /*10f30*/  SHFL.IDX P6, R14, R13, R12, R11 ;  /* 0x0000000c0d0e7389 */ /* 0x0004e400000c000b */
[----:B0123--:R-:W-:Y:S01]  /*10f40*/  ENDCOLLECTIVE ;  /* 0x000000000000791b */ /* 0x00ffe20003800000 */
.L_x_3562:
[----:B------:R-:W-:Y:S01]  /*10f50*/  @!PT LDS RZ, [RZ] ;  /* 0x00000000fffff984 */ /* 0x000fe20000000800 */
[----:B------:R-:W-:Y:S01]  /*10f60*/  @!PT LDS RZ, [RZ] ;  /* 0x00000000fffff984 */ /* 0x000fe20000000800 */
[----:B------:R-:W-:Y:S01]  /*10f70*/  @!PT LDS RZ, [RZ] ;  /* 0x00000000fffff984 */ /* 0x000fe20000000800 */
[----:B------:R-:W-:Y:S01]  /*10f80*/  @!P2 LDGSTS.E.BYPASS.LTC128B.128 [R16+0x2ac00], desc[UR38][R2.64+0x100], !P3 ;  /* 0x2ac001000210afae */ /* 0x000fe2000d901d66 */
[----:B------:R-:W-:-:S03]  /*10f90*/  LOP3.LUT P3, RZ, R18, 0x80, RZ, 0xc0, !PT ;  /* 0x0000008012ff7812 */ /* 0x000fc6000786c0ff */
[----:B------:R-:W-:Y:S04]  /*10fa0*/  @!P2 LDGSTS.E.BYPASS.LTC128B.128 [R16+0x2cc00], desc[UR38][R2.64+0x180], !P5 ;  /* 0x2cc001800210afae */ /* 0x000fe8000e901d66 */
[----:B------:R-:W-:Y:S01]  /*10fb0*/  @!P2 LDGSTS.E.BYPASS.LTC128B.128 [R16+0x2ec00], desc[UR38][R2.64+0x200], !P0 ;  /* 0x2ec002000210afae */ /* 0x000fe2000c101d66 */
[----:B------:R-:W-:-:S03]  /*10fc0*/  IMAD.MOV.U32 R13, RZ, RZ, R0 ;  /* 0x000000ffff0d7224 */ /* 0x000fc600078e0000 */
[----:B------:R-:W-:Y:S01]  /*10fd0*/  @!P2 LDGSTS.E.BYPASS.LTC128B.128 [R16+0x30c00], desc[UR38][R2.64+0x280], !P1 ;  /* 0x30c002800210afae */ /* 0x000fe2000c901d66 */
[----:B------:R-:W-:-:S03]  /*10fe0*/  IMAD.SHL.U32 R10, R10, 0x8, RZ ;  /* 0x000000080a0a7824 */ /* 0x000fc600078e00ff */
[----:B------:R-:W-:Y:S01]  /*10ff0*/  @!P2 LDGSTS.E.BYPASS.LTC128B.128 [R16+0x32c00], desc[UR38][R2.64+0x300], P4 ;  /* 0x32c003000210afae */ /* 0x000fe2000a101d66 */
[----:B------:R-:W-:Y:S02]  /*11000*/  @!P2 ISETP.NE.U32.AND P4, PT, R8, RZ, PT ;  /* 0x000000ff0800a20c */ /* 0x000fe40003f85070 */
[----:B------:R-:W-:Y:S02]  /*11010*/  LOP3.LUT R10, R10, 0x38, RZ, 0xc0, !PT ;  /* 0x000000380a0a7812 */ /* 0x000fe400078ec0ff */
[----:B------:R-:W-:-:S04]  /*11020*/  @!P3 LOP3.LUT R8, R5, 0x40, RZ, 0xc0, !PT ;  /* 0x000000400508b812 */ /* 0x000fc800078ec0ff */
[----:B------:R-:W-:-:S05]  /*11030*/  @!P3 SHF.R.U32.HI R8, RZ, 0x2, R8 ;  /* 0x00000002ff08b819 */ /* 0x000fca0000011608 */
[----:B------:R0:W-:Y:S01]  /*11040*/  @!P2 LDGSTS.E.BYPASS.LTC128B.128 [R16+0x34c00], desc[UR38][R2.64+0x380], P4 ;  /* 0x34c003800210afae */ /* 0x0001e2000a101d66 */
[----:B------:R-:W-:Y:S01]  /*11050*/  LOP3.LUT P2, RZ, R18, 0x4, RZ, 0xc0, !PT ;  /* 0x0000000412ff7812 */ /* 0x000fe2000784c0ff */
[----:B0-----:R-:W-:-:S12]  /*11060*/  IMAD.MOV.U32 R2, RZ, RZ, R14 ;  /* 0x000000ffff027224 */ /* 0x001fd800078e000e */
[----:B------:R-:W-:Y:S05]  /*11070*/  WARPSYNC.COLLECTIVE R15, `(.L_x_3563) ;  /* 0x000000000f087348 */ /* 0x000fea0003c00000 */
[----:B------:R0:W1:Y:S02]  /*11080*/  SHFL.IDX P6, R14, R13, R12, R11 ;  /* 0x0000000c0d0e7389 */ /* 0x00006400000c000b */
[----:B01----:R-:W-:Y:S01]  /*11090*/  ENDCOLLECTIVE ;  /* 0x000000000000791b */ /* 0x003fe20003800000 */
.L_x_3563:
[----:B------:R-:W-:Y:S01]  /*110a0*/  IMAD.MOV.U32 R3, RZ, RZ, R14 ;  /* 0x000000ffff037224 */ /* 0x000fe200078e000e */
[----:B------:R-:W-:-:S04]  /*110b0*/  LOP3.LUT P6, RZ, R18, 0x8, RZ, 0xc0, !PT ;  /* 0x0000000812ff7812 */ /* 0x000fc800078cc0ff */
[----:B------:R-:W-:-:S05]  /*110c0*/  @!P3 LEA R3, P4, R10, R3, 0x1 ;  /* 0x000000030a03b211 */ /* 0x000fca00078808ff */
[----:B------:R-:W-:Y:S01]  /*110d0*/  @!P3 IMAD.X R2, RZ, RZ, R2, P4 ;  /* 0x000000ffff02b224 */ /* 0x000fe200020e0602 */
[----:B------:R-:W-:-:S04]  /*110e0*/  LOP3.LUT P4, RZ, R18, 0x10, RZ, 0xc0, !PT ;  /* 0x0000001012ff7812 */ /* 0x000fc8000788c0ff */
[----:B------:R-:W-:-:S04]  /*110f0*/  @!P3 LOP3.LUT R3, R3, R2, RZ, 0x3c, !PT ;  /* 0x000000020303b212 */ /* 0x000fc800078e3cff */
[----:B------:R-:W-:-:S04]  /*11100*/  @!P3 LOP3.LUT R2, R3, R2, RZ, 0x3c, !PT ;  /* 0x000000020302b212 */ /* 0x000fc800078e3cff */
[----:B------:R-:W-:-:S05]  /*11110*/  @!P3 LOP3.LUT R3, R3, R2, RZ, 0x3c, !PT ;  /* 0x000000020303b212 */ /* 0x000fca00078e3cff */
[----:B------:R-:W-:Y:S01]  /*11120*/  @!PT LDS RZ, [RZ] ;  /* 0x00000000fffff984 */ /* 0x000fe20000000800 */
[----:B------:R-:W-:Y:S01]  /*11130*/  @!PT LDS RZ, [RZ] ;  /* 0x00000000fffff984 */ /* 0x000fe20000000800 */
[----:B------:R-:W-:Y:S01]  /*11140*/  @!PT LDS RZ, [RZ] ;  /* 0x00000000fffff984 */ /* 0x000fe20000000800 */
        /* <DEDUP_REMOVED lines=8> */
[----:B------:R0:W-:Y:S04]  /*111d0*/  @!P3 LDGSTS.E.BYPASS.LTC128B.128 [R16+0x31400], desc[UR38][R2.64+0x280], !P1 ;  /* 0x314002800210bfae */ /* 0x0001e8000c901d66 */
[----:B------:R0:W-:Y:S01]  /*111e0*/  @!P3 LDGSTS.E.BYPASS.LTC128B.128 [R16+0x33400], desc[UR38][R2.64+0x300], P4 ;  /* 0x334003000210bfae */ /* 0x0001e2000a101d66 */
[----:B------:R-:W-:-:S13]  /*111f0*/  @!P3 ISETP.NE.U32.AND P4, PT, R8, RZ, PT ;  /* 0x000000ff0800b20c */ /* 0x000fda0003f85070 */
[----:B------:R0:W-:Y:S04]  /*11200*/  @!P3 LDGSTS.E.BYPASS.LTC128B.128 [R16+0x35400], desc[UR38][R2.64+0x380], P4 ;  /* 0x354003800210bfae */ /* 0x0001e8000a101d66 */
[----:B------:R0:W5:Y:S01]  /*11210*/  LDL.LU R16, [R1+0x54] ;  /* 0x0000540001107983 */ /* 0x0001620000300800 */
[----:B------:R-:W-:Y:S02]  /*11220*/  IMAD.MOV.U32 R13, RZ, RZ, R6 ;  /* 0x000000ffff0d7224 */ /* 0x000fe400078e0006 */
[----:B------:R-:W-:-:S07]  /*11230*/  IMAD.MOV.U32 R12, RZ, RZ, 0x3 ;  /* 0x00000003ff0c7424 */ /* 0x000fce00078e00ff */
[----:B0----5:R-:W-:Y:S05]  /*11240*/  WARPSYNC.COLLECTIVE R15, `(.L_x_3564) ;  /* 0x000000000f087348 */ /* 0x021fea0003c00000 */
[----:B------:R1:W2:Y:S02]  /*11250*/  SHFL.IDX P6, R14, R13, R12, R11 ;  /* 0x0000000c0d0e7389 */ /* 0x0002a400000c000b */
[----:B012--5:R-:W-:Y:S01]  /*11260*/  ENDCOLLECTIVE ;  /* 0x000000000000791b */ /* 0x027fe20003800000 */
.L_x_3564:
[----:B------:R-:W-:Y:S02]  /*11270*/  IMAD.MOV.U32 R13, RZ, RZ, R0 ;  /* 0x000000ffff0d7224 */ /* 0x000fe400078e0000 */
[----:B------:R-:W-:-:S07]  /*11280*/  IMAD.MOV.U32 R6, RZ, RZ, R14 ;  /* 0x000000ffff067224 */ /* 0x000fce00078e000e */
[----:B------:R-:W-:Y:S05]  /*11290*/  WARPSYNC.COLLECTIVE R15, `(.L_x_3565) ;  /* 0x000000000f087348 */ /* 0x000fea0003c00000 */
[----:B------:R0:W1:Y:S02]  /*112a0*/  SHFL.IDX P6, R14, R13, R12, R11 ;  /* 0x0000000c0d0e7389 */ /* 0x00006400000c000b */
[----:B01----:R-:W-:Y:S01]  /*112b0*/  ENDCOLLECTIVE ;  /* 0x000000000000791b */ /* 0x003fe20003800000 */
.L_x_3565:
[----:B------:R-:W-:Y:S01]  /*112c0*/  IMAD.MOV.U32 R0, RZ, RZ, R14 ;  /* 0x000000ffff007224 */ /* 0x000fe200078e000e */
[----:B------:R-:W-:Y:S06]  /*112d0*/  BRA `(.L_x_3566) ;  /* 0xffffffb000f87947 */ /* 0x000fec000383ffff */
.L_x_3449:
[----:B0-----:R-:W-:-:S04]  /*112e0*/  IMAD.U32 R3, RZ, RZ, UR36 ;  /* 0x00000024ff037e24 */ /* 0x001fc8000f8e00ff */
[----:B------:R0:W2:Y:S03]  /*112f0*/  SYNCS.PHASECHK.TRANS64.TRYWAIT P0, [R3+URZ+0x38820], R0 ;  /* 0x03882000030075a7 */ /* 0x0000a6000800017f */
[----:B--2---:R-:W-:Y:S05]  /*11300*/  @!P0 NANOSLEEP.SYNCS 0x989680 ;  /* 0x009896800000895d */ /* 0x004fea0003900000 */
[----:B------:R-:W2:Y:S02]  /*11310*/  @!P0 SYNCS.PHASECHK.TRANS64 P0, [R3+URZ+0x38820], R0 ;  /* 0x03882000030085a7 */ /* 0x000ea4000800007f */
[----:B--2---:R-:W-:Y:S05]  /*11320*/  @!P0 BRA `(.L_x_3449) ;  /* 0xfffffffc00ec8947 */ /* 0x004fea000383ffff */
[----:B------:R-:W-:Y:S05]  /*11330*/  BRA `(.L_x_3567) ;  /* 0xffffffb400887947 */ /* 0x000fea000383ffff */
.L_x_3453:
[----:B0-----:R0:W2:Y:S02]  /*11340*/  SYNCS.PHASECHK.TRANS64.TRYWAIT P0, [R3+URZ+0x38860], R0 ;  /* 0x03886000030075a7 */ /* 0x0010a4000800017f */
[----:B--2---:R-:W-:Y:S05]  /*11350*/  @!P0 NANOSLEEP.SYNCS 0x989680 ;  /* 0x009896800000895d */ /* 0x004fea0003900000 */
[----:B------:R-:W2:Y:S02]  /*11360*/  @!P0 SYNCS.PHASECHK.TRANS64 P0, [R3+URZ+0x38860], R0 ;  /* 0x03886000030085a7 */ /* 0x000ea4000800007f */
[----:B--2---:R-:W-:Y:S05]  /*11370*/  @!P0 BRA `(.L_x_3453) ;  /* 0xfffffffc00f08947 */ /* 0x004fea000383ffff */
[----:B------:R-:W-:Y:S05]  /*11380*/  BRA `(.L_x_3568) ;  /* 0xffffffb400a87947 */ /* 0x000fea000383ffff */
.L_x_3470:
[----:B-1----:R1:W2:Y:S02]  /*11390*/  SYNCS.PHASECHK.TRANS64.TRYWAIT P0, [R3+URZ+0x38840], R2 ;  /* 0x03884002030075a7 */ /* 0x0022a4000800017f */
[----:B--2---:R-:W-:Y:S05]  /*113a0*/  @!P0 NANOSLEEP.SYNCS 0x989680 ;  /* 0x009896800000895d */ /* 0x004fea0003900000 */
[----:B------:R-:W2:Y:S02]  /*113b0*/  @!P0 SYNCS.PHASECHK.TRANS64 P0, [R3+URZ+0x38840], R2 ;  /* 0x03884002030085a7 */ /* 0x000ea4000800007f */
[----:B--2---:R-:W-:Y:S05]  /*113c0*/  @!P0 BRA `(.L_x_3470) ;  /* 0xfffffffc00f08947 */ /* 0x004fea000383ffff */
[----:B------:R-:W-:Y:S05]  /*113d0*/  BRA `(.L_x_3569) ;  /* 0xffffffc0008c7947 */ /* 0x000fea000383ffff */
.L_x_3475:
[----:B0-----:R0:W2:Y:S02]  /*113e0*/  SYNCS.PHASECHK.TRANS64.TRYWAIT P0, [R3+URZ+0x38860], R2 ;  /* 0x03886002030075a7 */ /* 0x0010a4000800017f */
[----:B--2---:R-:W-:Y:S05]  /*113f0*/  @!P0 NANOSLEEP.SYNCS 0x989680 ;  /* 0x009896800000895d */ /* 0x004fea0003900000 */
[----:B------:R-:W2:Y:S02]  /*11400*/  @!P0 SYNCS.PHASECHK.TRANS64 P0, [R3+URZ+0x38860], R2 ;  /* 0x03886002030085a7 */ /* 0x000ea4000800007f */
[----:B--2---:R-:W-:Y:S05]  /*11410*/  @!P0 BRA `(.L_x_3475) ;  /* 0xfffffffc00f08947 */ /* 0x004fea000383ffff */
[----:B------:R-:W-:Y:S05]  /*11420*/  BRA `(.L_x_3570) ;  /* 0xffffffc400047947 */ /* 0x000fea000383ffff */
.L_x_3491:
[----:B--2---:R2:W3:Y:S02]  /*11430*/  SYNCS.PHASECHK.TRANS64.TRYWAIT P0, [R4+URZ+0x38840], R2 ;  /* 0x03884002040075a7 */ /* 0x0044e4000800017f */
[----:B---3--:R-:W-:Y:S05]  /*11440*/  @!P0 NANOSLEEP.SYNCS 0x989680 ;  /* 0x009896800000895d */ /* 0x008fea0003900000 */
[----:B------:R-:W3:Y:S02]  /*11450*/  @!P0 SYNCS.PHASECHK.TRANS64 P0, [R4+URZ+0x38840], R2 ;  /* 0x03884002040085a7 */ /* 0x000ee4000800007f */
[----:B---3--:R-:W-:Y:S05]  /*11460*/  @!P0 BRA `(.L_x_3491) ;  /* 0xfffffffc00f08947 */ /* 0x008fea000383ffff */
[----:B------:R-:W-:Y:S05]  /*11470*/  BRA `(.L_x_3571) ;  /* 0xffffffcc00dc7947 */ /* 0x000fea000383ffff */
.L_x_3496:
[----:B0-----:R0:W1:Y:S02]  /*11480*/  SYNCS.PHASECHK.TRANS64.TRYWAIT P0, [R4+URZ+0x38860], R2 ;  /* 0x03886002040075a7 */ /* 0x001064000800017f */
[----:B-1----:R-:W-:Y:S05]  /*11490*/  @!P0 NANOSLEEP.SYNCS 0x989680 ;  /* 0x009896800000895d */ /* 0x002fea0003900000 */
[----:B------:R-:W1:Y:S02]  /*114a0*/  @!P0 SYNCS.PHASECHK.TRANS64 P0, [R4+URZ+0x38860], R2 ;  /* 0x03886002040085a7 */ /* 0x000e64000800007f */
[----:B-1----:R-:W-:Y:S05]  /*114b0*/  @!P0 BRA `(.L_x_3496) ;  /* 0xfffffffc00f08947 */ /* 0x002fea000383ffff */
[----:B------:R-:W-:Y:S05]  /*114c0*/  BRA `(.L_x_3572) ;  /* 0xffffffd000547947 */ /* 0x000fea000383ffff */
.L_x_3511:
[----:B0-----:R0:W2:Y:S02]  /*114d0*/  SYNCS.PHASECHK.TRANS64.TRYWAIT P0, [R4+URZ+0x38840], R2 ;  /* 0x03884002040075a7 */ /* 0x0010a4000800017f */
[----:B--2---:R-:W-:Y:S05]  /*114e0*/  @!P0 NANOSLEEP.SYNCS 0x989680 ;  /* 0x009896800000895d */ /* 0x004fea0003900000 */
[----:B------:R-:W2:Y:S02]  /*114f0*/  @!P0 SYNCS.PHASECHK.TRANS64 P0, [R4+URZ+0x38840], R2 ;  /* 0x03884002040085a7 */ /* 0x000ea4000800007f */
[----:B--2---:R-:W-:Y:S05]  /*11500*/  @!P0 BRA `(.L_x_3511) ;  /* 0xfffffffc00f08947 */ /* 0x004fea000383ffff */
[----:B------:R-:W-:Y:S05]  /*11510*/  BRA `(.L_x_3573) ;  /* 0xffffffdc00087947 */ /* 0x000fea000383ffff */
.L_x_3516:
[----:B-1----:R1:W2:Y:S02]  /*11520*/  SYNCS.PHASECHK.TRANS64.TRYWAIT P0, [R4+URZ+0x38860], R2 ;  /* 0x03886002040075a7 */ /* 0x0022a4000800017f */
[----:B--2---:R-:W-:Y:S05]  /*11530*/  @!P0 NANOSLEEP.SYNCS 0x989680 ;  /* 0x009896800000895d */ /* 0x004fea0003900000 */
[----:B------:R-:W2:Y:S02]  /*11540*/  @!P0 SYNCS.PHASECHK.TRANS64 P0, [R4+URZ+0x38860], R2 ;  /* 0x03886002040085a7 */ /* 0x000ea4000800007f */
[----:B--2---:R-:W-:Y:S05]  /*11550*/  @!P0 BRA `(.L_x_3516) ;  /* 0xfffffffc00f08947 */ /* 0x004fea000383ffff */
[----:B------:R-:W-:Y:S05]  /*11560*/  BRA `(.L_x_3574) ;  /* 0xffffffdc00807947 */ /* 0x000fea000383ffff */
.L_x_3530:
[----:B0-----:R0:W2:Y:S02]  /*11570*/  SYNCS.PHASECHK.TRANS64.TRYWAIT P0, [R9+URZ+0x38820], R2 ;  /* 0x03882002090075a7 */ /* 0x0010a4000800017f */
[----:B--2---:R-:W-:Y:S05]  /*11580*/  @!P0 NANOSLEEP.SYNCS 0x989680 ;  /* 0x009896800000895d */ /* 0x004fea0003900000 */
[----:B------:R-:W2:Y:S02]  /*11590*/  @!P0 SYNCS.PHASECHK.TRANS64 P0, [R9+URZ+0x38820], R2 ;  /* 0x03882002090085a7 */ /* 0x000ea4000800007f */
[----:B--2---:R-:W-:Y:S05]  /*115a0*/  @!P0 BRA `(.L_x_3530) ;  /* 0xfffffffc00f08947 */ /* 0x004fea000383ffff */
[----:B------:R-:W-:Y:S05]  /*115b0*/  BRA `(.L_x_3575) ;  /* 0xffffffe800007947 */ /* 0x000fea000383ffff */
.L_x_3531:
        /* <DEDUP_REMOVED lines=11> */
.L_x_3577:
[----:B------:R-:W-:Y:S05]  /*11670*/  BSYNC B0 ;  /* 0x0000000000007941 */ /* 0x000fea0003800000 */
.L_x_3576:
[----:B------:R-:W-:Y:S05]  /*11680*/  BRA `(.L_x_3578) ;  /* 0xffffffe400e87947 */ /* 0x000fea000383ffff */
.L_x_3534:
[----:B------:R-:W-:Y:S01]  /*11690*/  BSSY B1, `(.L_x_3579) ;  /* 0x0000006000017945 */ /* 0x000fe20003800000 */
[----:B------:R-:W-:-:S07]  /*116a0*/  IMAD.MOV.U32 R15, RZ, RZ, -0x1 ;  /* 0xffffffffff0f7424 */ /* 0x000fce00078e00ff */
[----:B012---:R-:W-:Y:S05]  /*116b0*/  WARPSYNC.COLLECTIVE R15, `(.L_x_3580) ;  /* 0x000000000f0c7348 */ /* 0x007fea0003c00000 */
[----:B------:R-:W-:Y:S02]  /*116c0*/  ELECT P6, UR62, PT ;  /* 0x00000000003e782f */ /* 0x000fe400038c0000 */
[----:B------:R-:W-:Y:S01]  /*116d0*/  MOV R14, UR62 ;  /* 0x0000003e000e7c02 */ /* 0x000fe20008000f00 */
[----:B012---:R-:W-:Y:S10]  /*116e0*/  ENDCOLLECTIVE ;  /* 0x000000000000791b */ /* 0x007ff40003800000 */
.L_x_3580:
[----:B------:R-:W-:Y:S05]  /*116f0*/  BSYNC B1 ;  /* 0x0000000000017941 */ /* 0x000fea0003800000 */
.L_x_3579:
[----:B------:R-:W-:Y:S05]  /*11700*/  BRA `(.L_x_3581) ;  /* 0xffffffe400e07947 */ /* 0x000fea000383ffff */
.L_x_3535:
[----:B0-----:R0:W1:Y:S02]  /*11710*/  SYNCS.PHASECHK.TRANS64.TRYWAIT P0, [R5+URZ], R4 ;  /* 0x00000004050075a7 */ /* 0x001064000800017f */
[----:B-1----:R-:W-:Y:S05]  /*11720*/  @!P0 NANOSLEEP.SYNCS 0x989680 ;  /* 0x009896800000895d */ /* 0x002fea0003900000 */
[----:B------:R-:W1:Y:S02]  /*11730*/  @!P0 SYNCS.PHASECHK.TRANS64 P0, [R5+URZ], R4 ;  /* 0x00000004050085a7 */ /* 0x000e64000800007f */
[----:B-1----:R-:W-:Y:S05]  /*11740*/  @!P0 BRA `(.L_x_3535) ;  /* 0xfffffffc00f08947 */ /* 0x002fea000383ffff */
[----:B------:R-:W-:Y:S05]  /*11750*/  BRA `(.L_x_3582) ;  /* 0xffffffe800047947 */ /* 0x000fea000383ffff */
.L_x_3536:
[----:B-1----:R1:W2:Y:S02]  /*11760*/  SYNCS.PHASECHK.TRANS64.TRYWAIT P0, [R7+URZ], R2 ;  /* 0x00000002070075a7 */ /* 0x0022a4000800017f */
[----:B--2---:R-:W-:Y:S05]  /*11770*/  @!P0 NANOSLEEP.SYNCS 0x989680 ;  /* 0x009896800000895d */ /* 0x004fea0003900000 */
[----:B------:R-:W2:Y:S02]  /*11780*/  @!P0 SYNCS.PHASECHK.TRANS64 P0, [R7+URZ], R2 ;  /* 0x00000002070085a7 */ /* 0x000ea4000800007f */
[----:B--2---:R-:W-:Y:S05]  /*11790*/  @!P0 BRA `(.L_x_3536) ;  /* 0xfffffffc00f08947 */ /* 0x004fea000383ffff */
[----:B------:R-:W-:Y:S05]  /*117a0*/  BRA `(.L_x_3583) ;  /* 0xffffffe800007947 */ /* 0x000fea000383ffff */
.L_x_3537:
[----:B--2---:R2:W3:Y:S02]  /*117b0*/  SYNCS.PHASECHK.TRANS64.TRYWAIT P0, [R19+URZ], R4 ;  /* 0x00000004130075a7 */ /* 0x0044e4000800017f */
[----:B---3--:R-:W-:Y:S05]  /*117c0*/  @!P0 NANOSLEEP.SYNCS 0x989680 ;  /* 0x009896800000895d */ /* 0x008fea0003900000 */
[----:B------:R-:W3:Y:S02]  /*117d0*/  @!P0 SYNCS.PHASECHK.TRANS64 P0, [R19+URZ], R4 ;  /* 0x00000004130085a7 */ /* 0x000ee4000800007f */
[----:B---3--:R-:W-:Y:S05]  /*117e0*/  @!P0 BRA `(.L_x_3537) ;  /* 0xfffffffc00f08947 */ /* 0x008fea000383ffff */
[----:B------:R-:W-:Y:S05]  /*117f0*/  BRA `(.L_x_3584) ;  /* 0xffffffe400f47947 */ /* 0x000fea000383ffff */
.L_x_3585:
        /* <DEDUP_REMOVED lines=16> */
.L_x_15117:


//--------------------- .text._ZN7cutlass13device_kernelIN5flash11enable_sm90INS1_16FlashAttnFwdSm90INS1_25CollectiveMainloopFwdSm90ILi2EN4cute5tupleIJNS5_1CILi1EEES8_S8_EEENS6_IJNS7_ILi64EEESA_SA_EEELi512ENS_10bfloat16_tEfNS_4arch4Sm90ELb0ELb0ELb0ELb1ELb0ELb0ELb0ELb0ELb0ELb1ELb0ELb0EEENS1_21CollectiveEpilogueFwdINS6_IJSA_NS7_ILi512EEESA_EEES9_SC_SE_Li256ELb1ELb1ELb0ELb0EEENS1_36VarlenDynamicPersistentTileSchedulerILi64ELi64ELi256ELi128ELb0ELb1ELb1ELb0ELb1ELb1EEEEEEEEEvNT_6ParamsE --------------------------
	.section	.text._ZN7cutlass13device_kernelIN5flash11enable_sm90INS1_16FlashAttnFwdSm90INS1_25CollectiveMainloopFwdSm90ILi2EN4cute5tupleIJNS5_1CILi1EEES8_S8_EEENS6_IJNS7_ILi64EEESA_SA_EEELi512ENS_10bfloat16_tEfNS_4arch4Sm90ELb0ELb0ELb0ELb1ELb0ELb0ELb0ELb0ELb0ELb1ELb0ELb0EEENS1_21CollectiveEpilogueFwdINS6_IJSA_NS7_ILi512EEESA_EEES9_SC_SE_Li256ELb1ELb1ELb0ELb0EEENS1_36VarlenDynamicPersistentTileSchedulerILi64ELi64ELi256ELi128ELb0ELb1ELb1ELb0ELb1ELb1EEEEEEEEEvNT_6ParamsE,"ax",@progbits
	.align	128
.text._ZN7cutlass13device_kernelIN5flash11enable_sm90INS1_16FlashAttnFwdSm90INS1_25CollectiveMainloopFwdSm90ILi2EN4cute5tupleIJNS5_1CILi1EEES8_S8_EEENS6_IJNS7_ILi64EEESA_SA_EEELi512ENS_10bfloat16_tEfNS_4arch4Sm90ELb0ELb0ELb0ELb1ELb0ELb0ELb0ELb0ELb0ELb1ELb0ELb0EEENS1_21CollectiveEpilogueFwdINS6_IJSA_NS7_ILi512EEESA_EEES9_SC_SE_Li256ELb1ELb1ELb0ELb0EEENS1_36VarlenDynamicPersistentTileSchedulerILi64ELi64ELi256ELi128ELb0ELb1ELb1ELb0ELb1ELb1EEEEEEEEEvNT_6ParamsE:
        .type           _ZN7cutlass13device_kernelIN5flash11enable_sm90INS1_16FlashAttnFwdSm90INS1_25CollectiveMainloopFwdSm90ILi2EN4cute5tupleIJNS5_1CILi1EEES8_S8_EEENS6_IJNS7_ILi64EEESA_SA_EEELi512ENS_10bfloat16_tEfNS_4arch4Sm90ELb0ELb0ELb0ELb1ELb0ELb0ELb0ELb0ELb0ELb1ELb0ELb0EEENS1_21CollectiveEpilogueFwdINS6_IJSA_NS7_ILi512EEESA_EEES9_SC_SE_Li256ELb1ELb1ELb0ELb0EEENS1_36VarlenDynamicPersistentTileSchedulerILi64ELi64ELi256ELi128ELb0ELb1ELb1ELb0ELb1ELb1EEEEEEEEEvNT_6ParamsE,@function
        .size           _ZN7cutlass13device_kernelIN5flash11enable_sm90INS1_16FlashAttnFwdSm90INS1_25CollectiveMainloopFwdSm90ILi2EN4cute5tupleIJNS5_1CILi1EEES8_S8_EEENS6_IJNS7_ILi64EEESA_SA_EEELi512ENS_10bfloat16_tEfNS_4arch4Sm90ELb0ELb0ELb0ELb1ELb0ELb0ELb0ELb0ELb0ELb1ELb0ELb0EEENS1_21CollectiveEpilogueFwdINS6_IJSA_NS7_ILi512EEESA_EEES9_SC_SE_Li256ELb1ELb1ELb0ELb0EEENS1_36VarlenDynamicPersistentTileSchedulerILi64ELi64ELi256ELi128ELb0ELb1ELb1ELb0ELb1ELb1EEEEEEEEEvNT_6ParamsE,(.L_x_15118 - _ZN7cutlass13device_kernelIN5flash11enable_sm90INS1_16FlashAttnFwdSm90INS1_25CollectiveMainloopFwdSm90ILi2EN4cute5tupleIJNS5_1CILi1EEES8_S8_EEENS6_IJNS7_ILi64EEESA_SA_EEELi512ENS_10bfloat16_tEfNS_4arch4Sm90ELb0ELb0ELb0ELb1ELb0ELb0ELb0ELb0ELb0ELb1ELb0ELb0EEENS1_21CollectiveEpilogueFwdINS6_IJSA_NS7_ILi512EEESA_EEES9_SC_SE_Li256ELb1ELb1ELb0ELb0EEENS1_36VarlenDynamicPersistentTileSchedulerILi64ELi64ELi256ELi128ELb0ELb1ELb1ELb0ELb1ELb1EEEEEEEEEvNT_6ParamsE)
        .other          _ZN7cutlass13device_kernelIN5flash11enable_sm90INS1_16FlashAttnFwdSm90INS1_25CollectiveMainloopFwdSm90ILi2EN4cute5tupleIJNS5_1CILi1EEES8_S8_EEENS6_IJNS7_ILi64EEESA_SA_EEELi512ENS_10bfloat16_tEfNS_4arch4Sm90ELb0ELb0ELb0ELb1ELb0ELb0ELb0ELb0ELb0ELb1ELb0ELb0EEENS1_21CollectiveEpilogueFwdINS6_IJSA_NS7_ILi512EEESA_EEES9_SC_SE_Li256ELb1ELb1ELb0ELb0EEENS1_36VarlenDynamicPersistentTileSchedulerILi64ELi64ELi256ELi128ELb0ELb1ELb1ELb0ELb1ELb1EEEEEEEEEvNT_6ParamsE,@"STO_CUDA_ENTRY STV_DEFAULT"
_ZN7cutlass13device_kernelIN5flash11enable_sm90INS1_16FlashAttnFwdSm90INS1_25CollectiveMainloopFwdSm90ILi2EN4cute5tupleIJNS5_1CILi1EEES8_S8_EEENS6_IJNS7_ILi64EEESA_SA_EEELi512ENS_10bfloat16_tEfNS_4arch4Sm90ELb0ELb0ELb0ELb1ELb0ELb0ELb0ELb0ELb0ELb1ELb0ELb0EEENS1_21CollectiveEpilogueFwdINS6_IJSA_NS7_ILi512EEESA_EEES9_SC_SE_Li256ELb1ELb1ELb0ELb0EEENS1_36VarlenDynamicPersistentTileSchedulerILi64ELi64ELi256ELi128ELb0ELb1ELb1ELb0ELb1ELb1EEEEEEEEEvNT_6ParamsE:
        /* <DEDUP_REMOVED lines=18> */
.L_x_3587:
[----:B------:R-:W-:Y:S05]  /*0120*/  BSYNC B0 ;  /* 0x0000000000007941 */ /* 0x000fea0003800000 */
.L_x_3586:
        /* <DEDUP_REMOVED lines=37> */
.L_x_3588:
        /* <DEDUP_REMOVED lines=22> */
.L_x_3589:
        /* <DEDUP_REMOVED lines=18> */
.L_x_3590:
        /* <DEDUP_REMOVED lines=22> */
.L_x_3591:
        /* <DEDUP_REMOVED lines=22> */
.L_x_3592:
[----:B------:R-:W-:Y:S01]  /*08c0*/  PLOP3.LUT P0, PT, PT, PT, UP0, 0x80, 0x0 ;  /* 0x000000000000781c */ /* 0x000fe20003f0f008 */
[----:B------:R-:W-:Y:S01]  /*08d0*/  UMOV UR36, 0x1 ;  /* 0x0000000100247882 */ /* 0x000fe20000000000 */
[----:B------:R-:W-:Y:S01]  /*08e0*/  NOP ;  /* 0x0000000000007918 */ /* 0x000fe20000000000 */
[----:B------:R-:W-:Y:S01]  /*08f0*/  USEL UR36, UR36, 0x2, !UP0 ;  /* 0x0000000224247887 */ /* 0x000fe2000c000000 */
[----:B------:R-:W-:Y:S01]  /*0900*/  ULDC.64 UR40, c[0x0][0x208] ;  /* 0x0000820000287ab9 */ /* 0x000fe20000000a00 */
[----:B012-4-:R-:W-:Y:S08]  /*0910*/  BAR.SYNC.DEFER_BLOCKING 0x0 ;  /* 0x0000000000007b1d */ /* 0x017ff00000010000 */
[----:B------:R-:W-:Y:S05]  /*0920*/  @!P0 BRA `(.L_x_3593) ;  /* 0x0000009000748947 */ /* 0x000fea0003800000 */
.L_x_3594:
[----:B------:R-:W-:-:S08]  /*0930*/  NOP ;  /* 0x0000000000007918 */ /* 0x000fd00000000000 */
[----:B------:R-:W0:Y:S02]  /*0940*/  USETMAXREG.TRY_ALLOC.CTAPOOL UP0, 0xf0 ;  /* 0x000000f0000079c8 */ /* 0x000e240008000600 */
[----:B0-----:R-:W-:-:S13]  /*0950*/  PLOP3.LUT P0, PT, PT, PT, UP0, 0x80, 0x0 ;  /* 0x000000000000781c */ /* 0x001fda0003f0f008 */
[----:B------:R-:W-:Y:S05]  /*0960*/  @!P0 BRA `(.L_x_3594) ;  /* 0xfffffffc00f08947 */ /* 0x000fea000383ffff */
[----:B------:R-:W0:Y:S01]  /*0970*/  S2R R2, SR_TID.X ;  /* 0x0000000000027919 */ /* 0x000e220000002100 */
[----:B------:R-:W1:Y:S01]  /*0980*/  S2UR UR4, SR_CgaCtaId ;  /* 0x00000000000479c3 */ /* 0x000e620000008800 */
[----:B------:R-:W-:Y:S02]  /*0990*/  UMOV UR42, 0x400 ;  /* 0x00000400002a7882 */ /* 0x000fe40000000000 */
[----:B-1----:R-:W-:-:S03]  /*09a0*/  ULEA UR42, UR4, UR42, 0x18 ;  /* 0x0000002a042a7291 */ /* 0x002fc6000f8ec03f */
[----:B------:R-:W-:Y:S01]  /*09b0*/  ULDC UR4, c[0x0][0xc3c] ;  /* 0x00030f0000047ab9 */ /* 0x000fe20000000800 */
[----:B0-----:R-:W-:-:S04]  /*09c0*/  LOP3.LUT R0, R2, 0xffffff80, RZ, 0xc0, !PT ;  /* 0xffffff8002007812 */ /* 0x001fc800078ec0ff */
[----:B------:R-:W-:-:S13]  /*09d0*/  ISETP.NE.AND P0, PT, R0, 0x80, PT ;  /* 0x000000800000780c */ /* 0x000fda0003f05270 */
[----:B------:R-:W-:Y:S06]  /*09e0*/  @!P0 BAR.ARV 0x8, 0x100 ;  /* 0x0204000000008b1d */ /* 0x000fec0000002000 */
[----:B------:R-:W-:-:S13]  /*09f0*/  ISETP.GE.U32.AND P0, PT, R2, 0x100, PT ;  /* 0x000001000200780c */ /* 0x000fda0003f06070 */
[----:B------:R-:W-:Y:S08]  /*0a00*/  @P0 BAR.ARV 0xf, 0x100 ;  /* 0x03c4000000000b1d */ /* 0x000ff00000002000 */
[----:B------:R-:W-:Y:S06]  /*0a10*/  BAR.SYNC.DEFER_BLOCKING 0x5, 0x180 ;  /* 0x0146000000007b1d */ /* 0x000fec0000010000 */
[----:B------:R-:W0:Y:S02]  /*0a20*/  LDS.128 R16, [UR42+0x28cd0] ;  /* 0x028cd02aff107984 */ /* 0x000e240008000c00 */
[----:B------:R-:W-:Y:S06]  /*0a30*/  BAR.ARV 0x4, 0x180 ;  /* 0x0106000000007b1d */ /* 0x000fec0000002000 */
[----:B0-----:R-:W-:-:S13]  /*0a40*/  ISETP.GE.AND P0, PT, R19, UR4, PT ;  /* 0x0000000413007c0c */ /* 0x001fda000bf06270 */
[----:B------:R-:W-:Y:S05]  /*0a50*/  @P0 EXIT ;  /* 0x000000000000094d */ /* 0x000fea0003800000 */
[----:B------:R-:W-:Y:S01]  /*0a60*/  VIADD R197, R2, 0xffffff80 ;  /* 0xffffff8002c57836 */ /* 0x000fe20000000000 */
[----:B------:R-:W-:Y:S01]  /*0a70*/  R2UR UR5, R17 ;  /* 0x00000000110572ca */ /* 0x000fe200000e0000 */
[----:B------:R-:W-:Y:S01]  /*0a80*/  IMAD.MOV.U32 R23, RZ, RZ, 0x20 ;  /* 0x00000020ff177424 */ /* 0x000fe200078e00ff */
[----:B------:R-:W-:Y:S01]  /*0a90*/  R2UR UR6, R18 ;  /* 0x00000000120672ca */ /* 0x000fe200000e0000 */
        /* <DEDUP_REMOVED lines=8> */
[----:B------:R-:W-:Y:S02]  /*0b20*/  LEA.HI R7, R0, R197, RZ, 0x2 ;  /* 0x000000c500077211 */ /* 0x000fe400078f10ff */
[----:B------:R-:W-:Y:S02]  /*0b30*/  LEA.HI R4, R2, R3, RZ, 0x1 ;  /* 0x0000000302047211 */ /* 0x000fe400078f08ff */
[--C-:B------:R-:W-:Y:S02]  /*0b40*/  SHF.R.S32.HI R11, RZ, 0x5, R5.reuse ;  /* 0x00000005ff0b7819 */ /* 0x100fe40000011405 */
[----:B------:R-:W-:Y:S02]  /*0b50*/  LOP3.LUT R4, R4, 0x1ffffffe, RZ, 0xc0, !PT ;  /* 0x1ffffffe04047812 */ /* 0x000fe400078ec0ff */
[----:B------:R-:W-:-:S02]  /*0b60*/  SHF.R.S32.HI R6, RZ, 0x1f, R5 ;  /* 0x0000001fff067819 */ /* 0x000fc40000011405 */
[----:B------:R-:W-:Y:S01]  /*0b70*/  LOP3.LUT R8, R7, 0xfffffffc, RZ, 0xc0, !PT ;  /* 0xfffffffc07087812 */ /* 0x000fe200078ec0ff */
[----:B------:R-:W-:Y:S01]  /*0b80*/  IMAD.IADD R9, R3, 0x1, -R4 ;  /* 0x0000000103097824 */ /* 0x000fe200078e0a04 */
[----:B------:R-:W-:Y:S02]  /*0b90*/  LOP3.LUT R4, R2, 0xfffffff0, RZ, 0xc0, !PT ;  /* 0xfffffff002047812 */ /* 0x000fe400078ec0ff */
[----:B------:R-:W-:Y:S01]  /*0ba0*/  LEA.HI R3, R0, R197, RZ, 0x7 ;  /* 0x000000c500037211 */ /* 0x000fe200078f38ff */
[C---:B------:R-:W-:Y:S01]  /*0bb0*/  IMAD.IADD R10, R197.reuse, 0x1, -R8 ;  /* 0x00000001c50a7824 */ /* 0x040fe200078e0a08 */
[----:B------:R-:W-:Y:S01]  /*0bc0*/  LEA.HI R6, R6, R11, RZ, 0x2 ;  /* 0x0000000b06067211 */ /* 0x000fe200078f10ff */
[----:B------:R-:W-:Y:S01]  /*0bd0*/  IMAD.IADD R7, R197, 0x1, -R4 ;  /* 0x00000001c5077824 */ /* 0x000fe200078e0a04 */
[----:B------:R-:W-:Y:S01]  /*0be0*/  LOP3.LUT R2, R3, 0xffffff80, RZ, 0xc0, !PT ;  /* 0xffffff8003027812 */ /* 0x000fe200078ec0ff */
[----:B------:R-:W-:Y:S01]  /*0bf0*/  IMAD.SHL.U32 R9, R9, 0x8, RZ ;  /* 0x0000000809097824 */ /* 0x000fe200078e00ff */
[----:B------:R-:W-:-:S02]  /*0c00*/  SHF.R.S32.HI R192, RZ, 0x7, R3 ;  /* 0x00000007ffc07819 */ /* 0x000fc40000011403 */
[--C-:B------:R-:W-:Y:S01]  /*0c10*/  SHF.R.S32.HI R4, RZ, 0x1f, R7.reuse ;  /* 0x0000001fff047819 */ /* 0x100fe20000011407 */
[----:B------:R-:W-:Y:S01]  /*0c20*/  IMAD.IADD R2, R197, 0x1, -R2 ;  /* 0x00000001c5027824 */ /* 0x000fe200078e0a02 */
[----:B------:R-:W-:Y:S01]  /*0c30*/  LOP3.LUT R6, R6, 0x3ffffc, RZ, 0xc0, !PT ;  /* 0x003ffffc06067812 */ /* 0x000fe200078ec0ff */
[----:B------:R-:W-:Y:S01]  /*0c40*/  IMAD R15, R192, 0x100, R7 ;  /* 0x00000100c00f7824 */ /* 0x000fe200078e0207 */
[----:B------:R-:W-:Y:S02]  /*0c50*/  LEA.HI R12, R10, R10, RZ, 0x1 ;  /* 0x0000000a0a0c7211 */ /* 0x000fe400078f08ff */
[----:B------:R-:W-:Y:S01]  /*0c60*/  LEA.HI R8, R4, R7, RZ, 0x3 ;  /* 0x0000000704087211 */ /* 0x000fe200078f18ff */
[----:B------:R-:W-:Y:S01]  /*0c70*/  IMAD.IADD R4, R11, 0x1, -R6 ;  /* 0x000000010b047824 */ /* 0x000fe200078e0a06 */
[----:B------:R-:W-:Y:S02]  /*0c80*/  SHF.R.S32.HI R5, RZ, 0x1f, R2 ;  /* 0x0000001fff057819 */ /* 0x000fe40000011402 */
[----:B------:R-:W-:Y:S01]  /*0c90*/  LOP3.LUT R13, R12, 0x1ffffffe, RZ, 0xc0, !PT ;  /* 0x1ffffffe0c0d7812 */ /* 0x000fe200078ec0ff */
[----:B------:R-:W-:Y:S01]  /*0ca0*/  IMAD R196, R4, 0x10, R15 ;  /* 0x0000001004c47824 */ /* 0x000fe200078e020f */
[----:B------:R-:W-:-:S02]  /*0cb0*/  LEA.HI R4, R5, R2, RZ, 0x2 ;  /* 0x0000000205047211 */ /* 0x000fc400078f10ff */
[----:B------:R-:W-:Y:S01]  /*0cc0*/  LOP3.LUT R6, R8, 0xfffffff8, RZ, 0xc0, !PT ;  /* 0xfffffff808067812 */ /* 0x000fe200078ec0ff */
[----:B------:R-:W-:Y:S01]  /*0cd0*/  IMAD.IADD R195, R10, 0x1, -R13 ;  /* 0x000000010ac37824 */ /* 0x000fe200078e0a0d */
[----:B------:R-:W-:Y:S01]  /*0ce0*/  LOP3.LUT R13, R4, 0x7ffffffc, RZ, 0xc0, !PT ;  /* 0x7ffffffc040d7812 */ /* 0x000fe200078ec0ff */
[----:B------:R-:W-:Y:S01]  /*0cf0*/  IMAD.SHL.U32 R8, R8, 0x40, RZ ;  /* 0x0000004008087824 */ /* 0x000fe200078e00ff */
[----:B------:R-:W-:Y:S01]  /*0d00*/  LEA.HI R0, R0, R197, RZ, 0x3 ;  /* 0x000000c500007211 */ /* 0x000fe200078f18ff */
[----:B------:R-:W-:Y:S01]  /*0d10*/  IMAD.IADD R7, R7, 0x1, -R6 ;  /* 0x0000000107077824 */ /* 0x000fe200078e0a06 */
[----:B------:R-:W-:Y:S01]  /*0d20*/  LEA.HI R6, R5, R2, RZ, 0x5 ;  /* 0x0000000205067211 */ /* 0x000fe200078f28ff */
[----:B------:R-:W-:Y:S01]  /*0d30*/  IMAD.IADD R13, R2, 0x1, -R13 ;  /* 0x00000001020d7824 */ /* 0x000fe200078e0a0d */
[----:B------:R-:W-:Y:S01]  /*0d40*/  LOP3.LUT R8, R8, 0x7ffffe00, RZ, 0xc0, !PT ;  /* 0x7ffffe0008087812 */ /* 0x000fe200078ec0ff */
[----:B------:R-:W-:Y:S01]  /*0d50*/  IMAD.SHL.U32 R2, R7, 0x40, RZ ;  /* 0x0000004007027824 */ /* 0x000fe200078e00ff */
[--C-:B------:R-:W-:Y:S01]  /*0d60*/  SHF.R.S32.HI R5, RZ, 0x2, R4.reuse ;  /* 0x00000002ff057819 */ /* 0x100fe20000011404 */
[----:B------:R-:W-:Y:S01]  /*0d70*/  IMAD.U32 R196, R196, 0x40, R9 ;  /* 0x00000040c4c47824 */ /* 0x000fe200078e0009 */
[----:B------:R-:W-:Y:S01]  /*0d80*/  SHF.R.S32.HI R4, RZ, 0x1f, R4 ;  /* 0x0000001fff047819 */ /* 0x000fe20000011404 */
[----:B------:R-:W-:Y:S01]  /*0d90*/  IMAD R8, R11, 0x400, R8 ;  /* 0x000004000b087824 */ /* 0x000fe200078e0208 */
[----:B------:R-:W-:Y:S01]  /*0da0*/  LOP3.LUT R2, R2, 0x1c0, RZ, 0xc0, !PT ;  /* 0x000001c002027812 */ /* 0x000fe200078ec0ff */
[----:B------:R-:W-:Y:S01]  /*0db0*/  IMAD.SHL.U32 R17, R13, 0x2, RZ ;  /* 0x000000020d117824 */ /* 0x000fe200078e00ff */
[----:B------:R-:W-:-:S02]  /*0dc0*/  LOP3.LUT R190, R0, 0xfffffff8, RZ, 0xc0, !PT ;  /* 0xfffffff800be7812 */ /* 0x000fc400078ec0ff */
[----:B------:R-:W-:Y:S02]  /*0dd0*/  LOP3.LUT R9, R2, 0x8, R9, 0xf8, !PT ;  /* 0x0000000802097812 */ /* 0x000fe400078ef809 */
[----:B------:R-:W-:Y:S01]  /*0de0*/  SHF.R.U32.HI R2, RZ, 0x3, R2 ;  /* 0x00000003ff027819 */ /* 0x000fe20000011602 */
[----:B------:R-:W-:Y:S01]  /*0df0*/  IMAD.IADD R190, R197, 0x1, -R190 ;  /* 0x00000001c5be7824 */ /* 0x000fe200078e0abe */
[----:B------:R-:W-:Y:S02]  /*0e00*/  LEA.HI R4, R4, R5, RZ, 0x3 ;  /* 0x0000000504047211 */ /* 0x000fe400078f18ff */
[----:B------:R-:W-:Y:S01]  /*0e10*/  LOP3.LUT R9, R9, R2, RZ, 0x3c, !PT ;  /* 0x0000000209097212 */ /* 0x000fe200078e3cff */
[----:B------:R-:W-:Y:S01]  /*0e20*/  IMAD.SHL.U32 R2, R190, 0x8, RZ ;  /* 0x00000008be027824 */ /* 0x000fe200078e00ff */
[----:B------:R-:W-:Y:S01]  /*0e30*/  R2P PR, R7, 0x6 ;  /* 0x0000000607007804 */ /* 0x000fe20000000000 */
[----:B------:R-:W-:Y:S01]  /*0e40*/  IMAD.MOV.U32 R7, RZ, RZ, R19 ;  /* 0x000000ffff077224 */ /* 0x000fe200078e0013 */
[----:B------:R-:W-:Y:S01]  /*0e50*/  LOP3.LUT R4, R4, 0xfffffff8, RZ, 0xc0, !PT ;  /* 0xfffffff804047812 */ /* 0x000fe200078ec0ff */
[----:B------:R-:W-:Y:S01]  /*0e60*/  IMAD.IADD R8, R8, 0x1, R9 ;  /* 0x0000000108087824 */ /* 0x000fe200078e0209 */
[----:B------:R-:W-:Y:S01]  /*0e70*/  LEA.HI R3, R3, R192, RZ, 0x1 ;  /* 0x000000c003037211 */ /* 0x000fe200078f08ff */
[----:B------:R-:W-:Y:S01]  /*0e80*/  VIADD R189, R2, 0x40 ;  /* 0x0000004002bd7836 */ /* 0x000fe20000000000 */
[----:B------:R-:W-:Y:S01]  /*0e90*/  SHF.R.S32.HI R6, RZ, 0x5, R6 ;  /* 0x00000005ff067819 */ /* 0x000fe20000011406 */
[----:B------:R-:W-:Y:S01]  /*0ea0*/  IMAD.IADD R5, R5, 0x1, -R4 ;  /* 0x0000000105057824 */ /* 0x000fe200078e0a04 */
[----:B------:R-:W-:Y:S01]  /*0eb0*/  LEA R19, R8, UR42, 0x1 ;  /* 0x0000002a08137c11 */ /* 0x000fe2000f8e08ff */
[C---:B------:R-:W-:Y:S01]  /*0ec0*/  VIADD R188, R2.reuse, 0x80 ;  /* 0x0000008002bc7836 */ /* 0x040fe20000000000 */
[----:B------:R-:W-:Y:S01]  /*0ed0*/  LOP3.LUT R3, R3, 0xfffffe, RZ, 0xc0, !PT ;  /* 0x00fffffe03037812 */ /* 0x000fe200078ec0ff */
[C---:B------:R-:W-:Y:S01]  /*0ee0*/  VIADD R187, R2.reuse, 0xc0 ;  /* 0x000000c002bb7836 */ /* 0x040fe20000000000 */
[----:B------:R-:W-:Y:S01]  /*0ef0*/  SEL R23, R23, 0xffffffe0, !P1 ;  /* 0xffffffe017177807 */ /* 0x000fe20004800000 */
[C---:B------:R-:W-:Y:S01]  /*0f00*/  VIADD R184, R19.reuse, 0x26800 ;  /* 0x0002680013b87836 */ /* 0x040fe20000000000 */
[----:B------:R-:W-:Y:S01]  /*0f10*/  SHF.R.S32.HI R191, RZ, 0x3, R0 ;  /* 0x00000003ffbf7819 */ /* 0x000fe20000011400 */
[C---:B------:R-:W-:Y:S01]  /*0f20*/  VIADD R186, R2.reuse, 0x100 ;  /* 0x0000010002ba7836 */ /* 0x040fe20000000000 */
[----:B------:R-:W-:Y:S01]  /*0f30*/  SHF.R.S32.HI R204, RZ, 0x1f, R189 ;  /* 0x0000001fffcc7819 */ /* 0x000fe200000114bd */
[C---:B------:R-:W-:Y:S01]  /*0f40*/  VIADD R185, R2.reuse, 0x140 ;  /* 0x0000014002b97836 */ /* 0x040fe20000000000 */
[----:B------:R-:W-:Y:S01]  /*0f50*/  SHF.R.S32.HI R203, RZ, 0x1f, R188 ;  /* 0x0000001fffcb7819 */ /* 0x000fe200000114bc */
[C---:B------:R-:W-:Y:S01]  /*0f60*/  VIADD R194, R2.reuse, 0x180 ;  /* 0x0000018002c27836 */ /* 0x040fe20000000000 */
[----:B------:R-:W-:Y:S01]  /*0f70*/  SHF.R.S32.HI R202, RZ, 0x1f, R187 ;  /* 0x0000001fffca7819 */ /* 0x000fe200000114bb */
[----:B------:R-:W-:Y:S01]  /*0f80*/  VIADD R193, R2, 0x1c0 ;  /* 0x000001c002c17836 */ /* 0x000fe20000000000 */
[----:B------:R-:W-:Y:S01]  /*0f90*/  SHF.R.S32.HI R201, RZ, 0x1f, R186 ;  /* 0x0000001fffc97819 */ /* 0x000fe200000114ba */
[----:B------:R-:W-:Y:S01]  /*0fa0*/  VIADD R22, R19, 0x26840 ;  /* 0x0002684013167836 */ /* 0x000fe20000000000 */
[----:B------:R-:W-:Y:S01]  /*0fb0*/  SHF.R.S32.HI R200, RZ, 0x1f, R185 ;  /* 0x0000001fffc87819 */ /* 0x000fe200000114b9 */
[----:B------:R-:W-:Y:S01]  /*0fc0*/  IMAD R16, R6, 0x10, R5 ;  /* 0x0000001006107824 */ /* 0x000fe200078e0205 */
[----:B------:R-:W-:Y:S01]  /*0fd0*/  SHF.R.S32.HI R199, RZ, 0x1f, R194 ;  /* 0x0000001fffc77819 */ /* 0x000fe200000114c2 */
[----:B------:R-:W-:Y:S01]  /*0fe0*/  IMAD.IADD R3, R192, 0x1, -R3 ;  /* 0x00000001c0037824 */ /* 0x000fe200078e0a03 */
[----:B------:R-:W-:Y:S01]  /*0ff0*/  SHF.R.S32.HI R198, RZ, 0x1f, R193 ;  /* 0x0000001fffc67819 */ /* 0x000fe200000114c1 */
[----:B------:R-:W-:-:S02]  /*1000*/  @P2 VIADD R22, R184, 0xffffffc0 ;  /* 0xffffffc0b8162836 */ /* 0x000fc40000000000 */
[----:B------:R-:W-:Y:S02]  /*1010*/  IMAD.IADD R184, R184, 0x1, R23 ;  /* 0x00000001b8b87824 */ /* 0x000fe400078e0217 */
[----:B------:R-:W-:Y:S02]  /*1020*/  IMAD.SHL.U32 R18, R3, 0x100, RZ ;  /* 0x0000010003127824 */ /* 0x000fe400078e00ff */
[----:B------:R-:W-:Y:S02]  /*1030*/  IMAD R195, R195, 0x8, R16 ;  /* 0x00000008c3c37824 */ /* 0x000fe400078e0210 */
[----:B------:R-:W-:-:S07]  /*1040*/  IMAD.IADD R23, R23, 0x1, R22 ;  /* 0x0000000117177824 */ /* 0x000fce00078e0216 */
.L_x_3638:
[----:B0-2-4-:R-:W0:Y:S01]  /*1050*/  LDC.64 R4, c[0x0][0xc88] ;  /* 0x00032200ff047b82 */ /* 0x015e220000000a00 */
[----:B------:R-:W-:Y:S01]  /*1060*/  ULDC.64 UR8, c[0x0][0xa28] ;  /* 0x00028a0000087ab9 */ /* 0x000fe20000000a00 */
[----:B------:R-:W-:Y:S01]  /*1070*/  ULDC.64 UR10, c[0x0][0x418] ;  /* 0x00010600000a7ab9 */ /* 0x000fe20000000a00 */
[----:B------:R-:W-:Y:S01]  /*1080*/  IMAD.MOV.U32 R3, RZ, RZ, RZ ;  /* 0x000000ffff037224 */ /* 0x000fe200078e00ff */
[----:B------:R-:W-:Y:S01]  /*1090*/  ULDC UR4, c[0x0][0x424] ;  /* 0x0001090000047ab9 */ /* 0x000fe20000000800 */
[----:B------:R-:W-:Y:S01]  /*10a0*/  ULDC UR7, c[0x0][0x2f0] ;  /* 0x0000bc0000077ab9 */ /* 0x000fe20000000800 */
[----:B0-----:R-:W-:-:S06]  /*10b0*/  IMAD.WIDE R4, R7, 0x4, R4 ;  /* 0x0000000407047825 */ /* 0x001fcc00078e0204 */
[----:B------:R-:W2:Y:S01]  /*10c0*/  LDG.E R4, desc[UR40][R4.64] ;  /* 0x0000002804047981 */ /* 0x000ea2000c1e1900 */
[----:B------:R-:W-:-:S04]  /*10d0*/  UISETP.NE.U32.AND UP0, UPT, UR8, URZ, UPT ;  /* 0x0000003f0800728c */ /* 0x000fc8000bf05070 */
[----:B------:R-:W-:-:S06]  /*10e0*/  UISETP.NE.AND.EX UP0, UPT, UR9, URZ, UPT, UP0 ;  /* 0x0000003f0900728c */ /* 0x000fcc000bf05300 */
[----:B------:R-:W-:Y:S02]  /*10f0*/  PLOP3.LUT P0, PT, PT, PT, UP0, 0x80, 0x0 ;  /* 0x000000000000781c */ /* 0x000fe40003f0f008 */
[----:B--2---:R-:W-:-:S13]  /*1100*/  R2UR UR43, R4 ;  /* 0x00000000042b72ca */ /* 0x004fda00000e0000 */
[----:B------:R-:W-:Y:S02]  /*1110*/  USHF.R.S32.HI UR44, URZ, 0x1f, UR43 ;  /* 0x0000001f3f2c7899 */ /* 0x000fe4000801142b */
[----:B------:R-:W-:-:S04]  /*1120*/  @UP0 ULEA UR8, UP1, UR43, UR8, 0x2 ;  /* 0x000000082b080291 */ /* 0x000fc8000f82103f */
[----:B------:R-:W-:Y:S02]  /*1130*/  @UP0 ULEA.HI.X UR9, UR43, UR9, UR44, 0x2, UP1 ;  /* 0x000000092b090291 */ /* 0x000fe400088f142c */
[----:B------:R-:W-:-:S04]  /*1140*/  IMAD.U32 R6, RZ, RZ, UR8 ;  /* 0x00000008ff067e24 */ /* 0x000fc8000f8e00ff */
[----:B------:R-:W-:Y:S01]  /*1150*/  IMAD.U32 R7, RZ, RZ, UR9 ;  /* 0x00000009ff077e24 */ /* 0x000fe2000f8e00ff */
[----:B------:R-:W-:Y:S02]  /*1160*/  ULDC.64 UR8, c[0x0][0xa20] ;  /* 0x0002880000087ab9 */ /* 0x000fe40000000a00 */
[----:B------:R-:W-:Y:S02]  /*1170*/  UISETP.NE.U32.AND UP0, UPT, UR8, URZ, UPT ;  /* 0x0000003f0800728c */ /* 0x000fe4000bf05070 */
[----:B------:R-:W-:Y:S01]  /*1180*/  UISETP.NE.U32.AND UP1, UPT, UR10, URZ, UPT ;  /* 0x0000003f0a00728c */ /* 0x000fe2000bf25070 */
[----:B------:R0:W5:Y:S01]  /*1190*/  @P0 LDG.E R3, desc[UR40][R6.64] ;  /* 0x0000002806030981 */ /* 0x000162000c1e1900 */
[----:B------:R-:W-:Y:S02]  /*11a0*/  UISETP.NE.AND.EX UP0, UPT, UR9, URZ, UPT, UP0 ;  /* 0x0000003f0900728c */ /* 0x000fe4000bf05300 */
[----:B------:R-:W-:-:S04]  /*11b0*/  UISETP.NE.AND.EX UP1, UPT, UR11, URZ, UPT, UP1 ;  /* 0x0000003f0b00728c */ /* 0x000fc8000bf25310 */
[----:B------:R-:W-:Y:S01]  /*11c0*/  USEL UR4, UR4, 0x1, UP1 ;  /* 0x0000000104047887 */ /* 0x000fe20008800000 */
[----:B------:R-:W-:-:S03]  /*11d0*/  PLOP3.LUT P0, PT, PT, PT, UP0, 0x80, 0x0 ;  /* 0x000000000000781c */ /* 0x000fc60003f0f008 */
[----:B------:R-:W-:Y:S02]  /*11e0*/  UIMAD UR4, UR4, UR7, URZ ;  /* 0x00000007040472a4 */ /* 0x000fe4000f8e023f */
[----:B------:R-:W-:-:S04]  /*11f0*/  @UP0 ULEA UR8, UP1, UR43, UR8, 0x2 ;  /* 0x000000082b080291 */ /* 0x000fc8000f82103f */
[----:B------:R-:W-:Y:S01]  /*1200*/  @UP0 ULEA.HI.X UR9, UR43, UR9, UR44, 0x2, UP1 ;  /* 0x000000092b090291 */ /* 0x000fe200088f142c */
[----:B------:R-:W-:Y:S02]  /*1210*/  IMAD.U32 R152, RZ, RZ, UR4 ;  /* 0x00000004ff987e24 */ /* 0x000fe4000f8e00ff */
[----:B------:R-:W-:-:S03]  /*1220*/  IMAD.U32 R4, RZ, RZ, UR8 ;  /* 0x00000008ff047e24 */ /* 0x000fc6000f8e00ff */
[----:B------:R-:W-:-:S05]  /*1230*/  IMAD.U32 R5, RZ, RZ, UR9 ;  /* 0x00000009ff057e24 */ /* 0x000fca000f8e00ff */
[----:B------:R0:W5:Y:S01]  /*1240*/  @P0 LDG.E R152, desc[UR40][R4.64] ;  /* 0x0000002804980981 */ /* 0x000162000c1e1900 */
[----:B------:R-:W-:Y:S01]  /*1250*/  UMOV UR45, UR5 ;  /* 0x00000005002d7c82 */ /* 0x000fe20008000000 */
[----:B------:R-:W-:Y:S01]  /*1260*/  UMOV UR46, UR6 ;  /* 0x00000006002e7c82 */ /* 0x000fe20008000000 */
[----:B-1-3--:R-:W-:Y:S05]  /*1270*/  @P0 BRA `(.L_x_3595) ;  /* 0x00000000002c0947 */ /* 0x00afea0003800000 */
[----:B------:R-:W-:Y:S02]  /*1280*/  ULDC.64 UR4, c[0x0][0xa08] ;  /* 0x0002820000047ab9 */ /* 0x000fe40000000a00 */
[----:B------:R-:W-:-:S04]  /*1290*/  ISETP.NE.U32.AND P0, PT, RZ, UR4, PT ;  /* 0x00000004ff007c0c */ /* 0x000fc8000bf05070 */
[----:B------:R-:W-:-:S13]  /*12a0*/  ISETP.NE.AND.EX P0, PT, RZ, UR5, PT, P0 ;  /* 0x00000005ff007c0c */ /* 0x000fda000bf05300 */
[----:B------:R-:W-:Y:S05]  /*12b0*/  @!P0 BRA `(.L_x_3595) ;  /* 0x00000000001c8947 */ /* 0x000fea0003800000 */
[----:B------:R-:W-:Y:S02]  /*12c0*/  ULDC.64 UR4, c[0x0][0xa08] ;  /* 0x0002820000047ab9 */ /* 0x000fe40000000a00 */
[----:B------:R-:W-:-:S06]  /*12d0*/  UIMAD.WIDE UR4, UR43, 0x4, UR4 ;  /* 0x000000042b0478a5 */ /* 0x000fcc000f8e0204 */
[----:B0-----:R-:W-:Y:S02]  /*12e0*/  IMAD.U32 R4, RZ, RZ, UR4 ;  /* 0x00000004ff047e24 */ /* 0x001fe4000f8e00ff */
[----:B------:R-:W-:-:S05]  /*12f0*/  IMAD.U32 R5, RZ, RZ, UR5 ;  /* 0x00000005ff057e24 */ /* 0x000fca000f8e00ff */
[----:B-----5:R-:W2:Y:S04]  /*1300*/  LDG.E R152, desc[UR40][R4.64] ;  /* 0x0000002804987981 */ /* 0x020ea8000c1e1900 */
[----:B------:R-:W2:Y:S02]  /*1310*/  LDG.E R7, desc[UR40][R4.64+0x4] ;  /* 0x0000042804077981 */ /* 0x000ea4000c1e1900 */
[----:B--2---:R-:W-:-:S07]  /*1320*/  IMAD.IADD R152, R7, 0x1, -R152 ;  /* 0x0000000107987824 */ /* 0x004fce00078e0a98 */
.L_x_3595:
[----:B------:R-:W-:Y:S01]  /*1330*/  UISETP.NE.AND UP0, UPT, UR48, 0x1, UPT ;  /* 0x000000013000788c */ /* 0x000fe2000bf05270 */
[----:B-----5:R-:W-:Y:S01]  /*1340*/  IMAD.IADD R152, R152, 0x1, -R3 ;  /* 0x0000000198987824 */ /* 0x020fe200078e0a03 */
[----:B------:R-:W-:Y:S01]  /*1350*/  CS2R R20, SRZ ;  /* 0x0000000000147805 */ /* 0x000fe2000001ff00 */
[----:B------:R-:W-:Y:S01]  /*1360*/  IMAD.MOV.U32 R0, RZ, RZ, RZ ;  /* 0x000000ffff007224 */ /* 0x000fe200078e00ff */
[----:B------:R-:W-:Y:S01]  /*1370*/  CS2R R150, SRZ ;  /* 0x0000000000967805 */ /* 0x000fe2000001ff00 */
[----:B------:R-:W-:Y:S01]  /*1380*/  VIADD R3, R152, 0x3f ;  /* 0x0000003f98037836 */ /* 0x000fe20000000000 */
[----:B------:R-:W-:Y:S02]  /*1390*/  PLOP3.LUT P0, PT, PT, PT, UP0, 0x80, 0x0 ;  /* 0x000000000000781c */ /* 0x000fe40003f0f008 */
[----:B------:R-:W-:Y:S02]  /*13a0*/  CS2R R148, SRZ ;  /* 0x0000000000947805 */ /* 0x000fe4000001ff00 */
[----:B------:R-:W-:-:S02]  /*13b0*/  CS2R R146, SRZ ;  /* 0x0000000000927805 */ /* 0x000fc4000001ff00 */
[----:B------:R-:W-:Y:S02]  /*13c0*/  CS2R R144, SRZ ;  /* 0x0000000000907805 */ /* 0x000fe4000001ff00 */
[----:B0-----:R-:W-:Y:S02]  /*13d0*/  SHF.R.S32.HI R4, RZ, 0x1f, R3 ;  /* 0x0000001fff047819 */ /* 0x001fe40000011403 */
[----:B------:R-:W-:Y:S02]  /*13e0*/  CS2R R142, SRZ ;  /* 0x00000000008e7805 */ /* 0x000fe4000001ff00 */
[----:B------:R-:W-:Y:S02]  /*13f0*/  CS2R R140, SRZ ;  /* 0x00000000008c7805 */ /* 0x000fe4000001ff00 */
[----:B------:R-:W-:Y:S02]  /*1400*/  CS2R R138, SRZ ;  /* 0x00000000008a7805 */ /* 0x000fe4000001ff00 */
[----:B------:R-:W-:-:S02]  /*1410*/  LEA.HI R4, R4, R3, RZ, 0x6 ;  /* 0x0000000304047211 */ /* 0x000fc400078f30ff */
        /* <DEDUP_REMOVED lines=54> */
[----:B------:R-:W-:Y:S01]  /*1780*/  CS2R R10, SRZ ;  /* 0x00000000000a7805 */ /* 0x000fe2000001ff00 */
[----:B------:R-:W-:Y:S01]  /*1790*/  IMAD.MOV.U32 R24, RZ, RZ, RZ ;  /* 0x000000ffff187224 */ /* 0x000fe200078e00ff */
[----:B------:R-:W-:Y:S01]  /*17a0*/  CS2R R8, SRZ ;  /* 0x0000000000087805 */ /* 0x000fe2000001ff00 */
[----:B------:R-:W-:Y:S01]  /*17b0*/  IMAD.MOV.U32 R172, RZ, RZ, RZ ;  /* 0x000000ffffac7224 */ /* 0x000fe200078e00ff */
[----:B------:R-:W-:Y:S01]  /*17c0*/  SHF.R.S32.HI R173, RZ, 0x6, R4 ;  /* 0x00000006ffad7819 */ /* 0x000fe20000011404 */
[----:B------:R-:W-:Y:S06]  /*17d0*/  @!P0 BRA `(.L_x_3596) ;  /* 0x0000001800508947 */ /* 0x000fec0003800000 */
[----:B------:R-:W-:Y:S02]  /*17e0*/  ISETP.GE.AND P1, PT, R152, 0x1, PT ;  /* 0x000000019800780c */ /* 0x000fe40003f26270 */
[----:B------:R-:W-:-:S11]  /*17f0*/  PLOP3.LUT P0, PT, PT, PT, PT, 0x80, 0x0 ;  /* 0x000000000000781c */ /* 0x000fd60003f0f070 */
[----:B------:R-:W-:Y:S05]  /*1800*/  @!P1 BRA `(.L_x_3597) ;  /* 0x0000005000bc9947 */ /* 0x000fea0003800000 */
        /* <DEDUP_REMOVED lines=14> */
.L_x_3598:
[----:B------:R-:W-:Y:S01]  /*18f0*/  ULEA UR16, UR39, UR42, 0x3 ;  /* 0x0000002a27107291 */ /* 0x000fe2000f8e183f */
[----:B------:R-:W-:-:S05]  /*1900*/  IMAD.U32 R0, RZ, RZ, UR38 ;  /* 0x00000026ff007e24 */ /* 0x000fca000f8e00ff */
[----:B------:R-:W-:-:S04]  /*1910*/  SHF.L.U32 R0, R0, 0x1f, RZ ;  /* 0x0000001f00007819 */ /* 0x000fc800000006ff */
[----:B------:R-:W0:Y:S02]  /*1920*/  SYNCS.PHASECHK.TRANS64.TRYWAIT P0, [UR16+0x28c50], R0 ;  /* 0x028c5000ff0075a7 */ /* 0x000e240008000150 */
[----:B0-----:R-:W-:Y:S05]  /*1930*/  @!P0 BRA `(.L_x_3599) ;  /* 0x000000ec00a08947 */ /* 0x001fea0003800000 */
.L_x_3779:
        /* <DEDUP_REMOVED lines=18> */
[----:B------:R-:W-:-:S06]  /*1a60*/  WARPGROUP.ARRIVE ;  /* 0x00000000000079c5 */ /* 0x000fcc0000000000 */
        /* <DEDUP_REMOVED lines=25> */
[----:B------:R-:W-:-:S13]  /*1c00*/  ISETP.GE.AND P0, PT, R152, 0x41, PT ;  /* 0x000000419800780c */ /* 0x000fda0003f06270 */
[----:B0-----:R-:W-:Y:S05]  /*1c10*/  @!P0 BRA `(.L_x_3600) ;  /* 0x0000000c00008947 */ /* 0x001fea0003800000 */
[----:B------:R-:W-:-:S07]  /*1c20*/  VIADD R173, R173, 0xfffffffe ;  /* 0xfffffffeadad7836 */ /* 0x000fce0000000000 */
.L_x_3605:
[----:B------:R-:W-:Y:S01]  /*1c30*/  BAR.SYNC.DEFER_BLOCKING 0xe, 0x100 ;  /* 0x0384000000007b1d */ /* 0x000fe20000010000 */
[----:B------:R-:W-:Y:S01]  /*1c40*/  IMAD.U32 R3, RZ, RZ, UR39 ;  /* 0x00000027ff037e24 */ /* 0x000fe2000f8e00ff */
[----:B------:R-:W-:Y:S01]  /*1c50*/  UISETP.NE.AND UP1, UPT, UR47, 0x3, UPT ;  /* 0x000000032f00788c */ /* 0x000fe2000bf25270 */
[----:B------:R-:W-:Y:S01]  /*1c60*/  ISETP.GT.AND P1, PT, R173, RZ, PT ;  /* 0x000000ffad00720c */ /* 0x000fe20003f24270 */
[----:B------:R-:W-:Y:S01]  /*1c70*/  UIADD3 UR39, UR39, 0x1, URZ ;  /* 0x0000000127277890 */ /* 0x000fe2000fffe03f */
[----:B0-----:R-:W-:Y:S02]  /*1c80*/  IMAD R0, R3, 0x40, R16 ;  /* 0x0000004003007824 */ /* 0x001fe400078e0210 */
        /* <DEDUP_REMOVED lines=139> */
.L_x_3601:
[----:B------:R-:W-:Y:S01]  /*2540*/  ULEA UR6, UR39, UR42, 0x3 ;  /* 0x0000002a27067291 */ /* 0x000fe2000f8e183f */
[----:B------:R-:W-:-:S05]  /*2550*/  IMAD.U32 R0, RZ, RZ, UR38 ;  /* 0x00000026ff007e24 */ /* 0x000fca000f8e00ff */
[----:B------:R-:W-:-:S04]  /*2560*/  SHF.L.U32 R0, R0, 0x1f, RZ ;  /* 0x0000001f00007819 */ /* 0x000fc800000006ff */
[----:B------:R0:W1:Y:S01]  /*2570*/  SYNCS.PHASECHK.TRANS64.TRYWAIT P0, [UR6+0x28c50], R0 ;  /* 0x028c5000ff0075a7 */ /* 0x0000620008000146 */
[----:B------:R-:W-:Y:S05]  /*2580*/  @!P2 BRA `(.L_x_3602) ;  /* 0x000000000004a947 */ /* 0x000fea0003800000 */
[----:B------:R-:W-:Y:S01]  /*2590*/  BPT.TRAP 0x1 ;  /* 0x000000040000795c */ /* 0x000fe20000300000 */
.L_x_3602:
[----:B-1----:R-:W-:Y:S05]  /*25a0*/  @P0 BRA `(.L_x_3603) ;  /* 0x0000000000080947 */ /* 0x002fea0003800000 */
[----:B------:R-:W1:Y:S02]  /*25b0*/  SYNCS.PHASECHK.TRANS64.TRYWAIT P0, [UR6+0x28c50], R0 ;  /* 0x028c5000ff0075a7 */ /* 0x000e640008000146 */
[----:B-1----:R-:W-:Y:S05]  /*25c0*/  @!P0 BRA `(.L_x_3604) ;  /* 0x000000e000948947 */ /* 0x002fea0003800000 */
.L_x_3603:
        /* <DEDUP_REMOVED lines=37> */
.L_x_3600:
[----:B------:R-:W-:Y:S01]  /*2820*/  BAR.SYNC.DEFER_BLOCKING 0xe, 0x100 ;  /* 0x0384000000007b1d */ /* 0x000fe20000010000 */
[----:B------:R-:W-:Y:S01]  /*2830*/  IMAD.U32 R3, RZ, RZ, UR39 ;  /* 0x00000027ff037e24 */ /* 0x000fe2000f8e00ff */
[----:B------:R-:W-:Y:S01]  /*2840*/  UIADD3 UR39, UR39, 0x1, URZ ;  /* 0x0000000127277890 */ /* 0x000fe2000fffe03f */
[----:B------:R-:W-:Y:S01]  /*2850*/  PLOP3.LUT P0, PT, PT, PT, PT, 0x8, 0x0 ;  /* 0x000000000000781c */ /* 0x000fe20003f0e170 */
[----:B------:R-:W-:Y:S02]  /*2860*/  IMAD.MOV.U32 R20, RZ, RZ, RZ ;  /* 0x000000ffff147224 */ /* 0x000fe400078e00ff */
[----:B0-----:R-:W-:Y:S01]  /*2870*/  IMAD R0, R3, 0x40, R16 ;  /* 0x0000004003007824 */ /* 0x001fe200078e0210 */
[----:B------:R-:W-:-:S04]  /*2880*/  UISETP.NE.AND UP0, UPT, UR39, 0x2, UPT ;  /* 0x000000022700788c */ /* 0x000fc8000bf05270 */
[----:B------:R-:W-:Y:S01]  /*2890*/  LEA R3, R0, UR42, 0x2 ;  /* 0x0000002a00037c11 */ /* 0x000fe2000f8e10ff */
        /* <DEDUP_REMOVED lines=136> */
.L_x_3596:
[----:B------:R-:W-:Y:S02]  /*3120*/  ISETP.GE.AND P1, PT, R152, 0x1, PT ;  /* 0x000000019800780c */ /* 0x000fe40003f26270 */
[----:B------:R-:W-:-:S11]  /*3130*/  PLOP3.LUT P0, PT, PT, PT, PT, 0x80, 0x0 ;  /* 0x000000000000781c */ /* 0x000fd60003f0f070 */
[----:B------:R-:W-:Y:S05]  /*3140*/  @!P1 BRA `(.L_x_3597) ;  /* 0x00000038006c9947 */ /* 0x000fea0003800000 */
        /* <DEDUP_REMOVED lines=29> */
.L_x_3606:
        /* <DEDUP_REMOVED lines=9> */
.L_x_3780:
[----:B------:R-:W-:Y:S05]  /*33b0*/  @!P0 BRA `(.L_x_3608) ;  /* 0x0000000000048947 */ /* 0x000fea0003800000 */
[----:B------:R-:W-:Y:S01]  /*33c0*/  BPT.TRAP 0x1 ;  /* 0x000000040000795c */ /* 0x000fe20000300000 */
.L_x_3608:
[----:B------:R-:W-:Y:S02]  /*33d0*/  IMAD.U32 R7, RZ, RZ, UR39 ;  /* 0x00000027ff077e24 */ /* 0x000fe4000f8e00ff */
[----:B------:R-:W-:-:S03]  /*33e0*/  IMAD.U32 R8, RZ, RZ, UR38 ;  /* 0x00000026ff087e24 */ /* 0x000fc6000f8e00ff */
[----:B------:R-:W-:Y:S02]  /*33f0*/  LEA R7, R7, UR42, 0x3 ;  /* 0x0000002a07077c11 */ /* 0x000fe4000f8e18ff */
[----:B------:R-:W-:-:S04]  /*3400*/  SHF.L.U32 R8, R8, 0x1f, RZ ;  /* 0x0000001f08087819 */ /* 0x000fc800000006ff */
[----:B------:R1:W2:Y:S01]  /*3410*/  SYNCS.PHASECHK.TRANS64.TRYWAIT P1, [R7+URZ+0x28c30], R8 ;  /* 0x028c3008070075a7 */ /* 0x0002a2000802017f */
[----:B------:R-:W-:Y:S05]  /*3420*/  @!P0 BRA `(.L_x_3609) ;  /* 0x0000000000048947 */ /* 0x000fea0003800000 */
[----:B------:R-:W-:Y:S01]  /*3430*/  BPT.TRAP 0x1 ;  /* 0x000000040000795c */ /* 0x000fe20000300000 */
.L_x_3609:
[----:B--2---:R-:W-:Y:S05]  /*3440*/  @P1 BRA `(.L_x_3610) ;  /* 0x0000000000081947 */ /* 0x004fea0003800000 */
[----:B------:R-:W2:Y:S02]  /*3450*/  SYNCS.PHASECHK.TRANS64.TRYWAIT P1, [R7+URZ+0x28c30], R8 ;  /* 0x028c3008070075a7 */ /* 0x000ea4000802017f */
[----:B--2---:R-:W-:Y:S05]  /*3460*/  @!P1 BRA `(.L_x_3611) ;  /* 0x000000d4001c9947 */ /* 0x004fea0003800000 */
.L_x_3610:
[----:B0-----:R-:W0:Y:S01]  /*3470*/  S2R R0, SR_TID.X ;  /* 0x0000000000007919 */ /* 0x001e220000002100 */
[----:B------:R-:W-:-:S04]  /*3480*/  UIADD3 UR4, UR42, 0x22400, URZ ;  /* 0x000224002a047890 */ /* 0x000fc8000fffe03f */
[----:B------:R-:W-:-:S04]  /*3490*/  USHF.R.U32.HI UR4, URZ, 0x4, UR4 ;  /* 0x000000043f047899 */ /* 0x000fc80008011604 */
[----:B------:R-:W-:Y:S01]  /*34a0*/  ULOP3.LUT UR4, UR4, 0x3fff, URZ, 0xc0, !UPT ;  /* 0x00003fff04047892 */ /* 0x000fe2000f8ec03f */
[----:B0-----:R-:W-:-:S05]  /*34b0*/  LOP3.LUT R3, R0, 0x7f, RZ, 0xc0, !PT ;  /* 0x0000007f00037812 */ /* 0x001fca00078ec0ff */
[----:B------:R-:W-:Y:S01]  /*34c0*/  IMAD.U32 R0, RZ, RZ, UR4 ;  /* 0x00000004ff007e24 */ /* 0x000fe2000f8e00ff */
[----:B------:R-:W-:Y:S05]  /*34d0*/  WARPSYNC.ALL ;  /* 0x0000000000007948 */ /* 0x000fea0003800000 */
[----:B------:R-:W-:Y:S02]  /*34e0*/  ISETP.NE.AND P1, PT, R3, RZ, PT ;  /* 0x000000ff0300720c */ /* 0x000fe40003f25270 */
[----:B------:R-:W-:-:S04]  /*34f0*/  LOP3.LUT R0, R0, 0x10000, RZ, 0xfc, !PT ;  /* 0x0001000000007812 */ /* 0x000fc800078efcff */
[----:B------:R-:W-:Y:S01]  /*3500*/  R2UR UR12, R0 ;  /* 0x00000000000c72ca */ /* 0x000fe200000e0000 */
[----:B------:R-:W-:Y:S01]  /*3510*/  UIADD3 UR4, UR42, 0x20400, URZ ;  /* 0x000204002a047890 */ /* 0x000fe2000fffe03f */
[----:B------:R-:W-:Y:S01]  /*3520*/  WARPGROUP.ARRIVE ;  /* 0x00000000000079c5 */ /* 0x000fe20000000000 */
[----:B------:R-:W-:Y:S01]  /*3530*/  UMOV UR7, 0x40000040 ;  /* 0x4000004000077882 */ /* 0x000fe20000000000 */
[----:B------:R-:W-:Y:S01]  /*3540*/  UMOV UR5, 0x40000040 ;  /* 0x4000004000057882 */ /* 0x000fe20000000000 */
[----:B------:R-:W-:Y:S01]  /*3550*/  USHF.R.U32.HI UR4, URZ, 0x4, UR4 ;  /* 0x000000043f047899 */ /* 0x000fe20008011604 */
[----:B------:R-:W-:Y:S01]  /*3560*/  IMAD R4, R173, -0x40, R152 ;  /* 0xffffffc0ad047824 */ /* 0x000fe200078e0298 */
[----:B------:R-:W-:Y:S01]  /*3570*/  UMOV UR11, 0x40000040 ;  /* 0x40000040000b7882 */ /* 0x000fe20000000000 */
[----:B------:R-:W-:Y:S01]  /*3580*/  UMOV UR9, 0x40000040 ;  /* 0x4000004000097882 */ /* 0x000fe20000000000 */
[----:B------:R-:W-:Y:S01]  /*3590*/  ULOP3.LUT UR4, UR4, 0x3fff, URZ, 0xc0, !UPT ;  /* 0x00003fff04047892 */ /* 0x000fe2000f8ec03f */
[----:B------:R-:W-:Y:S01]  /*35a0*/  UMOV UR15, 0x40000040 ;  /* 0x40000040000f7882 */ /* 0x000fe20000000000 */
[----:B------:R-:W-:-:S02]  /*35b0*/  IADD3 R4, -R17, 0x40, R4 ;  /* 0x0000004011047810 */ /* 0x000fc40007ffe104 */
[----:B------:R-:W-:Y:S02]  /*35c0*/  ULEA UR12, UR39, UR12, 0x9 ;  /* 0x0000000c270c7291 */ /* 0x000fe4000f8e483f */
[----:B------:R-:W-:Y:S01]  /*35d0*/  ULOP3.LUT UR13, UR4, 0x10000, URZ, 0xfc, !UPT ;  /* 0x00010000040d7892 */ /* 0x000fe2000f8efc3f */
[C---:B------:R-:W-:Y:S01]  /*35e0*/  ISETP.GT.AND P6, PT, R4.reuse, RZ, PT ;  /* 0x000000ff0400720c */ /* 0x040fe20003fc4270 */
[----:B------:R-:W-:Y:S01]  /*35f0*/  UIADD3 UR10, UR12, 0x4, URZ ;  /* 0x000000040c0a7890 */ /* 0x000fe2000fffe03f */
[C---:B------:R-:W-:Y:S01]  /*3600*/  ISETP.GT.AND P2, PT, R4.reuse, 0x1, PT ;  /* 0x000000010400780c */ /* 0x040fe20003f44270 */
[----:B------:R-:W-:Y:S01]  /*3610*/  UIADD3 UR8, UR13, 0x4, URZ ;  /* 0x000000040d087890 */ /* 0x000fe2000fffe03f */
[C---:B------:R-:W-:Y:S01]  /*3620*/  ISETP.GT.AND P3, PT, R4.reuse, 0x8, PT ;  /* 0x000000080400780c */ /* 0x040fe20003f64270 */
[----:B------:R-:W-:Y:S01]  /*3630*/  UMOV UR6, UR12 ;  /* 0x0000000c00067c82 */ /* 0x000fe20008000000 */
[----:B------:R-:W-:Y:S01]  /*3640*/  UMOV UR4, UR13 ;  /* 0x0000000d00047c82 */ /* 0x000fe20008000000 */
[----:B------:R-:W-:Y:S01]  /*3650*/  UIADD3 UR14, UR12, 0x6, URZ ;  /* 0x000000060c0e7890 */ /* 0x000fe2000fffe03f */
[----:B------:R-:W-:Y:S01]  /*3660*/  HGMMA.64x64x16.F32.BF16 R24, gdesc[UR4], RZ, !UPT, gsb0 ;  /* 0x00e00000041879f0 */ /* 0x000fe2000c0018ff */
[----:B------:R-:W-:Y:S01]  /*3670*/  UIADD3 UR6, UR12, 0x2, URZ ;  /* 0x000000020c067890 */ /* 0x000fe2000fffe03f */
[C---:B------:R-:W-:Y:S01]  /*3680*/  ISETP.GT.AND P4, PT, R4.reuse, 0x9, PT ;  /* 0x000000090400780c */ /* 0x040fe20003f84270 */
[----:B------:R-:W-:Y:S01]  /*3690*/  UIADD3 UR4, UR13, 0x2, URZ ;  /* 0x000000020d047890 */ /* 0x000fe2000fffe03f */
[----:B------:R-:W-:Y:S01]  /*36a0*/  ISETP.GT.AND P5, PT, R4, 0x10, PT ;  /* 0x000000100400780c */ /* 0x000fe20003fa4270 */
[----:B------:R-:W-:Y:S01]  /*36b0*/  UMOV UR7, 0x40000040 ;  /* 0x4000004000077882 */ /* 0x000fe20000000000 */
[----:B------:R-:W-:Y:S01]  /*36c0*/  UMOV UR5, 0x40000040 ;  /* 0x4000004000057882 */ /* 0x000fe20000000000 */
[----:B------:R-:W-:Y:S01]  /*36d0*/  UIADD3 UR12, UR13, 0x6, URZ ;  /* 0x000000060d0c7890 */ /* 0x000fe2000fffe03f */
[----:B------:R-:W-:-:S02]  /*36e0*/  ULDC UR20, c[0x0][0x988] ;  /* 0x0002620000147ab9 */ /* 0x000fc40000000800 */
        /* <DEDUP_REMOVED lines=218> */
.L_x_3612:
[----:B------:R3:W4:Y:S01]  /*4490*/  SYNCS.PHASECHK.TRANS64.TRYWAIT P2, [R7+URZ+0x28c50], R8 ;  /* 0x028c5008070075a7 */ /* 0x000722000804017f */
[----:B------:R-:W-:Y:S05]  /*44a0*/  @!P0 BRA `(.L_x_3613) ;  /* 0x0000000000048947 */ /* 0x000fea0003800000 */
[----:B------:R-:W-:Y:S01]  /*44b0*/  BPT.TRAP 0x1 ;  /* 0x000000040000795c */ /* 0x000fe20000300000 */
.L_x_3613:
[----:B------:R-:W-:Y:S01]  /*44c0*/  ULOP3.LUT UR49, UR49, 0x2000000, URZ, 0xfc, !UPT ;  /* 0x0200000031317892 */ /* 0x000fe2000f8efc3f */
[----:B----4-:R-:W-:Y:S11]  /*44d0*/  @P2 BRA `(.L_x_3614) ;  /* 0x0000000000082947 */ /* 0x010ff60003800000 */
[----:B------:R-:W4:Y:S02]  /*44e0*/  SYNCS.PHASECHK.TRANS64.TRYWAIT P2, [R7+URZ+0x28c50], R8 ;  /* 0x028c5008070075a7 */ /* 0x000f24000804017f */
[----:B----4-:R-:W-:Y:S05]  /*44f0*/  @!P2 BRA `(.L_x_3615) ;  /* 0x000000c4000ca947 */ /* 0x010fea0003800000 */
.L_x_3614:
[----:B------:R-:W-:Y:S01]  /*4500*/  ULEA UR10, UR39, UR49, 0xc ;  /* 0x00000031270a7291 */ /* 0x000fe2000f8e603f */
[----:B------:R-:W-:Y:S01]  /*4510*/  WARPGROUP.ARRIVE ;  /* 0x00000000000079c5 */ /* 0x000fe20000000000 */
[----:B------:R-:W-:Y:S01]  /*4520*/  UMOV UR7, 0x40000040 ;  /* 0x4000004000077882 */ /* 0x000fe20000000000 */
[----:B------:R-:W-:Y:S01]  /*4530*/  UMOV UR11, 0x40000040 ;  /* 0x40000040000b7882 */ /* 0x000fe20000000000 */
[----:B------:R-:W-:Y:S01]  /*4540*/  ISETP.GE.AND P2, PT, R152, 0x41, PT ;  /* 0x000000419800780c */ /* 0x000fe20003f46270 */
[----:B-1234-:R-:W-:Y:S02]  /*4550*/  @!P1 VIADD R7, R7, 0x28c60 ;  /* 0x00028c6007079836 */ /* 0x01efe40000000000 */
[----:B------:R-:W-:Y:S02]  /*4560*/  UMOV UR6, UR10 ;  /* 0x0000000a00067c82 */ /* 0x000fe40008000000 */
[----:B------:R-:W-:Y:S01]  /*4570*/  HGMMA.64x256x16.F32.BF16 R24, R156, gdesc[UR4].tnspB, RZ, !UPT, gsb0 ;  /* 0x43e000049c187df0 */ /* 0x000fe2000c0018ff */
[----:B------:R-:W-:Y:S01]  /*4580*/  UIADD3 UR6, UR10, 0x80, URZ ;  /* 0x000000800a067890 */ /* 0x000fe2000fffe03f */
[----:B------:R-:W-:Y:S01]  /*4590*/  @!P1 PRMT R7, RZ, 0x654, R7 ;  /* 0x00000654ff079816 */ /* 0x000fe20000000007 */
[----:B------:R-:W-:Y:S01]  /*45a0*/  UMOV UR7, 0x40000040 ;  /* 0x4000004000077882 */ /* 0x000fe20000000000 */
[----:B------:R-:W-:-:S02]  /*45b0*/  WARPGROUP.DEPBAR.LE gsb0, 0x0 ;  /* 0x00008000000079c5 */ /* 0x000fc40000010000 */
[----:B------:R-:W-:-:S15]  /*45c0*/  WARPGROUP.ARRIVE ;  /* 0x00000000000079c5 */ /* 0x000fde0000000000 */
[----:B------:R-:W-:-:S07]  /*45d0*/  NOP ;  /* 0x0000000000007918 */ /* 0x000fce0000000000 */
        /* <DEDUP_REMOVED lines=23> */
[----:B-1----:R-:W-:Y:S01]  /*4750*/  VIADD R7, R173, 0xfffffffe ;  /* 0xfffffffead077836 */ /* 0x002fe20000000000 */
[----:B------:R-:W-:Y:S01]  /*4760*/  UMOV UR21, UR39 ;  /* 0x0000002700157c82 */ /* 0x000fe20008000000 */
[----:B------:R-:W-:Y:S01]  /*4770*/  IMAD.MOV.U32 R9, RZ, RZ, R4 ;  /* 0x000000ffff097224 */ /* 0x000fe200078e0004 */
[----:B------:R-:W-:Y:S01]  /*4780*/  ULDC UR20, c[0x0][0x988] ;  /* 0x0002620000147ab9 */ /* 0x000fe20000000800 */
[----:B------:R-:W-:-:S07]  /*4790*/  IMAD.MOV.U32 R10, RZ, RZ, R3 ;  /* 0x000000ffff0a7224 */ /* 0x000fce00078e0003 */
.L_x_3625:
[----:B------:R-:W-:Y:S01]  /*47a0*/  UIADD3 UR39, UR21, 0x1, URZ ;  /* 0x0000000115277890 */ /* 0x000fe2000fffe03f */
[C---:B------:R-:W-:Y:S01]  /*47b0*/  ISETP.GT.AND P2, PT, R7.reuse, RZ, PT ;  /* 0x000000ff0700720c */ /* 0x040fe20003f44270 */
[----:B------:R-:W-:Y:S02]  /*47c0*/  VIADD R7, R7, 0xffffffff ;  /* 0xffffffff07077836 */ /* 0x000fe40000000000 */
[----:B------:R-:W-:-:S04]  /*47d0*/  UISETP.NE.AND UP0, UPT, UR39, 0x2, UPT ;  /* 0x000000022700788c */ /* 0x000fc8000bf05270 */
[----:B------:R-:W-:Y:S02]  /*47e0*/  USEL UR6, URZ, 0x1, UP0 ;  /* 0x000000013f067887 */ /* 0x000fe40008000000 */
[----:B------:R-:W-:Y:S02]  /*47f0*/  USEL UR39, UR39, URZ, UP0 ;  /* 0x0000003f27277287 */ /* 0x000fe40008000000 */
[----:B------:R-:W-:Y:S01]  /*4800*/  ULOP3.LUT UR38, UR38, UR6, URZ, 0x3c, !UPT ;  /* 0x0000000626267292 */ /* 0x000fe2000f8e3c3f */
[----:B0123--:R-:W-:Y:S11]  /*4810*/  @!P0 BRA `(.L_x_3617) ;  /* 0x0000000000048947 */ /* 0x00fff60003800000 */
[----:B------:R-:W-:Y:S01]  /*4820*/  BPT.TRAP 0x1 ;  /* 0x000000040000795c */ /* 0x000fe20000300000 */
.L_x_3617:
[----:B------:R-:W-:Y:S01]  /*4830*/  ULEA UR22, UR39, UR42, 0x3 ;  /* 0x0000002a27167291 */ /* 0x000fe2000f8e183f */
[----:B------:R-:W-:-:S05]  /*4840*/  IMAD.U32 R8, RZ, RZ, UR38 ;  /* 0x00000026ff087e24 */ /* 0x000fca000f8e00ff */
[----:B------:R-:W-:-:S04]  /*4850*/  SHF.L.U32 R8, R8, 0x1f, RZ ;  /* 0x0000001f08087819 */ /* 0x000fc800000006ff */
[----:B------:R1:W2:Y:S01]  /*4860*/  SYNCS.PHASECHK.TRANS64.TRYWAIT P3, [UR22+0x28c30], R8 ;  /* 0x028c3008ff0075a7 */ /* 0x0002a20008060156 */
[----:B------:R-:W-:Y:S05]  /*4870*/  @!P0 BRA `(.L_x_3618) ;  /* 0x0000000000048947 */ /* 0x000fea0003800000 */
[----:B------:R-:W-:Y:S01]  /*4880*/  BPT.TRAP 0x1 ;  /* 0x000000040000795c */ /* 0x000fe20000300000 */
.L_x_3618:
[----:B--2---:R-:W-:Y:S05]  /*4890*/  @P3 BRA `(.L_x_3619) ;  /* 0x0000000000083947 */ /* 0x004fea0003800000 */
[----:B------:R-:W2:Y:S02]  /*48a0*/  SYNCS.PHASECHK.TRANS64.TRYWAIT P3, [UR22+0x28c30], R8 ;  /* 0x028c3008ff0075a7 */ /* 0x000ea40008060156 */
[----:B--2---:R-:W-:Y:S05]  /*48b0*/  @!P3 BRA `(.L_x_3620) ;  /* 0x000000c00030b947 */ /* 0x004fea0003800000 */
.L_x_3619:
        /* <DEDUP_REMOVED lines=26> */
[----:B------:R-:W-:-:S04]  /*4a60*/  FMNMX.FTZ R4, R152, R10, !PT ;  /* 0x0000000a98047209 */ /* 0x000fc80007810000 */
        /* <DEDUP_REMOVED lines=32> */
[--C-:B------:R-:W-:Y:S01]  /*4c70*/  FFMA.FTZ R156, R160, UR20, -R14.reuse ;  /* 0x00000014a09c7c23 */ /* 0x100fe2000801080e */
[--C-:B------:R-:W-:Y:S01]  /*4c80*/  FFMA.FTZ R160, R168, UR20, -R14.reuse ;  /* 0x00000014a8a07c23 */ /* 0x100fe2000801080e */
[----:B------:R-:W-:Y:S01]  /*4c90*/  FMUL.FTZ R10, R10, UR20 ;  /* 0x000000140a0a7c20 */ /* 0x000fe20008410000 */
[----:B------:R-:W-:Y:S01]  /*4ca0*/  FMNMX.FTZ R4, R174, R13, !PT ;  /* 0x0000000dae047209 */ /* 0x000fe20007810000 */
[--C-:B------:R-:W-:Y:S01]  /*4cb0*/  FFMA.FTZ R164, R164, UR20, -R14.reuse ;  /* 0x00000014a4a47c23 */ /* 0x100fe2000801080e */
[--C-:B------:R-:W-:Y:S01]  /*4cc0*/  FFMA.FTZ R152, R152, UR20, -R14.reuse ;  /* 0x0000001498987c23 */ /* 0x100fe2000801080e */
[----:B------:R-:W0:Y:S01]  /*4cd0*/  MUFU.EX2 R11, R10 ;  /* 0x0000000a000b7308 */ /* 0x000e220000000800 */
[----:B------:R-:W-:Y:S01]  /*4ce0*/  FMNMX.FTZ R15, R175, R4, !PT ;  /* 0x00000004af0f7209 */ /* 0x000fe20007810000 */
[--C-:B------:R-:W-:Y:S01]  /*4cf0*/  FFMA.FTZ R13, R153, UR20, -R14.reuse ;  /* 0x00000014990d7c23 */ /* 0x100fe2000801080e */
[--C-:B------:R-:W-:Y:S01]  /*4d00*/  FFMA.FTZ R21, R161, UR20, -R14.reuse ;  /* 0x00000014a1157c23 */ /* 0x100fe2000801080e */
[--C-:B------:R-:W-:Y:S01]  /*4d10*/  FFMA.FTZ R153, R165, UR20, -R14.reuse ;  /* 0x00000014a5997c23 */ /* 0x100fe2000801080e */
[----:B------:R-:W-:Y:S01]  /*4d20*/  FMNMX.FTZ R4, R178, R15, !PT ;  /* 0x0000000fb2047209 */ /* 0x000fe20007810000 */
[--C-:B------:R-:W-:Y:S01]  /*4d30*/  FFMA.FTZ R20, R172, UR20, -R14.reuse ;  /* 0x00000014ac147c23 */ /* 0x100fe2000801080e */
[--C-:B------:R-:W-:Y:S01]  /*4d40*/  FFMA.FTZ R161, R173, UR20, -R14.reuse ;  /* 0x00000014ada17c23 */ /* 0x100fe2000801080e */
[----:B------:R-:W-:Y:S01]  /*4d50*/  MUFU.EX2 R10, R12 ;  /* 0x0000000c000a7308 */ /* 0x000fe20000000800 */
[----:B------:R-:W-:Y:S01]  /*4d60*/  FMNMX.FTZ R15, R179, R4, !PT ;  /* 0x00000004b30f7209 */ /* 0x000fe20007810000 */
[--C-:B------:R-:W-:Y:S01]  /*4d70*/  FFMA.FTZ R165, R177, UR20, -R14.reuse ;  /* 0x00000014b1a57c23 */ /* 0x100fe2000801080e */
[--C-:B------:R-:W-:Y:S01]  /*4d80*/  FFMA.FTZ R180, R180, UR20, -R14.reuse ;  /* 0x00000014b4b47c23 */ /* 0x100fe2000801080e */
[--C-:B------:R-:W-:Y:S01]  /*4d90*/  FFMA.FTZ R181, R181, UR20, -R14.reuse ;  /* 0x00000014b5b57c23 */ /* 0x100fe2000801080e */
[----:B------:R-:W-:Y:S01]  /*4da0*/  FMNMX.FTZ R4, R182, R15, !PT ;  /* 0x0000000fb6047209 */ /* 0x000fe20007810000 */
[----:B------:R-:W-:-:S02]  /*4db0*/  FFMA.FTZ R15, R157, UR20, -R14 ;  /* 0x000000149d0f7c23 */ /* 0x000fc4000801080e */
[----:B------:R2:W-:Y:S01]  /*4dc0*/  MUFU.EX2 R12, R164 ;  /* 0x000000a4000c7308 */ /* 0x0005e20000000800 */
[----:B------:R-:W-:Y:S01]  /*4dd0*/  FMNMX.FTZ R4, R183, R4, !PT ;  /* 0x00000004b7047209 */ /* 0x000fe20007810000 */
[-C--:B0-----:R-:W-:Y:S01]  /*4de0*/  FMUL.FTZ R24, R24, R11.reuse ;  /* 0x0000000b18187220 */ /* 0x081fe20000410000 */
[-C--:B------:R-:W-:Y:S01]  /*4df0*/  FMUL.FTZ R25, R25, R11.reuse ;  /* 0x0000000b19197220 */ /* 0x080fe20000410000 */
[-C--:B------:R-:W-:Y:S01]  /*4e00*/  FMUL.FTZ R28, R28, R11.reuse ;  /* 0x0000000b1c1c7220 */ /* 0x080fe20000410000 */
[-C--:B------:R-:W-:Y:S01]  /*4e10*/  FMUL.FTZ R29, R29, R11.reuse ;  /* 0x0000000b1d1d7220 */ /* 0x080fe20000410000 */
[----:B------:R-:W0:Y:S01]  /*4e20*/  SHFL.BFLY PT, R157, R4, 0x2, 0x1f ;  /* 0x0c401f00049d7f89 */ /* 0x000e2200000e0000 */
[-C--:B------:R-:W-:Y:S01]  /*4e30*/  FMUL.FTZ R32, R32, R11.reuse ;  /* 0x0000000b20207220 */ /* 0x080fe20000410000 */
[----:B------:R-:W3:Y:S01]  /*4e40*/  MUFU.EX2 R152, R152 ;  /* 0x0000009800987308 */ /* 0x000ee20000000800 */
[----:B--2---:R-:W-:Y:S01]  /*4e50*/  FFMA.FTZ R164, R176, UR20, -R14 ;  /* 0x00000014b0a47c23 */ /* 0x004fe2000801080e */
[-C--:B------:R-:W-:Y:S01]  /*4e60*/  FMUL.FTZ R33, R33, R11.reuse ;  /* 0x0000000b21217220 */ /* 0x080fe20000410000 */
[-C--:B------:R-:W-:Y:S01]  /*4e70*/  FMUL.FTZ R36, R36, R11.reuse ;  /* 0x0000000b24247220 */ /* 0x080fe20000410000 */
[-C--:B------:R-:W-:Y:S01]  /*4e80*/  FMUL.FTZ R37, R37, R11.reuse ;  /* 0x0000000b25257220 */ /* 0x080fe20000410000 */
[-C--:B------:R-:W-:Y:S01]  /*4e90*/  FMUL.FTZ R40, R40, R11.reuse ;  /* 0x0000000b28287220 */ /* 0x080fe20000410000 */
[-C--:B------:R-:W-:Y:S01]  /*4ea0*/  FMUL.FTZ R41, R41, R11.reuse ;  /* 0x0000000b29297220 */ /* 0x080fe20000410000 */
[-C--:B------:R-:W-:Y:S01]  /*4eb0*/  FMUL.FTZ R44, R44, R11.reuse ;  /* 0x0000000b2c2c7220 */ /* 0x080fe20000410000 */
[----:B------:R-:W2:Y:S01]  /*4ec0*/  MUFU.EX2 R13, R13 ;  /* 0x0000000d000d7308 */ /* 0x000ea20000000800 */
[-C--:B------:R-:W-:Y:S01]  /*4ed0*/  FMUL.FTZ R45, R45, R11.reuse ;  /* 0x0000000b2d2d7220 */ /* 0x080fe20000410000 */
[-C--:B------:R-:W-:Y:S01]  /*4ee0*/  FMUL.FTZ R48, R48, R11.reuse ;  /* 0x0000000b30307220 */ /* 0x080fe20000410000 */
[-C--:B------:R-:W-:Y:S01]  /*4ef0*/  FMUL.FTZ R49, R49, R11.reuse ;  /* 0x0000000b31317220 */ /* 0x080fe20000410000 */
[-C--:B------:R-:W-:Y:S01]  /*4f00*/  FMUL.FTZ R52, R52, R11.reuse ;  /* 0x0000000b34347220 */ /* 0x080fe20000410000 */
[-C--:B------:R-:W-:Y:S01]  /*4f10*/  FMUL.FTZ R53, R53, R11.reuse ;  /* 0x0000000b35357220 */ /* 0x080fe20000410000 */
[-C--:B------:R-:W-:Y:S01]  /*4f20*/  FMUL.FTZ R56, R56, R11.reuse ;  /* 0x0000000b38387220 */ /* 0x080fe20000410000 */
[-C--:B------:R-:W-:Y:S01]  /*4f30*/  FMUL.FTZ R57, R57, R11.reuse ;  /* 0x0000000b39397220 */ /* 0x080fe20000410000 */
[----:B------:R-:W4:Y:S01]  /*4f40*/  MUFU.EX2 R15, R15 ;  /* 0x0000000f000f7308 */ /* 0x000f220000000800 */
[----:B---3--:R-:W-:Y:S01]  /*4f50*/  FFMA.FTZ R6, R11, R6, R152 ;  /* 0x000000060b067223 */ /* 0x008fe20000010098 */
[-C--:B------:R-:W-:Y:S01]  /*4f60*/  FMUL.FTZ R60, R60, R11.reuse ;  /* 0x0000000b3c3c7220 */ /* 0x080fe20000410000 */
[-C--:B------:R-:W-:Y:S01]  /*4f70*/  FMUL.FTZ R61, R61, R11.reuse ;  /* 0x0000000b3d3d7220 */ /* 0x080fe20000410000 */
[-C--:B------:R-:W-:Y:S01]  /*4f80*/  FMUL.FTZ R64, R64, R11.reuse ;  /* 0x0000000b40407220 */ /* 0x080fe20000410000 */
[----:B------:R-:W-:Y:S01]  /*4f90*/  FMUL.FTZ R65, R65, R11 ;  /* 0x0000000b41417220 */ /* 0x000fe20000410000 */
[----:B0-----:R-:W-:Y:S01]  /*4fa0*/  FMNMX.FTZ R168, R4, R157, !PT ;  /* 0x0000009d04a87209 */ /* 0x001fe20007810000 */
[----:B------:R-:W-:Y:S01]  /*4fb0*/  FFMA.FTZ R157, R169, UR20, -R14 ;  /* 0x00000014a99d7c23 */ /* 0x000fe2000801080e */
[----:B------:R-:W-:Y:S01]  /*4fc0*/  MUFU.EX2 R156, R156 ;  /* 0x0000009c009c7308 */ /* 0x000fe20000000800 */
[-C--:B------:R-:W-:Y:S01]  /*4fd0*/  FMUL.FTZ R68, R68, R11.reuse ;  /* 0x0000000b44447220 */ /* 0x080fe20000410000 */
[-C--:B------:R-:W-:Y:S01]  /*4fe0*/  FMUL.FTZ R69, R69, R11.reuse ;  /* 0x0000000b45457220 */ /* 0x080fe20000410000 */
[----:B------:R-:W0:Y:S01]  /*4ff0*/  SHFL.BFLY PT, R169, R168, 0x1, 0x1f ;  /* 0x0c201f00a8a97f89 */ /* 0x000e2200000e0000 */
        /* <DEDUP_REMOVED lines=22> */
[----:B------:R-:W-:Y:S01]  /*5160*/  FMUL.FTZ R109, R109, R11 ;  /* 0x0000000b6d6d7220 */ /* 0x000fe20000410000 */
[----:B0-----:R-:W-:Y:S01]  /*5170*/  FMNMX.FTZ R4, R168, R169, !PT ;  /* 0x000000a9a8047209 */ /* 0x001fe20007810000 */
[-C--:B------:R-:W-:Y:S01]  /*5180*/  FMUL.FTZ R112, R112, R11.reuse ;  /* 0x0000000b70707220 */ /* 0x080fe20000410000 */
[-C--:B------:R-:W-:Y:S01]  /*5190*/  FMUL.FTZ R113, R113, R11.reuse ;  /* 0x0000000b71717220 */ /* 0x080fe20000410000 */
[-C--:B------:R-:W-:Y:S01]  /*51a0*/  FMUL.FTZ R116, R116, R11.reuse ;  /* 0x0000000b74747220 */ /* 0x080fe20000410000 */
[-C--:B------:R-:W-:Y:S01]  /*51b0*/  FMUL.FTZ R117, R117, R11.reuse ;  /* 0x0000000b75757220 */ /* 0x080fe20000410000 */
[C---:B------:R-:W-:Y:S01]  /*51c0*/  FADD.FTZ R14, -R4.reuse, R9 ;  /* 0x00000009040e7221 */ /* 0x040fe20000010100 */
[----:B------:R-:W-:Y:S01]  /*51d0*/  FMUL.FTZ R177, R4, UR20 ;  /* 0x0000001404b17c20 */ /* 0x000fe20008410000 */
[----:B------:R0:W-:Y:S01]  /*51e0*/  MUFU.EX2 R168, R180 ;  /* 0x000000b400a87308 */ /* 0x0001e20000000800 */
[----:B------:R-:W-:Y:S01]  /*51f0*/  FMUL.FTZ R120, R120, R11 ;  /* 0x0000000b78787220 */ /* 0x000fe20000410000 */
[----:B------:R-:W-:Y:S01]  /*5200*/  FMUL.FTZ R14, R14, UR20 ;  /* 0x000000140e0e7c20 */ /* 0x000fe20008410000 */
[--C-:B------:R-:W-:Y:S01]  /*5210*/  FFMA.FTZ R169, R154, UR20, -R177.reuse ;  /* 0x000000149aa97c23 */ /* 0x100fe200080108b1 */
[--C-:B------:R-:W-:Y:S01]  /*5220*/  FFMA.FTZ R172, R155, UR20, -R177.reuse ;  /* 0x000000149bac7c23 */ /* 0x100fe200080108b1 */
[--C-:B------:R-:W-:Y:S01]  /*5230*/  FFMA.FTZ R155, R158, UR20, -R177.reuse ;  /* 0x000000149e9b7c23 */ /* 0x100fe200080108b1 */
[--C-:B------:R-:W-:Y:S01]  /*5240*/  FFMA.FTZ R176, R159, UR20, -R177.reuse ;  /* 0x000000149fb07c23 */ /* 0x100fe200080108b1 */
[--C-:B------:R-:W-:Y:S01]  /*5250*/  FFMA.FTZ R173, R174, UR20, -R177.reuse ;  /* 0x00000014aead7c23 */ /* 0x100fe200080108b1 */
[----:B------:R-:W-:Y:S01]  /*5260*/  MUFU.EX2 R14, R14 ;  /* 0x0000000e000e7308 */ /* 0x000fe20000000800 */
[--C-:B------:R-:W-:Y:S01]  /*5270*/  FFMA.FTZ R174, R175, UR20, -R177.reuse ;  /* 0x00000014afae7c23 */ /* 0x100fe200080108b1 */
[--C-:B------:R-:W-:Y:S01]  /*5280*/  FFMA.FTZ R159, R162, UR20, -R177.reuse ;  /* 0x00000014a29f7c23 */ /* 0x100fe200080108b1 */
[--C-:B------:R-:W-:Y:S01]  /*5290*/  FFMA.FTZ R175, R178, UR20, -R177.reuse ;  /* 0x00000014b2af7c23 */ /* 0x100fe200080108b1 */
[--C-:B------:R-:W-:Y:S01]  /*52a0*/  FFMA.FTZ R206, R167, UR20, -R177.reuse ;  /* 0x00000014a7ce7c23 */ /* 0x100fe200080108b1 */
[--C-:B------:R-:W-:Y:S01]  /*52b0*/  FFMA.FTZ R178, R179, UR20, -R177.reuse ;  /* 0x00000014b3b27c23 */ /* 0x100fe200080108b1 */
[--C-:B------:R-:W-:Y:S01]  /*52c0*/  FFMA.FTZ R167, R170, UR20, -R177.reuse ;  /* 0x00000014aaa77c23 */ /* 0x100fe200080108b1 */
[----:B------:R-:W-:Y:S01]  /*52d0*/  IMAD.MOV R154, RZ, RZ, -R18 ;  /* 0x000000ffff9a7224 */ /* 0x000fe200078e0a12 */
[----:B------:R-:W3:Y:S01]  /*52e0*/  MUFU.EX2 R169, R169 ;  /* 0x000000a900a97308 */ /* 0x000ee20000000800 */
[----:B--2---:R-:W-:Y:S01]  /*52f0*/  FADD.FTZ R179, R13, R6 ;  /* 0x000000060db37221 */ /* 0x004fe20000010000 */
[--C-:B------:R-:W-:Y:S01]  /*5300*/  FFMA.FTZ R170, R171, UR20, -R177.reuse ;  /* 0x00000014abaa7c23 */ /* 0x100fe200080108b1 */
[----:B0-----:R-:W-:Y:S01]  /*5310*/  FFMA.FTZ R180, R163, UR20, -R177 ;  /* 0x00000014a3b47c23 */ /* 0x001fe200080108b1 */
[----:B------:R-:W-:-:S02]  /*5320*/  IMAD.U32 R171, RZ, RZ, UR22 ;  /* 0x00000016ffab7e24 */ /* 0x000fc4000f8e00ff */
[----:B------:R-:W-:Y:S01]  /*5330*/  FADD.FTZ R6, R10, R179 ;  /* 0x000000b30a067221 */ /* 0x000fe20000010000 */
[----:B------:R-:W-:Y:S01]  /*5340*/  ISETP.NE.AND P3, PT, R17, R154, PT ;  /* 0x0000009a1100720c */ /* 0x000fe20003f65270 */
[--C-:B------:R-:W-:Y:S01]  /*5350*/  FFMA.FTZ R163, R166, UR20, -R177.reuse ;  /* 0x00000014a6a37c23 */ /* 0x100fe200080108b1 */
[----:B------:R-:W0:Y:S01]  /*5360*/  MUFU.EX2 R172, R172 ;  /* 0x000000ac00ac7308 */ /* 0x000e220000000800 */
[----:B------:R-:W-:Y:S02]  /*5370*/  @!P1 VIADD R154, R171, 0x28c40 ;  /* 0x00028c40ab9a9836 */ /* 0x000fe40000000000 */
[----:B----4-:R-:W-:Y:S01]  /*5380*/  FADD.FTZ R179, R15, R6 ;  /* 0x000000060fb37221 */ /* 0x010fe20000010000 */
[--C-:B------:R-:W-:Y:S01]  /*5390*/  FFMA.FTZ R182, R182, UR20, -R177.reuse ;  /* 0x00000014b6b67c23 */ /* 0x100fe200080108b1 */
[----:B------:R-:W-:Y:S01]  /*53a0*/  FFMA.FTZ R177, R183, UR20, -R177 ;  /* 0x00000014b7b17c23 */ /* 0x000fe200080108b1 */
[-C--:B------:R-:W-:Y:S01]  /*53b0*/  FMUL.FTZ R121, R121, R11.reuse ;  /* 0x0000000b79797220 */ /* 0x080fe20000410000 */
[----:B------:R-:W-:Y:S01]  /*53c0*/  @!P1 PRMT R154, RZ, 0x654, R154 ;  /* 0x00000654ff9a9816 */ /* 0x000fe2000000009a */
[----:B------:R-:W-:Y:S01]  /*53d0*/  FMUL.FTZ R124, R124, R11 ;  /* 0x0000000b7c7c7220 */ /* 0x000fe20000410000 */
[----:B------:R-:W2:Y:S01]  /*53e0*/  MUFU.EX2 R155, R155 ;  /* 0x0000009b009b7308 */ /* 0x000ea20000000800 */
[----:B---3--:R-:W-:Y:S01]  /*53f0*/  FFMA.FTZ R5, R14, R5, R169 ;  /* 0x000000050e057223 */ /* 0x008fe200000100a9 */
[----:B------:R3:W-:Y:S01]  /*5400*/  @!P1 SYNCS.ARRIVE.TRANS64.RED.A1T0 RZ, [R154+URZ], RZ ;  /* 0x000000ff9aff99a7 */ /* 0x0007e2000810043f */
[-C--:B------:R-:W-:Y:S01]  /*5410*/  FMUL.FTZ R125, R125, R11.reuse ;  /* 0x0000000b7d7d7220 */ /* 0x080fe20000410000 */
[-C--:B------:R-:W-:Y:S01]  /*5420*/  FMUL.FTZ R128, R128, R11.reuse ;  /* 0x0000000b80807220 */ /* 0x080fe20000410000 */
[-C--:B------:R-:W-:Y:S01]  /*5430*/  FMUL.FTZ R129, R129, R11.reuse ;  /* 0x0000000b81817220 */ /* 0x080fe20000410000 */
[-C--:B------:R-:W-:Y:S01]  /*5440*/  FMUL.FTZ R132, R132, R11.reuse ;  /* 0x0000000b84847220 */ /* 0x080fe20000410000 */
[-C--:B------:R-:W-:Y:S01]  /*5450*/  FMUL.FTZ R133, R133, R11.reuse ;  /* 0x0000000b85857220 */ /* 0x080fe20000410000 */
[----:B------:R-:W4:Y:S01]  /*5460*/  MUFU.EX2 R176, R176 ;  /* 0x000000b000b07308 */ /* 0x000f220000000800 */
[----:B0-----:R-:W-:Y:S01]  /*5470*/  FADD.FTZ R6, R172, R5 ;  /* 0x00000005ac067221 */ /* 0x001fe20000010000 */
[----:B---3--:R-:W-:Y:S01]  /*5480*/  FADD.FTZ R154, R156, R179 ;  /* 0x000000b39c9a7221 */ /* 0x008fe20000010000 */
[-C--:B------:R-:W-:Y:S01]  /*5490*/  FMUL.FTZ R136, R136, R11.reuse ;  /* 0x0000000b88887220 */ /* 0x080fe20000410000 */
[-C--:B------:R-:W-:Y:S01]  /*54a0*/  FMUL.FTZ R137, R137, R11.reuse ;  /* 0x0000000b89897220 */ /* 0x080fe20000410000 */
[-C--:B------:R-:W-:Y:S01]  /*54b0*/  FMUL.FTZ R140, R140, R11.reuse ;  /* 0x0000000b8c8c7220 */ /* 0x080fe20000410000 */
[----:B------:R-:W-:Y:S01]  /*54c0*/  FADD.FTZ R179, R21, R154 ;  /* 0x0000009a15b37221 */ /* 0x000fe20000010000 */
[-C--:B------:R-:W-:Y:S01]  /*54d0*/  FMUL.FTZ R141, R141, R11.reuse ;  /* 0x0000000b8d8d7220 */ /* 0x080fe20000410000 */
[----:B------:R-:W0:Y:S01]  /*54e0*/  MUFU.EX2 R159, R159 ;  /* 0x0000009f009f7308 */ /* 0x000e220000000800 */
[----:B--2---:R-:W-:Y:S01]  /*54f0*/  FADD.FTZ R5, R155, R6 ;  /* 0x000000069b057221 */ /* 0x004fe20000010000 */
[----:B------:R-:W-:Y:S01]  /*5500*/  FADD.FTZ R154, R12, R179 ;  /* 0x000000b30c9a7221 */ /* 0x000fe20000010000 */
[-C--:B------:R-:W-:Y:S01]  /*5510*/  FMUL.FTZ R144, R144, R11.reuse ;  /* 0x0000000b90907220 */ /* 0x080fe20000410000 */
[-C--:B------:R-:W-:Y:S01]  /*5520*/  FMUL.FTZ R145, R145, R11.reuse ;  /* 0x0000000b91917220 */ /* 0x080fe20000410000 */
[-C--:B------:R-:W-:Y:S01]  /*5530*/  FMUL.FTZ R148, R148, R11.reuse ;  /* 0x0000000b94947220 */ /* 0x080fe20000410000 */
[----:B------:R-:W-:Y:S01]  /*5540*/  FADD.FTZ R179, R153, R154 ;  /* 0x0000009a99b37221 */ /* 0x000fe20000010000 */
[----:B------:R-:W-:Y:S01]  /*5550*/  FMUL.FTZ R149, R149, R11 ;  /* 0x0000000b95957220 */ /* 0x000fe20000410000 */
[----:B------:R-:W2:Y:S01]  /*5560*/  MUFU.EX2 R180, R180 ;  /* 0x000000b400b47308 */ /* 0x000ea20000000800 */
[----:B----4-:R-:W-:Y:S01]  /*5570*/  FADD.FTZ R6, R176, R5 ;  /* 0x00000005b0067221 */ /* 0x010fe20000010000 */
[----:B------:R-:W-:Y:S01]  /*5580*/  FADD.FTZ R154, R160, R179 ;  /* 0x000000b3a09a7221 */ /* 0x000fe20000010000 */
[----:B------:R-:W-:Y:S01]  /*5590*/  F2FP.BF16.F32.PACK_AB R152, R13, R152 ;  /* 0x000000980d98723e */ /* 0x000fe200000010ff */
[-C--:B------:R-:W-:Y:S01]  /*55a0*/  FMUL.FTZ R26, R26, R14.reuse ;  /* 0x0000000e1a1a7220 */ /* 0x080fe20000410000 */
[----:B------:R-:W-:Y:S01]  /*55b0*/  F2FP.BF16.F32.PACK_AB R155, R176, R155 ;  /* 0x0000009bb09b723e */ /* 0x000fe200000010ff */
[----:B------:R-:W-:Y:S01]  /*55c0*/  FMUL.FTZ R27, R27, R14 ;  /* 0x0000000e1b1b7220 */ /* 0x000fe20000410000 */
[----:B------:R-:W-:Y:S01]  /*55d0*/  F2FP.BF16.F32.PACK_AB R156, R21, R156 ;  /* 0x0000009c159c723e */ /* 0x000fe200000010ff */
[----:B------:R-:W3:Y:S01]  /*55e0*/  MUFU.EX2 R163, R163 ;  /* 0x000000a300a37308 */ /* 0x000ee20000000800 */
        /* <DEDUP_REMOVED lines=16> */
[----:B---3--:R-:W-:Y:S01]  /*56f0*/  FADD.FTZ R5, R163, R6 ;  /* 0x00000006a3057221 */ /* 0x008fe20000010000 */
[-C--:B------:R-:W-:Y:S01]  /*5700*/  FMUL.FTZ R54, R54, R14.reuse ;  /* 0x0000000e36367220 */ /* 0x080fe20000410000 */
[-C--:B------:R-:W-:Y:S01]  /*5710*/  FMUL.FTZ R55, R55, R14.reuse ;  /* 0x0000000e37377220 */ /* 0x080fe20000410000 */
[-C--:B------:R-:W-:Y:S01]  /*5720*/  FMUL.FTZ R58, R58, R14.reuse ;  /* 0x0000000e3a3a7220 */ /* 0x080fe20000410000 */
[-C--:B------:R-:W-:Y:S01]  /*5730*/  FMUL.FTZ R59, R59, R14.reuse ;  /* 0x0000000e3b3b7220 */ /* 0x080fe20000410000 */
[-C--:B------:R-:W-:Y:S01]  /*5740*/  FMUL.FTZ R62, R62, R14.reuse ;  /* 0x0000000e3e3e7220 */ /* 0x080fe20000410000 */
[-C--:B------:R-:W-:Y:S01]  /*5750*/  FMUL.FTZ R63, R63, R14.reuse ;  /* 0x0000000e3f3f7220 */ /* 0x080fe20000410000 */
[----:B------:R3:W4:Y:S01]  /*5760*/  MUFU.EX2 R9, R181 ;  /* 0x000000b500097308 */ /* 0x0007220000000800 */
[----:B0-----:R-:W-:Y:S01]  /*5770*/  FADD.FTZ R6, R206, R5 ;  /* 0x00000005ce067221 */ /* 0x001fe20000010000 */
[-C--:B------:R-:W-:Y:S01]  /*5780*/  FMUL.FTZ R66, R66, R14.reuse ;  /* 0x0000000e42427220 */ /* 0x080fe20000410000 */
[-C--:B------:R-:W-:Y:S01]  /*5790*/  FMUL.FTZ R67, R67, R14.reuse ;  /* 0x0000000e43437220 */ /* 0x080fe20000410000 */
[-C--:B------:R-:W-:Y:S01]  /*57a0*/  FMUL.FTZ R70, R70, R14.reuse ;  /* 0x0000000e46467220 */ /* 0x080fe20000410000 */
[-C--:B------:R-:W-:Y:S01]  /*57b0*/  FMUL.FTZ R71, R71, R14.reuse ;  /* 0x0000000e47477220 */ /* 0x080fe20000410000 */
[-C--:B------:R-:W-:Y:S01]  /*57c0*/  FMUL.FTZ R74, R74, R14.reuse ;  /* 0x0000000e4a4a7220 */ /* 0x080fe20000410000 */
[----:B------:R-:W-:Y:S01]  /*57d0*/  FMUL.FTZ R75, R75, R14 ;  /* 0x0000000e4b4b7220 */ /* 0x000fe20000410000 */
[----:B------:R-:W0:Y:S01]  /*57e0*/  MUFU.EX2 R167, R167 ;  /* 0x000000a700a77308 */ /* 0x000e220000000800 */
[----:B---3--:R-:W-:-:S02]  /*57f0*/  IMAD.U32 R181, RZ, RZ, UR21 ;  /* 0x00000015ffb57e24 */ /* 0x008fc4000f8e00ff */
[C---:B--2---:R-:W-:Y:S01]  /*5800*/  FADD.FTZ R179, R157.reuse, R154 ;  /* 0x0000009a9db37221 */ /* 0x044fe20000010000 */
[----:B------:R-:W-:Y:S01]  /*5810*/  F2FP.BF16.F32.PACK_AB R160, R157, R160 ;  /* 0x000000a09da0723e */ /* 0x000fe200000010ff */
[-C--:B------:R-:W-:Y:S01]  /*5820*/  FMUL.FTZ R78, R78, R14.reuse ;  /* 0x0000000e4e4e7220 */ /* 0x080fe20000410000 */
[----:B------:R-:W-:Y:S01]  /*5830*/  @!P3 IMAD R158, R181, 0x40, R16 ;  /* 0x00000040b59eb824 */ /* 0x000fe200078e0210 */
[----:B------:R-:W-:Y:S01]  /*5840*/  F2FP.BF16.F32.PACK_AB R157, R180, R159 ;  /* 0x0000009fb49d723e */ /* 0x000fe200000010ff */
[-C--:B------:R-:W-:Y:S01]  /*5850*/  FMUL.FTZ R79, R79, R14.reuse ;  /* 0x0000000e4f4f7220 */ /* 0x080fe20000410000 */
[----:B------:R-:W2:Y:S01]  /*5860*/  MUFU.EX2 R20, R20 ;  /* 0x0000001400147308 */ /* 0x000ea20000000800 */
[----:B------:R-:W-:Y:S01]  /*5870*/  F2FP.BF16.F32.PACK_AB R159, R206, R163 ;  /* 0x000000a3ce9f723e */ /* 0x000fe200000010ff */
[-C--:B------:R-:W-:Y:S01]  /*5880*/  FMUL.FTZ R82, R82, R14.reuse ;  /* 0x0000000e52527220 */ /* 0x080fe20000410000 */
[----:B------:R-:W-:Y:S01]  /*5890*/  @!P3 LEA R158, R158, UR42, 0x2 ;  /* 0x0000002a9e9ebc11 */ /* 0x000fe2000f8e10ff */
[----:B------:R-:W-:Y:S01]  /*58a0*/  FMUL.FTZ R83, R83, R14 ;  /* 0x0000000e53537220 */ /* 0x000fe20000410000 */
[----:B----4-:R-:W-:Y:S01]  /*58b0*/  F2FP.BF16.F32.PACK_AB R166, R9, R168 ;  /* 0x000000a809a6723e */ /* 0x010fe200000010ff */
[-C--:B------:R-:W-:Y:S01]  /*58c0*/  FMUL.FTZ R86, R86, R14.reuse ;  /* 0x0000000e56567220 */ /* 0x080fe20000410000 */
[-C--:B------:R-:W-:Y:S01]  /*58d0*/  FMUL.FTZ R87, R87, R14.reuse ;  /* 0x0000000e57577220 */ /* 0x080fe20000410000 */
[----:B------:R-:W3:Y:S01]  /*58e0*/  MUFU.EX2 R170, R170 ;  /* 0x000000aa00aa7308 */ /* 0x000ee20000000800 */
[----:B------:R-:W-:Y:S01]  /*58f0*/  @!P3 STS [R158+0x28800], R11 ;  /* 0x0288000b9e00b388 */ /* 0x000fe20000000800 */
[----:B0-----:R-:W-:Y:S01]  /*5900*/  FADD.FTZ R5, R167, R6 ;  /* 0x00000006a7057221 */ /* 0x001fe20000010000 */
[-C--:B------:R-:W-:Y:S01]  /*5910*/  FMUL.FTZ R90, R90, R14.reuse ;  /* 0x0000000e5a5a7220 */ /* 0x080fe20000410000 */
[-C--:B------:R-:W-:Y:S01]  /*5920*/  FMUL.FTZ R91, R91, R14.reuse ;  /* 0x0000000e5b5b7220 */ /* 0x080fe20000410000 */
[----:B------:R0:W-:Y:S01]  /*5930*/  @!P3 STS [R158+0x28820], R14 ;  /* 0x0288200e9e00b388 */ /* 0x0001e20000000800 */
        /* <DEDUP_REMOVED lines=8> */
[----:B------:R-:W-:Y:S01]  /*59c0*/  FMUL.FTZ R106, R106, R14 ;  /* 0x0000000e6a6a7220 */ /* 0x000fe20000410000 */
[----:B0-----:R-:W-:Y:S01]  /*59d0*/  F2FP.BF16.F32.PACK_AB R158, R153, R12 ;  /* 0x0000000c999e723e */ /* 0x001fe200000010ff */
[----:B------:R-:W0:Y:S01]  /*59e0*/  MUFU.EX2 R173, R173 ;  /* 0x000000ad00ad7308 */ /* 0x000e220000000800 */
[----:B---3--:R-:W-:Y:S01]  /*59f0*/  FADD.FTZ R6, R170, R5 ;  /* 0x00000005aa067221 */ /* 0x008fe20000010000 */
[----:B------:R-:W-:Y:S01]  /*5a00*/  F2FP.BF16.F32.PACK_AB R153, R172, R169 ;  /* 0x000000a9ac99723e */ /* 0x000fe200000010ff */
[-C--:B------:R-:W-:Y:S01]  /*5a10*/  FMUL.FTZ R107, R107, R14.reuse ;  /* 0x0000000e6b6b7220 */ /* 0x080fe20000410000 */
[-C--:B------:R-:W-:Y:S01]  /*5a20*/  FMUL.FTZ R110, R110, R14.reuse ;  /* 0x0000000e6e6e7220 */ /* 0x080fe20000410000 */
[-C--:B------:R-:W-:Y:S01]  /*5a30*/  FMUL.FTZ R111, R111, R14.reuse ;  /* 0x0000000e6f6f7220 */ /* 0x080fe20000410000 */
[-C--:B------:R-:W-:Y:S01]  /*5a40*/  FMUL.FTZ R114, R114, R14.reuse ;  /* 0x0000000e72727220 */ /* 0x080fe20000410000 */
[----:B------:R-:W-:Y:S01]  /*5a50*/  FMUL.FTZ R115, R115, R14 ;  /* 0x0000000e73737220 */ /* 0x000fe20000410000 */
[----:B------:R-:W2:Y:S01]  /*5a60*/  MUFU.EX2 R164, R164 ;  /* 0x000000a400a47308 */ /* 0x000ea20000000800 */
[----:B----4-:R-:W-:Y:S01]  /*5a70*/  FADD.FTZ R11, R161, R154 ;  /* 0x0000009aa10b7221 */ /* 0x010fe20000010000 */
[----:B------:R-:W-:Y:S01]  /*5a80*/  F2FP.BF16.F32.PACK_AB R154, R15, R10 ;  /* 0x0000000a0f9a723e */ /* 0x000fe200000010ff */
[----:B------:R-:W-:Y:S01]  /*5a90*/  BAR.SYNC.DEFER_BLOCKING 0xf, 0x100 ;  /* 0x03c4000000007b1d */ /* 0x000fe20000010000 */
[----:B------:R-:W-:Y:S01]  /*5aa0*/  F2FP.BF16.F32.PACK_AB R162, R161, R20 ;  /* 0x00000014a1a2723e */ /* 0x000fe200000010ff */
[-C--:B------:R-:W-:Y:S01]  /*5ab0*/  FMUL.FTZ R118, R118, R14.reuse ;  /* 0x0000000e76767220 */ /* 0x080fe20000410000 */
[----:B------:R-:W-:Y:S01]  /*5ac0*/  F2FP.BF16.F32.PACK_AB R161, R170, R167 ;  /* 0x000000a7aaa1723e */ /* 0x000fe200000010ff */
[-C--:B------:R-:W-:Y:S01]  /*5ad0*/  FMUL.FTZ R119, R119, R14.reuse ;  /* 0x0000000e77777220 */ /* 0x080fe20000410000 */
[-C--:B------:R-:W-:Y:S01]  /*5ae0*/  FMUL.FTZ R122, R122, R14.reuse ;  /* 0x0000000e7a7a7220 */ /* 0x080fe20000410000 */
        /* <DEDUP_REMOVED lines=17> */
[C---:B---3--:R-:W-:Y:S01]  /*5c00*/  FADD.FTZ R6, R174.reuse, R5 ;  /* 0x00000005ae067221 */ /* 0x048fe20000010000 */
[----:B------:R-:W-:Y:S01]  /*5c10*/  F2FP.BF16.F32.PACK_AB R163, R174, R173 ;  /* 0x000000adaea3723e */ /* 0x000fe200000010ff */
[----:B------:R3:W-:Y:S01]  /*5c20*/  STSM.16.M88.4 [R19+0x26800], R152 ;  /* 0x0268009813007844 */ /* 0x0007e20000000200 */
[-C--:B------:R-:W-:Y:S01]  /*5c30*/  FMUL.FTZ R147, R147, R14.reuse ;  /* 0x0000000e93937220 */ /* 0x080fe20000410000 */
[-C--:B------:R-:W-:Y:S01]  /*5c40*/  FMUL.FTZ R150, R150, R14.reuse ;  /* 0x0000000e96967220 */ /* 0x080fe20000410000 */
[----:B------:R-:W-:Y:S01]  /*5c50*/  FMUL.FTZ R151, R151, R14 ;  /* 0x0000000e97977220 */ /* 0x000fe20000410000 */
[----:B------:R3:W-:Y:S01]  /*5c60*/  STSM.16.M88.4 [R184], R156 ;  /* 0x0000009cb8007844 */ /* 0x0007e20000000200 */
[----:B------:R-:W4:Y:S01]  /*5c70*/  MUFU.EX2 R178, R178 ;  /* 0x000000b200b27308 */ /* 0x000f220000000800 */
[C---:B0-----:R-:W-:Y:S01]  /*5c80*/  FADD.FTZ R11, R165.reuse, R10 ;  /* 0x0000000aa50b7221 */ /* 0x041fe20000010000 */
[----:B------:R-:W-:Y:S01]  /*5c90*/  F2FP.BF16.F32.PACK_AB R164, R165, R164 ;  /* 0x000000a4a5a4723e */ /* 0x000fe200000010ff */
[----:B------:R3:W-:Y:S02]  /*5ca0*/  STSM.16.M88.4 [R22], R160 ;  /* 0x000000a016007844 */ /* 0x0007e40000000200 */
[----:B------:R-:W-:-:S03]  /*5cb0*/  FADD.FTZ R10, R168, R11 ;  /* 0x0000000ba80a7221 */ /* 0x000fc60000010000 */
[----:B------:R-:W0:Y:S01]  /*5cc0*/  MUFU.EX2 R182, R182 ;  /* 0x000000b600b67308 */ /* 0x000e220000000800 */
[----:B--2---:R-:W-:Y:S01]  /*5cd0*/  FADD.FTZ R5, R175, R6 ;  /* 0x00000006af057221 */ /* 0x004fe20000010000 */
[----:B------:R-:W-:-:S06]  /*5ce0*/  FADD.FTZ R6, R9, R10 ;  /* 0x0000000a09067221 */ /* 0x000fcc0000010000 */
[----:B------:R-:W2:Y:S01]  /*5cf0*/  MUFU.EX2 R177, R177 ;  /* 0x000000b100b17308 */ /* 0x000ea20000000800 */
[C---:B----4-:R-:W-:Y:S01]  /*5d00*/  FADD.FTZ R5, R178.reuse, R5 ;  /* 0x00000005b2057221 */ /* 0x050fe20000010000 */
[----:B------:R-:W-:-:S03]  /*5d10*/  F2FP.BF16.F32.PACK_AB R165, R178, R175 ;  /* 0x000000afb2a5723e */ /* 0x000fc600000010ff */
[----:B0-----:R-:W-:Y:S01]  /*5d20*/  FADD.FTZ R10, R182, R5 ;  /* 0x00000005b60a7221 */ /* 0x001fe20000010000 */
[----:B--2---:R-:W-:-:S03]  /*5d30*/  F2FP.BF16.F32.PACK_AB R167, R177, R182 ;  /* 0x000000b6b1a7723e */ /* 0x004fc600000010ff */
[----:B------:R-:W-:Y:S02]  /*5d40*/  FADD.FTZ R5, R177, R10 ;  /* 0x0000000ab1057221 */ /* 0x000fe40000010000 */
[----:B------:R3:W-:Y:S01]  /*5d50*/  STSM.16.M88.4 [R23], R164 ;  /* 0x000000a417007844 */ /* 0x0007e20000000200 */
[----:B------:R-:W-:Y:S05]  /*5d60*/  @!P0 BRA `(.L_x_3621) ;  /* 0x0000000000048947 */ /* 0x000fea0003800000 */
[----:B------:R-:W-:Y:S01]  /*5d70*/  BPT.TRAP 0x1 ;  /* 0x000000040000795c */ /* 0x000fe20000300000 */
.L_x_3621:
[----:B------:R0:W2:Y:S01]  /*5d80*/  SYNCS.PHASECHK.TRANS64.TRYWAIT P3, [UR22+0x28c50], R8 ;  /* 0x028c5008ff0075a7 */ /* 0x0000a20008060156 */
[----:B------:R-:W-:Y:S05]  /*5d90*/  @!P0 BRA `(.L_x_3622) ;  /* 0x0000000000048947 */ /* 0x000fea0003800000 */
[----:B------:R-:W-:Y:S01]  /*5da0*/  BPT.TRAP 0x1 ;  /* 0x000000040000795c */ /* 0x000fe20000300000 */
.L_x_3622:
[----:B--2---:R-:W-:Y:S05]  /*5db0*/  @P3 BRA `(.L_x_3623) ;  /* 0x0000000000083947 */ /* 0x004fea0003800000 */
[----:B------:R-:W2:Y:S02]  /*5dc0*/  SYNCS.PHASECHK.TRANS64.TRYWAIT P3, [UR22+0x28c50], R8 ;  /* 0x028c5008ff0075a7 */ /* 0x000ea40008060156 */
[----:B--2---:R-:W-:Y:S05]  /*5dd0*/  @!P3 BRA `(.L_x_3624) ;  /* 0x000000ac0000b947 */ /* 0x004fea0003800000 */
.L_x_3623:
[----:B------:R-:W-:Y:S01]  /*5de0*/  ULEA UR10, UR39, UR49, 0xc ;  /* 0x00000031270a7291 */ /* 0x000fe2000f8e603f */
[----:B------:R-:W-:Y:S01]  /*5df0*/  WARPGROUP.ARRIVE ;  /* 0x00000000000079c5 */ /* 0x000fe20000000000 */
[----:B------:R-:W-:Y:S01]  /*5e00*/  UMOV UR7, 0x40000040 ;  /* 0x4000004000077882 */ /* 0x000fe20000000000 */
[----:B--2---:R-:W-:Y:S01]  /*5e10*/  @!P1 VIADD R171, R171, 0x28c60 ;  /* 0x00028c60abab9836 */ /* 0x004fe20000000000 */
        /* <DEDUP_REMOVED lines=30> */
[----:B--2---:R-:W2:Y:S02]  /*6000*/  FENCE.VIEW.ASYNC.S ;  /* 0x00000000000073c6 */ /* 0x004ea40000000000 */
[----:B--2---:R-:W-:Y:S01]  /*6010*/  NOP ;  /* 0x0000000000007918 */ /* 0x004fe20000000000 */
[----:B------:R-:W-:Y:S06]  /*6020*/  BAR.ARV 0xe, 0x100 ;  /* 0x0384000000007b1d */ /* 0x000fec0000002000 */
[----:B------:R2:W-:Y:S01]  /*6030*/  @!P1 SYNCS.ARRIVE.TRANS64.RED.A1T0 RZ, [R171+URZ], RZ ;  /* 0x000000ffabff99a7 */ /* 0x0005e2000810043f */
[----:B------:R-:W-:Y:S05]  /*6040*/  @P2 BRA `(.L_x_3625) ;  /* 0xffffffe400d42947 */ /* 0x000fea000383ffff */
.L_x_3616:
[----:B-1----:R-:W1:Y:S01]  /*6050*/  SHFL.BFLY PT, R7, R6, 0x2, 0x1f ;  /* 0x0c401f0006077f89 */ /* 0x002e6200000e0000 */
[----:B------:R-:W-:Y:S01]  /*6060*/  IMAD.MOV.U32 R20, RZ, RZ, -0x800000 ;  /* 0xff800000ff147424 */ /* 0x000fe200078e00ff */
[----:B------:R-:W-:Y:S02]  /*6070*/  UIADD3 UR37, UR37, 0x1, URZ ;  /* 0x0000000125257890 */ /* 0x000fe4000fffe03f */
[----:B0-----:R-:W0:Y:S01]  /*6080*/  SHFL.BFLY PT, R8, R5, 0x2, 0x1f ;  /* 0x0c401f0005087f89 */ /* 0x001e2200000e0000 */
[----:B------:R-:W-:Y:S08]  /*6090*/  BAR.ARV 0x8, 0x100 ;  /* 0x0204000000007b1d */ /* 0x000ff00000002000 */
[----:B------:R-:W-:Y:S01]  /*60a0*/  BAR.SYNC.DEFER_BLOCKING 0xf, 0x100 ;  /* 0x03c4000000007b1d */ /* 0x000fe20000010000 */
[----:B-1----:R-:W-:Y:S01]  /*60b0*/  FADD.FTZ R7, R7, R6 ;  /* 0x0000000607077221 */ /* 0x002fe20000010000 */
[----:B0-----:R-:W-:-:S04]  /*60c0*/  FADD.FTZ R8, R8, R5 ;  /* 0x0000000508087221 */ /* 0x001fc80000010000 */
[----:B------:R-:W0:Y:S01]  /*60d0*/  SHFL.BFLY PT, R0, R7, 0x1, 0x1f ;  /* 0x0c201f0007007f89 */ /* 0x000e2200000e0000 */
[----:B------:R-:W-:-:S03]  /*60e0*/  IMAD.MOV.U32 R5, RZ, RZ, RZ ;  /* 0x000000ffff057224 */ /* 0x000fc600078e00ff */
[----:B------:R-:W1:Y:S01]  /*60f0*/  SHFL.BFLY PT, R9, R8, 0x1, 0x1f ;  /* 0x0c201f0008097f89 */ /* 0x000e6200000e0000 */
[----:B0-----:R-:W-:Y:S01]  /*6100*/  FADD.FTZ R11, R7, R0 ;  /* 0x00000000070b7221 */ /* 0x001fe20000010000 */
[----:B------:R-:W-:Y:S02]  /*6110*/  IMAD.MOV R0, RZ, RZ, -R18 ;  /* 0x000000ffff007224 */ /* 0x000fe400078e0a12 */
[----:B-1----:R-:W-:Y:S02]  /*6120*/  FADD.FTZ R15, R8, R9 ;  /* 0x00000009080f7221 */ /* 0x002fe40000010000 */
[----:B------:R-:W-:Y:S01]  /*6130*/  FSETP.NE.FTZ.AND P1, PT, R11, RZ, PT ;  /* 0x000000ff0b00720b */ /* 0x000fe20003f35000 */
[----:B------:R-:W-:Y:S01]  /*6140*/  IMAD.U32 R9, RZ, RZ, UR39 ;  /* 0x00000027ff097e24 */ /* 0x000fe2000f8e00ff */
[----:B------:R-:W-:Y:S01]  /*6150*/  ISETP.NE.AND P0, PT, R17, R0, PT ;  /* 0x000000001100720c */ /* 0x000fe20003f05270 */
[----:B------:R-:W-:Y:S01]  /*6160*/  IMAD.MOV.U32 R0, RZ, RZ, RZ ;  /* 0x000000ffff007224 */ /* 0x000fe200078e00ff */
[----:B------:R-:W-:Y:S01]  /*6170*/  FSETP.NE.FTZ.AND P2, PT, R15, RZ, PT ;  /* 0x000000ff0f00720b */ /* 0x000fe20003f55000 */
[----:B------:R-:W-:-:S04]  /*6180*/  UIADD3 UR39, UR39, 0x1, URZ ;  /* 0x0000000127277890 */ /* 0x000fc8000fffe03f */
[----:B------:R-:W-:-:S04]  /*6190*/  UISETP.NE.AND UP0, UPT, UR39, 0x2, UPT ;  /* 0x000000022700788c */ /* 0x000fc8000bf05270 */
[----:B------:R-:W0:Y:S01]  /*61a0*/  @P1 MUFU.RCP R0, R11 ;  /* 0x0000000b00001308 */ /* 0x000e220000001000 */
[----:B------:R-:W-:Y:S01]  /*61b0*/  USEL UR4, URZ, 0x1, UP0 ;  /* 0x000000013f047887 */ /* 0x000fe20008000000 */
[----:B------:R-:W-:Y:S01]  /*61c0*/  @!P0 IMAD R6, R9, 0x40, R16 ;  /* 0x0000004009068824 */ /* 0x000fe200078e0210 */
[----:B------:R-:W-:Y:S01]  /*61d0*/  USEL UR39, UR39, URZ, UP0 ;  /* 0x0000003f27277287 */ /* 0x000fe20008000000 */
[----:B------:R-:W-:Y:S01]  /*61e0*/  IMAD.U32 R9, RZ, RZ, UR20 ;  /* 0x00000014ff097e24 */ /* 0x000fe2000f8e00ff */
[----:B------:R-:W-:Y:S02]  /*61f0*/  ULOP3.LUT UR38, UR38, UR4, URZ, 0x3c, !UPT ;  /* 0x0000000426267292 */ /* 0x000fe4000f8e3c3f */
[----:B------:R-:W-:Y:S01]  /*6200*/  @!P0 LEA R6, R6, UR42, 0x2 ;  /* 0x0000002a06068c11 */ /* 0x000fe2000f8e10ff */
[----:B------:R-:W1:Y:S08]  /*6210*/  @P2 MUFU.RCP R5, R15 ;  /* 0x0000000f00052308 */ /* 0x000e700000001000 */
[----:B------:R-:W4:Y:S01]  /*6220*/  @P1 MUFU.LG2 R7, R11 ;  /* 0x0000000b00071308 */ /* 0x000f220000000c00 */
[-C--:B0-----:R-:W-:Y:S01]  /*6230*/  FMUL.FTZ R8, R25, R0.reuse ;  /* 0x0000000019087220 */ /* 0x081fe20000410000 */
[----:B------:R-:W-:Y:S01]  /*6240*/  @!P0 STS [R6+0x28800], R0 ;  /* 0x0288000006008388 */ /* 0x000fe20000000800 */
[-C--:B------:R-:W-:Y:S01]  /*6250*/  FMUL.FTZ R172, R24, R0.reuse ;  /* 0x0000000018ac7220 */ /* 0x080fe20000410000 */
[----:B------:R-:W-:Y:S01]  /*6260*/  FMUL.FTZ R24, R28, R0 ;  /* 0x000000001c187220 */ /* 0x000fe20000410000 */
[----:B------:R-:W-:-:S02]  /*6270*/  IMAD.U32 R28, RZ, RZ, UR20 ;  /* 0x00000014ff1c7e24 */ /* 0x000fc4000f8e00ff */
[-C--:B------:R-:W-:Y:S01]  /*6280*/  FMUL.FTZ R10, R29, R0.reuse ;  /* 0x000000001d0a7220 */ /* 0x080fe20000410000 */
[-C--:B------:R-:W-:Y:S01]  /*6290*/  FMUL.FTZ R169, R32, R0.reuse ;  /* 0x0000000020a97220 */ /* 0x080fe20000410000 */
[----:B------:R-:W0:Y:S01]  /*62a0*/  @P2 MUFU.LG2 R25, R15 ;  /* 0x0000000f00192308 */ /* 0x000e220000000c00 */
[----:B-1----:R1:W-:Y:S01]  /*62b0*/  @!P0 STS [R6+0x28820], R5 ;  /* 0x0288200506008388 */ /* 0x0023e20000000800 */
[----:B------:R-:W-:Y:S01]  /*62c0*/  @P2 FMUL.FTZ R28, R28, 0.69314718246459960938 ;  /* 0x3f3172181c1c2820 */ /* 0x000fe20000410000 */
[-C--:B---3--:R-:W-:Y:S01]  /*62d0*/  FMUL.FTZ R160, R33, R0.reuse ;  /* 0x0000000021a07220 */ /* 0x088fe20000410000 */
[-C--:B------:R-:W-:Y:S01]  /*62e0*/  FMUL.FTZ R162, R36, R0.reuse ;  /* 0x0000000024a27220 */ /* 0x080fe20000410000 */
[-C--:B------:R-:W-:Y:S01]  /*62f0*/  FMUL.FTZ R153, R37, R0.reuse ;  /* 0x0000000025997220 */ /* 0x080fe20000410000 */
[-C--:B------:R-:W-:Y:S01]  /*6300*/  FMUL.FTZ R154, R40, R0.reuse ;  /* 0x00000000289a7220 */ /* 0x080fe20000410000 */
[-C--:B------:R-:W-:Y:S01]  /*6310*/  FMUL.FTZ R12, R41, R0.reuse ;  /* 0x00000000290c7220 */ /* 0x080fe20000410000 */
[-C--:B------:R-:W-:Y:S01]  /*6320*/  FMUL.FTZ R14, R44, R0.reuse ;  /* 0x000000002c0e7220 */ /* 0x080fe20000410000 */
[----:B----4-:R-:W-:Y:S01]  /*6330*/  @P1 FMUL.FTZ R7, R7, 0.69314718246459960938 ;  /* 0x3f31721807071820 */ /* 0x010fe20000410000 */
[-C--:B------:R-:W-:Y:S01]  /*6340*/  FMUL.FTZ R45, R45, R0.reuse ;  /* 0x000000002d2d7220 */ /* 0x080fe20000410000 */
[----:B-1----:R-:W-:Y:S01]  /*6350*/  @P1 FMUL.FTZ R6, R9, 0.69314718246459960938 ;  /* 0x3f31721809061820 */ /* 0x002fe20000410000 */
[-C--:B------:R-:W-:Y:S01]  /*6360*/  FMUL.FTZ R48, R48, R0.reuse ;  /* 0x0000000030307220 */ /* 0x080fe20000410000 */
[-C--:B------:R-:W-:Y:S01]  /*6370*/  FMUL.FTZ R49, R49, R0.reuse ;  /* 0x0000000031317220 */ /* 0x080fe20000410000 */
[-C--:B------:R-:W-:Y:S01]  /*6380*/  FMUL.FTZ R52, R52, R0.reuse ;  /* 0x0000000034347220 */ /* 0x080fe20000410000 */
[-C--:B------:R-:W-:Y:S01]  /*6390*/  FMUL.FTZ R53, R53, R0.reuse ;  /* 0x0000000035357220 */ /* 0x080fe20000410000 */
[-C--:B------:R-:W-:Y:S01]  /*63a0*/  FMUL.FTZ R56, R56, R0.reuse ;  /* 0x0000000038387220 */ /* 0x080fe20000410000 */
[----:B0-----:R-:W-:Y:S01]  /*63b0*/  @P2 FMUL.FTZ R25, R25, 0.69314718246459960938 ;  /* 0x3f31721819192820 */ /* 0x001fe20000410000 */
        /* <DEDUP_REMOVED lines=47> */
[----:B------:R-:W-:-:S02]  /*66b0*/  IMAD.MOV.U32 R0, RZ, RZ, -0x800000 ;  /* 0xff800000ff007424 */ /* 0x000fc400078e00ff */
[-C--:B------:R-:W-:Y:S01]  /*66c0*/  FMUL.FTZ R9, R26, R5.reuse ;  /* 0x000000051a097220 */ /* 0x080fe20000410000 */
[-C--:B------:R-:W-:Y:S01]  /*66d0*/  FMUL.FTZ R11, R30, R5.reuse ;  /* 0x000000051e0b7220 */ /* 0x080fe20000410000 */
[-C--:B------:R-:W-:Y:S01]  /*66e0*/  FMUL.FTZ R13, R42, R5.reuse ;  /* 0x000000052a0d7220 */ /* 0x080fe20000410000 */
[-C--:B------:R-:W-:Y:S01]  /*66f0*/  FMUL.FTZ R15, R46, R5.reuse ;  /* 0x000000052e0f7220 */ /* 0x080fe20000410000 */
[----:B------:R-:W-:Y:S01]  /*6700*/  PLOP3.LUT P0, PT, PT, PT, PT, 0x8, 0x0 ;  /* 0x000000000000781c */ /* 0x000fe20003f0e170 */
        /* <DEDUP_REMOVED lines=63> */
.L_x_3597:
[----:B------:R-:W0:Y:S08]  /*6b00*/  S2UR UR4, SR_CgaCtaId ;  /* 0x00000000000479c3 */ /* 0x000e300000008800 */
[----:B------:R-:W-:Y:S06]  /*6b10*/  BAR.SYNC.DEFER_BLOCKING 0x5, 0x180 ;  /* 0x0146000000007b1d */ /* 0x000fec0000010000 */
[----:B------:R-:W-:Y:S01]  /*6b20*/  UMOV UR42, 0x400 ;  /* 0x00000400002a7882 */ /* 0x000fe20000000000 */
[----:B------:R-:W-:Y:S01]  /*6b30*/  BSSY B0, `(.L_x_3626) ;  /* 0x00002f8000007945 */ /* 0x000fe20003800000 */
[----:B0-----:R-:W-:-:S09]  /*6b40*/  ULEA UR42, UR4, UR42, 0x18 ;  /* 0x0000002a042a7291 */ /* 0x001fd2000f8ec03f */
[----:B------:R-:W0:Y:S02]  /*6b50*/  LDS.128 R4, [UR42+0x28cd0] ;  /* 0x028cd02aff047984 */ /* 0x000e240008000c00 */
[----:B0-----:R-:W-:Y:S02]  /*6b60*/  R2UR UR5, R5 ;  /* 0x00000000050572ca */ /* 0x001fe400000e0000 */
[----:B------:R-:W-:Y:S01]  /*6b70*/  R2UR UR6, R6 ;  /* 0x00000000060672ca */ /* 0x000fe200000e0000 */
[----:B------:R-:W-:Y:S06]  /*6b80*/  BAR.ARV 0x4, 0x180 ;  /* 0x0106000000007b1d */ /* 0x000fec0000002000 */
[----:B------:R-:W-:Y:S08]  /*6b90*/  @P0 BRA `(.L_x_3627) ;  /* 0x0000002000300947 */ /* 0x000ff00003800000 */
[----:B------:R-:W0:Y:S08]  /*6ba0*/  S2UR UR4, SR_SWINHI ;  /* 0x00000000000479c3 */ /* 0x000e300000002f00 */
[----:B------:R-:W-:Y:S01]  /*6bb0*/  BAR.SYNC.DEFER_BLOCKING 0x1, 0x100 ;  /* 0x0044000000007b1d */ /* 0x000fe20000010000 */
        /* <DEDUP_REMOVED lines=10> */
[----:B------:R-:W-:Y:S01]  /*6c60*/  F2FP.BF16.F32.PACK_AB R56, R57, R56 ;  /* 0x000000383938723e */ /* 0x000fe200000010ff */
[----:B------:R-:W-:Y:S01]  /*6c70*/  UMOV UR8, UR42 ;  /* 0x0000002a00087c82 */ /* 0x000fe20008000000 */
[----:B0-----:R-:W-:Y:S01]  /*6c80*/  UMOV UR9, UR4 ;  /* 0x0000000400097c82 */ /* 0x001fe20008000000 */
[----:B------:R-:W-:Y:S01]  /*6c90*/  F2FP.BF16.F32.PACK_AB R50, R53, R52 ;  /* 0x000000343532723e */ /* 0x000fe200000010ff */
[----:B------:R-:W-:Y:S01]  /*6ca0*/  IMAD.U32 R174, RZ, RZ, UR8 ;  /* 0x00000008ffae7e24 */ /* 0x000fe2000f8e00ff */
[----:B------:R-:W-:Y:S01]  /*6cb0*/  F2FP.BF16.F32.PACK_AB R51, R55, R54 ;  /* 0x000000363733723e */ /* 0x000fe200000010ff */
[----:B------:R-:W-:Y:S01]  /*6cc0*/  IMAD.U32 R175, RZ, RZ, UR9 ;  /* 0x00000009ffaf7e24 */ /* 0x000fe2000f8e00ff */
[----:B------:R-:W-:Y:S01]  /*6cd0*/  F2FP.BF16.F32.PACK_AB R57, R59, R58 ;  /* 0x0000003a3b39723e */ /* 0x000fe200000010ff */
[----:B------:R-:W-:Y:S01]  /*6ce0*/  ULDC.64 UR8, c[0x0][0xc00] ;  /* 0x0003000000087ab9 */ /* 0x000fe20000000a00 */
[----:B------:R-:W-:Y:S01]  /*6cf0*/  F2FP.BF16.F32.PACK_AB R64, R65, R64 ;  /* 0x000000404140723e */ /* 0x000fe200000010ff */
[----:B------:R-:W-:Y:S01]  /*6d00*/  IMAD.WIDE R126, R196, 0x2, R174 ;  /* 0x00000002c47e7825 */ /* 0x000fe200078e02ae */
[----:B------:R-:W-:Y:S01]  /*6d10*/  F2FP.BF16.F32.PACK_AB R58, R61, R60 ;  /* 0x0000003c3d3a723e */ /* 0x000fe200000010ff */
[----:B------:R-:W-:Y:S01]  /*6d20*/  UISETP.NE.U32.AND UP0, UPT, UR8, URZ, UPT ;  /* 0x0000003f0800728c */ /* 0x000fe2000bf05070 */
[----:B------:R-:W-:-:S02]  /*6d30*/  F2FP.BF16.F32.PACK_AB R59, R63, R62 ;  /* 0x0000003e3f3b723e */ /* 0x000fc400000010ff */
[C---:B------:R-:W-:Y:S01]  /*6d40*/  IADD3 R173, P1, R126.reuse, 0x20, RZ ;  /* 0x000000207ead7810 */ /* 0x040fe20007f3e0ff */
[----:B------:R-:W-:Y:S01]  /*6d50*/  UISETP.NE.AND.EX UP0, UPT, UR9, URZ, UPT, UP0 ;  /* 0x0000003f0900728c */ /* 0x000fe2000bf05300 */
[C---:B------:R-:W-:Y:S02]  /*6d60*/  LOP3.LUT R5, R126.reuse, 0x380, RZ, 0xc0, !PT ;  /* 0x000003807e057812 */ /* 0x040fe400078ec0ff */
[C---:B------:R-:W-:Y:S01]  /*6d70*/  IADD3 R177, P0, R126.reuse, 0x40, RZ ;  /* 0x000000407eb17810 */ /* 0x040fe20007f1e0ff */
[--C-:B------:R-:W-:Y:S01]  /*6d80*/  IMAD.X R29, RZ, RZ, R127.reuse, P1 ;  /* 0x000000ffff1d7224 */ /* 0x100fe200008e067f */
[C---:B------:R-:W-:Y:S01]  /*6d90*/  IADD3 R179, P4, R126.reuse, 0x60, RZ ;  /* 0x000000607eb37810 */ /* 0x040fe20007f9e0ff */
[----:B------:R-:W-:Y:S01]  /*6da0*/  ULDC.64 UR8, c[0x0][0xc00] ;  /* 0x0003000000087ab9 */ /* 0x000fe20000000a00 */
[C---:B------:R-:W-:Y:S01]  /*6db0*/  IADD3 R181, P3, R126.reuse, 0x2000, RZ ;  /* 0x000020007eb57810 */ /* 0x040fe20007f7e0ff */
[--C-:B------:R-:W-:Y:S01]  /*6dc0*/  IMAD.X R33, RZ, RZ, R127.reuse, P0 ;  /* 0x000000ffff217224 */ /* 0x100fe200000e067f */
        /* <DEDUP_REMOVED lines=10> */
[----:B------:R-:W-:Y:S01]  /*6e70*/  LOP3.LUT R28, R173, 0x380, RZ, 0xc0, !PT ;  /* 0x00000380ad1c7812 */ /* 0x000fe200078ec0ff */
[----:B------:R-:W-:Y:S01]  /*6e80*/  IMAD.X R103, RZ, RZ, R127, P1 ;  /* 0x000000ffff677224 */ /* 0x000fe200008e067f */
[----:B------:R-:W-:Y:S01]  /*6e90*/  LOP3.LUT R32, R177, 0x380, RZ, 0xc0, !PT ;  /* 0x00000380b1207812 */ /* 0x000fe200078ec0ff */
[----:B------:R-:W-:Y:S01]  /*6ea0*/  UIMAD.WIDE UR8, UR43, 0x4, UR8 ;  /* 0x000000042b0878a5 */ /* 0x000fe2000f8e0208 */
[----:B------:R-:W-:-:S02]  /*6eb0*/  LOP3.LUT R36, R179, 0x380, RZ, 0xc0, !PT ;  /* 0x00000380b3247812 */ /* 0x000fc400078ec0ff */
[C---:B------:R-:W-:Y:S02]  /*6ec0*/  IADD3 R106, P0, R126.reuse, 0x4020, RZ ;  /* 0x000040207e6a7810 */ /* 0x040fe40007f1e0ff */
[C---:B------:R-:W-:Y:S02]  /*6ed0*/  IADD3 R110, P4, R126.reuse, 0x4040, RZ ;  /* 0x000040407e6e7810 */ /* 0x040fe40007f9e0ff */
        /* <DEDUP_REMOVED lines=12> */
[----:B------:R-:W-:Y:S01]  /*6fa0*/  LOP3.LUT R40, R181, 0x380, RZ, 0xc0, !PT ;  /* 0x00000380b5287812 */ /* 0x000fe200078ec0ff */
[----:B------:R-:W-:Y:S01]  /*6fb0*/  IMAD.X R25, RZ, RZ, R127, P1 ;  /* 0x000000ffff197224 */ /* 0x000fe200008e067f */
[----:B------:R-:W-:-:S02]  /*6fc0*/  SHF.R.U64 R28, R28, 0x3, RZ ;  /* 0x000000031c1c7819 */ /* 0x000fc400000012ff */
[----:B------:R-:W-:Y:S02]  /*6fd0*/  SHF.R.U64 R32, R32, 0x3, RZ ;  /* 0x0000000320207819 */ /* 0x000fe400000012ff */
[----:B------:R-:W-:Y:S02]  /*6fe0*/  SHF.R.U64 R36, R36, 0x3, RZ ;  /* 0x0000000324247819 */ /* 0x000fe400000012ff */
[----:B------:R-:W-:Y:S02]  /*6ff0*/  LOP3.LUT R90, R183, 0x380, RZ, 0xc0, !PT ;  /* 0x00000380b75a7812 */ /* 0x000fe400078ec0ff */
[----:B------:R-:W-:Y:S02]  /*7000*/  LOP3.LUT R94, R205, 0x380, RZ, 0xc0, !PT ;  /* 0x00000380cd5e7812 */ /* 0x000fe400078ec0ff */
[----:B------:R-:W-:Y:S02]  /*7010*/  SHF.R.U64 R40, R40, 0x3, RZ ;  /* 0x0000000328287819 */ /* 0x000fe400000012ff */
[----:B------:R-:W-:-:S02]  /*7020*/  LOP3.LUT R98, R207, 0x380, RZ, 0xc0, !PT ;  /* 0x00000380cf627812 */ /* 0x000fc400078ec0ff */
[----:B------:R-:W-:Y:S02]  /*7030*/  MOV R126, R126 ;  /* 0x0000007e007e7202 */ /* 0x000fe40000000f00 */
[----:B------:R-:W-:Y:S02]  /*7040*/  LOP3.LUT R28, R28, R173, RZ, 0x3c, !PT ;  /* 0x000000ad1c1c7212 */ /* 0x000fe400078e3cff */
[----:B------:R-:W-:Y:S01]  /*7050*/  LOP3.LUT R102, R209, 0x380, RZ, 0xc0, !PT ;  /* 0x00000380d1667812 */ /* 0x000fe200078ec0ff */
[----:B------:R0:W-:Y:S01]  /*7060*/  STSM.16.M88.4 [R126], R8 ;  /* 0x000000087e007844 */ /* 0x0001e20000000200 */
[----:B------:R-:W-:Y:S02]  /*7070*/  LOP3.LUT R32, R32, R177, RZ, 0x3c, !PT ;  /* 0x000000b120207212 */ /* 0x000fe400078e3cff */
[----:B------:R-:W-:Y:S02]  /*7080*/  LOP3.LUT R36, R36, R179, RZ, 0x3c, !PT ;  /* 0x000000b324247212 */ /* 0x000fe400078e3cff */
[----:B------:R-:W-:-:S02]  /*7090*/  SHF.R.U64 R90, R90, 0x3, RZ ;  /* 0x000000035a5a7819 */ /* 0x000fc400000012ff */
[----:B------:R-:W-:Y:S02]  /*70a0*/  LOP3.LUT R173, R106, 0x380, RZ, 0xc0, !PT ;  /* 0x000003806aad7812 */ /* 0x000fe400078ec0ff */
[----:B------:R-:W-:Y:S02]  /*70b0*/  LOP3.LUT R27, R3, 0x380, RZ, 0xc0, !PT ;  /* 0x00000380031b7812 */ /* 0x000fe400078ec0ff */
[----:B------:R-:W-:Y:S02]  /*70c0*/  SHF.R.U64 R94, R94, 0x3, RZ ;  /* 0x000000035e5e7819 */ /* 0x000fe400000012ff */
[----:B------:R-:W-:Y:S02]  /*70d0*/  LOP3.LUT R177, R110, 0x380, RZ, 0xc0, !PT ;  /* 0x000003806eb17812 */ /* 0x000fe400078ec0ff */
[----:B------:R-:W-:Y:S02]  /*70e0*/  LOP3.LUT R179, R114, 0x380, RZ, 0xc0, !PT ;  /* 0x0000038072b37812 */ /* 0x000fe400078ec0ff */
[----:B------:R-:W-:-:S02]  /*70f0*/  LOP3.LUT R127, R6, 0x380, RZ, 0xc0, !PT ;  /* 0x00000380067f7812 */ /* 0x000fc400078ec0ff */
[----:B------:R-:W-:Y:S02]  /*7100*/  LOP3.LUT R40, R40, R181, RZ, 0x3c, !PT ;  /* 0x000000b528287212 */ /* 0x000fe400078e3cff */
[----:B------:R-:W-:Y:S02]  /*7110*/  SHF.R.U64 R98, R98, 0x3, RZ ;  /* 0x0000000362627819 */ /* 0x000fe400000012ff */
[----:B------:R-:W-:Y:S02]  /*7120*/  SHF.R.U64 R102, R102, 0x3, RZ ;  /* 0x0000000366667819 */ /* 0x000fe400000012ff */
[----:B------:R-:W-:Y:S02]  /*7130*/  LOP3.LUT R181, R118, 0x380, RZ, 0xc0, !PT ;  /* 0x0000038076b57812 */ /* 0x000fe400078ec0ff */
[----:B------:R-:W-:Y:S02]  /*7140*/  LOP3.LUT R122, R4, 0x380, RZ, 0xc0, !PT ;  /* 0x00000380047a7812 */ /* 0x000fe400078ec0ff */
[----:B------:R-:W-:-:S02]  /*7150*/  LOP3.LUT R90, R90, R183, RZ, 0x3c, !PT ;  /* 0x000000b75a5a7212 */ /* 0x000fc400078e3cff */
[----:B------:R-:W-:Y:S02]  /*7160*/  SHF.R.U64 R173, R173, 0x3, RZ ;  /* 0x00000003adad7819 */ /* 0x000fe400000012ff */
[----:B------:R-:W-:Y:S02]  /*7170*/  SHF.R.U64 R24, R27, 0x3, RZ ;  /* 0x000000031b187819 */ /* 0x000fe400000012ff */
[----:B------:R-:W-:Y:S02]  /*7180*/  MOV R31, R28 ;  /* 0x0000001c001f7202 */ /* 0x000fe40000000f00 */
[----:B0-----:R-:W-:Y:S02]  /*7190*/  F2FP.BF16.F32.PACK_AB R8, R160, R169 ;  /* 0x000000a9a008723e */ /* 0x001fe400000010ff */
[----:B------:R-:W-:Y:S02]  /*71a0*/  F2FP.BF16.F32.PACK_AB R9, R35, R34 ;  /* 0x000000222309723e */ /* 0x000fe400000010ff */
[----:B------:R-:W-:-:S02]  /*71b0*/  F2FP.BF16.F32.PACK_AB R10, R153, R162 ;  /* 0x000000a2990a723e */ /* 0x000fc400000010ff */
[----:B------:R-:W-:Y:S02]  /*71c0*/  F2FP.BF16.F32.PACK_AB R11, R39, R38 ;  /* 0x00000026270b723e */ /* 0x000fe400000010ff */
[----:B------:R-:W-:Y:S02]  /*71d0*/  LOP3.LUT R94, R94, R205, RZ, 0x3c, !PT ;  /* 0x000000cd5e5e7212 */ /* 0x000fe400078e3cff */
[----:B------:R-:W-:Y:S01]  /*71e0*/  SHF.R.U64 R177, R177, 0x3, RZ ;  /* 0x00000003b1b17819 */ /* 0x000fe200000012ff */
[----:B------:R-:W-:Y:S01]  /*71f0*/  STSM.16.M88.4 [R31], R8 ;  /* 0x000000081f007844 */ /* 0x000fe20000000200 */
[----:B------:R-:W-:Y:S02]  /*7200*/  SHF.R.U64 R179, R179, 0x3, RZ ;  /* 0x00000003b3b37819 */ /* 0x000fe400000012ff */
[----:B------:R-:W-:Y:S02]  /*7210*/  SHF.R.U64 R127, R127, 0x3, RZ ;  /* 0x000000037f7f7819 */ /* 0x000fe400000012ff */
[----:B------:R-:W-:-:S02]  /*7220*/  MOV R32, R32 ;  /* 0x0000002000207202 */ /* 0x000fc40000000f00 */
[----:B------:R-:W-:Y:S02]  /*7230*/  LOP3.LUT R98, R98, R207, RZ, 0x3c, !PT ;  /* 0x000000cf62627212 */ /* 0x000fe400078e3cff */
[----:B------:R-:W-:Y:S01]  /*7240*/  MOV R36, R36 ;  /* 0x0000002400247202 */ /* 0x000fe20000000f00 */
[----:B------:R-:W-:Y:S01]  /*7250*/  STSM.16.M88.4 [R32], R12 ;  /* 0x0000000c20007844 */ /* 0x000fe20000000200 */
[----:B------:R-:W-:Y:S02]  /*7260*/  LOP3.LUT R102, R102, R209, RZ, 0x3c, !PT ;  /* 0x000000d166667212 */ /* 0x000fe400078e3cff */
[----:B------:R-:W-:Y:S01]  /*7270*/  SHF.R.U64 R181, R181, 0x3, RZ ;  /* 0x00000003b5b57819 */ /* 0x000fe200000012ff */
[----:B------:R-:W-:Y:S01]  /*7280*/  STSM.16.M88.4 [R36], R48 ;  /* 0x0000003024007844 */ /* 0x000fe20000000200 */
[----:B------:R-:W-:Y:S02]  /*7290*/  SHF.R.U64 R27, R122, 0x3, RZ ;  /* 0x000000037a1b7819 */ /* 0x000fe400000012ff */
[----:B------:R-:W-:-:S02]  /*72a0*/  MOV R40, R40 ;  /* 0x0000002800287202 */ /* 0x000fc40000000f00 */
[----:B------:R-:W-:Y:S02]  /*72b0*/  F2FP.BF16.F32.PACK_AB R65, R67, R66 ;  /* 0x000000424341723e */ /* 0x000fe400000010ff */
[----:B------:R-:W-:Y:S01]  /*72c0*/  F2FP.BF16.F32.PACK_AB R72, R73, R72 ;  /* 0x000000484948723e */ /* 0x000fe200000010ff */
[----:B------:R-:W-:Y:S01]  /*72d0*/  STSM.16.M88.4 [R40], R56 ;  /* 0x0000003828007844 */ /* 0x000fe20000000200 */
[----:B------:R-:W-:Y:S02]  /*72e0*/  LOP3.LUT R106, R173, R106, RZ, 0x3c, !PT ;  /* 0x0000006aad6a7212 */ /* 0x000fe400078e3cff */
[----:B------:R-:W-:Y:S02]  /*72f0*/  LOP3.LUT R122, R24, R3, RZ, 0x3c, !PT ;  /* 0x00000003187a7212 */ /* 0x000fe400078e3cff */
[----:B------:R-:W-:Y:S02]  /*7300*/  MOV R29, R90 ;  /* 0x0000005a001d7202 */ /* 0x000fe40000000f00 */
[----:B------:R-:W-:-:S02]  /*7310*/  F2FP.BF16.F32.PACK_AB R66, R69, R68 ;  /* 0x000000444542723e */ /* 0x000fc400000010ff */
[----:B------:R-:W-:Y:S02]  /*7320*/  F2FP.BF16.F32.PACK_AB R67, R71, R70 ;  /* 0x000000464743723e */ /* 0x000fe400000010ff */
[----:B------:R-:W-:Y:S02]  /*7330*/  F2FP.BF16.F32.PACK_AB R73, R75, R74 ;  /* 0x0000004a4b49723e */ /* 0x000fe400000010ff */
[----:B------:R-:W-:Y:S01]  /*7340*/  F2FP.BF16.F32.PACK_AB R80, R81, R80 ;  /* 0x000000505150723e */ /* 0x000fe200000010ff */
[----:B------:R-:W-:Y:S01]  /*7350*/  STSM.16.M88.4 [R29], R64 ;  /* 0x000000401d007844 */ /* 0x000fe20000000200 */
[----:B------:R-:W-:Y:S02]  /*7360*/  LOP3.LUT R110, R177, R110, RZ, 0x3c, !PT ;  /* 0x0000006eb16e7212 */ /* 0x000fe400078e3cff */
[----:B------:R-:W-:Y:S02]  /*7370*/  LOP3.LUT R114, R179, R114, RZ, 0x3c, !PT ;  /* 0x00000072b3727212 */ /* 0x000fe400078e3cff */
[----:B------:R-:W-:-:S02]  /*7380*/  LOP3.LUT R24, R127, R6, RZ, 0x3c, !PT ;  /* 0x000000067f187212 */ /* 0x000fc400078e3cff */
[----:B------:R-:W-:Y:S02]  /*7390*/  MOV R94, R94 ;  /* 0x0000005e005e7202 */ /* 0x000fe40000000f00 */
[----:B------:R-:W-:Y:S02]  /*73a0*/  F2FP.BF16.F32.PACK_AB R74, R77, R76 ;  /* 0x0000004c4d4a723e */ /* 0x000fe400000010ff */
[----:B------:R-:W-:Y:S02]  /*73b0*/  F2FP.BF16.F32.PACK_AB R75, R79, R78 ;  /* 0x0000004e4f4b723e */ /* 0x000fe400000010ff */
[----:B------:R-:W-:Y:S02]  /*73c0*/  F2FP.BF16.F32.PACK_AB R81, R83, R82 ;  /* 0x000000525351723e */ /* 0x000fe400000010ff */
[----:B------:R-:W-:Y:S01]  /*73d0*/  MOV R6, R98 ;  /* 0x0000006200067202 */ /* 0x000fe20000000f00 */
[----:B------:R-:W-:Y:S01]  /*73e0*/  STSM.16.M88.4 [R94], R72 ;  /* 0x000000485e007844 */ /* 0x000fe20000000200 */
[----:B------:R-:W-:-:S02]  /*73f0*/  F2FP.BF16.F32.PACK_AB R82, R85, R84 ;  /* 0x000000545552723e */ /* 0x000fc400000010ff */
[----:B------:R-:W-:Y:S02]  /*7400*/  F2FP.BF16.F32.PACK_AB R83, R87, R86 ;  /* 0x000000565753723e */ /* 0x000fe400000010ff */
[----:B------:R-:W-:Y:S02]  /*7410*/  F2FP.BF16.F32.PACK_AB R88, R89, R88 ;  /* 0x000000585958723e */ /* 0x000fe400000010ff */
[----:B------:R-:W-:Y:S01]  /*7420*/  LOP3.LUT R118, R181, R118, RZ, 0x3c, !PT ;  /* 0x00000076b5767212 */ /* 0x000fe200078e3cff */
[----:B------:R-:W-:Y:S01]  /*7430*/  STSM.16.M88.4 [R6], R80 ;  /* 0x0000005006007844 */ /* 0x000fe20000000200 */
[----:B------:R-:W-:Y:S02]  /*7440*/  MOV R102, R102 ;  /* 0x0000006600667202 */ /* 0x000fe40000000f00 */
[----:B------:R-:W-:Y:S02]  /*7450*/  F2FP.BF16.F32.PACK_AB R89, R26, R21 ;  /* 0x000000151a59723e */ /* 0x000fe400000010ff */
[----:B------:R-:W-:-:S02]  /*7460*/  F2FP.BF16.F32.PACK_AB R90, R93, R92 ;  /* 0x0000005c5d5a723e */ /* 0x000fc400000010ff */
[----:B------:R-:W-:Y:S02]  /*7470*/  F2FP.BF16.F32.PACK_AB R91, R42, R30 ;  /* 0x0000001e2a5b723e */ /* 0x000fe400000010ff */
[----:B------:R-:W-:Y:S02]  /*7480*/  F2FP.BF16.F32.PACK_AB R96, R97, R96 ;  /* 0x000000606160723e */ /* 0x000fe400000010ff */
[----:B------:R-:W-:Y:S01]  /*7490*/  MOV R106, R106 ;  /* 0x0000006a006a7202 */ /* 0x000fe20000000f00 */
[----:B------:R-:W-:Y:S01]  /*74a0*/  STSM.16.M88.4 [R102], R88 ;  /* 0x0000005866007844 */ /* 0x000fe20000000200 */
[----:B------:R-:W-:Y:S02]  /*74b0*/  F2FP.BF16.F32.PACK_AB R97, R46, R44 ;  /* 0x0000002c2e61723e */ /* 0x000fe400000010ff */
[----:B------:R-:W-:Y:S02]  /*74c0*/  F2FP.BF16.F32.PACK_AB R98, R101, R100 ;  /* 0x000000646562723e */ /* 0x000fe400000010ff */
[----:B------:R-:W-:-:S02]  /*74d0*/  F2FP.BF16.F32.PACK_AB R99, R156, R155 ;  /* 0x0000009b9c63723e */ /* 0x000fc400000010ff */
[----:B------:R-:W-:Y:S02]  /*74e0*/  F2FP.BF16.F32.PACK_AB R157, R158, R157 ;  /* 0x0000009d9e9d723e */ /* 0x000fe400000010ff */
[----:B------:R-:W-:Y:S01]  /*74f0*/  LOP3.LUT R4, R27, R4, RZ, 0x3c, !PT ;  /* 0x000000041b047212 */ /* 0x000fe200078e3cff */
[----:B------:R-:W-:Y:S01]  /*7500*/  STSM.16.M88.4 [R106], R96 ;  /* 0x000000606a007844 */ /* 0x000fe20000000200 */
[----:B------:R-:W-:Y:S02]  /*7510*/  MOV R110, R110 ;  /* 0x0000006e006e7202 */ /* 0x000fe40000000f00 */
        /* <DEDUP_REMOVED lines=11> */
[----:B------:R-:W-:Y:S01]  /*75d0*/  F2FP.BF16.F32.PACK_AB R128, R129, R128 ;  /* 0x000000808180723e */ /* 0x000fe200000010ff */
[----:B------:R0:W-:Y:S01]  /*75e0*/  STSM.16.M88.4 [R3], R112 ;  /* 0x0000007003007844 */ /* 0x0001e20000000200 */
[----:B------:R-:W-:Y:S02]  /*75f0*/  MOV R118, R118 ;  /* 0x0000007600767202 */ /* 0x000fe40000000f00 */
[----:B------:R-:W-:Y:S02]  /*7600*/  F2FP.BF16.F32.PACK_AB R121, R168, R167 ;  /* 0x000000a7a879723e */ /* 0x000fe400000010ff */
[----:B------:R-:W-:Y:S02]  /*7610*/  F2FP.BF16.F32.PACK_AB R122, R125, R124 ;  /* 0x0000007c7d7a723e */ /* 0x000fe400000010ff */
[----:B------:R-:W-:-:S02]  /*7620*/  F2FP.BF16.F32.PACK_AB R123, R171, R170 ;  /* 0x000000aaab7b723e */ /* 0x000fc400000010ff */
[----:B------:R-:W-:Y:S02]  /*7630*/  F2FP.BF16.F32.PACK_AB R129, R131, R130 ;  /* 0x000000828381723e */ /* 0x000fe400000010ff */
[----:B------:R-:W-:Y:S01]  /*7640*/  F2FP.BF16.F32.PACK_AB R136, R137, R136 ;  /* 0x000000888988723e */ /* 0x000fe200000010ff */
[----:B------:R-:W-:Y:S01]  /*7650*/  STSM.16.M88.4 [R118], R120 ;  /* 0x0000007876007844 */ /* 0x000fe20000000200 */
[----:B------:R-:W-:Y:S02]  /*7660*/  F2FP.BF16.F32.PACK_AB R130, R133, R132 ;  /* 0x000000848582723e */ /* 0x000fe400000010ff */
[----:B------:R-:W-:Y:S02]  /*7670*/  F2FP.BF16.F32.PACK_AB R131, R135, R134 ;  /* 0x000000868783723e */ /* 0x000fe400000010ff */
[----:B------:R-:W-:Y:S02]  /*7680*/  F2FP.BF16.F32.PACK_AB R137, R139, R138 ;  /* 0x0000008a8b89723e */ /* 0x000fe400000010ff */
[----:B------:R-:W-:Y:S01]  /*7690*/  F2FP.BF16.F32.PACK_AB R144, R145, R144 ;  /* 0x000000909190723e */ /* 0x000fe200000010ff */
[----:B------:R-:W-:Y:S01]  /*76a0*/  STSM.16.M88.4 [R28], R128 ;  /* 0x000000801c007844 */ /* 0x000fe20000000200 */
[----:B------:R-:W-:Y:S01]  /*76b0*/  MOV R27, R4 ;  /* 0x00000004001b7202 */ /* 0x000fe20000000f00 */
[----:B------:R-:W-:Y:S01]  /*76c0*/  IMAD.U32 R4, RZ, RZ, UR8 ;  /* 0x00000008ff047e24 */ /* 0x000fe2000f8e00ff */
[----:B------:R-:W-:Y:S01]  /*76d0*/  F2FP.BF16.F32.PACK_AB R138, R141, R140 ;  /* 0x0000008c8d8a723e */ /* 0x000fe200000010ff */
[----:B------:R-:W-:Y:S01]  /*76e0*/  IMAD.U32 R5, RZ, RZ, UR9 ;  /* 0x00000009ff057e24 */ /* 0x000fe2000f8e00ff */
[----:B------:R-:W-:Y:S01]  /*76f0*/  F2FP.BF16.F32.PACK_AB R139, R143, R142 ;  /* 0x0000008e8f8b723e */ /* 0x000fe200000010ff */
[----:B------:R-:W-:Y:S01]  /*7700*/  ULDC.64 UR8, c[0x0][0xc08] ;  /* 0x0003020000087ab9 */ /* 0x000fe20000000a00 */
[----:B------:R-:W-:-:S02]  /*7710*/  F2FP.BF16.F32.PACK_AB R145, R147, R146 ;  /* 0x000000929391723e */ /* 0x000fc400000010ff */
[----:B------:R-:W-:Y:S01]  /*7720*/  MOV R24, R24 ;  /* 0x0000001800187202 */ /* 0x000fe20000000f00 */
[----:B------:R-:W-:Y:S01]  /*7730*/  STSM.16.M88.4 [R27], R136 ;  /* 0x000000881b007844 */ /* 0x000fe20000000200 */
[----:B------:R-:W-:Y:S02]  /*7740*/  F2FP.BF16.F32.PACK_AB R146, R149, R148 ;  /* 0x000000949592723e */ /* 0x000fe400000010ff */
[----:B------:R-:W-:Y:S01]  /*7750*/  F2FP.BF16.F32.PACK_AB R147, R151, R150 ;  /* 0x000000969793723e */ /* 0x000fe200000010ff */
[----:B------:R-:W-:Y:S01]  /*7760*/  UISETP.NE.U32.AND UP1, UPT, UR8, URZ, UPT ;  /* 0x0000003f0800728c */ /* 0x000fe2000bf25070 */
[----:B------:R-:W-:-:S03]  /*7770*/  PLOP3.LUT P0, PT, PT, PT, UP0, 0x80, 0x0 ;  /* 0x000000000000781c */ /* 0x000fc60003f0f008 */
[----:B------:R1:W-:Y:S01]  /*7780*/  STSM.16.M88.4 [R24], R144 ;  /* 0x0000009018007844 */ /* 0x0003e20000000200 */
[----:B------:R-:W-:Y:S01]  /*7790*/  BAR.SYNC.DEFER_BLOCKING 0x1, 0x100 ;  /* 0x0044000000007b1d */ /* 0x000fe20000010000 */
[----:B------:R-:W-:Y:S01]  /*77a0*/  UISETP.NE.AND.EX UP1, UPT, UR9, URZ, UPT, UP1 ;  /* 0x0000003f0900728c */ /* 0x000fe2000bf25310 */
[----:B0-----:R-:W-:-:S05]  /*77b0*/  IMAD R3, R191, 0x40, R2 ;  /* 0x00000040bf037824 */ /* 0x001fca00078e0202 */
[----:B------:R-:W-:-:S05]  /*77c0*/  PLOP3.LUT P6, PT, PT, PT, UP1, 0x80, 0x0 ;  /* 0x000000000000781c */ /* 0x000fca0003fcf018 */
[----:B------:R-:W-:-:S04]  /*77d0*/  @UP1 ULEA UR8, UP2, UR43, UR8, 0x2 ;  /* 0x000000082b081291 */ /* 0x000fc8000f84103f */
[----:B------:R-:W-:Y:S01]  /*77e0*/  @UP1 ULEA.HI.X UR9, UR43, UR9, UR44, 0x2, UP2 ;  /* 0x000000092b091291 */ /* 0x000fe200090f142c */
[----:B------:R-:W-:Y:S01]  /*77f0*/  IMAD.WIDE R174, R3, 0x2, R174 ;  /* 0x0000000203ae7825 */ /* 0x000fe200078e02ae */
[----:B------:R-:W-:-:S03]  /*7800*/  ULDC UR4, c[0x0][0xa88] ;  /* 0x0002a20000047ab9 */ /* 0x000fc60000000800 */
[----:B------:R-:W-:Y:S01]  /*7810*/  IMAD.U32 R3, RZ, RZ, UR4 ;  /* 0x00000004ff037e24 */ /* 0x000fe2000f8e00ff */
[----:B------:R-:W2:Y:S01]  /*7820*/  @P0 LDG.E R6, desc[UR40][R4.64] ;  /* 0x0000002804060981 */ /* 0x000ea2000c1e1900 */
[----:B------:R-:W-:Y:S01]  /*7830*/  IMAD.U32 R10, RZ, RZ, UR8 ;  /* 0x00000008ff0a7e24 */ /* 0x000fe2000f8e00ff */
[C---:B------:R-:W-:Y:S01]  /*7840*/  IADD3 R13, P2, R174.reuse, 0x1000, RZ ;  /* 0x00001000ae0d7810 */ /* 0x040fe20007f5e0ff */
[----:B------:R-:W-:Y:S01]  /*7850*/  IMAD.U32 R11, RZ, RZ, UR9 ;  /* 0x00000009ff0b7e24 */ /* 0x000fe2000f8e00ff */
[C---:B------:R-:W-:Y:S02]  /*7860*/  IADD3 R25, P1, R174.reuse, 0x2000, RZ ;  /* 0x00002000ae197810 */ /* 0x040fe40007f3e0ff */
[----:B------:R-:W-:Y:S02]  /*7870*/  P2R R8, PR, RZ, 0x4 ;  /* 0x00000004ff087803 */ /* 0x000fe40000000000 */
[----:B------:R0:W5:Y:S01]  /*7880*/  @P6 LDG.E R3, desc[UR40][R10.64] ;  /* 0x000000280a036981 */ /* 0x000162000c1e1900 */
[----:B------:R-:W-:-:S02]  /*7890*/  IADD3 R29, P2, R174, 0x3000, RZ ;  /* 0x00003000ae1d7810 */ /* 0x000fc40007f5e0ff */
[C---:B------:R-:W-:Y:S02]  /*78a0*/  IADD3 R33, P3, R174.reuse, 0x4000, RZ ;  /* 0x00004000ae217810 */ /* 0x040fe40007f7e0ff */
[C---:B------:R-:W-:Y:S02]  /*78b0*/  IADD3 R37, P4, R174.reuse, 0x5000, RZ ;  /* 0x00005000ae257810 */ /* 0x040fe40007f9e0ff */
[----:B------:R-:W-:Y:S02]  /*78c0*/  IADD3 R41, P5, R174, 0x6000, RZ ;  /* 0x00006000ae297810 */ /* 0x000fe40007fbe0ff */
[----:B------:R-:W-:Y:S02]  /*78d0*/  LOP3.LUT R12, R13, 0x380, RZ, 0xc0, !PT ;  /* 0x000003800d0c7812 */ /* 0x000fe400078ec0ff */
[----:B-1----:R-:W-:Y:S02]  /*78e0*/  LOP3.LUT R24, R25, 0x380, RZ, 0xc0, !PT ;  /* 0x0000038019187812 */ /* 0x002fe400078ec0ff */
[----:B------:R-:W-:-:S02]  /*78f0*/  LOP3.LUT R28, R29, 0x380, RZ, 0xc0, !PT ;  /* 0x000003801d1c7812 */ /* 0x000fc400078ec0ff */
[----:B------:R-:W-:Y:S02]  /*7900*/  LOP3.LUT R32, R33, 0x380, RZ, 0xc0, !PT ;  /* 0x0000038021207812 */ /* 0x000fe400078ec0ff */
[----:B------:R-:W-:Y:S02]  /*7910*/  LOP3.LUT R36, R37, 0x380, RZ, 0xc0, !PT ;  /* 0x0000038025247812 */ /* 0x000fe400078ec0ff */
[----:B------:R-:W-:Y:S01]  /*7920*/  LOP3.LUT R40, R41, 0x380, RZ, 0xc0, !PT ;  /* 0x0000038029287812 */ /* 0x000fe200078ec0ff */
[----:B------:R-:W-:Y:S01]  /*7930*/  UMOV UR4, URZ ;  /* 0x0000003f00047c82 */ /* 0x000fe20008000000 */
[----:B------:R-:W-:Y:S02]  /*7940*/  SHF.R.U64 R12, R12, 0x3, RZ ;  /* 0x000000030c0c7819 */ /* 0x000fe400000012ff */
[----:B------:R-:W-:Y:S02]  /*7950*/  SHF.R.U64 R24, R24, 0x3, RZ ;  /* 0x0000000318187819 */ /* 0x000fe400000012ff */
[----:B------:R-:W-:-:S02]  /*7960*/  SHF.R.U64 R28, R28, 0x3, RZ ;  /* 0x000000031c1c7819 */ /* 0x000fc400000012ff */
[----:B------:R-:W-:Y:S02]  /*7970*/  SHF.R.U64 R32, R32, 0x3, RZ ;  /* 0x0000000320207819 */ /* 0x000fe400000012ff */
[----:B------:R-:W-:Y:S02]  /*7980*/  SHF.R.U64 R36, R36, 0x3, RZ ;  /* 0x0000000324247819 */ /* 0x000fe400000012ff */
[----:B------:R-:W-:Y:S02]  /*7990*/  SHF.R.U64 R40, R40, 0x3, RZ ;  /* 0x0000000328287819 */ /* 0x000fe400000012ff */
[----:B------:R-:W-:Y:S02]  /*79a0*/  LOP3.LUT R12, R12, R13, RZ, 0x3c, !PT ;  /* 0x0000000d0c0c7212 */ /* 0x000fe400078e3cff */
[----:B------:R-:W-:Y:S02]  /*79b0*/  LOP3.LUT R24, R24, R25, RZ, 0x3c, !PT ;  /* 0x0000001918187212 */ /* 0x000fe400078e3cff */
[----:B------:R-:W-:-:S02]  /*79c0*/  LOP3.LUT R28, R28, R29, RZ, 0x3c, !PT ;  /* 0x0000001d1c1c7212 */ /* 0x000fc400078e3cff */
[----:B------:R-:W-:Y:S02]  /*79d0*/  LOP3.LUT R32, R32, R33, RZ, 0x3c, !PT ;  /* 0x0000002120207212 */ /* 0x000fe400078e3cff */
[----:B------:R-:W-:Y:S02]  /*79e0*/  LOP3.LUT R36, R36, R37, RZ, 0x3c, !PT ;  /* 0x0000002524247212 */ /* 0x000fe400078e3cff */
[----:B------:R-:W-:Y:S02]  /*79f0*/  LOP3.LUT R40, R40, R41, RZ, 0x3c, !PT ;  /* 0x0000002928287212 */ /* 0x000fe400078e3cff */
[----:B--2---:R-:W-:Y:S01]  /*7a00*/  @P0 R2UR UR4, R6 ;  /* 0x00000000060402ca */ /* 0x004fe200000e0000 */
[----:B0-----:R-:W-:-:S14]  /*7a10*/  @P6 BRA `(.L_x_3628) ;  /* 0x0000000000106947 */ /* 0x001fdc0003800000 */
[----:B------:R-:W-:Y:S05]  /*7a20*/  @!P0 BRA `(.L_x_3628) ;  /* 0x00000000000c8947 */ /* 0x000fea0003800000 */
[----:B------:R-:W2:Y:S04]  /*7a30*/  LDG.E R6, desc[UR40][R4.64] ;  /* 0x0000002804067981 */ /* 0x000ea8000c1e1900 */
[----:B-----5:R-:W2:Y:S02]  /*7a40*/  LDG.E R3, desc[UR40][R4.64+0x4] ;  /* 0x0000042804037981 */ /* 0x020ea4000c1e1900 */
[----:B--2---:R-:W-:-:S07]  /*7a50*/  IMAD.IADD R3, R3, 0x1, -R6 ;  /* 0x0000000103037824 */ /* 0x004fce00078e0a06 */
.L_x_3628:
[----:B------:R-:W0:Y:S01]  /*7a60*/  SHFL.IDX PT, R4, R192, RZ, 0x1f ;  /* 0x00001fffc0047589 */ /* 0x000e2200000e0000 */
[----:B------:R-:W-:Y:S01]  /*7a70*/  ISETP.NE.AND P6, PT, R8, RZ, PT ;  /* 0x000000ff0800720c */ /* 0x000fe20003fc5270 */
[--C-:B------:R-:W-:Y:S01]  /*7a80*/  IMAD.X R25, RZ, RZ, R175.reuse, P1 ;  /* 0x000000ffff197224 */ /* 0x100fe200008e06af */
[C---:B------:R-:W-:Y:S01]  /*7a90*/  IADD3 R45, P0, R174.reuse, 0x7000, RZ ;  /* 0x00007000ae2d7810 */ /* 0x040fe20007f1e0ff */
[--C-:B------:R-:W-:Y:S01]  /*7aa0*/  IMAD.X R29, RZ, RZ, R175.reuse, P2 ;  /* 0x000000ffff1d7224 */ /* 0x100fe200010e06af */
[C---:B------:R-:W-:Y:S01]  /*7ab0*/  IADD3 R53, P1, R174.reuse, 0x9000, RZ ;  /* 0x00009000ae357810 */ /* 0x040fe20007f3e0ff */
[--C-:B------:R-:W-:Y:S01]  /*7ac0*/  IMAD.X R13, RZ, RZ, R175.reuse, P6 ;  /* 0x000000ffff0d7224 */ /* 0x100fe200030e06af */
[----:B------:R-:W-:Y:S01]  /*7ad0*/  IADD3 R49, P6, R174, 0x8000, RZ ;  /* 0x00008000ae317810 */ /* 0x000fe20007fde0ff */
[--C-:B------:R-:W-:Y:S01]  /*7ae0*/  IMAD.X R33, RZ, RZ, R175.reuse, P3 ;  /* 0x000000ffff217224 */ /* 0x100fe200018e06af */
[----:B------:R-:W-:Y:S01]  /*7af0*/  LOP3.LUT R44, R45, 0x380, RZ, 0xc0, !PT ;  /* 0x000003802d2c7812 */ /* 0x000fe200078ec0ff */
[--C-:B------:R-:W-:Y:S01]  /*7b00*/  IMAD.X R37, RZ, RZ, R175.reuse, P4 ;  /* 0x000000ffff257224 */ /* 0x100fe200020e06af */
[----:B------:R-:W-:Y:S01]  /*7b10*/  LOP3.LUT R48, R49, 0x380, RZ, 0xc0, !PT ;  /* 0x0000038031307812 */ /* 0x000fe200078ec0ff */
[--C-:B------:R-:W-:Y:S01]  /*7b20*/  IMAD.X R41, RZ, RZ, R175.reuse, P5 ;  /* 0x000000ffff297224 */ /* 0x100fe200028e06af */
[----:B------:R-:W-:Y:S01]  /*7b30*/  LOP3.LUT R52, R53, 0x380, RZ, 0xc0, !PT ;  /* 0x0000038035347812 */ /* 0x000fe200078ec0ff */
[----:B------:R-:W-:Y:S01]  /*7b40*/  USHF.R.S32.HI UR14, URZ, 0x1f, UR4 ;  /* 0x0000001f3f0e7899 */ /* 0x000fe20008011404 */
[----:B------:R-:W-:Y:S01]  /*7b50*/  SHF.R.U64 R48, R48, 0x3, RZ ;  /* 0x0000000330307819 */ /* 0x000fe200000012ff */
[----:B------:R-:W-:Y:S01]  /*7b60*/  USHF.R.S32.HI UR15, URZ, 0x1f, UR46 ;  /* 0x0000001f3f0f7899 */ /* 0x000fe2000801142e */
[----:B------:R-:W-:Y:S01]  /*7b70*/  SHF.R.U64 R44, R44, 0x3, RZ ;  /* 0x000000032c2c7819 */ /* 0x000fe200000012ff */
[----:B------:R-:W-:Y:S01]  /*7b80*/  USEL UR43, UR43, URZ, !UP0 ;  /* 0x0000003f2b2b7287 */ /* 0x000fe2000c000000 */
[----:B------:R-:W-:Y:S01]  /*7b90*/  SHF.R.U64 R52, R52, 0x3, RZ ;  /* 0x0000000334347819 */ /* 0x000fe200000012ff */
[----:B------:R-:W-:Y:S01]  /*7ba0*/  USEL UR44, UR44, URZ, !UP0 ;  /* 0x0000003f2c2c7287 */ /* 0x000fe2000c000000 */
[----:B------:R-:W-:Y:S01]  /*7bb0*/  LOP3.LUT R48, R48, R49, RZ, 0x3c, !PT ;  /* 0x0000003130307212 */ /* 0x000fe200078e3cff */
[--C-:B------:R-:W-:Y:S01]  /*7bc0*/  IMAD.X R49, RZ, RZ, R175.reuse, P6 ;  /* 0x000000ffff317224 */ /* 0x100fe200030e06af */
[----:B------:R-:W-:Y:S01]  /*7bd0*/  LOP3.LUT R44, R44, R45, RZ, 0x3c, !PT ;  /* 0x0000002d2c2c7212 */ /* 0x000fe200078e3cff */
[----:B------:R-:W-:Y:S01]  /*7be0*/  IMAD.X R45, RZ, RZ, R175, P0 ;  /* 0x000000ffff2d7224 */ /* 0x000fe200000e06af */
[----:B0-----:R-:W-:-:S02]  /*7bf0*/  ISETP.NE.AND P6, PT, R4, RZ, PT ;  /* 0x000000ff0400720c */ /* 0x001fc40003fc5270 */
[----:B------:R-:W-:Y:S01]  /*7c00*/  LOP3.LUT R52, R52, R53, RZ, 0x3c, !PT ;  /* 0x0000003534347212 */ /* 0x000fe200078e3cff */
[----:B------:R-:W-:Y:S01]  /*7c10*/  IMAD.X R53, RZ, RZ, R175, P1 ;  /* 0x000000ffff357224 */ /* 0x000fe200008e06af */
[C---:B------:R-:W-:Y:S02]  /*7c20*/  IADD3 R61, P2, R174.reuse, 0xa000, RZ ;  /* 0x0000a000ae3d7810 */ /* 0x040fe40007f5e0ff */
[C---:B------:R-:W-:Y:S02]  /*7c30*/  IADD3 R57, P3, R174.reuse, 0xb000, RZ ;  /* 0x0000b000ae397810 */ /* 0x040fe40007f7e0ff */
[C---:B------:R-:W-:Y:S02]  /*7c40*/  IADD3 R69, P4, R174.reuse, 0xc000, RZ ;  /* 0x0000c000ae457810 */ /* 0x040fe40007f9e0ff */
[C---:B------:R-:W-:Y:S02]  /*7c50*/  IADD3 R65, P5, R174.reuse, 0xd000, RZ ;  /* 0x0000d000ae417810 */ /* 0x040fe40007fbe0ff */
[----:B------:R-:W-:-:S02]  /*7c60*/  IADD3 R77, P0, R174, 0xe000, RZ ;  /* 0x0000e000ae4d7810 */ /* 0x000fc40007f1e0ff */
[----:B------:R-:W-:Y:S02]  /*7c70*/  IADD3 R5, P1, R174, 0xf000, RZ ;  /* 0x0000f000ae057810 */ /* 0x000fe40007f3e0ff */
[----:B------:R-:W-:Y:S02]  /*7c80*/  LOP3.LUT R60, R61, 0x380, RZ, 0xc0, !PT ;  /* 0x000003803d3c7812 */ /* 0x000fe400078ec0ff */
[----:B------:R-:W-:Y:S01]  /*7c90*/  LOP3.LUT R56, R57, 0x380, RZ, 0xc0, !PT ;  /* 0x0000038039387812 */ /* 0x000fe200078ec0ff */
[----:B------:R-:W-:Y:S01]  /*7ca0*/  IMAD.X R73, RZ, RZ, R175, P1 ;  /* 0x000000ffff497224 */ /* 0x000fe200008e06af */
[----:B------:R-:W-:Y:S02]  /*7cb0*/  LOP3.LUT R68, R69, 0x380, RZ, 0xc0, !PT ;  /* 0x0000038045447812 */ /* 0x000fe400078ec0ff */
[----:B------:R-:W-:Y:S02]  /*7cc0*/  LOP3.LUT R64, R65, 0x380, RZ, 0xc0, !PT ;  /* 0x0000038041407812 */ /* 0x000fe400078ec0ff */
[----:B------:R-:W-:-:S02]  /*7cd0*/  LOP3.LUT R76, R77, 0x380, RZ, 0xc0, !PT ;  /* 0x000003804d4c7812 */ /* 0x000fc400078ec0ff */
[----:B------:R-:W-:Y:S02]  /*7ce0*/  LOP3.LUT R9, R174, 0x380, RZ, 0xc0, !PT ;  /* 0x00000380ae097812 */ /* 0x000fe400078ec0ff */
[----:B------:R-:W-:Y:S02]  /*7cf0*/  LOP3.LUT R4, R5, 0x380, RZ, 0xc0, !PT ;  /* 0x0000038005047812 */ /* 0x000fe400078ec0ff */
[----:B------:R-:W-:Y:S02]  /*7d00*/  SHF.R.U64 R60, R60, 0x3, RZ ;  /* 0x000000033c3c7819 */ /* 0x000fe400000012ff */
[----:B------:R-:W-:Y:S02]  /*7d10*/  SHF.R.U64 R56, R56, 0x3, RZ ;  /* 0x0000000338387819 */ /* 0x000fe400000012ff */
[----:B------:R-:W-:Y:S02]  /*7d20*/  SHF.R.U64 R68, R68, 0x3, RZ ;  /* 0x0000000344447819 */ /* 0x000fe400000012ff */
[----:B------:R-:W-:-:S02]  /*7d30*/  SHF.R.U64 R64, R64, 0x3, RZ ;  /* 0x0000000340407819 */ /* 0x000fc400000012ff */
        /* <DEDUP_REMOVED lines=13> */
[----:B------:R-:W-:-:S02]  /*7e10*/  LOP3.LUT R174, R9, R174, RZ, 0x3c, !PT ;  /* 0x000000ae09ae7212 */ /* 0x000fc400078e3cff */
[----:B------:R-:W-:Y:S01]  /*7e20*/  LOP3.LUT R72, R4, R5, RZ, 0x3c, !PT ;  /* 0x0000000504487212 */ /* 0x000fe200078e3cff */
[----:B------:R-:W-:Y:S06]  /*7e30*/  @P6 BRA `(.L_x_3629) ;  /* 0x0000000000c46947 */ /* 0x000fec0003800000 */
[----:B------:R-:W0:Y:S01]  /*7e40*/  LDC R10, c[0x0][0xbe8] ;  /* 0x0002fa00ff0a7b82 */ /* 0x000e220000000800 */
[----:B------:R-:W-:Y:S01]  /*7e50*/  IMAD.U32 R8, RZ, RZ, UR45 ;  /* 0x0000002dff087e24 */ /* 0x000fe2000f8e00ff */
[----:B------:R-:W-:Y:S01]  /*7e60*/  ULDC.64 UR10, c[0x0][0xb90] ;  /* 0x0002e400000a7ab9 */ /* 0x000fe20000000a00 */
[----:B------:R-:W-:Y:S01]  /*7e70*/  UMOV UR8, UR4 ;  /* 0x0000000400087c82 */ /* 0x000fe20008000000 */
[----:B------:R-:W-:Y:S01]  /*7e80*/  UIMAD UR7, UR15, UR10, URZ ;  /* 0x0000000a0f0772a4 */ /* 0x000fe2000f8e023f */
[----:B------:R-:W-:Y:S01]  /*7e90*/  IMAD R8, R8, 0x40, R195 ;  /* 0x0000004008087824 */ /* 0x000fe200078e02c3 */
[----:B------:R-:W-:Y:S01]  /*7ea0*/  UMOV UR9, UR14 ;  /* 0x0000000e00097c82 */ /* 0x000fe20008000000 */
[----:B------:R-:W-:Y:S01]  /*7eb0*/  ULDC.64 UR12, c[0x0][0xb98] ;  /* 0x0002e600000c7ab9 */ /* 0x000fe20000000a00 */
[----:B------:R-:W-:Y:S01]  /*7ec0*/  UIMAD.WIDE.U32 UR8, UR46, UR10, UR8 ;  /* 0x0000000a2e0872a5 */ /* 0x000fe2000f8e0008 */
[----:B------:R-:W-:Y:S01]  /*7ed0*/  IMAD.MOV.U32 R4, RZ, RZ, R8 ;  /* 0x000000ffff047224 */ /* 0x000fe200078e0008 */
[----:B------:R-:W-:Y:S01]  /*7ee0*/  UIMAD UR7, UR46, UR11, UR7 ;  /* 0x0000000b2e0772a4 */ /* 0x000fe2000f8e0207 */
[----:B------:R-:W-:Y:S01]  /*7ef0*/  IMAD.U32 R15, RZ, RZ, UR45 ;  /* 0x0000002dff0f7e24 */ /* 0x000fe2000f8e00ff */
[----:B------:R-:W-:-:S02]  /*7f00*/  UIMAD UR10, UR44, UR12, URZ ;  /* 0x0000000c2c0a72a4 */ /* 0x000fc4000f8e023f */
[----:B------:R-:W-:Y:S01]  /*7f10*/  UIADD3 UR9, UR9, UR7, URZ ;  /* 0x0000000709097290 */ /* 0x000fe2000fffe03f */
[----:B------:R-:W-:Y:S01]  /*7f20*/  IMAD R26, R15, 0x40, R16 ;  /* 0x000000400f1a7824 */ /* 0x000fe200078e0210 */
[----:B------:R-:W-:Y:S02]  /*7f30*/  UIMAD UR10, UR43, UR13, UR10 ;  /* 0x0000000d2b0a72a4 */ /* 0x000fe4000f8e020a */
[----:B------:R-:W-:Y:S01]  /*7f40*/  UIMAD.WIDE.U32 UR8, UR43, UR12, UR8 ;  /* 0x0000000c2b0872a5 */ /* 0x000fe2000f8e0008 */
[----:B0-----:R-:W-:Y:S01]  /*7f50*/  ISETP.NE.AND P0, PT, R10, 0x1, PT ;  /* 0x000000010a00780c */ /* 0x001fe20003f05270 */
[----:B-----5:R-:W-:-:S12]  /*7f60*/  IMAD R15, R3, R10, RZ ;  /* 0x0000000a030f7224 */ /* 0x020fd800078e02ff */
[----:B------:R-:W0:Y:S08]  /*7f70*/  @P0 LDC R5, c[0x0][0xbec] ;  /* 0x0002fb00ff050b82 */ /* 0x000e300000000800 */
[----:B------:R-:W1:Y:S01]  /*7f80*/  @P0 LDC R6, c[0x0][0xbf0] ;  /* 0x0002fc00ff060b82 */ /* 0x000e620000000800 */
[----:B0-----:R-:W-:-:S05]  /*7f90*/  @P0 IMAD.HI.U32 R5, R8, R5, RZ ;  /* 0x0000000508050227 */ /* 0x001fca00078e00ff */
[----:B-1----:R-:W-:-:S04]  /*7fa0*/  @P0 SHF.R.U32.HI R4, RZ, R6, R5 ;  /* 0x00000006ff040219 */ /* 0x002fc80000011605 */
[--C-:B------:R-:W-:Y:S01]  /*7fb0*/  SHF.R.S32.HI R5, RZ, 0x1f, R4.reuse ;  /* 0x0000001fff057819 */ /* 0x100fe20000011404 */
[----:B------:R-:W-:Y:S01]  /*7fc0*/  IMAD.MOV R9, RZ, RZ, -R4 ;  /* 0x000000ffff097224 */ /* 0x000fe200078e0a04 */
[----:B------:R-:W-:-:S03]  /*7fd0*/  IADD3 R4, P0, R4, UR8, RZ ;  /* 0x0000000804047c10 */ /* 0x000fc6000ff1e0ff */
[----:B------:R-:W-:Y:S02]  /*7fe0*/  IMAD R9, R10, R9, R8 ;  /* 0x000000090a097224 */ /* 0x000fe400078e0208 */
[----:B------:R-:W-:-:S03]  /*7ff0*/  IMAD.U32 R8, RZ, RZ, UR10 ;  /* 0x0000000aff087e24 */ /* 0x000fc6000f8e00ff */
[----:B------:R-:W-:Y:S02]  /*8000*/  SHF.R.S32.HI R6, RZ, 0x1f, R9 ;  /* 0x0000001fff067819 */ /* 0x000fe40000011409 */
[----:B------:R-:W-:Y:S01]  /*8010*/  IADD3.X R5, R5, UR9, R8, P0, !PT ;  /* 0x0000000905057c10 */ /* 0x000fe200087fe408 */
[----:B------:R-:W-:Y:S02]  /*8020*/  ULDC.64 UR8, c[0x0][0xb88] ;  /* 0x0002e20000087ab9 */ /* 0x000fe40000000a00 */
[----:B------:R-:W-:Y:S02]  /*8030*/  IMAD R6, R6, UR8, RZ ;  /* 0x0000000806067c24 */ /* 0x000fe4000f8e02ff */
[----:B------:R-:W-:-:S04]  /*8040*/  IMAD.WIDE.U32 R4, R9, UR8, R4 ;  /* 0x0000000809047c25 */ /* 0x000fc8000f8e0004 */
[----:B------:R-:W-:Y:S01]  /*8050*/  IMAD R9, R9, UR9, R6 ;  /* 0x0000000909097c24 */ /* 0x000fe2000f8e0206 */
[----:B------:R-:W-:Y:S01]  /*8060*/  ULDC.64 UR8, c[0x0][0xb50] ;  /* 0x0002d40000087ab9 */ /* 0x000fe20000000a00 */
[----:B------:R-:W-:Y:S01]  /*8070*/  IMAD.MOV R6, RZ, RZ, -R18 ;  /* 0x000000ffff067224 */ /* 0x000fe200078e0a12 */
[----:B------:R-:W-:Y:S01]  /*8080*/  LEA R11, P0, R4, UR8, 0x2 ;  /* 0x00000008040b7c11 */ /* 0x000fe2000f8010ff */
[----:B------:R-:W-:-:S04]  /*8090*/  IMAD.IADD R5, R5, 0x1, R9 ;  /* 0x0000000105057824 */ /* 0x000fc800078e0209 */
[----:B------:R-:W-:Y:S01]  /*80a0*/  SHFL.IDX PT, R8, R11, 0x1, 0x1c1f ;  /* 0x003c1f000b087f89 */ /* 0x000fe200000e0000 */
[----:B------:R-:W-:Y:S02]  /*80b0*/  LEA.HI.X R14, R4, UR9, R5, 0x2, P0 ;  /* 0x00000009040e7c11 */ /* 0x000fe400080f1405 */
[----:B------:R-:W-:Y:S01]  /*80c0*/  ISETP.NE.AND P0, PT, R17, R6, PT ;  /* 0x000000061100720c */ /* 0x000fe20003f05270 */
[----:B------:R-:W-:Y:S01]  /*80d0*/  SHFL.IDX PT, R4, R11, RZ, 0x1c1f ;  /* 0x001c1fff0b047589 */ /* 0x000fe200000e0000 */
[C---:B------:R-:W-:Y:S02]  /*80e0*/  VIADD R6, R26.reuse, 0x8 ;  /* 0x000000081a067836 */ /* 0x040fe40000000000 */
[-C--:B------:R-:W-:Y:S01]  /*80f0*/  ISETP.GE.OR P1, PT, R26, R15.reuse, P0 ;  /* 0x0000000f1a00720c */ /* 0x080fe20000726670 */
[----:B------:R-:W0:Y:S02]  /*8100*/  SHFL.IDX PT, R5, R14, RZ, 0x1c1f ;  /* 0x001c1fff0e057589 */ /* 0x000e2400000e0000 */
[----:B------:R-:W-:-:S02]  /*8110*/  ISETP.GE.OR P0, PT, R6, R15, P0 ;  /* 0x0000000f0600720c */ /* 0x000fc40000706670 */
[----:B------:R-:W1:Y:S08]  /*8120*/  SHFL.IDX PT, R9, R14, 0x1, 0x1c1f ;  /* 0x003c1f000e097f89 */ /* 0x000e7000000e0000 */
[----:B0-----:R0:W-:Y:S04]  /*8130*/  @!P1 ST.E desc[UR40][R4.64], R20 ;  /* 0x0000001404009985 */ /* 0x0011e8000c101928 */
[----:B-1----:R0:W-:Y:S02]  /*8140*/  @!P0 ST.E desc[UR40][R8.64], R0 ;  /* 0x0000000008008985 */ /* 0x0021e4000c101928 */
.L_x_3629:
[----:B------:R-:W1:Y:S01]  /*8150*/  LDC R82, c[0x0][0xbe8] ;  /* 0x0002fa00ff527b82 */ /* 0x000e620000000800 */
[----:B------:R-:W-:Y:S01]  /*8160*/  ULDC UR12, c[0x0][0xac8] ;  /* 0x0002b200000c7ab9 */ /* 0x000fe20000000800 */
[----:B------:R-:W-:Y:S01]  /*8170*/  ULDC.64 UR10, c[0x0][0xaa0] ;  /* 0x0002a800000a7ab9 */ /* 0x000fe20000000a00 */
[----:B------:R-:W-:Y:S01]  /*8180*/  ISETP.GE.AND P0, PT, R189, UR12, PT ;  /* 0x0000000cbd007c0c */ /* 0x000fe2000bf06270 */
[----:B0-----:R0:W5:Y:S01]  /*8190*/  LD.E.128 R8, desc[UR40][R174.64] ;  /* 0x00000028ae087980 */ /* 0x001162000c101d00 */
[----:B------:R-:W-:Y:S02]  /*81a0*/  ISETP.GE.AND P1, PT, R2, UR12, PT ;  /* 0x0000000c02007c0c */ /* 0x000fe4000bf26270 */
[----:B------:R-:W-:Y:S01]  /*81b0*/  SEL R4, RZ, 0xffffffff, P0 ;  /* 0xffffffffff047807 */ /* 0x000fe20000000000 */
[----:B------:R-:W5:Y:S01]  /*81c0*/  LD.E.128 R12, desc[UR40][R12.64] ;  /* 0x000000280c0c7980 */ /* 0x000f62000c101d00 */
[----:B------:R-:W-:-:S03]  /*81d0*/  ISETP.GE.AND P0, PT, R188, UR12, PT ;  /* 0x0000000cbc007c0c */ /* 0x000fc6000bf06270 */
[----:B------:R-:W5:Y:S04]  /*81e0*/  LD.E.128 R24, desc[UR40][R24.64] ;  /* 0x0000002818187980 */ /* 0x000f68000c101d00 */
[----:B------:R-:W5:Y:S04]  /*81f0*/  LD.E.128 R28, desc[UR40][R28.64] ;  /* 0x000000281c1c7980 */ /* 0x000f68000c101d00 */
[----:B------:R-:W5:Y:S01]  /*8200*/  LD.E.128 R32, desc[UR40][R32.64] ;  /* 0x0000002820207980 */ /* 0x000f62000c101d00 */
[----:B-1----:R-:W-:Y:S01]  /*8210*/  ISETP.NE.AND P2, PT, R82, 0x1, PT ;  /* 0x000000015200780c */ /* 0x002fe20003f45270 */
[----:B------:R-:W-:Y:S01]  /*8220*/  IMAD.SHL.U32 R5, R4, 0x2, RZ ;  /* 0x0000000204057824 */ /* 0x000fe200078e00ff */
[----:B------:R-:W-:Y:S01]  /*8230*/  SEL R0, RZ, 0x1, P1 ;  /* 0x00000001ff007807 */ /* 0x000fe20000800000 */
[----:B------:R-:W5:Y:S01]  /*8240*/  LD.E.128 R36, desc[UR40][R36.64] ;  /* 0x0000002824247980 */ /* 0x000f62000c101d00 */
[----:B------:R-:W-:-:S02]  /*8250*/  SEL R4, RZ, 0xffffffff, P0 ;  /* 0xffffffffff047807 */ /* 0x000fc40000000000 */
[----:B------:R-:W-:Y:S01]  /*8260*/  LOP3.LUT R0, R5, 0x2, R0, 0xe2, !PT ;  /* 0x0000000205007812 */ /* 0x000fe200078ee200 */
[----:B------:R-:W5:Y:S04]  /*8270*/  LD.E.128 R40, desc[UR40][R40.64] ;  /* 0x0000002828287980 */ /* 0x000f68000c101d00 */
[----:B------:R-:W5:Y:S02]  /*8280*/  LD.E.128 R44, desc[UR40][R44.64] ;  /* 0x000000282c2c7980 */ /* 0x000f64000c101d00 */
[----:B------:R-:W1:Y:S01]  /*8290*/  @P2 LDC R21, c[0x0][0xbec] ;  /* 0x0002fb00ff152b82 */ /* 0x000e620000000800 */
[----:B------:R-:W-:Y:S01]  /*82a0*/  IMAD.SHL.U32 R5, R4, 0x4, RZ ;  /* 0x0000000404057824 */ /* 0x000fe200078e00ff */
[----:B------:R-:W-:Y:S01]  /*82b0*/  ISETP.GE.AND P0, PT, R187, UR12, PT ;  /* 0x0000000cbb007c0c */ /* 0x000fe2000bf06270 */
[----:B------:R-:W-:Y:S01]  /*82c0*/  UIMAD UR7, UR14, UR10, URZ ;  /* 0x0000000a0e0772a4 */ /* 0x000fe2000f8e023f */
[----:B------:R-:W5:Y:S04]  /*82d0*/  LD.E.128 R48, desc[UR40][R48.64] ;  /* 0x0000002830307980 */ /* 0x000f68000c101d00 */
[----:B------:R-:W2:Y:S01]  /*82e0*/  @P2 LDC R81, c[0x0][0xbf0] ;  /* 0x0002fc00ff512b82 */ /* 0x000ea20000000800 */
[----:B------:R-:W-:Y:S01]  /*82f0*/  LOP3.LUT R4, R5, 0x4, R0, 0xe2, !PT ;  /* 0x0000000405047812 */ /* 0x000fe200078ee200 */
[----:B------:R-:W-:Y:S01]  /*8300*/  IMAD R0, R190, 0x20, R191 ;  /* 0x00000020be007824 */ /* 0x000fe200078e02bf */
[----:B------:R-:W-:Y:S01]  /*8310*/  SEL R5, RZ, 0xffffffff, P0 ;  /* 0xffffffffff057807 */ /* 0x000fe20000000000 */
[----:B------:R-:W-:Y:S01]  /*8320*/  IMAD.U32 R83, RZ, RZ, UR45 ;  /* 0x0000002dff537e24 */ /* 0x000fe2000f8e00ff */
[----:B------:R-:W-:Y:S01]  /*8330*/  UIMAD.WIDE.U32 UR8, UR4, UR10, URZ ;  /* 0x0000000a040872a5 */ /* 0x000fe2000f8e003f */
[----:B------:R-:W-:Y:S01]  /*8340*/  ISETP.GE.AND P0, PT, R186, UR12, PT ;  /* 0x0000000cba007c0c */ /* 0x000fe2000bf06270 */
[----:B------:R-:W-:Y:S01]  /*8350*/  UIMAD UR7, UR4, UR11, UR7 ;  /* 0x0000000b040772a4 */ /* 0x000fe2000f8e0207 */
[----:B------:R-:W-:Y:S01]  /*8360*/  IMAD.SHL.U32 R5, R5, 0x8, RZ ;  /* 0x0000000805057824 */ /* 0x000fe200078e00ff */
[----:B------:R-:W5:Y:S01]  /*8370*/  LD.E.128 R52, desc[UR40][R52.64] ;  /* 0x0000002834347980 */ /* 0x000f62000c101d00 */
[----:B------:R-:W-:Y:S01]  /*8380*/  ULDC.64 UR10, c[0x0][0xae8] ;  /* 0x0002ba00000a7ab9 */ /* 0x000fe20000000a00 */
[----:B------:R-:W-:Y:S01]  /*8390*/  IMAD R80, R83, 0x40, R0 ;  /* 0x0000004053507824 */ /* 0x000fe200078e0200 */
[----:B------:R-:W-:Y:S01]  /*83a0*/  UIADD3 UR9, UR9, UR7, URZ ;  /* 0x0000000709097290 */ /* 0x000fe2000fffe03f */
[----:B------:R-:W-:Y:S01]  /*83b0*/  SEL R0, RZ, 0xffffffff, P0 ;  /* 0xffffffffff007807 */ /* 0x000fe20000000000 */
[----:B------:R-:W-:Y:S01]  /*83c0*/  UIMAD UR4, UR15, UR10, URZ ;  /* 0x0000000a0f0472a4 */ /* 0x000fe2000f8e023f */
[----:B------:R-:W-:Y:S01]  /*83d0*/  LOP3.LUT R4, R5, 0x8, R4, 0xe2, !PT ;  /* 0x0000000805047812 */ /* 0x000fe200078ee204 */
[----:B------:R-:W-:Y:S01]  /*83e0*/  UIMAD.WIDE.U32 UR8, UR46, UR10, UR8 ;  /* 0x0000000a2e0872a5 */ /* 0x000fe2000f8e0008 */
[----:B------:R-:W5:Y:S01]  /*83f0*/  LD.E.128 R60, desc[UR40][R60.64] ;  /* 0x000000283c3c7980 */ /* 0x000f62000c101d00 */
[----:B------:R-:W-:Y:S01]  /*8400*/  UIMAD UR4, UR46, UR11, UR4 ;  /* 0x0000000b2e0472a4 */ /* 0x000fe2000f8e0204 */
[----:B------:R-:W-:-:S02]  /*8410*/  IMAD.SHL.U32 R5, R0, 0x10, RZ ;  /* 0x0000001000057824 */ /* 0x000fc400078e00ff */
[----:B-1----:R-:W-:Y:S01]  /*8420*/  @P2 IMAD.HI.U32 R0, R80, R21, RZ ;  /* 0x0000001550002227 */ /* 0x002fe200078e00ff */
[----:B------:R-:W-:Y:S01]  /*8430*/  ULDC.64 UR10, c[0x0][0xaf0] ;  /* 0x0002bc00000a7ab9 */ /* 0x000fe20000000a00 */
[----:B------:R-:W-:Y:S01]  /*8440*/  UIADD3 UR9, UR9, UR4, URZ ;  /* 0x0000000409097290 */ /* 0x000fe2000fffe03f */
[----:B------:R-:W5:Y:S01]  /*8450*/  LD.E.128 R56, desc[UR40][R56.64] ;  /* 0x0000002838387980 */ /* 0x000f62000c101d00 */
[----:B------:R-:W-:Y:S01]  /*8460*/  UIMAD UR4, UR44, UR10, URZ ;  /* 0x0000000a2c0472a4 */ /* 0x000fe2000f8e023f */
[----:B------:R-:W-:Y:S01]  /*8470*/  IMAD.MOV.U32 R21, RZ, RZ, R80 ;  /* 0x000000ffff157224 */ /* 0x000fe200078e0050 */
[----:B--2---:R-:W-:Y:S01]  /*8480*/  @P2 SHF.R.U32.HI R21, RZ, R81, R0 ;  /* 0x00000051ff152219 */ /* 0x004fe20000011600 */
[----:B------:R-:W-:Y:S01]  /*8490*/  UIMAD.WIDE.U32 UR8, UR43, UR10, UR8 ;  /* 0x0000000a2b0872a5 */ /* 0x000fe2000f8e0008 */
[----:B------:R-:W5:Y:S01]  /*84a0*/  LD.E.128 R68, desc[UR40][R68.64] ;  /* 0x0000002844447980 */ /* 0x000f62000c101d00 */
[----:B------:R-:W-:Y:S01]  /*84b0*/  UIMAD UR4, UR43, UR11, UR4 ;  /* 0x0000000b2b0472a4 */ /* 0x000fe2000f8e0204 */
[----:B------:R-:W-:Y:S01]  /*84c0*/  ISETP.GE.AND P0, PT, R185, UR12, PT ;  /* 0x0000000cb9007c0c */ /* 0x000fe2000bf06270 */
[--C-:B------:R-:W-:Y:S01]  /*84d0*/  IMAD.MOV R81, RZ, RZ, -R21.reuse ;  /* 0x000000ffff517224 */ /* 0x100fe200078e0a15 */
[----:B------:R-:W-:Y:S01]  /*84e0*/  SHF.R.S32.HI R20, RZ, 0x1f, R21 ;  /* 0x0000001fff147819 */ /* 0x000fe20000011415 */
[----:B------:R-:W-:Y:S01]  /*84f0*/  UIADD3 UR4, UR9, UR4, URZ ;  /* 0x0000000409047290 */ /* 0x000fe2000fffe03f */
[----:B------:R-:W-:Y:S01]  /*8500*/  LOP3.LUT R6, R5, 0x10, R4, 0xe2, !PT ;  /* 0x0000001005067812 */ /* 0x000fe200078ee204 */
[----:B------:R-:W-:Y:S01]  /*8510*/  IMAD.U32 R4, RZ, RZ, UR8 ;  /* 0x00000008ff047e24 */ /* 0x000fe2000f8e00ff */
[----:B------:R-:W-:Y:S01]  /*8520*/  SEL R0, RZ, 0xffffffff, P0 ;  /* 0xffffffffff007807 */ /* 0x000fe20000000000 */
[----:B------:R-:W-:Y:S01]  /*8530*/  IMAD.U32 R5, RZ, RZ, UR9 ;  /* 0x00000009ff057e24 */ /* 0x000fe2000f8e00ff */
[----:B------:R-:W-:Y:S01]  /*8540*/  ULDC.64 UR8, c[0x0][0xae0] ;  /* 0x0002b80000087ab9 */ /* 0x000fe20000000a00 */
[----:B------:R-:W-:Y:S01]  /*8550*/  IMAD R81, R82, R81, R80 ;  /* 0x0000005152517224 */ /* 0x000fe200078e0250 */
[----:B------:R-:W5:Y:S01]  /*8560*/  LD.E.128 R64, desc[UR40][R64.64] ;  /* 0x0000002840407980 */ /* 0x000f62000c101d00 */
[----:B------:R-:W-:-:S02]  /*8570*/  IMAD.U32 R5, RZ, RZ, UR4 ;  /* 0x00000004ff057e24 */ /* 0x000fc4000f8e00ff */
[----:B------:R-:W-:Y:S01]  /*8580*/  IMAD R20, R20, UR8, RZ ;  /* 0x0000000814147c24 */ /* 0x000fe2000f8e02ff */
[----:B------:R-:W-:Y:S01]  /*8590*/  ISETP.GE.AND P0, PT, R194, UR12, PT ;  /* 0x0000000cc2007c0c */ /* 0x000fe2000bf06270 */
[----:B------:R-:W-:Y:S01]  /*85a0*/  IMAD.SHL.U32 R85, R0, 0x20, RZ ;  /* 0x0000002000557824 */ /* 0x000fe200078e00ff */
[----:B------:R-:W-:Y:S01]  /*85b0*/  SHF.R.S32.HI R0, RZ, 0x1f, R81 ;  /* 0x0000001fff007819 */ /* 0x000fe20000011451 */
[----:B------:R-:W5:Y:S01]  /*85c0*/  LD.E.128 R76, desc[UR40][R76.64] ;  /* 0x000000284c4c7980 */ /* 0x000f62000c101d00 */
[C---:B------:R-:W-:Y:S02]  /*85d0*/  IMAD R83, R21.reuse, UR9, R20 ;  /* 0x0000000915537c24 */ /* 0x040fe4000f8e0214 */
[----:B------:R-:W-:Y:S01]  /*85e0*/  IMAD.WIDE.U32 R4, R21, UR8, R4 ;  /* 0x0000000815047c25 */ /* 0x000fe2000f8e0004 */
[----:B------:R-:W5:Y:S01]  /*85f0*/  LD.E.128 R72, desc[UR40][R72.64] ;  /* 0x0000002848487980 */ /* 0x000f62000c101d00 */
[----:B------:R-:W-:Y:S01]  /*8600*/  ULDC.64 UR8, c[0x0][0xad8] ;  /* 0x0002b60000087ab9 */ /* 0x000fe20000000a00 */
[----:B------:R-:W-:Y:S01]  /*8610*/  LOP3.LUT R6, R85, 0x20, R6, 0xe2, !PT ;  /* 0x0000002055067812 */ /* 0x000fe200078ee206 */
[----:B------:R-:W-:Y:S01]  /*8620*/  IMAD R0, R0, UR8, RZ ;  /* 0x0000000800007c24 */ /* 0x000fe2000f8e02ff */
[----:B------:R-:W-:Y:S01]  /*8630*/  @!PT LDS RZ, [RZ] ;  /* 0x00000000fffff984 */ /* 0x000fe20000000800 */
[----:B------:R-:W-:Y:S01]  /*8640*/  @!PT LDS RZ, [RZ] ;  /* 0x00000000fffff984 */ /* 0x000fe20000000800 */
[----:B------:R-:W-:Y:S01]  /*8650*/  @!PT LDS RZ, [RZ] ;  /* 0x00000000fffff984 */ /* 0x000fe20000000800 */
[----:B------:R-:W-:Y:S01]  /*8660*/  @!PT LDS RZ, [RZ] ;  /* 0x00000000fffff984 */ /* 0x000fe20000000800 */
[----:B------:R1:W-:Y:S06]  /*8670*/  MEMBAR.ALL.CTA ;  /* 0x0000000000007992 */ /* 0x0003ec0000008000 */
[----:B-1----:R-:W1:Y:S01]  /*8680*/  FENCE.VIEW.ASYNC.S ;  /* 0x00000000000073c6 */ /* 0x002e620000000000 */
[----:B------:R-:W-:Y:S01]  /*8690*/  SEL R21, RZ, 0x40, P0 ;  /* 0x00000040ff157807 */ /* 0x000fe20000000000 */
[----:B------:R-:W-:Y:S01]  /*86a0*/  IMAD.U32 R20, RZ, RZ, UR45 ;  /* 0x0000002dff147e24 */ /* 0x000fe2000f8e00ff */
[----:B------:R-:W-:Y:S01]  /*86b0*/  ISETP.GE.AND P0, PT, R193, UR12, PT ;  /* 0x0000000cc1007c0c */ /* 0x000fe2000bf06270 */
[----:B------:R-:W-:Y:S01]  /*86c0*/  IMAD.IADD R5, R5, 0x1, R83 ;  /* 0x0000000105057824 */ /* 0x000fe200078e0253 */
[----:B------:R-:W-:Y:S01]  /*86d0*/  LOP3.LUT R6, R6, R21, RZ, 0xfc, !PT ;  /* 0x0000001506067212 */ /* 0x000fe200078efcff */
[----:B------:R-:W-:Y:S01]  /*86e0*/  IMAD R21, R81, UR9, R0 ;  /* 0x0000000951157c24 */ /* 0x000fe2000f8e0200 */
[----:B------:R-:W-:Y:S01]  /*86f0*/  UIADD3 UR4, UR42, 0x28c20, URZ ;  /* 0x00028c202a047890 */ /* 0x000fe2000fffe03f */
[----:B-----5:R-:W-:Y:S01]  /*8700*/  IMAD R89, R3, R82, RZ ;  /* 0x0000005203597224 */ /* 0x020fe200078e02ff */
[----:B------:R-:W-:Y:S01]  /*8710*/  SEL R3, RZ, 0x80, P0 ;  /* 0x00000080ff037807 */ /* 0x000fe20000000000 */
[----:B------:R-:W-:Y:S01]  /*8720*/  IMAD R0, R20, 0x40, R191 ;  /* 0x0000004014007824 */ /* 0x000fe200078e02bf */
[----:B------:R-:W-:Y:S01]  /*8730*/  UPRMT UR4, URZ, 0x654, UR4 ;  /* 0x000006543f047896 */ /* 0x000fe20008000004 */
[----:B------:R-:W-:Y:S01]  /*8740*/  IMAD.WIDE.U32 R4, R81, UR8, R4 ;  /* 0x0000000851047c25 */ /* 0x000fe2000f8e0004 */
[----:B------:R-:W-:Y:S01]  /*8750*/  ULDC.64 UR8, c[0x0][0xa80] ;  /* 0x0002a00000087ab9 */ /* 0x000fe20000000a00 */
[----:B------:R-:W-:Y:S01]  /*8760*/  BSSY B1, `(.L_x_3630) ;  /* 0x0000029000017945 */ /* 0x000fe20003800000 */
[----:B------:R-:W-:Y:S01]  /*8770*/  ISETP.GE.AND P0, PT, R0, R89, PT ;  /* 0x000000590000720c */ /* 0x000fe20003f06270 */
[----:B------:R-:W-:Y:S01]  /*8780*/  IMAD.IADD R5, R5, 0x1, R21 ;  /* 0x0000000105057824 */ /* 0x000fe200078e0215 */
[----:B------:R-:W-:-:S02]  /*8790*/  LEA R86, P1, R4, UR8, 0x1 ;  /* 0x0000000804567c11 */ /* 0x000fc4000f8208ff */
[----:B------:R-:W-:Y:S02]  /*87a0*/  LOP3.LUT R3, R6, R3, RZ, 0xfc, !PT ;  /* 0x0000000306037212 */ /* 0x000fe400078efcff */
[----:B------:R-:W-:Y:S01]  /*87b0*/  LEA.HI.X R87, R4, UR9, R5, 0x1, P1 ;  /* 0x0000000904577c11 */ /* 0x000fe200088f0c05 */
[----:B-1----:R0:W1:Y:S01]  /*87c0*/  SHFL.IDX PT, R20, R86, RZ, 0x181f ;  /* 0x00181fff56147589 */ /* 0x00206200000e0000 */
[----:B------:R-:W-:Y:S03]  /*87d0*/  SYNCS.ARRIVE.TRANS64.RED.A1T0 RZ, [UR4], RZ ;  /* 0x000000ffffff79a7 */ /* 0x000fe60008100404 */
[----:B------:R0:W2:Y:S02]  /*87e0*/  SHFL.IDX PT, R21, R87, RZ, 0x181f ;  /* 0x00181fff57157589 */ /* 0x0000a400000e0000 */
        /* <DEDUP_REMOVED lines=9> */
[----:B------:R1:W-:Y:S01]  /*8880*/  @!P0 ST.E.128 desc[UR40][R4.64], R8 ;  /* 0x0000000804008985 */ /* 0x0003e2000c101d28 */
        /* <DEDUP_REMOVED lines=11> */
[-C--:B------:R-:W-:Y:S02]  /*8940*/  @!P1 LEA R8, P6, R185, R20.reuse, 0x1 ;  /* 0x00000014b9089211 */ /* 0x080fe400078c08ff */
[-C--:B------:R-:W-:Y:S02]  /*8950*/  @P0 LEA R10, P3, R194, R20.reuse, 0x1 ;  /* 0x00000014c20a0211 */ /* 0x080fe400078608ff */
        /* <DEDUP_REMOVED lines=9> */
.L_x_3631:
[----:B------:R-:W-:Y:S05]  /*89f0*/  BSYNC B1 ;  /* 0x0000000000017941 */ /* 0x000fea0003800000 */
.L_x_3630:
[----:B------:R-:W-:Y:S01]  /*8a00*/  VIADD R0, R0, 0x20 ;  /* 0x0000002000007836 */ /* 0x000fe20000000000 */
[----:B---3--:R4:W3:Y:S04]  /*8a10*/  SHFL.IDX PT, R9, R87, 0x1, 0x181f ;  /* 0x00381f0057097f89 */ /* 0x0088e800000e0000 */
[----:B------:R-:W-:Y:S01]  /*8a20*/  ISETP.GE.AND P0, PT, R0, R89, PT ;  /* 0x000000590000720c */ /* 0x000fe20003f06270 */
[----:B------:R4:W0:-:S12]  /*8a30*/  SHFL.IDX PT, R8, R86, 0x1, 0x181f ;  /* 0x00381f0056087f89 */ /* 0x00081800000e0000 */
[----:B----4-:R-:W-:Y:S05]  /*8a40*/  @P0 BRA `(.L_x_3632) ;  /* 0x0000001000180947 */ /* 0x010fea0003800000 */
[----:B------:R-:W-:Y:S02]  /*8a50*/  ISETP.GE.AND P0, PT, R2, UR12, PT ;  /* 0x0000000c02007c0c */ /* 0x000fe4000bf06270 */
[----:B------:R-:W-:Y:S02]  /*8a60*/  ISETP.GE.AND P5, PT, R189, UR12, PT ;  /* 0x0000000cbd007c0c */ /* 0x000fe4000bfa6270 */
[----:B------:R-:W-:Y:S02]  /*8a70*/  ISETP.GE.AND P3, PT, R188, UR12, PT ;  /* 0x0000000cbc007c0c */ /* 0x000fe4000bf66270 */
[----:B------:R-:W-:Y:S02]  /*8a80*/  ISETP.GE.AND P2, PT, R187, UR12, PT ;  /* 0x0000000cbb007c0c */ /* 0x000fe4000bf46270 */
[----:B------:R-:W-:-:S05]  /*8a90*/  ISETP.GE.AND P1, PT, R186, UR12, PT ;  /* 0x0000000cba007c0c */ /* 0x000fca000bf26270 */
[----:B0--3--:R-:W-:Y:S02]  /*8aa0*/  @!P0 IMAD.WIDE R4, R2, 0x2, R8 ;  /* 0x0000000202048825 */ /* 0x009fe400078e0208 */
[-C--:B------:R-:W-:Y:S02]  /*8ab0*/  @!P5 LEA R10, P4, R189, R8.reuse, 0x1 ;  /* 0x00000008bd0ad211 */ /* 0x080fe400078808ff */
[----:B-1----:R-:W-:Y:S01]  /*8ac0*/  @!P3 LEA R20, P6, R188, R8, 0x1 ;  /* 0x00000008bc14b211 */ /* 0x002fe200078c08ff */
[----:B------:R0:W-:Y:S01]  /*8ad0*/  @!P0 ST.E.128 desc[UR40][R4.64], R12 ;  /* 0x0000000c04008985 */ /* 0x0001e2000c101d28 */
[----:B------:R-:W-:Y:S02]  /*8ae0*/  ISETP.GE.AND P0, PT, R185, UR12, PT ;  /* 0x0000000cb9007c0c */ /* 0x000fe4000bf06270 */
[----:B------:R-:W-:Y:S02]  /*8af0*/  @!P5 LEA.HI.X R11, R189, R9, R204, 0x1, P4 ;  /* 0x00000009bd0bd211 */ /* 0x000fe400020f0ccc */
[----:B------:R-:W-:-:S02]  /*8b00*/  LOP3.LUT P4, RZ, R6, 0x40, RZ, 0xc0, !PT ;  /* 0x0000004006ff7812 */ /* 0x000fc4000788c0ff */
[----:B--2---:R-:W-:Y:S01]  /*8b10*/  @!P3 LEA.HI.X R21, R188, R9, R203, 0x1, P6 ;  /* 0x00000009bc15b211 */ /* 0x004fe200030f0ccb */
[----:B------:R4:W-:Y:S01]  /*8b20*/  @!P5 ST.E.128 desc[UR40][R10.64], R28 ;  /* 0x0000001c0a00d985 */ /* 0x0009e2000c101d28 */
[----:B------:R-:W-:-:S03]  /*8b30*/  @!P2 LEA R24, P5, R187, R8, 0x1 ;  /* 0x00000008bb18a211 */ /* 0x000fc600078a08ff */
[----:B------:R4:W-:Y:S01]  /*8b40*/  @!P3 ST.E.128 desc[UR40][R20.64], R36 ;  /* 0x000000241400b985 */ /* 0x0009e2000c101d28 */
[----:B------:R-:W-:Y:S02]  /*8b50*/  @!P2 LEA.HI.X R25, R187, R9, R202, 0x1, P5 ;  /* 0x00000009bb19a211 */ /* 0x000fe400028f0cca */
[----:B0-----:R-:W-:-:S03]  /*8b60*/  @!P1 LEA R4, P6, R186, R8, 0x1 ;  /* 0x00000008ba049211 */ /* 0x001fc600078c08ff */
[----:B------:R4:W-:Y:S01]  /*8b70*/  @!P2 ST.E.128 desc[UR40][R24.64], R44 ;  /* 0x0000002c1800a985 */ /* 0x0009e2000c101d28 */
[CC--:B------:R-:W-:Y:S02]  /*8b80*/  @!P0 LEA R12, P3, R185.reuse, R8.reuse, 0x1 ;  /* 0x00000008b90c8211 */ /* 0x0c0fe400078608ff */
[----:B------:R-:W-:Y:S02]  /*8b90*/  @P4 LEA R14, P5, R194, R8, 0x1 ;  /* 0x00000008c20e4211 */ /* 0x000fe400078a08ff */
[-C--:B------:R-:W-:Y:S02]  /*8ba0*/  @!P1 LEA.HI.X R5, R186, R9.reuse, R201, 0x1, P6 ;  /* 0x00000009ba059211 */ /* 0x080fe400030f0cc9 */
[-C--:B------:R-:W-:Y:S02]  /*8bb0*/  @!P0 LEA.HI.X R13, R185, R9.reuse, R200, 0x1, P3 ;  /* 0x00000009b90d8211 */ /* 0x080fe400018f0cc8 */
[----:B------:R-:W-:Y:S01]  /*8bc0*/  @P4 LEA.HI.X R15, R194, R9, R199, 0x1, P5 ;  /* 0x00000009c20f4211 */ /* 0x000fe200028f0cc7 */
[----:B------:R4:W-:Y:S04]  /*8bd0*/  @!P1 ST.E.128 desc[UR40][R4.64], R52 ;  /* 0x0000003404009985 */ /* 0x0009e8000c101d28 */
[----:B------:R4:W-:Y:S01]  /*8be0*/  @!P0 ST.E.128 desc[UR40][R12.64], R56 ;  /* 0x000000380c008985 */ /* 0x0009e2000c101d28 */
[----:B------:R-:W-:-:S03]  /*8bf0*/  LOP3.LUT P0, RZ, R3, 0x80, RZ, 0xc0, !PT ;  /* 0x0000008003ff7812 */ /* 0x000fc6000780c0ff */
[----:B------:R4:W-:Y:S10]  /*8c00*/  @P4 ST.E.128 desc[UR40][R14.64], R64 ;  /* 0x000000400e004985 */ /* 0x0009f4000c101d28 */
[----:B------:R-:W-:Y:S05]  /*8c10*/  @!P0 BRA `(.L_x_3632) ;  /* 0x0000000c00a48947 */ /* 0x000fea0003800000 */
[----:B----4-:R-:W-:-:S04]  /*8c20*/  LEA R4, P0, R193, R8, 0x1 ;  /* 0x00000008c1047211 */ /* 0x010fc800078008ff */
[----:B------:R-:W-:-:S05]  /*8c30*/  LEA.HI.X R5, R193, R9, R198, 0x1, P0 ;  /* 0x00000009c1057211 */ /* 0x000fca00000f0cc6 */
[----:B------:R0:W-:Y:S01]  /*8c40*/  ST.E.128 desc[UR40][R4.64], R72 ;  /* 0x0000004804007985 */ /* 0x0001e2000c101d28 */
[----:B------:R-:W-:Y:S05]  /*8c50*/  BRA `(.L_x_3632) ;  /* 0x0000000c00947947 */ /* 0x000fea0003800000 */
.L_x_3627:
[----:B------:R-:W-:Y:S01]  /*8c60*/  ULDC.64 UR10, c[0x0][0xc00] ;  /* 0x00030000000a7ab9 */ /* 0x000fe20000000a00 */
[----:B------:R-:W-:Y:S01]  /*8c70*/  USHF.L.U32 UR8, UR43, 0x2, URZ ;  /* 0x000000022b087899 */ /* 0x000fe2000800063f */
[----:B------:R-:W0:Y:S01]  /*8c80*/  LDC R13, c[0x0][0xbe8] ;  /* 0x0002fa00ff0d7b82 */ /* 0x000e220000000800 */
[----:B------:R-:W-:Y:S02]  /*8c90*/  UISETP.NE.U32.AND UP0, UPT, UR10, URZ, UPT ;  /* 0x0000003f0a00728c */ /* 0x000fe4000bf05070 */
[----:B------:R-:W-:Y:S02]  /*8ca0*/  USHF.L.U64.HI UR9, UR43, 0x2, UR44 ;  /* 0x000000022b097899 */ /* 0x000fe4000801022c */
[----:B------:R-:W-:Y:S02]  /*8cb0*/  UISETP.NE.AND.EX UP0, UPT, UR11, URZ, UPT, UP0 ;  /* 0x0000003f0b00728c */ /* 0x000fe4000bf05300 */
[----:B------:R-:W-:-:S04]  /*8cc0*/  UIADD3 UR4, UP1, UR8, UR10, URZ ;  /* 0x0000000a08047290 */ /* 0x000fc8000ff3e03f */
[----:B------:R-:W-:Y:S01]  /*8cd0*/  PLOP3.LUT P1, PT, PT, PT, UP0, 0x80, 0x0 ;  /* 0x000000000000781c */ /* 0x000fe20003f2f008 */
[----:B------:R-:W-:Y:S01]  /*8ce0*/  UIADD3.X UR7, UR9, UR11, URZ, UP1, !UPT ;  /* 0x0000000b09077290 */ /* 0x000fe20008ffe43f */
[----:B------:R-:W-:Y:S02]  /*8cf0*/  IMAD.U32 R4, RZ, RZ, UR4 ;  /* 0x00000004ff047e24 */ /* 0x000fe4000f8e00ff */
[----:B------:R-:W-:Y:S02]  /*8d00*/  ULDC.64 UR10, c[0x0][0xc08] ;  /* 0x00030200000a7ab9 */ /* 0x000fe40000000a00 */
[----:B------:R-:W-:Y:S01]  /*8d10*/  UISETP.NE.U32.AND UP1, UPT, UR10, URZ, UPT ;  /* 0x0000003f0a00728c */ /* 0x000fe2000bf25070 */
[----:B------:R-:W-:-:S03]  /*8d20*/  IMAD.U32 R5, RZ, RZ, UR7 ;  /* 0x00000007ff057e24 */ /* 0x000fc6000f8e00ff */
[----:B------:R-:W-:-:S03]  /*8d30*/  UISETP.NE.AND.EX UP1, UPT, UR11, URZ, UPT, UP1 ;  /* 0x0000003f0b00728c */ /* 0x000fc6000bf25310 */
[----:B------:R-:W2:Y:S01]  /*8d40*/  @P1 LDG.E R3, desc[UR40][R4.64] ;  /* 0x0000002804031981 */ /* 0x000ea2000c1e1900 */
[----:B------:R-:W-:Y:S02]  /*8d50*/  ULDC UR4, c[0x0][0xa88] ;  /* 0x0002a20000047ab9 */ /* 0x000fe40000000800 */
[----:B------:R-:W-:Y:S01]  /*8d60*/  PLOP3.LUT P2, PT, PT, PT, UP1, 0x80, 0x0 ;  /* 0x000000000000781c */ /* 0x000fe20003f4f018 */
[----:B------:R-:W-:-:S04]  /*8d70*/  IMAD.U32 R0, RZ, RZ, UR4 ;  /* 0x00000004ff007e24 */ /* 0x000fc8000f8e00ff */
[----:B------:R-:W-:-:S04]  /*8d80*/  @UP1 UIADD3 UR8, UP2, UR8, UR10, URZ ;  /* 0x0000000a08081290 */ /* 0x000fc8000ff5e03f */
[----:B------:R-:W-:Y:S02]  /*8d90*/  @UP1 UIADD3.X UR9, UR9, UR11, URZ, UP2, !UPT ;  /* 0x0000000b09091290 */ /* 0x000fe400097fe43f */
[----:B------:R-:W-:-:S04]  /*8da0*/  IMAD.U32 R8, RZ, RZ, UR8 ;  /* 0x00000008ff087e24 */ /* 0x000fc8000f8e00ff */
[----:B------:R-:W-:-:S05]  /*8db0*/  IMAD.U32 R9, RZ, RZ, UR9 ;  /* 0x00000009ff097e24 */ /* 0x000fca000f8e00ff */
[----:B------:R1:W5:Y:S01]  /*8dc0*/  @P2 LDG.E R0, desc[UR40][R8.64] ;  /* 0x0000002808002981 */ /* 0x000362000c1e1900 */
[----:B------:R-:W-:Y:S01]  /*8dd0*/  UMOV UR4, URZ ;  /* 0x0000003f00047c82 */ /* 0x000fe20008000000 */
[----:B------:R-:W-:Y:S01]  /*8de0*/  USHF.R.S32.HI UR11, URZ, 0x1f, UR46 ;  /* 0x0000001f3f0b7899 */ /* 0x000fe2000801142e */
[----:B------:R-:W-:Y:S02]  /*8df0*/  ISETP.GE.AND P0, PT, R197, 0x40, PT ;  /* 0x00000040c500780c */ /* 0x000fe40003f06270 */
[----:B--2---:R-:W-:-:S13]  /*8e00*/  @P1 R2UR UR4, R3 ;  /* 0x00000000030412ca */ /* 0x004fda00000e0000 */
[----:B------:R-:W-:Y:S01]  /*8e10*/  USHF.R.S32.HI UR10, URZ, 0x1f, UR4 ;  /* 0x0000001f3f0a7899 */ /* 0x000fe20008011404 */
[----:B01----:R-:W-:Y:S11]  /*8e20*/  @P2 BRA `(.L_x_3633) ;  /* 0x0000000000102947 */ /* 0x003ff60003800000 */
[----:B------:R-:W-:Y:S05]  /*8e30*/  @!P1 BRA `(.L_x_3633) ;  /* 0x00000000000c9947 */ /* 0x000fea0003800000 */
[----:B------:R-:W2:Y:S04]  /*8e40*/  LDG.E R3, desc[UR40][R4.64] ;  /* 0x0000002804037981 */ /* 0x000ea8000c1e1900 */
[----:B-----5:R-:W2:Y:S02]  /*8e50*/  LDG.E R0, desc[UR40][R4.64+0x4] ;  /* 0x0000042804007981 */ /* 0x020ea4000c1e1900 */
[----:B--2---:R-:W-:-:S07]  /*8e60*/  IMAD.IADD R0, R0, 0x1, -R3 ;  /* 0x0000000100007824 */ /* 0x004fce00078e0a03 */
.L_x_3633:
[----:B------:R-:W-:Y:S01]  /*8e70*/  USEL UR43, UR43, URZ, !UP0 ;  /* 0x0000003f2b2b7287 */ /* 0x000fe2000c000000 */
[----:B------:R-:W-:Y:S01]  /*8e80*/  BSSY B1, `(.L_x_3634) ;  /* 0x000002d000017945 */ /* 0x000fe20003800000 */
[----:B------:R-:W-:-:S03]  /*8e90*/  USEL UR44, UR44, URZ, !UP0 ;  /* 0x0000003f2c2c7287 */ /* 0x000fc6000c000000 */
[----:B------:R-:W-:Y:S09]  /*8ea0*/  @P0 BRA `(.L_x_3635) ;  /* 0x0000000000a80947 */ /* 0x000ff20003800000 */
[----:B------:R-:W0:Y:S01]  /*8eb0*/  S2R R4, SR_TID.X ;  /* 0x0000000000047919 */ /* 0x000e220000002100 */
[----:B------:R-:W1:Y:S01]  /*8ec0*/  LDC R6, c[0x0][0xbe8] ;  /* 0x0002fa00ff067b82 */ /* 0x000e620000000800 */
        /* <DEDUP_REMOVED lines=8> */
[----:B------:R-:W-:Y:S01]  /*8f50*/  UMOV UR8, UR4 ;  /* 0x0000000400087c82 */ /* 0x000fe20008000000 */
[----:B------:R-:W-:Y:S01]  /*8f60*/  UIMAD UR7, UR11, UR12, URZ ;  /* 0x0000000c0b0772a4 */ /* 0x000fe2000f8e023f */
[----:B------:R-:W-:Y:S02]  /*8f70*/  UMOV UR9, UR10 ;  /* 0x0000000a00097c82 */ /* 0x000fe40008000000 */
[----:B------:R-:W-:Y:S02]  /*8f80*/  UIMAD.WIDE.U32 UR8, UR46, UR12, UR8 ;  /* 0x0000000c2e0872a5 */ /* 0x000fe4000f8e0008 */
[----:B------:R-:W-:-:S03]  /*8f90*/  UIMAD UR7, UR46, UR13, UR7 ;  /* 0x0000000d2e0772a4 */ /* 0x000fc6000f8e0207 */
[----:B------:R-:W-:Y:S02]  /*8fa0*/  ULDC.64 UR12, c[0x0][0xb98] ;  /* 0x0002e600000c7ab9 */ /* 0x000fe40000000a00 */
[----:B------:R-:W0:Y:S01]  /*8fb0*/  @P0 LDC R4, c[0x0][0xbec] ;  /* 0x0002fb00ff040b82 */ /* 0x000e220000000800 */
[----:B------:R-:W-:Y:S02]  /*8fc0*/  UIADD3 UR9, UR9, UR7, URZ ;  /* 0x0000000709097290 */ /* 0x000fe4000fffe03f */
[----:B------:R-:W-:Y:S02]  /*8fd0*/  UIMAD UR7, UR44, UR12, URZ ;  /* 0x0000000c2c0772a4 */ /* 0x000fe4000f8e023f */
[----:B------:R-:W-:Y:S02]  /*8fe0*/  UIMAD.WIDE.U32 UR8, UR43, UR12, UR8 ;  /* 0x0000000c2b0872a5 */ /* 0x000fe4000f8e0008 */
[----:B------:R-:W-:Y:S01]  /*8ff0*/  UIMAD UR7, UR43, UR13, UR7 ;  /* 0x0000000d2b0772a4 */ /* 0x000fe2000f8e0207 */
[----:B------:R-:W1:Y:S02]  /*9000*/  @P0 LDC R8, c[0x0][0xbf0] ;  /* 0x0002fc00ff080b82 */ /* 0x000e640000000800 */
        /* <DEDUP_REMOVED lines=20> */
.L_x_3635:
[----:B------:R-:W-:Y:S05]  /*9150*/  BSYNC B1 ;  /* 0x0000000000017941 */ /* 0x000fea0003800000 */
.L_x_3634:
[----:B------:R-:W-:Y:S01]  /*9160*/  ISETP.NE.AND P0, PT, R13, 0x1, PT ;  /* 0x000000010d00780c */ /* 0x000fe20003f05270 */
[----:B------:R-:W-:Y:S01]  /*9170*/  ULDC UR14, c[0x0][0xac8] ;  /* 0x0002b200000e7ab9 */ /* 0x000fe20000000800 */
[----:B------:R-:W-:Y:S01]  /*9180*/  ULDC.64 UR12, c[0x0][0xaa0] ;  /* 0x0002a800000c7ab9 */ /* 0x000fe20000000a00 */
[----:B------:R-:W-:Y:S01]  /*9190*/  ISETP.GE.AND P1, PT, R189, UR14, PT ;  /* 0x0000000ebd007c0c */ /* 0x000fe2000bf26270 */
[----:B------:R-:W-:Y:S01]  /*91a0*/  UIMAD UR7, UR10, UR12, URZ ;  /* 0x0000000c0a0772a4 */ /* 0x000fe2000f8e023f */
[----:B------:R-:W-:Y:S01]  /*91b0*/  ISETP.GE.AND P2, PT, R2, UR14, PT ;  /* 0x0000000e02007c0c */ /* 0x000fe2000bf46270 */
[----:B------:R-:W-:Y:S01]  /*91c0*/  UIMAD.WIDE.U32 UR8, UR4, UR12, URZ ;  /* 0x0000000c040872a5 */ /* 0x000fe2000f8e003f */
[----:B------:R-:W-:Y:S01]  /*91d0*/  SEL R4, RZ, 0xffffffff, P1 ;  /* 0xffffffffff047807 */ /* 0x000fe20000800000 */
[----:B------:R-:W-:Y:S01]  /*91e0*/  UIMAD UR7, UR4, UR13, UR7 ;  /* 0x0000000d040772a4 */ /* 0x000fe2000f8e0207 */
[----:B0-----:R-:W-:Y:S01]  /*91f0*/  SEL R3, RZ, 0x1, P2 ;  /* 0x00000001ff037807 */ /* 0x001fe20001000000 */
[----:B------:R-:W-:Y:S01]  /*9200*/  IMAD.U32 R8, RZ, RZ, UR45 ;  /* 0x0000002dff087e24 */ /* 0x000fe2000f8e00ff */
[----:B------:R-:W-:Y:S01]  /*9210*/  ULDC.64 UR12, c[0x0][0xae8] ;  /* 0x0002ba00000c7ab9 */ /* 0x000fe20000000a00 */
[----:B------:R-:W-:Y:S01]  /*9220*/  IMAD.SHL.U32 R4, R4, 0x2, RZ ;  /* 0x0000000204047824 */ /* 0x000fe200078e00ff */
[----:B------:R-:W0:Y:S01]  /*9230*/  @P0 LDC R5, c[0x0][0xbec] ;  /* 0x0002fb00ff050b82 */ /* 0x000e220000000800 */
[----:B------:R-:W-:Y:S01]  /*9240*/  ISETP.GE.AND P2, PT, R188, UR14, PT ;  /* 0x0000000ebc007c0c */ /* 0x000fe2000bf46270 */
[----:B------:R-:W-:Y:S01]  /*9250*/  UIADD3 UR9, UR9, UR7, URZ ;  /* 0x0000000709097290 */ /* 0x000fe2000fffe03f */
[----:B------:R-:W-:Y:S01]  /*9260*/  ISETP.GE.AND P1, PT, R187, UR14, PT ;  /* 0x0000000ebb007c0c */ /* 0x000fe2000bf26270 */
[----:B------:R-:W-:Y:S01]  /*9270*/  UIMAD UR4, UR11, UR12, URZ ;  /* 0x0000000c0b0472a4 */ /* 0x000fe2000f8e023f */
[----:B------:R-:W-:Y:S01]  /*9280*/  LOP3.LUT R4, R4, 0x2, R3, 0xe2, !PT ;  /* 0x0000000204047812 */ /* 0x000fe200078ee203 */
[----:B------:R-:W-:Y:S01]  /*9290*/  IMAD R3, R190, 0x20, R191 ;  /* 0x00000020be037824 */ /* 0x000fe200078e02bf */
[----:B------:R-:W-:Y:S01]  /*92a0*/  SEL R6, RZ, 0xffffffff, P2 ;  /* 0xffffffffff067807 */ /* 0x000fe20001000000 */
[----:B------:R-:W1:Y:S01]  /*92b0*/  @P0 LDC R9, c[0x0][0xbf0] ;  /* 0x0002fc00ff090b82 */ /* 0x000e620000000800 */
[----:B------:R-:W-:Y:S01]  /*92c0*/  UIMAD UR4, UR46, UR13, UR4 ;  /* 0x0000000d2e0472a4 */ /* 0x000fe2000f8e0204 */
[----:B------:R-:W-:Y:S01]  /*92d0*/  IMAD R8, R8, 0x40, R3 ;  /* 0x0000004008087824 */ /* 0x000fe200078e0203 */
[----:B------:R-:W-:Y:S01]  /*92e0*/  UIMAD.WIDE.U32 UR8, UR46, UR12, UR8 ;  /* 0x0000000c2e0872a5 */ /* 0x000fe2000f8e0008 */
[----:B------:R-:W-:Y:S01]  /*92f0*/  IMAD.SHL.U32 R15, R6, 0x4, RZ ;  /* 0x00000004060f7824 */ /* 0x000fe200078e00ff */
[----:B------:R-:W-:Y:S01]  /*9300*/  ULDC.64 UR10, c[0x0][0xaf0] ;  /* 0x0002bc00000a7ab9 */ /* 0x000fe20000000a00 */
[----:B------:R-:W-:Y:S01]  /*9310*/  SEL R11, RZ, 0xffffffff, P1 ;  /* 0xffffffffff0b7807 */ /* 0x000fe20000800000 */
[----:B------:R-:W-:Y:S01]  /*9320*/  UIADD3 UR9, UR9, UR4, URZ ;  /* 0x0000000409097290 */ /* 0x000fe2000fffe03f */
[----:B------:R-:W-:Y:S01]  /*9330*/  IMAD.MOV.U32 R3, RZ, RZ, R8 ;  /* 0x000000ffff037224 */ /* 0x000fe200078e0008 */
[----:B------:R-:W-:Y:S01]  /*9340*/  UIMAD UR4, UR44, UR10, URZ ;  /* 0x0000000a2c0472a4 */ /* 0x000fe2000f8e023f */
[----:B------:R-:W-:Y:S01]  /*9350*/  LOP3.LUT R10, R15, 0x4, R4, 0xe2, !PT ;  /* 0x000000040f0a7812 */ /* 0x000fe200078ee204 */
[----:B------:R-:W-:Y:S01]  /*9360*/  UIMAD.WIDE.U32 UR8, UR43, UR10, UR8 ;  /* 0x0000000a2b0872a5 */ /* 0x000fe2000f8e0008 */
[----:B------:R-:W-:Y:S01]  /*9370*/  IMAD.SHL.U32 R11, R11, 0x8, RZ ;  /* 0x000000080b0b7824 */ /* 0x000fe200078e00ff */
[----:B------:R-:W-:Y:S01]  /*9380*/  UIMAD UR4, UR43, UR11, UR4 ;  /* 0x0000000b2b0472a4 */ /* 0x000fe2000f8e0204 */
[----:B-----5:R-:W-:Y:S01]  /*9390*/  IMAD R27, R0, R13, RZ ;  /* 0x0000000d001b7224 */ /* 0x020fe200078e02ff */
[----:B------:R-:W-:Y:S01]  /*93a0*/  ISETP.GE.AND P2, PT, R193, UR14, PT ;  /* 0x0000000ec1007c0c */ /* 0x000fe2000bf46270 */
[----:B0-----:R-:W-:Y:S01]  /*93b0*/  @P0 IMAD.HI.U32 R6, R8, R5, RZ ;  /* 0x0000000508060227 */ /* 0x001fe200078e00ff */
[----:B------:R-:W-:Y:S01]  /*93c0*/  UIADD3 UR4, UR9, UR4, URZ ;  /* 0x0000000409047290 */ /* 0x000fe2000fffe03f */
[----:B------:R-:W-:Y:S01]  /*93d0*/  LOP3.LUT R10, R11, 0x8, R10, 0xe2, !PT ;  /* 0x000000080b0a7812 */ /* 0x000fe200078ee20a */
[----:B------:R-:W-:Y:S01]  /*93e0*/  BSSY B1, `(.L_x_3636) ;  /* 0x0000048000017945 */ /* 0x000fe20003800000 */
[----:B------:R-:W-:-:S02]  /*93f0*/  IMAD.U32 R4, RZ, RZ, UR8 ;  /* 0x00000008ff047e24 */ /* 0x000fc4000f8e00ff */
[----:B------:R-:W-:Y:S01]  /*9400*/  IMAD.U32 R5, RZ, RZ, UR9 ;  /* 0x00000009ff057e24 */ /* 0x000fe2000f8e00ff */
[----:B------:R-:W-:Y:S01]  /*9410*/  ULDC.64 UR8, c[0x0][0xae0] ;  /* 0x0002b80000087ab9 */ /* 0x000fe20000000a00 */
[----:B-1----:R-:W-:Y:S01]  /*9420*/  @P0 SHF.R.U32.HI R3, RZ, R9, R6 ;  /* 0x00000009ff030219 */ /* 0x002fe20000011606 */
[----:B------:R-:W-:Y:S01]  /*9430*/  IMAD.U32 R5, RZ, RZ, UR4 ;  /* 0x00000004ff057e24 */ /* 0x000fe2000f8e00ff */
[----:B------:R-:W-:Y:S02]  /*9440*/  ISETP.GE.AND P0, PT, R186, UR14, PT ;  /* 0x0000000eba007c0c */ /* 0x000fe4000bf06270 */
[--C-:B------:R-:W-:Y:S01]  /*9450*/  SHF.R.S32.HI R6, RZ, 0x1f, R3.reuse ;  /* 0x0000001fff067819 */ /* 0x100fe20000011403 */
[----:B------:R-:W-:Y:S01]  /*9460*/  IMAD.MOV R9, RZ, RZ, -R3 ;  /* 0x000000ffff097224 */ /* 0x000fe200078e0a03 */
[----:B------:R-:W-:Y:S01]  /*9470*/  SEL R11, RZ, 0xffffffff, P0 ;  /* 0xffffffffff0b7807 */ /* 0x000fe20000000000 */
[----:B------:R-:W-:Y:S01]  /*9480*/  IMAD.WIDE.U32 R4, R3, UR8, R4 ;  /* 0x0000000803047c25 */ /* 0x000fe2000f8e0004 */
[----:B------:R-:W-:-:S03]  /*9490*/  ISETP.GE.AND P0, PT, R185, UR14, PT ;  /* 0x0000000eb9007c0c */ /* 0x000fc6000bf06270 */
[----:B------:R-:W-:Y:S02]  /*94a0*/  IMAD R6, R6, UR8, RZ ;  /* 0x0000000806067c24 */ /* 0x000fe4000f8e02ff */
[----:B------:R-:W-:Y:S01]  /*94b0*/  IMAD R9, R13, R9, R8 ;  /* 0x000000090d097224 */ /* 0x000fe200078e0208 */
[----:B------:R-:W-:Y:S01]  /*94c0*/  SEL R8, RZ, 0xffffffff, P0 ;  /* 0xffffffffff087807 */ /* 0x000fe20000000000 */
[----:B------:R-:W-:Y:S01]  /*94d0*/  IMAD.SHL.U32 R15, R11, 0x10, RZ ;  /* 0x000000100b0f7824 */ /* 0x000fe200078e00ff */
[----:B------:R-:W-:Y:S01]  /*94e0*/  ISETP.GE.AND P0, PT, R194, UR14, PT ;  /* 0x0000000ec2007c0c */ /* 0x000fe2000bf06270 */
[----:B------:R-:W-:Y:S01]  /*94f0*/  IMAD R11, R3, UR9, R6 ;  /* 0x00000009030b7c24 */ /* 0x000fe2000f8e0206 */
[----:B------:R-:W-:Y:S01]  /*9500*/  SHF.R.S32.HI R3, RZ, 0x1f, R9 ;  /* 0x0000001fff037819 */ /* 0x000fe20000011409 */
[----:B------:R-:W-:Y:S01]  /*9510*/  ULDC.64 UR8, c[0x0][0xad8] ;  /* 0x0002b60000087ab9 */ /* 0x000fe20000000a00 */
[----:B------:R-:W-:Y:S01]  /*9520*/  IMAD.U32 R6, RZ, RZ, UR45 ;  /* 0x0000002dff067e24 */ /* 0x000fe2000f8e00ff */
[----:B------:R-:W-:Y:S01]  /*9530*/  LOP3.LUT R10, R15, 0x10, R10, 0xe2, !PT ;  /* 0x000000100f0a7812 */ /* 0x000fe200078ee20a */
[----:B------:R-:W-:-:S02]  /*9540*/  IMAD.IADD R5, R5, 0x1, R11 ;  /* 0x0000000105057824 */ /* 0x000fc400078e020b */
[----:B------:R-:W-:Y:S02]  /*9550*/  IMAD R0, R3, UR8, RZ ;  /* 0x0000000803007c24 */ /* 0x000fe4000f8e02ff */
[----:B------:R-:W-:-:S04]  /*9560*/  IMAD.WIDE.U32 R4, R9, UR8, R4 ;  /* 0x0000000809047c25 */ /* 0x000fc8000f8e0004 */
[----:B------:R-:W-:Y:S01]  /*9570*/  IMAD R3, R9, UR9, R0 ;  /* 0x0000000909037c24 */ /* 0x000fe2000f8e0200 */
[----:B------:R-:W-:Y:S01]  /*9580*/  SEL R9, RZ, 0x40, P0 ;  /* 0x00000040ff097807 */ /* 0x000fe20000000000 */
[----:B------:R-:W-:Y:S01]  /*9590*/  IMAD R0, R6, 0x40, R191 ;  /* 0x0000004006007824 */ /* 0x000fe200078e02bf */
[----:B------:R-:W-:Y:S01]  /*95a0*/  ULDC.64 UR8, c[0x0][0xa80] ;  /* 0x0002a00000087ab9 */ /* 0x000fe20000000a00 */
[----:B------:R-:W-:Y:S01]  /*95b0*/  IMAD.SHL.U32 R15, R8, 0x20, RZ ;  /* 0x00000020080f7824 */ /* 0x000fe200078e00ff */
[----:B------:R-:W-:Y:S01]  /*95c0*/  LEA R6, P1, R4, UR8, 0x1 ;  /* 0x0000000804067c11 */ /* 0x000fe2000f8208ff */
[----:B------:R-:W-:Y:S01]  /*95d0*/  IMAD.IADD R3, R5, 0x1, R3 ;  /* 0x0000000105037824 */ /* 0x000fe200078e0203 */
[----:B------:R-:W-:Y:S02]  /*95e0*/  ISETP.GE.AND P0, PT, R0, R27, PT ;  /* 0x0000001b0000720c */ /* 0x000fe40003f06270 */
[----:B------:R-:W-:Y:S01]  /*95f0*/  LOP3.LUT R10, R15, 0x20, R10, 0xe2, !PT ;  /* 0x000000200f0a7812 */ /* 0x000fe200078ee20a */
[----:B------:R0:W1:Y:S01]  /*9600*/  SHFL.IDX PT, R8, R6, RZ, 0x181f ;  /* 0x00181fff06087589 */ /* 0x00006200000e0000 */
[----:B------:R-:W-:-:S02]  /*9610*/  LEA.HI.X R3, R4, UR9, R3, 0x1, P1 ;  /* 0x0000000904037c11 */ /* 0x000fc400088f0c03 */
[----:B------:R-:W-:Y:S02]  /*9620*/  LOP3.LUT R24, R10, R9, RZ, 0xfc, !PT ;  /* 0x000000090a187212 */ /* 0x000fe400078efcff */
[----:B------:R-:W-:Y:S01]  /*9630*/  SEL R5, RZ, 0x80, P2 ;  /* 0x00000080ff057807 */ /* 0x000fe20001000000 */
[----:B------:R0:W2:Y:S03]  /*9640*/  SHFL.IDX PT, R9, R3, RZ, 0x181f ;  /* 0x00181fff03097589 */ /* 0x0000a600000e0000 */
[----:B------:R-:W-:Y:S01]  /*9650*/  LOP3.LUT R25, R24, R5, RZ, 0xfc, !PT ;  /* 0x0000000518197212 */ /* 0x000fe200078efcff */
[----:B------:R-:W-:Y:S06]  /*9660*/  @P0 BRA `(.L_x_3637) ;  /* 0x00000000007c0947 */ /* 0x000fec0003800000 */
[----:B------:R-:W-:Y:S02]  /*9670*/  ISETP.GE.AND P2, PT, R189, UR14, PT ;  /* 0x0000000ebd007c0c */ /* 0x000fe4000bf46270 */
[----:B------:R-:W-:Y:S02]  /*9680*/  ISETP.GE.AND P1, PT, R2, UR14, PT ;  /* 0x0000000e02007c0c */ /* 0x000fe4000bf26270 */
[----:B------:R-:W-:Y:S02]  /*9690*/  ISETP.GE.AND P5, PT, R188, UR14, PT ;  /* 0x0000000ebc007c0c */ /* 0x000fe4000bfa6270 */
[----:B------:R-:W-:-:S07]  /*96a0*/  ISETP.GE.AND P3, PT, R187, UR14, PT ;  /* 0x0000000ebb007c0c */ /* 0x000fce000bf66270 */
[CC--:B-1----:R-:W-:Y:S02]  /*96b0*/  @!P2 LEA R10, P0, R189.reuse, R8.reuse, 0x1 ;  /* 0x00000008bd0aa211 */ /* 0x0c2fe400078008ff */
[----:B--2---:R-:W-:Y:S02]  /*96c0*/  @!P1 IMAD.WIDE R4, R2, 0x2, R8 ;  /* 0x0000000202049825 */ /* 0x004fe400078e0208 */
[----:B------:R-:W-:Y:S02]  /*96d0*/  @!P2 LEA.HI.X R11, R189, R9, R204, 0x1, P0 ;  /* 0x00000009bd0ba211 */ /* 0x000fe400000f0ccc */
[----:B------:R-:W-:Y:S01]  /*96e0*/  @!P5 LEA R12, P4, R188, R8, 0x1 ;  /* 0x00000008bc0cd211 */ /* 0x000fe200078808ff */
[----:B------:R-:W-:Y:S01]  /*96f0*/  @!P1 ST.E.128 desc[UR40][R4.64], RZ ;  /* 0x000000ff04009985 */ /* 0x000fe2000c101d28 */
[----:B------:R-:W-:Y:S02]  /*9700*/  ISETP.GE.AND P1, PT, R185, UR14, PT ;  /* 0x0000000eb9007c0c */ /* 0x000fe4000bf26270 */
[----:B------:R-:W-:Y:S01]  /*9710*/  LOP3.LUT P0, RZ, R24, 0x40, RZ, 0xc0, !PT ;  /* 0x0000004018ff7812 */ /* 0x000fe2000780c0ff */
[----:B------:R1:W-:Y:S01]  /*9720*/  @!P2 ST.E.128 desc[UR40][R10.64], RZ ;  /* 0x000000ff0a00a985 */ /* 0x0003e2000c101d28 */
[----:B------:R-:W-:-:S02]  /*9730*/  ISETP.GE.AND P2, PT, R186, UR14, PT ;  /* 0x0000000eba007c0c */ /* 0x000fc4000bf46270 */
[-C--:B------:R-:W-:Y:S02]  /*9740*/  @!P5 LEA.HI.X R13, R188, R9.reuse, R203, 0x1, P4 ;  /* 0x00000009bc0dd211 */ /* 0x080fe400020f0ccb */
[----:B------:R-:W-:Y:S02]  /*9750*/  LOP3.LUT P4, RZ, R25, 0x80, RZ, 0xc0, !PT ;  /* 0x0000008019ff7812 */ /* 0x000fe4000788c0ff */
[CC--:B------:R-:W-:Y:S01]  /*9760*/  @!P3 LEA R14, P6, R187.reuse, R8.reuse, 0x1 ;  /* 0x00000008bb0eb211 */ /* 0x0c0fe200078c08ff */
[----:B------:R3:W-:Y:S03]  /*9770*/  @!P5 ST.E.128 desc[UR40][R12.64], RZ ;  /* 0x000000ff0c00d985 */ /* 0x0007e6000c101d28 */
[----:B------:R-:W-:Y:S02]  /*9780*/  @!P3 LEA.HI.X R15, R187, R9, R202, 0x1, P6 ;  /* 0x00000009bb0fb211 */ /* 0x000fe400030f0cca */
[----:B-1----:R-:W-:-:S02]  /*9790*/  @!P1 LEA R10, P6, R185, R8, 0x1 ;  /* 0x00000008b90a9211 */ /* 0x002fc400078c08ff */
[-C--:B------:R-:W-:Y:S01]  /*97a0*/  @!P2 LEA R4, P5, R186, R8.reuse, 0x1 ;  /* 0x00000008ba04a211 */ /* 0x080fe200078a08ff */
[----:B------:R3:W-:Y:S01]  /*97b0*/  @!P3 ST.E.128 desc[UR40][R14.64], RZ ;  /* 0x000000ff0e00b985 */ /* 0x0007e2000c101d28 */
[-C--:B------:R-:W-:Y:S02]  /*97c0*/  @P0 LEA R20, P3, R194, R8.reuse, 0x1 ;  /* 0x00000008c2140211 */ /* 0x080fe400078608ff */
[-C--:B------:R-:W-:Y:S02]  /*97d0*/  @!P2 LEA.HI.X R5, R186, R9.reuse, R201, 0x1, P5 ;  /* 0x00000009ba05a211 */ /* 0x080fe400028f0cc9 */
[----:B------:R-:W-:Y:S02]  /*97e0*/  @P4 LEA R8, P5, R193, R8, 0x1 ;  /* 0x00000008c1084211 */ /* 0x000fe400078a08ff */
[-C--:B------:R-:W-:Y:S01]  /*97f0*/  @!P1 LEA.HI.X R11, R185, R9.reuse, R200, 0x1, P6 ;  /* 0x00000009b90b9211 */ /* 0x080fe200030f0cc8 */
[----:B------:R3:W-:Y:S01]  /*9800*/  @!P2 ST.E.128 desc[UR40][R4.64], RZ ;  /* 0x000000ff0400a985 */ /* 0x0007e2000c101d28 */
[----:B------:R-:W-:-:S02]  /*9810*/  @P0 LEA.HI.X R21, R194, R9, R199, 0x1, P3 ;  /* 0x00000009c2150211 */ /* 0x000fc400018f0cc7 */
[----:B------:R-:W-:Y:S01]  /*9820*/  @P4 LEA.HI.X R9, R193, R9, R198, 0x1, P5 ;  /* 0x00000009c1094211 */ /* 0x000fe200028f0cc6 */
[----:B------:R3:W-:Y:S04]  /*9830*/  @!P1 ST.E.128 desc[UR40][R10.64], RZ ;  /* 0x000000ff0a009985 */ /* 0x0007e8000c101d28 */
[----:B------:R3:W-:Y:S04]  /*9840*/  @P0 ST.E.128 desc[UR40][R20.64], RZ ;  /* 0x000000ff14000985 */ /* 0x0007e8000c101d28 */
[----:B------:R3:W-:Y:S02]  /*9850*/  @P4 ST.E.128 desc[UR40][R8.64], RZ ;  /* 0x000000ff08004985 */ /* 0x0007e4000c101d28 */
.L_x_3637:
[----:B------:R-:W-:Y:S05]  /*9860*/  BSYNC B1 ;  /* 0x0000000000017941 */ /* 0x000fea0003800000 */
.L_x_3636:
[----:B------:R-:W-:Y:S01]  /*9870*/  VIADD R0, R0, 0x20 ;  /* 0x0000002000007836 */ /* 0x000fe20000000000 */
[----:B--23--:R2:W3:Y:S04]  /*9880*/  SHFL.IDX PT, R9, R3, 0x1, 0x181f ;  /* 0x00381f0003097f89 */ /* 0x00c4e800000e0000 */
        /* <DEDUP_REMOVED lines=12> */
[----:B------:R1:W-:Y:S01]  /*9950*/  @!P3 ST.E.128 desc[UR40][R4.64], RZ ;  /* 0x000000ff0400b985 */ /* 0x0003e2000c101d28 */
[----:B------:R-:W-:Y:S02]  /*9960*/  ISETP.GE.AND P3, PT, R186, UR14, PT ;  /* 0x0000000eba007c0c */ /* 0x000fe4000bf66270 */
[----:B------:R-:W-:Y:S01]  /*9970*/  @!P5 LEA.HI.X R13, R188, R9, R203, 0x1, P0 ;  /* 0x00000009bc0dd211 */ /* 0x000fe200000f0ccb */
[----:B------:R2:W-:Y:S01]  /*9980*/  @!P2 ST.E.128 desc[UR40][R10.64], RZ ;  /* 0x000000ff0a00a985 */ /* 0x0005e2000c101d28 */
[----:B------:R-:W-:-:S02]  /*9990*/  ISETP.GE.AND P2, PT, R185, UR14, PT ;  /* 0x0000000eb9007c0c */ /* 0x000fc4000bf46270 */
[----:B------:R-:W-:Y:S01]  /*99a0*/  LOP3.LUT P0, RZ, R25, 0x80, RZ, 0xc0, !PT ;  /* 0x0000008019ff7812 */ /* 0x000fe2000780c0ff */
[----:B------:R2:W-:Y:S01]  /*99b0*/  @!P5 ST.E.128 desc[UR40][R12.64], RZ ;  /* 0x000000ff0c00d985 */ /* 0x0005e2000c101d28 */
[----:B------:R-:W-:-:S04]  /*99c0*/  @!P4 LEA R14, P6, R187, R8, 0x1 ;  /* 0x00000008bb0ec211 */ /* 0x000fc800078c08ff */
[----:B------:R-:W-:Y:S02]  /*99d0*/  @!P4 LEA.HI.X R15, R187, R9, R202, 0x1, P6 ;  /* 0x00000009bb0fc211 */ /* 0x000fe400030f0cca */
[----:B------:R-:W-:-:S03]  /*99e0*/  @!P3 LEA R20, P5, R186, R8, 0x1 ;  /* 0x00000008ba14b211 */ /* 0x000fc600078a08ff */
[----:B------:R2:W-:Y:S01]  /*99f0*/  @!P4 ST.E.128 desc[UR40][R14.64], RZ ;  /* 0x000000ff0e00c985 */ /* 0x0005e2000c101d28 */
[-C--:B-1----:R-:W-:Y:S02]  /*9a00*/  @!P2 LEA R4, P6, R185, R8.reuse, 0x1 ;  /* 0x00000008b904a211 */ /* 0x082fe400078c08ff */
        /* <DEDUP_REMOVED lines=10> */
.L_x_3632:
[----:B------:R-:W-:Y:S05]  /*9ab0*/  BSYNC B0 ;  /* 0x0000000000007941 */ /* 0x000fea0003800000 */
.L_x_3626:
[----:B------:R-:W-:Y:S02]  /*9ac0*/  ULDC UR4, c[0x0][0xc3c] ;  /* 0x00030f0000047ab9 */ /* 0x000fe40000000800 */
[----:B------:R-:W-:-:S13]  /*9ad0*/  ISETP.GE.AND P0, PT, R7, UR4, PT ;  /* 0x0000000407007c0c */ /* 0x000fda000bf06270 */
[----:B------:R-:W-:Y:S05]  /*9ae0*/  @!P0 BRA `(.L_x_3638) ;  /* 0xffffff7400588947 */ /* 0x000fea000383ffff */
[----:B------:R-:W-:Y:S05]  /*9af0*/  EXIT ;  /* 0x000000000000794d */ /* 0x000fea0003800000 */
.L_x_3593:
[----:B------:R-:W-:-:S08]  /*9b00*/  NOP ;  /* 0x0000000000007918 */ /* 0x000fd00000000000 */
[----:B------:R-:W0:-:S00]  /*9b10*/  USETMAXREG.DEALLOC.CTAPOOL 0x18 ;  /* 0x00000018000079c8 */ /* 0x000e0000080e0500 */
[----:B0-----:R-:W-:-:S06]  /*9b20*/  LOP3.LUT R0, R0, 0x3, RZ, 0xc0, !PT ;  /* 0x0000000300007812 */ /* 0x001fcc00078ec0ff */
[----:B------:R-:W0:Y:S02]  /*9b30*/  SHFL.IDX PT, R0, R0, RZ, 0x1f ;  /* 0x00001fff00007589 */ /* 0x000e2400000e0000 */
[----:B0-----:R-:W-:Y:S01]  /*9b40*/  ISETP.NE.AND P0, PT, R0, RZ, PT ;  /* 0x000000ff0000720c */ /* 0x001fe20003f05270 */
[----:B------:R-:W-:-:S03]  /*9b50*/  IMAD.MOV.U32 R0, RZ, RZ, RZ ;  /* 0x000000ffff007224 */ /* 0x000fc600078e00ff */
[----:B------:R-:W-:-:S05]  /*9b60*/  P2R R2, PR, RZ, 0x1 ;  /* 0x00000001ff027803 */ /* 0x000fca0000000000 */
[----:B------:R0:W-:Y:S04]  /*9b70*/  STL [R1+0x58], R2 ;  /* 0x0000580201007387 */ /* 0x0001e80000100800 */
        /* <DEDUP_REMOVED lines=8> */
.L_x_3639:
        /* <DEDUP_REMOVED lines=42> */
.L_x_3645:
        /* <DEDUP_REMOVED lines=12> */
.L_x_3644:
[----:B------:R-:W-:Y:S05]  /*9f60*/  BSYNC B0 ;  /* 0x0000000000007941 */ /* 0x000fea0003800000 */
.L_x_3643:
        /* <DEDUP_REMOVED lines=22> */
.L_x_3641:
        /* <DEDUP_REMOVED lines=16> */
.L_x_3646:
[----:B-1----:R-:W-:Y:S01]  /*a1d0*/  IMAD R16, R16, UR5, R7 ;  /* 0x0000000510107c24 */ /* 0x002fe2000f8e0207 */
[----:B------:R-:W-:Y:S01]  /*a1e0*/  IABS R6, R0 ;  /* 0x0000000000067213 */ /* 0x000fe20000000000 */
[----:B------:R-:W-:Y:S02]  /*a1f0*/  IMAD R7, R11, R4, RZ ;  /* 0x000000040b077224 */ /* 0x000fe400078e02ff */
[----:B0-----:R-:W-:Y:S02]  /*a200*/  IMAD.MOV.U32 R2, RZ, RZ, RZ ;  /* 0x000000ffff027224 */ /* 0x001fe400078e00ff */
[----:B------:R-:W-:Y:S02]  /*a210*/  IMAD.MOV R6, RZ, RZ, -R6 ;  /* 0x000000ffff067224 */ /* 0x000fe400078e0a06 */
[----:B------:R-:W-:Y:S01]  /*a220*/  IMAD.HI.U32 R2, R3, R7, R2 ;  /* 0x0000000703027227 */ /* 0x000fe200078e0002 */
[----:B------:R-:W-:-:S03]  /*a230*/  IADD3 R7, -R16, UR6, RZ ;  /* 0x0000000610077c10 */ /* 0x000fc6000fffe1ff */
[----:B------:R-:W-:Y:S01]  /*a240*/  VIADD R19, R19, UR4 ;  /* 0x0000000413137c36 */ /* 0x000fe20008000000 */
        /* <DEDUP_REMOVED lines=17> */
.L_x_3642:
[----:B------:R-:W-:Y:S02]  /*a360*/  IMAD.MOV.U32 R17, RZ, RZ, RZ ;  /* 0x000000ffff117224 */ /* 0x000fe400078e00ff */
[----:B------:R-:W-:Y:S02]  /*a370*/  IMAD.U32 R16, RZ, RZ, UR6 ;  /* 0x00000006ff107e24 */ /* 0x000fe4000f8e00ff */
[----:B------:R-:W-:-:S07]  /*a380*/  IMAD.MOV.U32 R18, RZ, RZ, RZ ;  /* 0x000000ffff127224 */ /* 0x000fce00078e00ff */
.L_x_3647:
[----:B------:R-:W-:-:S13]  /*a390*/  ISETP.NE.AND P0, PT, R5, RZ, PT ;  /* 0x000000ff0500720c */ /* 0x000fda0003f05270 */
[----:B------:R-:W0:Y:S01]  /*a3a0*/  @!P0 S2R R3, SR_CgaCtaId ;  /* 0x0000000000038919 */ /* 0x000e220000008800 */
[----:B------:R-:W-:-:S04]  /*a3b0*/  @!P0 MOV R0, 0x400 ;  /* 0x0000040000008802 */ /* 0x000fc80000000f00 */
[----:B0-----:R-:W-:-:S05]  /*a3c0*/  @!P0 LEA R0, R3, R0, 0x18 ;  /* 0x0000000003008211 */ /* 0x001fca00078ec0ff */
[----:B------:R0:W-:Y:S01]  /*a3d0*/  @!P0 STS.128 [R0+0x28cd0], R16 ;  /* 0x028cd01000008388 */ /* 0x0001e20000000c00 */
[----:B------:R-:W-:Y:S06]  /*a3e0*/  BAR.ARV 0x5, 0x180 ;  /* 0x0146000000007b1d */ /* 0x000fec0000002000 */
.L_x_3640:
        /* <DEDUP_REMOVED lines=16> */
[----:B------:R-:W-:-:S04]  /*a4f0*/  LOP3.LUT R2, R0, 0x1f8, RZ, 0xc0, !PT ;  /* 0x000001f800027812 */ /* 0x000fc800078ec0ff */
        /* <DEDUP_REMOVED lines=8> */
[----:B------:R0:W-:Y:S01]  /*a580*/  STL [R1+0x4], R4 ;  /* 0x0000040401007387 */ /* 0x0001e20000100800 */
[----:B------:R-:W-:-:S03]  /*a590*/  IMAD.MOV.U32 R0, RZ, RZ, 0x1 ;  /* 0x00000001ff007424 */ /* 0x000fc600078e00ff */
[----:B------:R0:W-:Y:S04]  /*a5a0*/  STL [R1+0x50], R2 ;  /* 0x0000500201007387 */ /* 0x0001e80000100800 */
[----:B------:R0:W-:Y:S04]  /*a5b0*/  STL [R1+0x8], RZ ;  /* 0x000008ff01007387 */ /* 0x0001e80000100800 */
[----:B------:R0:W-:Y:S04]  /*a5c0*/  STL [R1+0x10], R0 ;  /* 0x0000100001007387 */ /* 0x0001e80000100800 */
[----:B------:R0:W-:Y:S02]  /*a5d0*/  STL [R1+0x3c], RZ ;  /* 0x00003cff01007387 */ /* 0x0001e40000100800 */
.L_x_3766:
[----:B012---:R-:W0:Y:S02]  /*a5e0*/  LDC.64 R2, c[0x0][0xc88] ;  /* 0x00032200ff027b82 */ /* 0x007e240000000a00 */
[----:B0-----:R-:W-:-:S05]  /*a5f0*/  IMAD.WIDE R2, R19, 0x4, R2 ;  /* 0x0000000413027825 */ /* 0x001fca00078e0202 */
[----:B------:R-:W2:Y:S01]  /*a600*/  LDG.E R11, desc[UR40][R2.64] ;  /* 0x00000028020b7981 */ /* 0x000ea2000c1e1900 */
[----:B------:R-:W-:Y:S05]  /*a610*/  YIELD ;  /* 0x0000000000007946 */ /* 0x000fea0003800000 */
[----:B------:R-:W-:Y:S01]  /*a620*/  ULDC.64 UR4, c[0x0][0xa28] ;  /* 0x00028a0000047ab9 */ /* 0x000fe20000000a00 */
[----:B---3--:R-:W-:Y:S01]  /*a630*/  IMAD.MOV.U32 R0, RZ, RZ, RZ ;  /* 0x000000ffff007224 */ /* 0x008fe200078e00ff */
        /* <DEDUP_REMOVED lines=14> */
[----:B-----5:R1:W5:Y:S01]  /*a720*/  @P0 LDG.E R0, desc[UR40][R2.64] ;  /* 0x0000002802000981 */ /* 0x020362000c1e1900 */
[----:B------:R-:W-:Y:S01]  /*a730*/  ISETP.NE.AND.EX P1, PT, RZ, UR5, PT, P1 ;  /* 0x00000005ff007c0c */ /* 0x000fe2000bf25310 */
[----:B------:R-:W-:Y:S01]  /*a740*/  IMAD.MOV.U32 R8, RZ, RZ, RZ ;  /* 0x000000ffff087224 */ /* 0x000fe200078e00ff */
        /* <DEDUP_REMOVED lines=29> */
[----:B------:R-:W2:Y:S04]  /*a920*/  LDG.E R7, desc[UR40][R2.64] ;  /* 0x0000002802077981 */ /* 0x000ea8000c1e1900 */
[----:B------:R-:W2:Y:S02]  /*a930*/  LDG.E R2, desc[UR40][R2.64+0x4] ;  /* 0x0000042802027981 */ /* 0x000ea4000c1e1900 */
[----:B--2---:R-:W-:-:S05]  /*a940*/  IMAD.IADD R2, R2, 0x1, -R7 ;  /* 0x0000000102027824 */ /* 0x004fca00078e0a07 */
[----:B------:R1:W-:Y:S02]  /*a950*/  STL [R1+0x38], R2 ;  /* 0x0000380201007387 */ /* 0x0003e40000100800 */
.L_x_3649:
        /* <DEDUP_REMOVED lines=8> */
[----:B------:R-:W-:-:S04]  /*a9e0*/  IADD3 R6, P0, R10, UR4, RZ ;  /* 0x000000040a067c10 */ /* 0x000fc8000ff1e0ff */
[----:B------:R-:W-:-:S05]  /*a9f0*/  IADD3.X R7, R9, UR5, RZ, P0, !PT ;  /* 0x0000000509077c10 */ /* 0x000fca00087fe4ff */
[----:B------:R1:W5:Y:S01]  /*aa00*/  LDG.E R6, desc[UR40][R6.64] ;  /* 0x0000002806067981 */ /* 0x000362000c1e1900 */
[----:B------:R-:W-:Y:S05]  /*aa10*/  BRA `(.L_x_3651) ;  /* 0x0000000000107947 */ /* 0x000fea0003800000 */
.L_x_3650:
[----:B------:R-:W-:Y:S05]  /*aa20*/  @!P0 BRA `(.L_x_3651) ;  /* 0x00000000000c8947 */ /* 0x000fea0003800000 */
[----:B------:R-:W2:Y:S04]  /*aa30*/  LDG.E R6, desc[UR40][R4.64] ;  /* 0x0000002804067981 */ /* 0x000ea8000c1e1900 */
[----:B------:R-:W2:Y:S02]  /*aa40*/  LDG.E R4, desc[UR40][R4.64+0x4] ;  /* 0x0000042804047981 */ /* 0x000ea4000c1e1900 */
[----:B--2---:R-:W-:-:S07]  /*aa50*/  IMAD.IADD R6, R4, 0x1, -R6 ;  /* 0x0000000104067824 */ /* 0x004fce00078e0a06 */
.L_x_3651:
        /* <DEDUP_REMOVED lines=16> */
[----:B------:R-:W3:Y:S01]  /*ab60*/  LDC.64 R2, c[0x0][0xc60] ;  /* 0x00031800ff027b82 */ /* 0x000ee20000000a00 */
[----:B------:R-:W2:Y:S02]  /*ab70*/  FLO.U32 R0, UR4 ;  /* 0x0000000400007d00 */ /* 0x000ea400080e0000 */
[----:B--2---:R-:W-:-:S06]  /*ab80*/  ISETP.EQ.U32.AND P0, PT, R0, R5, PT ;  /* 0x000000050000720c */ /* 0x004fcc0003f02070 */
[----:B------:R-:W3:Y:S07]  /*ab90*/  POPC R5, UR4 ;  /* 0x0000000400057d09 */ /* 0x000eee0008000000 */
[----:B---3--:R-:W2:Y:S01]  /*aba0*/  @P0 ATOMG.E.ADD.STRONG.GPU PT, R3, desc[UR40][R2.64], R5 ;  /* 0x00000005020309a8 */ /* 0x008ea200081ee1e8 */
[----:B------:R-:W3:Y:S02]  /*abb0*/  S2R R4, SR_LTMASK ;  /* 0x0000000000047919 */ /* 0x000ee40000003900 */
[----:B---3--:R-:W-:-:S04]  /*abc0*/  LOP3.LUT R4, R4, UR4, RZ, 0xc0, !PT ;  /* 0x0000000404047c12 */ /* 0x008fc8000f8ec0ff */
[----:B-1----:R-:W1:Y:S01]  /*abd0*/  POPC R7, R4 ;  /* 0x0000000400077309 */ /* 0x002e620000000000 */
[----:B--2---:R-:W1:Y:S02]  /*abe0*/  SHFL.IDX PT, R0, R3, R0, 0x1f ;  /* 0x00001f0003007589 */ /* 0x004e6400000e0000 */
[----:B-1----:R-:W-:Y:S01]  /*abf0*/  IADD3 R16, R0, UR37, R7 ;  /* 0x0000002500107c10 */ /* 0x002fe2000fffe007 */
[----:B------:R-:W-:Y:S06]  /*ac00*/  BRA `(.L_x_3654) ;  /* 0x0000004c00687947 */ /* 0x000fec0003800000 */
.L_x_3653:
        /* <DEDUP_REMOVED lines=21> */
.L_x_3656:
[----:B------:R-:W-:Y:S05]  /*ad60*/  BSYNC B6 ;  /* 0x0000000000067941 */ /* 0x000fea0003800000 */
.L_x_3655:
        /* <DEDUP_REMOVED lines=21> */
.L_x_3659:
        /* <DEDUP_REMOVED lines=16> */
.L_x_3658:
[----:B------:R-:W-:Y:S05]  /*afc0*/  BSYNC B6 ;  /* 0x0000000000067941 */ /* 0x000fea0003800000 */
.L_x_3657:
[----:B------:R-:W2:Y:S01]  /*afd0*/  LDL.LU R2, [R1] ;  /* 0x0000000001027983 */ /* 0x000ea20000300800 */
[----:B------:R-:W-:-:S03]  /*afe0*/  ULDC.64 UR4, c[0x0][0x9f8] ;  /* 0x00027e0000047ab9 */ /* 0x000fc60000000a00 */
[----:B------:R-:W3:Y:S04]  /*aff0*/  LDL.LU R4, [R1+0x14] ;  /* 0x0000140001047983 */ /* 0x000ee80000300800 */
[----:B-1----:R-:W4:Y:S01]  /*b000*/  LDL R7, [R1+0xc] ;  /* 0x00000c0001077983 */ /* 0x002f220000100800 */
        /* <DEDUP_REMOVED lines=22> */
.L_x_3783:
[----:B------:R-:W-:Y:S01]  /*b170*/  PLOP3.LUT P1, PT, PT, PT, PT, 0x8, 0x0 ;  /* 0x000000000000781c */ /* 0x000fe20003f2e170 */
[----:B------:R3:W-:Y:S01]  /*b180*/  STL [R1], R0 ;  /* 0x0000000001007387 */ /* 0x0007e20000100800 */
[----:B--2---:R-:W-:Y:S02]  /*b190*/  ISETP.NE.AND P0, PT, R14, RZ, PT ;  /* 0x000000ff0e00720c */ /* 0x004fe40003f05270 */
[----:B---3--:R-:W-:-:S05]  /*b1a0*/  P2R R0, PR, RZ, 0x2 ;  /* 0x00000002ff007803 */ /* 0x008fca0000000000 */
[----:B------:R2:W-:Y:S06]  /*b1b0*/  STL [R1+0x18], R0 ;  /* 0x0000180001007387 */ /* 0x0005ec0000100800 */
[----:B------:R-:W-:Y:S05]  /*b1c0*/  @P0 BRA `(.L_x_3661) ;  /* 0x00000004001c0947 */ /* 0x000fea0003800000 */
[----:B------:R-:W-:-:S03]  /*b1d0*/  UMOV UR4, 0xffffffff ;  /* 0xffffffff00047882 */ /* 0x000fc60000000000 */
[----:B------:R-:W-:Y:S05]  /*b1e0*/  BRA.DIV UR4, `(.L_x_3662) ;  /* 0x0000005a04447947 */ /* 0x000fea000b800000 */
[----:B------:R-:W-:-:S13]  /*b1f0*/  ELECT P6, URZ, PT ;  /* 0x00000000003f782f */ /* 0x000fda00038c0000 */
.L_x_3786:
[----:B------:R-:W-:Y:S05]  /*b200*/  @!P6 BRA `(.L_x_3661) ;  /* 0x00000004000ce947 */ /* 0x000fea0003800000 */
[----:B------:R3:W-:Y:S01]  /*b210*/  STL [R1+0x40], R9 ;  /* 0x0000400901007387 */ /* 0x0007e20000100800 */
[----:B------:R-:W-:-:S04]  /*b220*/  ISETP.NE.U32.AND P0, PT, R2, RZ, PT ;  /* 0x000000ff0200720c */ /* 0x000fc80003f05070 */
[----:B------:R-:W-:-:S13]  /*b230*/  ISETP.NE.AND.EX P0, PT, R3, RZ, PT, P0 ;  /* 0x000000ff0300720c */ /* 0x000fda0003f05300 */
[----:B---3--:R-:W-:Y:S05]  /*b240*/  @!P0 BRA `(.L_x_3663) ;  /* 0x0000000000508947 */ /* 0x008fea0003800000 */
[----:B------:R-:W3:Y:S01]  /*b250*/  LDC R6, c[0x0][0x43c] ;  /* 0x00010f00ff067b82 */ /* 0x000ee20000000800 */
[----:B--2---:R-:W-:Y:S01]  /*b260*/  IMAD.MOV.U32 R0, RZ, RZ, R9 ;  /* 0x000000ffff007224 */ /* 0x004fe200078e0009 */
[----:B------:R-:W-:Y:S01]  /*b270*/  ULDC.64 UR4, c[0x0][0x428] ;  /* 0x00010a0000047ab9 */ /* 0x000fe20000000a00 */
[----:B---3--:R-:W-:-:S13]  /*b280*/  ISETP.NE.AND P0, PT, R6, 0x1, PT ;  /* 0x000000010600780c */ /* 0x008fda0003f05270 */
[----:B-1----:R-:W1:Y:S02]  /*b290*/  @P0 LDC.64 R4, c[0x0][0x440] ;  /* 0x00011000ff040b82 */ /* 0x002e640000000a00 */
        /* <DEDUP_REMOVED lines=15> */
.L_x_3663:
[----:B------:R-:W4:Y:S04]  /*b390*/  LDL R7, [R1+0x4] ;  /* 0x0000040001077983 */ /* 0x000f280000100800 */
[----:B--23--:R-:W4:Y:S04]  /*b3a0*/  LDL R0, [R1+0x8] ;  /* 0x0000080001007983 */ /* 0x00cf280000100800 */
[----:B------:R-:W2:Y:S01]  /*b3b0*/  LDL R2, [R1+0x10] ;  /* 0x0000100001027983 */ /* 0x000ea20000100800 */
[----:B----4-:R-:W-:Y:S01]  /*b3c0*/  IMAD R0, R0, 0x8, R7 ;  /* 0x0000000800007824 */ /* 0x010fe200078e0207 */
[----:B--2---:R-:W-:-:S04]  /*b3d0*/  SHF.L.U32 R2, R2, 0x1f, RZ ;  /* 0x0000001f02027819 */ /* 0x004fc800000006ff */
[----:B------:R-:W2:Y:S02]  /*b3e0*/  SYNCS.PHASECHK.TRANS64.TRYWAIT P0, [R0+URZ+0x28c40], R2 ;  /* 0x028c4002000075a7 */ /* 0x000ea4000800017f */
[----:B--2---:R-:W-:Y:S05]  /*b3f0*/  @!P0 BRA `(.L_x_3664) ;  /* 0x0000005400e08947 */ /* 0x004fea0003800000 */
.L_x_3787:
        /* <DEDUP_REMOVED lines=11> */
.L_x_3665:
[----:B------:R-:W3:Y:S04]  /*b4b0*/  LDL R5, [R1+0x4] ;  /* 0x0000040001057983 */ /* 0x000ee80000100800 */
[----:B-1----:R-:W3:Y:S04]  /*b4c0*/  LDL R4, [R1+0x8] ;  /* 0x0000080001047983 */ /* 0x002ee80000100800 */
[----:B------:R-:W4:Y:S04]  /*b4d0*/  LDL R6, [R1+0x40] ;  /* 0x0000400001067983 */ /* 0x000f280000100800 */
[----:B------:R-:W5:Y:S04]  /*b4e0*/  LDL R3, [R1+0x1c] ;  /* 0x00001c0001037983 */ /* 0x000f680000100800 */
[----:B--2---:R-:W2:Y:S01]  /*b4f0*/  LDL R2, [R1] ;  /* 0x0000000001027983 */ /* 0x004ea20000100800 */
[----:B------:R-:W-:Y:S01]  /*b500*/  R2UR UR9, R0 ;  /* 0x00000000000972ca */ /* 0x000fe200000e0000 */
[----:B------:R-:W-:Y:S01]  /*b510*/  UIADD3 UR6, UP0, UR38, 0x370, URZ ;  /* 0x0000037026067890 */ /* 0x000fe2000ff1e03f */
[----:B------:R-:W-:-:S02]  /*b520*/  R2UR UR12, R18 ;  /* 0x00000000120c72ca */ /* 0x000fc400000e0000 */
[----:B------:R-:W-:Y:S01]  /*b530*/  PLOP3.LUT P0, PT, PT, PT, PT, 0x80, 0x0 ;  /* 0x000000000000781c */ /* 0x000fe20003f0f070 */
[----:B------:R-:W-:-:S08]  /*b540*/  UIADD3.X UR7, URZ, UR39, URZ, UP0, !UPT ;  /* 0x000000273f077290 */ /* 0x000fd000087fe43f */
[----:B------:R-:W-:Y:S01]  /*b550*/  UIADD3 UR9, UR9, 0x28c30, URZ ;  /* 0x00028c3009097890 */ /* 0x000fe2000fffe03f */
[----:B------:R-:W-:Y:S01]  /*b560*/  UMOV UR5, 0x14f00000 ;  /* 0x14f0000000057882 */ /* 0x000fe20000000000 */
[----:B------:R-:W-:Y:S01]  /*b570*/  UMOV UR10, URZ ;  /* 0x0000003f000a7c82 */ /* 0x000fe20008000000 */
[----:B---3--:R-:W-:Y:S01]  /*b580*/  IMAD R0, R4, 0x2000, R5 ;  /* 0x0000200004007824 */ /* 0x008fe200078e0205 */
[----:B----4-:R-:W-:-:S04]  /*b590*/  R2UR UR11, R6 ;  /* 0x00000000060b72ca */ /* 0x010fc800000e0000 */
[----:B------:R-:W-:Y:S02]  /*b5a0*/  R2UR UR8, R0 ;  /* 0x00000000000872ca */ /* 0x000fe400000e0000 */
[----:B-----5:R-:W-:Y:S02]  /*b5b0*/  R2UR UR4, R3 ;  /* 0x00000000030472ca */ /* 0x020fe400000e0000 */
[----:B--2---:R-:W-:Y:S02]  /*b5c0*/  R2UR UR13, R2 ;  /* 0x00000000020d72ca */ /* 0x004fe400000e0000 */
[----:B------:R-:W-:-:S07]  /*b5d0*/  P2R R0, PR, RZ, 0x1 ;  /* 0x00000001ff007803 */ /* 0x000fce0000000000 */
[----:B------:R-:W-:Y:S02]  /*b5e0*/  UIADD3 UR8, UR8, 0x22400, URZ ;  /* 0x0002240008087890 */ /* 0x000fe4000fffe03f */
[----:B------:R-:W-:Y:S01]  /*b5f0*/  ULEA UR11, UR11, UR4, 0x6 ;  /* 0x000000040b0b7291 */ /* 0x000fe2000f8e303f */
[----:B------:R3:W-:Y:S02]  /*b600*/  STL [R1+0x18], R0 ;  /* 0x0000180001007387 */ /* 0x0007e40000100800 */
[----:B------:R-:W-:-:S06]  /*b610*/  UMOV UR4, 0x0 ;  /* 0x0000000000047882 */ /* 0x000fcc0000000000 */
[----:B------:R3:W-:Y:S01]  /*b620*/  UTMALDG.4D [UR8], [UR6], desc[UR4] ;  /* 0x00000408060075b4 */ /* 0x0007e20008019000 */
[----:B------:R-:W-:Y:S02]  /*b630*/  NOP ;  /* 0x0000000000007918 */ /* 0x000fe40000000000 */
.L_x_3661:
[----:B------:R-:W4:Y:S04]  /*b640*/  LDL R2, [R1+0x4] ;  /* 0x0000040001027983 */ /* 0x000f280000100800 */
[----:B------:R-:W2:Y:S04]  /*b650*/  LDL.LU R3, [R1+0x2c] ;  /* 0x00002c0001037983 */ /* 0x000ea80000300800 */
[----:B------:R-:W5:Y:S04]  /*b660*/  LDL.LU R5, [R1+0x20] ;  /* 0x0000200001057983 */ /* 0x000f680000300800 */
[----:B-1----:R-:W5:Y:S01]  /*b670*/  LDL.LU R4, [R1+0x34] ;  /* 0x0000340001047983 */ /* 0x002f620000300800 */
[----:B------:R-:W-:Y:S05]  /*b680*/  WARPSYNC.ALL ;  /* 0x0000000000007948 */ /* 0x000fea0003800000 */
[----:B---3--:R-:W-:Y:S01]  /*b690*/  ULDC.64 UR4, c[0x0][0x298] ;  /* 0x0000a60000047ab9 */ /* 0x008fe20000000a00 */
[----:B------:R-:W-:Y:S01]  /*b6a0*/  ULDC.64 UR6, c[0x0][0xa00] ;  /* 0x0002800000067ab9 */ /* 0x000fe20000000a00 */
[----:B------:R-:W-:Y:S01]  /*b6b0*/  BSSY B6, `(.L_x_3666) ;  /* 0x0000024000067945 */ /* 0x000fe20003800000 */
[----:B------:R-:W-:Y:S01]  /*b6c0*/  BAR.SYNC.DEFER_BLOCKING 0x8, 0x100 ;  /* 0x0204000000007b1d */ /* 0x000fe20000010000 */
[----:B------:R-:W-:-:S04]  /*b6d0*/  ISETP.NE.U32.AND P0, PT, RZ, UR6, PT ;  /* 0x00000006ff007c0c */ /* 0x000fc8000bf05070 */
[----:B------:R-:W-:Y:S01]  /*b6e0*/  ISETP.NE.AND.EX P0, PT, RZ, UR7, PT, P0 ;  /* 0x00000007ff007c0c */ /* 0x000fe2000bf05300 */
[----:B----4-:R-:W-:Y:S01]  /*b6f0*/  VIADD R2, R2, 0x20400 ;  /* 0x0002040002027836 */ /* 0x010fe20000000000 */
[----:B--2---:R-:W-:-:S04]  /*b700*/  SHF.R.S32.HI R0, RZ, 0x1f, R3 ;  /* 0x0000001fff007819 */ /* 0x004fc80000011403 */
[----:B------:R-:W-:Y:S02]  /*b710*/  LOP3.LUT P1, RZ, R2, 0x3ff, RZ, 0xc0, !PT ;  /* 0x000003ff02ff7812 */ /* 0x000fe4000782c0ff */
[----:B-----5:R-:W-:Y:S01]  /*b720*/  SEL R5, R5, RZ, !P0 ;  /* 0x000000ff05057207 */ /* 0x020fe20004000000 */
[----:B------:R-:W-:Y:S01]  /*b730*/  IMAD R0, R0, UR4, RZ ;  /* 0x0000000400007c24 */ /* 0x000fe2000f8e02ff */
[----:B------:R-:W-:-:S03]  /*b740*/  SEL R4, R4, RZ, !P0 ;  /* 0x000000ff04047207 */ /* 0x000fc60004000000 */
        /* <DEDUP_REMOVED lines=26> */
.L_x_3667:
[----:B------:R-:W-:Y:S05]  /*b8f0*/  BSYNC B6 ;  /* 0x0000000000067941 */ /* 0x000fea0003800000 */
.L_x_3666:
[----:B--2---:R-:W2:Y:S01]  /*b900*/  LDL.LU R5, [R1+0x2c] ;  /* 0x00002c0001057983 */ /* 0x004ea20000300800 */
[----:B------:R-:W-:Y:S01]  /*b910*/  ULDC.64 UR4, c[0x0][0x2d8] ;  /* 0x0000b60000047ab9 */ /* 0x000fe20000000a00 */
[----:B------:R-:W1:Y:S01]  /*b920*/  LDC R7, c[0x0][0x448] ;  /* 0x00011200ff077b82 */ /* 0x000e620000000800 */
[----:B------:R-:W-:Y:S01]  /*b930*/  ULDC UR6, c[0x0][0x2b8] ;  /* 0x0000ae0000067ab9 */ /* 0x000fe20000000800 */
[----:B------:R-:W2:Y:S04]  /*b940*/  LDL.LU.64 R2, [R1+0x48] ;  /* 0x0000480001027983 */ /* 0x000ea80000300a00 */
[----:B------:R-:W3:Y:S04]  /*b950*/  LDL.LU R0, [R1+0x34] ;  /* 0x0000340001007983 */ /* 0x000ee80000300800 */
[----:B------:R-:W4:Y:S04]  /*b960*/  LDL.LU R6, [R1+0x54] ;  /* 0x0000540001067983 */ /* 0x000f280000300800 */
[----:B------:R-:W4:Y:S04]  /*b970*/  LDL.LU R4, [R1+0x20] ;  /* 0x0000200001047983 */ /* 0x000f280000300800 */
[----:B------:R0:W5:Y:S01]  /*b980*/  LDL R9, [R1+0x50] ;  /* 0x0000500001097983 */ /* 0x0001620000100800 */
[----:B-1----:R-:W-:Y:S01]  /*b990*/  ISETP.NE.AND P0, PT, R7, 0x1, PT ;  /* 0x000000010700780c */ /* 0x002fe20003f05270 */
[----:B------:R-:W1:Y:S02]  /*b9a0*/  S2R R8, SR_TID.X ;  /* 0x0000000000087919 */ /* 0x000e640000002100 */
[C---:B-1----:R-:W-:Y:S01]  /*b9b0*/  IMAD.SHL.U32 R10, R8.reuse, 0x8, RZ ;  /* 0x00000008080a7824 */ /* 0x042fe200078e00ff */
[----:B------:R-:W-:-:S04]  /*b9c0*/  LOP3.LUT R8, R8, 0x7f, RZ, 0xc0, !PT ;  /* 0x0000007f08087812 */ /* 0x000fc800078ec0ff */
[----:B------:R-:W-:Y:S02]  /*b9d0*/  LOP3.LUT R10, R10, 0x38, RZ, 0xc0, !PT ;  /* 0x000000380a0a7812 */ /* 0x000fe400078ec0ff */
[----:B------:R-:W-:Y:S01]  /*b9e0*/  SHF.R.U32.HI R8, RZ, 0x3, R8 ;  /* 0x00000003ff087819 */ /* 0x000fe20000011608 */
[----:B--2---:R-:W-:Y:S02]  /*b9f0*/  IMAD.MOV.U32 R3, RZ, RZ, R5 ;  /* 0x000000ffff037224 */ /* 0x004fe400078e0005 */
[----:B------:R-:W1:Y:S01]  /*ba00*/  S2R R5, SR_TID.X ;  /* 0x0000000000057919 */ /* 0x000e620000002100 */
[----:B---3--:R-:W-:Y:S02]  /*ba10*/  IMAD R0, R0, UR4, RZ ;  /* 0x0000000400007c24 */ /* 0x008fe4000f8e02ff */
[----:B------:R-:W-:-:S04]  /*ba20*/  IMAD.WIDE.U32 R2, R18, UR4, R2 ;  /* 0x0000000412027c25 */ /* 0x000fc8000f8e0002 */
[----:B------:R-:W-:Y:S01]  /*ba30*/  IMAD R0, R18, UR5, R0 ;  /* 0x0000000512007c24 */ /* 0x000fe2000f8e0200 */
[----:B------:R-:W-:-:S03]  /*ba40*/  ULDC.64 UR4, c[0x0][0x2e0] ;  /* 0x0000b80000047ab9 */ /* 0x000fc60000000a00 */
[----:B------:R-:W-:Y:S02]  /*ba50*/  IMAD.IADD R3, R3, 0x1, R0 ;  /* 0x0000000103037824 */ /* 0x000fe400078e0200 */
[----:B----4-:R-:W-:Y:S02]  /*ba60*/  IMAD R0, R6, UR4, RZ ;  /* 0x0000000406007c24 */ /* 0x010fe4000f8e02ff */
[C---:B------:R-:W-:Y:S01]  /*ba70*/  IMAD.WIDE.U32 R2, R4.reuse, UR4, R2 ;  /* 0x0000000404027c25 */ /* 0x040fe2000f8e0002 */
[----:B------:R-:W2:Y:S03]  /*ba80*/  @P0 LDC R6, c[0x0][0x450] ;  /* 0x00011400ff060b82 */ /* 0x000ea60000000800 */
[----:B------:R-:W-:Y:S01]  /*ba90*/  IMAD R0, R4, UR5, R0 ;  /* 0x0000000504007c24 */ /* 0x000fe2000f8e0200 */
[----:B------:R-:W-:Y:S01]  /*baa0*/  ULDC.64 UR4, c[0x0][0x2d0] ;  /* 0x0000b40000047ab9 */ /* 0x000fe20000000a00 */
[----:B------:R-:W3:Y:S02]  /*bab0*/  S2R R4, SR_TID.X ;  /* 0x0000000000047919 */ /* 0x000ee40000002100 */
[----:B------:R-:W-:Y:S01]  /*bac0*/  IMAD.IADD R3, R3, 0x1, R0 ;  /* 0x0000000103037824 */ /* 0x000fe200078e0200 */
[----:B-1----:R-:W-:-:S04]  /*bad0*/  LOP3.LUT R5, R5, 0x7f, RZ, 0xc0, !PT ;  /* 0x0000007f05057812 */ /* 0x002fc800078ec0ff */
[----:B------:R-:W-:Y:S01]  /*bae0*/  SHF.R.U32.HI R5, RZ, 0x3, R5 ;  /* 0x00000003ff057819 */ /* 0x000fe20000011605 */
[----:B---3--:R-:W-:-:S05]  /*baf0*/  IMAD.SHL.U32 R4, R4, 0x10, RZ ;  /* 0x0000001004047824 */ /* 0x008fca00078e00ff */
[----:B------:R-:W-:Y:S02]  /*bb00*/  LOP3.LUT R4, R5, 0x70, R4, 0xf8, !PT ;  /* 0x0000007005047812 */ /* 0x000fe400078ef804 */
[----:B------:R-:W1:Y:S03]  /*bb10*/  @P0 LDC R5, c[0x0][0x44c] ;  /* 0x00011300ff050b82 */ /* 0x000e660000000800 */
[----:B------:R-:W-:-:S04]  /*bb20*/  IMAD R0, R17, 0x40, R4 ;  /* 0x0000004011007824 */ /* 0x000fc800078e0204 */
[----:B------:R-:W-:Y:S02]  /*bb30*/  IMAD.MOV.U32 R4, RZ, RZ, R0 ;  /* 0x000000ffff047224 */ /* 0x000fe400078e0000 */
[----:B-1----:R-:W-:-:S05]  /*bb40*/  @P0 IMAD.HI.U32 R5, R0, R5, RZ ;  /* 0x0000000500050227 */ /* 0x002fca00078e00ff */
[----:B--2---:R-:W-:-:S05]  /*bb50*/  @P0 SHF.R.U32.HI R4, RZ, R6, R5 ;  /* 0x00000006ff040219 */ /* 0x004fca0000011605 */
        /* <DEDUP_REMOVED lines=12> */
[----:B------:R-:W-:Y:S02]  /*bc20*/  ULDC.64 UR4, c[0x0][0x280] ;  /* 0x0000a00000047ab9 */ /* 0x000fe40000000a00 */
[----:B------:R-:W-:Y:S01]  /*bc30*/  LEA R3, P1, R4, UR4, 0x1 ;  /* 0x0000000404037c11 */ /* 0x000fe2000f8208ff */
[----:B------:R-:W-:Y:S01]  /*bc40*/  IMAD.IADD R0, R5, 0x1, R0 ;  /* 0x0000000105007824 */ /* 0x000fe200078e0200 */
[----:B------:R-:W-:Y:S01]  /*bc50*/  UMOV UR4, 0xffffffff ;  /* 0xffffffff00047882 */ /* 0x000fe20000000000 */
[----:B------:R-:W-:-:S03]  /*bc60*/  ISETP.GE.AND P0, PT, R10, UR6, PT ;  /* 0x000000060a007c0c */ /* 0x000fc6000bf06270 */
[----:B------:R-:W-:Y:S01]  /*bc70*/  LEA.HI.X R2, R4, UR5, R0, 0x1, P1 ;  /* 0x0000000504027c11 */ /* 0x000fe200088f0c00 */
[----:B0-----:R-:W-:Y:S09]  /*bc80*/  BRA.DIV UR4, `(.L_x_3668) ;  /* 0x0000004e04d07947 */ /* 0x001ff2000b800000 */
[----:B------:R-:W2:Y:S01]  /*bc90*/  LDL.LU R5, [R1+0x38] ;  /* 0x0000380001057983 */ /* 0x000ea20000300800 */
        /* <DEDUP_REMOVED lines=11> */
[----:B-----5:R0:W-:Y:S02]  /*bd50*/  @!P1 LDGSTS.E.BYPASS.LTC128B.128 [R9+0x20400], desc[UR40][R4.64], !P0 ;  /* 0x2040000004099fae */ /* 0x0201e4000c101d68 */
        /* <DEDUP_REMOVED lines=19> */
[----:B------:R0:W-:Y:S04]  /*be90*/  @!P1 LDGSTS.E.BYPASS.LTC128B.128 [R9+0x21400], desc[UR40][R4.64], !P0 ;  /* 0x2140000004099fae */ /* 0x0001e8000c101d68 */
[----:B01----:R0:W2:Y:S02]  /*bea0*/  SHFL.IDX PT, R4, R2, 0x3, 0x181f ;  /* 0x00781f0002047f89 */ /* 0x0030a400000e0000 */
.L_x_3796:
[----:B------:R1:W5:Y:S01]  /*beb0*/  LDL R8, [R1+0x4] ;  /* 0x0000040001087983 */ /* 0x0003620000100800 */
[----:B------:R-:W-:-:S05]  /*bec0*/  VIADD R17, R17, 0x30 ;  /* 0x0000003011117836 */ /* 0x000fca0000000000 */
[----:B------:R-:W-:-:S13]  /*bed0*/  ISETP.GE.AND P1, PT, R17, R0, PT ;  /* 0x000000001100720c */ /* 0x000fda0003f26270 */
[----:B0-----:R-:W-:-:S05]  /*bee0*/  @!P1 LEA R2, P2, R10, R3, 0x1 ;  /* 0x000000030a029211 */ /* 0x001fca00078408ff */
[----:B--2---:R-:W-:-:S05]  /*bef0*/  @!P1 IMAD.X R3, RZ, RZ, R4, P2 ;  /* 0x000000ffff039224 */ /* 0x004fca00010e0604 */
[----:B------:R-:W-:Y:S01]  /*bf00*/  @!PT LDS RZ, [RZ] ;  /* 0x00000000fffff984 */ /* 0x000fe20000000800 */
[----:B------:R-:W-:Y:S01]  /*bf10*/  @!PT LDS RZ, [RZ] ;  /* 0x00000000fffff984 */ /* 0x000fe20000000800 */
[----:B------:R-:W-:Y:S01]  /*bf20*/  @!PT LDS RZ, [RZ] ;  /* 0x00000000fffff984 */ /* 0x000fe20000000800 */
[----:B------:R1:W-:Y:S01]  /*bf30*/  @!P1 LDGSTS.E.BYPASS.LTC128B.128 [R9+0x21c00], desc[UR40][R2.64], !P0 ;  /* 0x21c0000002099fae */ /* 0x0003e2000c101d68 */
[----:B------:R-:W-:Y:S01]  /*bf40*/  PLOP3.LUT P0, PT, PT, PT, PT, 0x80, 0x0 ;  /* 0x000000000000781c */ /* 0x000fe20003f0f070 */
[----:B------:R-:W-:-:S12]  /*bf50*/  NOP ;  /* 0x0000000000007918 */ /* 0x000fd80000000000 */
.L_x_3669:
[----:B-1----:R-:W2:Y:S01]  /*bf60*/  LDL R2, [R1+0x4] ;  /* 0x0000040001027983 */ /* 0x002ea20000100800 */
        /* <DEDUP_REMOVED lines=18> */
.L_x_3797:
[----:B------:R-:W-:Y:S05]  /*c090*/  BSYNC B0 ;  /* 0x0000000000007941 */ /* 0x000fea0003800000 */
.L_x_3670:
[----:B0-----:R-:W2:Y:S01]  /*c0a0*/  LDL R2, [R1+0x18] ;  /* 0x0000180001027983 */ /* 0x001ea20000100800 */
[----:B------:R-:W-:Y:S01]  /*c0b0*/  BSSY B0, `(.L_x_3672) ;  /* 0x00000a3000007945 */ /* 0x000fe20003800000 */
[----:B--2---:R-:W-:-:S13]  /*c0c0*/  ISETP.NE.AND P0, PT, R2, RZ, PT ;  /* 0x000000ff0200720c */ /* 0x004fda0003f05270 */
[----:B------:R-:W-:Y:S05]  /*c0d0*/  @!P0 BRA `(.L_x_3673) ;  /* 0x0000000800808947 */ /* 0x000fea0003800000 */
[----:B------:R-:W2:Y:S04]  /*c0e0*/  LDL R3, [R1+0x4] ;  /* 0x0000040001037983 */ /* 0x000ea80000100800 */
[----:B------:R-:W3:Y:S01]  /*c0f0*/  LDL R4, [R1+0x10] ;  /* 0x0000100001047983 */ /* 0x000ee20000100800 */
[----:B------:R-:W0:Y:S01]  /*c100*/  S2R R2, SR_TID.X ;  /* 0x0000000000027919 */ /* 0x000e220000002100 */
[----:B--2---:R-:W-:Y:S02]  /*c110*/  IMAD.MOV.U32 R5, RZ, RZ, R3 ;  /* 0x000000ffff057224 */ /* 0x004fe400078e0003 */
[----:B------:R-:W2:Y:S01]  /*c120*/  LDL R3, [R1+0x8] ;  /* 0x0000080001037983 */ /* 0x000ea20000100800 */
[----:B---3--:R-:W-:Y:S01]  /*c130*/  SHF.L.U32 R0, R4, 0x1f, RZ ;  /* 0x0000001f04007819 */ /* 0x008fe200000006ff */
[----:B------:R-:W-:Y:S01]  /*c140*/  BSSY B1, `(.L_x_3674) ;  /* 0x0000006000017945 */ /* 0x000fe20003800000 */
[----:B0-----:R-:W-:-:S04]  /*c150*/  LOP3.LUT R2, R2, 0x7f, RZ, 0xc0, !PT ;  /* 0x0000007f02027812 */ /* 0x001fc800078ec0ff */
[----:B------:R-:W-:Y:S01]  /*c160*/  ISETP.NE.AND P1, PT, R2, RZ, PT ;  /* 0x000000ff0200720c */ /* 0x000fe20003f25270 */
[----:B--2---:R-:W-:-:S04]  /*c170*/  IMAD R3, R3, 0x8, R5 ;  /* 0x0000000803037824 */ /* 0x004fc800078e0205 */
[----:B------:R-:W0:Y:S02]  /*c180*/  SYNCS.PHASECHK.TRANS64.TRYWAIT P0, [R3+URZ+0x28c60], R0 ;  /* 0x028c6000030075a7 */ /* 0x000e24000800017f */
[----:B0-----:R-:W-:Y:S06]  /*c190*/  @!P0 BRA `(.L_x_3675) ;  /* 0x0000004c00ec8947 */ /* 0x001fec0003800000 */
.L_x_3798:
[----:B------:R-:W-:Y:S05]  /*c1a0*/  BSYNC B1 ;  /* 0x0000000000017941 */ /* 0x000fea0003800000 */
.L_x_3674:
        /* <DEDUP_REMOVED lines=9> */
.L_x_3677:
[----:B------:R-:W-:Y:S05]  /*c240*/  BSYNC B1 ;  /* 0x0000000000017941 */ /* 0x000fea0003800000 */
.L_x_3676:
[----:B------:R-:W2:Y:S04]  /*c250*/  LDL R5, [R1+0x4] ;  /* 0x0000040001057983 */ /* 0x000ea80000100800 */
[----:B------:R-:W2:Y:S04]  /*c260*/  LDL R2, [R1+0x8] ;  /* 0x0000080001027983 */ /* 0x000ea80000100800 */
[----:B------:R-:W3:Y:S04]  /*c270*/  LDL R4, [R1+0x1c] ;  /* 0x00001c0001047983 */ /* 0x000ee80000100800 */
[----:B0-----:R-:W3:Y:S01]  /*c280*/  LDL R0, [R1+0x40] ;  /* 0x0000400001007983 */ /* 0x001ee20000100800 */
[----:B------:R-:W-:Y:S01]  /*c290*/  UIADD3 UR4, UP0, UR38, 0x470, URZ ;  /* 0x0000047026047890 */ /* 0x000fe2000ff1e03f */
[----:B------:R-:W-:Y:S01]  /*c2a0*/  VIADD R3, R3, 0x28c50 ;  /* 0x00028c5003037836 */ /* 0x000fe20000000000 */
[----:B------:R-:W-:Y:S01]  /*c2b0*/  PLOP3.LUT P0, PT, PT, PT, PT, 0x80, 0x0 ;  /* 0x000000000000781c */ /* 0x000fe20003f0f070 */
[----:B------:R-:W-:Y:S01]  /*c2c0*/  UMOV UR6, 0x0 ;  /* 0x0000000000067882 */ /* 0x000fe20000000000 */
[----:B------:R-:W-:Y:S01]  /*c2d0*/  UIADD3.X UR5, URZ, UR39, URZ, UP0, !UPT ;  /* 0x000000273f057290 */ /* 0x000fe200087fe43f */
[----:B------:R-:W-:Y:S01]  /*c2e0*/  UMOV UR7, 0x14f00000 ;  /* 0x14f0000000077882 */ /* 0x000fe20000000000 */
[----:B------:R-:W-:Y:S01]  /*c2f0*/  UMOV UR10, URZ ;  /* 0x0000003f000a7c82 */ /* 0x000fe20008000000 */
[----:B--2---:R-:W-:-:S02]  /*c300*/  IMAD R2, R2, 0x10000, R5 ;  /* 0x0001000002027824 */ /* 0x004fc400078e0205 */
[----:B---3--:R-:W-:Y:S02]  /*c310*/  IMAD R0, R0, 0x40, R4 ;  /* 0x0000004000007824 */ /* 0x008fe400078e0204 */
[----:B------:R-:W-:-:S07]  /*c320*/  VIADD R4, R2, 0x400 ;  /* 0x0000040002047836 */ /* 0x000fce0000000000 */
.L_x_3678:
        /* <DEDUP_REMOVED lines=16> */
.L_x_3679:
        /* <DEDUP_REMOVED lines=16> */
.L_x_3680:
        /* <DEDUP_REMOVED lines=16> */
.L_x_3681:
        /* <DEDUP_REMOVED lines=16> */
.L_x_3682:
        /* <DEDUP_REMOVED lines=16> */
.L_x_3683:
        /* <DEDUP_REMOVED lines=16> */
.L_x_3684:
        /* <DEDUP_REMOVED lines=16> */
.L_x_3685:
        /* <DEDUP_REMOVED lines=11> */
.L_x_3673:
[----:B------:R-:W-:Y:S05]  /*cae0*/  BSYNC B0 ;  /* 0x0000000000007941 */ /* 0x000fea0003800000 */
.L_x_3672:
[----:B------:R-:W2:Y:S01]  /*caf0*/  LDL.LU R4, [R1+0x30] ;  /* 0x0000300001047983 */ /* 0x000ea20000300800 */
        /* <DEDUP_REMOVED lines=14> */
[----:B------:R-:W3:Y:S04]  /*cbe0*/  LDL.LU R4, [R1+0x8] ;  /* 0x0000080001047983 */ /* 0x000ee80000300800 */
[----:B------:R-:W4:Y:S01]  /*cbf0*/  LDL.LU R7, [R1+0x10] ;  /* 0x0000100001077983 */ /* 0x000f220000300800 */
[----:B------:R-:W-:Y:S01]  /*cc00*/  BSSY B1, `(.L_x_3690) ;  /* 0x00000e5000017945 */ /* 0x000fe20003800000 */
[----:B--2---:R-:W-:Y:S01]  /*cc10*/  ISETP.NE.AND P2, PT, R5, RZ, PT ;  /* 0x000000ff0500720c */ /* 0x004fe20003f45270 */
[----:B---3--:R-:W-:-:S05]  /*cc20*/  VIADD R2, R4, 0x1 ;  /* 0x0000000104027836 */ /* 0x008fca0000000000 */
[----:B------:R-:W-:-:S04]  /*cc30*/  ISETP.NE.AND P0, PT, R2, 0x2, PT ;  /* 0x000000020200780c */ /* 0x000fc80003f05270 */
[----:B------:R-:W-:Y:S02]  /*cc40*/  SEL R3, RZ, 0x1, P0 ;  /* 0x00000001ff037807 */ /* 0x000fe40000000000 */
[----:B-----5:R-:W-:Y:S02]  /*cc50*/  SEL R8, R2, RZ, P0 ;  /* 0x000000ff02087207 */ /* 0x020fe40000000000 */
[----:B----4-:R-:W-:-:S05]  /*cc60*/  LOP3.LUT R7, R7, R3, RZ, 0x3c, !PT ;  /* 0x0000000307077212 */ /* 0x010fca00078e3cff */
[----:B------:R0:W-:Y:S04]  /*cc70*/  STL [R1+0x10], R7 ;  /* 0x0000100701007387 */ /* 0x0001e80000100800 */
[----:B------:R0:W-:Y:S01]  /*cc80*/  STL [R1+0x8], R8 ;  /* 0x0000080801007387 */ /* 0x0001e20000100800 */
[----:B------:R-:W-:Y:S05]  /*cc90*/  @!P2 BRA `(.L_x_3691) ;  /* 0x0000000c006ca947 */ /* 0x000fea0003800000 */
[----:B------:R-:W-:Y:S02]  /*cca0*/  ULDC.64 UR4, c[0x0][0x418] ;  /* 0x0001060000047ab9 */ /* 0x000fe40000000a00 */
[----:B------:R-:W-:-:S04]  /*ccb0*/  ISETP.NE.U32.AND P0, PT, RZ, UR4, PT ;  /* 0x00000004ff007c0c */ /* 0x000fc8000bf05070 */
[----:B------:R-:W-:-:S13]  /*ccc0*/  ISETP.NE.AND.EX P0, PT, RZ, UR5, PT, P0 ;  /* 0x00000005ff007c0c */ /* 0x000fda000bf05300 */
[----:B------:R-:W-:Y:S05]  /*ccd0*/  @!P0 BRA `(.L_x_3692) ;  /* 0x0000000000508947 */ /* 0x000fea0003800000 */
[----:B------:R-:W2:Y:S01]  /*cce0*/  LDL R10, [R1+0x14] ;  /* 0x00001400010a7983 */ /* 0x000ea20000100800 */
[----:B------:R-:W1:Y:S01]  /*ccf0*/  LDC R5, c[0x0][0x43c] ;  /* 0x00010f00ff057b82 */ /* 0x000e620000000800 */
[----:B------:R-:W-:Y:S02]  /*cd00*/  ULDC.64 UR6, c[0x0][0x428] ;  /* 0x00010a0000067ab9 */ /* 0x000fe40000000a00 */
[----:B------:R-:W3:Y:S01]  /*cd10*/  LDL R9, [R1+0xc] ;  /* 0x00000c0001097983 */ /* 0x000ee20000100800 */
        /* <DEDUP_REMOVED lines=14> */
[----:B------:R-:W2:Y:S04]  /*ce00*/  LDG.E R2, desc[UR40][R4.64] ;  /* 0x0000002804027981 */ /* 0x000ea8000c1e1900 */
[----:B--2---:R1:W-:Y:S02]  /*ce10*/  STL [R1], R2 ;  /* 0x0000000201007387 */ /* 0x0043e40000100800 */
.L_x_3692:
[----:B-1----:R-:W2:Y:S01]  /*ce20*/  LDL R2, [R1+0x4] ;  /* 0x0000040001027983 */ /* 0x002ea20000100800 */
[----:B------:R-:W1:Y:S02]  /*ce30*/  S2R R3, SR_TID.X ;  /* 0x0000000000037919 */ /* 0x000e640000002100 */
[----:B-1----:R-:W-:Y:S01]  /*ce40*/  LOP3.LUT R4, R3, 0x7f, RZ, 0xc0, !PT ;  /* 0x0000007f03047812 */ /* 0x002fe200078ec0ff */
[----:B------:R-:W-:Y:S03]  /*ce50*/  BSSY B3, `(.L_x_3693) ;  /* 0x0000006000037945 */ /* 0x000fe60003800000 */
[----:B------:R-:W-:Y:S01]  /*ce60*/  ISETP.NE.AND P1, PT, R4, RZ, PT ;  /* 0x000000ff0400720c */ /* 0x000fe20003f25270 */
[----:B--2---:R-:W-:Y:S01]  /*ce70*/  IMAD R3, R8, 0x8, R2 ;  /* 0x0000000808037824 */ /* 0x004fe200078e0202 */
[----:B------:R-:W-:-:S04]  /*ce80*/  SHF.L.U32 R2, R7, 0x1f, RZ ;  /* 0x0000001f07027819 */ /* 0x000fc800000006ff */
[----:B------:R-:W1:Y:S02]  /*ce90*/  SYNCS.PHASECHK.TRANS64.TRYWAIT P0, [R3+URZ+0x28c40], R2 ;  /* 0x028c4002030075a7 */ /* 0x000e64000800017f */
[----:B-1----:R-:W-:Y:S05]  /*cea0*/  @!P0 BRA `(.L_x_3694) ;  /* 0x0000004000bc8947 */ /* 0x002fea0003800000 */
.L_x_3799:
[----:B------:R-:W-:Y:S05]  /*ceb0*/  BSYNC B3 ;  /* 0x0000000000037941 */ /* 0x000fea0003800000 */
.L_x_3693:
[----:B------:R-:W-:Y:S04]  /*cec0*/  BSSY B3, `(.L_x_3695) ;  /* 0x0000009000037945 */ /* 0x000fe80003800000 */
[----:B------:R-:W-:Y:S05]  /*ced0*/  @P1 BRA `(.L_x_3696) ;  /* 0x00000000001c1947 */ /* 0x000fea0003800000 */
[----:B------:R-:W2:Y:S02]  /*cee0*/  S2R R4, SR_TID.X ;  /* 0x0000000000047919 */ /* 0x000ea40000002100 */
[----:B--2---:R-:W-:Y:S01]  /*cef0*/  LOP3.LUT R5, R4, 0x1f, RZ, 0xc0, !PT ;  /* 0x0000001f04057812 */ /* 0x004fe200078ec0ff */
[----:B------:R-:W-:-:S03]  /*cf00*/  IMAD.MOV.U32 R4, RZ, RZ, 0x2000 ;  /* 0x00002000ff047424 */ /* 0x000fc600078e00ff */
[----:B------:R-:W-:Y:S01]  /*cf10*/  ISETP.NE.AND P0, PT, R5, RZ, PT ;  /* 0x000000ff0500720c */ /* 0x000fe20003f05270 */
[----:B------:R2:W-:-:S12]  /*cf20*/  SYNCS.ARRIVE.TRANS64 RZ, [R3+URZ+0x28c30], R4 ;  /* 0x028c300403ff79a7 */ /* 0x0005d8000800003f */
[----:B--2---:R-:W-:Y:S05]  /*cf30*/  @!P0 BRA `(.L_x_3696) ;  /* 0x0000000000048947 */ /* 0x004fea0003800000 */
[----:B------:R-:W-:Y:S01]  /*cf40*/  BPT.TRAP 0x1 ;  /* 0x000000040000795c */ /* 0x000fe20000300000 */
.L_x_3696:
[----:B------:R-:W-:Y:S05]  /*cf50*/  BSYNC B3 ;  /* 0x0000000000037941 */ /* 0x000fea0003800000 */
.L_x_3695:
[----:B0-----:R-:W2:Y:S04]  /*cf60*/  LDL R8, [R1+0x4] ;  /* 0x0000040001087983 */ /* 0x001ea80000100800 */
[----:B------:R-:W2:Y:S04]  /*cf70*/  LDL R4, [R1+0x8] ;  /* 0x0000080001047983 */ /* 0x000ea80000100800 */
[----:B------:R-:W3:Y:S01]  /*cf80*/  LDL R5, [R1+0x1c] ;  /* 0x00001c0001057983 */ /* 0x000ee20000100800 */
        /* <DEDUP_REMOVED lines=8> */
[----:B---3--:R-:W-:Y:S02]  /*d010*/  IMAD R0, R0, 0x40, R5 ;  /* 0x0000004000007824 */ /* 0x008fe400078e0205 */
[----:B------:R-:W-:Y:S02]  /*d020*/  VIADD R4, R4, 0x22400 ;  /* 0x0002240004047836 */ /* 0x000fe40000000000 */
[----:B------:R-:W-:-:S07]  /*d030*/  VIADD R5, R3, 0x28c30 ;  /* 0x00028c3003057836 */ /* 0x000fce0000000000 */
.L_x_3697:
        /* <DEDUP_REMOVED lines=11> */
[----:B------:R-:W0:Y:S01]  /*d0f0*/  SYNCS.PHASECHK.TRANS64.TRYWAIT P0, [R3+URZ+0x28c60], R2 ;  /* 0x028c6002030075a7 */ /* 0x000e22000800017f */
[----:B------:R-:W-:Y:S04]  /*d100*/  BSSY B3, `(.L_x_3698) ;  /* 0x0000002000037945 */ /* 0x000fe80003800000 */
[----:B0-----:R-:W-:Y:S05]  /*d110*/  @!P0 BRA `(.L_x_3699) ;  /* 0x0000004000348947 */ /* 0x001fea0003800000 */
.L_x_3800:
[----:B------:R-:W-:Y:S05]  /*d120*/  BSYNC B3 ;  /* 0x0000000000037941 */ /* 0x000fea0003800000 */
.L_x_3698:
        /* <DEDUP_REMOVED lines=11> */
.L_x_3701:
[----:B------:R-:W-:Y:S05]  /*d1e0*/  BSYNC B3 ;  /* 0x0000000000037941 */ /* 0x000fea0003800000 */
.L_x_3700:
[----:B------:R-:W2:Y:S04]  /*d1f0*/  LDL R4, [R1+0x4] ;  /* 0x0000040001047983 */ /* 0x000ea80000100800 */
[----:B01----:R-:W2:Y:S01]  /*d200*/  LDL R2, [R1+0x8] ;  /* 0x0000080001027983 */ /* 0x003ea20000100800 */
        /* <DEDUP_REMOVED lines=9> */
.L_x_3702:
        /* <DEDUP_REMOVED lines=13> */
[----:B------:R-:W-:Y:S01]  /*d370*/  R2UR UR7, R9 ;  /* 0x00000000090772ca */ /* 0x000fe200000e0000 */
[----:B------:R-:W-:Y:S01]  /*d380*/  UMOV UR10, 0x40 ;  /* 0x00000040000a7882 */ /* 0x000fe20000000000 */
[----:B------:R-:W-:-:S13]  /*d390*/  PLOP3.LUT P0, PT, PT, PT, PT, 0x80, 0x0 ;  /* 0x000000000000781c */ /* 0x000fda0003f0f070 */
.L_x_3703:
        /* <DEDUP_REMOVED lines=16> */
.L_x_3704:
        /* <DEDUP_REMOVED lines=16> */
.L_x_3705:
        /* <DEDUP_REMOVED lines=16> */
.L_x_3706:
        /* <DEDUP_REMOVED lines=16> */
.L_x_3707:
        /* <DEDUP_REMOVED lines=16> */
.L_x_3708:
        /* <DEDUP_REMOVED lines=16> */
.L_x_3709:
        /* <DEDUP_REMOVED lines=10> */
[----:B-1----:R-:W-:Y:S05]  /*da40*/  @P0 BRA.U.ANY `(.L_x_3709) ;  /* 0xfffffffd00d40947 */ /* 0x002fea000393ffff */
.L_x_3691:
[----:B------:R-:W-:Y:S05]  /*da50*/  BSYNC B1 ;  /* 0x0000000000017941 */ /* 0x000fea0003800000 */
.L_x_3690:
[----:B------:R-:W2:Y:S02]  /*da60*/  LDL.LU R4, [R1+0x28] ;  /* 0x0000280001047983 */ /* 0x000ea40000300800 */
[----:B--2---:R-:W-:-:S07]  /*da70*/  VIADD R0, R4, 0xfffffffd ;  /* 0xfffffffd04007836 */ /* 0x004fce0000000000 */
.L_x_3689:
[----:B------:R-:W-:Y:S05]  /*da80*/  BSYNC B2 ;  /* 0x0000000000027941 */ /* 0x000fea0003800000 */
.L_x_3688:
[----:B------:R-:W2:Y:S01]  /*da90*/  LDL.LU R2, [R1+0x24] ;  /* 0x0000240001027983 */ /* 0x000ea20000300800 */
[----:B------:R-:W-:-:S05]  /*daa0*/  IMAD.MOV R6, RZ, RZ, -R6 ;  /* 0x000000ffff067224 */ /* 0x000fca00078e0a06 */
[----:B--2---:R-:W-:-:S13]  /*dab0*/  ISETP.NE.AND P0, PT, R2, R6, PT ;  /* 0x000000060200720c */ /* 0x004fda0003f05270 */
[----:B------:R-:W-:Y:S05]  /*dac0*/  @!P0 BRA `(.L_x_3687) ;  /* 0x0000001c00488947 */ /* 0x000fea0003800000 */
.L_x_3750:
[----:B------:R-:W2:Y:S04]  /*dad0*/  LDL R4, [R1+0x18] ;  /* 0x0000180001047983 */ /* 0x000ea80000100800 */
[----:B------:R-:W3:Y:S04]  /*dae0*/  LDL.LU R3, [R1+0x8] ;  /* 0x0000080001037983 */ /* 0x000ee80000300800 */
[----:B------:R-:W4:Y:S01]  /*daf0*/  LDL.LU R2, [R1+0x10] ;  /* 0x0000100001027983 */ /* 0x000f220000300800 */
[----:B------:R-:W-:Y:S05]  /*db00*/  YIELD ;  /* 0x0000000000007946 */ /* 0x000fea0003800000 */
[----:B------:R-:W-:Y:S01]  /*db10*/  BSSY B1, `(.L_x_3710) ;  /* 0x00000e2000017945 */ /* 0x000fe20003800000 */
[----:B--2---:R-:W-:Y:S01]  /*db20*/  ISETP.NE.AND P1, PT, R4, RZ, PT ;  /* 0x000000ff0400720c */ /* 0x004fe20003f25270 */
[----:B---3--:R-:W-:-:S05]  /*db30*/  VIADD R6, R3, 0x1 ;  /* 0x0000000103067836 */ /* 0x008fca0000000000 */
[----:B------:R-:W-:-:S04]  /*db40*/  ISETP.NE.AND P0, PT, R6, 0x2, PT ;  /* 0x000000020600780c */ /* 0x000fc80003f05270 */
[----:B0-----:R-:W-:Y:S02]  /*db50*/  SEL R7, RZ, 0x1, P0 ;  /* 0x00000001ff077807 */ /* 0x001fe40000000000 */
[----:B------:R-:W-:Y:S02]  /*db60*/  SEL R6, R6, RZ, P0 ;  /* 0x000000ff06067207 */ /* 0x000fe40000000000 */
[----:B----4-:R-:W-:Y:S01]  /*db70*/  LOP3.LUT R7, R2, R7, RZ, 0x3c, !PT ;  /* 0x0000000702077212 */ /* 0x010fe200078e3cff */
[----:B------:R-:W-:Y:S06]  /*db80*/  @!P1 BRA `(.L_x_3711) ;  /* 0x0000000c00689947 */ /* 0x000fec0003800000 */
[----:B------:R-:W-:Y:S01]  /*db90*/  ULDC.64 UR4, c[0x0][0x418] ;  /* 0x0001060000047ab9 */ /* 0x000fe20000000a00 */
[----:B-----5:R-:W-:Y:S01]  /*dba0*/  IMAD.MOV.U32 R8, RZ, RZ, R0 ;  /* 0x000000ffff087224 */ /* 0x020fe200078e0000 */
        /* <DEDUP_REMOVED lines=23> */
.L_x_3712:
[----:B0-----:R-:W2:Y:S01]  /*dd20*/  LDL R2, [R1+0x4] ;  /* 0x0000040001027983 */ /* 0x001ea20000100800 */
[----:B------:R-:W0:Y:S01]  /*dd30*/  S2R R3, SR_TID.X ;  /* 0x0000000000037919 */ /* 0x000e220000002100 */
[----:B------:R-:W-:Y:S01]  /*dd40*/  BSSY B2, `(.L_x_3713) ;  /* 0x0000007000027945 */ /* 0x000fe20003800000 */
[----:B0-----:R-:W-:-:S04]  /*dd50*/  LOP3.LUT R3, R3, 0x7f, RZ, 0xc0, !PT ;  /* 0x0000007f03037812 */ /* 0x001fc800078ec0ff */
[----:B------:R-:W-:Y:S01]  /*dd60*/  ISETP.NE.AND P1, PT, R3, RZ, PT ;  /* 0x000000ff0300720c */ /* 0x000fe20003f25270 */
[----:B--2---:R-:W-:Y:S01]  /*dd70*/  IMAD R4, R6, 0x8, R2 ;  /* 0x0000000806047824 */ /* 0x004fe200078e0202 */
[----:B------:R-:W-:-:S04]  /*dd80*/  SHF.L.U32 R2, R7, 0x1f, RZ ;  /* 0x0000001f07027819 */ /* 0x000fc800000006ff */
[----:B------:R-:W0:Y:S02]  /*dd90*/  SYNCS.PHASECHK.TRANS64.TRYWAIT P0, [R4+URZ+0x28c40], R2 ;  /* 0x028c4002040075a7 */ /* 0x000e24000800017f */
[----:B0-----:R-:W-:Y:S05]  /*dda0*/  @!P0 BRA `(.L_x_3714) ;  /* 0x0000003400248947 */ /* 0x001fea0003800000 */
.L_x_3801:
[----:B------:R-:W-:Y:S05]  /*ddb0*/  BSYNC B2 ;  /* 0x0000000000027941 */ /* 0x000fea0003800000 */
.L_x_3713:
[----:B------:R-:W-:Y:S04]  /*ddc0*/  BSSY B2, `(.L_x_3715) ;  /* 0x0000009000027945 */ /* 0x000fe80003800000 */
[----:B------:R-:W-:Y:S05]  /*ddd0*/  @P1 BRA `(.L_x_3716) ;  /* 0x00000000001c1947 */ /* 0x000fea0003800000 */
[----:B------:R-:W1:Y:S02]  /*dde0*/  S2R R3, SR_TID.X ;  /* 0x0000000000037919 */ /* 0x000e640000002100 */
[----:B-1----:R-:W-:Y:S01]  /*ddf0*/  LOP3.LUT R5, R3, 0x1f, RZ, 0xc0, !PT ;  /* 0x0000001f03057812 */ /* 0x002fe200078ec0ff */
[----:B------:R-:W-:-:S03]  /*de00*/  IMAD.MOV.U32 R3, RZ, RZ, 0x2000 ;  /* 0x00002000ff037424 */ /* 0x000fc600078e00ff */
[----:B------:R-:W-:Y:S01]  /*de10*/  ISETP.NE.AND P0, PT, R5, RZ, PT ;  /* 0x000000ff0500720c */ /* 0x000fe20003f05270 */
[----:B------:R1:W-:-:S12]  /*de20*/  SYNCS.ARRIVE.TRANS64 RZ, [R4+URZ+0x28c30], R3 ;  /* 0x028c300304ff79a7 */ /* 0x0003d8000800003f */
[----:B-1----:R-:W-:Y:S05]  /*de30*/  @!P0 BRA `(.L_x_3716) ;  /* 0x0000000000048947 */ /* 0x002fea0003800000 */
[----:B------:R-:W-:Y:S01]  /*de40*/  BPT.TRAP 0x1 ;  /* 0x000000040000795c */ /* 0x000fe20000300000 */
.L_x_3716:
[----:B------:R-:W-:Y:S05]  /*de50*/  BSYNC B2 ;  /* 0x0000000000027941 */ /* 0x000fea0003800000 */
.L_x_3715:
        /* <DEDUP_REMOVED lines=13> */
.L_x_3717:
        /* <DEDUP_REMOVED lines=11> */
[----:B------:R-:W1:Y:S01]  /*dfe0*/  SYNCS.PHASECHK.TRANS64.TRYWAIT P0, [R4+URZ+0x28c60], R2 ;  /* 0x028c6002040075a7 */ /* 0x000e62000800017f */
[----:B------:R-:W-:Y:S04]  /*dff0*/  BSSY B2, `(.L_x_3718) ;  /* 0x0000002000027945 */ /* 0x000fe80003800000 */
[----:B-1----:R-:W-:Y:S05]  /*e000*/  @!P0 BRA `(.L_x_3719) ;  /* 0x0000003000a08947 */ /* 0x002fea0003800000 */
.L_x_3802:
[----:B------:R-:W-:Y:S05]  /*e010*/  BSYNC B2 ;  /* 0x0000000000027941 */ /* 0x000fea0003800000 */
.L_x_3718:
[----:B------:R-:W-:Y:S01]  /*e020*/  BSSY B2, `(.L_x_3720) ;  /* 0x000000b000027945 */ /* 0x000fe20003800000 */
[----:B01----:R-:W-:Y:S02]  /*e030*/  IMAD.MOV.U32 R2, RZ, RZ, 0x0 ;  /* 0x00000000ff027424 */ /* 0x003fe400078e00ff */
[----:B------:R-:W-:Y:S01]  /*e040*/  IMAD.MOV.U32 R3, RZ, RZ, 0x14f00000 ;  /* 0x14f00000ff037424 */ /* 0x000fe200078e00ff */
[----:B------:R-:W-:Y:S06]  /*e050*/  @P1 BRA `(.L_x_3721) ;  /* 0x00000000001c1947 */ /* 0x000fec0003800000 */
[----:B------:R-:W0:Y:S02]  /*e060*/  S2R R5, SR_TID.X ;  /* 0x0000000000057919 */ /* 0x000e240000002100 */
[----:B0-----:R-:W-:Y:S01]  /*e070*/  LOP3.LUT R10, R5, 0x1f, RZ, 0xc0, !PT ;  /* 0x0000001f050a7812 */ /* 0x001fe200078ec0ff */
[----:B------:R-:W-:-:S03]  /*e080*/  IMAD.MOV.U32 R5, RZ, RZ, 0x10000 ;  /* 0x00010000ff057424 */ /* 0x000fc600078e00ff */
[----:B------:R-:W-:Y:S01]  /*e090*/  ISETP.NE.AND P0, PT, R10, RZ, PT ;  /* 0x000000ff0a00720c */ /* 0x000fe20003f05270 */
[----:B------:R0:W-:-:S12]  /*e0a0*/  SYNCS.ARRIVE.TRANS64 RZ, [R4+URZ+0x28c50], R5 ;  /* 0x028c500504ff79a7 */ /* 0x0001d8000800003f */
[----:B0-----:R-:W-:Y:S05]  /*e0b0*/  @!P0 BRA `(.L_x_3721) ;  /* 0x0000000000048947 */ /* 0x001fea0003800000 */
[----:B------:R-:W-:Y:S01]  /*e0c0*/  BPT.TRAP 0x1 ;  /* 0x000000040000795c */ /* 0x000fe20000300000 */
.L_x_3721:
[----:B------:R-:W-:Y:S05]  /*e0d0*/  BSYNC B2 ;  /* 0x0000000000027941 */ /* 0x000fea0003800000 */
.L_x_3720:
[----:B------:R-:W2:Y:S01]  /*e0e0*/  LDL R5, [R1+0x4] ;  /* 0x0000040001057983 */ /* 0x000ea20000100800 */
        /* <DEDUP_REMOVED lines=9> */
.L_x_3722:
        /* <DEDUP_REMOVED lines=16> */
.L_x_3723:
        /* <DEDUP_REMOVED lines=16> */
.L_x_3724:
        /* <DEDUP_REMOVED lines=16> */
.L_x_3725:
        /* <DEDUP_REMOVED lines=16> */
.L_x_3726:
        /* <DEDUP_REMOVED lines=16> */
.L_x_3727:
        /* <DEDUP_REMOVED lines=16> */
.L_x_3728:
        /* <DEDUP_REMOVED lines=16> */
.L_x_3729:
        /* <DEDUP_REMOVED lines=11> */
.L_x_3711:
[----:B------:R-:W-:Y:S05]  /*e930*/  BSYNC B1 ;  /* 0x0000000000017941 */ /* 0x000fea0003800000 */
.L_x_3710:
[----:B------:R-:W2:Y:S01]  /*e940*/  LDL R2, [R1+0x18] ;  /* 0x0000180001027983 */ /* 0x000ea20000100800 */
[----:B------:R-:W-:Y:S01]  /*e950*/  VIADD R6, R6, 0x1 ;  /* 0x0000000106067836 */ /* 0x000fe20000000000 */
[----:B------:R-:W-:Y:S04]  /*e960*/  BSSY B1, `(.L_x_3730) ;  /* 0x00000e5000017945 */ /* 0x000fe80003800000 */
[----:B------:R-:W-:-:S04]  /*e970*/  ISETP.NE.AND P0, PT, R6, 0x2, PT ;  /* 0x000000020600780c */ /* 0x000fc80003f05270 */
[----:B-----5:R-:W-:Y:S02]  /*e980*/  SEL R8, R6, RZ, P0 ;  /* 0x000000ff06087207 */ /* 0x020fe40000000000 */
[----:B--2---:R-:W-:Y:S02]  /*e990*/  ISETP.NE.AND P2, PT, R2, RZ, PT ;  /* 0x000000ff0200720c */ /* 0x004fe40003f45270 */
[----:B------:R-:W-:-:S04]  /*e9a0*/  SEL R2, RZ, 0x1, P0 ;  /* 0x00000001ff027807 */ /* 0x000fc80000000000 */
[----:B------:R-:W-:-:S05]  /*e9b0*/  LOP3.LUT R7, R7, R2, RZ, 0x3c, !PT ;  /* 0x0000000207077212 */ /* 0x000fca00078e3cff */
[----:B------:R0:W-:Y:S04]  /*e9c0*/  STL [R1+0x10], R7 ;  /* 0x0000100701007387 */ /* 0x0001e80000100800 */
[----:B------:R0:W-:Y:S01]  /*e9d0*/  STL [R1+0x8], R8 ;  /* 0x0000080801007387 */ /* 0x0001e20000100800 */
[----:B------:R-:W-:Y:S05]  /*e9e0*/  @!P2 BRA `(.L_x_3731) ;  /* 0x0000000c0070a947 */ /* 0x000fea0003800000 */
[----:B------:R-:W-:Y:S01]  /*e9f0*/  ULDC.64 UR4, c[0x0][0x418] ;  /* 0x0001060000047ab9 */ /* 0x000fe20000000a00 */
[----:B------:R-:W-:Y:S01]  /*ea00*/  VIADD R6, R0, 0xffffffff ;  /* 0xffffffff00067836 */ /* 0x000fe20000000000 */
        /* <DEDUP_REMOVED lines=23> */
.L_x_3732:
[----:B-1----:R-:W2:Y:S01]  /*eb80*/  LDL R2, [R1+0x4] ;  /* 0x0000040001027983 */ /* 0x002ea20000100800 */
[----:B------:R-:W1:Y:S01]  /*eb90*/  S2R R3, SR_TID.X ;  /* 0x0000000000037919 */ /* 0x000e620000002100 */
[----:B------:R-:W-:Y:S01]  /*eba0*/  BSSY B2, `(.L_x_3733) ;  /* 0x0000007000027945 */ /* 0x000fe20003800000 */
[----:B-1----:R-:W-:-:S04]  /*ebb0*/  LOP3.LUT R3, R3, 0x7f, RZ, 0xc0, !PT ;  /* 0x0000007f03037812 */ /* 0x002fc800078ec0ff */
[----:B------:R-:W-:Y:S01]  /*ebc0*/  ISETP.NE.AND P1, PT, R3, RZ, PT ;  /* 0x000000ff0300720c */ /* 0x000fe20003f25270 */
[----:B--2---:R-:W-:Y:S01]  /*ebd0*/  IMAD R4, R8, 0x8, R2 ;  /* 0x0000000808047824 */ /* 0x004fe200078e0202 */
[----:B------:R-:W-:-:S04]  /*ebe0*/  SHF.L.U32 R2, R7, 0x1f, RZ ;  /* 0x0000001f07027819 */ /* 0x000fc800000006ff */
[----:B------:R-:W1:Y:S02]  /*ebf0*/  SYNCS.PHASECHK.TRANS64.TRYWAIT P0, [R4+URZ+0x28c40], R2 ;  /* 0x028c4002040075a7 */ /* 0x000e64000800017f */
[----:B-1----:R-:W-:Y:S05]  /*ec00*/  @!P0 BRA `(.L_x_3734) ;  /* 0x0000002400b48947 */ /* 0x002fea0003800000 */
.L_x_3803:
[----:B------:R-:W-:Y:S05]  /*ec10*/  BSYNC B2 ;  /* 0x0000000000027941 */ /* 0x000fea0003800000 */
.L_x_3733:
        /* <DEDUP_REMOVED lines=9> */
.L_x_3736:
[----:B------:R-:W-:Y:S05]  /*ecb0*/  BSYNC B2 ;  /* 0x0000000000027941 */ /* 0x000fea0003800000 */
.L_x_3735:
        /* <DEDUP_REMOVED lines=14> */
.L_x_3737:
        /* <DEDUP_REMOVED lines=14> */
.L_x_3804:
[----:B------:R-:W-:Y:S05]  /*ee80*/  BSYNC B2 ;  /* 0x0000000000027941 */ /* 0x000fea0003800000 */
.L_x_3738:
        /* <DEDUP_REMOVED lines=11> */
.L_x_3741:
[----:B------:R-:W-:Y:S05]  /*ef40*/  BSYNC B2 ;  /* 0x0000000000027941 */ /* 0x000fea0003800000 */
.L_x_3740:
[----:B------:R-:W2:Y:S04]  /*ef50*/  LDL R8, [R1+0x4] ;  /* 0x0000040001087983 */ /* 0x000ea80000100800 */
        /* <DEDUP_REMOVED lines=10> */
.L_x_3742:
        /* <DEDUP_REMOVED lines=16> */
.L_x_3743:
        /* <DEDUP_REMOVED lines=16> */
.L_x_3744:
        /* <DEDUP_REMOVED lines=16> */
.L_x_3745:
        /* <DEDUP_REMOVED lines=16> */
.L_x_3746:
        /* <DEDUP_REMOVED lines=16> */
.L_x_3747:
        /* <DEDUP_REMOVED lines=16> */
.L_x_3748:
        /* <DEDUP_REMOVED lines=16> */
.L_x_3749:
        /* <DEDUP_REMOVED lines=11> */
.L_x_3731:
[----:B------:R-:W-:Y:S05]  /*f7b0*/  BSYNC B1 ;  /* 0x0000000000017941 */ /* 0x000fea0003800000 */
.L_x_3730:
[C---:B------:R-:W-:Y:S01]  /*f7c0*/  ISETP.GT.AND P0, PT, R0.reuse, 0x1, PT ;  /* 0x000000010000780c */ /* 0x040fe20003f04270 */
[----:B------:R-:W-:-:S12]  /*f7d0*/  VIADD R0, R0, 0xfffffffe ;  /* 0xfffffffe00007836 */ /* 0x000fd80000000000 */
[----:B------:R-:W-:Y:S05]  /*f7e0*/  @P0 BRA `(.L_x_3750) ;  /* 0xffffffe000b80947 */ /* 0x000fea000383ffff */
.L_x_3687:
[----:B------:R-:W-:Y:S05]  /*f7f0*/  BSYNC B0 ;  /* 0x0000000000007941 */ /* 0x000fea0003800000 */
.L_x_3686:
[----:B------:R-:W2:Y:S04]  /*f800*/  LDL.LU R4, [R1+0x8] ;  /* 0x0000080001047983 */ /* 0x000ea80000300800 */
[----:B------:R-:W3:Y:S01]  /*f810*/  LDL.LU R3, [R1+0x10] ;  /* 0x0000100001037983 */ /* 0x000ee20000300800 */
[----:B------:R-:W1:Y:S01]  /*f820*/  S2R R2, SR_TID.X ;  /* 0x0000000000027919 */ /* 0x000e620000002100 */
[----:B------:R-:W-:Y:S01]  /*f830*/  BSSY B0, `(.L_x_3751) ;  /* 0x0000015000007945 */ /* 0x000fe20003800000 */
[----:B-1----:R-:W-:-:S04]  /*f840*/  LOP3.LUT R2, R2, 0x7f, RZ, 0xc0, !PT ;  /* 0x0000007f02027812 */ /* 0x002fc800078ec0ff */
[----:B------:R-:W-:Y:S01]  /*f850*/  ISETP.NE.AND P1, PT, R2, RZ, PT ;  /* 0x000000ff0200720c */ /* 0x000fe20003f25270 */
[----:B--2---:R-:W-:-:S05]  /*f860*/  VIADD R0, R4, 0x1 ;  /* 0x0000000104007836 */ /* 0x004fca0000000000 */
[----:B------:R-:W-:-:S04]  /*f870*/  ISETP.NE.AND P0, PT, R0, 0x2, PT ;  /* 0x000000020000780c */ /* 0x000fc80003f05270 */
[----:B------:R-:W-:-:S04]  /*f880*/  SEL R2, RZ, 0x1, P0 ;  /* 0x00000001ff027807 */ /* 0x000fc80000000000 */
[----:B---3--:R-:W-:-:S05]  /*f890*/  LOP3.LUT R3, R3, R2, RZ, 0x3c, !PT ;  /* 0x0000000203037212 */ /* 0x008fca00078e3cff */
[----:B------:R1:W-:Y:S01]  /*f8a0*/  STL [R1+0x10], R3 ;  /* 0x0000100301007387 */ /* 0x0003e20000100800 */
[----:B------:R-:W-:Y:S05]  /*f8b0*/  @P1 BRA `(.L_x_3752) ;  /* 0x0000000000301947 */ /* 0x000fea0003800000 */
[----:B------:R-:W2:Y:S01]  /*f8c0*/  S2R R5, SR_LANEID ;  /* 0x0000000000057919 */ /* 0x000ea20000000000 */
[----:B------:R-:W-:Y:S01]  /*f8d0*/  VOTEU.ANY UR4, UPT, PT ;  /* 0x0000000000047886 */ /* 0x000fe200038e0100 */
[----:B-1----:R-:W1:Y:S01]  /*f8e0*/  LDC.64 R2, c[0x0][0xc60] ;  /* 0x00031800ff027b82 */ /* 0x002e620000000a00 */
[----:B------:R-:W2:Y:S02]  /*f8f0*/  FLO.U32 R4, UR4 ;  /* 0x0000000400047d00 */ /* 0x000ea400080e0000 */
[----:B--2---:R-:W-:-:S06]  /*f900*/  ISETP.EQ.U32.AND P1, PT, R4, R5, PT ;  /* 0x000000050400720c */ /* 0x004fcc0003f22070 */
[----:B------:R-:W1:Y:S07]  /*f910*/  POPC R5, UR4 ;  /* 0x0000000400057d09 */ /* 0x000e6e0008000000 */
[----:B-1----:R-:W2:Y:S01]  /*f920*/  @P1 ATOMG.E.ADD.STRONG.GPU PT, R3, desc[UR40][R2.64], R5 ;  /* 0x00000005020319a8 */ /* 0x002ea200081ee1e8 */
[----:B------:R-:W1:Y:S02]  /*f930*/  S2R R6, SR_LTMASK ;  /* 0x0000000000067919 */ /* 0x000e640000003900 */
[----:B-1----:R-:W-:-:S04]  /*f940*/  LOP3.LUT R6, R6, UR4, RZ, 0xc0, !PT ;  /* 0x0000000406067c12 */ /* 0x002fc8000f8ec0ff */
[----:B0-----:R-:W0:Y:S01]  /*f950*/  POPC R7, R6 ;  /* 0x0000000600077309 */ /* 0x001e220000000000 */
[----:B--2---:R-:W0:Y:S02]  /*f960*/  SHFL.IDX PT, R4, R3, R4, 0x1f ;  /* 0x00001f0403047589 */ /* 0x004e2400000e0000 */
[----:B0-----:R-:W-:-:S07]  /*f970*/  IADD3 R16, R4, UR37, R7 ;  /* 0x0000002504107c10 */ /* 0x001fce000fffe007 */
.L_x_3752:
[----:B------:R-:W-:Y:S05]  /*f980*/  BSYNC B0 ;  /* 0x0000000000007941 */ /* 0x000fea0003800000 */
.L_x_3751:
[----:B------:R-:W-:-:S05]  /*f990*/  SEL R0, R0, RZ, P0 ;  /* 0x000000ff00007207 */ /* 0x000fca0000000000 */
[----:B------:R2:W-:Y:S02]  /*f9a0*/  STL [R1+0x8], R0 ;  /* 0x0000080001007387 */ /* 0x0005e40000100800 */
.L_x_3654:
[----:B------:R-:W-:Y:S05]  /*f9b0*/  BSYNC B7 ;  /* 0x0000000000077941 */ /* 0x000fea0003800000 */
.L_x_3652:
[----:B--2---:R-:W2:Y:S02]  /*f9c0*/  LDL R0, [R1+0x58] ;  /* 0x0000580001007983 */ /* 0x004ea40000100800 */
[----:B--2---:R-:W-:-:S13]  /*f9d0*/  ISETP.NE.AND P0, PT, R0, RZ, PT ;  /* 0x000000ff0000720c */ /* 0x004fda0003f05270 */
[----:B------:R-:W-:Y:S05]  /*f9e0*/  @!P0 BRA `(.L_x_3753) ;  /* 0x0000000000288947 */ /* 0x000fea0003800000 */
[----:B------:R-:W-:Y:S05]  /*f9f0*/  WARPSYNC.ALL ;  /* 0x0000000000007948 */ /* 0x000fea0003800000 */
[----:B------:R-:W2:Y:S08]  /*fa00*/  S2UR UR5, SR_CgaCtaId ;  /* 0x00000000000579c3 */ /* 0x000eb00000008800 */
[----:B------:R-:W-:Y:S06]  /*fa10*/  BAR.SYNC.DEFER_BLOCKING 0x5, 0x180 ;  /* 0x0146000000007b1d */ /* 0x000fec0000010000 */
[----:B------:R-:W-:-:S02]  /*fa20*/  UMOV UR4, 0x400 ;  /* 0x0000040000047882 */ /* 0x000fc40000000000 */
[----:B--2---:R-:W-:-:S06]  /*fa30*/  ULEA UR4, UR5, UR4, 0x18 ;  /* 0x0000000405047291 */ /* 0x004fcc000f8ec03f */
[----:B------:R-:W-:-:S05]  /*fa40*/  IMAD.U32 R0, RZ, RZ, UR4 ;  /* 0x00000004ff007e24 */ /* 0x000fca000f8e00ff */
[----:B------:R3:W4:Y:S04]  /*fa50*/  LDS.128 R16, [R0+0x28cd0] ;  /* 0x028cd00000107984 */ /* 0x0007280000000c00 */
[----:B------:R3:W-:Y:S01]  /*fa60*/  STL [R1+0x4], R0 ;  /* 0x0000040001007387 */ /* 0x0007e20000100800 */
[----:B------:R-:W-:Y:S06]  /*fa70*/  BAR.ARV 0x4, 0x180 ;  /* 0x0106000000007b1d */ /* 0x000fec0000002000 */
[----:B------:R-:W-:Y:S05]  /*fa80*/  BRA `(.L_x_3754) ;  /* 0x0000000800487947 */ /* 0x000fea0003800000 */
.L_x_3753:
[----:B------:R-:W2:Y:S01]  /*fa90*/  S2R R0, SR_TID.X ;  /* 0x0000000000007919 */ /* 0x000ea20000002100 */
[----:B------:R-:W-:Y:S01]  /*faa0*/  UMOV UR4, 0xffffffff ;  /* 0xffffffff00047882 */ /* 0x000fe20000000000 */
[----:B--2---:R-:W-:-:S04]  /*fab0*/  LOP3.LUT R6, R0, 0x1f, RZ, 0xc0, !PT ;  /* 0x0000001f00067812 */ /* 0x004fc800078ec0ff */
[----:B------:R-:W-:Y:S01]  /*fac0*/  ISETP.NE.AND P0, PT, R6, 0x1f, PT ;  /* 0x0000001f0600780c */ /* 0x000fe20003f05270 */
[----:B------:R-:W-:-:S12]  /*fad0*/  BRA.DIV UR4, `(.L_x_3755) ;  /* 0x0000001a04287947 */ /* 0x000fd8000b800000 */
[----:B------:R-:W-:Y:S01]  /*fae0*/  IMAD.IADD R5, R19, 0x1, R6 ;  /* 0x0000000113057824 */ /* 0x000fe200078e0206 */
[----:B------:R-:W-:-:S04]  /*faf0*/  ULDC UR4, c[0x0][0xc3c] ;  /* 0x00030f0000047ab9 */ /* 0x000fc80000000800 */
[----:B------:R-:W-:-:S13]  /*fb00*/  ISETP.GE.OR P1, PT, R5, UR4, !P0 ;  /* 0x0000000405007c0c */ /* 0x000fda000c726670 */
[----:B-1----:R-:W1:Y:S02]  /*fb10*/  @!P1 LDC.64 R2, c[0x0][0xc80] ;  /* 0x00032000ff029b82 */ /* 0x002e640000000a00 */
[----:B-1----:R-:W-:-:S06]  /*fb20*/  @!P1 IMAD.WIDE R2, R5, 0x4, R2 ;  /* 0x0000000405029825 */ /* 0x002fcc00078e0202 */
[----:B------:R1:W2:Y:S01]  /*fb30*/  @!P1 LDG.E R3, desc[UR40][R2.64] ;  /* 0x0000002802039981 */ /* 0x0002a2000c1e1900 */
[C---:B------:R-:W-:Y:S02]  /*fb40*/  ISETP.GE.U32.AND P2, PT, R6.reuse, 0x2, PT ;  /* 0x000000020600780c */ /* 0x040fe40003f46070 */
[C---:B------:R-:W-:Y:S01]  /*fb50*/  ISETP.GE.U32.AND P3, PT, R6.reuse, 0x4, PT ;  /* 0x000000040600780c */ /* 0x040fe20003f66070 */
[----:B------:R-:W-:Y:S01]  /*fb60*/  SHFL.IDX PT, R0, R16, RZ, 0x1f ;  /* 0x00001fff10007589 */ /* 0x000fe200000e0000 */
[C---:B------:R-:W-:Y:S02]  /*fb70*/  ISETP.GE.U32.AND P4, PT, R6.reuse, 0x8, PT ;  /* 0x000000080600780c */ /* 0x040fe40003f86070 */
[C---:B------:R-:W-:Y:S01]  /*fb80*/  ISETP.GE.U32.AND P5, PT, R6.reuse, 0x10, PT ;  /* 0x000000100600780c */ /* 0x040fe20003fa6070 */
[----:B------:R-:W-:Y:S01]  /*fb90*/  SHFL.IDX PT, R4, R16, 0x1, 0x1f ;  /* 0x00201f0010047f89 */ /* 0x000fe200000e0000 */
[----:B-1----:R-:W-:Y:S02]  /*fba0*/  IMAD.MOV.U32 R2, RZ, RZ, RZ ;  /* 0x000000ffff027224 */ /* 0x002fe400078e00ff */
[----:B--2---:R-:W-:Y:S01]  /*fbb0*/  @!P1 IMAD.MOV.U32 R2, RZ, RZ, R3 ;  /* 0x000000ffff029224 */ /* 0x004fe200078e0003 */
[----:B------:R-:W-:-:S04]  /*fbc0*/  ISETP.NE.AND P1, PT, R6, RZ, PT ;  /* 0x000000ff0600720c */ /* 0x000fc80003f25270 */
        /* <DEDUP_REMOVED lines=16> */
.L_x_3814:
[----:B------:R-:W-:Y:S02]  /*fcd0*/  ULDC UR4, c[0x0][0xc38] ;  /* 0x00030e0000047ab9 */ /* 0x000fe40000000800 */
[----:B------:R-:W-:-:S04]  /*fce0*/  IMAD.U32 R16, RZ, RZ, UR4 ;  /* 0x00000004ff107e24 */ /* 0x000fc8000f8e00ff */
[----:B--2---:R-:W-:-:S04]  /*fcf0*/  IMAD R6, R14, R16, RZ ;  /* 0x000000100e067224 */ /* 0x004fc800078e02ff */
[----:B------:R-:W-:-:S05]  /*fd00*/  IMAD.IADD R4, R4, 0x1, R6 ;  /* 0x0000000104047824 */ /* 0x000fca00078e0206 */
[----:B------:R-:W-:-:S13]  /*fd10*/  ISETP.GT.AND P6, PT, R4, R0, PT ;  /* 0x000000000400720c */ /* 0x000fda0003fc4270 */
[----:B------:R-:W-:Y:S05]  /*fd20*/  @P6 BRA `(.L_x_3756) ;  /* 0x00000000009c6947 */ /* 0x000fea0003800000 */
.L_x_3761:
[----:B------:R-:W2:Y:S01]  /*fd30*/  LDC R6, c[0x0][0xc3c] ;  /* 0x00030f00ff067b82 */ /* 0x000ea20000000800 */
[----:B------:R-:W-:-:S05]  /*fd40*/  VIADD R19, R19, 0x1f ;  /* 0x0000001f13137836 */ /* 0x000fca0000000000 */
[----:B--2---:R-:W-:-:S13]  /*fd50*/  ISETP.GE.AND P6, PT, R19, R6, PT ;  /* 0x000000061300720c */ /* 0x004fda0003fc6270 */
[----:B------:R-:W-:Y:S05]  /*fd60*/  @P6 BRA `(.L_x_3757) ;  /* 0x0000000400446947 */ /* 0x000fea0003800000 */
[----:B------:R-:W2:Y:S01]  /*fd70*/  S2R R2, SR_TID.X ;  /* 0x0000000000027919 */ /* 0x000ea20000002100 */
[----:B------:R-:W-:Y:S01]  /*fd80*/  BSSY B0, `(.L_x_3758) ;  /* 0x0000009000007945 */ /* 0x000fe20003800000 */
[----:B--2---:R-:W-:-:S05]  /*fd90*/  LOP3.LUT R2, R2, 0x1f, RZ, 0xc0, !PT ;  /* 0x0000001f02027812 */ /* 0x004fca00078ec0ff */
[----:B------:R-:W-:Y:S02]  /*fda0*/  IMAD.IADD R5, R19, 0x1, R2 ;  /* 0x0000000113057824 */ /* 0x000fe400078e0202 */
[----:B------:R-:W-:-:S03]  /*fdb0*/  IMAD.MOV.U32 R2, RZ, RZ, RZ ;  /* 0x000000ffff027224 */ /* 0x000fc600078e00ff */
[----:B------:R-:W-:-:S13]  /*fdc0*/  ISETP.GE.OR P6, PT, R5, R6, !P0 ;  /* 0x000000060500720c */ /* 0x000fda00047c6670 */
[----:B------:R-:W-:Y:S05]  /*fdd0*/  @P6 BRA `(.L_x_3759) ;  /* 0x00000000000c6947 */ /* 0x000fea0003800000 */
[----:B-1----:R-:W1:Y:S02]  /*fde0*/  LDC.64 R2, c[0x0][0xc80] ;  /* 0x00032000ff027b82 */ /* 0x002e640000000a00 */
[----:B-1----:R-:W-:-:S06]  /*fdf0*/  IMAD.WIDE R2, R5, 0x4, R2 ;  /* 0x0000000405027825 */ /* 0x002fcc00078e0202 */
[----:B------:R2:W5:Y:S02]  /*fe00*/  LDG.E R2, desc[UR40][R2.64] ;  /* 0x0000002802027981 */ /* 0x000564000c1e1900 */
.L_x_3759:
[----:B------:R-:W-:Y:S05]  /*fe10*/  BSYNC B0 ;  /* 0x0000000000007941 */ /* 0x000fea0003800000 */
.L_x_3758:
[----:B------:R-:W-:-:S03]  /*fe20*/  UMOV UR4, 0xffffffff ;  /* 0xffffffff00047882 */ /* 0x000fc60000000000 */
[----:B------:R-:W-:Y:S05]  /*fe30*/  BRA.DIV UR4, `(.L_x_3760) ;  /* 0x0000001a04747947 */ /* 0x000fea000b800000 */
[----:B-----5:R-:W1:Y:S02]  /*fe40*/  SHFL.UP PT, R14, R2, 0x1, RZ ;  /* 0x04200000020e7989 */ /* 0x020e6400000e00ff */
[----:B-12---:R-:W-:-:S05]  /*fe50*/  SEL R3, R14, RZ, P1 ;  /* 0x000000ff0e037207 */ /* 0x006fca0000800000 */
        /* <DEDUP_REMOVED lines=14> */
.L_x_3822:
[----:B------:R-:W-:Y:S02]  /*ff40*/  ULDC UR4, c[0x0][0xc38] ;  /* 0x00030e0000047ab9 */ /* 0x000fe40000000800 */
[----:B------:R-:W-:-:S04]  /*ff50*/  IMAD.U32 R16, RZ, RZ, UR4 ;  /* 0x00000004ff107e24 */ /* 0x000fc8000f8e00ff */
[----:B--2---:R-:W-:-:S04]  /*ff60*/  IMAD R6, R14, R16, RZ ;  /* 0x000000100e067224 */ /* 0x004fc800078e02ff */
[----:B------:R-:W-:-:S05]  /*ff70*/  IMAD.IADD R4, R6, 0x1, R4 ;  /* 0x0000000106047824 */ /* 0x000fca00078e0204 */
[----:B------:R-:W-:-:S13]  /*ff80*/  ISETP.GT.AND P6, PT, R4, R0, PT ;  /* 0x000000000400720c */ /* 0x000fda0003fc4270 */
[----:B------:R-:W-:Y:S05]  /*ff90*/  @!P6 BRA `(.L_x_3761) ;  /* 0xfffffffc0064e947 */ /* 0x000fea000383ffff */
.L_x_3756:
        /* <DEDUP_REMOVED lines=8> */
.L_x_3826:
[----:B------:R-:W-:Y:S01]  /*10020*/  ISETP.NE.AND P0, PT, R5, RZ, PT ;  /* 0x000000ff0500720c */ /* 0x000fe20003f05270 */
[----:B------:R-:W-:-:S12]  /*10030*/  IMAD.MOV.U32 R14, RZ, RZ, RZ ;  /* 0x000000ffff0e7224 */ /* 0x000fd800078e00ff */
[----:B------:R-:W-:Y:S05]  /*10040*/  @!P0 BRA `(.L_x_3763) ;  /* 0x0000000000108947 */ /* 0x000fea0003800000 */
[----:B------:R-:W-:Y:S01]  /*10050*/  UMOV UR4, 0xffffffff ;  /* 0xffffffff00047882 */ /* 0x000fe20000000000 */
[----:B0-----:R-:W-:Y:S02]  /*10060*/  VIADD R12, R4, 0xffffffff ;  /* 0xffffffff040c7836 */ /* 0x001fe40000000000 */
[----:B------:R-:W-:Y:S05]  /*10070*/  BRA.DIV UR4, `(.L_x_3764) ;  /* 0x0000001a04ec7947 */ /* 0x000fea000b800000 */
[----:B------:R4:W0:Y:S02]  /*10080*/  SHFL.IDX PT, R14, R3, R12, 0x1f ;  /* 0x00001f0c030e7589 */ /* 0x00082400000e0000 */
.L_x_3763:
[----:B---3--:R-:W-:Y:S01]  /*10090*/  IABS R5, R17 ;  /* 0x0000001100057213 */ /* 0x008fe20000000000 */
[----:B0-----:R-:W-:Y:S02]  /*100a0*/  IMAD R16, R14, R16, R6 ;  /* 0x000000100e107224 */ /* 0x001fe400078e0206 */
[----:B------:R-:W-:Y:S01]  /*100b0*/  IMAD.IADD R19, R4, 0x1, R19 ;  /* 0x0000000104137824 */ /* 0x000fe200078e0213 */
[----:B------:R-:W0:Y:S01]  /*100c0*/  I2F.RP R7, R5 ;  /* 0x0000000500077306 */ /* 0x000e220000209400 */
[----:B------:R-:W-:-:S07]  /*100d0*/  IMAD.IADD R0, R0, 0x1, -R16 ;  /* 0x0000000100007824 */ /* 0x000fce00078e0a10 */
[----:B0-----:R-:W0:Y:S02]  /*100e0*/  MUFU.RCP R7, R7 ;  /* 0x0000000700077308 */ /* 0x001e240000001000 */
[----:B0----5:R-:W-:-:S06]  /*100f0*/  VIADD R8, R7, 0xffffffe ;  /* 0x0ffffffe07087836 */ /* 0x021fcc0000000000 */
[----:B-1--4-:R-:W2:Y:S02]  /*10100*/  F2I.FTZ.U32.TRUNC.NTZ R3, R8 ;  /* 0x0000000800037305 */ /* 0x012ea4000021f000 */
[----:B--2---:R-:W-:-:S04]  /*10110*/  IMAD.MOV R2, RZ, RZ, -R3 ;  /* 0x000000ffff027224 */ /* 0x004fc800078e0a03 */
[----:B------:R-:W-:Y:S02]  /*10120*/  IMAD R6, R2, R5, RZ ;  /* 0x0000000502067224 */ /* 0x000fe400078e02ff */
[----:B------:R-:W-:-:S04]  /*10130*/  IMAD.MOV.U32 R2, RZ, RZ, RZ ;  /* 0x000000ffff027224 */ /* 0x000fc800078e00ff */
[----:B------:R-:W-:Y:S01]  /*10140*/  IMAD.HI.U32 R2, R3, R6, R2 ;  /* 0x0000000603027227 */ /* 0x000fe200078e0002 */
[----:B------:R-:W-:Y:S02]  /*10150*/  IABS R6, R17 ;  /* 0x0000001100067213 */ /* 0x000fe40000000000 */
[----:B------:R-:W-:-:S03]  /*10160*/  IABS R3, R0 ;  /* 0x0000000000037213 */ /* 0x000fc60000000000 */
[----:B------:R-:W-:Y:S02]  /*10170*/  IMAD.MOV R6, RZ, RZ, -R6 ;  /* 0x000000ffff067224 */ /* 0x000fe400078e0a06 */
        /* <DEDUP_REMOVED lines=10> */
[----:B------:R-:W-:Y:S01]  /*10220*/  @!P2 IMAD.MOV R2, RZ, RZ, -R2 ;  /* 0x000000ffff02a224 */ /* 0x000fe200078e0a02 */
[----:B------:R-:W-:-:S05]  /*10230*/  @!P1 LOP3.LUT R2, RZ, R17, RZ, 0x33, !PT ;  /* 0x00000011ff029212 */ /* 0x000fca00078e33ff */
[--C-:B------:R-:W-:Y:S02]  /*10240*/  IMAD.MOV R3, RZ, RZ, -R2.reuse ;  /* 0x000000ffff037224 */ /* 0x100fe400078e0a02 */
[----:B------:R-:W-:Y:S02]  /*10250*/  IMAD.MOV.U32 R18, RZ, RZ, R2 ;  /* 0x000000ffff127224 */ /* 0x000fe400078e0002 */
[----:B------:R-:W-:Y:S01]  /*10260*/  IMAD R17, R17, R3, R0 ;  /* 0x0000000311117224 */ /* 0x000fe200078e0200 */
[----:B------:R-:W-:Y:S06]  /*10270*/  BRA `(.L_x_3765) ;  /* 0x00000000001c7947 */ /* 0x000fec0003800000 */
.L_x_3757:
[----:B------:R-:W-:Y:S01]  /*10280*/  UMOV UR4, URZ ;  /* 0x0000003f00047c82 */ /* 0x000fe20008000000 */
[----:B------:R-:W-:Y:S01]  /*10290*/  UMOV UR5, URZ ;  /* 0x0000003f00057c82 */ /* 0x000fe20008000000 */
[----:B------:R-:W-:Y:S01]  /*102a0*/  ULDC UR6, c[0x0][0xc3c] ;  /* 0x00030f0000067ab9 */ /* 0x000fe20000000800 */
[----:B------:R-:W-:Y:S02]  /*102b0*/  IMAD.MOV.U32 R16, RZ, RZ, R0 ;  /* 0x000000ffff107224 */ /* 0x000fe400078e0000 */
[----:B------:R-:W-:Y:S02]  /*102c0*/  IMAD.U32 R17, RZ, RZ, UR4 ;  /* 0x00000004ff117e24 */ /* 0x000fe4000f8e00ff */
[----:B------:R-:W-:Y:S02]  /*102d0*/  IMAD.U32 R18, RZ, RZ, UR5 ;  /* 0x00000005ff127e24 */ /* 0x000fe4000f8e00ff */
[----:B------:R-:W-:-:S07]  /*102e0*/  IMAD.U32 R19, RZ, RZ, UR6 ;  /* 0x00000006ff137e24 */ /* 0x000fce000f8e00ff */
.L_x_3765:
[----:B------:R2:W3:Y:S01]  /*102f0*/  LDL R2, [R1+0x4] ;  /* 0x0000040001027983 */ /* 0x0004e20000100800 */
[----:B------:R-:W4:Y:S01]  /*10300*/  S2R R0, SR_TID.X ;  /* 0x0000000000007919 */ /* 0x000f220000002100 */
[----:B------:R-:W-:Y:S05]  /*10310*/  WARPSYNC.ALL ;  /* 0x0000000000007948 */ /* 0x000fea0003800000 */
[----:B----4-:R-:W-:Y:S01]  /*10320*/  LOP3.LUT R0, R0, 0x1f, RZ, 0xc0, !PT ;  /* 0x0000001f00007812 */ /* 0x010fe200078ec0ff */
[----:B------:R-:W-:Y:S03]  /*10330*/  BAR.SYNC.DEFER_BLOCKING 0x4, 0x180 ;  /* 0x0106000000007b1d */ /* 0x000fe60000010000 */
[----:B------:R-:W-:-:S13]  /*10340*/  ISETP.NE.AND P0, PT, R0, RZ, PT ;  /* 0x000000ff0000720c */ /* 0x000fda0003f05270 */
[----:B-1----:R-:W3:Y:S01]  /*10350*/  @!P0 S2R R3, SR_CgaCtaId ;  /* 0x0000000000038919 */ /* 0x002ee20000008800 */
[----:B------:R-:W-:-:S04]  /*10360*/  @!P0 MOV R0, 0x400 ;  /* 0x0000040000008802 */ /* 0x000fc80000000f00 */
[----:B---3--:R-:W-:-:S05]  /*10370*/  @!P0 LEA R2, R3, R0, 0x18 ;  /* 0x0000000003028211 */ /* 0x008fca00078ec0ff */
[----:B------:R2:W-:Y:S04]  /*10380*/  @!P0 STS.128 [R2+0x28cd0], R16 ;  /* 0x028cd01002008388 */ /* 0x0005e80000000c00 */
[----:B------:R2:W-:Y:S01]  /*10390*/  @!P0 STL [R1+0x4], R2 ;  /* 0x0000040201008387 */ /* 0x0005e20000100800 */
[----:B------:R-:W-:Y:S06]  /*103a0*/  BAR.ARV 0x5, 0x180 ;  /* 0x0146000000007b1d */ /* 0x000fec0000002000 */
.L_x_3754:
[----:B------:R-:W-:Y:S02]  /*103b0*/  ULDC UR4, c[0x0][0xc3c] ;  /* 0x00030f0000047ab9 */ /* 0x000fe40000000800 */
[----:B----4-:R-:W-:-:S13]  /*103c0*/  ISETP.GE.AND P0, PT, R19, UR4, PT ;  /* 0x0000000413007c0c */ /* 0x010fda000bf06270 */
[----:B------:R-:W-:Y:S05]  /*103d0*/  @!P0 BRA `(.L_x_3766) ;  /* 0xffffffa000808947 */ /* 0x000fea000383ffff */
[----:B------:R-:W-:Y:S05]  /*103e0*/  BSYNC B8 ;  /* 0x0000000000087941 */ /* 0x000fea0003800000 */
.L_x_3648:
[----:B---3--:R-:W3:Y:S01]  /*103f0*/  LDL.LU R0, [R1+0x3c] ;  /* 0x00003c0001007983 */ /* 0x008ee20000300800 */
[----:B------:R-:W-:Y:S01]  /*10400*/  BSSY B0, `(.L_x_3767) ;  /* 0x000000b000007945 */ /* 0x000fe20003800000 */
[----:B------:R-:W4:Y:S01]  /*10410*/  S2R R5, SR_CgaCtaId ;  /* 0x0000000000057919 */ /* 0x000f220000008800 */
[----:B---3--:R-:W-:-:S05]  /*10420*/  VIADD R0, R0, 0x1 ;  /* 0x0000000100007836 */ /* 0x008fca0000000000 */
[----:B--2---:R-:W-:-:S04]  /*10430*/  LEA.HI R2, R0, R0, RZ, 0x1 ;  /* 0x0000000000027211 */ /* 0x004fc800078f08ff */
[----:B-1----:R-:W-:-:S05]  /*10440*/  LOP3.LUT R3, R2, 0xfffffffe, RZ, 0xc0, !PT ;  /* 0xfffffffe02037812 */ /* 0x002fca00078ec0ff */
[----:B------:R-:W-:Y:S01]  /*10450*/  IMAD.IADD R3, R0, 0x1, -R3 ;  /* 0x0000000100037824 */ /* 0x000fe200078e0a03 */
[----:B------:R-:W-:-:S04]  /*10460*/  MOV R0, 0x400 ;  /* 0x0000040000007802 */ /* 0x000fc80000000f00 */
[----:B----4-:R-:W-:Y:S02]  /*10470*/  LEA R0, R5, R0, 0x18 ;  /* 0x0000000005007211 */ /* 0x010fe400078ec0ff */
[----:B------:R-:W-:-:S04]  /*10480*/  SHF.L.U32 R3, R3, 0x1f, RZ ;  /* 0x0000001f03037819 */ /* 0x000fc800000006ff */
[----:B------:R-:W1:Y:S02]  /*10490*/  SYNCS.PHASECHK.TRANS64.TRYWAIT P0, [R0+URZ+0x28c20], R3 ;  /* 0x028c2003000075a7 */ /* 0x000e64000800017f */
[----:B-1----:R-:W-:Y:S05]  /*104a0*/  @!P0 BRA `(.L_x_3768) ;  /* 0x0000001800048947 */ /* 0x002fea0003800000 */
.L_x_3829:
[----:B------:R-:W-:Y:S05]  /*104b0*/  BSYNC B0 ;  /* 0x0000000000007941 */ /* 0x000fea0003800000 */
.L_x_3767:
[----:B------:R-:W-:-:S03]  /*104c0*/  UMOV UR4, 0xffffffff ;  /* 0xffffffff00047882 */ /* 0x000fc60000000000 */
[----:B------:R-:W-:Y:S05]  /*104d0*/  BRA.DIV UR4, `(.L_x_3769) ;  /* 0x0000001a040c7947 */ /* 0x000fea000b800000 */
[----:B------:R-:W2:Y:S02]  /*104e0*/  S2R R2, SR_TID.X ;  /* 0x0000000000027919 */ /* 0x000ea40000002100 */
[----:B--2---:R-:W-:-:S04]  /*104f0*/  SHF.R.U32.HI R2, RZ, 0x5, R2 ;  /* 0x00000005ff027819 */ /* 0x004fc80000011602 */
[----:B------:R-:W-:-:S05]  /*10500*/  LOP3.LUT R2, R2, 0x3, RZ, 0xc0, !PT ;  /* 0x0000000302027812 */ /* 0x000fca00078ec0ff */
[----:B------:R2:W3:Y:S02]  /*10510*/  SHFL.IDX PT, R14, R2, RZ, 0x1f ;  /* 0x00001fff020e7589 */ /* 0x0004e400000e0000 */
.L_x_3832:
[----:B---3--:R-:W-:Y:S01]  /*10520*/  ISETP.NE.AND P0, PT, R14, RZ, PT ;  /* 0x000000ff0e00720c */ /* 0x008fe20003f05270 */
[----:B------:R-:W-:-:S12]  /*10530*/  BSSY B0, `(.L_x_3770) ;  /* 0x0000027000007945 */ /* 0x000fd80003800000 */
[----:B------:R-:W-:Y:S05]  /*10540*/  @P0 BRA `(.L_x_3771) ;  /* 0x0000000000940947 */ /* 0x000fea0003800000 */
[----:B------:R-:W-:-:S03]  /*10550*/  UMOV UR4, 0xffffffff ;  /* 0xffffffff00047882 */ /* 0x000fc60000000000 */
[----:B------:R-:W-:Y:S05]  /*10560*/  BRA.DIV UR4, `(.L_x_3772) ;  /* 0x0000001a041c7947 */ /* 0x000fea000b800000 */
[----:B------:R-:W-:-:S13]  /*10570*/  ELECT P6, URZ, PT ;  /* 0x00000000003f782f */ /* 0x000fda00038c0000 */
.L_x_3835:
[----:B------:R-:W-:Y:S05]  /*10580*/  @!P6 BRA `(.L_x_3771) ;  /* 0x000000000084e947 */ /* 0x000fea0003800000 */
[----:B------:R-:W-:-:S06]  /*10590*/  ULOP3.LUT UR4, UR36, 0x2, URZ, 0xfc, !UPT ;  /* 0x0000000224047892 */ /* 0x000fcc000f8efc3f */
[----:B--2---:R-:W-:-:S05]  /*105a0*/  IMAD.U32 R2, RZ, RZ, UR4 ;  /* 0x00000004ff027e24 */ /* 0x004fca000f8e00ff */
[----:B------:R-:W-:-:S13]  /*105b0*/  ISETP.NE.AND P2, PT, R2, 0x3, PT ;  /* 0x000000030200780c */ /* 0x000fda0003f45270 */
[----:B------:R-:W-:Y:S05]  /*105c0*/  @!P2 BRA `(.L_x_3773) ;  /* 0x000000000004a947 */ /* 0x000fea0003800000 */
[----:B------:R-:W-:Y:S01]  /*105d0*/  BPT.TRAP 0x1 ;  /* 0x000000040000795c */ /* 0x000fe20000300000 */
.L_x_3773:
[----:B-1----:R-:W2:Y:S04]  /*105e0*/  LDL R3, [R1+0x8] ;  /* 0x0000080001037983 */ /* 0x002ea80000100800 */
[----:B0-----:R-:W3:Y:S01]  /*105f0*/  LDL.LU R7, [R1+0x10] ;  /* 0x0000100001077983 */ /* 0x001ee20000300800 */
        /* <DEDUP_REMOVED lines=12> */
.L_x_3836:
[----:B------:R-:W1:Y:S02]  /*106c0*/  SYNCS.PHASECHK.TRANS64.TRYWAIT P0, [R7+URZ], R2 ;  /* 0x00000002070075a7 */ /* 0x000e64000800017f */
[----:B-1----:R-:W-:Y:S05]  /*106d0*/  @!P0 BRA `(.L_x_3775) ;  /* 0x0000001400f48947 */ /* 0x002fea0003800000 */
.L_x_3837:
[----:B------:R-:W-:Y:S05]  /*106e0*/  @!P2 BRA `(.L_x_3776) ;  /* 0x000000000004a947 */ /* 0x000fea0003800000 */
[----:B------:R-:W-:Y:S01]  /*106f0*/  BPT.TRAP 0x1 ;  /* 0x000000040000795c */ /* 0x000fe20000300000 */
.L_x_3776:
[----:B------:R-:W2:Y:S01]  /*10700*/  LDL.LU R4, [R1+0x8] ;  /* 0x0000080001047983 */ /* 0x000ea20000300800 */
[----:B------:R-:W-:-:S04]  /*10710*/  VIADD R0, R0, 0x28c60 ;  /* 0x00028c6000007836 */ /* 0x000fc80000000000 */
[----:B--2---:R-:W-:-:S04]  /*10720*/  IMAD R4, R4, 0x8, R0 ;  /* 0x0000000804047824 */ /* 0x004fc800078e0200 */
[----:B------:R-:W2:Y:S02]  /*10730*/  SYNCS.PHASECHK.TRANS64.TRYWAIT P0, [R4+URZ], R5 ;  /* 0x00000005040075a7 */ /* 0x000ea4000800017f */
[----:B--2---:R-:W-:Y:S05]  /*10740*/  @!P0 BRA `(.L_x_3777) ;  /* 0x0000001400ec8947 */ /* 0x004fea0003800000 */
.L_x_3838:
[----:B------:R-:W-:-:S07]  /*10750*/  IMAD R3, R3, 0x8, R0 ;  /* 0x0000000803037824 */ /* 0x000fce00078e0200 */
.L_x_3778:
[----:B---3--:R3:W4:Y:S02]  /*10760*/  SYNCS.PHASECHK.TRANS64.TRYWAIT P0, [R3+URZ], R2 ;  /* 0x00000002030075a7 */ /* 0x008724000800017f */
[----:B----4-:R-:W-:Y:S05]  /*10770*/  @!P0 NANOSLEEP.SYNCS 0x989680 ;  /* 0x009896800000895d */ /* 0x010fea0003900000 */
[----:B------:R-:W4:Y:S02]  /*10780*/  @!P0 SYNCS.PHASECHK.TRANS64 P0, [R3+URZ], R2 ;  /* 0x00000002030085a7 */ /* 0x000f24000800007f */
[----:B----4-:R-:W-:Y:S05]  /*10790*/  @!P0 BRA `(.L_x_3778) ;  /* 0xfffffffc00f08947 */ /* 0x010fea000383ffff */
.L_x_3771:
[----:B------:R-:W-:Y:S05]  /*107a0*/  BSYNC B0 ;  /* 0x0000000000007941 */ /* 0x000fea0003800000 */
.L_x_3770:
[----:B------:R-:W-:Y:S05]  /*107b0*/  EXIT ;  /* 0x000000000000794d */ /* 0x000fea0003800000 */
.L_x_3599:
[----:B0-----:R-:W-:-:S04]  /*107c0*/  IMAD.U32 R3, RZ, RZ, UR16 ;  /* 0x00000010ff037e24 */ /* 0x001fc8000f8e00ff */
[----:B------:R0:W1:Y:S03]  /*107d0*/  SYNCS.PHASECHK.TRANS64.TRYWAIT P0, [R3+URZ+0x28c50], R0 ;  /* 0x028c5000030075a7 */ /* 0x000066000800017f */
[----:B-1----:R-:W-:Y:S05]  /*107e0*/  @!P0 NANOSLEEP.SYNCS 0x989680 ;  /* 0x009896800000895d */ /* 0x002fea0003900000 */
[----:B------:R-:W1:Y:S02]  /*107f0*/  @!P0 SYNCS.PHASECHK.TRANS64 P0, [R3+URZ+0x28c50], R0 ;  /* 0x028c5000030085a7 */ /* 0x000e64000800007f */
[----:B-1----:R-:W-:Y:S05]  /*10800*/  @!P0 BRA `(.L_x_3599) ;  /* 0xfffffffc00ec8947 */ /* 0x002fea000383ffff */
[----:B------:R-:W-:Y:S05]  /*10810*/  BRA `(.L_x_3779) ;  /* 0xffffff1000487947 */ /* 0x000fea000383ffff */
.L_x_3604:
[----:B-1----:R-:W-:-:S04]  /*10820*/  IMAD.U32 R3, RZ, RZ, UR6 ;  /* 0x00000006ff037e24 */ /* 0x002fc8000f8e00ff */
[----:B------:R1:W2:Y:S03]  /*10830*/  SYNCS.PHASECHK.TRANS64.TRYWAIT P0, [R3+URZ+0x28c50], R0 ;  /* 0x028c5000030075a7 */ /* 0x0002a6000800017f */
[----:B--2---:R-:W-:Y:S05]  /*10840*/  @!P0 NANOSLEEP.SYNCS 0x989680 ;  /* 0x009896800000895d */ /* 0x004fea0003900000 */
[----:B------:R-:W2:Y:S02]  /*10850*/  @!P0 SYNCS.PHASECHK.TRANS64 P0, [R3+URZ+0x28c50], R0 ;  /* 0x028c5000030085a7 */ /* 0x000ea4000800007f */
[----:B--2---:R-:W-:Y:S05]  /*10860*/  @!P0 BRA `(.L_x_3604) ;  /* 0xfffffffc00ec8947 */ /* 0x004fea000383ffff */
[----:B------:R-:W-:Y:S05]  /*10870*/  BRA `(.L_x_3603) ;  /* 0xffffff1c00547947 */ /* 0x000fea000383ffff */
.L_x_3607:
[----:B0-----:R-:W-:-:S04]  /*10880*/  IMAD.U32 R3, RZ, RZ, UR42 ;  /* 0x0000002aff037e24 */ /* 0x001fc8000f8e00ff */
[----:B------:R0:W1:Y:S03]  /*10890*/  SYNCS.PHASECHK.TRANS64.TRYWAIT P1, [R3+URZ+0x28c00], R0 ;  /* 0x028c0000030075a7 */ /* 0x000066000802017f */
[----:B-1----:R-:W-:Y:S05]  /*108a0*/  @!P1 NANOSLEEP.SYNCS 0x989680 ;  /* 0x009896800000995d */ /* 0x002fea0003900000 */
[----:B------:R-:W1:Y:S02]  /*108b0*/  @!P1 SYNCS.PHASECHK.TRANS64 P1, [R3+URZ+0x28c00], R0 ;  /* 0x028c0000030095a7 */ /* 0x000e64000802007f */
[----:B-1----:R-:W-:Y:S05]  /*108c0*/  @!P1 BRA `(.L_x_3607) ;  /* 0xfffffffc00ec9947 */ /* 0x002fea000383ffff */
[----:B------:R-:W-:Y:S05]  /*108d0*/  BRA `(.L_x_3780) ;  /* 0xffffff2800b47947 */ /* 0x000fea000383ffff */
.L_x_3611:
[----:B--2---:R2:W3:Y:S02]  /*108e0*/  SYNCS.PHASECHK.TRANS64.TRYWAIT P1, [R7+URZ+0x28c30], R8 ;  /* 0x028c3008070075a7 */ /* 0x0044e4000802017f */
[----:B---3--:R-:W-:Y:S05]  /*108f0*/  @!P1 NANOSLEEP.SYNCS 0x989680 ;  /* 0x009896800000995d */ /* 0x008fea0003900000 */
[----:B------:R-:W3:Y:S02]  /*10900*/  @!P1 SYNCS.PHASECHK.TRANS64 P1, [R7+URZ+0x28c30], R8 ;  /* 0x028c3008070095a7 */ /* 0x000ee4000802007f */
[----:B---3--:R-:W-:Y:S05]  /*10910*/  @!P1 BRA `(.L_x_3611) ;  /* 0xfffffffc00f09947 */ /* 0x008fea000383ffff */
[----:B------:R-:W-:Y:S05]  /*10920*/  BRA `(.L_x_3610) ;  /* 0xffffff2800d07947 */ /* 0x000fea000383ffff */
.L_x_3615:
[----:B----4-:R4:W0:Y:S02]  /*10930*/  SYNCS.PHASECHK.TRANS64.TRYWAIT P2, [R7+URZ+0x28c50], R8 ;  /* 0x028c5008070075a7 */ /* 0x010824000804017f */
[----:B0-----:R-:W-:Y:S05]  /*10940*/  @!P2 NANOSLEEP.SYNCS 0x989680 ;  /* 0x009896800000a95d */ /* 0x001fea0003900000 */
[----:B------:R-:W0:Y:S02]  /*10950*/  @!P2 SYNCS.PHASECHK.TRANS64 P2, [R7+URZ+0x28c50], R8 ;  /* 0x028c50080700a5a7 */ /* 0x000e24000804007f */
[----:B0-----:R-:W-:Y:S05]  /*10960*/  @!P2 BRA `(.L_x_3615) ;  /* 0xfffffffc00f0a947 */ /* 0x001fea000383ffff */
[----:B------:R-:W-:Y:S05]  /*10970*/  BRA `(.L_x_3614) ;  /* 0xffffff3800e07947 */ /* 0x000fea000383ffff */
.L_x_3620:
[----:B--2---:R-:W-:-:S04]  /*10980*/  IMAD.U32 R3, RZ, RZ, UR22 ;  /* 0x00000016ff037e24 */ /* 0x004fc8000f8e00ff */
[----:B------:R2:W3:Y:S03]  /*10990*/  SYNCS.PHASECHK.TRANS64.TRYWAIT P3, [R3+URZ+0x28c30], R8 ;  /* 0x028c3008030075a7 */ /* 0x0004e6000806017f */
[----:B---3--:R-:W-:Y:S05]  /*109a0*/  @!P3 NANOSLEEP.SYNCS 0x989680 ;  /* 0x009896800000b95d */ /* 0x008fea0003900000 */
[----:B------:R-:W3:Y:S02]  /*109b0*/  @!P3 SYNCS.PHASECHK.TRANS64 P3, [R3+URZ+0x28c30], R8 ;  /* 0x028c30080300b5a7 */ /* 0x000ee4000806007f */
[----:B---3--:R-:W-:Y:S05]  /*109c0*/  @!P3 BRA `(.L_x_3620) ;  /* 0xfffffffc00ecb947 */ /* 0x008fea000383ffff */
[----:B------:R-:W-:Y:S05]  /*109d0*/  BRA `(.L_x_3619) ;  /* 0xffffff3c00b87947 */ /* 0x000fea000383ffff */
.L_x_3624:
[----:B--2---:R2:W4:Y:S02]  /*109e0*/  SYNCS.PHASECHK.TRANS64.TRYWAIT P3, [R171+URZ+0x28c50], R8 ;  /* 0x028c5008ab0075a7 */ /* 0x004524000806017f */
[----:B----4-:R-:W-:Y:S05]  /*109f0*/  @!P3 NANOSLEEP.SYNCS 0x989680 ;  /* 0x009896800000b95d */ /* 0x010fea0003900000 */
[----:B------:R-:W4:Y:S02]  /*10a00*/  @!P3 SYNCS.PHASECHK.TRANS64 P3, [R171+URZ+0x28c50], R8 ;  /* 0x028c5008ab00b5a7 */ /* 0x000f24000806007f */
[----:B----4-:R-:W-:Y:S05]  /*10a10*/  @!P3 BRA `(.L_x_3624) ;  /* 0xfffffffc00f0b947 */ /* 0x010fea000383ffff */
[----:B------:R-:W-:Y:S05]  /*10a20*/  BRA `(.L_x_3623) ;  /* 0xffffff5000ec7947 */ /* 0x000fea000383ffff */
.L_x_3660:
        /* <DEDUP_REMOVED lines=11> */
.L_x_3782:
[----:B------:R-:W-:Y:S05]  /*10ae0*/  BSYNC B0 ;  /* 0x0000000000007941 */ /* 0x000fea0003800000 */
.L_x_3781:
[----:B------:R-:W-:Y:S05]  /*10af0*/  BRA `(.L_x_3783) ;  /* 0xffffffa4009c7947 */ /* 0x000fea000383ffff */
.L_x_3662:
[----:B------:R-:W-:Y:S01]  /*10b00*/  BSSY B0, `(.L_x_3784) ;  /* 0x0000006000007945 */ /* 0x000fe20003800000 */
[----:B------:R-:W-:-:S07]  /*10b10*/  IMAD.MOV.U32 R15, RZ, RZ, -0x1 ;  /* 0xffffffffff0f7424 */ /* 0x000fce00078e00ff */
[----:B012---:R-:W-:Y:S05]  /*10b20*/  WARPSYNC.COLLECTIVE R15, `(.L_x_3785) ;  /* 0x000000000f0c7348 */ /* 0x007fea0003c00000 */
[----:B------:R-:W-:Y:S02]  /*10b30*/  ELECT P6, UR62, PT ;  /* 0x00000000003e782f */ /* 0x000fe400038c0000 */
[----:B------:R-:W-:Y:S01]  /*10b40*/  MOV R14, UR62 ;  /* 0x0000003e000e7c02 */ /* 0x000fe20008000f00 */
[----:B012---:R-:W-:Y:S10]  /*10b50*/  ENDCOLLECTIVE ;  /* 0x000000000000791b */ /* 0x007ff40003800000 */
.L_x_3785:
[----:B------:R-:W-:Y:S05]  /*10b60*/  BSYNC B0 ;  /* 0x0000000000007941 */ /* 0x000fea0003800000 */
.L_x_3784:
[----:B------:R-:W-:Y:S05]  /*10b70*/  BRA `(.L_x_3786) ;  /* 0xffffffa400a07947 */ /* 0x000fea000383ffff */
.L_x_3664:
[----:B--2---:R2:W3:Y:S02]  /*10b80*/  SYNCS.PHASECHK.TRANS64.TRYWAIT P0, [R0+URZ+0x28c40], R2 ;  /* 0x028c4002000075a7 */ /* 0x0044e4000800017f */
[----:B---3--:R-:W-:Y:S05]  /*10b90*/  @!P0 NANOSLEEP.SYNCS 0x989680 ;  /* 0x009896800000895d */ /* 0x008fea0003900000 */
[----:B------:R-:W3:Y:S02]  /*10ba0*/  @!P0 SYNCS.PHASECHK.TRANS64 P0, [R0+URZ+0x28c40], R2 ;  /* 0x028c4002000085a7 */ /* 0x000ee4000800007f */
[----:B---3--:R-:W-:Y:S05]  /*10bb0*/  @!P0 BRA `(.L_x_3664) ;  /* 0xfffffffc00f08947 */ /* 0x008fea000383ffff */
[----:B------:R-:W-:Y:S05]  /*10bc0*/  BRA `(.L_x_3787) ;  /* 0xffffffa8000c7947 */ /* 0x000fea000383ffff */
.L_x_3668:
[----:B------:R-:W2:Y:S01]  /*10bd0*/  LDL.LU R11, [R1+0x38] ;  /* 0x00003800010b7983 */ /* 0x000ea20000300800 */
[----:B------:R-:W-:Y:S02]  /*10be0*/  IMAD.MOV.U32 R13, RZ, RZ, R2 ;  /* 0x000000ffff0d7224 */ /* 0x000fe400078e0002 */
[----:B------:R-:W-:Y:S02]  /*10bf0*/  IMAD.MOV.U32 R12, RZ, RZ, RZ ;  /* 0x000000ffff0c7224 */ /* 0x000fe400078e00ff */
[----:B------:R-:W-:Y:S02]  /*10c00*/  IMAD.MOV.U32 R15, RZ, RZ, -0x1 ;  /* 0xffffffffff0f7424 */ /* 0x000fe400078e00ff */
[----:B------:R-:W-:Y:S02]  /*10c10*/  IMAD R17, R17, 0x40, R8 ;  /* 0x0000004011117824 */ /* 0x000fe400078e0208 */
[----:B--2---:R-:W-:Y:S02]  /*10c20*/  IMAD R0, R11, R7, RZ ;  /* 0x000000070b007224 */ /* 0x004fe400078e02ff */
[----:B------:R-:W-:-:S02]  /*10c30*/  IMAD.MOV.U32 R11, RZ, RZ, 0x181f ;  /* 0x0000181fff0b7424 */ /* 0x000fc400078e00ff */
[C---:B------:R-:W-:Y:S01]  /*10c40*/  VIADD R7, R17.reuse, 0x10 ;  /* 0x0000001011077836 */ /* 0x040fe20000000000 */
[----:B------:R-:W-:-:S13]  /*10c50*/  ISETP.GE.AND P1, PT, R17, R0, PT ;  /* 0x000000001100720c */ /* 0x000fda0003f26270 */
[----:B-----5:R-:W-:Y:S05]  /*10c60*/  WARPSYNC.COLLECTIVE R15, `(.L_x_3788) ;  /* 0x000000000f087348 */ /* 0x020fea0003c00000 */
[----:B------:R0:W1:Y:S02]  /*10c70*/  SHFL.IDX P6, R14, R13, R12, R11 ;  /* 0x0000000c0d0e7389 */ /* 0x00006400000c000b */
[----:B01---5:R-:W-:Y:S01]  /*10c80*/  ENDCOLLECTIVE ;  /* 0x000000000000791b */ /* 0x023fe20003800000 */
.L_x_3788:
[----:B------:R-:W-:Y:S02]  /*10c90*/  IMAD.MOV.U32 R13, RZ, RZ, R3 ;  /* 0x000000ffff0d7224 */ /* 0x000fe400078e0003 */
[----:B------:R-:W-:-:S07]  /*10ca0*/  IMAD.MOV.U32 R4, RZ, RZ, R14 ;  /* 0x000000ffff047224 */ /* 0x000fce00078e000e */
[----:B------:R-:W-:Y:S05]  /*10cb0*/  WARPSYNC.COLLECTIVE R15, `(.L_x_3789) ;  /* 0x000000000f087348 */ /* 0x000fea0003c00000 */
[----:B------:R0:W1:Y:S02]  /*10cc0*/  SHFL.IDX P6, R14, R13, R12, R11 ;  /* 0x0000000c0d0e7389 */ /* 0x00006400000c000b */
[----:B01----:R-:W-:Y:S01]  /*10cd0*/  ENDCOLLECTIVE ;  /* 0x000000000000791b */ /* 0x003fe20003800000 */
.L_x_3789:
[----:B------:R-:W-:Y:S02]  /*10ce0*/  IMAD.MOV.U32 R13, RZ, RZ, R2 ;  /* 0x000000ffff0d7224 */ /* 0x000fe400078e0002 */
[----:B------:R-:W-:Y:S02]  /*10cf0*/  IMAD.MOV.U32 R12, RZ, RZ, 0x1 ;  /* 0x00000001ff0c7424 */ /* 0x000fe400078e00ff */
[----:B------:R-:W-:-:S07]  /*10d00*/  IMAD.MOV.U32 R5, RZ, RZ, R14 ;  /* 0x000000ffff057224 */ /* 0x000fce00078e000e */
[----:B------:R-:W-:Y:S05]  /*10d10*/  WARPSYNC.COLLECTIVE R15, `(.L_x_3790) ;  /* 0x000000000f087348 */ /* 0x000fea0003c00000 */
[----:B------:R0:W1:Y:S02]  /*10d20*/  SHFL.IDX P6, R14, R13, R12, R11 ;  /* 0x0000000c0d0e7389 */ /* 0x00006400000c000b */
[----:B01----:R-:W-:Y:S01]  /*10d30*/  ENDCOLLECTIVE ;  /* 0x000000000000791b */ /* 0x003fe20003800000 */
.L_x_3790:
        /* <DEDUP_REMOVED lines=10> */
.L_x_3791:
        /* <DEDUP_REMOVED lines=11> */
.L_x_3792:
        /* <DEDUP_REMOVED lines=10> */
.L_x_3793:
[----:B------:R-:W-:Y:S01]  /*10f30*/  @!PT LDS RZ, [RZ] ;  /* 0x00000000fffff984 */ /* 0x000fe20000000800 */
[----:B------:R-:W-:Y:S01]  /*10f40*/  @!PT LDS RZ, [RZ] ;  /* 0x00000000fffff984 */ /* 0x000fe20000000800 */
[----:B------:R-:W-:Y:S01]  /*10f50*/  @!PT LDS RZ, [RZ] ;  /* 0x00000000fffff984 */ /* 0x000fe20000000800 */
[----:B------:R0:W-:Y:S01]  /*10f60*/  @!P1 LDGSTS.E.BYPASS.LTC128B.128 [R9+0x20c00], desc[UR40][R4.64], !P0 ;  /* 0x20c0000004099fae */ /* 0x0001e2000c101d68 */
[----:B------:R-:W-:Y:S02]  /*10f70*/  IMAD.MOV.U32 R13, RZ, RZ, R2 ;  /* 0x000000ffff0d7224 */ /* 0x000fe400078e0002 */
[----:B0-----:R-:W-:Y:S02]  /*10f80*/  VIADD R4, R17, 0x20 ;  /* 0x0000002011047836 */ /* 0x001fe40000000000 */
[----:B------:R-:W-:-:S03]  /*10f90*/  IMAD.MOV.U32 R12, RZ, RZ, 0x3 ;  /* 0x00000003ff0c7424 */ /* 0x000fc600078e00ff */
[----:B------:R-:W-:Y:S01]  /*10fa0*/  ISETP.GE.AND P1, PT, R4, R0, PT ;  /* 0x000000000400720c */ /* 0x000fe20003f26270 */
[----:B------:R-:W-:-:S12]  /*10fb0*/  IMAD.MOV.U32 R4, RZ, RZ, R14 ;  /* 0x000000ffff047224 */ /* 0x000fd800078e000e */
[----:B------:R-:W-:Y:S05]  /*10fc0*/  WARPSYNC.COLLECTIVE R15, `(.L_x_3794) ;  /* 0x000000000f087348 */ /* 0x000fea0003c00000 */
[----:B------:R0:W1:Y:S02]  /*10fd0*/  SHFL.IDX P6, R14, R13, R12, R11 ;  /* 0x0000000c0d0e7389 */ /* 0x00006400000c000b */
[----:B01----:R-:W-:Y:S01]  /*10fe0*/  ENDCOLLECTIVE ;  /* 0x000000000000791b */ /* 0x003fe20003800000 */
.L_x_3794:
        /* <DEDUP_REMOVED lines=14> */
.L_x_3795:
[----:B------:R-:W-:Y:S01]  /*110d0*/  IMAD.MOV.U32 R3, RZ, RZ, R14 ;  /* 0x000000ffff037224 */ /* 0x000fe200078e000e */
[----:B------:R-:W-:Y:S06]  /*110e0*/  BRA `(.L_x_3796) ;  /* 0xffffffac00707947 */ /* 0x000fec000383ffff */
.L_x_3671:
[----:B0-----:R-:W2:Y:S02]  /*110f0*/  LDL R2, [R1+0x4] ;  /* 0x0000040001027983 */ /* 0x001ea40000100800 */
[----:B--2---:R0:W1:Y:S02]  /*11100*/  SYNCS.PHASECHK.TRANS64.TRYWAIT P0, [R2+URZ+0x28c20], R0 ;  /* 0x028c2000020075a7 */ /* 0x004064000800017f */
[----:B-1----:R-:W-:Y:S05]  /*11110*/  @!P0 NANOSLEEP.SYNCS 0x989680 ;  /* 0x009896800000895d */ /* 0x002fea0003900000 */
[----:B------:R-:W1:Y:S02]  /*11120*/  @!P0 SYNCS.PHASECHK.TRANS64 P0, [R2+URZ+0x28c20], R0 ;  /* 0x028c2000020085a7 */ /* 0x000e64000800007f */
[----:B-1----:R-:W-:Y:S05]  /*11130*/  @!P0 BRA `(.L_x_3671) ;  /* 0xfffffffc00ec8947 */ /* 0x002fea000383ffff */
[----:B------:R-:W-:Y:S05]  /*11140*/  BRA `(.L_x_3797) ;  /* 0xffffffac00d07947 */ /* 0x000fea000383ffff */
.L_x_3675:
[----:B0-----:R0:W1:Y:S02]  /*11150*/  SYNCS.PHASECHK.TRANS64.TRYWAIT P0, [R3+URZ+0x28c60], R0 ;  /* 0x028c6000030075a7 */ /* 0x001064000800017f */
[----:B-1----:R-:W-:Y:S05]  /*11160*/  @!P0 NANOSLEEP.SYNCS 0x989680 ;  /* 0x009896800000895d */ /* 0x002fea0003900000 */
[----:B------:R-:W1:Y:S02]  /*11170*/  @!P0 SYNCS.PHASECHK.TRANS64 P0, [R3+URZ+0x28c60], R0 ;  /* 0x028c6000030085a7 */ /* 0x000e64000800007f */
[----:B-1----:R-:W-:Y:S05]  /*11180*/  @!P0 BRA `(.L_x_3675) ;  /* 0xfffffffc00f08947 */ /* 0x002fea000383ffff */
[----:B------:R-:W-:Y:S05]  /*11190*/  BRA `(.L_x_3798) ;  /* 0xffffffb000007947 */ /* 0x000fea000383ffff */
.L_x_3694:
[----:B-1----:R1:W2:Y:S02]  /*111a0*/  SYNCS.PHASECHK.TRANS64.TRYWAIT P0, [R3+URZ+0x28c40], R2 ;  /* 0x028c4002030075a7 */ /* 0x0022a4000800017f */
[----:B--2---:R-:W-:Y:S05]  /*111b0*/  @!P0 NANOSLEEP.SYNCS 0x989680 ;  /* 0x009896800000895d */ /* 0x004fea0003900000 */
[----:B------:R-:W2:Y:S02]  /*111c0*/  @!P0 SYNCS.PHASECHK.TRANS64 P0, [R3+URZ+0x28c40], R2 ;  /* 0x028c4002030085a7 */ /* 0x000ea4000800007f */
[----:B--2---:R-:W-:Y:S05]  /*111d0*/  @!P0 BRA `(.L_x_3694) ;  /* 0xfffffffc00f08947 */ /* 0x004fea000383ffff */
[----:B------:R-:W-:Y:S05]  /*111e0*/  BRA `(.L_x_3799) ;  /* 0xffffffbc00307947 */ /* 0x000fea000383ffff */
.L_x_3699:
[----:B0-----:R0:W2:Y:S02]  /*111f0*/  SYNCS.PHASECHK.TRANS64.TRYWAIT P0, [R3+URZ+0x28c60], R2 ;  /* 0x028c6002030075a7 */ /* 0x0010a4000800017f */
[----:B--2---:R-:W-:Y:S05]  /*11200*/  @!P0 NANOSLEEP.SYNCS 0x989680 ;  /* 0x009896800000895d */ /* 0x004fea0003900000 */
[----:B------:R-:W2:Y:S02]  /*11210*/  @!P0 SYNCS.PHASECHK.TRANS64 P0, [R3+URZ+0x28c60], R2 ;  /* 0x028c6002030085a7 */ /* 0x000ea4000800007f */
[----:B--2---:R-:W-:Y:S05]  /*11220*/  @!P0 BRA `(.L_x_3699) ;  /* 0xfffffffc00f08947 */ /* 0x004fea000383ffff */
[----:B------:R-:W-:Y:S05]  /*11230*/  BRA `(.L_x_3800) ;  /* 0xffffffbc00b87947 */ /* 0x000fea000383ffff */
.L_x_3714:
[----:B0-----:R0:W1:Y:S02]  /*11240*/  SYNCS.PHASECHK.TRANS64.TRYWAIT P0, [R4+URZ+0x28c40], R2 ;  /* 0x028c4002040075a7 */ /* 0x001064000800017f */
[----:B-1----:R-:W-:Y:S05]  /*11250*/  @!P0 NANOSLEEP.SYNCS 0x989680 ;  /* 0x009896800000895d */ /* 0x002fea0003900000 */
[----:B------:R-:W1:Y:S02]  /*11260*/  @!P0 SYNCS.PHASECHK.TRANS64 P0, [R4+URZ+0x28c40], R2 ;  /* 0x028c4002040085a7 */ /* 0x000e64000800007f */
[----:B-1----:R-:W-:Y:S05]  /*11270*/  @!P0 BRA `(.L_x_3714) ;  /* 0xfffffffc00f08947 */ /* 0x002fea000383ffff */
[----:B------:R-:W-:Y:S05]  /*11280*/  BRA `(.L_x_3801) ;  /* 0xffffffc800c87947 */ /* 0x000fea000383ffff */
.L_x_3719:
[----:B-1----:R1:W2:Y:S02]  /*11290*/  SYNCS.PHASECHK.TRANS64.TRYWAIT P0, [R4+URZ+0x28c60], R2 ;  /* 0x028c6002040075a7 */ /* 0x0022a4000800017f */
[----:B--2---:R-:W-:Y:S05]  /*112a0*/  @!P0 NANOSLEEP.SYNCS 0x989680 ;  /* 0x009896800000895d */ /* 0x004fea0003900000 */
[----:B------:R-:W2:Y:S02]  /*112b0*/  @!P0 SYNCS.PHASECHK.TRANS64 P0, [R4+URZ+0x28c60], R2 ;  /* 0x028c6002040085a7 */ /* 0x000ea4000800007f */
[----:B--2---:R-:W-:Y:S05]  /*112c0*/  @!P0 BRA `(.L_x_3719) ;  /* 0xfffffffc00f08947 */ /* 0x004fea000383ffff */
[----:B------:R-:W-:Y:S05]  /*112d0*/  BRA `(.L_x_3802) ;  /* 0xffffffcc004c7947 */ /* 0x000fea000383ffff */
.L_x_3734:
[----:B-1----:R1:W2:Y:S02]  /*112e0*/  SYNCS.PHASECHK.TRANS64.TRYWAIT P0, [R4+URZ+0x28c40], R2 ;  /* 0x028c4002040075a7 */ /* 0x0022a4000800017f */
[----:B--2---:R-:W-:Y:S05]  /*112f0*/  @!P0 NANOSLEEP.SYNCS 0x989680 ;  /* 0x009896800000895d */ /* 0x004fea0003900000 */
[----:B------:R-:W2:Y:S02]  /*11300*/  @!P0 SYNCS.PHASECHK.TRANS64 P0, [R4+URZ+0x28c40], R2 ;  /* 0x028c4002040085a7 */ /* 0x000ea4000800007f */
[----:B--2---:R-:W-:Y:S05]  /*11310*/  @!P0 BRA `(.L_x_3734) ;  /* 0xfffffffc00f08947 */ /* 0x004fea000383ffff */
[----:B------:R-:W-:Y:S05]  /*11320*/  BRA `(.L_x_3803) ;  /* 0xffffffd800387947 */ /* 0x000fea000383ffff */
.L_x_3739:
[----:B0-----:R0:W2:Y:S02]  /*11330*/  SYNCS.PHASECHK.TRANS64.TRYWAIT P0, [R4+URZ+0x28c60], R2 ;  /* 0x028c6002040075a7 */ /* 0x0010a4000800017f */
[----:B--2---:R-:W-:Y:S05]  /*11340*/  @!P0 NANOSLEEP.SYNCS 0x989680 ;  /* 0x009896800000895d */ /* 0x004fea0003900000 */
[----:B------:R-:W2:Y:S02]  /*11350*/  @!P0 SYNCS.PHASECHK.TRANS64 P0, [R4+URZ+0x28c60], R2 ;  /* 0x028c6002040085a7 */ /* 0x000ea4000800007f */
[----:B--2---:R-:W-:Y:S05]  /*11360*/  @!P0 BRA `(.L_x_3739) ;  /* 0xfffffffc00f08947 */ /* 0x004fea000383ffff */
[----:B------:R-:W-:Y:S05]  /*11370*/  BRA `(.L_x_3804) ;  /* 0xffffffd800c07947 */ /* 0x000fea000383ffff */
.L_x_3755:
[----:B------:R-:W-:Y:S01]  /*11380*/  BSSY B0, `(.L_x_3805) ;  /* 0x0000008000007945 */ /* 0x000fe20003800000 */
[----:B------:R-:W-:Y:S02]  /*11390*/  IMAD.MOV.U32 R13, RZ, RZ, R16 ;  /* 0x000000ffff0d7224 */ /* 0x000fe400078e0010 */
[----:B0-----:R-:W-:Y:S02]  /*113a0*/  IMAD.MOV.U32 R12, RZ, RZ, RZ ;  /* 0x000000ffff0c7224 */ /* 0x001fe400078e00ff */
[----:B------:R-:W-:Y:S02]  /*113b0*/  IMAD.MOV.U32 R11, RZ, RZ, 0x1f ;  /* 0x0000001fff0b7424 */ /* 0x000fe400078e00ff */
[----:B------:R-:W-:-:S07]  /*113c0*/  IMAD.MOV.U32 R15, RZ, RZ, -0x1 ;  /* 0xffffffffff0f7424 */ /* 0x000fce00078e00ff */
[----:B-1---5:R-:W-:Y:S05]  /*113d0*/  WARPSYNC.COLLECTIVE R15, `(.L_x_3806) ;  /* 0x000000000f087348 */ /* 0x022fea0003c00000 */
[----:B------:R0:W2:Y:S02]  /*113e0*/  SHFL.IDX P6, R14, R13, R12, R11 ;  /* 0x0000000c0d0e7389 */ /* 0x0000a400000c000b */
[----:B012--5:R-:W-:Y:S01]  /*113f0*/  ENDCOLLECTIVE ;  /* 0x000000000000791b */ /* 0x027fe20003800000 */
.L_x_3806:
[----:B------:R-:W-:Y:S05]  /*11400*/  BSYNC B0 ;  /* 0x0000000000007941 */ /* 0x000fea0003800000 */
.L_x_3805:
        /* <DEDUP_REMOVED lines=9> */
.L_x_3807:
        /* <DEDUP_REMOVED lines=18> */
.L_x_3808:
[----:B------:R-:W-:Y:S01]  /*115c0*/  IMAD.MOV.U32 R12, RZ, RZ, 0x2 ;  /* 0x00000002ff0c7424 */ /* 0x000fe200078e00ff */
[----:B------:R-:W-:-:S05]  /*115d0*/  SEL R5, R14, RZ, P1 ;  /* 0x000000ff0e057207 */ /* 0x000fca0000800000 */
[----:B------:R-:W-:-:S04]  /*115e0*/  IMAD.IADD R3, R2, 0x1, R5 ;  /* 0x0000000102037824 */ /* 0x000fc800078e0205 */
[----:B------:R-:W-:-:S07]  /*115f0*/  IMAD.MOV.U32 R13, RZ, RZ, R3 ;  /* 0x000000ffff0d7224 */ /* 0x000fce00078e0003 */
[----:B------:R-:W-:Y:S05]  /*11600*/  WARPSYNC.COLLECTIVE R15, `(.L_x_3809) ;  /* 0x000000000f087348 */ /* 0x000fea0003c00000 */
[----:B------:R0:W1:Y:S02]  /*11610*/  SHFL.UP P6, R14, R13, R12, R11 ;  /* 0x0400000c0d0e7389 */ /* 0x00006400000c000b */
[----:B01----:R-:W-:Y:S01]  /*11620*/  ENDCOLLECTIVE ;  /* 0x000000000000791b */ /* 0x003fe20003800000 */
.L_x_3809:
[----:B------:R-:W-:Y:S01]  /*11630*/  IMAD.MOV.U32 R12, RZ, RZ, 0x4 ;  /* 0x00000004ff0c7424 */ /* 0x000fe200078e00ff */
[----:B------:R-:W-:-:S05]  /*11640*/  SEL R14, R14, RZ, P2 ;  /* 0x000000ff0e0e7207 */ /* 0x000fca0001000000 */
[----:B------:R-:W-:-:S04]  /*11650*/  IMAD.IADD R3, R3, 0x1, R14 ;  /* 0x0000000103037824 */ /* 0x000fc800078e020e */
[----:B------:R-:W-:-:S07]  /*11660*/  IMAD.MOV.U32 R13, RZ, RZ, R3 ;  /* 0x000000ffff0d7224 */ /* 0x000fce00078e0003 */
[----:B------:R-:W-:Y:S05]  /*11670*/  WARPSYNC.COLLECTIVE R15, `(.L_x_3810) ;  /* 0x000000000f087348 */ /* 0x000fea0003c00000 */
[----:B------:R0:W1:Y:S02]  /*11680*/  SHFL.UP P6, R14, R13, R12, R11 ;  /* 0x0400000c0d0e7389 */ /* 0x00006400000c000b */
[----:B01----:R-:W-:Y:S01]  /*11690*/  ENDCOLLECTIVE ;  /* 0x000000000000791b */ /* 0x003fe20003800000 */
.L_x_3810:
[----:B------:R-:W-:Y:S01]  /*116a0*/  IMAD.MOV.U32 R12, RZ, RZ, 0x8 ;  /* 0x00000008ff0c7424 */ /* 0x000fe200078e00ff */
[----:B------:R-:W-:-:S05]  /*116b0*/  SEL R14, R14, RZ, P3 ;  /* 0x000000ff0e0e7207 */ /* 0x000fca0001800000 */
[----:B------:R-:W-:-:S04]  /*116c0*/  IMAD.IADD R3, R3, 0x1, R14 ;  /* 0x0000000103037824 */ /* 0x000fc800078e020e */
[----:B------:R-:W-:-:S07]  /*116d0*/  IMAD.MOV.U32 R13, RZ, RZ, R3 ;  /* 0x000000ffff0d7224 */ /* 0x000fce00078e0003 */
[----:B------:R-:W-:Y:S05]  /*116e0*/  WARPSYNC.COLLECTIVE R15, `(.L_x_3811) ;  /* 0x000000000f087348 */ /* 0x000fea0003c00000 */
[----:B------:R0:W1:Y:S02]  /*116f0*/  SHFL.UP P6, R14, R13, R12, R11 ;  /* 0x0400000c0d0e7389 */ /* 0x00006400000c000b */
[----:B01----:R-:W-:Y:S01]  /*11700*/  ENDCOLLECTIVE ;  /* 0x000000000000791b */ /* 0x003fe20003800000 */
.L_x_3811:
[----:B------:R-:W-:Y:S01]  /*11710*/  IMAD.MOV.U32 R12, RZ, RZ, 0x10 ;  /* 0x00000010ff0c7424 */ /* 0x000fe200078e00ff */
[----:B------:R-:W-:-:S05]  /*11720*/  SEL R14, R14, RZ, P4 ;  /* 0x000000ff0e0e7207 */ /* 0x000fca0002000000 */
[----:B------:R-:W-:-:S04]  /*11730*/  IMAD.IADD R3, R3, 0x1, R14 ;  /* 0x0000000103037824 */ /* 0x000fc800078e020e */
[----:B------:R-:W-:-:S07]  /*11740*/  IMAD.MOV.U32 R13, RZ, RZ, R3 ;  /* 0x000000ffff0d7224 */ /* 0x000fce00078e0003 */
[----:B------:R-:W-:Y:S05]  /*11750*/  WARPSYNC.COLLECTIVE R15, `(.L_x_3812) ;  /* 0x000000000f087348 */ /* 0x000fea0003c00000 */
[----:B------:R0:W1:Y:S02]  /*11760*/  SHFL.UP P6, R14, R13, R12, R11 ;  /* 0x0400000c0d0e7389 */ /* 0x00006400000c000b */
[----:B01----:R-:W-:Y:S01]  /*11770*/  ENDCOLLECTIVE ;  /* 0x000000000000791b */ /* 0x003fe20003800000 */
.L_x_3812:
        /* <DEDUP_REMOVED lines=8> */
.L_x_3813:
[----:B------:R-:W-:Y:S05]  /*11800*/  BRA `(.L_x_3814) ;  /* 0xffffffe400307947 */ /* 0x000fea000383ffff */
.L_x_3760:
[----:B------:R-:W-:Y:S01]  /*11810*/  BSSY B0, `(.L_x_3815) ;  /* 0x0000008000007945 */ /* 0x000fe20003800000 */
[----:B-----5:R-:W-:Y:S02]  /*11820*/  IMAD.MOV.U32 R13, RZ, RZ, R2 ;  /* 0x000000ffff0d7224 */ /* 0x020fe400078e0002 */
[----:B0-----:R-:W-:Y:S02]  /*11830*/  IMAD.MOV.U32 R12, RZ, RZ, 0x1 ;  /* 0x00000001ff0c7424 */ /* 0x001fe400078e00ff */
[----:B------:R-:W-:Y:S02]  /*11840*/  IMAD.MOV.U32 R11, RZ, RZ, RZ ;  /* 0x000000ffff0b7224 */ /* 0x000fe400078e00ff */
[----:B------:R-:W-:-:S07]  /*11850*/  IMAD.MOV.U32 R15, RZ, RZ, -0x1 ;  /* 0xffffffffff0f7424 */ /* 0x000fce00078e00ff */
[----:B-12---:R-:W-:Y:S05]  /*11860*/  WARPSYNC.COLLECTIVE R15, `(.L_x_3816) ;  /* 0x000000000f087348 */ /* 0x006fea0003c00000 */
[----:B------:R0:W3:Y:S02]  /*11870*/  SHFL.UP P6, R14, R13, R12, R11 ;  /* 0x0400000c0d0e7389 */ /* 0x0000e400000c000b */
[----:B0123--:R-:W-:Y:S01]  /*11880*/  ENDCOLLECTIVE ;  /* 0x000000000000791b */ /* 0x00ffe20003800000 */
.L_x_3816:
[----:B------:R-:W-:Y:S05]  /*11890*/  BSYNC B0 ;  /* 0x0000000000007941 */ /* 0x000fea0003800000 */
.L_x_3815:
        /* <DEDUP_REMOVED lines=9> */
.L_x_3817:
[----:B------:R-:W-:Y:S01]  /*11930*/  IMAD.MOV.U32 R12, RZ, RZ, 0x4 ;  /* 0x00000004ff0c7424 */ /* 0x000fe200078e00ff */
[----:B------:R-:W-:-:S05]  /*11940*/  SEL R14, R14, RZ, P2 ;  /* 0x000000ff0e0e7207 */ /* 0x000fca0001000000 */
[----:B------:R-:W-:-:S04]  /*11950*/  IMAD.IADD R3, R3, 0x1, R14 ;  /* 0x0000000103037824 */ /* 0x000fc800078e020e */
[----:B------:R-:W-:-:S07]  /*11960*/  IMAD.MOV.U32 R13, RZ, RZ, R3 ;  /* 0x000000ffff0d7224 */ /* 0x000fce00078e0003 */
[----:B------:R-:W-:Y:S05]  /*11970*/  WARPSYNC.COLLECTIVE R15, `(.L_x_3818) ;  /* 0x000000000f087348 */ /* 0x000fea0003c00000 */
[----:B------:R0:W1:Y:S02]  /*11980*/  SHFL.UP P6, R14, R13, R12, R11 ;  /* 0x0400000c0d0e7389 */ /* 0x00006400000c000b */
[----:B01----:R-:W-:Y:S01]  /*11990*/  ENDCOLLECTIVE ;  /* 0x000000000000791b */ /* 0x003fe20003800000 */
.L_x_3818:
[----:B------:R-:W-:Y:S01]  /*119a0*/  IMAD.MOV.U32 R12, RZ, RZ, 0x8 ;  /* 0x00000008ff0c7424 */ /* 0x000fe200078e00ff */
[----:B------:R-:W-:-:S05]  /*119b0*/  SEL R14, R14, RZ, P3 ;  /* 0x000000ff0e0e7207 */ /* 0x000fca0001800000 */
[----:B------:R-:W-:-:S04]  /*119c0*/  IMAD.IADD R3, R3, 0x1, R14 ;  /* 0x0000000103037824 */ /* 0x000fc800078e020e */
[----:B------:R-:W-:-:S07]  /*119d0*/  IMAD.MOV.U32 R13, RZ, RZ, R3 ;  /* 0x000000ffff0d7224 */ /* 0x000fce00078e0003 */
[----:B------:R-:W-:Y:S05]  /*119e0*/  WARPSYNC.COLLECTIVE R15, `(.L_x_3819) ;  /* 0x000000000f087348 */ /* 0x000fea0003c00000 */
[----:B------:R0:W1:Y:S02]  /*119f0*/  SHFL.UP P6, R14, R13, R12, R11 ;  /* 0x0400000c0d0e7389 */ /* 0x00006400000c000b */
[----:B01----:R-:W-:Y:S01]  /*11a00*/  ENDCOLLECTIVE ;  /* 0x000000000000791b */ /* 0x003fe20003800000 */
.L_x_3819:
[----:B------:R-:W-:Y:S01]  /*11a10*/  IMAD.MOV.U32 R12, RZ, RZ, 0x10 ;  /* 0x00000010ff0c7424 */ /* 0x000fe200078e00ff */
[----:B------:R-:W-:-:S05]  /*11a20*/  SEL R14, R14, RZ, P4 ;  /* 0x000000ff0e0e7207 */ /* 0x000fca0002000000 */
[----:B------:R-:W-:-:S04]  /*11a30*/  IMAD.IADD R3, R3, 0x1, R14 ;  /* 0x0000000103037824 */ /* 0x000fc800078e020e */
[----:B------:R-:W-:-:S07]  /*11a40*/  IMAD.MOV.U32 R13, RZ, RZ, R3 ;  /* 0x000000ffff0d7224 */ /* 0x000fce00078e0003 */
[----:B------:R-:W-:Y:S05]  /*11a50*/  WARPSYNC.COLLECTIVE R15, `(.L_x_3820) ;  /* 0x000000000f087348 */ /* 0x000fea0003c00000 */
[----:B------:R0:W1:Y:S02]  /*11a60*/  SHFL.UP P6, R14, R13, R12, R11 ;  /* 0x0400000c0d0e7389 */ /* 0x00006400000c000b */
[----:B01----:R-:W-:Y:S01]  /*11a70*/  ENDCOLLECTIVE ;  /* 0x000000000000791b */ /* 0x003fe20003800000 */
.L_x_3820:
        /* <DEDUP_REMOVED lines=8> */
.L_x_3821:
[----:B------:R-:W-:Y:S05]  /*11b00*/  BRA `(.L_x_3822) ;  /* 0xffffffe4000c7947 */ /* 0x000fea000383ffff */
.L_x_3762:
[----:B------:R-:W-:Y:S01]  /*11b10*/  BSSY B0, `(.L_x_3823) ;  /* 0x0000006000007945 */ /* 0x000fe20003800000 */
[----:B------:R-:W-:Y:S01]  /*11b20*/  PLOP3.LUT P6, PT, P6, PT, PT, 0x8, 0x0 ;  /* 0x000000000000781c */ /* 0x000fe200037ce170 */
[----:B------:R-:W-:-:S12]  /*11b30*/  IMAD.MOV.U32 R15, RZ, RZ, -0x1 ;  /* 0xffffffffff0f7424 */ /* 0x000fd800078e00ff */
[----:B01---5:R-:W-:Y:S05]  /*11b40*/  WARPSYNC.COLLECTIVE R15, `(.L_x_3824) ;  /* 0x000000000f087348 */ /* 0x023fea0003c00000 */
[----:B------:R-:W-:Y:S01]  /*11b50*/  VOTE.ANY R14, PT, P6 ;  /* 0x00000000000e7806 */ /* 0x000fe200030e0100 */
[----:B01---5:R-:W-:Y:S06]  /*11b60*/  ENDCOLLECTIVE ;  /* 0x000000000000791b */ /* 0x023fec0003800000 */
.L_x_3824:
[----:B------:R-:W-:Y:S05]  /*11b70*/  BSYNC B0 ;  /* 0x0000000000007941 */ /* 0x000fea0003800000 */
.L_x_3823:
        /* <DEDUP_REMOVED lines=9> */
.L_x_3825:
[----:B------:R-:W-:Y:S01]  /*11c10*/  IMAD.MOV.U32 R17, RZ, RZ, R14 ;  /* 0x000000ffff117224 */ /* 0x000fe200078e000e */
[----:B------:R-:W-:Y:S06]  /*11c20*/  BRA `(.L_x_3826) ;  /* 0xffffffe000fc7947 */ /* 0x000fec000383ffff */
.L_x_3764:
[----:B------:R-:W-:Y:S01]  /*11c30*/  BSSY B0, `(.L_x_3827) ;  /* 0x0000007000007945 */ /* 0x000fe20003800000 */
[----:B------:R-:W-:Y:S02]  /*11c40*/  IMAD.MOV.U32 R13, RZ, RZ, R3 ;  /* 0x000000ffff0d7224 */ /* 0x000fe400078e0003 */
[----:B------:R-:W-:Y:S02]  /*11c50*/  IMAD.MOV.U32 R11, RZ, RZ, 0x1f ;  /* 0x0000001fff0b7424 */ /* 0x000fe400078e00ff */
[----:B------:R-:W-:-:S07]  /*11c60*/  IMAD.MOV.U32 R15, RZ, RZ, -0x1 ;  /* 0xffffffffff0f7424 */ /* 0x000fce00078e00ff */
[----:B-123-5:R-:W-:Y:S05]  /*11c70*/  WARPSYNC.COLLECTIVE R15, `(.L_x_3828) ;  /* 0x000000000f087348 */ /* 0x02efea0003c00000 */
[----:B------:R0:W4:Y:S02]  /*11c80*/  SHFL.IDX P6, R14, R13, R12, R11 ;  /* 0x0000000c0d0e7389 */ /* 0x00012400000c000b */
[----:B012345:R-:W-:Y:S01]  /*11c90*/  ENDCOLLECTIVE ;  /* 0x000000000000791b */ /* 0x03ffe20003800000 */
.L_x_3828:
[----:B------:R-:W-:Y:S05]  /*11ca0*/  BSYNC B0 ;  /* 0x0000000000007941 */ /* 0x000fea0003800000 */
.L_x_3827:
[----:B------:R-:W-:Y:S05]  /*11cb0*/  BRA `(.L_x_3763) ;  /* 0xffffffe000f47947 */ /* 0x000fea000383ffff */
.L_x_3768:
[----:B-1----:R1:W2:Y:S02]  /*11cc0*/  SYNCS.PHASECHK.TRANS64.TRYWAIT P0, [R0+URZ+0x28c20], R3 ;  /* 0x028c2003000075a7 */ /* 0x0022a4000800017f */
[----:B--2---:R-:W-:Y:S05]  /*11cd0*/  @!P0 NANOSLEEP.SYNCS 0x989680 ;  /* 0x009896800000895d */ /* 0x004fea0003900000 */
[----:B------:R-:W2:Y:S02]  /*11ce0*/  @!P0 SYNCS.PHASECHK.TRANS64 P0, [R0+URZ+0x28c20], R3 ;  /* 0x028c2003000085a7 */ /* 0x000ea4000800007f */
[----:B--2---:R-:W-:Y:S05]  /*11cf0*/  @!P0 BRA `(.L_x_3768) ;  /* 0xfffffffc00f08947 */ /* 0x004fea000383ffff */
[----:B------:R-:W-:Y:S05]  /*11d00*/  BRA `(.L_x_3829) ;  /* 0xffffffe400e87947 */ /* 0x000fea000383ffff */
.L_x_3769:
[----:B------:R-:W2:Y:S01]  /*11d10*/  S2R R2, SR_TID.X ;  /* 0x0000000000027919 */ /* 0x000ea20000002100 */
[----:B------:R-:W-:Y:S01]  /*11d20*/  BSSY B0, `(.L_x_3830) ;  /* 0x000000a000007945 */ /* 0x000fe20003800000 */
[----:B0-----:R-:W-:Y:S02]  /*11d30*/  IMAD.MOV.U32 R12, RZ, RZ, RZ ;  /* 0x000000ffff0c7224 */ /* 0x001fe400078e00ff */
[----:B------:R-:W-:Y:S02]  /*11d40*/  IMAD.MOV.U32 R11, RZ, RZ, 0x1f ;  /* 0x0000001fff0b7424 */ /* 0x000fe400078e00ff */
[----:B------:R-:W-:Y:S01]  /*11d50*/  IMAD.MOV.U32 R15, RZ, RZ, -0x1 ;  /* 0xffffffffff0f7424 */ /* 0x000fe200078e00ff */
[----:B--2---:R-:W-:-:S04]  /*11d60*/  SHF.R.U32.HI R2, RZ, 0x5, R2 ;  /* 0x00000005ff027819 */ /* 0x004fc80000011602 */
[----:B------:R-:W-:-:S05]  /*11d70*/  LOP3.LUT R2, R2, 0x3, RZ, 0xc0, !PT ;  /* 0x0000000302027812 */ /* 0x000fca00078ec0ff */
[----:B------:R-:W-:-:S07]  /*11d80*/  IMAD.MOV.U32 R13, RZ, RZ, R2 ;  /* 0x000000ffff0d7224 */ /* 0x000fce00078e0002 */
[----:B-1---5:R-:W-:Y:S05]  /*11d90*/  WARPSYNC.COLLECTIVE R15, `(.L_x_3831) ;  /* 0x000000000f087348 */ /* 0x022fea0003c00000 */
[----:B------:R0:W2:Y:S02]  /*11da0*/  SHFL.IDX P6, R14, R13, R12, R11 ;  /* 0x0000000c0d0e7389 */ /* 0x0000a400000c000b */
[----:B012--5:R-:W-:Y:S01]  /*11db0*/  ENDCOLLECTIVE ;  /* 0x000000000000791b */ /* 0x027fe20003800000 */
.L_x_3831:
[----:B------:R-:W-:Y:S05]  /*11dc0*/  BSYNC B0 ;  /* 0x0000000000007941 */ /* 0x000fea0003800000 */
.L_x_3830:
[----:B------:R-:W-:Y:S05]  /*11dd0*/  BRA `(.L_x_3832) ;  /* 0xffffffe400d07947 */ /* 0x000fea000383ffff */
.L_x_3772:
[----:B------:R-:W-:Y:S01]  /*11de0*/  BSSY B1, `(.L_x_3833) ;  /* 0x0000006000017945 */ /* 0x000fe20003800000 */
[----:B------:R-:W-:-:S07]  /*11df0*/  IMAD.MOV.U32 R15, RZ, RZ, -0x1 ;  /* 0xffffffffff0f7424 */ /* 0x000fce00078e00ff */
[----:B012--5:R-:W-:Y:S05]  /*11e00*/  WARPSYNC.COLLECTIVE R15, `(.L_x_3834) ;  /* 0x000000000f0c7348 */ /* 0x027fea0003c00000 */
[----:B------:R-:W-:Y:S02]  /*11e10*/  ELECT P6, UR62, PT ;  /* 0x00000000003e782f */ /* 0x000fe400038c0000 */
[----:B------:R-:W-:Y:S01]  /*11e20*/  MOV R14, UR62 ;  /* 0x0000003e000e7c02 */ /* 0x000fe20008000f00 */
[----:B012--5:R-:W-:Y:S10]  /*11e30*/  ENDCOLLECTIVE ;  /* 0x000000000000791b */ /* 0x027ff40003800000 */
.L_x_3834:
[----:B------:R-:W-:Y:S05]  /*11e40*/  BSYNC B1 ;  /* 0x0000000000017941 */ /* 0x000fea0003800000 */
.L_x_3833:
[----:B------:R-:W-:Y:S05]  /*11e50*/  BRA `(.L_x_3835) ;  /* 0xffffffe400c87947 */ /* 0x000fea000383ffff */
.L_x_3774:
[----:B0-----:R0:W1:Y:S02]  /*11e60*/  SYNCS.PHASECHK.TRANS64.TRYWAIT P0, [R6+URZ], R5 ;  /* 0x00000005060075a7 */ /* 0x001064000800017f */
[----:B-1----:R-:W-:Y:S05]  /*11e70*/  @!P0 NANOSLEEP.SYNCS 0x989680 ;  /* 0x009896800000895d */ /* 0x002fea0003900000 */
[----:B------:R-:W1:Y:S02]  /*11e80*/  @!P0 SYNCS.PHASECHK.TRANS64 P0, [R6+URZ], R5 ;  /* 0x00000005060085a7 */ /* 0x000e64000800007f */
[----:B-1----:R-:W-:Y:S05]  /*11e90*/  @!P0 BRA `(.L_x_3774) ;  /* 0xfffffffc00f08947 */ /* 0x002fea000383ffff */
[----:B------:R-:W-:Y:S05]  /*11ea0*/  BRA `(.L_x_3836) ;  /* 0xffffffe800047947 */ /* 0x000fea000383ffff */
.L_x_3775:
[----:B-1----:R1:W2:Y:S02]  /*11eb0*/  SYNCS.PHASECHK.TRANS64.TRYWAIT P0, [R7+URZ], R2 ;  /* 0x00000002070075a7 */ /* 0x0022a4000800017f */
[----:B--2---:R-:W-:Y:S05]  /*11ec0*/  @!P0 NANOSLEEP.SYNCS 0x989680 ;  /* 0x009896800000895d */ /* 0x004fea0003900000 */
[----:B------:R-:W2:Y:S02]  /*11ed0*/  @!P0 SYNCS.PHASECHK.TRANS64 P0, [R7+URZ], R2 ;  /* 0x00000002070085a7 */ /* 0x000ea4000800007f */
[----:B--2---:R-:W-:Y:S05]  /*11ee0*/  @!P0 BRA `(.L_x_3775) ;  /* 0xfffffffc00f08947 */ /* 0x004fea000383ffff */
[----:B------:R-:W-:Y:S05]  /*11ef0*/  BRA `(.L_x_3837) ;  /* 0xffffffe400f87947 */ /* 0x000fea000383ffff */
.L_x_3777:
[----:B--2---:R2:W3:Y:S02]  /*11f00*/  SYNCS.PHASECHK.TRANS64.TRYWAIT P0, [R4+URZ], R5 ;  /* 0x00000005040075a7 */ /* 0x0044e4000800017f */
[----:B---3--:R-:W-:Y:S05]  /*11f10*/  @!P0 NANOSLEEP.SYNCS 0x989680 ;  /* 0x009896800000895d */ /* 0x008fea0003900000 */
[----:B------:R-:W3:Y:S02]  /*11f20*/  @!P0 SYNCS.PHASECHK.TRANS64 P0, [R4+URZ], R5 ;  /* 0x00000005040085a7 */ /* 0x000ee4000800007f */
[----:B---3--:R-:W-:Y:S05]  /*11f30*/  @!P0 BRA `(.L_x_3777) ;  /* 0xfffffffc00f08947 */ /* 0x008fea000383ffff */
[----:B------:R-:W-:Y:S05]  /*11f40*/  BRA `(.L_x_3838) ;  /* 0xffffffe800007947 */ /* 0x000fea000383ffff */
.L_x_3839:
        /* <DEDUP_REMOVED lines=11> */
.L_x_15118:


//--------------------- .text._ZN7cutlass13device_kernelIN5flash11enable_sm90INS1_16FlashAttnFwdSm90INS1_25CollectiveMainloopFwdSm90ILi2EN4cute5tupleIJNS5_1CILi1EEES8_S8_EEENS6_IJNS7_ILi64EEESA_SA_EEELi512ENS_10bfloat16_tEfNS_4arch4Sm90ELb0ELb0ELb0ELb1ELb0ELb1ELb0ELb0ELb0ELb1ELb0ELb0EEENS1_21CollectiveEpilogueFwdINS6_IJSA_NS7_ILi512EEESA_EEES9_SC_SE_Li256ELb1ELb1ELb0ELb0EEENS1_36VarlenDynamicPersistentTileSchedulerILi64ELi64ELi256ELi128ELb0ELb1ELb1ELb0ELb1ELb1EEEEEEEEEvNT_6ParamsE --------------------------
	.section	.text._ZN7cutlass13device_kernelIN5flash11enable_sm90INS1_16FlashAttnFwdSm90INS1_25CollectiveMainloopFwdSm90ILi2EN4cute5tupleIJNS5_1CILi1EEES8_S8_EEENS6_IJNS7_ILi64EEESA_SA_EEELi512ENS_10bfloat16_tEfNS_4arch4Sm90ELb0ELb0ELb0ELb1ELb0ELb1ELb0ELb0ELb0ELb1ELb0ELb0EEENS1_21CollectiveEpilogueFwdINS6_IJSA_NS7_ILi512EEESA_EEES9_SC_SE_Li256ELb1ELb1ELb0ELb0EEENS1_36VarlenDynamicPersistentTileSchedulerILi64ELi64ELi256ELi128ELb0ELb1ELb1ELb0ELb1ELb1EEEEEEEEEvNT_6ParamsE,"ax",@progbits
	.align	128
.text._ZN7cutlass13device_kernelIN5flash11enable_sm90INS1_16FlashAttnFwdSm90INS1_25CollectiveMainloopFwdSm90ILi2EN4cute5tupleIJNS5_1CILi1EEES8_S8_EEENS6_IJNS7_ILi64EEESA_SA_EEELi512ENS_10bfloat16_tEfNS_4arch4Sm90ELb0ELb0ELb0ELb1ELb0ELb1ELb0ELb0ELb0ELb1ELb0ELb0EEENS1_21CollectiveEpilogueFwdINS6_IJSA_NS7_ILi512EEESA_EEES9_SC_SE_Li256ELb1ELb1ELb0ELb0EEENS1_36VarlenDynamicPersistentTileSchedulerILi64ELi64ELi256ELi128ELb0ELb1ELb1ELb0ELb1ELb1EEEEEEEEEvNT_6ParamsE:
        .type           _ZN7cutlass13device_kernelIN5flash11enable_sm90INS1_16FlashAttnFwdSm90INS1_25CollectiveMainloopFwdSm90ILi2EN4cute5tupleIJNS5_1CILi1EEES8_S8_EEENS6_IJNS7_ILi64EEESA_SA_EEELi512ENS_10bfloat16_tEfNS_4arch4Sm90ELb0ELb0ELb0ELb1ELb0ELb1ELb0ELb0ELb0ELb1ELb0ELb0EEENS1_21CollectiveEpilogueFwdINS6_IJSA_NS7_ILi512EEESA_EEES9_SC_SE_Li256ELb1ELb1ELb0ELb0EEENS1_36VarlenDynamicPersistentTileSchedulerILi64ELi64ELi256ELi128ELb0ELb1ELb1ELb0ELb1ELb1EEEEEEEEEvNT_6ParamsE,@function
        .size           _ZN7cutlass13device_kernelIN5flash11enable_sm90INS1_16FlashAttnFwdSm90INS1_25CollectiveMainloopFwdSm90ILi2EN4cute5tupleIJNS5_1CILi1EEES8_S8_EEENS6_IJNS7_ILi64EEESA_SA_EEELi512ENS_10bfloat16_tEfNS_4arch4Sm90ELb0ELb0ELb0ELb1ELb0ELb1ELb0ELb0ELb0ELb1ELb0ELb0EEENS1_21CollectiveEpilogueFwdINS6_IJSA_NS7_ILi512EEESA_EEES9_SC_SE_Li256ELb1ELb1ELb0ELb0EEENS1_36VarlenDynamicPersistentTileSchedulerILi64ELi64ELi256ELi128ELb0ELb1ELb1ELb0ELb1ELb1EEEEEEEEEvNT_6ParamsE,(.L_x_15119 - _ZN7cutlass13device_kernelIN5flash11enable_sm90INS1_16FlashAttnFwdSm90INS1_25CollectiveMainloopFwdSm90ILi2EN4cute5tupleIJNS5_1CILi1EEES8_S8_EEENS6_IJNS7_ILi64EEESA_SA_EEELi512ENS_10bfloat16_tEfNS_4arch4Sm90ELb0ELb0ELb0ELb1ELb0ELb1ELb0ELb0ELb0ELb1ELb0ELb0EEENS1_21CollectiveEpilogueFwdINS6_IJSA_NS7_ILi512EEESA_EEES9_SC_SE_Li256ELb1ELb1ELb0ELb0EEENS1_36VarlenDynamicPersistentTileSchedulerILi64ELi64ELi256ELi128ELb0ELb1ELb1ELb0ELb1ELb1EEEEEEEEEvNT_6ParamsE)
        .other          _ZN7cutlass13device_kernelIN5flash11enable_sm90INS1_16FlashAttnFwdSm90INS1_25CollectiveMainloopFwdSm90ILi2EN4cute5tupleIJNS5_1CILi1EEES8_S8_EEENS6_IJNS7_ILi64EEESA_SA_EEELi512ENS_10bfloat16_tEfNS_4arch4Sm90ELb0ELb0ELb0ELb1ELb0ELb1ELb0ELb0ELb0ELb1ELb0ELb0EEENS1_21CollectiveEpilogueFwdINS6_IJSA_NS7_ILi512EEESA_EEES9_SC_SE_Li256ELb1ELb1ELb0ELb0EEENS1_36VarlenDynamicPersistentTileSchedulerILi64ELi64ELi256ELi128ELb0ELb1ELb1ELb0ELb1ELb1EEEEEEEEEvNT_6ParamsE,@"STO_CUDA_ENTRY STV_DEFAULT"
_ZN7cutlass13device_kernelIN5flash11enable_sm90INS1_16FlashAttnFwdSm90INS1_25CollectiveMainloopFwdSm90ILi2EN4cute5tupleIJNS5_1CILi1EEES8_S8_EEENS6_IJNS7_ILi64EEESA_SA_EEELi512ENS_10bfloat16_tEfNS_4arch4Sm90ELb0ELb0ELb0ELb1ELb0ELb1ELb0ELb0ELb0ELb1ELb0ELb0EEENS1_21CollectiveEpilogueFwdINS6_IJSA_NS7_ILi512EEESA_EEES9_SC_SE_Li256ELb1ELb1ELb0ELb0EEENS1_36VarlenDynamicPersistentTileSchedulerILi64ELi64ELi256ELi128ELb0ELb1ELb1ELb0ELb1ELb1EEEEEEEEEvNT_6ParamsE:
        /* <DEDUP_REMOVED lines=23> */
.L_x_3841:
[----:B------:R-:W-:Y:S05]  /*0170*/  BSYNC B0 ;  /* 0x0000000000007941 */ /* 0x000fea0003800000 */
.L_x_3840:
        /* <DEDUP_REMOVED lines=20> */
[----:B-1----:R0:W1:Y:S06]  /*02c0*/  @UP0 SYNCS.EXCH.64 URZ, [UR8+0x28c00], UR4 ;  /* 0x028c0004083f05b2 */ /* 0x00206c0008000100 */
[----:B------:R0:W2:Y:S02]  /*02d0*/  @UP1 SYNCS.EXCH.64 URZ, [UR8+0x28c20], UR6 ;  /* 0x028c2006083f15b2 */ /* 0x0000a40008000100 */
        /* <DEDUP_REMOVED lines=10> */
[----:B0-----:R0:W3:Y:S01]  /*0380*/  SYNCS.EXCH.64 URZ, [UR6+0x28c30], UR4 ;  /* 0x028c3004063f75b2 */ /* 0x0010e20008000100 */
[----:B------:R0:W4:Y:S01]  /*0390*/  SYNCS.EXCH.64 URZ, [UR6+0x28c40], UR4 ;  /* 0x028c4004063f75b2 */ /* 0x0001220008000100 */
[----:B------:R0:W0:Y:S01]  /*03a0*/  SYNCS.EXCH.64 URZ, [UR6+0x28c38], UR4 ;  /* 0x028c3804063f75b2 */ /* 0x0000220008000100 */
[----:B------:R0:W0:Y:S01]  /*03b0*/  SYNCS.EXCH.64 URZ, [UR6+0x28c48], UR4 ;  /* 0x028c4804063f75b2 */ /* 0x0000220008000100 */
[----:B------:R-:W-:Y:S01]  /*03c0*/  NOP ;  /* 0x0000000000007918 */ /* 0x000fe20000000000 */
.L_x_3842:
        /* <DEDUP_REMOVED lines=22> */
.L_x_3843:
        /* <DEDUP_REMOVED lines=18> */
.L_x_3844:
        /* <DEDUP_REMOVED lines=22> */
.L_x_3845:
        /* <DEDUP_REMOVED lines=22> */
.L_x_3846:
[----:B------:R-:W-:Y:S01]  /*0910*/  IMAD.MOV.U32 R2, RZ, RZ, 0x1 ;  /* 0x00000001ff027424 */ /* 0x000fe200078e00ff */
[----:B------:R-:W-:Y:S01]  /*0920*/  ISETP.NE.AND P0, PT, R3, RZ, PT ;  /* 0x000000ff0300720c */ /* 0x000fe20003f05270 */
[----:B------:R-:W-:Y:S01]  /*0930*/  NOP ;  /* 0x0000000000007918 */ /* 0x000fe20000000000 */
[----:B------:R-:W-:Y:S01]  /*0940*/  ULDC.64 UR40, c[0x0][0x208] ;  /* 0x0000820000287ab9 */ /* 0x000fe20000000a00 */
[----:B------:R-:W-:Y:S01]  /*0950*/  BSSY B9, `(.L_x_3847) ;  /* 0x0001708000097945 */ /* 0x000fe20003800000 */
[----:B------:R-:W-:-:S05]  /*0960*/  SEL R2, R2, 0x2, !P0 ;  /* 0x0000000202027807 */ /* 0x000fca0004000000 */
[----:B------:R0:W-:Y:S02]  /*0970*/  STL [R1+0x60], R2 ;  /* 0x0000600201007387 */ /* 0x0001e40000100800 */
[----:B01234-:R-:W-:Y:S06]  /*0980*/  BAR.SYNC.DEFER_BLOCKING 0x0 ;  /* 0x0000000000007b1d */ /* 0x01ffec0000010000 */
[----:B------:R-:W-:Y:S05]  /*0990*/  @!P0 BRA `(.L_x_3848) ;  /* 0x000000e400908947 */ /* 0x000fea0003800000 */
.L_x_3849:
[----:B------:R-:W-:-:S08]  /*09a0*/  NOP ;  /* 0x0000000000007918 */ /* 0x000fd00000000000 */
[----:B------:R-:W0:Y:S02]  /*09b0*/  USETMAXREG.TRY_ALLOC.CTAPOOL UP0, 0xf0 ;  /* 0x000000f0000079c8 */ /* 0x000e240008000600 */
[----:B0-----:R-:W-:-:S13]  /*09c0*/  PLOP3.LUT P0, PT, PT, PT, UP0, 0x80, 0x0 ;  /* 0x000000000000781c */ /* 0x001fda0003f0f008 */
[----:B------:R-:W-:Y:S05]  /*09d0*/  @!P0 BRA `(.L_x_3849) ;  /* 0xfffffffc00f08947 */ /* 0x000fea000383ffff */
[----:B------:R-:W0:Y:S01]  /*09e0*/  S2R R0, SR_TID.X ;  /* 0x0000000000007919 */ /* 0x000e220000002100 */
[----:B------:R-:W1:Y:S01]  /*09f0*/  S2UR UR5, SR_CgaCtaId ;  /* 0x00000000000579c3 */ /* 0x000e620000008800 */
[----:B------:R-:W-:Y:S02]  /*0a00*/  UMOV UR4, 0x400 ;  /* 0x0000040000047882 */ /* 0x000fe40000000000 */
[----:B-1----:R-:W-:-:S06]  /*0a10*/  ULEA UR4, UR5, UR4, 0x18 ;  /* 0x0000000405047291 */ /* 0x002fcc000f8ec03f */
[----:B------:R-:W-:Y:S01]  /*0a20*/  IMAD.U32 R2, RZ, RZ, UR4 ;  /* 0x00000004ff027e24 */ /* 0x000fe2000f8e00ff */
[----:B0-----:R-:W-:Y:S01]  /*0a30*/  SHF.R.U32.HI R0, RZ, 0x7, R0 ;  /* 0x00000007ff007819 */ /* 0x001fe20000011600 */
[----:B------:R-:W-:-:S03]  /*0a40*/  ULDC UR4, c[0x0][0xc3c] ;  /* 0x00030f0000047ab9 */ /* 0x000fc60000000800 */
[----:B------:R-:W-:Y:S02]  /*0a50*/  ISETP.NE.AND P0, PT, R0, 0x1, PT ;  /* 0x000000010000780c */ /* 0x000fe40003f05270 */
[----:B------:R-:W0:Y:S11]  /*0a60*/  S2R R0, SR_TID.X ;  /* 0x0000000000007919 */ /* 0x000e360000002100 */
[----:B------:R-:W-:Y:S06]  /*0a70*/  @!P0 BAR.ARV 0x8, 0x100 ;  /* 0x0204000000008b1d */ /* 0x000fec0000002000 */
[----:B0-----:R-:W-:-:S13]  /*0a80*/  ISETP.GE.U32.AND P0, PT, R0, 0x100, PT ;  /* 0x000001000000780c */ /* 0x001fda0003f06070 */
[----:B------:R-:W-:Y:S08]  /*0a90*/  @P0 BAR.ARV 0xf, 0x100 ;  /* 0x03c4000000000b1d */ /* 0x000ff00000002000 */
[----:B------:R-:W-:Y:S06]  /*0aa0*/  BAR.SYNC.DEFER_BLOCKING 0x5, 0x180 ;  /* 0x0146000000007b1d */ /* 0x000fec0000010000 */
[----:B------:R-:W0:Y:S02]  /*0ab0*/  LDS.128 R24, [R2+0x28cd0] ;  /* 0x028cd00002187984 */ /* 0x000e240000000c00 */
[----:B------:R-:W-:Y:S06]  /*0ac0*/  BAR.ARV 0x4, 0x180 ;  /* 0x0106000000007b1d */ /* 0x000fec0000002000 */
[----:B0-----:R-:W-:-:S13]  /*0ad0*/  ISETP.GE.AND P0, PT, R27, UR4, PT ;  /* 0x000000041b007c0c */ /* 0x001fda000bf06270 */
[----:B------:R-:W-:Y:S05]  /*0ae0*/  @P0 BRA `(.L_x_3850) ;  /* 0x0000016c00b80947 */ /* 0x000fea0003800000 */
[----:B------:R-:W2:Y:S01]  /*0af0*/  LDL.LU R16, [R1+0x60] ;  /* 0x0000600001107983 */ /* 0x000ea20000300800 */
[----:B------:R-:W-:-:S05]  /*0b00*/  VIADD R234, R0, 0xffffff80 ;  /* 0xffffff8000ea7836 */ /* 0x000fca0000000000 */
[----:B------:R-:W-:-:S04]  /*0b10*/  SHF.R.S32.HI R3, RZ, 0x1f, R234 ;  /* 0x0000001fff037819 */ /* 0x000fc800000114ea */
[CC--:B------:R-:W-:Y:S02]  /*0b20*/  LEA.HI R0, R3.reuse, R234.reuse, RZ, 0x7 ;  /* 0x000000ea03007211 */ /* 0x0c0fe400078f38ff */
[CC--:B------:R-:W-:Y:S02]  /*0b30*/  LEA.HI R6, R3.reuse, R234.reuse, RZ, 0x4 ;  /* 0x000000ea03067211 */ /* 0x0c0fe400078f20ff */
[----:B------:R-:W-:Y:S02]  /*0b40*/  LOP3.LUT R5, R0, 0xffffff80, RZ, 0xc0, !PT ;  /* 0xffffff8000057812 */ /* 0x000fe400078ec0ff */
[----:B------:R-:W-:Y:S02]  /*0b50*/  LOP3.LUT R7, R6, 0xfffffff0, RZ, 0xc0, !PT ;  /* 0xfffffff006077812 */ /* 0x000fe400078ec0ff */
[----:B------:R-:W-:Y:S01]  /*0b60*/  LEA.HI R4, R3, R234, RZ, 0x5 ;  /* 0x000000ea03047211 */ /* 0x000fe200078f28ff */
[C---:B------:R-:W-:Y:S01]  /*0b70*/  IMAD.IADD R5, R234.reuse, 0x1, -R5 ;  /* 0x00000001ea057824 */ /* 0x040fe200078e0a05 */
[----:B------:R-:W-:Y:S01]  /*0b80*/  SHF.R.S32.HI R13, RZ, 0x4, R6 ;  /* 0x00000004ff0d7819 */ /* 0x000fe20000011406 */
[----:B------:R-:W-:Y:S01]  /*0b90*/  IMAD.IADD R10, R234, 0x1, -R7 ;  /* 0x00000001ea0a7824 */ /* 0x000fe200078e0a07 */
[----:B------:R-:W-:-:S02]  /*0ba0*/  SHF.R.S32.HI R192, RZ, 0x5, R4 ;  /* 0x00000005ffc07819 */ /* 0x000fc40000011404 */
[----:B------:R-:W-:Y:S02]  /*0bb0*/  SHF.R.S32.HI R11, RZ, 0x1f, R4 ;  /* 0x0000001fff0b7819 */ /* 0x000fe40000011404 */
[----:B------:R-:W-:Y:S02]  /*0bc0*/  SHF.R.S32.HI R4, RZ, 0x1f, R5 ;  /* 0x0000001fff047819 */ /* 0x000fe40000011405 */
[----:B------:R-:W-:Y:S02]  /*0bd0*/  SHF.R.S32.HI R7, RZ, 0x1f, R10 ;  /* 0x0000001fff077819 */ /* 0x000fe4000001140a */
[----:B------:R-:W-:Y:S02]  /*0be0*/  LEA.HI R8, R6, R13, RZ, 0x1 ;  /* 0x0000000d06087211 */ /* 0x000fe400078f08ff */
[----:B------:R-:W-:Y:S02]  /*0bf0*/  LEA.HI R6, R4, R5, RZ, 0x2 ;  /* 0x0000000504067211 */ /* 0x000fe400078f10ff */
[----:B------:R-:W-:-:S02]  /*0c00*/  LEA.HI R9, R7, R10, RZ, 0x3 ;  /* 0x0000000a07097211 */ /* 0x000fc400078f18ff */
[----:B------:R-:W-:Y:S02]  /*0c10*/  LOP3.LUT R12, R8, 0x1ffffffe, RZ, 0xc0, !PT ;  /* 0x1ffffffe080c7812 */ /* 0x000fe400078ec0ff */
[--C-:B------:R-:W-:Y:S02]  /*0c20*/  SHF.R.S32.HI R7, RZ, 0x2, R6.reuse ;  /* 0x00000002ff077819 */ /* 0x100fe40000011406 */
[----:B------:R-:W-:-:S04]  /*0c30*/  SHF.R.S32.HI R8, RZ, 0x1f, R6 ;  /* 0x0000001fff087819 */ /* 0x000fc80000011406 */
[----:B------:R-:W-:Y:S02]  /*0c40*/  LEA.HI R8, R8, R7, RZ, 0x3 ;  /* 0x0000000708087211 */ /* 0x000fe400078f18ff */
[----:B------:R-:W-:Y:S02]  /*0c50*/  LEA.HI R4, R4, R5, RZ, 0x5 ;  /* 0x0000000504047211 */ /* 0x000fe400078f28ff */
[----:B------:R-:W-:Y:S02]  /*0c60*/  LOP3.LUT R8, R8, 0xfffffff8, RZ, 0xc0, !PT ;  /* 0xfffffff808087812 */ /* 0x000fe400078ec0ff */
[----:B------:R-:W-:Y:S02]  /*0c70*/  LEA.HI R14, R11, R192, RZ, 0x2 ;  /* 0x000000c00b0e7211 */ /* 0x000fe400078f10ff */
[----:B------:R-:W-:Y:S01]  /*0c80*/  LOP3.LUT R11, R9, 0xfffffff8, RZ, 0xc0, !PT ;  /* 0xfffffff8090b7812 */ /* 0x000fe200078ec0ff */
[----:B------:R-:W-:Y:S01]  /*0c90*/  IMAD.IADD R191, R7, 0x1, -R8 ;  /* 0x0000000107bf7824 */ /* 0x000fe200078e0a08 */
[----:B------:R-:W-:-:S02]  /*0ca0*/  SHF.R.S32.HI R4, RZ, 0x5, R4 ;  /* 0x00000005ff047819 */ /* 0x000fc40000011404 */
[----:B------:R-:W-:Y:S01]  /*0cb0*/  SHF.R.S32.HI R213, RZ, 0x7, R0 ;  /* 0x00000007ffd57819 */ /* 0x000fe20000011400 */
[----:B------:R-:W-:Y:S01]  /*0cc0*/  IMAD.IADD R11, R10, 0x1, -R11 ;  /* 0x000000010a0b7824 */ /* 0x000fe200078e0a0b */
[----:B------:R-:W-:Y:S01]  /*0cd0*/  LOP3.LUT R15, R14, 0x3ffffc, RZ, 0xc0, !PT ;  /* 0x003ffffc0e0f7812 */ /* 0x000fe200078ec0ff */
[----:B------:R-:W-:Y:S01]  /*0ce0*/  IMAD R191, R4, 0x10, R191 ;  /* 0x0000001004bf7824 */ /* 0x000fe200078e02bf */
[-C--:B------:R-:W-:Y:S01]  /*0cf0*/  LEA.HI R4, R3, R234.reuse, RZ, 0x2 ;  /* 0x000000ea03047211 */ /* 0x080fe200078f10ff */
[----:B------:R-:W-:Y:S01]  /*0d00*/  IMAD R14, R213, 0x100, R10 ;  /* 0x00000100d50e7824 */ /* 0x000fe200078e020a */
[----:B------:R-:W-:Y:S01]  /*0d10*/  LEA.HI R3, R3, R234, RZ, 0x3 ;  /* 0x000000ea03037211 */ /* 0x000fe200078f18ff */
[----:B------:R-:W-:Y:S02]  /*0d20*/  IMAD.IADD R15, R192, 0x1, -R15 ;  /* 0x00000001c00f7824 */ /* 0x000fe400078e0a0f */
[----:B------:R-:W-:Y:S02]  /*0d30*/  IMAD.IADD R12, R13, 0x1, -R12 ;  /* 0x000000010d0c7824 */ /* 0x000fe400078e0a0c */
[----:B------:R-:W-:Y:S01]  /*0d40*/  IMAD.SHL.U32 R10, R11, 0x40, RZ ;  /* 0x000000400b0a7824 */ /* 0x000fe200078e00ff */
[----:B------:R-:W-:Y:S01]  /*0d50*/  SHF.R.S32.HI R23, RZ, 0x2, R4 ;  /* 0x00000002ff177819 */ /* 0x000fe20000011404 */
[----:B------:R-:W-:Y:S01]  /*0d60*/  IMAD R14, R15, 0x10, R14 ;  /* 0x000000100f0e7824 */ /* 0x000fe200078e020e */
[----:B------:R-:W-:Y:S01]  /*0d70*/  SHF.R.S32.HI R211, RZ, 0x3, R3 ;  /* 0x00000003ffd37819 */ /* 0x000fe20000011403 */
[----:B------:R-:W-:Y:S01]  /*0d80*/  IMAD.SHL.U32 R13, R12, 0x8, RZ ;  /* 0x000000080c0d7824 */ /* 0x000fe200078e00ff */
[----:B------:R-:W-:Y:S01]  /*0d90*/  LOP3.LUT R10, R10, 0x1c0, RZ, 0xc0, !PT ;  /* 0x000001c00a0a7812 */ /* 0x000fe200078ec0ff */
[----:B------:R-:W-:Y:S01]  /*0da0*/  IMAD.SHL.U32 R9, R9, 0x40, RZ ;  /* 0x0000004009097824 */ /* 0x000fe200078e00ff */
[----:B------:R-:W-:Y:S01]  /*0db0*/  LOP3.LUT R6, R6, 0x7ffffffc, RZ, 0xc0, !PT ;  /* 0x7ffffffc06067812 */ /* 0x000fe200078ec0ff */
[----:B------:R-:W-:Y:S01]  /*0dc0*/  VIADD R226, R23, 0x20 ;  /* 0x0000002017e27836 */ /* 0x000fe20000000000 */
[----:B------:R-:W-:Y:S01]  /*0dd0*/  LOP3.LUT R3, R3, 0xfffffff8, RZ, 0xc0, !PT ;  /* 0xfffffff803037812 */ /* 0x000fe200078ec0ff */
[--C-:B------:R-:W-:Y:S01]  /*0de0*/  IMAD.U32 R223, R14, 0x40, R13.reuse ;  /* 0x000000400edf7824 */ /* 0x100fe200078e000d */
[----:B------:R-:W-:Y:S01]  /*0df0*/  LOP3.LUT R13, R10, 0x8, R13, 0xf8, !PT ;  /* 0x000000080a0d7812 */ /* 0x000fe200078ef80d */
[----:B------:R-:W-:Y:S01]  /*0e00*/  IMAD.IADD R6, R5, 0x1, -R6 ;  /* 0x0000000105067824 */ /* 0x000fe200078e0a06 */
[----:B------:R-:W-:Y:S01]  /*0e10*/  SHF.R.U32.HI R10, RZ, 0x3, R10 ;  /* 0x00000003ff0a7819 */ /* 0x000fe2000001160a */
[----:B------:R-:W-:Y:S01]  /*0e20*/  IMAD.IADD R210, R234, 0x1, -R3 ;  /* 0x00000001ead27824 */ /* 0x000fe200078e0a03 */
[----:B------:R-:W-:-:S02]  /*0e30*/  LOP3.LUT R9, R9, 0x7ffffe00, RZ, 0xc0, !PT ;  /* 0x7ffffe0009097812 */ /* 0x000fc400078ec0ff */
[----:B------:R-:W-:Y:S02]  /*0e40*/  LOP3.LUT R5, R4, 0xfffffffc, RZ, 0xc0, !PT ;  /* 0xfffffffc04057812 */ /* 0x000fe400078ec0ff */
[----:B------:R-:W-:Y:S02]  /*0e50*/  LEA.HI R0, R0, R213, RZ, 0x1 ;  /* 0x000000d500007211 */ /* 0x000fe400078f08ff */
[----:B------:R-:W-:Y:S01]  /*0e60*/  SHF.R.S32.HI R3, RZ, 0x1f, R226 ;  /* 0x0000001fff037819 */ /* 0x000fe200000114e2 */
[----:B------:R-:W-:Y:S01]  /*0e70*/  IMAD R9, R192, 0x400, R9 ;  /* 0x00000400c0097824 */ /* 0x000fe200078e0209 */
[----:B------:R-:W-:Y:S01]  /*0e80*/  LOP3.LUT R10, R13, R10, RZ, 0x3c, !PT ;  /* 0x0000000a0d0a7212 */ /* 0x000fe200078e3cff */
[----:B------:R-:W-:Y:S01]  /*0e90*/  IMAD.IADD R5, R234, 0x1, -R5 ;  /* 0x00000001ea057824 */ /* 0x000fe200078e0a05 */
[----:B------:R-:W-:Y:S01]  /*0ea0*/  LOP3.LUT R0, R0, 0xfffffe, RZ, 0xc0, !PT ;  /* 0x00fffffe00007812 */ /* 0x000fe200078ec0ff */
[----:B------:R-:W-:Y:S01]  /*0eb0*/  IMAD.SHL.U32 R220, R226, 0x40, RZ ;  /* 0x00000040e2dc7824 */ /* 0x000fe200078e00ff */
[----:B------:R-:W-:Y:S01]  /*0ec0*/  LEA.HI R3, R3, R226, RZ, 0x3 ;  /* 0x000000e203037211 */ /* 0x000fe200078f18ff */
[----:B------:R-:W-:Y:S01]  /*0ed0*/  IMAD.IADD R9, R9, 0x1, R10 ;  /* 0x0000000109097824 */ /* 0x000fe200078e020a */
[----:B------:R-:W-:Y:S01]  /*0ee0*/  R2P PR, R11, 0x6 ;  /* 0x000000060b007804 */ /* 0x000fe20000000000 */
[----:B------:R-:W-:Y:S01]  /*0ef0*/  IMAD.IADD R0, R213, 0x1, -R0 ;  /* 0x00000001d5007824 */ /* 0x000fe200078e0a00 */
[----:B------:R-:W-:Y:S01]  /*0f00*/  SHF.R.S32.HI R4, RZ, 0x1f, R4 ;  /* 0x0000001fff047819 */ /* 0x000fe20000011404 */
[----:B------:R-:W-:Y:S01]  /*0f10*/  IMAD.SHL.U32 R3, R3, 0x40, RZ ;  /* 0x0000004003037824 */ /* 0x000fe200078e00ff */
[C---:B------:R-:W-:Y:S01]  /*0f20*/  LEA.HI R7, R5.reuse, R5, RZ, 0x1 ;  /* 0x0000000505077211 */ /* 0x040fe200078f08ff */
[----:B------:R-:W-:Y:S01]  /*0f30*/  IMAD.SHL.U32 R186, R5, 0x4, RZ ;  /* 0x0000000405ba7824 */ /* 0x000fe200078e00ff */
[----:B------:R-:W-:Y:S01]  /*0f40*/  LOP3.LUT R220, R220, 0x1c0, RZ, 0xc0, !PT ;  /* 0x000001c0dcdc7812 */ /* 0x000fe200078ec0ff */
[----:B------:R-:W-:-:S02]  /*0f50*/  IMAD R195, R9, 0x2, R2 ;  /* 0x0000000209c37824 */ /* 0x000fc400078e0202 */
[----:B------:R-:W-:Y:S01]  /*0f60*/  IMAD.MOV.U32 R197, RZ, RZ, 0x20 ;  /* 0x00000020ffc57424 */ /* 0x000fe200078e00ff */
[----:B------:R-:W-:Y:S01]  /*0f70*/  LEA.HI R4, R4, R23, RZ, 0x3 ;  /* 0x0000001704047211 */ /* 0x000fe200078f18ff */
[----:B------:R-:W-:Y:S01]  /*0f80*/  IMAD.SHL.U32 R194, R0, 0x100, RZ ;  /* 0x0000010000c27824 */ /* 0x000fe200078e00ff */
[----:B------:R-:W-:Y:S01]  /*0f90*/  LOP3.LUT R8, R7, 0x1ffffffe, RZ, 0xc0, !PT ;  /* 0x1ffffffe07087812 */ /* 0x000fe200078ec0ff */
[----:B------:R-:W-:Y:S01]  /*0fa0*/  IMAD.SHL.U32 R189, R210, 0x8, RZ ;  /* 0x00000008d2bd7824 */ /* 0x000fe200078e00ff */
[----:B------:R-:W-:Y:S01]  /*0fb0*/  SHF.R.U32.HI R235, RZ, 0x3, R220 ;  /* 0x00000003ffeb7819 */ /* 0x000fe200000116dc */
[----:B------:R-:W-:Y:S01]  /*0fc0*/  VIADD R190, R186, 0x10 ;  /* 0x00000010babe7836 */ /* 0x000fe20000000000 */
[----:B------:R-:W-:Y:S01]  /*0fd0*/  LOP3.LUT R221, R3, 0xfffffe00, RZ, 0xc0, !PT ;  /* 0xfffffe0003dd7812 */ /* 0x000fe200078ec0ff */
[----:B------:R-:W-:Y:S01]  /*0fe0*/  VIADD R198, R195, 0x26800 ;  /* 0x00026800c3c67836 */ /* 0x000fe20000000000 */
[----:B------:R-:W-:Y:S01]  /*0ff0*/  SEL R197, R197, 0xffffffe0, !P1 ;  /* 0xffffffe0c5c57807 */ /* 0x000fe20004800000 */
[C---:B------:R-:W-:Y:S01]  /*1000*/  VIADD R207, R189.reuse, 0x40 ;  /* 0x00000040bdcf7836 */ /* 0x040fe20000000000 */
[----:B------:R-:W-:Y:S01]  /*1010*/  LOP3.LUT R4, R4, 0xfffffff8, RZ, 0xc0, !PT ;  /* 0xfffffff804047812 */ /* 0x000fe200078ec0ff */
[C---:B------:R-:W-:Y:S01]  /*1020*/  VIADD R206, R189.reuse, 0x80 ;  /* 0x00000080bdce7836 */ /* 0x040fe20000000000 */
[----:B------:R-:W-:Y:S01]  /*1030*/  SHF.R.S32.HI R217, RZ, 0x1f, R190 ;  /* 0x0000001fffd97819 */ /* 0x000fe200000114be */
[----:B------:R-:W-:-:S02]  /*1040*/  VIADD R205, R189, 0xc0 ;  /* 0x000000c0bdcd7836 */ /* 0x000fc40000000000 */
[C---:B------:R-:W-:Y:S02]  /*1050*/  VIADD R204, R189.reuse, 0x100 ;  /* 0x00000100bdcc7836 */ /* 0x040fe40000000000 */
[C---:B------:R-:W-:Y:S02]  /*1060*/  VIADD R203, R189.reuse, 0x140 ;  /* 0x00000140bdcb7836 */ /* 0x040fe40000000000 */
[C---:B------:R-:W-:Y:S02]  /*1070*/  VIADD R215, R189.reuse, 0x180 ;  /* 0x00000180bdd77836 */ /* 0x040fe40000000000 */
[----:B------:R-:W-:Y:S02]  /*1080*/  VIADD R214, R189, 0x1c0 ;  /* 0x000001c0bdd67836 */ /* 0x000fe40000000000 */
[----:B------:R-:W-:Y:S02]  /*1090*/  VIADD R196, R195, 0x26840 ;  /* 0x00026840c3c47836 */ /* 0x000fe40000000000 */
[----:B------:R-:W-:-:S02]  /*10a0*/  IMAD.IADD R8, R5, 0x1, -R8 ;  /* 0x0000000105087824 */ /* 0x000fc400078e0a08 */
[C---:B------:R-:W-:Y:S01]  /*10b0*/  @P2 VIADD R196, R198.reuse, 0xffffffc0 ;  /* 0xffffffc0c6c42836 */ /* 0x040fe20000000000 */
[----:B------:R-:W-:Y:S01]  /*10c0*/  CS2R R18, SRZ ;  /* 0x0000000000127805 */ /* 0x000fe2000001ff00 */
[----:B------:R-:W-:Y:S01]  /*10d0*/  IMAD.IADD R198, R198, 0x1, R197 ;  /* 0x00000001c6c67824 */ /* 0x000fe200078e02c5 */
[----:B------:R-:W-:Y:S01]  /*10e0*/  SHF.R.S32.HI R233, RZ, 0x1f, R207 ;  /* 0x0000001fffe97819 */ /* 0x000fe200000114cf */
[----:B------:R-:W-:Y:S01]  /*10f0*/  IMAD.MOV.U32 R208, RZ, RZ, RZ ;  /* 0x000000ffffd07224 */ /* 0x000fe200078e00ff */
[----:B------:R-:W-:Y:S01]  /*1100*/  SHF.R.S32.HI R232, RZ, 0x1f, R206 ;  /* 0x0000001fffe87819 */ /* 0x000fe200000114ce */
[----:B------:R-:W-:Y:S01]  /*1110*/  IMAD.MOV.U32 R185, RZ, RZ, RZ ;  /* 0x000000ffffb97224 */ /* 0x000fe200078e00ff */
[----:B------:R-:W-:Y:S01]  /*1120*/  SHF.R.S32.HI R231, RZ, 0x1f, R205 ;  /* 0x0000001fffe77819 */ /* 0x000fe200000114cd */
[----:B------:R-:W-:Y:S01]  /*1130*/  IMAD.MOV.U32 R22, RZ, RZ, RZ ;  /* 0x000000ffff167224 */ /* 0x000fe200078e00ff */
[----:B------:R-:W-:Y:S01]  /*1140*/  SHF.R.S32.HI R230, RZ, 0x1f, R204 ;  /* 0x0000001fffe67819 */ /* 0x000fe200000114cc */
[----:B------:R-:W-:Y:S01]  /*1150*/  IMAD.IADD R188, R23, 0x1, -R4 ;  /* 0x0000000117bc7824 */ /* 0x000fe200078e0a04 */
[----:B------:R-:W-:Y:S01]  /*1160*/  SHF.R.S32.HI R229, RZ, 0x1f, R203 ;  /* 0x0000001fffe57819 */ /* 0x000fe200000114cb */
[----:B------:R-:W-:Y:S01]  /*1170*/  IMAD.SHL.U32 R218, R190, 0x2, RZ ;  /* 0x00000002beda7824 */ /* 0x000fe200078e00ff */
[----:B------:R-:W-:Y:S01]  /*1180*/  SHF.R.S32.HI R228, RZ, 0x1f, R215 ;  /* 0x0000001fffe47819 */ /* 0x000fe200000114d7 */
[----:B------:R-:W-:Y:S01]  /*1190*/  IMAD.SHL.U32 R193, R6, 0x2, RZ ;  /* 0x0000000206c17824 */ /* 0x000fe200078e00ff */
[----:B------:R-:W-:Y:S01]  /*11a0*/  SHF.R.S32.HI R227, RZ, 0x1f, R214 ;  /* 0x0000001fffe37819 */ /* 0x000fe200000114d6 */
[----:B------:R-:W-:Y:S01]  /*11b0*/  IMAD R222, R8, 0x8, R191 ;  /* 0x0000000808de7824 */ /* 0x000fe200078e02bf */
[----:B------:R-:W-:Y:S01]  /*11c0*/  SHF.L.U64.HI R217, R190, 0x1, R217 ;  /* 0x00000001bed97819 */ /* 0x000fe200000102d9 */
[----:B------:R-:W-:Y:S01]  /*11d0*/  IMAD.IADD R197, R197, 0x1, R196 ;  /* 0x00000001c5c57824 */ /* 0x000fe200078e02c4 */
[----:B--2---:R-:W-:Y:S01]  /*11e0*/  LOP3.LUT R184, R16, 0x1, RZ, 0xfc, !PT ;  /* 0x0000000110b87812 */ /* 0x004fe200078efcff */
[----:B------:R-:W-:-:S05]  /*11f0*/  IMAD.SHL.U32 R16, R5, 0x8, RZ ;  /* 0x0000000805107824 */ /* 0x000fca00078e00ff */
[----:B------:R-:W-:-:S04]  /*1200*/  LOP3.LUT R0, R220, 0x38, R16, 0xf8, !PT ;  /* 0x00000038dc007812 */ /* 0x000fc800078ef810 */
[----:B------:R-:W-:-:S05]  /*1210*/  LOP3.LUT R219, R221, R0, R235, 0xf6, !PT ;  /* 0x00000000dddb7212 */ /* 0x000fca00078ef6eb */
[----:B------:R-:W-:-:S07]  /*1220*/  IMAD R219, R219, 0x2, R2 ;  /* 0x00000002dbdb7824 */ /* 0x000fce00078e0202 */
.L_x_3969:
[----:B01-3--:R-:W0:Y:S01]  /*1230*/  LDC.64 R4, c[0x0][0xc88] ;  /* 0x00032200ff047b82 */ /* 0x00be220000000a00 */
        /* <DEDUP_REMOVED lines=25> */
[----:B----4-:R-:W-:-:S03]  /*13d0*/  @P1 IADD3.X R7, R201, UR9, RZ, P2, !PT ;  /* 0x00000009c9071c10 */ /* 0x010fc600097fe4ff */
        /* <DEDUP_REMOVED lines=25> */
.L_x_3851:
[----:B------:R-:W-:Y:S02]  /*1570*/  IMAD.U32 R46, RZ, RZ, UR5 ;  /* 0x00000005ff2e7e24 */ /* 0x000fe4000f8e00ff */
[----:B------:R-:W-:Y:S01]  /*1580*/  IMAD.U32 R28, RZ, RZ, UR4 ;  /* 0x00000004ff1c7e24 */ /* 0x000fe2000f8e00ff */
[----:B------:R-:W-:Y:S06]  /*1590*/  @!P2 BRA `(.L_x_3852) ;  /* 0x000000000010a947 */ /* 0x000fec0003800000 */
[----:B------:R-:W-:-:S04]  /*15a0*/  IADD3 R4, P0, R200, UR8, RZ ;  /* 0x00000008c8047c10 */ /* 0x000fc8000ff1e0ff */
[----:B------:R-:W-:-:S05]  /*15b0*/  IADD3.X R5, R201, UR9, RZ, P0, !PT ;  /* 0x00000009c9057c10 */ /* 0x000fca00087fe4ff */
[----:B------:R0:W5:Y:S01]  /*15c0*/  LDG.E R28, desc[UR40][R4.64] ;  /* 0x00000028041c7981 */ /* 0x000162000c1e1900 */
[----:B------:R-:W-:Y:S05]  /*15d0*/  BRA `(.L_x_3853) ;  /* 0x0000000000107947 */ /* 0x000fea0003800000 */
.L_x_3852:
[----:B------:R-:W-:Y:S05]  /*15e0*/  @!P0 BRA `(.L_x_3853) ;  /* 0x00000000000c8947 */ /* 0x000fea0003800000 */
[----:B------:R-:W2:Y:S04]  /*15f0*/  LDG.E R5, desc[UR40][R8.64] ;  /* 0x0000002808057981 */ /* 0x000ea8000c1e1900 */
[----:B------:R-:W2:Y:S02]  /*1600*/  LDG.E R28, desc[UR40][R8.64+0x4] ;  /* 0x00000428081c7981 */ /* 0x000ea4000c1e1900 */
[----:B--2---:R-:W-:-:S07]  /*1610*/  IMAD.IADD R28, R28, 0x1, -R5 ;  /* 0x000000011c1c7824 */ /* 0x004fce00078e0a05 */
.L_x_3853:
[----:B------:R-:W-:Y:S02]  /*1620*/  ULDC.64 UR4, c[0x0][0xa10] ;  /* 0x0002840000047ab9 */ /* 0x000fe40000000a00 */
[----:B------:R-:W-:-:S04]  /*1630*/  ISETP.NE.U32.AND P0, PT, RZ, UR4, PT ;  /* 0x00000004ff007c0c */ /* 0x000fc8000bf05070 */
[----:B------:R-:W-:Y:S01]  /*1640*/  ISETP.NE.AND.EX P0, PT, RZ, UR5, PT, P0 ;  /* 0x00000005ff007c0c */ /* 0x000fe2000bf05300 */
[----:B-----5:R-:W-:Y:S01]  /*1650*/  IMAD.IADD R11, R28, 0x1, -R3 ;  /* 0x000000011c0b7824 */ /* 0x020fe200078e0a03 */
[----:B------:R-:W-:-:S11]  /*1660*/  ULDC.64 UR4, c[0x0][0xa30] ;  /* 0x00028c0000047ab9 */ /* 0x000fd60000000a00 */
[----:B0-----:R-:W0:Y:S02]  /*1670*/  @P0 LDC.64 R4, c[0x0][0xa10] ;  /* 0x00028400ff040b82 */ /* 0x001e240000000a00 */
[----:B0-----:R-:W-:-:S05]  /*1680*/  @P0 IMAD.WIDE R4, R29, 0x4, R4 ;  /* 0x000000041d040825 */ /* 0x001fca00078e0204 */
[----:B------:R-:W2:Y:S04]  /*1690*/  @P0 LDG.E R0, desc[UR40][R4.64] ;  /* 0x0000002804000981 */ /* 0x000ea8000c1e1900 */
[----:B------:R-:W2:Y:S01]  /*16a0*/  @P0 LDG.E R9, desc[UR40][R4.64+0x4] ;  /* 0x0000042804090981 */ /* 0x000ea2000c1e1900 */
[----:B------:R-:W-:Y:S01]  /*16b0*/  IMAD.MOV R44, RZ, RZ, -R11 ;  /* 0x000000ffff2c7224 */ /* 0x000fe200078e0a0b */
[----:B------:R-:W-:Y:S01]  /*16c0*/  ISETP.NE.U32.AND P1, PT, RZ, UR4, PT ;  /* 0x00000004ff007c0c */ /* 0x000fe2000bf25070 */
[----:B------:R-:W-:-:S03]  /*16d0*/  IMAD.MOV.U32 R27, RZ, RZ, R28 ;  /* 0x000000ffff1b7224 */ /* 0x000fc600078e001c */
[----:B------:R-:W-:Y:S02]  /*16e0*/  VIMNMX R44, RZ, R44, !PT ;  /* 0x0000002cff2c7248 */ /* 0x000fe40007fe0100 */
[----:B------:R-:W-:-:S13]  /*16f0*/  ISETP.NE.AND.EX P1, PT, RZ, UR5, PT, P1 ;  /* 0x00000005ff007c0c */ /* 0x000fda000bf25310 */
[----:B------:R-:W-:-:S04]  /*1700*/  @P1 IADD3 R6, P2, R200, UR4, RZ ;  /* 0x00000004c8061c10 */ /* 0x000fc8000ff5e0ff */
[----:B------:R-:W-:-:S05]  /*1710*/  @P1 IADD3.X R7, R201, UR5, RZ, P2, !PT ;  /* 0x00000005c9071c10 */ /* 0x000fca00097fe4ff */
[----:B------:R0:W5:Y:S01]  /*1720*/  @P1 LDG.E R27, desc[UR40][R6.64] ;  /* 0x00000028061b1981 */ /* 0x000162000c1e1900 */
        /* <DEDUP_REMOVED lines=14> */
[----:B------:R-:W-:Y:S02]  /*1810*/  @P0 SHF.R.S32.HI R45, RZ, 0x6, R5 ;  /* 0x00000006ff2d0819 */ /* 0x000fe40000011405 */
[----:B------:R-:W-:Y:S02]  /*1820*/  PLOP3.LUT P0, PT, PT, PT, PT, 0x80, 0x0 ;  /* 0x000000000000781c */ /* 0x000fe40003f0f070 */
        /* <DEDUP_REMOVED lines=22> */
.L_x_3856:
[----:B------:R-:W-:Y:S05]  /*1990*/  BSYNC B6 ;  /* 0x0000000000067941 */ /* 0x000fea0003800000 */
.L_x_3855:
        /* <DEDUP_REMOVED lines=20> */
.L_x_3858:
[----:B------:R-:W-:Y:S05]  /*1ae0*/  BSYNC B6 ;  /* 0x0000000000067941 */ /* 0x000fea0003800000 */
.L_x_3857:
[----:B------:R-:W-:Y:S01]  /*1af0*/  ULDC.64 UR4, c[0x0][0x9f8] ;  /* 0x00027e0000047ab9 */ /* 0x000fe20000000a00 */
[----:B------:R-:W0:Y:S01]  /*1b00*/  LDC.64 R50, c[0x0][0x300] ;  /* 0x0000c000ff327b82 */ /* 0x000e220000000a00 */
[----:B------:R-:W-:Y:S01]  /*1b10*/  ISETP.NE.U32.AND P0, PT, RZ, UR4, PT ;  /* 0x00000004ff007c0c */ /* 0x000fe2000bf05070 */
[----:B------:R-:W-:Y:S01]  /*1b20*/  IMAD.IADD R42, R31, 0x1, R28 ;  /* 0x000000011f2a7824 */ /* 0x000fe200078e021c */
[----:B------:R-:W-:Y:S02]  /*1b30*/  ULDC.64 UR6, c[0x0][0x330] ;  /* 0x0000cc0000067ab9 */ /* 0x000fe40000000a00 */
[----:B------:R-:W-:Y:S02]  /*1b40*/  ISETP.NE.AND.EX P0, PT, RZ, UR5, PT, P0 ;  /* 0x00000005ff007c0c */ /* 0x000fe4000bf05300 */
[----:B------:R-:W-:Y:S01]  /*1b50*/  SHF.R.S32.HI R17, RZ, 0x1f, R16 ;  /* 0x0000001fff117819 */ /* 0x000fe20000011410 */
[----:B------:R-:W1:Y:S08]  /*1b60*/  LDC.64 R54, c[0x0][0x3f8] ;  /* 0x0000fe00ff367b82 */ /* 0x000e700000000a00 */
[----:B------:R-:W2:Y:S02]  /*1b70*/  LDC R43, c[0x0][0x3f4] ;  /* 0x0000fd00ff2b7b82 */ /* 0x000ea40000000800 */
[----:B------:R-:W-:-:S04]  /*1b80*/  @P0 IADD3 R4, P1, R200, UR4, RZ ;  /* 0x00000004c8040c10 */ /* 0x000fc8000ff3e0ff */
[----:B------:R-:W-:Y:S01]  /*1b90*/  @P0 IADD3.X R5, R201, UR5, RZ, P1, !PT ;  /* 0x00000005c9050c10 */ /* 0x000fe20008ffe4ff */
[----:B------:R-:W-:-:S04]  /*1ba0*/  ULDC.64 UR4, c[0x0][0x308] ;  /* 0x0000c20000047ab9 */ /* 0x000fc80000000a00 */
[----:B------:R3:W4:Y:S01]  /*1bb0*/  @P0 LDG.E R29, desc[UR40][R4.64] ;  /* 0x00000028041d0981 */ /* 0x000722000c1e1900 */
[----:B------:R-:W-:Y:S01]  /*1bc0*/  SHF.R.S32.HI R28, RZ, 0x1f, R42 ;  /* 0x0000001fff1c7819 */ /* 0x000fe2000001142a */
[-C--:B0-----:R-:W-:Y:S01]  /*1bd0*/  IMAD.WIDE.U32 R6, R42, R50.reuse, RZ ;  /* 0x000000322a067225 */ /* 0x081fe200078e00ff */
[----:B------:R-:W-:Y:S01]  /*1be0*/  SHF.R.S32.HI R187, RZ, 0x1f, R186 ;  /* 0x0000001fffbb7819 */ /* 0x000fe200000114ba */
[----:B------:R-:W0:Y:S01]  /*1bf0*/  S2R R52, SR_TID.X ;  /* 0x0000000000347919 */ /* 0x000e220000002100 */
[----:B------:R-:W-:Y:S01]  /*1c00*/  SHF.L.U64.HI R49, R50, 0x6, R51 ;  /* 0x0000000632317819 */ /* 0x000fe20000010233 */
[----:B------:R-:W-:Y:S02]  /*1c10*/  IMAD R0, R28, R50, RZ ;  /* 0x000000321c007224 */ /* 0x000fe400078e02ff */
[----:B------:R-:W-:Y:S02]  /*1c20*/  IMAD.SHL.U32 R14, R188, 0x40, RZ ;  /* 0x00000040bc0e7824 */ /* 0x000fe400078e00ff */
[----:B------:R-:W-:Y:S01]  /*1c30*/  IMAD R3, R42, R51, R0 ;  /* 0x000000332a037224 */ /* 0x000fe200078e0200 */
[----:B------:R-:W-:Y:S01]  /*1c40*/  SHF.R.S32.HI R0, RZ, 0x1f, R26 ;  /* 0x0000001fff007819 */ /* 0x000fe2000001141a */
[----:B---3--:R-:W-:Y:S01]  /*1c50*/  IMAD.WIDE.U32 R4, R26, UR6, R16 ;  /* 0x000000061a047c25 */ /* 0x008fe2000f8e0010 */
[----:B--2---:R-:W-:-:S03]  /*1c60*/  ISETP.GE.AND P2, PT, R16, R43, PT ;  /* 0x0000002b1000720c */ /* 0x004fc60003f46270 */
[----:B------:R-:W-:Y:S01]  /*1c70*/  IMAD.IADD R7, R7, 0x1, R3 ;  /* 0x0000000107077824 */ /* 0x000fe200078e0203 */
[----:B------:R-:W-:Y:S01]  /*1c80*/  SEL R15, R43, RZ, P2 ;  /* 0x000000ff2b0f7207 */ /* 0x000fe20001000000 */
[----:B------:R-:W-:Y:S01]  /*1c90*/  IMAD R3, R0, UR6, RZ ;  /* 0x0000000600037c24 */ /* 0x000fe2000f8e02ff */
[----:B------:R-:W-:Y:S01]  /*1ca0*/  P2R R68, PR, RZ, 0x4 ;  /* 0x00000004ff447803 */ /* 0x000fe20000000000 */
[----:B------:R-:W-:-:S04]  /*1cb0*/  IMAD.WIDE.U32 R6, R26, UR4, R6 ;  /* 0x000000041a067c25 */ /* 0x000fc8000f8e0006 */
[----:B------:R-:W-:Y:S01]  /*1cc0*/  IMAD R33, R26, UR7, R3 ;  /* 0x000000071a217c24 */ /* 0x000fe2000f8e0203 */
[----:B------:R-:W-:Y:S01]  /*1cd0*/  ULDC.64 UR6, c[0x0][0xa08] ;  /* 0x0002820000067ab9 */ /* 0x000fe20000000a00 */
[----:B------:R-:W-:Y:S01]  /*1ce0*/  IMAD R3, R0, UR4, RZ ;  /* 0x0000000400037c24 */ /* 0x000fe2000f8e02ff */
[----:B------:R-:W-:Y:S01]  /*1cf0*/  ISETP.NE.U32.AND P0, PT, RZ, UR6, PT ;  /* 0x00000006ff007c0c */ /* 0x000fe2000bf05070 */
[----:B------:R-:W-:Y:S02]  /*1d00*/  IMAD.IADD R33, R5, 0x1, R33 ;  /* 0x0000000105217824 */ /* 0x000fe400078e0221 */
[----:B------:R-:W-:Y:S01]  /*1d10*/  IMAD R3, R26, UR5, R3 ;  /* 0x000000051a037c24 */ /* 0x000fe2000f8e0203 */
[----:B------:R-:W-:Y:S01]  /*1d20*/  ISETP.NE.AND.EX P0, PT, RZ, UR7, PT, P0 ;  /* 0x00000007ff007c0c */ /* 0x000fe2000bf05300 */
[----:B------:R-:W-:Y:S01]  /*1d30*/  ULDC.64 UR4, c[0x0][0x310] ;  /* 0x0000c40000047ab9 */ /* 0x000fe20000000a00 */
[----:B------:R-:W-:Y:S01]  /*1d40*/  ULDC.64 UR6, c[0x0][0x338] ;  /* 0x0000ce0000067ab9 */ /* 0x000fe20000000a00 */
[----:B------:R-:W-:Y:S01]  /*1d50*/  IMAD.IADD R7, R7, 0x1, R3 ;  /* 0x0000000107077824 */ /* 0x000fe200078e0203 */
[----:B------:R-:W-:Y:S01]  /*1d60*/  SHF.R.S32.HI R3, RZ, 0x1f, R23 ;  /* 0x0000001fff037819 */ /* 0x000fe20000011417 */
[----:B------:R-:W-:Y:S01]  /*1d70*/  IMAD.MOV.U32 R32, RZ, RZ, R4 ;  /* 0x000000ffff207224 */ /* 0x000fe200078e0004 */
[----:B0-----:R-:W-:Y:S01]  /*1d80*/  SHF.R.U32.HI R52, RZ, 0x7, R52 ;  /* 0x00000007ff347819 */ /* 0x001fe20000011634 */
[----:B------:R-:W0:Y:S01]  /*1d90*/  LDC.64 R4, c[0x0][0x408] ;  /* 0x00010200ff047b82 */ /* 0x000e220000000a00 */
[----:B------:R-:W-:-:S02]  /*1da0*/  IMAD.IADD R15, R16, 0x1, R15 ;  /* 0x00000001100f7824 */ /* 0x000fc400078e020f */
[----:B------:R-:W-:Y:S02]  /*1db0*/  VIADD R72, R16, 0x20 ;  /* 0x0000002010487836 */ /* 0x000fe40000000000 */
[----:B------:R-:W-:Y:S01]  /*1dc0*/  IMAD.SHL.U32 R60, R43, 0x2, RZ ;  /* 0x000000022b3c7824 */ /* 0x000fe200078e00ff */
[----:B------:R-:W-:Y:S01]  /*1dd0*/  SHF.R.S32.HI R48, RZ, 0x1f, R15 ;  /* 0x0000001fff307819 */ /* 0x000fe2000001140f */
[----:B------:R-:W-:-:S03]  /*1de0*/  VIADD R59, R52, 0x8 ;  /* 0x00000008343b7836 */ /* 0x000fc60000000000 */
[----:B------:R-:W-:-:S04]  /*1df0*/  LEA.HI R48, R48, R15, RZ, 0x3 ;  /* 0x0000000f30307211 */ /* 0x000fc800078f18ff */
[----:B------:R-:W-:-:S04]  /*1e00*/  LOP3.LUT R65, R48, 0xfffffff8, RZ, 0xc0, !PT ;  /* 0xfffffff830417812 */ /* 0x000fc800078ec0ff */
[----:B------:R-:W-:Y:S01]  /*1e10*/  SHF.R.S32.HI R71, RZ, 0x1f, R65 ;  /* 0x0000001fff477819 */ /* 0x000fe20000011441 */
[----:B0-----:R-:W-:Y:S01]  /*1e20*/  IMAD R12, R3, R4, RZ ;  /* 0x00000004030c7224 */ /* 0x001fe200078e02ff */
[C---:B------:R-:W-:Y:S01]  /*1e30*/  SHF.L.U64.HI R56, R4.reuse, 0x6, R5 ;  /* 0x0000000604387819 */ /* 0x040fe20000010205 */
[----:B------:R-:W-:Y:S02]  /*1e40*/  IMAD.SHL.U32 R57, R4, 0x40, RZ ;  /* 0x0000004004397824 */ /* 0x000fe400078e00ff */
[----:B------:R-:W-:Y:S01]  /*1e50*/  IMAD R31, R23, R5, R12 ;  /* 0x00000005171f7224 */ /* 0x000fe200078e020c */
[----:B----4-:R-:W-:Y:S02]  /*1e60*/  SHF.R.S32.HI R0, RZ, 0x1f, R29 ;  /* 0x0000001fff007819 */ /* 0x010fe4000001141d */
[----:B------:R-:W-:Y:S02]  /*1e70*/  SEL R11, R29, RZ, !P0 ;  /* 0x000000ff1d0b7207 */ /* 0x000fe40004000000 */
[----:B------:R-:W-:-:S03]  /*1e80*/  SEL R0, R0, RZ, !P0 ;  /* 0x000000ff00007207 */ /* 0x000fc60004000000 */
[----:B------:R-:W-:-:S04]  /*1e90*/  IMAD.WIDE.U32 R20, R11, UR4, R6 ;  /* 0x000000040b147c25 */ /* 0x000fc8000f8e0006 */
[C---:B------:R-:W-:Y:S02]  /*1ea0*/  IMAD R6, R0.reuse, UR6, RZ ;  /* 0x0000000600067c24 */ /* 0x040fe4000f8e02ff */
[----:B------:R-:W-:Y:S01]  /*1eb0*/  IMAD R8, R0, UR4, RZ ;  /* 0x0000000400087c24 */ /* 0x000fe2000f8e02ff */
[----:B------:R-:W-:Y:S01]  /*1ec0*/  ULDC UR4, c[0x0][0x2f4] ;  /* 0x0000bd0000047ab9 */ /* 0x000fe20000000800 */
[----:B------:R-:W-:Y:S01]  /*1ed0*/  IMAD R73, R11, UR7, R6 ;  /* 0x000000070b497c24 */ /* 0x000fe2000f8e0206 */
[----:B------:R-:W-:Y:S01]  /*1ee0*/  ISETP.GE.AND P4, PT, R16, UR4, PT ;  /* 0x0000000410007c0c */ /* 0x000fe2000bf86270 */
[----:B-1----:R-:W-:Y:S01]  /*1ef0*/  IMAD R6, R3, R54, RZ ;  /* 0x0000003603067224 */ /* 0x002fe200078e02ff */
[----:B------:R-:W-:Y:S01]  /*1f00*/  ISETP.GE.AND P3, PT, R72, UR4, PT ;  /* 0x0000000448007c0c */ /* 0x000fe2000bf66270 */
[C---:B------:R-:W-:Y:S02]  /*1f10*/  IMAD R13, R11.reuse, UR5, R8 ;  /* 0x000000050b0d7c24 */ /* 0x040fe4000f8e0208 */
[----:B------:R-:W-:-:S04]  /*1f20*/  IMAD.WIDE.U32 R32, R11, UR6, R32 ;  /* 0x000000060b207c25 */ /* 0x000fc8000f8e0020 */
[C---:B------:R-:W-:Y:S02]  /*1f30*/  IMAD R29, R23.reuse, R55, R6 ;  /* 0x00000037171d7224 */ /* 0x040fe400078e0206 */
[----:B------:R-:W-:-:S04]  /*1f40*/  IMAD.WIDE.U32 R6, R23, R54, R186 ;  /* 0x0000003617067225 */ /* 0x000fc800078e00ba */
[----:B------:R-:W-:-:S04]  /*1f50*/  IMAD.WIDE.U32 R10, R23, R54, R16 ;  /* 0x00000036170a7225 */ /* 0x000fc800078e0010 */
[----:B------:R-:W-:Y:S02]  /*1f60*/  IMAD.IADD R7, R7, 0x1, R29 ;  /* 0x0000000107077824 */ /* 0x000fe400078e021d */
[----:B------:R-:W-:Y:S01]  /*1f70*/  IMAD.IADD R11, R29, 0x1, R11 ;  /* 0x000000011d0b7824 */ /* 0x000fe200078e020b */
[----:B-----5:R-:W-:Y:S01]  /*1f80*/  SHF.R.S32.HI R29, RZ, 0x1f, R27 ;  /* 0x0000001fff1d7819 */ /* 0x020fe2000001141b */
[-C--:B------:R-:W-:Y:S02]  /*1f90*/  IMAD R0, R3, R50.reuse, RZ ;  /* 0x0000003203007224 */ /* 0x080fe400078e02ff */
[----:B------:R-:W-:-:S04]  /*1fa0*/  IMAD.WIDE.U32 R8, R23, R50, R16 ;  /* 0x0000003217087225 */ /* 0x000fc800078e0010 */
[----:B------:R-:W-:Y:S02]  /*1fb0*/  IMAD R30, R29, R54, RZ ;  /* 0x000000361d1e7224 */ /* 0x000fe400078e02ff */
[----:B------:R-:W-:Y:S01]  /*1fc0*/  IMAD R47, R23, R51, R0 ;  /* 0x00000033172f7224 */ /* 0x000fe200078e0200 */
[----:B------:R-:W-:Y:S01]  /*1fd0*/  SHF.L.U64.HI R51, R54, 0x6, R55 ;  /* 0x0000000636337819 */ /* 0x000fe20000010237 */
[----:B------:R-:W-:Y:S01]  /*1fe0*/  IMAD R63, R27, R55, R30 ;  /* 0x000000371b3f7224 */ /* 0x000fe200078e021e */
[----:B------:R-:W-:Y:S01]  /*1ff0*/  LOP3.LUT R55, R14, 0x1c0, RZ, 0xc0, !PT ;  /* 0x000001c00e377812 */ /* 0x000fe200078ec0ff */
[----:B------:R-:W-:Y:S01]  /*2000*/  IMAD R30, R29, R4, RZ ;  /* 0x000000041d1e7224 */ /* 0x000fe200078e02ff */
[----:B------:R-:W-:Y:S01]  /*2010*/  IADD3 R0, P0, R20, R8, RZ ;  /* 0x0000000814007210 */ /* 0x000fe20007f1e0ff */
[----:B------:R-:W-:Y:S01]  /*2020*/  IMAD.IADD R26, R21, 0x1, R13 ;  /* 0x00000001151a7824 */ /* 0x000fe200078e020d */
[----:B------:R-:W-:Y:S01]  /*2030*/  SHF.R.U32.HI R58, RZ, 0x3, R55 ;  /* 0x00000003ff3a7819 */ /* 0x000fe20000011637 */
[----:B------:R-:W-:Y:S01]  /*2040*/  IMAD R69, R27, R5, R30 ;  /* 0x000000051b457224 */ /* 0x000fe200078e021e */
[--C-:B------:R-:W-:Y:S01]  /*2050*/  LOP3.LUT R5, R55, 0x18, R16.reuse, 0xf8, !PT ;  /* 0x0000001837057812 */ /* 0x100fe200078ef810 */
[----:B------:R-:W-:Y:S01]  /*2060*/  IMAD.WIDE.U32 R12, R23, R4, R16 ;  /* 0x00000004170c7225 */ /* 0x000fe200078e0010 */
[----:B------:R-:W-:-:S02]  /*2070*/  IADD3.X R47, R26, R9, R47, P0, !PT ;  /* 0x000000091a2f7210 */ /* 0x000fc400007fe42f */
[----:B------:R-:W-:Y:S01]  /*2080*/  LOP3.LUT R5, R5, R58, RZ, 0x3c, !PT ;  /* 0x0000003a05057212 */ /* 0x000fe200078e3cff */
[C---:B------:R-:W-:Y:S01]  /*2090*/  IMAD.WIDE.U32 R8, R23.reuse, R4, R186 ;  /* 0x0000000417087225 */ /* 0x040fe200078e00ba */
[----:B------:R-:W-:-:S03]  /*20a0*/  IADD3 R42, P0, R23, R42, RZ ;  /* 0x0000002a172a7210 */ /* 0x000fc60007f1e0ff */
[----:B------:R-:W-:Y:S01]  /*20b0*/  IMAD R62, R192, 0x200, R5 ;  /* 0x00000200c03e7824 */ /* 0x000fe200078e0205 */
[----:B------:R-:W-:Y:S01]  /*20c0*/  LOP3.LUT R5, R55, 0x38, R48, 0xf8, !PT ;  /* 0x0000003837057812 */ /* 0x000fe200078ef830 */
[----:B------:R-:W-:Y:S02]  /*20d0*/  IMAD.IADD R9, R9, 0x1, R31 ;  /* 0x0000000109097824 */ /* 0x000fe400078e021f */
[----:B------:R-:W-:Y:S01]  /*20e0*/  IMAD.IADD R13, R31, 0x1, R13 ;  /* 0x000000011f0d7824 */ /* 0x000fe200078e020d */
[----:B------:R-:W-:Y:S01]  /*20f0*/  LOP3.LUT R5, R5, R58, RZ, 0x3c, !PT ;  /* 0x0000003a05057212 */ /* 0x000fe200078e3cff */
[----:B------:R-:W-:-:S04]  /*2100*/  IMAD.WIDE.U32 R34, R27, R54, R6 ;  /* 0x000000361b227225 */ /* 0x000fc800078e0006 */
[----:B------:R-:W-:-:S04]  /*2110*/  IMAD.WIDE.U32 R38, R27, R4, R8 ;  /* 0x000000041b267225 */ /* 0x000fc800078e0008 */
[----:B------:R-:W-:-:S04]  /*2120*/  IMAD.WIDE.U32 R36, R27, R54, R10 ;  /* 0x000000361b247225 */ /* 0x000fc800078e000a */
[----:B------:R-:W-:-:S04]  /*2130*/  IMAD.WIDE.U32 R40, R27, R4, R12 ;  /* 0x000000041b287225 */ /* 0x000fc800078e000c */
[----:B------:R-:W-:Y:S02]  /*2140*/  IMAD.IADD R61, R35, 0x1, R63 ;  /* 0x00000001233d7824 */ /* 0x000fe400078e023f */
[----:B------:R-:W-:Y:S02]  /*2150*/  IMAD.IADD R67, R39, 0x1, R69 ;  /* 0x0000000127437824 */ /* 0x000fe400078e0245 */
[----:B------:R-:W-:Y:S02]  /*2160*/  IMAD.SHL.U32 R50, R50, 0x40, RZ ;  /* 0x0000004032327824 */ /* 0x000fe400078e00ff */
[----:B------:R-:W-:Y:S02]  /*2170*/  IMAD.SHL.U32 R54, R54, 0x40, RZ ;  /* 0x0000004036367824 */ /* 0x000fe400078e00ff */
[----:B------:R-:W-:Y:S02]  /*2180*/  IMAD.X R43, R28, 0x1, R3, P0 ;  /* 0x000000011c2b7824 */ /* 0x000fe400000e0603 */
[----:B------:R-:W-:-:S02]  /*2190*/  IMAD.IADD R63, R63, 0x1, R37 ;  /* 0x000000013f3f7824 */ /* 0x000fc400078e0225 */
[----:B------:R-:W-:Y:S02]  /*21a0*/  IMAD.IADD R69, R69, 0x1, R41 ;  /* 0x0000000145457824 */ /* 0x000fe400078e0229 */
[----:B------:R-:W-:Y:S02]  /*21b0*/  IMAD R64, R192, 0x200, R5 ;  /* 0x00000200c0407824 */ /* 0x000fe400078e0205 */
[----:B------:R-:W-:-:S07]  /*21c0*/  IMAD.IADD R73, R33, 0x1, R73 ;  /* 0x0000000121497824 */ /* 0x000fce00078e0249 */
.L_x_3888:
[----:B0-----:R-:W0:Y:S01]  /*21d0*/  LDC R77, c[0x0][0x3f4] ;  /* 0x0000fd00ff4d7b82 */ /* 0x001e220000000800 */
[----:B------:R-:W-:Y:S01]  /*21e0*/  VIADD R45, R45, 0xffffffff ;  /* 0xffffffff2d2d7836 */ /* 0x000fe20000000000 */
[----:B------:R-:W-:Y:S05]  /*21f0*/  YIELD ;  /* 0x0000000000007946 */ /* 0x000fea0003800000 */
[----:B------:R-:W-:Y:S01]  /*2200*/  SHF.R.S32.HI R70, RZ, 0x1f, R45 ;  /* 0x0000001fff467819 */ /* 0x000fe2000001142d */
[----:B----4-:R-:W1:Y:S01]  /*2210*/  LDC.64 R52, c[0x0][0x2e8] ;  /* 0x0000ba00ff347b82 */ /* 0x010e620000000a00 */
[-C--:B------:R-:W-:Y:S01]  /*2220*/  IMAD R5, R49, R45.reuse, RZ ;  /* 0x0000002d31057224 */ /* 0x080fe200078e02ff */
[----:B------:R-:W-:Y:S01]  /*2230*/  BSSY B0, `(.L_x_3859) ;  /* 0x0000190000007945 */ /* 0x000fe20003800000 */
[----:B---3--:R-:W-:Y:S01]  /*2240*/  IMAD.WIDE.U32 R14, R50, R45, RZ ;  /* 0x0000002d320e7225 */ /* 0x008fe200078e00ff */
[----:B------:R-:W-:-:S03]  /*2250*/  ISETP.GT.AND P2, PT, R45, R44, PT ;  /* 0x0000002c2d00720c */ /* 0x000fc60003f44270 */
[----:B------:R-:W-:Y:S01]  /*2260*/  IMAD R5, R70, R50, R5 ;  /* 0x0000003246057224 */ /* 0x000fe200078e0205 */
[----:B------:R-:W-:Y:S01]  /*2270*/  IADD3 R4, P0, R0, R14, RZ ;  /* 0x0000000e00047210 */ /* 0x000fe20007f1e0ff */
[----:B--2---:R-:W-:Y:S02]  /*2280*/  IMAD.SHL.U32 R31, R19, 0x1000, RZ ;  /* 0x00001000131f7824 */ /* 0x004fe400078e00ff */
[----:B------:R-:W-:Y:S02]  /*2290*/  IMAD.IADD R78, R15, 0x1, R5 ;  /* 0x000000010f4e7824 */ /* 0x000fe400078e0205 */
[----:B------:R-:W-:Y:S02]  /*22a0*/  IMAD.IADD R5, R62, 0x1, R31 ;  /* 0x000000013e057824 */ /* 0x000fe400078e021f */
[----:B------:R-:W-:Y:S01]  /*22b0*/  IMAD.X R6, R78, 0x1, R47, P0 ;  /* 0x000000014e067824 */ /* 0x000fe200000e062f */
[----:B0-----:R-:W-:Y:S01]  /*22c0*/  ISETP.GE.AND P0, PT, R77, 0x1, PT ;  /* 0x000000014d00780c */ /* 0x001fe20003f06270 */
[----:B------:R-:W-:Y:S01]  /*22d0*/  IMAD R30, R5, 0x2, R2 ;  /* 0x00000002051e7824 */ /* 0x000fe200078e0202 */
[----:B-1----:R-:W-:-:S04]  /*22e0*/  LEA R12, P1, R4, R52, 0x1 ;  /* 0x00000034040c7211 */ /* 0x002fc800078208ff */
[----:B------:R-:W-:-:S07]  /*22f0*/  LEA.HI.X R13, R4, R53, R6, 0x1, P1 ;  /* 0x00000035040d7211 */ /* 0x000fce00008f0c06 */
[----:B------:R-:W-:Y:S05]  /*2300*/  @!P0 BRA `(.L_x_3860) ;  /* 0x0000001400a88947 */ /* 0x000fea0003800000 */
[----:B------:R-:W-:Y:S01]  /*2310*/  ULDC.U8 UR4, c[0x0][0x410] ;  /* 0x0001040000047ab9 */ /* 0x000fe20000000000 */
[-C--:B------:R-:W-:Y:S01]  /*2320*/  IMAD R7, R51, R45.reuse, RZ ;  /* 0x0000002d33077224 */ /* 0x080fe200078e02ff */
[----:B------:R-:W-:Y:S01]  /*2330*/  ISETP.NE.AND P0, PT, RZ, UR4, PT ;  /* 0x00000004ff007c0c */ /* 0x000fe2000bf05270 */
[----:B------:R-:W-:-:S04]  /*2340*/  IMAD.WIDE.U32 R4, R54, R45, RZ ;  /* 0x0000002d36047225 */ /* 0x000fc800078e00ff */
[----:B------:R-:W-:-:S04]  /*2350*/  IMAD R7, R70, R54, R7 ;  /* 0x0000003646077224 */ /* 0x000fc800078e0207 */
[----:B------:R-:W-:-:S04]  /*2360*/  IMAD.IADD R74, R5, 0x1, R7 ;  /* 0x00000001054a7824 */ /* 0x000fc800078e0207 */
[----:B------:R-:W-:Y:S05]  /*2370*/  @!P0 BRA `(.L_x_3861) ;  /* 0x0000000800a88947 */ /* 0x000fea0003800000 */
[----:B------:R-:W-:Y:S01]  /*2380*/  IMAD R6, R45, -0x40, R46 ;  /* 0xffffffc02d067824 */ /* 0x000fe200078e022e */
[----:B------:R-:W-:Y:S01]  /*2390*/  BSSY B1, `(.L_x_3862) ;  /* 0x000001d000017945 */ /* 0x000fe20003800000 */
[----:B------:R-:W-:Y:S02]  /*23a0*/  CS2R R8, SRZ ;  /* 0x0000000000087805 */ /* 0x000fe4000001ff00 */
[----:B------:R-:W-:Y:S02]  /*23b0*/  CS2R R28, SRZ ;  /* 0x00000000001c7805 */ /* 0x000fe4000001ff00 */
[----:B------:R-:W-:Y:S02]  /*23c0*/  CS2R R10, SRZ ;  /* 0x00000000000a7805 */ /* 0x000fe4000001ff00 */
[----:B------:R-:W-:Y:S02]  /*23d0*/  VIMNMX R6, R6, 0x40, PT ;  /* 0x0000004006067848 */ /* 0x000fe40003fe0100 */
[----:B------:R-:W-:-:S02]  /*23e0*/  CS2R R14, SRZ ;  /* 0x00000000000e7805 */ /* 0x000fc4000001ff00 */
[----:B------:R-:W-:-:S13]  /*23f0*/  ISETP.GE.AND P1, PT, R23, R6, PT ;  /* 0x000000061700720c */ /* 0x000fda0003f26270 */
[----:B------:R-:W-:Y:S05]  /*2400*/  @P1 BRA `(.L_x_3863) ;  /* 0x0000000000541947 */ /* 0x000fea0003800000 */
[----:B------:R-:W-:Y:S01]  /*2410*/  IMAD R6, R56, R45, RZ ;  /* 0x0000002d38067224 */ /* 0x000fe200078e02ff */
[----:B------:R-:W-:Y:S01]  /*2420*/  IADD3 R8, P0, R34, R4, RZ ;  /* 0x0000000422087210 */ /* 0x000fe20007f1e0ff */
[----:B------:R-:W-:Y:S01]  /*2430*/  IMAD.MOV.U32 R66, RZ, RZ, R38 ;  /* 0x000000ffff427224 */ /* 0x000fe200078e0026 */
[----:B------:R-:W-:Y:S01]  /*2440*/  ULDC.64 UR6, c[0x0][0x400] ;  /* 0x0001000000067ab9 */ /* 0x000fe20000000a00 */
[-C--:B------:R-:W-:Y:S01]  /*2450*/  IMAD R5, R70, R57.reuse, R6 ;  /* 0x0000003946057224 */ /* 0x080fe200078e0206 */
[----:B------:R-:W-:Y:S01]  /*2460*/  ULDC.64 UR4, c[0x0][0x3e8] ;  /* 0x0000fa0000047ab9 */ /* 0x000fe20000000a00 */
[----:B------:R-:W-:Y:S01]  /*2470*/  IMAD.WIDE.U32 R6, R45, R57, R66 ;  /* 0x000000392d067225 */ /* 0x000fe200078e0042 */
[----:B------:R-:W-:-:S03]  /*2480*/  CS2R R10, SRZ ;  /* 0x00000000000a7805 */ /* 0x000fc6000001ff00 */
[----:B------:R-:W-:Y:S01]  /*2490*/  IMAD.IADD R5, R7, 0x1, R5 ;  /* 0x0000000107057824 */ /* 0x000fe200078e0205 */
[----:B------:R-:W-:Y:S01]  /*24a0*/  LEA R52, P5, R6, UR6, 0x1 ;  /* 0x0000000606347c11 */ /* 0x000fe2000f8a08ff */
[----:B------:R-:W-:Y:S01]  /*24b0*/  IMAD.X R7, R74, 0x1, R61, P0 ;  /* 0x000000014a077824 */ /* 0x000fe200000e063d */
[----:B------:R-:W-:Y:S02]  /*24c0*/  LEA R4, P0, R8, UR4, 0x1 ;  /* 0x0000000408047c11 */ /* 0x000fe4000f8008ff */
[----:B------:R-:W-:Y:S02]  /*24d0*/  LEA.HI.X R53, R6, UR7, R5, 0x1, P5 ;  /* 0x0000000706357c11 */ /* 0x000fe4000a8f0c05 */
[----:B------:R-:W-:Y:S02]  /*24e0*/  LEA.HI.X R5, R8, UR5, R7, 0x1, P0 ;  /* 0x0000000508057c11 */ /* 0x000fe400080f0c07 */
[----:B------:R-:W-:Y:S02]  /*24f0*/  CS2R R8, SRZ ;  /* 0x0000000000087805 */ /* 0x000fe4000001ff00 */
[----:B------:R-:W-:-:S02]  /*2500*/  ISETP.GE.AND P5, PT, R186, R77, PT ;  /* 0x0000004dba00720c */ /* 0x000fc40003fa6270 */
[----:B------:R-:W-:-:S11]  /*2510*/  ISETP.GE.AND P0, PT, R190, R77, PT ;  /* 0x0000004dbe00720c */ /* 0x000fd60003f06270 */
[----:B------:R0:W5:Y:S04]  /*2520*/  @!P5 LDG.E.64 R28, desc[UR40][R4.64] ;  /* 0x00000028041cd981 */ /* 0x000168000c1e1b00 */
[----:B------:R0:W5:Y:S04]  /*2530*/  @!P0 LDG.E.64 R8, desc[UR40][R4.64+0x20] ;  /* 0x0000202804088981 */ /* 0x000168000c1e1b00 */
[----:B------:R0:W5:Y:S04]  /*2540*/  @!P5 LDG.E.64 R14, desc[UR40][R52.64] ;  /* 0x00000028340ed981 */ /* 0x000168000c1e1b00 */
[----:B------:R0:W5:Y:S02]  /*2550*/  @!P0 LDG.E.64 R10, desc[UR40][R52.64+0x20] ;  /* 0x00002028340a8981 */ /* 0x000164000c1e1b00 */
.L_x_3863:
[----:B------:R-:W-:Y:S05]  /*2560*/  BSYNC B1 ;  /* 0x0000000000017941 */ /* 0x000fea0003800000 */
.L_x_3862:
[----:B------:R-:W-:Y:S01]  /*2570*/  ISETP.NE.AND P0, PT, R184, 0x3, PT ;  /* 0x00000003b800780c */ /* 0x000fe20003f05270 */
[----:B0----5:R-:W-:Y:S02]  /*2580*/  IMAD.MOV.U32 R4, RZ, RZ, R8 ;  /* 0x000000ffff047224 */ /* 0x021fe400078e0008 */
[----:B------:R-:W-:Y:S02]  /*2590*/  IMAD.MOV.U32 R5, RZ, RZ, R9 ;  /* 0x000000ffff057224 */ /* 0x000fe400078e0009 */
        /* <DEDUP_REMOVED lines=13> */
[----:B------:R-:W-:Y:S06]  /*2670*/  @!P0 BRA `(.L_x_3864) ;  /* 0x0000000000048947 */ /* 0x000fec0003800000 */
[----:B------:R-:W-:Y:S01]  /*2680*/  BPT.TRAP 0x1 ;  /* 0x000000040000795c */ /* 0x000fe20000300000 */
.L_x_3864:
[----:B------:R-:W-:Y:S01]  /*2690*/  IMAD R66, R19, 0x8, R2 ;  /* 0x0000000813427824 */ /* 0x000fe200078e0202 */
[----:B------:R-:W-:Y:S01]  /*26a0*/  SHF.L.U32 R75, R185, 0x1f, RZ ;  /* 0x0000001fb94b7819 */ /* 0x000fe200000006ff */
[----:B------:R-:W-:Y:S03]  /*26b0*/  BSSY B1, `(.L_x_3865) ;  /* 0x0000003000017945 */ /* 0x000fe60003800000 */
[----:B------:R-:W0:Y:S02]  /*26c0*/  SYNCS.PHASECHK.TRANS64.TRYWAIT P5, [R66+URZ+0x28c90], R75 ;  /* 0x028c904b420075a7 */ /* 0x000e2400080a017f */
[----:B0-----:R-:W-:Y:S05]  /*26d0*/  @!P5 BRA `(.L_x_3866) ;  /* 0x0000015000c4d947 */ /* 0x001fea0003800000 */
.L_x_4154:
[----:B------:R-:W-:Y:S05]  /*26e0*/  BSYNC B1 ;  /* 0x0000000000017941 */ /* 0x000fea0003800000 */
.L_x_3865:
[----:B------:R-:W-:Y:S05]  /*26f0*/  @P1 BRA `(.L_x_3867) ;  /* 0x00000014000c1947 */ /* 0x000fea0003800000 */
[----:B------:R-:W-:Y:S04]  /*2700*/  BSSY B1, `(.L_x_3868) ;  /* 0x0000036000017945 */ /* 0x000fe80003800000 */
[----:B------:R-:W-:Y:S05]  /*2710*/  @P4 BRA `(.L_x_3869) ;  /* 0x0000000000d04947 */ /* 0x000fea0003800000 */
[----:B------:R1:W2:Y:S01]  /*2720*/  LDS.128 R4, [R30+0x22400] ;  /* 0x022400001e047984 */ /* 0x0002a20000000c00 */
[----:B------:R-:W-:Y:S01]  /*2730*/  ISETP.GE.AND P5, PT, R186, R77, PT ;  /* 0x0000004dba00720c */ /* 0x000fe20003fa6270 */
[----:B------:R-:W-:-:S12]  /*2740*/  BSSY B2, `(.L_x_3870) ;  /* 0x0000030000027945 */ /* 0x000fd80003800000 */
[----:B-1----:R-:W-:Y:S05]  /*2750*/  @P5 BRA `(.L_x_3871) ;  /* 0x0000000000b85947 */ /* 0x002fea0003800000 */
[----:B------:R-:W-:Y:S02]  /*2760*/  SHF.R.U32.HI R78, RZ, 0x10, R15 ;  /* 0x00000010ff4e7819 */ /* 0x000fe4000001160f */
[----:B------:R-:W-:Y:S02]  /*2770*/  SHF.R.U32.HI R53, RZ, 0x10, R29 ;  /* 0x00000010ff357819 */ /* 0x000fe4000001161d */
[----:B------:R-:W-:Y:S02]  /*2780*/  PRMT R78, R76, 0x5432, R78 ;  /* 0x000054324c4e7816 */ /* 0x000fe4000000004e */
[----:B------:R-:W-:Y:S01]  /*2790*/  SHF.R.U64 R74, R14, 0x10, R15 ;  /* 0x000000100e4a7819 */ /* 0x000fe2000000120f */
[----:B--2---:R-:W-:Y:S01]  /*27a0*/  IMAD.U32 R14, R6, 0x10000, RZ ;  /* 0x00010000060e7824 */ /* 0x004fe200078e00ff */
[----:B------:R-:W-:Y:S01]  /*27b0*/  PRMT R53, R52, 0x5410, R53 ;  /* 0x0000541034357816 */ /* 0x000fe20000000035 */
[----:B------:R-:W-:Y:S01]  /*27c0*/  IMAD.U32 R79, R78, 0x10000, RZ ;  /* 0x000100004e4f7824 */ /* 0x000fe200078e00ff */
[----:B------:R-:W-:Y:S01]  /*27d0*/  SHF.R.U64 R30, R28, 0x10, R29 ;  /* 0x000000101c1e7819 */ /* 0x000fe2000000121d */
[----:B------:R-:W-:Y:S01]  /*27e0*/  IMAD.U32 R28, R7, 0x10000, RZ ;  /* 0x00010000071c7824 */ /* 0x000fe200078e00ff */
[----:B------:R-:W-:Y:S01]  /*27f0*/  LOP3.LUT R15, R6, 0xffff0000, RZ, 0xc0, !PT ;  /* 0xffff0000060f7812 */ /* 0x000fe200078ec0ff */
[----:B------:R-:W-:Y:S01]  /*2800*/  IMAD.U32 R6, R5, 0x10000, RZ ;  /* 0x0001000005067824 */ /* 0x000fe200078e00ff */
[----:B------:R-:W-:Y:S01]  /*2810*/  PRMT R74, R70, 0x5432, R74 ;  /* 0x00005432464a7816 */ /* 0x000fe2000000004a */
[----:B------:R-:W-:Y:S01]  /*2820*/  IMAD.U32 R70, R53, 0x10000, RZ ;  /* 0x0001000035467824 */ /* 0x000fe200078e00ff */
[----:B------:R-:W-:Y:S01]  /*2830*/  PRMT R30, R52, 0x5432, R30 ;  /* 0x00005432341e7816 */ /* 0x000fe2000000001e */
[-C--:B------:R-:W-:Y:S01]  /*2840*/  FMUL.FTZ R83, R15, R79.reuse ;  /* 0x0000004f0f537220 */ /* 0x080fe20000410000 */
        /* <DEDUP_REMOVED lines=9> */
[----:B------:R-:W-:Y:S01]  /*28e0*/  FMUL.FTZ R81, R7, R76 ;  /* 0x0000004c07517220 */ /* 0x000fe20000410000 */
[----:B------:R-:W-:Y:S01]  /*28f0*/  LOP3.LUT R53, R53, 0xffff0000, RZ, 0xc0, !PT ;  /* 0xffff000035357812 */ /* 0x000fe200078ec0ff */
        /* <DEDUP_REMOVED lines=8> */
[----:B------:R-:W-:Y:S01]  /*2980*/  FFMA.FTZ R15, R28, R53, -R15 ;  /* 0x000000351c0f7223 */ /* 0x000fe2000001080f */
        /* <DEDUP_REMOVED lines=11> */
.L_x_3871:
[----:B------:R-:W-:Y:S05]  /*2a40*/  BSYNC B2 ;  /* 0x0000000000027941 */ /* 0x000fea0003800000 */
.L_x_3870:
[----:B--2---:R1:W-:Y:S02]  /*2a50*/  STG.E.128 desc[UR40][R12.64], R4 ;  /* 0x000000040c007986 */ /* 0x0043e4000c101d28 */
.L_x_3869:
[----:B------:R-:W-:Y:S05]  /*2a60*/  BSYNC B1 ;  /* 0x0000000000017941 */ /* 0x000fea0003800000 */
.L_x_3868:
[----:B------:R-:W-:Y:S05]  /*2a70*/  @P3 BRA `(.L_x_3867) ;  /* 0x00000010002c3947 */ /* 0x000fea0003800000 */
[----:B-1----:R-:W-:Y:S01]  /*2a80*/  IMAD.MOV.U32 R4, RZ, RZ, 0x20 ;  /* 0x00000020ff047424 */ /* 0x002fe200078e00ff */
[----:B------:R-:W-:Y:S01]  /*2a90*/  LOP3.LUT P5, RZ, R188, 0x4, RZ, 0xc0, !PT ;  /* 0x00000004bcff7812 */ /* 0x000fe200078ac0ff */
[----:B------:R-:W-:Y:S03]  /*2aa0*/  BSSY B1, `(.L_x_3872) ;  /* 0x0000035000017945 */ /* 0x000fe60003800000 */
[----:B------:R-:W-:Y:S02]  /*2ab0*/  SEL R4, R4, 0xffffffe0, !P5 ;  /* 0xffffffe004047807 */ /* 0x000fe40006800000 */
[----:B------:R-:W-:Y:S02]  /*2ac0*/  ISETP.GE.AND P5, PT, R190, R77, PT ;  /* 0x0000004dbe00720c */ /* 0x000fe40003fa6270 */
[----:B------:R-:W-:-:S05]  /*2ad0*/  IADD3 R31, R4, R62, R31 ;  /* 0x0000003e041f7210 */ /* 0x000fca0007ffe01f */
[----:B------:R-:W-:-:S06]  /*2ae0*/  IMAD R4, R31, 0x2, R2 ;  /* 0x000000021f047824 */ /* 0x000fcc00078e0202 */
[----:B------:R-:W1:Y:S01]  /*2af0*/  LDS.128 R4, [R4+0x22400] ;  /* 0x0224000004047984 */ /* 0x000e620000000c00 */
[----:B------:R-:W-:Y:S05]  /*2b00*/  @P5 BRA `(.L_x_3873) ;  /* 0x0000000000b85947 */ /* 0x000fea0003800000 */
[----:B------:R-:W-:Y:S01]  /*2b10*/  SHF.R.U64 R14, R8, 0x10, R9 ;  /* 0x00000010080e7819 */ /* 0x000fe20000001209 */
[----:B-1----:R-:W-:Y:S01]  /*2b20*/  IMAD.U32 R8, R6, 0x10000, RZ ;  /* 0x0001000006087824 */ /* 0x002fe200078e00ff */
        /* <DEDUP_REMOVED lines=17> */
[C---:B------:R-:W-:Y:S01]  /*2c40*/  FMUL.FTZ R77, R7.reuse, R31 ;  /* 0x0000001f074d7220 */ /* 0x040fe20000410000 */
[----:B------:R-:W-:Y:S01]  /*2c50*/  LOP3.LUT R52, R52, 0xffff0000, RZ, 0xc0, !PT ;  /* 0xffff000034347812 */ /* 0x000fe200078ec0ff */
[----:B------:R-:W-:Y:S01]  /*2c60*/  FMUL.FTZ R70, R7, R15 ;  /* 0x0000000f07467220 */ /* 0x000fe20000410000 */
[----:B------:R-:W-:Y:S01]  /*2c70*/  LOP3.LUT R28, R28, 0xffff0000, RZ, 0xc0, !PT ;  /* 0xffff00001c1c7812 */ /* 0x000fe200078ec0ff */
[C---:B------:R-:W-:Y:S01]  /*2c80*/  FMUL.FTZ R7, R9.reuse, R53 ;  /* 0x0000003509077220 */ /* 0x040fe20000410000 */
[----:B------:R-:W-:Y:S01]  /*2c90*/  FMUL.FTZ R9, R9, R29 ;  /* 0x0000001d09097220 */ /* 0x000fe20000410000 */
[----:B------:R-:W-:-:S02]  /*2ca0*/  IMAD.U32 R6, R5, 0x10000, RZ ;  /* 0x0001000005067824 */ /* 0x000fc400078e00ff */
[----:B------:R-:W-:Y:S01]  /*2cb0*/  FFMA.FTZ R29, R8, R29, -R7 ;  /* 0x0000001d081d7223 */ /* 0x000fe20000010807 */
[----:B------:R-:W-:Y:S02]  /*2cc0*/  IMAD.U32 R5, R4, 0x10000, RZ ;  /* 0x0001000004057824 */ /* 0x000fe400078e00ff */
[----:B------:R-:W-:Y:S01]  /*2cd0*/  FFMA.FTZ R8, R8, R53, R9 ;  /* 0x0000003508087223 */ /* 0x000fe20000010009 */
[----:B------:R-:W-:Y:S01]  /*2ce0*/  LOP3.LUT R4, R4, 0xffff0000, RZ, 0xc0, !PT ;  /* 0xffff000004047812 */ /* 0x000fe200078ec0ff */
[C---:B------:R-:W-:Y:S01]  /*2cf0*/  FMUL.FTZ R9, R11.reuse, R52 ;  /* 0x000000340b097220 */ /* 0x040fe20000410000 */
[-C--:B------:R-:W-:Y:S01]  /*2d00*/  FMUL.FTZ R11, R11, R28.reuse ;  /* 0x0000001c0b0b7220 */ /* 0x080fe20000410000 */
        /* <DEDUP_REMOVED lines=14> */
.L_x_3873:
[----:B------:R-:W-:Y:S05]  /*2df0*/  BSYNC B1 ;  /* 0x0000000000017941 */ /* 0x000fea0003800000 */
.L_x_3872:
[----:B-1----:R1:W-:Y:S01]  /*2e00*/  STG.E.128 desc[UR40][R12.64+0x40], R4 ;  /* 0x000040040c007986 */ /* 0x0023e2000c101d28 */
[----:B------:R-:W-:Y:S05]  /*2e10*/  BRA `(.L_x_3867) ;  /* 0x0000000c00447947 */ /* 0x000fea0003800000 */
.L_x_3861:
[----:B------:R-:W-:-:S05]  /*2e20*/  IMAD R5, R45, -0x40, R46 ;  /* 0xffffffc02d057824 */ /* 0x000fca00078e022e */
[----:B------:R-:W-:-:S04]  /*2e30*/  VIMNMX R6, R5, 0x40, PT ;  /* 0x0000004005067848 */ /* 0x000fc80003fe0100 */
[----:B------:R-:W-:-:S04]  /*2e40*/  ISETP.GE.AND P1, PT, R23, R6, PT ;  /* 0x000000061700720c */ /* 0x000fc80003f26270 */
[----:B------:R-:W-:-:S13]  /*2e50*/  ISETP.GE.OR P0, PT, R16, R77, P1 ;  /* 0x0000004d1000720c */ /* 0x000fda0000f06670 */
[----:B------:R-:W0:Y:S01]  /*2e60*/  @!P0 LDC.64 R12, c[0x0][0x3e8] ;  /* 0x0000fa00ff0c8b82 */ /* 0x000e220000000a00 */
[----:B------:R-:W-:Y:S01]  /*2e70*/  @!P0 IADD3 R6, P5, R36, R4, RZ ;  /* 0x0000000424068210 */ /* 0x000fe20007fbe0ff */
[----:B------:R-:W-:Y:S02]  /*2e80*/  @!P0 IMAD R4, R56, R45, RZ ;  /* 0x0000002d38048224 */ /* 0x000fe400078e02ff */
[----:B------:R-:W-:Y:S02]  /*2e90*/  @!P0 IMAD.MOV.U32 R5, RZ, RZ, R69 ;  /* 0x000000ffff058224 */ /* 0x000fe400078e0045 */
[----:B------:R-:W-:Y:S02]  /*2ea0*/  @!P0 IMAD R9, R70, R57, R4 ;  /* 0x0000003946098224 */ /* 0x000fe400078e0204 */
[----:B------:R-:W1:Y:S01]  /*2eb0*/  @!P0 LDC.64 R10, c[0x0][0x400] ;  /* 0x00010000ff0a8b82 */ /* 0x000e620000000a00 */
[----:B------:R-:W-:Y:S02]  /*2ec0*/  @!P0 IMAD.MOV.U32 R4, RZ, RZ, R40 ;  /* 0x000000ffff048224 */ /* 0x000fe400078e0028 */
[----:B------:R-:W-:-:S02]  /*2ed0*/  @!P0 IMAD.X R7, R74, 0x1, R63, P5 ;  /* 0x000000014a078824 */ /* 0x000fc400028e063f */
[----:B------:R-:W-:Y:S01]  /*2ee0*/  @!P0 IMAD.WIDE.U32 R28, R45, R57, R4 ;  /* 0x000000392d1c8225 */ /* 0x000fe200078e0004 */
[----:B------:R-:W-:-:S03]  /*2ef0*/  CS2R R4, SRZ ;  /* 0x0000000000047805 */ /* 0x000fc6000001ff00 */
[----:B------:R-:W-:Y:S01]  /*2f00*/  @!P0 IMAD.IADD R29, R9, 0x1, R29 ;  /* 0x00000001091d8824 */ /* 0x000fe200078e021d */
[----:B0-----:R-:W-:-:S04]  /*2f10*/  @!P0 LEA R12, P5, R6, R12, 0x1 ;  /* 0x0000000c060c8211 */ /* 0x001fc800078a08ff */
[----:B------:R-:W-:Y:S02]  /*2f20*/  @!P0 LEA.HI.X R13, R6, R13, R7, 0x1, P5 ;  /* 0x0000000d060d8211 */ /* 0x000fe400028f0c07 */
[----:B------:R-:W-:Y:S02]  /*2f30*/  CS2R R6, SRZ ;  /* 0x0000000000067805 */ /* 0x000fe4000001ff00 */
[C---:B-1----:R-:W-:Y:S02]  /*2f40*/  @!P0 LEA R74, P5, R28.reuse, R10, 0x1 ;  /* 0x0000000a1c4a8211 */ /* 0x042fe400078a08ff */
[----:B------:R-:W-:Y:S02]  /*2f50*/  CS2R R8, SRZ ;  /* 0x0000000000087805 */ /* 0x000fe4000001ff00 */
[----:B------:R-:W2:Y:S01]  /*2f60*/  @!P0 LDG.E.128 R4, desc[UR40][R12.64] ;  /* 0x000000280c048981 */ /* 0x000ea2000c1e1d00 */
[----:B------:R-:W-:Y:S02]  /*2f70*/  @!P0 LEA.HI.X R75, R28, R11, R29, 0x1, P5 ;  /* 0x0000000b1c4b8211 */ /* 0x000fe400028f0c1d */
[----:B------:R-:W-:-:S06]  /*2f80*/  CS2R R10, SRZ ;  /* 0x00000000000a7805 */ /* 0x000fcc000001ff00 */
[----:B------:R-:W3:Y:S01]  /*2f90*/  @!P0 LDG.E.128 R8, desc[UR40][R74.64] ;  /* 0x000000284a088981 */ /* 0x000ee2000c1e1d00 */
[----:B------:R-:W-:-:S04]  /*2fa0*/  ISETP.GE.AND P0, PT, R16, R77, PT ;  /* 0x0000004d1000720c */ /* 0x000fc80003f06270 */
[----:B------:R-:W-:Y:S02]  /*2fb0*/  P2R R70, PR, RZ, 0x1 ;  /* 0x00000001ff467803 */ /* 0x000fe40000000000 */
[----:B------:R-:W-:Y:S01]  /*2fc0*/  ISETP.NE.AND P0, PT, R184, 0x3, PT ;  /* 0x00000003b800780c */ /* 0x000fe20003f05270 */
[----:B--2---:R-:W-:Y:S02]  /*2fd0*/  IMAD.MOV.U32 R28, RZ, RZ, R4 ;  /* 0x000000ffff1c7224 */ /* 0x004fe400078e0004 */
[----:B------:R-:W-:Y:S02]  /*2fe0*/  IMAD.MOV.U32 R29, RZ, RZ, R5 ;  /* 0x000000ffff1d7224 */ /* 0x000fe400078e0005 */
[----:B------:R-:W-:Y:S01]  /*2ff0*/  IMAD.MOV.U32 R66, RZ, RZ, R7 ;  /* 0x000000ffff427224 */ /* 0x000fe200078e0007 */
[----:B------:R-:W-:Y:S01]  /*3000*/  PRMT R88, R88, 0x5410, R28 ;  /* 0x0000541058587816 */ /* 0x000fe2000000001c */
[----:B------:R-:W-:Y:S02]  /*3010*/  IMAD.MOV.U32 R30, RZ, RZ, R6 ;  /* 0x000000ffff1e7224 */ /* 0x000fe400078e0006 */
[----:B---3--:R-:W-:Y:S01]  /*3020*/  IMAD.MOV.U32 R12, RZ, RZ, R8 ;  /* 0x000000ffff0c7224 */ /* 0x008fe200078e0008 */
        /* <DEDUP_REMOVED lines=9> */
.L_x_3874:
[----:B------:R-:W-:Y:S01]  /*30c0*/  IMAD R66, R19, 0x8, R2 ;  /* 0x0000000813427824 */ /* 0x000fe200078e0202 */
[----:B------:R-:W-:Y:S01]  /*30d0*/  SHF.L.U32 R75, R185, 0x1f, RZ ;  /* 0x0000001fb94b7819 */ /* 0x000fe200000006ff */
[----:B------:R-:W0:Y:S01]  /*30e0*/  LDC R81, c[0x0][0x2f4] ;  /* 0x0000bd00ff517b82 */ /* 0x000e220000000800 */
[----:B------:R-:W-:Y:S02]  /*30f0*/  BSSY B1, `(.L_x_3875) ;  /* 0x0000003000017945 */ /* 0x000fe40003800000 */
[----:B------:R-:W1:Y:S02]  /*3100*/  SYNCS.PHASECHK.TRANS64.TRYWAIT P5, [R66+URZ+0x28c90], R75 ;  /* 0x028c904b420075a7 */ /* 0x000e6400080a017f */
[----:B-1----:R-:W-:Y:S05]  /*3110*/  @!P5 BRA `(.L_x_3876) ;  /* 0x000001480048d947 */ /* 0x002fea0003800000 */
.L_x_4155:
[----:B------:R-:W-:Y:S05]  /*3120*/  BSYNC B1 ;  /* 0x0000000000017941 */ /* 0x000fea0003800000 */
.L_x_3875:
[----:B0-----:R-:W-:Y:S01]  /*3130*/  ISETP.GE.OR P5, PT, R16, R81, P1 ;  /* 0x000000511000720c */ /* 0x001fe20000fa6670 */
[----:B------:R-:W-:Y:S01]  /*3140*/  ULDC.64 UR4, c[0x0][0x300] ;  /* 0x0000c00000047ab9 */ /* 0x000fe20000000a00 */
[----:B------:R-:W-:Y:S02]  /*3150*/  IMAD.MOV.U32 R76, RZ, RZ, R14 ;  /* 0x000000ffff4c7224 */ /* 0x000fe400078e000e */
[----:B------:R-:W-:Y:S02]  /*3160*/  IMAD R12, R3, UR4, RZ ;  /* 0x00000004030c7c24 */ /* 0x000fe4000f8e02ff */
[----:B------:R-:W-:Y:S02]  /*3170*/  IMAD.MOV.U32 R77, RZ, RZ, R78 ;  /* 0x000000ffff4d7224 */ /* 0x000fe400078e004e */
[C---:B------:R-:W-:Y:S02]  /*3180*/  IMAD R83, R23.reuse, UR5, R12 ;  /* 0x0000000517537c24 */ /* 0x040fe4000f8e020c */
[----:B------:R-:W-:-:S03]  /*3190*/  IMAD.WIDE.U32 R76, R23, UR4, R76 ;  /* 0x00000004174c7c25 */ /* 0x000fc6000f8e004c */
[----:B------:R-:W-:Y:S05]  /*31a0*/  @P5 BRA `(.L_x_3867) ;  /* 0x0000000800605947 */ /* 0x000fea0003800000 */
[----:B------:R-:W-:Y:S01]  /*31b0*/  IMAD.IADD R83, R83, 0x1, R77 ;  /* 0x0000000153537824 */ /* 0x000fe200078e024d */
[----:B------:R-:W-:Y:S01]  /*31c0*/  IADD3 R12, P5, P6, R20, R76, R65 ;  /* 0x0000004c140c7210 */ /* 0x000fe20007ebe041 */
[----:B------:R-:W-:Y:S03]  /*31d0*/  BSSY B1, `(.L_x_3877) ;  /* 0x0000073000017945 */ /* 0x000fe60003800000 */
[----:B------:R-:W-:Y:S02]  /*31e0*/  IADD3.X R13, R26, R83, R71, P5, P6 ;  /* 0x000000531a0d7210 */ /* 0x000fe40002fec447 */
[----:B------:R-:W-:Y:S02]  /*31f0*/  LEA R78, P5, R12, R52, 0x1 ;  /* 0x000000340c4e7211 */ /* 0x000fe400078a08ff */
[----:B------:R-:W-:Y:S02]  /*3200*/  ISETP.NE.AND P6, PT, R70, RZ, PT ;  /* 0x000000ff4600720c */ /* 0x000fe40003fc5270 */
[----:B------:R-:W-:Y:S01]  /*3210*/  LEA.HI.X R79, R12, R53, R13, 0x1, P5 ;  /* 0x000000350c4f7211 */ /* 0x000fe200028f0c0d */
[----:B------:R-:W-:Y:S01]  /*3220*/  IMAD.IADD R13, R81, 0x1, -R60 ;  /* 0x00000001510d7824 */ /* 0x000fe200078e0a3c */
[----:B------:R-:W-:-:S04]  /*3230*/  ISETP.NE.AND P5, PT, R68, RZ, PT ;  /* 0x000000ff4400720c */ /* 0x000fc80003fa5270 */
[----:B------:R-:W-:-:S04]  /*3240*/  SEL R13, R60, R13, !P5 ;  /* 0x0000000d3c0d7207 */ /* 0x000fc80006800000 */
[----:B------:R-:W-:-:S04]  /*3250*/  SHF.R.S32.HI R12, RZ, 0x1f, R13 ;  /* 0x0000001fff0c7819 */ /* 0x000fc8000001140d */
[----:B------:R-:W-:-:S04]  /*3260*/  LEA.HI R12, R12, R13, RZ, 0x4 ;  /* 0x0000000d0c0c7211 */ /* 0x000fc800078f20ff */
[----:B------:R-:W-:-:S04]  /*3270*/  SHF.R.S32.HI R13, RZ, 0x4, R12 ;  /* 0x00000004ff0d7819 */ /* 0x000fc8000001140c */
[----:B------:R-:W-:-:S05]  /*3280*/  LEA.HI.SX32 R13, R48, R13, 0x1d ;  /* 0x0000000d300d7211 */ /* 0x000fca00078feaff */
[----:B------:R-:W-:-:S05]  /*3290*/  IMAD.SHL.U32 R70, R13, 0x8, RZ ;  /* 0x000000080d467824 */ /* 0x000fca00078e00ff */
[----:B------:R-:W-:-:S04]  /*32a0*/  LOP3.LUT R13, R55, 0x38, R70, 0xf8, !PT ;  /* 0x00000038370d7812 */ /* 0x000fc800078ef846 */
[----:B------:R-:W-:-:S05]  /*32b0*/  LOP3.LUT R13, R13, R58, RZ, 0x3c, !PT ;  /* 0x0000003a0d0d7212 */ /* 0x000fca00078e3cff */
[----:B------:R-:W-:Y:S02]  /*32c0*/  IMAD R12, R192, 0x200, R13 ;  /* 0x00000200c00c7824 */ /* 0x000fe400078e020d */
[----:B------:R-:W-:Y:S02]  /*32d0*/  IMAD.IADD R13, R64, 0x1, R31 ;  /* 0x00000001400d7824 */ /* 0x000fe400078e021f */
[----:B------:R-:W-:Y:S02]  /*32e0*/  IMAD.IADD R31, R31, 0x1, R12 ;  /* 0x000000011f1f7824 */ /* 0x000fe400078e020c */
[--C-:B------:R-:W-:Y:S02]  /*32f0*/  IMAD R13, R13, 0x2, R2.reuse ;  /* 0x000000020d0d7824 */ /* 0x100fe400078e0202 */
[----:B------:R-:W-:-:S04]  /*3300*/  IMAD R31, R31, 0x2, R2 ;  /* 0x000000021f1f7824 */ /* 0x000fc800078e0202 */
[----:B------:R-:W0:Y:S04]  /*3310*/  LDS.128 R12, [R13+0x22400] ;  /* 0x022400000d0c7984 */ /* 0x000e280000000c00 */
[----:B------:R-:W2:Y:S01]  /*3320*/  LDS.128 R28, [R31+0x22400] ;  /* 0x022400001f1c7984 */ /* 0x000ea20000000c00 */
[----:B------:R-:W-:Y:S05]  /*3330*/  @P6 BRA `(.L_x_3878) ;  /* 0x0000000400706947 */ /* 0x000fea0003800000 */
[----:B------:R-:W-:Y:S02]  /*3340*/  SHF.R.U32.HI R80, RZ, 0x10, R5 ;  /* 0x00000010ff507819 */ /* 0x000fe40000011605 */
[----:B------:R-:W-:Y:S02]  /*3350*/  SHF.R.U32.HI R87, RZ, 0x10, R9 ;  /* 0x00000010ff577819 */ /* 0x000fe40000011609 */
[----:B------:R-:W-:Y:S01]  /*3360*/  SHF.R.U64 R74, R4, 0x10, R5 ;  /* 0x00000010044a7819 */ /* 0x000fe20000001205 */
[----:B0-----:R-:W-:Y:S01]  /*3370*/  IMAD.U32 R5, R13, 0x10000, RZ ;  /* 0x000100000d057824 */ /* 0x001fe200078e00ff */
[----:B------:R-:W-:Y:S01]  /*3380*/  SHF.R.U64 R86, R8, 0x10, R9 ;  /* 0x0000001008567819 */ /* 0x000fe20000001209 */
[----:B------:R-:W-:Y:S01]  /*3390*/  IMAD.U32 R8, R15, 0x10000, RZ ;  /* 0x000100000f087824 */ /* 0x000fe200078e00ff */
[----:B------:R-:W-:Y:S01]  /*33a0*/  PRMT R80, R92, 0x5432, R80 ;  /* 0x000054325c507816 */ /* 0x000fe20000000050 */
[----:B------:R-:W-:Y:S01]  /*33b0*/  IMAD.U32 R4, R12, 0x10000, RZ ;  /* 0x000100000c047824 */ /* 0x000fe200078e00ff */
[----:B------:R-:W-:-:S02]  /*33c0*/  PRMT R87, R82, 0x5410, R87 ;  /* 0x0000541052577816 */ /* 0x000fc40000000057 */
[----:B------:R-:W-:Y:S02]  /*33d0*/  SHF.R.U32.HI R90, RZ, 0x10, R11 ;  /* 0x00000010ff5a7819 */ /* 0x000fe4000001160b */
[----:B------:R-:W-:Y:S02]  /*33e0*/  SHF.R.U32.HI R85, RZ, 0x10, R7 ;  /* 0x00000010ff557819 */ /* 0x000fe40000011607 */
[----:B------:R-:W-:Y:S01]  /*33f0*/  SHF.R.U64 R89, R10, 0x10, R11 ;  /* 0x000000100a597819 */ /* 0x000fe2000000120b */
[----:B--2---:R-:W-:Y:S01]  /*3400*/  IMAD.U32 R11, R29, 0x10000, RZ ;  /* 0x000100001d0b7824 */ /* 0x004fe200078e00ff */
[----:B------:R-:W-:Y:S01]  /*3410*/  PRMT R74, R88, 0x5432, R74 ;  /* 0x00005432584a7816 */ /* 0x000fe2000000004a */
[----:B------:R-:W-:Y:S01]  /*3420*/  IMAD.U32 R88, R87, 0x10000, RZ ;  /* 0x0001000057587824 */ /* 0x000fe200078e00ff */
[----:B------:R-:W-:Y:S01]  /*3430*/  PRMT R86, R82, 0x5432, R86 ;  /* 0x0000543252567816 */ /* 0x000fe20000000056 */
[----:B------:R-:W-:Y:S01]  /*3440*/  IMAD.U32 R82, R80, 0x10000, RZ ;  /* 0x0001000050527824 */ /* 0x000fe200078e00ff */
[----:B------:R-:W-:Y:S01]  /*3450*/  SHF.R.U64 R84, R6, 0x10, R7 ;  /* 0x0000001006547819 */ /* 0x000fe20000001207 */
[----:B------:R-:W-:Y:S01]  /*3460*/  IMAD.U32 R10, R28, 0x10000, RZ ;  /* 0x000100001c0a7824 */ /* 0x000fe200078e00ff */
[----:B------:R-:W-:Y:S01]  /*3470*/  LOP3.LUT R6, R13, 0xffff0000, RZ, 0xc0, !PT ;  /* 0xffff00000d067812 */ /* 0x000fe200078ec0ff */
[----:B------:R-:W-:Y:S01]  /*3480*/  FMUL.FTZ R94, R11, R82 ;  /* 0x000000520b5e7220 */ /* 0x000fe20000410000 */
[----:B------:R-:W-:Y:S01]  /*3490*/  LOP3.LUT R13, R29, 0xffff0000, RZ, 0xc0, !PT ;  /* 0xffff00001d0d7812 */ /* 0x000fe200078ec0ff */
[----:B------:R-:W-:Y:S01]  /*34a0*/  IMAD.U32 R29, R31, 0x10000, RZ ;  /* 0x000100001f1d7824 */ /* 0x000fe200078e00ff */
[----:B------:R-:W-:Y:S01]  /*34b0*/  PRMT R90, R91, 0x5432, R90 ;  /* 0x000054325b5a7816 */ /* 0x000fe2000000005a */
[-C--:B------:R-:W-:Y:S01]  /*34c0*/  FFMA.FTZ R94, R5, R88.reuse, R94 ;  /* 0x00000058055e7223 */ /* 0x080fe2000001005e */
[----:B------:R-:W-:Y:S01]  /*34d0*/  LOP3.LUT R87, R87, 0xffff0000, RZ, 0xc0, !PT ;  /* 0xffff000057577812 */ /* 0x000fe200078ec0ff */
[----:B------:R-:W-:Y:S01]  /*34e0*/  IMAD.U32 R7, R14, 0x10000, RZ ;  /* 0x000100000e077824 */ /* 0x000fe200078e00ff */
[----:B------:R-:W-:Y:S01]  /*34f0*/  PRMT R85, R92, 0x5410, R85 ;  /* 0x000054105c557816 */ /* 0x000fe20000000055 */
[----:B------:R-:W-:Y:S01]  /*3500*/  FMUL.FTZ R92, R11, R88 ;  /* 0x000000580b5c7220 */ /* 0x000fe20000410000 */
[----:B------:R-:W-:Y:S01]  /*3510*/  LOP3.LUT R80, R80, 0xffff0000, RZ, 0xc0, !PT ;  /* 0xffff000050507812 */ /* 0x000fe200078ec0ff */
[----:B------:R-:W-:Y:S01]  /*3520*/  IMAD.U32 R11, R90, 0x10000, RZ ;  /* 0x000100005a0b7824 */ /* 0x000fe200078e00ff */
[----:B------:R-:W-:Y:S01]  /*3530*/  PRMT R89, R91, 0x5410, R89 ;  /* 0x000054105b597816 */ /* 0x000fe20000000059 */
[----:B------:R-:W-:Y:S01]  /*3540*/  FMUL.FTZ R91, R13, R87 ;  /* 0x000000570d5b7220 */ /* 0x000fe20000410000 */
[----:B------:R-:W-:Y:S01]  /*3550*/  FFMA.FTZ R92, R5, R82, -R92 ;  /* 0x00000052055c7223 */ /* 0x000fe2000001085c */
[-C--:B------:R-:W-:Y:S01]  /*3560*/  FMUL.FTZ R13, R13, R80.reuse ;  /* 0x000000500d0d7220 */ /* 0x080fe20000410000 */
[----:B------:R-:W-:Y:S01]  /*3570*/  IMAD.U32 R5, R85, 0x10000, RZ ;  /* 0x0001000055057824 */ /* 0x000fe200078e00ff */
[----:B------:R-:W-:Y:S01]  /*3580*/  PRMT R84, R93, 0x5432, R84 ;  /* 0x000054325d547816 */ /* 0x000fe20000000054 */
        /* <DEDUP_REMOVED lines=8> */
[----:B------:R-:W-:-:S02]  /*3610*/  IMAD.U32 R13, R86, 0x10000, RZ ;  /* 0x00010000560d7824 */ /* 0x000fc400078e00ff */
[----:B------:R-:W-:Y:S01]  /*3620*/  FFMA.FTZ R80, R8, R11, R80 ;  /* 0x0000000b08507223 */ /* 0x000fe20000010050 */
[----:B------:R-:W-:Y:S01]  /*3630*/  IMAD.U32 R5, R74, 0x10000, RZ ;  /* 0x000100004a057824 */ /* 0x000fe200078e00ff */
[----:B------:R-:W-:Y:S01]  /*3640*/  LOP3.LUT R9, R15, 0xffff0000, RZ, 0xc0, !PT ;  /* 0xffff00000f097812 */ /* 0x000fe200078ec0ff */
[C---:B------:R-:W-:Y:S01]  /*3650*/  FMUL.FTZ R8, R31.reuse, R90 ;  /* 0x0000005a1f087220 */ /* 0x040fe20000410000 */
[-C--:B------:R-:W-:Y:S01]  /*3660*/  FMUL.FTZ R88, R31, R6.reuse ;  /* 0x000000061f587220 */ /* 0x080fe20000410000 */
[----:B------:R-:W-:Y:S01]  /*3670*/  FMUL.FTZ R31, R10, R13 ;  /* 0x0000000d0a1f7220 */ /* 0x000fe20000410000 */
[----:B------:R-:W-:Y:S01]  /*3680*/  LOP3.LUT R28, R28, 0xffff0000, RZ, 0xc0, !PT ;  /* 0xffff00001c1c7812 */ /* 0x000fe200078ec0ff */
[----:B------:R-:W-:Y:S01]  /*3690*/  FMUL.FTZ R10, R10, R5 ;  /* 0x000000050a0a7220 */ /* 0x000fe20000410000 */
[----:B------:R-:W-:Y:S01]  /*36a0*/  LOP3.LUT R29, R86, 0xffff0000, RZ, 0xc0, !PT ;  /* 0xffff0000561d7812 */ /* 0x000fe200078ec0ff */
[C---:B------:R-:W-:Y:S01]  /*36b0*/  FFMA.FTZ R82, R9.reuse, R6, -R8 ;  /* 0x0000000609527223 */ /* 0x040fe20000010808 */
[----:B------:R-:W-:Y:S01]  /*36c0*/  LOP3.LUT R11, R74, 0xffff0000, RZ, 0xc0, !PT ;  /* 0xffff00004a0b7812 */ /* 0x000fe200078ec0ff */
[----:B------:R-:W-:Y:S01]  /*36d0*/  IMAD.U32 R15, R30, 0x10000, RZ ;  /* 0x000100001e0f7824 */ /* 0x000fe200078e00ff */
[----:B------:R-:W-:Y:S01]  /*36e0*/  LOP3.LUT R12, R12, 0xffff0000, RZ, 0xc0, !PT ;  /* 0xffff00000c0c7812 */ /* 0x000fe200078ec0ff */
[----:B------:R-:W-:Y:S01]  /*36f0*/  FFMA.FTZ R85, R9, R90, R88 ;  /* 0x0000005a09557223 */ /* 0x000fe20000010058 */
[----:B------:R-:W-:Y:S01]  /*3700*/  FFMA.FTZ R10, R4, R13, R10 ;  /* 0x0000000d040a7223 */ /* 0x000fe2000001000a */
[C---:B------:R-:W-:Y:S01]  /*3710*/  IMAD.U32 R6, R89.reuse, 0x10000, RZ ;  /* 0x0001000059067824 */ /* 0x040fe200078e00ff */
[----:B------:R-:W-:Y:S01]  /*3720*/  LOP3.LUT R30, R30, 0xffff0000, RZ, 0xc0, !PT ;  /* 0xffff00001e1e7812 */ /* 0x000fe200078ec0ff */
[----:B------:R-:W-:Y:S01]  /*3730*/  FMUL.FTZ R9, R28, R29 ;  /* 0x0000001d1c097220 */ /* 0x000fe20000410000 */
[----:B------:R-:W-:Y:S01]  /*3740*/  FFMA.FTZ R31, R4, R5, -R31 ;  /* 0x00000005041f7223 */ /* 0x000fe2000001081f */
[-C--:B------:R-:W-:Y:S01]  /*3750*/  FMUL.FTZ R13, R28, R11.reuse ;  /* 0x0000000b1c0d7220 */ /* 0x080fe20000410000 */
[----:B------:R-:W-:Y:S01]  /*3760*/  LOP3.LUT R89, R89, 0xffff0000, RZ, 0xc0, !PT ;  /* 0xffff000059597812 */ /* 0x000fe200078ec0ff */
[C---:B------:R-:W-:Y:S01]  /*3770*/  IMAD.U32 R4, R84.reuse, 0x10000, RZ ;  /* 0x0001000054047824 */ /* 0x040fe200078e00ff */
[----:B------:R-:W-:Y:S01]  /*3780*/  LOP3.LUT R5, R84, 0xffff0000, RZ, 0xc0, !PT ;  /* 0xffff000054057812 */ /* 0x000fe200078ec0ff */
[C---:B------:R-:W-:Y:S01]  /*3790*/  FFMA.FTZ R8, R12.reuse, R11, -R9 ;  /* 0x0000000b0c087223 */ /* 0x040fe20000010809 */
[----:B------:R-:W-:Y:S01]  /*37a0*/  FFMA.FTZ R13, R12, R29, R13 ;  /* 0x0000001d0c0d7223 */ /* 0x000fe2000001000d */
[----:B------:R-:W-:Y:S01]  /*37b0*/  LOP3.LUT R14, R14, 0xffff0000, RZ, 0xc0, !PT ;  /* 0xffff00000e0e7812 */ /* 0x000fe200078ec0ff */
        /* <DEDUP_REMOVED lines=20> */
.L_x_3878:
[----:B------:R-:W-:Y:S05]  /*3900*/  BSYNC B1 ;  /* 0x0000000000017941 */ /* 0x000fea0003800000 */
.L_x_3877:
[----:B0-----:R3:W-:Y:S01]  /*3910*/  STG.E.128 desc[UR40][R78.64], R12 ;  /* 0x0000000c4e007986 */ /* 0x0017e2000c101d28 */
[----:B------:R-:W-:-:S13]  /*3920*/  ISETP.GE.AND P5, PT, R70, R81, PT ;  /* 0x000000514600720c */ /* 0x000fda0003fa6270 */
[----:B------:R-:W-:Y:S05]  /*3930*/  @P5 BRA `(.L_x_3867) ;  /* 0x00000000007c5947 */ /* 0x000fea0003800000 */
[--C-:B------:R-:W-:Y:S02]  /*3940*/  SHF.R.S32.HI R4, RZ, 0x1f, R70.reuse ;  /* 0x0000001fff047819 */ /* 0x100fe40000011446 */
[----:B------:R-:W-:-:S04]  /*3950*/  IADD3 R70, P5, P6, R20, R76, R70 ;  /* 0x0000004c14467210 */ /* 0x000fc80007ebe046 */
[----:B------:R-:W-:Y:S02]  /*3960*/  IADD3.X R4, R26, R83, R4, P5, P6 ;  /* 0x000000531a047210 */ /* 0x000fe40002fec404 */
[----:B------:R-:W-:-:S04]  /*3970*/  LEA R52, P5, R70, R52, 0x1 ;  /* 0x0000003446347211 */ /* 0x000fc800078a08ff */
[----:B------:R-:W-:-:S05]  /*3980*/  LEA.HI.X R53, R70, R53, R4, 0x1, P5 ;  /* 0x0000003546357211 */ /* 0x000fca00028f0c04 */
[----:B--2---:R4:W-:Y:S01]  /*3990*/  STG.E.128 desc[UR40][R52.64], R28 ;  /* 0x0000001c34007986 */ /* 0x0049e2000c101d28 */
[----:B------:R-:W-:Y:S05]  /*39a0*/  BRA `(.L_x_3867) ;  /* 0x0000000000607947 */ /* 0x000fea0003800000 */
.L_x_3860:
[----:B------:R-:W-:-:S13]  /*39b0*/  ISETP.NE.AND P0, PT, R184, 0x3, PT ;  /* 0x00000003b800780c */ /* 0x000fda0003f05270 */
[----:B------:R-:W-:Y:S05]  /*39c0*/  @!P0 BRA `(.L_x_3879) ;  /* 0x0000000000048947 */ /* 0x000fea0003800000 */
[----:B------:R-:W-:Y:S01]  /*39d0*/  BPT.TRAP 0x1 ;  /* 0x000000040000795c */ /* 0x000fe20000300000 */
.L_x_3879:
[----:B------:R-:W-:Y:S01]  /*39e0*/  IMAD R66, R19, 0x8, R2 ;  /* 0x0000000813427824 */ /* 0x000fe200078e0202 */
[----:B------:R-:W-:Y:S01]  /*39f0*/  SHF.L.U32 R75, R185, 0x1f, RZ ;  /* 0x0000001fb94b7819 */ /* 0x000fe200000006ff */
[----:B------:R-:W-:Y:S01]  /*3a00*/  IMAD R4, R45, -0x40, R46 ;  /* 0xffffffc02d047824 */ /* 0x000fe200078e022e */
[----:B------:R-:W-:Y:S02]  /*3a10*/  BSSY B1, `(.L_x_3880) ;  /* 0x0000005000017945 */ /* 0x000fe40003800000 */
[----:B------:R-:W0:Y:S02]  /*3a20*/  SYNCS.PHASECHK.TRANS64.TRYWAIT P5, [R66+URZ+0x28c90], R75 ;  /* 0x028c904b420075a7 */ /* 0x000e2400080a017f */
[----:B------:R-:W-:-:S04]  /*3a30*/  VIMNMX R4, R4, 0x40, PT ;  /* 0x0000004004047848 */ /* 0x000fc80003fe0100 */
[----:B------:R-:W-:Y:S01]  /*3a40*/  ISETP.GE.AND P1, PT, R23, R4, PT ;  /* 0x000000041700720c */ /* 0x000fe20003f26270 */
[----:B0-----:R-:W-:-:S12]  /*3a50*/  @!P5 BRA `(.L_x_3881) ;  /* 0x00000140000cd947 */ /* 0x001fd80003800000 */
.L_x_4156:
[----:B------:R-:W-:Y:S05]  /*3a60*/  BSYNC B1 ;  /* 0x0000000000017941 */ /* 0x000fea0003800000 */
.L_x_3880:
[----:B------:R-:W-:Y:S05]  /*3a70*/  @P1 BRA `(.L_x_3867) ;  /* 0x00000000002c1947 */ /* 0x000fea0003800000 */
[----:B------:R-:W-:Y:S01]  /*3a80*/  @!P3 LOP3.LUT P5, RZ, R188, 0x4, RZ, 0xc0, !PT ;  /* 0x00000004bcffb812 */ /* 0x000fe200078ac0ff */
[----:B------:R-:W-:Y:S01]  /*3a90*/  @!P3 VIADD R4, R62, 0x20 ;  /* 0x000000203e04b836 */ /* 0x000fe20000000000 */
[----:B------:R-:W-:Y:S02]  /*3aa0*/  PLOP3.LUT P6, PT, PT, PT, PT, 0x8, 0x0 ;  /* 0x000000000000781c */ /* 0x000fe40003fce170 */
[----:B------:R-:W-:-:S13]  /*3ab0*/  @!P3 PLOP3.LUT P6, PT, P5, PT, PT, 0x80, 0x0 ;  /* 0x000000000000b81c */ /* 0x000fda0002fcf070 */
[----:B------:R-:W-:-:S04]  /*3ac0*/  @P6 VIADD R4, R62, 0xffffffe0 ;  /* 0xffffffe03e046836 */ /* 0x000fc80000000000 */
[----:B------:R-:W-:Y:S02]  /*3ad0*/  @!P3 IMAD.IADD R31, R31, 0x1, R4 ;  /* 0x000000011f1fb824 */ /* 0x000fe400078e0204 */
[----:B------:R-:W1:Y:S02]  /*3ae0*/  @!P4 LDS.128 R4, [R30+0x22400] ;  /* 0x022400001e04c984 */ /* 0x000e640000000c00 */
[----:B------:R-:W-:-:S06]  /*3af0*/  @!P3 IMAD R8, R31, 0x2, R2 ;  /* 0x000000021f08b824 */ /* 0x000fcc00078e0202 */
[----:B------:R-:W2:Y:S04]  /*3b00*/  @!P3 LDS.128 R8, [R8+0x22400] ;  /* 0x022400000808b984 */ /* 0x000ea80000000c00 */
[----:B-1----:R1:W-:Y:S04]  /*3b10*/  @!P4 STG.E.128 desc[UR40][R12.64], R4 ;  /* 0x000000040c00c986 */ /* 0x0023e8000c101d28 */
[----:B--2---:R1:W-:Y:S02]  /*3b20*/  @!P3 STG.E.128 desc[UR40][R12.64+0x40], R8 ;  /* 0x000040080c00b986 */ /* 0x0043e4000c101d28 */
.L_x_3867:
[----:B------:R-:W-:Y:S05]  /*3b30*/  BSYNC B0 ;  /* 0x0000000000007941 */ /* 0x000fea0003800000 */
.L_x_3859:
[----:B-1----:R-:W1:Y:S01]  /*3b40*/  S2R R4, SR_TID.X ;  /* 0x0000000000047919 */ /* 0x002e620000002100 */
[----:B------:R-:W-:Y:S01]  /*3b50*/  @!PT LDS RZ, [RZ] ;  /* 0x00000000fffff984 */ /* 0x000fe20000000800 */
[----:B------:R-:W-:Y:S01]  /*3b60*/  @!PT LDS RZ, [RZ] ;  /* 0x00000000fffff984 */ /* 0x000fe20000000800 */
[----:B------:R-:W-:Y:S01]  /*3b70*/  @!PT LDS RZ, [RZ] ;  /* 0x00000000fffff984 */ /* 0x000fe20000000800 */
[----:B------:R-:W-:Y:S01]  /*3b80*/  @!PT LDS RZ, [RZ] ;  /* 0x00000000fffff984 */ /* 0x000fe20000000800 */
[----:B------:R5:W-:Y:S06]  /*3b90*/  MEMBAR.ALL.CTA ;  /* 0x0000000000007992 */ /* 0x000bec0000008000 */
[----:B-----5:R-:W5:Y:S01]  /*3ba0*/  FENCE.VIEW.ASYNC.S ;  /* 0x00000000000073c6 */ /* 0x020f620000000000 */
[----:B------:R-:W-:Y:S05]  /*3bb0*/  WARPSYNC.ALL ;  /* 0x0000000000007948 */ /* 0x000fea0003800000 */
[----:B------:R-:W-:Y:S01]  /*3bc0*/  BSSY B0, `(.L_x_3882) ;  /* 0x0000009000007945 */ /* 0x000fe20003800000 */
[----:B-1----:R-:W-:Y:S01]  /*3bd0*/  LOP3.LUT R4, R4, 0x7f, RZ, 0xc0, !PT ;  /* 0x0000007f04047812 */ /* 0x002fe200078ec0ff */
[----:B-----5:R1:W-:Y:S03]  /*3be0*/  BAR.SYNC.DEFER_BLOCKING R59, 0x80 ;  /* 0x0002003b0000751d */ /* 0x0203e60000010000 */
[----:B------:R-:W-:-:S13]  /*3bf0*/  ISETP.NE.AND P5, PT, R4, RZ, PT ;  /* 0x000000ff0400720c */ /* 0x000fda0003fa5270 */
[----:B------:R-:W-:-:S05]  /*3c00*/  @!P5 VIADD R4, R66, 0x28ca0 ;  /* 0x00028ca04204d836 */ /* 0x000fca0000000000 */
[----:B------:R-:W-:-:S04]  /*3c10*/  @!P5 PRMT R4, RZ, 0x654, R4 ;  /* 0x00000654ff04d816 */ /* 0x000fc80000000004 */
[----:B------:R1:W-:Y:S01]  /*3c20*/  @!P5 SYNCS.ARRIVE.TRANS64.RED.A1T0 RZ, [R4+URZ], RZ ;  /* 0x000000ff04ffd9a7 */ /* 0x0003e2000810043f */
[----:B------:R-:W-:Y:S05]  /*3c30*/  @!P0 BRA `(.L_x_3883) ;  /* 0x0000000000048947 */ /* 0x000fea0003800000 */
[----:B------:R-:W-:Y:S01]  /*3c40*/  BPT.TRAP 0x1 ;  /* 0x000000040000795c */ /* 0x000fe20000300000 */
.L_x_3883:
[----:B------:R-:W-:Y:S05]  /*3c50*/  BSYNC B0 ;  /* 0x0000000000007941 */ /* 0x000fea0003800000 */
.L_x_3882:
[----:B------:R-:W5:Y:S01]  /*3c60*/  SYNCS.PHASECHK.TRANS64.TRYWAIT P0, [R66+URZ+0x28cb0], R75 ;  /* 0x028cb04b420075a7 */ /* 0x000f62000800017f */
[----:B------:R-:W-:Y:S04]  /*3c70*/  BSSY B0, `(.L_x_3884) ;  /* 0x0000002000007945 */ /* 0x000fe80003800000 */
[----:B-----5:R-:W-:Y:S05]  /*3c80*/  @!P0 BRA `(.L_x_3885) ;  /* 0x0000013c00948947 */ /* 0x020fea0003800000 */
.L_x_4157:
[----:B------:R-:W-:Y:S05]  /*3c90*/  BSYNC B0 ;  /* 0x0000000000007941 */ /* 0x000fea0003800000 */
.L_x_3884:
[----:B------:R-:W-:Y:S04]  /*3ca0*/  BSSY B0, `(.L_x_3886) ;  /* 0x0000052000007945 */ /* 0x000fe80003800000 */
[----:B------:R-:W-:Y:S05]  /*3cb0*/  @P1 BRA `(.L_x_3887) ;  /* 0x0000000400401947 */ /* 0x000fea0003800000 */
[----:B-1----:R-:W-:Y:S01]  /*3cc0*/  IMAD.WIDE R4, R45, 0x40, R42 ;  /* 0x000000402d047825 */ /* 0x002fe200078e022a */
[----:B------:R-:W-:Y:S01]  /*3cd0*/  ULDC.64 UR4, c[0x0][0x328] ;  /* 0x0000ca0000047ab9 */ /* 0x000fe20000000a00 */
[----:B------:R-:W-:Y:S02]  /*3ce0*/  LOP3.LUT P0, RZ, R188, 0x4, RZ, 0xc0, !PT ;  /* 0x00000004bcff7812 */ /* 0x000fe4000780c0ff */
[----:B------:R-:W-:Y:S02]  /*3cf0*/  IMAD R5, R5, UR4, RZ ;  /* 0x0000000405057c24 */ /* 0x000fe4000f8e02ff */
[----:B------:R-:W-:Y:S02]  /*3d00*/  IMAD.MOV.U32 R6, RZ, RZ, R32 ;  /* 0x000000ffff067224 */ /* 0x000fe400078e0020 */
[----:B------:R-:W-:Y:S02]  /*3d10*/  IMAD.MOV.U32 R7, RZ, RZ, R73 ;  /* 0x000000ffff077224 */ /* 0x000fe400078e0049 */
[----:B------:R-:W-:-:S02]  /*3d20*/  IMAD R5, R4, UR5, R5 ;  /* 0x0000000504057c24 */ /* 0x000fc4000f8e0205 */
[----:B------:R-:W-:Y:S01]  /*3d30*/  IMAD.WIDE.U32 R6, R4, UR4, R6 ;  /* 0x0000000404067c25 */ /* 0x000fe2000f8e0006 */
[----:B------:R-:W-:-:S03]  /*3d40*/  ULDC.64 UR4, c[0x0][0x318] ;  /* 0x0000c60000047ab9 */ /* 0x000fc60000000a00 */
[----:B------:R-:W-:Y:S01]  /*3d50*/  IMAD R9, R19, 0x8000, R62 ;  /* 0x0000800013097824 */ /* 0x000fe200078e023e */
[----:B---3--:R-:W-:Y:S01]  /*3d60*/  LEA R12, P1, R6, UR4, 0x1 ;  /* 0x00000004060c7c11 */ /* 0x008fe2000f8208ff */
[----:B------:R-:W-:Y:S01]  /*3d70*/  IMAD.IADD R5, R7, 0x1, R5 ;  /* 0x0000000107057824 */ /* 0x000fe200078e0205 */
[----:B------:R-:W-:Y:S01]  /*3d80*/  ULDC UR4, c[0x0][0x320] ;  /* 0x0000c80000047ab9 */ /* 0x000fe20000000800 */
[----:B------:R-:W-:Y:S02]  /*3d90*/  VIADD R4, R16, 0x40 ;  /* 0x0000004010047836 */ /* 0x000fe40000000000 */
[C---:B------:R-:W-:Y:S01]  /*3da0*/  VIADD R15, R9.reuse, 0x20 ;  /* 0x00000020090f7836 */ /* 0x040fe20000000000 */
[----:B------:R-:W-:Y:S01]  /*3db0*/  LEA.HI.X R13, R6, UR5, R5, 0x1, P1 ;  /* 0x00000005060d7c11 */ /* 0x000fe200088f0c05 */
[C---:B------:R-:W-:Y:S01]  /*3dc0*/  @P0 VIADD R15, R9.reuse, 0xffffffe0 ;  /* 0xffffffe0090f0836 */ /* 0x040fe20000000000 */
[----:B------:R-:W-:Y:S01]  /*3dd0*/  ISETP.GE.AND P1, PT, R16, UR4, PT ;  /* 0x0000000410007c0c */ /* 0x000fe2000bf26270 */
[----:B--2-4-:R-:W-:Y:S01]  /*3de0*/  IMAD R29, R9, 0x2, R2 ;  /* 0x00000002091d7824 */ /* 0x014fe200078e0202 */
[----:B------:R-:W-:Y:S01]  /*3df0*/  ISETP.GE.AND P0, PT, R4, UR4, PT ;  /* 0x0000000404007c0c */ /* 0x000fe2000bf06270 */
[----:B------:R-:W-:-:S02]  /*3e00*/  VIADD R14, R16, 0x80 ;  /* 0x00000080100e7836 */ /* 0x000fc40000000000 */
[----:B------:R-:W-:-:S08]  /*3e10*/  VIADD R28, R16, 0xc0 ;  /* 0x000000c0101c7836 */ /* 0x000fd00000000000 */
[----:B------:R-:W1:Y:S04]  /*3e20*/  @!P1 LDS.128 R4, [R29+0x400] ;  /* 0x000400001d049984 */ /* 0x000e680000000c00 */
[----:B------:R-:W2:Y:S04]  /*3e30*/  @!P0 LDS.128 R8, [R29+0x2400] ;  /* 0x002400001d088984 */ /* 0x000ea80000000c00 */
[----:B-1----:R-:W-:Y:S01]  /*3e40*/  @!P1 STG.E.128 desc[UR40][R12.64], R4 ;  /* 0x000000040c009986 */ /* 0x002fe2000c101d28 */
[----:B------:R-:W-:Y:S01]  /*3e50*/  ISETP.GE.AND P1, PT, R14, UR4, PT ;  /* 0x000000040e007c0c */ /* 0x000fe2000bf26270 */
[----:B------:R-:W-:-:S02]  /*3e60*/  VIADD R14, R16, 0x100 ;  /* 0x00000100100e7836 */ /* 0x000fc40000000000 */
[----:B--2---:R-:W-:Y:S01]  /*3e70*/  @!P0 STG.E.128 desc[UR40][R12.64+0x80], R8 ;  /* 0x000080080c008986 */ /* 0x004fe2000c101d28 */
[----:B------:R-:W-:Y:S01]  /*3e80*/  ISETP.GE.AND P0, PT, R28, UR4, PT ;  /* 0x000000041c007c0c */ /* 0x000fe2000bf06270 */
        /* <DEDUP_REMOVED lines=16> */
[----:B------:R-:W-:Y:S02]  /*3f90*/  IMAD R28, R15, 0x2, R2 ;  /* 0x000000020f1c7824 */ /* 0x000fe400078e0202 */
[----:B------:R-:W-:-:S06]  /*3fa0*/  VIADD R15, R16, 0xe0 ;  /* 0x000000e0100f7836 */ /* 0x000fcc0000000000 */
[----:B------:R-:W1:Y:S04]  /*3fb0*/  @!P1 LDS.128 R4, [R29+0xc400] ;  /* 0x00c400001d049984 */ /* 0x000e680000000c00 */
[----:B------:R-:W2:Y:S04]  /*3fc0*/  @!P0 LDS.128 R8, [R29+0xe400] ;  /* 0x00e400001d088984 */ /* 0x000ea80000000c00 */
[----:B-1----:R-:W-:Y:S01]  /*3fd0*/  @!P1 STG.E.128 desc[UR40][R12.64+0x300], R4 ;  /* 0x000300040c009986 */ /* 0x002fe2000c101d28 */
[----:B------:R-:W-:-:S03]  /*3fe0*/  ISETP.GE.AND P1, PT, R72, UR4, PT ;  /* 0x0000000448007c0c */ /* 0x000fc6000bf26270 */
        /* <DEDUP_REMOVED lines=22> */
[----:B------:R-:W-:-:S03]  /*4150*/  ISETP.GE.AND P1, PT, R14, UR4, PT ;  /* 0x000000040e007c0c */ /* 0x000fc6000bf26270 */
[----:B--2---:R-:W-:Y:S01]  /*4160*/  @!P0 STG.E.128 desc[UR40][R12.64+0x2c0], R8 ;  /* 0x0002c0080c008986 */ /* 0x004fe2000c101d28 */
[----:B------:R-:W-:-:S09]  /*4170*/  ISETP.GE.AND P0, PT, R15, UR4, PT ;  /* 0x000000040f007c0c */ /* 0x000fd2000bf06270 */
[----:B------:R-:W1:Y:S04]  /*4180*/  @!P1 LDS.128 R4, [R28+0xc400] ;  /* 0x00c400001c049984 */ /* 0x000e680000000c00 */
[----:B------:R-:W2:Y:S04]  /*4190*/  @!P0 LDS.128 R8, [R28+0xe400] ;  /* 0x00e400001c088984 */ /* 0x000ea80000000c00 */
[----:B-1----:R1:W-:Y:S04]  /*41a0*/  @!P1 STG.E.128 desc[UR40][R12.64+0x340], R4 ;  /* 0x000340040c009986 */ /* 0x0023e8000c101d28 */
[----:B--2---:R1:W-:Y:S02]  /*41b0*/  @!P0 STG.E.128 desc[UR40][R12.64+0x3c0], R8 ;  /* 0x0003c0080c008986 */ /* 0x0043e4000c101d28 */
.L_x_3887:
[----:B------:R-:W-:Y:S05]  /*41c0*/  BSYNC B0 ;  /* 0x0000000000007941 */ /* 0x000fea0003800000 */
.L_x_3886:
[----:B------:R-:W-:Y:S01]  /*41d0*/  @!PT LDS RZ, [RZ] ;  /* 0x00000000fffff984 */ /* 0x000fe20000000800 */
[----:B------:R-:W-:Y:S01]  /*41e0*/  @!PT LDS RZ, [RZ] ;  /* 0x00000000fffff984 */ /* 0x000fe20000000800 */
[----:B------:R-:W-:Y:S01]  /*41f0*/  @!PT LDS RZ, [RZ] ;  /* 0x00000000fffff984 */ /* 0x000fe20000000800 */
[----:B------:R-:W-:Y:S01]  /*4200*/  @!PT LDS RZ, [RZ] ;  /* 0x00000000fffff984 */ /* 0x000fe20000000800 */
[----:B------:R5:W-:Y:S06]  /*4210*/  MEMBAR.ALL.CTA ;  /* 0x0000000000007992 */ /* 0x000bec0000008000 */
[----:B-----5:R-:W5:Y:S01]  /*4220*/  FENCE.VIEW.ASYNC.S ;  /* 0x00000000000073c6 */ /* 0x020f620000000000 */
[----:B------:R-:W-:Y:S01]  /*4230*/  VIADD R19, R19, 0x1 ;  /* 0x0000000113137836 */ /* 0x000fe20000000000 */
[----:B-----5:R1:W-:Y:S01]  /*4240*/  BAR.SYNC.DEFER_BLOCKING R59, 0x80 ;  /* 0x0002003b0000751d */ /* 0x0203e20000010000 */
[----:B0-----:R-:W-:-:S03]  /*4250*/  @!P5 VIADD R66, R66, 0x28cc0 ;  /* 0x00028cc04242d836 */ /* 0x001fc60000000000 */
[C---:B------:R-:W-:Y:S02]  /*4260*/  ISETP.NE.AND P1, PT, R19.reuse, 0x2, PT ;  /* 0x000000021300780c */ /* 0x040fe40003f25270 */
[----:B------:R-:W-:Y:S02]  /*4270*/  PLOP3.LUT P0, PT, PT, PT, PT, 0x8, 0x0 ;  /* 0x000000000000781c */ /* 0x000fe40003f0e170 */
[----:B------:R-:W-:Y:S02]  /*4280*/  @!P5 PRMT R66, RZ, 0x654, R66 ;  /* 0x00000654ff42d816 */ /* 0x000fe40000000042 */
[----:B-1----:R-:W-:Y:S02]  /*4290*/  SEL R4, RZ, 0x1, P1 ;  /* 0x00000001ff047807 */ /* 0x002fe40000800000 */
[----:B------:R-:W-:Y:S02]  /*42a0*/  SEL R19, R19, RZ, P1 ;  /* 0x000000ff13137207 */ /* 0x000fe40000800000 */
[----:B------:R-:W-:Y:S01]  /*42b0*/  LOP3.LUT R185, R185, R4, RZ, 0x3c, !PT ;  /* 0x00000004b9b97212 */ /* 0x000fe200078e3cff */
[----:B------:R0:W-:Y:S01]  /*42c0*/  @!P5 SYNCS.ARRIVE.TRANS64.RED.A1T0 RZ, [R66+URZ], RZ ;  /* 0x000000ff42ffd9a7 */ /* 0x0001e2000810043f */
[----:B------:R-:W-:Y:S05]  /*42d0*/  @P2 BRA `(.L_x_3888) ;  /* 0xffffffdc00bc2947 */ /* 0x000fea000383ffff */
.L_x_3854:
[----:B------:R-:W2:Y:S01]  /*42e0*/  LDL R4, [R1] ;  /* 0x0000000001047983 */ /* 0x000ea20000100800 */
        /* <DEDUP_REMOVED lines=18> */
[----:B------:R-:W-:Y:S01]  /*4410*/  IMAD.MOV.U32 R119, RZ, RZ, RZ ;  /* 0x000000ffff777224 */ /* 0x000fe200078e00ff */
[----:B------:R-:W-:-:S02]  /*4420*/  CS2R R114, SRZ ;  /* 0x0000000000727805 */ /* 0x000fc4000001ff00 */
[----:B------:R-:W-:Y:S02]  /*4430*/  CS2R R116, SRZ ;  /* 0x0000000000747805 */ /* 0x000fe4000001ff00 */
        /* <DEDUP_REMOVED lines=11> */
[----:B------:R-:W-:Y:S01]  /*44f0*/  IMAD.MOV.U32 R97, RZ, RZ, RZ ;  /* 0x000000ffff617224 */ /* 0x000fe200078e00ff */
[----:B------:R-:W-:-:S02]  /*4500*/  CS2R R94, SRZ ;  /* 0x00000000005e7805 */ /* 0x000fc4000001ff00 */
[----:B------:R-:W-:Y:S01]  /*4510*/  CS2R R92, SRZ ;  /* 0x00000000005c7805 */ /* 0x000fe2000001ff00 */
[----:B------:R-:W-:Y:S01]  /*4520*/  IMAD.MOV.U32 R91, RZ, RZ, RZ ;  /* 0x000000ffff5b7224 */ /* 0x000fe200078e00ff */
[----:B------:R-:W-:Y:S02]  /*4530*/  CS2R R36, SRZ ;  /* 0x0000000000247805 */ /* 0x000fe4000001ff00 */
[----:B------:R-:W-:Y:S02]  /*4540*/  CS2R R152, SRZ ;  /* 0x0000000000987805 */ /* 0x000fe4000001ff00 */
[----:B------:R-:W-:Y:S02]  /*4550*/  CS2R R86, SRZ ;  /* 0x0000000000567805 */ /* 0x000fe4000001ff00 */
[----:B------:R-:W-:Y:S02]  /*4560*/  CS2R R156, SRZ ;  /* 0x00000000009c7805 */ /* 0x000fe4000001ff00 */
[----:B------:R-:W-:Y:S01]  /*4570*/  CS2R R82, SRZ ;  /* 0x0000000000527805 */ /* 0x000fe2000001ff00 */
[----:B------:R-:W-:Y:S01]  /*4580*/  IMAD.MOV.U32 R155, RZ, RZ, RZ ;  /* 0x000000ffff9b7224 */ /* 0x000fe200078e00ff */
[----:B------:R-:W-:-:S02]  /*4590*/  CS2R R158, SRZ ;  /* 0x00000000009e7805 */ /* 0x000fc4000001ff00 */
[----:B---3--:R-:W-:Y:S02]  /*45a0*/  CS2R R78, SRZ ;  /* 0x00000000004e7805 */ /* 0x008fe4000001ff00 */
[----:B------:R-:W-:Y:S02]  /*45b0*/  CS2R R160, SRZ ;  /* 0x0000000000a07805 */ /* 0x000fe4000001ff00 */
[----:B------:R-:W-:Y:S02]  /*45c0*/  CS2R R74, SRZ ;  /* 0x00000000004a7805 */ /* 0x000fe4000001ff00 */
[----:B------:R-:W-:Y:S01]  /*45d0*/  CS2R R162, SRZ ;  /* 0x0000000000a27805 */ /* 0x000fe2000001ff00 */
[----:B------:R-:W-:Y:S01]  /*45e0*/  IMAD.MOV.U32 R71, RZ, RZ, RZ ;  /* 0x000000ffff477224 */ /* 0x000fe200078e00ff */
        /* <DEDUP_REMOVED lines=17> */
[----:B------:R-:W-:Y:S02]  /*4700*/  CS2R R38, SRZ ;  /* 0x0000000000267805 */ /* 0x000fe4000001ff00 */
[----:B------:R-:W-:Y:S01]  /*4710*/  CS2R R180, SRZ ;  /* 0x0000000000b47805 */ /* 0x000fe2000001ff00 */
[----:B------:R-:W-:Y:S01]  /*4720*/  IMAD.MOV.U32 R35, RZ, RZ, RZ ;  /* 0x000000ffff237224 */ /* 0x000fe200078e00ff */
[----:B--2-4-:R-:W-:Y:S01]  /*4730*/  CS2R R28, SRZ ;  /* 0x00000000001c7805 */ /* 0x014fe2000001ff00 */
[----:B------:R-:W-:Y:S02]  /*4740*/  IMAD.MOV.U32 R31, RZ, RZ, RZ ;  /* 0x000000ffff1f7224 */ /* 0x000fe400078e00ff */
[----:B------:R-:W-:Y:S02]  /*4750*/  IMAD.MOV.U32 R7, RZ, RZ, RZ ;  /* 0x000000ffff077224 */ /* 0x000fe400078e00ff */
[----:B------:R-:W-:-:S02]  /*4760*/  IMAD.MOV.U32 R0, RZ, RZ, RZ ;  /* 0x000000ffff007224 */ /* 0x000fc400078e00ff */
[----:B------:R-:W-:Y:S01]  /*4770*/  IMAD.MOV.U32 R5, RZ, RZ, RZ ;  /* 0x000000ffff057224 */ /* 0x000fe200078e00ff */
[----:B------:R-:W-:Y:S01]  /*4780*/  ISETP.NE.AND P1, PT, R4, 0x1, PT ;  /* 0x000000010400780c */ /* 0x000fe20003f25270 */
[----:B------:R-:W-:-:S12]  /*4790*/  @P0 BRA `(.L_x_3890) ;  /* 0x0000000000080947 */ /* 0x000fd80003800000 */
[----:B------:R-:W0:Y:S02]  /*47a0*/  FENCE.VIEW.ASYNC.G ;  /* 0x00000000000073c6 */ /* 0x000e240000000100 */
[----:B0-----:R-:W-:Y:S06]  /*47b0*/  BAR.ARV 0xc, 0x180 ;  /* 0x0306000000007b1d */ /* 0x001fec0000002000 */
.L_x_3890:
[----:B------:R-:W-:Y:S05]  /*47c0*/  BSYNC B0 ;  /* 0x0000000000007941 */ /* 0x000fea0003800000 */
.L_x_3889:
[----:B------:R-:W-:Y:S01]  /*47d0*/  BSSY B7, `(.L_x_3891) ;  /* 0x00007a0000077945 */ /* 0x000fe20003800000 */
[----:B------:R-:W-:Y:S02]  /*47e0*/  IMAD.MOV.U32 R12, RZ, RZ, RZ ;  /* 0x000000ffff0c7224 */ /* 0x000fe400078e00ff */
[----:B------:R-:W-:Y:S01]  /*47f0*/  IMAD.MOV.U32 R154, RZ, RZ, RZ ;  /* 0x000000ffff9a7224 */ /* 0x000fe200078e00ff */
[----:B------:R-:W-:Y:S06]  /*4800*/  @!P1 BRA `(.L_x_3892) ;  /* 0x0000001800b89947 */ /* 0x000fec0003800000 */
[----:B------:R-:W-:Y:S02]  /*4810*/  ISETP.GE.AND P1, PT, R168, 0x1, PT ;  /* 0x00000001a800780c */ /* 0x000fe40003f26270 */
[----:B------:R-:W-:-:S11]  /*4820*/  PLOP3.LUT P0, PT, PT, PT, PT, 0x80, 0x0 ;  /* 0x000000000000781c */ /* 0x000fd60003f0f070 */
[----:B------:R-:W-:Y:S05]  /*4830*/  @!P1 BRA `(.L_x_3893) ;  /* 0x0000007800649947 */ /* 0x000fea0003800000 */
[----:B------:R-:W0:Y:S01]  /*4840*/  SHFL.IDX PT, R0, R213, RZ, 0x1f ;  /* 0x00001fffd5007589 */ /* 0x000e2200000e0000 */
[----:B------:R-:W-:Y:S02]  /*4850*/  ISETP.NE.AND P0, PT, R184, 0x3, PT ;  /* 0x00000003b800780c */ /* 0x000fe40003f05270 */
[----:B0-----:R-:W-:-:S04]  /*4860*/  LEA.HI R3, R0, R0, RZ, 0x1 ;  /* 0x0000000000037211 */ /* 0x001fc800078f08ff */
[----:B------:R-:W-:-:S05]  /*4870*/  LOP3.LUT R3, R3, 0x1fffe, RZ, 0xc0, !PT ;  /* 0x0001fffe03037812 */ /* 0x000fca00078ec0ff */
[----:B------:R-:W-:-:S04]  /*4880*/  IMAD.IADD R3, R0, 0x1, -R3 ;  /* 0x0000000100037824 */ /* 0x000fc800078e0a03 */
[----:B------:R-:W-:-:S04]  /*4890*/  IMAD R3, R3, 0x8000, R2 ;  /* 0x0000800003037824 */ /* 0x000fc800078e0202 */
[----:B------:R-:W-:-:S05]  /*48a0*/  VIADD R3, R3, 0x400 ;  /* 0x0000040003037836 */ /* 0x000fca0000000000 */
[----:B------:R-:W-:-:S04]  /*48b0*/  SHF.R.U32.HI R3, RZ, 0x4, R3 ;  /* 0x00000004ff037819 */ /* 0x000fc80000011603 */
[----:B------:R-:W-:-:S04]  /*48c0*/  LOP3.LUT R3, R3, 0x3fff, RZ, 0xc0, !PT ;  /* 0x00003fff03037812 */ /* 0x000fc800078ec0ff */
[----:B------:R-:W-:Y:S01]  /*48d0*/  LOP3.LUT R3, R3, 0x2000000, RZ, 0xfc, !PT ;  /* 0x0200000003037812 */ /* 0x000fe200078efcff */
[----:B------:R-:W-:Y:S06]  /*48e0*/  @!P0 BRA `(.L_x_3894) ;  /* 0x0000000000048947 */ /* 0x000fec0003800000 */
[----:B------:R-:W-:Y:S01]  /*48f0*/  BPT.TRAP 0x1 ;  /* 0x000000040000795c */ /* 0x000fe20000300000 */
.L_x_3894:
[----:B------:R-:W-:Y:S01]  /*4900*/  IMAD R13, R18, 0x8, R2 ;  /* 0x00000008120d7824 */ /* 0x000fe200078e0202 */
[----:B------:R-:W-:Y:S01]  /*4910*/  SHF.L.U32 R4, R22, 0x1f, RZ ;  /* 0x0000001f16047819 */ /* 0x000fe200000006ff */
[----:B------:R-:W-:Y:S01]  /*4920*/  VIADD R0, R2, 0x26800 ;  /* 0x0002680002007836 */ /* 0x000fe20000000000 */
[----:B------:R-:W-:Y:S01]  /*4930*/  BSSY B0, `(.L_x_3895) ;  /* 0x0000008000007945 */ /* 0x000fe20003800000 */
[----:B------:R-:W-:Y:S01]  /*4940*/  IMAD R8, R18, 0x1000, R3 ;  /* 0x0000100012087824 */ /* 0x000fe200078e0203 */
[----:B------:R-:W0:Y:S01]  /*4950*/  SYNCS.PHASECHK.TRANS64.TRYWAIT P0, [R13+URZ+0x28c50], R4 ;  /* 0x028c50040d0075a7 */ /* 0x000e22000800017f */
[----:B------:R-:W-:Y:S01]  /*4960*/  IMAD.MOV.U32 R9, RZ, RZ, 0x40000040 ;  /* 0x40000040ff097424 */ /* 0x000fe200078e00ff */
[----:B------:R-:W-:-:S04]  /*4970*/  SHF.R.U32.HI R0, RZ, 0x4, R0 ;  /* 0x00000004ff007819 */ /* 0x000fc80000011600 */
[----:B------:R-:W-:-:S04]  /*4980*/  LOP3.LUT R0, R0, 0x3fff, RZ, 0xc0, !PT ;  /* 0x00003fff00007812 */ /* 0x000fc800078ec0ff */
[----:B------:R-:W-:Y:S01]  /*4990*/  LOP3.LUT R0, R0, 0x10000, RZ, 0xfc, !PT ;  /* 0x0001000000007812 */ /* 0x000fe200078efcff */
[----:B0-----:R-:W-:Y:S06]  /*49a0*/  @!P0 BRA `(.L_x_3896) ;  /* 0x0000013000608947 */ /* 0x001fec0003800000 */
.L_x_4158:
[----:B------:R-:W-:Y:S05]  /*49b0*/  BSYNC B0 ;  /* 0x0000000000007941 */ /* 0x000fea0003800000 */
.L_x_3895:
[----:B------:R-:W-:Y:S01]  /*49c0*/  BAR.SYNC.DEFER_BLOCKING 0xe, 0x100 ;  /* 0x0384000000007b1d */ /* 0x000fe20000010000 */
[----:B0-----:R-:W-:Y:S01]  /*49d0*/  IMAD.MOV.U32 R4, RZ, RZ, R0 ;  /* 0x000000ffff047224 */ /* 0x001fe200078e0000 */
[----:B------:R-:W-:Y:S01]  /*49e0*/  R2UR UR6, R8 ;  /* 0x00000000080672ca */ /* 0x000fe200000e0000 */
[----:B------:R-:W-:Y:S01]  /*49f0*/  IMAD.MOV.U32 R5, RZ, RZ, 0x40000040 ;  /* 0x40000040ff057424 */ /* 0x000fe200078e00ff */
[----:B------:R-:W-:Y:S01]  /*4a00*/  R2UR UR7, R9 ;  /* 0x00000000090772ca */ /* 0x000fe200000e0000 */
[----:B------:R-:W-:Y:S01]  /*4a10*/  VIADD R6, R0, 0x2 ;  /* 0x0000000200067836 */ /* 0x000fe20000000000 */
[----:B------:R-:W-:Y:S01]  /*4a20*/  R2UR UR4, R4 ;  /* 0x00000000040472ca */ /* 0x000fe200000e0000 */
[C---:B------:R-:W-:Y:S01]  /*4a30*/  VIADD R4, R8.reuse, 0x80 ;  /* 0x0000008008047836 */ /* 0x040fe20000000000 */
[----:B------:R-:W-:Y:S01]  /*4a40*/  R2UR UR5, R5 ;  /* 0x00000000050572ca */ /* 0x000fe200000e0000 */
[----:B------:R-:W-:Y:S01]  /*4a50*/  IMAD.MOV.U32 R5, RZ, RZ, 0x40000040 ;  /* 0x40000040ff057424 */ /* 0x000fe200078e00ff */
[----:B------:R-:W0:Y:S01]  /*4a60*/  S2R R12, SR_TID.X ;  /* 0x00000000000c7919 */ /* 0x000e220000002100 */
[----:B------:R-:W-:Y:S01]  /*4a70*/  IMAD.MOV.U32 R7, RZ, RZ, 0x40000040 ;  /* 0x40000040ff077424 */ /* 0x000fe200078e00ff */
[----:B------:R-:W-:Y:S01]  /*4a80*/  BSSY B0, `(.L_x_3897) ;  /* 0x00000f8000007945 */ /* 0x000fe20003800000 */
[----:B------:R-:W-:-:S02]  /*4a90*/  VIADD R10, R8, 0x100 ;  /* 0x00000100080a7836 */ /* 0x000fc40000000000 */
[----:B------:R-:W-:Y:S02]  /*4aa0*/  IMAD.MOV.U32 R11, RZ, RZ, 0x40000040 ;  /* 0x40000040ff0b7424 */ /* 0x000fe400078e00ff */
[----:B------:R-:W-:Y:S01]  /*4ab0*/  IMAD.MOV.U32 R9, RZ, RZ, 0x40000040 ;  /* 0x40000040ff097424 */ /* 0x000fe200078e00ff */
[----:B-----5:R-:W-:-:S06]  /*4ac0*/  WARPGROUP.ARRIVE ;  /* 0x00000000000079c5 */ /* 0x020fcc0000000000 */
[----:B------:R-:W-:Y:S01]  /*4ad0*/  HGMMA.64x256x16.F32.BF16 R24, gdesc[UR4].tnspB, RZ, !UPT, gsb0 ;  /* 0x43e00000041879f0 */ /* 0x000fe2000c0018ff */
[----:B------:R-:W-:Y:S01]  /*4ae0*/  R2UR UR6, R4 ;  /* 0x00000000040672ca */ /* 0x000fe200000e0000 */
[----:B------:R-:W-:Y:S01]  /*4af0*/  VIADD R4, R0, 0x4 ;  /* 0x0000000400047836 */ /* 0x000fe20000000000 */
[----:B------:R-:W-:Y:S01]  /*4b00*/  R2UR UR7, R5 ;  /* 0x00000000050772ca */ /* 0x000fe200000e0000 */
[----:B------:R-:W-:Y:S01]  /*4b10*/  IMAD.MOV.U32 R5, RZ, RZ, 0x40000040 ;  /* 0x40000040ff057424 */ /* 0x000fe200078e00ff */
[----:B------:R-:W-:Y:S02]  /*4b20*/  R2UR UR4, R6 ;  /* 0x00000000060472ca */ /* 0x000fe400000e0000 */
[----:B------:R-:W-:Y:S02]  /*4b30*/  R2UR UR5, R7 ;  /* 0x00000000070572ca */ /* 0x000fe400000e0000 */
[----:B0-----:R-:W-:-:S04]  /*4b40*/  LOP3.LUT R12, R12, 0x7f, RZ, 0xc0, !PT ;  /* 0x0000007f0c0c7812 */ /* 0x001fc800078ec0ff */
[----:B------:R-:W-:Y:S01]  /*4b50*/  ISETP.NE.AND P0, PT, R12, RZ, PT ;  /* 0x000000ff0c00720c */ /* 0x000fe20003f05270 */
[----:B------:R-:W-:Y:S02]  /*4b60*/  WARPGROUP.DEPBAR.LE gsb0, 0x0 ;  /* 0x00008000000079c5 */ /* 0x000fe40000010000 */
[----:B------:R-:W-:-:S12]  /*4b70*/  WARPGROUP.ARRIVE ;  /* 0x00000000000079c5 */ /* 0x000fd80000000000 */
[----:B------:R-:W-:Y:S01]  /*4b80*/  HGMMA.64x256x16.F32.BF16 R24, gdesc[UR4].tnspB, R24, gsb0 ;  /* 0x43e00000041879f0 */ /* 0x000fe20008001818 */
[----:B------:R-:W-:Y:S01]  /*4b90*/  R2UR UR6, R10 ;  /* 0x000000000a0672ca */ /* 0x000fe200000e0000 */
[----:B------:R-:W-:Y:S01]  /*4ba0*/  VIADD R10, R8, 0x180 ;  /* 0x00000180080a7836 */ /* 0x000fe20000000000 */
[----:B------:R-:W-:Y:S01]  /*4bb0*/  R2UR UR7, R11 ;  /* 0x000000000b0772ca */ /* 0x000fe200000e0000 */
[----:B------:R-:W-:Y:S01]  /*4bc0*/  VIADD R8, R0, 0x6 ;  /* 0x0000000600087836 */ /* 0x000fe20000000000 */
[----:B------:R-:W-:Y:S01]  /*4bd0*/  R2UR UR4, R4 ;  /* 0x00000000040472ca */ /* 0x000fe200000e0000 */
[----:B------:R-:W-:Y:S01]  /*4be0*/  IMAD.MOV.U32 R11, RZ, RZ, 0x40000040 ;  /* 0x40000040ff0b7424 */ /* 0x000fe200078e00ff */
[----:B------:R-:W-:Y:S01]  /*4bf0*/  R2UR UR5, R5 ;  /* 0x00000000050572ca */ /* 0x000fe200000e0000 */
[----:B------:R-:W-:-:S05]  /*4c00*/  @!P0 VIADD R0, R13, 0x28c60 ;  /* 0x00028c600d008836 */ /* 0x000fca0000000000 */
[----:B------:R-:W-:Y:S01]  /*4c10*/  @!P0 PRMT R0, RZ, 0x654, R0 ;  /* 0x00000654ff008816 */ /* 0x000fe20000000000 */
[----:B------:R-:W-:Y:S02]  /*4c20*/  WARPGROUP.DEPBAR.LE gsb0, 0x0 ;  /* 0x00008000000079c5 */ /* 0x000fe40000010000 */
[----:B------:R-:W-:-:S12]  /*4c30*/  WARPGROUP.ARRIVE ;  /* 0x00000000000079c5 */ /* 0x000fd80000000000 */
[----:B------:R-:W-:Y:S01]  /*4c40*/  HGMMA.64x256x16.F32.BF16 R24, gdesc[UR4].tnspB, R24, gsb0 ;  /* 0x43e00000041879f0 */ /* 0x000fe20008001818 */
[----:B------:R-:W-:Y:S02]  /*4c50*/  R2UR UR6, R10 ;  /* 0x000000000a0672ca */ /* 0x000fe400000e0000 */
[----:B------:R-:W-:Y:S02]  /*4c60*/  R2UR UR7, R11 ;  /* 0x000000000b0772ca */ /* 0x000fe400000e0000 */
[----:B------:R-:W-:Y:S02]  /*4c70*/  R2UR UR4, R8 ;  /* 0x00000000080472ca */ /* 0x000fe400000e0000 */
[----:B------:R-:W-:Y:S01]  /*4c80*/  R2UR UR5, R9 ;  /* 0x00000000090572ca */ /* 0x000fe200000e0000 */
[----:B------:R-:W-:Y:S02]  /*4c90*/  WARPGROUP.DEPBAR.LE gsb0, 0x0 ;  /* 0x00008000000079c5 */ /* 0x000fe40000010000 */
[----:B------:R-:W-:-:S15]  /*4ca0*/  WARPGROUP.ARRIVE ;  /* 0x00000000000079c5 */ /* 0x000fde0000000000 */
[----:B------:R-:W-:-:S03]  /*4cb0*/  NOP ;  /* 0x0000000000007918 */ /* 0x000fc60000000000 */
[----:B------:R-:W-:Y:S03]  /*4cc0*/  HGMMA.64x256x16.F32.BF16 R24, gdesc[UR4].tnspB, R24, gsb0 ;  /* 0x43e00000041879f0 */ /* 0x000fe60008001818 */
[----:B------:R-:W-:Y:S02]  /*4cd0*/  WARPGROUP.DEPBAR.LE gsb0, 0x0 ;  /* 0x00008000000079c5 */ /* 0x000fe40000010000 */
[----:B------:R-:W-:Y:S06]  /*4ce0*/  BAR.ARV 0xf, 0x100 ;  /* 0x03c4000000007b1d */ /* 0x000fec0000002000 */
[----:B------:R0:W-:Y:S01]  /*4cf0*/  @!P0 SYNCS.ARRIVE.TRANS64.RED.A1T0 RZ, [R0+URZ], RZ ;  /* 0x000000ff00ff89a7 */ /* 0x0001e2000810043f */
[----:B------:R-:W-:-:S13]  /*4d00*/  ISETP.GE.AND P0, PT, R168, 0x41, PT ;  /* 0x00000041a800780c */ /* 0x000fda0003f06270 */
[----:B0-----:R-:W-:Y:S05]  /*4d10*/  @!P0 BRA `(.L_x_3898) ;  /* 0x0000000c00388947 */ /* 0x001fea0003800000 */
[----:B------:R-:W-:-:S07]  /*4d20*/  VIADD R182, R182, 0xfffffffe ;  /* 0xfffffffeb6b67836 */ /* 0x000fce0000000000 */
.L_x_3904:
[----:B------:R-:W-:Y:S01]  /*4d30*/  BAR.SYNC.DEFER_BLOCKING 0xe, 0x100 ;  /* 0x0384000000007b1d */ /* 0x000fe20000010000 */
[----:B------:R-:W-:Y:S01]  /*4d40*/  IMAD R11, R18, 0x40, R191 ;  /* 0x00000040120b7824 */ /* 0x000fe200078e02bf */
[----:B------:R-:W-:Y:S01]  /*4d50*/  ISETP.NE.AND P2, PT, R184, 0x3, PT ;  /* 0x00000003b800780c */ /* 0x000fe20003f45270 */
[----:B------:R-:W-:Y:S01]  /*4d60*/  VIADD R18, R18, 0x1 ;  /* 0x0000000112127836 */ /* 0x000fe20000000000 */
[C---:B------:R-:W-:Y:S01]  /*4d70*/  ISETP.GT.AND P1, PT, R182.reuse, RZ, PT ;  /* 0x000000ffb600720c */ /* 0x040fe20003f24270 */
[----:B------:R-:W-:Y:S02]  /*4d80*/  IMAD R11, R11, 0x4, R2 ;  /* 0x000000040b0b7824 */ /* 0x000fe400078e0202 */
[----:B------:R-:W-:Y:S01]  /*4d90*/  VIADD R182, R182, 0xffffffff ;  /* 0xffffffffb6b67836 */ /* 0x000fe20000000000 */
[----:B------:R-:W-:-:S04]  /*4da0*/  ISETP.NE.AND P0, PT, R18, 0x2, PT ;  /* 0x000000021200780c */ /* 0x000fc80003f05270 */
[----:B------:R-:W-:Y:S02]  /*4db0*/  SEL R13, RZ, 0x1, P0 ;  /* 0x00000001ff0d7807 */ /* 0x000fe40000000000 */
[----:B------:R-:W-:Y:S02]  /*4dc0*/  SEL R18, R18, RZ, P0 ;  /* 0x000000ff12127207 */ /* 0x000fe40000000000 */
[----:B------:R-:W-:Y:S01]  /*4dd0*/  LOP3.LUT R22, R22, R13, RZ, 0x3c, !PT ;  /* 0x0000000d16167212 */ /* 0x000fe200078e3cff */
[----:B0-----:R-:W0:Y:S04]  /*4de0*/  LDS R0, [R11+0x28800] ;  /* 0x028800000b007984 */ /* 0x001e280000000800 */
        /* <DEDUP_REMOVED lines=131> */
.L_x_3899:
[----:B------:R-:W-:Y:S01]  /*5620*/  IMAD R0, R18, 0x8, R2 ;  /* 0x0000000812007824 */ /* 0x000fe200078e0202 */
[----:B------:R-:W-:-:S04]  /*5630*/  SHF.L.U32 R11, R22, 0x1f, RZ ;  /* 0x0000001f160b7819 */ /* 0x000fc800000006ff */
[----:B------:R0:W1:Y:S01]  /*5640*/  SYNCS.PHASECHK.TRANS64.TRYWAIT P0, [R0+URZ+0x28c50], R11 ;  /* 0x028c500b000075a7 */ /* 0x000062000800017f */
[----:B------:R-:W-:Y:S05]  /*5650*/  @!P2 BRA `(.L_x_3900) ;  /* 0x000000000004a947 */ /* 0x000fea0003800000 */
[----:B------:R-:W-:Y:S01]  /*5660*/  BPT.TRAP 0x1 ;  /* 0x000000040000795c */ /* 0x000fe20000300000 */
.L_x_3900:
[----:B------:R-:W-:Y:S04]  /*5670*/  BSSY B1, `(.L_x_3901) ;  /* 0x0000004000017945 */ /* 0x000fe80003800000 */
[----:B-1----:R-:W-:Y:S05]  /*5680*/  @P0 BRA `(.L_x_3902) ;  /* 0x0000000000080947 */ /* 0x002fea0003800000 */
[----:B------:R-:W1:Y:S02]  /*5690*/  SYNCS.PHASECHK.TRANS64.TRYWAIT P0, [R0+URZ+0x28c50], R11 ;  /* 0x028c500b000075a7 */ /* 0x000e64000800017f */
[----:B-1----:R-:W-:Y:S05]  /*56a0*/  @!P0 BRA `(.L_x_3903) ;  /* 0x0000012400348947 */ /* 0x002fea0003800000 */
.L_x_3902:
[----:B------:R-:W-:Y:S05]  /*56b0*/  BSYNC B1 ;  /* 0x0000000000017941 */ /* 0x000fea0003800000 */
.L_x_3901:
[----:B01----:R-:W-:Y:S01]  /*56c0*/  VIADD R0, R2, 0x26800 ;  /* 0x0002680002007836 */ /* 0x003fe20000000000 */
[----:B------:R-:W-:Y:S01]  /*56d0*/  WARPGROUP.ARRIVE ;  /* 0x00000000000079c5 */ /* 0x000fe20000000000 */
[----:B------:R-:W-:-:S05]  /*56e0*/  IMAD R10, R18, 0x1000, R3 ;  /* 0x00001000120a7824 */ /* 0x000fca00078e0203 */
[----:B------:R-:W0:Y:S01]  /*56f0*/  S2R R14, SR_TID.X ;  /* 0x00000000000e7919 */ /* 0x000e220000002100 */
[----:B------:R-:W-:Y:S01]  /*5700*/  IMAD.MOV.U32 R11, RZ, RZ, 0x40000040 ;  /* 0x40000040ff0b7424 */ /* 0x000fe200078e00ff */
[----:B------:R-:W-:Y:S01]  /*5710*/  SHF.R.U32.HI R0, RZ, 0x4, R0 ;  /* 0x00000004ff007819 */ /* 0x000fe20000011600 */
[----:B------:R-:W-:Y:S01]  /*5720*/  IMAD.MOV.U32 R13, RZ, RZ, 0x40000040 ;  /* 0x40000040ff0d7424 */ /* 0x000fe200078e00ff */
[----:B------:R-:W-:Y:S02]  /*5730*/  R2UR UR6, R10 ;  /* 0x000000000a0672ca */ /* 0x000fe400000e0000 */
[----:B------:R-:W-:Y:S02]  /*5740*/  LOP3.LUT R0, R0, 0x3fff, RZ, 0xc0, !PT ;  /* 0x00003fff00007812 */ /* 0x000fe400078ec0ff */
[----:B------:R-:W-:Y:S01]  /*5750*/  R2UR UR7, R11 ;  /* 0x000000000b0772ca */ /* 0x000fe200000e0000 */
[----:B------:R-:W-:Y:S01]  /*5760*/  IMAD.MOV.U32 R11, RZ, RZ, 0x40000040 ;  /* 0x40000040ff0b7424 */ /* 0x000fe200078e00ff */
[----:B------:R-:W-:-:S02]  /*5770*/  LOP3.LUT R12, R0, 0x10000, RZ, 0xfc, !PT ;  /* 0x00010000000c7812 */ /* 0x000fc400078efcff */
[----:B------:R-:W-:Y:S01]  /*5780*/  R2UR UR5, R13 ;  /* 0x000000000d0572ca */ /* 0x000fe200000e0000 */
[----:B------:R-:W-:Y:S01]  /*5790*/  IMAD.MOV.U32 R13, RZ, RZ, 0x40000040 ;  /* 0x40000040ff0d7424 */ /* 0x000fe200078e00ff */
[----:B------:R-:W-:Y:S01]  /*57a0*/  R2UR UR4, R12 ;  /* 0x000000000c0472ca */ /* 0x000fe200000e0000 */
[----:B------:R-:W-:-:S12]  /*57b0*/  VIADD R12, R10, 0x80 ;  /* 0x000000800a0c7836 */ /* 0x000fd80000000000 */
[----:B------:R-:W-:Y:S01]  /*57c0*/  HGMMA.64x256x16.F32.BF16 R24, gdesc[UR4].tnspB, R24, gsb0 ;  /* 0x43e00000041879f0 */ /* 0x000fe20008001818 */
[----:B------:R-:W-:Y:S02]  /*57d0*/  R2UR UR4, R6 ;  /* 0x00000000060472ca */ /* 0x000fe400000e0000 */
[----:B------:R-:W-:Y:S02]  /*57e0*/  R2UR UR5, R7 ;  /* 0x00000000070572ca */ /* 0x000fe400000e0000 */
[----:B------:R-:W-:Y:S01]  /*57f0*/  R2UR UR6, R12 ;  /* 0x000000000c0672ca */ /* 0x000fe200000e0000 */
[----:B------:R-:W-:Y:S01]  /*5800*/  VIADD R12, R10, 0x100 ;  /* 0x000001000a0c7836 */ /* 0x000fe20000000000 */
[----:B------:R-:W-:Y:S01]  /*5810*/  R2UR UR7, R13 ;  /* 0x000000000d0772ca */ /* 0x000fe200000e0000 */
[----:B------:R-:W-:Y:S01]  /*5820*/  IMAD.MOV.U32 R13, RZ, RZ, 0x40000040 ;  /* 0x40000040ff0d7424 */ /* 0x000fe200078e00ff */
[----:B0-----:R-:W-:Y:S01]  /*5830*/  LOP3.LUT R14, R14, 0x7f, RZ, 0xc0, !PT ;  /* 0x0000007f0e0e7812 */ /* 0x001fe200078ec0ff */
[----:B------:R-:W-:-:S03]  /*5840*/  VIADD R10, R10, 0x180 ;  /* 0x000001800a0a7836 */ /* 0x000fc60000000000 */
[----:B------:R-:W-:-:S13]  /*5850*/  ISETP.NE.AND P0, PT, R14, RZ, PT ;  /* 0x000000ff0e00720c */ /* 0x000fda0003f05270 */
[----:B------:R-:W-:-:S04]  /*5860*/  @!P0 IMAD R0, R18, 0x8, R2 ;  /* 0x0000000812008824 */ /* 0x000fc800078e0202 */
[----:B------:R-:W-:-:S05]  /*5870*/  @!P0 VIADD R0, R0, 0x28c60 ;  /* 0x00028c6000008836 */ /* 0x000fca0000000000 */
[----:B------:R-:W-:Y:S01]  /*5880*/  @!P0 PRMT R0, RZ, 0x654, R0 ;  /* 0x00000654ff008816 */ /* 0x000fe20000000000 */
[----:B------:R-:W-:Y:S02]  /*5890*/  WARPGROUP.DEPBAR.LE gsb0, 0x0 ;  /* 0x00008000000079c5 */ /* 0x000fe40000010000 */
[----:B------:R-:W-:-:S06]  /*58a0*/  WARPGROUP.ARRIVE ;  /* 0x00000000000079c5 */ /* 0x000fcc0000000000 */
        /* <DEDUP_REMOVED lines=20> */
[----:B------:R-:W-:Y:S05]  /*59f0*/  @P1 BRA `(.L_x_3904) ;  /* 0xfffffff000cc1947 */ /* 0x000fea000383ffff */
.L_x_3898:
[----:B------:R-:W-:Y:S05]  /*5a00*/  BSYNC B0 ;  /* 0x0000000000007941 */ /* 0x000fea0003800000 */
.L_x_3897:
[----:B------:R-:W-:Y:S01]  /*5a10*/  BAR.SYNC.DEFER_BLOCKING 0xe, 0x100 ;  /* 0x0384000000007b1d */ /* 0x000fe20000010000 */
[C---:B------:R-:W-:Y:S01]  /*5a20*/  IMAD R3, R18.reuse, 0x40, R191 ;  /* 0x0000004012037824 */ /* 0x040fe200078e02bf */
[----:B------:R-:W-:Y:S01]  /*5a30*/  PLOP3.LUT P0, PT, PT, PT, PT, 0x8, 0x0 ;  /* 0x000000000000781c */ /* 0x000fe20003f0e170 */
[----:B------:R-:W-:Y:S01]  /*5a40*/  VIADD R18, R18, 0x1 ;  /* 0x0000000112127836 */ /* 0x000fe20000000000 */
[----:B------:R-:W-:Y:S01]  /*5a50*/  CS2R R20, SRZ ;  /* 0x0000000000147805 */ /* 0x000fe2000001ff00 */
[----:B------:R-:W-:-:S03]  /*5a60*/  IMAD R3, R3, 0x4, R2 ;  /* 0x0000000403037824 */ /* 0x000fc600078e0202 */
        /* <DEDUP_REMOVED lines=9> */
[----:B------:R-:W-:Y:S01]  /*5b00*/  FMUL.FTZ R154, R24, R0 ;  /* 0x00000000189a7220 */ /* 0x000fe20000410000 */
[-C--:B-1----:R-:W-:Y:S01]  /*5b10*/  FMUL.FTZ R9, R58, R2.reuse ;  /* 0x000000023a097220 */ /* 0x082fe20000410000 */
        /* <DEDUP_REMOVED lines=125> */
.L_x_3892:
[----:B------:R-:W-:Y:S02]  /*62f0*/  ISETP.GE.AND P1, PT, R168, 0x1, PT ;  /* 0x00000001a800780c */ /* 0x000fe40003f26270 */
[----:B------:R-:W-:-:S11]  /*6300*/  PLOP3.LUT P0, PT, PT, PT, PT, 0x80, 0x0 ;  /* 0x000000000000781c */ /* 0x000fd60003f0f070 */
[----:B------:R-:W-:Y:S05]  /*6310*/  @!P1 BRA `(.L_x_3893) ;  /* 0x0000005c00ac9947 */ /* 0x000fea0003800000 */
[----:B------:R-:W0:Y:S01]  /*6320*/  SHFL.IDX PT, R0, R213, RZ, 0x1f ;  /* 0x00001fffd5007589 */ /* 0x000e2200000e0000 */
[----:B------:R-:W-:Y:S01]  /*6330*/  BSSY B6, `(.L_x_3905) ;  /* 0x000001b000067945 */ /* 0x000fe20003800000 */
[----:B0-----:R-:W-:-:S04]  /*6340*/  LEA.HI R3, R0, R0, RZ, 0x1 ;  /* 0x0000000000037211 */ /* 0x001fc800078f08ff */
[----:B------:R-:W-:-:S05]  /*6350*/  LOP3.LUT R3, R3, 0x1fffe, RZ, 0xc0, !PT ;  /* 0x0001fffe03037812 */ /* 0x000fca00078ec0ff */
[----:B------:R-:W-:Y:S02]  /*6360*/  IMAD.IADD R3, R0, 0x1, -R3 ;  /* 0x0000000100037824 */ /* 0x000fe400078e0a03 */
[----:B------:R-:W-:Y:S02]  /*6370*/  VIADD R0, R2, 0x26800 ;  /* 0x0002680002007836 */ /* 0x000fe40000000000 */
[----:B------:R-:W-:-:S03]  /*6380*/  IMAD R3, R3, 0x8000, R2 ;  /* 0x0000800003037824 */ /* 0x000fc600078e0202 */
[----:B------:R-:W-:Y:S01]  /*6390*/  LOP3.LUT P0, RZ, R0, 0x3ff, RZ, 0xc0, !PT ;  /* 0x000003ff00ff7812 */ /* 0x000fe2000780c0ff */
[----:B------:R-:W-:-:S05]  /*63a0*/  VIADD R3, R3, 0x400 ;  /* 0x0000040003037836 */ /* 0x000fca0000000000 */
[----:B------:R-:W-:-:S04]  /*63b0*/  SHF.R.U32.HI R3, RZ, 0x4, R3 ;  /* 0x00000004ff037819 */ /* 0x000fc80000011603 */
[----:B------:R-:W-:-:S03]  /*63c0*/  LOP3.LUT R56, R3, 0x3fff, RZ, 0xc0, !PT ;  /* 0x00003fff03387812 */ /* 0x000fc600078ec0ff */
        /* <DEDUP_REMOVED lines=17> */
.L_x_3906:
[----:B------:R-:W-:Y:S05]  /*64e0*/  BSYNC B6 ;  /* 0x0000000000067941 */ /* 0x000fea0003800000 */
.L_x_3905:
        /* <DEDUP_REMOVED lines=12> */
.L_x_3910:
[----:B-1----:R1:W2:Y:S02]  /*65b0*/  SYNCS.PHASECHK.TRANS64.TRYWAIT P0, [R2+URZ+0x28c00], R3 ;  /* 0x028c0003020075a7 */ /* 0x0022a4000800017f */
[----:B--2---:R-:W-:Y:S05]  /*65c0*/  @!P0 NANOSLEEP.SYNCS 0x989680 ;  /* 0x009896800000895d */ /* 0x004fea0003900000 */
[----:B------:R-:W2:Y:S02]  /*65d0*/  @!P0 SYNCS.PHASECHK.TRANS64 P0, [R2+URZ+0x28c00], R3 ;  /* 0x028c0003020085a7 */ /* 0x000ea4000800007f */
[----:B--2---:R-:W-:Y:S05]  /*65e0*/  @!P0 BRA `(.L_x_3910) ;  /* 0xfffffffc00f08947 */ /* 0x004fea000383ffff */
.L_x_3909:
[----:B------:R-:W-:Y:S05]  /*65f0*/  BSYNC B0 ;  /* 0x0000000000007941 */ /* 0x000fea0003800000 */
.L_x_3908:
[----:B------:R-:W-:Y:S05]  /*6600*/  BRA `(.L_x_3911) ;  /* 0x0000002000787947 */ /* 0x000fea0003800000 */
.L_x_3907:
[----:B-----5:R-:W-:Y:S01]  /*6610*/  SHF.R.S32.HI R0, RZ, 0x1f, R27 ;  /* 0x0000001fff007819 */ /* 0x020fe2000001141b */
[----:B------:R-:W-:Y:S01]  /*6620*/  VIADD R3, R2, 0x20400 ;  /* 0x0002040002037836 */ /* 0x000fe20000000000 */
[----:B------:R-:W-:Y:S01]  /*6630*/  ULDC.64 UR4, c[0x0][0x3f8] ;  /* 0x0000fe0000047ab9 */ /* 0x000fe20000000a00 */
[----:B------:R-:W-:Y:S01]  /*6640*/  ULDC.64 UR6, c[0x0][0x408] ;  /* 0x0001020000067ab9 */ /* 0x000fe20000000a00 */
[----:B------:R-:W-:Y:S01]  /*6650*/  IMAD.WIDE.U32 R4, R27, UR4, RZ ;  /* 0x000000041b047c25 */ /* 0x000fe2000f8e00ff */
[----:B------:R-:W-:Y:S01]  /*6660*/  BSSY B6, `(.L_x_3912) ;  /* 0x0000020000067945 */ /* 0x000fe20003800000 */
[----:B------:R-:W-:Y:S02]  /*6670*/  LOP3.LUT P0, RZ, R3, 0x3ff, RZ, 0xc0, !PT ;  /* 0x000003ff03ff7812 */ /* 0x000fe4000780c0ff */
[C---:B------:R-:W-:Y:S02]  /*6680*/  IMAD R6, R0.reuse, UR4, RZ ;  /* 0x0000000400067c24 */ /* 0x040fe4000f8e02ff */
[----:B------:R-:W-:-:S02]  /*6690*/  IMAD R0, R0, UR6, RZ ;  /* 0x0000000600007c24 */ /* 0x000fc4000f8e02ff */
        /* <DEDUP_REMOVED lines=28> */
.L_x_3913:
[----:B------:R-:W-:Y:S05]  /*6860*/  BSYNC B6 ;  /* 0x0000000000067941 */ /* 0x000fea0003800000 */
.L_x_3912:
        /* <DEDUP_REMOVED lines=11> */
.L_x_4164:
[----:B------:R-:W-:Y:S01]  /*6920*/  ULDC UR4, c[0x0][0x448] ;  /* 0x0001120000047ab9 */ /* 0x000fe20000000800 */
[----:B------:R-:W-:Y:S01]  /*6930*/  LEA.HI R5, R208, R208, RZ, 0x1 ;  /* 0x000000d0d0057211 */ /* 0x000fe200078f08ff */
[----:B------:R-:W-:Y:S01]  /*6940*/  IMAD R24, R24, UR4, RZ ;  /* 0x0000000418187c24 */ /* 0x000fe2000f8e02ff */
[----:B------:R-:W-:Y:S01]  /*6950*/  BSSY B1, `(.L_x_3917) ;  /* 0x000001e000017945 */ /* 0x000fe20003800000 */
[----:B------:R-:W-:Y:S01]  /*6960*/  IMAD.SHL.U32 R12, R188, 0x40, RZ ;  /* 0x00000040bc0c7824 */ /* 0x000fe200078e00ff */
[----:B------:R-:W-:Y:S02]  /*6970*/  LOP3.LUT R5, R5, 0xfffffffe, RZ, 0xc0, !PT ;  /* 0xfffffffe05057812 */ /* 0x000fe400078ec0ff */
[----:B------:R-:W-:Y:S02]  /*6980*/  CS2R R8, SRZ ;  /* 0x0000000000087805 */ /* 0x000fe4000001ff00 */
[----:B------:R-:W-:Y:S02]  /*6990*/  ISETP.GE.AND P0, PT, R6, R24, PT ;  /* 0x000000180600720c */ /* 0x000fe40003f06270 */
[----:B------:R-:W-:-:S02]  /*69a0*/  CS2R R6, SRZ ;  /* 0x0000000000067805 */ /* 0x000fc4000001ff00 */
[----:B------:R-:W-:Y:S01]  /*69b0*/  LOP3.LUT R31, R12, 0x1c0, RZ, 0xc0, !PT ;  /* 0x000001c00c1f7812 */ /* 0x000fe200078ec0ff */
[----:B------:R-:W-:Y:S01]  /*69c0*/  IMAD.IADD R5, R208, 0x1, -R5 ;  /* 0x00000001d0057824 */ /* 0x000fe200078e0a05 */
[----:B------:R-:W-:Y:S02]  /*69d0*/  CS2R R10, SRZ ;  /* 0x00000000000a7805 */ /* 0x000fe4000001ff00 */
[----:B------:R-:W-:Y:S02]  /*69e0*/  CS2R R12, SRZ ;  /* 0x00000000000c7805 */ /* 0x000fe4000001ff00 */
[----:B------:R-:W-:-:S03]  /*69f0*/  SHF.L.U32 R5, R5, 0x1f, RZ ;  /* 0x0000001f05057819 */ /* 0x000fc600000006ff */
[----:B------:R-:W-:Y:S05]  /*6a00*/  @P0 BRA `(.L_x_3918) ;  /* 0x0000000000480947 */ /* 0x000fea0003800000 */
[----:B------:R-:W-:Y:S01]  /*6a10*/  ULDC UR4, c[0x0][0x3f4] ;  /* 0x0000fd0000047ab9 */ /* 0x000fe20000000800 */
[----:B--2---:R-:W-:Y:S01]  /*6a20*/  IMAD.MOV.U32 R6, RZ, RZ, R3 ;  /* 0x000000ffff067224 */ /* 0x004fe200078e0003 */
[----:B------:R-:W-:Y:S01]  /*6a30*/  ISETP.GE.AND P3, PT, R190, UR4, PT ;  /* 0x00000004be007c0c */ /* 0x000fe2000bf66270 */
[----:B-1----:R-:W-:Y:S01]  /*6a40*/  IMAD.MOV.U32 R7, RZ, RZ, R0 ;  /* 0x000000ffff077224 */ /* 0x002fe200078e0000 */
[----:B------:R-:W-:Y:S01]  /*6a50*/  ISETP.GE.AND P2, PT, R186, UR4, PT ;  /* 0x00000004ba007c0c */ /* 0x000fe2000bf46270 */
[----:B---3--:R-:W-:Y:S01]  /*6a60*/  IMAD.MOV.U32 R15, RZ, RZ, R4 ;  /* 0x000000ffff0f7224 */ /* 0x008fe200078e0004 */
[----:B------:R-:W-:-:S09]  /*6a70*/  CS2R R10, SRZ ;  /* 0x00000000000a7805 */ /* 0x000fd2000001ff00 */
[-C--:B0-----:R-:W-:Y:S02]  /*6a80*/  @!P3 IADD3 R26, P0, R3, R218.reuse, RZ ;  /* 0x000000da031ab210 */ /* 0x081fe40007f1e0ff */
[----:B----4-:R-:W-:Y:S01]  /*6a90*/  @!P3 IADD3 R28, P1, R14, R218, RZ ;  /* 0x000000da0e1cb210 */ /* 0x010fe20007f3e0ff */
[----:B------:R-:W-:Y:S01]  /*6aa0*/  @!P2 IMAD.WIDE R20, R186, 0x2, R6 ;  /* 0x00000002ba14a825 */ /* 0x000fe200078e0206 */
[----:B------:R-:W-:-:S03]  /*6ab0*/  CS2R R6, SRZ ;  /* 0x0000000000067805 */ /* 0x000fc6000001ff00 */
[----:B------:R-:W-:Y:S01]  /*6ac0*/  @!P2 IMAD.WIDE R14, R186, 0x2, R14 ;  /* 0x00000002ba0ea825 */ /* 0x000fe200078e020e */
[----:B------:R0:W5:Y:S03]  /*6ad0*/  @!P2 LD.E.64 R8, desc[UR40][R20.64] ;  /* 0x000000281408a980 */ /* 0x000166000c101b00 */
[--C-:B------:R-:W-:Y:S01]  /*6ae0*/  @!P3 IMAD.X R27, R0, 0x1, R217.reuse, P0 ;  /* 0x00000001001bb824 */ /* 0x100fe200000e06d9 */
[----:B------:R0:W5:Y:S01]  /*6af0*/  @!P2 LD.E.64 R12, desc[UR40][R14.64] ;  /* 0x000000280e0ca980 */ /* 0x000162000c101b00 */
[----:B------:R-:W-:-:S03]  /*6b00*/  @!P3 IMAD.X R29, R4, 0x1, R217, P1 ;  /* 0x00000001041db824 */ /* 0x000fc600008e06d9 */
[----:B------:R0:W5:Y:S04]  /*6b10*/  @!P3 LD.E.64 R6, desc[UR40][R26.64] ;  /* 0x000000281a06b980 */ /* 0x000168000c101b00 */
[----:B------:R0:W5:Y:S02]  /*6b20*/  @!P3 LD.E.64 R10, desc[UR40][R28.64] ;  /* 0x000000281c0ab980 */ /* 0x000164000c101b00 */
.L_x_3918:
[----:B------:R-:W-:Y:S05]  /*6b30*/  BSYNC B1 ;  /* 0x0000000000017941 */ /* 0x000fea0003800000 */
.L_x_3917:
[----:B------:R-:W0:Y:S01]  /*6b40*/  SYNCS.PHASECHK.TRANS64.TRYWAIT P0, [R2+URZ+0x28c00], R5 ;  /* 0x028c0005020075a7 */ /* 0x000e22000800017f */
[----:B--2---:R-:W-:Y:S01]  /*6b50*/  LOP3.LUT R3, R31, 0x18, R16, 0xf8, !PT ;  /* 0x000000181f037812 */ /* 0x004fe200078ef810 */
[----:B-1----:R-:W-:Y:S01]  /*6b60*/  IMAD R0, R25, -0x40, R24 ;  /* 0xffffffc019007824 */ /* 0x002fe200078e0218 */
[----:B---3--:R-:W-:Y:S01]  /*6b70*/  SHF.R.U32.HI R4, RZ, 0x3, R31 ;  /* 0x00000003ff047819 */ /* 0x008fe2000001161f */
[--C-:B0---45:R-:W-:Y:S01]  /*6b80*/  IMAD.MOV.U32 R14, RZ, RZ, R9.reuse ;  /* 0x000000ffff0e7224 */ /* 0x131fe200078e0009 */
[--C-:B------:R-:W-:Y:S01]  /*6b90*/  SHF.R.U64 R24, R8, 0x10, R9.reuse ;  /* 0x0000001008187819 */ /* 0x100fe20000001209 */
[----:B------:R-:W-:Y:S01]  /*6ba0*/  BSSY B1, `(.L_x_3919) ;  /* 0x000001d000017945 */ /* 0x000fe20003800000 */
[----:B------:R-:W-:Y:S01]  /*6bb0*/  LOP3.LUT R29, R3, R4, RZ, 0x3c, !PT ;  /* 0x00000004031d7212 */ /* 0x000fe200078e3cff */
[----:B------:R-:W-:Y:S01]  /*6bc0*/  IMAD.MOV.U32 R3, RZ, RZ, R8 ;  /* 0x000000ffff037224 */ /* 0x000fe200078e0008 */
[----:B------:R-:W-:Y:S01]  /*6bd0*/  SHF.R.U32.HI R27, RZ, 0x10, R9 ;  /* 0x00000010ff1b7819 */ /* 0x000fe20000011609 */
[----:B------:R-:W-:Y:S01]  /*6be0*/  IMAD.MOV.U32 R4, RZ, RZ, R6 ;  /* 0x000000ffff047224 */ /* 0x000fe200078e0006 */
[----:B------:R-:W-:Y:S01]  /*6bf0*/  SHF.R.U64 R25, R6, 0x10, R7 ;  /* 0x0000001006197819 */ /* 0x000fe20000001207 */
[----:B------:R-:W-:Y:S01]  /*6c00*/  IMAD R29, R192, 0x200, R29 ;  /* 0x00000200c01d7824 */ /* 0x000fe200078e021d */
[----:B------:R-:W-:Y:S01]  /*6c10*/  PRMT R28, R3, 0x5410, R24 ;  /* 0x00005410031c7816 */ /* 0x000fe20000000018 */
[--C-:B------:R-:W-:Y:S01]  /*6c20*/  IMAD.MOV.U32 R8, RZ, RZ, R7.reuse ;  /* 0x000000ffff087224 */ /* 0x100fe200078e0007 */
[----:B------:R-:W-:Y:S01]  /*6c30*/  SHF.R.U32.HI R21, RZ, 0x10, R7 ;  /* 0x00000010ff157819 */ /* 0x000fe20000011607 */
[----:B------:R-:W-:Y:S01]  /*6c40*/  IMAD.MOV.U32 R9, RZ, RZ, R12 ;  /* 0x000000ffff097224 */ /* 0x000fe200078e000c */
[--C-:B------:R-:W-:Y:S01]  /*6c50*/  SHF.R.U64 R20, R12, 0x10, R13.reuse ;  /* 0x000000100c147819 */ /* 0x100fe2000000120d */
[----:B------:R-:W-:Y:S01]  /*6c60*/  IMAD R3, R29, 0x2, R2 ;  /* 0x000000021d037824 */ /* 0x000fe200078e0202 */
[----:B------:R-:W-:Y:S01]  /*6c70*/  VIMNMX R35, R0, 0x40, PT ;  /* 0x0000004000237848 */ /* 0x000fe20003fe0100 */
[--C-:B------:R-:W-:Y:S01]  /*6c80*/  IMAD.MOV.U32 R15, RZ, RZ, R13.reuse ;  /* 0x000000ffff0f7224 */ /* 0x100fe200078e000d */
[----:B------:R-:W-:Y:S01]  /*6c90*/  SHF.R.U32.HI R12, RZ, 0x10, R13 ;  /* 0x00000010ff0c7819 */ /* 0x000fe2000001160d */
[----:B------:R-:W-:Y:S01]  /*6ca0*/  IMAD.MOV.U32 R6, RZ, RZ, R10 ;  /* 0x000000ffff067224 */ /* 0x000fe200078e000a */
[--C-:B------:R-:W-:Y:S01]  /*6cb0*/  SHF.R.U64 R13, R10, 0x10, R11.reuse ;  /* 0x000000100a0d7819 */ /* 0x100fe2000000120b */
[----:B------:R-:W-:Y:S01]  /*6cc0*/  IMAD.MOV.U32 R7, RZ, RZ, R11 ;  /* 0x000000ffff077224 */ /* 0x000fe200078e000b */
[----:B------:R-:W-:Y:S01]  /*6cd0*/  PRMT R29, R4, 0x5410, R25 ;  /* 0x00005410041d7816 */ /* 0x000fe20000000019 */
[C---:B------:R-:W-:Y:S01]  /*6ce0*/  VIADD R4, R3.reuse, 0x20400 ;  /* 0x0002040003047836 */ /* 0x040fe20000000000 */
[----:B------:R-:W-:Y:S01]  /*6cf0*/  SHF.R.U32.HI R10, RZ, 0x10, R11 ;  /* 0x00000010ff0a7819 */ /* 0x000fe2000001160b */
[----:B------:R-:W-:Y:S01]  /*6d00*/  VIADD R0, R3, 0x20440 ;  /* 0x0002044003007836 */ /* 0x000fe20000000000 */
[----:B------:R-:W-:-:S02]  /*6d10*/  LOP3.LUT P2, RZ, R188, 0x4, RZ, 0xc0, !PT ;  /* 0x00000004bcff7812 */ /* 0x000fc4000784c0ff */
[----:B------:R-:W-:Y:S02]  /*6d20*/  ISETP.GE.AND P1, PT, R23, R35, PT ;  /* 0x000000231700720c */ /* 0x000fe40003f26270 */
[----:B------:R-:W-:Y:S02]  /*6d30*/  PRMT R27, R14, 0x5410, R27 ;  /* 0x000054100e1b7816 */ /* 0x000fe4000000001b */
[----:B------:R-:W-:Y:S02]  /*6d40*/  PRMT R30, R8, 0x5410, R21 ;  /* 0x00005410081e7816 */ /* 0x000fe40000000015 */
[----:B------:R-:W-:Y:S01]  /*6d50*/  PRMT R31, R9, 0x5410, R20 ;  /* 0x00005410091f7816 */ /* 0x000fe20000000014 */
[----:B------:R-:W-:Y:S06]  /*6d60*/  @!P0 BRA `(.L_x_3920) ;  /* 0x0000011000088947 */ /* 0x000fec0003800000 */
.L_x_4165:
[----:B------:R-:W-:Y:S05]  /*6d70*/  BSYNC B1 ;  /* 0x0000000000017941 */ /* 0x000fea0003800000 */
.L_x_3919:
[----:B------:R-:W-:Y:S01]  /*6d80*/  BSSY B1, `(.L_x_3921) ;  /* 0x0000059000017945 */ /* 0x000fe20003800000 */
[----:B------:R-:W-:Y:S01]  /*6d90*/  PRMT R32, R15, 0x5410, R12 ;  /* 0x000054100f207816 */ /* 0x000fe2000000000c */
[----:B------:R-:W-:Y:S01]  /*6da0*/  @P2 VIADD R0, R4, 0xffffffc0 ;  /* 0xffffffc004002836 */ /* 0x000fe20000000000 */
[----:B------:R-:W-:Y:S02]  /*6db0*/  PRMT R33, R6, 0x5410, R13 ;  /* 0x0000541006217816 */ /* 0x000fe4000000000d */
[----:B------:R-:W-:Y:S01]  /*6dc0*/  PRMT R34, R7, 0x5410, R10 ;  /* 0x0000541007227816 */ /* 0x000fe2000000000a */
[----:B------:R-:W-:Y:S06]  /*6dd0*/  @P1 BRA `(.L_x_3922) ;  /* 0x00000004004c1947 */ /* 0x000fec0003800000 */
[----:B0-----:R-:W0:Y:S01]  /*6de0*/  LDC R5, c[0x0][0x3f4] ;  /* 0x0000fd00ff057b82 */ /* 0x001e220000000800 */
[----:B------:R-:W-:Y:S01]  /*6df0*/  BSSY B2, `(.L_x_3923) ;  /* 0x000002a000027945 */ /* 0x000fe20003800000 */
[-C--:B0-----:R-:W-:Y:S02]  /*6e00*/  ISETP.GE.AND P0, PT, R186, R5.reuse, PT ;  /* 0x00000005ba00720c */ /* 0x081fe40003f06270 */
[----:B------:R-:W-:-:S11]  /*6e10*/  ISETP.GE.AND P1, PT, R190, R5, PT ;  /* 0x00000005be00720c */ /* 0x000fd60003f26270 */
[----:B------:R-:W-:Y:S05]  /*6e20*/  @P0 BRA `(.L_x_3924) ;  /* 0x0000000000980947 */ /* 0x000fea0003800000 */
        /* <DEDUP_REMOVED lines=38> */
.L_x_3924:
[----:B------:R-:W-:Y:S05]  /*7090*/  BSYNC B2 ;  /* 0x0000000000027941 */ /* 0x000fea0003800000 */
.L_x_3923:
        /* <DEDUP_REMOVED lines=39> */
.L_x_3922:
[----:B------:R-:W-:Y:S05]  /*7310*/  BSYNC B1 ;  /* 0x0000000000017941 */ /* 0x000fea0003800000 */
.L_x_3921:
[----:B------:R-:W-:-:S13]  /*7320*/  ISETP.GE.AND P0, PT, R226, R35, PT ;  /* 0x00000023e200720c */ /* 0x000fda0003f06270 */
[----:B------:R-:W-:Y:S05]  /*7330*/  @P0 BRA `(.L_x_3925) ;  /* 0x0000001400080947 */ /* 0x000fea0003800000 */
[----:B01----:R-:W0:Y:S01]  /*7340*/  LDC R5, c[0x0][0x3f4] ;  /* 0x0000fd00ff057b82 */ /* 0x003e220000000800 */
        /* <DEDUP_REMOVED lines=9> */
[----:B------:R-:W-:Y:S02]  /*73e0*/  IMAD.U32 R24, R32, 0x10000, RZ ;  /* 0x0001000020187824 */ /* 0x000fe400078e00ff */
        /* <DEDUP_REMOVED lines=13> */
[-C--:B------:R-:W-:Y:S01]  /*74c0*/  FFMA.FTZ R5, R21, R9.reuse, -R12 ;  /* 0x0000000915057223 */ /* 0x080fe2000001080c */
[----:B------:R-:W-:Y:S01]  /*74d0*/  IMAD.U32 R20, R27, 0x10000, RZ ;  /* 0x000100001b147824 */ /* 0x000fe200078e00ff */
[----:B------:R-:W-:Y:S01]  /*74e0*/  LOP3.LUT R7, R7, 0xffff0000, RZ, 0xc0, !PT ;  /* 0xffff000007077812 */ /* 0x000fe200078ec0ff */
[----:B------:R-:W-:Y:S01]  /*74f0*/  FFMA.FTZ R8, R31, R9, R8 ;  /* 0x000000091f087223 */ /* 0x000fe20000010008 */
[----:B------:R-:W-:Y:S01]  /*7500*/  LOP3.LUT R21, R32, 0xffff0000, RZ, 0xc0, !PT ;  /* 0xffff000020157812 */ /* 0x000fe200078ec0ff */
[-C--:B------:R-:W-:Y:S01]  /*7510*/  FMUL.FTZ R9, R24, R6.reuse ;  /* 0x0000000618097220 */ /* 0x080fe20000410000 */
[----:B------:R-:W-:Y:S01]  /*7520*/  LOP3.LUT R27, R27, 0xffff0000, RZ, 0xc0, !PT ;  /* 0xffff00001b1b7812 */ /* 0x000fe200078ec0ff */
[C---:B------:R-:W-:Y:S01]  /*7530*/  FMUL.FTZ R13, R20.reuse, R6 ;  /* 0x00000006140d7220 */ /* 0x040fe20000410000 */
[----:B------:R-:W-:Y:S01]  /*7540*/  F2FP.BF16.F32.PACK_AB R4, R15, R4 ;  /* 0x000000040f04723e */ /* 0x000fe200000010ff */
[-C--:B------:R-:W-:Y:S01]  /*7550*/  FMUL.FTZ R12, R21, R7.reuse ;  /* 0x00000007150c7220 */ /* 0x080fe20000410000 */
[-C--:B------:R-:W-:Y:S01]  /*7560*/  FFMA.FTZ R6, R20, R10.reuse, -R9 ;  /* 0x0000000a14067223 */ /* 0x080fe20000010809 */
[C---:B------:R-:W-:Y:S01]  /*7570*/  FMUL.FTZ R14, R27.reuse, R7 ;  /* 0x000000071b0e7220 */ /* 0x040fe20000410000 */
[----:B------:R-:W-:Y:S01]  /*7580*/  FFMA.FTZ R13, R24, R10, R13 ;  /* 0x0000000a180d7223 */ /* 0x000fe2000001000d */
[----:B------:R-:W-:Y:S01]  /*7590*/  FFMA.FTZ R7, R27, R11, -R12 ;  /* 0x0000000b1b077223 */ /* 0x000fe2000001080c */
[----:B------:R-:W-:Y:S01]  /*75a0*/  F2FP.BF16.F32.PACK_AB R5, R8, R5 ;  /* 0x000000050805723e */ /* 0x000fe200000010ff */
[----:B------:R-:W-:-:S02]  /*75b0*/  FFMA.FTZ R14, R21, R11, R14 ;  /* 0x0000000b150e7223 */ /* 0x000fc4000001000e */
[----:B------:R-:W-:-:S03]  /*75c0*/  F2FP.BF16.F32.PACK_AB R6, R13, R6 ;  /* 0x000000060d06723e */ /* 0x000fc600000010ff */
[----:B------:R-:W-:-:S05]  /*75d0*/  F2FP.BF16.F32.PACK_AB R7, R14, R7 ;  /* 0x000000070e07723e */ /* 0x000fca00000010ff */
[----:B------:R0:W-:Y:S02]  /*75e0*/  STS.128 [R3+0x21400], R4 ;  /* 0x0214000403007388 */ /* 0x0001e40000000c00 */
.L_x_3927:
[----:B------:R-:W-:Y:S05]  /*75f0*/  BSYNC B1 ;  /* 0x0000000000017941 */ /* 0x000fea0003800000 */
.L_x_3926:
[----:B------:R-:W-:Y:S05]  /*7600*/  @P1 BRA `(.L_x_3925) ;  /* 0x0000001000541947 */ /* 0x000fea0003800000 */
[----:B0-----:R-:W0:Y:S01]  /*7610*/  LDS.128 R4, [R0+0x1000] ;  /* 0x0010000000047984 */ /* 0x001e220000000c00 */
[C---:B------:R-:W-:Y:S01]  /*7620*/  IMAD.U32 R15, R33.reuse, 0x10000, RZ ;  /* 0x00010000210f7824 */ /* 0x040fe200078e00ff */
[----:B------:R-:W-:Y:S01]  /*7630*/  LOP3.LUT R24, R33, 0xffff0000, RZ, 0xc0, !PT ;  /* 0xffff000021187812 */ /* 0x000fe200078ec0ff */
        /* <DEDUP_REMOVED lines=16> */
[----:B------:R-:W-:Y:S01]  /*7740*/  FMUL.FTZ R11, R24, R5 ;  /* 0x00000005180b7220 */ /* 0x000fe20000410000 */
[----:B------:R-:W-:-:S02]  /*7750*/  IMAD.U32 R15, R30, 0x10000, RZ ;  /* 0x000100001e0f7824 */ /* 0x000fc400078e00ff */
[----:B------:R-:W-:Y:S01]  /*7760*/  FMUL.FTZ R13, R20, R5 ;  /* 0x00000005140d7220 */ /* 0x000fe20000410000 */
[----:B------:R-:W-:Y:S01]  /*7770*/  LOP3.LUT R30, R30, 0xffff0000, RZ, 0xc0, !PT ;  /* 0xffff00001e1e7812 */ /* 0x000fe200078ec0ff */
[----:B------:R-:W-:Y:S01]  /*7780*/  FFMA.FTZ R5, R20, R8, -R11 ;  /* 0x0000000814057223 */ /* 0x000fe2000001080b */
[----:B------:R-:W-:Y:S01]  /*7790*/  FMUL.FTZ R12, R21, R6 ;  /* 0x00000006150c7220 */ /* 0x000fe20000410000 */
[----:B------:R-:W-:Y:S01]  /*77a0*/  FFMA.FTZ R8, R24, R8, R13 ;  /* 0x0000000818087223 */ /* 0x000fe2000001000d */
        /* <DEDUP_REMOVED lines=13> */
.L_x_3915:
        /* <DEDUP_REMOVED lines=8> */
.L_x_4171:
[----:B------:R-:W-:Y:S01]  /*7900*/  ULDC UR4, c[0x0][0x448] ;  /* 0x0001120000047ab9 */ /* 0x000fe20000000800 */
[----:B------:R-:W0:Y:S01]  /*7910*/  LDC R47, c[0x0][0x3f4] ;  /* 0x0000fd00ff2f7b82 */ /* 0x000e220000000800 */
[----:B------:R-:W-:Y:S01]  /*7920*/  IMAD R0, R24, UR4, RZ ;  /* 0x0000000418007c24 */ /* 0x000fe2000f8e02ff */
[----:B------:R-:W-:Y:S01]  /*7930*/  LEA.HI R3, R208, R208, RZ, 0x1 ;  /* 0x000000d0d0037211 */ /* 0x000fe200078f08ff */
[----:B------:R-:W-:Y:S01]  /*7940*/  BSSY B1, `(.L_x_3929) ;  /* 0x0000013000017945 */ /* 0x000fe20003800000 */
[----:B---3--:R-:W-:Y:S01]  /*7950*/  IMAD.MOV.U32 R15, RZ, RZ, R5 ;  /* 0x000000ffff0f7224 */ /* 0x008fe200078e0005 */
[----:B------:R-:W-:Y:S02]  /*7960*/  CS2R R4, SRZ ;  /* 0x0000000000047805 */ /* 0x000fe4000001ff00 */
[----:B------:R-:W-:Y:S02]  /*7970*/  ISETP.GE.AND P0, PT, R6, R0, PT ;  /* 0x000000000600720c */ /* 0x000fe40003f06270 */
[----:B------:R-:W-:-:S02]  /*7980*/  CS2R R6, SRZ ;  /* 0x0000000000067805 */ /* 0x000fc4000001ff00 */
[----:B------:R-:W-:Y:S02]  /*7990*/  LOP3.LUT R3, R3, 0xfffffffe, RZ, 0xc0, !PT ;  /* 0xfffffffe03037812 */ /* 0x000fe400078ec0ff */
[----:B------:R-:W-:Y:S02]  /*79a0*/  CS2R R8, SRZ ;  /* 0x0000000000087805 */ /* 0x000fe4000001ff00 */
[----:B------:R-:W-:Y:S01]  /*79b0*/  CS2R R10, SRZ ;  /* 0x00000000000a7805 */ /* 0x000fe2000001ff00 */
[----:B------:R-:W-:-:S05]  /*79c0*/  IMAD.IADD R3, R208, 0x1, -R3 ;  /* 0x00000001d0037824 */ /* 0x000fca00078e0a03 */
[----:B------:R-:W-:Y:S01]  /*79d0*/  SHF.L.U32 R21, R3, 0x1f, RZ ;  /* 0x0000001f03157819 */ /* 0x000fe200000006ff */
[----:B------:R-:W-:Y:S06]  /*79e0*/  @P0 BRA `(.L_x_3930) ;  /* 0x0000000000200947 */ /* 0x000fec0003800000 */
[----:B------:R-:W-:Y:S01]  /*79f0*/  ULDC UR4, c[0x0][0x3f4] ;  /* 0x0000fd0000047ab9 */ /* 0x000fe20000000800 */
[----:B------:R-:W-:Y:S02]  /*7a00*/  CS2R R4, SRZ ;  /* 0x0000000000047805 */ /* 0x000fe4000001ff00 */
[----:B------:R-:W-:-:S13]  /*7a10*/  ISETP.GE.AND P0, PT, R16, UR4, PT ;  /* 0x0000000410007c0c */ /* 0x000fda000bf06270 */
[----:B------:R-:W-:Y:S05]  /*7a20*/  @P0 BRA `(.L_x_3930) ;  /* 0x0000000000100947 */ /* 0x000fea0003800000 */
[----:B------:R-:W-:-:S04]  /*7a30*/  IMAD.WIDE R12, R16, 0x2, R12 ;  /* 0x00000002100c7825 */ /* 0x000fc800078e020c */
[----:B----4-:R-:W-:Y:S01]  /*7a40*/  IMAD.WIDE R14, R16, 0x2, R14 ;  /* 0x00000002100e7825 */ /* 0x010fe200078e020e */
[----:B------:R1:W5:Y:S04]  /*7a50*/  LD.E.128 R4, desc[UR40][R12.64] ;  /* 0x000000280c047980 */ /* 0x000368000c101d00 */
[----:B------:R1:W5:Y:S02]  /*7a60*/  LD.E.128 R8, desc[UR40][R14.64] ;  /* 0x000000280e087980 */ /* 0x000364000c101d00 */
.L_x_3930:
[----:B------:R-:W-:Y:S05]  /*7a70*/  BSYNC B1 ;  /* 0x0000000000017941 */ /* 0x000fea0003800000 */
.L_x_3929:
[----:B------:R-:W2:Y:S01]  /*7a80*/  SYNCS.PHASECHK.TRANS64.TRYWAIT P1, [R2+URZ+0x28c00], R21 ;  /* 0x028c0015020075a7 */ /* 0x000ea2000802017f */
[----:B------:R-:W-:Y:S01]  /*7a90*/  IMAD R0, R25, -0x40, R0 ;  /* 0xffffffc019007824 */ /* 0x000fe200078e0200 */
[--C-:B-----5:R-:W-:Y:S01]  /*7aa0*/  SHF.R.U64 R24, R4, 0x10, R5.reuse ;  /* 0x0000001004187819 */ /* 0x120fe20000001205 */
[----:B------:R-:W-:Y:S01]  /*7ab0*/  IMAD.MOV.U32 R3, RZ, RZ, R4 ;  /* 0x000000ffff037224 */ /* 0x000fe200078e0004 */
[--C-:B------:R-:W-:Y:S01]  /*7ac0*/  SHF.R.U32.HI R27, RZ, 0x10, R5.reuse ;  /* 0x00000010ff1b7819 */ /* 0x100fe20000011605 */
[----:B-1----:R-:W-:Y:S01]  /*7ad0*/  IMAD.MOV.U32 R12, RZ, RZ, R5 ;  /* 0x000000ffff0c7224 */ /* 0x002fe200078e0005 */
[--C-:B------:R-:W-:Y:S01]  /*7ae0*/  SHF.R.U64 R25, R6, 0x10, R7.reuse ;  /* 0x0000001006197819 */ /* 0x100fe20000001207 */
[----:B------:R-:W-:Y:S01]  /*7af0*/  IMAD.MOV.U32 R4, RZ, RZ, R6 ;  /* 0x000000ffff047224 */ /* 0x000fe200078e0006 */
[--C-:B------:R-:W-:Y:S01]  /*7b00*/  SHF.R.U32.HI R20, RZ, 0x10, R7.reuse ;  /* 0x00000010ff147819 */ /* 0x100fe20000011607 */
[----:B------:R-:W-:Y:S01]  /*7b10*/  IMAD.MOV.U32 R5, RZ, RZ, R7 ;  /* 0x000000ffff057224 */ /* 0x000fe200078e0007 */
[--C-:B------:R-:W-:Y:S01]  /*7b20*/  SHF.R.U64 R15, R8, 0x10, R9.reuse ;  /* 0x00000010080f7819 */ /* 0x100fe20000001209 */
[----:B------:R-:W-:Y:S01]  /*7b30*/  IMAD.MOV.U32 R6, RZ, RZ, R8 ;  /* 0x000000ffff067224 */ /* 0x000fe200078e0008 */
[--C-:B----4-:R-:W-:Y:S01]  /*7b40*/  SHF.R.U32.HI R14, RZ, 0x10, R9.reuse ;  /* 0x00000010ff0e7819 */ /* 0x110fe20000011609 */
[----:B------:R-:W-:Y:S01]  /*7b50*/  IMAD.MOV.U32 R7, RZ, RZ, R9 ;  /* 0x000000ffff077224 */ /* 0x000fe200078e0009 */
[----:B0-----:R-:W-:Y:S01]  /*7b60*/  ISETP.GE.AND P0, PT, R16, R47, PT ;  /* 0x0000002f1000720c */ /* 0x001fe20003f06270 */
[----:B------:R-:W-:Y:S01]  /*7b70*/  IMAD.MOV.U32 R8, RZ, RZ, R10 ;  /* 0x000000ffff087224 */ /* 0x000fe200078e000a */
[----:B------:R-:W-:Y:S01]  /*7b80*/  VIMNMX R0, R0, 0x40, PT ;  /* 0x0000004000007848 */ /* 0x000fe20003fe0100 */
[--C-:B------:R-:W-:Y:S01]  /*7b90*/  IMAD.MOV.U32 R9, RZ, RZ, R11.reuse ;  /* 0x000000ffff097224 */ /* 0x100fe200078e000b */
[--C-:B------:R-:W-:Y:S01]  /*7ba0*/  SHF.R.U64 R13, R10, 0x10, R11.reuse ;  /* 0x000000100a0d7819 */ /* 0x100fe2000000120b */
[----:B------:R-:W-:Y:S01]  /*7bb0*/  BSSY B1, `(.L_x_3931) ;  /* 0x000000d000017945 */ /* 0x000fe20003800000 */
[----:B------:R-:W-:-:S02]  /*7bc0*/  SHF.R.U32.HI R10, RZ, 0x10, R11 ;  /* 0x00000010ff0a7819 */ /* 0x000fc4000001160b */
[-C--:B------:R-:W-:Y:S02]  /*7bd0*/  ISETP.GE.OR P2, PT, R23, R0.reuse, P0 ;  /* 0x000000001700720c */ /* 0x080fe40000746670 */
[----:B------:R-:W-:Y:S02]  /*7be0*/  PRMT R38, R3, 0x5410, R24 ;  /* 0x0000541003267816 */ /* 0x000fe40000000018 */
[----:B------:R-:W-:Y:S02]  /*7bf0*/  ISETP.GE.OR P0, PT, R226, R0, P0 ;  /* 0x00000000e200720c */ /* 0x000fe40000706670 */
[----:B------:R-:W-:Y:S02]  /*7c00*/  PRMT R0, R12, 0x5410, R27 ;  /* 0x000054100c007816 */ /* 0x000fe4000000001b */
[----:B------:R-:W-:Y:S02]  /*7c10*/  PRMT R40, R4, 0x5410, R25 ;  /* 0x0000541004287816 */ /* 0x000fe40000000019 */
[----:B------:R-:W-:-:S02]  /*7c20*/  PRMT R3, R5, 0x5410, R20 ;  /* 0x0000541005037816 */ /* 0x000fc40000000014 */
[----:B------:R-:W-:Y:S02]  /*7c30*/  PRMT R42, R6, 0x5410, R15 ;  /* 0x00005410062a7816 */ /* 0x000fe4000000000f */
[----:B------:R-:W-:Y:S02]  /*7c40*/  PRMT R43, R7, 0x5410, R14 ;  /* 0x00005410072b7816 */ /* 0x000fe4000000000e */
[----:B------:R-:W-:Y:S02]  /*7c50*/  PRMT R44, R8, 0x5410, R13 ;  /* 0x00005410082c7816 */ /* 0x000fe4000000000d */
[----:B------:R-:W-:Y:S01]  /*7c60*/  PRMT R45, R9, 0x5410, R10 ;  /* 0x00005410092d7816 */ /* 0x000fe2000000000a */
[----:B--2---:R-:W-:Y:S06]  /*7c70*/  @!P1 BRA `(.L_x_3932) ;  /* 0x0000010000d09947 */ /* 0x004fec0003800000 */
.L_x_4172:
[----:B------:R-:W-:Y:S05]  /*7c80*/  BSYNC B1 ;  /* 0x0000000000017941 */ /* 0x000fea0003800000 */
.L_x_3931:
[----:B------:R-:W-:Y:S04]  /*7c90*/  BSSY B1, `(.L_x_3933) ;  /* 0x000005a000017945 */ /* 0x000fe80003800000 */
[----:B------:R-:W-:Y:S05]  /*7ca0*/  @P2 BRA `(.L_x_3934) ;  /* 0x0000000400602947 */ /* 0x000fea0003800000 */
[----:B------:R-:W-:Y:S01]  /*7cb0*/  IMAD.SHL.U32 R4, R188, 0x40, RZ ;  /* 0x00000040bc047824 */ /* 0x000fe200078e00ff */
[----:B------:R-:W-:Y:S01]  /*7cc0*/  LOP3.LUT R31, R42, 0xffff0000, RZ, 0xc0, !PT ;  /* 0xffff00002a1f7812 */ /* 0x000fe200078ec0ff */
[----:B------:R-:W-:Y:S02]  /*7cd0*/  IMAD.IADD R6, R16, 0x1, R47 ;  /* 0x0000000110067824 */ /* 0x000fe400078e022f */
[----:B------:R-:W-:Y:S01]  /*7ce0*/  IMAD.U32 R29, R42, 0x10000, RZ ;  /* 0x000100002a1d7824 */ /* 0x000fe200078e00ff */
[----:B------:R-:W-:Y:S01]  /*7cf0*/  LOP3.LUT R7, R4, 0x1c0, RZ, 0xc0, !PT ;  /* 0x000001c004077812 */ /* 0x000fe200078ec0ff */
[----:B------:R-:W-:-:S03]  /*7d00*/  IMAD.U32 R27, R38, 0x10000, RZ ;  /* 0x00010000261b7824 */ /* 0x000fc600078e00ff */
[----:B------:R-:W-:Y:S02]  /*7d10*/  SHF.R.U32.HI R9, RZ, 0x3, R7 ;  /* 0x00000003ff097819 */ /* 0x000fe40000011607 */
[C---:B------:R-:W-:Y:S02]  /*7d20*/  LOP3.LUT R6, R7.reuse, 0x38, R6, 0xf8, !PT ;  /* 0x0000003807067812 */ /* 0x040fe400078ef806 */
[----:B------:R-:W-:Y:S02]  /*7d30*/  LOP3.LUT R4, R7, 0x38, R16, 0xf8, !PT ;  /* 0x0000003807047812 */ /* 0x000fe400078ef810 */
[-C--:B------:R-:W-:Y:S02]  /*7d40*/  LOP3.LUT R7, R6, R9.reuse, RZ, 0x3c, !PT ;  /* 0x0000000906077212 */ /* 0x080fe400078e3cff */
[----:B------:R-:W-:-:S03]  /*7d50*/  LOP3.LUT R5, R4, R9, RZ, 0x3c, !PT ;  /* 0x0000000904057212 */ /* 0x000fc600078e3cff */
[C---:B------:R-:W-:Y:S02]  /*7d60*/  IMAD R9, R192.reuse, 0x200, R7 ;  /* 0x00000200c0097824 */ /* 0x040fe400078e0207 */
[----:B------:R-:W-:Y:S02]  /*7d70*/  IMAD R5, R192, 0x200, R5 ;  /* 0x00000200c0057824 */ /* 0x000fe400078e0205 */
[--C-:B------:R-:W-:Y:S02]  /*7d80*/  IMAD R36, R9, 0x2, R2.reuse ;  /* 0x0000000209247824 */ /* 0x100fe400078e0202 */
[----:B------:R-:W-:-:S03]  /*7d90*/  IMAD R34, R5, 0x2, R2 ;  /* 0x0000000205227824 */ /* 0x000fc600078e0202 */
[----:B------:R-:W1:Y:S04]  /*7da0*/  LDS.128 R8, [R36+0x20400] ;  /* 0x0204000024087984 */ /* 0x000e680000000c00 */
[----:B------:R-:W2:Y:S01]  /*7db0*/  LDS.128 R4, [R34+0x20400] ;  /* 0x0204000022047984 */ /* 0x000ea20000000c00 */
[C---:B-1----:R-:W-:Y:S01]  /*7dc0*/  IMAD.U32 R20, R8.reuse, 0x10000, RZ ;  /* 0x0001000008147824 */ /* 0x042fe200078e00ff */
[----:B------:R-:W-:Y:S01]  /*7dd0*/  LOP3.LUT R8, R8, 0xffff0000, RZ, 0xc0, !PT ;  /* 0xffff000008087812 */ /* 0x000fe200078ec0ff */
[C---:B------:R-:W-:Y:S01]  /*7de0*/  IMAD.U32 R24, R10.reuse, 0x10000, RZ ;  /* 0x000100000a187824 */ /* 0x040fe200078e00ff */
[----:B------:R-:W-:Y:S01]  /*7df0*/  LOP3.LUT R10, R10, 0xffff0000, RZ, 0xc0, !PT ;  /* 0xffff00000a0a7812 */ /* 0x000fe200078ec0ff */
[----:B--2---:R-:W-:Y:S02]  /*7e00*/  IMAD.U32 R12, R4, 0x10000, RZ ;  /* 0x00010000040c7824 */ /* 0x004fe400078e00ff */
[C---:B------:R-:W-:Y:S01]  /*7e10*/  FMUL.FTZ R33, R20.reuse, R29 ;  /* 0x0000001d14217220 */ /* 0x040fe20000410000 */
[----:B------:R-:W-:Y:S01]  /*7e20*/  FMUL.FTZ R35, R20, R27 ;  /* 0x0000001b14237220 */ /* 0x000fe20000410000 */
[----:B------:R-:W-:Y:S01]  /*7e30*/  LOP3.LUT R4, R4, 0xffff0000, RZ, 0xc0, !PT ;  /* 0xffff000004047812 */ /* 0x000fe200078ec0ff */
[----:B------:R-:W-:Y:S01]  /*7e40*/  FMUL.FTZ R37, R8, R31 ;  /* 0x0000001f08257220 */ /* 0x000fe20000410000 */
[----:B------:R-:W-:Y:S01]  /*7e50*/  FFMA.FTZ R20, R12, R27, -R33 ;  /* 0x0000001b0c147223 */ /* 0x000fe20000010821 */
[----:B------:R-:W-:Y:S01]  /*7e60*/  LOP3.LUT R27, R38, 0xffff0000, RZ, 0xc0, !PT ;  /* 0xffff0000261b7812 */ /* 0x000fe200078ec0ff */
[----:B------:R-:W-:-:S02]  /*7e70*/  IMAD.U32 R33, R44, 0x10000, RZ ;  /* 0x000100002c217824 */ /* 0x000fc400078e00ff */
[----:B------:R-:W-:Y:S01]  /*7e80*/  FFMA.FTZ R26, R12, R29, R35 ;  /* 0x0000001d0c1a7223 */ /* 0x000fe20000010023 */
[----:B------:R-:W-:Y:S01]  /*7e90*/  IMAD.U32 R29, R40, 0x10000, RZ ;  /* 0x00010000281d7824 */ /* 0x000fe200078e00ff */
[----:B------:R-:W-:Y:S01]  /*7ea0*/  LOP3.LUT R35, R44, 0xffff0000, RZ, 0xc0, !PT ;  /* 0xffff00002c237812 */ /* 0x000fe200078ec0ff */
[-C--:B------:R-:W-:Y:S01]  /*7eb0*/  FMUL.FTZ R39, R8, R27.reuse ;  /* 0x0000001b08277220 */ /* 0x080fe20000410000 */
[----:B------:R-:W-:Y:S01]  /*7ec0*/  FFMA.FTZ R37, R4, R27, -R37 ;  /* 0x0000001b04257223 */ /* 0x000fe20000010825 */
[----:B------:R-:W-:Y:S02]  /*7ed0*/  IMAD.U32 R14, R6, 0x10000, RZ ;  /* 0x00010000060e7824 */ /* 0x000fe400078e00ff */
[C---:B------:R-:W-:Y:S01]  /*7ee0*/  FMUL.FTZ R27, R24.reuse, R33 ;  /* 0x00000021181b7220 */ /* 0x040fe20000410000 */
[----:B------:R-:W-:Y:S01]  /*7ef0*/  FMUL.FTZ R24, R24, R29 ;  /* 0x0000001d18187220 */ /* 0x000fe20000410000 */
[----:B------:R-:W-:Y:S01]  /*7f00*/  LOP3.LUT R6, R6, 0xffff0000, RZ, 0xc0, !PT ;  /* 0xffff000006067812 */ /* 0x000fe200078ec0ff */
[----:B------:R-:W-:Y:S01]  /*7f10*/  FFMA.FTZ R39, R4, R31, R39 ;  /* 0x0000001f04277223 */ /* 0x000fe20000010027 */
[----:B------:R-:W-:Y:S01]  /*7f20*/  FFMA.FTZ R29, R14, R29, -R27 ;  /* 0x0000001d0e1d7223 */ /* 0x000fe2000001081b */
[----:B------:R-:W-:Y:S01]  /*7f30*/  LOP3.LUT R27, R40, 0xffff0000, RZ, 0xc0, !PT ;  /* 0xffff0000281b7812 */ /* 0x000fe200078ec0ff */
[----:B0-----:R-:W-:-:S02]  /*7f40*/  IMAD.U32 R21, R9, 0x10000, RZ ;  /* 0x0001000009157824 */ /* 0x001fc400078e00ff */
[----:B------:R-:W-:Y:S01]  /*7f50*/  FMUL.FTZ R31, R10, R35 ;  /* 0x000000230a1f7220 */ /* 0x000fe20000410000 */
[----:B------:R-:W-:Y:S02]  /*7f60*/  IMAD.U32 R12, R43, 0x10000, RZ ;  /* 0x000100002b0c7824 */ /* 0x000fe400078e00ff */
[----:B------:R-:W-:Y:S01]  /*7f70*/  FFMA.FTZ R33, R14, R33, R24 ;  /* 0x000000210e217223 */ /* 0x000fe20000010018 */
[-C--:B------:R-:W-:Y:S01]  /*7f80*/  FMUL.FTZ R41, R10, R27.reuse ;  /* 0x0000001b0a297220 */ /* 0x080fe20000410000 */
[----:B------:R-:W-:Y:S02]  /*7f90*/  IMAD.U32 R25, R11, 0x10000, RZ ;  /* 0x000100000b197824 */ /* 0x000fe400078e00ff */
[----:B------:R-:W-:Y:S01]  /*7fa0*/  FFMA.FTZ R28, R6, R27, -R31 ;  /* 0x0000001b061c7223 */ /* 0x000fe2000001081f */
[----:B------:R-:W-:Y:S02]  /*7fb0*/  IMAD.U32 R4, R0, 0x10000, RZ ;  /* 0x0001000000047824 */ /* 0x000fe400078e00ff */
[----:B------:R-:W-:Y:S01]  /*7fc0*/  FMUL.FTZ R14, R21, R12 ;  /* 0x0000000c150e7220 */ /* 0x000fe20000410000 */
[----:B------:R-:W-:-:S02]  /*7fd0*/  IMAD.U32 R10, R45, 0x10000, RZ ;  /* 0x000100002d0a7824 */ /* 0x000fc400078e00ff */
[----:B------:R-:W-:Y:S01]  /*7fe0*/  FFMA.FTZ R30, R6, R35, R41 ;  /* 0x00000023061e7223 */ /* 0x000fe20000010029 */
[----:B------:R-:W-:Y:S02]  /*7ff0*/  IMAD.U32 R8, R3, 0x10000, RZ ;  /* 0x0001000003087824 */ /* 0x000fe400078e00ff */
[----:B------:R-:W-:Y:S01]  /*8000*/  FMUL.FTZ R21, R21, R4 ;  /* 0x0000000415157220 */ /* 0x000fe20000410000 */
[----:B------:R-:W-:Y:S02]  /*8010*/  IMAD.U32 R13, R5, 0x10000, RZ ;  /* 0x00010000050d7824 */ /* 0x000fe400078e00ff */
[----:B------:R-:W-:Y:S01]  /*8020*/  FMUL.FTZ R6, R25, R10 ;  /* 0x0000000a19067220 */ /* 0x000fe20000410000 */
[----:B------:R-:W-:Y:S02]  /*8030*/  IMAD.U32 R15, R7, 0x10000, RZ ;  /* 0x00010000070f7824 */ /* 0x000fe400078e00ff */
[----:B------:R-:W-:Y:S01]  /*8040*/  FMUL.FTZ R24, R25, R8 ;  /* 0x0000000819187220 */ /* 0x000fe20000410000 */
[----:B------:R-:W-:Y:S01]  /*8050*/  FFMA.FTZ R21, R13, R12, R21 ;  /* 0x0000000c0d157223 */ /* 0x000fe20000010015 */
[----:B------:R-:W-:Y:S01]  /*8060*/  LOP3.LUT R9, R9, 0xffff0000, RZ, 0xc0, !PT ;  /* 0xffff000009097812 */ /* 0x000fe200078ec0ff */
[----:B------:R-:W-:Y:S01]  /*8070*/  FFMA.FTZ R25, R15, R8, -R6 ;  /* 0x000000080f197223 */ /* 0x000fe20000010806 */
[----:B------:R-:W-:Y:S01]  /*8080*/  LOP3.LUT R11, R11, 0xffff0000, RZ, 0xc0, !PT ;  /* 0xffff00000b0b7812 */ /* 0x000fe200078ec0ff */
[----:B------:R-:W-:Y:S01]  /*8090*/  FFMA.FTZ R14, R13, R4, -R14 ;  /* 0x000000040d0e7223 */ /* 0x000fe2000001080e */
[----:B------:R-:W-:Y:S01]  /*80a0*/  LOP3.LUT R8, R43, 0xffff0000, RZ, 0xc0, !PT ;  /* 0xffff00002b087812 */ /* 0x000fe200078ec0ff */
[----:B------:R-:W-:Y:S01]  /*80b0*/  FFMA.FTZ R15, R15, R10, R24 ;  /* 0x0000000a0f0f7223 */ /* 0x000fe20000010018 */
[----:B------:R-:W-:-:S02]  /*80c0*/  LOP3.LUT R12, R45, 0xffff0000, RZ, 0xc0, !PT ;  /* 0xffff00002d0c7812 */ /* 0x000fc400078ec0ff */
[----:B------:R-:W-:Y:S01]  /*80d0*/  LOP3.LUT R4, R0, 0xffff0000, RZ, 0xc0, !PT ;  /* 0xffff000000047812 */ /* 0x000fe200078ec0ff */
[----:B------:R-:W-:Y:S01]  /*80e0*/  FMUL.FTZ R10, R9, R8 ;  /* 0x00000008090a7220 */ /* 0x000fe20000410000 */
[----:B------:R-:W-:Y:S01]  /*80f0*/  LOP3.LUT R6, R3, 0xffff0000, RZ, 0xc0, !PT ;  /* 0xffff000003067812 */ /* 0x000fe200078ec0ff */
[----:B------:R-:W-:Y:S01]  /*8100*/  FMUL.FTZ R32, R11, R12 ;  /* 0x0000000c0b207220 */ /* 0x000fe20000410000 */
[----:B------:R-:W-:Y:S01]  /*8110*/  LOP3.LUT R5, R5, 0xffff0000, RZ, 0xc0, !PT ;  /* 0xffff000005057812 */ /* 0x000fe200078ec0ff */
[----:B------:R-:W-:Y:S01]  /*8120*/  FMUL.FTZ R13, R9, R4 ;  /* 0x00000004090d7220 */ /* 0x000fe20000410000 */
[----:B------:R-:W-:Y:S01]  /*8130*/  LOP3.LUT R7, R7, 0xffff0000, RZ, 0xc0, !PT ;  /* 0xffff000007077812 */ /* 0x000fe200078ec0ff */
[----:B------:R-:W-:Y:S02]  /*8140*/  FMUL.FTZ R11, R11, R6 ;  /* 0x000000060b0b7220 */ /* 0x000fe40000410000 */
[C---:B------:R-:W-:Y:S01]  /*8150*/  FFMA.FTZ R9, R5.reuse, R4, -R10 ;  /* 0x0000000405097223 */ /* 0x040fe2000001080a */
[----:B------:R-:W-:Y:S01]  /*8160*/  FFMA.FTZ R24, R5, R8, R13 ;  /* 0x0000000805187223 */ /* 0x000fe2000001000d */
[C---:B------:R-:W-:Y:S01]  /*8170*/  FFMA.FTZ R32, R7.reuse, R6, -R32 ;  /* 0x0000000607207223 */ /* 0x040fe20000010820 */
        /* <DEDUP_REMOVED lines=11> */
.L_x_3934:
[----:B------:R-:W-:Y:S05]  /*8230*/  BSYNC B1 ;  /* 0x0000000000017941 */ /* 0x000fea0003800000 */
.L_x_3933:
[----:B------:R-:W-:Y:S05]  /*8240*/  @P0 BRA `(.L_x_3925) ;  /* 0x0000000400440947 */ /* 0x000fea0003800000 */
[----:B------:R-:W-:Y:S01]  /*8250*/  IMAD.IADD R47, R16, 0x1, R47 ;  /* 0x00000001102f7824 */ /* 0x000fe200078e022f */
[----:B------:R-:W-:Y:S01]  /*8260*/  LOP3.LUT R35, R0, 0xffff0000, RZ, 0xc0, !PT ;  /* 0xffff000000237812 */ /* 0x000fe200078ec0ff */
[C---:B------:R-:W-:Y:S01]  /*8270*/  IMAD.U32 R29, R42.reuse, 0x10000, RZ ;  /* 0x000100002a1d7824 */ /* 0x040fe200078e00ff */
[----:B------:R-:W-:Y:S01]  /*8280*/  LOP3.LUT R42, R42, 0xffff0000, RZ, 0xc0, !PT ;  /* 0xffff00002a2a7812 */ /* 0x000fe200078ec0ff */
[----:B------:R-:W-:Y:S01]  /*8290*/  IMAD.U32 R27, R38, 0x10000, RZ ;  /* 0x00010000261b7824 */ /* 0x000fe200078e00ff */
[----:B-1----:R-:W-:Y:S01]  /*82a0*/  LOP3.LUT R4, R220, 0x38, R47, 0xf8, !PT ;  /* 0x00000038dc047812 */ /* 0x002fe200078ef82f */
[----:B------:R-:W-:Y:S01]  /*82b0*/  IMAD.U32 R34, R43, 0x10000, RZ ;  /* 0x000100002b227824 */ /* 0x000fe200078e00ff */
[----:B------:R-:W-:Y:S01]  /*82c0*/  LOP3.LUT R38, R38, 0xffff0000, RZ, 0xc0, !PT ;  /* 0xffff000026267812 */ /* 0x000fe200078ec0ff */
[----:B------:R-:W-:Y:S01]  /*82d0*/  IMAD.U32 R32, R0, 0x10000, RZ ;  /* 0x0001000000207824 */ /* 0x000fe200078e00ff */
[----:B------:R-:W-:Y:S01]  /*82e0*/  LOP3.LUT R4, R4, R235, RZ, 0x3c, !PT ;  /* 0x000000eb04047212 */ /* 0x000fe200078e3cff */
[C---:B------:R-:W-:Y:S01]  /*82f0*/  IMAD.U32 R33, R44.reuse, 0x10000, RZ ;  /* 0x000100002c217824 */ /* 0x040fe200078e00ff */
[----:B------:R-:W-:Y:S01]  /*8300*/  LOP3.LUT R44, R44, 0xffff0000, RZ, 0xc0, !PT ;  /* 0xffff00002c2c7812 */ /* 0x000fe200078ec0ff */
[C---:B------:R-:W-:Y:S01]  /*8310*/  IMAD.U32 R31, R40.reuse, 0x10000, RZ ;  /* 0x00010000281f7824 */ /* 0x040fe200078e00ff */
[----:B------:R-:W-:Y:S01]  /*8320*/  LOP3.LUT R40, R40, 0xffff0000, RZ, 0xc0, !PT ;  /* 0xffff000028287812 */ /* 0x000fe200078ec0ff */
[----:B------:R-:W-:Y:S01]  /*8330*/  IMAD.IADD R9, R221, 0x1, R4 ;  /* 0x00000001dd097824 */ /* 0x000fe200078e0204 */
[----:B------:R-:W-:Y:S01]  /*8340*/  LOP3.LUT R43, R43, 0xffff0000, RZ, 0xc0, !PT ;  /* 0xffff00002b2b7812 */ /* 0x000fe200078ec0ff */
[----:B------:R-:W1:Y:S02]  /*8350*/  LDS.128 R4, [R219+0x20400] ;  /* 0x02040000db047984 */ /* 0x000e640000000c00 */
[----:B------:R-:W-:-:S05]  /*8360*/  IMAD R12, R9, 0x2, R2 ;  /* 0x00000002090c7824 */ /* 0x000fca00078e0202 */
[----:B------:R-:W0:Y:S01]  /*8370*/  LDS.128 R8, [R12+0x20400] ;  /* 0x020400000c087984 */ /* 0x000e220000000c00 */
        /* <DEDUP_REMOVED lines=22> */
[----:B------:R-:W-:Y:S01]  /*84e0*/  FFMA.FTZ R13, R42, R4, R13 ;  /* 0x000000042a0d7223 */ /* 0x000fe2000001000d */
[-C--:B------:R-:W-:Y:S01]  /*84f0*/  FMUL.FTZ R4, R33, R25.reuse ;  /* 0x0000001921047220 */ /* 0x080fe20000410000 */
[----:B------:R-:W-:Y:S01]  /*8500*/  LOP3.LUT R10, R10, 0xffff0000, RZ, 0xc0, !PT ;  /* 0xffff00000a0a7812 */ /* 0x000fe200078ec0ff */
[-C--:B------:R-:W-:Y:S01]  /*8510*/  FFMA.FTZ R27, R32, R14.reuse, -R27 ;  /* 0x0000000e201b7223 */ /* 0x080fe2000001081b */
[----:B------:R-:W-:Y:S01]  /*8520*/  FFMA.FTZ R29, R34, R14, R29 ;  /* 0x0000000e221d7223 */ /* 0x000fe2000001001d */
[C---:B------:R-:W-:Y:S01]  /*8530*/  FMUL.FTZ R14, R31.reuse, R25 ;  /* 0x000000191f0e7220 */ /* 0x040fe20000410000 */
[----:B------:R-:W-:Y:S01]  /*8540*/  FFMA.FTZ R8, R31, R15, -R4 ;  /* 0x0000000f1f087223 */ /* 0x000fe20000010804 */
[----:B------:R-:W-:-:S02]  /*8550*/  IMAD.U32 R26, R11, 0x10000, RZ ;  /* 0x000100000b1a7824 */ /* 0x000fc400078e00ff */
[-C--:B------:R-:W-:Y:S01]  /*8560*/  FMUL.FTZ R25, R44, R10.reuse ;  /* 0x0000000a2c197220 */ /* 0x080fe20000410000 */
[----:B------:R-:W-:Y:S02]  /*8570*/  IMAD.U32 R24, R45, 0x10000, RZ ;  /* 0x000100002d187824 */ /* 0x000fe400078e00ff */
[----:B------:R-:W-:Y:S01]  /*8580*/  FMUL.FTZ R31, R40, R10 ;  /* 0x0000000a281f7220 */ /* 0x000fe20000410000 */
[----:B------:R-:W-:Y:S01]  /*8590*/  IMAD.U32 R4, R3, 0x10000, RZ ;  /* 0x0001000003047824 */ /* 0x000fe200078e00ff */
[----:B------:R-:W-:Y:S01]  /*85a0*/  LOP3.LUT R11, R11, 0xffff0000, RZ, 0xc0, !PT ;  /* 0xffff00000b0b7812 */ /* 0x000fe200078ec0ff */
[----:B------:R-:W-:Y:S01]  /*85b0*/  FFMA.FTZ R10, R33, R15, R14 ;  /* 0x0000000f210a7223 */ /* 0x000fe2000001000e */
[----:B------:R-:W-:Y:S01]  /*85c0*/  LOP3.LUT R45, R45, 0xffff0000, RZ, 0xc0, !PT ;  /* 0xffff00002d2d7812 */ /* 0x000fe200078ec0ff */
[-C--:B------:R-:W-:Y:S01]  /*85d0*/  FMUL.FTZ R15, R24, R26.reuse ;  /* 0x0000001a180f7220 */ /* 0x080fe20000410000 */
        /* <DEDUP_REMOVED lines=24> */
.L_x_3925:
[----:B------:R-:W-:Y:S05]  /*8760*/  BSYNC B0 ;  /* 0x0000000000007941 */ /* 0x000fea0003800000 */
.L_x_3914:
[----:B------:R-:W-:Y:S01]  /*8770*/  @!PT LDS RZ, [RZ] ;  /* 0x00000000fffff984 */ /* 0x000fe20000000800 */
[----:B------:R-:W-:Y:S01]  /*8780*/  @!PT LDS RZ, [RZ] ;  /* 0x00000000fffff984 */ /* 0x000fe20000000800 */
[----:B------:R-:W-:Y:S01]  /*8790*/  @!PT LDS RZ, [RZ] ;  /* 0x00000000fffff984 */ /* 0x000fe20000000800 */
[----:B------:R-:W-:Y:S01]  /*87a0*/  @!PT LDS RZ, [RZ] ;  /* 0x00000000fffff984 */ /* 0x000fe20000000800 */
[----:B------:R4:W-:Y:S06]  /*87b0*/  MEMBAR.ALL.CTA ;  /* 0x0000000000007992 */ /* 0x0009ec0000008000 */
[----:B----4-:R-:W4:Y:S01]  /*87c0*/  FENCE.VIEW.ASYNC.S ;  /* 0x00000000000073c6 */ /* 0x010f220000000000 */
[----:B------:R-:W-:Y:S05]  /*87d0*/  WARPSYNC.ALL ;  /* 0x0000000000007948 */ /* 0x000fea0003800000 */
[----:B----4-:R-:W-:Y:S06]  /*87e0*/  BAR.SYNC.DEFER_BLOCKING 0xd, 0x80 ;  /* 0x0342000000007b1d */ /* 0x010fec0000010000 */
.L_x_3911:
[----:B------:R-:W-:-:S13]  /*87f0*/  ISETP.NE.AND P0, PT, R184, 0x3, PT ;  /* 0x00000003b800780c */ /* 0x000fda0003f05270 */
[----:B------:R-:W-:Y:S05]  /*8800*/  @!P0 BRA `(.L_x_3935) ;  /* 0x0000000000048947 */ /* 0x000fea0003800000 */
[----:B------:R-:W-:Y:S01]  /*8810*/  BPT.TRAP 0x1 ;  /* 0x000000040000795c */ /* 0x000fe20000300000 */
.L_x_3935:
[----:B------:R-:W-:Y:S01]  /*8820*/  IMAD R15, R18, 0x8, R2 ;  /* 0x00000008120f7824 */ /* 0x000fe200078e0202 */
[----:B------:R-:W-:-:S04]  /*8830*/  SHF.L.U32 R58, R22, 0x1f, RZ ;  /* 0x0000001f163a7819 */ /* 0x000fc800000006ff */
[----:B------:R4:W0:Y:S01]  /*8840*/  SYNCS.PHASECHK.TRANS64.TRYWAIT P1, [R15+URZ+0x28c30], R58 ;  /* 0x028c303a0f0075a7 */ /* 0x000822000802017f */
[----:B------:R-:W-:Y:S05]  /*8850*/  @!P0 BRA `(.L_x_3936) ;  /* 0x0000000000048947 */ /* 0x000fea0003800000 */
[----:B------:R-:W-:Y:S01]  /*8860*/  BPT.TRAP 0x1 ;  /* 0x000000040000795c */ /* 0x000fe20000300000 */
.L_x_3936:
[C---:B-12---:R-:W-:Y:S02]  /*8870*/  VIADD R0, R2.reuse, 0x22400 ;  /* 0x0002240002007836 */ /* 0x046fe40000000000 */
[----:B0-----:R-:W-:-:S03]  /*8880*/  VIADD R3, R2, 0x20400 ;  /* 0x0002040002037836 */ /* 0x001fc60000000000 */
[----:B------:R-:W-:Y:S02]  /*8890*/  SHF.R.U32.HI R0, RZ, 0x4, R0 ;  /* 0x00000004ff007819 */ /* 0x000fe40000011600 */
[----:B------:R-:W-:Y:S02]  /*88a0*/  SHF.R.U32.HI R3, RZ, 0x4, R3 ;  /* 0x00000004ff037819 */ /* 0x000fe40000011603 */
[----:B------:R-:W-:Y:S02]  /*88b0*/  LOP3.LUT R0, R0, 0x3fff, RZ, 0xc0, !PT ;  /* 0x00003fff00007812 */ /* 0x000fe400078ec0ff */
[----:B------:R-:W-:Y:S02]  /*88c0*/  LOP3.LUT R3, R3, 0x3fff, RZ, 0xc0, !PT ;  /* 0x00003fff03037812 */ /* 0x000fe400078ec0ff */
[----:B------:R-:W-:Y:S01]  /*88d0*/  LOP3.LUT R0, R0, 0x10000, RZ, 0xfc, !PT ;  /* 0x0001000000007812 */ /* 0x000fe200078efcff */
[----:B------:R-:W-:Y:S06]  /*88e0*/  @P1 BRA `(.L_x_3937) ;  /* 0x0000000000081947 */ /* 0x000fec0003800000 */
[----:B------:R-:W0:Y:S02]  /*88f0*/  SYNCS.PHASECHK.TRANS64.TRYWAIT P1, [R15+URZ+0x28c30], R58 ;  /* 0x028c303a0f0075a7 */ /* 0x000e24000802017f */
[----:B0-----:R-:W-:Y:S05]  /*8900*/  @!P1 BRA `(.L_x_3938) ;  /* 0x000000f400c09947 */ /* 0x001fea0003800000 */
.L_x_3937:
[----:B---3--:R-:W-:Y:S01]  /*8910*/  IMAD R10, R18, 0x200, R0 ;  /* 0x00000200120a7824 */ /* 0x008fe200078e0200 */
[----:B------:R-:W-:Y:S01]  /*8920*/  LOP3.LUT R4, R3, 0x10000, RZ, 0xfc, !PT ;  /* 0x0001000003047812 */ /* 0x000fe200078efcff */
[----:B------:R-:W-:Y:S01]  /*8930*/  IMAD.MOV.U32 R5, RZ, RZ, 0x40000040 ;  /* 0x40000040ff057424 */ /* 0x000fe200078e00ff */
[----:B------:R-:W-:Y:S05]  /*8940*/  WARPSYNC.ALL ;  /* 0x0000000000007948 */ /* 0x000fea0003800000 */
[----:B------:R-:W-:Y:S01]  /*8950*/  IMAD.MOV.U32 R11, RZ, RZ, 0x40000040 ;  /* 0x40000040ff0b7424 */ /* 0x000fe200078e00ff */
[C---:B------:R-:W-:Y:S01]  /*8960*/  R2UR UR4, R4.reuse ;  /* 0x00000000040472ca */ /* 0x040fe200000e0000 */
[----:B-----5:R-:W-:Y:S01]  /*8970*/  WARPGROUP.ARRIVE ;  /* 0x00000000000079c5 */ /* 0x020fe20000000000 */
[----:B------:R-:W-:Y:S01]  /*8980*/  R2UR UR5, R5 ;  /* 0x00000000050572ca */ /* 0x000fe200000e0000 */
[----:B------:R-:W-:Y:S01]  /*8990*/  VIADD R8, R4, 0x2 ;  /* 0x0000000204087836 */ /* 0x000fe20000000000 */
[C---:B------:R-:W-:Y:S01]  /*89a0*/  R2UR UR6, R10.reuse ;  /* 0x000000000a0672ca */ /* 0x040fe200000e0000 */
[----:B------:R-:W-:Y:S01]  /*89b0*/  VIADD R6, R10, 0x2 ;  /* 0x000000020a067836 */ /* 0x000fe20000000000 */
[----:B------:R-:W-:Y:S01]  /*89c0*/  R2UR UR7, R11 ;  /* 0x000000000b0772ca */ /* 0x000fe200000e0000 */
[----:B------:R-:W-:Y:S01]  /*89d0*/  IMAD.MOV.U32 R9, RZ, RZ, 0x40000040 ;  /* 0x40000040ff097424 */ /* 0x000fe200078e00ff */
[----:B------:R-:W1:Y:S01]  /*89e0*/  S2R R60, SR_TID.X ;  /* 0x00000000003c7919 */ /* 0x000e620000002100 */
[----:B------:R-:W-:-:S02]  /*89f0*/  IMAD.MOV.U32 R7, RZ, RZ, 0x40000040 ;  /* 0x40000040ff077424 */ /* 0x000fc400078e00ff */
[C---:B------:R-:W-:Y:S02]  /*8a00*/  VIADD R12, R10.reuse, 0x4 ;  /* 0x000000040a0c7836 */ /* 0x040fe40000000000 */
[----:B------:R-:W-:Y:S02]  /*8a10*/  IMAD.MOV.U32 R13, RZ, RZ, 0x40000040 ;  /* 0x40000040ff0d7424 */ /* 0x000fe400078e00ff */
[----:B------:R-:W-:Y:S02]  /*8a20*/  VIADD R10, R10, 0x6 ;  /* 0x000000060a0a7836 */ /* 0x000fe40000000000 */
[----:B------:R-:W-:Y:S02]  /*8a30*/  IMAD.MOV.U32 R5, RZ, RZ, 0x40000040 ;  /* 0x40000040ff057424 */ /* 0x000fe400078e00ff */
[----:B------:R-:W-:Y:S01]  /*8a40*/  HGMMA.64x64x16.F32.BF16 R24, gdesc[UR4], RZ, !UPT, gsb0 ;  /* 0x00e00000041879f0 */ /* 0x000fe2000c0018ff */
[----:B------:R-:W-:Y:S01]  /*8a50*/  R2UR UR4, R8 ;  /* 0x00000000080472ca */ /* 0x000fe200000e0000 */
[----:B------:R-:W-:Y:S01]  /*8a60*/  IMAD.MOV.U32 R11, RZ, RZ, 0x40000040 ;  /* 0x40000040ff0b7424 */ /* 0x000fe200078e00ff */
[----:B------:R-:W-:-:S02]  /*8a70*/  R2UR UR5, R9 ;  /* 0x00000000090572ca */ /* 0x000fc400000e0000 */
[----:B------:R-:W-:Y:S01]  /*8a80*/  R2UR UR6, R6 ;  /* 0x00000000060672ca */ /* 0x000fe200000e0000 */
[C---:B------:R-:W-:Y:S01]  /*8a90*/  VIADD R6, R4.reuse, 0x4 ;  /* 0x0000000404067836 */ /* 0x040fe20000000000 */
[----:B------:R-:W-:Y:S01]  /*8aa0*/  R2UR UR7, R7 ;  /* 0x00000000070772ca */ /* 0x000fe200000e0000 */
[----:B------:R-:W-:Y:S02]  /*8ab0*/  IMAD.MOV.U32 R7, RZ, RZ, 0x40000040 ;  /* 0x40000040ff077424 */ /* 0x000fe400078e00ff */
[----:B------:R-:W-:Y:S01]  /*8ac0*/  VIADD R4, R4, 0x6 ;  /* 0x0000000604047836 */ /* 0x000fe20000000000 */
[----:B-1----:R-:W-:Y:S01]  /*8ad0*/  LOP3.LUT R60, R60, 0x7f, RZ, 0xc0, !PT ;  /* 0x0000007f3c3c7812 */ /* 0x002fe200078ec0ff */
[----:B------:R-:W-:Y:S02]  /*8ae0*/  WARPGROUP.DEPBAR.LE gsb0, 0x0 ;  /* 0x00008000000079c5 */ /* 0x000fe40000010000 */
[----:B------:R-:W-:-:S06]  /*8af0*/  WARPGROUP.ARRIVE ;  /* 0x00000000000079c5 */ /* 0x000fcc0000000000 */
[----:B------:R-:W-:Y:S01]  /*8b00*/  HGMMA.64x64x16.F32.BF16 R24, gdesc[UR4], R24, gsb0 ;  /* 0x00e00000041879f0 */ /* 0x000fe20008001818 */
[----:B------:R-:W-:Y:S02]  /*8b10*/  R2UR UR4, R6 ;  /* 0x00000000060472ca */ /* 0x000fe400000e0000 */
[----:B------:R-:W-:Y:S02]  /*8b20*/  R2UR UR5, R7 ;  /* 0x00000000070572ca */ /* 0x000fe400000e0000 */
[----:B------:R-:W-:Y:S02]  /*8b30*/  R2UR UR6, R12 ;  /* 0x000000000c0672ca */ /* 0x000fe400000e0000 */
[----:B------:R-:W-:Y:S01]  /*8b40*/  R2UR UR7, R13 ;  /* 0x000000000d0772ca */ /* 0x000fe200000e0000 */
[----:B------:R-:W-:Y:S02]  /*8b50*/  WARPGROUP.DEPBAR.LE gsb0, 0x0 ;  /* 0x00008000000079c5 */ /* 0x000fe40000010000 */
[----:B------:R-:W-:-:S10]  /*8b60*/  WARPGROUP.ARRIVE ;  /* 0x00000000000079c5 */ /* 0x000fd40000000000 */
[----:B------:R-:W-:Y:S01]  /*8b70*/  HGMMA.64x64x16.F32.BF16 R24, gdesc[UR4], R24, gsb0 ;  /* 0x00e00000041879f0 */ /* 0x000fe20008001818 */
[----:B------:R-:W-:Y:S02]  /*8b80*/  R2UR UR4, R4 ;  /* 0x00000000040472ca */ /* 0x000fe400000e0000 */
[----:B------:R-:W-:Y:S02]  /*8b90*/  R2UR UR5, R5 ;  /* 0x00000000050572ca */ /* 0x000fe400000e0000 */
[----:B------:R-:W-:Y:S01]  /*8ba0*/  R2UR UR6, R10 ;  /* 0x000000000a0672ca */ /* 0x000fe200000e0000 */
[----:B------:R-:W-:Y:S01]  /*8bb0*/  IMAD R10, R182, -0x40, R168 ;  /* 0xffffffc0b60a7824 */ /* 0x000fe200078e02a8 */
[----:B------:R-:W-:-:S04]  /*8bc0*/  R2UR UR7, R11 ;  /* 0x000000000b0772ca */ /* 0x000fc800000e0000 */
[----:B------:R-:W-:-:S04]  /*8bd0*/  IADD3 R10, -R193, 0x40, R10 ;  /* 0x00000040c10a7810 */ /* 0x000fc80007ffe10a */
[C---:B------:R-:W-:Y:S02]  /*8be0*/  ISETP.GT.AND P5, PT, R10.reuse, RZ, PT ;  /* 0x000000ff0a00720c */ /* 0x040fe40003fa4270 */
[C---:B------:R-:W-:Y:S02]  /*8bf0*/  ISETP.GT.AND P4, PT, R10.reuse, 0x1, PT ;  /* 0x000000010a00780c */ /* 0x040fe40003f84270 */
[C---:B------:R-:W-:Y:S02]  /*8c00*/  ISETP.GT.AND P3, PT, R10.reuse, 0x8, PT ;  /* 0x000000080a00780c */ /* 0x040fe40003f64270 */
[C---:B------:R-:W-:Y:S02]  /*8c10*/  ISETP.GT.AND P2, PT, R10.reuse, 0x9, PT ;  /* 0x000000090a00780c */ /* 0x040fe40003f44270 */
[C---:B------:R-:W-:Y:S02]  /*8c20*/  ISETP.GT.AND P1, PT, R10.reuse, 0x10, PT ;  /* 0x000000100a00780c */ /* 0x040fe40003f24270 */
[----:B------:R-:W-:Y:S01]  /*8c30*/  ISETP.GT.AND P6, PT, R10, 0x11, PT ;  /* 0x000000110a00780c */ /* 0x000fe20003fc4270 */
[----:B------:R-:W-:-:S02]  /*8c40*/  WARPGROUP.DEPBAR.LE gsb0, 0x0 ;  /* 0x00008000000079c5 */ /* 0x000fc40000010000 */
[----:B------:R-:W-:-:S06]  /*8c50*/  WARPGROUP.ARRIVE ;  /* 0x00000000000079c5 */ /* 0x000fcc0000000000 */
[----:B------:R-:W-:Y:S01]  /*8c60*/  HGMMA.64x64x16.F32.BF16 R24, gdesc[UR4], R24, gsb0 ;  /* 0x00e00000041879f0 */ /* 0x000fe20008001818 */
[----:B------:R-:W-:Y:S02]  /*8c70*/  ULDC UR4, c[0x0][0x988] ;  /* 0x0002620000047ab9 */ /* 0x000fe40000000800 */
        /* <DEDUP_REMOVED lines=51> */
[----:B------:R-:W-:Y:S02]  /*8fb0*/  FMNMX.FTZ R10, R11, R27, !PT ;  /* 0x0000001b0b0a7209 */ /* 0x000fe40007810000 */
[----:B------:R-:W-:-:S02]  /*8fc0*/  FMNMX.FTZ R14, R53, R12, !PT ;  /* 0x0000000c350e7209 */ /* 0x000fc40007810000 */
[----:B------:R-:W-:Y:S02]  /*8fd0*/  FMNMX.FTZ R10, R21, R10, !PT ;  /* 0x0000000a150a7209 */ /* 0x000fe40007810000 */
[----:B------:R-:W-:Y:S01]  /*8fe0*/  FSEL R45, R46, -INF , P1 ;  /* 0xff8000002e2d7808 */ /* 0x000fe20000800000 */
[----:B------:R-:W1:Y:S01]  /*8ff0*/  SHFL.BFLY PT, R3, R14, 0x2, 0x1f ;  /* 0x0c401f000e037f89 */ /* 0x000e6200000e0000 */
[----:B------:R-:W-:Y:S02]  /*9000*/  FMNMX.FTZ R10, R31, R10, !PT ;  /* 0x0000000a1f0a7209 */ /* 0x000fe40007810000 */
[----:B------:R-:W-:Y:S02]  /*9010*/  FSEL R47, R47, -INF , P6 ;  /* 0xff8000002f2f7808 */ /* 0x000fe40003000000 */
[----:B------:R-:W-:Y:S02]  /*9020*/  FMNMX.FTZ R10, R33, R10, !PT ;  /* 0x0000000a210a7209 */ /* 0x000fe40007810000 */
[----:B------:R-:W-:-:S02]  /*9030*/  FSEL R49, R50, -INF , P5 ;  /* 0xff80000032317808 */ /* 0x000fc40002800000 */
[----:B------:R-:W-:Y:S02]  /*9040*/  FMNMX.FTZ R10, R35, R10, !PT ;  /* 0x0000000a230a7209 */ /* 0x000fe40007810000 */
[----:B------:R-:W-:Y:S02]  /*9050*/  FSEL R51, R51, -INF , P4 ;  /* 0xff80000033337808 */ /* 0x000fe40002000000 */
[----:B------:R-:W-:Y:S01]  /*9060*/  FMNMX.FTZ R12, R37, R10, !PT ;  /* 0x0000000a250c7209 */ /* 0x000fe20007810000 */
[----:B------:R-:W-:Y:S01]  /*9070*/  IMAD.U32 R10, RZ, RZ, UR4 ;  /* 0x00000004ff0a7e24 */ /* 0x000fe2000f8e00ff */
[----:B------:R-:W-:Y:S02]  /*9080*/  FSEL R55, R55, -INF , P2 ;  /* 0xff80000037377808 */ /* 0x000fe40001000000 */
[----:B------:R-:W-:-:S04]  /*9090*/  FMNMX.FTZ R12, R39, R12, !PT ;  /* 0x0000000c270c7209 */ /* 0x000fc80007810000 */
[----:B------:R-:W-:Y:S02]  /*90a0*/  FMNMX.FTZ R12, R41, R12, !PT ;  /* 0x0000000c290c7209 */ /* 0x000fe40007810000 */
[----:B-1----:R-:W-:Y:S02]  /*90b0*/  FMNMX.FTZ R20, R14, R3, !PT ;  /* 0x000000030e147209 */ /* 0x002fe40007810000 */
[----:B------:R-:W-:-:S03]  /*90c0*/  FMNMX.FTZ R12, R43, R12, !PT ;  /* 0x0000000c2b0c7209 */ /* 0x000fc60007810000 */
[----:B------:R-:W1:Y:S01]  /*90d0*/  SHFL.BFLY PT, R3, R20, 0x1, 0x1f ;  /* 0x0c201f0014037f89 */ /* 0x000e6200000e0000 */
[----:B------:R-:W-:-:S04]  /*90e0*/  FMNMX.FTZ R12, R45, R12, !PT ;  /* 0x0000000c2d0c7209 */ /* 0x000fc80007810000 */
[----:B------:R-:W-:-:S04]  /*90f0*/  FMNMX.FTZ R12, R47, R12, !PT ;  /* 0x0000000c2f0c7209 */ /* 0x000fc80007810000 */
[----:B------:R-:W-:-:S04]  /*9100*/  FMNMX.FTZ R12, R49, R12, !PT ;  /* 0x0000000c310c7209 */ /* 0x000fc80007810000 */
[----:B------:R-:W-:Y:S02]  /*9110*/  FMNMX.FTZ R12, R51, R12, !PT ;  /* 0x0000000c330c7209 */ /* 0x000fe40007810000 */
[----:B-1----:R-:W-:-:S04]  /*9120*/  FMNMX.FTZ R3, R20, R3, !PT ;  /* 0x0000000314037209 */ /* 0x002fc80007810000 */
[C---:B------:R-:W-:Y:S01]  /*9130*/  FSETP.NEU.FTZ.AND P1, PT, R3.reuse, -INF , PT ;  /* 0xff8000000300780b */ /* 0x040fe20003f3d000 */
[----:B------:R-:W-:-:S05]  /*9140*/  FMUL.FTZ R14, R3, R10 ;  /* 0x0000000a030e7220 */ /* 0x000fca0000410000 */
[----:B------:R-:W-:-:S05]  /*9150*/  FSEL R20, R14, RZ, P1 ;  /* 0x000000ff0e147208 */ /* 0x000fca0000800000 */
[-CC-:B------:R-:W-:Y:S01]  /*9160*/  FFMA.FTZ R14, R13, R10.reuse, -R20.reuse ;  /* 0x0000000a0d0e7223 */ /* 0x180fe20000010814 */
[----:B------:R-:W-:Y:S01]  /*9170*/  FSEL R13, R54, -INF , P3 ;  /* 0xff800000360d7808 */ /* 0x000fe20001800000 */
        /* <DEDUP_REMOVED lines=9> */
[-CC-:B------:R-:W-:Y:S01]  /*9210*/  FFMA.FTZ R65, R65, R10.reuse, -R20.reuse ;  /* 0x0000000a41417223 */ /* 0x180fe20000010814 */
[----:B------:R-:W1:Y:S01]  /*9220*/  MUFU.EX2 R81, R24 ;  /* 0x0000001800517308 */ /* 0x000e620000000800 */
[-CC-:B------:R-:W-:Y:S01]  /*9230*/  FFMA.FTZ R67, R67, R10.reuse, -R20.reuse ;  /* 0x0000000a43437223 */ /* 0x180fe20000010814 */
[----:B------:R-:W2:Y:S01]  /*9240*/  SHFL.BFLY PT, R25, R12, 0x2, 0x1f ;  /* 0x0c401f000c197f89 */ /* 0x000ea200000e0000 */
[-CC-:B------:R-:W-:Y:S01]  /*9250*/  FFMA.FTZ R69, R69, R10.reuse, -R20.reuse ;  /* 0x0000000a45457223 */ /* 0x180fe20000010814 */
[-CC-:B------:R-:W-:Y:S01]  /*9260*/  FFMA.FTZ R71, R71, R10.reuse, -R20.reuse ;  /* 0x0000000a47477223 */ /* 0x180fe20000010814 */
[-CC-:B------:R-:W-:Y:S01]  /*9270*/  FFMA.FTZ R73, R73, R10.reuse, -R20.reuse ;  /* 0x0000000a49497223 */ /* 0x180fe20000010814 */
[-CC-:B------:R-:W-:Y:S01]  /*9280*/  FFMA.FTZ R75, R75, R10.reuse, -R20.reuse ;  /* 0x0000000a4b4b7223 */ /* 0x180fe20000010814 */
[-CC-:B------:R-:W-:Y:S01]  /*9290*/  FFMA.FTZ R77, R77, R10.reuse, -R20.reuse ;  /* 0x0000000a4d4d7223 */ /* 0x180fe20000010814 */
[----:B------:R-:W3:Y:S01]  /*92a0*/  MUFU.EX2 R57, R57 ;  /* 0x0000003900397308 */ /* 0x000ee20000000800 */
[-CC-:B------:R-:W-:Y:S01]  /*92b0*/  FFMA.FTZ R79, R79, R10.reuse, -R20.reuse ;  /* 0x0000000a4f4f7223 */ /* 0x180fe20000010814 */
[----:B------:R-:W-:-:S06]  /*92c0*/  FFMA.FTZ R20, R53, R10, -R20 ;  /* 0x0000000a35147223 */ /* 0x000fcc0000010814 */
[----:B------:R-:W0:Y:S01]  /*92d0*/  MUFU.EX2 R154, R29 ;  /* 0x0000001d009a7308 */ /* 0x000e220000000800 */
[----:B-1----:R-:W-:Y:S01]  /*92e0*/  FADD.FTZ R40, R152, R81 ;  /* 0x0000005198287221 */ /* 0x002fe20000010000 */
[----:B------:R-:W-:-:S06]  /*92f0*/  F2FP.BF16.F32.PACK_AB R152, R81, R152 ;  /* 0x000000985198723e */ /* 0x000fcc00000010ff */
[----:B------:R-:W1:Y:S01]  /*9300*/  MUFU.EX2 R59, R59 ;  /* 0x0000003b003b7308 */ /* 0x000e620000000800 */
[----:B--2---:R-:W-:-:S05]  /*9310*/  FMNMX.FTZ R25, R12, R25, !PT ;  /* 0x000000190c197209 */ /* 0x004fca0007810000 */
[----:B------:R-:W2:Y:S02]  /*9320*/  SHFL.BFLY PT, R14, R25, 0x1, 0x1f ;  /* 0x0c201f00190e7f89 */ /* 0x000ea400000e0000 */
[----:B------:R-:W4:Y:S08]  /*9330*/  MUFU.EX2 R156, R61 ;  /* 0x0000003d009c7308 */ /* 0x000f300000000800 */
[----:B------:R-:W-:Y:S08]  /*9340*/  MUFU.EX2 R63, R63 ;  /* 0x0000003f003f7308 */ /* 0x000ff00000000800 */
[----:B------:R-:W-:Y:S01]  /*9350*/  MUFU.EX2 R158, R65 ;  /* 0x00000041009e7308 */ /* 0x000fe20000000800 */
[----:B--2---:R-:W-:-:S07]  /*9360*/  FMNMX.FTZ R14, R25, R14, !PT ;  /* 0x0000000e190e7209 */ /* 0x004fce0007810000 */
[----:B------:R-:W-:Y:S01]  /*9370*/  MUFU.EX2 R67, R67 ;  /* 0x0000004300437308 */ /* 0x000fe20000000800 */
[C---:B------:R-:W-:Y:S01]  /*9380*/  FSETP.NEU.FTZ.AND P1, PT, R14.reuse, -INF , PT ;  /* 0xff8000000e00780b */ /* 0x040fe20003f3d000 */
[----:B------:R-:W-:-:S06]  /*9390*/  FMUL.FTZ R25, R14, R10 ;  /* 0x0000000a0e197220 */ /* 0x000fcc0000410000 */
[----:B------:R-:W-:Y:S01]  /*93a0*/  MUFU.EX2 R160, R69 ;  /* 0x0000004500a07308 */ /* 0x000fe20000000800 */
[----:B------:R-:W-:Y:S01]  /*93b0*/  FSEL R26, R25, RZ, P1 ;  /* 0x000000ff191a7208 */ /* 0x000fe20000800000 */
[----:B---3--:R-:W-:Y:S01]  /*93c0*/  FADD.FTZ R25, R57, R40 ;  /* 0x0000002839197221 */ /* 0x008fe20000010000 */
[----:B------:R-:W-:-:S03]  /*93d0*/  ISETP.NE.AND P1, PT, R60, RZ, PT ;  /* 0x000000ff3c00720c */ /* 0x000fc60003f25270 */
        /* <DEDUP_REMOVED lines=9> */
[----:B0-----:R-:W-:Y:S01]  /*9470*/  FADD.FTZ R42, R154, R25 ;  /* 0x000000199a2a7221 */ /* 0x001fe20000010000 */
[-CC-:B------:R-:W-:Y:S01]  /*9480*/  FFMA.FTZ R41, R41, R10.reuse, -R26.reuse ;  /* 0x0000000a29297223 */ /* 0x180fe2000001081a */
[----:B------:R-:W-:Y:S01]  /*9490*/  FFMA.FTZ R43, R43, R10, -R26 ;  /* 0x0000000a2b2b7223 */ /* 0x000fe2000001081a */
[----:B------:R1:W0:Y:S01]  /*94a0*/  MUFU.EX2 R28, R27 ;  /* 0x0000001b001c7308 */ /* 0x0002220000000800 */
[----:B--2---:R-:W-:-:S02]  /*94b0*/  @!P1 VIADD R11, R15, 0x28c40 ;  /* 0x00028c400f0b9836 */ /* 0x004fc40000000000 */
[-CC-:B------:R-:W-:Y:S01]  /*94c0*/  FFMA.FTZ R45, R45, R10.reuse, -R26.reuse ;  /* 0x0000000a2d2d7223 */ /* 0x180fe2000001081a */
[-CC-:B------:R-:W-:Y:S01]  /*94d0*/  FFMA.FTZ R47, R47, R10.reuse, -R26.reuse ;  /* 0x0000000a2f2f7223 */ /* 0x180fe2000001081a */
[-CC-:B------:R-:W-:Y:S01]  /*94e0*/  FFMA.FTZ R49, R49, R10.reuse, -R26.reuse ;  /* 0x0000000a31317223 */ /* 0x180fe2000001081a */
[-CC-:B------:R-:W-:Y:S01]  /*94f0*/  FFMA.FTZ R51, R51, R10.reuse, -R26.reuse ;  /* 0x0000000a33337223 */ /* 0x180fe2000001081a */
[----:B------:R-:W-:Y:S01]  /*9500*/  @!P1 PRMT R11, RZ, 0x654, R11 ;  /* 0x00000654ff0b9816 */ /* 0x000fe2000000000b */
[-C--:B------:R-:W-:Y:S01]  /*9510*/  FFMA.FTZ R13, R13, R10.reuse, -R26 ;  /* 0x0000000a0d0d7223 */ /* 0x080fe2000001081a */
[----:B------:R-:W2:Y:S01]  /*9520*/  MUFU.EX2 R21, R21 ;  /* 0x0000001500157308 */ /* 0x000ea20000000800 */
[----:B-1----:R-:W-:Y:S01]  /*9530*/  FADD.FTZ R27, R59, R42 ;  /* 0x0000002a3b1b7221 */ /* 0x002fe20000010000 */
[----:B------:R1:W-:Y:S01]  /*9540*/  @!P1 SYNCS.ARRIVE.TRANS64.RED.A1T0 RZ, [R11+URZ], RZ ;  /* 0x000000ff0bff99a7 */ /* 0x0003e2000810043f */
[----:B------:R-:W-:Y:S01]  /*9550*/  FFMA.FTZ R26, R55, R10, -R26 ;  /* 0x0000000a371a7223 */ /* 0x000fe2000001081a */
[----:B------:R-:W-:Y:S01]  /*9560*/  F2FP.BF16.F32.PACK_AB R154, R154, R57 ;  /* 0x000000399a9a723e */ /* 0x000fe200000010ff */
[C---:B----4-:R-:W-:Y:S01]  /*9570*/  FADD.FTZ R44, R156.reuse, R27 ;  /* 0x0000001b9c2c7221 */ /* 0x050fe20000010000 */
[----:B------:R-:W-:-:S02]  /*9580*/  F2FP.BF16.F32.PACK_AB R156, R156, R59 ;  /* 0x0000003b9c9c723e */ /* 0x000fc400000010ff */
[----:B------:R-:W3:Y:S01]  /*9590*/  MUFU.EX2 R30, R31 ;  /* 0x0000001f001e7308 */ /* 0x000ee20000000800 */
[----:B0-----:R-:W-:Y:S01]  /*95a0*/  FADD.FTZ R40, R153, R28 ;  /* 0x0000001c99287221 */ /* 0x001fe20000010000 */
[----:B------:R-:W-:-:S06]  /*95b0*/  F2FP.BF16.F32.PACK_AB R153, R28, R153 ;  /* 0x000000991c99723e */ /* 0x000fcc00000010ff */
[----:B------:R-:W1:Y:S01]  /*95c0*/  MUFU.EX2 R33, R33 ;  /* 0x0000002100217308 */ /* 0x000e620000000800 */
[----:B--2---:R-:W-:-:S07]  /*95d0*/  FADD.FTZ R25, R21, R40 ;  /* 0x0000002815197221 */ /* 0x004fce0000010000 */
[----:B------:R-:W0:Y:S01]  /*95e0*/  MUFU.EX2 R32, R35 ;  /* 0x0000002300207308 */ /* 0x000e220000000800 */
[C---:B---3--:R-:W-:Y:S01]  /*95f0*/  FADD.FTZ R42, R30.reuse, R25 ;  /* 0x000000191e2a7221 */ /* 0x048fe20000010000 */
[----:B------:R-:W-:Y:S01]  /*9600*/  FADD.FTZ R25, R63, R44 ;  /* 0x0000002c3f197221 */ /* 0x000fe20000010000 */
[----:B------:R-:W-:Y:S01]  /*9610*/  F2FP.BF16.F32.PACK_AB R155, R30, R21 ;  /* 0x000000151e9b723e */ /* 0x000fe200000010ff */
[----:B------:R-:W-:Y:S02]  /*9620*/  BAR.SYNC.DEFER_BLOCKING 0xf, 0x100 ;  /* 0x03c4000000007b1d */ /* 0x000fe40000010000 */
[C---:B------:R-:W-:Y:S01]  /*9630*/  FADD.FTZ R44, R158.reuse, R25 ;  /* 0x000000199e2c7221 */ /* 0x040fe20000010000 */
[----:B------:R-:W-:Y:S01]  /*9640*/  F2FP.BF16.F32.PACK_AB R158, R158, R63 ;  /* 0x0000003f9e9e723e */ /* 0x000fe200000010ff */
[----:B-1----:R-:W-:Y:S02]  /*9650*/  FADD.FTZ R11, R33, R42 ;  /* 0x0000002a210b7221 */ /* 0x002fe40000010000 */
[----:B------:R-:W1:Y:S01]  /*9660*/  MUFU.EX2 R37, R37 ;  /* 0x0000002500257308 */ /* 0x000e620000000800 */
[----:B------:R-:W-:-:S04]  /*9670*/  FADD.FTZ R25, R67, R44 ;  /* 0x0000002c43197221 */ /* 0x000fc80000010000 */
[C---:B------:R-:W-:Y:S01]  /*9680*/  FADD.FTZ R44, R160.reuse, R25 ;  /* 0x00000019a02c7221 */ /* 0x040fe20000010000 */
[----:B------:R-:W-:Y:S01]  /*9690*/  F2FP.BF16.F32.PACK_AB R160, R160, R67 ;  /* 0x00000043a0a0723e */ /* 0x000fe200000010ff */
[C---:B0-----:R-:W-:Y:S01]  /*96a0*/  FADD.FTZ R42, R32.reuse, R11 ;  /* 0x0000000b202a7221 */ /* 0x041fe20000010000 */
[----:B------:R-:W0:Y:S01]  /*96b0*/  MUFU.EX2 R34, R39 ;  /* 0x0000002700227308 */ /* 0x000e220000000800 */
[----:B------:R-:W-:-:S07]  /*96c0*/  F2FP.BF16.F32.PACK_AB R157, R32, R33 ;  /* 0x00000021209d723e */ /* 0x000fce00000010ff */
[----:B------:R-:W2:Y:S01]  /*96d0*/  MUFU.EX2 R41, R41 ;  /* 0x0000002900297308 */ /* 0x000ea20000000800 */
[----:B-1----:R-:W-:Y:S01]  /*96e0*/  FADD.FTZ R11, R37, R42 ;  /* 0x0000002a250b7221 */ /* 0x002fe20000010000 */
[----:B------:R1:W-:Y:S06]  /*96f0*/  STSM.16.M88.4 [R195+0x26800], R152 ;  /* 0x02680098c3007844 */ /* 0x0003ec0000000200 */
[----:B------:R-:W3:Y:S01]  /*9700*/  MUFU.EX2 R36, R43 ;  /* 0x0000002b00247308 */ /* 0x000ee20000000800 */
[C---:B0-----:R-:W-:Y:S01]  /*9710*/  FADD.FTZ R42, R34.reuse, R11 ;  /* 0x0000000b222a7221 */ /* 0x041fe20000010000 */
[----:B------:R-:W-:-:S05]  /*9720*/  F2FP.BF16.F32.PACK_AB R159, R34, R37 ;  /* 0x00000025229f723e */ /* 0x000fca00000010ff */
[----:B------:R1:W-:Y:S01]  /*9730*/  STSM.16.M88.4 [R198], R156 ;  /* 0x0000009cc6007844 */ /* 0x0003e20000000200 */
        /* <DEDUP_REMOVED lines=8> */
[----:B--2---:R-:W-:-:S07]  /*97c0*/  FADD.FTZ R21, R45, R28 ;  /* 0x0000001c2d157221 */ /* 0x004fce0000010000 */
[----:B------:R-:W-:Y:S01]  /*97d0*/  MUFU.EX2 R75, R75 ;  /* 0x0000004b004b7308 */ /* 0x000fe20000000800 */
[C---:B---3--:R-:W-:Y:S01]  /*97e0*/  F2FP.BF16.F32.PACK_AB R162, R12.reuse, R71 ;  /* 0x000000470ca2723e */ /* 0x048fe200000010ff */
[----:B------:R-:W-:-:S06]  /*97f0*/  FADD.FTZ R12, R12, R11 ;  /* 0x0000000b0c0c7221 */ /* 0x000fcc0000010000 */
[----:B------:R-:W2:Y:S01]  /*9800*/  MUFU.EX2 R24, R77 ;  /* 0x0000004d00187308 */ /* 0x000ea20000000800 */
[C---:B0-----:R-:W-:Y:S01]  /*9810*/  F2FP.BF16.F32.PACK_AB R163, R38.reuse, R45 ;  /* 0x0000002d26a3723e */ /* 0x041fe200000010ff */
[----:B------:R-:W-:-:S04]  /*9820*/  FADD.FTZ R38, R38, R21 ;  /* 0x0000001526267221 */ /* 0x000fc80000010000 */
[----:B------:R1:W-:Y:S02]  /*9830*/  STSM.16.M88.4 [R196], R160 ;  /* 0x000000a0c4007844 */ /* 0x0003e40000000200 */
[----:B------:R-:W-:Y:S08]  /*9840*/  MUFU.EX2 R49, R49 ;  /* 0x0000003100317308 */ /* 0x000ff00000000800 */
[----:B------:R-:W0:Y:S01]  /*9850*/  MUFU.EX2 R40, R51 ;  /* 0x0000003300287308 */ /* 0x000e220000000800 */
[----:B--2---:R-:W-:Y:S01]  /*9860*/  F2FP.BF16.F32.PACK_AB R164, R24, R75 ;  /* 0x0000004b18a4723e */ /* 0x004fe200000010ff */
[----:B------:R-:W-:-:S04]  /*9870*/  FADD.FTZ R75, R75, R12 ;  /* 0x0000000c4b4b7221 */ /* 0x000fc80000010000 */
[----:B------:R-:W-:Y:S02]  /*9880*/  FADD.FTZ R24, R24, R75 ;  /* 0x0000004b18187221 */ /* 0x000fe40000010000 */
[----:B------:R-:W2:Y:S08]  /*9890*/  MUFU.EX2 R79, R79 ;  /* 0x0000004f004f7308 */ /* 0x000eb00000000800 */
[----:B------:R-:W3:Y:S01]  /*98a0*/  MUFU.EX2 R20, R20 ;  /* 0x0000001400147308 */ /* 0x000ee20000000800 */
[----:B0-----:R-:W-:Y:S01]  /*98b0*/  F2FP.BF16.F32.PACK_AB R165, R40, R49 ;  /* 0x0000003128a5723e */ /* 0x001fe200000010ff */
[----:B------:R-:W-:-:S04]  /*98c0*/  FADD.FTZ R49, R49, R38 ;  /* 0x0000002631317221 */ /* 0x000fc80000010000 */
[----:B------:R-:W-:Y:S02]  /*98d0*/  FADD.FTZ R40, R40, R49 ;  /* 0x0000003128287221 */ /* 0x000fe40000010000 */
[----:B------:R-:W-:Y:S01]  /*98e0*/  MUFU.EX2 R13, R13 ;  /* 0x0000000d000d7308 */ /* 0x000fe20000000800 */
[----:B--2---:R-:W-:-:S07]  /*98f0*/  FADD.FTZ R11, R79, R24 ;  /* 0x000000184f0b7221 */ /* 0x004fce0000010000 */
[----:B------:R-:W0:Y:S01]  /*9900*/  MUFU.EX2 R26, R26 ;  /* 0x0000001a001a7308 */ /* 0x000e220000000800 */
[C---:B---3--:R-:W-:Y:S01]  /*9910*/  F2FP.BF16.F32.PACK_AB R166, R20.reuse, R79 ;  /* 0x0000004f14a6723e */ /* 0x048fe200000010ff */
[----:B------:R-:W-:Y:S01]  /*9920*/  FADD.FTZ R11, R20, R11 ;  /* 0x0000000b140b7221 */ /* 0x000fe20000010000 */
[----:B0-----:R-:W-:Y:S01]  /*9930*/  F2FP.BF16.F32.PACK_AB R167, R26, R13 ;  /* 0x0000000d1aa7723e */ /* 0x001fe200000010ff */
[----:B------:R-:W-:-:S04]  /*9940*/  FADD.FTZ R13, R13, R40 ;  /* 0x000000280d0d7221 */ /* 0x000fc80000010000 */
[----:B------:R1:W-:Y:S01]  /*9950*/  STSM.16.M88.4 [R197], R164 ;  /* 0x000000a4c5007844 */ /* 0x0003e20000000200 */
[----:B------:R-:W-:Y:S01]  /*9960*/  FADD.FTZ R12, R26, R13 ;  /* 0x0000000d1a0c7221 */ /* 0x000fe20000010000 */
[----:B------:R-:W-:Y:S06]  /*9970*/  @!P0 BRA `(.L_x_3939) ;  /* 0x0000000000048947 */ /* 0x000fec0003800000 */
[----:B------:R-:W-:Y:S01]  /*9980*/  BPT.TRAP 0x1 ;  /* 0x000000040000795c */ /* 0x000fe20000300000 */
.L_x_3939:
[----:B------:R0:W2:Y:S01]  /*9990*/  SYNCS.PHASECHK.TRANS64.TRYWAIT P2, [R15+URZ+0x28c50], R58 ;  /* 0x028c503a0f0075a7 */ /* 0x0000a2000804017f */
[----:B------:R-:W-:Y:S05]  /*99a0*/  @!P0 BRA `(.L_x_3940) ;  /* 0x0000000000048947 */ /* 0x000fea0003800000 */
[----:B------:R-:W-:Y:S01]  /*99b0*/  BPT.TRAP 0x1 ;  /* 0x000000040000795c */ /* 0x000fe20000300000 */
.L_x_3940:
[----:B------:R-:W-:Y:S01]  /*99c0*/  LOP3.LUT R13, R56, 0x2000000, RZ, 0xfc, !PT ;  /* 0x02000000380d7812 */ /* 0x000fe200078efcff */
[----:B------:R-:W-:Y:S01]  /*99d0*/  ULDC UR36, c[0x0][0x988] ;  /* 0x0002620000247ab9 */ /* 0x000fe20000000800 */
[----:B------:R-:W-:Y:S01]  /*99e0*/  BSSY B0, `(.L_x_3941) ;  /* 0x0000006000007945 */ /* 0x000fe20003800000 */
[----:B------:R-:W-:Y:S02]  /*99f0*/  IMAD.MOV.U32 R21, RZ, RZ, 0x40000040 ;  /* 0x40000040ff157424 */ /* 0x000fe400078e00ff */
[----:B------:R-:W-:Y:S01]  /*9a00*/  IMAD R20, R18, 0x1000, R13 ;  /* 0x0000100012147824 */ /* 0x000fe200078e020d */
[----:B--2---:R-:W-:Y:S06]  /*9a10*/  @P2 BRA `(.L_x_3942) ;  /* 0x0000000000082947 */ /* 0x004fec0003800000 */
[----:B------:R-:W2:Y:S02]  /*9a20*/  SYNCS.PHASECHK.TRANS64.TRYWAIT P2, [R15+URZ+0x28c50], R58 ;  /* 0x028c503a0f0075a7 */ /* 0x000ea4000804017f */
[----:B--2---:R-:W-:Y:S05]  /*9a30*/  @!P2 BRA `(.L_x_3943) ;  /* 0x000000e40088a947 */ /* 0x004fea0003800000 */
.L_x_3942:
[----:B------:R-:W-:Y:S05]  /*9a40*/  BSYNC B0 ;  /* 0x0000000000007941 */ /* 0x000fea0003800000 */
.L_x_3941:
[----:B------:R-:W-:Y:S01]  /*9a50*/  R2UR UR6, R20 ;  /* 0x00000000140672ca */ /* 0x000fe200000e0000 */
[----:B0-2---:R-:W-:Y:S01]  /*9a60*/  WARPGROUP.ARRIVE ;  /* 0x00000000000079c5 */ /* 0x005fe20000000000 */
[----:B------:R-:W-:Y:S01]  /*9a70*/  R2UR UR7, R21 ;  /* 0x00000000150772ca */ /* 0x000fe200000e0000 */
[----:B------:R-:W-:Y:S01]  /*9a80*/  IMAD.MOV.U32 R21, RZ, RZ, 0x40000040 ;  /* 0x40000040ff157424 */ /* 0x000fe200078e00ff */
[----:B------:R-:W-:Y:S01]  /*9a90*/  ISETP.GE.AND P2, PT, R168, 0x41, PT ;  /* 0x00000041a800780c */ /* 0x000fe20003f46270 */
[----:B------:R-:W-:Y:S01]  /*9aa0*/  @!P1 VIADD R15, R15, 0x28c60 ;  /* 0x00028c600f0f9836 */ /* 0x000fe20000000000 */
[----:B------:R-:W-:Y:S04]  /*9ab0*/  BSSY B0, `(.L_x_3944) ;  /* 0x00001c9000007945 */ /* 0x000fe80003800000 */
[----:B------:R-:W-:-:S05]  /*9ac0*/  @!P1 PRMT R15, RZ, 0x654, R15 ;  /* 0x00000654ff0f9816 */ /* 0x000fca000000000f */
[----:B------:R-:W-:Y:S03]  /*9ad0*/  HGMMA.64x256x16.F32.BF16 R24, R152, gdesc[UR4].tnspB, RZ, !UPT, gsb0 ;  /* 0x43e0000498187df0 */ /* 0x000fe6000c0018ff */
[----:B------:R-:W-:Y:S02]  /*9ae0*/  WARPGROUP.DEPBAR.LE gsb0, 0x0 ;  /* 0x00008000000079c5 */ /* 0x000fe40000010000 */
[----:B-1----:R-:W-:Y:S01]  /*9af0*/  VIADD R152, R20, 0x80 ;  /* 0x0000008014987836 */ /* 0x002fe20000000000 */
[----:B------:R-:W-:Y:S01]  /*9b00*/  WARPGROUP.ARRIVE ;  /* 0x00000000000079c5 */ /* 0x000fe20000000000 */
[----:B------:R-:W-:-:S03]  /*9b10*/  IMAD.MOV.U32 R153, RZ, RZ, 0x40000040 ;  /* 0x40000040ff997424 */ /* 0x000fc600078e00ff */
[----:B------:R-:W-:Y:S01]  /*9b20*/  R2UR UR6, R152 ;  /* 0x00000000980672ca */ /* 0x000fe200000e0000 */
[C---:B------:R-:W-:Y:S01]  /*9b30*/  VIADD R152, R20.reuse, 0x100 ;  /* 0x0000010014987836 */ /* 0x040fe20000000000 */
[----:B------:R-:W-:Y:S01]  /*9b40*/  R2UR UR7, R153 ;  /* 0x00000000990772ca */ /* 0x000fe200000e0000 */
[----:B------:R-:W-:Y:S02]  /*9b50*/  IMAD.MOV.U32 R153, RZ, RZ, 0x40000040 ;  /* 0x40000040ff997424 */ /* 0x000fe400078e00ff */
[----:B------:R-:W-:-:S13]  /*9b60*/  VIADD R20, R20, 0x180 ;  /* 0x0000018014147836 */ /* 0x000fda0000000000 */
[----:B------:R-:W-:Y:S01]  /*9b70*/  HGMMA.64x256x16.F32.BF16 R24, R156, gdesc[UR4].tnspB, R24, gsb0 ;  /* 0x43e000049c187df0 */ /* 0x000fe20008001818 */
[----:B------:R-:W-:Y:S02]  /*9b80*/  R2UR UR6, R152 ;  /* 0x00000000980672ca */ /* 0x000fe400000e0000 */
[----:B------:R-:W-:Y:S01]  /*9b90*/  R2UR UR7, R153 ;  /* 0x00000000990772ca */ /* 0x000fe200000e0000 */
[----:B------:R-:W-:Y:S02]  /*9ba0*/  WARPGROUP.DEPBAR.LE gsb0, 0x0 ;  /* 0x00008000000079c5 */ /* 0x000fe40000010000 */
[----:B------:R-:W-:-:S15]  /*9bb0*/  WARPGROUP.ARRIVE ;  /* 0x00000000000079c5 */ /* 0x000fde0000000000 */
[----:B------:R-:W-:-:S07]  /*9bc0*/  NOP ;  /* 0x0000000000007918 */ /* 0x000fce0000000000 */
[----:B------:R-:W-:Y:S01]  /*9bd0*/  HGMMA.64x256x16.F32.BF16 R24, R160, gdesc[UR4].tnspB, R24, gsb0 ;  /* 0x43e00004a0187df0 */ /* 0x000fe20008001818 */
[----:B------:R-:W-:Y:S02]  /*9be0*/  R2UR UR6, R20 ;  /* 0x00000000140672ca */ /* 0x000fe400000e0000 */
[----:B------:R-:W-:Y:S01]  /*9bf0*/  R2UR UR7, R21 ;  /* 0x00000000150772ca */ /* 0x000fe200000e0000 */
[----:B------:R-:W-:Y:S02]  /*9c00*/  WARPGROUP.DEPBAR.LE gsb0, 0x0 ;  /* 0x00008000000079c5 */ /* 0x000fe40000010000 */
[----:B------:R-:W-:-:S15]  /*9c10*/  WARPGROUP.ARRIVE ;  /* 0x00000000000079c5 */ /* 0x000fde0000000000 */
[----:B------:R-:W-:-:S07]  /*9c20*/  NOP ;  /* 0x0000000000007918 */ /* 0x000fce0000000000 */
        /* <DEDUP_REMOVED lines=11> */
[----:B------:R-:W-:Y:S05]  /*9ce0*/  @!P2 BRA `(.L_x_3945) ;  /* 0x000000180094a947 */ /* 0x000fea0003800000 */
[----:B0-----:R-:W-:Y:S02]  /*9cf0*/  VIADD R15, R182, 0xfffffffe ;  /* 0xfffffffeb60f7836 */ /* 0x001fe40000000000 */
[----:B------:R-:W-:Y:S02]  /*9d00*/  IMAD.MOV.U32 R21, RZ, RZ, R14 ;  /* 0x000000ffff157224 */ /* 0x000fe400078e000e */
[----:B------:R-:W-:Y:S02]  /*9d10*/  IMAD.MOV.U32 R225, RZ, RZ, R3 ;  /* 0x000000ffffe17224 */ /* 0x000fe400078e0003 */
[----:B------:R-:W-:-:S07]  /*9d20*/  IMAD.MOV.U32 R224, RZ, RZ, R18 ;  /* 0x000000ffffe07224 */ /* 0x000fce00078e0012 */
.L_x_3956:
[----:B------:R-:W-:Y:S01]  /*9d30*/  VIADD R18, R224, 0x1 ;  /* 0x00000001e0127836 */ /* 0x000fe20000000000 */
[C---:B------:R-:W-:Y:S01]  /*9d40*/  ISETP.GT.AND P2, PT, R15.reuse, RZ, PT ;  /* 0x000000ff0f00720c */ /* 0x040fe20003f44270 */
[----:B------:R-:W-:-:S03]  /*9d50*/  VIADD R15, R15, 0xffffffff ;  /* 0xffffffff0f0f7836 */ /* 0x000fc60000000000 */
[----:B------:R-:W-:-:S04]  /*9d60*/  ISETP.NE.AND P3, PT, R18, 0x2, PT ;  /* 0x000000021200780c */ /* 0x000fc80003f65270 */
[----:B------:R-:W-:Y:S02]  /*9d70*/  SEL R3, RZ, 0x1, P3 ;  /* 0x00000001ff037807 */ /* 0x000fe40001800000 */
[----:B------:R-:W-:Y:S02]  /*9d80*/  SEL R18, R18, RZ, P3 ;  /* 0x000000ff12127207 */ /* 0x000fe40001800000 */
[----:B------:R-:W-:Y:S01]  /*9d90*/  LOP3.LUT R22, R22, R3, RZ, 0x3c, !PT ;  /* 0x0000000316167212 */ /* 0x000fe200078e3cff */
[----:B-1----:R-:W-:Y:S06]  /*9da0*/  @!P0 BRA `(.L_x_3946) ;  /* 0x0000000000048947 */ /* 0x002fec0003800000 */
[----:B------:R-:W-:Y:S01]  /*9db0*/  BPT.TRAP 0x1 ;  /* 0x000000040000795c */ /* 0x000fe20000300000 */
.L_x_3946:
[----:B------:R-:W-:Y:S01]  /*9dc0*/  IMAD R216, R18, 0x8, R2 ;  /* 0x0000000812d87824 */ /* 0x000fe200078e0202 */
[----:B------:R-:W-:-:S04]  /*9dd0*/  SHF.L.U32 R20, R22, 0x1f, RZ ;  /* 0x0000001f16147819 */ /* 0x000fc800000006ff */
[----:B------:R0:W1:Y:S01]  /*9de0*/  SYNCS.PHASECHK.TRANS64.TRYWAIT P3, [R216+URZ+0x28c30], R20 ;  /* 0x028c3014d80075a7 */ /* 0x000062000806017f */
[----:B------:R-:W-:Y:S05]  /*9df0*/  @!P0 BRA `(.L_x_3947) ;  /* 0x0000000000048947 */ /* 0x000fea0003800000 */
[----:B------:R-:W-:Y:S01]  /*9e00*/  BPT.TRAP 0x1 ;  /* 0x000000040000795c */ /* 0x000fe20000300000 */
.L_x_3947:
[----:B------:R-:W-:Y:S01]  /*9e10*/  VIADD R3, R2, 0x20400 ;  /* 0x0002040002037836 */ /* 0x000fe20000000000 */
[----:B------:R-:W-:Y:S01]  /*9e20*/  BSSY B1, `(.L_x_3948) ;  /* 0x0000009000017945 */ /* 0x000fe20003800000 */
[----:B------:R-:W-:Y:S02]  /*9e30*/  IMAD R156, R18, 0x200, R0 ;  /* 0x00000200129c7824 */ /* 0x000fe400078e0200 */
[----:B------:R-:W-:Y:S01]  /*9e40*/  IMAD.MOV.U32 R157, RZ, RZ, 0x40000040 ;  /* 0x40000040ff9d7424 */ /* 0x000fe200078e00ff */
[----:B------:R-:W-:-:S04]  /*9e50*/  SHF.R.U32.HI R3, RZ, 0x4, R3 ;  /* 0x00000004ff037819 */ /* 0x000fc80000011603 */
[----:B------:R-:W-:-:S04]  /*9e60*/  LOP3.LUT R3, R3, 0x3fff, RZ, 0xc0, !PT ;  /* 0x00003fff03037812 */ /* 0x000fc800078ec0ff */
[----:B------:R-:W-:Y:S01]  /*9e70*/  LOP3.LUT R152, R3, 0x10000, RZ, 0xfc, !PT ;  /* 0x0001000003987812 */ /* 0x000fe200078efcff */
[----:B-1----:R-:W-:Y:S06]  /*9e80*/  @P3 BRA `(.L_x_3949) ;  /* 0x0000000000083947 */ /* 0x002fec0003800000 */
[----:B------:R-:W1:Y:S02]  /*9e90*/  SYNCS.PHASECHK.TRANS64.TRYWAIT P3, [R216+URZ+0x28c30], R20 ;  /* 0x028c3014d80075a7 */ /* 0x000e64000806017f */
[----:B-1----:R-:W-:Y:S05]  /*9ea0*/  @!P3 BRA `(.L_x_3950) ;  /* 0x000000e00080b947 */ /* 0x002fea0003800000 */
.L_x_3949:
[----:B------:R-:W-:Y:S05]  /*9eb0*/  BSYNC B1 ;  /* 0x0000000000017941 */ /* 0x000fea0003800000 */
.L_x_3948:
[----:B------:R-:W-:Y:S01]  /*9ec0*/  IMAD.MOV.U32 R153, RZ, RZ, 0x40000040 ;  /* 0x40000040ff997424 */ /* 0x000fe200078e00ff */
[----:B------:R-:W-:Y:S01]  /*9ed0*/  R2UR UR4, R152 ;  /* 0x00000000980472ca */ /* 0x000fe200000e0000 */
[C---:B------:R-:W-:Y:S01]  /*9ee0*/  VIADD R154, R156.reuse, 0x2 ;  /* 0x000000029c9a7836 */ /* 0x040fe20000000000 */
[C---:B------:R-:W-:Y:S01]  /*9ef0*/  R2UR UR6, R156.reuse ;  /* 0x000000009c0672ca */ /* 0x040fe200000e0000 */
[C---:B------:R-:W-:Y:S01]  /*9f00*/  VIADD R152, R156.reuse, 0x4 ;  /* 0x000000049c987836 */ /* 0x040fe20000000000 */
[----:B------:R-:W-:Y:S01]  /*9f10*/  R2UR UR7, R157 ;  /* 0x000000009d0772ca */ /* 0x000fe200000e0000 */
[----:B------:R-:W-:Y:S01]  /*9f20*/  VIADD R156, R156, 0x6 ;  /* 0x000000069c9c7836 */ /* 0x000fe20000000000 */
[----:B------:R-:W-:Y:S01]  /*9f30*/  R2UR UR5, R153 ;  /* 0x00000000990572ca */ /* 0x000fe200000e0000 */
[----:B------:R-:W-:Y:S01]  /*9f40*/  IMAD.MOV.U32 R155, RZ, RZ, 0x40000040 ;  /* 0x40000040ff9b7424 */ /* 0x000fe200078e00ff */
[----:B------:R-:W-:Y:S01]  /*9f50*/  R2UR UR10, R154 ;  /* 0x000000009a0a72ca */ /* 0x000fe200000e0000 */
[----:B------:R-:W-:Y:S01]  /*9f60*/  IMAD.MOV.U32 R157, RZ, RZ, 0x40000040 ;  /* 0x40000040ff9d7424 */ /* 0x000fe200078e00ff */
[----:B------:R-:W-:-:S02]  /*9f70*/  R2UR UR14, R152 ;  /* 0x00000000980e72ca */ /* 0x000fc400000e0000 */
[----:B------:R-:W-:Y:S02]  /*9f80*/  R2UR UR11, R155 ;  /* 0x000000009b0b72ca */ /* 0x000fe400000e0000 */
[----:B------:R-:W-:Y:S02]  /*9f90*/  R2UR UR15, R153 ;  /* 0x00000000990f72ca */ /* 0x000fe400000e0000 */
[----:B------:R-:W-:Y:S02]  /*9fa0*/  R2UR UR18, R156 ;  /* 0x000000009c1272ca */ /* 0x000fe400000e0000 */
[----:B------:R-:W-:Y:S02]  /*9fb0*/  R2UR UR19, R157 ;  /* 0x000000009d1372ca */ /* 0x000fe400000e0000 */
[----:B------:R-:W-:Y:S01]  /*9fc0*/  WARPGROUP.ARRIVE ;  /* 0x00000000000079c5 */ /* 0x000fe20000000000 */
[----:B------:R-:W-:Y:S02]  /*9fd0*/  R2UR UR8, R8 ;  /* 0x00000000080872ca */ /* 0x000fe400000e0000 */
[----:B------:R-:W-:-:S02]  /*9fe0*/  R2UR UR9, R9 ;  /* 0x00000000090972ca */ /* 0x000fc400000e0000 */
[----:B------:R-:W-:Y:S01]  /*9ff0*/  R2UR UR12, R6 ;  /* 0x00000000060c72ca */ /* 0x000fe200000e0000 */
[----:B------:R-:W-:Y:S01]  /*a000*/  HGMMA.64x64x16.F32.BF16 R152, gdesc[UR4], RZ, !UPT, gsb0 ;  /* 0x00e00000049879f0 */ /* 0x000fe2000c0018ff */
[----:B------:R-:W-:Y:S02]  /*a010*/  R2UR UR13, R7 ;  /* 0x00000000070d72ca */ /* 0x000fe400000e0000 */
[----:B------:R-:W-:Y:S02]  /*a020*/  R2UR UR16, R4 ;  /* 0x00000000041072ca */ /* 0x000fe400000e0000 */
[----:B------:R-:W-:Y:S01]  /*a030*/  R2UR UR17, R5 ;  /* 0x00000000051172ca */ /* 0x000fe200000e0000 */
        /* <DEDUP_REMOVED lines=26> */
[----:B------:R-:W2:Y:S02]  /*a1e0*/  SHFL.BFLY PT, R10, R3, 0x2, 0x1f ;  /* 0x0c401f00030a7f89 */ /* 0x000ea400000e0000 */
[----:B--2---:R-:W-:-:S05]  /*a1f0*/  FMNMX.FTZ R3, R3, R10, !PT ;  /* 0x0000000a03037209 */ /* 0x004fca0007810000 */
[----:B------:R-:W2:Y:S02]  /*a200*/  SHFL.BFLY PT, R10, R3, 0x1, 0x1f ;  /* 0x0c201f00030a7f89 */ /* 0x000ea400000e0000 */
[----:B--2---:R-:W-:Y:S01]  /*a210*/  FMNMX.FTZ R3, R3, R10, !PT ;  /* 0x0000000a03037209 */ /* 0x004fe20007810000 */
[----:B------:R-:W-:-:S04]  /*a220*/  IMAD.U32 R10, RZ, RZ, UR36 ;  /* 0x00000024ff0a7e24 */ /* 0x000fc8000f8e00ff */
[C---:B------:R-:W-:Y:S01]  /*a230*/  FMUL.FTZ R14, R3.reuse, R10 ;  /* 0x0000000a030e7220 */ /* 0x040fe20000410000 */
[----:B------:R-:W-:-:S03]  /*a240*/  FADD.FTZ R225, -R3, R225 ;  /* 0x000000e103e17221 */ /* 0x000fc60000010100 */
        /* <DEDUP_REMOVED lines=17> */
[----:B------:R-:W-:Y:S01]  /*a360*/  FMUL.FTZ R225, R225, R10 ;  /* 0x0000000ae1e17220 */ /* 0x000fe20000410000 */
[----:B------:R-:W-:Y:S02]  /*a370*/  MUFU.EX2 R152, R152 ;  /* 0x0000009800987308 */ /* 0x000fe40000000800 */
[----:B------:R-:W-:-:S04]  /*a380*/  @!P1 PRMT R14, RZ, 0x654, R14 ;  /* 0x00000654ff0e9816 */ /* 0x000fc8000000000e */
[----:B------:R2:W-:Y:S02]  /*a390*/  @!P1 SYNCS.ARRIVE.TRANS64.RED.A1T0 RZ, [R14+URZ], RZ ;  /* 0x000000ff0eff99a7 */ /* 0x0005e4000810043f */
[----:B------:R-:W3:Y:S01]  /*a3a0*/  MUFU.EX2 R225, R225 ;  /* 0x000000e100e17308 */ /* 0x000ee20000000800 */
[----:B--2---:R-:W-:-:S07]  /*a3b0*/  IMAD.MOV R14, RZ, RZ, -R194 ;  /* 0x000000ffff0e7224 */ /* 0x004fce00078e0ac2 */
[----:B------:R-:W2:Y:S01]  /*a3c0*/  MUFU.EX2 R153, R153 ;  /* 0x0000009900997308 */ /* 0x000ea20000000800 */
[----:B------:R-:W-:Y:S02]  /*a3d0*/  ISETP.NE.AND P3, PT, R193, R14, PT ;  /* 0x0000000ec100720c */ /* 0x000fe40003f65270 */
[----:B------:R-:W-:-:S05]  /*a3e0*/  FMNMX.FTZ R14, R154, R21, !PT ;  /* 0x000000159a0e7209 */ /* 0x000fca0007810000 */
[----:B------:R-:W4:Y:S01]  /*a3f0*/  MUFU.EX2 R156, R156 ;  /* 0x0000009c009c7308 */ /* 0x000f220000000800 */
[----:B---3--:R-:W-:Y:S01]  /*a400*/  FFMA.FTZ R11, R225, R11, R152 ;  /* 0x0000000be10b7223 */ /* 0x008fe20000010098 */
[-C--:B------:R-:W-:Y:S01]  /*a410*/  FMUL.FTZ R24, R24, R225.reuse ;  /* 0x000000e118187220 */ /* 0x080fe20000410000 */
[-C--:B------:R-:W-:Y:S01]  /*a420*/  FMUL.FTZ R25, R25, R225.reuse ;  /* 0x000000e119197220 */ /* 0x080fe20000410000 */
[-C--:B------:R-:W-:Y:S01]  /*a430*/  FMUL.FTZ R28, R28, R225.reuse ;  /* 0x000000e11c1c7220 */ /* 0x080fe20000410000 */
[-C--:B------:R-:W-:Y:S01]  /*a440*/  FMUL.FTZ R29, R29, R225.reuse ;  /* 0x000000e11d1d7220 */ /* 0x080fe20000410000 */
[-C--:B------:R-:W-:Y:S01]  /*a450*/  FMUL.FTZ R32, R32, R225.reuse ;  /* 0x000000e120207220 */ /* 0x080fe20000410000 */
[-C--:B------:R-:W-:Y:S01]  /*a460*/  FMUL.FTZ R33, R33, R225.reuse ;  /* 0x000000e121217220 */ /* 0x080fe20000410000 */
[-C--:B------:R-:W-:Y:S01]  /*a470*/  FMUL.FTZ R36, R36, R225.reuse ;  /* 0x000000e124247220 */ /* 0x080fe20000410000 */
[----:B------:R-:W-:Y:S02]  /*a480*/  @!P3 IMAD R237, R224, 0x40, R191 ;  /* 0x00000040e0edb824 */ /* 0x000fe400078e02bf */
[C---:B--2---:R-:W-:Y:S01]  /*a490*/  FADD.FTZ R11, R153.reuse, R11 ;  /* 0x0000000b990b7221 */ /* 0x044fe20000010000 */
[----:B------:R-:W-:Y:S01]  /*a4a0*/  F2FP.BF16.F32.PACK_AB R152, R153, R152 ;  /* 0x000000989998723e */ /* 0x000fe200000010ff */
[-C--:B------:R-:W-:Y:S01]  /*a4b0*/  FMUL.FTZ R37, R37, R225.reuse ;  /* 0x000000e125257220 */ /* 0x080fe20000410000 */
[----:B------:R-:W-:Y:S01]  /*a4c0*/  @!P3 IMAD R153, R237, 0x4, R2 ;  /* 0x00000004ed99b824 */ /* 0x000fe200078e0202 */
[----:B------:R-:W-:Y:S01]  /*a4d0*/  FMNMX.FTZ R237, R155, R14, !PT ;  /* 0x0000000e9bed7209 */ /* 0x000fe20007810000 */
[-C--:B------:R-:W-:Y:S01]  /*a4e0*/  FMUL.FTZ R40, R40, R225.reuse ;  /* 0x000000e128287220 */ /* 0x080fe20000410000 */
[-C--:B------:R-:W-:Y:S01]  /*a4f0*/  FMUL.FTZ R41, R41, R225.reuse ;  /* 0x000000e129297220 */ /* 0x080fe20000410000 */
[----:B------:R-:W-:Y:S01]  /*a500*/  FMUL.FTZ R44, R44, R225 ;  /* 0x000000e12c2c7220 */ /* 0x000fe20000410000 */
[----:B------:R-:W-:Y:S01]  /*a510*/  FMNMX.FTZ R14, R158, R237, !PT ;  /* 0x000000ed9e0e7209 */ /* 0x000fe20007810000 */
[-C--:B------:R-:W-:Y:S01]  /*a520*/  FMUL.FTZ R45, R45, R225.reuse ;  /* 0x000000e12d2d7220 */ /* 0x080fe20000410000 */
[-C--:B------:R-:W-:Y:S01]  /*a530*/  FMUL.FTZ R48, R48, R225.reuse ;  /* 0x000000e130307220 */ /* 0x080fe20000410000 */
[-C--:B------:R-:W-:Y:S01]  /*a540*/  FMUL.FTZ R49, R49, R225.reuse ;  /* 0x000000e131317220 */ /* 0x080fe20000410000 */
        /* <DEDUP_REMOVED lines=59> */
[----:B------:R-:W3:Y:S01]  /*a900*/  MUFU.EX2 R157, R157 ;  /* 0x0000009d009d7308 */ /* 0x000ee20000000800 */
[----:B----4-:R-:W-:-:S07]  /*a910*/  FADD.FTZ R236, R156, R11 ;  /* 0x0000000b9cec7221 */ /* 0x010fce0000010000 */
[----:B------:R-:W-:Y:S01]  /*a920*/  MUFU.EX2 R160, R160 ;  /* 0x000000a000a07308 */ /* 0x000fe20000000800 */
[----:B--2---:R-:W-:-:S04]  /*a930*/  FMNMX.FTZ R225, R175, R14, !PT ;  /* 0x0000000eafe17209 */ /* 0x004fc80007810000 */
[----:B------:R-:W-:-:S03]  /*a940*/  FMNMX.FTZ R14, R178, R225, !PT ;  /* 0x000000e1b20e7209 */ /* 0x000fc60007810000 */
[----:B------:R-:W-:Y:S01]  /*a950*/  MUFU.EX2 R161, R161 ;  /* 0x000000a100a17308 */ /* 0x000fe20000000800 */
[----:B------:R-:W-:Y:S01]  /*a960*/  FMNMX.FTZ R225, R179, R14, !PT ;  /* 0x0000000eb3e17209 */ /* 0x000fe20007810000 */
[----:B---3--:R-:W-:-:S03]  /*a970*/  FADD.FTZ R11, R157, R236 ;  /* 0x000000ec9d0b7221 */ /* 0x008fc60000010000 */
[----:B------:R-:W-:-:S03]  /*a980*/  FMNMX.FTZ R14, R182, R225, !PT ;  /* 0x000000e1b60e7209 */ /* 0x000fc60007810000 */
[----:B------:R-:W-:Y:S01]  /*a990*/  MUFU.EX2 R164, R164 ;  /* 0x000000a400a47308 */ /* 0x000fe20000000800 */
[----:B------:R-:W-:-:S05]  /*a9a0*/  FMNMX.FTZ R14, R183, R14, !PT ;  /* 0x0000000eb70e7209 */ /* 0x000fca0007810000 */
[----:B------:R-:W2:Y:S02]  /*a9b0*/  SHFL.BFLY PT, R224, R14, 0x2, 0x1f ;  /* 0x0c401f000ee07f89 */ /* 0x000ea400000e0000 */
[----:B------:R-:W-:Y:S08]  /*a9c0*/  MUFU.EX2 R165, R165 ;  /* 0x000000a500a57308 */ /* 0x000ff00000000800 */
[----:B------:R-:W-:Y:S08]  /*a9d0*/  MUFU.EX2 R168, R168 ;  /* 0x000000a800a87308 */ /* 0x000ff00000000800 */
[----:B------:R-:W-:Y:S01]  /*a9e0*/  MUFU.EX2 R169, R169 ;  /* 0x000000a900a97308 */ /* 0x000fe20000000800 */
[----:B--2---:R-:W-:-:S07]  /*a9f0*/  FMNMX.FTZ R14, R14, R224, !PT ;  /* 0x000000e00e0e7209 */ /* 0x004fce0007810000 */
[----:B------:R-:W-:Y:S01]  /*aa00*/  MUFU.EX2 R172, R172 ;  /* 0x000000ac00ac7308 */ /* 0x000fe20000000800 */
[----:B------:R-:W2:Y:S07]  /*aa10*/  SHFL.BFLY PT, R224, R14, 0x1, 0x1f ;  /* 0x0c201f000ee07f89 */ /* 0x000eae00000e0000 */
[----:B------:R-:W-:Y:S08]  /*aa20*/  MUFU.EX2 R173, R173 ;  /* 0x000000ad00ad7308 */ /* 0x000ff00000000800 */
[----:B------:R-:W-:Y:S08]  /*aa30*/  MUFU.EX2 R176, R176 ;  /* 0x000000b000b07308 */ /* 0x000ff00000000800 */
[----:B------:R-:W-:Y:S01]  /*aa40*/  MUFU.EX2 R177, R177 ;  /* 0x000000b100b17308 */ /* 0x000fe20000000800 */
[----:B--2---:R-:W-:-:S05]  /*aa50*/  FMNMX.FTZ R14, R14, R224, !PT ;  /* 0x000000e00e0e7209 */ /* 0x004fca0007810000 */
[----:B------:R-:W-:Y:S02]  /*aa60*/  FADD.FTZ R21, -R14, R21 ;  /* 0x000000150e157221 */ /* 0x000fe40000010100 */
[----:B------:R-:W-:Y:S02]  /*aa70*/  MUFU.EX2 R180, R180 ;  /* 0x000000b400b47308 */ /* 0x000fe40000000800 */
[----:B------:R-:W-:-:S06]  /*aa80*/  FMUL.FTZ R21, R21, R10 ;  /* 0x0000000a15157220 */ /* 0x000fcc0000410000 */
[----:B------:R-:W2:Y:S02]  /*aa90*/  MUFU.EX2 R21, R21 ;  /* 0x0000001500157308 */ /* 0x000ea40000000800 */
        /* <DEDUP_REMOVED lines=38> */
[----:B------:R2:W3:Y:S01]  /*ad00*/  MUFU.EX2 R153, R154 ;  /* 0x0000009a00997308 */ /* 0x0004e20000000800 */
        /* <DEDUP_REMOVED lines=8> */
[----:B--2---:R-:W-:Y:S01]  /*ad90*/  F2FP.BF16.F32.PACK_AB R154, R157, R156 ;  /* 0x0000009c9d9a723e */ /* 0x004fe200000010ff */
[----:B------:R-:W-:Y:S01]  /*ada0*/  FADD.FTZ R156, R160, R11 ;  /* 0x0000000ba09c7221 */ /* 0x000fe20000010000 */
[-C--:B------:R-:W-:Y:S01]  /*adb0*/  FMUL.FTZ R78, R78, R21.reuse ;  /* 0x000000154e4e7220 */ /* 0x080fe20000410000 */
[-C--:B------:R-:W-:Y:S01]  /*adc0*/  FMUL.FTZ R79, R79, R21.reuse ;  /* 0x000000154f4f7220 */ /* 0x080fe20000410000 */
[----:B------:R-:W-:Y:S01]  /*add0*/  FMUL.FTZ R82, R82, R21 ;  /* 0x0000001552527220 */ /* 0x000fe20000410000 */
[C---:B------:R-:W-:Y:S01]  /*ade0*/  FADD.FTZ R11, R161.reuse, R156 ;  /* 0x0000009ca10b7221 */ /* 0x040fe20000010000 */
[----:B------:R-:W-:Y:S01]  /*adf0*/  F2FP.BF16.F32.PACK_AB R156, R161, R160 ;  /* 0x000000a0a19c723e */ /* 0x000fe200000010ff */
[----:B------:R2:W4:Y:S01]  /*ae00*/  MUFU.EX2 R181, R158 ;  /* 0x0000009e00b57308 */ /* 0x0005220000000800 */
[----:B---3--:R-:W-:Y:S01]  /*ae10*/  FFMA.FTZ R12, R21, R12, R153 ;  /* 0x0000000c150c7223 */ /* 0x008fe20000010099 */
[----:B------:R-:W-:Y:S01]  /*ae20*/  F2FP.BF16.F32.PACK_AB R153, R155, R153 ;  /* 0x000000999b99723e */ /* 0x000fe200000010ff */
[-C--:B------:R-:W-:Y:S01]  /*ae30*/  FMUL.FTZ R83, R83, R21.reuse ;  /* 0x0000001553537220 */ /* 0x080fe20000410000 */
[-C--:B------:R-:W-:Y:S01]  /*ae40*/  FMUL.FTZ R86, R86, R21.reuse ;  /* 0x0000001556567220 */ /* 0x080fe20000410000 */
[----:B------:R-:W-:Y:S01]  /*ae50*/  FADD.FTZ R12, R155, R12 ;  /* 0x0000000c9b0c7221 */ /* 0x000fe20000010000 */
[-C--:B------:R-:W-:Y:S01]  /*ae60*/  FMUL.FTZ R87, R87, R21.reuse ;  /* 0x0000001557577220 */ /* 0x080fe20000410000 */
[-C--:B------:R-:W-:Y:S01]  /*ae70*/  FMUL.FTZ R90, R90, R21.reuse ;  /* 0x000000155a5a7220 */ /* 0x080fe20000410000 */
[----:B------:R-:W3:Y:S01]  /*ae80*/  MUFU.EX2 R159, R159 ;  /* 0x0000009f009f7308 */ /* 0x000ee20000000800 */
[----:B--2---:R-:W-:Y:S01]  /*ae90*/  FADD.FTZ R158, R164, R11 ;  /* 0x0000000ba49e7221 */ /* 0x004fe20000010000 */
[-C--:B------:R-:W-:Y:S01]  /*aea0*/  FMUL.FTZ R91, R91, R21.reuse ;  /* 0x000000155b5b7220 */ /* 0x080fe20000410000 */
[-C--:B------:R-:W-:Y:S01]  /*aeb0*/  FMUL.FTZ R94, R94, R21.reuse ;  /* 0x000000155e5e7220 */ /* 0x080fe20000410000 */
[-C--:B------:R-:W-:Y:S01]  /*aec0*/  FMUL.FTZ R95, R95, R21.reuse ;  /* 0x000000155f5f7220 */ /* 0x080fe20000410000 */
[C---:B------:R-:W-:Y:S01]  /*aed0*/  FADD.FTZ R11, R165.reuse, R158 ;  /* 0x0000009ea50b7221 */ /* 0x040fe20000010000 */
[----:B------:R-:W-:Y:S01]  /*aee0*/  F2FP.BF16.F32.PACK_AB R158, R165, R164 ;  /* 0x000000a4a59e723e */ /* 0x000fe200000010ff */
[-C--:B------:R-:W-:Y:S01]  /*aef0*/  FMUL.FTZ R98, R98, R21.reuse ;  /* 0x0000001562627220 */ /* 0x080fe20000410000 */
[----:B------:R2:W5:Y:S01]  /*af00*/  MUFU.EX2 R225, R162 ;  /* 0x000000a200e17308 */ /* 0x0005620000000800 */
[----:B----4-:R-:W-:Y:S01]  /*af10*/  FADD.FTZ R12, R181, R12 ;  /* 0x0000000cb50c7221 */ /* 0x010fe20000010000 */
[----:B------:R-:W-:Y:S01]  /*af20*/  FADD.FTZ R160, R168, R11 ;  /* 0x0000000ba8a07221 */ /* 0x000fe20000010000 */
[-C--:B------:R-:W-:Y:S01]  /*af30*/  FMUL.FTZ R99, R99, R21.reuse ;  /* 0x0000001563637220 */ /* 0x080fe20000410000 */
[-C--:B------:R-:W-:Y:S01]  /*af40*/  FMUL.FTZ R102, R102, R21.reuse ;  /* 0x0000001566667220 */ /* 0x080fe20000410000 */
[----:B------:R-:W-:Y:S01]  /*af50*/  FMUL.FTZ R103, R103, R21 ;  /* 0x0000001567677220 */ /* 0x000fe20000410000 */
[C---:B------:R-:W-:Y:S01]  /*af60*/  FADD.FTZ R11, R169.reuse, R160 ;  /* 0x000000a0a90b7221 */ /* 0x040fe20000010000 */
[----:B------:R-:W-:Y:S01]  /*af70*/  F2FP.BF16.F32.PACK_AB R160, R169, R168 ;  /* 0x000000a8a9a0723e */ /* 0x000fe200000010ff */
[----:B------:R-:W4:Y:S01]  /*af80*/  MUFU.EX2 R163, R163 ;  /* 0x000000a300a37308 */ /* 0x000f220000000800 */
[C---:B---3--:R-:W-:Y:S01]  /*af90*/  FADD.FTZ R12, R159.reuse, R12 ;  /* 0x0000000c9f0c7221 */ /* 0x048fe20000010000 */
[----:B------:R-:W-:Y:S01]  /*afa0*/  F2FP.BF16.F32.PACK_AB R155, R159, R181 ;  /* 0x000000b59f9b723e */ /* 0x000fe200000010ff */
[----:B------:R-:W-:Y:S01]  /*afb0*/  BAR.SYNC.DEFER_BLOCKING 0xf, 0x100 ;  /* 0x03c4000000007b1d */ /* 0x000fe20000010000 */
[----:B--2---:R-:W-:Y:S01]  /*afc0*/  FADD.FTZ R162, R172, R11 ;  /* 0x0000000baca27221 */ /* 0x004fe20000010000 */
[-C--:B------:R-:W-:Y:S01]  /*afd0*/  FMUL.FTZ R106, R106, R21.reuse ;  /* 0x000000156a6a7220 */ /* 0x080fe20000410000 */
[-C--:B------:R-:W-:Y:S01]  /*afe0*/  FMUL.FTZ R107, R107, R21.reuse ;  /* 0x000000156b6b7220 */ /* 0x080fe20000410000 */
[-C--:B------:R-:W-:Y:S01]  /*aff0*/  FMUL.FTZ R110, R110, R21.reuse ;  /* 0x000000156e6e7220 */ /* 0x080fe20000410000 */
[----:B------:R-:W-:Y:S01]  /*b000*/  FADD.FTZ R11, R173, R162 ;  /* 0x000000a2ad0b7221 */ /* 0x000fe20000010000 */
[----:B------:R-:W2:Y:S01]  /*b010*/  MUFU.EX2 R224, R224 ;  /* 0x000000e000e07308 */ /* 0x000ea20000000800 */
[----:B-----5:R-:W-:Y:S01]  /*b020*/  FADD.FTZ R12, R225, R12 ;  /* 0x0000000ce10c7221 */ /* 0x020fe20000010000 */
[----:B------:R-:W-:Y:S01]  /*b030*/  F2FP.BF16.F32.PACK_AB R162, R173, R172 ;  /* 0x000000acada2723e */ /* 0x000fe200000010ff */
[----:B------:R-:W-:Y:S01]  /*b040*/  FADD.FTZ R164, R176, R11 ;  /* 0x0000000bb0a47221 */ /* 0x000fe20000010000 */
[-C--:B------:R-:W-:Y:S01]  /*b050*/  FMUL.FTZ R111, R111, R21.reuse ;  /* 0x000000156f6f7220 */ /* 0x080fe20000410000 */
[-C--:B------:R-:W-:Y:S01]  /*b060*/  FMUL.FTZ R114, R114, R21.reuse ;  /* 0x0000001572727220 */ /* 0x080fe20000410000 */
[-C--:B------:R-:W-:Y:S01]  /*b070*/  FMUL.FTZ R115, R115, R21.reuse ;  /* 0x0000001573737220 */ /* 0x080fe20000410000 */
[----:B------:R-:W-:Y:S01]  /*b080*/  FADD.FTZ R11, R177, R164 ;  /* 0x000000a4b10b7221 */ /* 0x000fe20000010000 */
[----:B------:R-:W3:Y:S01]  /*b090*/  MUFU.EX2 R167, R167 ;  /* 0x000000a700a77308 */ /* 0x000ee20000000800 */
[----:B----4-:R-:W-:Y:S01]  /*b0a0*/  FADD.FTZ R157, R163, R12 ;  /* 0x0000000ca39d7221 */ /* 0x010fe20000010000 */
[----:B------:R-:W-:Y:S01]  /*b0b0*/  F2FP.BF16.F32.PACK_AB R164, R177, R176 ;  /* 0x000000b0b1a4723e */ /* 0x000fe200000010ff */
[----:B------:R-:W-:Y:S01]  /*b0c0*/  FADD.FTZ R11, R180, R11 ;  /* 0x0000000bb40b7221 */ /* 0x000fe20000010000 */
[-C--:B------:R-:W-:Y:S01]  /*b0d0*/  FMUL.FTZ R118, R118, R21.reuse ;  /* 0x0000001576767220 */ /* 0x080fe20000410000 */
[-C--:B------:R-:W-:Y:S01]  /*b0e0*/  FMUL.FTZ R119, R119, R21.reuse ;  /* 0x0000001577777220 */ /* 0x080fe20000410000 */
[----:B------:R-:W-:Y:S01]  /*b0f0*/  FMUL.FTZ R122, R122, R21 ;  /* 0x000000157a7a7220 */ /* 0x000fe20000410000 */
[----:B------:R-:W-:Y:S01]  /*b100*/  FADD.FTZ R11, R166, R11 ;  /* 0x0000000ba60b7221 */ /* 0x000fe20000010000 */
[----:B------:R-:W4:Y:S01]  /*b110*/  MUFU.EX2 R161, R170 ;  /* 0x000000aa00a17308 */ /* 0x000f220000000800 */
[----:B--2---:R-:W-:Y:S01]  /*b120*/  FADD.FTZ R168, R224, R157 ;  /* 0x0000009de0a87221 */ /* 0x004fe20000010000 */
[----:B------:R-:W-:Y:S01]  /*b130*/  F2FP.BF16.F32.PACK_AB R157, R163, R225 ;  /* 0x000000e1a39d723e */ /* 0x000fe200000010ff */
[----:B------:R2:W-:Y:S01]  /*b140*/  STSM.16.M88.4 [R195+0x26800], R152 ;  /* 0x02680098c3007844 */ /* 0x0005e20000000200 */
[----:B------:R-:W-:Y:S01]  /*b150*/  F2FP.BF16.F32.PACK_AB R166, R166, R180 ;  /* 0x000000b4a6a6723e */ /* 0x000fe200000010ff */
[-C--:B------:R-:W-:Y:S01]  /*b160*/  FMUL.FTZ R123, R123, R21.reuse ;  /* 0x000000157b7b7220 */ /* 0x080fe20000410000 */
[-C--:B------:R-:W-:Y:S01]  /*b170*/  FMUL.FTZ R126, R126, R21.reuse ;  /* 0x000000157e7e7220 */ /* 0x080fe20000410000 */
[-C--:B------:R-:W-:Y:S01]  /*b180*/  FMUL.FTZ R127, R127, R21.reuse ;  /* 0x000000157f7f7220 */ /* 0x080fe20000410000 */
[----:B------:R-:W5:Y:S01]  /*b190*/  MUFU.EX2 R171, R171 ;  /* 0x000000ab00ab7308 */ /* 0x000f620000000800 */
        /* <DEDUP_REMOVED lines=8> */
[----:B----4-:R-:W-:Y:S01]  /*b220*/  FADD.FTZ R168, R161, R168 ;  /* 0x000000a8a1a87221 */ /* 0x010fe20000010000 */
[-C--:B------:R-:W-:Y:S01]  /*b230*/  FMUL.FTZ R142, R142, R21.reuse ;  /* 0x000000158e8e7220 */ /* 0x080fe20000410000 */
[-C--:B------:R-:W-:Y:S01]  /*b240*/  FMUL.FTZ R143, R143, R21.reuse ;  /* 0x000000158f8f7220 */ /* 0x080fe20000410000 */
[-C--:B------:R-:W-:Y:S01]  /*b250*/  FMUL.FTZ R146, R146, R21.reuse ;  /* 0x0000001592927220 */ /* 0x080fe20000410000 */
[-C--:B------:R-:W-:Y:S01]  /*b260*/  FMUL.FTZ R147, R147, R21.reuse ;  /* 0x0000001593937220 */ /* 0x080fe20000410000 */
[-C--:B------:R-:W-:Y:S01]  /*b270*/  FMUL.FTZ R150, R150, R21.reuse ;  /* 0x0000001596967220 */ /* 0x080fe20000410000 */
[----:B------:R-:W-:Y:S01]  /*b280*/  FMUL.FTZ R151, R151, R21 ;  /* 0x0000001597977220 */ /* 0x000fe20000410000 */
[----:B------:R-:W4:Y:S01]  /*b290*/  MUFU.EX2 R175, R175 ;  /* 0x000000af00af7308 */ /* 0x000f220000000800 */
[C---:B-----5:R-:W-:Y:S01]  /*b2a0*/  FADD.FTZ R159, R171.reuse, R168 ;  /* 0x000000a8ab9f7221 */ /* 0x060fe20000010000 */
[----:B------:R-:W-:-:S06]  /*b2b0*/  F2FP.BF16.F32.PACK_AB R161, R171, R161 ;  /* 0x000000a1aba1723e */ /* 0x000fcc00000010ff */
[----:B------:R-:W5:Y:S01]  /*b2c0*/  MUFU.EX2 R165, R178 ;  /* 0x000000b200a57308 */ /* 0x000f620000000800 */
[----:B---3--:R-:W-:Y:S01]  /*b2d0*/  FADD.FTZ R168, R174, R159 ;  /* 0x0000009faea87221 */ /* 0x008fe20000010000 */
[----:B------:R-:W-:-:S05]  /*b2e0*/  F2FP.BF16.F32.PACK_AB R159, R167, R224 ;  /* 0x000000e0a79f723e */ /* 0x000fca00000010ff */
[----:B------:R2:W-:Y:S01]  /*b2f0*/  STSM.16.M88.4 [R198], R156 ;  /* 0x0000009cc6007844 */ /* 0x0005e20000000200 */
[----:B------:R-:W3:Y:S01]  /*b300*/  MUFU.EX2 R12, R179 ;  /* 0x000000b3000c7308 */ /* 0x000ee20000000800 */
[----:B----4-:R-:W-:-:S07]  /*b310*/  FADD.FTZ R168, R175, R168 ;  /* 0x000000a8afa87221 */ /* 0x010fce0000010000 */
[----:B------:R-:W4:Y:S01]  /*b320*/  MUFU.EX2 R182, R182 ;  /* 0x000000b600b67308 */ /* 0x000f220000000800 */
[----:B-----5:R-:W-:-:S07]  /*b330*/  FADD.FTZ R163, R165, R168 ;  /* 0x000000a8a5a37221 */ /* 0x020fce0000010000 */
[----:B------:R-:W5:Y:S01]  /*b340*/  MUFU.EX2 R183, R183 ;  /* 0x000000b700b77308 */ /* 0x000f620000000800 */
[C---:B---3--:R-:W-:Y:S01]  /*b350*/  FADD.FTZ R167, R12.reuse, R163 ;  /* 0x000000a30ca77221 */ /* 0x048fe20000010000 */
[----:B------:R-:W-:Y:S02]  /*b360*/  F2FP.BF16.F32.PACK_AB R163, R175, R174 ;  /* 0x000000aeafa3723e */ /* 0x000fe400000010ff */
[----:B------:R-:W-:-:S03]  /*b370*/  F2FP.BF16.F32.PACK_AB R165, R12, R165 ;  /* 0x000000a50ca5723e */ /* 0x000fc600000010ff */
[----:B------:R2:W-:Y:S01]  /*b380*/  STSM.16.M88.4 [R196], R160 ;  /* 0x000000a0c4007844 */ /* 0x0005e20000000200 */
[----:B----4-:R-:W-:Y:S01]  /*b390*/  FADD.FTZ R168, R182, R167 ;  /* 0x000000a7b6a87221 */ /* 0x010fe20000010000 */
[----:B-----5:R-:W-:-:S03]  /*b3a0*/  F2FP.BF16.F32.PACK_AB R167, R183, R182 ;  /* 0x000000b6b7a7723e */ /* 0x020fc600000010ff */
[----:B------:R-:W-:Y:S02]  /*b3b0*/  FADD.FTZ R12, R183, R168 ;  /* 0x000000a8b70c7221 */ /* 0x000fe40000010000 */
[----:B------:R2:W-:Y:S01]  /*b3c0*/  STSM.16.M88.4 [R197], R164 ;  /* 0x000000a4c5007844 */ /* 0x0005e20000000200 */
[----:B------:R-:W-:Y:S05]  /*b3d0*/  @!P0 BRA `(.L_x_3951) ;  /* 0x0000000000048947 */ /* 0x000fea0003800000 */
[----:B------:R-:W-:Y:S01]  /*b3e0*/  BPT.TRAP 0x1 ;  /* 0x000000040000795c */ /* 0x000fe20000300000 */
.L_x_3951:
[----:B------:R3:W4:Y:S01]  /*b3f0*/  SYNCS.PHASECHK.TRANS64.TRYWAIT P3, [R216+URZ+0x28c50], R20 ;  /* 0x028c5014d80075a7 */ /* 0x000722000806017f */
[----:B------:R-:W-:Y:S05]  /*b400*/  @!P0 BRA `(.L_x_3952) ;  /* 0x0000000000048947 */ /* 0x000fea0003800000 */
[----:B------:R-:W-:Y:S01]  /*b410*/  BPT.TRAP 0x1 ;  /* 0x000000040000795c */ /* 0x000fe20000300000 */
.L_x_3952:
[----:B------:R-:W-:Y:S04]  /*b420*/  BSSY B1, `(.L_x_3953) ;  /* 0x0000004000017945 */ /* 0x000fe80003800000 */
[----:B----4-:R-:W-:Y:S05]  /*b430*/  @P3 BRA `(.L_x_3954) ;  /* 0x0000000000083947 */ /* 0x010fea0003800000 */
[----:B------:R-:W4:Y:S02]  /*b440*/  SYNCS.PHASECHK.TRANS64.TRYWAIT P3, [R216+URZ+0x28c50], R20 ;  /* 0x028c5014d80075a7 */ /* 0x000f24000806017f */
[----:B----4-:R-:W-:Y:S05]  /*b450*/  @!P3 BRA `(.L_x_3955) ;  /* 0x000000cc0028b947 */ /* 0x010fea0003800000 */
.L_x_3954:
[----:B------:R-:W-:Y:S05]  /*b460*/  BSYNC B1 ;  /* 0x0000000000017941 */ /* 0x000fea0003800000 */
.L_x_3953:
[----:B01-34-:R-:W-:Y:S01]  /*b470*/  IMAD R20, R18, 0x1000, R13 ;  /* 0x0000100012147824 */ /* 0x01bfe200078e020d */
[----:B------:R-:W-:Y:S01]  /*b480*/  WARPGROUP.ARRIVE ;  /* 0x00000000000079c5 */ /* 0x000fe20000000000 */
[----:B------:R-:W-:Y:S02]  /*b490*/  IMAD.MOV.U32 R21, RZ, RZ, 0x40000040 ;  /* 0x40000040ff157424 */ /* 0x000fe400078e00ff */
[----:B------:R-:W-:Y:S01]  /*b4a0*/  @!P1 VIADD R216, R216, 0x28c60 ;  /* 0x00028c60d8d89836 */ /* 0x000fe20000000000 */
[----:B------:R-:W-:Y:S01]  /*b4b0*/  R2UR UR6, R20 ;  /* 0x00000000140672ca */ /* 0x000fe200000e0000 */
[----:B------:R-:W-:Y:S01]  /*b4c0*/  IMAD.MOV.U32 R225, RZ, RZ, R3 ;  /* 0x000000ffffe17224 */ /* 0x000fe200078e0003 */
[----:B------:R-:W-:Y:S01]  /*b4d0*/  R2UR UR7, R21 ;  /* 0x00000000150772ca */ /* 0x000fe200000e0000 */
[----:B------:R-:W-:Y:S01]  /*b4e0*/  IMAD.MOV.U32 R21, RZ, RZ, 0x40000040 ;  /* 0x40000040ff157424 */ /* 0x000fe200078e00ff */
[----:B------:R-:W-:Y:S01]  /*b4f0*/  @!P1 PRMT R216, RZ, 0x654, R216 ;  /* 0x00000654ffd89816 */ /* 0x000fe200000000d8 */
[----:B------:R-:W-:-:S10]  /*b500*/  IMAD.MOV.U32 R224, RZ, RZ, R18 ;  /* 0x000000ffffe07224 */ /* 0x000fd400078e0012 */
[----:B------:R-:W-:Y:S03]  /*b510*/  HGMMA.64x256x16.F32.BF16 R24, R152, gdesc[UR4].tnspB, R24, gsb0 ;  /* 0x43e0000498187df0 */ /* 0x000fe60008001818 */
[----:B------:R-:W-:Y:S02]  /*b520*/  WARPGROUP.DEPBAR.LE gsb0, 0x0 ;  /* 0x00008000000079c5 */ /* 0x000fe40000010000 */
[----:B--2---:R-:W-:Y:S01]  /*b530*/  VIADD R152, R20, 0x80 ;  /* 0x0000008014987836 */ /* 0x004fe20000000000 */
        /* <DEDUP_REMOVED lines=16> */
[----:B------:R-:W-:Y:S01]  /*b640*/  IMAD.MOV.U32 R21, RZ, RZ, R14 ;  /* 0x000000ffff157224 */ /* 0x000fe200078e000e */
[----:B------:R-:W-:Y:S02]  /*b650*/  WARPGROUP.DEPBAR.LE gsb0, 0x0 ;  /* 0x00008000000079c5 */ /* 0x000fe40000010000 */
[----:B------:R-:W-:-:S15]  /*b660*/  WARPGROUP.ARRIVE ;  /* 0x00000000000079c5 */ /* 0x000fde0000000000 */
[----:B------:R-:W-:-:S06]  /*b670*/  NOP ;  /* 0x0000000000007918 */ /* 0x000fcc0000000000 */
        /* <DEDUP_REMOVED lines=12> */
.L_x_3945:
[----:B------:R-:W-:Y:S05]  /*b740*/  BSYNC B0 ;  /* 0x0000000000007941 */ /* 0x000fea0003800000 */
.L_x_3944:
[----:B------:R-:W2:Y:S01]  /*b750*/  SHFL.BFLY PT, R0, R11, 0x2, 0x1f ;  /* 0x0c401f000b007f89 */ /* 0x000ea200000e0000 */
[----:B------:R-:W-:Y:S02]  /*b760*/  IMAD.MOV R6, RZ, RZ, -R194 ;  /* 0x000000ffff067224 */ /* 0x000fe400078e0ac2 */
[----:B------:R-:W-:Y:S01]  /*b770*/  IMAD.MOV.U32 R21, RZ, RZ, -0x800000 ;  /* 0xff800000ff157424 */ /* 0x000fe200078e00ff */
[----:B------:R-:W3:Y:S01]  /*b780*/  SHFL.BFLY PT, R7, R12, 0x2, 0x1f ;  /* 0x0c401f000c077f89 */ /* 0x000ee200000e0000 */
[----:B------:R-:W-:Y:S01]  /*b790*/  IMAD.MOV.U32 R20, RZ, RZ, -0x800000 ;  /* 0xff800000ff147424 */ /* 0x000fe200078e00ff */
[----:B------:R-:W-:Y:S08]  /*b7a0*/  BAR.ARV 0x8, 0x100 ;  /* 0x0204000000007b1d */ /* 0x000ff00000002000 */
[----:B------:R-:W-:Y:S01]  /*b7b0*/  BAR.SYNC.DEFER_BLOCKING 0xf, 0x100 ;  /* 0x03c4000000007b1d */ /* 0x000fe20000010000 */
[----:B------:R-:W-:Y:S01]  /*b7c0*/  ISETP.NE.AND P0, PT, R193, R6, PT ;  /* 0x00000006c100720c */ /* 0x000fe20003f05270 */
[----:B------:R-:W-:-:S02]  /*b7d0*/  IMAD.MOV.U32 R6, RZ, RZ, RZ ;  /* 0x000000ffff067224 */ /* 0x000fc400078e00ff */
[----:B------:R-:W-:Y:S02]  /*b7e0*/  VIADD R208, R208, 0x1 ;  /* 0x00000001d0d07836 */ /* 0x000fe40000000000 */
[----:B--2---:R-:W-:Y:S01]  /*b7f0*/  FADD.FTZ R4, R0, R11 ;  /* 0x0000000b00047221 */ /* 0x004fe20000010000 */
[----:B---3--:R-:W-:-:S04]  /*b800*/  FADD.FTZ R7, R7, R12 ;  /* 0x0000000c07077221 */ /* 0x008fc80000010000 */
[----:B------:R-:W2:Y:S04]  /*b810*/  SHFL.BFLY PT, R5, R4, 0x1, 0x1f ;  /* 0x0c201f0004057f89 */ /* 0x000ea800000e0000 */
[----:B------:R-:W3:Y:S01]  /*b820*/  SHFL.BFLY PT, R0, R7, 0x1, 0x1f ;  /* 0x0c201f0007007f89 */ /* 0x000ee200000e0000 */
[----:B--2---:R-:W-:Y:S01]  /*b830*/  FADD.FTZ R13, R4, R5 ;  /* 0x00000005040d7221 */ /* 0x004fe20000010000 */
[----:B------:R-:W-:Y:S02]  /*b840*/  IMAD.MOV.U32 R5, RZ, RZ, RZ ;  /* 0x000000ffff057224 */ /* 0x000fe400078e00ff */
[C---:B------:R-:W-:Y:S02]  /*b850*/  VIADD R4, R18.reuse, 0x1 ;  /* 0x0000000112047836 */ /* 0x040fe40000000000 */
[----:B---3--:R-:W-:Y:S01]  /*b860*/  FADD.FTZ R0, R7, R0 ;  /* 0x0000000007007221 */ /* 0x008fe20000010000 */
[----:B------:R-:W-:Y:S01]  /*b870*/  FSETP.NE.FTZ.AND P2, PT, R13, RZ, PT ;  /* 0x000000ff0d00720b */ /* 0x000fe20003f55000 */
[----:B------:R-:W-:Y:S01]  /*b880*/  @!P0 IMAD R7, R18, 0x40, R191 ;  /* 0x0000004012078824 */ /* 0x000fe200078e02bf */
[----:B------:R-:W-:-:S02]  /*b890*/  ISETP.NE.AND P1, PT, R4, 0x2, PT ;  /* 0x000000020400780c */ /* 0x000fc40003f25270 */
[----:B------:R-:W-:Y:S01]  /*b8a0*/  FSETP.NE.FTZ.AND P3, PT, R0, RZ, PT ;  /* 0x000000ff0000720b */ /* 0x000fe20003f75000 */
[----:B------:R-:W-:Y:S01]  /*b8b0*/  @!P0 IMAD R7, R7, 0x4, R2 ;  /* 0x0000000407078824 */ /* 0x000fe200078e0202 */
[----:B------:R-:W-:-:S04]  /*b8c0*/  SEL R9, RZ, 0x1, P1 ;  /* 0x00000001ff097807 */ /* 0x000fc80000800000 */
[----:B------:R-:W-:-:S03]  /*b8d0*/  LOP3.LUT R22, R22, R9, RZ, 0x3c, !PT ;  /* 0x0000000916167212 */ /* 0x000fc600078e3cff */
[----:B------:R-:W2:Y:S01]  /*b8e0*/  @P2 MUFU.RCP R5, R13 ;  /* 0x0000000d00052308 */ /* 0x000ea20000001000 */
[----:B------:R-:W-:-:S03]  /*b8f0*/  @P2 FMUL.FTZ R18, R10, 0.69314718246459960938 ;  /* 0x3f3172180a122820 */ /* 0x000fc60000410000 */
[----:B------:R-:W-:-:S04]  /*b900*/  @P3 FMUL.FTZ R10, R10, 0.69314718246459960938 ;  /* 0x3f3172180a0a3820 */ /* 0x000fc80000410000 */
[----:B------:R-:W3:Y:S08]  /*b910*/  @P3 MUFU.RCP R6, R0 ;  /* 0x0000000000063308 */ /* 0x000ef00000001000 */
[----:B------:R4:W5:Y:S01]  /*b920*/  @P2 MUFU.LG2 R2, R13 ;  /* 0x0000000d00022308 */ /* 0x0009620000000c00 */
[-C--:B--2---:R-:W-:Y:S01]  /*b930*/  FMUL.FTZ R154, R24, R5.reuse ;  /* 0x00000005189a7220 */ /* 0x084fe20000410000 */
[----:B------:R2:W-:Y:S01]  /*b940*/  @!P0 STS [R7+0x28800], R5 ;  /* 0x0288000507008388 */ /* 0x0005e20000000800 */
[-C--:B------:R-:W-:Y:S01]  /*b950*/  FMUL.FTZ R12, R25, R5.reuse ;  /* 0x00000005190c7220 */ /* 0x080fe20000410000 */
[-C--:B------:R-:W-:Y:S01]  /*b960*/  FMUL.FTZ R181, R32, R5.reuse ;  /* 0x0000000520b57220 */ /* 0x080fe20000410000 */
[-C--:B------:R-:W-:Y:S01]  /*b970*/  FMUL.FTZ R180, R36, R5.reuse ;  /* 0x0000000524b47220 */ /* 0x080fe20000410000 */
[-C--:B------:R-:W-:Y:S01]  /*b980*/  FMUL.FTZ R178, R40, R5.reuse ;  /* 0x0000000528b27220 */ /* 0x080fe20000410000 */
[-C--:B------:R-:W-:Y:S01]  /*b990*/  FMUL.FTZ R28, R28, R5.reuse ;  /* 0x000000051c1c7220 */ /* 0x080fe20000410000 */
[----:B------:R1:W0:Y:S01]  /*b9a0*/  @P3 MUFU.LG2 R24, R0 ;  /* 0x0000000000183308 */ /* 0x0002220000000c00 */
[----:B---3--:R3:W-:Y:S01]  /*b9b0*/  @!P0 STS [R7+0x28820], R6 ;  /* 0x0288200607008388 */ /* 0x0087e20000000800 */
[-C--:B------:R-:W-:Y:S01]  /*b9c0*/  FMUL.FTZ R9, R58, R6.reuse ;  /* 0x000000063a097220 */ /* 0x080fe20000410000 */
[-C--:B----4-:R-:W-:Y:S01]  /*b9d0*/  FMUL.FTZ R13, R66, R6.reuse ;  /* 0x00000006420d7220 */ /* 0x090fe20000410000 */
[-C--:B------:R-:W-:Y:S01]  /*b9e0*/  FMUL.FTZ R8, R29, R5.reuse ;  /* 0x000000051d087220 */ /* 0x080fe20000410000 */
[-C--:B------:R-:W-:Y:S01]  /*b9f0*/  FMUL.FTZ R179, R33, R5.reuse ;  /* 0x0000000521b37220 */ /* 0x080fe20000410000 */
[-C--:B------:R-:W-:Y:S01]  /*ba00*/  FMUL.FTZ R177, R37, R5.reuse ;  /* 0x0000000525b17220 */ /* 0x080fe20000410000 */
[-C--:B------:R-:W-:Y:S01]  /*ba10*/  FMUL.FTZ R32, R41, R5.reuse ;  /* 0x0000000529207220 */ /* 0x080fe20000410000 */
[-C--:B------:R-:W-:Y:S01]  /*ba20*/  FMUL.FTZ R176, R44, R5.reuse ;  /* 0x000000052cb07220 */ /* 0x080fe20000410000 */
[-C--:B-1----:R-:W-:Y:S01]  /*ba30*/  FMUL.FTZ R0, R27, R6.reuse ;  /* 0x000000061b007220 */ /* 0x082fe20000410000 */
[----:B-----5:R-:W-:Y:S01]  /*ba40*/  @P2 FMUL.FTZ R25, R2, 0.69314718246459960938 ;  /* 0x3f31721802192820 */ /* 0x020fe20000410000 */
[-C--:B------:R-:W-:Y:S01]  /*ba50*/  FMUL.FTZ R174, R45, R5.reuse ;  /* 0x000000052dae7220 */ /* 0x080fe20000410000 */
        /* <DEDUP_REMOVED lines=56> */
[----:B------:R-:W-:Y:S01]  /*bde0*/  @P2 FFMA.FTZ R21, R18, R3, R25 ;  /* 0x0000000312152223 */ /* 0x000fe20000010019 */
[----:B------:R-:W-:Y:S01]  /*bdf0*/  PLOP3.LUT P0, PT, PT, PT, PT, 0x8, 0x0 ;  /* 0x000000000000781c */ /* 0x000fe20003f0e170 */
[-C--:B--2---:R-:W-:Y:S01]  /*be00*/  FMUL.FTZ R5, R26, R6.reuse ;  /* 0x000000061a057220 */ /* 0x084fe20000410000 */
[-C--:B---3--:R-:W-:Y:S01]  /*be10*/  FMUL.FTZ R7, R30, R6.reuse ;  /* 0x000000061e077220 */ /* 0x088fe20000410000 */
        /* <DEDUP_REMOVED lines=57> */
[----:B------:R-:W-:Y:S01]  /*c1b0*/  SEL R18, R4, RZ, P1 ;  /* 0x000000ff04127207 */ /* 0x000fe20000800000 */
[----:B------:R-:W-:Y:S06]  /*c1c0*/  BAR.ARV 0xe, 0x100 ;  /* 0x0384000000007b1d */ /* 0x000fec0000002000 */
.L_x_3893:
[----:B------:R-:W-:Y:S05]  /*c1d0*/  BSYNC B7 ;  /* 0x0000000000077941 */ /* 0x000fea0003800000 */
.L_x_3891:
[----:B------:R-:W0:Y:S08]  /*c1e0*/  S2UR UR5, SR_CgaCtaId ;  /* 0x00000000000579c3 */ /* 0x000e300000008800 */
[----:B------:R-:W-:Y:S06]  /*c1f0*/  BAR.SYNC.DEFER_BLOCKING 0x5, 0x180 ;  /* 0x0146000000007b1d */ /* 0x000fec0000010000 */
[----:B------:R-:W-:Y:S01]  /*c200*/  UMOV UR4, 0x400 ;  /* 0x0000040000047882 */ /* 0x000fe20000000000 */
[----:B------:R-:W-:Y:S01]  /*c210*/  BSSY B0, `(.L_x_3957) ;  /* 0x00002d8000007945 */ /* 0x000fe20003800000 */
[----:B0-----:R-:W-:-:S06]  /*c220*/  ULEA UR4, UR5, UR4, 0x18 ;  /* 0x0000000405047291 */ /* 0x001fcc000f8ec03f */
[----:B------:R-:W-:-:S05]  /*c230*/  IMAD.U32 R2, RZ, RZ, UR4 ;  /* 0x00000004ff027e24 */ /* 0x000fca000f8e00ff */
[----:B-----5:R0:W1:Y:S01]  /*c240*/  LDS.128 R24, [R2+0x28cd0] ;  /* 0x028cd00002187984 */ /* 0x0200620000000c00 */
        /* <DEDUP_REMOVED lines=20> */
[----:B------:R-:W-:Y:S02]  /*c390*/  MOV R44, R2 ;  /* 0x00000002002c7202 */ /* 0x000fe40000000f00 */
[----:B--2---:R-:W-:-:S02]  /*c3a0*/  MOV R45, R3 ;  /* 0x00000003002d7202 */ /* 0x004fc40000000f00 */
[----:B------:R-:W-:Y:S02]  /*c3b0*/  F2FP.BF16.F32.PACK_AB R41, R99, R41 ;  /* 0x000000296329723e */ /* 0x000fe400000010ff */
[----:B------:R-:W-:Y:S01]  /*c3c0*/  F2FP.BF16.F32.PACK_AB R43, R103, R102 ;  /* 0x00000066672b723e */ /* 0x000fe200000010ff */
[----:B------:R-:W-:Y:S01]  /*c3d0*/  IMAD.WIDE R48, R223, 0x2, R44 ;  /* 0x00000002df307825 */ /* 0x000fe200078e022c */
[----:B------:R-:W-:Y:S02]  /*c3e0*/  F2FP.BF16.F32.PACK_AB R105, R58, R106 ;  /* 0x0000006a3a69723e */ /* 0x000fe400000010ff */
[----:B------:R-:W-:Y:S02]  /*c3f0*/  F2FP.BF16.F32.PACK_AB R112, R113, R112 ;  /* 0x000000707170723e */ /* 0x000fe400000010ff */
[C---:B------:R-:W-:Y:S02]  /*c400*/  LOP3.LUT R53, R48.reuse, 0x380, RZ, 0xc0, !PT ;  /* 0x0000038030357812 */ /* 0x040fe400078ec0ff */
[----:B------:R-:W-:-:S02]  /*c410*/  IADD3 R0, P1, R48, 0x20, RZ ;  /* 0x0000002030007810 */ /* 0x000fc40007f3e0ff */
[----:B------:R-:W-:Y:S02]  /*c420*/  SHF.R.U64 R53, R53, 0x3, RZ ;  /* 0x0000000335357819 */ /* 0x000fe400000012ff */
[C---:B------:R-:W-:Y:S02]  /*c430*/  IADD3 R3, P0, R48.reuse, 0x40, RZ ;  /* 0x0000004030037810 */ /* 0x040fe40007f1e0ff */
[----:B------:R-:W-:Y:S01]  /*c440*/  LOP3.LUT R52, R53, R48, RZ, 0x3c, !PT ;  /* 0x0000003035347212 */ /* 0x000fe200078e3cff */
[--C-:B------:R-:W-:Y:S01]  /*c450*/  IMAD.MOV.U32 R53, RZ, RZ, R49.reuse ;  /* 0x000000ffff357224 */ /* 0x100fe200078e0031 */
[----:B------:R-:W-:Y:S01]  /*c460*/  IADD3 R10, P4, R48, 0x60, RZ ;  /* 0x00000060300a7810 */ /* 0x000fe20007f9e0ff */
[----:B------:R-:W-:Y:S01]  /*c470*/  IMAD.X R31, RZ, RZ, R49, P0 ;  /* 0x000000ffff1f7224 */ /* 0x000fe200000e0631 */
[----:B------:R-:W-:Y:S02]  /*c480*/  LOP3.LUT R183, R0, 0x380, RZ, 0xc0, !PT ;  /* 0x0000038000b77812 */ /* 0x000fe400078ec0ff */
[----:B------:R-:W-:-:S02]  /*c490*/  LOP3.LUT R30, R3, 0x380, RZ, 0xc0, !PT ;  /* 0x00000380031e7812 */ /* 0x000fc400078ec0ff */
[----:B------:R-:W-:Y:S01]  /*c4a0*/  MOV R12, R52 ;  /* 0x00000034000c7202 */ /* 0x000fe20000000f00 */
[----:B------:R-:W-:Y:S01]  /*c4b0*/  BAR.SYNC.DEFER_BLOCKING 0x1, 0x100 ;  /* 0x0044000000007b1d */ /* 0x000fe20000010000 */
[----:B------:R-:W-:Y:S01]  /*c4c0*/  LOP3.LUT R225, R10, 0x380, RZ, 0xc0, !PT ;  /* 0x000003800ae17812 */ /* 0x000fe200078ec0ff */
[--C-:B------:R-:W-:Y:S01]  /*c4d0*/  IMAD.X R53, RZ, RZ, R49.reuse, P4 ;  /* 0x000000ffff357224 */ /* 0x100fe200020e0631 */
[----:B------:R-:W-:Y:S02]  /*c4e0*/  SHF.R.U64 R183, R183, 0x3, RZ ;  /* 0x00000003b7b77819 */ /* 0x000fe400000012ff */
[----:B------:R-:W-:Y:S02]  /*c4f0*/  IADD3 R60, P6, R48, 0x2020, RZ ;  /* 0x00002020303c7810 */ /* 0x000fe40007fde0ff */
[----:B------:R-:W-:Y:S02]  /*c500*/  SHF.R.U64 R30, R30, 0x3, RZ ;  /* 0x000000031e1e7819 */ /* 0x000fe400000012ff */
[----:B------:R-:W-:Y:S01]  /*c510*/  IADD3 R56, P3, R48, 0x2000, RZ ;  /* 0x0000200030387810 */ /* 0x000fe20007f7e0ff */
[----:B------:R-:W-:Y:S01]  /*c520*/  IMAD.X R61, RZ, RZ, R49, P6 ;  /* 0x000000ffff3d7224 */ /* 0x000fe200030e0631 */
[----:B------:R-:W-:-:S02]  /*c530*/  SHF.R.U64 R225, R225, 0x3, RZ ;  /* 0x00000003e1e17819 */ /* 0x000fc400000012ff */
[----:B------:R-:W-:Y:S01]  /*c540*/  IADD3 R8, P5, R48, 0x2040, RZ ;  /* 0x0000204030087810 */ /* 0x000fe20007fbe0ff */
[--C-:B------:R-:W-:Y:S01]  /*c550*/  IMAD.X R57, RZ, RZ, R49.reuse, P3 ;  /* 0x000000ffff397224 */ /* 0x100fe200018e0631 */
[----:B------:R-:W-:Y:S02]  /*c560*/  LOP3.LUT R30, R30, R3, RZ, 0x3c, !PT ;  /* 0x000000031e1e7212 */ /* 0x000fe400078e3cff */
[----:B------:R-:W-:Y:S01]  /*c570*/  LOP3.LUT R52, R225, R10, RZ, 0x3c, !PT ;  /* 0x0000000ae1347212 */ /* 0x000fe200078e3cff */
[----:B------:R-:W-:Y:S01]  /*c580*/  IMAD.X R65, RZ, RZ, R49, P5 ;  /* 0x000000ffff417224 */ /* 0x000fe200028e0631 */
[----:B------:R-:W-:Y:S02]  /*c590*/  LOP3.LUT R3, R56, 0x380, RZ, 0xc0, !PT ;  /* 0x0000038038037812 */ /* 0x000fe400078ec0ff */
[----:B------:R-:W-:Y:S02]  /*c5a0*/  LOP3.LUT R225, R8, 0x380, RZ, 0xc0, !PT ;  /* 0x0000038008e17812 */ /* 0x000fe400078ec0ff */
[C---:B------:R-:W-:Y:S01]  /*c5b0*/  IADD3 R68, P2, R48.reuse, 0x2060, RZ ;  /* 0x0000206030447810 */ /* 0x040fe20007f5e0ff */
[----:B------:R2:W-:Y:S01]  /*c5c0*/  STSM.16.M88.4 [R12], R4 ;  /* 0x000000040c007844 */ /* 0x0005e20000000200 */
[----:B------:R-:W-:-:S02]  /*c5d0*/  IADD3 R42, P0, R48, 0x4020, RZ ;  /* 0x00004020302a7810 */ /* 0x000fc40007f1e0ff */
[----:B------:R-:W-:Y:S01]  /*c5e0*/  SHF.R.U64 R3, R3, 0x3, RZ ;  /* 0x0000000303037819 */ /* 0x000fe200000012ff */
[--C-:B------:R-:W-:Y:S01]  /*c5f0*/  IMAD.X R69, RZ, RZ, R49.reuse, P2 ;  /* 0x000000ffff457224 */ /* 0x100fe200010e0631 */
[----:B------:R-:W-:Y:S01]  /*c600*/  SHF.R.U64 R225, R225, 0x3, RZ ;  /* 0x00000003e1e17819 */ /* 0x000fe200000012ff */
[--C-:B------:R-:W-:Y:S01]  /*c610*/  IMAD.X R77, RZ, RZ, R49.reuse, P0 ;  /* 0x000000ffff4d7224 */ /* 0x100fe200000e0631 */
[----:B------:R-:W-:Y:S02]  /*c620*/  IADD3 R70, P4, R48, 0x4040, RZ ;  /* 0x0000404030467810 */ /* 0x000fe40007f9e0ff */
[----:B------:R-:W-:Y:S02]  /*c630*/  LOP3.LUT R237, R68, 0x380, RZ, 0xc0, !PT ;  /* 0x0000038044ed7812 */ /* 0x000fe400078ec0ff */
[----:B------:R-:W-:Y:S01]  /*c640*/  LOP3.LUT R56, R3, R56, RZ, 0x3c, !PT ;  /* 0x0000003803387212 */ /* 0x000fe200078e3cff */
[----:B------:R-:W-:Y:S01]  /*c650*/  IMAD.X R81, RZ, RZ, R49, P4 ;  /* 0x000000ffff517224 */ /* 0x000fe200020e0631 */
[----:B------:R-:W-:-:S02]  /*c660*/  LOP3.LUT R64, R225, R8, RZ, 0x3c, !PT ;  /* 0x00000008e1407212 */ /* 0x000fc400078e3cff */
[----:B------:R-:W-:Y:S01]  /*c670*/  LOP3.LUT R225, R70, 0x380, RZ, 0xc0, !PT ;  /* 0x0000038046e17812 */ /* 0x000fe200078ec0ff */
[--C-:B--2---:R-:W-:Y:S01]  /*c680*/  IMAD.X R7, RZ, RZ, R49.reuse, P1 ;  /* 0x000000ffff077224 */ /* 0x104fe200008e0631 */
[----:B------:R-:W-:Y:S02]  /*c690*/  LOP3.LUT R6, R183, R0, RZ, 0x3c, !PT ;  /* 0x00000000b7067212 */ /* 0x000fe400078e3cff */
[----:B------:R-:W-:Y:S02]  /*c6a0*/  LOP3.LUT R183, R60, 0x380, RZ, 0xc0, !PT ;  /* 0x000003803cb77812 */ /* 0x000fe400078ec0ff */
[----:B------:R-:W-:Y:S02]  /*c6b0*/  IADD3 R28, P1, R48, 0x4000, RZ ;  /* 0x00004000301c7810 */ /* 0x000fe40007f3e0ff */
[----:B------:R-:W-:Y:S02]  /*c6c0*/  SHF.R.U64 R183, R183, 0x3, RZ ;  /* 0x00000003b7b77819 */ /* 0x000fe400000012ff */
[----:B------:R-:W-:Y:S01]  /*c6d0*/  LOP3.LUT R3, R28, 0x380, RZ, 0xc0, !PT ;  /* 0x000003801c037812 */ /* 0x000fe200078ec0ff */
[----:B------:R-:W-:Y:S01]  /*c6e0*/  IMAD.X R73, RZ, RZ, R49, P1 ;  /* 0x000000ffff497224 */ /* 0x000fe200008e0631 */
[----:B------:R-:W-:-:S02]  /*c6f0*/  LOP3.LUT R60, R183, R60, RZ, 0x3c, !PT ;  /* 0x0000003cb73c7212 */ /* 0x000fc400078e3cff */
[----:B------:R-:W-:Y:S02]  /*c700*/  LOP3.LUT R183, R42, 0x380, RZ, 0xc0, !PT ;  /* 0x000003802ab77812 */ /* 0x000fe400078ec0ff */
[----:B------:R-:W-:Y:S02]  /*c710*/  SHF.R.U64 R237, R237, 0x3, RZ ;  /* 0x00000003eded7819 */ /* 0x000fe400000012ff */
[C---:B------:R-:W-:Y:S02]  /*c720*/  IADD3 R34, P3, R48.reuse, 0x4060, RZ ;  /* 0x0000406030227810 */ /* 0x040fe40007f7e0ff */
[----:B------:R-:W-:Y:S02]  /*c730*/  SHF.R.U64 R183, R183, 0x3, RZ ;  /* 0x00000003b7b77819 */ /* 0x000fe400000012ff */
[----:B------:R-:W-:Y:S01]  /*c740*/  IADD3 R14, P5, R48, 0x6020, RZ ;  /* 0x00006020300e7810 */ /* 0x000fe20007fbe0ff */
[----:B------:R-:W-:Y:S01]  /*c750*/  IMAD.X R85, RZ, RZ, R49, P3 ;  /* 0x000000ffff557224 */ /* 0x000fe200018e0631 */
[----:B------:R-:W-:-:S02]  /*c760*/  SHF.R.U64 R3, R3, 0x3, RZ ;  /* 0x0000000303037819 */ /* 0x000fc400000012ff */
[C---:B------:R-:W-:Y:S01]  /*c770*/  IADD3 R4, P6, R48.reuse, 0x6000, RZ ;  /* 0x0000600030047810 */ /* 0x040fe20007fde0ff */
[--C-:B------:R-:W-:Y:S01]  /*c780*/  IMAD.X R111, RZ, RZ, R49.reuse, P5 ;  /* 0x000000ffff6f7224 */ /* 0x100fe200028e0631 */
[----:B------:R-:W-:Y:S02]  /*c790*/  SHF.R.U64 R225, R225, 0x3, RZ ;  /* 0x00000003e1e17819 */ /* 0x000fe400000012ff */
[----:B-1----:R-:W-:Y:S01]  /*c7a0*/  IADD3 R24, P2, R48, 0x6040, RZ ;  /* 0x0000604030187810 */ /* 0x002fe20007f5e0ff */
[--C-:B------:R-:W-:Y:S01]  /*c7b0*/  IMAD.X R89, RZ, RZ, R49.reuse, P6 ;  /* 0x000000ffff597224 */ /* 0x100fe200030e0631 */
[----:B------:R-:W-:Y:S02]  /*c7c0*/  LOP3.LUT R68, R237, R68, RZ, 0x3c, !PT ;  /* 0x00000044ed447212 */ /* 0x000fe400078e3cff */
[----:B------:R-:W-:Y:S01]  /*c7d0*/  LOP3.LUT R237, R34, 0x380, RZ, 0xc0, !PT ;  /* 0x0000038022ed7812 */ /* 0x000fe200078ec0ff */
[----:B------:R-:W-:Y:S01]  /*c7e0*/  IMAD.X R5, RZ, RZ, R49, P2 ;  /* 0x000000ffff057224 */ /* 0x000fe200010e0631 */
[----:B------:R-:W-:-:S02]  /*c7f0*/  LOP3.LUT R76, R183, R42, RZ, 0x3c, !PT ;  /* 0x0000002ab74c7212 */ /* 0x000fc400078e3cff */
[----:B------:R-:W-:Y:S02]  /*c800*/  LOP3.LUT R72, R3, R28, RZ, 0x3c, !PT ;  /* 0x0000001c03487212 */ /* 0x000fe400078e3cff */
[----:B------:R-:W-:Y:S02]  /*c810*/  LOP3.LUT R183, R14, 0x380, RZ, 0xc0, !PT ;  /* 0x000003800eb77812 */ /* 0x000fe400078ec0ff */
[----:B------:R-:W-:Y:S02]  /*c820*/  LOP3.LUT R80, R225, R70, RZ, 0x3c, !PT ;  /* 0x00000046e1507212 */ /* 0x000fe400078e3cff */
[----:B------:R-:W-:Y:S02]  /*c830*/  LOP3.LUT R3, R4, 0x380, RZ, 0xc0, !PT ;  /* 0x0000038004037812 */ /* 0x000fe400078ec0ff */
[----:B------:R-:W-:Y:S02]  /*c840*/  LOP3.LUT R225, R24, 0x380, RZ, 0xc0, !PT ;  /* 0x0000038018e17812 */ /* 0x000fe400078ec0ff */
[----:B------:R-:W-:-:S02]  /*c850*/  SHF.R.U64 R237, R237, 0x3, RZ ;  /* 0x00000003eded7819 */ /* 0x000fc400000012ff */
[----:B------:R-:W-:Y:S02]  /*c860*/  IADD3 R12, P1, R48, 0x6060, RZ ;  /* 0x00006060300c7810 */ /* 0x000fe40007f3e0ff */
[----:B------:R-:W-:Y:S02]  /*c870*/  SHF.R.U64 R183, R183, 0x3, RZ ;  /* 0x00000003b7b77819 */ /* 0x000fe400000012ff */
[----:B------:R-:W-:Y:S01]  /*c880*/  SHF.R.U64 R3, R3, 0x3, RZ ;  /* 0x0000000303037819 */ /* 0x000fe200000012ff */
[----:B------:R-:W-:Y:S01]  /*c890*/  IMAD.X R49, RZ, RZ, R49, P1 ;  /* 0x000000ffff317224 */ /* 0x000fe200008e0631 */
[----:B------:R-:W-:Y:S02]  /*c8a0*/  SHF.R.U64 R225, R225, 0x3, RZ ;  /* 0x00000003e1e17819 */ /* 0x000fe400000012ff */
[----:B------:R-:W-:Y:S02]  /*c8b0*/  LOP3.LUT R84, R237, R34, RZ, 0x3c, !PT ;  /* 0x00000022ed547212 */ /* 0x000fe400078e3cff */
[----:B------:R-:W-:-:S02]  /*c8c0*/  LOP3.LUT R237, R12, 0x380, RZ, 0xc0, !PT ;  /* 0x000003800ced7812 */ /* 0x000fc400078ec0ff */
[----:B------:R-:W-:Y:S02]  /*c8d0*/  LOP3.LUT R110, R183, R14, RZ, 0x3c, !PT ;  /* 0x0000000eb76e7212 */ /* 0x000fe400078e3cff */
[----:B------:R-:W-:Y:S02]  /*c8e0*/  LOP3.LUT R88, R3, R4, RZ, 0x3c, !PT ;  /* 0x0000000403587212 */ /* 0x000fe400078e3cff */
[----:B------:R-:W-:Y:S02]  /*c8f0*/  MOV R14, R30 ;  /* 0x0000001e000e7202 */ /* 0x000fe40000000f00 */
[----:B------:R-:W-:Y:S01]  /*c900*/  LOP3.LUT R4, R225, R24, RZ, 0x3c, !PT ;  /* 0x00000018e1047212 */ /* 0x000fe200078e3cff */
[----:B------:R-:W-:Y:S01]  /*c910*/  IMAD.MOV.U32 R24, RZ, RZ, RZ ;  /* 0x000000ffff187224 */ /* 0x000fe200078e00ff */
[----:B------:R-:W-:Y:S02]  /*c920*/  MOV R3, R6 ;  /* 0x0000000600037202 */ /* 0x000fe40000000f00 */
[----:B------:R-:W-:-:S02]  /*c930*/  F2FP.BF16.F32.PACK_AB R28, R179, R181 ;  /* 0x000000b5b31c723e */ /* 0x000fc400000010ff */
[----:B------:R-:W-:Y:S02]  /*c940*/  F2FP.BF16.F32.PACK_AB R30, R177, R180 ;  /* 0x000000b4b11e723e */ /* 0x000fe400000010ff */
[----:B------:R-:W-:Y:S02]  /*c950*/  F2FP.BF16.F32.PACK_AB R31, R39, R38 ;  /* 0x00000026271f723e */ /* 0x000fe400000010ff */
[----:B------:R-:W-:Y:S02]  /*c960*/  F2FP.BF16.F32.PACK_AB R34, R174, R176 ;  /* 0x000000b0ae22723e */ /* 0x000fe400000010ff */
[----:B------:R-:W-:Y:S01]  /*c970*/  SHF.R.U64 R237, R237, 0x3, RZ ;  /* 0x00000003eded7819 */ /* 0x000fe200000012ff */
[----:B------:R-:W-:Y:S01]  /*c980*/  STSM.16.M88.4 [R3], R28 ;  /* 0x0000001c03007844 */ /* 0x000fe20000000200 */
[----:B------:R-:W-:Y:S02]  /*c990*/  MOV R0, R4 ;  /* 0x0000000400007202 */ /* 0x000fe40000000f00 */
[----:B------:R-:W-:Y:S01]  /*c9a0*/  MOV R52, R52 ;  /* 0x0000003400347202 */ /* 0x000fe20000000f00 */
[----:B------:R1:W-:Y:S01]  /*c9b0*/  STSM.16.M88.4 [R14], R32 ;  /* 0x000000200e007844 */ /* 0x0003e20000000200 */
[----:B------:R-:W-:-:S02]  /*c9c0*/  F2FP.BF16.F32.PACK_AB R4, R172, R175 ;  /* 0x000000afac04723e */ /* 0x000fc400000010ff */
[----:B------:R-:W-:Y:S02]  /*c9d0*/  F2FP.BF16.F32.PACK_AB R5, R51, R50 ;  /* 0x000000323305723e */ /* 0x000fe400000010ff */
[----:B------:R-:W-:Y:S02]  /*c9e0*/  F2FP.BF16.F32.PACK_AB R6, R170, R173 ;  /* 0x000000adaa06723e */ /* 0x000fe400000010ff */
[----:B------:R-:W-:Y:S02]  /*c9f0*/  F2FP.BF16.F32.PACK_AB R7, R55, R54 ;  /* 0x000000363707723e */ /* 0x000fe400000010ff */
[----:B------:R-:W-:Y:S02]  /*ca00*/  LOP3.LUT R48, R237, R12, RZ, 0x3c, !PT ;  /* 0x0000000ced307212 */ /* 0x000fe400078e3cff */
[----:B------:R-:W-:Y:S01]  /*ca10*/  MOV R56, R56 ;  /* 0x0000003800387202 */ /* 0x000fe20000000f00 */
[----:B------:R2:W-:Y:S01]  /*ca20*/  STSM.16.M88.4 [R52], R4 ;  /* 0x0000000434007844 */ /* 0x0005e20000000200 */
[----:B------:R-:W-:-:S02]  /*ca30*/  F2FP.BF16.F32.PACK_AB R8, R167, R171 ;  /* 0x000000aba708723e */ /* 0x000fc400000010ff */
[----:B------:R-:W-:Y:S02]  /*ca40*/  F2FP.BF16.F32.PACK_AB R10, R165, R169 ;  /* 0x000000a9a50a723e */ /* 0x000fe400000010ff */
[----:B------:R-:W-:Y:S02]  /*ca50*/  MOV R60, R60 ;  /* 0x0000003c003c7202 */ /* 0x000fe40000000f00 */
[----:B------:R-:W-:Y:S01]  /*ca60*/  F2FP.BF16.F32.PACK_AB R12, R163, R166 ;  /* 0x000000a6a30c723e */ /* 0x000fe200000010ff */
[----:B------:R-:W-:Y:S01]  /*ca70*/  STSM.16.M88.4 [R56], R8 ;  /* 0x0000000838007844 */ /* 0x000fe20000000200 */
[----:B-1----:R-:W-:Y:S02]  /*ca80*/  F2FP.BF16.F32.PACK_AB R14, R161, R164 ;  /* 0x000000a4a10e723e */ /* 0x002fe400000010ff */
[----:B------:R-:W-:Y:S02]  /*ca90*/  MOV R64, R64 ;  /* 0x0000004000407202 */ /* 0x000fe40000000f00 */
        /* <DEDUP_REMOVED lines=8> */
[----:B------:R-:W-:Y:S02]  /*cb20*/  F2FP.BF16.F32.PACK_AB R33, R83, R82 ;  /* 0x000000525321723e */ /* 0x000fe400000010ff */
[----:B------:R-:W-:-:S02]  /*cb30*/  F2FP.BF16.F32.PACK_AB R34, R152, R156 ;  /* 0x0000009c9822723e */ /* 0x000fc400000010ff */
[----:B------:R-:W-:Y:S02]  /*cb40*/  F2FP.BF16.F32.PACK_AB R35, R87, R86 ;  /* 0x000000565723723e */ /* 0x000fe400000010ff */
[----:B------:R-:W-:Y:S02]  /*cb50*/  MOV R72, R72 ;  /* 0x0000004800487202 */ /* 0x000fe40000000f00 */
[----:B------:R-:W-:Y:S01]  /*cb60*/  F2FP.BF16.F32.PACK_AB R38, R93, R92 ;  /* 0x0000005c5d26723e */ /* 0x000fe200000010ff */
[----:B------:R-:W-:Y:S01]  /*cb70*/  STSM.16.M88.4 [R68], R32 ;  /* 0x0000002044007844 */ /* 0x000fe20000000200 */
[----:B------:R-:W-:Y:S02]  /*cb80*/  F2FP.BF16.F32.PACK_AB R39, R95, R94 ;  /* 0x0000005e5f27723e */ /* 0x000fe400000010ff */
[----:B------:R-:W-:Y:S02]  /*cb90*/  MOV R76, R76 ;  /* 0x0000004c004c7202 */ /* 0x000fe40000000f00 */
[----:B------:R-:W-:Y:S01]  /*cba0*/  F2FP.BF16.F32.PACK_AB R42, R101, R100 ;  /* 0x00000064652a723e */ /* 0x000fe200000010ff */
[----:B------:R-:W-:Y:S01]  /*cbb0*/  STSM.16.M88.4 [R72], R36 ;  /* 0x0000002448007844 */ /* 0x000fe20000000200 */
[----:B------:R-:W-:-:S02]  /*cbc0*/  MOV R80, R80 ;  /* 0x0000005000507202 */ /* 0x000fc40000000f00 */
[----:B------:R-:W-:Y:S01]  /*cbd0*/  F2FP.BF16.F32.PACK_AB R106, R109, R108 ;  /* 0x0000006c6d6a723e */ /* 0x000fe200000010ff */
[----:B------:R-:W-:Y:S01]  /*cbe0*/  STSM.16.M88.4 [R76], R40 ;  /* 0x000000284c007844 */ /* 0x000fe20000000200 */
[----:B------:R-:W-:Y:S02]  /*cbf0*/  F2FP.BF16.F32.PACK_AB R107, R62, R107 ;  /* 0x0000006b3e6b723e */ /* 0x000fe400000010ff */
[----:B------:R-:W-:Y:S02]  /*cc00*/  F2FP.BF16.F32.PACK_AB R113, R66, R114 ;  /* 0x000000724271723e */ /* 0x000fe400000010ff */
[----:B------:R-:W-:Y:S01]  /*cc10*/  F2FP.BF16.F32.PACK_AB R120, R121, R120 ;  /* 0x000000787978723e */ /* 0x000fe200000010ff */
[----:B------:R-:W-:Y:S01]  /*cc20*/  STSM.16.M88.4 [R80], R104 ;  /* 0x0000006850007844 */ /* 0x000fe20000000200 */
[----:B------:R-:W-:Y:S02]  /*cc30*/  MOV R84, R84 ;  /* 0x0000005400547202 */ /* 0x000fe40000000f00 */
[----:B------:R-:W-:-:S02]  /*cc40*/  F2FP.BF16.F32.PACK_AB R114, R117, R116 ;  /* 0x000000747572723e */ /* 0x000fc400000010ff */
[----:B------:R-:W-:Y:S02]  /*cc50*/  F2FP.BF16.F32.PACK_AB R115, R119, R115 ;  /* 0x000000737773723e */ /* 0x000fe400000010ff */
[----:B------:R-:W-:Y:S02]  /*cc60*/  F2FP.BF16.F32.PACK_AB R121, R123, R122 ;  /* 0x0000007a7b79723e */ /* 0x000fe400000010ff */
[----:B------:R-:W-:Y:S01]  /*cc70*/  F2FP.BF16.F32.PACK_AB R128, R129, R128 ;  /* 0x000000808180723e */ /* 0x000fe200000010ff */
[----:B------:R-:W-:Y:S01]  /*cc80*/  STSM.16.M88.4 [R84], R112 ;  /* 0x0000007054007844 */ /* 0x000fe20000000200 */
[----:B------:R-:W-:Y:S02]  /*cc90*/  MOV R88, R88 ;  /* 0x0000005800587202 */ /* 0x000fe40000000f00 */
[----:B------:R-:W-:Y:S02]  /*cca0*/  F2FP.BF16.F32.PACK_AB R122, R125, R124 ;  /* 0x0000007c7d7a723e */ /* 0x000fe400000010ff */
[----:B------:R-:W-:-:S02]  /*ccb0*/  F2FP.BF16.F32.PACK_AB R123, R127, R126 ;  /* 0x0000007e7f7b723e */ /* 0x000fc400000010ff */
[----:B------:R-:W-:Y:S02]  /*ccc0*/  F2FP.BF16.F32.PACK_AB R129, R131, R130 ;  /* 0x000000828381723e */ /* 0x000fe400000010ff */
[----:B------:R-:W-:Y:S01]  /*ccd0*/  F2FP.BF16.F32.PACK_AB R136, R137, R136 ;  /* 0x000000888988723e */ /* 0x000fe200000010ff */
[----:B------:R-:W-:Y:S01]  /*cce0*/  STSM.16.M88.4 [R88], R120 ;  /* 0x0000007858007844 */ /* 0x000fe20000000200 */
[----:B------:R-:W-:Y:S02]  /*ccf0*/  ISETP.NE.U32.AND P0, PT, RZ, UR4, PT ;  /* 0x00000004ff007c0c */ /* 0x000fe4000bf05070 */
[----:B--2---:R-:W-:Y:S02]  /*cd00*/  IADD3 R6, P1, R200, UR4, RZ ;  /* 0x00000004c8067c10 */ /* 0x004fe4000ff3e0ff */
[----:B------:R-:W-:Y:S02]  /*cd10*/  MOV R110, R110 ;  /* 0x0000006e006e7202 */ /* 0x000fe40000000f00 */
[----:B------:R-:W-:-:S02]  /*cd20*/  F2FP.BF16.F32.PACK_AB R130, R133, R132 ;  /* 0x000000848582723e */ /* 0x000fc400000010ff */
[----:B------:R-:W-:Y:S02]  /*cd30*/  F2FP.BF16.F32.PACK_AB R131, R135, R134 ;  /* 0x000000868783723e */ /* 0x000fe400000010ff */
[----:B------:R-:W-:Y:S02]  /*cd40*/  F2FP.BF16.F32.PACK_AB R137, R139, R138 ;  /* 0x0000008a8b89723e */ /* 0x000fe400000010ff */
[----:B------:R-:W-:Y:S01]  /*cd50*/  F2FP.BF16.F32.PACK_AB R144, R145, R144 ;  /* 0x000000909190723e */ /* 0x000fe200000010ff */
[----:B------:R-:W-:Y:S01]  /*cd60*/  STSM.16.M88.4 [R110], R128 ;  /* 0x000000806e007844 */ /* 0x000fe20000000200 */
[----:B------:R-:W-:Y:S02]  /*cd70*/  F2FP.BF16.F32.PACK_AB R138, R141, R140 ;  /* 0x0000008c8d8a723e */ /* 0x000fe400000010ff */
[----:B------:R-:W-:Y:S02]  /*cd80*/  F2FP.BF16.F32.PACK_AB R139, R143, R142 ;  /* 0x0000008e8f8b723e */ /* 0x000fe400000010ff */
[----:B------:R-:W-:-:S02]  /*cd90*/  F2FP.BF16.F32.PACK_AB R145, R147, R146 ;  /* 0x000000929391723e */ /* 0x000fc400000010ff */
[----:B------:R-:W-:Y:S01]  /*cda0*/  MOV R48, R48 ;  /* 0x0000003000307202 */ /* 0x000fe20000000f00 */
[----:B------:R1:W-:Y:S01]  /*cdb0*/  STSM.16.M88.4 [R0], R136 ;  /* 0x0000008800007844 */ /* 0x0003e20000000200 */
[----:B------:R-:W-:Y:S02]  /*cdc0*/  F2FP.BF16.F32.PACK_AB R146, R149, R148 ;  /* 0x000000949592723e */ /* 0x000fe400000010ff */
[----:B------:R-:W-:Y:S02]  /*cdd0*/  F2FP.BF16.F32.PACK_AB R147, R151, R150 ;  /* 0x000000969793723e */ /* 0x000fe400000010ff */
        /* <DEDUP_REMOVED lines=9> */
[----:B-1----:R-:W-:Y:S01]  /*ce70*/  IMAD.U32 R0, RZ, RZ, UR4 ;  /* 0x00000004ff007e24 */ /* 0x002fe2000f8e00ff */
[----:B------:R-:W-:Y:S01]  /*ce80*/  @P6 IADD3.X R201, R201, UR5, RZ, P4, !PT ;  /* 0x00000005c9c96c10 */ /* 0x000fe2000a7fe4ff */
[----:B------:R1:W5:Y:S01]  /*ce90*/  @P0 LDG.E R24, desc[UR40][R6.64] ;  /* 0x0000002806180981 */ /* 0x000362000c1e1900 */
[----:B------:R-:W-:-:S03]  /*cea0*/  IMAD R5, R211, 0x40, R189 ;  /* 0x00000040d3057824 */ /* 0x000fc600078e02bd */
[----:B------:R1:W5:Y:S01]  /*ceb0*/  @P6 LDG.E R0, desc[UR40][R200.64] ;  /* 0x00000028c8006981 */ /* 0x000362000c1e1900 */
[----:B------:R-:W-:-:S03]  /*cec0*/  IMAD.WIDE R4, R5, 0x2, R44 ;  /* 0x0000000205047825 */ /* 0x000fc600078e022c */
[C---:B------:R-:W-:Y:S02]  /*ced0*/  IADD3 R9, P1, R4.reuse, 0x1000, RZ ;  /* 0x0000100004097810 */ /* 0x040fe40007f3e0ff */
[C---:B------:R-:W-:Y:S02]  /*cee0*/  IADD3 R13, P2, R4.reuse, 0x2000, RZ ;  /* 0x00002000040d7810 */ /* 0x040fe40007f5e0ff */
[C---:B------:R-:W-:Y:S02]  /*cef0*/  IADD3 R29, P3, R4.reuse, 0x3000, RZ ;  /* 0x00003000041d7810 */ /* 0x040fe40007f7e0ff */
[----:B------:R-:W-:Y:S02]  /*cf00*/  IADD3 R33, P4, R4, 0x4000, RZ ;  /* 0x0000400004217810 */ /* 0x000fe40007f9e0ff */
        /* <DEDUP_REMOVED lines=8> */
[----:B------:R-:W-:Y:S02]  /*cf90*/  IADD3 R37, P5, R4, 0x5000, RZ ;  /* 0x0000500004257810 */ /* 0x000fe40007fbe0ff */
        /* <DEDUP_REMOVED lines=8> */
[----:B------:R-:W-:-:S02]  /*d020*/  P2R R10, PR, RZ, 0x20 ;  /* 0x00000020ff0a7803 */ /* 0x000fc40000000000 */
[C---:B------:R-:W-:Y:S02]  /*d030*/  IADD3 R41, P1, R4.reuse, 0x6000, RZ ;  /* 0x0000600004297810 */ /* 0x040fe40007f3e0ff */
[C---:B------:R-:W-:Y:S02]  /*d040*/  IADD3 R45, P2, R4.reuse, 0x7000, RZ ;  /* 0x00007000042d7810 */ /* 0x040fe40007f5e0ff */
[C---:B------:R-:W-:Y:S02]  /*d050*/  IADD3 R49, P3, R4.reuse, 0x8000, RZ ;  /* 0x0000800004317810 */ /* 0x040fe40007f7e0ff */
[C---:B------:R-:W-:Y:S02]  /*d060*/  IADD3 R53, P4, R4.reuse, 0x9000, RZ ;  /* 0x0000900004357810 */ /* 0x040fe40007f9e0ff */
[----:B------:R-:W-:Y:S02]  /*d070*/  IADD3 R57, P5, R4, 0xa000, RZ ;  /* 0x0000a00004397810 */ /* 0x000fe40007fbe0ff */
[----:B------:R-:W-:-:S02]  /*d080*/  LOP3.LUT R36, R37, 0x380, RZ, 0xc0, !PT ;  /* 0x0000038025247812 */ /* 0x000fc400078ec0ff */
[----:B------:R-:W-:Y:S02]  /*d090*/  LOP3.LUT R40, R41, 0x380, RZ, 0xc0, !PT ;  /* 0x0000038029287812 */ /* 0x000fe400078ec0ff */
[----:B------:R-:W-:Y:S02]  /*d0a0*/  LOP3.LUT R44, R45, 0x380, RZ, 0xc0, !PT ;  /* 0x000003802d2c7812 */ /* 0x000fe400078ec0ff */
[----:B--2---:R-:W-:Y:S02]  /*d0b0*/  LOP3.LUT R48, R49, 0x380, RZ, 0xc0, !PT ;  /* 0x0000038031307812 */ /* 0x004fe400078ec0ff */
[----:B------:R-:W-:Y:S02]  /*d0c0*/  LOP3.LUT R52, R53, 0x380, RZ, 0xc0, !PT ;  /* 0x0000038035347812 */ /* 0x000fe400078ec0ff */
[----:B------:R-:W-:Y:S02]  /*d0d0*/  LOP3.LUT R56, R57, 0x380, RZ, 0xc0, !PT ;  /* 0x0000038039387812 */ /* 0x000fe400078ec0ff */
[----:B------:R-:W-:-:S02]  /*d0e0*/  SHF.R.U64 R36, R36, 0x3, RZ ;  /* 0x0000000324247819 */ /* 0x000fc400000012ff */
[----:B------:R-:W-:Y:S02]  /*d0f0*/  SHF.R.U64 R40, R40, 0x3, RZ ;  /* 0x0000000328287819 */ /* 0x000fe400000012ff */
[----:B------:R-:W-:Y:S02]  /*d100*/  SHF.R.U64 R44, R44, 0x3, RZ ;  /* 0x000000032c2c7819 */ /* 0x000fe400000012ff */
[----:B------:R-:W-:Y:S02]  /*d110*/  SHF.R.U64 R48, R48, 0x3, RZ ;  /* 0x0000000330307819 */ /* 0x000fe400000012ff */
[----:B------:R-:W-:Y:S02]  /*d120*/  SHF.R.U64 R52, R52, 0x3, RZ ;  /* 0x0000000334347819 */ /* 0x000fe400000012ff */
[----:B------:R-:W-:Y:S02]  /*d130*/  SHF.R.U64 R56, R56, 0x3, RZ ;  /* 0x0000000338387819 */ /* 0x000fe400000012ff */
[----:B------:R-:W-:-:S02]  /*d140*/  LOP3.LUT R36, R36, R37, RZ, 0x3c, !PT ;  /* 0x0000002524247212 */ /* 0x000fc400078e3cff */
[----:B------:R-:W-:Y:S02]  /*d150*/  LOP3.LUT R40, R40, R41, RZ, 0x3c, !PT ;  /* 0x0000002928287212 */ /* 0x000fe400078e3cff */
[----:B------:R-:W-:Y:S02]  /*d160*/  LOP3.LUT R44, R44, R45, RZ, 0x3c, !PT ;  /* 0x0000002d2c2c7212 */ /* 0x000fe400078e3cff */
[----:B------:R-:W-:Y:S02]  /*d170*/  LOP3.LUT R48, R48, R49, RZ, 0x3c, !PT ;  /* 0x0000003130307212 */ /* 0x000fe400078e3cff */
[----:B------:R-:W-:Y:S02]  /*d180*/  LOP3.LUT R52, R52, R53, RZ, 0x3c, !PT ;  /* 0x0000003534347212 */ /* 0x000fe400078e3cff */
[----:B------:R-:W-:Y:S01]  /*d190*/  LOP3.LUT R56, R56, R57, RZ, 0x3c, !PT ;  /* 0x0000003938387212 */ /* 0x000fe200078e3cff */
[----:B-1----:R-:W-:Y:S06]  /*d1a0*/  @P6 BRA `(.L_x_3959) ;  /* 0x0000000000106947 */ /* 0x002fec0003800000 */
[----:B------:R-:W-:Y:S05]  /*d1b0*/  @!P0 BRA `(.L_x_3959) ;  /* 0x00000000000c8947 */ /* 0x000fea0003800000 */
[----:B------:R-:W2:Y:S04]  /*d1c0*/  LDG.E R3, desc[UR40][R6.64] ;  /* 0x0000002806037981 */ /* 0x000ea8000c1e1900 */
[----:B-----5:R-:W2:Y:S02]  /*d1d0*/  LDG.E R0, desc[UR40][R6.64+0x4] ;  /* 0x0000042806007981 */ /* 0x020ea4000c1e1900 */
[----:B--2---:R-:W-:-:S07]  /*d1e0*/  IMAD.IADD R0, R0, 0x1, -R3 ;  /* 0x0000000100007824 */ /* 0x004fce00078e0a03 */
.L_x_3959:
[----:B------:R-:W1:Y:S01]  /*d1f0*/  SHFL.IDX PT, R3, R213, RZ, 0x1f ;  /* 0x00001fffd5037589 */ /* 0x000e6200000e0000 */
[----:B------:R-:W-:Y:S01]  /*d200*/  ISETP.NE.AND P6, PT, R10, RZ, PT ;  /* 0x000000ff0a00720c */ /* 0x000fe20003fc5270 */
[--C-:B------:R-:W-:Y:S01]  /*d210*/  IMAD.X R57, RZ, RZ, R5.reuse, P5 ;  /* 0x000000ffff397224 */ /* 0x100fe200028e0605 */
[C---:B------:R-:W-:Y:S01]  /*d220*/  LOP3.LUT R7, R4.reuse, 0x380, RZ, 0xc0, !PT ;  /* 0x0000038004077812 */ /* 0x040fe200078ec0ff */
[--C-:B------:R-:W-:Y:S01]  /*d230*/  IMAD.X R41, RZ, RZ, R5.reuse, P1 ;  /* 0x000000ffff297224 */ /* 0x100fe200008e0605 */
[C---:B------:R-:W-:Y:S01]  /*d240*/  IADD3 R65, P1, R4.reuse, 0xc000, RZ ;  /* 0x0000c00004417810 */ /* 0x040fe20007f3e0ff */
[--C-:B------:R-:W-:Y:S01]  /*d250*/  IMAD.X R37, RZ, RZ, R5.reuse, P6 ;  /* 0x000000ffff257224 */ /* 0x100fe200030e0605 */
[C---:B------:R-:W-:Y:S01]  /*d260*/  IADD3 R61, P6, R4.reuse, 0xb000, RZ ;  /* 0x0000b000043d7810 */ /* 0x040fe20007fde0ff */
[--C-:B------:R-:W-:Y:S01]  /*d270*/  IMAD.X R45, RZ, RZ, R5.reuse, P2 ;  /* 0x000000ffff2d7224 */ /* 0x100fe200010e0605 */
[C---:B------:R-:W-:Y:S01]  /*d280*/  IADD3 R69, P2, R4.reuse, 0xd000, RZ ;  /* 0x0000d00004457810 */ /* 0x040fe20007f5e0ff */
[--C-:B------:R-:W-:Y:S01]  /*d290*/  IMAD.X R49, RZ, RZ, R5.reuse, P3 ;  /* 0x000000ffff317224 */ /* 0x100fe200018e0605 */
[C---:B------:R-:W-:Y:S01]  /*d2a0*/  IADD3 R73, P3, R4.reuse, 0xe000, RZ ;  /* 0x0000e00004497810 */ /* 0x040fe20007f7e0ff */
[----:B------:R-:W-:Y:S01]  /*d2b0*/  IMAD.X R53, RZ, RZ, R5, P4 ;  /* 0x000000ffff357224 */ /* 0x000fe200020e0605 */
[----:B------:R-:W-:-:S02]  /*d2c0*/  IADD3 R10, P4, R4, 0xf000, RZ ;  /* 0x0000f000040a7810 */ /* 0x000fc40007f9e0ff */
[----:B------:R-:W-:Y:S02]  /*d2d0*/  LOP3.LUT R60, R61, 0x380, RZ, 0xc0, !PT ;  /* 0x000003803d3c7812 */ /* 0x000fe400078ec0ff */
[----:B------:R-:W-:Y:S01]  /*d2e0*/  LOP3.LUT R64, R65, 0x380, RZ, 0xc0, !PT ;  /* 0x0000038041407812 */ /* 0x000fe200078ec0ff */
[----:B------:R-:W-:Y:S01]  /*d2f0*/  IMAD.X R77, RZ, RZ, R5, P4 ;  /* 0x000000ffff4d7224 */ /* 0x000fe200020e0605 */
[----:B------:R-:W-:Y:S02]  /*d300*/  LOP3.LUT R68, R69, 0x380, RZ, 0xc0, !PT ;  /* 0x0000038045447812 */ /* 0x000fe400078ec0ff */
[----:B------:R-:W-:Y:S02]  /*d310*/  LOP3.LUT R72, R73, 0x380, RZ, 0xc0, !PT ;  /* 0x0000038049487812 */ /* 0x000fe400078ec0ff */
[----:B------:R-:W-:Y:S02]  /*d320*/  SHF.R.U64 R60, R60, 0x3, RZ ;  /* 0x000000033c3c7819 */ /* 0x000fe400000012ff */
[----:B-1----:R-:W-:-:S02]  /*d330*/  ISETP.NE.AND P5, PT, R3, RZ, PT ;  /* 0x000000ff0300720c */ /* 0x002fc40003fa5270 */
[----:B------:R-:W-:Y:S02]  /*d340*/  LOP3.LUT R3, R10, 0x380, RZ, 0xc0, !PT ;  /* 0x000003800a037812 */ /* 0x000fe400078ec0ff */
[----:B------:R-:W-:Y:S02]  /*d350*/  SHF.R.U64 R64, R64, 0x3, RZ ;  /* 0x0000000340407819 */ /* 0x000fe400000012ff */
[----:B------:R-:W-:Y:S02]  /*d360*/  SHF.R.U64 R68, R68, 0x3, RZ ;  /* 0x0000000344447819 */ /* 0x000fe400000012ff */
[----:B------:R-:W-:Y:S02]  /*d370*/  SHF.R.U64 R72, R72, 0x3, RZ ;  /* 0x0000000348487819 */ /* 0x000fe400000012ff */
[----:B------:R-:W-:Y:S02]  /*d380*/  SHF.R.U64 R7, R7, 0x3, RZ ;  /* 0x0000000307077819 */ /* 0x000fe400000012ff */
[----:B------:R-:W-:-:S02]  /*d390*/  SHF.R.U64 R3, R3, 0x3, RZ ;  /* 0x0000000303037819 */ /* 0x000fc400000012ff */
        /* <DEDUP_REMOVED lines=9> */
[----:B------:R-:W-:Y:S01]  /*d430*/  IMAD.MOV.U32 R7, RZ, RZ, R5 ;  /* 0x000000ffff077224 */ /* 0x000fe200078e0005 */
[----:B------:R-:W-:-:S02]  /*d440*/  LOP3.LUT R76, R3, R10, RZ, 0x3c, !PT ;  /* 0x0000000a034c7212 */ /* 0x000fc400078e3cff */
[----:B------:R-:W-:Y:S02]  /*d450*/  SHF.R.S32.HI R80, RZ, 0x1f, R199 ;  /* 0x0000001fff507819 */ /* 0x000fe400000114c7 */
[----:B------:R-:W-:Y:S02]  /*d460*/  SEL R83, R202, RZ, !P0 ;  /* 0x000000ffca537207 */ /* 0x000fe40004000000 */
[----:B------:R-:W-:Y:S02]  /*d470*/  SEL R212, R212, RZ, !P0 ;  /* 0x000000ffd4d47207 */ /* 0x000fe40004000000 */
[----:B-----5:R-:W-:Y:S01]  /*d480*/  SHF.R.S32.HI R81, RZ, 0x1f, R24 ;  /* 0x0000001fff517819 */ /* 0x020fe20000011418 */
[----:B------:R-:W-:Y:S06]  /*d490*/  @P5 BRA `(.L_x_3960) ;  /* 0x0000000000b85947 */ /* 0x000fec0003800000 */
[----:B------:R-:W1:Y:S01]  /*d4a0*/  LDC R31, c[0x0][0xbe8] ;  /* 0x0002fa00ff1f7b82 */ /* 0x000e620000000800 */
[----:B------:R-:W-:Y:S01]  /*d4b0*/  ULDC.64 UR4, c[0x0][0xb90] ;  /* 0x0002e40000047ab9 */ /* 0x000fe20000000a00 */
[----:B------:R-:W-:Y:S02]  /*d4c0*/  IMAD R30, R209, 0x40, R222 ;  /* 0x00000040d11e7824 */ /* 0x000fe400078e02de */
[----:B------:R-:W-:Y:S02]  /*d4d0*/  IMAD R10, R80, UR4, RZ ;  /* 0x00000004500a7c24 */ /* 0x000fe4000f8e02ff */
[----:B------:R-:W-:Y:S02]  /*d4e0*/  IMAD.MOV.U32 R4, RZ, RZ, R24 ;  /* 0x000000ffff047224 */ /* 0x000fe400078e0018 */
[----:B------:R-:W-:Y:S02]  /*d4f0*/  IMAD R11, R199, UR5, R10 ;  /* 0x00000005c70b7c24 */ /* 0x000fe4000f8e020a */
[----:B------:R-:W-:-:S02]  /*d500*/  IMAD.MOV.U32 R5, RZ, RZ, R81 ;  /* 0x000000ffff057224 */ /* 0x000fc400078e0051 */
[----:B------:R-:W-:Y:S02]  /*d510*/  IMAD.MOV R34, RZ, RZ, -R194 ;  /* 0x000000ffff227224 */ /* 0x000fe400078e0ac2 */
[----:B------:R-:W-:Y:S01]  /*d520*/  IMAD.WIDE.U32 R4, R199, UR4, R4 ;  /* 0x00000004c7047c25 */ /* 0x000fe2000f8e0004 */
[----:B------:R-:W-:-:S03]  /*d530*/  ULDC.64 UR4, c[0x0][0xb98] ;  /* 0x0002e60000047ab9 */ /* 0x000fc60000000a00 */
[----:B------:R-:W-:Y:S02]  /*d540*/  IMAD.IADD R5, R5, 0x1, R11 ;  /* 0x0000000105057824 */ /* 0x000fe400078e020b */
[----:B------:R-:W-:Y:S02]  /*d550*/  IMAD R35, R209, 0x40, R191 ;  /* 0x00000040d1237824 */ /* 0x000fe400078e02bf */
[----:B------:R-:W-:Y:S01]  /*d560*/  IMAD.WIDE.U32 R4, R83, UR4, R4 ;  /* 0x0000000453047c25 */ /* 0x000fe2000f8e0004 */
[----:B-1----:R-:W-:-:S13]  /*d570*/  ISETP.NE.AND P0, PT, R31, 0x1, PT ;  /* 0x000000011f00780c */ /* 0x002fda0003f05270 */
[----:B------:R-:W1:Y:S08]  /*d580*/  @P0 LDC R3, c[0x0][0xbec] ;  /* 0x0002fb00ff030b82 */ /* 0x000e700000000800 */
[----:B------:R-:W2:Y:S01]  /*d590*/  @P0 LDC R15, c[0x0][0xbf0] ;  /* 0x0002fc00ff0f0b82 */ /* 0x000ea20000000800 */
[----:B-1----:R-:W-:-:S04]  /*d5a0*/  @P0 IMAD.HI.U32 R10, R30, R3, RZ ;  /* 0x000000031e0a0227 */ /* 0x002fc800078e00ff */
[----:B------:R-:W-:Y:S01]  /*d5b0*/  IMAD.MOV.U32 R3, RZ, RZ, R30 ;  /* 0x000000ffff037224 */ /* 0x000fe200078e001e */
[----:B--2---:R-:W-:Y:S01]  /*d5c0*/  @P0 SHF.R.U32.HI R3, RZ, R15, R10 ;  /* 0x0000000fff030219 */ /* 0x004fe2000001160a */
[----:B------:R-:W-:-:S03]  /*d5d0*/  IMAD R10, R212, UR4, RZ ;  /* 0x00000004d40a7c24 */ /* 0x000fc6000f8e02ff */
[--C-:B------:R-:W-:Y:S01]  /*d5e0*/  SHF.R.S32.HI R15, RZ, 0x1f, R3.reuse ;  /* 0x0000001fff0f7819 */ /* 0x100fe20000011403 */
[----:B------:R-:W-:Y:S01]  /*d5f0*/  IMAD.MOV R14, RZ, RZ, -R3 ;  /* 0x000000ffff0e7224 */ /* 0x000fe200078e0a03 */
[----:B------:R-:W-:Y:S01]  /*d600*/  IADD3 R4, P0, R3, R4, RZ ;  /* 0x0000000403047210 */ /* 0x000fe20007f1e0ff */
[----:B------:R-:W-:Y:S01]  /*d610*/  IMAD R10, R83, UR5, R10 ;  /* 0x00000005530a7c24 */ /* 0x000fe2000f8e020a */
[----:B------:R-:W-:Y:S01]  /*d620*/  ULDC.64 UR4, c[0x0][0xb88] ;  /* 0x0002e20000047ab9 */ /* 0x000fe20000000a00 */
[----:B------:R-:W-:Y:S02]  /*d630*/  IMAD R11, R31, R14, R30 ;  /* 0x0000000e1f0b7224 */ /* 0x000fe400078e021e */
[----:B------:R-:W-:Y:S01]  /*d640*/  IMAD R30, R0, R31, RZ ;  /* 0x0000001f001e7224 */ /* 0x000fe200078e02ff */
[----:B------:R-:W-:Y:S02]  /*d650*/  IADD3.X R5, R15, R5, R10, P0, !PT ;  /* 0x000000050f057210 */ /* 0x000fe400007fe40a */
[----:B------:R-:W-:Y:S01]  /*d660*/  SHF.R.S32.HI R3, RZ, 0x1f, R11 ;  /* 0x0000001fff037819 */ /* 0x000fe2000001140b */
[----:B------:R-:W-:-:S04]  /*d670*/  IMAD.WIDE.U32 R4, R11, UR4, R4 ;  /* 0x000000040b047c25 */ /* 0x000fc8000f8e0004 */
[----:B------:R-:W-:-:S04]  /*d680*/  IMAD R10, R3, UR4, RZ ;  /* 0x00000004030a7c24 */ /* 0x000fc8000f8e02ff */
[----:B------:R-:W-:Y:S01]  /*d690*/  IMAD R3, R11, UR5, R10 ;  /* 0x000000050b037c24 */ /* 0x000fe2000f8e020a */
[----:B------:R-:W-:Y:S02]  /*d6a0*/  ULDC.64 UR4, c[0x0][0xb50] ;  /* 0x0002d40000047ab9 */ /* 0x000fe40000000a00 */
[----:B------:R-:W-:Y:S01]  /*d6b0*/  LEA R14, P0, R4, UR4, 0x2 ;  /* 0x00000004040e7c11 */ /* 0x000fe2000f8010ff */
[----:B------:R-:W-:-:S04]  /*d6c0*/  IMAD.IADD R3, R5, 0x1, R3 ;  /* 0x0000000105037824 */ /* 0x000fc800078e0203 */
[----:B------:R-:W-:Y:S01]  /*d6d0*/  SHFL.IDX PT, R10, R14, 0x1, 0x1c1f ;  /* 0x003c1f000e0a7f89 */ /* 0x000fe200000e0000 */
[----:B------:R-:W-:Y:S01]  /*d6e0*/  LEA.HI.X R15, R4, UR5, R3, 0x2, P0 ;  /* 0x00000005040f7c11 */ /* 0x000fe200080f1403 */
[----:B------:R-:W-:Y:S01]  /*d6f0*/  VIADD R3, R35, 0x8 ;  /* 0x0000000823037836 */ /* 0x000fe20000000000 */
[----:B------:R-:W-:Y:S01]  /*d700*/  ISETP.NE.AND P0, PT, R193, R34, PT ;  /* 0x00000022c100720c */ /* 0x000fe20003f05270 */
[----:B------:R-:W-:Y:S03]  /*d710*/  SHFL.IDX PT, R4, R14, RZ, 0x1c1f ;  /* 0x001c1fff0e047589 */ /* 0x000fe600000e0000 */
[-C--:B------:R-:W-:Y:S01]  /*d720*/  ISETP.GE.OR P1, PT, R35, R30.reuse, P0 ;  /* 0x0000001e2300720c */ /* 0x080fe20000726670 */
[----:B------:R-:W1:Y:S01]  /*d730*/  SHFL.IDX PT, R5, R15, RZ, 0x1c1f ;  /* 0x001c1fff0f057589 */ /* 0x000e6200000e0000 */
[----:B------:R-:W-:-:S03]  /*d740*/  ISETP.GE.OR P0, PT, R3, R30, P0 ;  /* 0x0000001e0300720c */ /* 0x000fc60000706670 */
[----:B------:R-:W2:Y:S08]  /*d750*/  SHFL.IDX PT, R11, R15, 0x1, 0x1c1f ;  /* 0x003c1f000f0b7f89 */ /* 0x000eb000000e0000 */
[----:B-1----:R1:W-:Y:S04]  /*d760*/  @!P1 ST.E desc[UR40][R4.64], R21 ;  /* 0x0000001504009985 */ /* 0x0023e8000c101928 */
[----:B--2---:R1:W-:Y:S02]  /*d770*/  @!P0 ST.E desc[UR40][R10.64], R20 ;  /* 0x000000140a008985 */ /* 0x0043e4000c101928 */
.L_x_3960:
[----:B------:R-:W2:Y:S01]  /*d780*/  LDC R85, c[0x0][0xbe8] ;  /* 0x0002fa00ff557b82 */ /* 0x000ea20000000800 */
[----:B------:R-:W-:Y:S01]  /*d790*/  ULDC.64 UR4, c[0x0][0xaa0] ;  /* 0x0002a80000047ab9 */ /* 0x000fe20000000a00 */
[----:B-1----:R-:W5:Y:S01]  /*d7a0*/  LD.E.128 R4, desc[UR40][R6.64] ;  /* 0x0000002806047980 */ /* 0x002f62000c101d00 */
[----:B------:R-:W-:-:S03]  /*d7b0*/  IMAD R3, R81, UR4, RZ ;  /* 0x0000000451037c24 */ /* 0x000fc6000f8e02ff */
[----:B------:R-:W5:Y:S02]  /*d7c0*/  LD.E.128 R8, desc[UR40][R8.64] ;  /* 0x0000002808087980 */ /* 0x000f64000c101d00 */
[----:B------:R-:W1:Y:S02]  /*d7d0*/  LDC R88, c[0x0][0xac8] ;  /* 0x0002b200ff587b82 */ /* 0x000e640000000800 */
[----:B------:R-:W5:Y:S04]  /*d7e0*/  LD.E.128 R12, desc[UR40][R12.64] ;  /* 0x000000280c0c7980 */ /* 0x000f68000c101d00 */
[----:B------:R-:W5:Y:S04]  /*d7f0*/  LD.E.128 R28, desc[UR40][R28.64] ;  /* 0x000000281c1c7980 */ /* 0x000f68000c101d00 */
[----:B------:R-:W5:Y:S04]  /*d800*/  LD.E.128 R32, desc[UR40][R32.64] ;  /* 0x0000002820207980 */ /* 0x000f68000c101d00 */
[----:B------:R-:W5:Y:S01]  /*d810*/  LD.E.128 R36, desc[UR40][R36.64] ;  /* 0x0000002824247980 */ /* 0x000f62000c101d00 */
[----:B--2---:R-:W-:Y:S01]  /*d820*/  ISETP.NE.AND P1, PT, R85, 0x1, PT ;  /* 0x000000015500780c */ /* 0x004fe20003f25270 */
[----:B------:R-:W-:-:S02]  /*d830*/  IMAD R3, R24, UR5, R3 ;  /* 0x0000000518037c24 */ /* 0x000fc4000f8e0203 */
[----:B------:R-:W5:Y:S01]  /*d840*/  LD.E.128 R40, desc[UR40][R40.64] ;  /* 0x0000002828287980 */ /* 0x000f62000c101d00 */
[----:B------:R-:W-:Y:S01]  /*d850*/  IMAD.WIDE.U32 R20, R24, UR4, RZ ;  /* 0x0000000418147c25 */ /* 0x000fe2000f8e00ff */
[----:B------:R-:W-:Y:S02]  /*d860*/  ULDC.64 UR4, c[0x0][0xae8] ;  /* 0x0002ba0000047ab9 */ /* 0x000fe40000000a00 */
[----:B------:R-:W5:Y:S04]  /*d870*/  LD.E.128 R44, desc[UR40][R44.64] ;  /* 0x000000282c2c7980 */ /* 0x000f68000c101d00 */
[----:B------:R-:W5:Y:S02]  /*d880*/  LD.E.128 R48, desc[UR40][R48.64] ;  /* 0x0000002830307980 */ /* 0x000f64000c101d00 */
[----:B------:R-:W2:Y:S01]  /*d890*/  @P1 LDC R81, c[0x0][0xbec] ;  /* 0x0002fb00ff511b82 */ /* 0x000ea20000000800 */
[----:B------:R-:W-:Y:S01]  /*d8a0*/  IMAD.IADD R21, R21, 0x1, R3 ;  /* 0x0000000115157824 */ /* 0x000fe200078e0203 */
[----:B------:R-:W5:Y:S01]  /*d8b0*/  LD.E.128 R52, desc[UR40][R52.64] ;  /* 0x0000002834347980 */ /* 0x000f62000c101d00 */
[----:B------:R-:W-:-:S03]  /*d8c0*/  IMAD R24, R80, UR4, RZ ;  /* 0x0000000450187c24 */ /* 0x000fc6000f8e02ff */
[----:B------:R-:W5:Y:S02]  /*d8d0*/  LD.E.128 R56, desc[UR40][R56.64] ;  /* 0x0000002838387980 */ /* 0x000f64000c101d00 */
[----:B------:R-:W3:Y:S01]  /*d8e0*/  @P1 LDC R87, c[0x0][0xbf0] ;  /* 0x0002fc00ff571b82 */ /* 0x000ee20000000800 */
[C---:B------:R-:W-:Y:S01]  /*d8f0*/  IMAD R3, R199.reuse, UR5, R24 ;  /* 0x00000005c7037c24 */ /* 0x040fe2000f8e0218 */
[----:B------:R-:W5:Y:S01]  /*d900*/  LD.E.128 R60, desc[UR40][R60.64] ;  /* 0x000000283c3c7980 */ /* 0x000f62000c101d00 */
[----:B------:R-:W-:Y:S01]  /*d910*/  IMAD.WIDE.U32 R20, R199, UR4, R20 ;  /* 0x00000004c7147c25 */ /* 0x000fe2000f8e0014 */
[----:B------:R-:W-:Y:S02]  /*d920*/  ULDC.64 UR4, c[0x0][0xaf0] ;  /* 0x0002bc0000047ab9 */ /* 0x000fe40000000a00 */
[----:B------:R-:W5:Y:S01]  /*d930*/  LD.E.128 R64, desc[UR40][R64.64] ;  /* 0x0000002840407980 */ /* 0x000f62000c101d00 */
[----:B------:R-:W-:Y:S02]  /*d940*/  IMAD R24, R210, 0x20, R211 ;  /* 0x00000020d2187824 */ /* 0x000fe400078e02d3 */
[----:B------:R-:W-:Y:S01]  /*d950*/  IMAD.IADD R21, R21, 0x1, R3 ;  /* 0x0000000115157824 */ /* 0x000fe200078e0203 */
[----:B------:R-:W5:Y:S01]  /*d960*/  LD.E.128 R68, desc[UR40][R68.64] ;  /* 0x0000002844447980 */ /* 0x000f62000c101d00 */
[----:B------:R-:W-:-:S02]  /*d970*/  IMAD R3, R212, UR4, RZ ;  /* 0x00000004d4037c24 */ /* 0x000fc4000f8e02ff */
[----:B------:R-:W-:Y:S01]  /*d980*/  IMAD R82, R209, 0x40, R24 ;  /* 0x00000040d1527824 */ /* 0x000fe200078e0218 */
[----:B-1----:R-:W-:Y:S01]  /*d990*/  ISETP.GE.AND P0, PT, R207, R88, PT ;  /* 0x00000058cf00720c */ /* 0x002fe20003f06270 */
[C---:B------:R-:W-:Y:S01]  /*d9a0*/  IMAD R3, R83.reuse, UR5, R3 ;  /* 0x0000000553037c24 */ /* 0x040fe2000f8e0203 */
[----:B------:R-:W5:Y:S01]  /*d9b0*/  LD.E.128 R72, desc[UR40][R72.64] ;  /* 0x0000002848487980 */ /* 0x000f62000c101d00 */
[----:B------:R-:W-:-:S03]  /*d9c0*/  IMAD.WIDE.U32 R20, R83, UR4, R20 ;  /* 0x0000000453147c25 */ /* 0x000fc6000f8e0014 */
[----:B------:R-:W5:Y:S01]  /*d9d0*/  LD.E.128 R76, desc[UR40][R76.64] ;  /* 0x000000284c4c7980 */ /* 0x000f62000c101d00 */
[----:B--2---:R-:W-:Y:S01]  /*d9e0*/  @P1 IMAD.HI.U32 R24, R82, R81, RZ ;  /* 0x0000005152181227 */ /* 0x004fe200078e00ff */
[----:B------:R-:W-:Y:S01]  /*d9f0*/  SEL R80, RZ, 0xffffffff, P0 ;  /* 0xffffffffff507807 */ /* 0x000fe20000000000 */
[----:B------:R-:W-:Y:S01]  /*da00*/  ULDC.64 UR4, c[0x0][0xae0] ;  /* 0x0002b80000047ab9 */ /* 0x000fe20000000a00 */
[-C--:B------:R-:W-:Y:S01]  /*da10*/  ISETP.GE.AND P0, PT, R206, R88.reuse, PT ;  /* 0x00000058ce00720c */ /* 0x080fe20003f06270 */
[----:B------:R-:W-:Y:S01]  /*da20*/  IMAD.IADD R21, R21, 0x1, R3 ;  /* 0x0000000115157824 */ /* 0x000fe200078e0203 */
[----:B------:R-:W-:Y:S01]  /*da30*/  @!PT LDS RZ, [RZ] ;  /* 0x00000000fffff984 */ /* 0x000fe20000000800 */
[----:B------:R-:W-:Y:S01]  /*da40*/  @!PT LDS RZ, [RZ] ;  /* 0x00000000fffff984 */ /* 0x000fe20000000800 */
[----:B------:R-:W-:Y:S01]  /*da50*/  @!PT LDS RZ, [RZ] ;  /* 0x00000000fffff984 */ /* 0x000fe20000000800 */
[----:B------:R-:W-:Y:S01]  /*da60*/  @!PT LDS RZ, [RZ] ;  /* 0x00000000fffff984 */ /* 0x000fe20000000800 */
[----:B------:R1:W-:Y:S06]  /*da70*/  MEMBAR.ALL.CTA ;  /* 0x0000000000007992 */ /* 0x0003ec0000008000 */
[----:B-1----:R-:W1:Y:S01]  /*da80*/  FENCE.VIEW.ASYNC.S ;  /* 0x00000000000073c6 */ /* 0x002e620000000000 */
[----:B------:R-:W-:Y:S01]  /*da90*/  IMAD.MOV.U32 R3, RZ, RZ, R82 ;  /* 0x000000ffff037224 */ /* 0x000fe200078e0052 */
[----:B---3--:R-:W-:Y:S01]  /*daa0*/  @P1 SHF.R.U32.HI R3, RZ, R87, R24 ;  /* 0x00000057ff031219 */ /* 0x008fe20000011618 */
[----:B------:R-:W-:Y:S01]  /*dab0*/  IMAD.SHL.U32 R83, R80, 0x2, RZ ;  /* 0x0000000250537824 */ /* 0x000fe200078e00ff */
[-C--:B------:R-:W-:Y:S01]  /*dac0*/  ISETP.GE.AND P1, PT, R189, R88.reuse, PT ;  /* 0x00000058bd00720c */ /* 0x080fe20003f26270 */
[----:B------:R-:W-:Y:S01]  /*dad0*/  IMAD R92, R0, R85, RZ ;  /* 0x00000055005c7224 */ /* 0x000fe200078e02ff */
[----:B------:R-:W-:Y:S01]  /*dae0*/  SEL R80, RZ, 0xffffffff, P0 ;  /* 0xffffffffff507807 */ /* 0x000fe20000000000 */
[----:B------:R-:W-:Y:S01]  /*daf0*/  IMAD.MOV R81, RZ, RZ, -R3 ;  /* 0x000000ffff517224 */ /* 0x000fe200078e0a03 */
[----:B------:R-:W-:Y:S01]  /*db00*/  SEL R24, RZ, 0x1, P1 ;  /* 0x00000001ff187807 */ /* 0x000fe20000800000 */
[----:B------:R-:W-:Y:S01]  /*db10*/  IMAD.WIDE.U32 R20, R3, UR4, R20 ;  /* 0x0000000403147c25 */ /* 0x000fe2000f8e0014 */
[-C--:B------:R-:W-:Y:S01]  /*db20*/  ISETP.GE.AND P0, PT, R205, R88.reuse, PT ;  /* 0x00000058cd00720c */ /* 0x080fe20003f06270 */
[----:B------:R-:W-:Y:S01]  /*db30*/  BSSY B1, `(.L_x_3961) ;  /* 0x000004a000017945 */ /* 0x000fe20003800000 */
[----:B------:R-:W-:Y:S01]  /*db40*/  LOP3.LUT R24, R83, 0x2, R24, 0xe2, !PT ;  /* 0x0000000253187812 */ /* 0x000fe200078ee218 */
[----:B------:R-:W-:Y:S01]  /*db50*/  IMAD.SHL.U32 R83, R80, 0x4, RZ ;  /* 0x0000000450537824 */ /* 0x000fe200078e00ff */
[----:B------:R-:W-:Y:S01]  /*db60*/  SEL R80, RZ, 0xffffffff, P0 ;  /* 0xffffffffff507807 */ /* 0x000fe20000000000 */
[----:B------:R-:W-:Y:S01]  /*db70*/  IMAD R81, R85, R81, R82 ;  /* 0x0000005155517224 */ /* 0x000fe200078e0252 */
[-C--:B------:R-:W-:Y:S01]  /*db80*/  ISETP.GE.AND P0, PT, R204, R88.reuse, PT ;  /* 0x00000058cc00720c */ /* 0x080fe20003f06270 */
[----:B------:R-:W-:Y:S01]  /*db90*/  IMAD R91, R209, 0x40, R211 ;  /* 0x00000040d15b7824 */ /* 0x000fe200078e02d3 */
[----:B------:R-:W-:Y:S01]  /*dba0*/  SHF.R.S32.HI R82, RZ, 0x1f, R3 ;  /* 0x0000001fff527819 */ /* 0x000fe20000011403 */
[----:B------:R-:W-:Y:S01]  /*dbb0*/  VIADD R0, R2, 0x28c20 ;  /* 0x00028c2002007836 */ /* 0x000fe20000000000 */
[----:B------:R-:W-:Y:S01]  /*dbc0*/  LOP3.LUT R24, R83, 0x4, R24, 0xe2, !PT ;  /* 0x0000000453187812 */ /* 0x000fe200078ee218 */
[----:B------:R-:W-:Y:S01]  /*dbd0*/  IMAD.SHL.U32 R83, R80, 0x8, RZ ;  /* 0x0000000850537824 */ /* 0x000fe200078e00ff */
[----:B------:R-:W-:Y:S01]  /*dbe0*/  SEL R80, RZ, 0xffffffff, P0 ;  /* 0xffffffffff507807 */ /* 0x000fe20000000000 */
[----:B------:R-:W-:Y:S01]  /*dbf0*/  IMAD R82, R82, UR4, RZ ;  /* 0x0000000452527c24 */ /* 0x000fe2000f8e02ff */
[----:B------:R-:W-:-:S02]  /*dc00*/  ISETP.GE.AND P0, PT, R203, R88, PT ;  /* 0x00000058cb00720c */ /* 0x000fc40003f06270 */
[----:B------:R-:W-:Y:S01]  /*dc10*/  LOP3.LUT R24, R83, 0x8, R24, 0xe2, !PT ;  /* 0x0000000853187812 */ /* 0x000fe200078ee218 */
[----:B------:R-:W-:Y:S01]  /*dc20*/  IMAD.SHL.U32 R87, R80, 0x10, RZ ;  /* 0x0000001050577824 */ /* 0x000fe200078e00ff */
[----:B------:R-:W-:Y:S01]  /*dc30*/  SHF.R.S32.HI R80, RZ, 0x1f, R81 ;  /* 0x0000001fff507819 */ /* 0x000fe20000011451 */
[----:B------:R-:W-:Y:S01]  /*dc40*/  IMAD R83, R3, UR5, R82 ;  /* 0x0000000503537c24 */ /* 0x000fe2000f8e0252 */
[----:B------:R-:W-:Y:S01]  /*dc50*/  ULDC.64 UR4, c[0x0][0xad8] ;  /* 0x0002b60000047ab9 */ /* 0x000fe20000000a00 */
[----:B------:R-:W-:Y:S02]  /*dc60*/  SEL R3, RZ, 0xffffffff, P0 ;  /* 0xffffffffff037807 */ /* 0x000fe40000000000 */
[----:B------:R-:W-:Y:S01]  /*dc70*/  IMAD.IADD R21, R21, 0x1, R83 ;  /* 0x0000000115157824 */ /* 0x000fe200078e0253 */
[----:B------:R-:W-:Y:S01]  /*dc80*/  ISETP.GE.AND P1, PT, R91, R92, PT ;  /* 0x0000005c5b00720c */ /* 0x000fe20003f26270 */
[----:B------:R-:W-:Y:S01]  /*dc90*/  IMAD R80, R80, UR4, RZ ;  /* 0x0000000450507c24 */ /* 0x000fe2000f8e02ff */
[----:B------:R-:W-:Y:S01]  /*dca0*/  LOP3.LUT R24, R87, 0x10, R24, 0xe2, !PT ;  /* 0x0000001057187812 */ /* 0x000fe200078ee218 */
[----:B------:R-:W-:Y:S01]  /*dcb0*/  IMAD.WIDE.U32 R20, R81, UR4, R20 ;  /* 0x0000000451147c25 */ /* 0x000fe2000f8e0014 */
[----:B------:R-:W-:-:S02]  /*dcc0*/  ISETP.GE.AND P0, PT, R215, R88, PT ;  /* 0x00000058d700720c */ /* 0x000fc40003f06270 */
[----:B------:R-:W-:Y:S01]  /*dcd0*/  PRMT R0, RZ, 0x654, R0 ;  /* 0x00000654ff007816 */ /* 0x000fe20000000000 */
[----:B------:R-:W-:Y:S01]  /*dce0*/  IMAD R83, R81, UR5, R80 ;  /* 0x0000000551537c24 */ /* 0x000fe2000f8e0250 */
[----:B------:R-:W-:Y:S01]  /*dcf0*/  ULDC.64 UR4, c[0x0][0xa80] ;  /* 0x0002a00000047ab9 */ /* 0x000fe20000000a00 */
[----:B------:R-:W-:Y:S01]  /*dd00*/  IMAD.SHL.U32 R3, R3, 0x20, RZ ;  /* 0x0000002003037824 */ /* 0x000fe200078e00ff */
[----:B------:R-:W-:Y:S01]  /*dd10*/  LEA R89, P2, R20, UR4, 0x1 ;  /* 0x0000000414597c11 */ /* 0x000fe2000f8408ff */
[----:B------:R-:W-:Y:S01]  /*dd20*/  IMAD.IADD R21, R21, 0x1, R83 ;  /* 0x0000000115157824 */ /* 0x000fe200078e0253 */
[----:B-1----:R1:W-:Y:S02]  /*dd30*/  SYNCS.ARRIVE.TRANS64.RED.A1T0 RZ, [R0+URZ], RZ ;  /* 0x000000ff00ff79a7 */ /* 0x0023e4000810043f */
[----:B------:R-:W-:Y:S01]  /*dd40*/  LOP3.LUT R24, R3, 0x20, R24, 0xe2, !PT ;  /* 0x0000002003187812 */ /* 0x000fe200078ee218 */
[----:B------:R1:W2:Y:S01]  /*dd50*/  SHFL.IDX PT, R80, R89, RZ, 0x181f ;  /* 0x00181fff59507589 */ /* 0x0002a200000e0000 */
[----:B------:R-:W-:-:S02]  /*dd60*/  SEL R3, RZ, 0x40, P0 ;  /* 0x00000040ff037807 */ /* 0x000fc40000000000 */
[----:B------:R-:W-:Y:S02]  /*dd70*/  ISETP.GE.AND P0, PT, R214, R88, PT ;  /* 0x00000058d600720c */ /* 0x000fe40003f06270 */
[----:B------:R-:W-:Y:S02]  /*dd80*/  LEA.HI.X R90, R20, UR5, R21, 0x1, P2 ;  /* 0x00000005145a7c11 */ /* 0x000fe400090f0c15 */
[----:B------:R-:W-:Y:S02]  /*dd90*/  LOP3.LUT R3, R24, R3, RZ, 0xfc, !PT ;  /* 0x0000000318037212 */ /* 0x000fe400078efcff */
[----:B------:R-:W-:Y:S01]  /*dda0*/  SEL R24, RZ, 0x80, P0 ;  /* 0x00000080ff187807 */ /* 0x000fe20000000000 */
[----:B------:R1:W3:Y:S03]  /*ddb0*/  SHFL.IDX PT, R81, R90, RZ, 0x181f ;  /* 0x00181fff5a517589 */ /* 0x0002e600000e0000 */
[----:B------:R-:W-:Y:S01]  /*ddc0*/  LOP3.LUT R24, R3, R24, RZ, 0xfc, !PT ;  /* 0x0000001803187212 */ /* 0x000fe200078efcff */
[----:B------:R-:W-:Y:S06]  /*ddd0*/  @P1 BRA `(.L_x_3962) ;  /* 0x00000000007c1947 */ /* 0x000fec0003800000 */
[-C--:B------:R-:W-:Y:S02]  /*dde0*/  ISETP.GE.AND P1, PT, R207, R88.reuse, PT ;  /* 0x00000058cf00720c */ /* 0x080fe40003f26270 */
[-C--:B------:R-:W-:Y:S02]  /*ddf0*/  ISETP.GE.AND P0, PT, R189, R88.reuse, PT ;  /* 0x00000058bd00720c */ /* 0x080fe40003f06270 */
[-C--:B------:R-:W-:Y:S02]  /*de00*/  ISETP.GE.AND P5, PT, R206, R88.reuse, PT ;  /* 0x00000058ce00720c */ /* 0x080fe40003fa6270 */
[----:B------:R-:W-:-:S07]  /*de10*/  ISETP.GE.AND P3, PT, R205, R88, PT ;  /* 0x00000058cd00720c */ /* 0x000fce0003f66270 */
[----:B--2---:R-:W-:Y:S02]  /*de20*/  @!P1 LEA R82, P2, R207, R80, 0x1 ;  /* 0x00000050cf529211 */ /* 0x004fe400078408ff */
[----:B---3--:R-:W-:Y:S02]  /*de30*/  @!P0 IMAD.WIDE R20, R189, 0x2, R80 ;  /* 0x00000002bd148825 */ /* 0x008fe400078e0250 */
[----:B------:R-:W-:Y:S02]  /*de40*/  @!P1 LEA.HI.X R83, R207, R81, R233, 0x1, P2 ;  /* 0x00000051cf539211 */ /* 0x000fe400010f0ce9 */
[----:B------:R-:W-:Y:S01]  /*de50*/  ISETP.GE.AND P2, PT, R204, R88, PT ;  /* 0x00000058cc00720c */ /* 0x000fe20003f46270 */
[----:B-----5:R2:W-:Y:S01]  /*de60*/  @!P0 ST.E.128 desc[UR40][R20.64], R4 ;  /* 0x0000000414008985 */ /* 0x0205e2000c101d28 */
[----:B------:R-:W-:Y:S02]  /*de70*/  @!P5 LEA R84, P4, R206, R80, 0x1 ;  /* 0x00000050ce54d211 */ /* 0x000fe400078808ff */
[----:B------:R-:W-:Y:S01]  /*de80*/  LOP3.LUT P0, RZ, R3, 0x40, RZ, 0xc0, !PT ;  /* 0x0000004003ff7812 */ /* 0x000fe2000780c0ff */
[----:B------:R3:W-:Y:S01]  /*de90*/  @!P1 ST.E.128 desc[UR40][R82.64], R12 ;  /* 0x0000000c52009985 */ /* 0x0007e2000c101d28 */
[----:B------:R-:W-:-:S02]  /*dea0*/  ISETP.GE.AND P1, PT, R203, R88, PT ;  /* 0x00000058cb00720c */ /* 0x000fc40003f26270 */
[-C--:B------:R-:W-:Y:S02]  /*deb0*/  @!P5 LEA.HI.X R85, R206, R81.reuse, R232, 0x1, P4 ;  /* 0x00000051ce55d211 */ /* 0x080fe400020f0ce8 */
[----:B------:R-:W-:Y:S02]  /*dec0*/  LOP3.LUT P4, RZ, R24, 0x80, RZ, 0xc0, !PT ;  /* 0x0000008018ff7812 */ /* 0x000fe4000788c0ff */
[CC--:B------:R-:W-:Y:S01]  /*ded0*/  @!P3 LEA R86, P6, R205.reuse, R80.reuse, 0x1 ;  /* 0x00000050cd56b211 */ /* 0x0c0fe200078c08ff */
[----:B------:R4:W-:Y:S03]  /*dee0*/  @!P5 ST.E.128 desc[UR40][R84.64], R32 ;  /* 0x000000205400d985 */ /* 0x0009e6000c101d28 */
[----:B------:R-:W-:Y:S02]  /*def0*/  @!P3 LEA.HI.X R87, R205, R81, R231, 0x1, P6 ;  /* 0x00000051cd57b211 */ /* 0x000fe400030f0ce7 */
[----:B--2---:R-:W-:-:S03]  /*df00*/  @!P2 LEA R4, P5, R204, R80, 0x1 ;  /* 0x00000050cc04a211 */ /* 0x004fc600078a08ff */
[----:B------:R4:W-:Y:S01]  /*df10*/  @!P3 ST.E.128 desc[UR40][R86.64], R40 ;  /* 0x000000285600b985 */ /* 0x0009e2000c101d28 */
[-C--:B------:R-:W-:Y:S02]  /*df20*/  @!P1 LEA R6, P6, R203, R80.reuse, 0x1 ;  /* 0x00000050cb069211 */ /* 0x080fe400078c08ff */
[-C--:B---3--:R-:W-:Y:S02]  /*df30*/  @P0 LEA R12, P3, R215, R80.reuse, 0x1 ;  /* 0x00000050d70c0211 */ /* 0x088fe400078608ff */
        /* <DEDUP_REMOVED lines=9> */
.L_x_3962:
[----:B------:R-:W-:Y:S05]  /*dfd0*/  BSYNC B1 ;  /* 0x0000000000017941 */ /* 0x000fea0003800000 */
.L_x_3961:
[----:B-1----:R-:W-:Y:S01]  /*dfe0*/  VIADD R0, R91, 0x20 ;  /* 0x000000205b007836 */ /* 0x002fe20000000000 */
[----:B----45:R1:W4:Y:S04]  /*dff0*/  SHFL.IDX PT, R7, R90, 0x1, 0x181f ;  /* 0x00381f005a077f89 */ /* 0x03032800000e0000 */
[----:B------:R-:W-:Y:S01]  /*e000*/  ISETP.GE.AND P0, PT, R0, R92, PT ;  /* 0x0000005c0000720c */ /* 0x000fe20003f06270 */
[----:B------:R1:W0:-:S12]  /*e010*/  SHFL.IDX PT, R6, R89, 0x1, 0x181f ;  /* 0x00381f0059067f89 */ /* 0x00021800000e0000 */
[----:B-1----:R-:W-:Y:S05]  /*e020*/  @P0 BRA `(.L_x_3963) ;  /* 0x0000000c00d80947 */ /* 0x002fea0003800000 */
[-C--:B------:R-:W-:Y:S02]  /*e030*/  ISETP.GE.AND P5, PT, R207, R88.reuse, PT ;  /* 0x00000058cf00720c */ /* 0x080fe40003fa6270 */
[-C--:B------:R-:W-:Y:S02]  /*e040*/  ISETP.GE.AND P6, PT, R189, R88.reuse, PT ;  /* 0x00000058bd00720c */ /* 0x080fe40003fc6270 */
[-C--:B------:R-:W-:Y:S02]  /*e050*/  ISETP.GE.AND P3, PT, R206, R88.reuse, PT ;  /* 0x00000058ce00720c */ /* 0x080fe40003f66270 */
[-C--:B------:R-:W-:Y:S02]  /*e060*/  ISETP.GE.AND P2, PT, R205, R88.reuse, PT ;  /* 0x00000058cd00720c */ /* 0x080fe40003f46270 */
[-C--:B------:R-:W-:Y:S02]  /*e070*/  ISETP.GE.AND P1, PT, R204, R88.reuse, PT ;  /* 0x00000058cc00720c */ /* 0x080fe40003f26270 */
[----:B------:R-:W-:-:S03]  /*e080*/  ISETP.GE.AND P0, PT, R203, R88, PT ;  /* 0x00000058cb00720c */ /* 0x000fc60003f06270 */
[-C--:B0-----:R-:W-:Y:S02]  /*e090*/  @!P5 LEA R12, P4, R207, R6.reuse, 0x1 ;  /* 0x00000006cf0cd211 */ /* 0x081fe400078808ff */
[----:B----4-:R-:W-:Y:S02]  /*e0a0*/  @!P6 IMAD.WIDE R4, R189, 0x2, R6 ;  /* 0x00000002bd04e825 */ /* 0x010fe400078e0206 */
[----:B------:R-:W-:Y:S02]  /*e0b0*/  @!P5 LEA.HI.X R13, R207, R7, R233, 0x1, P4 ;  /* 0x00000007cf0dd211 */ /* 0x000fe400020f0ce9 */
[----:B------:R-:W-:Y:S01]  /*e0c0*/  LOP3.LUT P4, RZ, R3, 0x40, RZ, 0xc0, !PT ;  /* 0x0000004003ff7812 */ /* 0x000fe2000788c0ff */
[----:B------:R0:W-:Y:S01]  /*e0d0*/  @!P6 ST.E.128 desc[UR40][R4.64], R8 ;  /* 0x000000080400e985 */ /* 0x0001e2000c101d28 */
[----:B------:R-:W-:-:S03]  /*e0e0*/  @!P3 LEA R14, P6, R206, R6, 0x1 ;  /* 0x00000006ce0eb211 */ /* 0x000fc600078c08ff */
[----:B------:R1:W-:Y:S01]  /*e0f0*/  @!P5 ST.E.128 desc[UR40][R12.64], R28 ;  /* 0x0000001c0c00d985 */ /* 0x0003e2000c101d28 */
[-C--:B------:R-:W-:Y:S02]  /*e100*/  @!P3 LEA.HI.X R15, R206, R7.reuse, R232, 0x1, P6 ;  /* 0x00000007ce0fb211 */ /* 0x080fe400030f0ce8 */
[-C--:B------:R-:W-:Y:S02]  /*e110*/  @!P2 LEA R20, P5, R205, R6.reuse, 0x1 ;  /* 0x00000006cd14a211 */ /* 0x080fe400078a08ff */
[CC--:B------:R-:W-:Y:S01]  /*e120*/  @!P1 LEA R32, P6, R204.reuse, R6.reuse, 0x1 ;  /* 0x00000006cc209211 */ /* 0x0c0fe200078c08ff */
[----:B------:R1:W-:Y:S01]  /*e130*/  @!P3 ST.E.128 desc[UR40][R14.64], R36 ;  /* 0x000000240e00b985 */ /* 0x0003e2000c101d28 */
[----:B------:R-:W-:Y:S02]  /*e140*/  @!P0 LEA R34, P3, R203, R6, 0x1 ;  /* 0x00000006cb228211 */ /* 0x000fe400078608ff */
[-C--:B------:R-:W-:Y:S02]  /*e150*/  @!P2 LEA.HI.X R21, R205, R7.reuse, R231, 0x1, P5 ;  /* 0x00000007cd15a211 */ /* 0x080fe400028f0ce7 */
[----:B------:R-:W-:-:S02]  /*e160*/  @!P1 LEA.HI.X R33, R204, R7, R230, 0x1, P6 ;  /* 0x00000007cc219211 */ /* 0x000fc400030f0ce6 */
[----:B------:R-:W-:Y:S01]  /*e170*/  @!P0 LEA.HI.X R35, R203, R7, R229, 0x1, P3 ;  /* 0x00000007cb238211 */ /* 0x000fe200018f0ce5 */
[----:B------:R1:W-:Y:S01]  /*e180*/  @!P2 ST.E.128 desc[UR40][R20.64], R44 ;  /* 0x0000002c1400a985 */ /* 0x0003e2000c101d28 */
[----:B0-----:R-:W-:-:S03]  /*e190*/  @P4 LEA R4, P5, R215, R6, 0x1 ;  /* 0x00000006d7044211 */ /* 0x001fc600078a08ff */
[----:B------:R1:W-:Y:S01]  /*e1a0*/  @!P1 ST.E.128 desc[UR40][R32.64], R52 ;  /* 0x0000003420009985 */ /* 0x0003e2000c101d28 */
[----:B------:R-:W-:-:S03]  /*e1b0*/  @P4 LEA.HI.X R5, R215, R7, R228, 0x1, P5 ;  /* 0x00000007d7054211 */ /* 0x000fc600028f0ce4 */
[----:B------:R1:W-:Y:S01]  /*e1c0*/  @!P0 ST.E.128 desc[UR40][R34.64], R60 ;  /* 0x0000003c22008985 */ /* 0x0003e2000c101d28 */
[----:B------:R-:W-:-:S03]  /*e1d0*/  LOP3.LUT P0, RZ, R24, 0x80, RZ, 0xc0, !PT ;  /* 0x0000008018ff7812 */ /* 0x000fc6000780c0ff */
[----:B------:R1:W-:Y:S10]  /*e1e0*/  @P4 ST.E.128 desc[UR40][R4.64], R68 ;  /* 0x0000004404004985 */ /* 0x0003f4000c101d28 */
[----:B------:R-:W-:Y:S05]  /*e1f0*/  @!P0 BRA `(.L_x_3963) ;  /* 0x0000000c00648947 */ /* 0x000fea0003800000 */
[----:B-1----:R-:W-:-:S04]  /*e200*/  LEA R4, P0, R214, R6, 0x1 ;  /* 0x00000006d6047211 */ /* 0x002fc800078008ff */
[----:B------:R-:W-:-:S05]  /*e210*/  LEA.HI.X R5, R214, R7, R227, 0x1, P0 ;  /* 0x00000007d6057211 */ /* 0x000fca00000f0ce3 */
[----:B------:R0:W-:Y:S01]  /*e220*/  ST.E.128 desc[UR40][R4.64], R76 ;  /* 0x0000004c04007985 */ /* 0x0001e2000c101d28 */
[----:B------:R-:W-:Y:S05]  /*e230*/  BRA `(.L_x_3963) ;  /* 0x0000000c00547947 */ /* 0x000fea0003800000 */
.L_x_3958:
        /* <DEDUP_REMOVED lines=16> */
[----:B------:R-:W-:Y:S01]  /*e340*/  ISETP.GE.AND P2, PT, R234, 0x40, PT ;  /* 0x00000040ea00780c */ /* 0x000fe20003f46270 */
[----:B------:R-:W-:-:S12]  /*e350*/  @P1 BRA `(.L_x_3964) ;  /* 0x0000000000101947 */ /* 0x000fd80003800000 */
[----:B------:R-:W-:Y:S05]  /*e360*/  @!P0 BRA `(.L_x_3964) ;  /* 0x00000000000c8947 */ /* 0x000fea0003800000 */
[----:B------:R-:W4:Y:S04]  /*e370*/  LDG.E R7, desc[UR40][R4.64] ;  /* 0x0000002804077981 */ /* 0x000f28000c1e1900 */
[----:B-----5:R-:W4:Y:S02]  /*e380*/  LDG.E R0, desc[UR40][R4.64+0x4] ;  /* 0x0000042804007981 */ /* 0x020f24000c1e1900 */
[----:B----4-:R-:W-:-:S07]  /*e390*/  IMAD.IADD R0, R0, 0x1, -R7 ;  /* 0x0000000100007824 */ /* 0x010fce00078e0a07 */
.L_x_3964:
[----:B------:R-:W-:Y:S01]  /*e3a0*/  BSSY B1, `(.L_x_3965) ;  /* 0x000002e000017945 */ /* 0x000fe20003800000 */
[----:B------:R-:W-:Y:S02]  /*e3b0*/  SHF.R.S32.HI R13, RZ, 0x1f, R199 ;  /* 0x0000001fff0d7819 */ /* 0x000fe400000114c7 */
[----:B------:R-:W-:Y:S02]  /*e3c0*/  SEL R15, R202, RZ, !P0 ;  /* 0x000000ffca0f7207 */ /* 0x000fe40004000000 */
[----:B------:R-:W-:Y:S02]  /*e3d0*/  SEL R212, R212, RZ, !P0 ;  /* 0x000000ffd4d47207 */ /* 0x000fe40004000000 */
[----:B-----5:R-:W-:Y:S01]  /*e3e0*/  SHF.R.S32.HI R10, RZ, 0x1f, R3 ;  /* 0x0000001fff0a7819 */ /* 0x020fe20000011403 */
[----:B------:R-:W-:Y:S06]  /*e3f0*/  @P2 BRA `(.L_x_3966) ;  /* 0x0000000000a02947 */ /* 0x000fec0003800000 */
[----:B---3--:R-:W3:Y:S01]  /*e400*/  S2R R4, SR_TID.X ;  /* 0x0000000000047919 */ /* 0x008ee20000002100 */
[----:B------:R-:W4:Y:S02]  /*e410*/  LDC R11, c[0x0][0xbe8] ;  /* 0x0002fa00ff0b7b82 */ /* 0x000f240000000800 */
[----:B----4-:R-:W-:Y:S02]  /*e420*/  IMAD R5, R0, R11, RZ ;  /* 0x0000000b00057224 */ /* 0x010fe400078e02ff */
[----:B---3--:R-:W-:-:S04]  /*e430*/  IMAD R4, R209, 0x40, R4 ;  /* 0x00000040d1047824 */ /* 0x008fc800078e0204 */
        /* <DEDUP_REMOVED lines=10> */
[----:B------:R-:W3:Y:S08]  /*e4e0*/  @P0 LDC R9, c[0x0][0xbec] ;  /* 0x0002fb00ff090b82 */ /* 0x000ef00000000800 */
[----:B------:R-:W4:Y:S01]  /*e4f0*/  @P0 LDC R21, c[0x0][0xbf0] ;  /* 0x0002fc00ff150b82 */ /* 0x000f220000000800 */
[----:B---3--:R-:W-:-:S04]  /*e500*/  @P0 IMAD.HI.U32 R6, R12, R9, RZ ;  /* 0x000000090c060227 */ /* 0x008fc800078e00ff */
[----:B------:R-:W-:Y:S01]  /*e510*/  IMAD R9, R199, UR5, R8 ;  /* 0x00000005c7097c24 */ /* 0x000fe2000f8e0208 */
[----:B------:R-:W-:Y:S01]  /*e520*/  ULDC.64 UR4, c[0x0][0xb98] ;  /* 0x0002e60000047ab9 */ /* 0x000fe20000000a00 */
[----:B----4-:R-:W-:Y:S02]  /*e530*/  @P0 SHF.R.U32.HI R7, RZ, R21, R6 ;  /* 0x00000015ff070219 */ /* 0x010fe40000011606 */
        /* <DEDUP_REMOVED lines=20> */
.L_x_3966:
[----:B------:R-:W-:Y:S05]  /*e680*/  BSYNC B1 ;  /* 0x0000000000017941 */ /* 0x000fea0003800000 */
.L_x_3965:
[----:B--2---:R-:W-:Y:S01]  /*e690*/  ISETP.NE.AND P0, PT, R29, 0x1, PT ;  /* 0x000000011d00780c */ /* 0x004fe20003f05270 */
[----:B-1----:R-:W1:Y:S01]  /*e6a0*/  LDC R24, c[0x0][0xac8] ;  /* 0x0002b200ff187b82 */ /* 0x002e620000000800 */
[----:B------:R-:W-:Y:S01]  /*e6b0*/  ULDC.64 UR4, c[0x0][0xaa0] ;  /* 0x0002a80000047ab9 */ /* 0x000fe20000000a00 */
[----:B------:R-:W-:Y:S01]  /*e6c0*/  IMAD R31, R0, R29, RZ ;  /* 0x0000001d001f7224 */ /* 0x000fe200078e02ff */
[----:B------:R-:W-:Y:S01]  /*e6d0*/  BSSY B1, `(.L_x_3967) ;  /* 0x0000067000017945 */ /* 0x000fe20003800000 */
[----:B----4-:R-:W-:Y:S02]  /*e6e0*/  IMAD R6, R10, UR4, RZ ;  /* 0x000000040a067c24 */ /* 0x010fe4000f8e02ff */
[----:B---3--:R-:W-:-:S04]  /*e6f0*/  IMAD.WIDE.U32 R4, R3, UR4, RZ ;  /* 0x0000000403047c25 */ /* 0x008fc8000f8e00ff */
[----:B------:R-:W-:Y:S01]  /*e700*/  IMAD R3, R3, UR5, R6 ;  /* 0x0000000503037c24 */ /* 0x000fe2000f8e0206 */
[----:B------:R-:W-:Y:S01]  /*e710*/  ULDC.64 UR4, c[0x0][0xae8] ;  /* 0x0002ba0000047ab9 */ /* 0x000fe20000000a00 */
[----:B------:R-:W2:Y:S01]  /*e720*/  @P0 LDC R7, c[0x0][0xbec] ;  /* 0x0002fb00ff070b82 */ /* 0x000ea20000000800 */
[----:B------:R-:W-:Y:S02]  /*e730*/  IMAD R6, R13, UR4, RZ ;  /* 0x000000040d067c24 */ /* 0x000fe4000f8e02ff */
[----:B------:R-:W-:Y:S02]  /*e740*/  IMAD.IADD R5, R5, 0x1, R3 ;  /* 0x0000000105057824 */ /* 0x000fe400078e0203 */
[C---:B------:R-:W-:Y:S02]  /*e750*/  IMAD R3, R199.reuse, UR5, R6 ;  /* 0x00000005c7037c24 */ /* 0x040fe4000f8e0206 */
[----:B------:R-:W-:Y:S01]  /*e760*/  IMAD.WIDE.U32 R4, R199, UR4, R4 ;  /* 0x00000004c7047c25 */ /* 0x000fe2000f8e0004 */
[----:B------:R-:W3:Y:S01]  /*e770*/  @P0 LDC R9, c[0x0][0xbf0] ;  /* 0x0002fc00ff090b82 */ /* 0x000ee20000000800 */
[----:B------:R-:W-:-:S02]  /*e780*/  ULDC.64 UR4, c[0x0][0xaf0] ;  /* 0x0002bc0000047ab9 */ /* 0x000fc40000000a00 */
[----:B------:R-:W-:Y:S01]  /*e790*/  IMAD R6, R210, 0x20, R211 ;  /* 0x00000020d2067824 */ /* 0x000fe200078e02d3 */
[-C--:B-1----:R-:W-:Y:S01]  /*e7a0*/  ISETP.GE.AND P1, PT, R207, R24.reuse, PT ;  /* 0x00000018cf00720c */ /* 0x082fe20003f26270 */
[----:B------:R-:W-:Y:S01]  /*e7b0*/  IMAD.IADD R5, R5, 0x1, R3 ;  /* 0x0000000105057824 */ /* 0x000fe200078e0203 */
[-C--:B------:R-:W-:Y:S01]  /*e7c0*/  ISETP.GE.AND P2, PT, R189, R24.reuse, PT ;  /* 0x00000018bd00720c */ /* 0x080fe20003f46270 */
[----:B------:R-:W-:Y:S01]  /*e7d0*/  IMAD R3, R212, UR4, RZ ;  /* 0x00000004d4037c24 */ /* 0x000fe2000f8e02ff */
[----:B------:R-:W-:Y:S01]  /*e7e0*/  SEL R10, RZ, 0xffffffff, P1 ;  /* 0xffffffffff0a7807 */ /* 0x000fe20000800000 */
[----:B------:R-:W-:Y:S01]  /*e7f0*/  IMAD R8, R209, 0x40, R6 ;  /* 0x00000040d1087824 */ /* 0x000fe200078e0206 */
[----:B------:R-:W-:Y:S01]  /*e800*/  ISETP.GE.AND P1, PT, R205, R24, PT ;  /* 0x00000018cd00720c */ /* 0x000fe20003f26270 */
[C---:B------:R-:W-:Y:S02]  /*e810*/  IMAD R3, R15.reuse, UR5, R3 ;  /* 0x000000050f037c24 */ /* 0x040fe4000f8e0203 */
[----:B------:R-:W-:Y:S01]  /*e820*/  IMAD.WIDE.U32 R4, R15, UR4, R4 ;  /* 0x000000040f047c25 */ /* 0x000fe2000f8e0004 */
[----:B------:R-:W-:Y:S01]  /*e830*/  SEL R11, RZ, 0xffffffff, P1 ;  /* 0xffffffffff0b7807 */ /* 0x000fe20000800000 */
[----:B------:R-:W-:-:S02]  /*e840*/  ULDC.64 UR4, c[0x0][0xae0] ;  /* 0x0002b80000047ab9 */ /* 0x000fc40000000a00 */
[----:B--2---:R-:W-:Y:S01]  /*e850*/  @P0 IMAD.HI.U32 R6, R8, R7, RZ ;  /* 0x0000000708060227 */ /* 0x004fe200078e00ff */
[----:B------:R-:W-:Y:S02]  /*e860*/  SEL R7, RZ, 0x1, P2 ;  /* 0x00000001ff077807 */ /* 0x000fe40001000000 */
[-C--:B------:R-:W-:Y:S01]  /*e870*/  ISETP.GE.AND P2, PT, R206, R24.reuse, PT ;  /* 0x00000018ce00720c */ /* 0x080fe20003f46270 */
[----:B------:R-:W-:Y:S02]  /*e880*/  IMAD.SHL.U32 R10, R10, 0x2, RZ ;  /* 0x000000020a0a7824 */ /* 0x000fe400078e00ff */
[----:B------:R-:W-:Y:S02]  /*e890*/  IMAD.IADD R5, R5, 0x1, R3 ;  /* 0x0000000105057824 */ /* 0x000fe400078e0203 */
[----:B------:R-:W-:Y:S01]  /*e8a0*/  IMAD.MOV.U32 R3, RZ, RZ, R8 ;  /* 0x000000ffff037224 */ /* 0x000fe200078e0008 */
[----:B---3--:R-:W-:Y:S01]  /*e8b0*/  @P0 SHF.R.U32.HI R3, RZ, R9, R6 ;  /* 0x00000009ff030219 */ /* 0x008fe20000011606 */
[----:B------:R-:W-:Y:S01]  /*e8c0*/  IMAD.SHL.U32 R11, R11, 0x8, RZ ;  /* 0x000000080b0b7824 */ /* 0x000fe200078e00ff */
[----:B------:R-:W-:Y:S01]  /*e8d0*/  LOP3.LUT R9, R10, 0x2, R7, 0xe2, !PT ;  /* 0x000000020a097812 */ /* 0x000fe200078ee207 */
[----:B------:R-:W-:Y:S01]  /*e8e0*/  IMAD R30, R209, 0x40, R211 ;  /* 0x00000040d11e7824 */ /* 0x000fe200078e02d3 */
[----:B------:R-:W-:Y:S01]  /*e8f0*/  SEL R10, RZ, 0xffffffff, P2 ;  /* 0xffffffffff0a7807 */ /* 0x000fe20001000000 */
[--C-:B------:R-:W-:Y:S01]  /*e900*/  IMAD.MOV R7, RZ, RZ, -R3.reuse ;  /* 0x000000ffff077224 */ /* 0x100fe200078e0a03 */
[----:B------:R-:W-:Y:S01]  /*e910*/  SHF.R.S32.HI R6, RZ, 0x1f, R3 ;  /* 0x0000001fff067819 */ /* 0x000fe20000011403 */
[----:B------:R-:W-:Y:S01]  /*e920*/  IMAD.WIDE.U32 R4, R3, UR4, R4 ;  /* 0x0000000403047c25 */ /* 0x000fe2000f8e0004 */
[----:B------:R-:W-:-:S02]  /*e930*/  ISETP.GE.AND P0, PT, R204, R24, PT ;  /* 0x00000018cc00720c */ /* 0x000fc40003f06270 */
[-C--:B------:R-:W-:Y:S01]  /*e940*/  ISETP.GE.AND P2, PT, R214, R24.reuse, PT ;  /* 0x00000018d600720c */ /* 0x080fe20003f46270 */
[----:B------:R-:W-:Y:S02]  /*e950*/  IMAD.SHL.U32 R10, R10, 0x4, RZ ;  /* 0x000000040a0a7824 */ /* 0x000fe400078e00ff */
[----:B------:R-:W-:Y:S02]  /*e960*/  IMAD R6, R6, UR4, RZ ;  /* 0x0000000406067c24 */ /* 0x000fe4000f8e02ff */
[----:B------:R-:W-:Y:S01]  /*e970*/  IMAD R7, R29, R7, R8 ;  /* 0x000000071d077224 */ /* 0x000fe200078e0208 */
[----:B------:R-:W-:Y:S01]  /*e980*/  LOP3.LUT R0, R10, 0x4, R9, 0xe2, !PT ;  /* 0x000000040a007812 */ /* 0x000fe200078ee209 */
[----:B------:R-:W-:Y:S01]  /*e990*/  IMAD R9, R3, UR5, R6 ;  /* 0x0000000503097c24 */ /* 0x000fe2000f8e0206 */
[----:B------:R-:W-:Y:S01]  /*e9a0*/  SEL R6, RZ, 0xffffffff, P0 ;  /* 0xffffffffff067807 */ /* 0x000fe20000000000 */
[----:B------:R-:W-:Y:S01]  /*e9b0*/  ULDC.64 UR4, c[0x0][0xad8] ;  /* 0x0002b60000047ab9 */ /* 0x000fe20000000a00 */
[----:B------:R-:W-:Y:S01]  /*e9c0*/  LOP3.LUT R3, R11, 0x8, R0, 0xe2, !PT ;  /* 0x000000080b037812 */ /* 0x000fe200078ee200 */
[----:B------:R-:W-:Y:S01]  /*e9d0*/  IMAD.IADD R5, R5, 0x1, R9 ;  /* 0x0000000105057824 */ /* 0x000fe200078e0209 */
[----:B------:R-:W-:Y:S01]  /*e9e0*/  SHF.R.S32.HI R0, RZ, 0x1f, R7 ;  /* 0x0000001fff007819 */ /* 0x000fe20000011407 */
[----:B------:R-:W-:Y:S01]  /*e9f0*/  IMAD.SHL.U32 R6, R6, 0x10, RZ ;  /* 0x0000001006067824 */ /* 0x000fe200078e00ff */
[----:B------:R-:W-:Y:S01]  /*ea00*/  ISETP.GE.AND P0, PT, R203, R24, PT ;  /* 0x00000018cb00720c */ /* 0x000fe20003f06270 */
[----:B------:R-:W-:-:S03]  /*ea10*/  IMAD.WIDE.U32 R4, R7, UR4, R4 ;  /* 0x0000000407047c25 */ /* 0x000fc6000f8e0004 */
[----:B------:R-:W-:Y:S01]  /*ea20*/  SEL R8, RZ, 0xffffffff, P0 ;  /* 0xffffffffff087807 */ /* 0x000fe20000000000 */
[----:B------:R-:W-:Y:S01]  /*ea30*/  IMAD R0, R0, UR4, RZ ;  /* 0x0000000400007c24 */ /* 0x000fe2000f8e02ff */
[----:B------:R-:W-:Y:S02]  /*ea40*/  ISETP.GE.AND P0, PT, R215, R24, PT ;  /* 0x00000018d700720c */ /* 0x000fe40003f06270 */
[----:B------:R-:W-:Y:S01]  /*ea50*/  LOP3.LUT R6, R6, 0x10, R3, 0xe2, !PT ;  /* 0x0000001006067812 */ /* 0x000fe200078ee203 */
[----:B------:R-:W-:Y:S01]  /*ea60*/  IMAD R3, R7, UR5, R0 ;  /* 0x0000000507037c24 */ /* 0x000fe2000f8e0200 */
[----:B------:R-:W-:Y:S01]  /*ea70*/  SEL R7, RZ, 0x40, P0 ;  /* 0x00000040ff077807 */ /* 0x000fe20000000000 */
[----:B------:R-:W-:Y:S01]  /*ea80*/  IMAD.SHL.U32 R9, R8, 0x20, RZ ;  /* 0x0000002008097824 */ /* 0x000fe200078e00ff */
[----:B------:R-:W-:Y:S01]  /*ea90*/  ISETP.GE.AND P0, PT, R30, R31, PT ;  /* 0x0000001f1e00720c */ /* 0x000fe20003f06270 */
[----:B------:R-:W-:Y:S01]  /*eaa0*/  ULDC.64 UR4, c[0x0][0xa80] ;  /* 0x0002a00000047ab9 */ /* 0x000fe20000000a00 */
[----:B------:R-:W-:Y:S01]  /*eab0*/  IMAD.IADD R3, R5, 0x1, R3 ;  /* 0x0000000105037824 */ /* 0x000fe200078e0203 */
[----:B------:R-:W-:-:S02]  /*eac0*/  LEA R20, P1, R4, UR4, 0x1 ;  /* 0x0000000404147c11 */ /* 0x000fc4000f8208ff */
[----:B------:R-:W-:Y:S02]  /*ead0*/  LOP3.LUT R6, R9, 0x20, R6, 0xe2, !PT ;  /* 0x0000002009067812 */ /* 0x000fe400078ee206 */
[----:B------:R-:W-:Y:S02]  /*eae0*/  LEA.HI.X R3, R4, UR5, R3, 0x1, P1 ;  /* 0x0000000504037c11 */ /* 0x000fe400088f0c03 */
[----:B------:R-:W-:Y:S02]  /*eaf0*/  LOP3.LUT R21, R6, R7, RZ, 0xfc, !PT ;  /* 0x0000000706157212 */ /* 0x000fe400078efcff */
[----:B------:R-:W-:Y:S01]  /*eb00*/  SEL R0, RZ, 0x80, P2 ;  /* 0x00000080ff007807 */ /* 0x000fe20001000000 */
[----:B------:R1:W2:Y:S03]  /*eb10*/  SHFL.IDX PT, R6, R20, RZ, 0x181f ;  /* 0x00181fff14067589 */ /* 0x0002a600000e0000 */
[----:B------:R-:W-:Y:S01]  /*eb20*/  LOP3.LUT R28, R21, R0, RZ, 0xfc, !PT ;  /* 0x00000000151c7212 */ /* 0x000fe200078efcff */
[----:B------:R1:W3:Y:S01]  /*eb30*/  SHFL.IDX PT, R7, R3, RZ, 0x181f ;  /* 0x00181fff03077589 */ /* 0x0002e200000e0000 */
[----:B------:R-:W-:Y:S05]  /*eb40*/  @P0 BRA `(.L_x_3968) ;  /* 0x00000000007c0947 */ /* 0x000fea0003800000 */
[-C--:B------:R-:W-:Y:S02]  /*eb50*/  ISETP.GE.AND P2, PT, R207, R24.reuse, PT ;  /* 0x00000018cf00720c */ /* 0x080fe40003f46270 */
[-C--:B------:R-:W-:Y:S02]  /*eb60*/  ISETP.GE.AND P1, PT, R189, R24.reuse, PT ;  /* 0x00000018bd00720c */ /* 0x080fe40003f26270 */
[-C--:B------:R-:W-:Y:S02]  /*eb70*/  ISETP.GE.AND P5, PT, R206, R24.reuse, PT ;  /* 0x00000018ce00720c */ /* 0x080fe40003fa6270 */
[----:B------:R-:W-:-:S07]  /*eb80*/  ISETP.GE.AND P3, PT, R205, R24, PT ;  /* 0x00000018cd00720c */ /* 0x000fce0003f66270 */
[-C--:B--2---:R-:W-:Y:S02]  /*eb90*/  @!P2 LEA R8, P0, R207, R6.reuse, 0x1 ;  /* 0x00000006cf08a211 */ /* 0x084fe400078008ff */
[----:B---3--:R-:W-:Y:S02]  /*eba0*/  @!P1 IMAD.WIDE R4, R189, 0x2, R6 ;  /* 0x00000002bd049825 */ /* 0x008fe400078e0206 */
[----:B------:R-:W-:Y:S02]  /*ebb0*/  @!P2 LEA.HI.X R9, R207, R7, R233, 0x1, P0 ;  /* 0x00000007cf09a211 */ /* 0x000fe400000f0ce9 */
[----:B------:R-:W-:Y:S01]  /*ebc0*/  @!P5 LEA R10, P4, R206, R6, 0x1 ;  /* 0x00000006ce0ad211 */ /* 0x000fe200078808ff */
[----:B------:R-:W-:Y:S01]  /*ebd0*/  @!P1 ST.E.128 desc[UR40][R4.64], RZ ;  /* 0x000000ff04009985 */ /* 0x000fe2000c101d28 */
[-C--:B------:R-:W-:Y:S02]  /*ebe0*/  ISETP.GE.AND P1, PT, R203, R24.reuse, PT ;  /* 0x00000018cb00720c */ /* 0x080fe40003f26270 */
[----:B------:R-:W-:Y:S01]  /*ebf0*/  LOP3.LUT P0, RZ, R21, 0x40, RZ, 0xc0, !PT ;  /* 0x0000004015ff7812 */ /* 0x000fe2000780c0ff */
[----:B------:R2:W-:Y:S01]  /*ec00*/  @!P2 ST.E.128 desc[UR40][R8.64], RZ ;  /* 0x000000ff0800a985 */ /* 0x0005e2000c101d28 */
[----:B------:R-:W-:-:S02]  /*ec10*/  ISETP.GE.AND P2, PT, R204, R24, PT ;  /* 0x00000018cc00720c */ /* 0x000fc40003f46270 */
[-C--:B------:R-:W-:Y:S02]  /*ec20*/  @!P5 LEA.HI.X R11, R206, R7.reuse, R232, 0x1, P4 ;  /* 0x00000007ce0bd211 */ /* 0x080fe400020f0ce8 */
[----:B------:R-:W-:Y:S02]  /*ec30*/  LOP3.LUT P4, RZ, R28, 0x80, RZ, 0xc0, !PT ;  /* 0x000000801cff7812 */ /* 0x000fe4000788c0ff */
[CC--:B------:R-:W-:Y:S01]  /*ec40*/  @!P3 LEA R12, P6, R205.reuse, R6.reuse, 0x1 ;  /* 0x00000006cd0cb211 */ /* 0x0c0fe200078c08ff */
[----:B------:R4:W-:Y:S03]  /*ec50*/  @!P5 ST.E.128 desc[UR40][R10.64], RZ ;  /* 0x000000ff0a00d985 */ /* 0x0009e6000c101d28 */
[----:B------:R-:W-:Y:S02]  /*ec60*/  @!P3 LEA.HI.X R13, R205, R7, R231, 0x1, P6 ;  /* 0x00000007cd0db211 */ /* 0x000fe400030f0ce7 */
[----:B--2---:R-:W-:-:S02]  /*ec70*/  @!P1 LEA R8, P6, R203, R6, 0x1 ;  /* 0x00000006cb089211 */ /* 0x004fc400078c08ff */
[CC--:B------:R-:W-:Y:S01]  /*ec80*/  @!P2 LEA R4, P5, R204.reuse, R6.reuse, 0x1 ;  /* 0x00000006cc04a211 */ /* 0x0c0fe200078a08ff */
        /* <DEDUP_REMOVED lines=11> */
.L_x_3968:
[----:B------:R-:W-:Y:S05]  /*ed40*/  BSYNC B1 ;  /* 0x0000000000017941 */ /* 0x000fea0003800000 */
.L_x_3967:
[----:B------:R-:W-:Y:S01]  /*ed50*/  VIADD R0, R30, 0x20 ;  /* 0x000000201e007836 */ /* 0x000fe20000000000 */
[----:B---34-:R3:W4:Y:S04]  /*ed60*/  SHFL.IDX PT, R7, R3, 0x1, 0x181f ;  /* 0x00381f0003077f89 */ /* 0x01872800000e0000 */
[----:B------:R-:W-:Y:S01]  /*ed70*/  ISETP.GE.AND P0, PT, R0, R31, PT ;  /* 0x0000001f0000720c */ /* 0x000fe20003f06270 */
[----:B--2---:R3:W2:-:S12]  /*ed80*/  SHFL.IDX PT, R6, R20, 0x1, 0x181f ;  /* 0x00381f0014067f89 */ /* 0x00469800000e0000 */
[----:B---3--:R-:W-:Y:S05]  /*ed90*/  @P0 BRA `(.L_x_3963) ;  /* 0x00000000007c0947 */ /* 0x008fea0003800000 */
[-C--:B------:R-:W-:Y:S02]  /*eda0*/  ISETP.GE.AND P6, PT, R189, R24.reuse, PT ;  /* 0x00000018bd00720c */ /* 0x080fe40003fc6270 */
[-C--:B------:R-:W-:Y:S02]  /*edb0*/  ISETP.GE.AND P5, PT, R207, R24.reuse, PT ;  /* 0x00000018cf00720c */ /* 0x080fe40003fa6270 */
[-C--:B------:R-:W-:Y:S02]  /*edc0*/  ISETP.GE.AND P4, PT, R206, R24.reuse, PT ;  /* 0x00000018ce00720c */ /* 0x080fe40003f86270 */
[-C--:B------:R-:W-:Y:S02]  /*edd0*/  ISETP.GE.AND P3, PT, R205, R24.reuse, PT ;  /* 0x00000018cd00720c */ /* 0x080fe40003f66270 */
[-C--:B------:R-:W-:Y:S02]  /*ede0*/  ISETP.GE.AND P2, PT, R204, R24.reuse, PT ;  /* 0x00000018cc00720c */ /* 0x080fe40003f46270 */
[----:B------:R-:W-:-:S03]  /*edf0*/  ISETP.GE.AND P1, PT, R203, R24, PT ;  /* 0x00000018cb00720c */ /* 0x000fc60003f26270 */
[----:B--2-4-:R-:W-:Y:S02]  /*ee00*/  @!P6 IMAD.WIDE R4, R189, 0x2, R6 ;  /* 0x00000002bd04e825 */ /* 0x014fe400078e0206 */
[----:B------:R-:W-:-:S03]  /*ee10*/  @!P5 LEA R8, P0, R207, R6, 0x1 ;  /* 0x00000006cf08d211 */ /* 0x000fc600078008ff */
[----:B------:R2:W-:Y:S01]  /*ee20*/  @!P6 ST.E.128 desc[UR40][R4.64], RZ ;  /* 0x000000ff0400e985 */ /* 0x0005e2000c101d28 */
[CC--:B------:R-:W-:Y:S02]  /*ee30*/  @!P4 LEA R10, P6, R206.reuse, R6.reuse, 0x1 ;  /* 0x00000006ce0ac211 */ /* 0x0c0fe400078c08ff */
[-C--:B------:R-:W-:Y:S02]  /*ee40*/  @!P5 LEA.HI.X R9, R207, R7.reuse, R233, 0x1, P0 ;  /* 0x00000007cf09d211 */ /* 0x080fe400000f0ce9 */
[----:B------:R-:W-:Y:S02]  /*ee50*/  LOP3.LUT P0, RZ, R21, 0x40, RZ, 0xc0, !PT ;  /* 0x0000004015ff7812 */ /* 0x000fe4000780c0ff */
[----:B------:R-:W-:Y:S01]  /*ee60*/  @!P4 LEA.HI.X R11, R206, R7, R232, 0x1, P6 ;  /* 0x00000007ce0bc211 */ /* 0x000fe200030f0ce8 */
[----:B------:R3:W-:Y:S01]  /*ee70*/  @!P5 ST.E.128 desc[UR40][R8.64], RZ ;  /* 0x000000ff0800d985 */ /* 0x0007e2000c101d28 */
[----:B------:R-:W-:Y:S02]  /*ee80*/  LOP3.LUT P6, RZ, R28, 0x80, RZ, 0xc0, !PT ;  /* 0x000000801cff7812 */ /* 0x000fe400078cc0ff */
[-C--:B------:R-:W-:Y:S01]  /*ee90*/  @!P3 LEA R12, P5, R205, R6.reuse, 0x1 ;  /* 0x00000006cd0cb211 */ /* 0x080fe200078a08ff */
[----:B------:R3:W-:Y:S01]  /*eea0*/  @!P4 ST.E.128 desc[UR40][R10.64], RZ ;  /* 0x000000ff0a00c985 */ /* 0x0007e2000c101d28 */
[----:B------:R-:W-:-:S02]  /*eeb0*/  @!P2 LEA R14, P4, R204, R6, 0x1 ;  /* 0x00000006cc0ea211 */ /* 0x000fc400078808ff */
[-C--:B------:R-:W-:Y:S02]  /*eec0*/  @!P3 LEA.HI.X R13, R205, R7.reuse, R231, 0x1, P5 ;  /* 0x00000007cd0db211 */ /* 0x080fe400028f0ce7 */
[-C--:B--2---:R-:W-:Y:S02]  /*eed0*/  @!P1 LEA R4, P5, R203, R6.reuse, 0x1 ;  /* 0x00000006cb049211 */ /* 0x084fe400078a08ff */
[-C--:B------:R-:W-:Y:S01]  /*eee0*/  @!P2 LEA.HI.X R15, R204, R7.reuse, R230, 0x1, P4 ;  /* 0x00000007cc0fa211 */ /* 0x080fe200020f0ce6 */
[----:B------:R3:W-:Y:S01]  /*eef0*/  @!P3 ST.E.128 desc[UR40][R12.64], RZ ;  /* 0x000000ff0c00b985 */ /* 0x0007e2000c101d28 */
[-C--:B-1----:R-:W-:Y:S02]  /*ef00*/  @P0 LEA R20, P3, R215, R6.reuse, 0x1 ;  /* 0x00000006d7140211 */ /* 0x082fe400078608ff */
[----:B------:R-:W-:Y:S01]  /*ef10*/  @P6 LEA R6, P4, R214, R6, 0x1 ;  /* 0x00000006d6066211 */ /* 0x000fe200078808ff */
[----:B------:R3:W-:Y:S01]  /*ef20*/  @!P2 ST.E.128 desc[UR40][R14.64], RZ ;  /* 0x000000ff0e00a985 */ /* 0x0007e2000c101d28 */
[----:B------:R-:W-:-:S02]  /*ef30*/  @!P1 LEA.HI.X R5, R203, R7, R229, 0x1, P5 ;  /* 0x00000007cb059211 */ /* 0x000fc400028f0ce5 */
[-C--:B------:R-:W-:Y:S02]  /*ef40*/  @P0 LEA.HI.X R21, R215, R7.reuse, R228, 0x1, P3 ;  /* 0x00000007d7150211 */ /* 0x080fe400018f0ce4 */
[----:B------:R-:W-:Y:S01]  /*ef50*/  @P6 LEA.HI.X R7, R214, R7, R227, 0x1, P4 ;  /* 0x00000007d6076211 */ /* 0x000fe200020f0ce3 */
[----:B------:R3:W-:Y:S04]  /*ef60*/  @!P1 ST.E.128 desc[UR40][R4.64], RZ ;  /* 0x000000ff04009985 */ /* 0x0007e8000c101d28 */
[----:B------:R3:W-:Y:S04]  /*ef70*/  @P0 ST.E.128 desc[UR40][R20.64], RZ ;  /* 0x000000ff14000985 */ /* 0x0007e8000c101d28 */
[----:B------:R3:W-:Y:S02]  /*ef80*/  @P6 ST.E.128 desc[UR40][R6.64], RZ ;  /* 0x000000ff06006985 */ /* 0x0007e4000c101d28 */
.L_x_3963:
[----:B------:R-:W-:Y:S05]  /*ef90*/  BSYNC B0 ;  /* 0x0000000000007941 */ /* 0x000fea0003800000 */
.L_x_3957:
[----:B------:R-:W-:Y:S02]  /*efa0*/  ULDC UR4, c[0x0][0xc3c] ;  /* 0x00030f0000047ab9 */ /* 0x000fe40000000800 */
[----:B------:R-:W-:-:S13]  /*efb0*/  ISETP.GE.AND P0, PT, R27, UR4, PT ;  /* 0x000000041b007c0c */ /* 0x000fda000bf06270 */
[----:B------:R-:W-:Y:S05]  /*efc0*/  @!P0 BRA `(.L_x_3969) ;  /* 0xffffff2000988947 */ /* 0x000fea000383ffff */
[----:B------:R-:W-:Y:S05]  /*efd0*/  BRA `(.L_x_3850) ;  /* 0x00000088007c7947 */ /* 0x000fea0003800000 */
.L_x_3848:
[----:B------:R-:W-:-:S08]  /*efe0*/  NOP ;  /* 0x0000000000007918 */ /* 0x000fd00000000000 */
[----:B------:R-:W0:-:S00]  /*eff0*/  USETMAXREG.DEALLOC.CTAPOOL 0x18 ;  /* 0x00000018000079c8 */ /* 0x000e0000080e0500 */
        /* <DEDUP_REMOVED lines=16> */
.L_x_3970:
        /* <DEDUP_REMOVED lines=42> */
.L_x_3976:
        /* <DEDUP_REMOVED lines=12> */
.L_x_3975:
[----:B------:R-:W-:Y:S05]  /*f460*/  BSYNC B0 ;  /* 0x0000000000007941 */ /* 0x000fea0003800000 */
.L_x_3974:
        /* <DEDUP_REMOVED lines=22> */
.L_x_3972:
        /* <DEDUP_REMOVED lines=16> */
.L_x_3977:
        /* <DEDUP_REMOVED lines=25> */
.L_x_3973:
[----:B------:R-:W-:Y:S02]  /*f860*/  IMAD.MOV.U32 R17, RZ, RZ, RZ ;  /* 0x000000ffff117224 */ /* 0x000fe400078e00ff */
[----:B------:R-:W-:Y:S02]  /*f870*/  IMAD.U32 R16, RZ, RZ, UR6 ;  /* 0x00000006ff107e24 */ /* 0x000fe4000f8e00ff */
[----:B------:R-:W-:-:S07]  /*f880*/  IMAD.MOV.U32 R18, RZ, RZ, RZ ;  /* 0x000000ffff127224 */ /* 0x000fce00078e00ff */
.L_x_3978:
[----:B------:R-:W-:-:S13]  /*f890*/  ISETP.NE.AND P0, PT, R5, RZ, PT ;  /* 0x000000ff0500720c */ /* 0x000fda0003f05270 */
[----:B------:R-:W0:Y:S01]  /*f8a0*/  @!P0 S2R R3, SR_CgaCtaId ;  /* 0x0000000000038919 */ /* 0x000e220000008800 */
[----:B------:R-:W-:-:S04]  /*f8b0*/  @!P0 MOV R0, 0x400 ;  /* 0x0000040000008802 */ /* 0x000fc80000000f00 */
[----:B0-----:R-:W-:-:S05]  /*f8c0*/  @!P0 LEA R0, R3, R0, 0x18 ;  /* 0x0000000003008211 */ /* 0x001fca00078ec0ff */
[----:B------:R2:W-:Y:S01]  /*f8d0*/  @!P0 STS.128 [R0+0x28cd0], R16 ;  /* 0x028cd01000008388 */ /* 0x0005e20000000c00 */
[----:B------:R-:W-:Y:S06]  /*f8e0*/  BAR.ARV 0x5, 0x180 ;  /* 0x0146000000007b1d */ /* 0x000fec0000002000 */
.L_x_3971:
[----:B--2---:R-:W-:Y:S01]  /*f8f0*/  IMAD.MOV.U32 R0, RZ, RZ, 0x1 ;  /* 0x00000001ff007424 */ /* 0x004fe200078e00ff */
[----:B------:R2:W-:Y:S01]  /*f900*/  STL [R1+0x38], RZ ;  /* 0x000038ff01007387 */ /* 0x0005e20000100800 */
[----:B------:R-:W-:Y:S02]  /*f910*/  ULDC UR4, c[0x0][0xc3c] ;  /* 0x00030f0000047ab9 */ /* 0x000fe40000000800 */
[----:B-1----:R-:W-:Y:S01]  /*f920*/  ISETP.GE.AND P0, PT, R19, UR4, PT ;  /* 0x0000000413007c0c */ /* 0x002fe2000bf06270 */
[----:B------:R2:W-:Y:S04]  /*f930*/  STL [R1+0x14], R0 ;  /* 0x0000140001007387 */ /* 0x0005e80000100800 */
[----:B------:R2:W-:Y:S08]  /*f940*/  STL [R1+0x8], RZ ;  /* 0x000008ff01007387 */ /* 0x0005f00000100800 */
[----:B--2---:R-:W-:Y:S05]  /*f950*/  @P0 BRA `(.L_x_3979) ;  /* 0x0000007c00340947 */ /* 0x004fea0003800000 */
[----:B------:R-:W1:Y:S01]  /*f960*/  S2R R5, SR_TID.X ;  /* 0x0000000000057919 */ /* 0x000e620000002100 */
[----:B------:R-:W2:Y:S01]  /*f970*/  S2UR UR5, SR_CgaCtaId ;  /* 0x00000000000579c3 */ /* 0x000ea20000008800 */
[----:B------:R-:W-:Y:S01]  /*f980*/  UMOV UR4, 0x400 ;  /* 0x0000040000047882 */ /* 0x000fe20000000000 */
[----:B------:R-:W-:Y:S01]  /*f990*/  BSSY B8, `(.L_x_3979) ;  /* 0x00007c9000087945 */ /* 0x000fe20003800000 */
[----:B------:R-:W-:Y:S01]  /*f9a0*/  ULDC.64 UR38, c[0x0][0x198] ;  /* 0x0000660000267ab9 */ /* 0x000fe20000000a00 */
[----:B------:R-:W-:Y:S01]  /*f9b0*/  ULDC UR36, c[0x0][0xc] ;  /* 0x0000030000247ab9 */ /* 0x000fe20000000800 */
[----:B--2---:R-:W-:Y:S01]  /*f9c0*/  ULEA UR4, UR5, UR4, 0x18 ;  /* 0x0000000405047291 */ /* 0x004fe2000f8ec03f */
[C---:B-1----:R-:W-:Y:S01]  /*f9d0*/  IMAD.SHL.U32 R0, R5.reuse, 0x8, RZ ;  /* 0x0000000805007824 */ /* 0x042fe200078e00ff */
[----:B------:R-:W-:-:S04]  /*f9e0*/  LOP3.LUT R4, R5, 0x7f, RZ, 0xc0, !PT ;  /* 0x0000007f05047812 */ /* 0x000fc800078ec0ff */
[----:B0-----:R-:W-:-:S04]  /*f9f0*/  LOP3.LUT R2, R0, 0x1f8, RZ, 0xc0, !PT ;  /* 0x000001f800027812 */ /* 0x001fc800078ec0ff */
        /* <DEDUP_REMOVED lines=13> */
[----:B------:R0:W-:Y:S04]  /*fad0*/  STL [R1+0xc], RZ ;  /* 0x00000cff01007387 */ /* 0x0001e80000100800 */
[----:B------:R0:W-:Y:S04]  /*fae0*/  STL [R1+0x18], R0 ;  /* 0x0000180001007387 */ /* 0x0001e80000100800 */
[----:B------:R0:W-:Y:S02]  /*faf0*/  STL [R1+0x38], RZ ;  /* 0x000038ff01007387 */ /* 0x0001e40000100800 */
.L_x_4143:
[----:B01----:R-:W0:Y:S02]  /*fb00*/  LDC.64 R2, c[0x0][0xc88] ;  /* 0x00032200ff027b82 */ /* 0x003e240000000a00 */
[----:B0-----:R-:W-:-:S05]  /*fb10*/  IMAD.WIDE R2, R19, 0x4, R2 ;  /* 0x0000000413027825 */ /* 0x001fca00078e0202 */
[----:B--2---:R-:W2:Y:S01]  /*fb20*/  LDG.E R13, desc[UR40][R2.64] ;  /* 0x00000028020d7981 */ /* 0x004ea2000c1e1900 */
[----:B------:R-:W-:Y:S05]  /*fb30*/  YIELD ;  /* 0x0000000000007946 */ /* 0x000fea0003800000 */
[----:B------:R-:W-:Y:S01]  /*fb40*/  ULDC.64 UR4, c[0x0][0xa28] ;  /* 0x00028a0000047ab9 */ /* 0x000fe20000000a00 */
[----:B------:R-:W-:Y:S01]  /*fb50*/  IMAD.MOV.U32 R0, RZ, RZ, RZ ;  /* 0x000000ffff007224 */ /* 0x000fe200078e00ff */
[----:B------:R-:W-:Y:S01]  /*fb60*/  ISETP.NE.U32.AND P0, PT, RZ, UR4, PT ;  /* 0x00000004ff007c0c */ /* 0x000fe2000bf05070 */
[----:B------:R-:W-:Y:S01]  /*fb70*/  ULDC.64 UR10, c[0x0][0xa18] ;  /* 0x00028600000a7ab9 */ /* 0x000fe20000000a00 */
        /* <DEDUP_REMOVED lines=9> */
[----:B------:R0:W-:Y:S01]  /*fc10*/  STL [R1+0x48], R4 ;  /* 0x0000480401007387 */ /* 0x0001e20000100800 */
[----:B------:R-:W-:Y:S02]  /*fc20*/  ISETP.NE.U32.AND P2, PT, RZ, UR4, PT ;  /* 0x00000004ff007c0c */ /* 0x000fe4000bf45070 */
[----:B------:R-:W-:Y:S01]  /*fc30*/  SHF.L.U64.HI R14, R13, 0x2, R4 ;  /* 0x000000020d0e7819 */ /* 0x000fe20000010204 */
[----:B-----5:R1:W5:Y:S01]  /*fc40*/  @P0 LDG.E R0, desc[UR40][R2.64] ;  /* 0x0000002802000981 */ /* 0x020362000c1e1900 */
[----:B------:R-:W-:Y:S01]  /*fc50*/  ISETP.NE.AND.EX P2, PT, RZ, UR5, PT, P2 ;  /* 0x00000005ff007c0c */ /* 0x000fe2000bf45320 */
[----:B------:R-:W-:Y:S01]  /*fc60*/  IMAD.MOV.U32 R12, RZ, RZ, RZ ;  /* 0x000000ffff0c7224 */ /* 0x000fe200078e00ff */
[----:B------:R-:W-:Y:S01]  /*fc70*/  ISETP.NE.U32.AND P3, PT, RZ, UR10, PT ;  /* 0x0000000aff007c0c */ /* 0x000fe2000bf65070 */
[----:B------:R-:W-:Y:S01]  /*fc80*/  STL [R1], R15 ;  /* 0x0000000f01007387 */ /* 0x000fe20000100800 */
[----:B------:R-:W-:-:S02]  /*fc90*/  ISETP.NE.U32.AND P0, PT, RZ, UR6, PT ;  /* 0x00000006ff007c0c */ /* 0x000fc4000bf05070 */
[C---:B0-----:R-:W-:Y:S01]  /*fca0*/  IADD3 R4, P4, R15.reuse, UR4, RZ ;  /* 0x000000040f047c10 */ /* 0x041fe2000ff9e0ff */
[----:B------:R-:W-:Y:S01]  /*fcb0*/  STL [R1+0x20], R14 ;  /* 0x0000200e01007387 */ /* 0x000fe20000100800 */
[----:B------:R-:W-:Y:S02]  /*fcc0*/  ISETP.NE.AND.EX P3, PT, RZ, UR11, PT, P3 ;  /* 0x0000000bff007c0c */ /* 0x000fe4000bf65330 */
[----:B-1----:R-:W-:Y:S02]  /*fcd0*/  CS2R R2, SRZ ;  /* 0x0000000000027805 */ /* 0x002fe4000001ff00 */
[C---:B------:R-:W-:Y:S02]  /*fce0*/  IADD3.X R5, R14.reuse, UR5, RZ, P4, !PT ;  /* 0x000000050e057c10 */ /* 0x040fe4000a7fe4ff */
[----:B------:R-:W-:Y:S02]  /*fcf0*/  IADD3 R6, P4, R15, UR8, RZ ;  /* 0x000000080f067c10 */ /* 0x000fe4000ff9e0ff */
[----:B------:R-:W-:Y:S01]  /*fd00*/  ISETP.NE.U32.AND P1, PT, RZ, UR8, PT ;  /* 0x00000008ff007c0c */ /* 0x000fe2000bf25070 */
[----:B------:R-:W2:Y:S01]  /*fd10*/  @P2 LDG.E R2, desc[UR40][R4.64] ;  /* 0x0000002804022981 */ /* 0x000ea2000c1e1900 */
[----:B------:R-:W-:Y:S01]  /*fd20*/  IADD3.X R7, R14, UR9, RZ, P4, !PT ;  /* 0x000000090e077c10 */ /* 0x000fe2000a7fe4ff */
[----:B------:R-:W-:Y:S01]  /*fd30*/  ULDC UR4, c[0x0][0x288] ;  /* 0x0000a20000047ab9 */ /* 0x000fe20000000800 */
[----:B------:R-:W-:-:S02]  /*fd40*/  ISETP.NE.AND.EX P0, PT, RZ, UR7, PT, P0 ;  /* 0x00000007ff007c0c */ /* 0x000fc4000bf05300 */
[----:B------:R-:W-:Y:S02]  /*fd50*/  ISETP.NE.AND.EX P1, PT, RZ, UR9, PT, P1 ;  /* 0x00000009ff007c0c */ /* 0x000fe4000bf25310 */
[C---:B------:R-:W-:Y:S02]  /*fd60*/  @P3 IADD3 R10, P4, R15.reuse, UR10, RZ ;  /* 0x0000000a0f0a3c10 */ /* 0x040fe4000ff9e0ff */
[----:B------:R-:W-:Y:S02]  /*fd70*/  IADD3 R8, P5, R15, UR6, RZ ;  /* 0x000000060f087c10 */ /* 0x000fe4000ffbe0ff */
[C---:B------:R-:W-:Y:S02]  /*fd80*/  @P3 IADD3.X R11, R14.reuse, UR11, RZ, P4, !PT ;  /* 0x0000000b0e0b3c10 */ /* 0x040fe4000a7fe4ff */
[----:B------:R-:W-:-:S05]  /*fd90*/  IADD3.X R9, R14, UR7, RZ, P5, !PT ;  /* 0x000000070e097c10 */ /* 0x000fca000affe4ff */
[----:B------:R-:W5:Y:S04]  /*fda0*/  @P0 LDG.E R12, desc[UR40][R8.64] ;  /* 0x00000028080c0981 */ /* 0x000f68000c1e1900 */
        /* <DEDUP_REMOVED lines=11> */
[----:B------:R-:W-:-:S03]  /*fe60*/  ULDC UR5, c[0x0][0x348] ;  /* 0x0000d20000057ab9 */ /* 0x000fc60000000800 */
[----:B0-----:R-:W-:Y:S01]  /*fe70*/  IMAD.U32 R10, RZ, RZ, UR4 ;  /* 0x00000004ff0a7e24 */ /* 0x001fe2000f8e00ff */
[----:B--2---:R0:W-:Y:S02]  /*fe80*/  STL [R1+0x50], R2 ;  /* 0x0000500201007387 */ /* 0x0041e40000100800 */
[----:B0-----:R-:W-:Y:S01]  /*fe90*/  IMAD.U32 R2, RZ, RZ, UR5 ;  /* 0x00000005ff027e24 */ /* 0x001fe2000f8e00ff */
[----:B------:R-:W-:Y:S06]  /*fea0*/  @P3 BRA `(.L_x_3980) ;  /* 0x0000000000143947 */ /* 0x000fec0003800000 */
[----:B------:R-:W-:Y:S05]  /*feb0*/  @!P2 BRA `(.L_x_3980) ;  /* 0x000000000010a947 */ /* 0x000fea0003800000 */
[----:B------:R-:W2:Y:S04]  /*fec0*/  LDG.E R11, desc[UR40][R4.64] ;  /* 0x00000028040b7981 */ /* 0x000ea8000c1e1900 */
[----:B------:R-:W2:Y:S02]  /*fed0*/  LDG.E R4, desc[UR40][R4.64+0x4] ;  /* 0x0000042804047981 */ /* 0x000ea4000c1e1900 */
[----:B--2---:R-:W-:-:S05]  /*fee0*/  IMAD.IADD R4, R4, 0x1, -R11 ;  /* 0x0000000104047824 */ /* 0x004fca00078e0a0b */
[----:B------:R0:W-:Y:S02]  /*fef0*/  STL [R1+0x50], R4 ;  /* 0x0000500401007387 */ /* 0x0001e40000100800 */
.L_x_3980:
[----:B0----5:R-:W-:Y:S01]  /*ff00*/  IMAD.IADD R4, R12, 0x1, R0 ;  /* 0x000000010c047824 */ /* 0x021fe200078e0200 */
[----:B------:R-:W-:Y:S01]  /*ff10*/  ULDC.64 UR4, c[0x0][0xa20] ;  /* 0x0002880000047ab9 */ /* 0x000fe20000000a00 */
[----:B------:R0:W-:Y:S01]  /*ff20*/  STL [R1+0x10], R13 ;  /* 0x0000100d01007387 */ /* 0x0001e20000100800 */
[----:B------:R-:W-:-:S03]  /*ff30*/  ISETP.NE.U32.AND P2, PT, RZ, UR4, PT ;  /* 0x00000004ff007c0c */ /* 0x000fc6000bf45070 */
[----:B------:R0:W-:Y:S01]  /*ff40*/  STL [R1+0x24], R4 ;  /* 0x0000240401007387 */ /* 0x0001e20000100800 */
[----:B------:R-:W-:-:S13]  /*ff50*/  ISETP.NE.AND.EX P2, PT, RZ, UR5, PT, P2 ;  /* 0x00000005ff007c0c */ /* 0x000fda000bf45320 */
[----:B0-----:R-:W-:Y:S05]  /*ff60*/  @!P2 BRA `(.L_x_3981) ;  /* 0x000000000010a947 */ /* 0x001fea0003800000 */
[----:B------:R-:W-:-:S04]  /*ff70*/  IADD3 R10, P0, R15, UR4, RZ ;  /* 0x000000040f0a7c10 */ /* 0x000fc8000ff1e0ff */
[----:B------:R-:W-:-:S05]  /*ff80*/  IADD3.X R11, R14, UR5, RZ, P0, !PT ;  /* 0x000000050e0b7c10 */ /* 0x000fca00087fe4ff */
[----:B------:R0:W5:Y:S01]  /*ff90*/  LDG.E R10, desc[UR40][R10.64] ;  /* 0x000000280a0a7981 */ /* 0x000162000c1e1900 */
[----:B------:R-:W-:Y:S05]  /*ffa0*/  BRA `(.L_x_3982) ;  /* 0x0000000000107947 */ /* 0x000fea0003800000 */
.L_x_3981:
[----:B------:R-:W-:Y:S05]  /*ffb0*/  @!P0 BRA `(.L_x_3982) ;  /* 0x00000000000c8947 */ /* 0x000fea0003800000 */
[----:B------:R-:W2:Y:S04]  /*ffc0*/  LDG.E R10, desc[UR40][R8.64] ;  /* 0x00000028080a7981 */ /* 0x000ea8000c1e1900 */
[----:B------:R-:W2:Y:S02]  /*ffd0*/  LDG.E R8, desc[UR40][R8.64+0x4] ;  /* 0x0000042808087981 */ /* 0x000ea4000c1e1900 */
[----:B--2---:R-:W-:-:S07]  /*ffe0*/  IMAD.IADD R10, R8, 0x1, -R10 ;  /* 0x00000001080a7824 */ /* 0x004fce00078e0a0a */
.L_x_3982:
[----:B-----5:R-:W-:Y:S02]  /*fff0*/  IMAD.IADD R10, R10, 0x1, -R0 ;  /* 0x000000010a0a7824 */ /* 0x020fe400078e0a00 */
[----:B------:R-:W2:Y:S04]  /*10000*/  @P1 LDG.E R0, desc[UR40][R6.64] ;  /* 0x0000002806001981 */ /* 0x000ea8000c1e1900 */
[----:B------:R-:W2:Y:S01]  /*10010*/  @P1 LDG.E R6, desc[UR40][R6.64+0x4] ;  /* 0x0000042806061981 */ /* 0x000ea2000c1e1900 */
[----:B------:R-:W-:Y:S01]  /*10020*/  IMAD.MOV R5, RZ, RZ, -R10 ;  /* 0x000000ffff057224 */ /* 0x000fe200078e0a0a */
[----:B------:R-:W-:Y:S04]  /*10030*/  BSSY B0, `(.L_x_3983) ;  /* 0x00001c6000007945 */ /* 0x000fe80003800000 */
[----:B------:R-:W-:Y:S01]  /*10040*/  VIMNMX R5, RZ, R5, !PT ;  /* 0x00000005ff057248 */ /* 0x000fe20007fe0100 */
[----:B--2---:R-:W-:-:S04]  /*10050*/  @P1 IMAD.IADD R2, R6, 0x1, -R0 ;  /* 0x0000000106021824 */ /* 0x004fc800078e0a00 */
[----:B------:R-:W-:-:S04]  /*10060*/  IMAD.IADD R4, R10, 0x1, R2 ;  /* 0x000000010a047824 */ /* 0x000fc800078e0202 */
[----:B------:R-:W-:Y:S01]  /*10070*/  VIADD R0, R4, 0x3f ;  /* 0x0000003f04007836 */ /* 0x000fe20000000000 */
[----:B------:R1:W-:Y:S04]  /*10080*/  STL [R1+0x4c], R4 ;  /* 0x00004c0401007387 */ /* 0x0003e80000100800 */
[----:B-1----:R-:W-:-:S04]  /*10090*/  SHF.R.S32.HI R4, RZ, 0x1f, R0 ;  /* 0x0000001fff047819 */ /* 0x002fc80000011400 */
[----:B------:R-:W-:-:S04]  /*100a0*/  LEA.HI R0, R4, R0, RZ, 0x6 ;  /* 0x0000000004007211 */ /* 0x000fc800078f30ff */
[----:B------:R-:W-:Y:S02]  /*100b0*/  LOP3.LUT R4, R0, 0xffffffc0, RZ, 0xc0, !PT ;  /* 0xffffffc000047812 */ /* 0x000fe400078ec0ff */
[----:B------:R-:W-:Y:S02]  /*100c0*/  SHF.R.S32.HI R0, RZ, 0x6, R0 ;  /* 0x00000006ff007819 */ /* 0x000fe40000011400 */
[----:B------:R-:W-:-:S03]  /*100d0*/  VIADDMNMX R2, R4, -R10, R2, PT ;  /* 0x8000000a04027246 */ /* 0x000fc60003800102 */
[----:B------:R1:W-:Y:S01]  /*100e0*/  STL [R1+0x30], R0 ;  /* 0x0000300001007387 */ /* 0x0003e20000100800 */
[----:B------:R-:W-:-:S13]  /*100f0*/  ISETP.GT.AND P0, PT, R2, R5, PT ;  /* 0x000000050200720c */ /* 0x000fda0003f04270 */
[----:B------:R-:W-:Y:S01]  /*10100*/  @P0 VIADD R4, R2, 0x3f ;  /* 0x0000003f02040836 */ /* 0x000fe20000000000 */
[----:B------:R-:W-:-:S04]  /*10110*/  SHF.R.U32.HI R2, RZ, 0x6, R5 ;  /* 0x00000006ff027819 */ /* 0x000fc80000011605 */
[----:B------:R-:W-:Y:S01]  /*10120*/  @P0 SHF.R.S32.HI R5, RZ, 0x1f, R4 ;  /* 0x0000001fff050819 */ /* 0x000fe20000011404 */
[----:B------:R-:W-:-:S03]  /*10130*/  IMAD.MOV.U32 R8, RZ, RZ, R2 ;  /* 0x000000ffff087224 */ /* 0x000fc600078e0002 */
[----:B------:R-:W-:-:S04]  /*10140*/  @P0 LEA.HI R4, R5, R4, RZ, 0x6 ;  /* 0x0000000405040211 */ /* 0x000fc800078f30ff */
[----:B------:R-:W-:Y:S02]  /*10150*/  @P0 SHF.R.S32.HI R8, RZ, 0x6, R4 ;  /* 0x00000006ff080819 */ /* 0x000fe40000011404 */
[----:B------:R-:W-:Y:S02]  /*10160*/  PLOP3.LUT P0, PT, PT, PT, PT, 0x80, 0x0 ;  /* 0x000000000000781c */ /* 0x000fe40003f0f070 */
[----:B------:R-:W-:-:S13]  /*10170*/  ISETP.GT.AND P2, PT, R8, R2, PT ;  /* 0x000000020800720c */ /* 0x000fda0003f44270 */
[----:B-1----:R-:W-:Y:S05]  /*10180*/  @!P2 BRA `(.L_x_3984) ;  /* 0x0000001800c0a947 */ /* 0x002fea0003800000 */
[----:B------:R-:W-:Y:S01]  /*10190*/  UMOV UR4, 0xffffffff ;  /* 0xffffffff00047882 */ /* 0x000fe20000000000 */
[----:B------:R-:W-:Y:S02]  /*101a0*/  SEL R0, R13, RZ, !P1 ;  /* 0x000000ff0d007207 */ /* 0x000fe40004800000 */
[----:B------:R-:W-:Y:S05]  /*101b0*/  BRA.DIV UR4, `(.L_x_3985) ;  /* 0x0000007e04e47947 */ /* 0x000fea000b800000 */
[----:B------:R-:W1:Y:S02]  /*101c0*/  S2R R4, SR_TID.X ;  /* 0x0000000000047919 */ /* 0x000e640000002100 */
[----:B-1----:R-:W-:-:S04]  /*101d0*/  SHF.R.U32.HI R4, RZ, 0x5, R4 ;  /* 0x00000005ff047819 */ /* 0x002fc80000011604 */
[----:B------:R-:W-:-:S05]  /*101e0*/  LOP3.LUT R4, R4, 0x3, RZ, 0xc0, !PT ;  /* 0x0000000304047812 */ /* 0x000fca00078ec0ff */
[----:B------:R1:W2:Y:S02]  /*101f0*/  SHFL.IDX PT, R14, R4, RZ, 0x1f ;  /* 0x00001fff040e7589 */ /* 0x0002a400000e0000 */
.L_x_4175:
[----:B--2---:R-:W-:Y:S02]  /*10200*/  ISETP.NE.AND P0, PT, R14, RZ, PT ;  /* 0x000000ff0e00720c */ /* 0x004fe40003f05270 */
[----:B------:R-:W-:-:S11]  /*10210*/  PLOP3.LUT P6, PT, PT, PT, PT, 0x8, 0x0 ;  /* 0x000000000000781c */ /* 0x000fd60003fce170 */
[----:B------:R-:W-:Y:S05]  /*10220*/  @P0 BRA `(.L_x_3986) ;  /* 0x00000000000c0947 */ /* 0x000fea0003800000 */
[----:B------:R-:W-:-:S03]  /*10230*/  UMOV UR4, 0xffffffff ;  /* 0xffffffff00047882 */ /* 0x000fc60000000000 */
[----:B------:R-:W-:Y:S05]  /*10240*/  BRA.DIV UR4, `(.L_x_3987) ;  /* 0x0000007e04f47947 */ /* 0x000fea000b800000 */
[----:B------:R-:W-:-:S13]  /*10250*/  ELECT P6, URZ, PT ;  /* 0x00000000003f782f */ /* 0x000fda00038c0000 */
.L_x_3986:
        /* <DEDUP_REMOVED lines=10> */
.L_x_4178:
[----:B------:R-:W-:Y:S05]  /*10300*/  BSYNC B1 ;  /* 0x0000000000017941 */ /* 0x000fea0003800000 */
.L_x_3988:
[----:B------:R-:W-:Y:S04]  /*10310*/  BSSY B1, `(.L_x_3990) ;  /* 0x00000bf000017945 */ /* 0x000fe80003800000 */
[----:B------:R-:W-:Y:S05]  /*10320*/  @!P6 BRA `(.L_x_3991) ;  /* 0x0000000800f4e947 */ /* 0x000fea0003800000 */
[----:B-1----:R-:W2:Y:S04]  /*10330*/  LDL R5, [R1+0x4] ;  /* 0x0000040001057983 */ /* 0x002ea80000100800 */
[----:B------:R-:W3:Y:S01]  /*10340*/  LDL R7, [R1+0x18] ;  /* 0x0000180001077983 */ /* 0x000ee20000100800 */
[----:B------:R-:W1:Y:S01]  /*10350*/  S2R R6, SR_TID.X ;  /* 0x0000000000067919 */ /* 0x000e620000002100 */
[----:B--2---:R-:W-:Y:S02]  /*10360*/  IMAD.MOV.U32 R9, RZ, RZ, R5 ;  /* 0x000000ffff097224 */ /* 0x004fe400078e0005 */
[----:B------:R-:W2:Y:S01]  /*10370*/  LDL R5, [R1+0xc] ;  /* 0x00000c0001057983 */ /* 0x000ea20000100800 */
[----:B-1----:R-:W-:Y:S01]  /*10380*/  LOP3.LUT R6, R6, 0x7f, RZ, 0xc0, !PT ;  /* 0x0000007f06067812 */ /* 0x002fe200078ec0ff */
[----:B------:R-:W-:Y:S03]  /*10390*/  BSSY B2, `(.L_x_3992) ;  /* 0x0000006000027945 */ /* 0x000fe60003800000 */
[----:B------:R-:W-:Y:S01]  /*103a0*/  ISETP.NE.AND P1, PT, R6, RZ, PT ;  /* 0x000000ff0600720c */ /* 0x000fe20003f25270 */
[----:B--2---:R-:W-:Y:S01]  /*103b0*/  IMAD R5, R5, 0x8, R9 ;  /* 0x0000000805057824 */ /* 0x004fe200078e0209 */
[----:B---3--:R-:W-:-:S04]  /*103c0*/  SHF.L.U32 R9, R7, 0x1f, RZ ;  /* 0x0000001f07097819 */ /* 0x008fc800000006ff */
[----:B------:R-:W1:Y:S02]  /*103d0*/  SYNCS.PHASECHK.TRANS64.TRYWAIT P0, [R5+URZ+0x28ca0], R9 ;  /* 0x028ca009050075a7 */ /* 0x000e64000800017f */
[----:B-1----:R-:W-:Y:S05]  /*103e0*/  @!P0 BRA `(.L_x_3993) ;  /* 0x0000007c00c48947 */ /* 0x002fea0003800000 */
.L_x_4179:
[----:B------:R-:W-:Y:S05]  /*103f0*/  BSYNC B2 ;  /* 0x0000000000027941 */ /* 0x000fea0003800000 */
.L_x_3992:
        /* <DEDUP_REMOVED lines=9> */
.L_x_3995:
[----:B------:R-:W-:Y:S05]  /*10490*/  BSYNC B2 ;  /* 0x0000000000027941 */ /* 0x000fea0003800000 */
.L_x_3994:
[----:B------:R-:W2:Y:S04]  /*104a0*/  LDL R7, [R1+0x4] ;  /* 0x0000040001077983 */ /* 0x000ea80000100800 */
[----:B------:R-:W2:Y:S01]  /*104b0*/  LDL R6, [R1+0xc] ;  /* 0x00000c0001067983 */ /* 0x000ea20000100800 */
        /* <DEDUP_REMOVED lines=12> */
.L_x_3996:
        /* <DEDUP_REMOVED lines=13> */
.L_x_4180:
[----:B------:R-:W-:Y:S05]  /*10650*/  BSYNC B2 ;  /* 0x0000000000027941 */ /* 0x000fea0003800000 */
.L_x_3997:
[----:B------:R-:W-:Y:S01]  /*10660*/  BSSY B2, `(.L_x_3999) ;  /* 0x000000b000027945 */ /* 0x000fe20003800000 */
[----:B------:R-:W-:Y:S02]  /*10670*/  IMAD.MOV.U32 R10, RZ, RZ, 0x0 ;  /* 0x00000000ff0a7424 */ /* 0x000fe400078e00ff */
[----:B0-----:R-:W-:Y:S01]  /*10680*/  IMAD.MOV.U32 R11, RZ, RZ, 0x12f00000 ;  /* 0x12f00000ff0b7424 */ /* 0x001fe200078e00ff */
        /* <DEDUP_REMOVED lines=8> */
.L_x_4000:
[----:B------:R-:W-:Y:S05]  /*10710*/  BSYNC B2 ;  /* 0x0000000000027941 */ /* 0x000fea0003800000 */
.L_x_3999:
[----:B------:R-:W3:Y:S04]  /*10720*/  LDL R7, [R1+0x4] ;  /* 0x0000040001077983 */ /* 0x000ee80000100800 */
[----:B------:R-:W3:Y:S01]  /*10730*/  LDL R6, [R1+0xc] ;  /* 0x00000c0001067983 */ /* 0x000ee20000100800 */
        /* <DEDUP_REMOVED lines=9> */
.L_x_4001:
        /* <DEDUP_REMOVED lines=15> */
.L_x_4002:
        /* <DEDUP_REMOVED lines=15> */
.L_x_4003:
        /* <DEDUP_REMOVED lines=15> */
.L_x_4004:
        /* <DEDUP_REMOVED lines=15> */
.L_x_4005:
        /* <DEDUP_REMOVED lines=15> */
.L_x_4006:
        /* <DEDUP_REMOVED lines=15> */
.L_x_4007:
        /* <DEDUP_REMOVED lines=15> */
.L_x_4008:
        /* <DEDUP_REMOVED lines=10> */
.L_x_3991:
[----:B------:R-:W-:Y:S05]  /*10f00*/  BSYNC B1 ;  /* 0x0000000000017941 */ /* 0x000fea0003800000 */
.L_x_3990:
[----:B------:R-:W2:Y:S04]  /*10f10*/  LDL.LU R9, [R1+0xc] ;  /* 0x00000c0001097983 */ /* 0x000ea80000300800 */
[----:B------:R-:W3:Y:S01]  /*10f20*/  LDL.LU R7, [R1+0x18] ;  /* 0x0000180001077983 */ /* 0x000ee20000300800 */
[----:B-1----:R-:W-:Y:S01]  /*10f30*/  VIADD R4, R8, 0xfffffffe ;  /* 0xfffffffe08047836 */ /* 0x002fe20000000000 */
[----:B------:R-:W-:-:S04]  /*10f40*/  PLOP3.LUT P0, PT, PT, PT, PT, 0x8, 0x0 ;  /* 0x000000000000781c */ /* 0x000fc80003f0e170 */
[----:B------:R-:W-:Y:S01]  /*10f50*/  ISETP.GE.AND P2, PT, R4, R2, PT ;  /* 0x000000020400720c */ /* 0x000fe20003f46270 */
[----:B--2---:R-:W-:-:S05]  /*10f60*/  VIADD R5, R9, 0x1 ;  /* 0x0000000109057836 */ /* 0x004fca0000000000 */
[----:B------:R-:W-:-:S04]  /*10f70*/  ISETP.NE.AND P1, PT, R5, 0x2, PT ;  /* 0x000000020500780c */ /* 0x000fc80003f25270 */
[----:B------:R-:W-:Y:S02]  /*10f80*/  SEL R6, RZ, 0x1, P1 ;  /* 0x00000001ff067807 */ /* 0x000fe40000800000 */
[----:B------:R-:W-:Y:S02]  /*10f90*/  SEL R5, R5, RZ, P1 ;  /* 0x000000ff05057207 */ /* 0x000fe40000800000 */
[----:B---3--:R-:W-:-:S03]  /*10fa0*/  LOP3.LUT R7, R7, R6, RZ, 0x3c, !PT ;  /* 0x0000000607077212 */ /* 0x008fc600078e3cff */
[----:B------:R1:W-:Y:S04]  /*10fb0*/  STL [R1+0xc], R5 ;  /* 0x00000c0501007387 */ /* 0x0003e80000100800 */
[----:B------:R1:W-:Y:S01]  /*10fc0*/  STL [R1+0x18], R7 ;  /* 0x0000180701007387 */ /* 0x0003e20000100800 */
[----:B------:R-:W-:Y:S05]  /*10fd0*/  @!P2 BRA `(.L_x_3984) ;  /* 0x0000000c002ca947 */ /* 0x000fea0003800000 */
.L_x_4028:
[----:B------:R-:W-:Y:S05]  /*10fe0*/  YIELD ;  /* 0x0000000000007946 */ /* 0x000fea0003800000 */
[----:B------:R-:W-:Y:S04]  /*10ff0*/  BSSY B1, `(.L_x_4009) ;  /* 0x00000bd000017945 */ /* 0x000fe80003800000 */
[----:B--2---:R-:W-:Y:S05]  /*11000*/  @!P6 BRA `(.L_x_4010) ;  /* 0x0000000800ece947 */ /* 0x004fea0003800000 */
[----:B------:R-:W2:Y:S04]  /*11010*/  LDL R8, [R1+0x4] ;  /* 0x0000040001087983 */ /* 0x000ea80000100800 */
[----:B-1----:R-:W2:Y:S04]  /*11020*/  LDL R5, [R1+0xc] ;  /* 0x00000c0001057983 */ /* 0x002ea80000100800 */
[----:B------:R-:W3:Y:S01]  /*11030*/  LDL R6, [R1+0x18] ;  /* 0x0000180001067983 */ /* 0x000ee20000100800 */
[----:B------:R-:W1:Y:S01]  /*11040*/  S2R R7, SR_TID.X ;  /* 0x0000000000077919 */ /* 0x000e620000002100 */
[----:B------:R-:W-:Y:S01]  /*11050*/  BSSY B2, `(.L_x_4011) ;  /* 0x0000007000027945 */ /* 0x000fe20003800000 */
[----:B-1----:R-:W-:-:S04]  /*11060*/  LOP3.LUT R7, R7, 0x7f, RZ, 0xc0, !PT ;  /* 0x0000007f07077812 */ /* 0x002fc800078ec0ff */
[----:B------:R-:W-:Y:S01]  /*11070*/  ISETP.NE.AND P2, PT, R7, RZ, PT ;  /* 0x000000ff0700720c */ /* 0x000fe20003f45270 */
[----:B--2---:R-:W-:Y:S01]  /*11080*/  IMAD R5, R5, 0x8, R8 ;  /* 0x0000000805057824 */ /* 0x004fe200078e0208 */
[----:B---3--:R-:W-:-:S04]  /*11090*/  SHF.L.U32 R6, R6, 0x1f, RZ ;  /* 0x0000001f06067819 */ /* 0x008fc800000006ff */
[----:B------:R-:W1:Y:S02]  /*110a0*/  SYNCS.PHASECHK.TRANS64.TRYWAIT P1, [R5+URZ+0x28ca0], R6 ;  /* 0x028ca006050075a7 */ /* 0x000e64000802017f */
[----:B-1----:R-:W-:Y:S05]  /*110b0*/  @!P1 BRA `(.L_x_4012) ;  /* 0x0000007000b89947 */ /* 0x002fea0003800000 */
.L_x_4181:
[----:B------:R-:W-:Y:S05]  /*110c0*/  BSYNC B2 ;  /* 0x0000000000027941 */ /* 0x000fea0003800000 */
.L_x_4011:
        /* <DEDUP_REMOVED lines=9> */
.L_x_4014:
[----:B------:R-:W-:Y:S05]  /*11160*/  BSYNC B2 ;  /* 0x0000000000027941 */ /* 0x000fea0003800000 */
.L_x_4013:
[----:B------:R-:W2:Y:S04]  /*11170*/  LDL R8, [R1+0x4] ;  /* 0x0000040001087983 */ /* 0x000ea80000100800 */
[----:B------:R-:W2:Y:S01]  /*11180*/  LDL R7, [R1+0xc] ;  /* 0x00000c0001077983 */ /* 0x000ea20000100800 */
        /* <DEDUP_REMOVED lines=9> */
[----:B------:R-:W-:Y:S02]  /*11220*/  IMAD R8, R4, 0x40, R3 ;  /* 0x0000004004087824 */ /* 0x000fe400078e0203 */
[----:B------:R-:W-:-:S08]  /*11230*/  VIADD R7, R7, 0x22400 ;  /* 0x0002240007077836 */ /* 0x000fd00000000000 */
.L_x_4015:
        /* <DEDUP_REMOVED lines=13> */
.L_x_4182:
[----:B------:R-:W-:Y:S05]  /*11310*/  BSYNC B2 ;  /* 0x0000000000027941 */ /* 0x000fea0003800000 */
.L_x_4016:
[----:B------:R-:W-:Y:S01]  /*11320*/  BSSY B2, `(.L_x_4018) ;  /* 0x000000b000027945 */ /* 0x000fe20003800000 */
[----:B------:R-:W-:Y:S02]  /*11330*/  IMAD.MOV.U32 R10, RZ, RZ, 0x0 ;  /* 0x00000000ff0a7424 */ /* 0x000fe400078e00ff */
[----:B0-----:R-:W-:Y:S01]  /*11340*/  IMAD.MOV.U32 R11, RZ, RZ, 0x12f00000 ;  /* 0x12f00000ff0b7424 */ /* 0x001fe200078e00ff */
[----:B------:R-:W-:Y:S06]  /*11350*/  @P2 BRA `(.L_x_4019) ;  /* 0x00000000001c2947 */ /* 0x000fec0003800000 */
[----:B------:R-:W0:Y:S01]  /*11360*/  S2R R7, SR_TID.X ;  /* 0x0000000000077919 */ /* 0x000e220000002100 */
[----:B-12---:R-:W-:-:S04]  /*11370*/  IMAD.MOV.U32 R6, RZ, RZ, 0x10000 ;  /* 0x00010000ff067424 */ /* 0x006fc800078e00ff */
[----:B------:R3:W-:Y:S01]  /*11380*/  SYNCS.ARRIVE.TRANS64 RZ, [R5+URZ+0x28cb0], R6 ;  /* 0x028cb00605ff79a7 */ /* 0x0007e2000800003f */
[----:B0-----:R-:W-:-:S04]  /*11390*/  LOP3.LUT R7, R7, 0x1f, RZ, 0xc0, !PT ;  /* 0x0000001f07077812 */ /* 0x001fc800078ec0ff */
[----:B------:R-:W-:-:S13]  /*113a0*/  ISETP.NE.AND P1, PT, R7, RZ, PT ;  /* 0x000000ff0700720c */ /* 0x000fda0003f25270 */
[----:B---3--:R-:W-:Y:S05]  /*113b0*/  @!P1 BRA `(.L_x_4019) ;  /* 0x0000000000049947 */ /* 0x008fea0003800000 */
[----:B------:R-:W-:Y:S01]  /*113c0*/  BPT.TRAP 0x1 ;  /* 0x000000040000795c */ /* 0x000fe20000300000 */
.L_x_4019:
[----:B------:R-:W-:Y:S05]  /*113d0*/  BSYNC B2 ;  /* 0x0000000000027941 */ /* 0x000fea0003800000 */
.L_x_4018:
[----:B------:R-:W3:Y:S04]  /*113e0*/  LDL R7, [R1+0x4] ;  /* 0x0000040001077983 */ /* 0x000ee80000100800 */
[----:B-12---:R-:W3:Y:S01]  /*113f0*/  LDL R6, [R1+0xc] ;  /* 0x00000c0001067983 */ /* 0x006ee20000100800 */
[----:B------:R-:W-:Y:S01]  /*11400*/  R2UR UR10, R12 ;  /* 0x000000000c0a72ca */ /* 0x000fe200000e0000 */
[----:B------:R-:W-:Y:S01]  /*11410*/  UIADD3 UR4, UP0, UR38, 0x670, URZ ;  /* 0x0000067026047890 */ /* 0x000fe2000ff1e03f */
[----:B------:R-:W-:Y:S01]  /*11420*/  R2UR UR6, R10 ;  /* 0x000000000a0672ca */ /* 0x000fe200000e0000 */
[----:B------:R-:W-:Y:S01]  /*11430*/  VIADD R5, R5, 0x28cb0 ;  /* 0x00028cb005057836 */ /* 0x000fe20000000000 */
[----:B------:R-:W-:Y:S01]  /*11440*/  R2UR UR7, R11 ;  /* 0x000000000b0772ca */ /* 0x000fe200000e0000 */
[----:B------:R-:W-:Y:S01]  /*11450*/  UIADD3.X UR5, URZ, UR39, URZ, UP0, !UPT ;  /* 0x000000273f057290 */ /* 0x000fe200087fe43f */
[----:B------:R-:W-:Y:S01]  /*11460*/  PLOP3.LUT P1, PT, PT, PT, PT, 0x80, 0x0 ;  /* 0x000000000000781c */ /* 0x000fe20003f2f070 */
[----:B---3--:R-:W-:-:S04]  /*11470*/  IMAD R6, R6, 0x10000, R7 ;  /* 0x0001000006067824 */ /* 0x008fc800078e0207 */
[----:B------:R-:W-:-:S08]  /*11480*/  VIADD R7, R6, 0x400 ;  /* 0x0000040006077836 */ /* 0x000fd00000000000 */
.L_x_4020:
        /* <DEDUP_REMOVED lines=15> */
.L_x_4021:
        /* <DEDUP_REMOVED lines=15> */
.L_x_4022:
        /* <DEDUP_REMOVED lines=15> */
.L_x_4023:
        /* <DEDUP_REMOVED lines=15> */
.L_x_4024:
        /* <DEDUP_REMOVED lines=15> */
.L_x_4025:
        /* <DEDUP_REMOVED lines=15> */
.L_x_4026:
        /* <DEDUP_REMOVED lines=15> */
.L_x_4027:
        /* <DEDUP_REMOVED lines=10> */
.L_x_4010:
[----:B------:R-:W-:Y:S05]  /*11bc0*/  BSYNC B1 ;  /* 0x0000000000017941 */ /* 0x000fea0003800000 */
.L_x_4009:
[----:B------:R-:W2:Y:S04]  /*11bd0*/  LDL.LU R9, [R1+0xc] ;  /* 0x00000c0001097983 */ /* 0x000ea80000300800 */
[----:B-1----:R-:W3:Y:S01]  /*11be0*/  LDL.LU R7, [R1+0x18] ;  /* 0x0000180001077983 */ /* 0x002ee20000300800 */
[C---:B------:R-:W-:Y:S01]  /*11bf0*/  ISETP.GT.AND P2, PT, R4.reuse, R2, PT ;  /* 0x000000020400720c */ /* 0x040fe20003f44270 */
[----:B------:R-:W-:Y:S02]  /*11c00*/  VIADD R4, R4, 0xffffffff ;  /* 0xffffffff04047836 */ /* 0x000fe40000000000 */
[----:B--2---:R-:W-:-:S05]  /*11c10*/  VIADD R5, R9, 0x1 ;  /* 0x0000000109057836 */ /* 0x004fca0000000000 */
[----:B------:R-:W-:-:S04]  /*11c20*/  ISETP.NE.AND P1, PT, R5, 0x2, PT ;  /* 0x000000020500780c */ /* 0x000fc80003f25270 */
[----:B------:R-:W-:Y:S02]  /*11c30*/  SEL R6, RZ, 0x1, P1 ;  /* 0x00000001ff067807 */ /* 0x000fe40000800000 */
[----:B------:R-:W-:Y:S02]  /*11c40*/  SEL R5, R5, RZ, P1 ;  /* 0x000000ff05057207 */ /* 0x000fe40000800000 */
[----:B---3--:R-:W-:-:S05]  /*11c50*/  LOP3.LUT R7, R7, R6, RZ, 0x3c, !PT ;  /* 0x0000000607077212 */ /* 0x008fca00078e3cff */
[----:B------:R2:W-:Y:S04]  /*11c60*/  STL [R1+0x18], R7 ;  /* 0x0000180701007387 */ /* 0x0005e80000100800 */
[----:B------:R2:W-:Y:S01]  /*11c70*/  STL [R1+0xc], R5 ;  /* 0x00000c0501007387 */ /* 0x0005e20000100800 */
[----:B------:R-:W-:Y:S05]  /*11c80*/  @P2 BRA `(.L_x_4028) ;  /* 0xfffffff000d42947 */ /* 0x000fea000383ffff */
.L_x_3984:
[----:B------:R-:W-:Y:S05]  /*11c90*/  BSYNC B0 ;  /* 0x0000000000007941 */ /* 0x000fea0003800000 */
.L_x_3983:
[----:B-12---:R-:W2:Y:S01]  /*11ca0*/  LDL R5, [R1+0x4c] ;  /* 0x00004c0001057983 */ /* 0x006ea20000100800 */
[----:B------:R-:W-:Y:S05]  /*11cb0*/  @!P0 WARPSYNC.ALL ;  /* 0x0000000000008948 */ /* 0x000fea0003800000 */
[----:B------:R-:W-:Y:S06]  /*11cc0*/  @!P0 BAR.SYNC.DEFER_BLOCKING 0xc, 0x180 ;  /* 0x0306000000008b1d */ /* 0x000fec0000010000 */
[----:B------:R-:W-:Y:S01]  /*11cd0*/  BSSY B7, `(.L_x_4029) ;  /* 0x00004f2000077945 */ /* 0x000fe20003800000 */
[----:B--2---:R-:W-:-:S13]  /*11ce0*/  ISETP.GT.AND P0, PT, R5, RZ, PT ;  /* 0x000000ff0500720c */ /* 0x004fda0003f04270 */
[----:B------:R-:W-:Y:S05]  /*11cf0*/  @P0 BRA `(.L_x_4030) ;  /* 0x0000000000440947 */ /* 0x000fea0003800000 */
        /* <DEDUP_REMOVED lines=17> */
.L_x_4030:
        /* <DEDUP_REMOVED lines=21> */
.L_x_4033:
[----:B------:R-:W-:Y:S05]  /*11f60*/  BSYNC B6 ;  /* 0x0000000000067941 */ /* 0x000fea0003800000 */
.L_x_4032:
        /* <DEDUP_REMOVED lines=21> */
.L_x_4036:
        /* <DEDUP_REMOVED lines=16> */
.L_x_4035:
[----:B------:R-:W-:Y:S05]  /*121c0*/  BSYNC B6 ;  /* 0x0000000000067941 */ /* 0x000fea0003800000 */
.L_x_4034:
        /* <DEDUP_REMOVED lines=26> */
.L_x_4185:
        /* <DEDUP_REMOVED lines=11> */
.L_x_4188:
        /* <DEDUP_REMOVED lines=25> */
.L_x_4040:
[----:B------:R-:W3:Y:S04]  /*125b0*/  LDL R7, [R1+0x4] ;  /* 0x0000040001077983 */ /* 0x000ee80000100800 */
[----:B-12---:R-:W3:Y:S04]  /*125c0*/  LDL R0, [R1+0x8] ;  /* 0x0000080001007983 */ /* 0x006ee80000100800 */
[----:B------:R-:W2:Y:S01]  /*125d0*/  LDL R2, [R1+0x14] ;  /* 0x0000140001027983 */ /* 0x000ea20000100800 */
[----:B---3--:R-:W-:Y:S01]  /*125e0*/  IMAD R0, R0, 0x8, R7 ;  /* 0x0000000800007824 */ /* 0x008fe200078e0207 */
[----:B--2---:R-:W-:-:S04]  /*125f0*/  SHF.L.U32 R2, R2, 0x1f, RZ ;  /* 0x0000001f02027819 */ /* 0x004fc800000006ff */
[----:B------:R-:W1:Y:S02]  /*12600*/  SYNCS.PHASECHK.TRANS64.TRYWAIT P0, [R0+URZ+0x28c40], R2 ;  /* 0x028c4002000075a7 */ /* 0x000e64000800017f */
[----:B-1----:R-:W-:Y:S05]  /*12610*/  @!P0 BRA `(.L_x_4041) ;  /* 0x0000005c00dc8947 */ /* 0x002fea0003800000 */
.L_x_4189:
        /* <DEDUP_REMOVED lines=11> */
.L_x_4042:
[----:B------:R-:W2:Y:S04]  /*126d0*/  LDL R6, [R1+0x4] ;  /* 0x0000040001067983 */ /* 0x000ea80000100800 */
[----:B------:R-:W2:Y:S04]  /*126e0*/  LDL R5, [R1+0x8] ;  /* 0x0000080001057983 */ /* 0x000ea80000100800 */
[----:B------:R-:W3:Y:S04]  /*126f0*/  LDL R7, [R1+0x58] ;  /* 0x0000580001077983 */ /* 0x000ee80000100800 */
[----:B------:R-:W4:Y:S04]  /*12700*/  LDL R4, [R1+0x24] ;  /* 0x0000240001047983 */ /* 0x000f280000100800 */
[----:B------:R-:W5:Y:S04]  /*12710*/  LDL R3, [R1] ;  /* 0x0000000001037983 */ /* 0x000f680000100800 */
[----:B-1----:R-:W5:Y:S01]  /*12720*/  LDL.LU R2, [R1+0x1c] ;  /* 0x00001c0001027983 */ /* 0x002f620000300800 */
[----:B------:R-:W-:-:S02]  /*12730*/  R2UR UR9, R0 ;  /* 0x00000000000972ca */ /* 0x000fc400000e0000 */
[----:B------:R-:W-:Y:S01]  /*12740*/  PLOP3.LUT P0, PT, PT, PT, PT, 0x80, 0x0 ;  /* 0x000000000000781c */ /* 0x000fe20003f0f070 */
[----:B------:R-:W-:Y:S01]  /*12750*/  UIADD3 UR6, UP0, UR38, 0x370, URZ ;  /* 0x0000037026067890 */ /* 0x000fe2000ff1e03f */
[----:B------:R-:W-:-:S03]  /*12760*/  R2UR UR12, R18 ;  /* 0x00000000120c72ca */ /* 0x000fc600000e0000 */
[----:B------:R-:W-:-:S06]  /*12770*/  UIADD3.X UR7, URZ, UR39, URZ, UP0, !UPT ;  /* 0x000000273f077290 */ /* 0x000fcc00087fe43f */
[----:B------:R-:W-:Y:S01]  /*12780*/  UIADD3 UR9, UR9, 0x28c30, URZ ;  /* 0x00028c3009097890 */ /* 0x000fe2000fffe03f */
[----:B------:R-:W-:Y:S01]  /*12790*/  UMOV UR5, 0x14f00000 ;  /* 0x14f0000000057882 */ /* 0x000fe20000000000 */
[----:B------:R-:W-:Y:S01]  /*127a0*/  UMOV UR10, URZ ;  /* 0x0000003f000a7c82 */ /* 0x000fe20008000000 */
[----:B--2---:R-:W-:Y:S01]  /*127b0*/  IMAD R0, R5, 0x2000, R6 ;  /* 0x0000200005007824 */ /* 0x004fe200078e0206 */
[----:B---3--:R-:W-:-:S04]  /*127c0*/  R2UR UR11, R7 ;  /* 0x00000000070b72ca */ /* 0x008fc800000e0000 */
[----:B------:R-:W-:Y:S02]  /*127d0*/  R2UR UR8, R0 ;  /* 0x00000000000872ca */ /* 0x000fe400000e0000 */
[----:B----4-:R-:W-:Y:S02]  /*127e0*/  R2UR UR4, R4 ;  /* 0x00000000040472ca */ /* 0x010fe400000e0000 */
[----:B-----5:R-:W-:Y:S02]  /*127f0*/  R2UR UR13, R3 ;  /* 0x00000000030d72ca */ /* 0x020fe400000e0000 */
[----:B------:R-:W-:-:S07]  /*12800*/  LOP3.LUT R2, R2, 0xfffffffe, RZ, 0xc0, !PT ;  /* 0xfffffffe02027812 */ /* 0x000fce00078ec0ff */
[----:B------:R-:W-:Y:S02]  /*12810*/  UIADD3 UR8, UR8, 0x22400, URZ ;  /* 0x0002240008087890 */ /* 0x000fe4000fffe03f */
[----:B------:R-:W-:Y:S01]  /*12820*/  ULEA UR11, UR11, UR4, 0x6 ;  /* 0x000000040b0b7291 */ /* 0x000fe2000f8e303f */
[----:B------:R-:W-:Y:S02]  /*12830*/  @P0 LOP3.LUT R2, R2, 0x1, RZ, 0xfc, !PT ;  /* 0x0000000102020812 */ /* 0x000fe400078efcff */
[----:B------:R-:W-:-:S03]  /*12840*/  UMOV UR4, 0x0 ;  /* 0x0000000000047882 */ /* 0x000fc60000000000 */
[----:B------:R2:W-:Y:S03]  /*12850*/  STL [R1+0x1c], R2 ;  /* 0x00001c0201007387 */ /* 0x0005e60000100800 */
[----:B------:R2:W-:Y:S01]  /*12860*/  UTMALDG.4D [UR8], [UR6], desc[UR4] ;  /* 0x00000408060075b4 */ /* 0x0005e20008019000 */
[----:B------:R-:W-:Y:S02]  /*12870*/  NOP ;  /* 0x0000000000007918 */ /* 0x000fe40000000000 */
.L_x_4038:
[----:B--2---:R-:W2:Y:S04]  /*12880*/  LDL R2, [R1+0x4] ;  /* 0x0000040001027983 */ /* 0x004ea80000100800 */
        /* <DEDUP_REMOVED lines=42> */
.L_x_4044:
[----:B------:R-:W-:Y:S05]  /*12b30*/  BSYNC B6 ;  /* 0x0000000000067941 */ /* 0x000fea0003800000 */
.L_x_4043:
        /* <DEDUP_REMOVED lines=91> */
.L_x_4198:
        /* <DEDUP_REMOVED lines=11> */
.L_x_4046:
        /* <DEDUP_REMOVED lines=19> */
.L_x_4199:
[----:B------:R-:W-:Y:S05]  /*132d0*/  BSYNC B0 ;  /* 0x0000000000007941 */ /* 0x000fea0003800000 */
.L_x_4047:
[----:B0-----:R-:W2:Y:S01]  /*132e0*/  LDL R2, [R1+0x1c] ;  /* 0x00001c0001027983 */ /* 0x001ea20000100800 */
[----:B------:R-:W-:Y:S01]  /*132f0*/  BSSY B0, `(.L_x_4049) ;  /* 0x00000a3000007945 */ /* 0x000fe20003800000 */
[----:B--2---:R-:W-:-:S13]  /*13300*/  LOP3.LUT P0, RZ, R2, 0x1, RZ, 0xc0, !PT ;  /* 0x0000000102ff7812 */ /* 0x004fda000780c0ff */
        /* <DEDUP_REMOVED lines=13> */
.L_x_4200:
[----:B------:R-:W-:Y:S05]  /*133e0*/  BSYNC B1 ;  /* 0x0000000000017941 */ /* 0x000fea0003800000 */
.L_x_4051:
        /* <DEDUP_REMOVED lines=9> */
.L_x_4054:
[----:B------:R-:W-:Y:S05]  /*13480*/  BSYNC B1 ;  /* 0x0000000000017941 */ /* 0x000fea0003800000 */
.L_x_4053:
        /* <DEDUP_REMOVED lines=14> */
.L_x_4055:
        /* <DEDUP_REMOVED lines=16> */
.L_x_4056:
        /* <DEDUP_REMOVED lines=16> */
.L_x_4057:
        /* <DEDUP_REMOVED lines=16> */
.L_x_4058:
        /* <DEDUP_REMOVED lines=16> */
.L_x_4059:
        /* <DEDUP_REMOVED lines=16> */
.L_x_4060:
        /* <DEDUP_REMOVED lines=16> */
.L_x_4061:
        /* <DEDUP_REMOVED lines=16> */
.L_x_4062:
        /* <DEDUP_REMOVED lines=11> */
.L_x_4050:
[----:B------:R-:W-:Y:S05]  /*13d20*/  BSYNC B0 ;  /* 0x0000000000007941 */ /* 0x000fea0003800000 */
.L_x_4049:
        /* <DEDUP_REMOVED lines=18> */
[----:B--2---:R-:W-:Y:S01]  /*13e50*/  LOP3.LUT P2, RZ, R5, 0x1, RZ, 0xc0, !PT ;  /* 0x0000000105ff7812 */ /* 0x004fe2000784c0ff */
        /* <DEDUP_REMOVED lines=32> */
.L_x_4069:
        /* <DEDUP_REMOVED lines=9> */
.L_x_4201:
[----:B------:R-:W-:Y:S05]  /*140f0*/  BSYNC B3 ;  /* 0x0000000000037941 */ /* 0x000fea0003800000 */
.L_x_4070:
        /* <DEDUP_REMOVED lines=9> */
.L_x_4073:
[----:B------:R-:W-:Y:S05]  /*14190*/  BSYNC B3 ;  /* 0x0000000000037941 */ /* 0x000fea0003800000 */
.L_x_4072:
        /* <DEDUP_REMOVED lines=14> */
.L_x_4074:
        /* <DEDUP_REMOVED lines=14> */
.L_x_4202:
[----:B------:R-:W-:Y:S05]  /*14360*/  BSYNC B3 ;  /* 0x0000000000037941 */ /* 0x000fea0003800000 */
.L_x_4075:
        /* <DEDUP_REMOVED lines=11> */
.L_x_4078:
[----:B------:R-:W-:Y:S05]  /*14420*/  BSYNC B3 ;  /* 0x0000000000037941 */ /* 0x000fea0003800000 */
.L_x_4077:
        /* <DEDUP_REMOVED lines=11> */
.L_x_4079:
        /* <DEDUP_REMOVED lines=16> */
.L_x_4080:
        /* <DEDUP_REMOVED lines=16> */
.L_x_4081:
        /* <DEDUP_REMOVED lines=16> */
.L_x_4082:
        /* <DEDUP_REMOVED lines=16> */
.L_x_4083:
        /* <DEDUP_REMOVED lines=16> */
.L_x_4084:
        /* <DEDUP_REMOVED lines=16> */
.L_x_4085:
        /* <DEDUP_REMOVED lines=16> */
.L_x_4086:
        /* <DEDUP_REMOVED lines=11> */
.L_x_4068:
[----:B------:R-:W-:Y:S05]  /*14c90*/  BSYNC B1 ;  /* 0x0000000000017941 */ /* 0x000fea0003800000 */
.L_x_4067:
[----:B------:R-:W2:Y:S02]  /*14ca0*/  LDL.LU R4, [R1+0x30] ;  /* 0x0000300001047983 */ /* 0x000ea40000300800 */
[----:B--2---:R-:W-:-:S07]  /*14cb0*/  VIADD R0, R4, 0xfffffffd ;  /* 0xfffffffd04007836 */ /* 0x004fce0000000000 */
.L_x_4066:
[----:B------:R-:W-:Y:S05]  /*14cc0*/  BSYNC B2 ;  /* 0x0000000000027941 */ /* 0x000fea0003800000 */
.L_x_4065:
[----:B------:R-:W2:Y:S01]  /*14cd0*/  LDL.LU R2, [R1+0x2c] ;  /* 0x00002c0001027983 */ /* 0x000ea20000300800 */
[----:B------:R-:W-:-:S05]  /*14ce0*/  IMAD.MOV R6, RZ, RZ, -R6 ;  /* 0x000000ffff067224 */ /* 0x000fca00078e0a06 */
[----:B--2---:R-:W-:-:S13]  /*14cf0*/  ISETP.NE.AND P0, PT, R2, R6, PT ;  /* 0x000000060200720c */ /* 0x004fda0003f05270 */
[----:B------:R-:W-:Y:S05]  /*14d00*/  @!P0 BRA `(.L_x_4064) ;  /* 0x0000001c00488947 */ /* 0x000fea0003800000 */
.L_x_4127:
[----:B------:R-:W2:Y:S04]  /*14d10*/  LDL R4, [R1+0x1c] ;  /* 0x00001c0001047983 */ /* 0x000ea80000100800 */
[----:B0-----:R-:W0:Y:S04]  /*14d20*/  LDL.LU R3, [R1+0x8] ;  /* 0x0000080001037983 */ /* 0x001e280000300800 */
[----:B------:R-:W3:Y:S01]  /*14d30*/  LDL.LU R2, [R1+0x14] ;  /* 0x0000140001027983 */ /* 0x000ee20000300800 */
[----:B------:R-:W-:Y:S05]  /*14d40*/  YIELD ;  /* 0x0000000000007946 */ /* 0x000fea0003800000 */
[----:B------:R-:W-:Y:S01]  /*14d50*/  BSSY B1, `(.L_x_4087) ;  /* 0x00000e2000017945 */ /* 0x000fe20003800000 */
[----:B--2---:R-:W-:Y:S01]  /*14d60*/  LOP3.LUT P1, RZ, R4, 0x1, RZ, 0xc0, !PT ;  /* 0x0000000104ff7812 */ /* 0x004fe2000782c0ff */
[----:B0-----:R-:W-:-:S05]  /*14d70*/  VIADD R7, R3, 0x1 ;  /* 0x0000000103077836 */ /* 0x001fca0000000000 */
[----:B------:R-:W-:-:S04]  /*14d80*/  ISETP.NE.AND P0, PT, R7, 0x2, PT ;  /* 0x000000020700780c */ /* 0x000fc80003f05270 */
[----:B------:R-:W-:Y:S02]  /*14d90*/  SEL R6, RZ, 0x1, P0 ;  /* 0x00000001ff067807 */ /* 0x000fe40000000000 */
[----:B------:R-:W-:Y:S02]  /*14da0*/  SEL R7, R7, RZ, P0 ;  /* 0x000000ff07077207 */ /* 0x000fe40000000000 */
[----:B---3--:R-:W-:Y:S01]  /*14db0*/  LOP3.LUT R6, R2, R6, RZ, 0x3c, !PT ;  /* 0x0000000602067212 */ /* 0x008fe200078e3cff */
        /* <DEDUP_REMOVED lines=26> */
.L_x_4089:
        /* <DEDUP_REMOVED lines=9> */
.L_x_4203:
[----:B------:R-:W-:Y:S05]  /*14ff0*/  BSYNC B2 ;  /* 0x0000000000027941 */ /* 0x000fea0003800000 */
.L_x_4090:
        /* <DEDUP_REMOVED lines=9> */
.L_x_4093:
[----:B------:R-:W-:Y:S05]  /*15090*/  BSYNC B2 ;  /* 0x0000000000027941 */ /* 0x000fea0003800000 */
.L_x_4092:
        /* <DEDUP_REMOVED lines=13> */
.L_x_4094:
        /* <DEDUP_REMOVED lines=14> */
.L_x_4204:
[----:B------:R-:W-:Y:S05]  /*15250*/  BSYNC B2 ;  /* 0x0000000000027941 */ /* 0x000fea0003800000 */
.L_x_4095:
        /* <DEDUP_REMOVED lines=11> */
.L_x_4098:
[----:B------:R-:W-:Y:S05]  /*15310*/  BSYNC B2 ;  /* 0x0000000000027941 */ /* 0x000fea0003800000 */
.L_x_4097:
        /* <DEDUP_REMOVED lines=10> */
.L_x_4099:
        /* <DEDUP_REMOVED lines=16> */
.L_x_4100:
        /* <DEDUP_REMOVED lines=16> */
.L_x_4101:
        /* <DEDUP_REMOVED lines=16> */
.L_x_4102:
        /* <DEDUP_REMOVED lines=16> */
.L_x_4103:
        /* <DEDUP_REMOVED lines=16> */
.L_x_4104:
        /* <DEDUP_REMOVED lines=16> */
.L_x_4105:
        /* <DEDUP_REMOVED lines=16> */
.L_x_4106:
        /* <DEDUP_REMOVED lines=11> */
.L_x_4088:
[----:B------:R-:W-:Y:S05]  /*15b70*/  BSYNC B1 ;  /* 0x0000000000017941 */ /* 0x000fea0003800000 */
.L_x_4087:
[----:B------:R-:W2:Y:S01]  /*15b80*/  LDL R2, [R1+0x1c] ;  /* 0x00001c0001027983 */ /* 0x000ea20000100800 */
[----:B------:R-:W-:Y:S01]  /*15b90*/  VIADD R7, R7, 0x1 ;  /* 0x0000000107077836 */ /* 0x000fe20000000000 */
[----:B------:R-:W-:Y:S04]  /*15ba0*/  BSSY B1, `(.L_x_4107) ;  /* 0x00000e5000017945 */ /* 0x000fe80003800000 */
[----:B------:R-:W-:-:S04]  /*15bb0*/  ISETP.NE.AND P0, PT, R7, 0x2, PT ;  /* 0x000000020700780c */ /* 0x000fc80003f05270 */
[----:B------:R-:W-:Y:S02]  /*15bc0*/  SEL R9, R7, RZ, P0 ;  /* 0x000000ff07097207 */ /* 0x000fe40000000000 */
[----:B--2---:R-:W-:Y:S02]  /*15bd0*/  LOP3.LUT P2, RZ, R2, 0x1, RZ, 0xc0, !PT ;  /* 0x0000000102ff7812 */ /* 0x004fe4000784c0ff */
[----:B------:R-:W-:-:S04]  /*15be0*/  SEL R2, RZ, 0x1, P0 ;  /* 0x00000001ff027807 */ /* 0x000fc80000000000 */
[----:B-----5:R-:W-:-:S05]  /*15bf0*/  LOP3.LUT R8, R6, R2, RZ, 0x3c, !PT ;  /* 0x0000000206087212 */ /* 0x020fca00078e3cff */
        /* <DEDUP_REMOVED lines=28> */
.L_x_4109:
        /* <DEDUP_REMOVED lines=9> */
.L_x_4205:
[----:B------:R-:W-:Y:S05]  /*15e50*/  BSYNC B2 ;  /* 0x0000000000027941 */ /* 0x000fea0003800000 */
.L_x_4110:
        /* <DEDUP_REMOVED lines=9> */
.L_x_4113:
[----:B------:R-:W-:Y:S05]  /*15ef0*/  BSYNC B2 ;  /* 0x0000000000027941 */ /* 0x000fea0003800000 */
.L_x_4112:
        /* <DEDUP_REMOVED lines=14> */
.L_x_4114:
        /* <DEDUP_REMOVED lines=14> */
.L_x_4206:
[----:B------:R-:W-:Y:S05]  /*160c0*/  BSYNC B2 ;  /* 0x0000000000027941 */ /* 0x000fea0003800000 */
.L_x_4115:
        /* <DEDUP_REMOVED lines=11> */
.L_x_4118:
[----:B------:R-:W-:Y:S05]  /*16180*/  BSYNC B2 ;  /* 0x0000000000027941 */ /* 0x000fea0003800000 */
.L_x_4117:
        /* <DEDUP_REMOVED lines=11> */
.L_x_4119:
        /* <DEDUP_REMOVED lines=16> */
.L_x_4120:
        /* <DEDUP_REMOVED lines=16> */
.L_x_4121:
        /* <DEDUP_REMOVED lines=16> */
.L_x_4122:
        /* <DEDUP_REMOVED lines=16> */
.L_x_4123:
        /* <DEDUP_REMOVED lines=16> */
.L_x_4124:
        /* <DEDUP_REMOVED lines=16> */
.L_x_4125:
        /* <DEDUP_REMOVED lines=16> */
.L_x_4126:
        /* <DEDUP_REMOVED lines=11> */
.L_x_4108:
[----:B------:R-:W-:Y:S05]  /*169f0*/  BSYNC B1 ;  /* 0x0000000000017941 */ /* 0x000fea0003800000 */
.L_x_4107:
[C---:B------:R-:W-:Y:S01]  /*16a00*/  ISETP.GT.AND P0, PT, R0.reuse, 0x1, PT ;  /* 0x000000010000780c */ /* 0x040fe20003f04270 */
[----:B------:R-:W-:-:S12]  /*16a10*/  VIADD R0, R0, 0xfffffffe ;  /* 0xfffffffe00007836 */ /* 0x000fd80000000000 */
[----:B------:R-:W-:Y:S05]  /*16a20*/  @P0 BRA `(.L_x_4127) ;  /* 0xffffffe000b80947 */ /* 0x000fea000383ffff */
.L_x_4064:
[----:B------:R-:W-:Y:S05]  /*16a30*/  BSYNC B0 ;  /* 0x0000000000007941 */ /* 0x000fea0003800000 */
.L_x_4063:
        /* <DEDUP_REMOVED lines=12> */
[----:B-1----:R-:W1:Y:S01]  /*16b00*/  S2R R3, SR_LANEID ;  /* 0x0000000000037919 */ /* 0x002e620000000000 */
        /* <DEDUP_REMOVED lines=8> */
[----:B0-----:R-:W0:Y:S01]  /*16b90*/  POPC R7, R6 ;  /* 0x0000000600077309 */ /* 0x001e220000000000 */
[----:B--2---:R-:W0:Y:S02]  /*16ba0*/  SHFL.IDX PT, R4, R3, R4, 0x1f ;  /* 0x00001f0403047589 */ /* 0x004e2400000e0000 */
[----:B0-----:R-:W-:-:S07]  /*16bb0*/  IADD3 R16, R4, UR36, R7 ;  /* 0x0000002404107c10 */ /* 0x001fce000fffe007 */
.L_x_4129:
[----:B------:R-:W-:Y:S05]  /*16bc0*/  BSYNC B0 ;  /* 0x0000000000007941 */ /* 0x000fea0003800000 */
.L_x_4128:
[----:B------:R-:W-:-:S05]  /*16bd0*/  SEL R0, R0, RZ, P0 ;  /* 0x000000ff00007207 */ /* 0x000fca0000000000 */
[----:B------:R2:W-:Y:S02]  /*16be0*/  STL [R1+0x8], R0 ;  /* 0x0000080001007387 */ /* 0x0005e40000100800 */
.L_x_4031:
[----:B------:R-:W-:Y:S05]  /*16bf0*/  BSYNC B7 ;  /* 0x0000000000077941 */ /* 0x000fea0003800000 */
.L_x_4029:
[----:B--2---:R-:W2:Y:S02]  /*16c00*/  LDL R0, [R1+0x1c] ;  /* 0x00001c0001007983 */ /* 0x004ea40000100800 */
[----:B--2---:R-:W-:-:S13]  /*16c10*/  LOP3.LUT P0, RZ, R0, 0x2, RZ, 0xc0, !PT ;  /* 0x0000000200ff7812 */ /* 0x004fda000780c0ff */
[----:B------:R-:W-:Y:S05]  /*16c20*/  @!P0 BRA `(.L_x_4130) ;  /* 0x0000000000288947 */ /* 0x000fea0003800000 */
[----:B------:R-:W-:Y:S05]  /*16c30*/  WARPSYNC.ALL ;  /* 0x0000000000007948 */ /* 0x000fea0003800000 */
[----:B------:R-:W2:Y:S08]  /*16c40*/  S2UR UR5, SR_CgaCtaId ;  /* 0x00000000000579c3 */ /* 0x000eb00000008800 */
[----:B------:R-:W-:Y:S06]  /*16c50*/  BAR.SYNC.DEFER_BLOCKING 0x5, 0x180 ;  /* 0x0146000000007b1d */ /* 0x000fec0000010000 */
[----:B------:R-:W-:-:S02]  /*16c60*/  UMOV UR4, 0x400 ;  /* 0x0000040000047882 */ /* 0x000fc40000000000 */
[----:B--2---:R-:W-:-:S06]  /*16c70*/  ULEA UR4, UR5, UR4, 0x18 ;  /* 0x0000000405047291 */ /* 0x004fcc000f8ec03f */
[----:B------:R-:W-:-:S05]  /*16c80*/  IMAD.U32 R0, RZ, RZ, UR4 ;  /* 0x00000004ff007e24 */ /* 0x000fca000f8e00ff */
[----:B------:R2:W3:Y:S04]  /*16c90*/  LDS.128 R16, [R0+0x28cd0] ;  /* 0x028cd00000107984 */ /* 0x0004e80000000c00 */
[----:B------:R2:W-:Y:S01]  /*16ca0*/  STL [R1+0x4], R0 ;  /* 0x0000040001007387 */ /* 0x0005e20000100800 */
[----:B------:R-:W-:Y:S06]  /*16cb0*/  BAR.ARV 0x4, 0x180 ;  /* 0x0106000000007b1d */ /* 0x000fec0000002000 */
[----:B------:R-:W-:Y:S05]  /*16cc0*/  BRA `(.L_x_4131) ;  /* 0x0000000800487947 */ /* 0x000fea0003800000 */
.L_x_4130:
        /* <DEDUP_REMOVED lines=8> */
[----:B-1----:R-:W0:Y:S02]  /*16d50*/  @!P1 LDC.64 R2, c[0x0][0xc80] ;  /* 0x00032000ff029b82 */ /* 0x002e240000000a00 */
        /* <DEDUP_REMOVED lines=27> */
.L_x_4216:
[----:B------:R-:W-:Y:S02]  /*16f10*/  ULDC UR4, c[0x0][0xc38] ;  /* 0x00030e0000047ab9 */ /* 0x000fe40000000800 */
[----:B0-----:R-:W-:-:S04]  /*16f20*/  IMAD.U32 R16, RZ, RZ, UR4 ;  /* 0x00000004ff107e24 */ /* 0x001fc8000f8e00ff */
[----:B--2---:R-:W-:-:S04]  /*16f30*/  IMAD R6, R6, R16, RZ ;  /* 0x0000001006067224 */ /* 0x004fc800078e02ff */
[----:B------:R-:W-:-:S05]  /*16f40*/  IMAD.IADD R4, R4, 0x1, R6 ;  /* 0x0000000104047824 */ /* 0x000fca00078e0206 */
[----:B-1----:R-:W-:-:S13]  /*16f50*/  ISETP.GT.AND P6, PT, R4, R0, PT ;  /* 0x000000000400720c */ /* 0x002fda0003fc4270 */
[----:B------:R-:W-:Y:S05]  /*16f60*/  @P6 BRA `(.L_x_4133) ;  /* 0x00000000009c6947 */ /* 0x000fea0003800000 */
.L_x_4138:
        /* <DEDUP_REMOVED lines=14> */
.L_x_4136:
[----:B------:R-:W-:Y:S05]  /*17050*/  BSYNC B0 ;  /* 0x0000000000007941 */ /* 0x000fea0003800000 */
.L_x_4135:
        /* <DEDUP_REMOVED lines=18> */
.L_x_4224:
[----:B------:R-:W-:Y:S02]  /*17180*/  ULDC UR4, c[0x0][0xc38] ;  /* 0x00030e0000047ab9 */ /* 0x000fe40000000800 */
[----:B------:R-:W-:-:S04]  /*17190*/  IMAD.U32 R16, RZ, RZ, UR4 ;  /* 0x00000004ff107e24 */ /* 0x000fc8000f8e00ff */
[----:B-1----:R-:W-:-:S04]  /*171a0*/  IMAD R6, R6, R16, RZ ;  /* 0x0000001006067224 */ /* 0x002fc800078e02ff */
[----:B------:R-:W-:-:S05]  /*171b0*/  IMAD.IADD R4, R6, 0x1, R4 ;  /* 0x0000000106047824 */ /* 0x000fca00078e0204 */
[----:B------:R-:W-:-:S13]  /*171c0*/  ISETP.GT.AND P6, PT, R4, R0, PT ;  /* 0x000000000400720c */ /* 0x000fda0003fc4270 */
[----:B------:R-:W-:Y:S05]  /*171d0*/  @!P6 BRA `(.L_x_4138) ;  /* 0xfffffffc0064e947 */ /* 0x000fea000383ffff */
.L_x_4133:
        /* <DEDUP_REMOVED lines=8> */
.L_x_4228:
[----:B------:R-:W-:Y:S01]  /*17260*/  ISETP.NE.AND P0, PT, R5, RZ, PT ;  /* 0x000000ff0500720c */ /* 0x000fe20003f05270 */
[----:B-1----:R-:W-:-:S12]  /*17270*/  IMAD.MOV.U32 R2, RZ, RZ, RZ ;  /* 0x000000ffff027224 */ /* 0x002fd800078e00ff */
[----:B------:R-:W-:Y:S05]  /*17280*/  @!P0 BRA `(.L_x_4140) ;  /* 0x0000000000108947 */ /* 0x000fea0003800000 */
[----:B------:R-:W-:Y:S01]  /*17290*/  UMOV UR4, 0xffffffff ;  /* 0xffffffff00047882 */ /* 0x000fe20000000000 */
[----:B------:R-:W-:Y:S02]  /*172a0*/  VIADD R12, R4, 0xffffffff ;  /* 0xffffffff040c7836 */ /* 0x000fe40000000000 */
[----:B------:R-:W-:Y:S05]  /*172b0*/  BRA.DIV UR4, `(.L_x_4141) ;  /* 0x00000026040c7947 */ /* 0x000fea000b800000 */
[----:B------:R1:W3:Y:S02]  /*172c0*/  SHFL.IDX PT, R2, R3, R12, 0x1f ;  /* 0x00001f0c03027589 */ /* 0x0002e400000e0000 */
.L_x_4140:
        /* <DEDUP_REMOVED lines=31> */
.L_x_4134:
[----:B------:R-:W-:Y:S01]  /*174c0*/  UMOV UR4, URZ ;  /* 0x0000003f00047c82 */ /* 0x000fe20008000000 */
[----:B------:R-:W-:Y:S01]  /*174d0*/  UMOV UR5, URZ ;  /* 0x0000003f00057c82 */ /* 0x000fe20008000000 */
[----:B------:R-:W-:Y:S01]  /*174e0*/  ULDC UR6, c[0x0][0xc3c] ;  /* 0x00030f0000067ab9 */ /* 0x000fe20000000800 */
[----:B------:R-:W-:Y:S02]  /*174f0*/  IMAD.MOV.U32 R16, RZ, RZ, R0 ;  /* 0x000000ffff107224 */ /* 0x000fe400078e0000 */
[----:B------:R-:W-:Y:S02]  /*17500*/  IMAD.U32 R17, RZ, RZ, UR4 ;  /* 0x00000004ff117e24 */ /* 0x000fe4000f8e00ff */
[----:B------:R-:W-:Y:S02]  /*17510*/  IMAD.U32 R18, RZ, RZ, UR5 ;  /* 0x00000005ff127e24 */ /* 0x000fe4000f8e00ff */
[----:B------:R-:W-:-:S07]  /*17520*/  IMAD.U32 R19, RZ, RZ, UR6 ;  /* 0x00000006ff137e24 */ /* 0x000fce000f8e00ff */
.L_x_4142:
[----:B------:R0:W2:Y:S01]  /*17530*/  LDL R3, [R1+0x4] ;  /* 0x0000040001037983 */ /* 0x0000a20000100800 */
[----:B------:R-:W1:Y:S01]  /*17540*/  S2R R0, SR_TID.X ;  /* 0x0000000000007919 */ /* 0x000e620000002100 */
[----:B------:R-:W-:Y:S05]  /*17550*/  WARPSYNC.ALL ;  /* 0x0000000000007948 */ /* 0x000fea0003800000 */
[----:B-1----:R-:W-:Y:S01]  /*17560*/  LOP3.LUT R0, R0, 0x1f, RZ, 0xc0, !PT ;  /* 0x0000001f00007812 */ /* 0x002fe200078ec0ff */
        /* <DEDUP_REMOVED lines=8> */
.L_x_4131:
[----:B------:R-:W-:Y:S02]  /*175f0*/  ULDC UR4, c[0x0][0xc3c] ;  /* 0x00030f0000047ab9 */ /* 0x000fe40000000800 */
[----:B---3--:R-:W-:-:S13]  /*17600*/  ISETP.GE.AND P0, PT, R19, UR4, PT ;  /* 0x0000000413007c0c */ /* 0x008fda000bf06270 */
[----:B------:R-:W-:Y:S05]  /*17610*/  @!P0 BRA `(.L_x_4143) ;  /* 0xffffff8400388947 */ /* 0x000fea000383ffff */
[----:B------:R-:W-:Y:S05]  /*17620*/  BSYNC B8 ;  /* 0x0000000000087941 */ /* 0x000fea0003800000 */
.L_x_3979:
        /* <DEDUP_REMOVED lines=12> */
.L_x_4231:
[----:B------:R-:W-:Y:S05]  /*176f0*/  BSYNC B0 ;  /* 0x0000000000007941 */ /* 0x000fea0003800000 */
.L_x_4144:
[----:B------:R-:W-:-:S03]  /*17700*/  UMOV UR4, 0xffffffff ;  /* 0xffffffff00047882 */ /* 0x000fc60000000000 */
[----:B------:R-:W-:Y:S05]  /*17710*/  BRA.DIV UR4, `(.L_x_4146) ;  /* 0x0000002204307947 */ /* 0x000fea000b800000 */
[----:B------:R-:W1:Y:S02]  /*17720*/  S2R R2, SR_TID.X ;  /* 0x0000000000027919 */ /* 0x000e640000002100 */
[----:B-1----:R-:W-:-:S04]  /*17730*/  SHF.R.U32.HI R2, RZ, 0x5, R2 ;  /* 0x00000005ff027819 */ /* 0x002fc80000011602 */
[----:B------:R-:W-:-:S05]  /*17740*/  LOP3.LUT R2, R2, 0x3, RZ, 0xc0, !PT ;  /* 0x0000000302027812 */ /* 0x000fca00078ec0ff */
[----:B------:R1:W2:Y:S02]  /*17750*/  SHFL.IDX PT, R14, R2, RZ, 0x1f ;  /* 0x00001fff020e7589 */ /* 0x0002a400000e0000 */
.L_x_4234:
[----:B--2---:R-:W-:-:S13]  /*17760*/  ISETP.NE.AND P0, PT, R14, RZ, PT ;  /* 0x000000ff0e00720c */ /* 0x004fda0003f05270 */
[----:B------:R-:W-:Y:S05]  /*17770*/  @P0 BRA `(.L_x_3850) ;  /* 0x0000000000940947 */ /* 0x000fea0003800000 */
[----:B------:R-:W-:-:S03]  /*17780*/  UMOV UR4, 0xffffffff ;  /* 0xffffffff00047882 */ /* 0x000fc60000000000 */
[----:B------:R-:W-:Y:S05]  /*17790*/  BRA.DIV UR4, `(.L_x_4147) ;  /* 0x0000002204447947 */ /* 0x000fea000b800000 */
[----:B------:R-:W-:-:S13]  /*177a0*/  ELECT P6, URZ, PT ;  /* 0x00000000003f782f */ /* 0x000fda00038c0000 */
.L_x_4237:
[----:B------:R-:W-:Y:S05]  /*177b0*/  @!P6 BRA `(.L_x_3850) ;  /* 0x000000000084e947 */ /* 0x000fea0003800000 */
[----:B-1----:R-:W2:Y:S02]  /*177c0*/  LDL.LU R2, [R1+0x60] ;  /* 0x0000600001027983 */ /* 0x002ea40000300800 */
[----:B--2---:R-:W-:-:S04]  /*177d0*/  LOP3.LUT R2, R2, 0x2, RZ, 0xfc, !PT ;  /* 0x0000000202027812 */ /* 0x004fc800078efcff */
[----:B------:R-:W-:-:S13]  /*177e0*/  ISETP.NE.AND P2, PT, R2, 0x3, PT ;  /* 0x000000030200780c */ /* 0x000fda0003f45270 */
[----:B------:R-:W-:Y:S05]  /*177f0*/  @!P2 BRA `(.L_x_4148) ;  /* 0x000000000004a947 */ /* 0x000fea0003800000 */
[----:B------:R-:W-:Y:S01]  /*17800*/  BPT.TRAP 0x1 ;  /* 0x000000040000795c */ /* 0x000fe20000300000 */
.L_x_4148:
        /* <DEDUP_REMOVED lines=14> */
.L_x_4238:
[----:B------:R-:W1:Y:S02]  /*178f0*/  SYNCS.PHASECHK.TRANS64.TRYWAIT P0, [R7+URZ], R2 ;  /* 0x00000002070075a7 */ /* 0x000e64000800017f */
[----:B-1----:R-:W-:Y:S05]  /*17900*/  @!P0 BRA `(.L_x_4150) ;  /* 0x00000020001c8947 */ /* 0x002fea0003800000 */
.L_x_4239:
[----:B------:R-:W-:Y:S05]  /*17910*/  @!P2 BRA `(.L_x_4151) ;  /* 0x000000000004a947 */ /* 0x000fea0003800000 */
[----:B------:R-:W-:Y:S01]  /*17920*/  BPT.TRAP 0x1 ;  /* 0x000000040000795c */ /* 0x000fe20000300000 */
.L_x_4151:
[----:B------:R-:W2:Y:S01]  /*17930*/  LDL.LU R4, [R1+0x8] ;  /* 0x0000080001047983 */ /* 0x000ea20000300800 */
[----:B------:R-:W-:-:S04]  /*17940*/  VIADD R0, R0, 0x28c60 ;  /* 0x00028c6000007836 */ /* 0x000fc80000000000 */
[----:B--2---:R-:W-:-:S04]  /*17950*/  IMAD R4, R4, 0x8, R0 ;  /* 0x0000000804047824 */ /* 0x004fc800078e0200 */
[----:B------:R-:W2:Y:S02]  /*17960*/  SYNCS.PHASECHK.TRANS64.TRYWAIT P0, [R4+URZ], R5 ;  /* 0x00000005040075a7 */ /* 0x000ea4000800017f */
[----:B--2---:R-:W-:Y:S05]  /*17970*/  @!P0 BRA `(.L_x_4152) ;  /* 0x0000002000148947 */ /* 0x004fea0003800000 */
.L_x_4240:
[----:B------:R-:W-:-:S07]  /*17980*/  IMAD R3, R3, 0x8, R0 ;  /* 0x0000000803037824 */ /* 0x000fce00078e0200 */
.L_x_4153:
[----:B---3--:R3:W4:Y:S02]  /*17990*/  SYNCS.PHASECHK.TRANS64.TRYWAIT P0, [R3+URZ], R2 ;  /* 0x00000002030075a7 */ /* 0x008724000800017f */
[----:B----4-:R-:W-:Y:S05]  /*179a0*/  @!P0 NANOSLEEP.SYNCS 0x989680 ;  /* 0x009896800000895d */ /* 0x010fea0003900000 */
[----:B------:R-:W4:Y:S02]  /*179b0*/  @!P0 SYNCS.PHASECHK.TRANS64 P0, [R3+URZ], R2 ;  /* 0x00000002030085a7 */ /* 0x000f24000800007f */
[----:B----4-:R-:W-:Y:S05]  /*179c0*/  @!P0 BRA `(.L_x_4153) ;  /* 0xfffffffc00f08947 */ /* 0x010fea000383ffff */
.L_x_3850:
[----:B------:R-:W-:Y:S05]  /*179d0*/  BSYNC B9 ;  /* 0x0000000000097941 */ /* 0x000fea0003800000 */
.L_x_3847:
[----:B------:R-:W-:Y:S05]  /*179e0*/  EXIT ;  /* 0x000000000000794d */ /* 0x000fea0003800000 */
.L_x_3866:
[----:B0-----:R0:W1:Y:S02]  /*179f0*/  SYNCS.PHASECHK.TRANS64.TRYWAIT P5, [R66+URZ+0x28c90], R75 ;  /* 0x028c904b420075a7 */ /* 0x00106400080a017f */
[----:B-1----:R-:W-:Y:S05]  /*17a00*/  @!P5 NANOSLEEP.SYNCS 0x989680 ;  /* 0x009896800000d95d */ /* 0x002fea0003900000 */
[----:B------:R-:W1:Y:S02]  /*17a10*/  @!P5 SYNCS.PHASECHK.TRANS64 P5, [R66+URZ+0x28c90], R75 ;  /* 0x028c904b4200d5a7 */ /* 0x000e6400080a007f */
[----:B-1----:R-:W-:Y:S05]  /*17a20*/  @!P5 BRA `(.L_x_3866) ;  /* 0xfffffffc00f0d947 */ /* 0x002fea000383ffff */
[----:B------:R-:W-:Y:S05]  /*17a30*/  BRA `(.L_x_4154) ;  /* 0xfffffeac00287947 */ /* 0x000fea000383ffff */
.L_x_3876:
[----:B-1----:R1:W2:Y:S02]  /*17a40*/  SYNCS.PHASECHK.TRANS64.TRYWAIT P5, [R66+URZ+0x28c90], R75 ;  /* 0x028c904b420075a7 */ /* 0x0022a400080a017f */
[----:B--2---:R-:W-:Y:S05]  /*17a50*/  @!P5 NANOSLEEP.SYNCS 0x989680 ;  /* 0x009896800000d95d */ /* 0x004fea0003900000 */
[----:B------:R-:W2:Y:S02]  /*17a60*/  @!P5 SYNCS.PHASECHK.TRANS64 P5, [R66+URZ+0x28c90], R75 ;  /* 0x028c904b4200d5a7 */ /* 0x000ea400080a007f */
[----:B--2---:R-:W-:Y:S05]  /*17a70*/  @!P5 BRA `(.L_x_3876) ;  /* 0xfffffffc00f0d947 */ /* 0x004fea000383ffff */
[----:B------:R-:W-:Y:S05]  /*17a80*/  BRA `(.L_x_4155) ;  /* 0xfffffeb400a47947 */ /* 0x000fea000383ffff */
.L_x_3881:
[----:B0-----:R0:W1:Y:S02]  /*17a90*/  SYNCS.PHASECHK.TRANS64.TRYWAIT P5, [R66+URZ+0x28c90], R75 ;  /* 0x028c904b420075a7 */ /* 0x00106400080a017f */
[----:B-1----:R-:W-:Y:S05]  /*17aa0*/  @!P5 NANOSLEEP.SYNCS 0x989680 ;  /* 0x009896800000d95d */ /* 0x002fea0003900000 */
[----:B------:R-:W1:Y:S02]  /*17ab0*/  @!P5 SYNCS.PHASECHK.TRANS64 P5, [R66+URZ+0x28c90], R75 ;  /* 0x028c904b4200d5a7 */ /* 0x000e6400080a007f */
[----:B-1----:R-:W-:Y:S05]  /*17ac0*/  @!P5 BRA `(.L_x_3881) ;  /* 0xfffffffc00f0d947 */ /* 0x002fea000383ffff */
[----:B------:R-:W-:Y:S05]  /*17ad0*/  BRA `(.L_x_4156) ;  /* 0xfffffebc00e07947 */ /* 0x000fea000383ffff */
.L_x_3885:
[----:B------:R0:W0:Y:S02]  /*17ae0*/  SYNCS.PHASECHK.TRANS64.TRYWAIT P0, [R66+URZ+0x28cb0], R75 ;  /* 0x028cb04b420075a7 */ /* 0x000024000800017f */
[----:B0-----:R-:W-:Y:S05]  /*17af0*/  @!P0 NANOSLEEP.SYNCS 0x989680 ;  /* 0x009896800000895d */ /* 0x001fea0003900000 */
[----:B------:R-:W0:Y:S02]  /*17b00*/  @!P0 SYNCS.PHASECHK.TRANS64 P0, [R66+URZ+0x28cb0], R75 ;  /* 0x028cb04b420085a7 */ /* 0x000e24000800007f */
[----:B0-----:R-:W-:Y:S05]  /*17b10*/  @!P0 BRA `(.L_x_3885) ;  /* 0xfffffffc00f08947 */ /* 0x001fea000383ffff */
[----:B------:R-:W-:Y:S05]  /*17b20*/  BRA `(.L_x_4157) ;  /* 0xfffffec000587947 */ /* 0x000fea000383ffff */
.L_x_3896:
[----:B0-----:R0:W1:Y:S02]  /*17b30*/  SYNCS.PHASECHK.TRANS64.TRYWAIT P0, [R13+URZ+0x28c50], R4 ;  /* 0x028c50040d0075a7 */ /* 0x001064000800017f */
[----:B-1----:R-:W-:Y:S05]  /*17b40*/  @!P0 NANOSLEEP.SYNCS 0x989680 ;  /* 0x009896800000895d */ /* 0x002fea0003900000 */
[----:B------:R-:W1:Y:S02]  /*17b50*/  @!P0 SYNCS.PHASECHK.TRANS64 P0, [R13+URZ+0x28c50], R4 ;  /* 0x028c50040d0085a7 */ /* 0x000e64000800007f */
[----:B-1----:R-:W-:Y:S05]  /*17b60*/  @!P0 BRA `(.L_x_3896) ;  /* 0xfffffffc00f08947 */ /* 0x002fea000383ffff */
[----:B------:R-:W-:Y:S05]  /*17b70*/  BRA `(.L_x_4158) ;  /* 0xfffffecc008c7947 */ /* 0x000fea000383ffff */
.L_x_3903:
[----:B-1----:R1:W2:Y:S02]  /*17b80*/  SYNCS.PHASECHK.TRANS64.TRYWAIT P0, [R0+URZ+0x28c50], R11 ;  /* 0x028c500b000075a7 */ /* 0x0022a4000800017f */
[----:B--2---:R-:W-:Y:S05]  /*17b90*/  @!P0 NANOSLEEP.SYNCS 0x989680 ;  /* 0x009896800000895d */ /* 0x004fea0003900000 */
[----:B------:R-:W2:Y:S02]  /*17ba0*/  @!P0 SYNCS.PHASECHK.TRANS64 P0, [R0+URZ+0x28c50], R11 ;  /* 0x028c500b000085a7 */ /* 0x000ea4000800007f */
[----:B--2---:R-:W-:Y:S05]  /*17bb0*/  @!P0 BRA `(.L_x_3903) ;  /* 0xfffffffc00f08947 */ /* 0x004fea000383ffff */
[----:B------:R-:W-:Y:S05]  /*17bc0*/  BRA `(.L_x_3902) ;  /* 0xfffffed800b87947 */ /* 0x000fea000383ffff */
.L_x_3916:
        /* <DEDUP_REMOVED lines=8> */
.L_x_4160:
[----:B------:R-:W-:Y:S05]  /*17c50*/  BSYNC B1 ;  /* 0x0000000000017941 */ /* 0x000fea0003800000 */
.L_x_4159:
        /* <DEDUP_REMOVED lines=8> */
.L_x_4161:
[----:B------:R-:W-:Y:S02]  /*17ce0*/  IMAD.MOV.U32 R13, RZ, RZ, R29 ;  /* 0x000000ffff0d7224 */ /* 0x000fe400078e001d */
[----:B------:R-:W-:-:S07]  /*17cf0*/  IMAD.MOV.U32 R3, RZ, RZ, R14 ;  /* 0x000000ffff037224 */ /* 0x000fce00078e000e */
[----:B------:R-:W-:Y:S05]  /*17d00*/  WARPSYNC.COLLECTIVE R15, `(.L_x_4162) ;  /* 0x000000000f087348 */ /* 0x000fea0003c00000 */
[----:B------:R0:W1:Y:S02]  /*17d10*/  SHFL.IDX P6, R14, R13, R12, R11 ;  /* 0x0000000c0d0e7389 */ /* 0x00006400000c000b */
[----:B01----:R-:W-:Y:S01]  /*17d20*/  ENDCOLLECTIVE ;  /* 0x000000000000791b */ /* 0x003fe20003800000 */
.L_x_4162:
[----:B------:R-:W-:Y:S02]  /*17d30*/  IMAD.MOV.U32 R13, RZ, RZ, R28 ;  /* 0x000000ffff0d7224 */ /* 0x000fe400078e001c */
[----:B------:R-:W-:-:S07]  /*17d40*/  IMAD.MOV.U32 R4, RZ, RZ, R14 ;  /* 0x000000ffff047224 */ /* 0x000fce00078e000e */
[----:B------:R-:W-:Y:S05]  /*17d50*/  WARPSYNC.COLLECTIVE R15, `(.L_x_4163) ;  /* 0x000000000f087348 */ /* 0x000fea0003c00000 */
[----:B------:R0:W1:Y:S02]  /*17d60*/  SHFL.IDX P6, R14, R13, R12, R11 ;  /* 0x0000000c0d0e7389 */ /* 0x00006400000c000b */
[----:B01----:R-:W-:Y:S01]  /*17d70*/  ENDCOLLECTIVE ;  /* 0x000000000000791b */ /* 0x003fe20003800000 */
.L_x_4163:
[----:B------:R-:W-:Y:S05]  /*17d80*/  BRA `(.L_x_4164) ;  /* 0xfffffee800e47947 */ /* 0x000fea000383ffff */
.L_x_3920:
[----:B0-----:R0:W1:Y:S02]  /*17d90*/  SYNCS.PHASECHK.TRANS64.TRYWAIT P0, [R2+URZ+0x28c00], R5 ;  /* 0x028c0005020075a7 */ /* 0x001064000800017f */
[----:B-1----:R-:W-:Y:S05]  /*17da0*/  @!P0 NANOSLEEP.SYNCS 0x989680 ;  /* 0x009896800000895d */ /* 0x002fea0003900000 */
[----:B------:R-:W1:Y:S02]  /*17db0*/  @!P0 SYNCS.PHASECHK.TRANS64 P0, [R2+URZ+0x28c00], R5 ;  /* 0x028c0005020085a7 */ /* 0x000e64000800007f */
[----:B-1----:R-:W-:Y:S05]  /*17dc0*/  @!P0 BRA `(.L_x_3920) ;  /* 0xfffffffc00f08947 */ /* 0x002fea000383ffff */
[----:B------:R-:W-:Y:S05]  /*17dd0*/  BRA `(.L_x_4165) ;  /* 0xfffffeec00e47947 */ /* 0x000fea000383ffff */
.L_x_3928:
        /* <DEDUP_REMOVED lines=8> */
.L_x_4167:
[----:B------:R-:W-:Y:S05]  /*17e60*/  BSYNC B1 ;  /* 0x0000000000017941 */ /* 0x000fea0003800000 */
.L_x_4166:
        /* <DEDUP_REMOVED lines=8> */
.L_x_4168:
[----:B------:R-:W-:Y:S02]  /*17ef0*/  IMAD.MOV.U32 R13, RZ, RZ, R29 ;  /* 0x000000ffff0d7224 */ /* 0x000fe400078e001d */
[----:B------:R-:W-:-:S07]  /*17f00*/  IMAD.MOV.U32 R0, RZ, RZ, R14 ;  /* 0x000000ffff007224 */ /* 0x000fce00078e000e */
[----:B------:R-:W-:Y:S05]  /*17f10*/  WARPSYNC.COLLECTIVE R15, `(.L_x_4169) ;  /* 0x000000000f087348 */ /* 0x000fea0003c00000 */
[----:B------:R0:W1:Y:S02]  /*17f20*/  SHFL.IDX P6, R14, R13, R12, R11 ;  /* 0x0000000c0d0e7389 */ /* 0x00006400000c000b */
[----:B01----:R-:W-:Y:S01]  /*17f30*/  ENDCOLLECTIVE ;  /* 0x000000000000791b */ /* 0x003fe20003800000 */
.L_x_4169:
[----:B------:R-:W-:Y:S02]  /*17f40*/  IMAD.MOV.U32 R13, RZ, RZ, R28 ;  /* 0x000000ffff0d7224 */ /* 0x000fe400078e001c */
[----:B------:R-:W-:-:S07]  /*17f50*/  IMAD.MOV.U32 R5, RZ, RZ, R14 ;  /* 0x000000ffff057224 */ /* 0x000fce00078e000e */
[----:B------:R-:W-:Y:S05]  /*17f60*/  WARPSYNC.COLLECTIVE R15, `(.L_x_4170) ;  /* 0x000000000f087348 */ /* 0x000fea0003c00000 */
[----:B------:R0:W1:Y:S02]  /*17f70*/  SHFL.IDX P6, R14, R13, R12, R11 ;  /* 0x0000000c0d0e7389 */ /* 0x00006400000c000b */
[----:B01----:R-:W-:Y:S01]  /*17f80*/  ENDCOLLECTIVE ;  /* 0x000000000000791b */ /* 0x003fe20003800000 */
.L_x_4170:
[----:B------:R-:W-:Y:S02]  /*17f90*/  IMAD.MOV.U32 R12, RZ, RZ, R0 ;  /* 0x000000ffff0c7224 */ /* 0x000fe400078e0000 */
[----:B------:R-:W-:Y:S01]  /*17fa0*/  IMAD.MOV.U32 R13, RZ, RZ, R3 ;  /* 0x000000ffff0d7224 */ /* 0x000fe200078e0003 */
[----:B------:R-:W-:Y:S06]  /*17fb0*/  BRA `(.L_x_4171) ;  /* 0xfffffef800507947 */ /* 0x000fec000383ffff */
.L_x_3932:
[----:B0-----:R0:W1:Y:S02]  /*17fc0*/  SYNCS.PHASECHK.TRANS64.TRYWAIT P1, [R2+URZ+0x28c00], R21 ;  /* 0x028c0015020075a7 */ /* 0x001064000802017f */
[----:B-1----:R-:W-:Y:S05]  /*17fd0*/  @!P1 NANOSLEEP.SYNCS 0x989680 ;  /* 0x009896800000995d */ /* 0x002fea0003900000 */
[----:B------:R-:W1:Y:S02]  /*17fe0*/  @!P1 SYNCS.PHASECHK.TRANS64 P1, [R2+URZ+0x28c00], R21 ;  /* 0x028c0015020095a7 */ /* 0x000e64000802007f */
[----:B-1----:R-:W-:Y:S05]  /*17ff0*/  @!P1 BRA `(.L_x_3932) ;  /* 0xfffffffc00f09947 */ /* 0x002fea000383ffff */
[----:B------:R-:W-:Y:S05]  /*18000*/  BRA `(.L_x_4172) ;  /* 0xfffffefc001c7947 */ /* 0x000fea000383ffff */
.L_x_3938:
[----:B0-----:R0:W1:Y:S02]  /*18010*/  SYNCS.PHASECHK.TRANS64.TRYWAIT P1, [R15+URZ+0x28c30], R58 ;  /* 0x028c303a0f0075a7 */ /* 0x001064000802017f */
[----:B-1----:R-:W-:Y:S05]  /*18020*/  @!P1 NANOSLEEP.SYNCS 0x989680 ;  /* 0x009896800000995d */ /* 0x002fea0003900000 */
[----:B------:R-:W1:Y:S02]  /*18030*/  @!P1 SYNCS.PHASECHK.TRANS64 P1, [R15+URZ+0x28c30], R58 ;  /* 0x028c303a0f0095a7 */ /* 0x000e64000802007f */
[----:B-1----:R-:W-:Y:S05]  /*18040*/  @!P1 BRA `(.L_x_3938) ;  /* 0xfffffffc00f09947 */ /* 0x002fea000383ffff */
[----:B------:R-:W-:Y:S05]  /*18050*/  BRA `(.L_x_3937) ;  /* 0xffffff08002c7947 */ /* 0x000fea000383ffff */
.L_x_3943:
[----:B--2---:R2:W3:Y:S02]  /*18060*/  SYNCS.PHASECHK.TRANS64.TRYWAIT P2, [R15+URZ+0x28c50], R58 ;  /* 0x028c503a0f0075a7 */ /* 0x0044e4000804017f */
[----:B---3--:R-:W-:Y:S05]  /*18070*/  @!P2 NANOSLEEP.SYNCS 0x989680 ;  /* 0x009896800000a95d */ /* 0x008fea0003900000 */
[----:B------:R-:W3:Y:S02]  /*18080*/  @!P2 SYNCS.PHASECHK.TRANS64 P2, [R15+URZ+0x28c50], R58 ;  /* 0x028c503a0f00a5a7 */ /* 0x000ee4000804007f */
[----:B---3--:R-:W-:Y:S05]  /*18090*/  @!P2 BRA `(.L_x_3943) ;  /* 0xfffffffc00f0a947 */ /* 0x008fea000383ffff */
[----:B------:R-:W-:Y:S05]  /*180a0*/  BRA `(.L_x_3942) ;  /* 0xffffff1800647947 */ /* 0x000fea000383ffff */
.L_x_3950:
[----:B-1----:R1:W2:Y:S02]  /*180b0*/  SYNCS.PHASECHK.TRANS64.TRYWAIT P3, [R216+URZ+0x28c30], R20 ;  /* 0x028c3014d80075a7 */ /* 0x0022a4000806017f */
[----:B--2---:R-:W-:Y:S05]  /*180c0*/  @!P3 NANOSLEEP.SYNCS 0x989680 ;  /* 0x009896800000b95d */ /* 0x004fea0003900000 */
[----:B------:R-:W2:Y:S02]  /*180d0*/  @!P3 SYNCS.PHASECHK.TRANS64 P3, [R216+URZ+0x28c30], R20 ;  /* 0x028c3014d800b5a7 */ /* 0x000ea4000806007f */
[----:B--2---:R-:W-:Y:S05]  /*180e0*/  @!P3 BRA `(.L_x_3950) ;  /* 0xfffffffc00f0b947 */ /* 0x004fea000383ffff */
[----:B------:R-:W-:Y:S05]  /*180f0*/  BRA `(.L_x_3949) ;  /* 0xffffff1c006c7947 */ /* 0x000fea000383ffff */
.L_x_3955:
[----:B----4-:R4:W0:Y:S02]  /*18100*/  SYNCS.PHASECHK.TRANS64.TRYWAIT P3, [R216+URZ+0x28c50], R20 ;  /* 0x028c5014d80075a7 */ /* 0x010824000806017f */
[----:B0-----:R-:W-:Y:S05]  /*18110*/  @!P3 NANOSLEEP.SYNCS 0x989680 ;  /* 0x009896800000b95d */ /* 0x001fea0003900000 */
[----:B------:R-:W0:Y:S02]  /*18120*/  @!P3 SYNCS.PHASECHK.TRANS64 P3, [R216+URZ+0x28c50], R20 ;  /* 0x028c5014d800b5a7 */ /* 0x000e24000806007f */
[----:B0-----:R-:W-:Y:S05]  /*18130*/  @!P3 BRA `(.L_x_3955) ;  /* 0xfffffffc00f0b947 */ /* 0x001fea000383ffff */
[----:B------:R-:W-:Y:S05]  /*18140*/  BRA `(.L_x_3954) ;  /* 0xffffff3000c47947 */ /* 0x000fea000383ffff */
.L_x_3985:
        /* <DEDUP_REMOVED lines=11> */
.L_x_4174:
[----:B------:R-:W-:Y:S05]  /*18200*/  BSYNC B1 ;  /* 0x0000000000017941 */ /* 0x000fea0003800000 */
.L_x_4173:
[----:B------:R-:W-:Y:S05]  /*18210*/  BRA `(.L_x_4175) ;  /* 0xffffff7c00f87947 */ /* 0x000fea000383ffff */
.L_x_3987:
[----:B------:R-:W-:Y:S01]  /*18220*/  BSSY B1, `(.L_x_4176) ;  /* 0x0000006000017945 */ /* 0x000fe20003800000 */
[----:B------:R-:W-:-:S07]  /*18230*/  IMAD.MOV.U32 R15, RZ, RZ, -0x1 ;  /* 0xffffffffff0f7424 */ /* 0x000fce00078e00ff */
[----:B01----:R-:W-:Y:S05]  /*18240*/  WARPSYNC.COLLECTIVE R15, `(.L_x_4177) ;  /* 0x000000000f0c7348 */ /* 0x003fea0003c00000 */
[----:B------:R-:W-:Y:S02]  /*18250*/  ELECT P6, UR62, PT ;  /* 0x00000000003e782f */ /* 0x000fe400038c0000 */
[----:B------:R-:W-:Y:S01]  /*18260*/  MOV R14, UR62 ;  /* 0x0000003e000e7c02 */ /* 0x000fe20008000f00 */
[----:B01----:R-:W-:Y:S10]  /*18270*/  ENDCOLLECTIVE ;  /* 0x000000000000791b */ /* 0x003ff40003800000 */
.L_x_4177:
[----:B------:R-:W-:Y:S05]  /*18280*/  BSYNC B1 ;  /* 0x0000000000017941 */ /* 0x000fea0003800000 */
.L_x_4176:
[----:B------:R-:W-:Y:S05]  /*18290*/  BRA `(.L_x_3986) ;  /* 0xffffff7c00f07947 */ /* 0x000fea000383ffff */
.L_x_3989:
[----:B-1----:R-:W2:Y:S02]  /*182a0*/  LDL R5, [R1+0x4] ;  /* 0x0000040001057983 */ /* 0x002ea40000100800 */
[----:B--2---:R1:W2:Y:S02]  /*182b0*/  SYNCS.PHASECHK.TRANS64.TRYWAIT P0, [R5+URZ+0x28c20], R4 ;  /* 0x028c2004050075a7 */ /* 0x0042a4000800017f */
[----:B--2---:R-:W-:Y:S05]  /*182c0*/  @!P0 NANOSLEEP.SYNCS 0x989680 ;  /* 0x009896800000895d */ /* 0x004fea0003900000 */
[----:B------:R-:W2:Y:S02]  /*182d0*/  @!P0 SYNCS.PHASECHK.TRANS64 P0, [R5+URZ+0x28c20], R4 ;  /* 0x028c2004050085a7 */ /* 0x000ea4000800007f */
[----:B--2---:R-:W-:Y:S05]  /*182e0*/  @!P0 BRA `(.L_x_3989) ;  /* 0xfffffffc00ec8947 */ /* 0x004fea000383ffff */
[----:B------:R-:W-:Y:S05]  /*182f0*/  BRA `(.L_x_4178) ;  /* 0xffffff8000007947 */ /* 0x000fea000383ffff */
.L_x_3993:
[----:B-1----:R1:W2:Y:S02]  /*18300*/  SYNCS.PHASECHK.TRANS64.TRYWAIT P0, [R5+URZ+0x28ca0], R9 ;  /* 0x028ca009050075a7 */ /* 0x0022a4000800017f */
[----:B--2---:R-:W-:Y:S05]  /*18310*/  @!P0 NANOSLEEP.SYNCS 0x989680 ;  /* 0x009896800000895d */ /* 0x004fea0003900000 */
[----:B------:R-:W2:Y:S02]  /*18320*/  @!P0 SYNCS.PHASECHK.TRANS64 P0, [R5+URZ+0x28ca0], R9 ;  /* 0x028ca009050085a7 */ /* 0x000ea4000800007f */
[----:B--2---:R-:W-:Y:S05]  /*18330*/  @!P0 BRA `(.L_x_3993) ;  /* 0xfffffffc00f08947 */ /* 0x004fea000383ffff */
[----:B------:R-:W-:Y:S05]  /*18340*/  BRA `(.L_x_4179) ;  /* 0xffffff8000287947 */ /* 0x000fea000383ffff */
.L_x_3998:
[----:B--2---:R2:W3:Y:S02]  /*18350*/  SYNCS.PHASECHK.TRANS64.TRYWAIT P0, [R5+URZ+0x28cc0], R9 ;  /* 0x028cc009050075a7 */ /* 0x0044e4000800017f */
[----:B---3--:R-:W-:Y:S05]  /*18360*/  @!P0 NANOSLEEP.SYNCS 0x989680 ;  /* 0x009896800000895d */ /* 0x008fea0003900000 */
[----:B------:R-:W3:Y:S02]  /*18370*/  @!P0 SYNCS.PHASECHK.TRANS64 P0, [R5+URZ+0x28cc0], R9 ;  /* 0x028cc009050085a7 */ /* 0x000ee4000800007f */
[----:B---3--:R-:W-:Y:S05]  /*18380*/  @!P0 BRA `(.L_x_3998) ;  /* 0xfffffffc00f08947 */ /* 0x008fea000383ffff */
[----:B------:R-:W-:Y:S05]  /*18390*/  BRA `(.L_x_4180) ;  /* 0xffffff8000ac7947 */ /* 0x000fea000383ffff */
.L_x_4012:
[----:B-1----:R1:W2:Y:S02]  /*183a0*/  SYNCS.PHASECHK.TRANS64.TRYWAIT P1, [R5+URZ+0x28ca0], R6 ;  /* 0x028ca006050075a7 */ /* 0x0022a4000802017f */
[----:B--2---:R-:W-:Y:S05]  /*183b0*/  @!P1 NANOSLEEP.SYNCS 0x989680 ;  /* 0x009896800000995d */ /* 0x004fea0003900000 */
[----:B------:R-:W2:Y:S02]  /*183c0*/  @!P1 SYNCS.PHASECHK.TRANS64 P1, [R5+URZ+0x28ca0], R6 ;  /* 0x028ca006050095a7 */ /* 0x000ea4000802007f */
[----:B--2---:R-:W-:Y:S05]  /*183d0*/  @!P1 BRA `(.L_x_4012) ;  /* 0xfffffffc00f09947 */ /* 0x004fea000383ffff */
[----:B------:R-:W-:Y:S05]  /*183e0*/  BRA `(.L_x_4181) ;  /* 0xffffff8c00347947 */ /* 0x000fea000383ffff */
.L_x_4017:
[----:B--2---:R2:W3:Y:S02]  /*183f0*/  SYNCS.PHASECHK.TRANS64.TRYWAIT P1, [R5+URZ+0x28cc0], R6 ;  /* 0x028cc006050075a7 */ /* 0x0044e4000802017f */
[----:B---3--:R-:W-:Y:S05]  /*18400*/  @!P1 NANOSLEEP.SYNCS 0x989680 ;  /* 0x009896800000995d */ /* 0x008fea0003900000 */
[----:B------:R-:W3:Y:S02]  /*18410*/  @!P1 SYNCS.PHASECHK.TRANS64 P1, [R5+URZ+0x28cc0], R6 ;  /* 0x028cc006050095a7 */ /* 0x000ee4000802007f */
[----:B---3--:R-:W-:Y:S05]  /*18420*/  @!P1 BRA `(.L_x_4017) ;  /* 0xfffffffc00f09947 */ /* 0x008fea000383ffff */
[----:B------:R-:W-:Y:S05]  /*18430*/  BRA `(.L_x_4182) ;  /* 0xffffff8c00b47947 */ /* 0x000fea000383ffff */
.L_x_4037:
        /* <DEDUP_REMOVED lines=11> */
.L_x_4184:
[----:B------:R-:W-:Y:S05]  /*184f0*/  BSYNC B0 ;  /* 0x0000000000007941 */ /* 0x000fea0003800000 */
.L_x_4183:
[----:B------:R-:W-:Y:S05]  /*18500*/  BRA `(.L_x_4185) ;  /* 0xffffff9c00987947 */ /* 0x000fea000383ffff */
.L_x_4039:
[----:B------:R-:W-:Y:S01]  /*18510*/  BSSY B0, `(.L_x_4186) ;  /* 0x0000006000007945 */ /* 0x000fe20003800000 */
[----:B------:R-:W-:-:S07]  /*18520*/  IMAD.MOV.U32 R15, RZ, RZ, -0x1 ;  /* 0xffffffffff0f7424 */ /* 0x000fce00078e00ff */
[----:B01----:R-:W-:Y:S05]  /*18530*/  WARPSYNC.COLLECTIVE R15, `(.L_x_4187) ;  /* 0x000000000f0c7348 */ /* 0x003fea0003c00000 */
[----:B------:R-:W-:Y:S02]  /*18540*/  ELECT P6, UR62, PT ;  /* 0x00000000003e782f */ /* 0x000fe400038c0000 */
[----:B------:R-:W-:Y:S01]  /*18550*/  MOV R14, UR62 ;  /* 0x0000003e000e7c02 */ /* 0x000fe20008000f00 */
[----:B01----:R-:W-:Y:S10]  /*18560*/  ENDCOLLECTIVE ;  /* 0x000000000000791b */ /* 0x003ff40003800000 */
.L_x_4187:
[----:B------:R-:W-:Y:S05]  /*18570*/  BSYNC B0 ;  /* 0x0000000000007941 */ /* 0x000fea0003800000 */
.L_x_4186:
[----:B------:R-:W-:Y:S05]  /*18580*/  BRA `(.L_x_4188) ;  /* 0xffffff9c00a47947 */ /* 0x000fea000383ffff */
.L_x_4041:
[----:B-1----:R1:W2:Y:S02]  /*18590*/  SYNCS.PHASECHK.TRANS64.TRYWAIT P0, [R0+URZ+0x28c40], R2 ;  /* 0x028c4002000075a7 */ /* 0x0022a4000800017f */
[----:B--2---:R-:W-:Y:S05]  /*185a0*/  @!P0 NANOSLEEP.SYNCS 0x989680 ;  /* 0x009896800000895d */ /* 0x004fea0003900000 */
[----:B------:R-:W2:Y:S02]  /*185b0*/  @!P0 SYNCS.PHASECHK.TRANS64 P0, [R0+URZ+0x28c40], R2 ;  /* 0x028c4002000085a7 */ /* 0x000ea4000800007f */
[----:B--2---:R-:W-:Y:S05]  /*185c0*/  @!P0 BRA `(.L_x_4041) ;  /* 0xfffffffc00f08947 */ /* 0x004fea000383ffff */
[----:B------:R-:W-:Y:S05]  /*185d0*/  BRA `(.L_x_4189) ;  /* 0xffffffa000107947 */ /* 0x000fea000383ffff */
.L_x_4045:
        /* <DEDUP_REMOVED lines=12> */
.L_x_4190:
[----:B------:R-:W-:Y:S02]  /*186a0*/  IMAD.MOV.U32 R13, RZ, RZ, R3 ;  /* 0x000000ffff0d7224 */ /* 0x000fe400078e0003 */
[----:B------:R-:W-:-:S07]  /*186b0*/  IMAD.MOV.U32 R4, RZ, RZ, R14 ;  /* 0x000000ffff047224 */ /* 0x000fce00078e000e */
[----:B------:R-:W-:Y:S05]  /*186c0*/  WARPSYNC.COLLECTIVE R15, `(.L_x_4191) ;  /* 0x000000000f087348 */ /* 0x000fea0003c00000 */
[----:B------:R0:W1:Y:S02]  /*186d0*/  SHFL.IDX P6, R14, R13, R12, R11 ;  /* 0x0000000c0d0e7389 */ /* 0x00006400000c000b */
[----:B01----:R-:W-:Y:S01]  /*186e0*/  ENDCOLLECTIVE ;  /* 0x000000000000791b */ /* 0x003fe20003800000 */
.L_x_4191:
[----:B------:R-:W-:Y:S02]  /*186f0*/  IMAD.MOV.U32 R13, RZ, RZ, R2 ;  /* 0x000000ffff0d7224 */ /* 0x000fe400078e0002 */
[----:B------:R-:W-:Y:S02]  /*18700*/  IMAD.MOV.U32 R12, RZ, RZ, 0x1 ;  /* 0x00000001ff0c7424 */ /* 0x000fe400078e00ff */
[----:B------:R-:W-:-:S07]  /*18710*/  IMAD.MOV.U32 R5, RZ, RZ, R14 ;  /* 0x000000ffff057224 */ /* 0x000fce00078e000e */
[----:B------:R-:W-:Y:S05]  /*18720*/  WARPSYNC.COLLECTIVE R15, `(.L_x_4192) ;  /* 0x000000000f087348 */ /* 0x000fea0003c00000 */
[----:B------:R0:W1:Y:S02]  /*18730*/  SHFL.IDX P6, R14, R13, R12, R11 ;  /* 0x0000000c0d0e7389 */ /* 0x00006400000c000b */
[----:B01----:R-:W-:Y:S01]  /*18740*/  ENDCOLLECTIVE ;  /* 0x000000000000791b */ /* 0x003fe20003800000 */
.L_x_4192:
        /* <DEDUP_REMOVED lines=10> */
.L_x_4193:
        /* <DEDUP_REMOVED lines=11> */
.L_x_4194:
        /* <DEDUP_REMOVED lines=10> */
.L_x_4195:
        /* <DEDUP_REMOVED lines=12> */
.L_x_4196:
        /* <DEDUP_REMOVED lines=14> */
.L_x_4197:
[----:B------:R-:W-:Y:S01]  /*18ae0*/  IMAD.MOV.U32 R3, RZ, RZ, R14 ;  /* 0x000000ffff037224 */ /* 0x000fe200078e000e */
[----:B------:R-:W-:Y:S06]  /*18af0*/  BRA `(.L_x_4198) ;  /* 0xffffffa4007c7947 */ /* 0x000fec000383ffff */
.L_x_4048:
[----:B0-----:R-:W2:Y:S02]  /*18b00*/  LDL R2, [R1+0x4] ;  /* 0x0000040001027983 */ /* 0x001ea40000100800 */
[----:B--2---:R0:W1:Y:S02]  /*18b10*/  SYNCS.PHASECHK.TRANS64.TRYWAIT P0, [R2+URZ+0x28c20], R0 ;  /* 0x028c2000020075a7 */ /* 0x004064000800017f */
[----:B-1----:R-:W-:Y:S05]  /*18b20*/  @!P0 NANOSLEEP.SYNCS 0x989680 ;  /* 0x009896800000895d */ /* 0x002fea0003900000 */
[----:B------:R-:W1:Y:S02]  /*18b30*/  @!P0 SYNCS.PHASECHK.TRANS64 P0, [R2+URZ+0x28c20], R0 ;  /* 0x028c2000020085a7 */ /* 0x000e64000800007f */
[----:B-1----:R-:W-:Y:S05]  /*18b40*/  @!P0 BRA `(.L_x_4048) ;  /* 0xfffffffc00ec8947 */ /* 0x002fea000383ffff */
[----:B------:R-:W-:Y:S05]  /*18b50*/  BRA `(.L_x_4199) ;  /* 0xffffffa400dc7947 */ /* 0x000fea000383ffff */
.L_x_4052:
[----:B0-----:R0:W1:Y:S02]  /*18b60*/  SYNCS.PHASECHK.TRANS64.TRYWAIT P0, [R3+URZ+0x28c60], R0 ;  /* 0x028c6000030075a7 */ /* 0x001064000800017f */
[----:B-1----:R-:W-:Y:S05]  /*18b70*/  @!P0 NANOSLEEP.SYNCS 0x989680 ;  /* 0x009896800000895d */ /* 0x002fea0003900000 */
[----:B------:R-:W1:Y:S02]  /*18b80*/  @!P0 SYNCS.PHASECHK.TRANS64 P0, [R3+URZ+0x28c60], R0 ;  /* 0x028c6000030085a7 */ /* 0x000e64000800007f */
[----:B-1----:R-:W-:Y:S05]  /*18b90*/  @!P0 BRA `(.L_x_4052) ;  /* 0xfffffffc00f08947 */ /* 0x002fea000383ffff */
[----:B------:R-:W-:Y:S05]  /*18ba0*/  BRA `(.L_x_4200) ;  /* 0xffffffa8000c7947 */ /* 0x000fea000383ffff */
.L_x_4071:
[----:B-1----:R1:W2:Y:S02]  /*18bb0*/  SYNCS.PHASECHK.TRANS64.TRYWAIT P0, [R3+URZ+0x28c40], R2 ;  /* 0x028c4002030075a7 */ /* 0x0022a4000800017f */
[----:B--2---:R-:W-:Y:S05]  /*18bc0*/  @!P0 NANOSLEEP.SYNCS 0x989680 ;  /* 0x009896800000895d */ /* 0x004fea0003900000 */
[----:B------:R-:W2:Y:S02]  /*18bd0*/  @!P0 SYNCS.PHASECHK.TRANS64 P0, [R3+URZ+0x28c40], R2 ;  /* 0x028c4002030085a7 */ /* 0x000ea4000800007f */
[----:B--2---:R-:W-:Y:S05]  /*18be0*/  @!P0 BRA `(.L_x_4071) ;  /* 0xfffffffc00f08947 */ /* 0x004fea000383ffff */
[----:B------:R-:W-:Y:S05]  /*18bf0*/  BRA `(.L_x_4201) ;  /* 0xffffffb4003c7947 */ /* 0x000fea000383ffff */
.L_x_4076:
[----:B0-----:R0:W2:Y:S02]  /*18c00*/  SYNCS.PHASECHK.TRANS64.TRYWAIT P0, [R3+URZ+0x28c60], R2 ;  /* 0x028c6002030075a7 */ /* 0x0010a4000800017f */
[----:B--2---:R-:W-:Y:S05]  /*18c10*/  @!P0 NANOSLEEP.SYNCS 0x989680 ;  /* 0x009896800000895d */ /* 0x004fea0003900000 */
[----:B------:R-:W2:Y:S02]  /*18c20*/  @!P0 SYNCS.PHASECHK.TRANS64 P0, [R3+URZ+0x28c60], R2 ;  /* 0x028c6002030085a7 */ /* 0x000ea4000800007f */
[----:B--2---:R-:W-:Y:S05]  /*18c30*/  @!P0 BRA `(.L_x_4076) ;  /* 0xfffffffc00f08947 */ /* 0x004fea000383ffff */
[----:B------:R-:W-:Y:S05]  /*18c40*/  BRA `(.L_x_4202) ;  /* 0xffffffb400c47947 */ /* 0x000fea000383ffff */
.L_x_4091:
[----:B0-----:R0:W1:Y:S02]  /*18c50*/  SYNCS.PHASECHK.TRANS64.TRYWAIT P0, [R4+URZ+0x28c40], R2 ;  /* 0x028c4002040075a7 */ /* 0x001064000800017f */
[----:B-1----:R-:W-:Y:S05]  /*18c60*/  @!P0 NANOSLEEP.SYNCS 0x989680 ;  /* 0x009896800000895d */ /* 0x002fea0003900000 */
[----:B------:R-:W1:Y:S02]  /*18c70*/  @!P0 SYNCS.PHASECHK.TRANS64 P0, [R4+URZ+0x28c40], R2 ;  /* 0x028c4002040085a7 */ /* 0x000e64000800007f */
[----:B-1----:R-:W-:Y:S05]  /*18c80*/  @!P0 BRA `(.L_x_4091) ;  /* 0xfffffffc00f08947 */ /* 0x002fea000383ffff */
[----:B------:R-:W-:Y:S05]  /*18c90*/  BRA `(.L_x_4203) ;  /* 0xffffffc000d47947 */ /* 0x000fea000383ffff */
.L_x_4096:
[----:B-1----:R1:W2:Y:S02]  /*18ca0*/  SYNCS.PHASECHK.TRANS64.TRYWAIT P0, [R4+URZ+0x28c60], R2 ;  /* 0x028c6002040075a7 */ /* 0x0022a4000800017f */
[----:B--2---:R-:W-:Y:S05]  /*18cb0*/  @!P0 NANOSLEEP.SYNCS 0x989680 ;  /* 0x009896800000895d */ /* 0x004fea0003900000 */
[----:B------:R-:W2:Y:S02]  /*18cc0*/  @!P0 SYNCS.PHASECHK.TRANS64 P0, [R4+URZ+0x28c60], R2 ;  /* 0x028c6002040085a7 */ /* 0x000ea4000800007f */
[----:B--2---:R-:W-:Y:S05]  /*18cd0*/  @!P0 BRA `(.L_x_4096) ;  /* 0xfffffffc00f08947 */ /* 0x004fea000383ffff */
[----:B------:R-:W-:Y:S05]  /*18ce0*/  BRA `(.L_x_4204) ;  /* 0xffffffc400587947 */ /* 0x000fea000383ffff */
.L_x_4111:
[----:B-1----:R1:W2:Y:S02]  /*18cf0*/  SYNCS.PHASECHK.TRANS64.TRYWAIT P0, [R4+URZ+0x28c40], R2 ;  /* 0x028c4002040075a7 */ /* 0x0022a4000800017f */
[----:B--2---:R-:W-:Y:S05]  /*18d00*/  @!P0 NANOSLEEP.SYNCS 0x989680 ;  /* 0x009896800000895d */ /* 0x004fea0003900000 */
[----:B------:R-:W2:Y:S02]  /*18d10*/  @!P0 SYNCS.PHASECHK.TRANS64 P0, [R4+URZ+0x28c40], R2 ;  /* 0x028c4002040085a7 */ /* 0x000ea4000800007f */
[----:B--2---:R-:W-:Y:S05]  /*18d20*/  @!P0 BRA `(.L_x_4111) ;  /* 0xfffffffc00f08947 */ /* 0x004fea000383ffff */
[----:B------:R-:W-:Y:S05]  /*18d30*/  BRA `(.L_x_4205) ;  /* 0xffffffd000447947 */ /* 0x000fea000383ffff */
.L_x_4116:
[----:B0-----:R0:W2:Y:S02]  /*18d40*/  SYNCS.PHASECHK.TRANS64.TRYWAIT P0, [R4+URZ+0x28c60], R2 ;  /* 0x028c6002040075a7 */ /* 0x0010a4000800017f */
[----:B--2---:R-:W-:Y:S05]  /*18d50*/  @!P0 NANOSLEEP.SYNCS 0x989680 ;  /* 0x009896800000895d */ /* 0x004fea0003900000 */
[----:B------:R-:W2:Y:S02]  /*18d60*/  @!P0 SYNCS.PHASECHK.TRANS64 P0, [R4+URZ+0x28c60], R2 ;  /* 0x028c6002040085a7 */ /* 0x000ea4000800007f */
[----:B--2---:R-:W-:Y:S05]  /*18d70*/  @!P0 BRA `(.L_x_4116) ;  /* 0xfffffffc00f08947 */ /* 0x004fea000383ffff */
[----:B------:R-:W-:Y:S05]  /*18d80*/  BRA `(.L_x_4206) ;  /* 0xffffffd000cc7947 */ /* 0x000fea000383ffff */
.L_x_4132:
[----:B------:R-:W-:Y:S01]  /*18d90*/  BSSY B0, `(.L_x_4207) ;  /* 0x0000008000007945 */ /* 0x000fe20003800000 */
[----:B------:R-:W-:Y:S02]  /*18da0*/  IMAD.MOV.U32 R13, RZ, RZ, R16 ;  /* 0x000000ffff0d7224 */ /* 0x000fe400078e0010 */
[----:B------:R-:W-:Y:S02]  /*18db0*/  IMAD.MOV.U32 R12, RZ, RZ, RZ ;  /* 0x000000ffff0c7224 */ /* 0x000fe400078e00ff */
[----:B------:R-:W-:Y:S02]  /*18dc0*/  IMAD.MOV.U32 R11, RZ, RZ, 0x1f ;  /* 0x0000001fff0b7424 */ /* 0x000fe400078e00ff */
[----:B------:R-:W-:-:S07]  /*18dd0*/  IMAD.MOV.U32 R15, RZ, RZ, -0x1 ;  /* 0xffffffffff0f7424 */ /* 0x000fce00078e00ff */
[----:B-1---5:R-:W-:Y:S05]  /*18de0*/  WARPSYNC.COLLECTIVE R15, `(.L_x_4208) ;  /* 0x000000000f087348 */ /* 0x022fea0003c00000 */
[----:B------:R0:W2:Y:S02]  /*18df0*/  SHFL.IDX P6, R14, R13, R12, R11 ;  /* 0x0000000c0d0e7389 */ /* 0x0000a400000c000b */
[----:B012--5:R-:W-:Y:S01]  /*18e00*/  ENDCOLLECTIVE ;  /* 0x000000000000791b */ /* 0x027fe20003800000 */
.L_x_4208:
[----:B------:R-:W-:Y:S05]  /*18e10*/  BSYNC B0 ;  /* 0x0000000000007941 */ /* 0x000fea0003800000 */
.L_x_4207:
        /* <DEDUP_REMOVED lines=9> */
.L_x_4209:
        /* <DEDUP_REMOVED lines=18> */
.L_x_4210:
        /* <DEDUP_REMOVED lines=8> */
.L_x_4211:
        /* <DEDUP_REMOVED lines=8> */
.L_x_4212:
        /* <DEDUP_REMOVED lines=8> */
.L_x_4213:
        /* <DEDUP_REMOVED lines=8> */
.L_x_4214:
        /* <DEDUP_REMOVED lines=9> */
.L_x_4215:
[----:B------:R-:W-:Y:S01]  /*19260*/  IMAD.MOV.U32 R6, RZ, RZ, R14 ;  /* 0x000000ffff067224 */ /* 0x000fe200078e000e */
[----:B------:R-:W-:Y:S06]  /*19270*/  BRA `(.L_x_4216) ;  /* 0xffffffdc00247947 */ /* 0x000fec000383ffff */
.L_x_4137:
        /* <DEDUP_REMOVED lines=8> */
.L_x_4218:
[----:B------:R-:W-:Y:S05]  /*19300*/  BSYNC B0 ;  /* 0x0000000000007941 */ /* 0x000fea0003800000 */
.L_x_4217:
        /* <DEDUP_REMOVED lines=9> */
.L_x_4219:
        /* <DEDUP_REMOVED lines=8> */
.L_x_4220:
        /* <DEDUP_REMOVED lines=8> */
.L_x_4221:
        /* <DEDUP_REMOVED lines=8> */
.L_x_4222:
        /* <DEDUP_REMOVED lines=9> */
.L_x_4223:
[----:B------:R-:W-:Y:S01]  /*195b0*/  IMAD.MOV.U32 R6, RZ, RZ, R14 ;  /* 0x000000ffff067224 */ /* 0x000fe200078e000e */
[----:B------:R-:W-:Y:S06]  /*195c0*/  BRA `(.L_x_4224) ;  /* 0xffffffd800ec7947 */ /* 0x000fec000383ffff */
.L_x_4139:
[----:B------:R-:W-:Y:S01]  /*195d0*/  BSSY B0, `(.L_x_4225) ;  /* 0x0000006000007945 */ /* 0x000fe20003800000 */
[----:B------:R-:W-:Y:S01]  /*195e0*/  PLOP3.LUT P6, PT, P6, PT, PT, 0x8, 0x0 ;  /* 0x000000000000781c */ /* 0x000fe200037ce170 */
[----:B------:R-:W-:-:S12]  /*195f0*/  IMAD.MOV.U32 R15, RZ, RZ, -0x1 ;  /* 0xffffffffff0f7424 */ /* 0x000fd800078e00ff */
[----:B0----5:R-:W-:Y:S05]  /*19600*/  WARPSYNC.COLLECTIVE R15, `(.L_x_4226) ;  /* 0x000000000f087348 */ /* 0x021fea0003c00000 */
[----:B------:R-:W-:Y:S01]  /*19610*/  VOTE.ANY R14, PT, P6 ;  /* 0x00000000000e7806 */ /* 0x000fe200030e0100 */
[----:B0----5:R-:W-:Y:S06]  /*19620*/  ENDCOLLECTIVE ;  /* 0x000000000000791b */ /* 0x021fec0003800000 */
.L_x_4226:
[----:B------:R-:W-:Y:S05]  /*19630*/  BSYNC B0 ;  /* 0x0000000000007941 */ /* 0x000fea0003800000 */
.L_x_4225:
        /* <DEDUP_REMOVED lines=9> */
.L_x_4227:
[----:B------:R-:W-:Y:S01]  /*196d0*/  IMAD.MOV.U32 R17, RZ, RZ, R14 ;  /* 0x000000ffff117224 */ /* 0x000fe200078e000e */
[----:B------:R-:W-:Y:S06]  /*196e0*/  BRA `(.L_x_4228) ;  /* 0xffffffd800dc7947 */ /* 0x000fec000383ffff */
.L_x_4141:
[----:B------:R-:W-:Y:S01]  /*196f0*/  BSSY B0, `(.L_x_4229) ;  /* 0x0000007000007945 */ /* 0x000fe20003800000 */
[----:B------:R-:W-:Y:S02]  /*19700*/  IMAD.MOV.U32 R13, RZ, RZ, R3 ;  /* 0x000000ffff0d7224 */ /* 0x000fe400078e0003 */
[----:B------:R-:W-:Y:S02]  /*19710*/  IMAD.MOV.U32 R11, RZ, RZ, 0x1f ;  /* 0x0000001fff0b7424 */ /* 0x000fe400078e00ff */
[----:B------:R-:W-:-:S07]  /*19720*/  IMAD.MOV.U32 R15, RZ, RZ, -0x1 ;  /* 0xffffffffff0f7424 */ /* 0x000fce00078e00ff */
[----:B0-2--5:R-:W-:Y:S05]  /*19730*/  WARPSYNC.COLLECTIVE R15, `(.L_x_4230) ;  /* 0x000000000f087348 */ /* 0x025fea0003c00000 */
[----:B------:R1:W3:Y:S02]  /*19740*/  SHFL.IDX P6, R14, R13, R12, R11 ;  /* 0x0000000c0d0e7389 */ /* 0x0002e400000c000b */
[----:B0123-5:R-:W-:Y:S01]  /*19750*/  ENDCOLLECTIVE ;  /* 0x000000000000791b */ /* 0x02ffe20003800000 */
.L_x_4230:
[----:B------:R-:W-:Y:S05]  /*19760*/  BSYNC B0 ;  /* 0x0000000000007941 */ /* 0x000fea0003800000 */
.L_x_4229:
[----:B------:R-:W-:Y:S01]  /*19770*/  IMAD.MOV.U32 R2, RZ, RZ, R14 ;  /* 0x000000ffff027224 */ /* 0x000fe200078e000e */
[----:B------:R-:W-:Y:S06]  /*19780*/  BRA `(.L_x_4140) ;  /* 0xffffffd800d07947 */ /* 0x000fec000383ffff */
.L_x_4145:
[----:B0-----:R0:W1:Y:S02]  /*19790*/  SYNCS.PHASECHK.TRANS64.TRYWAIT P0, [R0+URZ+0x28c20], R3 ;  /* 0x028c2003000075a7 */ /* 0x001064000800017f */
[----:B-1----:R-:W-:Y:S05]  /*197a0*/  @!P0 NANOSLEEP.SYNCS 0x989680 ;  /* 0x009896800000895d */ /* 0x002fea0003900000 */
[----:B------:R-:W1:Y:S02]  /*197b0*/  @!P0 SYNCS.PHASECHK.TRANS64 P0, [R0+URZ+0x28c20], R3 ;  /* 0x028c2003000085a7 */ /* 0x000e64000800007f */
[----:B-1----:R-:W-:Y:S05]  /*197c0*/  @!P0 BRA `(.L_x_4145) ;  /* 0xfffffffc00f08947 */ /* 0x002fea000383ffff */
[----:B------:R-:W-:Y:S05]  /*197d0*/  BRA `(.L_x_4231) ;  /* 0xffffffdc00c47947 */ /* 0x000fea000383ffff */
.L_x_4146:
        /* <DEDUP_REMOVED lines=8> */
[----:B0----5:R-:W-:Y:S05]  /*19860*/  WARPSYNC.COLLECTIVE R15, `(.L_x_4233) ;  /* 0x000000000f087348 */ /* 0x021fea0003c00000 */
[----:B------:R1:W2:Y:S02]  /*19870*/  SHFL.IDX P6, R14, R13, R12, R11 ;  /* 0x0000000c0d0e7389 */ /* 0x0002a400000c000b */
[----:B012--5:R-:W-:Y:S01]  /*19880*/  ENDCOLLECTIVE ;  /* 0x000000000000791b */ /* 0x027fe20003800000 */
.L_x_4233:
[----:B------:R-:W-:Y:S05]  /*19890*/  BSYNC B0 ;  /* 0x0000000000007941 */ /* 0x000fea0003800000 */
.L_x_4232:
[----:B------:R-:W-:Y:S05]  /*198a0*/  BRA `(.L_x_4234) ;  /* 0xffffffdc00ac7947 */ /* 0x000fea000383ffff */
.L_x_4147:
[----:B------:R-:W-:Y:S01]  /*198b0*/  BSSY B0, `(.L_x_4235) ;  /* 0x0000006000007945 */ /* 0x000fe20003800000 */
[----:B------:R-:W-:-:S07]  /*198c0*/  IMAD.MOV.U32 R15, RZ, RZ, -0x1 ;  /* 0xffffffffff0f7424 */ /* 0x000fce00078e00ff */
[----:B01---5:R-:W-:Y:S05]  /*198d0*/  WARPSYNC.COLLECTIVE R15, `(.L_x_4236) ;  /* 0x000000000f0c7348 */ /* 0x023fea0003c00000 */
[----:B------:R-:W-:Y:S02]  /*198e0*/  ELECT P6, UR62, PT ;  /* 0x00000000003e782f */ /* 0x000fe400038c0000 */
[----:B------:R-:W-:Y:S01]  /*198f0*/  MOV R14, UR62 ;  /* 0x0000003e000e7c02 */ /* 0x000fe20008000f00 */
[----:B01---5:R-:W-:Y:S10]  /*19900*/  ENDCOLLECTIVE ;  /* 0x000000000000791b */ /* 0x023ff40003800000 */
.L_x_4236:
[----:B------:R-:W-:Y:S05]  /*19910*/  BSYNC B0 ;  /* 0x0000000000007941 */ /* 0x000fea0003800000 */
.L_x_4235:
[----:B------:R-:W-:Y:S05]  /*19920*/  BRA `(.L_x_4237) ;  /* 0xffffffdc00a07947 */ /* 0x000fea000383ffff */
.L_x_4149:
[----:B0-----:R0:W1:Y:S02]  /*19930*/  SYNCS.PHASECHK.TRANS64.TRYWAIT P0, [R6+URZ], R5 ;  /* 0x00000005060075a7 */ /* 0x001064000800017f */
[----:B-1----:R-:W-:Y:S05]  /*19940*/  @!P0 NANOSLEEP.SYNCS 0x989680 ;  /* 0x009896800000895d */ /* 0x002fea0003900000 */
[----:B------:R-:W1:Y:S02]  /*19950*/  @!P0 SYNCS.PHASECHK.TRANS64 P0, [R6+URZ], R5 ;  /* 0x00000005060085a7 */ /* 0x000e64000800007f */
[----:B-1----:R-:W-:Y:S05]  /*19960*/  @!P0 BRA `(.L_x_4149) ;  /* 0xfffffffc00f08947 */ /* 0x002fea000383ffff */
[----:B------:R-:W-:Y:S05]  /*19970*/  BRA `(.L_x_4238) ;  /* 0xffffffdc00dc7947 */ /* 0x000fea000383ffff */
.L_x_4150:
[----:B-1----:R1:W2:Y:S02]  /*19980*/  SYNCS.PHASECHK.TRANS64.TRYWAIT P0, [R7+URZ], R2 ;  /* 0x00000002070075a7 */ /* 0x0022a4000800017f */
[----:B--2---:R-:W-:Y:S05]  /*19990*/  @!P0 NANOSLEEP.SYNCS 0x989680 ;  /* 0x009896800000895d */ /* 0x004fea0003900000 */
[----:B------:R-:W2:Y:S02]  /*199a0*/  @!P0 SYNCS.PHASECHK.TRANS64 P0, [R7+URZ], R2 ;  /* 0x00000002070085a7 */ /* 0x000ea4000800007f */
[----:B--2---:R-:W-:Y:S05]  /*199b0*/  @!P0 BRA `(.L_x_4150) ;  /* 0xfffffffc00f08947 */ /* 0x004fea000383ffff */
[----:B------:R-:W-:Y:S05]  /*199c0*/  BRA `(.L_x_4239) ;  /* 0xffffffdc00d07947 */ /* 0x000fea000383ffff */
.L_x_4152:
[----:B--2---:R2:W3:Y:S02]  /*199d0*/  SYNCS.PHASECHK.TRANS64.TRYWAIT P0, [R4+URZ], R5 ;  /* 0x00000005040075a7 */ /* 0x0044e4000800017f */
[----:B---3--:R-:W-:Y:S05]  /*199e0*/  @!P0 NANOSLEEP.SYNCS 0x989680 ;  /* 0x009896800000895d */ /* 0x008fea0003900000 */
[----:B------:R-:W3:Y:S02]  /*199f0*/  @!P0 SYNCS.PHASECHK.TRANS64 P0, [R4+URZ], R5 ;  /* 0x00000005040085a7 */ /* 0x000ee4000800007f */
[----:B---3--:R-:W-:Y:S05]  /*19a00*/  @!P0 BRA `(.L_x_4152) ;  /* 0xfffffffc00f08947 */ /* 0x008fea000383ffff */
[----:B------:R-:W-:Y:S05]  /*19a10*/  BRA `(.L_x_4240) ;  /* 0xffffffdc00d87947 */ /* 0x000fea000383ffff */
.L_x_4241:
        /* <DEDUP_REMOVED lines=14> */
.L_x_15119:


//--------------------- .text._ZN7cutlass13device_kernelIN5flash11enable_sm90INS1_16FlashAttnFwdSm90INS1_25CollectiveMainloopFwdSm90ILi2EN4cute5tupleIJNS5_1CILi1EEES8_S8_EEENS6_IJNS7_ILi64EEESA_SA_EEELi512ENS_10bfloat16_tEfNS_4arch4Sm90ELb0ELb0ELb0ELb1ELb0ELb0ELb1ELb0ELb0ELb1ELb0ELb0EEENS1_21CollectiveEpilogueFwdINS6_IJSA_NS7_ILi512EEESA_EEES9_SC_SE_Li256ELb1ELb1ELb0ELb0EEENS1_36VarlenDynamicPersistentTileSchedulerILi64ELi64ELi256ELi128ELb0ELb1ELb1ELb0ELb1ELb1EEEEEEEEEvNT_6ParamsE --------------------------
	.section	.text._ZN7cutlass13device_kernelIN5flash11enable_sm90INS1_16FlashAttnFwdSm90INS1_25CollectiveMainloopFwdSm90ILi2EN4cute5tupleIJNS5_1CILi1EEES8_S8_EEENS6_IJNS7_ILi64EEESA_SA_EEELi512ENS_10bfloat16_tEfNS_4arch4Sm90ELb0ELb0ELb0ELb1ELb0ELb0ELb1ELb0ELb0ELb1ELb0ELb0EEENS1_21CollectiveEpilogueFwdINS6_IJSA_NS7_ILi512EEESA_EEES9_SC_SE_Li256ELb1ELb1ELb0ELb0EEENS1_36VarlenDynamicPersistentTileSchedulerILi64ELi64ELi256ELi128ELb0ELb1ELb1ELb0ELb1ELb1EEEEEEEEEvNT_6ParamsE,"ax",@progbits
	.align	128
.text._ZN7cutlass13device_kernelIN5flash11enable_sm90INS1_16FlashAttnFwdSm90INS1_25CollectiveMainloopFwdSm90ILi2EN4cute5tupleIJNS5_1CILi1EEES8_S8_EEENS6_IJNS7_ILi64EEESA_SA_EEELi512ENS_10bfloat16_tEfNS_4arch4Sm90ELb0ELb0ELb0ELb1ELb0ELb0ELb1ELb0ELb0ELb1ELb0ELb0EEENS1_21CollectiveEpilogueFwdINS6_IJSA_NS7_ILi512EEESA_EEES9_SC_SE_Li256ELb1ELb1ELb0ELb0EEENS1_36VarlenDynamicPersistentTileSchedulerILi64ELi64ELi256ELi128ELb0ELb1ELb1ELb0ELb1ELb1EEEEEEEEEvNT_6ParamsE:
        .type           _ZN7cutlass13device_kernelIN5flash11enable_sm90INS1_16FlashAttnFwdSm90INS1_25CollectiveMainloopFwdSm90ILi2EN4cute5tupleIJNS5_1CILi1EEES8_S8_EEENS6_IJNS7_ILi64EEESA_SA_EEELi512ENS_10bfloat16_tEfNS_4arch4Sm90ELb0ELb0ELb0ELb1ELb0ELb0ELb1ELb0ELb0ELb1ELb0ELb0EEENS1_21CollectiveEpilogueFwdINS6_IJSA_NS7_ILi512EEESA_EEES9_SC_SE_Li256ELb1ELb1ELb0ELb0EEENS1_36VarlenDynamicPersistentTileSchedulerILi64ELi64ELi256ELi128ELb0ELb1ELb1ELb0ELb1ELb1EEEEEEEEEvNT_6ParamsE,@function
        .size           _ZN7cutlass13device_kernelIN5flash11enable_sm90INS1_16FlashAttnFwdSm90INS1_25CollectiveMainloopFwdSm90ILi2EN4cute5tupleIJNS5_1CILi1EEES8_S8_EEENS6_IJNS7_ILi64EEESA_SA_EEELi512ENS_10bfloat16_tEfNS_4arch4Sm90ELb0ELb0ELb0ELb1ELb0ELb0ELb1ELb0ELb0ELb1ELb0ELb0EEENS1_21CollectiveEpilogueFwdINS6_IJSA_NS7_ILi512EEESA_EEES9_SC_SE_Li256ELb1ELb1ELb0ELb0EEENS1_36VarlenDynamicPersistentTileSchedulerILi64ELi64ELi256ELi128ELb0ELb1ELb1ELb0ELb1ELb1EEEEEEEEEvNT_6ParamsE,(.L_x_15120 - _ZN7cutlass13device_kernelIN5flash11enable_sm90INS1_16FlashAttnFwdSm90INS1_25CollectiveMainloopFwdSm90ILi2EN4cute5tupleIJNS5_1CILi1EEES8_S8_EEENS6_IJNS7_ILi64EEESA_SA_EEELi512ENS_10bfloat16_tEfNS_4arch4Sm90ELb0ELb0ELb0ELb1ELb0ELb0ELb1ELb0ELb0ELb1ELb0ELb0EEENS1_21CollectiveEpilogueFwdINS6_IJSA_NS7_ILi512EEESA_EEES9_SC_SE_Li256ELb1ELb1ELb0ELb0EEENS1_36VarlenDynamicPersistentTileSchedulerILi64ELi64ELi256ELi128ELb0ELb1ELb1ELb0ELb1ELb1EEEEEEEEEvNT_6ParamsE)
        .other          _ZN7cutlass13device_kernelIN5flash11enable_sm90INS1_16FlashAttnFwdSm90INS1_25CollectiveMainloopFwdSm90ILi2EN4cute5tupleIJNS5_1CILi1EEES8_S8_EEENS6_IJNS7_ILi64EEESA_SA_EEELi512ENS_10bfloat16_tEfNS_4arch4Sm90ELb0ELb0ELb0ELb1ELb0ELb0ELb1ELb0ELb0ELb1ELb0ELb0EEENS1_21CollectiveEpilogueFwdINS6_IJSA_NS7_ILi512EEESA_EEES9_SC_SE_Li256ELb1ELb1ELb0ELb0EEENS1_36VarlenDynamicPersistentTileSchedulerILi64ELi64ELi256ELi128ELb0ELb1ELb1ELb0ELb1ELb1EEEEEEEEEvNT_6ParamsE,@"STO_CUDA_ENTRY STV_DEFAULT"
_ZN7cutlass13device_kernelIN5flash11enable_sm90INS1_16FlashAttnFwdSm90INS1_25CollectiveMainloopFwdSm90ILi2EN4cute5tupleIJNS5_1CILi1EEES8_S8_EEENS6_IJNS7_ILi64EEESA_SA_EEELi512ENS_10bfloat16_tEfNS_4arch4Sm90ELb0ELb0ELb0ELb1ELb0ELb0ELb1ELb0ELb0ELb1ELb0ELb0EEENS1_21CollectiveEpilogueFwdINS6_IJSA_NS7_ILi512EEESA_EEES9_SC_SE_Li256ELb1ELb1ELb0ELb0EEENS1_36VarlenDynamicPersistentTileSchedulerILi64ELi64ELi256ELi128ELb0ELb1ELb1ELb0ELb1ELb1EEEEEEEEEvNT_6ParamsE:
        /* <DEDUP_REMOVED lines=17> */
.L_x_4243:
[----:B------:R-:W-:Y:S05]  /*0110*/  BSYNC B0 ;  /* 0x0000000000007941 */ /* 0x000fea0003800000 */
.L_x_4242:
        /* <DEDUP_REMOVED lines=39> */
.L_x_4244:
        /* <DEDUP_REMOVED lines=22> */
.L_x_4245:
        /* <DEDUP_REMOVED lines=18> */
.L_x_4246:
        /* <DEDUP_REMOVED lines=22> */
.L_x_4247:
        /* <DEDUP_REMOVED lines=22> */
.L_x_4248:
[----:B------:R-:W-:Y:S01]  /*08d0*/  ISETP.NE.AND P0, PT, R3, RZ, PT ;  /* 0x000000ff0300720c */ /* 0x000fe20003f05270 */
[----:B------:R-:W-:Y:S01]  /*08e0*/  NOP ;  /* 0x0000000000007918 */ /* 0x000fe20000000000 */
[----:B------:R-:W-:Y:S01]  /*08f0*/  ULDC.64 UR38, c[0x0][0x208] ;  /* 0x0000820000267ab9 */ /* 0x000fe20000000a00 */
[----:B01234-:R-:W-:Y:S10]  /*0900*/  BAR.SYNC.DEFER_BLOCKING 0x0 ;  /* 0x0000000000007b1d */ /* 0x01fff40000010000 */
[----:B------:R-:W-:Y:S05]  /*0910*/  @!P0 BRA `(.L_x_4249) ;  /* 0x000000b000808947 */ /* 0x000fea0003800000 */
.L_x_4250:
        /* <DEDUP_REMOVED lines=23> */
[----:B------:R-:W-:Y:S01]  /*0a90*/  IMAD.MOV.U32 R193, RZ, RZ, RZ ;  /* 0x000000ffffc17224 */ /* 0x000fe200078e00ff */
[----:B------:R-:W-:Y:S01]  /*0aa0*/  SHF.R.S32.HI R0, RZ, 0x1f, R199 ;  /* 0x0000001fff007819 */ /* 0x000fe200000114c7 */
[----:B------:R-:W-:-:S03]  /*0ab0*/  UMOV UR36, URZ ;  /* 0x0000003f00247c82 */ /* 0x000fc60008000000 */
[CC--:B------:R-:W-:Y:S02]  /*0ac0*/  LEA.HI R2, R0.reuse, R199.reuse, RZ, 0x4 ;  /* 0x000000c700027211 */ /* 0x0c0fe400078f20ff */
[CC--:B------:R-:W-:Y:S02]  /*0ad0*/  LEA.HI R5, R0.reuse, R199.reuse, RZ, 0x5 ;  /* 0x000000c700057211 */ /* 0x0c0fe400078f28ff */
[----:B------:R-:W-:Y:S02]  /*0ae0*/  SHF.R.S32.HI R3, RZ, 0x4, R2 ;  /* 0x00000004ff037819 */ /* 0x000fe40000011402 */
[----:B------:R-:W-:Y:S02]  /*0af0*/  LEA.HI R7, R0, R199, RZ, 0x2 ;  /* 0x000000c700077211 */ /* 0x000fe400078f10ff */
[----:B------:R-:W-:Y:S02]  /*0b00*/  LEA.HI R4, R2, R3, RZ, 0x1 ;  /* 0x0000000302047211 */ /* 0x000fe400078f08ff */
[----:B------:R-:W-:-:S02]  /*0b10*/  SHF.R.S32.HI R11, RZ, 0x5, R5 ;  /* 0x00000005ff0b7819 */ /* 0x000fc40000011405 */
[----:B------:R-:W-:Y:S02]  /*0b20*/  LOP3.LUT R4, R4, 0x1ffffffe, RZ, 0xc0, !PT ;  /* 0x1ffffffe04047812 */ /* 0x000fe400078ec0ff */
[----:B------:R-:W-:Y:S02]  /*0b30*/  SHF.R.S32.HI R6, RZ, 0x1f, R5 ;  /* 0x0000001fff067819 */ /* 0x000fe40000011405 */
        /* <DEDUP_REMOVED lines=36> */
[----:B------:R-:W-:Y:S01]  /*0d80*/  IMAD.MOV.U32 R11, RZ, RZ, R15 ;  /* 0x000000ffff0b7224 */ /* 0x000fe200078e000f */
[----:B------:R-:W-:Y:S01]  /*0d90*/  LEA.HI R4, R4, R5, RZ, 0x3 ;  /* 0x0000000504047211 */ /* 0x000fe200078f18ff */
[----:B------:R-:W-:Y:S01]  /*0da0*/  IMAD.SHL.U32 R18, R13, 0x2, RZ ;  /* 0x000000020d127824 */ /* 0x000fe200078e00ff */
[----:B------:R-:W-:-:S02]  /*0db0*/  LOP3.LUT R9, R2, 0x8, R9, 0xf8, !PT ;  /* 0x0000000802097812 */ /* 0x000fc400078ef809 */
[----:B------:R-:W-:Y:S02]  /*0dc0*/  SHF.R.U32.HI R2, RZ, 0x3, R2 ;  /* 0x00000003ff027819 */ /* 0x000fe40000011602 */
[----:B------:R-:W-:Y:S02]  /*0dd0*/  R2P PR, R7, 0x6 ;  /* 0x0000000607007804 */ /* 0x000fe40000000000 */
[----:B------:R-:W-:Y:S02]  /*0de0*/  LOP3.LUT R9, R9, R2, RZ, 0x3c, !PT ;  /* 0x0000000209097212 */ /* 0x000fe400078e3cff */
[----:B------:R-:W-:Y:S02]  /*0df0*/  LOP3.LUT R2, R0, 0xfffffff8, RZ, 0xc0, !PT ;  /* 0xfffffff800027812 */ /* 0x000fe400078ec0ff */
[----:B------:R-:W-:Y:S01]  /*0e00*/  LOP3.LUT R4, R4, 0xfffffff8, RZ, 0xc0, !PT ;  /* 0xfffffff804047812 */ /* 0x000fe200078ec0ff */
[----:B------:R-:W-:Y:S01]  /*0e10*/  IMAD.IADD R8, R8, 0x1, R9 ;  /* 0x0000000108087824 */ /* 0x000fe200078e0209 */
[----:B------:R-:W-:Y:S01]  /*0e20*/  LEA.HI R3, R3, R194, RZ, 0x1 ;  /* 0x000000c203037211 */ /* 0x000fe200078f08ff */
[----:B------:R-:W-:Y:S01]  /*0e30*/  IMAD.IADD R191, R199, 0x1, -R2 ;  /* 0x00000001c7bf7824 */ /* 0x000fe200078e0a02 */
[----:B------:R-:W-:Y:S01]  /*0e40*/  SHF.R.S32.HI R6, RZ, 0x5, R6 ;  /* 0x00000005ff067819 */ /* 0x000fe20000011406 */
[----:B------:R-:W-:Y:S01]  /*0e50*/  IMAD.IADD R17, R5, 0x1, -R4 ;  /* 0x0000000105117824 */ /* 0x000fe200078e0a04 */
[----:B------:R-:W-:Y:S01]  /*0e60*/  LEA R22, R8, UR37, 0x1 ;  /* 0x0000002508167c11 */ /* 0x000fe2000f8e08ff */
[----:B------:R-:W-:Y:S01]  /*0e70*/  IMAD.SHL.U32 R16, R191, 0x8, RZ ;  /* 0x00000008bf107824 */ /* 0x000fe200078e00ff */
[----:B------:R-:W-:Y:S01]  /*0e80*/  LOP3.LUT R3, R3, 0xfffffe, RZ, 0xc0, !PT ;  /* 0x00fffffe03037812 */ /* 0x000fe200078ec0ff */
[----:B------:R-:W-:Y:S01]  /*0e90*/  IMAD R17, R6, 0x10, R17 ;  /* 0x0000001006117824 */ /* 0x000fe200078e0211 */
[----:B------:R-:W-:Y:S01]  /*0ea0*/  SEL R184, R184, 0xffffffe0, !P1 ;  /* 0xffffffe0b8b87807 */ /* 0x000fe20004800000 */
[----:B------:R-:W-:Y:S01]  /*0eb0*/  VIADD R185, R22, 0x36400 ;  /* 0x0003640016b97836 */ /* 0x000fe20000000000 */
[----:B------:R-:W-:Y:S01]  /*0ec0*/  SHF.R.S32.HI R192, RZ, 0x3, R0 ;  /* 0x00000003ffc07819 */ /* 0x000fe20000011400 */
[----:B------:R-:W-:-:S02]  /*0ed0*/  VIADD R190, R16, 0x40 ;  /* 0x0000004010be7836 */ /* 0x000fc40000000000 */
[C---:B------:R-:W-:Y:S02]  /*0ee0*/  VIADD R189, R16.reuse, 0x80 ;  /* 0x0000008010bd7836 */ /* 0x040fe40000000000 */
        /* <DEDUP_REMOVED lines=12> */
[----:B------:R-:W-:Y:S01]  /*0fb0*/  IMAD.IADD R3, R194, 0x1, -R3 ;  /* 0x00000001c2037824 */ /* 0x000fe200078e0a03 */
[----:B------:R-:W-:Y:S01]  /*0fc0*/  SHF.R.S32.HI R200, RZ, 0x1f, R195 ;  /* 0x0000001fffc87819 */ /* 0x000fe200000114c3 */
[----:B------:R-:W-:-:S02]  /*0fd0*/  @P2 VIADD R23, R185, 0xffffffc0 ;  /* 0xffffffc0b9172836 */ /* 0x000fc40000000000 */
[----:B------:R-:W-:Y:S02]  /*0fe0*/  IMAD.IADD R185, R185, 0x1, R184 ;  /* 0x00000001b9b97824 */ /* 0x000fe400078e02b8 */
[----:B------:R-:W-:Y:S02]  /*0ff0*/  IMAD.MOV.U32 R2, RZ, RZ, RZ ;  /* 0x000000ffff027224 */ /* 0x000fe400078e00ff */
[----:B------:R-:W-:Y:S02]  /*1000*/  IMAD.SHL.U32 R19, R3, 0x100, RZ ;  /* 0x0000010003137824 */ /* 0x000fe400078e00ff */
[----:B------:R-:W-:Y:S02]  /*1010*/  IMAD R197, R10, 0x8, R17 ;  /* 0x000000080ac57824 */ /* 0x000fe400078e0211 */
[----:B------:R-:W-:-:S07]  /*1020*/  IMAD.IADD R184, R184, 0x1, R23 ;  /* 0x00000001b8b87824 */ /* 0x000fce00078e0217 */
.L_x_4289:
        /* <DEDUP_REMOVED lines=15> */
[----:B-1----:R-:W-:-:S04]  /*1120*/  IMAD.U32 R6, RZ, RZ, UR8 ;  /* 0x00000008ff067e24 */ /* 0x002fc8000f8e00ff */
[----:B---3--:R-:W-:Y:S01]  /*1130*/  IMAD.U32 R7, RZ, RZ, UR9 ;  /* 0x00000009ff077e24 */ /* 0x008fe2000f8e00ff */
        /* <DEDUP_REMOVED lines=17> */
[----:B------:R-:W-:Y:S05]  /*1250*/  @P0 BRA `(.L_x_4251) ;  /* 0x00000000002c0947 */ /* 0x000fea0003800000 */
        /* <DEDUP_REMOVED lines=11> */
.L_x_4251:
[----:B0-----:R-:W2:Y:S01]  /*1310*/  LDL R4, [R1] ;  /* 0x0000000001047983 */ /* 0x001ea20000100800 */
[----:B-----5:R-:W-:Y:S01]  /*1320*/  IMAD.IADD R152, R152, 0x1, -R3 ;  /* 0x0000000198987824 */ /* 0x020fe200078e0a03 */
[----:B------:R-:W-:Y:S02]  /*1330*/  CS2R R150, SRZ ;  /* 0x0000000000967805 */ /* 0x000fe4000001ff00 */
[----:B------:R-:W-:Y:S02]  /*1340*/  CS2R R148, SRZ ;  /* 0x0000000000947805 */ /* 0x000fe4000001ff00 */
[----:B------:R-:W-:Y:S01]  /*1350*/  CS2R R146, SRZ ;  /* 0x0000000000927805 */ /* 0x000fe2000001ff00 */
[----:B------:R-:W-:Y:S01]  /*1360*/  VIADD R0, R152, 0x3f ;  /* 0x0000003f98007836 */ /* 0x000fe20000000000 */
[----:B------:R-:W-:Y:S02]  /*1370*/  CS2R R144, SRZ ;  /* 0x0000000000907805 */ /* 0x000fe4000001ff00 */
[----:B------:R-:W-:-:S02]  /*1380*/  CS2R R142, SRZ ;  /* 0x00000000008e7805 */ /* 0x000fc4000001ff00 */
[----:B------:R-:W-:Y:S02]  /*1390*/  CS2R R140, SRZ ;  /* 0x00000000008c7805 */ /* 0x000fe4000001ff00 */
[----:B------:R-:W-:Y:S02]  /*13a0*/  CS2R R138, SRZ ;  /* 0x00000000008a7805 */ /* 0x000fe4000001ff00 */
[----:B------:R-:W-:Y:S02]  /*13b0*/  SHF.R.S32.HI R3, RZ, 0x1f, R0 ;  /* 0x0000001fff037819 */ /* 0x000fe40000011400 */
[----:B------:R-:W-:Y:S02]  /*13c0*/  CS2R R136, SRZ ;  /* 0x0000000000887805 */ /* 0x000fe4000001ff00 */
[----:B------:R-:W-:Y:S02]  /*13d0*/  CS2R R134, SRZ ;  /* 0x0000000000867805 */ /* 0x000fe4000001ff00 */
[----:B------:R-:W-:-:S02]  /*13e0*/  CS2R R132, SRZ ;  /* 0x0000000000847805 */ /* 0x000fc4000001ff00 */
[----:B------:R-:W-:Y:S01]  /*13f0*/  LEA.HI R3, R3, R0, RZ, 0x6 ;  /* 0x0000000003037211 */ /* 0x000fe200078f30ff */
[----:B------:R-:W-:Y:S01]  /*1400*/  IMAD.MOV.U32 R0, RZ, RZ, RZ ;  /* 0x000000ffff007224 */ /* 0x000fe200078e00ff */
        /* <DEDUP_REMOVED lines=56> */
[----:B------:R-:W-:-:S02]  /*1790*/  SHF.R.S32.HI R177, RZ, 0x6, R3 ;  /* 0x00000006ffb17819 */ /* 0x000fc40000011403 */
[----:B--2---:R-:W-:Y:S01]  /*17a0*/  ISETP.NE.AND P0, PT, R4, 0x1, PT ;  /* 0x000000010400780c */ /* 0x004fe20003f05270 */
[----:B------:R-:W-:-:S12]  /*17b0*/  IMAD.MOV.U32 R4, RZ, RZ, RZ ;  /* 0x000000ffff047224 */ /* 0x000fd800078e00ff */
[----:B------:R-:W-:Y:S05]  /*17c0*/  @!P0 BRA `(.L_x_4252) ;  /* 0x0000001400d48947 */ /* 0x000fea0003800000 */
[----:B------:R-:W-:Y:S02]  /*17d0*/  ISETP.GE.AND P1, PT, R152, 0x1, PT ;  /* 0x000000019800780c */ /* 0x000fe40003f26270 */
[----:B------:R-:W-:-:S11]  /*17e0*/  PLOP3.LUT P0, PT, PT, PT, PT, 0x80, 0x0 ;  /* 0x000000000000781c */ /* 0x000fd60003f0f070 */
[----:B------:R-:W-:Y:S05]  /*17f0*/  @!P1 BRA `(.L_x_4253) ;  /* 0x0000007000c89947 */ /* 0x000fea0003800000 */
        /* <DEDUP_REMOVED lines=56> */
[----:B------:R-:W-:-:S07]  /*1b80*/  VIADD R177, R177, 0xfffffffe ;  /* 0xfffffffeb1b17836 */ /* 0x000fce0000000000 */
.L_x_4255:
        /* <DEDUP_REMOVED lines=171> */
.L_x_4254:
[----:B------:R-:W-:Y:S01]  /*2640*/  BAR.SYNC.DEFER_BLOCKING 0xe, 0x100 ;  /* 0x0384000000007b1d */ /* 0x000fe20000010000 */
[----:B------:R-:W-:Y:S01]  /*2650*/  IMAD.U32 R6, RZ, RZ, UR36 ;  /* 0x00000024ff067e24 */ /* 0x000fe2000f8e00ff */
[----:B------:R-:W-:Y:S01]  /*2660*/  UIADD3 UR36, UR36, 0x1, URZ ;  /* 0x0000000124247890 */ /* 0x000fe2000fffe03f */
[----:B------:R-:W-:Y:S02]  /*2670*/  PLOP3.LUT P0, PT, PT, PT, PT, 0x8, 0x0 ;  /* 0x000000000000781c */ /* 0x000fe40003f0e170 */
        /* <DEDUP_REMOVED lines=138> */
.L_x_4252:
        /* <DEDUP_REMOVED lines=32> */
.L_x_4256:
        /* <DEDUP_REMOVED lines=8> */
.L_x_4434:
[----:B------:R-:W-:Y:S05]  /*31a0*/  @P0 BRA `(.L_x_4258) ;  /* 0x0000000000040947 */ /* 0x000fea0003800000 */
[----:B------:R-:W-:Y:S01]  /*31b0*/  BPT.TRAP 0x1 ;  /* 0x000000040000795c */ /* 0x000fe20000300000 */
.L_x_4258:
[----:B------:R-:W-:Y:S01]  /*31c0*/  IMAD.U32 R4, RZ, RZ, UR36 ;  /* 0x00000024ff047e24 */ /* 0x000fe2000f8e00ff */
[----:B------:R-:W-:-:S04]  /*31d0*/  SHF.L.U32 R5, R2, 0x1f, RZ ;  /* 0x0000001f02057819 */ /* 0x000fc800000006ff */
[----:B------:R-:W-:-:S04]  /*31e0*/  LEA R4, R4, UR37, 0x3 ;  /* 0x0000002504047c11 */ /* 0x000fc8000f8e18ff */
[----:B------:R1:W2:Y:S01]  /*31f0*/  SYNCS.PHASECHK.TRANS64.TRYWAIT P1, [R4+URZ+0x38830], R5 ;  /* 0x03883005040075a7 */ /* 0x0002a2000802017f */
[----:B------:R-:W-:Y:S05]  /*3200*/  @P0 BRA `(.L_x_4259) ;  /* 0x0000000000040947 */ /* 0x000fea0003800000 */
[----:B------:R-:W-:Y:S01]  /*3210*/  BPT.TRAP 0x1 ;  /* 0x000000040000795c */ /* 0x000fe20000300000 */
.L_x_4259:
[----:B--2---:R-:W-:Y:S05]  /*3220*/  @P1 BRA `(.L_x_4260) ;  /* 0x0000000000081947 */ /* 0x004fea0003800000 */
[----:B------:R-:W2:Y:S02]  /*3230*/  SYNCS.PHASECHK.TRANS64.TRYWAIT P1, [R4+URZ+0x38830], R5 ;  /* 0x03883005040075a7 */ /* 0x000ea4000802017f */
[----:B--2---:R-:W-:Y:S05]  /*3240*/  @!P1 BRA `(.L_x_4261) ;  /* 0x0000010400b89947 */ /* 0x004fea0003800000 */
.L_x_4260:
        /* <DEDUP_REMOVED lines=40> */
.L_x_4435:
[----:B------:R-:W-:Y:S05]  /*34d0*/  @P0 BRA `(.L_x_4263) ;  /* 0x0000000000040947 */ /* 0x000fea0003800000 */
[----:B------:R-:W-:Y:S01]  /*34e0*/  BPT.TRAP 0x1 ;  /* 0x000000040000795c */ /* 0x000fe20000300000 */
.L_x_4263:
[----:B------:R3:W4:Y:S01]  /*34f0*/  SYNCS.PHASECHK.TRANS64.TRYWAIT P1, [R4+URZ+0x38850], R5 ;  /* 0x03885005040075a7 */ /* 0x000722000802017f */
[----:B------:R-:W-:Y:S05]  /*3500*/  @P0 BRA `(.L_x_4264) ;  /* 0x0000000000040947 */ /* 0x000fea0003800000 */
[----:B------:R-:W-:Y:S01]  /*3510*/  BPT.TRAP 0x1 ;  /* 0x000000040000795c */ /* 0x000fe20000300000 */
.L_x_4264:
[----:B----4-:R-:W-:Y:S05]  /*3520*/  @P1 BRA `(.L_x_4265) ;  /* 0x0000000000081947 */ /* 0x010fea0003800000 */
[----:B------:R-:W4:Y:S02]  /*3530*/  SYNCS.PHASECHK.TRANS64.TRYWAIT P1, [R4+URZ+0x38850], R5 ;  /* 0x03885005040075a7 */ /* 0x000f24000802017f */
[----:B----4-:R-:W-:Y:S05]  /*3540*/  @!P1 BRA `(.L_x_4266) ;  /* 0x0000010400249947 */ /* 0x010fea0003800000 */
.L_x_4265:
[----:B------:R-:W-:Y:S01]  /*3550*/  UIADD3 UR4, UR37, 0x400, URZ ;  /* 0x0000040025047890 */ /* 0x000fe2000fffe03f */
[----:B------:R-:W-:Y:S01]  /*3560*/  WARPGROUP.ARRIVE ;  /* 0x00000000000079c5 */ /* 0x000fe20000000000 */
[----:B------:R-:W-:-:S05]  /*3570*/  UIADD3 UR5, UR37, 0x26400, URZ ;  /* 0x0002640025057890 */ /* 0x000fca000fffe03f */
[----:B0-----:R-:W0:Y:S01]  /*3580*/  S2R R3, SR_TID.X ;  /* 0x0000000000037919 */ /* 0x001e220000002100 */
[----:B------:R-:W-:Y:S02]  /*3590*/  USHF.R.U32.HI UR4, URZ, 0x4, UR4 ;  /* 0x000000043f047899 */ /* 0x000fe40008011604 */
[----:B------:R-:W-:Y:S01]  /*35a0*/  USHF.R.U32.HI UR5, URZ, 0x4, UR5 ;  /* 0x000000043f057899 */ /* 0x000fe20008011605 */
[----:B------:R-:W5:Y:S01]  /*35b0*/  S2R R57, SR_TID.X ;  /* 0x0000000000397919 */ /* 0x000f620000002100 */
[----:B------:R-:W-:Y:S02]  /*35c0*/  ULOP3.LUT UR4, UR4, 0x3fff, URZ, 0xc0, !UPT ;  /* 0x00003fff04047892 */ /* 0x000fe4000f8ec03f */
[----:B------:R-:W-:Y:S02]  /*35d0*/  ULOP3.LUT UR5, UR5, 0x3fff, URZ, 0xc0, !UPT ;  /* 0x00003fff05057892 */ /* 0x000fe4000f8ec03f */
[----:B------:R-:W-:Y:S02]  /*35e0*/  ULOP3.LUT UR4, UR4, 0x10000, URZ, 0xfc, !UPT ;  /* 0x0001000004047892 */ /* 0x000fe4000f8efc3f */
[----:B------:R-:W-:-:S02]  /*35f0*/  ULOP3.LUT UR6, UR5, 0x10000, URZ, 0xfc, !UPT ;  /* 0x0001000005067892 */ /* 0x000fc4000f8efc3f */
[----:B------:R-:W-:Y:S01]  /*3600*/  ULEA UR5, UR36, UR4, 0xc ;  /* 0x0000000424057291 */ /* 0x000fe2000f8e603f */
[----:B------:R-:W-:Y:S01]  /*3610*/  UMOV UR21, 0x40000040 ;  /* 0x4000004000157882 */ /* 0x000fe20000000000 */
[----:B------:R-:W-:Y:S01]  /*3620*/  UMOV UR23, 0x40000040 ;  /* 0x4000004000177882 */ /* 0x000fe20000000000 */
[----:B------:R-:W-:Y:S02]  /*3630*/  UIADD3 UR14, UR6, 0x800, URZ ;  /* 0x00000800060e7890 */ /* 0x000fe4000fffe03f */
[----:B------:R-:W-:Y:S02]  /*3640*/  UMOV UR20, UR6 ;  /* 0x0000000600147c82 */ /* 0x000fe40008000000 */
[----:B------:R-:W-:Y:S01]  /*3650*/  UMOV UR22, UR5 ;  /* 0x0000000500167c82 */ /* 0x000fe20008000000 */
[----:B------:R-:W-:Y:S01]  /*3660*/  UIADD3 UR15, UR5, 0x800, URZ ;  /* 0x00000800050f7890 */ /* 0x000fe2000fffe03f */
[----:B------:R-:W-:Y:S01]  /*3670*/  HGMMA.64x64x16.F32.BF16 R24, gdesc[UR20], R24, gsb0 ;  /* 0x00e00000141879f0 */ /* 0x000fe20008001818 */
[----:B------:R-:W-:-:S02]  /*3680*/  UIADD3 UR20, UR6, 0x2, URZ ;  /* 0x0000000206147890 */ /* 0x000fc4000fffe03f */
[----:B------:R-:W-:Y:S01]  /*3690*/  UIADD3 UR22, UR5, 0x2, URZ ;  /* 0x0000000205167890 */ /* 0x000fe2000fffe03f */
[----:B------:R-:W-:Y:S01]  /*36a0*/  UMOV UR21, 0x40000040 ;  /* 0x4000004000157882 */ /* 0x000fe20000000000 */
[----:B------:R-:W-:Y:S01]  /*36b0*/  UMOV UR23, 0x40000040 ;  /* 0x4000004000177882 */ /* 0x000fe20000000000 */
[----:B0-----:R-:W-:Y:S02]  /*36c0*/  SHF.R.U32.HI R3, RZ, 0x7, R3 ;  /* 0x00000007ff037819 */ /* 0x001fe40000011603 */
[----:B-----5:R-:W-:-:S04]  /*36d0*/  LOP3.LUT R57, R57, 0x7f, RZ, 0xc0, !PT ;  /* 0x0000007f39397812 */ /* 0x020fc800078ec0ff */
[----:B------:R-:W0:Y:S02]  /*36e0*/  SHFL.IDX PT, R3, R3, RZ, 0x1f ;  /* 0x00001fff03037589 */ /* 0x000e2400000e0000 */
[----:B0-----:R-:W-:Y:S01]  /*36f0*/  R2UR UR7, R3 ;  /* 0x00000000030772ca */ /* 0x001fe200000e0000 */
[----:B------:R-:W-:-:S05]  /*3700*/  IMAD R3, R177, -0x40, R152 ;  /* 0xffffffc0b1037824 */ /* 0x000fca00078e0298 */
[----:B------:R-:W-:-:S04]  /*3710*/  IADD3 R3, -R18, 0x40, R3 ;  /* 0x0000004012037810 */ /* 0x000fc80007ffe103 */
[C---:B------:R-:W-:Y:S02]  /*3720*/  ISETP.GT.AND P5, PT, R3.reuse, RZ, PT ;  /* 0x000000ff0300720c */ /* 0x040fe40003fa4270 */
[C---:B------:R-:W-:Y:S01]  /*3730*/  ISETP.GT.AND P4, PT, R3.reuse, 0x1, PT ;  /* 0x000000010300780c */ /* 0x040fe20003f84270 */
[----:B------:R-:W-:Y:S01]  /*3740*/  UISETP.GT.AND UP0, UPT, UR7, 0x7f, UPT ;  /* 0x0000007f0700788c */ /* 0x000fe2000bf04270 */
[C---:B------:R-:W-:Y:S02]  /*3750*/  ISETP.GT.AND P3, PT, R3.reuse, 0x8, PT ;  /* 0x000000080300780c */ /* 0x040fe40003f64270 */
[----:B------:R-:W-:Y:S01]  /*3760*/  UMOV UR7, 0x4 ;  /* 0x0000000400077882 */ /* 0x000fe20000000000 */
[----:B------:R-:W-:Y:S01]  /*3770*/  USEL UR11, URZ, 0x2, !UP0 ;  /* 0x000000023f0b7887 */ /* 0x000fe2000c000000 */
[C---:B------:R-:W-:Y:S01]  /*3780*/  ISETP.GT.AND P2, PT, R3.reuse, 0x9, PT ;  /* 0x000000090300780c */ /* 0x040fe20003f44270 */
[----:B------:R-:W-:Y:S01]  /*3790*/  USEL UR10, UR7, 0x2, UP0 ;  /* 0x00000002070a7887 */ /* 0x000fe20008000000 */
[C---:B------:R-:W-:Y:S01]  /*37a0*/  ISETP.GT.AND P1, PT, R3.reuse, 0x10, PT ;  /* 0x000000100300780c */ /* 0x040fe20003f24270 */
[----:B------:R-:W-:Y:S01]  /*37b0*/  USEL UR7, UR7, 0x6, !UP0 ;  /* 0x0000000607077887 */ /* 0x000fe2000c000000 */
[----:B------:R-:W-:Y:S01]  /*37c0*/  ISETP.GT.AND P6, PT, R3, 0x11, PT ;  /* 0x000000110300780c */ /* 0x000fe20003fc4270 */
[----:B------:R-:W-:-:S02]  /*37d0*/  WARPGROUP.DEPBAR.LE gsb0, 0x0 ;  /* 0x00008000000079c5 */ /* 0x000fc40000010000 */
        /* <DEDUP_REMOVED lines=212> */
[----:B------:R-:W-:Y:S01]  /*4520*/  ULDC UR11, c[0x0][0xa80] ;  /* 0x0002a000000b7ab9 */ /* 0x000fe20000000800 */
        /* <DEDUP_REMOVED lines=28> */
[----:B------:R-:W-:-:S04]  /*46f0*/  ULOP3.LUT UR7, UR44, 0x2000000, URZ, 0xfc, !UPT ;  /* 0x020000002c077892 */ /* 0x000fc8000f8efc3f */
[----:B------:R-:W-:-:S07]  /*4700*/  ULEA UR10, UR36, UR7, 0xc ;  /* 0x00000007240a7291 */ /* 0x000fce000f8e603f */
[----:B------:R-:W-:Y:S01]  /*4710*/  UMOV UR14, UR10 ;  /* 0x0000000a000e7c82 */ /* 0x000fe20008000000 */
[----:B------:R-:W-:Y:S02]  /*4720*/  WARPGROUP.DEPBAR.LE gsb0, 0x0 ;  /* 0x00008000000079c5 */ /* 0x000fe40000010000 */
[----:B------:R-:W-:-:S06]  /*4730*/  WARPGROUP.ARRIVE ;  /* 0x00000000000079c5 */ /* 0x000fcc0000000000 */
[----:B------:R-:W-:Y:S03]  /*4740*/  HGMMA.64x64x16.F32.BF16 R24, gdesc[UR20], R24, gsb0 ;  /* 0x00e00000141879f0 */ /* 0x000fe60008001818 */
[----:B------:R-:W-:Y:S02]  /*4750*/  WARPGROUP.DEPBAR.LE gsb0, 0x0 ;  /* 0x00008000000079c5 */ /* 0x000fe40000010000 */
[----:B------:R-:W-:Y:S02]  /*4760*/  FSEL R24, R24, -INF , P5 ;  /* 0xff80000018187808 */ /* 0x000fe40002800000 */
[----:B------:R-:W-:Y:S02]  /*4770*/  FSEL R25, R25, -INF , P4 ;  /* 0xff80000019197808 */ /* 0x000fe40002000000 */
[----:B------:R-:W-:Y:S02]  /*4780*/  FSEL R28, R28, -INF , P3 ;  /* 0xff8000001c1c7808 */ /* 0x000fe40001800000 */
[----:B-1234-:R-:W-:-:S02]  /*4790*/  FMNMX.FTZ R5, R24, R25, !PT ;  /* 0x0000001918057209 */ /* 0x01efc40007810000 */
        /* <DEDUP_REMOVED lines=48> */
[----:B------:R-:W-:Y:S02]  /*4aa0*/  FSEL R46, R46, -INF , P1 ;  /* 0xff8000002e2e7808 */ /* 0x000fe40000800000 */
[----:B------:R-:W-:Y:S01]  /*4ab0*/  FSEL R47, R47, -INF , P6 ;  /* 0xff8000002f2f7808 */ /* 0x000fe20003000000 */
[----:B------:R-:W0:Y:S01]  /*4ac0*/  SHFL.BFLY PT, R6, R7, 0x2, 0x1f ;  /* 0x0c401f0007067f89 */ /* 0x000e2200000e0000 */
[----:B------:R-:W-:Y:S02]  /*4ad0*/  FSEL R50, R50, -INF , P5 ;  /* 0xff80000032327808 */ /* 0x000fe40002800000 */
[----:B------:R-:W-:Y:S02]  /*4ae0*/  FSEL R51, R51, -INF , P4 ;  /* 0xff80000033337808 */ /* 0x000fe40002000000 */
[----:B------:R-:W-:Y:S02]  /*4af0*/  FSEL R54, R54, -INF , P3 ;  /* 0xff80000036367808 */ /* 0x000fe40001800000 */
[----:B------:R-:W-:-:S02]  /*4b00*/  FSEL R55, R55, -INF , P2 ;  /* 0xff80000037377808 */ /* 0x000fc40001000000 */
[----:B------:R-:W-:Y:S02]  /*4b10*/  ISETP.GE.AND P2, PT, R152, 0x41, PT ;  /* 0x000000419800780c */ /* 0x000fe40003f46270 */
[----:B0-----:R-:W-:Y:S02]  /*4b20*/  FMNMX.FTZ R8, R7, R6, !PT ;  /* 0x0000000607087209 */ /* 0x001fe40007810000 */
[----:B------:R-:W-:-:S03]  /*4b30*/  FMNMX.FTZ R6, R30, R3, !PT ;  /* 0x000000031e067209 */ /* 0x000fc60007810000 */
[----:B------:R-:W0:Y:S01]  /*4b40*/  SHFL.BFLY PT, R5, R8, 0x1, 0x1f ;  /* 0x0c201f0008057f89 */ /* 0x000e2200000e0000 */
        /* <DEDUP_REMOVED lines=33> */
[----:B------:R-:W0:Y:S01]  /*4d60*/  MUFU.EX2 R7, R7 ;  /* 0x0000000700077308 */ /* 0x000e220000000800 */
[----:B------:R-:W1:Y:S07]  /*4d70*/  SHFL.BFLY PT, R14, R5, 0x2, 0x1f ;  /* 0x0c401f00050e7f89 */ /* 0x000e6e00000e0000 */
[----:B------:R-:W-:Y:S08]  /*4d80*/  MUFU.EX2 R8, R28 ;  /* 0x0000001c00087308 */ /* 0x000ff00000000800 */
[----:B------:R-:W2:Y:S01]  /*4d90*/  MUFU.EX2 R9, R9 ;  /* 0x0000000900097308 */ /* 0x000ea20000000800 */
[----:B0-----:R-:W-:Y:S01]  /*4da0*/  F2FP.BF16.F32.PACK_AB R156, R7, R6 ;  /* 0x00000006079c723e */ /* 0x001fe200000010ff */
[----:B------:R-:W-:-:S06]  /*4db0*/  FADD.FTZ R7, R6, R7 ;  /* 0x0000000706077221 */ /* 0x000fcc0000010000 */
[----:B------:R-:W-:Y:S01]  /*4dc0*/  MUFU.EX2 R10, R10 ;  /* 0x0000000a000a7308 */ /* 0x000fe20000000800 */
[----:B-1----:R-:W-:Y:S01]  /*4dd0*/  FMNMX.FTZ R24, R5, R14, !PT ;  /* 0x0000000e05187209 */ /* 0x002fe20007810000 */
[----:B------:R-:W-:-:S04]  /*4de0*/  FFMA.FTZ R14, R40, UR11, -R56 ;  /* 0x0000000b280e7c23 */ /* 0x000fc80008010838 */
[----:B------:R-:W0:Y:S02]  /*4df0*/  SHFL.BFLY PT, R5, R24, 0x1, 0x1f ;  /* 0x0c201f0018057f89 */ /* 0x000e2400000e0000 */
        /* <DEDUP_REMOVED lines=9> */
[----:B------:R-:W-:Y:S02]  /*4e90*/  FADD.FTZ R11, R11, R10 ;  /* 0x0000000a0b0b7221 */ /* 0x000fe40000010000 */
[----:B------:R-:W-:Y:S01]  /*4ea0*/  MUFU.EX2 R14, R14 ;  /* 0x0000000e000e7308 */ /* 0x000fe20000000800 */
[C---:B------:R-:W-:Y:S01]  /*4eb0*/  FSETP.NEU.FTZ.AND P1, PT, R5.reuse, -INF , PT ;  /* 0xff8000000500780b */ /* 0x040fe20003f3d000 */
[----:B------:R-:W-:-:S05]  /*4ec0*/  FMUL.FTZ R24, R5, UR11 ;  /* 0x0000000b05187c20 */ /* 0x000fca0008410000 */
[----:B------:R-:W-:Y:S01]  /*4ed0*/  FSEL R25, R24, RZ, P1 ;  /* 0x000000ff18197208 */ /* 0x000fe20000800000 */
[----:B------:R-:W0:Y:S01]  /*4ee0*/  MUFU.EX2 R15, R15 ;  /* 0x0000000f000f7308 */ /* 0x000e220000000800 */
[----:B------:R-:W-:Y:S02]  /*4ef0*/  ISETP.NE.AND P1, PT, R57, RZ, PT ;  /* 0x000000ff3900720c */ /* 0x000fe40003f25270 */
[----:B--2---:R-:W-:Y:S01]  /*4f00*/  F2FP.BF16.F32.PACK_AB R162, R13, R12 ;  /* 0x0000000c0da2723e */ /* 0x004fe200000010ff */
[--C-:B------:R-:W-:Y:S01]  /*4f10*/  FFMA.FTZ R173, R26, UR11, -R25.reuse ;  /* 0x0000000b1aad7c23 */ /* 0x100fe20008010819 */
        /* <DEDUP_REMOVED lines=8> */
[----:B------:R-:W-:Y:S01]  /*4fa0*/  FFMA.FTZ R183, R43, UR11, -R25 ;  /* 0x0000000b2bb77c23 */ /* 0x000fe20008010819 */
[----:B------:R-:W-:-:S02]  /*4fb0*/  @!P1 VIADD R24, R4, 0x38840 ;  /* 0x0003884004189836 */ /* 0x000fc40000000000 */
[--C-:B------:R-:W-:Y:S01]  /*4fc0*/  FFMA.FTZ R207, R46, UR11, -R25.reuse ;  /* 0x0000000b2ecf7c23 */ /* 0x100fe20008010819 */
[--C-:B------:R-:W-:Y:S01]  /*4fd0*/  FFMA.FTZ R208, R47, UR11, -R25.reuse ;  /* 0x0000000b2fd07c23 */ /* 0x100fe20008010819 */
[--C-:B------:R-:W-:Y:S01]  /*4fe0*/  FFMA.FTZ R209, R50, UR11, -R25.reuse ;  /* 0x0000000b32d17c23 */ /* 0x100fe20008010819 */
[--C-:B------:R-:W-:Y:S01]  /*4ff0*/  FFMA.FTZ R210, R51, UR11, -R25.reuse ;  /* 0x0000000b33d27c23 */ /* 0x100fe20008010819 */
[----:B------:R-:W-:Y:S01]  /*5000*/  @!P1 PRMT R24, RZ, 0x654, R24 ;  /* 0x00000654ff189816 */ /* 0x000fe20000000018 */
[--C-:B------:R-:W-:Y:S01]  /*5010*/  FFMA.FTZ R211, R54, UR11, -R25.reuse ;  /* 0x0000000b36d37c23 */ /* 0x100fe20008010819 */
[----:B------:R-:W-:Y:S01]  /*5020*/  FFMA.FTZ R212, R55, UR11, -R25 ;  /* 0x0000000b37d47c23 */ /* 0x000fe20008010819 */
[----:B------:R-:W-:Y:S01]  /*5030*/  MUFU.EX2 R173, R173 ;  /* 0x000000ad00ad7308 */ /* 0x000fe20000000800 */
[----:B------:R1:W-:Y:S01]  /*5040*/  @!P1 SYNCS.ARRIVE.TRANS64.RED.A1T0 RZ, [R24+URZ], RZ ;  /* 0x000000ff18ff99a7 */ /* 0x0003e2000810043f */
[----:B0-----:R-:W-:Y:S01]  /*5050*/  F2FP.BF16.F32.PACK_AB R164, R15, R14 ;  /* 0x0000000e0fa4723e */ /* 0x001fe200000010ff */
[----:B------:R-:W-:Y:S01]  /*5060*/  FADD.FTZ R12, R12, R11 ;  /* 0x0000000b0c0c7221 */ /* 0x000fe20000010000 */
[----:B------:R-:W-:-:S03]  /*5070*/  @!P1 VIADD R4, R4, 0x38860 ;  /* 0x0003886004049836 */ /* 0x000fc60000000000 */
[----:B------:R-:W-:Y:S01]  /*5080*/  FADD.FTZ R13, R13, R12 ;  /* 0x0000000c0d0d7221 */ /* 0x000fe20000010000 */
[----:B------:R-:W0:Y:S01]  /*5090*/  MUFU.EX2 R174, R174 ;  /* 0x000000ae00ae7308 */ /* 0x000e220000000800 */
[----:B------:R-:W-:Y:S02]  /*50a0*/  @!P1 PRMT R4, RZ, 0x654, R4 ;  /* 0x00000654ff049816 */ /* 0x000fe40000000004 */
        /* <DEDUP_REMOVED lines=49> */
[----:B------:R-:W-:Y:S08]  /*53c0*/  MUFU.EX2 R211, R211 ;  /* 0x000000d300d37308 */ /* 0x000ff00000000800 */
[----:B------:R-:W3:Y:S01]  /*53d0*/  MUFU.EX2 R212, R212 ;  /* 0x000000d400d47308 */ /* 0x000ee20000000800 */
[----:B--2---:R-:W-:Y:S01]  /*53e0*/  F2FP.BF16.F32.PACK_AB R169, R210, R209 ;  /* 0x000000d1d2a9723e */ /* 0x004fe200000010ff */
[----:B------:R-:W-:-:S04]  /*53f0*/  FADD.FTZ R209, R209, R208 ;  /* 0x000000d0d1d17221 */ /* 0x000fc80000010000 */
[----:B------:R-:W-:Y:S01]  /*5400*/  FADD.FTZ R210, R210, R209 ;  /* 0x000000d1d2d27221 */ /* 0x000fe20000010000 */
[----:B---3--:R-:W-:-:S03]  /*5410*/  F2FP.BF16.F32.PACK_AB R171, R212, R211 ;  /* 0x000000d3d4ab723e */ /* 0x008fc600000010ff */
[----:B------:R-:W-:Y:S02]  /*5420*/  FADD.FTZ R211, R211, R210 ;  /* 0x000000d2d3d37221 */ /* 0x000fe40000010000 */
[----:B------:R0:W-:Y:S01]  /*5430*/  STSM.16.M88.4 [R184], R168 ;  /* 0x000000a8b8007844 */ /* 0x0001e20000000200 */
[----:B-1----:R-:W-:Y:S01]  /*5440*/  WARPGROUP.ARRIVE ;  /* 0x00000000000079c5 */ /* 0x002fe20000000000 */
[----:B------:R-:W-:-:S05]  /*5450*/  FADD.FTZ R6, R212, R211 ;  /* 0x000000d3d4067221 */ /* 0x000fca0000010000 */
[----:B------:R-:W-:Y:S01]  /*5460*/  HGMMA.64x256x16.F32.BF16 R24, R156, gdesc[UR12].tnspB, RZ, !UPT, gsb0 ;  /* 0x43e0000c9c187df0 */ /* 0x000fe2000c0018ff */
        /* <DEDUP_REMOVED lines=12> */
[----:B------:R-:W-:Y:S01]  /*5530*/  HGMMA.64x256x16.F32.BF16 R24, R164, gdesc[UR12].tnspB, R24, gsb0 ;  /* 0x43e0000ca4187df0 */ /* 0x000fe20008001818 */
[----:B------:R-:W-:Y:S01]  /*5540*/  UMOV UR14, UR10 ;  /* 0x0000000a000e7c82 */ /* 0x000fe20008000000 */
        /* <DEDUP_REMOVED lines=21> */
.L_x_4276:
[----:B------:R-:W-:Y:S01]  /*56a0*/  UIADD3 UR36, UR24, 0x1, URZ ;  /* 0x0000000118247890 */ /* 0x000fe2000fffe03f */
[C---:B------:R-:W-:Y:S01]  /*56b0*/  ISETP.GT.AND P2, PT, R7.reuse, RZ, PT ;  /* 0x000000ff0700720c */ /* 0x040fe20003f44270 */
[----:B------:R-:W-:Y:S02]  /*56c0*/  VIADD R7, R7, 0xffffffff ;  /* 0xffffffff07077836 */ /* 0x000fe40000000000 */
[----:B------:R-:W-:-:S04]  /*56d0*/  UISETP.NE.AND UP0, UPT, UR36, 0x2, UPT ;  /* 0x000000022400788c */ /* 0x000fc8000bf05270 */
[----:B------:R-:W-:Y:S02]  /*56e0*/  USEL UR5, URZ, 0x1, UP0 ;  /* 0x000000013f057887 */ /* 0x000fe40008000000 */
[----:B------:R-:W-:-:S04]  /*56f0*/  USEL UR36, UR36, URZ, UP0 ;  /* 0x0000003f24247287 */ /* 0x000fc80008000000 */
[----:B------:R-:W-:Y:S01]  /*5700*/  LOP3.LUT R2, R2, UR5, RZ, 0x3c, !PT ;  /* 0x0000000502027c12 */ /* 0x000fe2000f8e3cff */
[----:B0-----:R-:W-:Y:S07]  /*5710*/  @P0 BRA `(.L_x_4268) ;  /* 0x0000000000040947 */ /* 0x001fee0003800000 */
[----:B------:R-:W-:Y:S01]  /*5720*/  BPT.TRAP 0x1 ;  /* 0x000000040000795c */ /* 0x000fe20000300000 */
.L_x_4268:
[----:B------:R-:W-:Y:S01]  /*5730*/  ULEA UR5, UR36, UR37, 0x3 ;  /* 0x0000002524057291 */ /* 0x000fe2000f8e183f */
[----:B------:R-:W-:-:S08]  /*5740*/  SHF.L.U32 R3, R2, 0x1f, RZ ;  /* 0x0000001f02037819 */ /* 0x000fd000000006ff */
[----:B------:R0:W1:Y:S01]  /*5750*/  SYNCS.PHASECHK.TRANS64.TRYWAIT P3, [UR5+0x38830], R3 ;  /* 0x03883003ff0075a7 */ /* 0x0000620008060145 */
[----:B------:R-:W-:Y:S05]  /*5760*/  @P0 BRA `(.L_x_4269) ;  /* 0x0000000000040947 */ /* 0x000fea0003800000 */
[----:B------:R-:W-:Y:S01]  /*5770*/  BPT.TRAP 0x1 ;  /* 0x000000040000795c */ /* 0x000fe20000300000 */
.L_x_4269:
[----:B-1----:R-:W-:Y:S05]  /*5780*/  @P3 BRA `(.L_x_4270) ;  /* 0x0000000000083947 */ /* 0x002fea0003800000 */
[----:B------:R-:W1:Y:S02]  /*5790*/  SYNCS.PHASECHK.TRANS64.TRYWAIT P3, [UR5+0x38830], R3 ;  /* 0x03883003ff0075a7 */ /* 0x000e640008060145 */
[----:B-1----:R-:W-:Y:S05]  /*57a0*/  @!P3 BRA `(.L_x_4271) ;  /* 0x000000e000a0b947 */ /* 0x002fea0003800000 */
.L_x_4270:
        /* <DEDUP_REMOVED lines=28> */
.L_x_4272:
[----:B------:R2:W3:Y:S01]  /*5970*/  SYNCS.PHASECHK.TRANS64.TRYWAIT P3, [UR5+0x38850], R3 ;  /* 0x03885003ff0075a7 */ /* 0x0004e20008060145 */
[----:B------:R-:W-:Y:S05]  /*5980*/  @P0 BRA `(.L_x_4273) ;  /* 0x0000000000040947 */ /* 0x000fea0003800000 */
[----:B------:R-:W-:Y:S01]  /*5990*/  BPT.TRAP 0x1 ;  /* 0x000000040000795c */ /* 0x000fe20000300000 */
.L_x_4273:
[----:B---3--:R-:W-:Y:S05]  /*59a0*/  @P3 BRA `(.L_x_4274) ;  /* 0x0000000000083947 */ /* 0x008fea0003800000 */
[----:B------:R-:W3:Y:S02]  /*59b0*/  SYNCS.PHASECHK.TRANS64.TRYWAIT P3, [UR5+0x38850], R3 ;  /* 0x03885003ff0075a7 */ /* 0x000ee40008060145 */
[----:B---3--:R-:W-:Y:S05]  /*59c0*/  @!P3 BRA `(.L_x_4275) ;  /* 0x000000e00030b947 */ /* 0x008fea0003800000 */
.L_x_4274:
[----:B------:R-:W-:Y:S01]  /*59d0*/  UIADD3 UR10, UR37, 0x26400, URZ ;  /* 0x00026400250a7890 */ /* 0x000fe2000fffe03f */
[----:B------:R-:W-:Y:S01]  /*59e0*/  WARPGROUP.ARRIVE ;  /* 0x00000000000079c5 */ /* 0x000fe20000000000 */
[----:B------:R-:W-:-:S05]  /*59f0*/  UIADD3 UR15, UR6, 0x4, URZ ;  /* 0x00000004060f7890 */ /* 0x000fca000fffe03f */
[----:B------:R-:W3:Y:S01]  /*5a00*/  S2R R5, SR_TID.X ;  /* 0x0000000000057919 */ /* 0x000ee20000002100 */
[----:B------:R-:W-:Y:S02]  /*5a10*/  USHF.R.U32.HI UR10, URZ, 0x4, UR10 ;  /* 0x000000043f0a7899 */ /* 0x000fe4000801160a */
[----:B------:R-:W-:Y:S02]  /*5a20*/  UIADD3 UR11, UR6, 0x200, URZ ;  /* 0x00000200060b7890 */ /* 0x000fe4000fffe03f */
[----:B------:R-:W-:Y:S02]  /*5a30*/  ULOP3.LUT UR18, UR10, 0x3fff, URZ, 0xc0, !UPT ;  /* 0x00003fff0a127892 */ /* 0x000fe4000f8ec03f */
[----:B------:R-:W-:Y:S02]  /*5a40*/  UIADD3 UR14, UR6, 0x6, URZ ;  /* 0x00000006060e7890 */ /* 0x000fe4000fffe03f */
        /* <DEDUP_REMOVED lines=263> */
[----:B------:R-:W-:-:S07]  /*6ac0*/  ULEA UR10, UR36, UR7, 0xc ;  /* 0x00000007240a7291 */ /* 0x000fce000f8e603f */
[----:B------:R-:W-:Y:S01]  /*6ad0*/  UMOV UR14, UR10 ;  /* 0x0000000a000e7c82 */ /* 0x000fe20008000000 */
        /* <DEDUP_REMOVED lines=29> */
[----:B0-----:R-:W-:-:S05]  /*6cb0*/  FMNMX.FTZ R3, R11, R12, !PT ;  /* 0x0000000c0b037209 */ /* 0x001fca0007810000 */
[C---:B------:R-:W-:Y:S01]  /*6cc0*/  FADD.FTZ R10, -R3.reuse, R8 ;  /* 0x00000008030a7221 */ /* 0x040fe20000010100 */
[----:B------:R-:W-:Y:S01]  /*6cd0*/  FMNMX.FTZ R8, R166, R5, !PT ;  /* 0x00000005a6087209 */ /* 0x000fe20007810000 */
[----:B------:R-:W-:Y:S02]  /*6ce0*/  FMUL.FTZ R208, R3, UR11 ;  /* 0x0000000b03d07c20 */ /* 0x000fe40008410000 */
[----:B------:R-:W-:Y:S01]  /*6cf0*/  FMUL.FTZ R9, R10, UR11 ;  /* 0x0000000b0a097c20 */ /* 0x000fe20008410000 */
[----:B------:R-:W-:Y:S01]  /*6d00*/  FMNMX.FTZ R5, R167, R8, !PT ;  /* 0x00000008a7057209 */ /* 0x000fe20007810000 */
[--C-:B------:R-:W-:Y:S01]  /*6d10*/  FFMA.FTZ R152, R152, UR11, -R208.reuse ;  /* 0x0000000b98987c23 */ /* 0x100fe200080108d0 */
[--C-:B------:R-:W-:Y:S01]  /*6d20*/  FFMA.FTZ R11, R153, UR11, -R208.reuse ;  /* 0x0000000b990b7c23 */ /* 0x100fe200080108d0 */
[--C-:B------:R-:W-:Y:S01]  /*6d30*/  FFMA.FTZ R153, R181, UR11, -R208.reuse ;  /* 0x0000000bb5997c23 */ /* 0x100fe200080108d0 */
        /* <DEDUP_REMOVED lines=11> */
[----:B------:R1:W-:Y:S01]  /*6df0*/  MUFU.EX2 R8, R152 ;  /* 0x0000009800087308 */ /* 0x0003e20000000800 */
        /* <DEDUP_REMOVED lines=9> */
[-C--:B0-----:R-:W-:Y:S01]  /*6e90*/  FMUL.FTZ R24, R24, R9.reuse ;  /* 0x0000000918187220 */ /* 0x081fe20000410000 */
[-C--:B------:R-:W-:Y:S01]  /*6ea0*/  FMUL.FTZ R25, R25, R9.reuse ;  /* 0x0000000919197220 */ /* 0x080fe20000410000 */
[----:B------:R-:W-:Y:S01]  /*6eb0*/  FMUL.FTZ R28, R28, R9 ;  /* 0x000000091c1c7220 */ /* 0x000fe20000410000 */
[----:B------:R-:W-:Y:S01]  /*6ec0*/  FMNMX.FTZ R12, R182, R5, !PT ;  /* 0x00000005b60c7209 */ /* 0x000fe20007810000 */
[-C--:B------:R-:W-:Y:S01]  /*6ed0*/  FMUL.FTZ R29, R29, R9.reuse ;  /* 0x000000091d1d7220 */ /* 0x080fe20000410000 */
[-C--:B------:R-:W-:Y:S01]  /*6ee0*/  FMUL.FTZ R32, R32, R9.reuse ;  /* 0x0000000920207220 */ /* 0x080fe20000410000 */
[----:B------:R-:W-:Y:S01]  /*6ef0*/  MUFU.EX2 R10, R156 ;  /* 0x0000009c000a7308 */ /* 0x000fe20000000800 */
[----:B------:R-:W-:Y:S01]  /*6f00*/  FMNMX.FTZ R5, R183, R12, !PT ;  /* 0x0000000cb7057209 */ /* 0x000fe20007810000 */
[----:B------:R-:W-:Y:S01]  /*6f10*/  FFMA.FTZ R12, R160, UR11, -R208 ;  /* 0x0000000ba00c7c23 */ /* 0x000fe200080108d0 */
[-C--:B------:R-:W-:Y:S01]  /*6f20*/  FMUL.FTZ R33, R33, R9.reuse ;  /* 0x0000000921217220 */ /* 0x080fe20000410000 */
[-C--:B------:R-:W-:Y:S01]  /*6f30*/  FMUL.FTZ R36, R36, R9.reuse ;  /* 0x0000000924247220 */ /* 0x080fe20000410000 */
[-C--:B------:R-:W-:Y:S01]  /*6f40*/  FMUL.FTZ R37, R37, R9.reuse ;  /* 0x0000000925257220 */ /* 0x080fe20000410000 */
[----:B-1----:R-:W0:Y:S01]  /*6f50*/  SHFL.BFLY PT, R152, R5, 0x2, 0x1f ;  /* 0x0c401f0005987f89 */ /* 0x002e2200000e0000 */
        /* <DEDUP_REMOVED lines=23> */
[----:B0-----:R-:W-:Y:S01]  /*70d0*/  FMNMX.FTZ R152, R5, R152, !PT ;  /* 0x0000009805987209 */ /* 0x001fe20007810000 */
[-C--:B------:R-:W-:Y:S01]  /*70e0*/  FMUL.FTZ R80, R80, R9.reuse ;  /* 0x0000000950507220 */ /* 0x080fe20000410000 */
        /* <DEDUP_REMOVED lines=8> */
[----:B------:R-:W2:Y:S01]  /*7170*/  MUFU.EX2 R21, R21 ;  /* 0x0000001500157308 */ /* 0x000ea20000000800 */
        /* <DEDUP_REMOVED lines=23> */
[----:B------:R-:W-:Y:S01]  /*72f0*/  FADD.FTZ R152, -R5, R207 ;  /* 0x000000cf05987221 */ /* 0x000fe20000010100 */
[----:B------:R-:W-:Y:S01]  /*7300*/  MUFU.EX2 R168, R168 ;  /* 0x000000a800a87308 */ /* 0x000fe20000000800 */
[-C--:B------:R-:W-:Y:S01]  /*7310*/  FMUL.FTZ R132, R132, R9.reuse ;  /* 0x0000000984847220 */ /* 0x080fe20000410000 */
[-C--:B------:R-:W-:Y:S01]  /*7320*/  FMUL.FTZ R133, R133, R9.reuse ;  /* 0x0000000985857220 */ /* 0x080fe20000410000 */
[----:B------:R-:W-:Y:S01]  /*7330*/  FMUL.FTZ R181, R152, UR11 ;  /* 0x0000000b98b57c20 */ /* 0x000fe20008410000 */
[----:B------:R-:W-:Y:S01]  /*7340*/  FMUL.FTZ R152, R5, UR11 ;  /* 0x0000000b05987c20 */ /* 0x000fe20008410000 */
[-C--:B------:R-:W-:Y:S01]  /*7350*/  FMUL.FTZ R136, R136, R9.reuse ;  /* 0x0000000988887220 */ /* 0x080fe20000410000 */
[-C--:B------:R-:W-:Y:S01]  /*7360*/  FMUL.FTZ R137, R137, R9.reuse ;  /* 0x0000000989897220 */ /* 0x080fe20000410000 */
[----:B------:R-:W-:Y:S01]  /*7370*/  FMUL.FTZ R140, R140, R9 ;  /* 0x000000098c8c7220 */ /* 0x000fe20000410000 */
[----:B------:R0:W-:Y:S01]  /*7380*/  MUFU.EX2 R207, R153 ;  /* 0x0000009900cf7308 */ /* 0x0001e20000000800 */
[--C-:B------:R-:W-:Y:S01]  /*7390*/  FFMA.FTZ R180, R154, UR11, -R152.reuse ;  /* 0x0000000b9ab47c23 */ /* 0x100fe20008010898 */
[----:B------:R-:W-:Y:S01]  /*73a0*/  FFMA.FTZ R217, R179, UR11, -R152 ;  /* 0x0000000bb3d97c23 */ /* 0x000fe20008010898 */
[----:B------:R-:W-:-:S02]  /*73b0*/  IMAD.U32 R179, RZ, RZ, UR5 ;  /* 0x00000005ffb37e24 */ /* 0x000fc4000f8e00ff */
[--C-:B------:R-:W-:Y:S01]  /*73c0*/  FFMA.FTZ R209, R155, UR11, -R152.reuse ;  /* 0x0000000b9bd17c23 */ /* 0x100fe20008010898 */
[----:B------:R-:W-:Y:S02]  /*73d0*/  IMAD.U32 R154, RZ, RZ, UR24 ;  /* 0x00000018ff9a7e24 */ /* 0x000fe4000f8e00ff */
[--C-:B------:R-:W-:Y:S01]  /*73e0*/  FFMA.FTZ R208, R158, UR11, -R152.reuse ;  /* 0x0000000b9ed07c23 */ /* 0x100fe20008010898 */
[--C-:B------:R-:W-:Y:S01]  /*73f0*/  FFMA.FTZ R211, R159, UR11, -R152.reuse ;  /* 0x0000000b9fd37c23 */ /* 0x100fe20008010898 */
[----:B------:R-:W1:Y:S01]  /*7400*/  MUFU.EX2 R181, R181 ;  /* 0x000000b500b57308 */ /* 0x000e620000000800 */
[----:B0-----:R-:W-:Y:S02]  /*7410*/  IMAD.MOV R153, RZ, RZ, -R19 ;  /* 0x000000ffff997224 */ /* 0x001fe400078e0a13 */
[--C-:B------:R-:W-:Y:S01]  /*7420*/  FFMA.FTZ R210, R162, UR11, -R152.reuse ;  /* 0x0000000ba2d27c23 */ /* 0x100fe20008010898 */
[--C-:B------:R-:W-:Y:S01]  /*7430*/  FFMA.FTZ R213, R163, UR11, -R152.reuse ;  /* 0x0000000ba3d57c23 */ /* 0x100fe20008010898 */
[--C-:B------:R-:W-:Y:S01]  /*7440*/  FFMA.FTZ R212, R166, UR11, -R152.reuse ;  /* 0x0000000ba6d47c23 */ /* 0x100fe20008010898 */
[----:B------:R-:W-:Y:S01]  /*7450*/  FFMA.FTZ R215, R167, UR11, -R152 ;  /* 0x0000000ba7d77c23 */ /* 0x000fe20008010898 */
[----:B------:R-:W-:Y:S01]  /*7460*/  ISETP.NE.AND P3, PT, R18, R153, PT ;  /* 0x000000991200720c */ /* 0x000fe20003f65270 */
[----:B------:R-:W-:-:S02]  /*7470*/  @!P1 VIADD R153, R179, 0x38840 ;  /* 0x00038840b3999836 */ /* 0x000fc40000000000 */
[--C-:B------:R-:W-:Y:S01]  /*7480*/  FFMA.FTZ R170, R170, UR11, -R152.reuse ;  /* 0x0000000baaaa7c23 */ /* 0x100fe20008010898 */
[--C-:B------:R-:W-:Y:S01]  /*7490*/  FFMA.FTZ R171, R171, UR11, -R152.reuse ;  /* 0x0000000babab7c23 */ /* 0x100fe20008010898 */
[--C-:B------:R-:W-:Y:S01]  /*74a0*/  FFMA.FTZ R174, R174, UR11, -R152.reuse ;  /* 0x0000000baeae7c23 */ /* 0x100fe20008010898 */
[--C-:B------:R-:W-:Y:S01]  /*74b0*/  FFMA.FTZ R175, R175, UR11, -R152.reuse ;  /* 0x0000000bafaf7c23 */ /* 0x100fe20008010898 */
[----:B------:R-:W-:Y:S01]  /*74c0*/  @!P1 PRMT R153, RZ, 0x654, R153 ;  /* 0x00000654ff999816 */ /* 0x000fe20000000099 */
[--C-:B------:R-:W-:Y:S01]  /*74d0*/  FFMA.FTZ R178, R178, UR11, -R152.reuse ;  /* 0x0000000bb2b27c23 */ /* 0x100fe20008010898 */
[--C-:B------:R-:W-:Y:S01]  /*74e0*/  FFMA.FTZ R182, R182, UR11, -R152.reuse ;  /* 0x0000000bb6b67c23 */ /* 0x100fe20008010898 */
[----:B------:R-:W-:Y:S01]  /*74f0*/  FFMA.FTZ R183, R183, UR11, -R152 ;  /* 0x0000000bb7b77c23 */ /* 0x000fe20008010898 */
[----:B------:R0:W-:Y:S01]  /*7500*/  @!P1 SYNCS.ARRIVE.TRANS64.RED.A1T0 RZ, [R153+URZ], RZ ;  /* 0x000000ff99ff99a7 */ /* 0x0001e2000810043f */
[----:B------:R-:W-:Y:S01]  /*7510*/  MUFU.EX2 R180, R180 ;  /* 0x000000b400b47308 */ /* 0x000fe20000000800 */
[----:B------:R-:W-:Y:S01]  /*7520*/  F2FP.BF16.F32.PACK_AB R152, R11, R8 ;  /* 0x000000080b98723e */ /* 0x000fe200000010ff */
[----:B------:R-:W-:Y:S01]  /*7530*/  @!P3 IMAD R154, R154, 0x40, R17 ;  /* 0x000000409a9ab824 */ /* 0x000fe200078e0211 */
[----:B--2---:R-:W-:Y:S01]  /*7540*/  F2FP.BF16.F32.PACK_AB R158, R21, R14 ;  /* 0x0000000e159e723e */ /* 0x004fe200000010ff */
[-C--:B-1----:R-:W-:Y:S01]  /*7550*/  FMUL.FTZ R26, R26, R181.reuse ;  /* 0x000000b51a1a7220 */ /* 0x082fe20000410000 */
[----:B------:R-:W-:Y:S01]  /*7560*/  F2FP.BF16.F32.PACK_AB R160, R169, R20 ;  /* 0x00000014a9a0723e */ /* 0x000fe200000010ff */
[-C--:B------:R-:W-:Y:S01]  /*7570*/  FMUL.FTZ R27, R27, R181.reuse ;  /* 0x000000b51b1b7220 */ /* 0x080fe20000410000 */
[----:B------:R-:W-:Y:S01]  /*7580*/  @!P3 LEA R154, R154, UR37, 0x2 ;  /* 0x000000259a9abc11 */ /* 0x000fe2000f8e10ff */
[----:B------:R-:W0:Y:S01]  /*7590*/  MUFU.EX2 R209, R209 ;  /* 0x000000d100d17308 */ /* 0x000e220000000800 */
[-C--:B------:R-:W-:Y:S01]  /*75a0*/  FMUL.FTZ R30, R30, R181.reuse ;  /* 0x000000b51e1e7220 */ /* 0x080fe20000410000 */
[-C--:B------:R-:W-:Y:S01]  /*75b0*/  FMUL.FTZ R31, R31, R181.reuse ;  /* 0x000000b51f1f7220 */ /* 0x080fe20000410000 */
[-C--:B------:R-:W-:Y:S01]  /*75c0*/  FMUL.FTZ R34, R34, R181.reuse ;  /* 0x000000b522227220 */ /* 0x080fe20000410000 */
[----:B------:R-:W-:Y:S01]  /*75d0*/  @!P3 STS [R154+0x38400], R9 ;  /* 0x038400099a00b388 */ /* 0x000fe20000000800 */
[-C--:B------:R-:W-:Y:S01]  /*75e0*/  FMUL.FTZ R35, R35, R181.reuse ;  /* 0x000000b523237220 */ /* 0x080fe20000410000 */
[-C--:B------:R-:W-:Y:S01]  /*75f0*/  FMUL.FTZ R38, R38, R181.reuse ;  /* 0x000000b526267220 */ /* 0x080fe20000410000 */
[-C--:B------:R-:W-:Y:S01]  /*7600*/  FMUL.FTZ R39, R39, R181.reuse ;  /* 0x000000b527277220 */ /* 0x080fe20000410000 */
[----:B------:R1:W-:Y:S01]  /*7610*/  @!P3 STS [R154+0x38420], R181 ;  /* 0x038420b59a00b388 */ /* 0x0003e20000000800 */
        /* <DEDUP_REMOVED lines=8> */
[----:B------:R-:W2:Y:S01]  /*76a0*/  MUFU.EX2 R211, R211 ;  /* 0x000000d300d37308 */ /* 0x000ea20000000800 */
[----:B0-----:R-:W-:Y:S01]  /*76b0*/  F2FP.BF16.F32.PACK_AB R153, R209, R180 ;  /* 0x000000b4d199723e */ /* 0x001fe200000010ff */
[-C--:B------:R-:W-:Y:S01]  /*76c0*/  FMUL.FTZ R55, R55, R181.reuse ;  /* 0x000000b537377220 */ /* 0x080fe20000410000 */
[----:B-1----:R-:W-:Y:S01]  /*76d0*/  F2FP.BF16.F32.PACK_AB R154, R13, R10 ;  /* 0x0000000a0d9a723e */ /* 0x002fe200000010ff */
        /* <DEDUP_REMOVED lines=13> */
[----:B--2---:R-:W-:Y:S01]  /*77b0*/  F2FP.BF16.F32.PACK_AB R155, R211, R208 ;  /* 0x000000d0d39b723e */ /* 0x004fe200000010ff */
[----:B------:R-:W-:Y:S01]  /*77c0*/  BAR.SYNC.DEFER_BLOCKING 0xf, 0x100 ;  /* 0x03c4000000007b1d */ /* 0x000fe20000010000 */
        /* <DEDUP_REMOVED lines=21> */
[----:B------:R-:W0:Y:S01]  /*7920*/  MUFU.EX2 R173, R173 ;  /* 0x000000ad00ad7308 */ /* 0x000e220000000800 */
        /* <DEDUP_REMOVED lines=8> */
[----:B-1----:R-:W-:Y:S01]  /*79b0*/  F2FP.BF16.F32.PACK_AB R159, R215, R212 ;  /* 0x000000d4d79f723e */ /* 0x002fe200000010ff */
        /* <DEDUP_REMOVED lines=8> */
[----:B------:R-:W-:Y:S01]  /*7a40*/  FMUL.FTZ R141, R141, R9 ;  /* 0x000000098d8d7220 */ /* 0x000fe20000410000 */
[-C--:B------:R-:W-:Y:S01]  /*7a50*/  FMUL.FTZ R142, R142, R181.reuse ;  /* 0x000000b58e8e7220 */ /* 0x080fe20000410000 */
[----:B------:R-:W-:Y:S01]  /*7a60*/  FMUL.FTZ R143, R143, R181 ;  /* 0x000000b58f8f7220 */ /* 0x000fe20000410000 */
[-C--:B------:R-:W-:Y:S01]  /*7a70*/  FMUL.FTZ R144, R144, R9.reuse ;  /* 0x0000000990907220 */ /* 0x080fe20000410000 */
[----:B------:R-:W-:Y:S01]  /*7a80*/  FMUL.FTZ R145, R145, R9 ;  /* 0x0000000991917220 */ /* 0x000fe20000410000 */
[-C--:B------:R-:W-:Y:S01]  /*7a90*/  FMUL.FTZ R146, R146, R181.reuse ;  /* 0x000000b592927220 */ /* 0x080fe20000410000 */
[----:B------:R-:W-:Y:S01]  /*7aa0*/  MUFU.EX2 R174, R174 ;  /* 0x000000ae00ae7308 */ /* 0x000fe20000000800 */
[----:B------:R-:W-:Y:S01]  /*7ab0*/  FMUL.FTZ R147, R147, R181 ;  /* 0x000000b593937220 */ /* 0x000fe20000410000 */
[-C--:B------:R-:W-:Y:S01]  /*7ac0*/  FMUL.FTZ R148, R148, R9.reuse ;  /* 0x0000000994947220 */ /* 0x080fe20000410000 */
[----:B------:R-:W-:Y:S01]  /*7ad0*/  FMUL.FTZ R149, R149, R9 ;  /* 0x0000000995957220 */ /* 0x000fe20000410000 */
[-C--:B------:R-:W-:Y:S01]  /*7ae0*/  FMUL.FTZ R150, R150, R181.reuse ;  /* 0x000000b596967220 */ /* 0x080fe20000410000 */
[----:B------:R-:W-:Y:S01]  /*7af0*/  FMUL.FTZ R151, R151, R181 ;  /* 0x000000b597977220 */ /* 0x000fe20000410000 */
[----:B------:R0:W-:Y:S01]  /*7b00*/  STSM.16.M88.4 [R22+0x36400], R152 ;  /* 0x0364009816007844 */ /* 0x0001e20000000200 */
[----:B------:R-:W-:Y:S01]  /*7b10*/  FFMA.FTZ R4, R9, R4, R8 ;  /* 0x0000000409047223 */ /* 0x000fe20000010008 */
[----:B------:R-:W2:Y:S01]  /*7b20*/  MUFU.EX2 R175, R175 ;  /* 0x000000af00af7308 */ /* 0x000ea20000000800 */
[----:B-1----:R-:W-:Y:S01]  /*7b30*/  F2FP.BF16.F32.PACK_AB R161, R171, R170 ;  /* 0x000000aaaba1723e */ /* 0x002fe200000010ff */
        /* <DEDUP_REMOVED lines=12> */
[----:B------:R-:W-:Y:S01]  /*7c00*/  FADD.FTZ R211, R211, R208 ;  /* 0x000000d0d3d37221 */ /* 0x000fe20000010000 */
[----:B------:R-:W1:Y:S01]  /*7c10*/  MUFU.EX2 R177, R177 ;  /* 0x000000b100b17308 */ /* 0x000e620000000800 */
[----:B--2---:R-:W-:Y:S01]  /*7c20*/  F2FP.BF16.F32.PACK_AB R163, R175, R174 ;  /* 0x000000aeafa3723e */ /* 0x004fe200000010ff */
[----:B------:R-:W-:Y:S01]  /*7c30*/  FADD.FTZ R12, R12, R13 ;  /* 0x0000000d0c0c7221 */ /* 0x000fe20000010000 */
[----:B------:R-:W-:-:S03]  /*7c40*/  FADD.FTZ R210, R210, R211 ;  /* 0x000000d3d2d27221 */ /* 0x000fc60000010000 */
[----:B------:R0:W-:Y:S01]  /*7c50*/  STSM.16.M88.4 [R23], R160 ;  /* 0x000000a017007844 */ /* 0x0001e20000000200 */
[----:B------:R-:W-:Y:S01]  /*7c60*/  FADD.FTZ R15, R15, R12 ;  /* 0x0000000c0f0f7221 */ /* 0x000fe20000010000 */
[----:B------:R-:W2:Y:S01]  /*7c70*/  MUFU.EX2 R176, R176 ;  /* 0x000000b000b07308 */ /* 0x000ea20000000800 */
[----:B------:R-:W-:Y:S02]  /*7c80*/  FADD.FTZ R213, R213, R210 ;  /* 0x000000d2d5d57221 */ /* 0x000fe40000010000 */
[----:B------:R-:W-:Y:S02]  /*7c90*/  FADD.FTZ R14, R14, R15 ;  /* 0x0000000f0e0e7221 */ /* 0x000fe40000010000 */
[----:B------:R-:W-:Y:S02]  /*7ca0*/  FADD.FTZ R212, R212, R213 ;  /* 0x000000d5d4d47221 */ /* 0x000fe40000010000 */
[----:B------:R-:W-:Y:S01]  /*7cb0*/  FADD.FTZ R21, R21, R14 ;  /* 0x0000000e15157221 */ /* 0x000fe20000010000 */
[----:B------:R-:W-:Y:S01]  /*7cc0*/  MUFU.EX2 R178, R178 ;  /* 0x000000b200b27308 */ /* 0x000fe20000000800 */
[----:B-1----:R-:W-:Y:S01]  /*7cd0*/  F2FP.BF16.F32.PACK_AB R164, R177, R172 ;  /* 0x000000acb1a4723e */ /* 0x002fe200000010ff */
[----:B------:R-:W-:Y:S01]  /*7ce0*/  FADD.FTZ R215, R215, R212 ;  /* 0x000000d4d7d77221 */ /* 0x000fe20000010000 */
[----:B------:R-:W-:-:S03]  /*7cf0*/  FADD.FTZ R20, R20, R21 ;  /* 0x0000001514147221 */ /* 0x000fc60000010000 */
[----:B------:R-:W-:Y:S01]  /*7d00*/  FADD.FTZ R170, R170, R215 ;  /* 0x000000d7aaaa7221 */ /* 0x000fe20000010000 */
[----:B------:R-:W-:Y:S01]  /*7d10*/  FADD.FTZ R169, R169, R20 ;  /* 0x00000014a9a97221 */ /* 0x000fe20000010000 */
[----:B------:R-:W1:Y:S01]  /*7d20*/  MUFU.EX2 R217, R217 ;  /* 0x000000d900d97308 */ /* 0x000e620000000800 */
[----:B--2---:R-:W-:Y:S01]  /*7d30*/  F2FP.BF16.F32.PACK_AB R166, R207, R176 ;  /* 0x000000b0cfa6723e */ /* 0x004fe200000010ff */
[----:B------:R-:W-:Y:S01]  /*7d40*/  FADD.FTZ R171, R171, R170 ;  /* 0x000000aaabab7221 */ /* 0x000fe20000010000 */
[----:B------:R-:W-:-:S03]  /*7d50*/  FADD.FTZ R168, R168, R169 ;  /* 0x000000a9a8a87221 */ /* 0x000fc60000010000 */
[----:B------:R-:W-:Y:S01]  /*7d60*/  FADD.FTZ R174, R174, R171 ;  /* 0x000000abaeae7221 */ /* 0x000fe20000010000 */
[----:B------:R-:W-:Y:S01]  /*7d70*/  FADD.FTZ R173, R173, R168 ;  /* 0x000000a8adad7221 */ /* 0x000fe20000010000 */
[----:B------:R-:W2:Y:S02]  /*7d80*/  MUFU.EX2 R182, R182 ;  /* 0x000000b600b67308 */ /* 0x000ea40000000800 */
[----:B------:R-:W-:Y:S01]  /*7d90*/  FADD.FTZ R175, R175, R174 ;  /* 0x000000aeafaf7221 */ /* 0x000fe20000010000 */
[----:B------:R-:W-:-:S04]  /*7da0*/  FADD.FTZ R172, R172, R173 ;  /* 0x000000adacac7221 */ /* 0x000fc80000010000 */
[----:B------:R-:W-:Y:S01]  /*7db0*/  FADD.FTZ R177, R177, R172 ;  /* 0x000000acb1b17221 */ /* 0x000fe20000010000 */
[----:B------:R-:W3:Y:S01]  /*7dc0*/  MUFU.EX2 R183, R183 ;  /* 0x000000b700b77308 */ /* 0x000ee20000000800 */
[----:B-1----:R-:W-:Y:S01]  /*7dd0*/  F2FP.BF16.F32.PACK_AB R165, R217, R178 ;  /* 0x000000b2d9a5723e */ /* 0x002fe200000010ff */
[----:B------:R-:W-:Y:S01]  /*7de0*/  FADD.FTZ R178, R178, R175 ;  /* 0x000000afb2b27221 */ /* 0x000fe20000010000 */
[----:B------:R-:W-:-:S03]  /*7df0*/  FADD.FTZ R4, R176, R177 ;  /* 0x000000b1b0047221 */ /* 0x000fc60000010000 */
[----:B------:R-:W-:Y:S01]  /*7e00*/  FADD.FTZ R217, R217, R178 ;  /* 0x000000b2d9d97221 */ /* 0x000fe20000010000 */
[----:B------:R-:W-:Y:S01]  /*7e10*/  FADD.FTZ R4, R207, R4 ;  /* 0x00000004cf047221 */ /* 0x000fe20000010000 */
[----:B------:R-:W-:Y:S02]  /*7e20*/  IMAD.MOV.U32 R207, RZ, RZ, R5 ;  /* 0x000000ffffcf7224 */ /* 0x000fe400078e0005 */
[----:B--2---:R-:W-:Y:S01]  /*7e30*/  FADD.FTZ R6, R182, R217 ;  /* 0x000000d9b6067221 */ /* 0x004fe20000010000 */
[----:B---3--:R-:W-:-:S03]  /*7e40*/  F2FP.BF16.F32.PACK_AB R167, R183, R182 ;  /* 0x000000b6b7a7723e */ /* 0x008fc600000010ff */
[----:B------:R-:W-:Y:S02]  /*7e50*/  FADD.FTZ R6, R183, R6 ;  /* 0x00000006b7067221 */ /* 0x000fe40000010000 */
[----:B------:R0:W-:Y:S01]  /*7e60*/  STSM.16.M88.4 [R184], R164 ;  /* 0x000000a4b8007844 */ /* 0x0001e20000000200 */
[----:B------:R-:W-:-:S06]  /*7e70*/  WARPGROUP.ARRIVE ;  /* 0x00000000000079c5 */ /* 0x000fcc0000000000 */
        /* <DEDUP_REMOVED lines=30> */
[----:B------:R-:W-:Y:S05]  /*8060*/  @P2 BRA `(.L_x_4276) ;  /* 0xffffffd4008c2947 */ /* 0x000fea000383ffff */
.L_x_4267:
[----:B------:R-:W1:Y:S01]  /*8070*/  SHFL.BFLY PT, R7, R4, 0x2, 0x1f ;  /* 0x0c401f0004077f89 */ /* 0x000e6200000e0000 */
[----:B------:R-:W-:Y:S02]  /*8080*/  IMAD.MOV.U32 R8, RZ, RZ, RZ ;  /* 0x000000ffff087224 */ /* 0x000fe400078e00ff */
[----:B------:R-:W-:Y:S01]  /*8090*/  IMAD.U32 R13, RZ, RZ, UR11 ;  /* 0x0000000bff0d7e24 */ /* 0x000fe2000f8e00ff */
[----:B------:R-:W2:Y:S01]  /*80a0*/  SHFL.BFLY PT, R11, R6, 0x2, 0x1f ;  /* 0x0c401f00060b7f89 */ /* 0x000ea200000e0000 */
[----:B------:R-:W-:Y:S01]  /*80b0*/  VIADD R193, R193, 0x1 ;  /* 0x00000001c1c17836 */ /* 0x000fe20000000000 */
[----:B------:R-:W-:Y:S08]  /*80c0*/  BAR.ARV 0x8, 0x100 ;  /* 0x0204000000007b1d */ /* 0x000ff00000002000 */
[----:B------:R-:W-:Y:S01]  /*80d0*/  BAR.SYNC.DEFER_BLOCKING 0xf, 0x100 ;  /* 0x03c4000000007b1d */ /* 0x000fe20000010000 */
[----:B-1----:R-:W-:Y:S01]  /*80e0*/  FADD.FTZ R0, R7, R4 ;  /* 0x0000000407007221 */ /* 0x002fe20000010000 */
[----:B------:R-:W-:-:S02]  /*80f0*/  IMAD.MOV R7, RZ, RZ, -R19 ;  /* 0x000000ffff077224 */ /* 0x000fc400078e0a13 */
[----:B------:R-:W-:Y:S02]  /*8100*/  IMAD.MOV.U32 R4, RZ, RZ, -0x800000 ;  /* 0xff800000ff047424 */ /* 0x000fe400078e00ff */
[----:B--2---:R-:W-:Y:S01]  /*8110*/  FADD.FTZ R11, R11, R6 ;  /* 0x000000060b0b7221 */ /* 0x004fe20000010000 */
[----:B------:R-:W1:Y:S01]  /*8120*/  SHFL.BFLY PT, R9, R0, 0x1, 0x1f ;  /* 0x0c201f0000097f89 */ /* 0x000e6200000e0000 */
[----:B------:R-:W-:Y:S01]  /*8130*/  ISETP.NE.AND P0, PT, R18, R7, PT ;  /* 0x000000071200720c */ /* 0x000fe20003f05270 */
[----:B------:R-:W-:Y:S02]  /*8140*/  IMAD.MOV.U32 R6, RZ, RZ, RZ ;  /* 0x000000ffff067224 */ /* 0x000fe400078e00ff */
[----:B------:R-:W2:Y:S01]  /*8150*/  SHFL.BFLY PT, R10, R11, 0x1, 0x1f ;  /* 0x0c201f000b0a7f89 */ /* 0x000ea200000e0000 */
[----:B-1----:R-:W-:Y:S01]  /*8160*/  FADD.FTZ R9, R0, R9 ;  /* 0x0000000900097221 */ /* 0x002fe20000010000 */
[----:B------:R-:W-:Y:S01]  /*8170*/  IMAD.U32 R0, RZ, RZ, UR36 ;  /* 0x00000024ff007e24 */ /* 0x000fe2000f8e00ff */
[----:B------:R-:W-:Y:S01]  /*8180*/  UIADD3 UR36, UR36, 0x1, URZ ;  /* 0x0000000124247890 */ /* 0x000fe2000fffe03f */
[----:B--2---:R-:W-:-:S02]  /*8190*/  FADD.FTZ R7, R11, R10 ;  /* 0x0000000a0b077221 */ /* 0x004fc40000010000 */
[----:B------:R-:W-:-:S04]  /*81a0*/  FSETP.NE.FTZ.AND P1, PT, R9, RZ, PT ;  /* 0x000000ff0900720b */ /* 0x000fc80003f35000 */
[----:B------:R-:W-:Y:S01]  /*81b0*/  @!P0 IMAD R0, R0, 0x40, R17 ;  /* 0x0000004000008824 */ /* 0x000fe200078e0211 */
[----:B------:R-:W-:Y:S01]  /*81c0*/  UISETP.NE.AND UP0, UPT, UR36, 0x2, UPT ;  /* 0x000000022400788c */ /* 0x000fe2000bf05270 */
[----:B------:R-:W-:Y:S01]  /*81d0*/  IMAD.U32 R10, RZ, RZ, UR11 ;  /* 0x0000000bff0a7e24 */ /* 0x000fe2000f8e00ff */
[----:B------:R-:W-:Y:S02]  /*81e0*/  FSETP.NE.FTZ.AND P2, PT, R7, RZ, PT ;  /* 0x000000ff0700720b */ /* 0x000fe40003f55000 */
[----:B------:R-:W-:Y:S01]  /*81f0*/  @!P0 LEA R11, R0, UR37, 0x2 ;  /* 0x00000025000b8c11 */ /* 0x000fe2000f8e10ff */
[----:B------:R-:W-:Y:S01]  /*8200*/  USEL UR4, URZ, 0x1, UP0 ;  /* 0x000000013f047887 */ /* 0x000fe20008000000 */
[----:B------:R-:W-:Y:S01]  /*8210*/  IMAD.MOV.U32 R0, RZ, RZ, -0x800000 ;  /* 0xff800000ff007424 */ /* 0x000fe200078e00ff */
[----:B------:R-:W-:Y:S01]  /*8220*/  USEL UR36, UR36, URZ, UP0 ;  /* 0x0000003f24247287 */ /* 0x000fe20008000000 */
[----:B------:R-:W1:Y:S03]  /*8230*/  @P1 MUFU.RCP R8, R9 ;  /* 0x0000000900081308 */ /* 0x000e660000001000 */
[----:B------:R-:W-:-:S05]  /*8240*/  LOP3.LUT R2, R2, UR4, RZ, 0x3c, !PT ;  /* 0x0000000402027c12 */ /* 0x000fca000f8e3cff */
[----:B------:R-:W2:Y:S08]  /*8250*/  @P2 MUFU.RCP R6, R7 ;  /* 0x0000000700062308 */ /* 0x000eb00000001000 */
[----:B------:R-:W3:Y:S01]  /*8260*/  @P1 MUFU.LG2 R9, R9 ;  /* 0x0000000900091308 */ /* 0x000ee20000000c00 */
[----:B-1----:R1:W-:Y:S01]  /*8270*/  @!P0 STS [R11+0x38400], R8 ;  /* 0x038400080b008388 */ /* 0x0023e20000000800 */
[-C--:B------:R-:W-:Y:S01]  /*8280*/  FMUL.FTZ R176, R24, R8.reuse ;  /* 0x0000000818b07220 */ /* 0x080fe20000410000 */
[-C--:B------:R-:W-:Y:S01]  /*8290*/  FMUL.FTZ R175, R28, R8.reuse ;  /* 0x000000081caf7220 */ /* 0x080fe20000410000 */
[-C--:B------:R-:W-:Y:S01]  /*82a0*/  FMUL.FTZ R12, R25, R8.reuse ;  /* 0x00000008190c7220 */ /* 0x080fe20000410000 */
[-C--:B------:R-:W-:Y:S01]  /*82b0*/  FMUL.FTZ R14, R29, R8.reuse ;  /* 0x000000081d0e7220 */ /* 0x080fe20000410000 */
[-C--:B------:R-:W-:Y:S01]  /*82c0*/  FMUL.FTZ R174, R32, R8.reuse ;  /* 0x0000000820ae7220 */ /* 0x080fe20000410000 */
[-C--:B------:R-:W-:Y:S01]  /*82d0*/  FMUL.FTZ R171, R33, R8.reuse ;  /* 0x0000000821ab7220 */ /* 0x080fe20000410000 */
[----:B------:R-:W4:Y:S01]  /*82e0*/  @P2 MUFU.LG2 R7, R7 ;  /* 0x0000000700072308 */ /* 0x000f220000000c00 */
[----:B--2---:R2:W-:Y:S01]  /*82f0*/  @!P0 STS [R11+0x38420], R6 ;  /* 0x038420060b008388 */ /* 0x0045e20000000800 */
        /* <DEDUP_REMOVED lines=58> */
[----:B-1----:R-:W-:Y:S01]  /*86a0*/  @P1 FMUL.FTZ R8, R10, 0.69314718246459960938 ;  /* 0x3f3172180a081820 */ /* 0x002fe20000410000 */
[----:B--2---:R-:W-:Y:S01]  /*86b0*/  @P2 FMUL.FTZ R11, R13, 0.69314718246459960938 ;  /* 0x3f3172180d0b2820 */ /* 0x004fe20000410000 */
[----:B---3--:R-:W-:Y:S01]  /*86c0*/  @P1 FMUL.FTZ R9, R9, 0.69314718246459960938 ;  /* 0x3f31721809091820 */ /* 0x008fe20000410000 */
[----:B----4-:R-:W-:Y:S01]  /*86d0*/  @P2 FMUL.FTZ R10, R7, 0.69314718246459960938 ;  /* 0x3f317218070a2820 */ /* 0x010fe20000410000 */
        /* <DEDUP_REMOVED lines=68> */
.L_x_4253:
        /* <DEDUP_REMOVED lines=38> */
[C---:B------:R-:W-:Y:S02]  /*8d80*/  IADD3 R207, P3, R122.reuse, 0x2000, RZ ;  /* 0x000020007acf7810 */ /* 0x040fe40007f7e0ff */
[C---:B------:R-:W-:Y:S01]  /*8d90*/  IADD3 R181, P0, R122.reuse, 0x40, RZ ;  /* 0x000000407ab57810 */ /* 0x040fe20007f1e0ff */
[--C-:B------:R-:W-:Y:S01]  /*8da0*/  IMAD.X R21, RZ, RZ, R123.reuse, P1 ;  /* 0x000000ffff157224 */ /* 0x100fe200008e067b */
[C---:B------:R-:W-:Y:S01]  /*8db0*/  IADD3 R183, P4, R122.reuse, 0x60, RZ ;  /* 0x000000607ab77810 */ /* 0x040fe20007f9e0ff */
[--C-:B------:R-:W-:Y:S01]  /*8dc0*/  IMAD.X R41, RZ, RZ, R123.reuse, P3 ;  /* 0x000000ffff297224 */ /* 0x100fe200018e067b */
[C---:B------:R-:W-:Y:S01]  /*8dd0*/  IADD3 R209, P6, R122.reuse, 0x2020, RZ ;  /* 0x000020207ad17810 */ /* 0x040fe20007fde0ff */
[--C-:B------:R-:W-:Y:S01]  /*8de0*/  IMAD.X R33, RZ, RZ, R123.reuse, P0 ;  /* 0x000000ffff217224 */ /* 0x100fe200000e067b */
[----:B------:R-:W-:Y:S01]  /*8df0*/  LOP3.LUT R20, R177, 0x380, RZ, 0xc0, !PT ;  /* 0x00000380b1147812 */ /* 0x000fe200078ec0ff */
[--C-:B------:R-:W-:Y:S01]  /*8e00*/  IMAD.X R37, RZ, RZ, R123.reuse, P4 ;  /* 0x000000ffff257224 */ /* 0x100fe200020e067b */
[----:B------:R-:W-:Y:S01]  /*8e10*/  LOP3.LUT R40, R207, 0x380, RZ, 0xc0, !PT ;  /* 0x00000380cf287812 */ /* 0x000fe200078ec0ff */
[----:B------:R-:W-:Y:S01]  /*8e20*/  IMAD.X R45, RZ, RZ, R123, P6 ;  /* 0x000000ffff2d7224 */ /* 0x000fe200030e067b */
[C---:B------:R-:W-:Y:S01]  /*8e30*/  LOP3.LUT R7, R122.reuse, 0x380, RZ, 0xc0, !PT ;  /* 0x000003807a077812 */ /* 0x040fe200078ec0ff */
[----:B------:R-:W-:Y:S01]  /*8e40*/  ULDC.64 UR8, c[0x0][0xd00] ;  /* 0x0003400000087ab9 */ /* 0x000fe20000000a00 */
[C---:B------:R-:W-:Y:S01]  /*8e50*/  IADD3 R213, P2, R122.reuse, 0x2060, RZ ;  /* 0x000020607ad57810 */ /* 0x040fe20007f5e0ff */
[----:B------:R-:W-:Y:S01]  /*8e60*/  UIMAD.WIDE UR8, UR40, 0x4, UR8 ;  /* 0x00000004280878a5 */ /* 0x000fe2000f8e0208 */
[----:B------:R-:W-:-:S02]  /*8e70*/  IADD3 R211, P5, R122, 0x2040, RZ ;  /* 0x000020407ad37810 */ /* 0x000fc40007fbe0ff */
[----:B------:R-:W-:Y:S01]  /*8e80*/  IADD3 R215, P1, R122, 0x4000, RZ ;  /* 0x000040007ad77810 */ /* 0x000fe20007f3e0ff */
[--C-:B------:R-:W-:Y:S01]  /*8e90*/  IMAD.X R95, RZ, RZ, R123.reuse, P2 ;  /* 0x000000ffff5f7224 */ /* 0x100fe200010e067b */
[----:B------:R-:W-:Y:S01]  /*8ea0*/  LOP3.LUT R36, R183, 0x380, RZ, 0xc0, !PT ;  /* 0x00000380b7247812 */ /* 0x000fe200078ec0ff */
[--C-:B------:R-:W-:Y:S01]  /*8eb0*/  IMAD.X R91, RZ, RZ, R123.reuse, P5 ;  /* 0x000000ffff5b7224 */ /* 0x100fe200028e067b */
[----:B------:R-:W-:Y:S01]  /*8ec0*/  SHF.R.U64 R20, R20, 0x3, RZ ;  /* 0x0000000314147819 */ /* 0x000fe200000012ff */
[--C-:B------:R-:W-:Y:S01]  /*8ed0*/  IMAD.X R99, RZ, RZ, R123.reuse, P1 ;  /* 0x000000ffff637224 */ /* 0x100fe200008e067b */
[----:B------:R-:W-:Y:S02]  /*8ee0*/  IADD3 R8, P0, R122, 0x4020, RZ ;  /* 0x000040207a087810 */ /* 0x000fe40007f1e0ff */
[----:B------:R-:W-:Y:S02]  /*8ef0*/  LOP3.LUT R32, R181, 0x380, RZ, 0xc0, !PT ;  /* 0x00000380b5207812 */ /* 0x000fe400078ec0ff */
[----:B------:R-:W-:Y:S01]  /*8f00*/  SHF.R.U64 R40, R40, 0x3, RZ ;  /* 0x0000000328287819 */ /* 0x000fe200000012ff */
[----:B------:R-:W-:Y:S01]  /*8f10*/  IMAD.X R103, RZ, RZ, R123, P0 ;  /* 0x000000ffff677224 */ /* 0x000fe200000e067b */
[----:B------:R-:W-:-:S02]  /*8f20*/  IADD3 R10, P6, R122, 0x6000, RZ ;  /* 0x000060007a0a7810 */ /* 0x000fc40007fde0ff */
[----:B------:R-:W-:Y:S02]  /*8f30*/  SHF.R.U64 R7, R7, 0x3, RZ ;  /* 0x0000000307077819 */ /* 0x000fe400000012ff */
[----:B------:R-:W-:Y:S01]  /*8f40*/  SHF.R.U64 R36, R36, 0x3, RZ ;  /* 0x0000000324247819 */ /* 0x000fe200000012ff */
[--C-:B------:R-:W-:Y:S01]  /*8f50*/  IMAD.X R115, RZ, RZ, R123.reuse, P6 ;  /* 0x000000ffff737224 */ /* 0x100fe200030e067b */
[----:B------:R-:W-:Y:S02]  /*8f60*/  LOP3.LUT R20, R20, R177, RZ, 0x3c, !PT ;  /* 0x000000b114147212 */ /* 0x000fe400078e3cff */
[C---:B------:R-:W-:Y:S02]  /*8f70*/  IADD3 R26, P3, R122.reuse, 0x4060, RZ ;  /* 0x000040607a1a7810 */ /* 0x040fe40007f7e0ff */
[----:B------:R-:W-:Y:S02]  /*8f80*/  IADD3 R6, P2, R122, 0x6040, RZ ;  /* 0x000060407a067810 */ /* 0x000fe40007f5e0ff */
[----:B------:R-:W-:Y:S01]  /*8f90*/  SHF.R.U64 R32, R32, 0x3, RZ ;  /* 0x0000000320207819 */ /* 0x000fe200000012ff */
[----:B------:R-:W-:Y:S01]  /*8fa0*/  IMAD.X R111, RZ, RZ, R123, P3 ;  /* 0x000000ffff6f7224 */ /* 0x000fe200018e067b */
[----:B------:R-:W-:-:S02]  /*8fb0*/  LOP3.LUT R40, R40, R207, RZ, 0x3c, !PT ;  /* 0x000000cf28287212 */ /* 0x000fc400078e3cff */
[----:B------:R-:W-:Y:S02]  /*8fc0*/  LOP3.LUT R177, R8, 0x380, RZ, 0xc0, !PT ;  /* 0x0000038008b17812 */ /* 0x000fe400078ec0ff */
[C---:B------:R-:W-:Y:S02]  /*8fd0*/  IADD3 R30, P4, R122.reuse, 0x4040, RZ ;  /* 0x000040407a1e7810 */ /* 0x040fe40007f9e0ff */
[C---:B------:R-:W-:Y:S02]  /*8fe0*/  IADD3 R3, P5, R122.reuse, 0x6020, RZ ;  /* 0x000060207a037810 */ /* 0x040fe40007fbe0ff */
[----:B------:R-:W-:Y:S01]  /*8ff0*/  IADD3 R5, P1, R122, 0x6060, RZ ;  /* 0x000060607a057810 */ /* 0x000fe20007f3e0ff */
[--C-:B------:R-:W-:Y:S01]  /*9000*/  IMAD.X R107, RZ, RZ, R123.reuse, P4 ;  /* 0x000000ffff6b7224 */ /* 0x100fe200020e067b */
[----:B------:R-:W-:Y:S01]  /*9010*/  LOP3.LUT R207, R10, 0x380, RZ, 0xc0, !PT ;  /* 0x000003800acf7812 */ /* 0x000fe200078ec0ff */
        /* <DEDUP_REMOVED lines=8> */
[----:B------:R-:W-:Y:S02]  /*90a0*/  SHF.R.U64 R177, R177, 0x3, RZ ;  /* 0x00000003b1b17819 */ /* 0x000fe400000012ff */
[----:B------:R-:W-:Y:S02]  /*90b0*/  LOP3.LUT R27, R6, 0x380, RZ, 0xc0, !PT ;  /* 0x00000380061b7812 */ /* 0x000fe400078ec0ff */
[----:B------:R-:W-:Y:S02]  /*90c0*/  LOP3.LUT R90, R211, 0x380, RZ, 0xc0, !PT ;  /* 0x00000380d35a7812 */ /* 0x000fe400078ec0ff */
[----:B------:R-:W-:-:S02]  /*90d0*/  LOP3.LUT R181, R30, 0x380, RZ, 0xc0, !PT ;  /* 0x000003801eb57812 */ /* 0x000fc400078ec0ff */
[----:B------:R-:W-:Y:S02]  /*90e0*/  SHF.R.U64 R207, R207, 0x3, RZ ;  /* 0x00000003cfcf7819 */ /* 0x000fe400000012ff */
[----:B------:R-:W-:Y:S02]  /*90f0*/  LOP3.LUT R94, R213, 0x380, RZ, 0xc0, !PT ;  /* 0x00000380d55e7812 */ /* 0x000fe400078ec0ff */
[----:B------:R-:W-:Y:S02]  /*9100*/  MOV R122, R122 ;  /* 0x0000007a007a7202 */ /* 0x000fe40000000f00 */
[----:B------:R-:W-:Y:S02]  /*9110*/  LOP3.LUT R98, R215, 0x380, RZ, 0xc0, !PT ;  /* 0x00000380d7627812 */ /* 0x000fe400078ec0ff */
[----:B------:R-:W-:Y:S01]  /*9120*/  SHF.R.U64 R44, R44, 0x3, RZ ;  /* 0x000000032c2c7819 */ /* 0x000fe200000012ff */
[----:B------:R0:W-:Y:S01]  /*9130*/  STSM.16.M88.4 [R122], R12 ;  /* 0x0000000c7a007844 */ /* 0x0001e20000000200 */
[----:B------:R-:W-:-:S02]  /*9140*/  SHF.R.U64 R183, R183, 0x3, RZ ;  /* 0x00000003b7b77819 */ /* 0x000fc400000012ff */
[----:B------:R-:W-:Y:S02]  /*9150*/  LOP3.LUT R102, R177, R8, RZ, 0x3c, !PT ;  /* 0x00000008b1667212 */ /* 0x000fe400078e3cff */
[----:B------:R-:W-:Y:S02]  /*9160*/  SHF.R.U64 R27, R27, 0x3, RZ ;  /* 0x000000031b1b7819 */ /* 0x000fe400000012ff */
[----:B------:R-:W-:Y:S02]  /*9170*/  SHF.R.U64 R90, R90, 0x3, RZ ;  /* 0x000000035a5a7819 */ /* 0x000fe400000012ff */
[----:B------:R-:W-:Y:S02]  /*9180*/  SHF.R.U64 R181, R181, 0x3, RZ ;  /* 0x00000003b5b57819 */ /* 0x000fe400000012ff */
[----:B------:R-:W-:Y:S02]  /*9190*/  LOP3.LUT R114, R207, R10, RZ, 0x3c, !PT ;  /* 0x0000000acf727212 */ /* 0x000fe400078e3cff */
[----:B------:R-:W-:-:S02]  /*91a0*/  LOP3.LUT R8, R3, 0x380, RZ, 0xc0, !PT ;  /* 0x0000038003087812 */ /* 0x000fc400078ec0ff */
[----:B------:R-:W-:Y:S02]  /*91b0*/  SHF.R.U64 R94, R94, 0x3, RZ ;  /* 0x000000035e5e7819 */ /* 0x000fe400000012ff */
[----:B------:R-:W-:Y:S02]  /*91c0*/  LOP3.LUT R10, R5, 0x380, RZ, 0xc0, !PT ;  /* 0x00000380050a7812 */ /* 0x000fe400078ec0ff */
[----:B------:R-:W-:Y:S02]  /*91d0*/  SHF.R.U64 R98, R98, 0x3, RZ ;  /* 0x0000000362627819 */ /* 0x000fe400000012ff */
[----:B------:R-:W-:Y:S02]  /*91e0*/  LOP3.LUT R44, R44, R209, RZ, 0x3c, !PT ;  /* 0x000000d12c2c7212 */ /* 0x000fe400078e3cff */
[----:B------:R-:W-:Y:S02]  /*91f0*/  LOP3.LUT R110, R183, R26, RZ, 0x3c, !PT ;  /* 0x0000001ab76e7212 */ /* 0x000fe400078e3cff */
[----:B------:R-:W-:-:S02]  /*9200*/  LOP3.LUT R6, R27, R6, RZ, 0x3c, !PT ;  /* 0x000000061b067212 */ /* 0x000fc400078e3cff */
[----:B------:R-:W-:Y:S02]  /*9210*/  MOV R21, R20 ;  /* 0x0000001400157202 */ /* 0x000fe40000000f00 */
[----:B0-----:R-:W-:Y:S02]  /*9220*/  F2FP.BF16.F32.PACK_AB R12, R171, R174 ;  /* 0x000000aeab0c723e */ /* 0x001fe400000010ff */
[----:B------:R-:W-:Y:S02]  /*9230*/  F2FP.BF16.F32.PACK_AB R13, R35, R34 ;  /* 0x00000022230d723e */ /* 0x000fe400000010ff */
[----:B------:R-:W-:Y:S02]  /*9240*/  F2FP.BF16.F32.PACK_AB R14, R163, R173 ;  /* 0x000000ada30e723e */ /* 0x000fe400000010ff */
[----:B------:R-:W-:Y:S02]  /*9250*/  F2FP.BF16.F32.PACK_AB R15, R39, R38 ;  /* 0x00000026270f723e */ /* 0x000fe400000010ff */
[----:B------:R-:W-:-:S02]  /*9260*/  LOP3.LUT R90, R90, R211, RZ, 0x3c, !PT ;  /* 0x000000d35a5a7212 */ /* 0x000fc400078e3cff */
[----:B------:R-:W-:Y:S01]  /*9270*/  LOP3.LUT R106, R181, R30, RZ, 0x3c, !PT ;  /* 0x0000001eb56a7212 */ /* 0x000fe200078e3cff */
[----:B------:R-:W-:Y:S01]  /*9280*/  STSM.16.M88.4 [R21], R12 ;  /* 0x0000000c15007844 */ /* 0x000fe20000000200 */
[----:B------:R-:W-:Y:S02]  /*9290*/  SHF.R.U64 R8, R8, 0x3, RZ ;  /* 0x0000000308087819 */ /* 0x000fe400000012ff */
[----:B------:R-:W-:Y:S02]  /*92a0*/  MOV R32, R32 ;  /* 0x0000002000207202 */ /* 0x000fe40000000f00 */
[----:B------:R-:W-:Y:S02]  /*92b0*/  F2FP.BF16.F32.PACK_AB R26, R28, R161 ;  /* 0x000000a11c1a723e */ /* 0x000fe400000010ff */
[----:B------:R-:W-:Y:S02]  /*92c0*/  F2FP.BF16.F32.PACK_AB R27, R47, R46 ;  /* 0x0000002e2f1b723e */ /* 0x000fe400000010ff */
[----:B------:R-:W-:-:S02]  /*92d0*/  LOP3.LUT R94, R94, R213, RZ, 0x3c, !PT ;  /* 0x000000d55e5e7212 */ /* 0x000fc400078e3cff */
[----:B------:R-:W-:Y:S01]  /*92e0*/  SHF.R.U64 R10, R10, 0x3, RZ ;  /* 0x000000030a0a7819 */ /* 0x000fe200000012ff */
[----:B------:R-:W-:Y:S01]  /*92f0*/  STSM.16.M88.4 [R32], R24 ;  /* 0x0000001820007844 */ /* 0x000fe20000000200 */
[----:B------:R-:W-:Y:S02]  /*9300*/  MOV R36, R36 ;  /* 0x0000002400247202 */ /* 0x000fe40000000f00 */
[----:B------:R-:W-:Y:S02]  /*9310*/  F2FP.BF16.F32.PACK_AB R28, R49, R153 ;  /* 0x00000099311c723e */ /* 0x000fe400000010ff */
[----:B------:R-:W-:Y:S02]  /*9320*/  F2FP.BF16.F32.PACK_AB R30, R53, R52 ;  /* 0x00000034351e723e */ /* 0x000fe400000010ff */
[----:B------:R-:W-:Y:S02]  /*9330*/  LOP3.LUT R98, R98, R215, RZ, 0x3c, !PT ;  /* 0x000000d762627212 */ /* 0x000fe400078e3cff */
[----:B------:R-:W-:Y:S01]  /*9340*/  MOV R40, R40 ;  /* 0x0000002800287202 */ /* 0x000fe20000000f00 */
[----:B------:R-:W-:Y:S01]  /*9350*/  STSM.16.M88.4 [R36], R28 ;  /* 0x0000001c24007844 */ /* 0x000fe20000000200 */
[----:B------:R-:W-:-:S02]  /*9360*/  MOV R44, R44 ;  /* 0x0000002c002c7202 */ /* 0x000fc40000000f00 */
[----:B------:R-:W-:Y:S01]  /*9370*/  F2FP.BF16.F32.PACK_AB R73, R75, R74 ;  /* 0x0000004a4b49723e */ /* 0x000fe200000010ff */
[----:B------:R-:W-:Y:S01]  /*9380*/  STSM.16.M88.4 [R40], R56 ;  /* 0x0000003828007844 */ /* 0x000fe20000000200 */
[----:B------:R-:W-:Y:S02]  /*9390*/  F2FP.BF16.F32.PACK_AB R80, R81, R80 ;  /* 0x000000505150723e */ /* 0x000fe400000010ff */
[----:B------:R-:W-:Y:S01]  /*93a0*/  LOP3.LUT R118, R8, R3, RZ, 0x3c, !PT ;  /* 0x0000000308767212 */ /* 0x000fe200078e3cff */
[----:B------:R-:W-:Y:S01]  /*93b0*/  STSM.16.M88.4 [R44], R64 ;  /* 0x000000402c007844 */ /* 0x000fe20000000200 */
[----:B------:R-:W-:Y:S02]  /*93c0*/  MOV R20, R90 ;  /* 0x0000005a00147202 */ /* 0x000fe40000000f00 */
[----:B------:R-:W-:Y:S02]  /*93d0*/  F2FP.BF16.F32.PACK_AB R74, R77, R76 ;  /* 0x0000004c4d4a723e */ /* 0x000fe400000010ff */
[----:B------:R-:W-:-:S02]  /*93e0*/  F2FP.BF16.F32.PACK_AB R75, R79, R78 ;  /* 0x0000004e4f4b723e */ /* 0x000fc400000010ff */
[----:B------:R-:W-:Y:S02]  /*93f0*/  F2FP.BF16.F32.PACK_AB R81, R83, R82 ;  /* 0x000000525351723e */ /* 0x000fe400000010ff */
[----:B------:R-:W-:Y:S01]  /*9400*/  LOP3.LUT R8, R10, R5, RZ, 0x3c, !PT ;  /* 0x000000050a087212 */ /* 0x000fe200078e3cff */
[----:B------:R-:W-:Y:S01]  /*9410*/  STSM.16.M88.4 [R20], R72 ;  /* 0x0000004814007844 */ /* 0x000fe20000000200 */
[----:B------:R-:W-:Y:S02]  /*9420*/  MOV R94, R94 ;  /* 0x0000005e005e7202 */ /* 0x000fe40000000f00 */
[----:B------:R-:W-:Y:S02]  /*9430*/  F2FP.BF16.F32.PACK_AB R82, R85, R84 ;  /* 0x000000545552723e */ /* 0x000fe400000010ff */
[----:B------:R-:W-:Y:S02]  /*9440*/  F2FP.BF16.F32.PACK_AB R83, R87, R86 ;  /* 0x000000565753723e */ /* 0x000fe400000010ff */
[----:B------:R-:W-:-:S02]  /*9450*/  F2FP.BF16.F32.PACK_AB R88, R89, R88 ;  /* 0x000000585958723e */ /* 0x000fc400000010ff */
[----:B------:R-:W-:Y:S01]  /*9460*/  MOV R5, R98 ;  /* 0x0000006200057202 */ /* 0x000fe20000000f00 */
[----:B------:R-:W-:Y:S01]  /*9470*/  STSM.16.M88.4 [R94], R80 ;  /* 0x000000505e007844 */ /* 0x000fe20000000200 */
[----:B------:R-:W-:Y:S02]  /*9480*/  F2FP.BF16.F32.PACK_AB R89, R48, R42 ;  /* 0x0000002a3059723e */ /* 0x000fe400000010ff */
[----:B------:R-:W-:Y:S02]  /*9490*/  F2FP.BF16.F32.PACK_AB R90, R93, R92 ;  /* 0x0000005c5d5a723e */ /* 0x000fe400000010ff */
[----:B------:R-:W-:Y:S02]  /*94a0*/  F2FP.BF16.F32.PACK_AB R91, R154, R50 ;  /* 0x000000329a5b723e */ /* 0x000fe400000010ff */
[----:B------:R-:W-:Y:S02]  /*94b0*/  F2FP.BF16.F32.PACK_AB R96, R97, R96 ;  /* 0x000000606160723e */ /* 0x000fe400000010ff */
[----:B------:R-:W-:Y:S01]  /*94c0*/  MOV R102, R102 ;  /* 0x0000006600667202 */ /* 0x000fe20000000f00 */
[----:B------:R-:W-:Y:S01]  /*94d0*/  STSM.16.M88.4 [R5], R88 ;  /* 0x0000005805007844 */ /* 0x000fe20000000200 */
[----:B------:R-:W-:-:S02]  /*94e0*/  MOV R3, R106 ;  /* 0x0000006a00037202 */ /* 0x000fc40000000f00 */
[----:B------:R-:W-:Y:S02]  /*94f0*/  F2FP.BF16.F32.PACK_AB R97, R156, R155 ;  /* 0x0000009b9c61723e */ /* 0x000fe400000010ff */
[----:B------:R-:W-:Y:S02]  /*9500*/  F2FP.BF16.F32.PACK_AB R98, R101, R100 ;  /* 0x000000646562723e */ /* 0x000fe400000010ff */
[----:B------:R-:W-:Y:S02]  /*9510*/  F2FP.BF16.F32.PACK_AB R99, R158, R157 ;  /* 0x0000009d9e63723e */ /* 0x000fe400000010ff */
[----:B------:R-:W-:Y:S02]  /*9520*/  F2FP.BF16.F32.PACK_AB R104, R105, R104 ;  /* 0x000000686968723e */ /* 0x000fe400000010ff */
[----:B------:R-:W-:Y:S01]  /*9530*/  F2FP.BF16.F32.PACK_AB R105, R160, R159 ;  /* 0x0000009fa069723e */ /* 0x000fe200000010ff */
[----:B------:R-:W-:Y:S01]  /*9540*/  STSM.16.M88.4 [R102], R96 ;  /* 0x0000006066007844 */ /* 0x000fe20000000200 */
[----:B------:R-:W-:-:S02]  /*9550*/  F2FP.BF16.F32.PACK_AB R106, R109, R108 ;  /* 0x0000006c6d6a723e */ /* 0x000fc400000010ff */
[----:B------:R-:W-:Y:S02]  /*9560*/  F2FP.BF16.F32.PACK_AB R107, R164, R162 ;  /* 0x000000a2a46b723e */ /* 0x000fe400000010ff */
[----:B------:R-:W-:Y:S02]  /*9570*/  F2FP.BF16.F32.PACK_AB R165, R166, R165 ;  /* 0x000000a5a6a5723e */ /* 0x000fe400000010ff */
[----:B------:R-:W-:Y:S01]  /*9580*/  MOV R110, R110 ;  /* 0x0000006e006e7202 */ /* 0x000fe20000000f00 */
[----:B------:R0:W-:Y:S01]  /*9590*/  STSM.16.M88.4 [R3], R104 ;  /* 0x0000006803007844 */ /* 0x0001e20000000200 */
        /* <DEDUP_REMOVED lines=17> */
[----:B------:R-:W-:Y:S01]  /*96b0*/  F2FP.BF16.F32.PACK_AB R144, R145, R144 ;  /* 0x000000909190723e */ /* 0x000fe200000010ff */
[----:B------:R1:W-:Y:S01]  /*96c0*/  STSM.16.M88.4 [R118], R128 ;  /* 0x0000008076007844 */ /* 0x0003e20000000200 */
[----:B------:R-:W-:Y:S01]  /*96d0*/  MOV R10, R6 ;  /* 0x00000006000a7202 */ /* 0x000fe20000000f00 */
[----:B------:R-:W-:Y:S01]  /*96e0*/  IMAD.U32 R6, RZ, RZ, UR8 ;  /* 0x00000008ff067e24 */ /* 0x000fe2000f8e00ff */
[----:B------:R-:W-:Y:S01]  /*96f0*/  F2FP.BF16.F32.PACK_AB R138, R141, R140 ;  /* 0x0000008c8d8a723e */ /* 0x000fe200000010ff */
[----:B------:R-:W-:Y:S01]  /*9700*/  IMAD.U32 R7, RZ, RZ, UR9 ;  /* 0x00000009ff077e24 */ /* 0x000fe2000f8e00ff */
[----:B------:R-:W-:Y:S01]  /*9710*/  F2FP.BF16.F32.PACK_AB R139, R143, R142 ;  /* 0x0000008e8f8b723e */ /* 0x000fe200000010ff */
[----:B------:R-:W-:Y:S01]  /*9720*/  ULDC.64 UR8, c[0x0][0xd08] ;  /* 0x0003420000087ab9 */ /* 0x000fe20000000a00 */
[----:B------:R-:W-:Y:S02]  /*9730*/  F2FP.BF16.F32.PACK_AB R145, R147, R146 ;  /* 0x000000929391723e */ /* 0x000fe400000010ff */
[----:B------:R-:W-:Y:S01]  /*9740*/  MOV R8, R8 ;  /* 0x0000000800087202 */ /* 0x000fe20000000f00 */
[----:B------:R1:W-:Y:S01]  /*9750*/  STSM.16.M88.4 [R10], R136 ;  /* 0x000000880a007844 */ /* 0x0003e20000000200 */
[----:B------:R-:W-:-:S02]  /*9760*/  F2FP.BF16.F32.PACK_AB R146, R149, R148 ;  /* 0x000000949592723e */ /* 0x000fc400000010ff */
        /* <DEDUP_REMOVED lines=25> */
[----:B------:R-:W-:Y:S02]  /*9900*/  LOP3.LUT R24, R25, 0x380, RZ, 0xc0, !PT ;  /* 0x0000038019187812 */ /* 0x000fe400078ec0ff */
        /* <DEDUP_REMOVED lines=18> */
[----:B-1----:R-:W-:-:S14]  /*9a30*/  @P6 BRA `(.L_x_4279) ;  /* 0x0000000000106947 */ /* 0x002fdc0003800000 */
[----:B------:R-:W-:Y:S05]  /*9a40*/  @!P0 BRA `(.L_x_4279) ;  /* 0x00000000000c8947 */ /* 0x000fea0003800000 */
[----:B------:R-:W2:Y:S04]  /*9a50*/  LDG.E R8, desc[UR38][R6.64] ;  /* 0x0000002606087981 */ /* 0x000ea8000c1e1900 */
[----:B-----5:R-:W2:Y:S02]  /*9a60*/  LDG.E R3, desc[UR38][R6.64+0x4] ;  /* 0x0000042606037981 */ /* 0x020ea4000c1e1900 */
[----:B--2---:R-:W-:-:S07]  /*9a70*/  IMAD.IADD R3, R3, 0x1, -R8 ;  /* 0x0000000103037824 */ /* 0x004fce00078e0a08 */
.L_x_4279:
        /* <DEDUP_REMOVED lines=79> */
[----:B0-----:R-:W-:-:S13]  /*9f70*/  ISETP.NE.AND P0, PT, R10, 0x1, PT ;  /* 0x000000010a00780c */ /* 0x001fda0003f05270 */
        /* <DEDUP_REMOVED lines=8> */
[----:B------:R-:W-:Y:S02]  /*a000*/  IMAD.U32 R14, RZ, RZ, UR10 ;  /* 0x0000000aff0e7e24 */ /* 0x000fe4000f8e00ff */
[----:B-----5:R-:W-:Y:S01]  /*a010*/  IMAD R10, R3, R10, RZ ;  /* 0x0000000a030a7224 */ /* 0x020fe200078e02ff */
[----:B------:R-:W-:Y:S02]  /*a020*/  SHF.R.S32.HI R8, RZ, 0x1f, R5 ;  /* 0x0000001fff087819 */ /* 0x000fe40000011405 */
[----:B------:R-:W-:Y:S01]  /*a030*/  IADD3.X R7, R7, UR9, R14, P0, !PT ;  /* 0x0000000907077c10 */ /* 0x000fe200087fe40e */
[----:B------:R-:W-:Y:S02]  /*a040*/  ULDC.64 UR8, c[0x0][0xc88] ;  /* 0x0003220000087ab9 */ /* 0x000fe40000000a00 */
[----:B------:R-:W-:-:S02]  /*a050*/  IMAD R8, R8, UR8, RZ ;  /* 0x0000000808087c24 */ /* 0x000fc4000f8e02ff */
[----:B------:R-:W-:-:S04]  /*a060*/  IMAD.WIDE.U32 R6, R5, UR8, R6 ;  /* 0x0000000805067c25 */ /* 0x000fc8000f8e0006 */
[----:B------:R-:W-:Y:S01]  /*a070*/  IMAD R5, R5, UR9, R8 ;  /* 0x0000000905057c24 */ /* 0x000fe2000f8e0208 */
[----:B------:R-:W-:Y:S02]  /*a080*/  ULDC.64 UR8, c[0x0][0xc50] ;  /* 0x0003140000087ab9 */ /* 0x000fe40000000a00 */
[----:B------:R-:W-:Y:S01]  /*a090*/  LEA R14, P0, R6, UR8, 0x2 ;  /* 0x00000008060e7c11 */ /* 0x000fe2000f8010ff */
[----:B------:R-:W-:-:S04]  /*a0a0*/  IMAD.IADD R5, R7, 0x1, R5 ;  /* 0x0000000107057824 */ /* 0x000fc800078e0205 */
[----:B------:R-:W-:Y:S01]  /*a0b0*/  SHFL.IDX PT, R8, R14, 0x1, 0x1c1f ;  /* 0x003c1f000e087f89 */ /* 0x000fe200000e0000 */
[----:B------:R-:W-:Y:S01]  /*a0c0*/  LEA.HI.X R15, R6, UR9, R5, 0x2, P0 ;  /* 0x00000009060f7c11 */ /* 0x000fe200080f1405 */
[----:B------:R-:W-:Y:S02]  /*a0d0*/  IMAD.MOV R5, RZ, RZ, -R19 ;  /* 0x000000ffff057224 */ /* 0x000fe400078e0a13 */
[----:B------:R-:W-:Y:S03]  /*a0e0*/  SHFL.IDX PT, R6, R14, RZ, 0x1c1f ;  /* 0x001c1fff0e067589 */ /* 0x000fe600000e0000 */
[----:B------:R-:W-:Y:S01]  /*a0f0*/  ISETP.NE.AND P0, PT, R18, R5, PT ;  /* 0x000000051200720c */ /* 0x000fe20003f05270 */
[----:B------:R-:W0:Y:S01]  /*a100*/  SHFL.IDX PT, R7, R15, RZ, 0x1c1f ;  /* 0x001c1fff0f077589 */ /* 0x000e2200000e0000 */
[C---:B------:R-:W-:Y:S02]  /*a110*/  VIADD R5, R21.reuse, 0x8 ;  /* 0x0000000815057836 */ /* 0x040fe40000000000 */
[-C--:B------:R-:W-:Y:S01]  /*a120*/  ISETP.GE.OR P1, PT, R21, R10.reuse, P0 ;  /* 0x0000000a1500720c */ /* 0x080fe20000726670 */
[----:B------:R-:W1:Y:S02]  /*a130*/  SHFL.IDX PT, R9, R15, 0x1, 0x1c1f ;  /* 0x003c1f000f097f89 */ /* 0x000e6400000e0000 */
[----:B------:R-:W-:-:S10]  /*a140*/  ISETP.GE.OR P0, PT, R5, R10, P0 ;  /* 0x0000000a0500720c */ /* 0x000fd40000706670 */
[----:B0-----:R0:W-:Y:S04]  /*a150*/  @!P1 ST.E desc[UR38][R6.64], R0 ;  /* 0x0000000006009985 */ /* 0x0011e8000c101926 */
[----:B-1----:R0:W-:Y:S02]  /*a160*/  @!P0 ST.E desc[UR38][R8.64], R4 ;  /* 0x0000000408008985 */ /* 0x0021e4000c101926 */
.L_x_4280:
        /* <DEDUP_REMOVED lines=85> */
[----:B-----5:R-:W-:Y:S01]  /*a6c0*/  IMAD R89, R3, R82, RZ ;  /* 0x0000005203597224 */ /* 0x020fe200078e02ff */
[----:B------:R-:W-:Y:S01]  /*a6d0*/  ISETP.GE.AND P0, PT, R195, UR12, PT ;  /* 0x0000000cc3007c0c */ /* 0x000fe2000bf06270 */
[----:B------:R-:W-:Y:S01]  /*a6e0*/  IMAD.U32 R3, RZ, RZ, UR42 ;  /* 0x0000002aff037e24 */ /* 0x000fe2000f8e00ff */
[----:B------:R-:W-:Y:S01]  /*a6f0*/  LOP3.LUT R10, R10, R21, RZ, 0xfc, !PT ;  /* 0x000000150a0a7212 */ /* 0x000fe200078efcff */
[----:B------:R-:W-:Y:S01]  /*a700*/  IMAD.IADD R9, R9, 0x1, R83 ;  /* 0x0000000109097824 */ /* 0x000fe200078e0253 */
[----:B------:R-:W-:Y:S01]  /*a710*/  UIADD3 UR4, UR37, 0x38820, URZ ;  /* 0x0003882025047890 */ /* 0x000fe2000fffe03f */
[----:B------:R-:W-:Y:S01]  /*a720*/  IMAD R21, R81, UR9, R0 ;  /* 0x0000000951157c24 */ /* 0x000fe2000f8e0200 */
[----:B------:R-:W-:Y:S01]  /*a730*/  BSSY B1, `(.L_x_4281) ;  /* 0x000002e000017945 */ /* 0x000fe20003800000 */
[----:B------:R-:W-:Y:S01]  /*a740*/  IMAD R0, R3, 0x40, R192 ;  /* 0x0000004003007824 */ /* 0x000fe200078e02c0 */
[----:B------:R-:W-:Y:S01]  /*a750*/  SEL R3, RZ, 0x80, P0 ;  /* 0x00000080ff037807 */ /* 0x000fe20000000000 */
[----:B------:R-:W-:Y:S01]  /*a760*/  IMAD.WIDE.U32 R8, R81, UR8, R8 ;  /* 0x0000000851087c25 */ /* 0x000fe2000f8e0008 */
[----:B------:R-:W-:Y:S01]  /*a770*/  ULDC.64 UR8, c[0x0][0xb80] ;  /* 0x0002e00000087ab9 */ /* 0x000fe20000000a00 */
[----:B------:R-:W-:Y:S01]  /*a780*/  UPRMT UR4, URZ, 0x654, UR4 ;  /* 0x000006543f047896 */ /* 0x000fe20008000004 */
        /* <DEDUP_REMOVED lines=13> */
[-C--:B-1----:R-:W-:Y:S02]  /*a860*/  @!P1 LEA R80, P2, R190, R20.reuse, 0x1 ;  /* 0x00000014be509211 */ /* 0x082fe400078408ff */
        /* <DEDUP_REMOVED lines=26> */
.L_x_4282:
[----:B------:R-:W-:Y:S05]  /*aa10*/  BSYNC B1 ;  /* 0x0000000000017941 */ /* 0x000fea0003800000 */
.L_x_4281:
        /* <DEDUP_REMOVED lines=24> */
[-C--:B------:R-:W-:Y:S02]  /*aba0*/  @!P0 LEA R12, P3, R186, R6.reuse, 0x1 ;  /* 0x00000006ba0c8211 */ /* 0x080fe400078608ff */
        /* <DEDUP_REMOVED lines=13> */
.L_x_4278:
        /* <DEDUP_REMOVED lines=33> */
.L_x_4284:
        /* <DEDUP_REMOVED lines=46> */
.L_x_4286:
[----:B------:R-:W-:Y:S05]  /*b170*/  BSYNC B1 ;  /* 0x0000000000017941 */ /* 0x000fea0003800000 */
.L_x_4285:
        /* <DEDUP_REMOVED lines=60> */
[----:B------:R-:W-:Y:S01]  /*b540*/  LOP3.LUT R10, R15, 0x10, R10, 0xe2, !PT ;  /* 0x000000100f0a7812 */ /* 0x000fe200078ee20a */
[----:B------:R-:W-:-:S02]  /*b550*/  IMAD.IADD R5, R5, 0x1, R9 ;  /* 0x0000000105057824 */ /* 0x000fc400078e0209 */
[----:B------:R-:W-:Y:S02]  /*b560*/  IMAD R0, R3, UR8, RZ ;  /* 0x0000000803007c24 */ /* 0x000fe4000f8e02ff */
[----:B------:R-:W-:Y:S02]  /*b570*/  IMAD.U32 R9, RZ, RZ, UR42 ;  /* 0x0000002aff097e24 */ /* 0x000fe4000f8e00ff */
[----:B------:R-:W-:Y:S02]  /*b580*/  IMAD R3, R7, UR9, R0 ;  /* 0x0000000907037c24 */ /* 0x000fe4000f8e0200 */
[----:B------:R-:W-:Y:S02]  /*b590*/  IMAD R0, R9, 0x40, R192 ;  /* 0x0000004009007824 */ /* 0x000fe400078e02c0 */
[----:B------:R-:W-:Y:S02]  /*b5a0*/  IMAD.SHL.U32 R15, R8, 0x20, RZ ;  /* 0x00000020080f7824 */ /* 0x000fe400078e00ff */
[----:B------:R-:W-:Y:S01]  /*b5b0*/  IMAD.WIDE.U32 R4, R7, UR8, R4 ;  /* 0x0000000807047c25 */ /* 0x000fe2000f8e0004 */
[----:B------:R-:W-:Y:S01]  /*b5c0*/  SEL R7, RZ, 0x40, P0 ;  /* 0x00000040ff077807 */ /* 0x000fe20000000000 */
[----:B------:R-:W-:Y:S01]  /*b5d0*/  ULDC.64 UR8, c[0x0][0xb80] ;  /* 0x0002e00000087ab9 */ /* 0x000fe20000000a00 */
[----:B------:R-:W-:Y:S01]  /*b5e0*/  ISETP.GE.AND P0, PT, R0, R27, PT ;  /* 0x0000001b0000720c */ /* 0x000fe20003f06270 */
[----:B------:R-:W-:Y:S01]  /*b5f0*/  IMAD.IADD R3, R5, 0x1, R3 ;  /* 0x0000000105037824 */ /* 0x000fe200078e0203 */
[----:B------:R-:W-:-:S02]  /*b600*/  LOP3.LUT R6, R15, 0x20, R10, 0xe2, !PT ;  /* 0x000000200f067812 */ /* 0x000fc400078ee20a */
[----:B------:R-:W-:Y:S02]  /*b610*/  LEA R10, P1, R4, UR8, 0x1 ;  /* 0x00000008040a7c11 */ /* 0x000fe4000f8208ff */
[----:B------:R-:W-:Y:S02]  /*b620*/  LOP3.LUT R24, R6, R7, RZ, 0xfc, !PT ;  /* 0x0000000706187212 */ /* 0x000fe400078efcff */
[----:B------:R-:W-:Y:S01]  /*b630*/  LEA.HI.X R3, R4, UR9, R3, 0x1, P1 ;  /* 0x0000000904037c11 */ /* 0x000fe200088f0c03 */
[----:B------:R0:W1:Y:S01]  /*b640*/  SHFL.IDX PT, R6, R10, RZ, 0x181f ;  /* 0x00181fff0a067589 */ /* 0x00006200000e0000 */
[----:B------:R-:W-:-:S03]  /*b650*/  SEL R5, RZ, 0x80, P2 ;  /* 0x00000080ff057807 */ /* 0x000fc60001000000 */
[----:B------:R0:W2:Y:S01]  /*b660*/  SHFL.IDX PT, R7, R3, RZ, 0x181f ;  /* 0x00181fff03077589 */ /* 0x0000a200000e0000 */
[----:B------:R-:W-:Y:S01]  /*b670*/  LOP3.LUT R25, R24, R5, RZ, 0xfc, !PT ;  /* 0x0000000518197212 */ /* 0x000fe200078efcff */
[----:B------:R-:W-:Y:S06]  /*b680*/  @P0 BRA `(.L_x_4288) ;  /* 0x00000000007c0947 */ /* 0x000fec0003800000 */
[----:B------:R-:W-:Y:S02]  /*b690*/  ISETP.GE.AND P2, PT, R190, UR14, PT ;  /* 0x0000000ebe007c0c */ /* 0x000fe4000bf46270 */
[----:B------:R-:W-:Y:S02]  /*b6a0*/  ISETP.GE.AND P1, PT, R16, UR14, PT ;  /* 0x0000000e10007c0c */ /* 0x000fe4000bf26270 */
[----:B------:R-:W-:Y:S02]  /*b6b0*/  ISETP.GE.AND P5, PT, R189, UR14, PT ;  /* 0x0000000ebd007c0c */ /* 0x000fe4000bfa6270 */
[----:B------:R-:W-:-:S07]  /*b6c0*/  ISETP.GE.AND P3, PT, R188, UR14, PT ;  /* 0x0000000ebc007c0c */ /* 0x000fce000bf66270 */
[-C--:B-1----:R-:W-:Y:S02]  /*b6d0*/  @!P2 LEA R8, P0, R190, R6.reuse, 0x1 ;  /* 0x00000006be08a211 */ /* 0x082fe400078008ff */
        /* <DEDUP_REMOVED lines=26> */
.L_x_4288:
[----:B------:R-:W-:Y:S05]  /*b880*/  BSYNC B1 ;  /* 0x0000000000017941 */ /* 0x000fea0003800000 */
.L_x_4287:
        /* <DEDUP_REMOVED lines=10> */
[-C--:B-1----:R-:W-:Y:S02]  /*b930*/  @!P2 LEA R8, P0, R190, R6.reuse, 0x1 ;  /* 0x00000006be08a211 */ /* 0x082fe400078008ff */
        /* <DEDUP_REMOVED lines=25> */
.L_x_4283:
[----:B------:R-:W-:Y:S05]  /*bad0*/  BSYNC B0 ;  /* 0x0000000000007941 */ /* 0x000fea0003800000 */
.L_x_4277:
[----:B------:R-:W-:Y:S02]  /*bae0*/  ULDC UR4, c[0x0][0xd3c] ;  /* 0x00034f0000047ab9 */ /* 0x000fe40000000800 */
[----:B------:R-:W-:-:S13]  /*baf0*/  ISETP.GE.AND P0, PT, R11, UR4, PT ;  /* 0x000000040b007c0c */ /* 0x000fda000bf06270 */
[----:B------:R-:W-:Y:S05]  /*bb00*/  @!P0 BRA `(.L_x_4289) ;  /* 0xffffff5400488947 */ /* 0x000fea000383ffff */
[----:B------:R-:W-:Y:S05]  /*bb10*/  EXIT ;  /* 0x000000000000794d */ /* 0x000fea0003800000 */
.L_x_4249:
        /* <DEDUP_REMOVED lines=18> */
.L_x_4290:
        /* <DEDUP_REMOVED lines=42> */
.L_x_4296:
        /* <DEDUP_REMOVED lines=12> */
.L_x_4295:
[----:B------:R-:W-:Y:S05]  /*bfa0*/  BSYNC B0 ;  /* 0x0000000000007941 */ /* 0x000fea0003800000 */
.L_x_4294:
        /* <DEDUP_REMOVED lines=22> */
.L_x_4292:
        /* <DEDUP_REMOVED lines=16> */
.L_x_4297:
        /* <DEDUP_REMOVED lines=25> */
.L_x_4293:
[----:B------:R-:W-:Y:S02]  /*c3a0*/  IMAD.MOV.U32 R17, RZ, RZ, RZ ;  /* 0x000000ffff117224 */ /* 0x000fe400078e00ff */
[----:B------:R-:W-:Y:S02]  /*c3b0*/  IMAD.U32 R16, RZ, RZ, UR6 ;  /* 0x00000006ff107e24 */ /* 0x000fe4000f8e00ff */
[----:B------:R-:W-:-:S07]  /*c3c0*/  IMAD.MOV.U32 R18, RZ, RZ, RZ ;  /* 0x000000ffff127224 */ /* 0x000fce00078e00ff */
.L_x_4298:
[----:B------:R-:W-:-:S13]  /*c3d0*/  ISETP.NE.AND P0, PT, R5, RZ, PT ;  /* 0x000000ff0500720c */ /* 0x000fda0003f05270 */
[----:B------:R-:W0:Y:S01]  /*c3e0*/  @!P0 S2R R3, SR_CgaCtaId ;  /* 0x0000000000038919 */ /* 0x000e220000008800 */
[----:B------:R-:W-:-:S04]  /*c3f0*/  @!P0 MOV R0, 0x400 ;  /* 0x0000040000008802 */ /* 0x000fc80000000f00 */
[----:B0-----:R-:W-:-:S05]  /*c400*/  @!P0 LEA R0, R3, R0, 0x18 ;  /* 0x0000000003008211 */ /* 0x001fca00078ec0ff */
[----:B------:R0:W-:Y:S01]  /*c410*/  @!P0 STS.128 [R0+0x388d0], R16 ;  /* 0x0388d01000008388 */ /* 0x0001e20000000c00 */
[----:B------:R-:W-:Y:S06]  /*c420*/  BAR.ARV 0x5, 0x180 ;  /* 0x0146000000007b1d */ /* 0x000fec0000002000 */
.L_x_4291:
        /* <DEDUP_REMOVED lines=29> */
[----:B------:R-:W-:Y:S01]  /*c600*/  STL [R1+0x5c], RZ ;  /* 0x00005cff01007387 */ /* 0x000fe20000100800 */
[----:B0-----:R-:W-:-:S03]  /*c610*/  LOP3.LUT R4, R0, 0x40, RZ, 0xfc, !PT ;  /* 0x0000004000047812 */ /* 0x001fc600078efcff */
[----:B------:R0:W-:Y:S01]  /*c620*/  STL [R1+0x18], R2 ;  /* 0x0000180201007387 */ /* 0x0001e20000100800 */
[C---:B------:R-:W-:Y:S02]  /*c630*/  LOP3.LUT R4, R0.reuse, 0x100, RZ, 0xfc, !PT ;  /* 0x0000010000047812 */ /* 0x040fe400078efcff */
[C---:B-1----:R-:W-:Y:S01]  /*c640*/  LOP3.LUT R3, R0.reuse, 0x80, RZ, 0xfc, !PT ;  /* 0x0000008000037812 */ /* 0x042fe200078efcff */
[----:B------:R1:W-:Y:S01]  /*c650*/  STL [R1+0xc], RZ ;  /* 0x00000cff01007387 */ /* 0x0003e20000100800 */
[C---:B------:R-:W-:Y:S02]  /*c660*/  LOP3.LUT R3, R0.reuse, 0x140, RZ, 0xfc, !PT ;  /* 0x0000014000037812 */ /* 0x040fe400078efcff */
[C---:B0-----:R-:W-:Y:S02]  /*c670*/  LOP3.LUT R2, R0.reuse, 0xc0, RZ, 0xfc, !PT ;  /* 0x000000c000027812 */ /* 0x041fe400078efcff */
[C---:B------:R-:W-:Y:S02]  /*c680*/  LOP3.LUT R2, R0.reuse, 0x180, RZ, 0xfc, !PT ;  /* 0x0000018000027812 */ /* 0x040fe400078efcff */
[----:B-1----:R-:W-:-:S07]  /*c690*/  LOP3.LUT R0, R0, 0x1c0, RZ, 0xfc, !PT ;  /* 0x000001c000007812 */ /* 0x002fce00078efcff */
.L_x_4423:
[----:B01----:R-:W0:Y:S02]  /*c6a0*/  LDC.64 R2, c[0x0][0xd88] ;  /* 0x00036200ff027b82 */ /* 0x003e240000000a00 */
[----:B0-----:R-:W-:-:S05]  /*c6b0*/  IMAD.WIDE R2, R19, 0x4, R2 ;  /* 0x0000000413027825 */ /* 0x001fca00078e0202 */
[----:B--2---:R-:W2:Y:S01]  /*c6c0*/  LDG.E R11, desc[UR38][R2.64] ;  /* 0x00000026020b7981 */ /* 0x004ea2000c1e1900 */
        /* <DEDUP_REMOVED lines=17> */
[----:B------:R1:W5:Y:S01]  /*c7e0*/  @P0 LDG.E R0, desc[UR38][R2.64] ;  /* 0x0000002602000981 */ /* 0x000362000c1e1900 */
        /* <DEDUP_REMOVED lines=35> */
.L_x_4300:
        /* <DEDUP_REMOVED lines=12> */
.L_x_4301:
[----:B------:R-:W-:Y:S05]  /*cae0*/  @!P0 BRA `(.L_x_4302) ;  /* 0x00000000000c8947 */ /* 0x000fea0003800000 */
[----:B------:R-:W2:Y:S04]  /*caf0*/  LDG.E R6, desc[UR38][R4.64] ;  /* 0x0000002604067981 */ /* 0x000ea8000c1e1900 */
[----:B------:R-:W2:Y:S02]  /*cb00*/  LDG.E R4, desc[UR38][R4.64+0x4] ;  /* 0x0000042604047981 */ /* 0x000ea4000c1e1900 */
[----:B--2---:R-:W-:-:S07]  /*cb10*/  IMAD.IADD R6, R4, 0x1, -R6 ;  /* 0x0000000104067824 */ /* 0x004fce00078e0a06 */
.L_x_4302:
        /* <DEDUP_REMOVED lines=20> */
[----:B---3--:R-:W2:Y:S04]  /*cc60*/  @P0 ATOMG.E.ADD.STRONG.GPU PT, R2, desc[UR38][R4.64], R2 ;  /* 0x00000002040209a8 */ /* 0x008ea800081ee1e6 */
[----:B--2---:R2:W3:Y:S02]  /*cc70*/  SHFL.IDX PT, R2, R2, R0, 0x1f ;  /* 0x00001f0002027589 */ /* 0x0044e400000e0000 */
[----:B--2---:R-:W2:Y:S02]  /*cc80*/  S2R R0, SR_LTMASK ;  /* 0x0000000000007919 */ /* 0x004ea40000003900 */
[----:B--2---:R-:W-:-:S06]  /*cc90*/  LOP3.LUT R0, R0, UR4, RZ, 0xc0, !PT ;  /* 0x0000000400007c12 */ /* 0x004fcc000f8ec0ff */
[----:B------:R-:W3:Y:S02]  /*cca0*/  POPC R0, R0 ;  /* 0x0000000000007309 */ /* 0x000ee40000000000 */
[----:B---3--:R-:W-:Y:S01]  /*ccb0*/  IADD3 R16, R2, UR36, R0 ;  /* 0x0000002402107c10 */ /* 0x008fe2000fffe000 */
[----:B------:R-:W-:Y:S06]  /*ccc0*/  BRA `(.L_x_4305) ;  /* 0x0000005c00987947 */ /* 0x000fec0003800000 */
.L_x_4304:
        /* <DEDUP_REMOVED lines=21> */
.L_x_4307:
[----:B------:R-:W-:Y:S05]  /*ce20*/  BSYNC B6 ;  /* 0x0000000000067941 */ /* 0x000fea0003800000 */
.L_x_4306:
        /* <DEDUP_REMOVED lines=21> */
.L_x_4310:
        /* <DEDUP_REMOVED lines=16> */
.L_x_4309:
[----:B------:R-:W-:Y:S05]  /*d080*/  BSYNC B6 ;  /* 0x0000000000067941 */ /* 0x000fea0003800000 */
.L_x_4308:
        /* <DEDUP_REMOVED lines=26> */
.L_x_4438:
        /* <DEDUP_REMOVED lines=11> */
.L_x_4441:
        /* <DEDUP_REMOVED lines=25> */
.L_x_4314:
[----:B------:R-:W3:Y:S04]  /*d470*/  LDL R7, [R1+0x4] ;  /* 0x0000040001077983 */ /* 0x000ee80000100800 */
[----:B-12---:R-:W3:Y:S04]  /*d480*/  LDL R0, [R1+0xc] ;  /* 0x00000c0001007983 */ /* 0x006ee80000100800 */
[----:B------:R-:W2:Y:S01]  /*d490*/  LDL R2, [R1+0x18] ;  /* 0x0000180001027983 */ /* 0x000ea20000100800 */
[----:B---3--:R-:W-:Y:S01]  /*d4a0*/  IMAD R0, R0, 0x8, R7 ;  /* 0x0000000800007824 */ /* 0x008fe200078e0207 */
[----:B--2---:R-:W-:-:S04]  /*d4b0*/  SHF.L.U32 R2, R2, 0x1f, RZ ;  /* 0x0000001f02027819 */ /* 0x004fc800000006ff */
[----:B------:R-:W1:Y:S02]  /*d4c0*/  SYNCS.PHASECHK.TRANS64.TRYWAIT P0, [R0+URZ+0x38840], R2 ;  /* 0x03884002000075a7 */ /* 0x000e64000800017f */
[----:B-1----:R-:W-:Y:S05]  /*d4d0*/  @!P0 BRA `(.L_x_4315) ;  /* 0x0000006400d88947 */ /* 0x002fea0003800000 */
.L_x_4442:
        /* <DEDUP_REMOVED lines=11> */
.L_x_4316:
        /* <DEDUP_REMOVED lines=27> */
.L_x_4312:
[----:B-1----:R-:W3:Y:S04]  /*d740*/  LDL R0, [R1+0x4] ;  /* 0x0000040001007983 */ /* 0x002ee80000100800 */
[----:B------:R-:W4:Y:S04]  /*d750*/  LDL.LU R4, [R1+0x24] ;  /* 0x0000240001047983 */ /* 0x000f280000300800 */
[----:B------:R-:W5:Y:S04]  /*d760*/  LDL.LU R3, [R1+0x40] ;  /* 0x0000400001037983 */ /* 0x000f680000300800 */
[----:B--2---:R-:W2:Y:S01]  /*d770*/  LDL R2, [R1+0x28] ;  /* 0x0000280001027983 */ /* 0x004ea20000100800 */
[----:B------:R-:W-:Y:S05]  /*d780*/  WARPSYNC.ALL ;  /* 0x0000000000007948 */ /* 0x000fea0003800000 */
[----:B------:R-:W-:Y:S01]  /*d790*/  ULDC.64 UR4, c[0x0][0xaf8] ;  /* 0x0002be0000047ab9 */ /* 0x000fe20000000a00 */
[----:B------:R-:W-:Y:S01]  /*d7a0*/  BSSY B6, `(.L_x_4317) ;  /* 0x000001f000067945 */ /* 0x000fe20003800000 */
[----:B------:R-:W-:Y:S01]  /*d7b0*/  BAR.SYNC.DEFER_BLOCKING 0x8, 0x100 ;  /* 0x0204000000007b1d */ /* 0x000fe20000010000 */
[----:B------:R-:W-:-:S04]  /*d7c0*/  ISETP.NE.U32.AND P0, PT, RZ, UR4, PT ;  /* 0x00000004ff007c0c */ /* 0x000fc8000bf05070 */
[----:B------:R-:W-:Y:S01]  /*d7d0*/  ISETP.NE.AND.EX P0, PT, RZ, UR5, PT, P0 ;  /* 0x00000005ff007c0c */ /* 0x000fe2000bf05300 */
[----:B---3--:R-:W-:-:S05]  /*d7e0*/  VIADD R0, R0, 0x20400 ;  /* 0x0002040000007836 */ /* 0x008fca0000000000 */
[----:B------:R-:W-:Y:S02]  /*d7f0*/  LOP3.LUT P1, RZ, R0, 0x3ff, RZ, 0xc0, !PT ;  /* 0x000003ff00ff7812 */ /* 0x000fe4000782c0ff */
[----:B----4-:R-:W-:Y:S02]  /*d800*/  SEL R0, R4, RZ, !P0 ;  /* 0x000000ff04007207 */ /* 0x010fe40004000000 */
[----:B-----5:R-:W-:-:S03]  /*d810*/  SEL R3, R3, RZ, !P0 ;  /* 0x000000ff03037207 */ /* 0x020fc60004000000 */
[----:B------:R1:W-:Y:S01]  /*d820*/  STL [R1+0x34], R0 ;  /* 0x0000340001007387 */ /* 0x0003e20000100800 */
[----:B--2---:R-:W-:-:S03]  /*d830*/  SHF.R.S32.HI R2, RZ, 0x1f, R2 ;  /* 0x0000001fff027819 */ /* 0x004fc60000011402 */
[----:B------:R2:W-:Y:S01]  /*d840*/  STL [R1+0x54], R3 ;  /* 0x0000540301007387 */ /* 0x0005e20000100800 */
[----:B-1----:R-:W-:-:S05]  /*d850*/  SHF.R.S32.HI R0, RZ, 0x1f, R18 ;  /* 0x0000001fff007819 */ /* 0x002fca0000011412 */
        /* <DEDUP_REMOVED lines=19> */
.L_x_4318:
[----:B------:R-:W-:Y:S05]  /*d990*/  BSYNC B6 ;  /* 0x0000000000067941 */ /* 0x000fea0003800000 */
.L_x_4317:
[----:B------:R-:W3:Y:S01]  /*d9a0*/  LDL R4, [R1+0x40] ;  /* 0x0000400001047983 */ /* 0x000ee20000100800 */
[----:B------:R-:W1:Y:S01]  /*d9b0*/  LDC R7, c[0x0][0x448] ;  /* 0x00011200ff077b82 */ /* 0x000e620000000800 */
[----:B------:R-:W-:Y:S01]  /*d9c0*/  ULDC.64 UR4, c[0x0][0x298] ;  /* 0x0000a60000047ab9 */ /* 0x000fe20000000a00 */
[----:B------:R-:W-:Y:S01]  /*d9d0*/  ULDC.64 UR6, c[0x0][0x280] ;  /* 0x0000a00000067ab9 */ /* 0x000fe20000000a00 */
[----:B------:R-:W4:Y:S04]  /*d9e0*/  LDL R10, [R1+0x28] ;  /* 0x00002800010a7983 */ /* 0x000f280000100800 */
[----:B------:R-:W4:Y:S01]  /*d9f0*/  LDL R9, [R1+0x50] ;  /* 0x0000500001097983 */ /* 0x000f220000100800 */
[----:B--2---:R-:W2:Y:S01]  /*da00*/  S2R R2, SR_TID.X ;  /* 0x0000000000027919 */ /* 0x004ea20000002100 */
[----:B------:R-:W0:Y:S02]  /*da10*/  S2R R0, SR_TID.X ;  /* 0x0000000000007919 */ /* 0x000e240000002100 */
[----:B------:R-:W4:Y:S04]  /*da20*/  LDL R8, [R1+0x54] ;  /* 0x0000540001087983 */ /* 0x000f280000100800 */
[----:B------:R-:W4:Y:S01]  /*da30*/  LDL R6, [R1+0x34] ;  /* 0x0000340001067983 */ /* 0x000f220000100800 */
[----:B-1----:R-:W-:-:S13]  /*da40*/  ISETP.NE.AND P0, PT, R7, 0x1, PT ;  /* 0x000000010700780c */ /* 0x002fda0003f05270 */
[----:B------:R-:W1:Y:S01]  /*da50*/  @P0 LDC R3, c[0x0][0x450] ;  /* 0x00011400ff030b82 */ /* 0x000e620000000800 */
[----:B--2---:R-:W-:-:S04]  /*da60*/  LOP3.LUT R2, R2, 0x7f, RZ, 0xc0, !PT ;  /* 0x0000007f02027812 */ /* 0x004fc800078ec0ff */
[----:B------:R-:W-:Y:S01]  /*da70*/  SHF.R.U32.HI R2, RZ, 0x3, R2 ;  /* 0x00000003ff027819 */ /* 0x000fe20000011602 */
[----:B0-----:R-:W-:-:S05]  /*da80*/  IMAD.SHL.U32 R0, R0, 0x10, RZ ;  /* 0x0000001000007824 */ /* 0x001fca00078e00ff */
[----:B------:R-:W-:Y:S02]  /*da90*/  LOP3.LUT R0, R2, 0x70, R0, 0xf8, !PT ;  /* 0x0000007002007812 */ /* 0x000fe400078ef800 */
[----:B------:R-:W0:Y:S03]  /*daa0*/  @P0 LDC R2, c[0x0][0x44c] ;  /* 0x00011300ff020b82 */ /* 0x000e260000000800 */
[----:B------:R-:W-:-:S04]  /*dab0*/  IMAD R5, R17, 0x40, R0 ;  /* 0x0000004011057824 */ /* 0x000fc800078e0200 */
[----:B------:R-:W-:Y:S01]  /*dac0*/  IMAD.MOV.U32 R0, RZ, RZ, R5 ;  /* 0x000000ffff007224 */ /* 0x000fe200078e0005 */
[----:B------:R2:W-:Y:S01]  /*dad0*/  STL [R1+0x24], R5 ;  /* 0x0000240501007387 */ /* 0x0005e20000100800 */
[----:B0-----:R-:W-:-:S05]  /*dae0*/  @P0 IMAD.HI.U32 R2, R5, R2, RZ ;  /* 0x0000000205020227 */ /* 0x001fca00078e00ff */
[----:B-1----:R-:W-:Y:S01]  /*daf0*/  @P0 SHF.R.U32.HI R0, RZ, R3, R2 ;  /* 0x00000003ff000219 */ /* 0x002fe20000011602 */
[----:B---3--:R-:W-:-:S04]  /*db00*/  IMAD R2, R4, UR4, RZ ;  /* 0x0000000404027c24 */ /* 0x008fc8000f8e02ff */
[C---:B----4-:R-:W-:Y:S02]  /*db10*/  IMAD R4, R10.reuse, UR5, R2 ;  /* 0x000000050a047c24 */ /* 0x050fe4000f8e0202 */
[----:B------:R-:W-:Y:S01]  /*db20*/  IMAD.WIDE.U32 R2, R10, UR4, RZ ;  /* 0x000000040a027c25 */ /* 0x000fe2000f8e00ff */
[----:B------:R-:W-:-:S03]  /*db30*/  ULDC.64 UR4, c[0x0][0x2d8] ;  /* 0x0000b60000047ab9 */ /* 0x000fc60000000a00 */
[----:B------:R-:W-:Y:S02]  /*db40*/  IMAD.IADD R3, R3, 0x1, R4 ;  /* 0x0000000103037824 */ /* 0x000fe400078e0204 */
[----:B------:R-:W-:Y:S02]  /*db50*/  IMAD R4, R9, UR4, RZ ;  /* 0x0000000409047c24 */ /* 0x000fe4000f8e02ff */
[----:B------:R0:W5:Y:S01]  /*db60*/  LDL R9, [R1+0x14] ;  /* 0x0000140001097983 */ /* 0x0001620000100800 */
[----:B------:R-:W-:-:S04]  /*db70*/  IMAD.WIDE.U32 R2, R18, UR4, R2 ;  /* 0x0000000412027c25 */ /* 0x000fc8000f8e0002 */
[----:B------:R-:W-:Y:S01]  /*db80*/  IMAD R4, R18, UR5, R4 ;  /* 0x0000000512047c24 */ /* 0x000fe2000f8e0204 */
[----:B------:R-:W-:-:S03]  /*db90*/  ULDC.64 UR4, c[0x0][0x2e0] ;  /* 0x0000b80000047ab9 */ /* 0x000fc60000000a00 */
[----:B------:R-:W-:Y:S02]  /*dba0*/  IMAD.IADD R3, R3, 0x1, R4 ;  /* 0x0000000103037824 */ /* 0x000fe400078e0204 */
[----:B------:R-:W-:Y:S02]  /*dbb0*/  IMAD R4, R8, UR4, RZ ;  /* 0x0000000408047c24 */ /* 0x000fe4000f8e02ff */
[----:B------:R-:W1:Y:S01]  /*dbc0*/  S2R R8, SR_TID.X ;  /* 0x0000000000087919 */ /* 0x000e620000002100 */
[----:B------:R-:W-:-:S04]  /*dbd0*/  IMAD.WIDE.U32 R2, R6, UR4, R2 ;  /* 0x0000000406027c25 */ /* 0x000fc8000f8e0002 */
        /* <DEDUP_REMOVED lines=8> */
[----:B------:R-:W-:-:S04]  /*dc60*/  IMAD.MOV R0, RZ, RZ, -R0 ;  /* 0x000000ffff007224 */ /* 0x000fc800078e0a00 */
[----:B------:R-:W-:-:S05]  /*dc70*/  IMAD R0, R7, R0, R5 ;  /* 0x0000000007007224 */ /* 0x000fca00078e0205 */
[----:B------:R-:W-:Y:S01]  /*dc80*/  SHF.R.S32.HI R6, RZ, 0x1f, R0 ;  /* 0x0000001fff067819 */ /* 0x000fe20000011400 */
[----:B------:R-:W-:Y:S02]  /*dc90*/  IMAD.IADD R3, R3, 0x1, R4 ;  /* 0x0000000103037824 */ /* 0x000fe400078e0204 */
[----:B-1----:R-:W-:Y:S02]  /*dca0*/  IMAD.SHL.U32 R10, R8, 0x8, RZ ;  /* 0x00000008080a7824 */ /* 0x002fe400078e00ff */
[----:B------:R-:W-:Y:S02]  /*dcb0*/  IMAD R6, R6, UR4, RZ ;  /* 0x0000000406067c24 */ /* 0x000fe4000f8e02ff */
[----:B--2---:R-:W-:Y:S01]  /*dcc0*/  IMAD.WIDE.U32 R4, R0, UR4, R2 ;  /* 0x0000000400047c25 */ /* 0x004fe2000f8e0002 */
[----:B------:R-:W-:Y:S01]  /*dcd0*/  LOP3.LUT R10, R10, 0x38, RZ, 0xc0, !PT ;  /* 0x000000380a0a7812 */ /* 0x000fe200078ec0ff */
[----:B------:R-:W-:Y:S02]  /*dce0*/  ULDC UR4, c[0x0][0x2b8] ;  /* 0x0000ae0000047ab9 */ /* 0x000fe40000000800 */
[----:B------:R-:W-:Y:S01]  /*dcf0*/  IMAD R0, R0, UR5, R6 ;  /* 0x0000000500007c24 */ /* 0x000fe2000f8e0206 */
[----:B------:R-:W-:-:S03]  /*dd00*/  LEA R3, P1, R4, UR6, 0x1 ;  /* 0x0000000604037c11 */ /* 0x000fc6000f8208ff */
[----:B------:R-:W-:Y:S01]  /*dd10*/  IMAD.IADD R0, R5, 0x1, R0 ;  /* 0x0000000105007824 */ /* 0x000fe200078e0200 */
[----:B------:R-:W-:Y:S01]  /*dd20*/  ISETP.GE.AND P0, PT, R10, UR4, PT ;  /* 0x000000040a007c0c */ /* 0x000fe2000bf06270 */
[----:B------:R-:W-:Y:S01]  /*dd30*/  UMOV UR4, 0xffffffff ;  /* 0xffffffff00047882 */ /* 0x000fe20000000000 */
[----:B------:R-:W-:Y:S02]  /*dd40*/  LOP3.LUT R8, R8, 0x7f, RZ, 0xc0, !PT ;  /* 0x0000007f08087812 */ /* 0x000fe400078ec0ff */
[----:B------:R-:W-:Y:S02]  /*dd50*/  LEA.HI.X R2, R4, UR7, R0, 0x1, P1 ;  /* 0x0000000704027c11 */ /* 0x000fe400088f0c00 */
[----:B------:R-:W-:Y:S01]  /*dd60*/  SHF.R.U32.HI R8, RZ, 0x3, R8 ;  /* 0x00000003ff087819 */ /* 0x000fe20000011608 */
[----:B0-----:R-:W-:Y:S06]  /*dd70*/  BRA.DIV UR4, `(.L_x_4319) ;  /* 0x0000005e04c47947 */ /* 0x001fec000b800000 */
[----:B------:R-:W2:Y:S01]  /*dd80*/  LDL R6, [R1+0x38] ;  /* 0x0000380001067983 */ /* 0x000ea20000100800 */
[----:B------:R-:W-:-:S03]  /*dd90*/  IMAD R17, R17, 0x40, R8 ;  /* 0x0000004011117824 */ /* 0x000fc600078e0208 */
[----:B------:R-:W0:Y:S04]  /*dda0*/  SHFL.IDX PT, R5, R3, RZ, 0x181f ;  /* 0x00181fff03057589 */ /* 0x000e2800000e0000 */
[----:B------:R-:W1:Y:S01]  /*ddb0*/  SHFL.IDX PT, R4, R2, RZ, 0x181f ;  /* 0x00181fff02047589 */ /* 0x000e6200000e0000 */
[----:B--2---:R-:W-:-:S03]  /*ddc0*/  IMAD R0, R6, R7, RZ ;  /* 0x0000000706007224 */ /* 0x004fc600078e02ff */
[----:B------:R-:W-:Y:S01]  /*ddd0*/  SHFL.IDX PT, R6, R2, 0x1, 0x181f ;  /* 0x00381f0002067f89 */ /* 0x000fe200000e0000 */
[C---:B------:R-:W-:Y:S01]  /*dde0*/  VIADD R7, R17.reuse, 0x10 ;  /* 0x0000001011077836 */ /* 0x040fe20000000000 */
[----:B------:R-:W-:-:S04]  /*ddf0*/  ISETP.GE.AND P1, PT, R17, R0, PT ;  /* 0x000000001100720c */ /* 0x000fc80003f26270 */
[----:B------:R2:W-:Y:S09]  /*de00*/  STL [R1+0x4c], R7 ;  /* 0x00004c0701007387 */ /* 0x0005f20000100800 */
[----:B0-----:R-:W-:-:S05]  /*de10*/  @!P1 LEA R5, P2, R10, R5, 0x1 ;  /* 0x000000050a059211 */ /* 0x001fca00078408ff */
[----:B-1----:R-:W-:-:S05]  /*de20*/  @!P1 IMAD.X R4, RZ, RZ, R4, P2 ;  /* 0x000000ffff049224 */ /* 0x002fca00010e0604 */
        /* <DEDUP_REMOVED lines=25> */
.L_x_4451:
[----:B------:R1:W5:Y:S01]  /*dfc0*/  LDL R8, [R1+0x4] ;  /* 0x0000040001087983 */ /* 0x0003620000100800 */
[----:B0-----:R-:W-:-:S05]  /*dfd0*/  VIADD R2, R17, 0x30 ;  /* 0x0000003011027836 */ /* 0x001fca0000000000 */
        /* <DEDUP_REMOVED lines=10> */
.L_x_4320:
[----:B------:R-:W2:Y:S01]  /*e080*/  LDL R0, [R1+0x4] ;  /* 0x0000040001007983 */ /* 0x000ea20000100800 */
[----:B------:R-:W-:Y:S02]  /*e090*/  PLOP3.LUT P1, PT, P1, P0, PT, 0xa2, 0x0 ;  /* 0x000000000000781c */ /* 0x000fe40000f21472 */
[----:B--2---:R-:W-:-:S08]  /*e0a0*/  @P0 R2UR P1, UR4, R0 ;  /* 0x00000000000402ca */ /* 0x004fd00000020000 */
[----:B------:R-:W-:-:S05]  /*e0b0*/  @P0 PLOP3.LUT P0, PT, P1, PT, PT, 0x80, 0x0 ;  /* 0x000000000000081c */ /* 0x000fca0000f0f070 */
[----:B------:R-:W-:Y:S01]  /*e0c0*/  @!P1 SYNCS.ARRIVE.TRANS64.RED.A0T1 RZ, [UR4+0x38800], RZ ;  /* 0x038800ffffff99a7 */ /* 0x000fe20008200404 */
[----:B------:R-:W-:Y:S07]  /*e0d0*/  @!P1 ARRIVES.LDGSTSBAR.64.TRANSCNT [UR4+0x38800] ;  /* 0x03880000ff0099b0 */ /* 0x000fee0008000a84 */
[----:B------:R-:W-:Y:S05]  /*e0e0*/  @P0 BRA.U.ANY `(.L_x_4320) ;  /* 0xfffffffd00e40947 */ /* 0x000fea000393ffff */
[----:B------:R-:W-:Y:S01]  /*e0f0*/  NOP ;  /* 0x0000000000007918 */ /* 0x000fe20000000000 */
[----:B-1----:R-:W2:Y:S01]  /*e100*/  LDL.LU R2, [R1+0x40] ;  /* 0x0000400001027983 */ /* 0x002ea20000300800 */
[----:B------:R-:W-:Y:S01]  /*e110*/  ULDC.64 UR4, c[0x0][0x398] ;  /* 0x0000e60000047ab9 */ /* 0x000fe20000000a00 */
[----:B------:R0:W-:Y:S02]  /*e120*/  SYNCS.ARRIVE.TRANS64.A1T0 RZ, [R0+URZ+0x38800], RZ ;  /* 0x038800ff00ff79a7 */ /* 0x0001e4000810003f */
[----:B------:R-:W3:Y:S01]  /*e130*/  LDL.LU R3, [R1+0x28] ;  /* 0x0000280001037983 */ /* 0x000ee20000300800 */
[----:B------:R-:W-:Y:S01]  /*e140*/  BSSY B6, `(.L_x_4321) ;  /* 0x000001a000067945 */ /* 0x000fe20003800000 */
[----:B0-----:R-:W-:-:S05]  /*e150*/  VIADD R0, R0, 0x26400 ;  /* 0x0002640000007836 */ /* 0x001fca0000000000 */
[----:B------:R-:W-:Y:S01]  /*e160*/  LOP3.LUT P0, RZ, R0, 0x3ff, RZ, 0xc0, !PT ;  /* 0x000003ff00ff7812 */ /* 0x000fe2000780c0ff */
[----:B--2---:R-:W-:-:S04]  /*e170*/  IMAD R2, R2, UR4, RZ ;  /* 0x0000000402027c24 */ /* 0x004fc8000f8e02ff */
[C---:B---3--:R-:W-:Y:S02]  /*e180*/  IMAD R2, R3.reuse, UR5, R2 ;  /* 0x0000000503027c24 */ /* 0x048fe4000f8e0202 */
[----:B------:R-:W-:-:S04]  /*e190*/  IMAD.WIDE.U32 R4, R3, UR4, RZ ;  /* 0x0000000403047c25 */ /* 0x000fc8000f8e00ff */
[----:B------:R-:W-:Y:S01]  /*e1a0*/  IMAD.IADD R0, R5, 0x1, R2 ;  /* 0x0000000105007824 */ /* 0x000fe200078e0202 */
[----:B------:R0:W-:Y:S04]  /*e1b0*/  STL.64 [R1+0x40], R4 ;  /* 0x0000400401007387 */ /* 0x0001e80000100a00 */
        /* <DEDUP_REMOVED lines=13> */
[----:B-----5:R-:W-:Y:S02]  /*e290*/  IMAD.MOV.U32 R8, RZ, RZ, 0x70 ;  /* 0x00000070ff087424 */ /* 0x020fe400078e00ff */
[----:B------:R-:W-:Y:S02]  /*e2a0*/  IMAD.MOV.U32 R12, RZ, RZ, 0x1 ;  /* 0x00000001ff0c7424 */ /* 0x000fe400078e00ff */
[----:B------:R-:W-:-:S07]  /*e2b0*/  IMAD.MOV.U32 R13, RZ, RZ, RZ ;  /* 0x000000ffff0d7224 */ /* 0x000fce00078e00ff */
[----:B------:R-:W-:-:S07]  /*e2c0*/  LEPC R20, `(.L_x_4322) ;  /* 0x000000001014794e */ /* 0x000fce0000000000 */
[----:B0-----:R-:W-:Y:S05]  /*e2d0*/  CALL.ABS.NOINC R2 ;  /* 0x0000000002007343 */ /* 0x001fea0003c00000 */
.L_x_4322:
[----:B------:R-:W-:Y:S05]  /*e2e0*/  BSYNC B6 ;  /* 0x0000000000067941 */ /* 0x000fea0003800000 */
.L_x_4321:
[----:B------:R-:W2:Y:S01]  /*e2f0*/  LDL.LU R6, [R1+0x28] ;  /* 0x0000280001067983 */ /* 0x000ea20000300800 */
[----:B------:R-:W1:Y:S01]  /*e300*/  LDC R7, c[0x0][0x448] ;  /* 0x00011200ff077b82 */ /* 0x000e620000000800 */
[----:B------:R-:W-:Y:S02]  /*e310*/  ULDC.64 UR4, c[0x0][0x3d8] ;  /* 0x0000f60000047ab9 */ /* 0x000fe40000000a00 */
[----:B------:R-:W2:Y:S04]  /*e320*/  LDL.LU.64 R2, [R1+0x40] ;  /* 0x0000400001027983 */ /* 0x000ea80000300a00 */
[----:B0-----:R-:W3:Y:S04]  /*e330*/  LDL.LU R0, [R1+0x50] ;  /* 0x0000500001007983 */ /* 0x001ee80000300800 */
[----:B------:R-:W4:Y:S04]  /*e340*/  LDL.LU R5, [R1+0x54] ;  /* 0x0000540001057983 */ /* 0x000f280000300800 */
[----:B------:R-:W4:Y:S01]  /*e350*/  LDL.LU R4, [R1+0x34] ;  /* 0x0000340001047983 */ /* 0x000f220000300800 */
[----:B-1----:R-:W-:Y:S01]  /*e360*/  ISETP.NE.AND P0, PT, R7, 0x1, PT ;  /* 0x000000010700780c */ /* 0x002fe20003f05270 */
[----:B--2---:R-:W-:-:S02]  /*e370*/  IMAD.MOV.U32 R3, RZ, RZ, R6 ;  /* 0x000000ffff037224 */ /* 0x004fc400078e0006 */
[----:B------:R-:W2:Y:S01]  /*e380*/  LDL.LU R6, [R1+0x24] ;  /* 0x0000240001067983 */ /* 0x000ea20000300800 */
[----:B---3--:R-:W-:-:S03]  /*e390*/  IMAD R0, R0, UR4, RZ ;  /* 0x0000000400007c24 */ /* 0x008fc6000f8e02ff */
[----:B------:R-:W3:Y:S01]  /*e3a0*/  LDL.LU R9, [R1+0x8] ;  /* 0x0000080001097983 */ /* 0x000ee20000300800 */
[----:B------:R-:W-:-:S04]  /*e3b0*/  IMAD.WIDE.U32 R2, R18, UR4, R2 ;  /* 0x0000000412027c25 */ /* 0x000fc8000f8e0002 */
[----:B------:R-:W-:Y:S01]  /*e3c0*/  IMAD R0, R18, UR5, R0 ;  /* 0x0000000512007c24 */ /* 0x000fe2000f8e0200 */
[----:B------:R-:W-:-:S03]  /*e3d0*/  ULDC.64 UR4, c[0x0][0x3e0] ;  /* 0x0000f80000047ab9 */ /* 0x000fc60000000a00 */
[----:B------:R-:W-:Y:S02]  /*e3e0*/  IMAD.IADD R3, R3, 0x1, R0 ;  /* 0x0000000103037824 */ /* 0x000fe400078e0200 */
[----:B----4-:R-:W-:Y:S02]  /*e3f0*/  IMAD R0, R5, UR4, RZ ;  /* 0x0000000405007c24 */ /* 0x010fe4000f8e02ff */
[C---:B------:R-:W-:Y:S01]  /*e400*/  IMAD.WIDE.U32 R2, R4.reuse, UR4, R2 ;  /* 0x0000000404027c25 */ /* 0x040fe2000f8e0002 */
[----:B------:R-:W0:Y:S03]  /*e410*/  @P0 LDC R5, c[0x0][0x450] ;  /* 0x00011400ff050b82 */ /* 0x000e260000000800 */
[----:B------:R-:W-:Y:S01]  /*e420*/  IMAD R0, R4, UR5, R0 ;  /* 0x0000000504007c24 */ /* 0x000fe2000f8e0200 */
[----:B-----5:R-:W1:Y:S01]  /*e430*/  S2R R8, SR_TID.X ;  /* 0x0000000000087919 */ /* 0x020e620000002100 */
[----:B------:R-:W-:-:S02]  /*e440*/  ULDC.64 UR4, c[0x0][0x3d0] ;  /* 0x0000f40000047ab9 */ /* 0x000fc40000000a00 */
[----:B------:R-:W-:Y:S02]  /*e450*/  IMAD.IADD R3, R3, 0x1, R0 ;  /* 0x0000000103037824 */ /* 0x000fe400078e0200 */
[----:B------:R-:W2:Y:S01]  /*e460*/  @P0 LDC R0, c[0x0][0x44c] ;  /* 0x00011300ff000b82 */ /* 0x000ea20000000800 */
[----:B-1----:R-:W-:-:S05]  /*e470*/  IMAD.SHL.U32 R8, R8, 0x8, RZ ;  /* 0x0000000808087824 */ /* 0x002fca00078e00ff */
[----:B------:R-:W-:-:S04]  /*e480*/  LOP3.LUT R8, R8, 0x38, RZ, 0xc0, !PT ;  /* 0x0000003808087812 */ /* 0x000fc800078ec0ff */
[C---:B------:R-:W-:Y:S02]  /*e490*/  LOP3.LUT R11, R8.reuse, 0x80, RZ, 0xfc, !PT ;  /* 0x00000080080b7812 */ /* 0x040fe400078efcff */
[----:B------:R-:W-:Y:S01]  /*e4a0*/  LOP3.LUT R8, R8, 0x40, RZ, 0xfc, !PT ;  /* 0x0000004008087812 */ /* 0x000fe200078efcff */
[----:B--2---:R-:W-:-:S04]  /*e4b0*/  @P0 IMAD.HI.U32 R0, R6, R0, RZ ;  /* 0x0000000006000227 */ /* 0x004fc800078e00ff */
[----:B------:R-:W-:Y:S01]  /*e4c0*/  IMAD.MOV.U32 R4, RZ, RZ, R6 ;  /* 0x000000ffff047224 */ /* 0x000fe200078e0006 */
[----:B0-----:R-:W-:-:S05]  /*e4d0*/  @P0 SHF.R.U32.HI R4, RZ, R5, R0 ;  /* 0x00000005ff040219 */ /* 0x001fca0000011600 */
[----:B------:R-:W-:-:S04]  /*e4e0*/  IMAD.MOV R0, RZ, RZ, -R4 ;  /* 0x000000ffff007224 */ /* 0x000fc800078e0a04 */
[----:B------:R-:W-:Y:S02]  /*e4f0*/  IMAD R0, R7, R0, R6 ;  /* 0x0000000007007224 */ /* 0x000fe400078e0206 */
[----:B------:R-:W0:Y:S01]  /*e500*/  S2R R6, SR_TID.X ;  /* 0x0000000000067919 */ /* 0x000e220000002100 */
        /* <DEDUP_REMOVED lines=10> */
[----:B------:R-:W-:-:S03]  /*e5b0*/  ULDC.64 UR4, c[0x0][0x390] ;  /* 0x0000e40000047ab9 */ /* 0x000fc60000000a00 */
[----:B------:R-:W-:Y:S01]  /*e5c0*/  IMAD.IADD R4, R3, 0x1, R0 ;  /* 0x0000000103047824 */ /* 0x000fe200078e0200 */
[----:B------:R-:W-:Y:S01]  /*e5d0*/  LEA R0, P0, R2, UR4, 0x1 ;  /* 0x0000000402007c11 */ /* 0x000fe2000f8008ff */
[----:B0-----:R-:W-:Y:S01]  /*e5e0*/  IMAD.SHL.U32 R10, R6, 0x8, RZ ;  /* 0x00000008060a7824 */ /* 0x001fe200078e00ff */
[----:B------:R-:W-:Y:S02]  /*e5f0*/  ULDC UR4, c[0x0][0x3b8] ;  /* 0x0000ee0000047ab9 */ /* 0x000fe40000000800 */
[----:B------:R-:W-:Y:S02]  /*e600*/  ISETP.GE.AND P1, PT, R8, UR4, PT ;  /* 0x0000000408007c0c */ /* 0x000fe4000bf26270 */
[----:B------:R-:W0:Y:S01]  /*e610*/  S2R R8, SR_TID.X ;  /* 0x0000000000087919 */ /* 0x000e220000002100 */
[----:B------:R-:W-:-:S04]  /*e620*/  LOP3.LUT R10, R10, 0x38, RZ, 0xc0, !PT ;  /* 0x000000380a0a7812 */ /* 0x000fc800078ec0ff */
[----:B------:R-:W-:Y:S02]  /*e630*/  ISETP.GE.AND P3, PT, R10, UR4, PT ;  /* 0x000000040a007c0c */ /* 0x000fe4000bf66270 */
[----:B------:R-:W-:Y:S02]  /*e640*/  ISETP.GE.AND P2, PT, R11, UR4, PT ;  /* 0x000000040b007c0c */ /* 0x000fe4000bf46270 */
[----:B---3--:R-:W-:-:S09]  /*e650*/  LOP3.LUT R9, R9, 0xfffffff7, RZ, 0xc0, !PT ;  /* 0xfffffff709097812 */ /* 0x008fd200078ec0ff */
[----:B------:R-:W-:-:S04]  /*e660*/  @P3 LOP3.LUT R9, R9, 0x8, RZ, 0xfc, !PT ;  /* 0x0000000809093812 */ /* 0x000fc800078efcff */
[----:B------:R-:W-:-:S04]  /*e670*/  LOP3.LUT R9, R9, 0xfffffffd, RZ, 0xc0, !PT ;  /* 0xfffffffd09097812 */ /* 0x000fc800078ec0ff */
[----:B------:R-:W-:-:S04]  /*e680*/  @P2 LOP3.LUT R9, R9, 0x2, RZ, 0xfc, !PT ;  /* 0x0000000209092812 */ /* 0x000fc800078efcff */
[----:B------:R-:W-:Y:S01]  /*e690*/  LOP3.LUT R9, R9, 0xfffffffb, RZ, 0xc0, !PT ;  /* 0xfffffffb09097812 */ /* 0x000fe200078ec0ff */
[----:B0-----:R-:W-:-:S03]  /*e6a0*/  IMAD.SHL.U32 R8, R8, 0x8, RZ ;  /* 0x0000000808087824 */ /* 0x001fc600078e00ff */
[----:B------:R-:W-:Y:S02]  /*e6b0*/  @P1 LOP3.LUT R9, R9, 0x4, RZ, 0xfc, !PT ;  /* 0x0000000409091812 */ /* 0x000fe400078efcff */
[----:B------:R-:W-:-:S03]  /*e6c0*/  LOP3.LUT R8, R8, 0x38, RZ, 0xc0, !PT ;  /* 0x0000003808087812 */ /* 0x000fc600078ec0ff */
[----:B------:R0:W-:Y:S02]  /*e6d0*/  STL [R1+0x8], R9 ;  /* 0x0000080901007387 */ /* 0x0001e40000100800 */
[C---:B0-----:R-:W-:Y:S02]  /*e6e0*/  LOP3.LUT R9, R8.reuse, 0x100, RZ, 0xfc, !PT ;  /* 0x0000010008097812 */ /* 0x041fe400078efcff */
[----:B------:R-:W-:-:S04]  /*e6f0*/  LOP3.LUT R8, R8, 0xc0, RZ, 0xfc, !PT ;  /* 0x000000c008087812 */ /* 0x000fc800078efcff */
[----:B------:R-:W-:Y:S01]  /*e700*/  ISETP.GE.AND P5, PT, R8, UR4, PT ;  /* 0x0000000408007c0c */ /* 0x000fe2000bfa6270 */
[----:B------:R-:W-:Y:S01]  /*e710*/  IMAD.SHL.U32 R8, R6, 0x8, RZ ;  /* 0x0000000806087824 */ /* 0x000fe200078e00ff */
[----:B------:R-:W-:Y:S01]  /*e720*/  LEA.HI.X R4, R2, UR5, R4, 0x1, P0 ;  /* 0x0000000502047c11 */ /* 0x000fe200080f0c04 */
[----:B------:R-:W-:Y:S01]  /*e730*/  IMAD.SHL.U32 R6, R6, 0x8, RZ ;  /* 0x0000000806067824 */ /* 0x000fe200078e00ff */
[----:B------:R-:W-:Y:S02]  /*e740*/  SEL R5, RZ, 0x1, P3 ;  /* 0x00000001ff057807 */ /* 0x000fe40001800000 */
[----:B------:R-:W-:Y:S02]  /*e750*/  LOP3.LUT R8, R8, 0x38, RZ, 0xc0, !PT ;  /* 0x0000003808087812 */ /* 0x000fe400078ec0ff */
[----:B------:R-:W-:Y:S02]  /*e760*/  SEL R3, RZ, 0x4, P2 ;  /* 0x00000004ff037807 */ /* 0x000fe40001000000 */
[----:B------:R-:W-:-:S02]  /*e770*/  SEL R2, RZ, 0x2, P1 ;  /* 0x00000002ff027807 */ /* 0x000fc40000800000 */
[----:B------:R-:W-:Y:S02]  /*e780*/  ISETP.GE.AND P0, PT, R9, UR4, PT ;  /* 0x0000000409007c0c */ /* 0x000fe4000bf06270 */
[----:B------:R-:W-:Y:S02]  /*e790*/  LOP3.LUT R9, R8, 0x180, RZ, 0xfc, !PT ;  /* 0x0000018008097812 */ /* 0x000fe400078efcff */
[----:B------:R-:W-:Y:S02]  /*e7a0*/  LOP3.LUT R6, R6, 0x38, RZ, 0xc0, !PT ;  /* 0x0000003806067812 */ /* 0x000fe400078ec0ff */
[----:B------:R-:W-:Y:S02]  /*e7b0*/  IADD3 R2, R3, R2, R5 ;  /* 0x0000000203027210 */ /* 0x000fe40007ffe005 */
[----:B------:R-:W-:Y:S02]  /*e7c0*/  SEL R5, RZ, 0x10, P0 ;  /* 0x00000010ff057807 */ /* 0x000fe40000000000 */
[----:B------:R-:W-:-:S02]  /*e7d0*/  SEL R3, RZ, 0x8, P5 ;  /* 0x00000008ff037807 */ /* 0x000fc40002800000 */
[----:B------:R-:W-:Y:S02]  /*e7e0*/  ISETP.GE.AND P1, PT, R9, UR4, PT ;  /* 0x0000000409007c0c */ /* 0x000fe4000bf26270 */
[C---:B------:R-:W-:Y:S02]  /*e7f0*/  LOP3.LUT R8, R6.reuse, 0x140, RZ, 0xfc, !PT ;  /* 0x0000014006087812 */ /* 0x040fe400078efcff */
[----:B------:R-:W-:Y:S02]  /*e800*/  IADD3 R2, R5, R2, R3 ;  /* 0x0000000205027210 */ /* 0x000fe40007ffe003 */
[----:B------:R-:W-:Y:S02]  /*e810*/  SEL R5, RZ, 0x40, P1 ;  /* 0x00000040ff057807 */ /* 0x000fe40000800000 */
[----:B------:R-:W-:Y:S02]  /*e820*/  LOP3.LUT R6, R6, 0x1c0, RZ, 0xfc, !PT ;  /* 0x000001c006067812 */ /* 0x000fe400078efcff */
[----:B------:R-:W-:-:S02]  /*e830*/  ISETP.GE.AND P1, PT, R8, UR4, PT ;  /* 0x0000000408007c0c */ /* 0x000fc4000bf26270 */
[----:B------:R-:W-:Y:S02]  /*e840*/  ISETP.GE.AND P2, PT, R6, UR4, PT ;  /* 0x0000000406007c0c */ /* 0x000fe4000bf46270 */
[----:B------:R-:W-:Y:S01]  /*e850*/  SEL R3, RZ, 0x20, P1 ;  /* 0x00000020ff037807 */ /* 0x000fe20000800000 */
[----:B------:R-:W-:Y:S01]  /*e860*/  UMOV UR4, 0xffffffff ;  /* 0xffffffff00047882 */ /* 0x000fe20000000000 */
[----:B------:R-:W-:Y:S02]  /*e870*/  SEL R6, RZ, 0x80, P2 ;  /* 0x00000080ff067807 */ /* 0x000fe40001000000 */
[----:B------:R-:W-:-:S05]  /*e880*/  IADD3 R5, R5, R2, R3 ;  /* 0x0000000205057210 */ /* 0x000fca0007ffe003 */
[----:B------:R-:W-:Y:S01]  /*e890*/  IMAD.IADD R6, R5, 0x1, R6 ;  /* 0x0000000105067824 */ /* 0x000fe200078e0206 */
[----:B------:R-:W-:Y:S06]  /*e8a0*/  BRA.DIV UR4, `(.L_x_4323) ;  /* 0x0000005a04487947 */ /* 0x000fec000b800000 */
[----:B------:R-:W2:Y:S04]  /*e8b0*/  LDL.LU R8, [R1+0x8] ;  /* 0x0000080001087983 */ /* 0x000ea80000300800 */
[----:B------:R-:W3:Y:S04]  /*e8c0*/  LDL.LU R3, [R1+0x38] ;  /* 0x0000380001037983 */ /* 0x000ee80000300800 */
[----:B------:R-:W4:Y:S04]  /*e8d0*/  LDL.LU R2, [R1+0x4c] ;  /* 0x00004c0001027983 */ /* 0x000f280000300800 */
[----:B------:R-:W5:Y:S04]  /*e8e0*/  LDL R11, [R1+0x14] ;  /* 0x00001400010b7983 */ /* 0x000f680000100800 */
[----:B------:R-:W5:Y:S04]  /*e8f0*/  LDL.LU R15, [R1+0x58] ;  /* 0x00005800010f7983 */ /* 0x000f680000300800 */
[----:B------:R-:W-:Y:S04]  /*e900*/  SHFL.IDX PT, R14, R0, 0x1, 0x181f ;  /* 0x00381f00000e7f89 */ /* 0x000fe800000e0000 */
[----:B------:R-:W-:Y:S01]  /*e910*/  SHFL.IDX PT, R9, R4, 0x1, 0x181f ;  /* 0x00381f0004097f89 */ /* 0x000fe200000e0000 */
[----:B--2---:R-:W-:-:S02]  /*e920*/  IMAD.MOV.U32 R12, RZ, RZ, R8 ;  /* 0x000000ffff0c7224 */ /* 0x004fc400078e0008 */
[----:B---3--:R-:W-:Y:S02]  /*e930*/  IMAD R7, R3, R7, RZ ;  /* 0x0000000703077224 */ /* 0x008fe400078e02ff */
[----:B------:R-:W0:Y:S03]  /*e940*/  S2R R3, SR_TID.X ;  /* 0x0000000000037919 */ /* 0x000e260000002100 */
[-C--:B------:R-:W-:Y:S02]  /*e950*/  ISETP.GE.AND P2, PT, R17, R7.reuse, PT ;  /* 0x000000071100720c */ /* 0x080fe40003f46270 */
[----:B------:R-:W-:Y:S02]  /*e960*/  LOP3.LUT R12, R12, 0xfffffbff, RZ, 0xc0, !PT ;  /* 0xfffffbff0c0c7812 */ /* 0x000fe400078ec0ff */
[----:B----4-:R-:W-:Y:S02]  /*e970*/  ISETP.GE.AND P3, PT, R2, R7, PT ;  /* 0x000000070200720c */ /* 0x010fe40003f66270 */
[----:B------:R-:W-:-:S04]  /*e980*/  @P1 LOP3.LUT R12, R12, 0x400, RZ, 0xfc, !PT ;  /* 0x000004000c0c1812 */ /* 0x000fc800078efcff */
[----:B------:R-:W-:-:S03]  /*e990*/  LOP3.LUT P1, RZ, R12, 0x8, RZ, 0xc0, !PT ;  /* 0x000000080cff7812 */ /* 0x000fc6000782c0ff */
[----:B------:R-:W-:Y:S02]  /*e9a0*/  @!P2 LOP3.LUT R2, R5, 0x40, RZ, 0xc0, !PT ;  /* 0x000000400502a812 */ /* 0x000fe400078ec0ff */
[C---:B------:R-:W-:Y:S02]  /*e9b0*/  LOP3.LUT P4, RZ, R12.reuse, 0x2, RZ, 0xc0, !PT ;  /* 0x000000020cff7812 */ /* 0x040fe4000788c0ff */
[----:B------:R-:W-:Y:S02]  /*e9c0*/  LOP3.LUT R12, R12, 0xfffffeff, RZ, 0xc0, !PT ;  /* 0xfffffeff0c0c7812 */ /* 0x000fe400078ec0ff */
[----:B------:R-:W-:Y:S02]  /*e9d0*/  @!P2 SHF.R.U32.HI R2, RZ, 0x2, R2 ;  /* 0x00000002ff02a819 */ /* 0x000fe40000011602 */
[----:B------:R-:W-:Y:S02]  /*e9e0*/  @P3 LOP3.LUT R12, R12, 0x100, RZ, 0xfc, !PT ;  /* 0x000001000c0c3812 */ /* 0x000fe400078efcff */
[----:B------:R-:W-:-:S02]  /*e9f0*/  @!P2 ISETP.NE.U32.AND P3, PT, R2, RZ, PT ;  /* 0x000000ff0200a20c */ /* 0x000fc40003f65070 */
[----:B------:R-:W-:Y:S02]  /*ea00*/  @!P2 LOP3.LUT R2, R6, 0x80, RZ, 0xc0, !PT ;  /* 0x000000800602a812 */ /* 0x000fe400078ec0ff */
[----:B------:R-:W-:Y:S02]  /*ea10*/  LOP3.LUT R12, R12, 0xffffffdf, RZ, 0xc0, !PT ;  /* 0xffffffdf0c0c7812 */ /* 0x000fe400078ec0ff */
[----:B------:R-:W-:Y:S01]  /*ea20*/  @!P2 SHF.R.U32.HI R2, RZ, 0x3, R2 ;  /* 0x00000003ff02a819 */ /* 0x000fe20000011602 */
[----:B0-----:R-:W-:Y:S02]  /*ea30*/  IMAD.SHL.U32 R13, R3, 0x8, RZ ;  /* 0x00000008030d7824 */ /* 0x001fe400078e00ff */
[----:B------:R-:W0:Y:S04]  /*ea40*/  SHFL.IDX PT, R3, R0, RZ, 0x181f ;  /* 0x00181fff00037589 */ /* 0x000e2800000e0000 */
[----:B------:R-:W-:-:S02]  /*ea50*/  @P3 LOP3.LUT R12, R12, 0x20, RZ, 0xfc, !PT ;  /* 0x000000200c0c3812 */ /* 0x000fc400078efcff */
[----:B------:R-:W-:Y:S02]  /*ea60*/  @!P2 ISETP.NE.U32.AND P3, PT, R2, RZ, PT ;  /* 0x000000ff0200a20c */ /* 0x000fe40003f65070 */
[----:B------:R-:W1:Y:S01]  /*ea70*/  SHFL.IDX PT, R2, R4, RZ, 0x181f ;  /* 0x00181fff04027589 */ /* 0x000e6200000e0000 */
[----:B------:R-:W-:Y:S02]  /*ea80*/  LOP3.LUT R13, R13, 0x38, RZ, 0xc0, !PT ;  /* 0x000000380d0d7812 */ /* 0x000fe400078ec0ff */
[----:B------:R-:W-:Y:S02]  /*ea90*/  LOP3.LUT R12, R12, 0xfffffdff, RZ, 0xc0, !PT ;  /* 0xfffffdff0c0c7812 */ /* 0x000fe400078ec0ff */
[----:B0-----:R-:W-:-:S05]  /*eaa0*/  @!P2 LEA R3, P6, R13, R3, 0x1 ;  /* 0x000000030d03a211 */ /* 0x001fca00078c08ff */
[----:B-1----:R-:W-:-:S05]  /*eab0*/  @!P2 IMAD.X R2, RZ, RZ, R2, P6 ;  /* 0x000000ffff02a224 */ /* 0x002fca00030e0602 */
[-C--:B------:R-:W-:Y:S02]  /*eac0*/  @!P2 LOP3.LUT R3, R3, R2.reuse, RZ, 0x3c, !PT ;  /* 0x000000020303a212 */ /* 0x080fe400078e3cff */
[----:B------:R-:W-:Y:S02]  /*ead0*/  @P3 LOP3.LUT R12, R12, 0x200, RZ, 0xfc, !PT ;  /* 0x000002000c0c3812 */ /* 0x000fe400078efcff */
[C---:B------:R-:W-:Y:S02]  /*eae0*/  @!P2 LOP3.LUT R2, R3.reuse, R2, RZ, 0x3c, !PT ;  /* 0x000000020302a212 */ /* 0x040fe400078e3cff */
[C---:B------:R-:W-:Y:S02]  /*eaf0*/  LOP3.LUT P6, RZ, R12.reuse, 0x4, RZ, 0xc0, !PT ;  /* 0x000000040cff7812 */ /* 0x040fe400078cc0ff */
[----:B------:R-:W-:Y:S02]  /*eb00*/  @!P2 LOP3.LUT R3, R3, R2, RZ, 0x3c, !PT ;  /* 0x000000020303a212 */ /* 0x000fe400078e3cff */
[----:B------:R-:W-:-:S03]  /*eb10*/  LOP3.LUT P3, RZ, R12, 0x20, RZ, 0xc0, !PT ;  /* 0x000000200cff7812 */ /* 0x000fc6000786c0ff */
[----:B-----5:R-:W-:Y:S01]  /*eb20*/  @!P2 LDGSTS.E.BYPASS.LTC128B.128 [R11+0x26400], desc[UR38][R2.64], !P1 ;  /* 0x26400000020bafae */ /* 0x020fe2000c901d66 */
[----:B------:R-:W-:-:S05]  /*eb30*/  LOP3.LUT P1, RZ, R12, 0x400, RZ, 0xc0, !PT ;  /* 0x000004000cff7812 */ /* 0x000fca000782c0ff */
[----:B------:R-:W-:Y:S04]  /*eb40*/  @!P2 LDGSTS.E.BYPASS.LTC128B.128 [R11+0x28400], desc[UR38][R2.64+0x80], !P6 ;  /* 0x28400080020bafae */ /* 0x000fe8000f101d66 */
[----:B------:R-:W-:Y:S04]  /*eb50*/  @!P2 LDGSTS.E.BYPASS.LTC128B.128 [R11+0x2a400], desc[UR38][R2.64+0x100], !P4 ;  /* 0x2a400100020bafae */ /* 0x000fe8000e101d66 */
[----:B------:R-:W-:Y:S04]  /*eb60*/  @!P2 LDGSTS.E.BYPASS.LTC128B.128 [R11+0x2c400], desc[UR38][R2.64+0x180], !P5 ;  /* 0x2c400180020bafae */ /* 0x000fe8000e901d66 */
[----:B------:R-:W-:Y:S04]  /*eb70*/  @!P2 LDGSTS.E.BYPASS.LTC128B.128 [R11+0x2e400], desc[UR38][R2.64+0x200], !P0 ;  /* 0x2e400200020bafae */ /* 0x000fe8000c101d66 */
[----:B------:R-:W-:Y:S04]  /*eb80*/  @!P2 LDGSTS.E.BYPASS.LTC128B.128 [R11+0x30400], desc[UR38][R2.64+0x280], !P1 ;  /* 0x30400280020bafae */ /* 0x000fe8000c901d66 */
[----:B------:R-:W-:Y:S01]  /*eb90*/  @!P2 LDGSTS.E.BYPASS.LTC128B.128 [R11+0x32400], desc[UR38][R2.64+0x300], P3 ;  /* 0x32400300020bafae */ /* 0x000fe20009901d66 */
[----:B------:R-:W-:-:S13]  /*eba0*/  LOP3.LUT P3, RZ, R12, 0x200, RZ, 0xc0, !PT ;  /* 0x000002000cff7812 */ /* 0x000fda000786c0ff */
[----:B------:R0:W-:Y:S01]  /*ebb0*/  @!P2 LDGSTS.E.BYPASS.LTC128B.128 [R11+0x34400], desc[UR38][R2.64+0x380], P3 ;  /* 0x34400380020bafae */ /* 0x0001e20009901d66 */
[----:B------:R-:W-:-:S13]  /*ebc0*/  LOP3.LUT P3, RZ, R12, 0x100, RZ, 0xc0, !PT ;  /* 0x000001000cff7812 */ /* 0x000fda000786c0ff */
[----:B------:R-:W-:-:S05]  /*ebd0*/  @!P3 LEA R10, P2, R13, R14, 0x1 ;  /* 0x0000000e0d0ab211 */ /* 0x000fca00078408ff */
[----:B------:R-:W-:Y:S01]  /*ebe0*/  @!P3 IMAD.X R9, RZ, RZ, R9, P2 ;  /* 0x000000ffff09b224 */ /* 0x000fe200010e0609 */
[----:B------:R-:W-:Y:S02]  /*ebf0*/  LOP3.LUT P2, RZ, R12, 0x8, RZ, 0xc0, !PT ;  /* 0x000000080cff7812 */ /* 0x000fe4000784c0ff */
[----:B------:R-:W-:Y:S01]  /*ec00*/  @!P3 LOP3.LUT R8, R5, 0x40, RZ, 0xc0, !PT ;  /* 0x000000400508b812 */ /* 0x000fe200078ec0ff */
[----:B0-----:R-:W-:Y:S02]  /*ec10*/  @!P3 IMAD.MOV.U32 R2, RZ, RZ, R10 ;  /* 0x000000ffff02b224 */ /* 0x001fe400078e000a */
        /* <DEDUP_REMOVED lines=12> */
[----:B------:R-:W-:-:S03]  /*ece0*/  @!P3 ISETP.NE.U32.AND P2, PT, R8, RZ, PT ;  /* 0x000000ff0800b20c */ /* 0x000fc60003f45070 */
[----:B------:R-:W-:Y:S10]  /*ecf0*/  SHFL.IDX PT, R10, R4, 0x2, 0x181f ;  /* 0x00581f00040a7f89 */ /* 0x000ff400000e0000 */
[----:B------:R0:W-:Y:S01]  /*ed00*/  @!P3 LDGSTS.E.BYPASS.LTC128B.128 [R11+0x34c00], desc[UR38][R2.64+0x380], P2 ;  /* 0x34c00380020bbfae */ /* 0x0001e20009101d66 */
[----:B------:R-:W-:-:S03]  /*ed10*/  ISETP.GE.AND P2, PT, R15, R7, PT ;  /* 0x000000070f00720c */ /* 0x000fc60003f46270 */
[----:B0-----:R-:W0:Y:S01]  /*ed20*/  SHFL.IDX PT, R3, R0, 0x2, 0x181f ;  /* 0x00581f0000037f89 */ /* 0x001e2200000e0000 */
[----:B------:R-:W-:-:S04]  /*ed30*/  LOP3.LUT R12, R12, 0xffffff7f, RZ, 0xc0, !PT ;  /* 0xffffff7f0c0c7812 */ /* 0x000fc800078ec0ff */
[----:B------:R-:W-:-:S05]  /*ed40*/  @P6 LOP3.LUT R12, R12, 0x80, RZ, 0xfc, !PT ;  /* 0x000000800c0c6812 */ /* 0x000fca00078efcff */
[----:B------:R-:W-:Y:S02]  /*ed50*/  @!P2 LOP3.LUT R2, R5, 0x40, RZ, 0xc0, !PT ;  /* 0x000000400502a812 */ /* 0x000fe400078ec0ff */
[----:B------:R-:W-:Y:S02]  /*ed60*/  LOP3.LUT P3, RZ, R12, 0x8, RZ, 0xc0, !PT ;  /* 0x000000080cff7812 */ /* 0x000fe4000786c0ff */
[----:B------:R-:W-:Y:S02]  /*ed70*/  @!P2 SHF.R.U32.HI R9, RZ, 0x2, R2 ;  /* 0x00000002ff09a819 */ /* 0x000fe40000011602 */
[----:B0-----:R-:W-:-:S05]  /*ed80*/  @!P2 LEA R8, P6, R13, R3, 0x1 ;  /* 0x000000030d08a211 */ /* 0x001fca00078c08ff */
[----:B------:R-:W-:Y:S01]  /*ed90*/  @!P2 IMAD.X R3, RZ, RZ, R10, P6 ;  /* 0x000000ffff03a224 */ /* 0x000fe200030e060a */
[----:B------:R-:W-:Y:S01]  /*eda0*/  LOP3.LUT P6, RZ, R12, 0x80, RZ, 0xc0, !PT ;  /* 0x000000800cff7812 */ /* 0x000fe200078cc0ff */
[----:B------:R-:W-:Y:S01]  /*edb0*/  @!P2 IMAD.MOV.U32 R2, RZ, RZ, R8 ;  /* 0x000000ffff02a224 */ /* 0x000fe200078e0008 */
[----:B------:R-:W-:-:S04]  /*edc0*/  @!P2 LOP3.LUT R8, R6, 0x80, RZ, 0xc0, !PT ;  /* 0x000000800608a812 */ /* 0x000fc800078ec0ff */
[----:B------:R-:W-:Y:S01]  /*edd0*/  @!P2 SHF.R.U32.HI R8, RZ, 0x3, R8 ;  /* 0x00000003ff08a819 */ /* 0x000fe20000011608 */
[----:B------:R0:W-:Y:S03]  /*ede0*/  @!P2 LDGSTS.E.BYPASS.LTC128B.128 [R11+0x27400], desc[UR38][R2.64], !P3 ;  /* 0x27400000020bafae */ /* 0x0001e6000d901d66 */
[----:B------:R-:W-:-:S03]  /*edf0*/  @!P2 ISETP.NE.U32.AND P3, PT, R8, RZ, PT ;  /* 0x000000ff0800a20c */ /* 0x000fc60003f65070 */
[----:B------:R0:W-:Y:S01]  /*ee00*/  @!P2 LDGSTS.E.BYPASS.LTC128B.128 [R11+0x29400], desc[UR38][R2.64+0x80], !P6 ;  /* 0x29400080020bafae */ /* 0x0001e2000f101d66 */
[----:B------:R-:W-:-:S03]  /*ee10*/  @!P2 ISETP.NE.U32.AND P6, PT, R9, RZ, PT ;  /* 0x000000ff0900a20c */ /* 0x000fc60003fc5070 */
[----:B------:R0:W-:Y:S04]  /*ee20*/  @!P2 LDGSTS.E.BYPASS.LTC128B.128 [R11+0x2b400], desc[UR38][R2.64+0x100], !P4 ;  /* 0x2b400100020bafae */ /* 0x0001e8000e101d66 */
[----:B------:R0:W-:Y:S04]  /*ee30*/  @!P2 LDGSTS.E.BYPASS.LTC128B.128 [R11+0x2d400], desc[UR38][R2.64+0x180], !P5 ;  /* 0x2d400180020bafae */ /* 0x0001e8000e901d66 */
[----:B------:R0:W-:Y:S04]  /*ee40*/  @!P2 LDGSTS.E.BYPASS.LTC128B.128 [R11+0x2f400], desc[UR38][R2.64+0x200], !P0 ;  /* 0x2f400200020bafae */ /* 0x0001e8000c101d66 */
[----:B------:R0:W-:Y:S04]  /*ee50*/  @!P2 LDGSTS.E.BYPASS.LTC128B.128 [R11+0x31400], desc[UR38][R2.64+0x280], !P1 ;  /* 0x31400280020bafae */ /* 0x0001e8000c901d66 */
[----:B------:R0:W-:Y:S04]  /*ee60*/  @!P2 LDGSTS.E.BYPASS.LTC128B.128 [R11+0x33400], desc[UR38][R2.64+0x300], P6 ;  /* 0x33400300020bafae */ /* 0x0001e8000b101d66 */
[----:B------:R0:W-:Y:S04]  /*ee70*/  STL [R1+0x8], R12 ;  /* 0x0000080c01007387 */ /* 0x0001e80000100800 */
[----:B------:R0:W-:Y:S04]  /*ee80*/  @!P2 LDGSTS.E.BYPASS.LTC128B.128 [R11+0x35400], desc[UR38][R2.64+0x380], P3 ;  /* 0x35400380020bafae */ /* 0x0001e80009901d66 */
[----:B------:R-:W1:Y:S04]  /*ee90*/  SHFL.IDX PT, R4, R4, 0x3, 0x181f ;  /* 0x00781f0004047f89 */ /* 0x000e6800000e0000 */
[----:B------:R-:W2:Y:S02]  /*eea0*/  SHFL.IDX PT, R0, R0, 0x3, 0x181f ;  /* 0x00781f0000007f89 */ /* 0x000ea400000e0000 */
.L_x_4461:
[----:B0-----:R-:W3:Y:S01]  /*eeb0*/  LDL.LU R2, [R1+0x60] ;  /* 0x0000600001027983 */ /* 0x001ee20000300800 */
[----:B------:R-:W-:Y:S01]  /*eec0*/  BSSY B0, `(.L_x_4324) ;  /* 0x000001e000007945 */ /* 0x000fe20003800000 */
[----:B---3--:R-:W-:-:S13]  /*eed0*/  ISETP.GE.AND P2, PT, R2, R7, PT ;  /* 0x000000070200720c */ /* 0x008fda0003f46270 */
[----:B------:R-:W-:Y:S05]  /*eee0*/  @P2 BRA `(.L_x_4325) ;  /* 0x00000000006c2947 */ /* 0x000fea0003800000 */
[----:B------:R-:W3:Y:S04]  /*eef0*/  LDL R3, [R1+0x8] ;  /* 0x0000080001037983 */ /* 0x000ee80000100800 */
[----:B------:R-:W4:Y:S01]  /*ef00*/  LDL R8, [R1+0x14] ;  /* 0x0000140001087983 */ /* 0x000f220000100800 */
[----:B------:R-:W-:Y:S02]  /*ef10*/  LOP3.LUT R5, R5, 0x40, RZ, 0xc0, !PT ;  /* 0x0000004005057812 */ /* 0x000fe400078ec0ff */
[----:B------:R-:W-:Y:S01]  /*ef20*/  LOP3.LUT R6, R6, 0x80, RZ, 0xc0, !PT ;  /* 0x0000008006067812 */ /* 0x000fe200078ec0ff */
[----:B------:R-:W0:Y:S01]  /*ef30*/  S2R R2, SR_TID.X ;  /* 0x0000000000027919 */ /* 0x000e220000002100 */
[----:B------:R-:W-:Y:S02]  /*ef40*/  SHF.R.U32.HI R5, RZ, 0x2, R5 ;  /* 0x00000002ff057819 */ /* 0x000fe40000011605 */
[----:B------:R-:W-:Y:S01]  /*ef50*/  SHF.R.U32.HI R6, RZ, 0x3, R6 ;  /* 0x00000003ff067819 */ /* 0x000fe20000011606 */
[----:B0-----:R-:W-:-:S05]  /*ef60*/  IMAD.SHL.U32 R2, R2, 0x8, RZ ;  /* 0x0000000802027824 */ /* 0x001fca00078e00ff */
[----:B------:R-:W-:-:S04]  /*ef70*/  LOP3.LUT R2, R2, 0x38, RZ, 0xc0, !PT ;  /* 0x0000003802027812 */ /* 0x000fc800078ec0ff */
[----:B--2---:R-:W-:Y:S02]  /*ef80*/  LEA R2, P2, R2, R0, 0x1 ;  /* 0x0000000002027211 */ /* 0x004fe400078408ff */
[C---:B---3--:R-:W-:Y:S02]  /*ef90*/  LOP3.LUT P6, RZ, R3.reuse, 0x8, RZ, 0xc0, !PT ;  /* 0x0000000803ff7812 */ /* 0x048fe400078cc0ff */
[C---:B------:R-:W-:Y:S02]  /*efa0*/  LOP3.LUT P4, RZ, R3.reuse, 0x4, RZ, 0xc0, !PT ;  /* 0x0000000403ff7812 */ /* 0x040fe4000788c0ff */
[----:B------:R-:W-:Y:S01]  /*efb0*/  LOP3.LUT P3, RZ, R3, 0x2, RZ, 0xc0, !PT ;  /* 0x0000000203ff7812 */ /* 0x000fe2000786c0ff */
[----:B-1----:R-:W-:Y:S01]  /*efc0*/  IMAD.X R3, RZ, RZ, R4, P2 ;  /* 0x000000ffff037224 */ /* 0x002fe200010e0604 */
[----:B------:R-:W-:-:S07]  /*efd0*/  ISETP.NE.U32.AND P2, PT, R5, RZ, PT ;  /* 0x000000ff0500720c */ /* 0x000fce0003f45070 */
[----:B------:R-:W-:Y:S01]  /*efe0*/  @!PT LDS RZ, [RZ] ;  /* 0x00000000fffff984 */ /* 0x000fe20000000800 */
[----:B------:R-:W-:Y:S01]  /*eff0*/  @!PT LDS RZ, [RZ] ;  /* 0x00000000fffff984 */ /* 0x000fe20000000800 */
[----:B------:R-:W-:Y:S01]  /*f000*/  @!PT LDS RZ, [RZ] ;  /* 0x00000000fffff984 */ /* 0x000fe20000000800 */
[----:B----4-:R0:W-:Y:S04]  /*f010*/  LDGSTS.E.BYPASS.LTC128B.128 [R8+0x27c00], desc[UR38][R2.64], !P6 ;  /* 0x27c0000002087fae */ /* 0x0101e8000f101d66 */
        /* <DEDUP_REMOVED lines=8> */
.L_x_4325:
[----:B------:R-:W-:Y:S05]  /*f0a0*/  BSYNC B0 ;  /* 0x0000000000007941 */ /* 0x000fea0003800000 */
.L_x_4324:
[----:B--2---:R2:W5:Y:S01]  /*f0b0*/  LDL R0, [R1+0x4] ;  /* 0x0000040001007983 */ /* 0x0045620000100800 */
[----:B------:R-:W-:Y:S01]  /*f0c0*/  PLOP3.LUT P0, PT, PT, PT, PT, 0x80, 0x0 ;  /* 0x000000000000781c */ /* 0x000fe20003f0f070 */
[----:B------:R-:W-:-:S12]  /*f0d0*/  NOP ;  /* 0x0000000000007918 */ /* 0x000fd80000000000 */
.L_x_4326:
[----:B0-----:R-:W3:Y:S01]  /*f0e0*/  LDL R2, [R1+0x4] ;  /* 0x0000040001027983 */ /* 0x001ee20000100800 */
[----:B------:R-:W-:Y:S02]  /*f0f0*/  PLOP3.LUT P1, PT, P1, P0, PT, 0xa2, 0x0 ;  /* 0x000000000000781c */ /* 0x000fe40000f21472 */
[----:B---3--:R-:W-:-:S08]  /*f100*/  @P0 R2UR P1, UR4, R2 ;  /* 0x00000000020402ca */ /* 0x008fd00000020000 */
[----:B------:R-:W-:-:S05]  /*f110*/  @P0 PLOP3.LUT P0, PT, P1, PT, PT, 0x80, 0x0 ;  /* 0x000000000000081c */ /* 0x000fca0000f0f070 */
[----:B------:R-:W-:Y:S01]  /*f120*/  @!P1 SYNCS.ARRIVE.TRANS64.RED.A0T1 RZ, [UR4+0x38810], RZ ;  /* 0x038810ffffff99a7 */ /* 0x000fe20008200404 */
[----:B------:R-:W-:Y:S07]  /*f130*/  @!P1 ARRIVES.LDGSTSBAR.64.TRANSCNT [UR4+0x38810] ;  /* 0x03881000ff0099b0 */ /* 0x000fee0008000a84 */
[----:B------:R-:W-:Y:S05]  /*f140*/  @P0 BRA.U.ANY `(.L_x_4326) ;  /* 0xfffffffd00e40947 */ /* 0x000fea000393ffff */
[----:B------:R-:W3:Y:S02]  /*f150*/  LDL.LU R3, [R1+0x5c] ;  /* 0x00005c0001037983 */ /* 0x000ee40000300800 */
[----:B---3--:R-:W-:-:S05]  /*f160*/  VIADD R3, R3, 0x1 ;  /* 0x0000000103037836 */ /* 0x008fca0000000000 */
[----:B------:R0:W-:Y:S01]  /*f170*/  STL [R1+0x5c], R3 ;  /* 0x00005c0301007387 */ /* 0x0001e20000100800 */
[----:B-----5:R-:W-:-:S04]  /*f180*/  LEA.HI R0, R3, R3, RZ, 0x1 ;  /* 0x0000000303007211 */ /* 0x020fc800078f08ff */
[----:B------:R-:W-:-:S05]  /*f190*/  LOP3.LUT R0, R0, 0xfffffffe, RZ, 0xc0, !PT ;  /* 0xfffffffe00007812 */ /* 0x000fca00078ec0ff */
[----:B------:R-:W-:-:S05]  /*f1a0*/  IMAD.IADD R0, R3, 0x1, -R0 ;  /* 0x0000000103007824 */ /* 0x000fca00078e0a00 */
[----:B------:R-:W-:Y:S01]  /*f1b0*/  SHF.L.U32 R0, R0, 0x1f, RZ ;  /* 0x0000001f00007819 */ /* 0x000fe200000006ff */
[----:B------:R-:W-:Y:S01]  /*f1c0*/  NOP ;  /* 0x0000000000007918 */ /* 0x000fe20000000000 */
[----:B------:R0:W-:Y:S01]  /*f1d0*/  SYNCS.ARRIVE.TRANS64.A1T0 RZ, [R2+URZ+0x38810], RZ ;  /* 0x038810ff02ff79a7 */ /* 0x0001e2000810003f */
[----:B------:R-:W-:Y:S01]  /*f1e0*/  BSSY B0, `(.L_x_4327) ;  /* 0x0000003000007945 */ /* 0x000fe20003800000 */
[----:B------:R-:W3:Y:S03]  /*f1f0*/  SYNCS.PHASECHK.TRANS64.TRYWAIT P0, [R2+URZ+0x38820], R0 ;  /* 0x03882000020075a7 */ /* 0x000ee6000800017f */
[----:B0--3--:R-:W-:Y:S05]  /*f200*/  @!P0 BRA `(.L_x_4328) ;  /* 0x0000005800d48947 */ /* 0x009fea0003800000 */
.L_x_4462:
[----:B------:R-:W-:Y:S05]  /*f210*/  BSYNC B0 ;  /* 0x0000000000007941 */ /* 0x000fea0003800000 */
.L_x_4327:
[----:B0-----:R-:W3:Y:S01]  /*f220*/  LDL R2, [R1+0x8] ;  /* 0x0000080001027983 */ /* 0x001ee20000100800 */
[----:B------:R-:W-:Y:S01]  /*f230*/  BSSY B0, `(.L_x_4329) ;  /* 0x00000a3000007945 */ /* 0x000fe20003800000 */
[----:B---3--:R-:W-:-:S13]  /*f240*/  LOP3.LUT P0, RZ, R2, 0x1, RZ, 0xc0, !PT ;  /* 0x0000000102ff7812 */ /* 0x008fda000780c0ff */
[----:B------:R-:W-:Y:S05]  /*f250*/  @!P0 BRA `(.L_x_4330) ;  /* 0x0000000800808947 */ /* 0x000fea0003800000 */
[----:B------:R-:W3:Y:S04]  /*f260*/  LDL R3, [R1+0x4] ;  /* 0x0000040001037983 */ /* 0x000ee80000100800 */
[----:B-1----:R-:W4:Y:S01]  /*f270*/  LDL R4, [R1+0x18] ;  /* 0x0000180001047983 */ /* 0x002f220000100800 */
[----:B------:R-:W0:Y:S01]  /*f280*/  S2R R2, SR_TID.X ;  /* 0x0000000000027919 */ /* 0x000e220000002100 */
[----:B---3--:R-:W-:Y:S02]  /*f290*/  IMAD.MOV.U32 R5, RZ, RZ, R3 ;  /* 0x000000ffff057224 */ /* 0x008fe400078e0003 */
[----:B------:R-:W3:Y:S01]  /*f2a0*/  LDL R3, [R1+0xc] ;  /* 0x00000c0001037983 */ /* 0x000ee20000100800 */
[----:B----4-:R-:W-:Y:S01]  /*f2b0*/  SHF.L.U32 R0, R4, 0x1f, RZ ;  /* 0x0000001f04007819 */ /* 0x010fe200000006ff */
[----:B------:R-:W-:Y:S01]  /*f2c0*/  BSSY B1, `(.L_x_4331) ;  /* 0x0000006000017945 */ /* 0x000fe20003800000 */
[----:B0-----:R-:W-:-:S04]  /*f2d0*/  LOP3.LUT R2, R2, 0x7f, RZ, 0xc0, !PT ;  /* 0x0000007f02027812 */ /* 0x001fc800078ec0ff */
[----:B------:R-:W-:Y:S01]  /*f2e0*/  ISETP.NE.AND P1, PT, R2, RZ, PT ;  /* 0x000000ff0200720c */ /* 0x000fe20003f25270 */
[----:B---3--:R-:W-:-:S04]  /*f2f0*/  IMAD R3, R3, 0x8, R5 ;  /* 0x0000000803037824 */ /* 0x008fc800078e0205 */
[----:B------:R-:W0:Y:S02]  /*f300*/  SYNCS.PHASECHK.TRANS64.TRYWAIT P0, [R3+URZ+0x38860], R0 ;  /* 0x03886000030075a7 */ /* 0x000e24000800017f */
[----:B0-----:R-:W-:Y:S06]  /*f310*/  @!P0 BRA `(.L_x_4332) ;  /* 0x0000005800a88947 */ /* 0x001fec0003800000 */
.L_x_4463:
[----:B------:R-:W-:Y:S05]  /*f320*/  BSYNC B1 ;  /* 0x0000000000017941 */ /* 0x000fea0003800000 */
.L_x_4331:
[----:B------:R-:W-:Y:S04]  /*f330*/  BSSY B1, `(.L_x_4333) ;  /* 0x0000009000017945 */ /* 0x000fe80003800000 */
[----:B------:R-:W-:Y:S05]  /*f340*/  @P1 BRA `(.L_x_4334) ;  /* 0x00000000001c1947 */ /* 0x000fea0003800000 */
[----:B------:R-:W1:Y:S01]  /*f350*/  S2R R2, SR_TID.X ;  /* 0x0000000000027919 */ /* 0x000e620000002100 */
[----:B0-----:R-:W-:-:S04]  /*f360*/  IMAD.MOV.U32 R0, RZ, RZ, 0x10000 ;  /* 0x00010000ff007424 */ /* 0x001fc800078e00ff */
[----:B------:R3:W-:Y:S01]  /*f370*/  SYNCS.ARRIVE.TRANS64 RZ, [R3+URZ+0x38850], R0 ;  /* 0x0388500003ff79a7 */ /* 0x0007e2000800003f */
[----:B-1----:R-:W-:-:S04]  /*f380*/  LOP3.LUT R2, R2, 0x1f, RZ, 0xc0, !PT ;  /* 0x0000001f02027812 */ /* 0x002fc800078ec0ff */
[----:B------:R-:W-:-:S13]  /*f390*/  ISETP.NE.AND P0, PT, R2, RZ, PT ;  /* 0x000000ff0200720c */ /* 0x000fda0003f05270 */
[----:B---3--:R-:W-:Y:S05]  /*f3a0*/  @!P0 BRA `(.L_x_4334) ;  /* 0x0000000000048947 */ /* 0x008fea0003800000 */
[----:B------:R-:W-:Y:S01]  /*f3b0*/  BPT.TRAP 0x1 ;  /* 0x000000040000795c */ /* 0x000fe20000300000 */
.L_x_4334:
[----:B------:R-:W-:Y:S05]  /*f3c0*/  BSYNC B1 ;  /* 0x0000000000017941 */ /* 0x000fea0003800000 */
.L_x_4333:
[----:B------:R-:W3:Y:S04]  /*f3d0*/  LDL R5, [R1+0x4] ;  /* 0x0000040001057983 */ /* 0x000ee80000100800 */
[----:B------:R-:W3:Y:S04]  /*f3e0*/  LDL R2, [R1+0xc] ;  /* 0x00000c0001027983 */ /* 0x000ee80000100800 */
[----:B------:R-:W4:Y:S04]  /*f3f0*/  LDL R4, [R1+0x20] ;  /* 0x0000200001047983 */ /* 0x000f280000100800 */
[----:B0-----:R-:W4:Y:S01]  /*f400*/  LDL R0, [R1+0x64] ;  /* 0x0000640001007983 */ /* 0x001f220000100800 */
[----:B------:R-:W-:Y:S01]  /*f410*/  UIADD3 UR4, UP0, UR40, 0x470, URZ ;  /* 0x0000047028047890 */ /* 0x000fe2000ff1e03f */
[----:B------:R-:W-:Y:S01]  /*f420*/  VIADD R3, R3, 0x38850 ;  /* 0x0003885003037836 */ /* 0x000fe20000000000 */
[----:B------:R-:W-:Y:S01]  /*f430*/  PLOP3.LUT P0, PT, PT, PT, PT, 0x80, 0x0 ;  /* 0x000000000000781c */ /* 0x000fe20003f0f070 */
[----:B------:R-:W-:Y:S01]  /*f440*/  UMOV UR6, 0x0 ;  /* 0x0000000000067882 */ /* 0x000fe20000000000 */
[----:B------:R-:W-:Y:S01]  /*f450*/  UIADD3.X UR5, URZ, UR41, URZ, UP0, !UPT ;  /* 0x000000293f057290 */ /* 0x000fe200087fe43f */
[----:B------:R-:W-:Y:S01]  /*f460*/  UMOV UR7, 0x14f00000 ;  /* 0x14f0000000077882 */ /* 0x000fe20000000000 */
[----:B------:R-:W-:Y:S01]  /*f470*/  UMOV UR10, URZ ;  /* 0x0000003f000a7c82 */ /* 0x000fe20008000000 */
[----:B---3--:R-:W-:-:S02]  /*f480*/  IMAD R2, R2, 0x10000, R5 ;  /* 0x0001000002027824 */ /* 0x008fc400078e0205 */
[----:B----4-:R-:W-:Y:S02]  /*f490*/  IMAD R0, R0, 0x40, R4 ;  /* 0x0000004000007824 */ /* 0x010fe400078e0204 */
[----:B------:R-:W-:-:S07]  /*f4a0*/  VIADD R4, R2, 0x400 ;  /* 0x0000040002047836 */ /* 0x000fce0000000000 */
.L_x_4335:
[----:B------:R-:W3:Y:S01]  /*f4b0*/  LDL R5, [R1] ;  /* 0x0000000001057983 */ /* 0x000ee20000100800 */
[----:B------:R-:W-:-:S13]  /*f4c0*/  @P0 ELECT P1, URZ, PT ;  /* 0x00000000003f082f */ /* 0x000fda0003820000 */
[----:B------:R-:W-:Y:S02]  /*f4d0*/  @P1 R2UR UR12, R18 ;  /* 0x00000000120c12ca */ /* 0x000fe400000e0000 */
[----:B------:R-:W-:Y:S02]  /*f4e0*/  @P1 R2UR UR11, R0 ;  /* 0x00000000000b12ca */ /* 0x000fe400000e0000 */
[----:B------:R-:W-:Y:S02]  /*f4f0*/  @P1 R2UR UR9, R3 ;  /* 0x00000000030912ca */ /* 0x000fe400000e0000 */
[----:B------:R-:W-:Y:S02]  /*f500*/  @P1 R2UR UR8, R4 ;  /* 0x00000000040812ca */ /* 0x000fe400000e0000 */
[----:B------:R-:W-:Y:S02]  /*f510*/  @P1 PLOP3.LUT P0, PT, P1, PT, PT, 0x8, 0x0 ;  /* 0x000000000000181c */ /* 0x000fe40000f0e170 */
[----:B---3--:R-:W-:-:S02]  /*f520*/  @P1 R2UR UR13, R5 ;  /* 0x00000000050d12ca */ /* 0x008fc400000e0000 */
        /* <DEDUP_REMOVED lines=8> */
.L_x_4336:
        /* <DEDUP_REMOVED lines=16> */
.L_x_4337:
        /* <DEDUP_REMOVED lines=16> */
.L_x_4338:
        /* <DEDUP_REMOVED lines=16> */
.L_x_4339:
        /* <DEDUP_REMOVED lines=16> */
.L_x_4340:
        /* <DEDUP_REMOVED lines=16> */
.L_x_4341:
        /* <DEDUP_REMOVED lines=16> */
.L_x_4342:
        /* <DEDUP_REMOVED lines=11> */
.L_x_4330:
[----:B------:R-:W-:Y:S05]  /*fc60*/  BSYNC B0 ;  /* 0x0000000000007941 */ /* 0x000fea0003800000 */
.L_x_4329:
[----:B-1----:R-:W3:Y:S01]  /*fc70*/  LDL.LU R4, [R1+0x48] ;  /* 0x0000480001047983 */ /* 0x002ee20000300800 */
[----:B------:R-:W-:Y:S01]  /*fc80*/  BSSY B0, `(.L_x_4343) ;  /* 0x00002cf000007945 */ /* 0x000fe20003800000 */
[----:B---3--:R-:W-:-:S13]  /*fc90*/  ISETP.GE.AND P0, PT, R4, 0x41, PT ;  /* 0x000000410400780c */ /* 0x008fda0003f06270 */
[----:B------:R-:W-:Y:S05]  /*fca0*/  @!P0 BRA `(.L_x_4344) ;  /* 0x0000002c00308947 */ /* 0x000fea0003800000 */
[----:B------:R-:W3:Y:S01]  /*fcb0*/  LDL R4, [R1+0x30] ;  /* 0x0000300001047983 */ /* 0x000ee20000100800 */
[----:B------:R-:W-:Y:S01]  /*fcc0*/  IMAD.MOV.U32 R0, RZ, RZ, 0x1 ;  /* 0x00000001ff007424 */ /* 0x000fe200078e00ff */
[----:B------:R-:W-:Y:S01]  /*fcd0*/  BSSY B2, `(.L_x_4345) ;  /* 0x00000f3000027945 */ /* 0x000fe20003800000 */
[----:B---3--:R-:W-:-:S05]  /*fce0*/  IMAD.MOV R6, RZ, RZ, -R4 ;  /* 0x000000ffff067224 */ /* 0x008fca00078e0a04 */
[----:B------:R-:W-:-:S05]  /*fcf0*/  VIADDMNMX R6, R6, R0, 0xffffffff, !PT ;  /* 0xffffffff06067446 */ /* 0x000fca0007800100 */
[----:B------:R-:W-:-:S05]  /*fd00*/  IMAD.IADD R0, R4, 0x1, R6 ;  /* 0x0000000104007824 */ /* 0x000fca00078e0206 */
[----:B------:R-:W-:-:S04]  /*fd10*/  LOP3.LUT R0, R0, 0x1, RZ, 0xc0, !PT ;  /* 0x0000000100007812 */ /* 0x000fc800078ec0ff */
[----:B------:R-:W-:Y:S01]  /*fd20*/  ISETP.NE.U32.AND P0, PT, R0, 0x1, PT ;  /* 0x000000010000780c */ /* 0x000fe20003f05070 */
[----:B------:R-:W-:-:S12]  /*fd30*/  VIADD R0, R4, 0xfffffffe ;  /* 0xfffffffe04007836 */ /* 0x000fd80000000000 */
[----:B------:R-:W-:Y:S05]  /*fd40*/  @P0 BRA `(.L_x_4346) ;  /* 0x0000000c00ac0947 */ /* 0x000fea0003800000 */
[----:B------:R-:W3:Y:S04]  /*fd50*/  LDL R5, [R1+0x8] ;  /* 0x0000080001057983 */ /* 0x000ee80000100800 */
[----:B------:R-:W4:Y:S04]  /*fd60*/  LDL.LU R4, [R1+0xc] ;  /* 0x00000c0001047983 */ /* 0x000f280000300800 */
[----:B------:R-:W5:Y:S01]  /*fd70*/  LDL.LU R7, [R1+0x18] ;  /* 0x0000180001077983 */ /* 0x000f620000300800 */
[----:B------:R-:W-:Y:S01]  /*fd80*/  BSSY B1, `(.L_x_4347) ;  /* 0x00000e5000017945 */ /* 0x000fe20003800000 */
[----:B---3--:R-:W-:Y:S01]  /*fd90*/  LOP3.LUT P2, RZ, R5, 0x1, RZ, 0xc0, !PT ;  /* 0x0000000105ff7812 */ /* 0x008fe2000784c0ff */
[----:B----4-:R-:W-:-:S05]  /*fda0*/  VIADD R2, R4, 0x1 ;  /* 0x0000000104027836 */ /* 0x010fca0000000000 */
[----:B------:R-:W-:-:S04]  /*fdb0*/  ISETP.NE.AND P0, PT, R2, 0x2, PT ;  /* 0x000000020200780c */ /* 0x000fc80003f05270 */
[----:B------:R-:W-:Y:S02]  /*fdc0*/  SEL R3, RZ, 0x1, P0 ;  /* 0x00000001ff037807 */ /* 0x000fe40000000000 */
[----:B------:R-:W-:Y:S02]  /*fdd0*/  SEL R8, R2, RZ, P0 ;  /* 0x000000ff02087207 */ /* 0x000fe40000000000 */
[----:B-----5:R-:W-:-:S05]  /*fde0*/  LOP3.LUT R7, R7, R3, RZ, 0x3c, !PT ;  /* 0x0000000307077212 */ /* 0x020fca00078e3cff */
[----:B------:R0:W-:Y:S04]  /*fdf0*/  STL [R1+0x18], R7 ;  /* 0x0000180701007387 */ /* 0x0001e80000100800 */
[----:B------:R0:W-:Y:S01]  /*fe00*/  STL [R1+0xc], R8 ;  /* 0x00000c0801007387 */ /* 0x0001e20000100800 */
[----:B------:R-:W-:Y:S05]  /*fe10*/  @!P2 BRA `(.L_x_4348) ;  /* 0x0000000c006ca947 */ /* 0x000fea0003800000 */
[----:B------:R-:W-:Y:S02]  /*fe20*/  ULDC.64 UR4, c[0x0][0x418] ;  /* 0x0001060000047ab9 */ /* 0x000fe40000000a00 */
[----:B------:R-:W-:-:S04]  /*fe30*/  ISETP.NE.U32.AND P0, PT, RZ, UR4, PT ;  /* 0x00000004ff007c0c */ /* 0x000fc8000bf05070 */
[----:B------:R-:W-:-:S13]  /*fe40*/  ISETP.NE.AND.EX P0, PT, RZ, UR5, PT, P0 ;  /* 0x00000005ff007c0c */ /* 0x000fda000bf05300 */
[----:B------:R-:W-:Y:S05]  /*fe50*/  @!P0 BRA `(.L_x_4349) ;  /* 0x0000000000508947 */ /* 0x000fea0003800000 */
[----:B------:R-:W3:Y:S01]  /*fe60*/  LDL R10, [R1+0x1c] ;  /* 0x00001c00010a7983 */ /* 0x000ee20000100800 */
[----:B------:R-:W1:Y:S01]  /*fe70*/  LDC R5, c[0x0][0x43c] ;  /* 0x00010f00ff057b82 */ /* 0x000e620000000800 */
[----:B------:R-:W-:Y:S02]  /*fe80*/  ULDC.64 UR6, c[0x0][0x428] ;  /* 0x00010a0000067ab9 */ /* 0x000fe40000000a00 */
[----:B------:R-:W4:Y:S01]  /*fe90*/  LDL R9, [R1+0x10] ;  /* 0x0000100001097983 */ /* 0x000f220000100800 */
        /* <DEDUP_REMOVED lines=14> */
[----:B------:R-:W3:Y:S04]  /*ff80*/  LDG.E R2, desc[UR38][R4.64] ;  /* 0x0000002604027981 */ /* 0x000ee8000c1e1900 */
[----:B---3--:R1:W-:Y:S02]  /*ff90*/  STL [R1], R2 ;  /* 0x0000000201007387 */ /* 0x0083e40000100800 */
.L_x_4349:
[----:B-1----:R-:W3:Y:S01]  /*ffa0*/  LDL R2, [R1+0x4] ;  /* 0x0000040001027983 */ /* 0x002ee20000100800 */
[----:B------:R-:W1:Y:S02]  /*ffb0*/  S2R R3, SR_TID.X ;  /* 0x0000000000037919 */ /* 0x000e640000002100 */
[----:B-1----:R-:W-:Y:S01]  /*ffc0*/  LOP3.LUT R4, R3, 0x7f, RZ, 0xc0, !PT ;  /* 0x0000007f03047812 */ /* 0x002fe200078ec0ff */
[----:B------:R-:W-:Y:S03]  /*ffd0*/  BSSY B3, `(.L_x_4350) ;  /* 0x0000006000037945 */ /* 0x000fe60003800000 */
[----:B------:R-:W-:Y:S01]  /*ffe0*/  ISETP.NE.AND P1, PT, R4, RZ, PT ;  /* 0x000000ff0400720c */ /* 0x000fe20003f25270 */
[----:B---3--:R-:W-:Y:S01]  /*fff0*/  IMAD R3, R8, 0x8, R2 ;  /* 0x0000000808037824 */ /* 0x008fe200078e0202 */
[----:B------:R-:W-:-:S04]  /*10000*/  SHF.L.U32 R2, R7, 0x1f, RZ ;  /* 0x0000001f07027819 */ /* 0x000fc800000006ff */
[----:B------:R-:W1:Y:S02]  /*10010*/  SYNCS.PHASECHK.TRANS64.TRYWAIT P0, [R3+URZ+0x38840], R2 ;  /* 0x03884002030075a7 */ /* 0x000e64000800017f */
[----:B-1----:R-:W-:Y:S05]  /*10020*/  @!P0 BRA `(.L_x_4351) ;  /* 0x0000004c00788947 */ /* 0x002fea0003800000 */
.L_x_4464:
[----:B------:R-:W-:Y:S05]  /*10030*/  BSYNC B3 ;  /* 0x0000000000037941 */ /* 0x000fea0003800000 */
.L_x_4350:
[----:B------:R-:W-:Y:S04]  /*10040*/  BSSY B3, `(.L_x_4352) ;  /* 0x0000009000037945 */ /* 0x000fe80003800000 */
[----:B------:R-:W-:Y:S05]  /*10050*/  @P1 BRA `(.L_x_4353) ;  /* 0x00000000001c1947 */ /* 0x000fea0003800000 */
[----:B------:R-:W3:Y:S02]  /*10060*/  S2R R4, SR_TID.X ;  /* 0x0000000000047919 */ /* 0x000ee40000002100 */
[----:B---3--:R-:W-:Y:S01]  /*10070*/  LOP3.LUT R5, R4, 0x1f, RZ, 0xc0, !PT ;  /* 0x0000001f04057812 */ /* 0x008fe200078ec0ff */
[----:B------:R-:W-:-:S03]  /*10080*/  IMAD.MOV.U32 R4, RZ, RZ, 0x2000 ;  /* 0x00002000ff047424 */ /* 0x000fc600078e00ff */
[----:B------:R-:W-:Y:S01]  /*10090*/  ISETP.NE.AND P0, PT, R5, RZ, PT ;  /* 0x000000ff0500720c */ /* 0x000fe20003f05270 */
[----:B------:R3:W-:-:S12]  /*100a0*/  SYNCS.ARRIVE.TRANS64 RZ, [R3+URZ+0x38830], R4 ;  /* 0x0388300403ff79a7 */ /* 0x0007d8000800003f */
[----:B---3--:R-:W-:Y:S05]  /*100b0*/  @!P0 BRA `(.L_x_4353) ;  /* 0x0000000000048947 */ /* 0x008fea0003800000 */
[----:B------:R-:W-:Y:S01]  /*100c0*/  BPT.TRAP 0x1 ;  /* 0x000000040000795c */ /* 0x000fe20000300000 */
.L_x_4353:
[----:B------:R-:W-:Y:S05]  /*100d0*/  BSYNC B3 ;  /* 0x0000000000037941 */ /* 0x000fea0003800000 */
.L_x_4352:
[----:B0-----:R-:W3:Y:S04]  /*100e0*/  LDL R8, [R1+0x4] ;  /* 0x0000040001087983 */ /* 0x001ee80000100800 */
[----:B------:R-:W3:Y:S04]  /*100f0*/  LDL R4, [R1+0xc] ;  /* 0x00000c0001047983 */ /* 0x000ee80000100800 */
[----:B------:R-:W4:Y:S01]  /*10100*/  LDL R5, [R1+0x20] ;  /* 0x0000200001057983 */ /* 0x000f220000100800 */
        /* <DEDUP_REMOVED lines=8> */
[----:B----4-:R-:W-:Y:S02]  /*10190*/  IMAD R0, R0, 0x40, R5 ;  /* 0x0000004000007824 */ /* 0x010fe400078e0205 */
[----:B------:R-:W-:Y:S02]  /*101a0*/  VIADD R4, R4, 0x22400 ;  /* 0x0002240004047836 */ /* 0x000fe40000000000 */
[----:B------:R-:W-:-:S07]  /*101b0*/  VIADD R5, R3, 0x38830 ;  /* 0x0003883003057836 */ /* 0x000fce0000000000 */
.L_x_4354:
        /* <DEDUP_REMOVED lines=11> */
[----:B------:R-:W0:Y:S01]  /*10270*/  SYNCS.PHASECHK.TRANS64.TRYWAIT P0, [R3+URZ+0x38860], R2 ;  /* 0x03886002030075a7 */ /* 0x000e22000800017f */
[----:B------:R-:W-:Y:S04]  /*10280*/  BSSY B3, `(.L_x_4355) ;  /* 0x0000002000037945 */ /* 0x000fe80003800000 */
[----:B0-----:R-:W-:Y:S05]  /*10290*/  @!P0 BRA `(.L_x_4356) ;  /* 0x0000004800f08947 */ /* 0x001fea0003800000 */
.L_x_4465:
[----:B------:R-:W-:Y:S05]  /*102a0*/  BSYNC B3 ;  /* 0x0000000000037941 */ /* 0x000fea0003800000 */
.L_x_4355:
[----:B------:R-:W-:Y:S01]  /*102b0*/  BSSY B3, `(.L_x_4357) ;  /* 0x000000b000037945 */ /* 0x000fe20003800000 */
[----:B------:R-:W-:Y:S02]  /*102c0*/  IMAD.MOV.U32 R8, RZ, RZ, 0x0 ;  /* 0x00000000ff087424 */ /* 0x000fe400078e00ff */
[----:B------:R-:W-:Y:S01]  /*102d0*/  IMAD.MOV.U32 R9, RZ, RZ, 0x14f00000 ;  /* 0x14f00000ff097424 */ /* 0x000fe200078e00ff */
[----:B------:R-:W-:Y:S06]  /*102e0*/  @P1 BRA `(.L_x_4358) ;  /* 0x00000000001c1947 */ /* 0x000fec0003800000 */
[----:B------:R-:W3:Y:S01]  /*102f0*/  S2R R4, SR_TID.X ;  /* 0x0000000000047919 */ /* 0x000ee20000002100 */
[----:B01----:R-:W-:-:S04]  /*10300*/  IMAD.MOV.U32 R2, RZ, RZ, 0x10000 ;  /* 0x00010000ff027424 */ /* 0x003fc800078e00ff */
[----:B------:R4:W-:Y:S01]  /*10310*/  SYNCS.ARRIVE.TRANS64 RZ, [R3+URZ+0x38850], R2 ;  /* 0x0388500203ff79a7 */ /* 0x0009e2000800003f */
[----:B---3--:R-:W-:-:S04]  /*10320*/  LOP3.LUT R4, R4, 0x1f, RZ, 0xc0, !PT ;  /* 0x0000001f04047812 */ /* 0x008fc800078ec0ff */
[----:B------:R-:W-:-:S13]  /*10330*/  ISETP.NE.AND P0, PT, R4, RZ, PT ;  /* 0x000000ff0400720c */ /* 0x000fda0003f05270 */
[----:B----4-:R-:W-:Y:S05]  /*10340*/  @!P0 BRA `(.L_x_4358) ;  /* 0x0000000000048947 */ /* 0x010fea0003800000 */
[----:B------:R-:W-:Y:S01]  /*10350*/  BPT.TRAP 0x1 ;  /* 0x000000040000795c */ /* 0x000fe20000300000 */
.L_x_4358:
[----:B------:R-:W-:Y:S05]  /*10360*/  BSYNC B3 ;  /* 0x0000000000037941 */ /* 0x000fea0003800000 */
.L_x_4357:
[----:B------:R-:W3:Y:S04]  /*10370*/  LDL R4, [R1+0x4] ;  /* 0x0000040001047983 */ /* 0x000ee80000100800 */
[----:B01----:R-:W3:Y:S01]  /*10380*/  LDL R2, [R1+0xc] ;  /* 0x00000c0001027983 */ /* 0x003ee20000100800 */
        /* <DEDUP_REMOVED lines=9> */
.L_x_4359:
        /* <DEDUP_REMOVED lines=16> */
.L_x_4360:
        /* <DEDUP_REMOVED lines=16> */
.L_x_4361:
        /* <DEDUP_REMOVED lines=16> */
.L_x_4362:
        /* <DEDUP_REMOVED lines=16> */
.L_x_4363:
        /* <DEDUP_REMOVED lines=16> */
.L_x_4364:
        /* <DEDUP_REMOVED lines=16> */
.L_x_4365:
        /* <DEDUP_REMOVED lines=16> */
.L_x_4366:
        /* <DEDUP_REMOVED lines=10> */
[----:B-1----:R-:W-:Y:S05]  /*10bc0*/  @P0 BRA.U.ANY `(.L_x_4366) ;  /* 0xfffffffd00d40947 */ /* 0x002fea000393ffff */
.L_x_4348:
[----:B------:R-:W-:Y:S05]  /*10bd0*/  BSYNC B1 ;  /* 0x0000000000017941 */ /* 0x000fea0003800000 */
.L_x_4347:
[----:B------:R-:W3:Y:S02]  /*10be0*/  LDL.LU R4, [R1+0x30] ;  /* 0x0000300001047983 */ /* 0x000ee40000300800 */
[----:B---3--:R-:W-:-:S07]  /*10bf0*/  VIADD R0, R4, 0xfffffffd ;  /* 0xfffffffd04007836 */ /* 0x008fce0000000000 */
.L_x_4346:
[----:B------:R-:W-:Y:S05]  /*10c00*/  BSYNC B2 ;  /* 0x0000000000027941 */ /* 0x000fea0003800000 */
.L_x_4345:
[----:B------:R-:W3:Y:S01]  /*10c10*/  LDL.LU R2, [R1+0x2c] ;  /* 0x00002c0001027983 */ /* 0x000ee20000300800 */
[----:B------:R-:W-:-:S05]  /*10c20*/  IMAD.MOV R6, RZ, RZ, -R6 ;  /* 0x000000ffff067224 */ /* 0x000fca00078e0a06 */
[----:B---3--:R-:W-:-:S13]  /*10c30*/  ISETP.NE.AND P0, PT, R2, R6, PT ;  /* 0x000000060200720c */ /* 0x008fda0003f05270 */
[----:B------:R-:W-:Y:S05]  /*10c40*/  @!P0 BRA `(.L_x_4344) ;  /* 0x0000001c00488947 */ /* 0x000fea0003800000 */
.L_x_4407:
[----:B------:R-:W3:Y:S04]  /*10c50*/  LDL R4, [R1+0x8] ;  /* 0x0000080001047983 */ /* 0x000ee80000100800 */
[----:B0-----:R-:W0:Y:S04]  /*10c60*/  LDL.LU R3, [R1+0xc] ;  /* 0x00000c0001037983 */ /* 0x001e280000300800 */
[----:B------:R-:W4:Y:S01]  /*10c70*/  LDL.LU R2, [R1+0x18] ;  /* 0x0000180001027983 */ /* 0x000f220000300800 */
[----:B------:R-:W-:Y:S05]  /*10c80*/  YIELD ;  /* 0x0000000000007946 */ /* 0x000fea0003800000 */
        /* <DEDUP_REMOVED lines=13> */
[----:B------:R-:W3:Y:S01]  /*10d60*/  LDL R9, [R1+0x1c] ;  /* 0x00001c0001097983 */ /* 0x000ee20000100800 */
[----:B------:R-:W0:Y:S01]  /*10d70*/  LDC R8, c[0x0][0x43c] ;  /* 0x00010f00ff087b82 */ /* 0x000e220000000800 */
        /* <DEDUP_REMOVED lines=18> */
.L_x_4369:
[----:B0-----:R-:W3:Y:S01]  /*10ea0*/  LDL R2, [R1+0x4] ;  /* 0x0000040001027983 */ /* 0x001ee20000100800 */
[----:B------:R-:W0:Y:S01]  /*10eb0*/  S2R R3, SR_TID.X ;  /* 0x0000000000037919 */ /* 0x000e220000002100 */
[----:B------:R-:W-:Y:S01]  /*10ec0*/  BSSY B2, `(.L_x_4370) ;  /* 0x0000007000027945 */ /* 0x000fe20003800000 */
[----:B0-----:R-:W-:-:S04]  /*10ed0*/  LOP3.LUT R3, R3, 0x7f, RZ, 0xc0, !PT ;  /* 0x0000007f03037812 */ /* 0x001fc800078ec0ff */
[----:B------:R-:W-:Y:S01]  /*10ee0*/  ISETP.NE.AND P1, PT, R3, RZ, PT ;  /* 0x000000ff0300720c */ /* 0x000fe20003f25270 */
[----:B---3--:R-:W-:Y:S01]  /*10ef0*/  IMAD R4, R7, 0x8, R2 ;  /* 0x0000000807047824 */ /* 0x008fe200078e0202 */
[----:B------:R-:W-:-:S04]  /*10f00*/  SHF.L.U32 R2, R6, 0x1f, RZ ;  /* 0x0000001f06027819 */ /* 0x000fc800000006ff */
[----:B------:R-:W0:Y:S02]  /*10f10*/  SYNCS.PHASECHK.TRANS64.TRYWAIT P0, [R4+URZ+0x38840], R2 ;  /* 0x03884002040075a7 */ /* 0x000e24000800017f */
[----:B0-----:R-:W-:Y:S05]  /*10f20*/  @!P0 BRA `(.L_x_4371) ;  /* 0x0000003c00e08947 */ /* 0x001fea0003800000 */
.L_x_4466:
[----:B------:R-:W-:Y:S05]  /*10f30*/  BSYNC B2 ;  /* 0x0000000000027941 */ /* 0x000fea0003800000 */
.L_x_4370:
        /* <DEDUP_REMOVED lines=9> */
.L_x_4373:
[----:B------:R-:W-:Y:S05]  /*10fd0*/  BSYNC B2 ;  /* 0x0000000000027941 */ /* 0x000fea0003800000 */
.L_x_4372:
        /* <DEDUP_REMOVED lines=13> */
.L_x_4374:
        /* <DEDUP_REMOVED lines=11> */
[----:B------:R-:W1:Y:S01]  /*11160*/  SYNCS.PHASECHK.TRANS64.TRYWAIT P0, [R4+URZ+0x38860], R2 ;  /* 0x03886002040075a7 */ /* 0x000e62000800017f */
[----:B------:R-:W-:Y:S04]  /*11170*/  BSSY B2, `(.L_x_4375) ;  /* 0x0000002000027945 */ /* 0x000fe80003800000 */
[----:B-1----:R-:W-:Y:S05]  /*11180*/  @!P0 BRA `(.L_x_4376) ;  /* 0x0000003c005c8947 */ /* 0x002fea0003800000 */
.L_x_4467:
[----:B------:R-:W-:Y:S05]  /*11190*/  BSYNC B2 ;  /* 0x0000000000027941 */ /* 0x000fea0003800000 */
.L_x_4375:
        /* <DEDUP_REMOVED lines=11> */
.L_x_4378:
[----:B------:R-:W-:Y:S05]  /*11250*/  BSYNC B2 ;  /* 0x0000000000027941 */ /* 0x000fea0003800000 */
.L_x_4377:
        /* <DEDUP_REMOVED lines=10> */
.L_x_4379:
        /* <DEDUP_REMOVED lines=16> */
.L_x_4380:
        /* <DEDUP_REMOVED lines=16> */
.L_x_4381:
        /* <DEDUP_REMOVED lines=16> */
.L_x_4382:
        /* <DEDUP_REMOVED lines=16> */
.L_x_4383:
        /* <DEDUP_REMOVED lines=16> */
.L_x_4384:
        /* <DEDUP_REMOVED lines=16> */
.L_x_4385:
        /* <DEDUP_REMOVED lines=16> */
.L_x_4386:
        /* <DEDUP_REMOVED lines=11> */
.L_x_4368:
[----:B------:R-:W-:Y:S05]  /*11ab0*/  BSYNC B1 ;  /* 0x0000000000017941 */ /* 0x000fea0003800000 */
.L_x_4367:
        /* <DEDUP_REMOVED lines=36> */
.L_x_4389:
[----:B-1----:R-:W3:Y:S01]  /*11d00*/  LDL R2, [R1+0x4] ;  /* 0x0000040001027983 */ /* 0x002ee20000100800 */
[----:B------:R-:W1:Y:S01]  /*11d10*/  S2R R3, SR_TID.X ;  /* 0x0000000000037919 */ /* 0x000e620000002100 */
[----:B------:R-:W-:Y:S01]  /*11d20*/  BSSY B2, `(.L_x_4390) ;  /* 0x0000007000027945 */ /* 0x000fe20003800000 */
[----:B-1----:R-:W-:-:S04]  /*11d30*/  LOP3.LUT R3, R3, 0x7f, RZ, 0xc0, !PT ;  /* 0x0000007f03037812 */ /* 0x002fc800078ec0ff */
[----:B------:R-:W-:Y:S01]  /*11d40*/  ISETP.NE.AND P1, PT, R3, RZ, PT ;  /* 0x000000ff0300720c */ /* 0x000fe20003f25270 */
[----:B---3--:R-:W-:Y:S01]  /*11d50*/  IMAD R4, R9, 0x8, R2 ;  /* 0x0000000809047824 */ /* 0x008fe200078e0202 */
[----:B------:R-:W-:-:S04]  /*11d60*/  SHF.L.U32 R2, R8, 0x1f, RZ ;  /* 0x0000001f08027819 */ /* 0x000fc800000006ff */
[----:B------:R-:W1:Y:S02]  /*11d70*/  SYNCS.PHASECHK.TRANS64.TRYWAIT P0, [R4+URZ+0x38840], R2 ;  /* 0x03884002040075a7 */ /* 0x000e64000800017f */
[----:B-1----:R-:W-:Y:S05]  /*11d80*/  @!P0 BRA `(.L_x_4391) ;  /* 0x0000003000708947 */ /* 0x002fea0003800000 */
.L_x_4468:
[----:B------:R-:W-:Y:S05]  /*11d90*/  BSYNC B2 ;  /* 0x0000000000027941 */ /* 0x000fea0003800000 */
.L_x_4390:
        /* <DEDUP_REMOVED lines=9> */
.L_x_4393:
[----:B------:R-:W-:Y:S05]  /*11e30*/  BSYNC B2 ;  /* 0x0000000000027941 */ /* 0x000fea0003800000 */
.L_x_4392:
        /* <DEDUP_REMOVED lines=14> */
.L_x_4394:
        /* <DEDUP_REMOVED lines=14> */
.L_x_4469:
[----:B------:R-:W-:Y:S05]  /*12000*/  BSYNC B2 ;  /* 0x0000000000027941 */ /* 0x000fea0003800000 */
.L_x_4395:
        /* <DEDUP_REMOVED lines=11> */
.L_x_4398:
[----:B------:R-:W-:Y:S05]  /*120c0*/  BSYNC B2 ;  /* 0x0000000000027941 */ /* 0x000fea0003800000 */
.L_x_4397:
[----:B------:R-:W3:Y:S04]  /*120d0*/  LDL R8, [R1+0x4] ;  /* 0x0000040001087983 */ /* 0x000ee80000100800 */
        /* <DEDUP_REMOVED lines=10> */
.L_x_4399:
        /* <DEDUP_REMOVED lines=16> */
.L_x_4400:
        /* <DEDUP_REMOVED lines=16> */
.L_x_4401:
        /* <DEDUP_REMOVED lines=16> */
.L_x_4402:
        /* <DEDUP_REMOVED lines=16> */
.L_x_4403:
        /* <DEDUP_REMOVED lines=16> */
.L_x_4404:
        /* <DEDUP_REMOVED lines=16> */
.L_x_4405:
        /* <DEDUP_REMOVED lines=16> */
.L_x_4406:
        /* <DEDUP_REMOVED lines=11> */
.L_x_4388:
[----:B------:R-:W-:Y:S05]  /*12930*/  BSYNC B1 ;  /* 0x0000000000017941 */ /* 0x000fea0003800000 */
.L_x_4387:
[C---:B------:R-:W-:Y:S01]  /*12940*/  ISETP.GT.AND P0, PT, R0.reuse, 0x1, PT ;  /* 0x000000010000780c */ /* 0x040fe20003f04270 */
[----:B------:R-:W-:-:S12]  /*12950*/  VIADD R0, R0, 0xfffffffe ;  /* 0xfffffffe00007836 */ /* 0x000fd80000000000 */
[----:B------:R-:W-:Y:S05]  /*12960*/  @P0 BRA `(.L_x_4407) ;  /* 0xffffffe000b80947 */ /* 0x000fea000383ffff */
.L_x_4344:
[----:B------:R-:W-:Y:S05]  /*12970*/  BSYNC B0 ;  /* 0x0000000000007941 */ /* 0x000fea0003800000 */
.L_x_4343:
[----:B------:R-:W3:Y:S04]  /*12980*/  LDL.LU R4, [R1+0xc] ;  /* 0x00000c0001047983 */ /* 0x000ee80000300800 */
[----:B------:R-:W4:Y:S01]  /*12990*/  LDL.LU R3, [R1+0x18] ;  /* 0x0000180001037983 */ /* 0x000f220000300800 */
[----:B------:R-:W1:Y:S01]  /*129a0*/  S2R R2, SR_TID.X ;  /* 0x0000000000027919 */ /* 0x000e620000002100 */
[----:B------:R-:W-:Y:S01]  /*129b0*/  BSSY B0, `(.L_x_4408) ;  /* 0x0000015000007945 */ /* 0x000fe20003800000 */
[----:B-1----:R-:W-:-:S04]  /*129c0*/  LOP3.LUT R2, R2, 0x7f, RZ, 0xc0, !PT ;  /* 0x0000007f02027812 */ /* 0x002fc800078ec0ff */
[----:B------:R-:W-:Y:S01]  /*129d0*/  ISETP.NE.AND P1, PT, R2, RZ, PT ;  /* 0x000000ff0200720c */ /* 0x000fe20003f25270 */
[----:B---3--:R-:W-:-:S05]  /*129e0*/  VIADD R0, R4, 0x1 ;  /* 0x0000000104007836 */ /* 0x008fca0000000000 */
[----:B------:R-:W-:-:S04]  /*129f0*/  ISETP.NE.AND P0, PT, R0, 0x2, PT ;  /* 0x000000020000780c */ /* 0x000fc80003f05270 */
[----:B------:R-:W-:-:S04]  /*12a00*/  SEL R2, RZ, 0x1, P0 ;  /* 0x00000001ff027807 */ /* 0x000fc80000000000 */
[----:B----4-:R-:W-:-:S05]  /*12a10*/  LOP3.LUT R3, R3, R2, RZ, 0x3c, !PT ;  /* 0x0000000203037212 */ /* 0x010fca00078e3cff */
[----:B------:R1:W-:Y:S01]  /*12a20*/  STL [R1+0x18], R3 ;  /* 0x0000180301007387 */ /* 0x0003e20000100800 */
[----:B------:R-:W-:Y:S05]  /*12a30*/  @P1 BRA `(.L_x_4409) ;  /* 0x0000000000301947 */ /* 0x000fea0003800000 */
[----:B-1----:R-:W1:Y:S01]  /*12a40*/  S2R R3, SR_LANEID ;  /* 0x0000000000037919 */ /* 0x002e620000000000 */
[----:B------:R-:W-:Y:S01]  /*12a50*/  VOTEU.ANY UR4, UPT, PT ;  /* 0x0000000000047886 */ /* 0x000fe200038e0100 */
[----:B------:R-:W3:Y:S01]  /*12a60*/  LDC.64 R4, c[0x0][0xd60] ;  /* 0x00035800ff047b82 */ /* 0x000ee20000000a00 */
[----:B------:R-:W1:Y:S02]  /*12a70*/  FLO.U32 R2, UR4 ;  /* 0x0000000400027d00 */ /* 0x000e6400080e0000 */
[----:B-1----:R-:W-:-:S06]  /*12a80*/  ISETP.EQ.U32.AND P1, PT, R2, R3, PT ;  /* 0x000000030200720c */ /* 0x002fcc0003f22070 */
[----:B------:R-:W3:Y:S07]  /*12a90*/  POPC R3, UR4 ;  /* 0x0000000400037d09 */ /* 0x000eee0008000000 */
[----:B---3--:R-:W3:Y:S04]  /*12aa0*/  @P1 ATOMG.E.ADD.STRONG.GPU PT, R3, desc[UR38][R4.64], R3 ;  /* 0x00000003040319a8 */ /* 0x008ee800081ee1e6 */
[----:B---3--:R1:W3:Y:S02]  /*12ab0*/  SHFL.IDX PT, R3, R3, R2, 0x1f ;  /* 0x00001f0203037589 */ /* 0x0082e400000e0000 */
[----:B-1----:R-:W1:Y:S02]  /*12ac0*/  S2R R2, SR_LTMASK ;  /* 0x0000000000027919 */ /* 0x002e640000003900 */
[----:B-1----:R-:W-:-:S06]  /*12ad0*/  LOP3.LUT R2, R2, UR4, RZ, 0xc0, !PT ;  /* 0x0000000402027c12 */ /* 0x002fcc000f8ec0ff */
[----:B------:R-:W3:Y:S02]  /*12ae0*/  POPC R2, R2 ;  /* 0x0000000200027309 */ /* 0x000ee40000000000 */
[----:B---3--:R-:W-:-:S07]  /*12af0*/  IADD3 R16, R3, UR36, R2 ;  /* 0x0000002403107c10 */ /* 0x008fce000fffe002 */
.L_x_4409:
[----:B------:R-:W-:Y:S05]  /*12b00*/  BSYNC B0 ;  /* 0x0000000000007941 */ /* 0x000fea0003800000 */
.L_x_4408:
[----:B------:R-:W-:-:S05]  /*12b10*/  SEL R0, R0, RZ, P0 ;  /* 0x000000ff00007207 */ /* 0x000fca0000000000 */
[----:B------:R3:W-:Y:S02]  /*12b20*/  STL [R1+0xc], R0 ;  /* 0x00000c0001007387 */ /* 0x0007e40000100800 */
.L_x_4305:
[----:B------:R-:W-:Y:S05]  /*12b30*/  BSYNC B7 ;  /* 0x0000000000077941 */ /* 0x000fea0003800000 */
.L_x_4303:
[----:B---3--:R-:W3:Y:S02]  /*12b40*/  LDL R0, [R1+0x8] ;  /* 0x0000080001007983 */ /* 0x008ee40000100800 */
[----:B---3--:R-:W-:-:S13]  /*12b50*/  LOP3.LUT P0, RZ, R0, 0x40, RZ, 0xc0, !PT ;  /* 0x0000004000ff7812 */ /* 0x008fda000780c0ff */
[----:B------:R-:W-:Y:S05]  /*12b60*/  @!P0 BRA `(.L_x_4410) ;  /* 0x0000000000288947 */ /* 0x000fea0003800000 */
[----:B------:R-:W-:Y:S05]  /*12b70*/  WARPSYNC.ALL ;  /* 0x0000000000007948 */ /* 0x000fea0003800000 */
[----:B------:R-:W3:Y:S08]  /*12b80*/  S2UR UR5, SR_CgaCtaId ;  /* 0x00000000000579c3 */ /* 0x000ef00000008800 */
[----:B------:R-:W-:Y:S06]  /*12b90*/  BAR.SYNC.DEFER_BLOCKING 0x5, 0x180 ;  /* 0x0146000000007b1d */ /* 0x000fec0000010000 */
[----:B------:R-:W-:-:S02]  /*12ba0*/  UMOV UR4, 0x400 ;  /* 0x0000040000047882 */ /* 0x000fc40000000000 */
[----:B---3--:R-:W-:-:S06]  /*12bb0*/  ULEA UR4, UR5, UR4, 0x18 ;  /* 0x0000000405047291 */ /* 0x008fcc000f8ec03f */
[----:B------:R-:W-:-:S05]  /*12bc0*/  IMAD.U32 R0, RZ, RZ, UR4 ;  /* 0x00000004ff007e24 */ /* 0x000fca000f8e00ff */
[----:B------:R3:W4:Y:S04]  /*12bd0*/  LDS.128 R16, [R0+0x388d0] ;  /* 0x0388d00000107984 */ /* 0x0007280000000c00 */
[----:B------:R3:W-:Y:S01]  /*12be0*/  STL [R1+0x4], R0 ;  /* 0x0000040001007387 */ /* 0x0007e20000100800 */
[----:B------:R-:W-:Y:S06]  /*12bf0*/  BAR.ARV 0x4, 0x180 ;  /* 0x0106000000007b1d */ /* 0x000fec0000002000 */
[----:B------:R-:W-:Y:S05]  /*12c00*/  BRA `(.L_x_4411) ;  /* 0x0000000800487947 */ /* 0x000fea0003800000 */
.L_x_4410:
[----:B------:R-:W0:Y:S01]  /*12c10*/  S2R R0, SR_TID.X ;  /* 0x0000000000007919 */ /* 0x000e220000002100 */
[----:B------:R-:W-:Y:S01]  /*12c20*/  UMOV UR4, 0xffffffff ;  /* 0xffffffff00047882 */ /* 0x000fe20000000000 */
[----:B01----:R-:W-:-:S04]  /*12c30*/  LOP3.LUT R7, R0, 0x1f, RZ, 0xc0, !PT ;  /* 0x0000001f00077812 */ /* 0x003fc800078ec0ff */
        /* <DEDUP_REMOVED lines=13> */
[----:B------:R-:W-:Y:S01]  /*12d10*/  SHFL.IDX PT, R4, R16, 0x1, 0x1f ;  /* 0x00201f0010047f89 */ /* 0x000fe200000e0000 */
[----:B0-----:R-:W-:Y:S02]  /*12d20*/  IMAD.MOV.U32 R2, RZ, RZ, RZ ;  /* 0x000000ffff027224 */ /* 0x001fe400078e00ff */
[----:B---3--:R-:W-:Y:S01]  /*12d30*/  @!P1 IMAD.MOV.U32 R2, RZ, RZ, R3 ;  /* 0x000000ffff029224 */ /* 0x008fe200078e0003 */
        /* <DEDUP_REMOVED lines=17> */
.L_x_4479:
[----:B------:R-:W-:Y:S02]  /*12e50*/  ULDC UR4, c[0x0][0xd38] ;  /* 0x00034e0000047ab9 */ /* 0x000fe40000000800 */
[----:B------:R-:W-:-:S04]  /*12e60*/  IMAD.U32 R16, RZ, RZ, UR4 ;  /* 0x00000004ff107e24 */ /* 0x000fc8000f8e00ff */
[----:B-1----:R-:W-:-:S04]  /*12e70*/  IMAD R6, R6, R16, RZ ;  /* 0x0000001006067224 */ /* 0x002fc800078e02ff */
[----:B------:R-:W-:-:S05]  /*12e80*/  IMAD.IADD R4, R4, 0x1, R6 ;  /* 0x0000000104047824 */ /* 0x000fca00078e0206 */
[----:B------:R-:W-:-:S13]  /*12e90*/  ISETP.GT.AND P6, PT, R4, R0, PT ;  /* 0x000000000400720c */ /* 0x000fda0003fc4270 */
[----:B------:R-:W-:Y:S05]  /*12ea0*/  @P6 BRA `(.L_x_4413) ;  /* 0x00000000009c6947 */ /* 0x000fea0003800000 */
.L_x_4418:
[----:B------:R-:W1:Y:S01]  /*12eb0*/  LDC R2, c[0x0][0xd3c] ;  /* 0x00034f00ff027b82 */ /* 0x000e620000000800 */
[----:B------:R-:W-:-:S05]  /*12ec0*/  VIADD R19, R19, 0x1f ;  /* 0x0000001f13137836 */ /* 0x000fca0000000000 */
[----:B-1----:R-:W-:-:S13]  /*12ed0*/  ISETP.GE.AND P6, PT, R19, R2, PT ;  /* 0x000000021300720c */ /* 0x002fda0003fc6270 */
        /* <DEDUP_REMOVED lines=11> */
.L_x_4416:
[----:B------:R-:W-:Y:S05]  /*12f90*/  BSYNC B0 ;  /* 0x0000000000007941 */ /* 0x000fea0003800000 */
.L_x_4415:
[----:B------:R-:W-:-:S03]  /*12fa0*/  UMOV UR4, 0xffffffff ;  /* 0xffffffff00047882 */ /* 0x000fc60000000000 */
[----:B------:R-:W-:Y:S05]  /*12fb0*/  BRA.DIV UR4, `(.L_x_4417) ;  /* 0x0000002604487947 */ /* 0x000fea000b800000 */
        /* <DEDUP_REMOVED lines=16> */
.L_x_4487:
[----:B------:R-:W-:Y:S02]  /*130c0*/  ULDC UR4, c[0x0][0xd38] ;  /* 0x00034e0000047ab9 */ /* 0x000fe40000000800 */
[----:B------:R-:W-:-:S04]  /*130d0*/  IMAD.U32 R16, RZ, RZ, UR4 ;  /* 0x00000004ff107e24 */ /* 0x000fc8000f8e00ff */
[----:B-1----:R-:W-:-:S04]  /*130e0*/  IMAD R6, R6, R16, RZ ;  /* 0x0000001006067224 */ /* 0x002fc800078e02ff */
[----:B------:R-:W-:-:S05]  /*130f0*/  IMAD.IADD R4, R6, 0x1, R4 ;  /* 0x0000000106047824 */ /* 0x000fca00078e0204 */
[----:B------:R-:W-:-:S13]  /*13100*/  ISETP.GT.AND P6, PT, R4, R0, PT ;  /* 0x000000000400720c */ /* 0x000fda0003fc4270 */
[----:B------:R-:W-:Y:S05]  /*13110*/  @!P6 BRA `(.L_x_4418) ;  /* 0xfffffffc0064e947 */ /* 0x000fea000383ffff */
.L_x_4413:
[----:B------:R-:W-:Y:S01]  /*13120*/  IMAD.IADD R6, R4, 0x1, -R6 ;  /* 0x0000000104067824 */ /* 0x000fe200078e0a06 */
[----:B------:R-:W-:-:S03]  /*13130*/  UMOV UR4, 0xffffffff ;  /* 0xffffffff00047882 */ /* 0x000fc60000000000 */
[----:B------:R-:W-:-:S05]  /*13140*/  IMAD R4, R3, R16, R6 ;  /* 0x0000001003047224 */ /* 0x000fca00078e0206 */
[----:B------:R-:W-:Y:S01]  /*13150*/  ISETP.GT.AND P6, PT, R4, R0, PT ;  /* 0x000000000400720c */ /* 0x000fe20003fc4270 */
[----:B------:R-:W-:-:S12]  /*13160*/  BRA.DIV UR4, `(.L_x_4419) ;  /* 0x0000002604b47947 */ /* 0x000fd8000b800000 */
[----:B------:R-:W-:-:S04]  /*13170*/  VOTE.ANY R5, PT, !P6 ;  /* 0x0000000000057806 */ /* 0x000fc800070e0100 */
[----:B------:R-:W1:Y:S02]  /*13180*/  POPC R4, R5 ;  /* 0x0000000500047309 */ /* 0x000e640000000000 */
[----:B-1----:R1:W3:Y:S02]  /*13190*/  SHFL.IDX PT, R17, R2, R4, 0x1f ;  /* 0x00001f0402117589 */ /* 0x0022e400000e0000 */
.L_x_4491:
[----:B------:R-:W-:Y:S01]  /*131a0*/  ISETP.NE.AND P0, PT, R5, RZ, PT ;  /* 0x000000ff0500720c */ /* 0x000fe20003f05270 */
[----:B-1----:R-:W-:-:S12]  /*131b0*/  IMAD.MOV.U32 R2, RZ, RZ, RZ ;  /* 0x000000ffff027224 */ /* 0x002fd800078e00ff */
[----:B------:R-:W-:Y:S05]  /*131c0*/  @!P0 BRA `(.L_x_4420) ;  /* 0x0000000000108947 */ /* 0x000fea0003800000 */
[----:B------:R-:W-:Y:S01]  /*131d0*/  UMOV UR4, 0xffffffff ;  /* 0xffffffff00047882 */ /* 0x000fe20000000000 */
[----:B------:R-:W-:Y:S02]  /*131e0*/  VIADD R12, R4, 0xffffffff ;  /* 0xffffffff040c7836 */ /* 0x000fe40000000000 */
[----:B------:R-:W-:Y:S05]  /*131f0*/  BRA.DIV UR4, `(.L_x_4421) ;  /* 0x0000002604d87947 */ /* 0x000fea000b800000 */
[----:B------:R1:W4:Y:S02]  /*13200*/  SHFL.IDX PT, R2, R3, R12, 0x1f ;  /* 0x00001f0c03027589 */ /* 0x00032400000e0000 */
.L_x_4420:
[----:B---3--:R-:W-:Y:S01]  /*13210*/  IABS R5, R17 ;  /* 0x0000001100057213 */ /* 0x008fe20000000000 */
[----:B----4-:R-:W-:Y:S02]  /*13220*/  IMAD R16, R2, R16, R6 ;  /* 0x0000001002107224 */ /* 0x010fe400078e0206 */
[----:B------:R-:W-:Y:S01]  /*13230*/  IMAD.IADD R19, R4, 0x1, R19 ;  /* 0x0000000104137824 */ /* 0x000fe200078e0213 */
[----:B------:R-:W3:Y:S01]  /*13240*/  I2F.RP R2, R5 ;  /* 0x0000000500027306 */ /* 0x000ee20000209400 */
[----:B------:R-:W-:-:S07]  /*13250*/  IMAD.IADD R0, R0, 0x1, -R16 ;  /* 0x0000000100007824 */ /* 0x000fce00078e0a10 */
[----:B---3--:R-:W3:Y:S02]  /*13260*/  MUFU.RCP R2, R2 ;  /* 0x0000000200027308 */ /* 0x008ee40000001000 */
[----:B---3--:R-:W-:-:S06]  /*13270*/  VIADD R2, R2, 0xffffffe ;  /* 0x0ffffffe02027836 */ /* 0x008fcc0000000000 */
        /* <DEDUP_REMOVED lines=24> */
.L_x_4414:
[----:B------:R-:W-:Y:S01]  /*13400*/  UMOV UR4, URZ ;  /* 0x0000003f00047c82 */ /* 0x000fe20008000000 */
[----:B------:R-:W-:Y:S01]  /*13410*/  UMOV UR5, URZ ;  /* 0x0000003f00057c82 */ /* 0x000fe20008000000 */
[----:B------:R-:W-:Y:S01]  /*13420*/  ULDC UR6, c[0x0][0xd3c] ;  /* 0x00034f0000067ab9 */ /* 0x000fe20000000800 */
[----:B------:R-:W-:Y:S02]  /*13430*/  IMAD.MOV.U32 R16, RZ, RZ, R0 ;  /* 0x000000ffff107224 */ /* 0x000fe400078e0000 */
[----:B------:R-:W-:Y:S02]  /*13440*/  IMAD.U32 R17, RZ, RZ, UR4 ;  /* 0x00000004ff117e24 */ /* 0x000fe4000f8e00ff */
[----:B------:R-:W-:Y:S02]  /*13450*/  IMAD.U32 R18, RZ, RZ, UR5 ;  /* 0x00000005ff127e24 */ /* 0x000fe4000f8e00ff */
[----:B------:R-:W-:-:S07]  /*13460*/  IMAD.U32 R19, RZ, RZ, UR6 ;  /* 0x00000006ff137e24 */ /* 0x000fce000f8e00ff */
.L_x_4422:
[----:B0-----:R0:W3:Y:S01]  /*13470*/  LDL R3, [R1+0x4] ;  /* 0x0000040001037983 */ /* 0x0010e20000100800 */
[----:B------:R-:W1:Y:S01]  /*13480*/  S2R R0, SR_TID.X ;  /* 0x0000000000007919 */ /* 0x000e620000002100 */
[----:B------:R-:W-:Y:S05]  /*13490*/  WARPSYNC.ALL ;  /* 0x0000000000007948 */ /* 0x000fea0003800000 */
[----:B-1----:R-:W-:Y:S01]  /*134a0*/  LOP3.LUT R0, R0, 0x1f, RZ, 0xc0, !PT ;  /* 0x0000001f00007812 */ /* 0x002fe200078ec0ff */
[----:B------:R-:W-:Y:S03]  /*134b0*/  BAR.SYNC.DEFER_BLOCKING 0x4, 0x180 ;  /* 0x0106000000007b1d */ /* 0x000fe60000010000 */
[----:B------:R-:W-:-:S13]  /*134c0*/  ISETP.NE.AND P0, PT, R0, RZ, PT ;  /* 0x000000ff0000720c */ /* 0x000fda0003f05270 */
[----:B------:R-:W3:Y:S01]  /*134d0*/  @!P0 S2R R0, SR_CgaCtaId ;  /* 0x0000000000008919 */ /* 0x000ee20000008800 */
[----:B------:R-:W-:-:S04]  /*134e0*/  @!P0 MOV R2, 0x400 ;  /* 0x0000040000028802 */ /* 0x000fc80000000f00 */
[----:B---3--:R-:W-:-:S05]  /*134f0*/  @!P0 LEA R3, R0, R2, 0x18 ;  /* 0x0000000200038211 */ /* 0x008fca00078ec0ff */
[----:B------:R0:W-:Y:S04]  /*13500*/  @!P0 STS.128 [R3+0x388d0], R16 ;  /* 0x0388d01003008388 */ /* 0x0001e80000000c00 */
[----:B------:R0:W-:Y:S01]  /*13510*/  @!P0 STL [R1+0x4], R3 ;  /* 0x0000040301008387 */ /* 0x0001e20000100800 */
[----:B------:R-:W-:Y:S06]  /*13520*/  BAR.ARV 0x5, 0x180 ;  /* 0x0146000000007b1d */ /* 0x000fec0000002000 */
.L_x_4411:
[----:B------:R-:W-:Y:S02]  /*13530*/  ULDC UR4, c[0x0][0xd3c] ;  /* 0x00034f0000047ab9 */ /* 0x000fe40000000800 */
[----:B----4-:R-:W-:-:S13]  /*13540*/  ISETP.GE.AND P0, PT, R19, UR4, PT ;  /* 0x0000000413007c0c */ /* 0x010fda000bf06270 */
[----:B------:R-:W-:Y:S05]  /*13550*/  @!P0 BRA `(.L_x_4423) ;  /* 0xffffff9000508947 */ /* 0x000fea000383ffff */
[----:B------:R-:W-:Y:S05]  /*13560*/  BSYNC B8 ;  /* 0x0000000000087941 */ /* 0x000fea0003800000 */
.L_x_4299:
[----:B---3--:R-:W3:Y:S01]  /*13570*/  LDL.LU R0, [R1+0x5c] ;  /* 0x00005c0001007983 */ /* 0x008ee20000300800 */
[----:B------:R-:W-:Y:S01]  /*13580*/  BSSY B0, `(.L_x_4424) ;  /* 0x000000b000007945 */ /* 0x000fe20003800000 */
[----:B------:R-:W4:Y:S01]  /*13590*/  S2R R5, SR_CgaCtaId ;  /* 0x0000000000057919 */ /* 0x000f220000008800 */
[----:B---3--:R-:W-:-:S05]  /*135a0*/  VIADD R0, R0, 0x1 ;  /* 0x0000000100007836 */ /* 0x008fca0000000000 */
[----:B------:R-:W-:-:S04]  /*135b0*/  LEA.HI R2, R0, R0, RZ, 0x1 ;  /* 0x0000000000027211 */ /* 0x000fc800078f08ff */
[----:B01----:R-:W-:Y:S02]  /*135c0*/  LOP3.LUT R3, R2, 0xfffffffe, RZ, 0xc0, !PT ;  /* 0xfffffffe02037812 */ /* 0x003fe400078ec0ff */
[----:B------:R-:W-:-:S03]  /*135d0*/  MOV R2, 0x400 ;  /* 0x0000040000027802 */ /* 0x000fc60000000f00 */
[----:B------:R-:W-:Y:S01]  /*135e0*/  IMAD.IADD R0, R0, 0x1, -R3 ;  /* 0x0000000100007824 */ /* 0x000fe200078e0a03 */
[----:B----4-:R-:W-:-:S04]  /*135f0*/  LEA R9, R5, R2, 0x18 ;  /* 0x0000000205097211 */ /* 0x010fc800078ec0ff */
[----:B------:R-:W-:-:S04]  /*13600*/  SHF.L.U32 R0, R0, 0x1f, RZ ;  /* 0x0000001f00007819 */ /* 0x000fc800000006ff */
[----:B------:R-:W0:Y:S02]  /*13610*/  SYNCS.PHASECHK.TRANS64.TRYWAIT P0, [R9+URZ+0x38820], R0 ;  /* 0x03882000090075a7 */ /* 0x000e24000800017f */
[----:B0-----:R-:W-:Y:S05]  /*13620*/  @!P0 BRA `(.L_x_4425) ;  /* 0x0000002000f48947 */ /* 0x001fea0003800000 */
.L_x_4494:
[----:B------:R-:W-:Y:S05]  /*13630*/  BSYNC B0 ;  /* 0x0000000000007941 */ /* 0x000fea0003800000 */
.L_x_4424:
[----:B------:R-:W-:-:S03]  /*13640*/  UMOV UR4, 0xffffffff ;  /* 0xffffffff00047882 */ /* 0x000fc60000000000 */
[----:B------:R-:W-:Y:S05]  /*13650*/  BRA.DIV UR4, `(.L_x_4426) ;  /* 0x0000002204fc7947 */ /* 0x000fea000b800000 */
[----:B0-----:R-:W0:Y:S02]  /*13660*/  S2R R0, SR_TID.X ;  /* 0x0000000000007919 */ /* 0x001e240000002100 */
[----:B0-----:R-:W-:-:S04]  /*13670*/  SHF.R.U32.HI R0, RZ, 0x5, R0 ;  /* 0x00000005ff007819 */ /* 0x001fc80000011600 */
[----:B------:R-:W-:-:S05]  /*13680*/  LOP3.LUT R0, R0, 0x3, RZ, 0xc0, !PT ;  /* 0x0000000300007812 */ /* 0x000fca00078ec0ff */
[----:B------:R0:W1:Y:S02]  /*13690*/  SHFL.IDX PT, R14, R0, RZ, 0x1f ;  /* 0x00001fff000e7589 */ /* 0x00006400000e0000 */
.L_x_4497:
[----:B-1----:R-:W-:Y:S01]  /*136a0*/  ISETP.NE.AND P0, PT, R14, RZ, PT ;  /* 0x000000ff0e00720c */ /* 0x002fe20003f05270 */
[----:B------:R-:W-:-:S12]  /*136b0*/  BSSY B0, `(.L_x_4427) ;  /* 0x0000020000007945 */ /* 0x000fd80003800000 */
[----:B------:R-:W-:Y:S05]  /*136c0*/  @P0 BRA `(.L_x_4428) ;  /* 0x0000000000780947 */ /* 0x000fea0003800000 */
[----:B------:R-:W-:-:S03]  /*136d0*/  UMOV UR4, 0xffffffff ;  /* 0xffffffff00047882 */ /* 0x000fc60000000000 */
[----:B------:R-:W-:Y:S05]  /*136e0*/  BRA.DIV UR4, `(.L_x_4429) ;  /* 0x00000026040c7947 */ /* 0x000fea000b800000 */
[----:B------:R-:W-:-:S13]  /*136f0*/  ELECT P6, URZ, PT ;  /* 0x00000000003f782f */ /* 0x000fda00038c0000 */
.L_x_4500:
[----:B------:R-:W-:Y:S05]  /*13700*/  @!P6 BRA `(.L_x_4428) ;  /* 0x000000000068e947 */ /* 0x000fea0003800000 */
[----:B------:R-:W3:Y:S04]  /*13710*/  LDL R2, [R1+0xc] ;  /* 0x00000c0001027983 */ /* 0x000ee80000100800 */
[----:B------:R-:W4:Y:S01]  /*13720*/  LDL.LU R6, [R1+0x18] ;  /* 0x0000180001067983 */ /* 0x000f220000300800 */
[----:B0-----:R-:W-:-:S04]  /*13730*/  VIADD R0, R9, 0x38840 ;  /* 0x0003884009007836 */ /* 0x001fc80000000000 */
[C---:B---3--:R-:W-:Y:S02]  /*13740*/  IMAD R5, R2.reuse, 0x8, R0 ;  /* 0x0000000802057824 */ /* 0x048fe400078e0200 */
[----:B------:R-:W-:Y:S01]  /*13750*/  VIADD R2, R2, 0x1 ;  /* 0x0000000102027836 */ /* 0x000fe20000000000 */
[----:B----4-:R-:W-:-:S04]  /*13760*/  SHF.L.U32 R4, R6, 0x1f, RZ ;  /* 0x0000001f06047819 */ /* 0x010fc800000006ff */
[----:B------:R-:W-:Y:S01]  /*13770*/  ISETP.NE.AND P1, PT, R2, 0x2, PT ;  /* 0x000000020200780c */ /* 0x000fe20003f25270 */
[----:B------:R-:W0:Y:S03]  /*13780*/  SYNCS.PHASECHK.TRANS64.TRYWAIT P0, [R5+URZ], R4 ;  /* 0x00000004050075a7 */ /* 0x000e26000800017f */
[----:B------:R-:W-:-:S04]  /*13790*/  SEL R3, RZ, 0x1, P1 ;  /* 0x00000001ff037807 */ /* 0x000fc80000800000 */
[----:B------:R-:W-:Y:S02]  /*137a0*/  LOP3.LUT R6, R6, R3, RZ, 0x3c, !PT ;  /* 0x0000000306067212 */ /* 0x000fe400078e3cff */
[----:B------:R-:W-:Y:S02]  /*137b0*/  SEL R3, R2, RZ, P1 ;  /* 0x000000ff02037207 */ /* 0x000fe40000800000 */
[----:B------:R-:W-:-:S03]  /*137c0*/  SHF.L.U32 R2, R6, 0x1f, RZ ;  /* 0x0000001f06027819 */ /* 0x000fc600000006ff */
[----:B------:R-:W-:Y:S01]  /*137d0*/  IMAD R7, R3, 0x8, R0 ;  /* 0x0000000803077824 */ /* 0x000fe200078e0200 */
[----:B0-----:R-:W-:Y:S06]  /*137e0*/  @!P0 BRA `(.L_x_4430) ;  /* 0x0000002000ec8947 */ /* 0x001fec0003800000 */
.L_x_4501:
[----:B------:R-:W0:Y:S01]  /*137f0*/  LDL.LU R6, [R1+0xc] ;  /* 0x00000c0001067983 */ /* 0x000e220000300800 */
[----:B------:R-:W1:Y:S01]  /*13800*/  SYNCS.PHASECHK.TRANS64.TRYWAIT P0, [R7+URZ], R2 ;  /* 0x00000002070075a7 */ /* 0x000e62000800017f */
[----:B------:R-:W-:-:S04]  /*13810*/  VIADD R0, R9, 0x38860 ;  /* 0x0003886009007836 */ /* 0x000fc80000000000 */
[----:B0-----:R-:W-:Y:S01]  /*13820*/  IMAD R5, R6, 0x8, R0 ;  /* 0x0000000806057824 */ /* 0x001fe200078e0200 */
[----:B-1----:R-:W-:Y:S06]  /*13830*/  @!P0 BRA `(.L_x_4431) ;  /* 0x0000002000ec8947 */ /* 0x002fec0003800000 */
.L_x_4502:
[----:B------:R-:W1:Y:S02]  /*13840*/  SYNCS.PHASECHK.TRANS64.TRYWAIT P0, [R5+URZ], R4 ;  /* 0x00000004050075a7 */ /* 0x000e64000800017f */
[----:B-1----:R-:W-:Y:S05]  /*13850*/  @!P0 BRA `(.L_x_4432) ;  /* 0x0000002000f88947 */ /* 0x002fea0003800000 */
.L_x_4503:
[----:B------:R-:W-:-:S07]  /*13860*/  IMAD R3, R3, 0x8, R0 ;  /* 0x0000000803037824 */ /* 0x000fce00078e0200 */
.L_x_4433:
[----:B---3--:R3:W4:Y:S02]  /*13870*/  SYNCS.PHASECHK.TRANS64.TRYWAIT P0, [R3+URZ], R2 ;  /* 0x00000002030075a7 */ /* 0x008724000800017f */
[----:B----4-:R-:W-:Y:S05]  /*13880*/  @!P0 NANOSLEEP.SYNCS 0x989680 ;  /* 0x009896800000895d */ /* 0x010fea0003900000 */
[----:B------:R-:W4:Y:S02]  /*13890*/  @!P0 SYNCS.PHASECHK.TRANS64 P0, [R3+URZ], R2 ;  /* 0x00000002030085a7 */ /* 0x000f24000800007f */
[----:B----4-:R-:W-:Y:S05]  /*138a0*/  @!P0 BRA `(.L_x_4433) ;  /* 0xfffffffc00f08947 */ /* 0x010fea000383ffff */
.L_x_4428:
[----:B------:R-:W-:Y:S05]  /*138b0*/  BSYNC B0 ;  /* 0x0000000000007941 */ /* 0x000fea0003800000 */
.L_x_4427:
[----:B------:R-:W-:Y:S05]  /*138c0*/  EXIT ;  /* 0x000000000000794d */ /* 0x000fea0003800000 */
.L_x_4257:
[----:B0-----:R-:W-:-:S04]  /*138d0*/  IMAD.U32 R0, RZ, RZ, UR37 ;  /* 0x00000025ff007e24 */ /* 0x001fc8000f8e00ff */
[----:B------:R0:W1:Y:S03]  /*138e0*/  SYNCS.PHASECHK.TRANS64.TRYWAIT P1, [R0+URZ+0x38800], R3 ;  /* 0x03880003000075a7 */ /* 0x000066000802017f */
[----:B-1----:R-:W-:Y:S05]  /*138f0*/  @!P1 NANOSLEEP.SYNCS 0x989680 ;  /* 0x009896800000995d */ /* 0x002fea0003900000 */
[----:B------:R-:W1:Y:S02]  /*13900*/  @!P1 SYNCS.PHASECHK.TRANS64 P1, [R0+URZ+0x38800], R3 ;  /* 0x03880003000095a7 */ /* 0x000e64000802007f */
[----:B-1----:R-:W-:Y:S05]  /*13910*/  @!P1 BRA `(.L_x_4257) ;  /* 0xfffffffc00ec9947 */ /* 0x002fea000383ffff */
[----:B------:R-:W-:Y:S05]  /*13920*/  BRA `(.L_x_4434) ;  /* 0xfffffef8001c7947 */ /* 0x000fea000383ffff */
.L_x_4261:
[----:B--2---:R2:W3:Y:S02]  /*13930*/  SYNCS.PHASECHK.TRANS64.TRYWAIT P1, [R4+URZ+0x38830], R5 ;  /* 0x03883005040075a7 */ /* 0x0044e4000802017f */
[----:B---3--:R-:W-:Y:S05]  /*13940*/  @!P1 NANOSLEEP.SYNCS 0x989680 ;  /* 0x009896800000995d */ /* 0x008fea0003900000 */
[----:B------:R-:W3:Y:S02]  /*13950*/  @!P1 SYNCS.PHASECHK.TRANS64 P1, [R4+URZ+0x38830], R5 ;  /* 0x03883005040095a7 */ /* 0x000ee4000802007f */
[----:B---3--:R-:W-:Y:S05]  /*13960*/  @!P1 BRA `(.L_x_4261) ;  /* 0xfffffffc00f09947 */ /* 0x008fea000383ffff */
[----:B------:R-:W-:Y:S05]  /*13970*/  BRA `(.L_x_4260) ;  /* 0xfffffef800347947 */ /* 0x000fea000383ffff */
.L_x_4262:
[----:B0-----:R-:W-:-:S04]  /*13980*/  IMAD.U32 R6, RZ, RZ, UR37 ;  /* 0x00000025ff067e24 */ /* 0x001fc8000f8e00ff */
[----:B------:R0:W3:Y:S03]  /*13990*/  SYNCS.PHASECHK.TRANS64.TRYWAIT P1, [R6+URZ+0x38810], R3 ;  /* 0x03881003060075a7 */ /* 0x0000e6000802017f */
[----:B---3--:R-:W-:Y:S05]  /*139a0*/  @!P1 NANOSLEEP.SYNCS 0x989680 ;  /* 0x009896800000995d */ /* 0x008fea0003900000 */
[----:B------:R-:W3:Y:S02]  /*139b0*/  @!P1 SYNCS.PHASECHK.TRANS64 P1, [R6+URZ+0x38810], R3 ;  /* 0x03881003060095a7 */ /* 0x000ee4000802007f */
[----:B---3--:R-:W-:Y:S05]  /*139c0*/  @!P1 BRA `(.L_x_4262) ;  /* 0xfffffffc00ec9947 */ /* 0x008fea000383ffff */
[----:B------:R-:W-:Y:S05]  /*139d0*/  BRA `(.L_x_4435) ;  /* 0xfffffef800bc7947 */ /* 0x000fea000383ffff */
.L_x_4266:
[----:B----4-:R4:W0:Y:S02]  /*139e0*/  SYNCS.PHASECHK.TRANS64.TRYWAIT P1, [R4+URZ+0x38850], R5 ;  /* 0x03885005040075a7 */ /* 0x010824000802017f */
[----:B0-----:R-:W-:Y:S05]  /*139f0*/  @!P1 NANOSLEEP.SYNCS 0x989680 ;  /* 0x009896800000995d */ /* 0x001fea0003900000 */
[----:B------:R-:W0:Y:S02]  /*13a00*/  @!P1 SYNCS.PHASECHK.TRANS64 P1, [R4+URZ+0x38850], R5 ;  /* 0x03885005040095a7 */ /* 0x000e24000802007f */
[----:B0-----:R-:W-:Y:S05]  /*13a10*/  @!P1 BRA `(.L_x_4266) ;  /* 0xfffffffc00f09947 */ /* 0x001fea000383ffff */
[----:B------:R-:W-:Y:S05]  /*13a20*/  BRA `(.L_x_4265) ;  /* 0xfffffef800c87947 */ /* 0x000fea000383ffff */
.L_x_4271:
[----:B-1----:R-:W-:-:S04]  /*13a30*/  IMAD.U32 R10, RZ, RZ, UR5 ;  /* 0x00000005ff0a7e24 */ /* 0x002fc8000f8e00ff */
[----:B------:R1:W2:Y:S03]  /*13a40*/  SYNCS.PHASECHK.TRANS64.TRYWAIT P3, [R10+URZ+0x38830], R3 ;  /* 0x038830030a0075a7 */ /* 0x0002a6000806017f */
[----:B--2---:R-:W-:Y:S05]  /*13a50*/  @!P3 NANOSLEEP.SYNCS 0x989680 ;  /* 0x009896800000b95d */ /* 0x004fea0003900000 */
[----:B------:R-:W2:Y:S02]  /*13a60*/  @!P3 SYNCS.PHASECHK.TRANS64 P3, [R10+URZ+0x38830], R3 ;  /* 0x038830030a00b5a7 */ /* 0x000ea4000806007f */
[----:B--2---:R-:W-:Y:S05]  /*13a70*/  @!P3 BRA `(.L_x_4271) ;  /* 0xfffffffc00ecb947 */ /* 0x004fea000383ffff */
[----:B------:R-:W-:Y:S05]  /*13a80*/  BRA `(.L_x_4270) ;  /* 0xffffff1c00487947 */ /* 0x000fea000383ffff */
.L_x_4275:
[----:B-1----:R-:W-:-:S04]  /*13a90*/  IMAD.U32 R10, RZ, RZ, UR5 ;  /* 0x00000005ff0a7e24 */ /* 0x002fc8000f8e00ff */
[----:B------:R1:W3:Y:S03]  /*13aa0*/  SYNCS.PHASECHK.TRANS64.TRYWAIT P3, [R10+URZ+0x38850], R3 ;  /* 0x038850030a0075a7 */ /* 0x0002e6000806017f */
[----:B---3--:R-:W-:Y:S05]  /*13ab0*/  @!P3 NANOSLEEP.SYNCS 0x989680 ;  /* 0x009896800000b95d */ /* 0x008fea0003900000 */
[----:B------:R-:W3:Y:S02]  /*13ac0*/  @!P3 SYNCS.PHASECHK.TRANS64 P3, [R10+URZ+0x38850], R3 ;  /* 0x038850030a00b5a7 */ /* 0x000ee4000806007f */
[----:B---3--:R-:W-:Y:S05]  /*13ad0*/  @!P3 BRA `(.L_x_4275) ;  /* 0xfffffffc00ecb947 */ /* 0x008fea000383ffff */
[----:B------:R-:W-:Y:S05]  /*13ae0*/  BRA `(.L_x_4274) ;  /* 0xffffff1c00b87947 */ /* 0x000fea000383ffff */
.L_x_4311:
        /* <DEDUP_REMOVED lines=11> */
.L_x_4437:
[----:B------:R-:W-:Y:S05]  /*13ba0*/  BSYNC B0 ;  /* 0x0000000000007941 */ /* 0x000fea0003800000 */
.L_x_4436:
[----:B------:R-:W-:Y:S05]  /*13bb0*/  BRA `(.L_x_4438) ;  /* 0xffffff94009c7947 */ /* 0x000fea000383ffff */
.L_x_4313:
[----:B------:R-:W-:Y:S01]  /*13bc0*/  BSSY B0, `(.L_x_4439) ;  /* 0x0000006000007945 */ /* 0x000fe20003800000 */
[----:B------:R-:W-:-:S07]  /*13bd0*/  IMAD.MOV.U32 R15, RZ, RZ, -0x1 ;  /* 0xffffffffff0f7424 */ /* 0x000fce00078e00ff */
[----:B01----:R-:W-:Y:S05]  /*13be0*/  WARPSYNC.COLLECTIVE R15, `(.L_x_4440) ;  /* 0x000000000f0c7348 */ /* 0x003fea0003c00000 */
[----:B------:R-:W-:Y:S02]  /*13bf0*/  ELECT P6, UR62, PT ;  /* 0x00000000003e782f */ /* 0x000fe400038c0000 */
[----:B------:R-:W-:Y:S01]  /*13c00*/  MOV R14, UR62 ;  /* 0x0000003e000e7c02 */ /* 0x000fe20008000f00 */
[----:B01----:R-:W-:Y:S10]  /*13c10*/  ENDCOLLECTIVE ;  /* 0x000000000000791b */ /* 0x003ff40003800000 */
.L_x_4440:
[----:B------:R-:W-:Y:S05]  /*13c20*/  BSYNC B0 ;  /* 0x0000000000007941 */ /* 0x000fea0003800000 */
.L_x_4439:
[----:B------:R-:W-:Y:S05]  /*13c30*/  BRA `(.L_x_4441) ;  /* 0xffffff9400a87947 */ /* 0x000fea000383ffff */
.L_x_4315:
[----:B-1----:R1:W2:Y:S02]  /*13c40*/  SYNCS.PHASECHK.TRANS64.TRYWAIT P0, [R0+URZ+0x38840], R2 ;  /* 0x03884002000075a7 */ /* 0x0022a4000800017f */
[----:B--2---:R-:W-:Y:S05]  /*13c50*/  @!P0 NANOSLEEP.SYNCS 0x989680 ;  /* 0x009896800000895d */ /* 0x004fea0003900000 */
[----:B------:R-:W2:Y:S02]  /*13c60*/  @!P0 SYNCS.PHASECHK.TRANS64 P0, [R0+URZ+0x38840], R2 ;  /* 0x03884002000085a7 */ /* 0x000ea4000800007f */
[----:B--2---:R-:W-:Y:S05]  /*13c70*/  @!P0 BRA `(.L_x_4315) ;  /* 0xfffffffc00f08947 */ /* 0x004fea000383ffff */
[----:B------:R-:W-:Y:S05]  /*13c80*/  BRA `(.L_x_4442) ;  /* 0xffffff9800147947 */ /* 0x000fea000383ffff */
.L_x_4319:
[----:B------:R0:W5:Y:S01]  /*13c90*/  LDL R6, [R1+0x38] ;  /* 0x0000380001067983 */ /* 0x0001620000100800 */
[----:B------:R-:W-:Y:S02]  /*13ca0*/  IMAD.MOV.U32 R13, RZ, RZ, R2 ;  /* 0x000000ffff0d7224 */ /* 0x000fe400078e0002 */
[----:B------:R-:W-:Y:S02]  /*13cb0*/  IMAD.MOV.U32 R12, RZ, RZ, RZ ;  /* 0x000000ffff0c7224 */ /* 0x000fe400078e00ff */
[----:B------:R-:W-:Y:S02]  /*13cc0*/  IMAD.MOV.U32 R11, RZ, RZ, 0x181f ;  /* 0x0000181fff0b7424 */ /* 0x000fe400078e00ff */
[----:B------:R-:W-:Y:S02]  /*13cd0*/  IMAD.MOV.U32 R15, RZ, RZ, -0x1 ;  /* 0xffffffffff0f7424 */ /* 0x000fe400078e00ff */
[----:B0-----:R-:W-:-:S07]  /*13ce0*/  IMAD R17, R17, 0x40, R8 ;  /* 0x0000004011117824 */ /* 0x001fce00078e0208 */
[----:B-----5:R-:W-:Y:S05]  /*13cf0*/  WARPSYNC.COLLECTIVE R15, `(.L_x_4443) ;  /* 0x000000000f087348 */ /* 0x020fea0003c00000 */
[----:B------:R0:W1:Y:S02]  /*13d00*/  SHFL.IDX P6, R14, R13, R12, R11 ;  /* 0x0000000c0d0e7389 */ /* 0x00006400000c000b */
[----:B01---5:R-:W-:Y:S01]  /*13d10*/  ENDCOLLECTIVE ;  /* 0x000000000000791b */ /* 0x023fe20003800000 */
.L_x_4443:
[----:B------:R-:W-:Y:S02]  /*13d20*/  IMAD.MOV.U32 R13, RZ, RZ, R3 ;  /* 0x000000ffff0d7224 */ /* 0x000fe400078e0003 */
[----:B------:R-:W-:-:S07]  /*13d30*/  IMAD.MOV.U32 R4, RZ, RZ, R14 ;  /* 0x000000ffff047224 */ /* 0x000fce00078e000e */
[----:B------:R-:W-:Y:S05]  /*13d40*/  WARPSYNC.COLLECTIVE R15, `(.L_x_4444) ;  /* 0x000000000f087348 */ /* 0x000fea0003c00000 */
[----:B------:R0:W1:Y:S02]  /*13d50*/  SHFL.IDX P6, R14, R13, R12, R11 ;  /* 0x0000000c0d0e7389 */ /* 0x00006400000c000b */
[----:B01----:R-:W-:Y:S01]  /*13d60*/  ENDCOLLECTIVE ;  /* 0x000000000000791b */ /* 0x003fe20003800000 */
.L_x_4444:
[----:B------:R-:W-:Y:S02]  /*13d70*/  IMAD.MOV.U32 R13, RZ, RZ, R2 ;  /* 0x000000ffff0d7224 */ /* 0x000fe400078e0002 */
[----:B------:R-:W-:Y:S02]  /*13d80*/  IMAD.MOV.U32 R12, RZ, RZ, 0x1 ;  /* 0x00000001ff0c7424 */ /* 0x000fe400078e00ff */
[----:B------:R-:W-:-:S07]  /*13d90*/  IMAD.MOV.U32 R5, RZ, RZ, R14 ;  /* 0x000000ffff057224 */ /* 0x000fce00078e000e */
[----:B------:R-:W-:Y:S05]  /*13da0*/  WARPSYNC.COLLECTIVE R15, `(.L_x_4445) ;  /* 0x000000000f087348 */ /* 0x000fea0003c00000 */
[----:B------:R0:W1:Y:S02]  /*13db0*/  SHFL.IDX P6, R14, R13, R12, R11 ;  /* 0x0000000c0d0e7389 */ /* 0x00006400000c000b */
[----:B01----:R-:W-:Y:S01]  /*13dc0*/  ENDCOLLECTIVE ;  /* 0x000000000000791b */ /* 0x003fe20003800000 */
.L_x_4445:
[----:B------:R-:W-:Y:S02]  /*13dd0*/  IMAD.MOV.U32 R13, RZ, RZ, R3 ;  /* 0x000000ffff0d7224 */ /* 0x000fe400078e0003 */
[----:B------:R-:W-:Y:S02]  /*13de0*/  IMAD R0, R6, R7, RZ ;  /* 0x0000000706007224 */ /* 0x000fe400078e02ff */
[----:B------:R-:W-:-:S07]  /*13df0*/  IMAD.MOV.U32 R6, RZ, RZ, R14 ;  /* 0x000000ffff067224 */ /* 0x000fce00078e000e */
[----:B------:R-:W-:Y:S05]  /*13e00*/  WARPSYNC.COLLECTIVE R15, `(.L_x_4446) ;  /* 0x000000000f087348 */ /* 0x000fea0003c00000 */
[----:B------:R0:W1:Y:S02]  /*13e10*/  SHFL.IDX P6, R14, R13, R12, R11 ;  /* 0x0000000c0d0e7389 */ /* 0x00006400000c000b */
[----:B01----:R-:W-:Y:S01]  /*13e20*/  ENDCOLLECTIVE ;  /* 0x000000000000791b */ /* 0x003fe20003800000 */
.L_x_4446:
[C---:B------:R-:W-:Y:S01]  /*13e30*/  ISETP.GE.AND P1, PT, R17.reuse, R0, PT ;  /* 0x000000001100720c */ /* 0x040fe20003f26270 */
[----:B------:R-:W-:-:S05]  /*13e40*/  VIADD R7, R17, 0x10 ;  /* 0x0000001011077836 */ /* 0x000fca0000000000 */
[----:B------:R0:W-:Y:S07]  /*13e50*/  STL [R1+0x4c], R7 ;  /* 0x00004c0701007387 */ /* 0x0001ee0000100800 */
[----:B------:R-:W-:Y:S01]  /*13e60*/  @!P1 LEA R5, P2, R10, R5, 0x1 ;  /* 0x000000050a059211 */ /* 0x000fe200078408ff */
[----:B------:R-:W-:Y:S02]  /*13e70*/  IMAD.MOV.U32 R13, RZ, RZ, R2 ;  /* 0x000000ffff0d7224 */ /* 0x000fe400078e0002 */
[----:B------:R-:W-:-:S02]  /*13e80*/  IMAD.MOV.U32 R12, RZ, RZ, 0x2 ;  /* 0x00000002ff0c7424 */ /* 0x000fc400078e00ff */
[----:B------:R-:W-:-:S05]  /*13e90*/  @!P1 IMAD.X R4, RZ, RZ, R4, P2 ;  /* 0x000000ffff049224 */ /* 0x000fca00010e0604 */
[----:B------:R-:W-:-:S04]  /*13ea0*/  @!P1 LOP3.LUT R5, R5, R4, RZ, 0x3c, !PT ;  /* 0x0000000405059212 */ /* 0x000fc800078e3cff */
[----:B------:R-:W-:-:S04]  /*13eb0*/  @!P1 LOP3.LUT R4, R5, R4, RZ, 0x3c, !PT ;  /* 0x0000000405049212 */ /* 0x000fc800078e3cff */
[----:B------:R-:W-:-:S05]  /*13ec0*/  @!P1 LOP3.LUT R5, R5, R4, RZ, 0x3c, !PT ;  /* 0x0000000405059212 */ /* 0x000fca00078e3cff */
[----:B------:R-:W-:Y:S01]  /*13ed0*/  @!PT LDS RZ, [RZ] ;  /* 0x00000000fffff984 */ /* 0x000fe20000000800 */
[----:B------:R-:W-:Y:S01]  /*13ee0*/  @!PT LDS RZ, [RZ] ;  /* 0x00000000fffff984 */ /* 0x000fe20000000800 */
[----:B------:R-:W-:Y:S01]  /*13ef0*/  @!PT LDS RZ, [RZ] ;  /* 0x00000000fffff984 */ /* 0x000fe20000000800 */
[----:B------:R1:W-:Y:S01]  /*13f00*/  @!P1 LDGSTS.E.BYPASS.LTC128B.128 [R9+0x20400], desc[UR38][R4.64], !P0 ;  /* 0x2040000004099fae */ /* 0x0003e2000c101d66 */
[----:B------:R-:W-:Y:S01]  /*13f10*/  ISETP.GE.AND P1, PT, R7, R0, PT ;  /* 0x000000000700720c */ /* 0x000fe20003f26270 */
[----:B0-----:R-:W-:-:S05]  /*13f20*/  VIADD R7, R17, 0x20 ;  /* 0x0000002011077836 */ /* 0x001fca0000000000 */
[----:B------:R0:W-:Y:S01]  /*13f30*/  STL [R1+0x58], R7 ;  /* 0x0000580701007387 */ /* 0x0001e20000100800 */
[----:B-1----:R-:W-:-:S07]  /*13f40*/  IMAD.MOV.U32 R4, RZ, RZ, R14 ;  /* 0x000000ffff047224 */ /* 0x002fce00078e000e */
[----:B0-----:R-:W-:Y:S05]  /*13f50*/  WARPSYNC.COLLECTIVE R15, `(.L_x_4447) ;  /* 0x000000000f087348 */ /* 0x001fea0003c00000 */
[----:B------:R1:W2:Y:S02]  /*13f60*/  SHFL.IDX P6, R14, R13, R12, R11 ;  /* 0x0000000c0d0e7389 */ /* 0x0002a400000c000b */
[----:B012---:R-:W-:Y:S01]  /*13f70*/  ENDCOLLECTIVE ;  /* 0x000000000000791b */ /* 0x007fe20003800000 */
.L_x_4447:
        /* <DEDUP_REMOVED lines=10> */
.L_x_4448:
        /* <DEDUP_REMOVED lines=11> */
.L_x_4449:
        /* <DEDUP_REMOVED lines=14> */
.L_x_4450:
[----:B------:R-:W-:Y:S01]  /*141b0*/  IMAD.MOV.U32 R3, RZ, RZ, R14 ;  /* 0x000000ffff037224 */ /* 0x000fe200078e000e */
[----:B------:R-:W-:Y:S06]  /*141c0*/  BRA `(.L_x_4451) ;  /* 0xffffff9c007c7947 */ /* 0x000fec000383ffff */
.L_x_4323:
[----:B------:R-:W2:Y:S04]  /*141d0*/  LDL.LU R12, [R1+0x38] ;  /* 0x00003800010c7983 */ /* 0x000ea80000300800 */
[----:B------:R-:W3:Y:S04]  /*141e0*/  LDL.LU R11, [R1+0x4c] ;  /* 0x00004c00010b7983 */ /* 0x000ee80000300800 */
[----:B------:R-:W4:Y:S04]  /*141f0*/  LDL.LU R9, [R1+0x58] ;  /* 0x0000580001097983 */ /* 0x000f280000300800 */
[----:B------:R-:W5:Y:S01]  /*14200*/  LDL.LU R8, [R1+0x8] ;  /* 0x0000080001087983 */ /* 0x000f620000300800 */
[----:B------:R-:W-:Y:S01]  /*14210*/  BSSY B0, `(.L_x_4452) ;  /* 0x0000017000007945 */ /* 0x000fe20003800000 */
[----:B------:R-:W-:-:S02]  /*14220*/  IMAD.MOV.U32 R13, RZ, RZ, R4 ;  /* 0x000000ffff0d7224 */ /* 0x000fc400078e0004 */
[----:B------:R-:W-:Y:S02]  /*14230*/  IMAD.MOV.U32 R15, RZ, RZ, -0x1 ;  /* 0xffffffffff0f7424 */ /* 0x000fe400078e00ff */
[----:B--2---:R-:W-:Y:S02]  /*14240*/  IMAD R7, R12, R7, RZ ;  /* 0x000000070c077224 */ /* 0x004fe400078e02ff */
[----:B------:R-:W-:-:S03]  /*14250*/  IMAD.MOV.U32 R12, RZ, RZ, RZ ;  /* 0x000000ffff0c7224 */ /* 0x000fc600078e00ff */
[-C--:B------:R-:W-:Y:S02]  /*14260*/  ISETP.GE.AND P2, PT, R17, R7.reuse, PT ;  /* 0x000000071100720c */ /* 0x080fe40003f46270 */
[-C--:B---3--:R-:W-:Y:S01]  /*14270*/  ISETP.GE.AND P3, PT, R11, R7.reuse, PT ;  /* 0x000000070b00720c */ /* 0x088fe20003f66270 */
[----:B------:R-:W-:Y:S01]  /*14280*/  IMAD.MOV.U32 R11, RZ, RZ, 0x181f ;  /* 0x0000181fff0b7424 */ /* 0x000fe200078e00ff */
[----:B----4-:R-:W-:Y:S02]  /*14290*/  ISETP.GE.AND P4, PT, R9, R7, PT ;  /* 0x000000070900720c */ /* 0x010fe40003f86270 */
[----:B-----5:R-:W-:-:S07]  /*142a0*/  LOP3.LUT R8, R8, 0xffffffdf, RZ, 0xc0, !PT ;  /* 0xffffffdf08087812 */ /* 0x020fce00078ec0ff */
[----:B------:R-:W-:-:S04]  /*142b0*/  @!P2 LOP3.LUT R2, R5, 0x40, RZ, 0xc0, !PT ;  /* 0x000000400502a812 */ /* 0x000fc800078ec0ff */
[----:B------:R-:W-:-:S04]  /*142c0*/  @!P2 SHF.R.U32.HI R2, RZ, 0x2, R2 ;  /* 0x00000002ff02a819 */ /* 0x000fc80000011602 */
[----:B------:R-:W-:Y:S02]  /*142d0*/  @!P2 ISETP.NE.U32.AND P6, PT, R2, RZ, PT ;  /* 0x000000ff0200a20c */ /* 0x000fe40003fc5070 */
[----:B------:R-:W-:-:S04]  /*142e0*/  @!P2 LOP3.LUT R2, R6, 0x80, RZ, 0xc0, !PT ;  /* 0x000000800602a812 */ /* 0x000fc800078ec0ff */
[----:B------:R-:W-:-:S07]  /*142f0*/  @!P2 SHF.R.U32.HI R2, RZ, 0x3, R2 ;  /* 0x00000003ff02a819 */ /* 0x000fce0000011602 */
[----:B------:R-:W-:Y:S02]  /*14300*/  @P6 LOP3.LUT R8, R8, 0x20, RZ, 0xfc, !PT ;  /* 0x0000002008086812 */ /* 0x000fe400078efcff */
[----:B------:R-:W-:Y:S02]  /*14310*/  @!P2 ISETP.NE.U32.AND P6, PT, R2, RZ, PT ;  /* 0x000000ff0200a20c */ /* 0x000fe40003fc5070 */
[----:B------:R-:W-:-:S11]  /*14320*/  LOP3.LUT R8, R8, 0xffffffef, RZ, 0xc0, !PT ;  /* 0xffffffef08087812 */ /* 0x000fd600078ec0ff */
[----:B------:R-:W-:-:S05]  /*14330*/  @P6 LOP3.LUT R8, R8, 0x10, RZ, 0xfc, !PT ;  /* 0x0000001008086812 */ /* 0x000fca00078efcff */
[----:B------:R0:W-:Y:S02]  /*14340*/  STL [R1+0x8], R8 ;  /* 0x0000080801007387 */ /* 0x0001e40000100800 */
[----:B0-----:R-:W-:Y:S05]  /*14350*/  WARPSYNC.COLLECTIVE R15, `(.L_x_4453) ;  /* 0x000000000f087348 */ /* 0x001fea0003c00000 */
[----:B------:R1:W2:Y:S02]  /*14360*/  SHFL.IDX P6, R14, R13, R12, R11 ;  /* 0x0000000c0d0e7389 */ /* 0x0002a400000c000b */
[----:B012---:R-:W-:Y:S01]  /*14370*/  ENDCOLLECTIVE ;  /* 0x000000000000791b */ /* 0x007fe20003800000 */
.L_x_4453:
[----:B------:R-:W-:Y:S05]  /*14380*/  BSYNC B0 ;  /* 0x0000000000007941 */ /* 0x000fea0003800000 */
.L_x_4452:
[----:B------:R0:W-:Y:S04]  /*14390*/  STL [R1+0x68], R7 ;  /* 0x0000680701007387 */ /* 0x0001e80000100800 */
[----:B0-----:R0:W5:Y:S04]  /*143a0*/  LDL.LU R7, [R1+0x8] ;  /* 0x0000080001077983 */ /* 0x0011680000300800 */
[----:B------:R0:W5:Y:S01]  /*143b0*/  LDL R17, [R1+0x14] ;  /* 0x0000140001117983 */ /* 0x0001620000100800 */
[----:B------:R-:W-:Y:S02]  /*143c0*/  IMAD.MOV.U32 R13, RZ, RZ, R0 ;  /* 0x000000ffff0d7224 */ /* 0x000fe400078e0000 */
[----:B------:R-:W-:-:S02]  /*143d0*/  IMAD.MOV.U32 R12, RZ, RZ, RZ ;  /* 0x000000ffff0c7224 */ /* 0x000fc400078e00ff */
[----:B------:R-:W-:Y:S02]  /*143e0*/  IMAD.MOV.U32 R11, RZ, RZ, 0x181f ;  /* 0x0000181fff0b7424 */ /* 0x000fe400078e00ff */
[----:B------:R-:W-:Y:S02]  /*143f0*/  IMAD.MOV.U32 R15, RZ, RZ, -0x1 ;  /* 0xffffffffff0f7424 */ /* 0x000fe400078e00ff */
[----:B0-----:R-:W-:-:S07]  /*14400*/  IMAD.MOV.U32 R2, RZ, RZ, R14 ;  /* 0x000000ffff027224 */ /* 0x001fce00078e000e */
[----:B-----5:R-:W-:Y:S05]  /*14410*/  WARPSYNC.COLLECTIVE R15, `(.L_x_4454) ;  /* 0x000000000f087348 */ /* 0x020fea0003c00000 */
[----:B------:R0:W1:Y:S02]  /*14420*/  SHFL.IDX P6, R14, R13, R12, R11 ;  /* 0x0000000c0d0e7389 */ /* 0x00006400000c000b */
[----:B01---5:R-:W-:Y:S01]  /*14430*/  ENDCOLLECTIVE ;  /* 0x000000000000791b */ /* 0x023fe20003800000 */
.L_x_4454:
[----:B------:R-:W-:Y:S02]  /*14440*/  IMAD.MOV.U32 R13, RZ, RZ, R4 ;  /* 0x000000ffff0d7224 */ /* 0x000fe400078e0004 */
[----:B------:R-:W-:Y:S02]  /*14450*/  IMAD.MOV.U32 R12, RZ, RZ, 0x1 ;  /* 0x00000001ff0c7424 */ /* 0x000fe400078e00ff */
[----:B------:R-:W-:-:S05]  /*14460*/  IMAD.MOV.U32 R3, RZ, RZ, R14 ;  /* 0x000000ffff037224 */ /* 0x000fca00078e000e */
[----:B------:R-:W-:-:S05]  /*14470*/  @!P2 LEA R3, P6, R10, R3, 0x1 ;  /* 0x000000030a03a211 */ /* 0x000fca00078c08ff */
[----:B------:R-:W-:-:S05]  /*14480*/  @!P2 IMAD.X R2, RZ, RZ, R2, P6 ;  /* 0x000000ffff02a224 */ /* 0x000fca00030e0602 */
[----:B------:R-:W-:-:S04]  /*14490*/  @!P2 LOP3.LUT R3, R3, R2, RZ, 0x3c, !PT ;  /* 0x000000020303a212 */ /* 0x000fc800078e3cff */
[----:B------:R-:W-:-:S04]  /*144a0*/  @!P2 LOP3.LUT R2, R3, R2, RZ, 0x3c, !PT ;  /* 0x000000020302a212 */ /* 0x000fc800078e3cff */
[----:B------:R-:W-:Y:S02]  /*144b0*/  @!P2 LOP3.LUT R3, R3, R2, RZ, 0x3c, !PT ;  /* 0x000000020303a212 */ /* 0x000fe400078e3cff */
[----:B------:R-:W-:-:S04]  /*144c0*/  LOP3.LUT R7, R7, 0xffff7fff, RZ, 0xc0, !PT ;  /* 0xffff7fff07077812 */ /* 0x000fc800078ec0ff */
[----:B------:R-:W-:-:S04]  /*144d0*/  @P0 LOP3.LUT R7, R7, 0x8000, RZ, 0xfc, !PT ;  /* 0x0000800007070812 */ /* 0x000fc800078efcff */
[C---:B------:R-:W-:Y:S02]  /*144e0*/  LOP3.LUT P0, RZ, R7.reuse, 0x8, RZ, 0xc0, !PT ;  /* 0x0000000807ff7812 */ /* 0x040fe4000780c0ff */
[----:B------:R-:W-:-:S04]  /*144f0*/  LOP3.LUT R7, R7, 0xffffbfff, RZ, 0xc0, !PT ;  /* 0xffffbfff07077812 */ /* 0x000fc800078ec0ff */
[----:B------:R-:W-:-:S04]  /*14500*/  @P1 LOP3.LUT R7, R7, 0x4000, RZ, 0xfc, !PT ;  /* 0x0000400007071812 */ /* 0x000fc800078efcff */
[C---:B------:R-:W-:Y:S02]  /*14510*/  LOP3.LUT P1, RZ, R7.reuse, 0x4, RZ, 0xc0, !PT ;  /* 0x0000000407ff7812 */ /* 0x040fe4000782c0ff */
[----:B------:R-:W-:Y:S01]  /*14520*/  LOP3.LUT R7, R7, 0xffffdfff, RZ, 0xc0, !PT ;  /* 0xffffdfff07077812 */ /* 0x000fe200078ec0ff */
[----:B------:R-:W-:Y:S01]  /*14530*/  @!PT LDS RZ, [RZ] ;  /* 0x00000000fffff984 */ /* 0x000fe20000000800 */
[----:B------:R-:W-:Y:S01]  /*14540*/  @!PT LDS RZ, [RZ] ;  /* 0x00000000fffff984 */ /* 0x000fe20000000800 */
[----:B------:R-:W-:Y:S01]  /*14550*/  @!PT LDS RZ, [RZ] ;  /* 0x00000000fffff984 */ /* 0x000fe20000000800 */
[----:B------:R0:W-:Y:S03]  /*14560*/  @!P2 LDGSTS.E.BYPASS.LTC128B.128 [R17+0x26400], desc[UR38][R2.64], !P0 ;  /* 0x264000000211afae */ /* 0x0001e6000c101d66 */
[----:B------:R-:W-:-:S04]  /*14570*/  @P3 LOP3.LUT R7, R7, 0x2000, RZ, 0xfc, !PT ;  /* 0x0000200007073812 */ /* 0x000fc800078efcff */
[C---:B------:R-:W-:Y:S02]  /*14580*/  LOP3.LUT P3, RZ, R7.reuse, 0x2, RZ, 0xc0, !PT ;  /* 0x0000000207ff7812 */ /* 0x040fe4000786c0ff */
[----:B------:R-:W-:Y:S01]  /*14590*/  LOP3.LUT R7, R7, 0xfffffbff, RZ, 0xc0, !PT ;  /* 0xfffffbff07077812 */ /* 0x000fe200078ec0ff */
[----:B------:R0:W-:Y:S03]  /*145a0*/  @!P2 LDGSTS.E.BYPASS.LTC128B.128 [R17+0x28400], desc[UR38][R2.64+0x80], !P1 ;  /* 0x284000800211afae */ /* 0x0001e6000c901d66 */
[----:B------:R-:W-:-:S04]  /*145b0*/  @P4 LOP3.LUT R7, R7, 0x400, RZ, 0xfc, !PT ;  /* 0x0000040007074812 */ /* 0x000fc800078efcff */
[C---:B------:R-:W-:Y:S02]  /*145c0*/  LOP3.LUT P0, RZ, R7.reuse, 0x8000, RZ, 0xc0, !PT ;  /* 0x0000800007ff7812 */ /* 0x040fe4000780c0ff */
[C---:B------:R-:W-:Y:S01]  /*145d0*/  LOP3.LUT P1, RZ, R7.reuse, 0x4000, RZ, 0xc0, !PT ;  /* 0x0000400007ff7812 */ /* 0x040fe2000782c0ff */
[----:B------:R0:W-:Y:S01]  /*145e0*/  @!P2 LDGSTS.E.BYPASS.LTC128B.128 [R17+0x2a400], desc[UR38][R2.64+0x100], !P3 ;  /* 0x2a4001000211afae */ /* 0x0001e2000d901d66 */
[C---:B------:R-:W-:Y:S02]  /*145f0*/  LOP3.LUT P6, RZ, R7.reuse, 0x20, RZ, 0xc0, !PT ;  /* 0x0000002007ff7812 */ /* 0x040fe400078cc0ff */
[C---:B------:R-:W-:Y:S01]  /*14600*/  LOP3.LUT P3, RZ, R7.reuse, 0x2000, RZ, 0xc0, !PT ;  /* 0x0000200007ff7812 */ /* 0x040fe2000786c0ff */
[----:B------:R0:W-:Y:S01]  /*14610*/  @!P2 LDGSTS.E.BYPASS.LTC128B.128 [R17+0x2c400], desc[UR38][R2.64+0x180], !P5 ;  /* 0x2c4001800211afae */ /* 0x0001e2000e901d66 */
[C---:B------:R-:W-:Y:S02]  /*14620*/  LOP3.LUT P4, RZ, R7.reuse, 0x10, RZ, 0xc0, !PT ;  /* 0x0000001007ff7812 */ /* 0x040fe4000788c0ff */
[----:B------:R-:W-:-:S03]  /*14630*/  LOP3.LUT R7, R7, 0xfffff7ff, RZ, 0xc0, !PT ;  /* 0xfffff7ff07077812 */ /* 0x000fc600078ec0ff */
[----:B------:R0:W-:Y:S01]  /*14640*/  @!P2 LDGSTS.E.BYPASS.LTC128B.128 [R17+0x2e400], desc[UR38][R2.64+0x200], !P0 ;  /* 0x2e4002000211afae */ /* 0x0001e2000c101d66 */
[----:B------:R-:W-:-:S03]  /*14650*/  @P5 LOP3.LUT R7, R7, 0x800, RZ, 0xfc, !PT ;  /* 0x0000080007075812 */ /* 0x000fc600078efcff */
[----:B------:R0:W-:Y:S01]  /*14660*/  @!P2 LDGSTS.E.BYPASS.LTC128B.128 [R17+0x30400], desc[UR38][R2.64+0x280], !P1 ;  /* 0x304002800211afae */ /* 0x0001e2000c901d66 */
[----:B------:R-:W-:Y:S02]  /*14670*/  LOP3.LUT P5, RZ, R7, 0x4, RZ, 0xc0, !PT ;  /* 0x0000000407ff7812 */ /* 0x000fe400078ac0ff */
[----:B------:R-:W-:Y:S01]  /*14680*/  @!P3 LOP3.LUT R8, R5, 0x40, RZ, 0xc0, !PT ;  /* 0x000000400508b812 */ /* 0x000fe200078ec0ff */
[----:B------:R0:W-:Y:S01]  /*14690*/  @!P2 LDGSTS.E.BYPASS.LTC128B.128 [R17+0x32400], desc[UR38][R2.64+0x300], P6 ;  /* 0x324003000211afae */ /* 0x0001e2000b101d66 */
[----:B------:R-:W-:Y:S02]  /*146a0*/  LOP3.LUT R7, R7, 0xffffefff, RZ, 0xc0, !PT ;  /* 0xffffefff07077812 */ /* 0x000fe400078ec0ff */
[----:B------:R-:W-:-:S07]  /*146b0*/  @!P3 SHF.R.U32.HI R8, RZ, 0x2, R8 ;  /* 0x00000002ff08b819 */ /* 0x000fce0000011608 */
[----:B0-----:R-:W-:Y:S05]  /*146c0*/  WARPSYNC.COLLECTIVE R15, `(.L_x_4455) ;  /* 0x000000000f087348 */ /* 0x001fea0003c00000 */
[----:B------:R1:W2:Y:S02]  /*146d0*/  SHFL.IDX P6, R14, R13, R12, R11 ;  /* 0x0000000c0d0e7389 */ /* 0x0002a400000c000b */
[----:B012---:R-:W-:Y:S01]  /*146e0*/  ENDCOLLECTIVE ;  /* 0x000000000000791b */ /* 0x007fe20003800000 */
.L_x_4455:
[----:B------:R-:W-:Y:S01]  /*146f0*/  @!PT LDS RZ, [RZ] ;  /* 0x00000000fffff984 */ /* 0x000fe20000000800 */
[----:B------:R-:W-:Y:S01]  /*14700*/  @!PT LDS RZ, [RZ] ;  /* 0x00000000fffff984 */ /* 0x000fe20000000800 */
[----:B------:R-:W-:Y:S01]  /*14710*/  @!PT LDS RZ, [RZ] ;  /* 0x00000000fffff984 */ /* 0x000fe20000000800 */
[----:B------:R0:W-:Y:S01]  /*14720*/  @!P2 LDGSTS.E.BYPASS.LTC128B.128 [R17+0x34400], desc[UR38][R2.64+0x380], P4 ;  /* 0x344003800211afae */ /* 0x0001e2000a101d66 */
[----:B------:R-:W-:Y:S02]  /*14730*/  @!P3 ISETP.NE.U32.AND P2, PT, R8, RZ, PT ;  /* 0x000000ff0800b20c */ /* 0x000fe40003f45070 */
[----:B------:R-:W-:Y:S02]  /*14740*/  @P5 LOP3.LUT R7, R7, 0x1000, RZ, 0xfc, !PT ;  /* 0x0000100007075812 */ /* 0x000fe400078efcff */
[----:B------:R-:W-:Y:S02]  /*14750*/  @!P3 LOP3.LUT R8, R6, 0x80, RZ, 0xc0, !PT ;  /* 0x000000800608b812 */ /* 0x000fe400078ec0ff */
[C---:B------:R-:W-:Y:S02]  /*14760*/  LOP3.LUT P5, RZ, R7.reuse, 0x8, RZ, 0xc0, !PT ;  /* 0x0000000807ff7812 */ /* 0x040fe400078ac0ff */
[----:B------:R-:W-:Y:S01]  /*14770*/  LOP3.LUT R7, R7, 0xffffffdf, RZ, 0xc0, !PT ;  /* 0xffffffdf07077812 */ /* 0x000fe200078ec0ff */
[----:B------:R-:W-:Y:S01]  /*14780*/  IMAD.MOV.U32 R13, RZ, RZ, R0 ;  /* 0x000000ffff0d7224 */ /* 0x000fe200078e0000 */
[----:B------:R-:W-:-:S03]  /*14790*/  @!P3 SHF.R.U32.HI R8, RZ, 0x3, R8 ;  /* 0x00000003ff08b819 */ /* 0x000fc60000011608 */
[----:B------:R-:W-:Y:S02]  /*147a0*/  @P2 LOP3.LUT R7, R7, 0x20, RZ, 0xfc, !PT ;  /* 0x0000002007072812 */ /* 0x000fe400078efcff */
[----:B------:R-:W-:Y:S02]  /*147b0*/  @!P3 ISETP.NE.U32.AND P4, PT, R8, RZ, PT ;  /* 0x000000ff0800b20c */ /* 0x000fe40003f85070 */
[----:B------:R-:W1:Y:S01]  /*147c0*/  S2R R8, SR_TID.X ;  /* 0x0000000000087919 */ /* 0x000e620000002100 */
[----:B0-----:R-:W-:-:S10]  /*147d0*/  IMAD.MOV.U32 R9, RZ, RZ, R14 ;  /* 0x000000ffff097224 */ /* 0x001fd400078e000e */
[----:B-1----:R-:W-:Y:S05]  /*147e0*/  WARPSYNC.COLLECTIVE R15, `(.L_x_4456) ;  /* 0x000000000f087348 */ /* 0x002fea0003c00000 */
[----:B------:R0:W2:Y:S02]  /*147f0*/  SHFL.IDX P6, R14, R13, R12, R11 ;  /* 0x0000000c0d0e7389 */ /* 0x0000a400000c000b */
[----:B012---:R-:W-:Y:S01]  /*14800*/  ENDCOLLECTIVE ;  /* 0x000000000000791b */ /* 0x007fe20003800000 */
.L_x_4456:
[----:B------:R-:W-:Y:S02]  /*14810*/  IMAD.MOV.U32 R13, RZ, RZ, R4 ;  /* 0x000000ffff0d7224 */ /* 0x000fe400078e0004 */
[----:B------:R-:W-:Y:S01]  /*14820*/  IMAD.MOV.U32 R12, RZ, RZ, 0x2 ;  /* 0x00000002ff0c7424 */ /* 0x000fe200078e00ff */
[----:B------:R-:W-:Y:S02]  /*14830*/  @!P3 LEA R10, P2, R10, R14, 0x1 ;  /* 0x0000000e0a0ab211 */ /* 0x000fe400078408ff */
[----:B------:R-:W-:-:S03]  /*14840*/  LOP3.LUT P6, RZ, R7, 0x20, RZ, 0xc0, !PT ;  /* 0x0000002007ff7812 */ /* 0x000fc600078cc0ff */
[----:B------:R-:W-:Y:S01]  /*14850*/  @!P3 IMAD.X R9, RZ, RZ, R9, P2 ;  /* 0x000000ffff09b224 */ /* 0x000fe200010e0609 */
[----:B------:R-:W-:Y:S01]  /*14860*/  LOP3.LUT P2, RZ, R7, 0x2, RZ, 0xc0, !PT ;  /* 0x0000000207ff7812 */ /* 0x000fe2000784c0ff */
[----:B------:R-:W-:Y:S02]  /*14870*/  @!P3 IMAD.MOV.U32 R2, RZ, RZ, R10 ;  /* 0x000000ffff02b224 */ /* 0x000fe400078e000a */
[----:B------:R-:W-:-:S05]  /*14880*/  @!P3 IMAD.MOV.U32 R3, RZ, RZ, R9 ;  /* 0x000000ffff03b224 */ /* 0x000fca00078e0009 */
[----:B------:R-:W-:Y:S01]  /*14890*/  @!PT LDS RZ, [RZ] ;  /* 0x00000000fffff984 */ /* 0x000fe20000000800 */
[----:B------:R-:W-:Y:S01]  /*148a0*/  @!PT LDS RZ, [RZ] ;  /* 0x00000000fffff984 */ /* 0x000fe20000000800 */
[----:B------:R-:W-:Y:S01]  /*148b0*/  @!PT LDS RZ, [RZ] ;  /* 0x00000000fffff984 */ /* 0x000fe20000000800 */
[----:B------:R0:W-:Y:S01]  /*148c0*/  @!P3 LDGSTS.E.BYPASS.LTC128B.128 [R17+0x26c00], desc[UR38][R2.64], !P5 ;  /* 0x26c000000211bfae */ /* 0x0001e2000e901d66 */
[----:B------:R-:W-:-:S13]  /*148d0*/  LOP3.LUT P5, RZ, R7, 0x1000, RZ, 0xc0, !PT ;  /* 0x0000100007ff7812 */ /* 0x000fda00078ac0ff */
[----:B------:R0:W-:Y:S01]  /*148e0*/  @!P3 LDGSTS.E.BYPASS.LTC128B.128 [R17+0x28c00], desc[UR38][R2.64+0x80], !P5 ;  /* 0x28c000800211bfae */ /* 0x0001e2000e901d66 */
[C---:B------:R-:W-:Y:S02]  /*148f0*/  LOP3.LUT P5, RZ, R7.reuse, 0x800, RZ, 0xc0, !PT ;  /* 0x0000080007ff7812 */ /* 0x040fe400078ac0ff */
[----:B------:R-:W-:Y:S01]  /*14900*/  LOP3.LUT R7, R7, 0xffffff7f, RZ, 0xc0, !PT ;  /* 0xffffff7f07077812 */ /* 0x000fe200078ec0ff */
[----:B------:R0:W-:Y:S03]  /*14910*/  @!P3 LDGSTS.E.BYPASS.LTC128B.128 [R17+0x2ac00], desc[UR38][R2.64+0x100], !P2 ;  /* 0x2ac001000211bfae */ /* 0x0001e6000d101d66 */
[----:B------:R-:W-:-:S04]  /*14920*/  @P2 LOP3.LUT R7, R7, 0x80, RZ, 0xfc, !PT ;  /* 0x0000008007072812 */ /* 0x000fc800078efcff */
[C---:B------:R-:W-:Y:S02]  /*14930*/  LOP3.LUT P2, RZ, R7.reuse, 0x4, RZ, 0xc0, !PT ;  /* 0x0000000407ff7812 */ /* 0x040fe4000784c0ff */
[----:B------:R-:W-:Y:S01]  /*14940*/  LOP3.LUT R7, R7, 0xfffffeff, RZ, 0xc0, !PT ;  /* 0xfffffeff07077812 */ /* 0x000fe200078ec0ff */
[----:B------:R0:W-:Y:S04]  /*14950*/  @!P3 LDGSTS.E.BYPASS.LTC128B.128 [R17+0x2cc00], desc[UR38][R2.64+0x180], !P5 ;  /* 0x2cc001800211bfae */ /* 0x0001e8000e901d66 */
[----:B------:R0:W-:Y:S04]  /*14960*/  @!P3 LDGSTS.E.BYPASS.LTC128B.128 [R17+0x2ec00], desc[UR38][R2.64+0x200], !P0 ;  /* 0x2ec002000211bfae */ /* 0x0001e8000c101d66 */
[----:B------:R0:W-:Y:S02]  /*14970*/  @!P3 LDGSTS.E.BYPASS.LTC128B.128 [R17+0x30c00], desc[UR38][R2.64+0x280], !P1 ;  /* 0x30c002800211bfae */ /* 0x0001e4000c901d66 */
[----:B------:R-:W-:-:S02]  /*14980*/  @P2 LOP3.LUT R7, R7, 0x100, RZ, 0xfc, !PT ;  /* 0x0000010007072812 */ /* 0x000fc400078efcff */
[----:B------:R0:W-:Y:S02]  /*14990*/  @!P3 LDGSTS.E.BYPASS.LTC128B.128 [R17+0x32c00], desc[UR38][R2.64+0x300], P6 ;  /* 0x32c003000211bfae */ /* 0x0001e4000b101d66 */
[----:B------:R-:W-:-:S13]  /*149a0*/  LOP3.LUT P2, RZ, R7, 0x8, RZ, 0xc0, !PT ;  /* 0x0000000807ff7812 */ /* 0x000fda000784c0ff */
[----:B0-----:R-:W-:Y:S05]  /*149b0*/  WARPSYNC.COLLECTIVE R15, `(.L_x_4457) ;  /* 0x000000000f087348 */ /* 0x001fea0003c00000 */
[----:B------:R1:W2:Y:S02]  /*149c0*/  SHFL.IDX P6, R14, R13, R12, R11 ;  /* 0x0000000c0d0e7389 */ /* 0x0002a400000c000b */
[----:B012---:R-:W-:Y:S01]  /*149d0*/  ENDCOLLECTIVE ;  /* 0x000000000000791b */ /* 0x007fe20003800000 */
.L_x_4457:
[----:B------:R-:W-:Y:S01]  /*149e0*/  LOP3.LUT R7, R7, 0xfffffdff, RZ, 0xc0, !PT ;  /* 0xfffffdff07077812 */ /* 0x000fe200078ec0ff */
[----:B------:R-:W-:Y:S01]  /*149f0*/  @!PT LDS RZ, [RZ] ;  /* 0x00000000fffff984 */ /* 0x000fe20000000800 */
[----:B------:R-:W-:Y:S01]  /*14a00*/  @!PT LDS RZ, [RZ] ;  /* 0x00000000fffff984 */ /* 0x000fe20000000800 */
[----:B------:R-:W-:Y:S01]  /*14a10*/  @!PT LDS RZ, [RZ] ;  /* 0x00000000fffff984 */ /* 0x000fe20000000800 */
[----:B------:R0:W-:Y:S03]  /*14a20*/  @!P3 LDGSTS.E.BYPASS.LTC128B.128 [R17+0x34c00], desc[UR38][R2.64+0x380], P4 ;  /* 0x34c003800211bfae */ /* 0x0001e6000a101d66 */
[----:B------:R-:W-:Y:S01]  /*14a30*/  @P2 LOP3.LUT R7, R7, 0x200, RZ, 0xfc, !PT ;  /* 0x0000020007072812 */ /* 0x000fe200078efcff */
[----:B------:R-:W-:-:S03]  /*14a40*/  IMAD.MOV.U32 R13, RZ, RZ, R0 ;  /* 0x000000ffff0d7224 */ /* 0x000fc600078e0000 */
[----:B------:R-:W-:Y:S01]  /*14a50*/  LOP3.LUT P4, RZ, R7, 0x400, RZ, 0xc0, !PT ;  /* 0x0000040007ff7812 */ /* 0x000fe2000788c0ff */
[----:B------:R0:W-:Y:S01]  /*14a60*/  STL [R1+0x8], R7 ;  /* 0x0000080701007387 */ /* 0x0001e20000100800 */
[----:B------:R-:W-:-:S11]  /*14a70*/  IMAD.MOV.U32 R10, RZ, RZ, R14 ;  /* 0x000000ffff0a7224 */ /* 0x000fd600078e000e */
[----:B0-----:R-:W-:Y:S05]  /*14a80*/  WARPSYNC.COLLECTIVE R15, `(.L_x_4458) ;  /* 0x000000000f087348 */ /* 0x001fea0003c00000 */
[----:B------:R1:W2:Y:S02]  /*14a90*/  SHFL.IDX P6, R14, R13, R12, R11 ;  /* 0x0000000c0d0e7389 */ /* 0x0002a400000c000b */
[----:B012---:R-:W-:Y:S01]  /*14aa0*/  ENDCOLLECTIVE ;  /* 0x000000000000791b */ /* 0x007fe20003800000 */
.L_x_4458:
[----:B------:R-:W-:-:S04]  /*14ab0*/  @!P4 LOP3.LUT R2, R5, 0x40, RZ, 0xc0, !PT ;  /* 0x000000400502c812 */ /* 0x000fc800078ec0ff */
[----:B------:R-:W-:Y:S01]  /*14ac0*/  @!P4 SHF.R.U32.HI R9, RZ, 0x2, R2 ;  /* 0x00000002ff09c819 */ /* 0x000fe20000011602 */
[----:B------:R-:W-:Y:S01]  /*14ad0*/  IMAD.SHL.U32 R15, R8, 0x8, RZ ;  /* 0x00000008080f7824 */ /* 0x000fe200078e00ff */
[----:B------:R-:W-:-:S04]  /*14ae0*/  @!P4 LOP3.LUT R8, R6, 0x80, RZ, 0xc0, !PT ;  /* 0x000000800608c812 */ /* 0x000fc800078ec0ff */
[----:B------:R-:W-:Y:S02]  /*14af0*/  @!P4 SHF.R.U32.HI R8, RZ, 0x3, R8 ;  /* 0x00000003ff08c819 */ /* 0x000fe40000011608 */
[----:B------:R-:W-:Y:S02]  /*14b00*/  LOP3.LUT R15, R15, 0x38, RZ, 0xc0, !PT ;  /* 0x000000380f0f7812 */ /* 0x000fe400078ec0ff */
[----:B------:R-:W-:Y:S01]  /*14b10*/  @!P4 ISETP.NE.U32.AND P3, PT, R8, RZ, PT ;  /* 0x000000ff0800c20c */ /* 0x000fe20003f65070 */
[----:B------:R-:W-:Y:S01]  /*14b20*/  IMAD.MOV.U32 R3, RZ, RZ, R14 ;  /* 0x000000ffff037224 */ /* 0x000fe200078e000e */
[----:B------:R-:W-:-:S04]  /*14b30*/  @!P4 ISETP.NE.U32.AND P6, PT, R9, RZ, PT ;  /* 0x000000ff0900c20c */ /* 0x000fc80003fc5070 */
[----:B------:R-:W-:-:S05]  /*14b40*/  @!P4 LEA R8, P2, R15, R3, 0x1 ;  /* 0x000000030f08c211 */ /* 0x000fca00078408ff */
[----:B------:R-:W-:Y:S01]  /*14b50*/  @!P4 IMAD.X R3, RZ, RZ, R10, P2 ;  /* 0x000000ffff03c224 */ /* 0x000fe200010e060a */
[----:B------:R-:W-:Y:S01]  /*14b60*/  LOP3.LUT P2, RZ, R7, 0x200, RZ, 0xc0, !PT ;  /* 0x0000020007ff7812 */ /* 0x000fe2000784c0ff */
[----:B------:R-:W-:-:S12]  /*14b70*/  @!P4 IMAD.MOV.U32 R2, RZ, RZ, R8 ;  /* 0x000000ffff02c224 */ /* 0x000fd800078e0008 */
[----:B------:R-:W-:Y:S01]  /*14b80*/  @!PT LDS RZ, [RZ] ;  /* 0x00000000fffff984 */ /* 0x000fe20000000800 */
[----:B------:R-:W-:Y:S01]  /*14b90*/  @!PT LDS RZ, [RZ] ;  /* 0x00000000fffff984 */ /* 0x000fe20000000800 */
[----:B------:R-:W-:Y:S01]  /*14ba0*/  @!PT LDS RZ, [RZ] ;  /* 0x00000000fffff984 */ /* 0x000fe20000000800 */
[----:B------:R0:W-:Y:S01]  /*14bb0*/  @!P4 LDGSTS.E.BYPASS.LTC128B.128 [R17+0x27400], desc[UR38][R2.64], !P2 ;  /* 0x274000000211cfae */ /* 0x0001e2000d101d66 */
[----:B------:R-:W-:-:S13]  /*14bc0*/  LOP3.LUT P2, RZ, R7, 0x100, RZ, 0xc0, !PT ;  /* 0x0000010007ff7812 */ /* 0x000fda000784c0ff */
[----:B------:R0:W-:Y:S01]  /*14bd0*/  @!P4 LDGSTS.E.BYPASS.LTC128B.128 [R17+0x29400], desc[UR38][R2.64+0x80], !P2 ;  /* 0x294000800211cfae */ /* 0x0001e2000d101d66 */
[----:B------:R-:W-:-:S03]  /*14be0*/  LOP3.LUT P2, RZ, R7, 0x80, RZ, 0xc0, !PT ;  /* 0x0000008007ff7812 */ /* 0x000fc6000784c0ff */
[----:B------:R0:W5:Y:S01]  /*14bf0*/  LDL.LU R7, [R1+0x68] ;  /* 0x0000680001077983 */ /* 0x0001620000300800 */
[----:B------:R-:W-:Y:S02]  /*14c00*/  IMAD.MOV.U32 R13, RZ, RZ, R4 ;  /* 0x000000ffff0d7224 */ /* 0x000fe400078e0004 */
[----:B------:R-:W-:Y:S02]  /*14c10*/  IMAD.MOV.U32 R12, RZ, RZ, 0x3 ;  /* 0x00000003ff0c7424 */ /* 0x000fe400078e00ff */
[----:B------:R-:W-:-:S05]  /*14c20*/  IMAD.MOV.U32 R15, RZ, RZ, -0x1 ;  /* 0xffffffffff0f7424 */ /* 0x000fca00078e00ff */
[----:B------:R0:W-:Y:S04]  /*14c30*/  @!P4 LDGSTS.E.BYPASS.LTC128B.128 [R17+0x2b400], desc[UR38][R2.64+0x100], !P2 ;  /* 0x2b4001000211cfae */ /* 0x0001e8000d101d66 */
[----:B------:R0:W-:Y:S04]  /*14c40*/  @!P4 LDGSTS.E.BYPASS.LTC128B.128 [R17+0x2d400], desc[UR38][R2.64+0x180], !P5 ;  /* 0x2d4001800211cfae */ /* 0x0001e8000e901d66 */
[----:B------:R0:W-:Y:S04]  /*14c50*/  @!P4 LDGSTS.E.BYPASS.LTC128B.128 [R17+0x2f400], desc[UR38][R2.64+0x200], !P0 ;  /* 0x2f4002000211cfae */ /* 0x0001e8000c101d66 */
[----:B------:R0:W-:Y:S04]  /*14c60*/  @!P4 LDGSTS.E.BYPASS.LTC128B.128 [R17+0x31400], desc[UR38][R2.64+0x280], !P1 ;  /* 0x314002800211cfae */ /* 0x0001e8000c901d66 */
[----:B------:R0:W-:Y:S02]  /*14c70*/  @!P4 LDGSTS.E.BYPASS.LTC128B.128 [R17+0x33400], desc[UR38][R2.64+0x300], P6 ;  /* 0x334003000211cfae */ /* 0x0001e4000b101d66 */
[----:B0----5:R-:W-:Y:S05]  /*14c80*/  WARPSYNC.COLLECTIVE R15, `(.L_x_4459) ;  /* 0x000000000f087348 */ /* 0x021fea0003c00000 */
[----:B------:R1:W2:Y:S02]  /*14c90*/  SHFL.IDX P6, R14, R13, R12, R11 ;  /* 0x0000000c0d0e7389 */ /* 0x0002a400000c000b */
[----:B012--5:R-:W-:Y:S01]  /*14ca0*/  ENDCOLLECTIVE ;  /* 0x000000000000791b */ /* 0x027fe20003800000 */
.L_x_4459:
[----:B------:R-:W-:Y:S01]  /*14cb0*/  @!PT LDS RZ, [RZ] ;  /* 0x00000000fffff984 */ /* 0x000fe20000000800 */
[----:B------:R-:W-:Y:S01]  /*14cc0*/  @!PT LDS RZ, [RZ] ;  /* 0x00000000fffff984 */ /* 0x000fe20000000800 */
[----:B------:R-:W-:Y:S01]  /*14cd0*/  @!PT LDS RZ, [RZ] ;  /* 0x00000000fffff984 */ /* 0x000fe20000000800 */
[----:B------:R0:W-:Y:S01]  /*14ce0*/  @!P4 LDGSTS.E.BYPASS.LTC128B.128 [R17+0x35400], desc[UR38][R2.64+0x380], P3 ;  /* 0x354003800211cfae */ /* 0x0001e20009901d66 */
[----:B------:R-:W-:Y:S02]  /*14cf0*/  IMAD.MOV.U32 R13, RZ, RZ, R0 ;  /* 0x000000ffff0d7224 */ /* 0x000fe400078e0000 */
[----:B------:R-:W-:-:S07]  /*14d00*/  IMAD.MOV.U32 R4, RZ, RZ, R14 ;  /* 0x000000ffff047224 */ /* 0x000fce00078e000e */
[----:B0-----:R-:W-:Y:S05]  /*14d10*/  WARPSYNC.COLLECTIVE R15, `(.L_x_4460) ;  /* 0x000000000f087348 */ /* 0x001fea0003c00000 */
[----:B------:R1:W2:Y:S02]  /*14d20*/  SHFL.IDX P6, R14, R13, R12, R11 ;  /* 0x0000000c0d0e7389 */ /* 0x0002a400000c000b */
[----:B012---:R-:W-:Y:S01]  /*14d30*/  ENDCOLLECTIVE ;  /* 0x000000000000791b */ /* 0x007fe20003800000 */
.L_x_4460:
[----:B------:R-:W-:Y:S01]  /*14d40*/  IMAD.MOV.U32 R0, RZ, RZ, R14 ;  /* 0x000000ffff007224 */ /* 0x000fe200078e000e */
[----:B------:R-:W-:Y:S06]  /*14d50*/  BRA `(.L_x_4461) ;  /* 0xffffffa000547947 */ /* 0x000fec000383ffff */
.L_x_4328:
[----:B0-----:R-:W3:Y:S02]  /*14d60*/  LDL R2, [R1+0x4] ;  /* 0x0000040001027983 */ /* 0x001ee40000100800 */
[----:B---3--:R0:W3:Y:S02]  /*14d70*/  SYNCS.PHASECHK.TRANS64.TRYWAIT P0, [R2+URZ+0x38820], R0 ;  /* 0x03882000020075a7 */ /* 0x0080e4000800017f */
[----:B---3--:R-:W-:Y:S05]  /*14d80*/  @!P0 NANOSLEEP.SYNCS 0x989680 ;  /* 0x009896800000895d */ /* 0x008fea0003900000 */
[----:B------:R-:W3:Y:S02]  /*14d90*/  @!P0 SYNCS.PHASECHK.TRANS64 P0, [R2+URZ+0x38820], R0 ;  /* 0x03882000020085a7 */ /* 0x000ee4000800007f */
[----:B---3--:R-:W-:Y:S05]  /*14da0*/  @!P0 BRA `(.L_x_4328) ;  /* 0xfffffffc00ec8947 */ /* 0x008fea000383ffff */
[----:B------:R-:W-:Y:S05]  /*14db0*/  BRA `(.L_x_4462) ;  /* 0xffffffa400147947 */ /* 0x000fea000383ffff */
.L_x_4332:
[----:B0-----:R0:W1:Y:S02]  /*14dc0*/  SYNCS.PHASECHK.TRANS64.TRYWAIT P0, [R3+URZ+0x38860], R0 ;  /* 0x03886000030075a7 */ /* 0x001064000800017f */
[----:B-1----:R-:W-:Y:S05]  /*14dd0*/  @!P0 NANOSLEEP.SYNCS 0x989680 ;  /* 0x009896800000895d */ /* 0x002fea0003900000 */
[----:B------:R-:W1:Y:S02]  /*14de0*/  @!P0 SYNCS.PHASECHK.TRANS64 P0, [R3+URZ+0x38860], R0 ;  /* 0x03886000030085a7 */ /* 0x000e64000800007f */
[----:B-1----:R-:W-:Y:S05]  /*14df0*/  @!P0 BRA `(.L_x_4332) ;  /* 0xfffffffc00f08947 */ /* 0x002fea000383ffff */
[----:B------:R-:W-:Y:S05]  /*14e00*/  BRA `(.L_x_4463) ;  /* 0xffffffa400447947 */ /* 0x000fea000383ffff */
.L_x_4351:
[----:B-1----:R1:W3:Y:S02]  /*14e10*/  SYNCS.PHASECHK.TRANS64.TRYWAIT P0, [R3+URZ+0x38840], R2 ;  /* 0x03884002030075a7 */ /* 0x0022e4000800017f */
[----:B---3--:R-:W-:Y:S05]  /*14e20*/  @!P0 NANOSLEEP.SYNCS 0x989680 ;  /* 0x009896800000895d */ /* 0x008fea0003900000 */
[----:B------:R-:W3:Y:S02]  /*14e30*/  @!P0 SYNCS.PHASECHK.TRANS64 P0, [R3+URZ+0x38840], R2 ;  /* 0x03884002030085a7 */ /* 0x000ee4000800007f */
[----:B---3--:R-:W-:Y:S05]  /*14e40*/  @!P0 BRA `(.L_x_4351) ;  /* 0xfffffffc00f08947 */ /* 0x008fea000383ffff */
[----:B------:R-:W-:Y:S05]  /*14e50*/  BRA `(.L_x_4464) ;  /* 0xffffffb000747947 */ /* 0x000fea000383ffff */
.L_x_4356:
[----:B0-----:R0:W3:Y:S02]  /*14e60*/  SYNCS.PHASECHK.TRANS64.TRYWAIT P0, [R3+URZ+0x38860], R2 ;  /* 0x03886002030075a7 */ /* 0x0010e4000800017f */
[----:B---3--:R-:W-:Y:S05]  /*14e70*/  @!P0 NANOSLEEP.SYNCS 0x989680 ;  /* 0x009896800000895d */ /* 0x008fea0003900000 */
[----:B------:R-:W3:Y:S02]  /*14e80*/  @!P0 SYNCS.PHASECHK.TRANS64 P0, [R3+URZ+0x38860], R2 ;  /* 0x03886002030085a7 */ /* 0x000ee4000800007f */
[----:B---3--:R-:W-:Y:S05]  /*14e90*/  @!P0 BRA `(.L_x_4356) ;  /* 0xfffffffc00f08947 */ /* 0x008fea000383ffff */
[----:B------:R-:W-:Y:S05]  /*14ea0*/  BRA `(.L_x_4465) ;  /* 0xffffffb000fc7947 */ /* 0x000fea000383ffff */
.L_x_4371:
[----:B0-----:R0:W1:Y:S02]  /*14eb0*/  SYNCS.PHASECHK.TRANS64.TRYWAIT P0, [R4+URZ+0x38840], R2 ;  /* 0x03884002040075a7 */ /* 0x001064000800017f */
[----:B-1----:R-:W-:Y:S05]  /*14ec0*/  @!P0 NANOSLEEP.SYNCS 0x989680 ;  /* 0x009896800000895d */ /* 0x002fea0003900000 */
[----:B------:R-:W1:Y:S02]  /*14ed0*/  @!P0 SYNCS.PHASECHK.TRANS64 P0, [R4+URZ+0x38840], R2 ;  /* 0x03884002040085a7 */ /* 0x000e64000800007f */
[----:B-1----:R-:W-:Y:S05]  /*14ee0*/  @!P0 BRA `(.L_x_4371) ;  /* 0xfffffffc00f08947 */ /* 0x002fea000383ffff */
[----:B------:R-:W-:Y:S05]  /*14ef0*/  BRA `(.L_x_4466) ;  /* 0xffffffc0000c7947 */ /* 0x000fea000383ffff */
.L_x_4376:
[----:B-1----:R1:W3:Y:S02]  /*14f00*/  SYNCS.PHASECHK.TRANS64.TRYWAIT P0, [R4+URZ+0x38860], R2 ;  /* 0x03886002040075a7 */ /* 0x0022e4000800017f */
[----:B---3--:R-:W-:Y:S05]  /*14f10*/  @!P0 NANOSLEEP.SYNCS 0x989680 ;  /* 0x009896800000895d */ /* 0x008fea0003900000 */
[----:B------:R-:W3:Y:S02]  /*14f20*/  @!P0 SYNCS.PHASECHK.TRANS64 P0, [R4+URZ+0x38860], R2 ;  /* 0x03886002040085a7 */ /* 0x000ee4000800007f */
[----:B---3--:R-:W-:Y:S05]  /*14f30*/  @!P0 BRA `(.L_x_4376) ;  /* 0xfffffffc00f08947 */ /* 0x008fea000383ffff */
[----:B------:R-:W-:Y:S05]  /*14f40*/  BRA `(.L_x_4467) ;  /* 0xffffffc000907947 */ /* 0x000fea000383ffff */
.L_x_4391:
[----:B-1----:R1:W3:Y:S02]  /*14f50*/  SYNCS.PHASECHK.TRANS64.TRYWAIT P0, [R4+URZ+0x38840], R2 ;  /* 0x03884002040075a7 */ /* 0x0022e4000800017f */
[----:B---3--:R-:W-:Y:S05]  /*14f60*/  @!P0 NANOSLEEP.SYNCS 0x989680 ;  /* 0x009896800000895d */ /* 0x008fea0003900000 */
[----:B------:R-:W3:Y:S02]  /*14f70*/  @!P0 SYNCS.PHASECHK.TRANS64 P0, [R4+URZ+0x38840], R2 ;  /* 0x03884002040085a7 */ /* 0x000ee4000800007f */
[----:B---3--:R-:W-:Y:S05]  /*14f80*/  @!P0 BRA `(.L_x_4391) ;  /* 0xfffffffc00f08947 */ /* 0x008fea000383ffff */
[----:B------:R-:W-:Y:S05]  /*14f90*/  BRA `(.L_x_4468) ;  /* 0xffffffcc007c7947 */ /* 0x000fea000383ffff */
.L_x_4396:
[----:B0-----:R0:W3:Y:S02]  /*14fa0*/  SYNCS.PHASECHK.TRANS64.TRYWAIT P0, [R4+URZ+0x38860], R2 ;  /* 0x03886002040075a7 */ /* 0x0010e4000800017f */
[----:B---3--:R-:W-:Y:S05]  /*14fb0*/  @!P0 NANOSLEEP.SYNCS 0x989680 ;  /* 0x009896800000895d */ /* 0x008fea0003900000 */
[----:B------:R-:W3:Y:S02]  /*14fc0*/  @!P0 SYNCS.PHASECHK.TRANS64 P0, [R4+URZ+0x38860], R2 ;  /* 0x03886002040085a7 */ /* 0x000ee4000800007f */
[----:B---3--:R-:W-:Y:S05]  /*14fd0*/  @!P0 BRA `(.L_x_4396) ;  /* 0xfffffffc00f08947 */ /* 0x008fea000383ffff */
[----:B------:R-:W-:Y:S05]  /*14fe0*/  BRA `(.L_x_4469) ;  /* 0xffffffd000047947 */ /* 0x000fea000383ffff */
.L_x_4412:
[----:B------:R-:W-:Y:S01]  /*14ff0*/  BSSY B0, `(.L_x_4470) ;  /* 0x0000008000007945 */ /* 0x000fe20003800000 */
[----:B------:R-:W-:Y:S02]  /*15000*/  IMAD.MOV.U32 R13, RZ, RZ, R16 ;  /* 0x000000ffff0d7224 */ /* 0x000fe400078e0010 */
[----:B------:R-:W-:Y:S02]  /*15010*/  IMAD.MOV.U32 R12, RZ, RZ, RZ ;  /* 0x000000ffff0c7224 */ /* 0x000fe400078e00ff */
[----:B------:R-:W-:Y:S02]  /*15020*/  IMAD.MOV.U32 R11, RZ, RZ, 0x1f ;  /* 0x0000001fff0b7424 */ /* 0x000fe400078e00ff */
[----:B------:R-:W-:-:S07]  /*15030*/  IMAD.MOV.U32 R15, RZ, RZ, -0x1 ;  /* 0xffffffffff0f7424 */ /* 0x000fce00078e00ff */
[----:B--2---:R-:W-:Y:S05]  /*15040*/  WARPSYNC.COLLECTIVE R15, `(.L_x_4471) ;  /* 0x000000000f087348 */ /* 0x004fea0003c00000 */
[----:B------:R0:W1:Y:S02]  /*15050*/  SHFL.IDX P6, R14, R13, R12, R11 ;  /* 0x0000000c0d0e7389 */ /* 0x00006400000c000b */
[----:B012---:R-:W-:Y:S01]  /*15060*/  ENDCOLLECTIVE ;  /* 0x000000000000791b */ /* 0x007fe20003800000 */
.L_x_4471:
[----:B------:R-:W-:Y:S05]  /*15070*/  BSYNC B0 ;  /* 0x0000000000007941 */ /* 0x000fea0003800000 */
.L_x_4470:
        /* <DEDUP_REMOVED lines=9> */
.L_x_4472:
        /* <DEDUP_REMOVED lines=18> */
.L_x_4473:
        /* <DEDUP_REMOVED lines=8> */
.L_x_4474:
        /* <DEDUP_REMOVED lines=8> */
.L_x_4475:
        /* <DEDUP_REMOVED lines=8> */
.L_x_4476:
        /* <DEDUP_REMOVED lines=8> */
.L_x_4477:
        /* <DEDUP_REMOVED lines=9> */
.L_x_4478:
[----:B------:R-:W-:Y:S01]  /*154c0*/  IMAD.MOV.U32 R6, RZ, RZ, R14 ;  /* 0x000000ffff067224 */ /* 0x000fe200078e000e */
[----:B------:R-:W-:Y:S06]  /*154d0*/  BRA `(.L_x_4479) ;  /* 0xffffffd8005c7947 */ /* 0x000fec000383ffff */
.L_x_4417:
[----:B------:R-:W-:Y:S01]  /*154e0*/  BSSY B0, `(.L_x_4480) ;  /* 0x0000008000007945 */ /* 0x000fe20003800000 */
[----:B-----5:R-:W-:Y:S02]  /*154f0*/  IMAD.MOV.U32 R13, RZ, RZ, R2 ;  /* 0x000000ffff0d7224 */ /* 0x020fe400078e0002 */
[----:B------:R-:W-:Y:S02]  /*15500*/  IMAD.MOV.U32 R12, RZ, RZ, 0x1 ;  /* 0x00000001ff0c7424 */ /* 0x000fe400078e00ff */
[----:B------:R-:W-:Y:S02]  /*15510*/  IMAD.MOV.U32 R11, RZ, RZ, RZ ;  /* 0x000000ffff0b7224 */ /* 0x000fe400078e00ff */
[----:B------:R-:W-:-:S07]  /*15520*/  IMAD.MOV.U32 R15, RZ, RZ, -0x1 ;  /* 0xffffffffff0f7424 */ /* 0x000fce00078e00ff */
[----:B0-2---:R-:W-:Y:S05]  /*15530*/  WARPSYNC.COLLECTIVE R15, `(.L_x_4481) ;  /* 0x000000000f087348 */ /* 0x005fea0003c00000 */
[----:B------:R1:W3:Y:S02]  /*15540*/  SHFL.UP P6, R14, R13, R12, R11 ;  /* 0x0400000c0d0e7389 */ /* 0x0002e400000c000b */
[----:B0123--:R-:W-:Y:S01]  /*15550*/  ENDCOLLECTIVE ;  /* 0x000000000000791b */ /* 0x00ffe20003800000 */
.L_x_4481:
[----:B------:R-:W-:Y:S05]  /*15560*/  BSYNC B0 ;  /* 0x0000000000007941 */ /* 0x000fea0003800000 */
.L_x_4480:
[----:B------:R-:W-:Y:S02]  /*15570*/  IMAD.MOV.U32 R3, RZ, RZ, R14 ;  /* 0x000000ffff037224 */ /* 0x000fe400078e000e */
[----:B------:R-:W-:Y:S02]  /*15580*/  IMAD.MOV.U32 R12, RZ, RZ, 0x2 ;  /* 0x00000002ff0c7424 */ /* 0x000fe400078e00ff */
[----:B------:R-:W-:Y:S01]  /*15590*/  IMAD.MOV.U32 R11, RZ, RZ, RZ ;  /* 0x000000ffff0b7224 */ /* 0x000fe200078e00ff */
[----:B------:R-:W-:Y:S01]  /*155a0*/  SEL R3, R3, RZ, P1 ;  /* 0x000000ff03037207 */ /* 0x000fe20000800000 */
[----:B------:R-:W-:-:S04]  /*155b0*/  IMAD.MOV.U32 R15, RZ, RZ, -0x1 ;  /* 0xffffffffff0f7424 */ /* 0x000fc800078e00ff */
[----:B------:R-:W-:-:S04]  /*155c0*/  IMAD.IADD R3, R2, 0x1, R3 ;  /* 0x0000000102037824 */ /* 0x000fc800078e0203 */
[----:B------:R-:W-:-:S07]  /*155d0*/  IMAD.MOV.U32 R13, RZ, RZ, R3 ;  /* 0x000000ffff0d7224 */ /* 0x000fce00078e0003 */
[----:B------:R-:W-:Y:S05]  /*155e0*/  WARPSYNC.COLLECTIVE R15, `(.L_x_4482) ;  /* 0x000000000f087348 */ /* 0x000fea0003c00000 */
[----:B------:R0:W1:Y:S02]  /*155f0*/  SHFL.UP P6, R14, R13, R12, R11 ;  /* 0x0400000c0d0e7389 */ /* 0x00006400000c000b */
[----:B01----:R-:W-:Y:S01]  /*15600*/  ENDCOLLECTIVE ;  /* 0x000000000000791b */ /* 0x003fe20003800000 */
.L_x_4482:
        /* <DEDUP_REMOVED lines=8> */
.L_x_4483:
        /* <DEDUP_REMOVED lines=8> */
.L_x_4484:
        /* <DEDUP_REMOVED lines=8> */
.L_x_4485:
        /* <DEDUP_REMOVED lines=9> */
.L_x_4486:
[----:B------:R-:W-:Y:S01]  /*15820*/  IMAD.MOV.U32 R6, RZ, RZ, R14 ;  /* 0x000000ffff067224 */ /* 0x000fe200078e000e */
[----:B------:R-:W-:Y:S06]  /*15830*/  BRA `(.L_x_4487) ;  /* 0xffffffd800207947 */ /* 0x000fec000383ffff */
.L_x_4419:
[----:B------:R-:W-:Y:S01]  /*15840*/  BSSY B0, `(.L_x_4488) ;  /* 0x0000006000007945 */ /* 0x000fe20003800000 */
[----:B------:R-:W-:Y:S01]  /*15850*/  PLOP3.LUT P6, PT, P6, PT, PT, 0x8, 0x0 ;  /* 0x000000000000781c */ /* 0x000fe200037ce170 */
[----:B------:R-:W-:-:S12]  /*15860*/  IMAD.MOV.U32 R15, RZ, RZ, -0x1 ;  /* 0xffffffffff0f7424 */ /* 0x000fd800078e00ff */
[----:B0-2---:R-:W-:Y:S05]  /*15870*/  WARPSYNC.COLLECTIVE R15, `(.L_x_4489) ;  /* 0x000000000f087348 */ /* 0x005fea0003c00000 */
[----:B------:R-:W-:Y:S01]  /*15880*/  VOTE.ANY R14, PT, P6 ;  /* 0x00000000000e7806 */ /* 0x000fe200030e0100 */
[----:B0-2---:R-:W-:Y:S06]  /*15890*/  ENDCOLLECTIVE ;  /* 0x000000000000791b */ /* 0x005fec0003800000 */
.L_x_4489:
[----:B------:R-:W-:Y:S05]  /*158a0*/  BSYNC B0 ;  /* 0x0000000000007941 */ /* 0x000fea0003800000 */
.L_x_4488:
        /* <DEDUP_REMOVED lines=9> */
.L_x_4490:
[----:B------:R-:W-:Y:S01]  /*15940*/  IMAD.MOV.U32 R17, RZ, RZ, R14 ;  /* 0x000000ffff117224 */ /* 0x000fe200078e000e */
[----:B------:R-:W-:Y:S06]  /*15950*/  BRA `(.L_x_4491) ;  /* 0xffffffd800107947 */ /* 0x000fec000383ffff */
.L_x_4421:
[----:B------:R-:W-:Y:S01]  /*15960*/  BSSY B0, `(.L_x_4492) ;  /* 0x0000007000007945 */ /* 0x000fe20003800000 */
[----:B------:R-:W-:Y:S02]  /*15970*/  IMAD.MOV.U32 R13, RZ, RZ, R3 ;  /* 0x000000ffff0d7224 */ /* 0x000fe400078e0003 */
[----:B------:R-:W-:Y:S02]  /*15980*/  IMAD.MOV.U32 R11, RZ, RZ, 0x1f ;  /* 0x0000001fff0b7424 */ /* 0x000fe400078e00ff */
[----:B------:R-:W-:-:S07]  /*15990*/  IMAD.MOV.U32 R15, RZ, RZ, -0x1 ;  /* 0xffffffffff0f7424 */ /* 0x000fce00078e00ff */
[----:B0-23--:R-:W-:Y:S05]  /*159a0*/  WARPSYNC.COLLECTIVE R15, `(.L_x_4493) ;  /* 0x000000000f087348 */ /* 0x00dfea0003c00000 */
[----:B------:R1:W4:Y:S02]  /*159b0*/  SHFL.IDX P6, R14, R13, R12, R11 ;  /* 0x0000000c0d0e7389 */ /* 0x00032400000c000b */
[----:B01234-:R-:W-:Y:S01]  /*159c0*/  ENDCOLLECTIVE ;  /* 0x000000000000791b */ /* 0x01ffe20003800000 */
.L_x_4493:
[----:B------:R-:W-:Y:S05]  /*159d0*/  BSYNC B0 ;  /* 0x0000000000007941 */ /* 0x000fea0003800000 */
.L_x_4492:
[----:B------:R-:W-:Y:S01]  /*159e0*/  IMAD.MOV.U32 R2, RZ, RZ, R14 ;  /* 0x000000ffff027224 */ /* 0x000fe200078e000e */
[----:B------:R-:W-:Y:S06]  /*159f0*/  BRA `(.L_x_4420) ;  /* 0xffffffd800047947 */ /* 0x000fec000383ffff */
.L_x_4425:
[----:B0-----:R0:W1:Y:S02]  /*15a00*/  SYNCS.PHASECHK.TRANS64.TRYWAIT P0, [R9+URZ+0x38820], R0 ;  /* 0x03882000090075a7 */ /* 0x001064000800017f */
[----:B-1----:R-:W-:Y:S05]  /*15a10*/  @!P0 NANOSLEEP.SYNCS 0x989680 ;  /* 0x009896800000895d */ /* 0x002fea0003900000 */
[----:B------:R-:W1:Y:S02]  /*15a20*/  @!P0 SYNCS.PHASECHK.TRANS64 P0, [R9+URZ+0x38820], R0 ;  /* 0x03882000090085a7 */ /* 0x000e64000800007f */
[----:B-1----:R-:W-:Y:S05]  /*15a30*/  @!P0 BRA `(.L_x_4425) ;  /* 0xfffffffc00f08947 */ /* 0x002fea000383ffff */
[----:B------:R-:W-:Y:S05]  /*15a40*/  BRA `(.L_x_4494) ;  /* 0xffffffd800f87947 */ /* 0x000fea000383ffff */
.L_x_4426:
        /* <DEDUP_REMOVED lines=11> */
.L_x_4496:
[----:B------:R-:W-:Y:S05]  /*15b00*/  BSYNC B0 ;  /* 0x0000000000007941 */ /* 0x000fea0003800000 */
.L_x_4495:
[----:B------:R-:W-:Y:S05]  /*15b10*/  BRA `(.L_x_4497) ;  /* 0xffffffd800e07947 */ /* 0x000fea000383ffff */
.L_x_4429:
[----:B------:R-:W-:Y:S01]  /*15b20*/  BSSY B1, `(.L_x_4498) ;  /* 0x0000006000017945 */ /* 0x000fe20003800000 */
[----:B------:R-:W-:-:S07]  /*15b30*/  IMAD.MOV.U32 R15, RZ, RZ, -0x1 ;  /* 0xffffffffff0f7424 */ /* 0x000fce00078e00ff */
[----:B0-2---:R-:W-:Y:S05]  /*15b40*/  WARPSYNC.COLLECTIVE R15, `(.L_x_4499) ;  /* 0x000000000f0c7348 */ /* 0x005fea0003c00000 */
[----:B------:R-:W-:Y:S02]  /*15b50*/  ELECT P6, UR62, PT ;  /* 0x00000000003e782f */ /* 0x000fe400038c0000 */
[----:B------:R-:W-:Y:S01]  /*15b60*/  MOV R14, UR62 ;  /* 0x0000003e000e7c02 */ /* 0x000fe20008000f00 */
[----:B0-2---:R-:W-:Y:S10]  /*15b70*/  ENDCOLLECTIVE ;  /* 0x000000000000791b */ /* 0x005ff40003800000 */
.L_x_4499:
[----:B------:R-:W-:Y:S05]  /*15b80*/  BSYNC B1 ;  /* 0x0000000000017941 */ /* 0x000fea0003800000 */
.L_x_4498:
[----:B------:R-:W-:Y:S05]  /*15b90*/  BRA `(.L_x_4500) ;  /* 0xffffffd800d87947 */ /* 0x000fea000383ffff */
.L_x_4430:
[----:B0-----:R0:W1:Y:S02]  /*15ba0*/  SYNCS.PHASECHK.TRANS64.TRYWAIT P0, [R5+URZ], R4 ;  /* 0x00000004050075a7 */ /* 0x001064000800017f */
[----:B-1----:R-:W-:Y:S05]  /*15bb0*/  @!P0 NANOSLEEP.SYNCS 0x989680 ;  /* 0x009896800000895d */ /* 0x002fea0003900000 */
[----:B------:R-:W1:Y:S02]  /*15bc0*/  @!P0 SYNCS.PHASECHK.TRANS64 P0, [R5+URZ], R4 ;  /* 0x00000004050085a7 */ /* 0x000e64000800007f */
[----:B-1----:R-:W-:Y:S05]  /*15bd0*/  @!P0 BRA `(.L_x_4430) ;  /* 0xfffffffc00f08947 */ /* 0x002fea000383ffff */
[----:B------:R-:W-:Y:S05]  /*15be0*/  BRA `(.L_x_4501) ;  /* 0xffffffdc00007947 */ /* 0x000fea000383ffff */
.L_x_4431:
[----:B0-----:R0:W1:Y:S02]  /*15bf0*/  SYNCS.PHASECHK.TRANS64.TRYWAIT P0, [R7+URZ], R2 ;  /* 0x00000002070075a7 */ /* 0x001064000800017f */
[----:B-1----:R-:W-:Y:S05]  /*15c00*/  @!P0 NANOSLEEP.SYNCS 0x989680 ;  /* 0x009896800000895d */ /* 0x002fea0003900000 */
[----:B------:R-:W1:Y:S02]  /*15c10*/  @!P0 SYNCS.PHASECHK.TRANS64 P0, [R7+URZ], R2 ;  /* 0x00000002070085a7 */ /* 0x000e64000800007f */
[----:B-1----:R-:W-:Y:S05]  /*15c20*/  @!P0 BRA `(.L_x_4431) ;  /* 0xfffffffc00f08947 */ /* 0x002fea000383ffff */
[----:B------:R-:W-:Y:S05]  /*15c30*/  BRA `(.L_x_4502) ;  /* 0xffffffdc00007947 */ /* 0x000fea000383ffff */
.L_x_4432:
[----:B-1----:R1:W3:Y:S02]  /*15c40*/  SYNCS.PHASECHK.TRANS64.TRYWAIT P0, [R5+URZ], R4 ;  /* 0x00000004050075a7 */ /* 0x0022e4000800017f */
[----:B---3--:R-:W-:Y:S05]  /*15c50*/  @!P0 NANOSLEEP.SYNCS 0x989680 ;  /* 0x009896800000895d */ /* 0x008fea0003900000 */
[----:B------:R-:W3:Y:S02]  /*15c60*/  @!P0 SYNCS.PHASECHK.TRANS64 P0, [R5+URZ], R4 ;  /* 0x00000004050085a7 */ /* 0x000ee4000800007f */
[----:B---3--:R-:W-:Y:S05]  /*15c70*/  @!P0 BRA `(.L_x_4432) ;  /* 0xfffffffc00f08947 */ /* 0x008fea000383ffff */
[----:B------:R-:W-:Y:S05]  /*15c80*/  BRA `(.L_x_4503) ;  /* 0xffffffd800f47947 */ /* 0x000fea000383ffff */
.L_x_4504:
        /* <DEDUP_REMOVED lines=15> */
.L_x_15120:


//--------------------- .text._ZN7cutlass13device_kernelIN5flash11enable_sm90INS1_16FlashAttnFwdSm90INS1_25CollectiveMainloopFwdSm90ILi2EN4cute5tupleIJNS5_1CILi1EEES8_S8_EEENS6_IJNS7_ILi64EEESA_SA_EEELi512ENS_10bfloat16_tEfNS_4arch4Sm90ELb0ELb0ELb0ELb1ELb0ELb1ELb1ELb0ELb0ELb1ELb0ELb0EEENS1_21CollectiveEpilogueFwdINS6_IJSA_NS7_ILi512EEESA_EEES9_SC_SE_Li256ELb1ELb1ELb0ELb0EEENS1_36VarlenDynamicPersistentTileSchedulerILi64ELi64ELi256ELi128ELb0ELb1ELb1ELb0ELb1ELb1EEEEEEEEEvNT_6ParamsE --------------------------
	.section	.text._ZN7cutlass13device_kernelIN5flash11enable_sm90INS1_16FlashAttnFwdSm90INS1_25CollectiveMainloopFwdSm90ILi2EN4cute5tupleIJNS5_1CILi1EEES8_S8_EEENS6_IJNS7_ILi64EEESA_SA_EEELi512ENS_10bfloat16_tEfNS_4arch4Sm90ELb0ELb0ELb0ELb1ELb0ELb1ELb1ELb0ELb0ELb1ELb0ELb0EEENS1_21CollectiveEpilogueFwdINS6_IJSA_NS7_ILi512EEESA_EEES9_SC_SE_Li256ELb1ELb1ELb0ELb0EEENS1_36VarlenDynamicPersistentTileSchedulerILi64ELi64ELi256ELi128ELb0ELb1ELb1ELb0ELb1ELb1EEEEEEEEEvNT_6ParamsE,"ax",@progbits
	.align	128
.text._ZN7cutlass13device_kernelIN5flash11enable_sm90INS1_16FlashAttnFwdSm90INS1_25CollectiveMainloopFwdSm90ILi2EN4cute5tupleIJNS5_1CILi1EEES8_S8_EEENS6_IJNS7_ILi64EEESA_SA_EEELi512ENS_10bfloat16_tEfNS_4arch4Sm90ELb0ELb0ELb0ELb1ELb0ELb1ELb1ELb0ELb0ELb1ELb0ELb0EEENS1_21CollectiveEpilogueFwdINS6_IJSA_NS7_ILi512EEESA_EEES9_SC_SE_Li256ELb1ELb1ELb0ELb0EEENS1_36VarlenDynamicPersistentTileSchedulerILi64ELi64ELi256ELi128ELb0ELb1ELb1ELb0ELb1ELb1EEEEEEEEEvNT_6ParamsE:
        .type           _ZN7cutlass13device_kernelIN5flash11enable_sm90INS1_16FlashAttnFwdSm90INS1_25CollectiveMainloopFwdSm90ILi2EN4cute5tupleIJNS5_1CILi1EEES8_S8_EEENS6_IJNS7_ILi64EEESA_SA_EEELi512ENS_10bfloat16_tEfNS_4arch4Sm90ELb0ELb0ELb0ELb1ELb0ELb1ELb1ELb0ELb0ELb1ELb0ELb0EEENS1_21CollectiveEpilogueFwdINS6_IJSA_NS7_ILi512EEESA_EEES9_SC_SE_Li256ELb1ELb1ELb0ELb0EEENS1_36VarlenDynamicPersistentTileSchedulerILi64ELi64ELi256ELi128ELb0ELb1ELb1ELb0ELb1ELb1EEEEEEEEEvNT_6ParamsE,@function
        .size           _ZN7cutlass13device_kernelIN5flash11enable_sm90INS1_16FlashAttnFwdSm90INS1_25CollectiveMainloopFwdSm90ILi2EN4cute5tupleIJNS5_1CILi1EEES8_S8_EEENS6_IJNS7_ILi64EEESA_SA_EEELi512ENS_10bfloat16_tEfNS_4arch4Sm90ELb0ELb0ELb0ELb1ELb0ELb1ELb1ELb0ELb0ELb1ELb0ELb0EEENS1_21CollectiveEpilogueFwdINS6_IJSA_NS7_ILi512EEESA_EEES9_SC_SE_Li256ELb1ELb1ELb0ELb0EEENS1_36VarlenDynamicPersistentTileSchedulerILi64ELi64ELi256ELi128ELb0ELb1ELb1ELb0ELb1ELb1EEEEEEEEEvNT_6ParamsE,(.L_x_15121 - _ZN7cutlass13device_kernelIN5flash11enable_sm90INS1_16FlashAttnFwdSm90INS1_25CollectiveMainloopFwdSm90ILi2EN4cute5tupleIJNS5_1CILi1EEES8_S8_EEENS6_IJNS7_ILi64EEESA_SA_EEELi512ENS_10bfloat16_tEfNS_4arch4Sm90ELb0ELb0ELb0ELb1ELb0ELb1ELb1ELb0ELb0ELb1ELb0ELb0EEENS1_21CollectiveEpilogueFwdINS6_IJSA_NS7_ILi512EEESA_EEES9_SC_SE_Li256ELb1ELb1ELb0ELb0EEENS1_36VarlenDynamicPersistentTileSchedulerILi64ELi64ELi256ELi128ELb0ELb1ELb1ELb0ELb1ELb1EEEEEEEEEvNT_6ParamsE)
        .other          _ZN7cutlass13device_kernelIN5flash11enable_sm90INS1_16FlashAttnFwdSm90INS1_25CollectiveMainloopFwdSm90ILi2EN4cute5tupleIJNS5_1CILi1EEES8_S8_EEENS6_IJNS7_ILi64EEESA_SA_EEELi512ENS_10bfloat16_tEfNS_4arch4Sm90ELb0ELb0ELb0ELb1ELb0ELb1ELb1ELb0ELb0ELb1ELb0ELb0EEENS1_21CollectiveEpilogueFwdINS6_IJSA_NS7_ILi512EEESA_EEES9_SC_SE_Li256ELb1ELb1ELb0ELb0EEENS1_36VarlenDynamicPersistentTileSchedulerILi64ELi64ELi256ELi128ELb0ELb1ELb1ELb0ELb1ELb1EEEEEEEEEvNT_6ParamsE,@"STO_CUDA_ENTRY STV_DEFAULT"
_ZN7cutlass13device_kernelIN5flash11enable_sm90INS1_16FlashAttnFwdSm90INS1_25CollectiveMainloopFwdSm90ILi2EN4cute5tupleIJNS5_1CILi1EEES8_S8_EEENS6_IJNS7_ILi64EEESA_SA_EEELi512ENS_10bfloat16_tEfNS_4arch4Sm90ELb0ELb0ELb0ELb1ELb0ELb1ELb1ELb0ELb0ELb1ELb0ELb0EEENS1_21CollectiveEpilogueFwdINS6_IJSA_NS7_ILi512EEESA_EEES9_SC_SE_Li256ELb1ELb1ELb0ELb0EEENS1_36VarlenDynamicPersistentTileSchedulerILi64ELi64ELi256ELi128ELb0ELb1ELb1ELb0ELb1ELb1EEEEEEEEEvNT_6ParamsE:
        /* <DEDUP_REMOVED lines=23> */
.L_x_4506:
[----:B------:R-:W-:Y:S05]  /*0170*/  BSYNC B0 ;  /* 0x0000000000007941 */ /* 0x000fea0003800000 */
.L_x_4505:
        /* <DEDUP_REMOVED lines=14> */
[----:B-1----:R0:W-:Y:S01]  /*0260*/  STL [R1+0x4], R3 ;  /* 0x0000040301007387 */ /* 0x0021e20000100800 */
        /* <DEDUP_REMOVED lines=24> */
.L_x_4507:
        /* <DEDUP_REMOVED lines=22> */
.L_x_4508:
        /* <DEDUP_REMOVED lines=18> */
.L_x_4509:
        /* <DEDUP_REMOVED lines=22> */
.L_x_4510:
        /* <DEDUP_REMOVED lines=22> */
.L_x_4511:
        /* <DEDUP_REMOVED lines=9> */
.L_x_4514:
        /* <DEDUP_REMOVED lines=25> */
[----:B------:R-:W-:Y:S02]  /*0b50*/  LEA.HI R6, R0, R15, RZ, 0x4 ;  /* 0x0000000f00067211 */ /* 0x000fe400078f20ff */
[----:B------:R-:W-:Y:S02]  /*0b60*/  LOP3.LUT R4, R3, 0xffffff80, RZ, 0xc0, !PT ;  /* 0xffffff8003047812 */ /* 0x000fe400078ec0ff */
[----:B------:R-:W-:-:S03]  /*0b70*/  LOP3.LUT R5, R6, 0xfffffff0, RZ, 0xc0, !PT ;  /* 0xfffffff006057812 */ /* 0x000fc600078ec0ff */
[C---:B------:R-:W-:Y:S01]  /*0b80*/  IMAD.IADD R4, R15.reuse, 0x1, -R4 ;  /* 0x000000010f047824 */ /* 0x040fe200078e0a04 */
[----:B------:R-:W-:Y:S01]  /*0b90*/  LEA.HI R7, R0, R15, RZ, 0x5 ;  /* 0x0000000f00077211 */ /* 0x000fe200078f28ff */
[----:B------:R-:W-:Y:S01]  /*0ba0*/  IMAD.IADD R9, R15, 0x1, -R5 ;  /* 0x000000010f097824 */ /* 0x000fe200078e0a05 */
[----:B------:R-:W-:Y:S02]  /*0bb0*/  SHF.R.S32.HI R11, RZ, 0x4, R6 ;  /* 0x00000004ff0b7819 */ /* 0x000fe40000011406 */
[----:B------:R-:W-:Y:S02]  /*0bc0*/  SHF.R.S32.HI R5, RZ, 0x1f, R4 ;  /* 0x0000001fff057819 */ /* 0x000fe40000011404 */
[--C-:B------:R-:W-:Y:S02]  /*0bd0*/  SHF.R.S32.HI R192, RZ, 0x5, R7.reuse ;  /* 0x00000005ffc07819 */ /* 0x100fe40000011407 */
[----:B------:R-:W-:Y:S02]  /*0be0*/  SHF.R.S32.HI R13, RZ, 0x1f, R7 ;  /* 0x0000001fff0d7819 */ /* 0x000fe40000011407 */
[----:B------:R-:W-:-:S02]  /*0bf0*/  SHF.R.S32.HI R8, RZ, 0x1f, R9 ;  /* 0x0000001fff087819 */ /* 0x000fc40000011409 */
[----:B------:R-:W-:Y:S02]  /*0c00*/  LEA.HI R7, R6, R11, RZ, 0x1 ;  /* 0x0000000b06077211 */ /* 0x000fe400078f08ff */
[----:B------:R-:W-:Y:S02]  /*0c10*/  LEA.HI R6, R5, R4, RZ, 0x2 ;  /* 0x0000000405067211 */ /* 0x000fe400078f10ff */
[----:B------:R-:W-:Y:S02]  /*0c20*/  LEA.HI R10, R8, R9, RZ, 0x3 ;  /* 0x00000009080a7211 */ /* 0x000fe400078f18ff */
[----:B------:R-:W-:Y:S02]  /*0c30*/  LOP3.LUT R14, R7, 0x1ffffffe, RZ, 0xc0, !PT ;  /* 0x1ffffffe070e7812 */ /* 0x000fe400078ec0ff */
[--C-:B------:R-:W-:Y:S02]  /*0c40*/  SHF.R.S32.HI R7, RZ, 0x2, R6.reuse ;  /* 0x00000002ff077819 */ /* 0x100fe40000011406 */
[----:B------:R-:W-:Y:S01]  /*0c50*/  SHF.R.S32.HI R8, RZ, 0x1f, R6 ;  /* 0x0000001fff087819 */ /* 0x000fe20000011406 */
[----:B------:R-:W-:-:S03]  /*0c60*/  IMAD.IADD R14, R11, 0x1, -R14 ;  /* 0x000000010b0e7824 */ /* 0x000fc600078e0a0e */
[----:B------:R-:W-:Y:S02]  /*0c70*/  LEA.HI R8, R8, R7, RZ, 0x3 ;  /* 0x0000000708087211 */ /* 0x000fe400078f18ff */
[----:B------:R-:W-:Y:S02]  /*0c80*/  LEA.HI R5, R5, R4, RZ, 0x5 ;  /* 0x0000000405057211 */ /* 0x000fe400078f28ff */
[----:B------:R-:W-:Y:S02]  /*0c90*/  LOP3.LUT R8, R8, 0xfffffff8, RZ, 0xc0, !PT ;  /* 0xfffffff808087812 */ /* 0x000fe400078ec0ff */
[----:B------:R-:W-:Y:S02]  /*0ca0*/  LOP3.LUT R11, R6, 0x7ffffffc, RZ, 0xc0, !PT ;  /* 0x7ffffffc060b7812 */ /* 0x000fe400078ec0ff */
[----:B------:R-:W-:Y:S01]  /*0cb0*/  SHF.R.S32.HI R5, RZ, 0x5, R5 ;  /* 0x00000005ff057819 */ /* 0x000fe20000011405 */
[----:B------:R-:W-:Y:S02]  /*0cc0*/  IMAD.IADD R8, R7, 0x1, -R8 ;  /* 0x0000000107087824 */ /* 0x000fe400078e0a08 */
[----:B------:R-:W-:Y:S01]  /*0cd0*/  IMAD.IADD R11, R4, 0x1, -R11 ;  /* 0x00000001040b7824 */ /* 0x000fe200078e0a0b */
[----:B------:R-:W-:Y:S01]  /*0ce0*/  LEA.HI R4, R0, R15, RZ, 0x2 ;  /* 0x0000000f00047211 */ /* 0x000fe200078f10ff */
[----:B------:R-:W-:Y:S01]  /*0cf0*/  IMAD R191, R5, 0x10, R8 ;  /* 0x0000001005bf7824 */ /* 0x000fe200078e0208 */
[----:B------:R-:W-:-:S02]  /*0d00*/  LEA.HI R13, R13, R192, RZ, 0x2 ;  /* 0x000000c00d0d7211 */ /* 0x000fc400078f10ff */
[----:B------:R-:W-:Y:S02]  /*0d10*/  LOP3.LUT R12, R10, 0xfffffff8, RZ, 0xc0, !PT ;  /* 0xfffffff80a0c7812 */ /* 0x000fe400078ec0ff */
[----:B------:R-:W-:Y:S02]  /*0d20*/  LOP3.LUT R5, R4, 0xfffffffc, RZ, 0xc0, !PT ;  /* 0xfffffffc04057812 */ /* 0x000fe400078ec0ff */
[----:B------:R-:W-:Y:S01]  /*0d30*/  SHF.R.S32.HI R224, RZ, 0x7, R3 ;  /* 0x00000007ffe07819 */ /* 0x000fe20000011403 */
[----:B------:R-:W-:Y:S01]  /*0d40*/  IMAD.IADD R12, R9, 0x1, -R12 ;  /* 0x00000001090c7824 */ /* 0x000fe200078e0a0c */
[----:B------:R-:W-:Y:S01]  /*0d50*/  LOP3.LUT R13, R13, 0x3ffffc, RZ, 0xc0, !PT ;  /* 0x003ffffc0d0d7812 */ /* 0x000fe200078ec0ff */
[----:B------:R-:W-:Y:S01]  /*0d60*/  IMAD.IADD R5, R15, 0x1, -R5 ;  /* 0x000000010f057824 */ /* 0x000fe200078e0a05 */
[----:B------:R-:W-:Y:S01]  /*0d70*/  LEA.HI R0, R0, R15, RZ, 0x3 ;  /* 0x0000000f00007211 */ /* 0x000fe200078f18ff */
[----:B------:R-:W-:Y:S02]  /*0d80*/  IMAD R16, R224, 0x100, R9 ;  /* 0x00000100e0107824 */ /* 0x000fe400078e0209 */
[----:B------:R-:W-:Y:S01]  /*0d90*/  IMAD.IADD R13, R192, 0x1, -R13 ;  /* 0x00000001c00d7824 */ /* 0x000fe200078e0a0d */
[----:B------:R-:W-:Y:S01]  /*0da0*/  SHF.R.S32.HI R222, RZ, 0x3, R0 ;  /* 0x00000003ffde7819 */ /* 0x000fe20000011400 */
[----:B------:R-:W-:Y:S01]  /*0db0*/  IMAD.SHL.U32 R9, R12, 0x40, RZ ;  /* 0x000000400c097824 */ /* 0x000fe200078e00ff */
[----:B------:R-:W-:-:S02]  /*0dc0*/  LOP3.LUT R221, R0, 0xfffffff8, RZ, 0xc0, !PT ;  /* 0xfffffff800dd7812 */ /* 0x000fc400078ec0ff */
[----:B------:R-:W-:Y:S02]  /*0dd0*/  SHF.R.S32.HI R22, RZ, 0x2, R4 ;  /* 0x00000002ff167819 */ /* 0x000fe40000011404 */
[----:B------:R-:W-:Y:S01]  /*0de0*/  LEA.HI R0, R5, R5, RZ, 0x1 ;  /* 0x0000000505007211 */ /* 0x000fe200078f08ff */
[----:B------:R-:W-:Y:S01]  /*0df0*/  IMAD R13, R13, 0x10, R16 ;  /* 0x000000100d0d7824 */ /* 0x000fe200078e0210 */
[----:B------:R-:W-:Y:S01]  /*0e00*/  LOP3.LUT R9, R9, 0x1c0, RZ, 0xc0, !PT ;  /* 0x000001c009097812 */ /* 0x000fe200078ec0ff */
[----:B------:R-:W-:Y:S01]  /*0e10*/  IMAD.SHL.U32 R14, R14, 0x8, RZ ;  /* 0x000000080e0e7824 */ /* 0x000fe200078e00ff */
[----:B------:R-:W-:Y:S01]  /*0e20*/  LOP3.LUT R0, R0, 0x1ffffffe, RZ, 0xc0, !PT ;  /* 0x1ffffffe00007812 */ /* 0x000fe200078ec0ff */
[----:B------:R-:W-:Y:S02]  /*0e30*/  IMAD.SHL.U32 R10, R10, 0x40, RZ ;  /* 0x000000400a0a7824 */ /* 0x000fe400078e00ff */
[----:B------:R-:W-:Y:S02]  /*0e40*/  VIADD R234, R22, 0x20 ;  /* 0x0000002016ea7836 */ /* 0x000fe40000000000 */
[--C-:B------:R-:W-:Y:S01]  /*0e50*/  IMAD.U32 R233, R13, 0x40, R14.reuse ;  /* 0x000000400de97824 */ /* 0x100fe200078e000e */
[----:B------:R-:W-:Y:S01]  /*0e60*/  LOP3.LUT R14, R9, 0x8, R14, 0xf8, !PT ;  /* 0x00000008090e7812 */ /* 0x000fe200078ef80e */
[C---:B------:R-:W-:Y:S01]  /*0e70*/  IMAD.SHL.U32 R16, R5.reuse, 0x8, RZ ;  /* 0x0000000805107824 */ /* 0x040fe200078e00ff */
[----:B------:R-:W-:Y:S01]  /*0e80*/  SHF.R.U32.HI R9, RZ, 0x3, R9 ;  /* 0x00000003ff097819 */ /* 0x000fe20000011609 */
[C---:B------:R-:W-:Y:S01]  /*0e90*/  IMAD.IADD R0, R5.reuse, 0x1, -R0 ;  /* 0x0000000105007824 */ /* 0x040fe200078e0a00 */
[----:B------:R-:W-:Y:S01]  /*0ea0*/  LOP3.LUT R7, R10, 0x7ffffe00, RZ, 0xc0, !PT ;  /* 0x7ffffe000a077812 */ /* 0x000fe200078ec0ff */
[----:B------:R-:W-:Y:S01]  /*0eb0*/  IMAD.SHL.U32 R184, R5, 0x4, RZ ;  /* 0x0000000405b87824 */ /* 0x000fe200078e00ff */
[----:B------:R-:W-:-:S02]  /*0ec0*/  SHF.R.S32.HI R5, RZ, 0x1f, R234 ;  /* 0x0000001fff057819 */ /* 0x000fc400000114ea */
[----:B------:R-:W-:Y:S01]  /*0ed0*/  LOP3.LUT R14, R14, R9, RZ, 0x3c, !PT ;  /* 0x000000090e0e7212 */ /* 0x000fe200078e3cff */
[----:B------:R-:W-:Y:S01]  /*0ee0*/  IMAD R7, R192, 0x400, R7 ;  /* 0x00000400c0077824 */ /* 0x000fe200078e0207 */
[----:B------:R-:W-:Y:S01]  /*0ef0*/  LEA.HI R5, R5, R234, RZ, 0x3 ;  /* 0x000000ea05057211 */ /* 0x000fe200078f18ff */
[----:B------:R-:W-:Y:S01]  /*0f00*/  IMAD.SHL.U32 R230, R234, 0x40, RZ ;  /* 0x00000040eae67824 */ /* 0x000fe200078e00ff */
[----:B------:R-:W-:Y:S01]  /*0f10*/  R2P PR, R12, 0x6 ;  /* 0x000000060c007804 */ /* 0x000fe20000000000 */
[----:B------:R-:W-:Y:S01]  /*0f20*/  IMAD.IADD R7, R7, 0x1, R14 ;  /* 0x0000000107077824 */ /* 0x000fe200078e020e */
[----:B------:R-:W-:Y:S01]  /*0f30*/  LEA.HI R3, R3, R224, RZ, 0x1 ;  /* 0x000000e003037211 */ /* 0x000fe200078f08ff */
[----:B------:R-:W-:Y:S01]  /*0f40*/  IMAD.IADD R221, R15, 0x1, -R221 ;  /* 0x000000010fdd7824 */ /* 0x000fe200078e0add */
[----:B------:R-:W-:Y:S01]  /*0f50*/  SHF.R.S32.HI R9, RZ, 0x1f, R4 ;  /* 0x0000001fff097819 */ /* 0x000fe20000011404 */
[----:B------:R-:W-:Y:S01]  /*0f60*/  IMAD.SHL.U32 R5, R5, 0x40, RZ ;  /* 0x0000004005057824 */ /* 0x000fe200078e00ff */
[----:B------:R-:W-:Y:S01]  /*0f70*/  LOP3.LUT R230, R230, 0x1c0, RZ, 0xc0, !PT ;  /* 0x000001c0e6e67812 */ /* 0x000fe200078ec0ff */
[----:B------:R-:W-:Y:S01]  /*0f80*/  IMAD R195, R7, 0x2, R2 ;  /* 0x0000000207c37824 */ /* 0x000fe200078e0202 */
[----:B------:R-:W-:Y:S01]  /*0f90*/  LOP3.LUT R3, R3, 0xfffffe, RZ, 0xc0, !PT ;  /* 0x00fffffe03037812 */ /* 0x000fe200078ec0ff */
[----:B------:R-:W-:Y:S01]  /*0fa0*/  IMAD.MOV.U32 R208, RZ, RZ, 0x20 ;  /* 0x00000020ffd07424 */ /* 0x000fe200078e00ff */
[----:B------:R-:W-:Y:S01]  /*0fb0*/  LEA.HI R9, R9, R22, RZ, 0x3 ;  /* 0x0000001609097211 */ /* 0x000fe200078f18ff */
[----:B------:R-:W-:Y:S01]  /*0fc0*/  IMAD.SHL.U32 R189, R221, 0x8, RZ ;  /* 0x00000008ddbd7824 */ /* 0x000fe200078e00ff */
[----:B------:R-:W-:Y:S01]  /*0fd0*/  LOP3.LUT R4, R230, 0x38, R16, 0xf8, !PT ;  /* 0x00000038e6047812 */ /* 0x000fe200078ef810 */
[----:B------:R-:W-:Y:S01]  /*0fe0*/  VIADD R190, R184, 0x10 ;  /* 0x00000010b8be7836 */ /* 0x000fe20000000000 */
[----:B------:R-:W-:Y:S01]  /*0ff0*/  SHF.R.U32.HI R6, RZ, 0x3, R230 ;  /* 0x00000003ff067819 */ /* 0x000fe200000116e6 */
[----:B------:R-:W-:Y:S01]  /*1000*/  VIADD R209, R195, 0x36400 ;  /* 0x00036400c3d17836 */ /* 0x000fe20000000000 */
[----:B------:R-:W-:Y:S01]  /*1010*/  LOP3.LUT R231, R5, 0xfffffe00, RZ, 0xc0, !PT ;  /* 0xfffffe0005e77812 */ /* 0x000fe200078ec0ff */
[----:B------:R-:W-:Y:S01]  /*1020*/  IMAD.IADD R3, R224, 0x1, -R3 ;  /* 0x00000001e0037824 */ /* 0x000fe200078e0a03 */
[----:B------:R-:W-:Y:S01]  /*1030*/  SEL R208, R208, 0xffffffe0, !P1 ;  /* 0xffffffe0d0d07807 */ /* 0x000fe20004800000 */
[----:B------:R-:W-:Y:S01]  /*1040*/  VIADD R218, R189, 0x40 ;  /* 0x00000040bdda7836 */ /* 0x000fe20000000000 */
[----:B------:R-:W-:Y:S01]  /*1050*/  LOP3.LUT R9, R9, 0xfffffff8, RZ, 0xc0, !PT ;  /* 0xfffffff809097812 */ /* 0x000fe200078ec0ff */
[----:B------:R-:W-:Y:S01]  /*1060*/  VIADD R217, R189, 0x80 ;  /* 0x00000080bdd97836 */ /* 0x000fe20000000000 */
[----:B------:R-:W-:Y:S01]  /*1070*/  LOP3.LUT R229, R231, R4, R6, 0xf6, !PT ;  /* 0x00000004e7e57212 */ /* 0x000fe200078ef606 */
[C---:B------:R-:W-:Y:S01]  /*1080*/  VIADD R216, R189.reuse, 0xc0 ;  /* 0x000000c0bdd87836 */ /* 0x040fe20000000000 */
[----:B------:R-:W-:Y:S01]  /*1090*/  SHF.R.S32.HI R227, RZ, 0x1f, R190 ;  /* 0x0000001fffe37819 */ /* 0x000fe200000114be */
[----:B------:R-:W-:-:S02]  /*10a0*/  VIADD R215, R189, 0x100 ;  /* 0x00000100bdd77836 */ /* 0x000fc40000000000 */
[C---:B------:R-:W-:Y:S02]  /*10b0*/  VIADD R214, R189.reuse, 0x140 ;  /* 0x00000140bdd67836 */ /* 0x040fe40000000000 */
[C---:B------:R-:W-:Y:S02]  /*10c0*/  VIADD R226, R189.reuse, 0x180 ;  /* 0x00000180bde27836 */ /* 0x040fe40000000000 */
[----:B------:R-:W-:Y:S02]  /*10d0*/  VIADD R225, R189, 0x1c0 ;  /* 0x000001c0bde17836 */ /* 0x000fe40000000000 */
[----:B------:R-:W-:Y:S02]  /*10e0*/  VIADD R196, R195, 0x36440 ;  /* 0x00036440c3c47836 */ /* 0x000fe40000000000 */
[----:B------:R-:W-:Y:S01]  /*10f0*/  @P2 VIADD R196, R209, 0xffffffc0 ;  /* 0xffffffc0d1c42836 */ /* 0x000fe20000000000 */
[----:B------:R-:W-:Y:S01]  /*1100*/  SHF.R.S32.HI R8, RZ, 0x1f, R218 ;  /* 0x0000001fff087819 */ /* 0x000fe200000114da */
[----:B------:R-:W-:Y:S01]  /*1110*/  IMAD.SHL.U32 R194, R3, 0x100, RZ ;  /* 0x0000010003c27824 */ /* 0x000fe200078e00ff */
[----:B------:R-:W-:Y:S01]  /*1120*/  SHF.R.S32.HI R3, RZ, 0x1f, R217 ;  /* 0x0000001fff037819 */ /* 0x000fe200000114d9 */
        /* <DEDUP_REMOVED lines=10> */
[C---:B------:R-:W-:Y:S01]  /*11d0*/  IMAD.SHL.U32 R228, R190.reuse, 0x2, RZ ;  /* 0x00000002bee47824 */ /* 0x040fe200078e00ff */
[----:B------:R-:W-:Y:S01]  /*11e0*/  SHF.L.U64.HI R227, R190, 0x1, R227 ;  /* 0x00000001bee37819 */ /* 0x000fe200000102e3 */
[----:B------:R-:W-:-:S02]  /*11f0*/  IMAD.SHL.U32 R193, R11, 0x2, RZ ;  /* 0x000000020bc17824 */ /* 0x000fc400078e00ff */
[----:B------:R-:W-:Y:S02]  /*1200*/  IMAD R229, R229, 0x2, R2 ;  /* 0x00000002e5e57824 */ /* 0x000fe400078e0202 */
[----:B------:R-:W-:Y:S02]  /*1210*/  IMAD R232, R0, 0x8, R191 ;  /* 0x0000000800e87824 */ /* 0x000fe400078e02bf */
[----:B------:R-:W-:Y:S01]  /*1220*/  IMAD.IADD R208, R208, 0x1, R196 ;  /* 0x00000001d0d07824 */ /* 0x000fe200078e02c4 */
[----:B--2---:R-:W-:Y:S02]  /*1230*/  LOP3.LUT R187, R18, 0x1, RZ, 0xfc, !PT ;  /* 0x0000000112bb7812 */ /* 0x004fe400078efcff */
[----:B------:R-:W-:-:S07]  /*1240*/  CS2R R18, SRZ ;  /* 0x0000000000127805 */ /* 0x000fce000001ff00 */
.L_x_4628:
        /* <DEDUP_REMOVED lines=42> */
[----:B01----:R-:W-:Y:S06]  /*14f0*/  @P1 BRA `(.L_x_4516) ;  /* 0x0000000000241947 */ /* 0x003fec0003800000 */
        /* <DEDUP_REMOVED lines=9> */
.L_x_4516:
[----:B------:R-:W-:Y:S02]  /*1590*/  IMAD.U32 R46, RZ, RZ, UR5 ;  /* 0x00000005ff2e7e24 */ /* 0x000fe4000f8e00ff */
[----:B------:R-:W-:Y:S01]  /*15a0*/  IMAD.U32 R28, RZ, RZ, UR4 ;  /* 0x00000004ff1c7e24 */ /* 0x000fe2000f8e00ff */
[----:B------:R-:W-:Y:S06]  /*15b0*/  @!P2 BRA `(.L_x_4517) ;  /* 0x000000000010a947 */ /* 0x000fec0003800000 */
[----:B------:R-:W-:-:S04]  /*15c0*/  IADD3 R4, P0, R211, UR8, RZ ;  /* 0x00000008d3047c10 */ /* 0x000fc8000ff1e0ff */
[----:B------:R-:W-:-:S05]  /*15d0*/  IADD3.X R5, R212, UR9, RZ, P0, !PT ;  /* 0x00000009d4057c10 */ /* 0x000fca00087fe4ff */
[----:B------:R0:W5:Y:S01]  /*15e0*/  LDG.E R28, desc[UR40][R4.64] ;  /* 0x00000028041c7981 */ /* 0x000162000c1e1900 */
[----:B------:R-:W-:Y:S05]  /*15f0*/  BRA `(.L_x_4518) ;  /* 0x0000000000107947 */ /* 0x000fea0003800000 */
.L_x_4517:
[----:B------:R-:W-:Y:S05]  /*1600*/  @!P0 BRA `(.L_x_4518) ;  /* 0x00000000000c8947 */ /* 0x000fea0003800000 */
[----:B------:R-:W2:Y:S04]  /*1610*/  LDG.E R5, desc[UR40][R8.64] ;  /* 0x0000002808057981 */ /* 0x000ea8000c1e1900 */
[----:B------:R-:W2:Y:S02]  /*1620*/  LDG.E R28, desc[UR40][R8.64+0x4] ;  /* 0x00000428081c7981 */ /* 0x000ea4000c1e1900 */
[----:B--2---:R-:W-:-:S07]  /*1630*/  IMAD.IADD R28, R28, 0x1, -R5 ;  /* 0x000000011c1c7824 */ /* 0x004fce00078e0a05 */
.L_x_4518:
        /* <DEDUP_REMOVED lines=55> */
.L_x_4521:
[----:B------:R-:W-:Y:S05]  /*19b0*/  BSYNC B6 ;  /* 0x0000000000067941 */ /* 0x000fea0003800000 */
.L_x_4520:
        /* <DEDUP_REMOVED lines=20> */
.L_x_4523:
[----:B------:R-:W-:Y:S05]  /*1b00*/  BSYNC B6 ;  /* 0x0000000000067941 */ /* 0x000fea0003800000 */
.L_x_4522:
        /* <DEDUP_REMOVED lines=14> */
[CC--:B0-----:R-:W-:Y:S01]  /*1bf0*/  IMAD.WIDE.U32 R6, R31.reuse, R50.reuse, RZ ;  /* 0x000000321f067225 */ /* 0x0c1fe200078e00ff */
        /* <DEDUP_REMOVED lines=30> */
[----:B------:R-:W-:Y:S01]  /*1de0*/  VIADD R59, R42, 0x8 ;  /* 0x000000082a3b7836 */ /* 0x000fe20000000000 */
[----:B------:R-:W-:Y:S01]  /*1df0*/  SHF.R.S32.HI R48, RZ, 0x1f, R15 ;  /* 0x0000001fff307819 */ /* 0x000fe2000001140f */
[----:B------:R-:W-:-:S03]  /*1e00*/  IMAD.SHL.U32 R60, R43, 0x2, RZ ;  /* 0x000000022b3c7824 */ /* 0x000fc600078e00ff */
        /* <DEDUP_REMOVED lines=62> */
.L_x_4553:
        /* <DEDUP_REMOVED lines=57> */
.L_x_4528:
[----:B------:R-:W-:Y:S05]  /*2580*/  BSYNC B1 ;  /* 0x0000000000017941 */ /* 0x000fea0003800000 */
.L_x_4527:
        /* <DEDUP_REMOVED lines=18> */
.L_x_4529:
[----:B------:R-:W-:Y:S01]  /*26b0*/  IMAD R66, R19, 0x8, R2 ;  /* 0x0000000813427824 */ /* 0x000fe200078e0202 */
[----:B------:R-:W-:Y:S01]  /*26c0*/  SHF.L.U32 R75, R186, 0x1f, RZ ;  /* 0x0000001fba4b7819 */ /* 0x000fe200000006ff */
[----:B------:R-:W-:Y:S03]  /*26d0*/  BSSY B1, `(.L_x_4530) ;  /* 0x0000003000017945 */ /* 0x000fe60003800000 */
[----:B------:R-:W0:Y:S02]  /*26e0*/  SYNCS.PHASECHK.TRANS64.TRYWAIT P5, [R66+URZ+0x38890], R75 ;  /* 0x0388904b420075a7 */ /* 0x000e2400080a017f */
[----:B0-----:R-:W-:Y:S05]  /*26f0*/  @!P5 BRA `(.L_x_4531) ;  /* 0x000001940040d947 */ /* 0x001fea0003800000 */
.L_x_4819:
[----:B------:R-:W-:Y:S05]  /*2700*/  BSYNC B1 ;  /* 0x0000000000017941 */ /* 0x000fea0003800000 */
.L_x_4530:
        /* <DEDUP_REMOVED lines=53> */
.L_x_4536:
[----:B------:R-:W-:Y:S05]  /*2a60*/  BSYNC B2 ;  /* 0x0000000000027941 */ /* 0x000fea0003800000 */
.L_x_4535:
[----:B--2---:R1:W-:Y:S02]  /*2a70*/  STG.E.128 desc[UR40][R12.64], R4 ;  /* 0x000000040c007986 */ /* 0x0043e4000c101d28 */
.L_x_4534:
[----:B------:R-:W-:Y:S05]  /*2a80*/  BSYNC B1 ;  /* 0x0000000000017941 */ /* 0x000fea0003800000 */
.L_x_4533:
        /* <DEDUP_REMOVED lines=56> */
.L_x_4538:
[----:B------:R-:W-:Y:S05]  /*2e10*/  BSYNC B1 ;  /* 0x0000000000017941 */ /* 0x000fea0003800000 */
.L_x_4537:
[----:B-1----:R1:W-:Y:S01]  /*2e20*/  STG.E.128 desc[UR40][R12.64+0x40], R4 ;  /* 0x000040040c007986 */ /* 0x0023e2000c101d28 */
[----:B------:R-:W-:Y:S05]  /*2e30*/  BRA `(.L_x_4532) ;  /* 0x0000000c00447947 */ /* 0x000fea0003800000 */
.L_x_4526:
        /* <DEDUP_REMOVED lines=42> */
.L_x_4539:
[----:B------:R-:W-:Y:S01]  /*30e0*/  IMAD R66, R19, 0x8, R2 ;  /* 0x0000000813427824 */ /* 0x000fe200078e0202 */
[----:B------:R-:W-:Y:S01]  /*30f0*/  SHF.L.U32 R75, R186, 0x1f, RZ ;  /* 0x0000001fba4b7819 */ /* 0x000fe200000006ff */
[----:B------:R-:W0:Y:S01]  /*3100*/  LDC R81, c[0x0][0x2f4] ;  /* 0x0000bd00ff517b82 */ /* 0x000e220000000800 */
[----:B------:R-:W-:Y:S02]  /*3110*/  BSSY B1, `(.L_x_4540) ;  /* 0x0000003000017945 */ /* 0x000fe40003800000 */
[----:B------:R-:W1:Y:S02]  /*3120*/  SYNCS.PHASECHK.TRANS64.TRYWAIT P5, [R66+URZ+0x38890], R75 ;  /* 0x0388904b420075a7 */ /* 0x000e6400080a017f */
[----:B-1----:R-:W-:Y:S05]  /*3130*/  @!P5 BRA `(.L_x_4541) ;  /* 0x0000018800c4d947 */ /* 0x002fea0003800000 */
.L_x_4820:
[----:B------:R-:W-:Y:S05]  /*3140*/  BSYNC B1 ;  /* 0x0000000000017941 */ /* 0x000fea0003800000 */
.L_x_4540:
        /* <DEDUP_REMOVED lines=125> */
.L_x_4543:
[----:B------:R-:W-:Y:S05]  /*3920*/  BSYNC B1 ;  /* 0x0000000000017941 */ /* 0x000fea0003800000 */
.L_x_4542:
        /* <DEDUP_REMOVED lines=10> */
.L_x_4525:
[----:B------:R-:W-:-:S13]  /*39d0*/  ISETP.NE.AND P0, PT, R187, 0x3, PT ;  /* 0x00000003bb00780c */ /* 0x000fda0003f05270 */
[----:B------:R-:W-:Y:S05]  /*39e0*/  @!P0 BRA `(.L_x_4544) ;  /* 0x0000000000048947 */ /* 0x000fea0003800000 */
[----:B------:R-:W-:Y:S01]  /*39f0*/  BPT.TRAP 0x1 ;  /* 0x000000040000795c */ /* 0x000fe20000300000 */
.L_x_4544:
        /* <DEDUP_REMOVED lines=8> */
.L_x_4821:
[----:B------:R-:W-:Y:S05]  /*3a80*/  BSYNC B1 ;  /* 0x0000000000017941 */ /* 0x000fea0003800000 */
.L_x_4545:
        /* <DEDUP_REMOVED lines=12> */
.L_x_4532:
[----:B------:R-:W-:Y:S05]  /*3b50*/  BSYNC B0 ;  /* 0x0000000000007941 */ /* 0x000fea0003800000 */
.L_x_4524:
        /* <DEDUP_REMOVED lines=17> */
.L_x_4548:
[----:B------:R-:W-:Y:S05]  /*3c70*/  BSYNC B0 ;  /* 0x0000000000007941 */ /* 0x000fea0003800000 */
.L_x_4547:
[----:B------:R-:W5:Y:S01]  /*3c80*/  SYNCS.PHASECHK.TRANS64.TRYWAIT P0, [R66+URZ+0x388b0], R75 ;  /* 0x0388b04b420075a7 */ /* 0x000f62000800017f */
[----:B------:R-:W-:Y:S04]  /*3c90*/  BSSY B0, `(.L_x_4549) ;  /* 0x0000002000007945 */ /* 0x000fe80003800000 */
[----:B-----5:R-:W-:Y:S05]  /*3ca0*/  @!P0 BRA `(.L_x_4550) ;  /* 0x0000018000108947 */ /* 0x020fea0003800000 */
.L_x_4822:
[----:B------:R-:W-:Y:S05]  /*3cb0*/  BSYNC B0 ;  /* 0x0000000000007941 */ /* 0x000fea0003800000 */
.L_x_4549:
        /* <DEDUP_REMOVED lines=82> */
.L_x_4552:
[----:B------:R-:W-:Y:S05]  /*41e0*/  BSYNC B0 ;  /* 0x0000000000007941 */ /* 0x000fea0003800000 */
.L_x_4551:
        /* <DEDUP_REMOVED lines=17> */
.L_x_4519:
[----:B------:R-:W2:Y:S01]  /*4300*/  LDL R4, [R1+0x4] ;  /* 0x0000040001047983 */ /* 0x000ea20000100800 */
        /* <DEDUP_REMOVED lines=41> */
[----:B---3--:R-:W-:Y:S02]  /*45a0*/  CS2R R78, SRZ ;  /* 0x00000000004e7805 */ /* 0x008fe4000001ff00 */
[----:B------:R-:W-:Y:S02]  /*45b0*/  CS2R R156, SRZ ;  /* 0x00000000009c7805 */ /* 0x000fe4000001ff00 */
[----:B------:R-:W-:-:S02]  /*45c0*/  CS2R R74, SRZ ;  /* 0x00000000004a7805 */ /* 0x000fc4000001ff00 */
[----:B------:R-:W-:Y:S01]  /*45d0*/  CS2R R158, SRZ ;  /* 0x00000000009e7805 */ /* 0x000fe2000001ff00 */
[----:B------:R-:W-:Y:S01]  /*45e0*/  IMAD.MOV.U32 R71, RZ, RZ, RZ ;  /* 0x000000ffff477224 */ /* 0x000fe200078e00ff */
        /* <DEDUP_REMOVED lines=19> */
[----:B------:R-:W-:Y:S01]  /*4720*/  CS2R R178, SRZ ;  /* 0x0000000000b27805 */ /* 0x000fe2000001ff00 */
[----:B------:R-:W-:Y:S01]  /*4730*/  IMAD.MOV.U32 R35, RZ, RZ, RZ ;  /* 0x000000ffff237224 */ /* 0x000fe200078e00ff */
[----:B--2-4-:R-:W-:Y:S01]  /*4740*/  CS2R R28, SRZ ;  /* 0x00000000001c7805 */ /* 0x014fe2000001ff00 */
[----:B------:R-:W-:Y:S01]  /*4750*/  IMAD.MOV.U32 R31, RZ, RZ, RZ ;  /* 0x000000ffff1f7224 */ /* 0x000fe200078e00ff */
[----:B------:R-:W-:Y:S01]  /*4760*/  CS2R R6, SRZ ;  /* 0x0000000000067805 */ /* 0x000fe2000001ff00 */
[----:B------:R-:W-:-:S02]  /*4770*/  IMAD.MOV.U32 R0, RZ, RZ, RZ ;  /* 0x000000ffff007224 */ /* 0x000fc400078e00ff */
[----:B------:R-:W-:Y:S01]  /*4780*/  IMAD.MOV.U32 R5, RZ, RZ, RZ ;  /* 0x000000ffff057224 */ /* 0x000fe200078e00ff */
[----:B------:R-:W-:Y:S01]  /*4790*/  ISETP.NE.AND P1, PT, R4, 0x1, PT ;  /* 0x000000010400780c */ /* 0x000fe20003f25270 */
[----:B------:R-:W-:-:S12]  /*47a0*/  @P0 BRA `(.L_x_4555) ;  /* 0x0000000000080947 */ /* 0x000fd80003800000 */
[----:B------:R-:W1:Y:S02]  /*47b0*/  FENCE.VIEW.ASYNC.G ;  /* 0x00000000000073c6 */ /* 0x000e640000000100 */
[----:B-1----:R-:W-:Y:S06]  /*47c0*/  BAR.ARV 0xc, 0x180 ;  /* 0x0306000000007b1d */ /* 0x002fec0000002000 */
.L_x_4555:
[----:B------:R-:W-:Y:S05]  /*47d0*/  BSYNC B0 ;  /* 0x0000000000007941 */ /* 0x000fea0003800000 */
.L_x_4554:
[----:B------:R-:W-:Y:S01]  /*47e0*/  BSSY B7, `(.L_x_4556) ;  /* 0x0000aa5000077945 */ /* 0x000fe20003800000 */
[----:B------:R-:W-:Y:S02]  /*47f0*/  IMAD.MOV.U32 R8, RZ, RZ, RZ ;  /* 0x000000ffff087224 */ /* 0x000fe400078e00ff */
[----:B------:R-:W-:Y:S01]  /*4800*/  IMAD.MOV.U32 R10, RZ, RZ, RZ ;  /* 0x000000ffff0a7224 */ /* 0x000fe200078e00ff */
[----:B------:R-:W-:Y:S06]  /*4810*/  @!P1 BRA `(.L_x_4557) ;  /* 0x0000001800409947 */ /* 0x000fec0003800000 */
[----:B------:R-:W-:Y:S02]  /*4820*/  ISETP.GE.AND P1, PT, R168, 0x1, PT ;  /* 0x00000001a800780c */ /* 0x000fe40003f26270 */
[----:B------:R-:W-:-:S11]  /*4830*/  PLOP3.LUT P0, PT, PT, PT, PT, 0x80, 0x0 ;  /* 0x000000000000781c */ /* 0x000fd60003f0f070 */
[----:B------:R-:W-:Y:S05]  /*4840*/  @!P1 BRA `(.L_x_4558) ;  /* 0x000000a800789947 */ /* 0x000fea0003800000 */
[----:B------:R-:W1:Y:S01]  /*4850*/  SHFL.IDX PT, R0, R224, RZ, 0x1f ;  /* 0x00001fffe0007589 */ /* 0x000e6200000e0000 */
[----:B------:R-:W-:Y:S01]  /*4860*/  IMAD.MOV.U32 R9, RZ, RZ, 0x40000040 ;  /* 0x40000040ff097424 */ /* 0x000fe200078e00ff */
[----:B------:R-:W-:Y:S01]  /*4870*/  ISETP.GE.AND P0, PT, R168, 0x41, PT ;  /* 0x00000041a800780c */ /* 0x000fe20003f06270 */
[----:B------:R-:W-:Y:S01]  /*4880*/  IMAD.MOV.U32 R11, RZ, RZ, 0x40000040 ;  /* 0x40000040ff0b7424 */ /* 0x000fe200078e00ff */
[----:B------:R-:W-:Y:S01]  /*4890*/  BAR.SYNC.DEFER_BLOCKING 0xe, 0x100 ;  /* 0x0384000000007b1d */ /* 0x000fe20000010000 */
[----:B------:R-:W-:Y:S01]  /*48a0*/  IMAD.MOV.U32 R7, RZ, RZ, 0x40000040 ;  /* 0x40000040ff077424 */ /* 0x000fe200078e00ff */
[----:B------:R-:W-:Y:S01]  /*48b0*/  R2UR UR5, R9 ;  /* 0x00000000090572ca */ /* 0x000fe200000e0000 */
[----:B------:R-:W-:Y:S01]  /*48c0*/  IMAD.MOV.U32 R5, RZ, RZ, 0x40000040 ;  /* 0x40000040ff057424 */ /* 0x000fe200078e00ff */
[----:B------:R-:W-:Y:S01]  /*48d0*/  R2UR UR7, R11 ;  /* 0x000000000b0772ca */ /* 0x000fe200000e0000 */
[----:B------:R-:W-:Y:S01]  /*48e0*/  IMAD.MOV.U32 R13, RZ, RZ, 0x40000040 ;  /* 0x40000040ff0d7424 */ /* 0x000fe200078e00ff */
[----:B------:R-:W-:Y:S01]  /*48f0*/  BSSY B0, `(.L_x_4559) ;  /* 0x00000f5000007945 */ /* 0x000fe20003800000 */
[----:B------:R-:W-:Y:S01]  /*4900*/  IMAD.MOV.U32 R11, RZ, RZ, 0x40000040 ;  /* 0x40000040ff0b7424 */ /* 0x000fe200078e00ff */
[----:B------:R-:W2:Y:S01]  /*4910*/  S2R R20, SR_TID.X ;  /* 0x0000000000147919 */ /* 0x000ea20000002100 */
[----:B-1----:R-:W-:-:S04]  /*4920*/  LEA.HI R3, R0, R0, RZ, 0x1 ;  /* 0x0000000000037211 */ /* 0x002fc800078f08ff */
[----:B------:R-:W-:Y:S01]  /*4930*/  LOP3.LUT R3, R3, 0x1fffe, RZ, 0xc0, !PT ;  /* 0x0001fffe03037812 */ /* 0x000fe200078ec0ff */
[----:B0----5:R-:W-:-:S04]  /*4940*/  WARPGROUP.ARRIVE ;  /* 0x00000000000079c5 */ /* 0x021fc80000000000 */
[----:B------:R-:W-:Y:S02]  /*4950*/  IMAD.IADD R3, R0, 0x1, -R3 ;  /* 0x0000000100037824 */ /* 0x000fe400078e0a03 */
[----:B------:R-:W-:Y:S02]  /*4960*/  VIADD R0, R2, 0x36400 ;  /* 0x0003640002007836 */ /* 0x000fe40000000000 */
[----:B------:R-:W-:-:S03]  /*4970*/  IMAD R3, R3, 0x8000, R2 ;  /* 0x0000800003037824 */ /* 0x000fc600078e0202 */
[----:B------:R-:W-:Y:S01]  /*4980*/  SHF.R.U32.HI R0, RZ, 0x4, R0 ;  /* 0x00000004ff007819 */ /* 0x000fe20000011600 */
[----:B------:R-:W-:-:S03]  /*4990*/  VIADD R3, R3, 0x400 ;  /* 0x0000040003037836 */ /* 0x000fc60000000000 */
[----:B------:R-:W-:Y:S02]  /*49a0*/  LOP3.LUT R0, R0, 0x3fff, RZ, 0xc0, !PT ;  /* 0x00003fff00007812 */ /* 0x000fe400078ec0ff */
[----:B------:R-:W-:Y:S02]  /*49b0*/  SHF.R.U32.HI R3, RZ, 0x4, R3 ;  /* 0x00000004ff037819 */ /* 0x000fe40000011603 */
[----:B------:R-:W-:Y:S02]  /*49c0*/  LOP3.LUT R8, R0, 0x10000, RZ, 0xfc, !PT ;  /* 0x0001000000087812 */ /* 0x000fe400078efcff */
[----:B------:R-:W-:Y:S02]  /*49d0*/  LOP3.LUT R3, R3, 0x3fff, RZ, 0xc0, !PT ;  /* 0x00003fff03037812 */ /* 0x000fe400078ec0ff */
[C---:B------:R-:W-:Y:S01]  /*49e0*/  R2UR UR4, R8.reuse ;  /* 0x00000000080472ca */ /* 0x040fe200000e0000 */
[----:B------:R-:W-:Y:S01]  /*49f0*/  VIADD R6, R8, 0x2 ;  /* 0x0000000208067836 */ /* 0x000fe20000000000 */
[----:B------:R-:W-:-:S02]  /*4a00*/  LOP3.LUT R21, R3, 0x2000000, RZ, 0xfc, !PT ;  /* 0x0200000003157812 */ /* 0x000fc400078efcff */
[----:B--2---:R-:W-:-:S03]  /*4a10*/  LOP3.LUT R20, R20, 0x7f, RZ, 0xc0, !PT ;  /* 0x0000007f14147812 */ /* 0x004fc600078ec0ff */
[----:B------:R-:W-:Y:S01]  /*4a20*/  IMAD R10, R18, 0x1000, R21 ;  /* 0x00001000120a7824 */ /* 0x000fe200078e0215 */
[----:B------:R-:W-:-:S03]  /*4a30*/  ISETP.NE.AND P2, PT, R20, RZ, PT ;  /* 0x000000ff1400720c */ /* 0x000fc60003f45270 */
[C---:B------:R-:W-:Y:S01]  /*4a40*/  VIADD R4, R10.reuse, 0x80 ;  /* 0x000000800a047836 */ /* 0x040fe20000000000 */
[C---:B------:R-:W-:Y:S01]  /*4a50*/  R2UR UR6, R10.reuse ;  /* 0x000000000a0672ca */ /* 0x040fe200000e0000 */
[----:B------:R-:W-:-:S08]  /*4a60*/  VIADD R12, R10, 0x100 ;  /* 0x000001000a0c7836 */ /* 0x000fd00000000000 */
[----:B------:R-:W-:-:S04]  /*4a70*/  @!P2 IMAD R0, R18, 0x8, R2 ;  /* 0x000000081200a824 */ /* 0x000fc800078e0202 */
[----:B------:R-:W-:Y:S01]  /*4a80*/  HGMMA.64x256x16.F32.BF16 R24, gdesc[UR4].tnspB, RZ, !UPT, gsb0 ;  /* 0x43e00000041879f0 */ /* 0x000fe2000c0018ff */
[----:B------:R-:W-:Y:S01]  /*4a90*/  R2UR UR4, R6 ;  /* 0x00000000060472ca */ /* 0x000fe200000e0000 */
[----:B------:R-:W-:Y:S01]  /*4aa0*/  @!P2 VIADD R0, R0, 0x38860 ;  /* 0x000388600000a836 */ /* 0x000fe20000000000 */
[----:B------:R-:W-:Y:S02]  /*4ab0*/  R2UR UR5, R7 ;  /* 0x00000000070572ca */ /* 0x000fe400000e0000 */
[----:B------:R-:W-:Y:S01]  /*4ac0*/  R2UR UR6, R4 ;  /* 0x00000000040672ca */ /* 0x000fe200000e0000 */
[----:B------:R-:W-:Y:S01]  /*4ad0*/  VIADD R4, R8, 0x4 ;  /* 0x0000000408047836 */ /* 0x000fe20000000000 */
[----:B------:R-:W-:Y:S01]  /*4ae0*/  R2UR UR7, R5 ;  /* 0x00000000050772ca */ /* 0x000fe200000e0000 */
[----:B------:R-:W-:Y:S01]  /*4af0*/  IMAD.MOV.U32 R5, RZ, RZ, 0x40000040 ;  /* 0x40000040ff057424 */ /* 0x000fe200078e00ff */
[----:B------:R-:W-:Y:S01]  /*4b00*/  @!P2 PRMT R0, RZ, 0x654, R0 ;  /* 0x00000654ff00a816 */ /* 0x000fe20000000000 */
[----:B------:R-:W-:-:S02]  /*4b10*/  WARPGROUP.DEPBAR.LE gsb0, 0x0 ;  /* 0x00008000000079c5 */ /* 0x000fc40000010000 */
[----:B------:R-:W-:-:S15]  /*4b20*/  WARPGROUP.ARRIVE ;  /* 0x00000000000079c5 */ /* 0x000fde0000000000 */
[----:B------:R-:W-:-:S01]  /*4b30*/  NOP ;  /* 0x0000000000007918 */ /* 0x000fc20000000000 */
[----:B------:R-:W-:Y:S01]  /*4b40*/  HGMMA.64x256x16.F32.BF16 R24, gdesc[UR4].tnspB, R24, gsb0 ;  /* 0x43e00000041879f0 */ /* 0x000fe20008001818 */
[----:B------:R-:W-:Y:S02]  /*4b50*/  R2UR UR4, R4 ;  /* 0x00000000040472ca */ /* 0x000fe400000e0000 */
[----:B------:R-:W-:Y:S02]  /*4b60*/  R2UR UR5, R5 ;  /* 0x00000000050572ca */ /* 0x000fe400000e0000 */
[----:B------:R-:W-:Y:S01]  /*4b70*/  R2UR UR6, R12 ;  /* 0x000000000c0672ca */ /* 0x000fe200000e0000 */
[----:B------:R-:W-:Y:S01]  /*4b80*/  VIADD R12, R10, 0x180 ;  /* 0x000001800a0c7836 */ /* 0x000fe20000000000 */
[----:B------:R-:W-:Y:S01]  /*4b90*/  R2UR UR7, R13 ;  /* 0x000000000d0772ca */ /* 0x000fe200000e0000 */
[----:B------:R-:W-:Y:S02]  /*4ba0*/  VIADD R10, R8, 0x6 ;  /* 0x00000006080a7836 */ /* 0x000fe40000000000 */
[----:B------:R-:W-:Y:S01]  /*4bb0*/  IMAD.MOV.U32 R13, RZ, RZ, 0x40000040 ;  /* 0x40000040ff0d7424 */ /* 0x000fe200078e00ff */
[----:B------:R-:W-:-:S02]  /*4bc0*/  WARPGROUP.DEPBAR.LE gsb0, 0x0 ;  /* 0x00008000000079c5 */ /* 0x000fc40000010000 */
[----:B------:R-:W-:-:S15]  /*4bd0*/  WARPGROUP.ARRIVE ;  /* 0x00000000000079c5 */ /* 0x000fde0000000000 */
        /* <DEDUP_REMOVED lines=12> */
[----:B------:R-:W-:Y:S05]  /*4ca0*/  @!P0 BRA `(.L_x_4560) ;  /* 0x0000000800e48947 */ /* 0x000fea0003800000 */
[----:B------:R-:W-:-:S07]  /*4cb0*/  VIADD R180, R180, 0xfffffffe ;  /* 0xfffffffeb4b47836 */ /* 0x000fce0000000000 */
.L_x_4561:
[----:B------:R-:W-:Y:S01]  /*4cc0*/  BAR.SYNC.DEFER_BLOCKING 0xe, 0x100 ;  /* 0x0384000000007b1d */ /* 0x000fe20000010000 */
[----:B------:R-:W-:Y:S01]  /*4cd0*/  IMAD R3, R18, 0x40, R191 ;  /* 0x0000004012037824 */ /* 0x000fe200078e02bf */
[----:B------:R-:W-:Y:S01]  /*4ce0*/  R2UR UR4, R8 ;  /* 0x00000000080472ca */ /* 0x000fe200000e0000 */
[----:B------:R-:W-:Y:S01]  /*4cf0*/  VIADD R18, R18, 0x1 ;  /* 0x0000000112127836 */ /* 0x000fe20000000000 */
[----:B------:R-:W-:Y:S01]  /*4d00*/  R2UR UR5, R9 ;  /* 0x00000000090572ca */ /* 0x000fe200000e0000 */
[----:B------:R-:W-:Y:S01]  /*4d10*/  IMAD R3, R3, 0x4, R2 ;  /* 0x0000000403037824 */ /* 0x000fe200078e0202 */
[----:B------:R-:W-:Y:S01]  /*4d20*/  ISETP.GT.AND P1, PT, R180, RZ, PT ;  /* 0x000000ffb400720c */ /* 0x000fe20003f24270 */
[----:B------:R-:W-:Y:S01]  /*4d30*/  IMAD.MOV.U32 R13, RZ, RZ, 0x40000040 ;  /* 0x40000040ff0d7424 */ /* 0x000fe200078e00ff */
[----:B------:R-:W-:Y:S01]  /*4d40*/  ISETP.NE.AND P0, PT, R18, 0x2, PT ;  /* 0x000000021200780c */ /* 0x000fe20003f05270 */
[----:B------:R-:W-:Y:S02]  /*4d50*/  IMAD.MOV.U32 R15, RZ, RZ, 0x40000040 ;  /* 0x40000040ff0f7424 */ /* 0x000fe400078e00ff */
[----:B------:R-:W-:Y:S01]  /*4d60*/  VIADD R180, R180, 0xffffffff ;  /* 0xffffffffb4b47836 */ /* 0x000fe20000000000 */
[----:B------:R-:W-:-:S02]  /*4d70*/  SEL R18, R18, RZ, P0 ;  /* 0x000000ff12127207 */ /* 0x000fc40000000000 */
[----:B------:R-:W-:Y:S01]  /*4d80*/  R2UR UR7, R13 ;  /* 0x000000000d0772ca */ /* 0x000fe200000e0000 */
[----:B------:R-:W-:Y:S02]  /*4d90*/  IMAD.MOV.U32 R13, RZ, RZ, 0x40000040 ;  /* 0x40000040ff0d7424 */ /* 0x000fe400078e00ff */
[----:B------:R-:W-:-:S05]  /*4da0*/  IMAD R12, R18, 0x1000, R21 ;  /* 0x00001000120c7824 */ /* 0x000fca00078e0215 */
[----:B------:R-:W-:Y:S01]  /*4db0*/  R2UR UR6, R12 ;  /* 0x000000000c0672ca */ /* 0x000fe200000e0000 */
        /* <DEDUP_REMOVED lines=130> */
[----:B------:R-:W-:-:S02]  /*55e0*/  VIADD R14, R12, 0x80 ;  /* 0x000000800c0e7836 */ /* 0x000fc40000000000 */
[----:B------:R-:W-:-:S03]  /*55f0*/  @!P2 IMAD R0, R18, 0x8, R2 ;  /* 0x000000081200a824 */ /* 0x000fc600078e0202 */
[----:B------:R-:W-:Y:S01]  /*5600*/  WARPGROUP.ARRIVE ;  /* 0x00000000000079c5 */ /* 0x000fe20000000000 */
[----:B------:R-:W-:-:S05]  /*5610*/  @!P2 VIADD R0, R0, 0x38860 ;  /* 0x000388600000a836 */ /* 0x000fca0000000000 */
[----:B------:R-:W-:Y:S01]  /*5620*/  HGMMA.64x256x16.F32.BF16 R24, gdesc[UR4].tnspB, R24, gsb0 ;  /* 0x43e00000041879f0 */ /* 0x000fe20008001818 */
[----:B------:R-:W-:Y:S02]  /*5630*/  R2UR UR4, R6 ;  /* 0x00000000060472ca */ /* 0x000fe400000e0000 */
[----:B------:R-:W-:Y:S02]  /*5640*/  R2UR UR5, R7 ;  /* 0x00000000070572ca */ /* 0x000fe400000e0000 */
[----:B------:R-:W-:Y:S01]  /*5650*/  R2UR UR6, R14 ;  /* 0x000000000e0672ca */ /* 0x000fe200000e0000 */
[C---:B------:R-:W-:Y:S01]  /*5660*/  VIADD R14, R12.reuse, 0x100 ;  /* 0x000001000c0e7836 */ /* 0x040fe20000000000 */
[----:B------:R-:W-:Y:S01]  /*5670*/  R2UR UR7, R15 ;  /* 0x000000000f0772ca */ /* 0x000fe200000e0000 */
[----:B------:R-:W-:Y:S01]  /*5680*/  IMAD.MOV.U32 R15, RZ, RZ, 0x40000040 ;  /* 0x40000040ff0f7424 */ /* 0x000fe200078e00ff */
[----:B------:R-:W-:Y:S01]  /*5690*/  @!P2 PRMT R0, RZ, 0x654, R0 ;  /* 0x00000654ff00a816 */ /* 0x000fe20000000000 */
[----:B------:R-:W-:Y:S01]  /*56a0*/  VIADD R12, R12, 0x180 ;  /* 0x000001800c0c7836 */ /* 0x000fe20000000000 */
        /* <DEDUP_REMOVED lines=21> */
[----:B------:R0:W-:Y:S02]  /*5800*/  @!P2 SYNCS.ARRIVE.TRANS64.RED.A1T0 RZ, [R0+URZ], RZ ;  /* 0x000000ff00ffa9a7 */ /* 0x0001e4000810043f */
[----:B0-----:R-:W-:-:S04]  /*5810*/  SEL R0, RZ, 0x1, P0 ;  /* 0x00000001ff007807 */ /* 0x001fc80000000000 */
[----:B------:R-:W-:Y:S01]  /*5820*/  LOP3.LUT R23, R23, R0, RZ, 0x3c, !PT ;  /* 0x0000000017177212 */ /* 0x000fe200078e3cff */
[----:B------:R-:W-:Y:S06]  /*5830*/  @P1 BRA `(.L_x_4561) ;  /* 0xfffffff400201947 */ /* 0x000fec000383ffff */
.L_x_4560:
[----:B------:R-:W-:Y:S05]  /*5840*/  BSYNC B0 ;  /* 0x0000000000007941 */ /* 0x000fea0003800000 */
.L_x_4559:
[----:B------:R-:W-:Y:S01]  /*5850*/  BAR.SYNC.DEFER_BLOCKING 0xe, 0x100 ;  /* 0x0384000000007b1d */ /* 0x000fe20000010000 */
[C---:B------:R-:W-:Y:S01]  /*5860*/  IMAD R3, R18.reuse, 0x40, R191 ;  /* 0x0000004012037824 */ /* 0x040fe200078e02bf */
[----:B------:R-:W-:Y:S01]  /*5870*/  PLOP3.LUT P0, PT, PT, PT, PT, 0x8, 0x0 ;  /* 0x000000000000781c */ /* 0x000fe20003f0e170 */
[----:B------:R-:W-:Y:S02]  /*5880*/  VIADD R18, R18, 0x1 ;  /* 0x0000000112127836 */ /* 0x000fe40000000000 */
        /* <DEDUP_REMOVED lines=11> */
[----:B-1----:R-:W-:Y:S01]  /*5940*/  FMUL.FTZ R33, R42, R2 ;  /* 0x000000022a217220 */ /* 0x002fe20000410000 */
        /* <DEDUP_REMOVED lines=125> */
.L_x_4557:
[----:B------:R-:W-:Y:S02]  /*6120*/  ISETP.GE.AND P1, PT, R168, 0x1, PT ;  /* 0x00000001a800780c */ /* 0x000fe40003f26270 */
[----:B------:R-:W-:-:S11]  /*6130*/  PLOP3.LUT P0, PT, PT, PT, PT, 0x80, 0x0 ;  /* 0x000000000000781c */ /* 0x000fd60003f0f070 */
[----:B------:R-:W-:Y:S05]  /*6140*/  @!P1 BRA `(.L_x_4558) ;  /* 0x0000009000389947 */ /* 0x000fea0003800000 */
[----:B------:R-:W1:Y:S01]  /*6150*/  SHFL.IDX PT, R0, R224, RZ, 0x1f ;  /* 0x00001fffe0007589 */ /* 0x000e6200000e0000 */
[----:B------:R-:W-:Y:S01]  /*6160*/  BSSY B6, `(.L_x_4562) ;  /* 0x000001b000067945 */ /* 0x000fe20003800000 */
[----:B-1----:R-:W-:-:S04]  /*6170*/  LEA.HI R3, R0, R0, RZ, 0x1 ;  /* 0x0000000000037211 */ /* 0x002fc800078f08ff */
        /* <DEDUP_REMOVED lines=13> */
[----:B------:R1:W2:Y:S01]  /*6250*/  LDC.64 R14, c[0x4][R0] ;  /* 0x01000000000e7b82 */ /* 0x0002a20000000a00 */
        /* <DEDUP_REMOVED lines=8> */
[----:B-1----:R-:W-:-:S07]  /*62e0*/  IMAD.MOV.U32 R13, RZ, RZ, RZ ;  /* 0x000000ffff0d7224 */ /* 0x002fce00078e00ff */
[----:B------:R-:W-:-:S07]  /*62f0*/  LEPC R20, `(.L_x_4563) ;  /* 0x000000001014794e */ /* 0x000fce0000000000 */
[----:B0-2--5:R-:W-:Y:S05]  /*6300*/  CALL.ABS.NOINC R14 ;  /* 0x000000000e007343 */ /* 0x025fea0003c00000 */
.L_x_4563:
[----:B------:R-:W-:Y:S05]  /*6310*/  BSYNC B6 ;  /* 0x0000000000067941 */ /* 0x000fea0003800000 */
.L_x_4562:
[----:B------:R-:W-:Y:S02]  /*6320*/  ULDC UR4, c[0x0][0x3f4] ;  /* 0x0000fd0000047ab9 */ /* 0x000fe40000000800 */
[----:B------:R-:W-:-:S13]  /*6330*/  ISETP.LT.AND P0, PT, RZ, UR4, PT ;  /* 0x00000004ff007c0c */ /* 0x000fda000bf01270 */
[----:B------:R-:W-:Y:S05]  /*6340*/  @P0 BRA `(.L_x_4564) ;  /* 0x00000000003c0947 */ /* 0x000fea0003800000 */
[----:B------:R-:W-:-:S04]  /*6350*/  LEA.HI R0, R219, R219, RZ, 0x1 ;  /* 0x000000dbdb007211 */ /* 0x000fc800078f08ff */
[----:B------:R-:W-:-:S05]  /*6360*/  LOP3.LUT R0, R0, 0xfffffffe, RZ, 0xc0, !PT ;  /* 0xfffffffe00007812 */ /* 0x000fca00078ec0ff */
[----:B------:R-:W-:-:S05]  /*6370*/  IMAD.IADD R12, R219, 0x1, -R0 ;  /* 0x00000001db0c7824 */ /* 0x000fca00078e0a00 */
[----:B------:R-:W-:-:S04]  /*6380*/  SHF.L.U32 R3, R12, 0x1f, RZ ;  /* 0x0000001f0c037819 */ /* 0x000fc800000006ff */
[----:B------:R1:W2:Y:S03]  /*6390*/  SYNCS.PHASECHK.TRANS64.TRYWAIT P0, [R2+URZ+0x38800], R3 ;  /* 0x03880003020075a7 */ /* 0x0002a6000800017f */
[----:B--2---:R-:W-:Y:S05]  /*63a0*/  @!P0 NANOSLEEP.SYNCS 0x989680 ;  /* 0x009896800000895d */ /* 0x004fea0003900000 */
[----:B------:R-:W2:Y:S01]  /*63b0*/  @!P0 SYNCS.PHASECHK.TRANS64 P0, [R2+URZ+0x38800], R3 ;  /* 0x03880003020085a7 */ /* 0x000ea2000800007f */
[----:B------:R-:W-:Y:S04]  /*63c0*/  BSSY B0, `(.L_x_4565) ;  /* 0x0000006000007945 */ /* 0x000fe80003800000 */
[----:B--2---:R-:W-:Y:S05]  /*63d0*/  @P0 BRA `(.L_x_4566) ;  /* 0x0000000000100947 */ /* 0x004fea0003800000 */
.L_x_4567:
[----:B--2---:R2:W3:Y:S02]  /*63e0*/  SYNCS.PHASECHK.TRANS64.TRYWAIT P0, [R2+URZ+0x38800], R3 ;  /* 0x03880003020075a7 */ /* 0x0044e4000800017f */
[----:B---3--:R-:W-:Y:S05]  /*63f0*/  @!P0 NANOSLEEP.SYNCS 0x989680 ;  /* 0x009896800000895d */ /* 0x008fea0003900000 */
[----:B------:R-:W3:Y:S02]  /*6400*/  @!P0 SYNCS.PHASECHK.TRANS64 P0, [R2+URZ+0x38800], R3 ;  /* 0x03880003020085a7 */ /* 0x000ee4000800007f */
[----:B---3--:R-:W-:Y:S05]  /*6410*/  @!P0 BRA `(.L_x_4567) ;  /* 0xfffffffc00f08947 */ /* 0x008fea000383ffff */
.L_x_4566:
[----:B------:R-:W-:Y:S05]  /*6420*/  BSYNC B0 ;  /* 0x0000000000007941 */ /* 0x000fea0003800000 */
.L_x_4565:
[----:B------:R-:W-:Y:S05]  /*6430*/  BRA `(.L_x_4568) ;  /* 0x00000020007c7947 */ /* 0x000fea0003800000 */
.L_x_4564:
        /* <DEDUP_REMOVED lines=36> */
[----:B0-2---:R-:W-:Y:S05]  /*6680*/  CALL.ABS.NOINC R14 ;  /* 0x000000000e007343 */ /* 0x005fea0003c00000 */
.L_x_4570:
[----:B------:R-:W-:Y:S05]  /*6690*/  BSYNC B6 ;  /* 0x0000000000067941 */ /* 0x000fea0003800000 */
.L_x_4569:
[----:B------:R-:W-:Y:S01]  /*66a0*/  ULDC.U8 UR4, c[0x0][0x410] ;  /* 0x0001040000047ab9 */ /* 0x000fe20000000000 */
[----:B------:R-:W-:Y:S01]  /*66b0*/  BSSY B0, `(.L_x_4571) ;  /* 0x00001ef000007945 */ /* 0x000fe20003800000 */
[----:B------:R-:W-:Y:S01]  /*66c0*/  ISETP.NE.AND P0, PT, RZ, UR4, PT ;  /* 0x00000004ff007c0c */ /* 0x000fe2000bf05270 */
[----:B------:R-:W-:-:S12]  /*66d0*/  IMAD R6, R25, 0x40, R22 ;  /* 0x0000004019067824 */ /* 0x000fd800078e0216 */
[----:B------:R-:W-:Y:S05]  /*66e0*/  @!P0 BRA `(.L_x_4572) ;  /* 0x0000000c00f08947 */ /* 0x000fea0003800000 */
[----:B------:R-:W-:-:S03]  /*66f0*/  UMOV UR4, 0xffffffff ;  /* 0xffffffff00047882 */ /* 0x000fc60000000000 */
[----:B------:R-:W-:Y:S05]  /*6700*/  BRA.DIV UR4, `(.L_x_4573) ;  /* 0x00000156048c7947 */ /* 0x000fea000b800000 */
[----:B------:R1:W2:Y:S04]  /*6710*/  SHFL.IDX PT, R0, R27, RZ, 0x1c1f ;  /* 0x001c1fff1b007589 */ /* 0x0002a800000e0000 */
[----:B------:R1:W3:Y:S04]  /*6720*/  SHFL.IDX PT, R3, R26, RZ, 0x1c1f ;  /* 0x001c1fff1a037589 */ /* 0x0002e800000e0000 */
[----:B------:R1:W4:Y:S04]  /*6730*/  SHFL.IDX PT, R4, R29, RZ, 0x1c1f ;  /* 0x001c1fff1d047589 */ /* 0x00032800000e0000 */
[----:B------:R1:W0:Y:S02]  /*6740*/  SHFL.IDX PT, R14, R28, RZ, 0x1c1f ;  /* 0x001c1fff1c0e7589 */ /* 0x00022400000e0000 */
.L_x_4828:
[----:B------:R-:W-:Y:S01]  /*6750*/  ULDC UR4, c[0x0][0x448] ;  /* 0x0001120000047ab9 */ /* 0x000fe20000000800 */
[----:B------:R-:W-:Y:S01]  /*6760*/  LEA.HI R5, R219, R219, RZ, 0x1 ;  /* 0x000000dbdb057211 */ /* 0x000fe200078f08ff */
[----:B------:R-:W-:Y:S01]  /*6770*/  IMAD R24, R24, UR4, RZ ;  /* 0x0000000418187c24 */ /* 0x000fe2000f8e02ff */
[----:B------:R-:W-:Y:S01]  /*6780*/  BSSY B1, `(.L_x_4574) ;  /* 0x000001e000017945 */ /* 0x000fe20003800000 */
[----:B------:R-:W-:Y:S02]  /*6790*/  CS2R R8, SRZ ;  /* 0x0000000000087805 */ /* 0x000fe4000001ff00 */
[----:B------:R-:W-:Y:S01]  /*67a0*/  LOP3.LUT R12, R5, 0xfffffffe, RZ, 0xc0, !PT ;  /* 0xfffffffe050c7812 */ /* 0x000fe200078ec0ff */
[----:B------:R-:W-:Y:S01]  /*67b0*/  IMAD.SHL.U32 R5, R188, 0x40, RZ ;  /* 0x00000040bc057824 */ /* 0x000fe200078e00ff */
[----:B------:R-:W-:Y:S02]  /*67c0*/  ISETP.GE.AND P0, PT, R6, R24, PT ;  /* 0x000000180600720c */ /* 0x000fe40003f06270 */
[----:B------:R-:W-:-:S02]  /*67d0*/  CS2R R6, SRZ ;  /* 0x0000000000067805 */ /* 0x000fc4000001ff00 */
[----:B------:R-:W-:Y:S01]  /*67e0*/  CS2R R10, SRZ ;  /* 0x00000000000a7805 */ /* 0x000fe2000001ff00 */
[----:B------:R-:W-:Y:S01]  /*67f0*/  IMAD.IADD R12, R219, 0x1, -R12 ;  /* 0x00000001db0c7824 */ /* 0x000fe200078e0a0c */
[----:B------:R-:W-:Y:S02]  /*6800*/  LOP3.LUT R13, R5, 0x1c0, RZ, 0xc0, !PT ;  /* 0x000001c0050d7812 */ /* 0x000fe400078ec0ff */
[----:B------:R-:W-:Y:S02]  /*6810*/  CS2R R20, SRZ ;  /* 0x0000000000147805 */ /* 0x000fe4000001ff00 */
[----:B------:R-:W-:-:S03]  /*6820*/  SHF.L.U32 R5, R12, 0x1f, RZ ;  /* 0x0000001f0c057819 */ /* 0x000fc600000006ff */
[----:B------:R-:W-:Y:S05]  /*6830*/  @P0 BRA `(.L_x_4575) ;  /* 0x0000000000480947 */ /* 0x000fea0003800000 */
[----:B------:R-:W-:Y:S01]  /*6840*/  ULDC UR4, c[0x0][0x3f4] ;  /* 0x0000fd0000047ab9 */ /* 0x000fe20000000800 */
[----:B---3--:R-:W-:Y:S01]  /*6850*/  IMAD.MOV.U32 R6, RZ, RZ, R3 ;  /* 0x000000ffff067224 */ /* 0x008fe200078e0003 */
[----:B------:R-:W-:Y:S01]  /*6860*/  ISETP.GE.AND P3, PT, R190, UR4, PT ;  /* 0x00000004be007c0c */ /* 0x000fe2000bf66270 */
[----:B--2---:R-:W-:Y:S01]  /*6870*/  IMAD.MOV.U32 R7, RZ, RZ, R0 ;  /* 0x000000ffff077224 */ /* 0x004fe200078e0000 */
[----:B------:R-:W-:Y:S01]  /*6880*/  ISETP.GE.AND P2, PT, R184, UR4, PT ;  /* 0x00000004b8007c0c */ /* 0x000fe2000bf46270 */
[----:B----4-:R-:W-:Y:S01]  /*6890*/  IMAD.MOV.U32 R15, RZ, RZ, R4 ;  /* 0x000000ffff0f7224 */ /* 0x010fe200078e0004 */
[----:B------:R-:W-:-:S09]  /*68a0*/  CS2R R10, SRZ ;  /* 0x00000000000a7805 */ /* 0x000fd2000001ff00 */
[-C--:B-1----:R-:W-:Y:S02]  /*68b0*/  @!P3 IADD3 R28, P0, R3, R228.reuse, RZ ;  /* 0x000000e4031cb210 */ /* 0x082fe40007f1e0ff */
[----:B0-----:R-:W-:Y:S01]  /*68c0*/  @!P3 IADD3 R30, P1, R14, R228, RZ ;  /* 0x000000e40e1eb210 */ /* 0x001fe20007f3e0ff */
        /* <DEDUP_REMOVED lines=9> */
.L_x_4575:
[----:B------:R-:W-:Y:S05]  /*6960*/  BSYNC B1 ;  /* 0x0000000000017941 */ /* 0x000fea0003800000 */
.L_x_4574:
[----:B------:R-:W0:Y:S01]  /*6970*/  SYNCS.PHASECHK.TRANS64.TRYWAIT P0, [R2+URZ+0x38800], R5 ;  /* 0x03880005020075a7 */ /* 0x000e22000800017f */
[----:B---3--:R-:W-:Y:S01]  /*6980*/  LOP3.LUT R3, R13, 0x18, R16, 0xf8, !PT ;  /* 0x000000180d037812 */ /* 0x008fe200078ef810 */
[----:B--2---:R-:W-:Y:S01]  /*6990*/  IMAD R0, R25, -0x40, R24 ;  /* 0xffffffc019007824 */ /* 0x004fe200078e0218 */
[----:B----4-:R-:W-:Y:S01]  /*69a0*/  SHF.R.U32.HI R4, RZ, 0x3, R13 ;  /* 0x00000003ff047819 */ /* 0x010fe2000001160d */
[--C-:B-----5:R-:W-:Y:S01]  /*69b0*/  IMAD.MOV.U32 R13, RZ, RZ, R9.reuse ;  /* 0x000000ffff0d7224 */ /* 0x120fe200078e0009 */
[----:B01----:R-:W-:Y:S01]  /*69c0*/  SHF.R.U64 R26, R8, 0x10, R9 ;  /* 0x00000010081a7819 */ /* 0x003fe20000001209 */
[----:B------:R-:W-:Y:S01]  /*69d0*/  BSSY B1, `(.L_x_4576) ;  /* 0x000001d000017945 */ /* 0x000fe20003800000 */
[----:B------:R-:W-:Y:S01]  /*69e0*/  LOP3.LUT R29, R3, R4, RZ, 0x3c, !PT ;  /* 0x00000004031d7212 */ /* 0x000fe200078e3cff */
[----:B------:R-:W-:Y:S01]  /*69f0*/  IMAD.MOV.U32 R3, RZ, RZ, R8 ;  /* 0x000000ffff037224 */ /* 0x000fe200078e0008 */
[--C-:B------:R-:W-:Y:S01]  /*6a00*/  SHF.R.U64 R27, R6, 0x10, R7.reuse ;  /* 0x00000010061b7819 */ /* 0x100fe20000001207 */
[----:B------:R-:W-:Y:S01]  /*6a10*/  IMAD.MOV.U32 R4, RZ, RZ, R6 ;  /* 0x000000ffff047224 */ /* 0x000fe200078e0006 */
[--C-:B------:R-:W-:Y:S01]  /*6a20*/  SHF.R.U32.HI R25, RZ, 0x10, R7.reuse ;  /* 0x00000010ff197819 */ /* 0x100fe20000011607 */
[----:B------:R-:W-:Y:S01]  /*6a30*/  IMAD.MOV.U32 R8, RZ, RZ, R7 ;  /* 0x000000ffff087224 */ /* 0x000fe200078e0007 */
[--C-:B------:R-:W-:Y:S01]  /*6a40*/  SHF.R.U64 R15, R10, 0x10, R11.reuse ;  /* 0x000000100a0f7819 */ /* 0x100fe2000000120b */
[----:B------:R-:W-:Y:S01]  /*6a50*/  IMAD.MOV.U32 R6, RZ, RZ, R10 ;  /* 0x000000ffff067224 */ /* 0x000fe200078e000a */
[--C-:B------:R-:W-:Y:S01]  /*6a60*/  SHF.R.U32.HI R10, RZ, 0x10, R11.reuse ;  /* 0x00000010ff0a7819 */ /* 0x100fe2000001160b */
[----:B------:R-:W-:Y:S01]  /*6a70*/  IMAD.MOV.U32 R7, RZ, RZ, R11 ;  /* 0x000000ffff077224 */ /* 0x000fe200078e000b */
[----:B------:R-:W-:Y:S01]  /*6a80*/  SHF.R.U32.HI R24, RZ, 0x10, R9 ;  /* 0x00000010ff187819 */ /* 0x000fe20000011609 */
[----:B------:R-:W-:Y:S01]  /*6a90*/  IMAD R11, R192, 0x200, R29 ;  /* 0x00000200c00b7824 */ /* 0x000fe200078e021d */
[----:B------:R-:W-:Y:S01]  /*6aa0*/  PRMT R29, R3, 0x5410, R26 ;  /* 0x00005410031d7816 */ /* 0x000fe2000000001a */
[----:B------:R-:W-:Y:S01]  /*6ab0*/  IMAD.MOV.U32 R9, RZ, RZ, R20 ;  /* 0x000000ffff097224 */ /* 0x000fe200078e0014 */
[--C-:B------:R-:W-:Y:S01]  /*6ac0*/  SHF.R.U64 R20, R20, 0x10, R21.reuse ;  /* 0x0000001014147819 */ /* 0x100fe20000001215 */
[----:B------:R-:W-:Y:S01]  /*6ad0*/  IMAD R3, R11, 0x2, R2 ;  /* 0x000000020b037824 */ /* 0x000fe200078e0202 */
[----:B------:R-:W-:Y:S01]  /*6ae0*/  VIMNMX R37, R0, 0x40, PT ;  /* 0x0000004000257848 */ /* 0x000fe20003fe0100 */
        /* <DEDUP_REMOVED lines=11> */
.L_x_4829:
[----:B------:R-:W-:Y:S05]  /*6ba0*/  BSYNC B1 ;  /* 0x0000000000017941 */ /* 0x000fea0003800000 */
.L_x_4576:
        /* <DEDUP_REMOVED lines=49> */
.L_x_4581:
[----:B------:R-:W-:Y:S05]  /*6ec0*/  BSYNC B2 ;  /* 0x0000000000027941 */ /* 0x000fea0003800000 */
.L_x_4580:
        /* <DEDUP_REMOVED lines=39> */
.L_x_4579:
[----:B------:R-:W-:Y:S05]  /*7140*/  BSYNC B1 ;  /* 0x0000000000017941 */ /* 0x000fea0003800000 */
.L_x_4578:
        /* <DEDUP_REMOVED lines=22> */
[C---:B------:R-:W-:Y:S01]  /*72b0*/  FMUL.FTZ R15, R20.reuse, R4 ;  /* 0x00000004140f7220 */ /* 0x040fe20000410000 */
        /* <DEDUP_REMOVED lines=11> */
[C---:B------:R-:W-:Y:S01]  /*7370*/  FMUL.FTZ R13, R24.reuse, R6 ;  /* 0x00000006180d7220 */ /* 0x040fe20000410000 */
[C---:B------:R-:W-:Y:S01]  /*7380*/  FMUL.FTZ R14, R33.reuse, R7 ;  /* 0x00000007210e7220 */ /* 0x040fe20000410000 */
[-C--:B------:R-:W-:Y:S01]  /*7390*/  FFMA.FTZ R20, R33, R11.reuse, R20 ;  /* 0x0000000b21147223 */ /* 0x080fe20000010014 */
[-C--:B------:R-:W-:Y:S01]  /*73a0*/  FFMA.FTZ R6, R24, R10.reuse, -R9 ;  /* 0x0000000a18067223 */ /* 0x080fe20000010809 */
[----:B------:R-:W-:Y:S01]  /*73b0*/  FFMA.FTZ R13, R26, R10, R13 ;  /* 0x0000000a1a0d7223 */ /* 0x000fe2000001000d */
[----:B------:R-:W-:Y:S01]  /*73c0*/  FFMA.FTZ R7, R21, R11, -R14 ;  /* 0x0000000b15077223 */ /* 0x000fe2000001080e */
[----:B------:R-:W-:-:S02]  /*73d0*/  F2FP.BF16.F32.PACK_AB R4, R15, R4 ;  /* 0x000000040f04723e */ /* 0x000fc400000010ff */
[----:B------:R-:W-:Y:S02]  /*73e0*/  F2FP.BF16.F32.PACK_AB R5, R8, R5 ;  /* 0x000000050805723e */ /* 0x000fe400000010ff */
[----:B------:R-:W-:Y:S02]  /*73f0*/  F2FP.BF16.F32.PACK_AB R6, R13, R6 ;  /* 0x000000060d06723e */ /* 0x000fe400000010ff */
[----:B------:R-:W-:-:S05]  /*7400*/  F2FP.BF16.F32.PACK_AB R7, R20, R7 ;  /* 0x000000071407723e */ /* 0x000fca00000010ff */
[----:B------:R0:W-:Y:S02]  /*7410*/  STS.128 [R3+0x21400], R4 ;  /* 0x0214000403007388 */ /* 0x0001e40000000c00 */
.L_x_4584:
[----:B------:R-:W-:Y:S05]  /*7420*/  BSYNC B1 ;  /* 0x0000000000017941 */ /* 0x000fea0003800000 */
.L_x_4583:
        /* <DEDUP_REMOVED lines=18> */
[----:B------:R-:W-:Y:S01]  /*7550*/  FFMA.FTZ R4, R13, R3, -R14 ;  /* 0x000000030d047223 */ /* 0x000fe2000001080e */
[C---:B------:R-:W-:Y:S01]  /*7560*/  FMUL.FTZ R13, R24.reuse, R5 ;  /* 0x00000005180d7220 */ /* 0x040fe20000410000 */
[----:B------:R-:W-:Y:S01]  /*7570*/  LOP3.LUT R7, R7, 0xffff0000, RZ, 0xc0, !PT ;  /* 0xffff000007077812 */ /* 0x000fe200078ec0ff */
[-C--:B------:R-:W-:Y:S01]  /*7580*/  FFMA.FTZ R5, R24, R8.reuse, -R11 ;  /* 0x0000000818057223 */ /* 0x080fe2000001080b */
[----:B------:R-:W-:Y:S01]  /*7590*/  FFMA.FTZ R3, R15, R3, R20 ;  /* 0x000000030f037223 */ /* 0x000fe20000010014 */
[C---:B------:R-:W-:Y:S01]  /*75a0*/  LOP3.LUT R24, R31.reuse, 0xffff0000, RZ, 0xc0, !PT ;  /* 0xffff00001f187812 */ /* 0x040fe200078ec0ff */
[----:B------:R-:W-:Y:S02]  /*75b0*/  IMAD.U32 R15, R31, 0x10000, RZ ;  /* 0x000100001f0f7824 */ /* 0x000fe400078e00ff */
[----:B------:R-:W-:Y:S01]  /*75c0*/  FFMA.FTZ R8, R34, R8, R13 ;  /* 0x0000000822087223 */ /* 0x000fe2000001000d */
        /* <DEDUP_REMOVED lines=14> */
.L_x_4572:
[----:B------:R-:W-:-:S03]  /*76b0*/  UMOV UR4, 0xffffffff ;  /* 0xffffffff00047882 */ /* 0x000fc60000000000 */
[----:B------:R-:W-:Y:S05]  /*76c0*/  BRA.DIV UR4, `(.L_x_4585) ;  /* 0x0000014a04207947 */ /* 0x000fea000b800000 */
[----:B------:R-:W1:Y:S04]  /*76d0*/  SHFL.IDX PT, R3, R27, RZ, 0x1c1f ;  /* 0x001c1fff1b037589 */ /* 0x000e6800000e0000 */
[----:B------:R-:W2:Y:S04]  /*76e0*/  SHFL.IDX PT, R0, R26, RZ, 0x1c1f ;  /* 0x001c1fff1a007589 */ /* 0x000ea800000e0000 */
[----:B------:R3:W4:Y:S04]  /*76f0*/  SHFL.IDX PT, R5, R29, RZ, 0x1c1f ;  /* 0x001c1fff1d057589 */ /* 0x00072800000e0000 */
[----:B------:R3:W0:Y:S01]  /*7700*/  SHFL.IDX PT, R14, R28, RZ, 0x1c1f ;  /* 0x001c1fff1c0e7589 */ /* 0x00062200000e0000 */
[----:B-1----:R-:W-:-:S02]  /*7710*/  IMAD.MOV.U32 R21, RZ, RZ, R3 ;  /* 0x000000ffff157224 */ /* 0x002fc400078e0003 */
[----:B--23--:R-:W-:-:S07]  /*7720*/  IMAD.MOV.U32 R20, RZ, RZ, R0 ;  /* 0x000000ffff147224 */ /* 0x00cfce00078e0000 */
.L_x_4835:
[----:B------:R-:W-:Y:S01]  /*7730*/  ULDC UR4, c[0x0][0x448] ;  /* 0x0001120000047ab9 */ /* 0x000fe20000000800 */
[----:B------:R-:W1:Y:S01]  /*7740*/  LDC R45, c[0x0][0x3f4] ;  /* 0x0000fd00ff2d7b82 */ /* 0x000e620000000800 */
[----:B------:R-:W-:Y:S01]  /*7750*/  IMAD R0, R24, UR4, RZ ;  /* 0x0000000418007c24 */ /* 0x000fe2000f8e02ff */
[----:B------:R-:W-:Y:S01]  /*7760*/  LEA.HI R3, R219, R219, RZ, 0x1 ;  /* 0x000000dbdb037211 */ /* 0x000fe200078f08ff */
[----:B------:R-:W-:Y:S01]  /*7770*/  BSSY B1, `(.L_x_4586) ;  /* 0x0000013000017945 */ /* 0x000fe20003800000 */
[----:B----4-:R-:W-:Y:S01]  /*7780*/  IMAD.MOV.U32 R15, RZ, RZ, R5 ;  /* 0x000000ffff0f7224 */ /* 0x010fe200078e0005 */
        /* <DEDUP_REMOVED lines=14> */
[----:B0-----:R-:W-:Y:S01]  /*7870*/  IMAD.WIDE R14, R16, 0x2, R14 ;  /* 0x00000002100e7825 */ /* 0x001fe200078e020e */
[----:B------:R2:W5:Y:S04]  /*7880*/  LD.E.128 R4, desc[UR40][R20.64] ;  /* 0x0000002814047980 */ /* 0x000568000c101d00 */
[----:B------:R2:W5:Y:S02]  /*7890*/  LD.E.128 R8, desc[UR40][R14.64] ;  /* 0x000000280e087980 */ /* 0x000564000c101d00 */
.L_x_4587:
[----:B------:R-:W-:Y:S05]  /*78a0*/  BSYNC B1 ;  /* 0x0000000000017941 */ /* 0x000fea0003800000 */
.L_x_4586:
[----:B------:R-:W3:Y:S01]  /*78b0*/  SYNCS.PHASECHK.TRANS64.TRYWAIT P1, [R2+URZ+0x38800], R13 ;  /* 0x0388000d020075a7 */ /* 0x000ee2000802017f */
[----:B------:R-:W-:Y:S01]  /*78c0*/  IMAD R0, R25, -0x40, R0 ;  /* 0xffffffc019007824 */ /* 0x000fe200078e0200 */
[--C-:B-----5:R-:W-:Y:S01]  /*78d0*/  SHF.R.U64 R26, R4, 0x10, R5.reuse ;  /* 0x00000010041a7819 */ /* 0x120fe20000001205 */
[----:B------:R-:W-:Y:S01]  /*78e0*/  IMAD.MOV.U32 R3, RZ, RZ, R4 ;  /* 0x000000ffff037224 */ /* 0x000fe200078e0004 */
[--C-:B------:R-:W-:Y:S01]  /*78f0*/  SHF.R.U32.HI R27, RZ, 0x10, R5.reuse ;  /* 0x00000010ff1b7819 */ /* 0x100fe20000011605 */
[----:B0-2---:R-:W-:Y:S01]  /*7900*/  IMAD.MOV.U32 R14, RZ, RZ, R5 ;  /* 0x000000ffff0e7224 */ /* 0x005fe200078e0005 */
        /* <DEDUP_REMOVED lines=8> */
[----:B-1----:R-:W-:Y:S01]  /*7990*/  ISETP.GE.AND P0, PT, R16, R45, PT ;  /* 0x0000002d1000720c */ /* 0x002fe20003f06270 */
[----:B------:R-:W-:Y:S01]  /*79a0*/  IMAD.MOV.U32 R8, RZ, RZ, R10 ;  /* 0x000000ffff087224 */ /* 0x000fe200078e000a */
[----:B------:R-:W-:Y:S01]  /*79b0*/  VIMNMX R29, R0, 0x40, PT ;  /* 0x00000040001d7848 */ /* 0x000fe20003fe0100 */
[--C-:B------:R-:W-:Y:S01]  /*79c0*/  IMAD.MOV.U32 R9, RZ, RZ, R11.reuse ;  /* 0x000000ffff097224 */ /* 0x100fe200078e000b */
[--C-:B------:R-:W-:Y:S01]  /*79d0*/  SHF.R.U64 R15, R10, 0x10, R11.reuse ;  /* 0x000000100a0f7819 */ /* 0x100fe2000000120b */
[----:B------:R-:W-:Y:S01]  /*79e0*/  BSSY B1, `(.L_x_4588) ;  /* 0x000000d000017945 */ /* 0x000fe20003800000 */
[----:B------:R-:W-:-:S02]  /*79f0*/  SHF.R.U32.HI R10, RZ, 0x10, R11 ;  /* 0x00000010ff0a7819 */ /* 0x000fc4000001160b */
[----:B------:R-:W-:Y:S02]  /*7a00*/  PRMT R39, R3, 0x5410, R26 ;  /* 0x0000541003277816 */ /* 0x000fe4000000001a */
[-C--:B------:R-:W-:Y:S02]  /*7a10*/  ISETP.GE.OR P2, PT, R22, R29.reuse, P0 ;  /* 0x0000001d1600720c */ /* 0x080fe40000746670 */
        /* <DEDUP_REMOVED lines=8> */
[----:B---3--:R-:W-:Y:S06]  /*7aa0*/  @!P1 BRA `(.L_x_4589) ;  /* 0x0000014400a09947 */ /* 0x008fec0003800000 */
.L_x_4836:
[----:B------:R-:W-:Y:S05]  /*7ab0*/  BSYNC B1 ;  /* 0x0000000000017941 */ /* 0x000fea0003800000 */
.L_x_4588:
[----:B------:R-:W-:Y:S04]  /*7ac0*/  BSSY B1, `(.L_x_4590) ;  /* 0x000005a000017945 */ /* 0x000fe80003800000 */
[----:B------:R-:W-:Y:S05]  /*7ad0*/  @P2 BRA `(.L_x_4591) ;  /* 0x0000000400602947 */ /* 0x000fea0003800000 */
[----:B------:R-:W-:Y:S01]  /*7ae0*/  IMAD.SHL.U32 R4, R188, 0x40, RZ ;  /* 0x00000040bc047824 */ /* 0x000fe200078e00ff */
[C---:B------:R-:W-:Y:S01]  /*7af0*/  LOP3.LUT R27, R41.reuse, 0xffff0000, RZ, 0xc0, !PT ;  /* 0xffff0000291b7812 */ /* 0x040fe200078ec0ff */
        /* <DEDUP_REMOVED lines=14> */
[----:B------:R-:W0:Y:S01]  /*7be0*/  LDS.128 R4, [R36+0x20400] ;  /* 0x0204000024047984 */ /* 0x000e220000000c00 */
[C---:B-1----:R-:W-:Y:S01]  /*7bf0*/  IMAD.U32 R21, R8.reuse, 0x10000, RZ ;  /* 0x0001000008157824 */ /* 0x042fe200078e00ff */
[----:B------:R-:W-:Y:S01]  /*7c00*/  LOP3.LUT R8, R8, 0xffff0000, RZ, 0xc0, !PT ;  /* 0xffff000008087812 */ /* 0x000fe200078ec0ff */
[C---:B------:R-:W-:Y:S01]  /*7c10*/  IMAD.U32 R25, R10.reuse, 0x10000, RZ ;  /* 0x000100000a197824 */ /* 0x040fe200078e00ff */
[----:B------:R-:W-:Y:S01]  /*7c20*/  LOP3.LUT R10, R10, 0xffff0000, RZ, 0xc0, !PT ;  /* 0xffff00000a0a7812 */ /* 0x000fe200078ec0ff */
[----:B0-----:R-:W-:Y:S02]  /*7c30*/  IMAD.U32 R13, R4, 0x10000, RZ ;  /* 0x00010000040d7824 */ /* 0x001fe400078e00ff */
[C---:B------:R-:W-:Y:S01]  /*7c40*/  FMUL.FTZ R32, R21.reuse, R30 ;  /* 0x0000001e15207220 */ /* 0x040fe20000410000 */
[-C--:B------:R-:W-:Y:S01]  /*7c50*/  FMUL.FTZ R34, R21, R28.reuse ;  /* 0x0000001c15227220 */ /* 0x080fe20000410000 */
[----:B------:R-:W-:Y:S01]  /*7c60*/  LOP3.LUT R21, R39, 0xffff0000, RZ, 0xc0, !PT ;  /* 0xffff000027157812 */ /* 0x000fe200078ec0ff */
[----:B------:R-:W-:Y:S01]  /*7c70*/  FMUL.FTZ R29, R8, R27 ;  /* 0x0000001b081d7220 */ /* 0x000fe20000410000 */
[----:B------:R-:W-:Y:S01]  /*7c80*/  LOP3.LUT R4, R4, 0xffff0000, RZ, 0xc0, !PT ;  /* 0xffff000004047812 */ /* 0x000fe200078ec0ff */
[----:B------:R-:W-:Y:S01]  /*7c90*/  FFMA.FTZ R31, R13, R28, -R32 ;  /* 0x0000001c0d1f7223 */ /* 0x000fe20000010820 */
[----:B------:R-:W-:-:S02]  /*7ca0*/  IMAD.U32 R32, R43, 0x10000, RZ ;  /* 0x000100002b207824 */ /* 0x000fc400078e00ff */
[----:B------:R-:W-:Y:S01]  /*7cb0*/  FFMA.FTZ R34, R13, R30, R34 ;  /* 0x0000001e0d227223 */ /* 0x000fe20000010022 */
[----:B------:R-:W-:Y:S02]  /*7cc0*/  IMAD.U32 R28, R40, 0x10000, RZ ;  /* 0x00010000281c7824 */ /* 0x000fe400078e00ff */
[-C--:B------:R-:W-:Y:S01]  /*7cd0*/  FMUL.FTZ R13, R8, R21.reuse ;  /* 0x00000015080d7220 */ /* 0x080fe20000410000 */
[----:B------:R-:W-:Y:S01]  /*7ce0*/  FFMA.FTZ R30, R4, R21, -R29 ;  /* 0x00000015041e7223 */ /* 0x000fe2000001081d */
[----:B------:R-:W-:Y:S01]  /*7cf0*/  FMUL.FTZ R8, R25, R32 ;  /* 0x0000002019087220 */ /* 0x000fe20000410000 */
[C---:B------:R-:W-:Y:S01]  /*7d00*/  IMAD.U32 R15, R6.reuse, 0x10000, RZ ;  /* 0x00010000060f7824 */ /* 0x040fe200078e00ff */
[----:B------:R-:W-:Y:S01]  /*7d10*/  LOP3.LUT R29, R43, 0xffff0000, RZ, 0xc0, !PT ;  /* 0xffff00002b1d7812 */ /* 0x000fe200078ec0ff */
[-C--:B------:R-:W-:Y:S01]  /*7d20*/  FMUL.FTZ R25, R25, R28.reuse ;  /* 0x0000001c19197220 */ /* 0x080fe20000410000 */
[----:B------:R-:W-:Y:S01]  /*7d30*/  LOP3.LUT R6, R6, 0xffff0000, RZ, 0xc0, !PT ;  /* 0xffff000006067812 */ /* 0x000fe200078ec0ff */
[C---:B------:R-:W-:Y:S01]  /*7d40*/  FFMA.FTZ R28, R15.reuse, R28, -R8 ;  /* 0x0000001c0f1c7223 */ /* 0x040fe20000010808 */
[----:B------:R-:W-:Y:S01]  /*7d50*/  LOP3.LUT R21, R40, 0xffff0000, RZ, 0xc0, !PT ;  /* 0xffff000028157812 */ /* 0x000fe200078ec0ff */
[----:B------:R-:W-:Y:S01]  /*7d60*/  FFMA.FTZ R32, R15, R32, R25 ;  /* 0x000000200f207223 */ /* 0x000fe20000010019 */
[----:B------:R-:W-:-:S02]  /*7d70*/  IMAD.U32 R24, R9, 0x10000, RZ ;  /* 0x0001000009187824 */ /* 0x000fc400078e00ff */
[----:B------:R-:W-:Y:S01]  /*7d80*/  FMUL.FTZ R15, R10, R29 ;  /* 0x0000001d0a0f7220 */ /* 0x000fe20000410000 */
[----:B------:R-:W-:Y:S02]  /*7d90*/  IMAD.U32 R25, R42, 0x10000, RZ ;  /* 0x000100002a197824 */ /* 0x000fe400078e00ff */
[----:B------:R-:W-:Y:S01]  /*7da0*/  FFMA.FTZ R27, R4, R27, R13 ;  /* 0x0000001b041b7223 */ /* 0x000fe2000001000d */
[----:B------:R-:W-:Y:S02]  /*7db0*/  IMAD.U32 R14, R5, 0x10000, RZ ;  /* 0x00010000050e7824 */ /* 0x000fe400078e00ff */
[-C--:B------:R-:W-:Y:S01]  /*7dc0*/  FMUL.FTZ R37, R10, R21.reuse ;  /* 0x000000150a257220 */ /* 0x080fe20000410000 */
[----:B------:R-:W-:Y:S02]  /*7dd0*/  IMAD.U32 R13, R0, 0x10000, RZ ;  /* 0x00010000000d7824 */ /* 0x000fe400078e00ff */
[----:B------:R-:W-:Y:S01]  /*7de0*/  FFMA.FTZ R35, R6, R21, -R15 ;  /* 0x0000001506237223 */ /* 0x000fe2000001080f */
[----:B------:R-:W-:Y:S01]  /*7df0*/  FMUL.FTZ R33, R24, R25 ;  /* 0x0000001918217220 */ /* 0x000fe20000410000 */
[----:B------:R-:W-:-:S02]  /*7e00*/  IMAD.U32 R26, R11, 0x10000, RZ ;  /* 0x000100000b1a7824 */ /* 0x000fc400078e00ff */
[----:B------:R-:W-:Y:S01]  /*7e10*/  FMUL.FTZ R24, R24, R13 ;  /* 0x0000000d18187220 */ /* 0x000fe20000410000 */
[----:B------:R-:W-:Y:S02]  /*7e20*/  IMAD.U32 R21, R44, 0x10000, RZ ;  /* 0x000100002c157824 */ /* 0x000fe400078e00ff */
[----:B------:R-:W-:Y:S01]  /*7e30*/  FFMA.FTZ R37, R6, R29, R37 ;  /* 0x0000001d06257223 */ /* 0x000fe20000010025 */
[----:B------:R-:W-:Y:S02]  /*7e40*/  IMAD.U32 R15, R3, 0x10000, RZ ;  /* 0x00010000030f7824 */ /* 0x000fe400078e00ff */
[----:B------:R-:W-:Y:S01]  /*7e50*/  FFMA.FTZ R33, R14, R13, -R33 ;  /* 0x0000000d0e217223 */ /* 0x000fe20000010821 */
[----:B------:R-:W-:Y:S01]  /*7e60*/  IMAD.U32 R20, R7, 0x10000, RZ ;  /* 0x0001000007147824 */ /* 0x000fe200078e00ff */
[----:B------:R-:W-:Y:S01]  /*7e70*/  LOP3.LUT R9, R9, 0xffff0000, RZ, 0xc0, !PT ;  /* 0xffff000009097812 */ /* 0x000fe200078ec0ff */
[C---:B------:R-:W-:Y:S01]  /*7e80*/  FMUL.FTZ R29, R26.reuse, R21 ;  /* 0x000000151a1d7220 */ /* 0x040fe20000410000 */
[----:B------:R-:W-:Y:S01]  /*7e90*/  LOP3.LUT R11, R11, 0xffff0000, RZ, 0xc0, !PT ;  /* 0xffff00000b0b7812 */ /* 0x000fe200078ec0ff */
[----:B------:R-:W-:Y:S01]  /*7ea0*/  FMUL.FTZ R13, R26, R15 ;  /* 0x0000000f1a0d7220 */ /* 0x000fe20000410000 */
[----:B------:R-:W-:Y:S01]  /*7eb0*/  LOP3.LUT R8, R42, 0xffff0000, RZ, 0xc0, !PT ;  /* 0xffff00002a087812 */ /* 0x000fe200078ec0ff */
[----:B------:R-:W-:Y:S01]  /*7ec0*/  FFMA.FTZ R24, R14, R25, R24 ;  /* 0x000000190e187223 */ /* 0x000fe20000010018 */
[----:B------:R-:W-:Y:S01]  /*7ed0*/  LOP3.LUT R10, R44, 0xffff0000, RZ, 0xc0, !PT ;  /* 0xffff00002c0a7812 */ /* 0x000fe200078ec0ff */
[----:B------:R-:W-:Y:S01]  /*7ee0*/  FFMA.FTZ R29, R20, R15, -R29 ;  /* 0x0000000f141d7223 */ /* 0x000fe2000001081d */
        /* <DEDUP_REMOVED lines=8> */
[----:B------:R-:W-:Y:S01]  /*7f70*/  FMUL.FTZ R11, R11, R6 ;  /* 0x000000060b0b7220 */ /* 0x000fe20000410000 */
[----:B------:R-:W-:Y:S01]  /*7f80*/  FFMA.FTZ R14, R5, R4, -R14 ;  /* 0x00000004050e7223 */ /* 0x000fe2000001080e */
[----:B------:R-:W-:Y:S01]  /*7f90*/  F2FP.BF16.F32.PACK_AB R4, R30, R31 ;  /* 0x0000001f1e04723e */ /* 0x000fe200000010ff */
        /* <DEDUP_REMOVED lines=8> */
[----:B------:R1:W-:Y:S01]  /*8020*/  STS.128 [R36+0x20400], R4 ;  /* 0x0204000424007388 */ /* 0x0003e20000000c00 */
[----:B------:R-:W-:Y:S02]  /*8030*/  F2FP.BF16.F32.PACK_AB R9, R9, R24 ;  /* 0x000000180909723e */ /* 0x000fe400000010ff */
[----:B------:R-:W-:-:S05]  /*8040*/  F2FP.BF16.F32.PACK_AB R11, R26, R13 ;  /* 0x0000000d1a0b723e */ /* 0x000fca00000010ff */
[----:B------:R1:W-:Y:S02]  /*8050*/  STS.128 [R38+0x20400], R8 ;  /* 0x0204000826007388 */ /* 0x0003e40000000c00 */
.L_x_4591:
[----:B------:R-:W-:Y:S05]  /*8060*/  BSYNC B1 ;  /* 0x0000000000017941 */ /* 0x000fea0003800000 */
.L_x_4590:
[----:B------:R-:W-:Y:S05]  /*8070*/  @P0 BRA `(.L_x_4582) ;  /* 0x0000000400480947 */ /* 0x000fea0003800000 */
[----:B------:R-:W-:Y:S01]  /*8080*/  IMAD.IADD R45, R16, 0x1, R45 ;  /* 0x00000001102d7824 */ /* 0x000fe200078e022d */
[----:B-1----:R-:W-:Y:S01]  /*8090*/  SHF.R.U32.HI R5, RZ, 0x3, R230 ;  /* 0x00000003ff057819 */ /* 0x002fe200000116e6 */
[C---:B------:R-:W-:Y:S01]  /*80a0*/  IMAD.U32 R30, R41.reuse, 0x10000, RZ ;  /* 0x00010000291e7824 */ /* 0x040fe200078e00ff */
[----:B------:R-:W-:Y:S01]  /*80b0*/  LOP3.LUT R32, R41, 0xffff0000, RZ, 0xc0, !PT ;  /* 0xffff000029207812 */ /* 0x000fe200078ec0ff */
[----:B------:R-:W-:Y:S01]  /*80c0*/  IMAD.U32 R28, R39, 0x10000, RZ ;  /* 0x00010000271c7824 */ /* 0x000fe200078e00ff */
[----:B------:R-:W-:Y:S01]  /*80d0*/  LOP3.LUT R4, R230, 0x38, R45, 0xf8, !PT ;  /* 0x00000038e6047812 */ /* 0x000fe200078ef82d */
[----:B------:R-:W-:Y:S01]  /*80e0*/  IMAD.U32 R37, R0, 0x10000, RZ ;  /* 0x0001000000257824 */ /* 0x000fe200078e00ff */
[----:B------:R-:W-:Y:S02]  /*80f0*/  LOP3.LUT R41, R44, 0xffff0000, RZ, 0xc0, !PT ;  /* 0xffff00002c297812 */ /* 0x000fe400078ec0ff */
[----:B------:R-:W-:-:S05]  /*8100*/  LOP3.LUT R4, R4, R5, RZ, 0x3c, !PT ;  /* 0x0000000504047212 */ /* 0x000fca00078e3cff */
[----:B------:R-:W-:Y:S02]  /*8110*/  IMAD.IADD R9, R231, 0x1, R4 ;  /* 0x00000001e7097824 */ /* 0x000fe400078e0204 */
[----:B------:R-:W1:Y:S02]  /*8120*/  LDS.128 R4, [R229+0x20400] ;  /* 0x02040000e5047984 */ /* 0x000e640000000c00 */
[----:B0-----:R-:W-:-:S05]  /*8130*/  IMAD R13, R9, 0x2, R2 ;  /* 0x00000002090d7824 */ /* 0x001fca00078e0202 */
        /* <DEDUP_REMOVED lines=15> */
[----:B------:R-:W-:Y:S01]  /*8230*/  LOP3.LUT R24, R39, 0xffff0000, RZ, 0xc0, !PT ;  /* 0xffff000027187812 */ /* 0x000fe200078ec0ff */
[----:B------:R-:W-:Y:S01]  /*8240*/  FMUL.FTZ R33, R32, R8 ;  /* 0x0000000820217220 */ /* 0x000fe20000410000 */
[----:B------:R-:W-:-:S02]  /*8250*/  IMAD.U32 R39, R42, 0x10000, RZ ;  /* 0x000100002a277824 */ /* 0x000fc400078e00ff */
[-C--:B------:R-:W-:Y:S01]  /*8260*/  FFMA.FTZ R29, R28, R14.reuse, -R29 ;  /* 0x0000000e1c1d7223 */ /* 0x080fe2000001081d */
[----:B------:R-:W-:Y:S01]  /*8270*/  FFMA.FTZ R31, R30, R14, R31 ;  /* 0x0000000e1e1f7223 */ /* 0x000fe2000001001f */
[C---:B------:R-:W-:Y:S01]  /*8280*/  FMUL.FTZ R35, R24.reuse, R8 ;  /* 0x0000000818237220 */ /* 0x040fe20000410000 */
[-C--:B------:R-:W-:Y:S01]  /*8290*/  FFMA.FTZ R8, R24, R4.reuse, -R33 ;  /* 0x0000000418087223 */ /* 0x080fe20000010821 */
[-C--:B------:R-:W-:Y:S01]  /*82a0*/  FMUL.FTZ R24, R39, R25.reuse ;  /* 0x0000001927187220 */ /* 0x080fe20000410000 */
[----:B------:R-:W-:Y:S01]  /*82b0*/  FMUL.FTZ R28, R37, R25 ;  /* 0x00000019251c7220 */ /* 0x000fe20000410000 */
[----:B------:R-:W-:Y:S02]  /*82c0*/  IMAD.U32 R26, R10, 0x10000, RZ ;  /* 0x000100000a1a7824 */ /* 0x000fe400078e00ff */
[----:B------:R-:W-:Y:S01]  /*82d0*/  FFMA.FTZ R14, R32, R4, R35 ;  /* 0x00000004200e7223 */ /* 0x000fe20000010023 */
[----:B------:R-:W-:Y:S01]  /*82e0*/  IMAD.U32 R30, R43, 0x10000, RZ ;  /* 0x000100002b1e7824 */ /* 0x000fe200078e00ff */
[----:B------:R-:W-:Y:S01]  /*82f0*/  LOP3.LUT R10, R10, 0xffff0000, RZ, 0xc0, !PT ;  /* 0xffff00000a0a7812 */ /* 0x000fe200078ec0ff */
[----:B------:R-:W-:-:S02]  /*8300*/  IMAD.U32 R4, R40, 0x10000, RZ ;  /* 0x0001000028047824 */ /* 0x000fc400078e00ff */
[-C--:B------:R-:W-:Y:S01]  /*8310*/  FFMA.FTZ R24, R37, R15.reuse, -R24 ;  /* 0x0000000f25187223 */ /* 0x080fe20000010818 */
[----:B------:R-:W-:Y:S01]  /*8320*/  FFMA.FTZ R28, R39, R15, R28 ;  /* 0x0000000f271c7223 */ /* 0x000fe2000001001c */
[----:B------:R-:W-:Y:S01]  /*8330*/  LOP3.LUT R40, R40, 0xffff0000, RZ, 0xc0, !PT ;  /* 0xffff000028287812 */ /* 0x000fe200078ec0ff */
[-C--:B------:R-:W-:Y:S01]  /*8340*/  FMUL.FTZ R15, R30, R26.reuse ;  /* 0x0000001a1e0f7220 */ /* 0x080fe20000410000 */
[----:B------:R-:W-:Y:S01]  /*8350*/  LOP3.LUT R32, R43, 0xffff0000, RZ, 0xc0, !PT ;  /* 0xffff00002b207812 */ /* 0x000fe200078ec0ff */
[----:B------:R-:W-:Y:S02]  /*8360*/  IMAD.U32 R27, R11, 0x10000, RZ ;  /* 0x000100000b1b7824 */ /* 0x000fe400078e00ff */
[----:B------:R-:W-:Y:S01]  /*8370*/  FMUL.FTZ R25, R4, R26 ;  /* 0x0000001a04197220 */ /* 0x000fe20000410000 */
[----:B------:R-:W-:Y:S02]  /*8380*/  IMAD.U32 R39, R44, 0x10000, RZ ;  /* 0x000100002c277824 */ /* 0x000fe400078e00ff */
[----:B------:R-:W-:Y:S01]  /*8390*/  FFMA.FTZ R15, R4, R20, -R15 ;  /* 0x00000014040f7223 */ /* 0x000fe2000001080f */
[-C--:B------:R-:W-:Y:S01]  /*83a0*/  FMUL.FTZ R33, R32, R10.reuse ;  /* 0x0000000a20217220 */ /* 0x080fe20000410000 */
[----:B------:R-:W-:Y:S01]  /*83b0*/  FMUL.FTZ R35, R40, R10 ;  /* 0x0000000a28237220 */ /* 0x000fe20000410000 */
[----:B------:R-:W-:-:S02]  /*83c0*/  IMAD.U32 R37, R3, 0x10000, RZ ;  /* 0x0001000003257824 */ /* 0x000fc400078e00ff */
[-C--:B------:R-:W-:Y:S01]  /*83d0*/  FMUL.FTZ R4, R39, R27.reuse ;  /* 0x0000001b27047220 */ /* 0x080fe20000410000 */
[----:B------:R-:W-:Y:S01]  /*83e0*/  FFMA.FTZ R10, R30, R20, R25 ;  /* 0x000000141e0a7223 */ /* 0x000fe20000010019 */
[-C--:B------:R-:W-:Y:S01]  /*83f0*/  FFMA.FTZ R20, R40, R6.reuse, -R33 ;  /* 0x0000000628147223 */ /* 0x080fe20000010821 */
[----:B------:R-:W-:Y:S01]  /*8400*/  FFMA.FTZ R35, R32, R6, R35 ;  /* 0x0000000620237223 */ /* 0x000fe20000010023 */
[C---:B------:R-:W-:Y:S01]  /*8410*/  FMUL.FTZ R6, R37.reuse, R27 ;  /* 0x0000001b25067220 */ /* 0x040fe20000410000 */
[-C--:B------:R-:W-:Y:S01]  /*8420*/  FFMA.FTZ R25, R37, R21.reuse, -R4 ;  /* 0x0000001525197223 */ /* 0x080fe20000010804 */
[----:B------:R-:W-:Y:S02]  /*8430*/  LOP3.LUT R37, R42, 0xffff0000, RZ, 0xc0, !PT ;  /* 0xffff00002a257812 */ /* 0x000fe400078ec0ff */
[----:B------:R-:W-:Y:S01]  /*8440*/  LOP3.LUT R11, R11, 0xffff0000, RZ, 0xc0, !PT ;  /* 0xffff00000b0b7812 */ /* 0x000fe200078ec0ff */
[----:B------:R-:W-:Y:S01]  /*8450*/  FFMA.FTZ R21, R39, R21, R6 ;  /* 0x0000001527157223 */ /* 0x000fe20000010006 */
[----:B------:R-:W-:Y:S01]  /*8460*/  LOP3.LUT R27, R0, 0xffff0000, RZ, 0xc0, !PT ;  /* 0xffff0000001b7812 */ /* 0x000fe200078ec0ff */
[----:B------:R-:W-:Y:S01]  /*8470*/  FMUL.FTZ R0, R37, R9 ;  /* 0x0000000925007220 */ /* 0x000fe20000410000 */
[----:B------:R-:W-:Y:S01]  /*8480*/  LOP3.LUT R33, R3, 0xffff0000, RZ, 0xc0, !PT ;  /* 0xffff000003217812 */ /* 0x000fe200078ec0ff */
[----:B------:R-:W-:Y:S01]  /*8490*/  FMUL.FTZ R6, R41, R11 ;  /* 0x0000000b29067220 */ /* 0x000fe20000410000 */
[----:B------:R-:W-:Y:S01]  /*84a0*/  F2FP.BF16.F32.PACK_AB R10, R35, R10 ;  /* 0x0000000a230a723e */ /* 0x000fe200000010ff */
[C---:B------:R-:W-:Y:S01]  /*84b0*/  FMUL.FTZ R4, R27.reuse, R9 ;  /* 0x000000091b047220 */ /* 0x040fe20000410000 */
[----:B------:R-:W-:Y:S01]  /*84c0*/  FFMA.FTZ R3, R27, R5, -R0 ;  /* 0x000000051b037223 */ /* 0x000fe20000010800 */
[C---:B------:R-:W-:Y:S01]  /*84d0*/  FMUL.FTZ R26, R33.reuse, R11 ;  /* 0x0000000b211a7220 */ /* 0x040fe20000410000 */
        /* <DEDUP_REMOVED lines=9> */
[----:B------:R3:W-:Y:S01]  /*8570*/  STS.128 [R229+0x20400], R4 ;  /* 0x02040004e5007388 */ /* 0x0007e20000000c00 */
[----:B------:R-:W-:-:S05]  /*8580*/  F2FP.BF16.F32.PACK_AB R11, R26, R21 ;  /* 0x000000151a0b723e */ /* 0x000fca00000010ff */
[----:B------:R3:W-:Y:S02]  /*8590*/  STS.128 [R13+0x20400], R8 ;  /* 0x020400080d007388 */ /* 0x0007e40000000c00 */
.L_x_4582:
[----:B------:R-:W-:Y:S05]  /*85a0*/  BSYNC B0 ;  /* 0x0000000000007941 */ /* 0x000fea0003800000 */
.L_x_4571:
        /* <DEDUP_REMOVED lines=8> */
.L_x_4568:
[----:B------:R-:W-:-:S13]  /*8630*/  ISETP.NE.AND P0, PT, R187, 0x3, PT ;  /* 0x00000003bb00780c */ /* 0x000fda0003f05270 */
[----:B------:R-:W-:Y:S05]  /*8640*/  @!P0 BRA `(.L_x_4592) ;  /* 0x0000000000048947 */ /* 0x000fea0003800000 */
[----:B------:R-:W-:Y:S01]  /*8650*/  BPT.TRAP 0x1 ;  /* 0x000000040000795c */ /* 0x000fe20000300000 */
.L_x_4592:
[----:B------:R-:W-:Y:S01]  /*8660*/  IMAD R20, R18, 0x8, R2 ;  /* 0x0000000812147824 */ /* 0x000fe200078e0202 */
[----:B0--3--:R-:W-:-:S04]  /*8670*/  SHF.L.U32 R13, R23, 0x1f, RZ ;  /* 0x0000001f170d7819 */ /* 0x009fc800000006ff */
[----:B------:R0:W3:Y:S01]  /*8680*/  SYNCS.PHASECHK.TRANS64.TRYWAIT P1, [R20+URZ+0x38830], R13 ;  /* 0x0388300d140075a7 */ /* 0x0000e2000802017f */
[----:B------:R-:W-:Y:S05]  /*8690*/  @!P0 BRA `(.L_x_4593) ;  /* 0x0000000000048947 */ /* 0x000fea0003800000 */
[----:B------:R-:W-:Y:S01]  /*86a0*/  BPT.TRAP 0x1 ;  /* 0x000000040000795c */ /* 0x000fe20000300000 */
.L_x_4593:
[C---:B-12---:R-:W-:Y:S02]  /*86b0*/  VIADD R0, R2.reuse, 0x22400 ;  /* 0x0002240002007836 */ /* 0x046fe40000000000 */
[----:B------:R-:W-:-:S03]  /*86c0*/  VIADD R3, R2, 0x20400 ;  /* 0x0002040002037836 */ /* 0x000fc60000000000 */
[----:B------:R-:W-:Y:S02]  /*86d0*/  SHF.R.U32.HI R0, RZ, 0x4, R0 ;  /* 0x00000004ff007819 */ /* 0x000fe40000011600 */
[----:B------:R-:W-:Y:S02]  /*86e0*/  SHF.R.U32.HI R3, RZ, 0x4, R3 ;  /* 0x00000004ff037819 */ /* 0x000fe40000011603 */
[----:B------:R-:W-:Y:S02]  /*86f0*/  LOP3.LUT R0, R0, 0x3fff, RZ, 0xc0, !PT ;  /* 0x00003fff00007812 */ /* 0x000fe400078ec0ff */
[----:B------:R-:W-:Y:S02]  /*8700*/  LOP3.LUT R8, R3, 0x3fff, RZ, 0xc0, !PT ;  /* 0x00003fff03087812 */ /* 0x000fe400078ec0ff */
[----:B------:R-:W-:Y:S01]  /*8710*/  LOP3.LUT R3, R0, 0x10000, RZ, 0xfc, !PT ;  /* 0x0001000000037812 */ /* 0x000fe200078efcff */
[----:B---3--:R-:W-:Y:S06]  /*8720*/  @P1 BRA `(.L_x_4594) ;  /* 0x0000000000081947 */ /* 0x008fec0003800000 */
[----:B------:R-:W1:Y:S02]  /*8730*/  SYNCS.PHASECHK.TRANS64.TRYWAIT P1, [R20+URZ+0x38830], R13 ;  /* 0x0388300d140075a7 */ /* 0x000e64000802017f */
[----:B-1----:R-:W-:Y:S05]  /*8740*/  @!P1 BRA `(.L_x_4595) ;  /* 0x00000138008c9947 */ /* 0x002fea0003800000 */
.L_x_4594:
[----:B------:R-:W-:Y:S01]  /*8750*/  IMAD R10, R18, 0x200, R3 ;  /* 0x00000200120a7824 */ /* 0x000fe200078e0203 */
        /* <DEDUP_REMOVED lines=12> */
[----:B------:R-:W-:Y:S01]  /*8820*/  BSSY B0, `(.L_x_4596) ;  /* 0x0000024000007945 */ /* 0x000fe20003800000 */
        /* <DEDUP_REMOVED lines=14> */
[----:B------:R-:W-:Y:S02]  /*8910*/  WARPGROUP.DEPBAR.LE gsb0, 0x0 ;  /* 0x00008000000079c5 */ /* 0x000fe40000010000 */
[----:B------:R-:W-:-:S07]  /*8920*/  WARPGROUP.ARRIVE ;  /* 0x00000000000079c5 */ /* 0x000fce0000000000 */
        /* <DEDUP_REMOVED lines=10> */
[----:B------:R-:W-:Y:S02]  /*89d0*/  R2UR UR6, R10 ;  /* 0x000000000a0672ca */ /* 0x000fe400000e0000 */
[----:B------:R-:W-:Y:S02]  /*89e0*/  R2UR UR7, R11 ;  /* 0x000000000b0772ca */ /* 0x000fe400000e0000 */
[----:B------:R-:W-:Y:S01]  /*89f0*/  SHF.L.U32 R11, R12, 0x1f, RZ ;  /* 0x0000001f0c0b7819 */ /* 0x000fe200000006ff */
[----:B------:R-:W-:-:S02]  /*8a00*/  WARPGROUP.DEPBAR.LE gsb0, 0x0 ;  /* 0x00008000000079c5 */ /* 0x000fc40000010000 */
[----:B------:R-:W-:-:S08]  /*8a10*/  WARPGROUP.ARRIVE ;  /* 0x00000000000079c5 */ /* 0x000fd00000000000 */
[----:B------:R-:W-:Y:S03]  /*8a20*/  HGMMA.64x64x16.F32.BF16 R24, gdesc[UR4], R24, gsb0 ;  /* 0x00e00000041879f0 */ /* 0x000fe60008001818 */
[----:B------:R-:W-:Y:S02]  /*8a30*/  WARPGROUP.DEPBAR.LE gsb0, 0x0 ;  /* 0x00008000000079c5 */ /* 0x000fe40000010000 */
[----:B------:R-:W2:Y:S02]  /*8a40*/  SYNCS.PHASECHK.TRANS64.TRYWAIT P1, [R2+URZ+0x38810], R11 ;  /* 0x0388100b020075a7 */ /* 0x000ea4000802017f */
[----:B--2---:R-:W-:Y:S05]  /*8a50*/  @!P1 BRA `(.L_x_4597) ;  /* 0x0000013400dc9947 */ /* 0x004fea0003800000 */
.L_x_4837:
[----:B------:R-:W-:Y:S05]  /*8a60*/  BSYNC B0 ;  /* 0x0000000000007941 */ /* 0x000fea0003800000 */
.L_x_4596:
[----:B------:R-:W-:Y:S05]  /*8a70*/  @!P0 BRA `(.L_x_4598) ;  /* 0x0000000000048947 */ /* 0x000fea0003800000 */
[----:B------:R-:W-:Y:S01]  /*8a80*/  BPT.TRAP 0x1 ;  /* 0x000000040000795c */ /* 0x000fe20000300000 */
.L_x_4598:
[----:B------:R3:W4:Y:S01]  /*8a90*/  SYNCS.PHASECHK.TRANS64.TRYWAIT P1, [R20+URZ+0x38850], R13 ;  /* 0x0388500d140075a7 */ /* 0x000722000802017f */
[----:B------:R-:W-:Y:S05]  /*8aa0*/  @!P0 BRA `(.L_x_4599) ;  /* 0x0000000000048947 */ /* 0x000fea0003800000 */
[----:B------:R-:W-:Y:S01]  /*8ab0*/  BPT.TRAP 0x1 ;  /* 0x000000040000795c */ /* 0x000fe20000300000 */
.L_x_4599:
[C---:B------:R-:W-:Y:S01]  /*8ac0*/  VIADD R0, R2.reuse, 0x400 ;  /* 0x0000040002007836 */ /* 0x040fe20000000000 */
[----:B------:R-:W-:Y:S01]  /*8ad0*/  BSSY B0, `(.L_x_4600) ;  /* 0x000000a000007945 */ /* 0x000fe20003800000 */
[----:B------:R-:W-:-:S03]  /*8ae0*/  VIADD R10, R2, 0x26400 ;  /* 0x00026400020a7836 */ /* 0x000fc60000000000 */
[----:B------:R-:W-:Y:S02]  /*8af0*/  SHF.R.U32.HI R0, RZ, 0x4, R0 ;  /* 0x00000004ff007819 */ /* 0x000fe40000011600 */
[----:B------:R-:W-:Y:S02]  /*8b00*/  SHF.R.U32.HI R10, RZ, 0x4, R10 ;  /* 0x00000004ff0a7819 */ /* 0x000fe4000001160a */
[----:B------:R-:W-:Y:S02]  /*8b10*/  LOP3.LUT R0, R0, 0x3fff, RZ, 0xc0, !PT ;  /* 0x00003fff00007812 */ /* 0x000fe400078ec0ff */
[----:B--2---:R-:W-:Y:S02]  /*8b20*/  LOP3.LUT R11, R10, 0x3fff, RZ, 0xc0, !PT ;  /* 0x00003fff0a0b7812 */ /* 0x004fe400078ec0ff */
[----:B------:R-:W-:Y:S01]  /*8b30*/  LOP3.LUT R10, R0, 0x10000, RZ, 0xfc, !PT ;  /* 0x00010000000a7812 */ /* 0x000fe200078efcff */
[----:B----4-:R-:W-:Y:S06]  /*8b40*/  @P1 BRA `(.L_x_4601) ;  /* 0x0000000000081947 */ /* 0x010fec0003800000 */
[----:B------:R-:W2:Y:S02]  /*8b50*/  SYNCS.PHASECHK.TRANS64.TRYWAIT P1, [R20+URZ+0x38850], R13 ;  /* 0x0388500d140075a7 */ /* 0x000ea4000802017f */
[----:B--2---:R-:W-:Y:S05]  /*8b60*/  @!P1 BRA `(.L_x_4602) ;  /* 0x0000013400ac9947 */ /* 0x004fea0003800000 */
.L_x_4601:
[----:B------:R-:W-:Y:S05]  /*8b70*/  BSYNC B0 ;  /* 0x0000000000007941 */ /* 0x000fea0003800000 */
.L_x_4600:
[----:B------:R-:W-:Y:S01]  /*8b80*/  LOP3.LUT R0, R11, 0x10000, RZ, 0xfc, !PT ;  /* 0x000100000b007812 */ /* 0x000fe200078efcff */
[----:B------:R-:W-:Y:S01]  /*8b90*/  IMAD R12, R18, 0x1000, R10 ;  /* 0x00001000120c7824 */ /* 0x000fe200078e020a */
[----:B------:R-:W-:Y:S05]  /*8ba0*/  WARPSYNC.ALL ;  /* 0x0000000000007948 */ /* 0x000fea0003800000 */
[----:B------:R-:W-:Y:S01]  /*8bb0*/  IMAD.MOV.U32 R14, RZ, RZ, R0 ;  /* 0x000000ffff0e7224 */ /* 0x000fe200078e0000 */
[----:B------:R-:W-:Y:S01]  /*8bc0*/  R2UR UR6, R12 ;  /* 0x000000000c0672ca */ /* 0x000fe200000e0000 */
[----:B------:R-:W-:Y:S01]  /*8bd0*/  IMAD.MOV.U32 R15, RZ, RZ, 0x40000040 ;  /* 0x40000040ff0f7424 */ /* 0x000fe200078e00ff */
[----:B------:R-:W-:Y:S01]  /*8be0*/  WARPGROUP.ARRIVE ;  /* 0x00000000000079c5 */ /* 0x000fe20000000000 */
[----:B0123--:R-:W-:Y:S01]  /*8bf0*/  IMAD.MOV.U32 R13, RZ, RZ, 0x40000040 ;  /* 0x40000040ff0d7424 */ /* 0x00ffe200078e00ff */
        /* <DEDUP_REMOVED lines=9> */
[----:B------:R-:W-:Y:S01]  /*8c90*/  VIADD R62, R12, 0x800 ;  /* 0x000008000c3e7836 */ /* 0x000fe20000000000 */
[----:B------:R-:W1:Y:S01]  /*8ca0*/  S2R R65, SR_TID.X ;  /* 0x0000000000417919 */ /* 0x000e620000002100 */
[----:B------:R-:W-:-:S02]  /*8cb0*/  VIADD R60, R0, 0x800 ;  /* 0x00000800003c7836 */ /* 0x000fc40000000000 */
[----:B------:R-:W-:Y:S02]  /*8cc0*/  IMAD.MOV.U32 R57, RZ, RZ, 0xa00 ;  /* 0x00000a00ff397424 */ /* 0x000fe400078e00ff */
[----:B------:R-:W-:Y:S02]  /*8cd0*/  IMAD.MOV.U32 R61, RZ, RZ, 0x40000040 ;  /* 0x40000040ff3d7424 */ /* 0x000fe400078e00ff */
[----:B------:R-:W-:Y:S01]  /*8ce0*/  HGMMA.64x64x16.F32.BF16 R24, gdesc[UR4], R24, gsb0 ;  /* 0x00e00000041879f0 */ /* 0x000fe20008001818 */
[----:B------:R-:W-:Y:S01]  /*8cf0*/  R2UR UR4, R58 ;  /* 0x000000003a0472ca */ /* 0x000fe200000e0000 */
[----:B------:R-:W-:Y:S01]  /*8d00*/  VIADD R58, R0, 0x4 ;  /* 0x00000004003a7836 */ /* 0x000fe20000000000 */
[----:B------:R-:W-:Y:S01]  /*8d10*/  R2UR UR5, R59 ;  /* 0x000000003b0572ca */ /* 0x000fe200000e0000 */
[----:B------:R-:W-:Y:S01]  /*8d20*/  IMAD.MOV.U32 R59, RZ, RZ, 0x40000040 ;  /* 0x40000040ff3b7424 */ /* 0x000fe200078e00ff */
[----:B------:R-:W-:Y:S01]  /*8d30*/  R2UR UR6, R14 ;  /* 0x000000000e0672ca */ /* 0x000fe200000e0000 */
[----:B------:R-:W-:Y:S01]  /*8d40*/  VIADD R14, R12, 0x4 ;  /* 0x000000040c0e7836 */ /* 0x000fe20000000000 */
[----:B------:R-:W-:Y:S01]  /*8d50*/  R2UR UR7, R15 ;  /* 0x000000000f0772ca */ /* 0x000fe200000e0000 */
[----:B------:R-:W-:-:S02]  /*8d60*/  IMAD.MOV.U32 R15, RZ, RZ, 0x40000040 ;  /* 0x40000040ff0f7424 */ /* 0x000fc400078e00ff */
[----:B------:R-:W-:Y:S01]  /*8d70*/  IMAD.MOV.U32 R63, RZ, RZ, 0x40000040 ;  /* 0x40000040ff3f7424 */ /* 0x000fe200078e00ff */
[----:B0-----:R-:W-:Y:S02]  /*8d80*/  SHF.R.U32.HI R21, RZ, 0x7, R21 ;  /* 0x00000007ff157819 */ /* 0x001fe40000011615 */
[----:B-1----:R-:W-:-:S03]  /*8d90*/  LOP3.LUT R65, R65, 0x7f, RZ, 0xc0, !PT ;  /* 0x0000007f41417812 */ /* 0x002fc600078ec0ff */
[----:B------:R0:W1:Y:S02]  /*8da0*/  SHFL.IDX PT, R11, R21, RZ, 0x1f ;  /* 0x00001fff150b7589 */ /* 0x00006400000e0000 */
[----:B0-----:R-:W-:Y:S01]  /*8db0*/  IMAD.MOV.U32 R21, RZ, RZ, 0x4 ;  /* 0x00000004ff157424 */ /* 0x001fe200078e00ff */
[----:B-1----:R-:W-:-:S04]  /*8dc0*/  ISETP.GT.AND P1, PT, R11, 0x7f, PT ;  /* 0x0000007f0b00780c */ /* 0x002fc80003f24270 */
[----:B------:R-:W-:Y:S02]  /*8dd0*/  SEL R11, RZ, 0x2, !P1 ;  /* 0x00000002ff0b7807 */ /* 0x000fe40004800000 */
[C---:B------:R-:W-:Y:S02]  /*8de0*/  SEL R13, R21.reuse, 0x2, P1 ;  /* 0x00000002150d7807 */ /* 0x040fe40000800000 */
[----:B------:R-:W-:Y:S02]  /*8df0*/  SEL R21, R21, 0x6, !P1 ;  /* 0x0000000615157807 */ /* 0x000fe40004800000 */
[----:B------:R-:W-:-:S04]  /*8e00*/  SEL R57, R57, 0x980, P1 ;  /* 0x0000098039397807 */ /* 0x000fc80000800000 */
[----:B------:R-:W-:Y:S01]  /*8e10*/  LOP3.LUT R57, R57, 0xa00, RZ, 0xc0, !PT ;  /* 0x00000a0039397812 */ /* 0x000fe200078ec0ff */
[----:B------:R-:W-:Y:S02]  /*8e20*/  WARPGROUP.DEPBAR.LE gsb0, 0x0 ;  /* 0x00008000000079c5 */ /* 0x000fe40000010000 */
[----:B------:R-:W-:-:S06]  /*8e30*/  WARPGROUP.ARRIVE ;  /* 0x00000000000079c5 */ /* 0x000fcc0000000000 */
        /* <DEDUP_REMOVED lines=8> */
[----:B------:R-:W-:Y:S01]  /*8ec0*/  IMAD.MOV.U32 R15, RZ, RZ, 0x40000040 ;  /* 0x40000040ff0f7424 */ /* 0x000fe200078e00ff */
[----:B------:R-:W-:Y:S02]  /*8ed0*/  WARPGROUP.DEPBAR.LE gsb0, 0x0 ;  /* 0x00008000000079c5 */ /* 0x000fe40000010000 */
[----:B------:R-:W-:-:S09]  /*8ee0*/  WARPGROUP.ARRIVE ;  /* 0x00000000000079c5 */ /* 0x000fd20000000000 */
        /* <DEDUP_REMOVED lines=134> */
[----:B------:R-:W-:Y:S01]  /*9750*/  IMAD.IADD R58, R11, 0x1, R62 ;  /* 0x000000010b3a7824 */ /* 0x000fe200078e023e */
[----:B------:R-:W-:Y:S01]  /*9760*/  R2UR UR5, R59 ;  /* 0x000000003b0572ca */ /* 0x000fe200000e0000 */
[----:B------:R-:W-:Y:S01]  /*9770*/  IMAD.MOV.U32 R59, RZ, RZ, 0x40000040 ;  /* 0x40000040ff3b7424 */ /* 0x000fe200078e00ff */
[----:B------:R-:W-:Y:S01]  /*9780*/  R2UR UR6, R14 ;  /* 0x000000000e0672ca */ /* 0x000fe200000e0000 */
[----:B------:R-:W-:Y:S01]  /*9790*/  IMAD.IADD R14, R11, 0x1, R60 ;  /* 0x000000010b0e7824 */ /* 0x000fe200078e023c */
[----:B------:R-:W-:Y:S01]  /*97a0*/  R2UR UR7, R15 ;  /* 0x000000000f0772ca */ /* 0x000fe200000e0000 */
[----:B------:R-:W-:Y:S01]  /*97b0*/  IMAD.MOV.U32 R15, RZ, RZ, 0x40000040 ;  /* 0x40000040ff0f7424 */ /* 0x000fe200078e00ff */
[----:B------:R-:W-:Y:S02]  /*97c0*/  WARPGROUP.DEPBAR.LE gsb0, 0x0 ;  /* 0x00008000000079c5 */ /* 0x000fe40000010000 */
[----:B------:R-:W-:-:S09]  /*97d0*/  WARPGROUP.ARRIVE ;  /* 0x00000000000079c5 */ /* 0x000fd20000000000 */
[----:B------:R-:W-:Y:S01]  /*97e0*/  HGMMA.64x64x16.F32.BF16 R24, gdesc[UR4], R24, gsb0 ;  /* 0x00e00000041879f0 */ /* 0x000fe20008001818 */
[----:B------:R-:W-:Y:S01]  /*97f0*/  R2UR UR6, R58 ;  /* 0x000000003a0672ca */ /* 0x000fe200000e0000 */
[--C-:B------:R-:W-:Y:S01]  /*9800*/  IMAD.IADD R58, R62, 0x1, R13.reuse ;  /* 0x000000013e3a7824 */ /* 0x100fe200078e020d */
        /* <DEDUP_REMOVED lines=21> */
[----:B------:R-:W-:Y:S01]  /*9960*/  IMAD.MOV.U32 R14, RZ, RZ, 0x28 ;  /* 0x00000028ff0e7424 */ /* 0x000fe200078e00ff */
[----:B------:R-:W-:Y:S02]  /*9970*/  R2UR UR5, R15 ;  /* 0x000000000f0572ca */ /* 0x000fe400000e0000 */
[----:B------:R-:W-:Y:S02]  /*9980*/  R2UR UR6, R58 ;  /* 0x000000003a0672ca */ /* 0x000fe400000e0000 */
[----:B------:R-:W-:Y:S01]  /*9990*/  R2UR UR7, R59 ;  /* 0x000000003b0772ca */ /* 0x000fe200000e0000 */
[----:B------:R-:W-:Y:S01]  /*99a0*/  IMAD.MOV.U32 R59, RZ, RZ, 0x40000040 ;  /* 0x40000040ff3b7424 */ /* 0x000fe200078e00ff */
[----:B------:R-:W-:-:S04]  /*99b0*/  SEL R14, R14, 0x26, P1 ;  /* 0x000000260e0e7807 */ /* 0x000fc80000800000 */
[----:B------:R-:W-:-:S04]  /*99c0*/  LOP3.LUT R15, R14, 0x6, RZ, 0xc0, !PT ;  /* 0x000000060e0f7812 */ /* 0x000fc800078ec0ff */
[CC--:B------:R-:W-:Y:S02]  /*99d0*/  IADD3 R58, R15.reuse, R57.reuse, R0 ;  /* 0x000000390f3a7210 */ /* 0x0c0fe40007ffe000 */
[----:B------:R-:W-:Y:S01]  /*99e0*/  IADD3 R14, R15, R57, R12 ;  /* 0x000000390f0e7210 */ /* 0x000fe20007ffe00c */
[----:B------:R-:W-:Y:S02]  /*99f0*/  IMAD.MOV.U32 R15, RZ, RZ, 0x40000040 ;  /* 0x40000040ff0f7424 */ /* 0x000fe400078e00ff */
[----:B------:R-:W-:-:S05]  /*9a00*/  IMAD.MOV.U32 R57, RZ, RZ, 0xc00 ;  /* 0x00000c00ff397424 */ /* 0x000fca00078e00ff */
        /* <DEDUP_REMOVED lines=12> */
[C---:B------:R-:W-:Y:S02]  /*9ad0*/  IMAD.IADD R62, R11.reuse, 0x1, R58 ;  /* 0x000000010b3e7824 */ /* 0x040fe400078e023a */
[----:B------:R-:W-:-:S02]  /*9ae0*/  IMAD.IADD R60, R11, 0x1, R14 ;  /* 0x000000010b3c7824 */ /* 0x000fc400078e020e */
[----:B------:R-:W-:Y:S01]  /*9af0*/  IMAD.MOV.U32 R15, RZ, RZ, 0x40000040 ;  /* 0x40000040ff0f7424 */ /* 0x000fe200078e00ff */
[----:B------:R-:W-:Y:S02]  /*9b00*/  WARPGROUP.DEPBAR.LE gsb0, 0x0 ;  /* 0x00008000000079c5 */ /* 0x000fe40000010000 */
[----:B------:R-:W-:-:S06]  /*9b10*/  WARPGROUP.ARRIVE ;  /* 0x00000000000079c5 */ /* 0x000fcc0000000000 */
        /* <DEDUP_REMOVED lines=8> */
[----:B------:R-:W-:Y:S02]  /*9ba0*/  IMAD.MOV.U32 R63, RZ, RZ, 0x40000040 ;  /* 0x40000040ff3f7424 */ /* 0x000fe400078e00ff */
[----:B------:R-:W-:-:S02]  /*9bb0*/  IMAD.IADD R14, R21, 0x1, R14 ;  /* 0x00000001150e7824 */ /* 0x000fc400078e020e */
[----:B------:R-:W-:Y:S01]  /*9bc0*/  IMAD.IADD R58, R21, 0x1, R58 ;  /* 0x00000001153a7824 */ /* 0x000fe200078e023a */
[----:B------:R-:W-:Y:S02]  /*9bd0*/  WARPGROUP.DEPBAR.LE gsb0, 0x0 ;  /* 0x00008000000079c5 */ /* 0x000fe40000010000 */
[----:B------:R-:W-:-:S06]  /*9be0*/  WARPGROUP.ARRIVE ;  /* 0x00000000000079c5 */ /* 0x000fcc0000000000 */
[----:B------:R-:W-:Y:S01]  /*9bf0*/  HGMMA.64x64x16.F32.BF16 R24, gdesc[UR4], R24, gsb0 ;  /* 0x00e00000041879f0 */ /* 0x000fe20008001818 */
[----:B------:R-:W-:Y:S02]  /*9c00*/  R2UR UR4, R60 ;  /* 0x000000003c0472ca */ /* 0x000fe400000e0000 */
[----:B------:R-:W-:Y:S01]  /*9c10*/  R2UR UR5, R61 ;  /* 0x000000003d0572ca */ /* 0x000fe200000e0000 */
[----:B------:R-:W-:Y:S01]  /*9c20*/  IMAD.MOV.U32 R61, RZ, RZ, 0x40000040 ;  /* 0x40000040ff3d7424 */ /* 0x000fe200078e00ff */
[----:B------:R-:W-:Y:S02]  /*9c30*/  R2UR UR6, R62 ;  /* 0x000000003e0672ca */ /* 0x000fe400000e0000 */
        /* <DEDUP_REMOVED lines=48> */
[----:B------:R-:W-:Y:S01]  /*9f40*/  R2UR UR4, R60 ;  /* 0x000000003c0472ca */ /* 0x000fe200000e0000 */
[----:B------:R-:W-:Y:S01]  /*9f50*/  VIADD R60, R12, 0xe00 ;  /* 0x00000e000c3c7836 */ /* 0x000fe20000000000 */
[----:B------:R-:W-:Y:S02]  /*9f60*/  R2UR UR5, R61 ;  /* 0x000000003d0572ca */ /* 0x000fe400000e0000 */
        /* <DEDUP_REMOVED lines=17> */
[----:B------:R-:W-:Y:S01]  /*a080*/  IMAD.MOV.U32 R15, RZ, RZ, 0x40000040 ;  /* 0x40000040ff0f7424 */ /* 0x000fe200078e00ff */
        /* <DEDUP_REMOVED lines=8> */
[----:B------:R-:W-:Y:S01]  /*a110*/  IMAD.IADD R14, R11, 0x1, R58 ;  /* 0x000000010b0e7824 */ /* 0x000fe200078e023a */
[----:B------:R-:W-:Y:S01]  /*a120*/  R2UR UR7, R15 ;  /* 0x000000000f0772ca */ /* 0x000fe200000e0000 */
        /* <DEDUP_REMOVED lines=17> */
[----:B------:R-:W-:-:S04]  /*a240*/  LOP3.LUT R13, R13, 0x1e00, RZ, 0xc0, !PT ;  /* 0x00001e000d0d7812 */ /* 0x000fc800078ec0ff */
[----:B------:R-:W-:Y:S01]  /*a250*/  IADD3 R12, R11, R13, R12 ;  /* 0x0000000d0b0c7210 */ /* 0x000fe20007ffe00c */
[----:B------:R-:W-:Y:S02]  /*a260*/  WARPGROUP.DEPBAR.LE gsb0, 0x0 ;  /* 0x00008000000079c5 */ /* 0x000fe40000010000 */
[----:B------:R-:W-:-:S06]  /*a270*/  WARPGROUP.ARRIVE ;  /* 0x00000000000079c5 */ /* 0x000fcc0000000000 */
[----:B------:R-:W-:Y:S01]  /*a280*/  HGMMA.64x64x16.F32.BF16 R24, gdesc[UR4], R24, gsb0 ;  /* 0x00e00000041879f0 */ /* 0x000fe20008001818 */
[----:B------:R-:W-:Y:S02]  /*a290*/  R2UR UR4, R62 ;  /* 0x000000003e0472ca */ /* 0x000fe400000e0000 */
[----:B------:R-:W-:Y:S02]  /*a2a0*/  R2UR UR5, R63 ;  /* 0x000000003f0572ca */ /* 0x000fe400000e0000 */
[----:B------:R-:W-:Y:S01]  /*a2b0*/  R2UR UR6, R14 ;  /* 0x000000000e0672ca */ /* 0x000fe200000e0000 */
[----:B------:R-:W-:Y:S01]  /*a2c0*/  IMAD.IADD R14, R21, 0x1, R58 ;  /* 0x00000001150e7824 */ /* 0x000fe200078e023a */
[----:B------:R-:W-:Y:S01]  /*a2d0*/  R2UR UR7, R15 ;  /* 0x000000000f0772ca */ /* 0x000fe200000e0000 */
[----:B------:R-:W-:Y:S02]  /*a2e0*/  IMAD.IADD R58, R21, 0x1, R60 ;  /* 0x00000001153a7824 */ /* 0x000fe400078e023c */
[----:B------:R-:W-:Y:S01]  /*a2f0*/  IMAD.MOV.U32 R15, RZ, RZ, 0x40000040 ;  /* 0x40000040ff0f7424 */ /* 0x000fe200078e00ff */
[----:B------:R-:W-:-:S02]  /*a300*/  WARPGROUP.DEPBAR.LE gsb0, 0x0 ;  /* 0x00008000000079c5 */ /* 0x000fc40000010000 */
[----:B------:R-:W-:-:S07]  /*a310*/  WARPGROUP.ARRIVE ;  /* 0x00000000000079c5 */ /* 0x000fce0000000000 */
[----:B------:R-:W-:Y:S01]  /*a320*/  HGMMA.64x64x16.F32.BF16 R24, gdesc[UR4], R24, gsb0 ;  /* 0x00e00000041879f0 */ /* 0x000fe20008001818 */
[----:B------:R-:W-:Y:S02]  /*a330*/  R2UR UR4, R14 ;  /* 0x000000000e0472ca */ /* 0x000fe400000e0000 */
[----:B------:R-:W-:Y:S01]  /*a340*/  R2UR UR5, R15 ;  /* 0x000000000f0572ca */ /* 0x000fe200000e0000 */
[----:B------:R-:W-:Y:S01]  /*a350*/  IMAD.MOV.U32 R15, RZ, RZ, 0x40000040 ;  /* 0x40000040ff0f7424 */ /* 0x000fe200078e00ff */
[----:B------:R-:W-:Y:S02]  /*a360*/  R2UR UR6, R58 ;  /* 0x000000003a0672ca */ /* 0x000fe400000e0000 */
[----:B------:R-:W-:Y:S02]  /*a370*/  R2UR UR7, R59 ;  /* 0x000000003b0772ca */ /* 0x000fe400000e0000 */
[----:B------:R-:W-:Y:S01]  /*a380*/  IADD3 R14, R11, R13, R0 ;  /* 0x0000000d0b0e7210 */ /* 0x000fe20007ffe000 */
[----:B------:R-:W-:Y:S01]  /*a390*/  IMAD.MOV.U32 R13, RZ, RZ, 0x40000040 ;  /* 0x40000040ff0d7424 */ /* 0x000fe200078e00ff */
[----:B------:R-:W-:-:S02]  /*a3a0*/  WARPGROUP.DEPBAR.LE gsb0, 0x0 ;  /* 0x00008000000079c5 */ /* 0x000fc40000010000 */
[----:B------:R-:W-:-:S07]  /*a3b0*/  WARPGROUP.ARRIVE ;  /* 0x00000000000079c5 */ /* 0x000fce0000000000 */
        /* <DEDUP_REMOVED lines=70> */
[----:B------:R-:W-:Y:S02]  /*a820*/  FMNMX.FTZ R11, R26, R27, !PT ;  /* 0x0000001b1a0b7209 */ /* 0x000fe40007810000 */
[----:B------:R-:W-:Y:S01]  /*a830*/  FSEL R48, R47, -INF , P6 ;  /* 0xff8000002f307808 */ /* 0x000fe20003000000 */
[----:B------:R-:W0:Y:S01]  /*a840*/  SHFL.BFLY PT, R12, R15, 0x2, 0x1f ;  /* 0x0c401f000f0c7f89 */ /* 0x000e2200000e0000 */
[----:B------:R-:W-:Y:S02]  /*a850*/  FMNMX.FTZ R11, R30, R11, !PT ;  /* 0x0000000b1e0b7209 */ /* 0x000fe40007810000 */
[----:B------:R-:W-:Y:S02]  /*a860*/  FSEL R50, R50, -INF , P5 ;  /* 0xff80000032327808 */ /* 0x000fe40002800000 */
[----:B------:R-:W-:Y:S02]  /*a870*/  FMNMX.FTZ R11, R14, R11, !PT ;  /* 0x0000000b0e0b7209 */ /* 0x000fe40007810000 */
[----:B------:R-:W-:-:S02]  /*a880*/  FSEL R54, R54, -INF , P3 ;  /* 0xff80000036367808 */ /* 0x000fc40001800000 */
[----:B------:R-:W-:Y:S02]  /*a890*/  FMNMX.FTZ R11, R34, R11, !PT ;  /* 0x0000000b220b7209 */ /* 0x000fe40007810000 */
[----:B------:R-:W-:Y:S02]  /*a8a0*/  FSEL R78, R55, -INF , P2 ;  /* 0xff800000374e7808 */ /* 0x000fe40001000000 */
[----:B------:R-:W-:Y:S02]  /*a8b0*/  FMNMX.FTZ R11, R36, R11, !PT ;  /* 0x0000000b240b7209 */ /* 0x000fe40007810000 */
[----:B------:R-:W-:Y:S02]  /*a8c0*/  ISETP.GE.AND P2, PT, R168, 0x41, PT ;  /* 0x00000041a800780c */ /* 0x000fe40003f46270 */
[----:B------:R-:W-:Y:S01]  /*a8d0*/  FMNMX.FTZ R13, R38, R11, !PT ;  /* 0x0000000b260d7209 */ /* 0x000fe20007810000 */
[----:B------:R-:W-:-:S03]  /*a8e0*/  IMAD.U32 R11, RZ, RZ, UR4 ;  /* 0x00000004ff0b7e24 */ /* 0x000fc6000f8e00ff */
[----:B------:R-:W-:Y:S02]  /*a8f0*/  FMNMX.FTZ R13, R40, R13, !PT ;  /* 0x0000000d280d7209 */ /* 0x000fe40007810000 */
[----:B0-----:R-:W-:Y:S02]  /*a900*/  FMNMX.FTZ R21, R15, R12, !PT ;  /* 0x0000000c0f157209 */ /* 0x001fe40007810000 */
[----:B------:R-:W-:-:S03]  /*a910*/  FMNMX.FTZ R13, R42, R13, !PT ;  /* 0x0000000d2a0d7209 */ /* 0x000fc60007810000 */
[----:B------:R-:W0:Y:S01]  /*a920*/  SHFL.BFLY PT, R12, R21, 0x1, 0x1f ;  /* 0x0c201f00150c7f89 */ /* 0x000e2200000e0000 */
[----:B------:R-:W-:-:S04]  /*a930*/  FMNMX.FTZ R13, R44, R13, !PT ;  /* 0x0000000d2c0d7209 */ /* 0x000fc80007810000 */
[----:B------:R-:W-:-:S04]  /*a940*/  FMNMX.FTZ R13, R46, R13, !PT ;  /* 0x0000000d2e0d7209 */ /* 0x000fc80007810000 */
[----:B------:R-:W-:-:S04]  /*a950*/  FMNMX.FTZ R13, R48, R13, !PT ;  /* 0x0000000d300d7209 */ /* 0x000fc80007810000 */
[----:B------:R-:W-:Y:S02]  /*a960*/  FMNMX.FTZ R13, R50, R13, !PT ;  /* 0x0000000d320d7209 */ /* 0x000fe40007810000 */
[----:B0-----:R-:W-:-:S04]  /*a970*/  FMNMX.FTZ R12, R21, R12, !PT ;  /* 0x0000000c150c7209 */ /* 0x001fc80007810000 */
        /* <DEDUP_REMOVED lines=24> */
[----:B------:R-:W-:Y:S01]  /*ab00*/  FFMA.FTZ R199, R80, R11, -R15 ;  /* 0x0000000b50c77223 */ /* 0x000fe2000001080f */
[----:B------:R1:W-:Y:S08]  /*ab10*/  MUFU.EX2 R29, R25 ;  /* 0x00000019001d7308 */ /* 0x0003f00000000800 */
[----:B------:R-:W-:Y:S01]  /*ab20*/  MUFU.EX2 R31, R31 ;  /* 0x0000001f001f7308 */ /* 0x000fe20000000800 */
[----:B-1----:R-:W-:-:S05]  /*ab30*/  IMAD.MOV.U32 R25, RZ, RZ, 0x40000040 ;  /* 0x40000040ff197424 */ /* 0x002fca00078e00ff */
[----:B------:R-:W-:Y:S02]  /*ab40*/  R2UR UR11, R25 ;  /* 0x00000000190b72ca */ /* 0x000fe400000e0000 */
[----:B------:R-:W1:Y:S01]  /*ab50*/  MUFU.EX2 R58, R58 ;  /* 0x0000003a003a7308 */ /* 0x000e620000000800 */
[----:B0-----:R-:W-:-:S07]  /*ab60*/  FMNMX.FTZ R28, R13, R28, !PT ;  /* 0x0000001c0d1c7209 */ /* 0x001fce0007810000 */
[----:B------:R-:W-:Y:S01]  /*ab70*/  MUFU.EX2 R32, R32 ;  /* 0x0000002000207308 */ /* 0x000fe20000000800 */
[----:B------:R-:W0:Y:S07]  /*ab80*/  SHFL.BFLY PT, R21, R28, 0x1, 0x1f ;  /* 0x0c201f001c157f89 */ /* 0x000e2e00000e0000 */
[----:B------:R-:W2:Y:S01]  /*ab90*/  MUFU.EX2 R33, R60 ;  /* 0x0000003c00217308 */ /* 0x000ea20000000800 */
[----:B-1----:R-:W-:-:S07]  /*aba0*/  F2FP.BF16.F32.PACK_AB R154, R58, R31 ;  /* 0x0000001f3a9a723e */ /* 0x002fce00000010ff */
[----:B------:R-:W-:Y:S08]  /*abb0*/  MUFU.EX2 R62, R62 ;  /* 0x0000003e003e7308 */ /* 0x000ff00000000800 */
[----:B------:R-:W1:Y:S01]  /*abc0*/  MUFU.EX2 R35, R64 ;  /* 0x0000004000237308 */ /* 0x000e620000000800 */
[----:B0-----:R-:W-:Y:S01]  /*abd0*/  FMNMX.FTZ R21, R28, R21, !PT ;  /* 0x000000151c157209 */ /* 0x001fe20007810000 */
[----:B------:R-:W-:Y:S01]  /*abe0*/  FADD.FTZ R28, R152, R29 ;  /* 0x0000001d981c7221 */ /* 0x000fe20000010000 */
[----:B------:R-:W-:-:S02]  /*abf0*/  F2FP.BF16.F32.PACK_AB R152, R29, R152 ;  /* 0x000000981d98723e */ /* 0x000fc400000010ff */
[C---:B------:R-:W-:Y:S01]  /*ac00*/  FSETP.NEU.FTZ.AND P1, PT, R21.reuse, -INF , PT ;  /* 0xff8000001500780b */ /* 0x040fe20003f3d000 */
[----:B------:R-:W-:Y:S01]  /*ac10*/  FMUL.FTZ R13, R21, R11 ;  /* 0x0000000b150d7220 */ /* 0x000fe20000410000 */
[----:B------:R-:W-:Y:S01]  /*ac20*/  FADD.FTZ R37, R31, R28 ;  /* 0x0000001c1f257221 */ /* 0x000fe20000010000 */
[----:B------:R-:W-:Y:S01]  /*ac30*/  MUFU.EX2 R169, R169 ;  /* 0x000000a900a97308 */ /* 0x000fe20000000800 */
[----:B--2---:R-:W-:Y:S02]  /*ac40*/  F2FP.BF16.F32.PACK_AB R156, R33, R32 ;  /* 0x00000020219c723e */ /* 0x004fe400000010ff */
[----:B------:R-:W-:Y:S01]  /*ac50*/  FSEL R15, R13, RZ, P1 ;  /* 0x000000ff0d0f7208 */ /* 0x000fe20000800000 */
[----:B------:R-:W-:Y:S01]  /*ac60*/  FADD.FTZ R37, R58, R37 ;  /* 0x000000253a257221 */ /* 0x000fe20000010000 */
[----:B------:R-:W-:-:S03]  /*ac70*/  ISETP.NE.AND P1, PT, R65, RZ, PT ;  /* 0x000000ff4100720c */ /* 0x000fc60003f25270 */
        /* <DEDUP_REMOVED lines=9> */
[----:B------:R-:W-:Y:S01]  /*ad10*/  FFMA.FTZ R177, R42, R11, -R15 ;  /* 0x0000000b2ab17223 */ /* 0x000fe2000001080f */
[----:B------:R-:W-:-:S02]  /*ad20*/  @!P1 VIADD R13, R20, 0x38840 ;  /* 0x00038840140d9836 */ /* 0x000fc40000000000 */
[-CC-:B------:R-:W-:Y:S01]  /*ad30*/  FFMA.FTZ R178, R44, R11.reuse, -R15.reuse ;  /* 0x0000000b2cb27223 */ /* 0x180fe2000001080f */
[-CC-:B------:R-:W-:Y:S01]  /*ad40*/  FFMA.FTZ R179, R46, R11.reuse, -R15.reuse ;  /* 0x0000000b2eb37223 */ /* 0x180fe2000001080f */
[-CC-:B------:R-:W-:Y:S01]  /*ad50*/  FFMA.FTZ R181, R48, R11.reuse, -R15.reuse ;  /* 0x0000000b30b57223 */ /* 0x180fe2000001080f */
[----:B------:R-:W0:Y:S01]  /*ad60*/  MUFU.EX2 R27, R27 ;  /* 0x0000001b001b7308 */ /* 0x000e220000000800 */
[-CC-:B------:R-:W-:Y:S01]  /*ad70*/  FFMA.FTZ R182, R50, R11.reuse, -R15.reuse ;  /* 0x0000000b32b67223 */ /* 0x180fe2000001080f */
[-CC-:B------:R-:W-:Y:S01]  /*ad80*/  FFMA.FTZ R183, R24, R11.reuse, -R15.reuse ;  /* 0x0000000b18b77223 */ /* 0x180fe2000001080f */
[-CC-:B------:R-:W-:Y:S01]  /*ad90*/  FFMA.FTZ R197, R54, R11.reuse, -R15.reuse ;  /* 0x0000000b36c57223 */ /* 0x180fe2000001080f */
[----:B------:R-:W-:Y:S01]  /*ada0*/  FFMA.FTZ R201, R78, R11, -R15 ;  /* 0x0000000b4ec97223 */ /* 0x000fe2000001080f */
[----:B------:R-:W-:Y:S02]  /*adb0*/  IMAD.MOV.U32 R15, RZ, RZ, 0x40000040 ;  /* 0x40000040ff0f7424 */ /* 0x000fe400078e00ff */
[----:B------:R-:W-:Y:S01]  /*adc0*/  FADD.FTZ R28, R32, R37 ;  /* 0x00000025201c7221 */ /* 0x000fe20000010000 */
[----:B-1----:R-:W-:Y:S01]  /*add0*/  F2FP.BF16.F32.PACK_AB R158, R35, R62 ;  /* 0x0000003e239e723e */ /* 0x002fe200000010ff */
[----:B------:R-:W1:Y:S01]  /*ade0*/  MUFU.EX2 R30, R30 ;  /* 0x0000001e001e7308 */ /* 0x000e620000000800 */
[----:B------:R-:W-:Y:S01]  /*adf0*/  @!P1 VIADD R20, R20, 0x38860 ;  /* 0x0003886014149836 */ /* 0x000fe20000000000 */
[----:B------:R-:W-:Y:S01]  /*ae00*/  R2UR UR7, R15 ;  /* 0x000000000f0772ca */ /* 0x000fe200000e0000 */
[----:B------:R-:W-:-:S03]  /*ae10*/  FADD.FTZ R25, R33, R28 ;  /* 0x0000001c21197221 */ /* 0x000fc60000010000 */
[----:B------:R-:W-:Y:S01]  /*ae20*/  @!P1 PRMT R20, RZ, 0x654, R20 ;  /* 0x00000654ff149816 */ /* 0x000fe20000000014 */
[----:B------:R-:W-:Y:S01]  /*ae30*/  FADD.FTZ R198, R62, R25 ;  /* 0x000000193ec67221 */ /* 0x000fe20000010000 */
[----:B------:R2:W3:Y:S01]  /*ae40*/  MUFU.EX2 R155, R14 ;  /* 0x0000000e009b7308 */ /* 0x0004e20000000800 */
[----:B0-----:R-:W-:Y:S01]  /*ae50*/  FADD.FTZ R15, R26, R27 ;  /* 0x0000001b1a0f7221 */ /* 0x001fe20000010000 */
[----:B------:R-:W-:Y:S01]  /*ae60*/  F2FP.BF16.F32.PACK_AB R153, R27, R26 ;  /* 0x0000001a1b99723e */ /* 0x000fe200000010ff */
[----:B------:R-:W-:-:S05]  /*ae70*/  FADD.FTZ R198, R35, R198 ;  /* 0x000000c623c67221 */ /* 0x000fca0000010000 */
[----:B------:R-:W0:Y:S01]  /*ae80*/  MUFU.EX2 R34, R34 ;  /* 0x0000002200227308 */ /* 0x000e220000000800 */
[----:B--2---:R-:W-:Y:S02]  /*ae90*/  @!P1 PRMT R14, RZ, 0x654, R13 ;  /* 0x00000654ff0e9816 */ /* 0x004fe4000000000d */
[----:B------:R-:W-:Y:S02]  /*aea0*/  LOP3.LUT R13, R56, 0x2000000, RZ, 0xfc, !PT ;  /* 0x02000000380d7812 */ /* 0x000fe400078efcff */
[----:B------:R2:W-:Y:S03]  /*aeb0*/  @!P1 SYNCS.ARRIVE.TRANS64.RED.A1T0 RZ, [R14+URZ], RZ ;  /* 0x000000ff0eff99a7 */ /* 0x0005e6000810043f */
[----:B------:R-:W4:Y:S01]  /*aec0*/  MUFU.EX2 R157, R36 ;  /* 0x00000024009d7308 */ /* 0x000f220000000800 */
[----:B--2---:R-:W-:-:S07]  /*aed0*/  IMAD R14, R18, 0x1000, R13 ;  /* 0x00001000120e7824 */ /* 0x004fce00078e020d */
[----:B------:R-:W2:Y:S01]  /*aee0*/  MUFU.EX2 R159, R38 ;  /* 0x00000026009f7308 */ /* 0x000ea20000000800 */
[C---:B------:R-:W-:Y:S01]  /*aef0*/  VIADD R24, R14.reuse, 0x80 ;  /* 0x000000800e187836 */ /* 0x040fe20000000000 */
[----:B------:R-:W-:-:S04]  /*af00*/  R2UR UR6, R14 ;  /* 0x000000000e0672ca */ /* 0x000fc800000e0000 */
[----:B------:R-:W-:Y:S01]  /*af10*/  R2UR UR10, R24 ;  /* 0x00000000180a72ca */ /* 0x000fe200000e0000 */
[----:B-1----:R-:W-:Y:S01]  /*af20*/  FADD.FTZ R24, R30, R15 ;  /* 0x0000000f1e187221 */ /* 0x002fe20000010000 */
[----:B------:R-:W1:Y:S03]  /*af30*/  MUFU.EX2 R176, R176 ;  /* 0x000000b000b07308 */ /* 0x000e660000000800 */
[C---:B---3--:R-:W-:Y:S01]  /*af40*/  FADD.FTZ R15, R155.reuse, R24 ;  /* 0x000000189b0f7221 */ /* 0x048fe20000010000 */
[----:B------:R-:W-:Y:S01]  /*af50*/  F2FP.BF16.F32.PACK_AB R155, R155, R30 ;  /* 0x0000001e9b9b723e */ /* 0x000fe200000010ff */
[----:B------:R-:W-:Y:S02]  /*af60*/  BAR.SYNC.DEFER_BLOCKING 0xf, 0x100 ;  /* 0x03c4000000007b1d */ /* 0x000fe40000010000 */
[----:B0-----:R-:W-:Y:S01]  /*af70*/  FADD.FTZ R24, R34, R15 ;  /* 0x0000000f22187221 */ /* 0x001fe20000010000 */
[----:B------:R-:W-:-:S03]  /*af80*/  IMAD.MOV.U32 R15, RZ, RZ, 0x40000040 ;  /* 0x40000040ff0f7424 */ /* 0x000fc600078e00ff */
[----:B------:R-:W0:Y:S01]  /*af90*/  MUFU.EX2 R170, R170 ;  /* 0x000000aa00aa7308 */ /* 0x000e220000000800 */
[C---:B----4-:R-:W-:Y:S01]  /*afa0*/  FADD.FTZ R24, R157.reuse, R24 ;  /* 0x000000189d187221 */ /* 0x050fe20000010000 */
[----:B------:R-:W-:-:S03]  /*afb0*/  F2FP.BF16.F32.PACK_AB R157, R157, R34 ;  /* 0x000000229d9d723e */ /* 0x000fc600000010ff */
[----:B--2---:R-:W-:Y:S01]  /*afc0*/  FADD.FTZ R200, R159, R24 ;  /* 0x000000189fc87221 */ /* 0x004fe20000010000 */
[C---:B-1----:R-:W-:Y:S02]  /*afd0*/  F2FP.BF16.F32.PACK_AB R159, R176.reuse, R159 ;  /* 0x0000009fb09f723e */ /* 0x042fe400000010ff */
[----:B------:R-:W-:Y:S01]  /*afe0*/  MUFU.EX2 R171, R171 ;  /* 0x000000ab00ab7308 */ /* 0x000fe20000000800 */
[----:B------:R-:W-:-:S07]  /*aff0*/  FADD.FTZ R200, R176, R200 ;  /* 0x000000c8b0c87221 */ /* 0x000fce0000010000 */
[----:B------:R-:W1:Y:S01]  /*b000*/  MUFU.EX2 R172, R172 ;  /* 0x000000ac00ac7308 */ /* 0x000e620000000800 */
[----:B0-----:R-:W-:Y:S01]  /*b010*/  F2FP.BF16.F32.PACK_AB R160, R170, R169 ;  /* 0x000000a9aaa0723e */ /* 0x001fe200000010ff */
[----:B------:R0:W-:Y:S01]  /*b020*/  STSM.16.M88.4 [R195+0x36400], R152 ;  /* 0x03640098c3007844 */ /* 0x0001e20000000200 */
[----:B------:R-:W-:-:S03]  /*b030*/  FADD.FTZ R169, R169, R198 ;  /* 0x000000c6a9a97221 */ /* 0x000fc60000010000 */
[----:B------:R2:W-:Y:S01]  /*b040*/  STSM.16.M88.4 [R209], R156 ;  /* 0x0000009cd1007844 */ /* 0x0005e20000000200 */
[----:B------:R-:W-:Y:S01]  /*b050*/  FADD.FTZ R170, R170, R169 ;  /* 0x000000a9aaaa7221 */ /* 0x000fe20000010000 */
[----:B------:R-:W-:Y:S08]  /*b060*/  MUFU.EX2 R177, R177 ;  /* 0x000000b100b17308 */ /* 0x000ff00000000800 */
[----:B------:R-:W3:Y:S01]  /*b070*/  MUFU.EX2 R178, R178 ;  /* 0x000000b200b27308 */ /* 0x000ee20000000800 */
[----:B-1----:R-:W-:Y:S01]  /*b080*/  F2FP.BF16.F32.PACK_AB R162, R172, R171 ;  /* 0x000000abaca2723e */ /* 0x002fe200000010ff */
[----:B------:R-:W-:-:S04]  /*b090*/  FADD.FTZ R171, R171, R170 ;  /* 0x000000aaabab7221 */ /* 0x000fc80000010000 */
[----:B------:R-:W-:Y:S02]  /*b0a0*/  FADD.FTZ R172, R172, R171 ;  /* 0x000000abacac7221 */ /* 0x000fe40000010000 */
[----:B------:R-:W1:Y:S08]  /*b0b0*/  MUFU.EX2 R179, R179 ;  /* 0x000000b300b37308 */ /* 0x000e700000000800 */
[----:B------:R-:W4:Y:S01]  /*b0c0*/  MUFU.EX2 R181, R181 ;  /* 0x000000b500b57308 */ /* 0x000f220000000800 */
[----:B---3--:R-:W-:Y:S01]  /*b0d0*/  F2FP.BF16.F32.PACK_AB R161, R178, R177 ;  /* 0x000000b1b2a1723e */ /* 0x008fe200000010ff */
[----:B------:R-:W-:-:S04]  /*b0e0*/  FADD.FTZ R177, R177, R200 ;  /* 0x000000c8b1b17221 */ /* 0x000fc80000010000 */
[----:B------:R-:W-:Y:S02]  /*b0f0*/  FADD.FTZ R178, R178, R177 ;  /* 0x000000b1b2b27221 */ /* 0x000fe40000010000 */
[----:B------:R-:W-:Y:S02]  /*b100*/  MUFU.EX2 R173, R173 ;  /* 0x000000ad00ad7308 */ /* 0x000fe40000000800 */
[----:B-1----:R-:W-:-:S06]  /*b110*/  FADD.FTZ R178, R179, R178 ;  /* 0x000000b2b3b27221 */ /* 0x002fcc0000010000 */
[----:B------:R-:W1:Y:S01]  /*b120*/  MUFU.EX2 R174, R174 ;  /* 0x000000ae00ae7308 */ /* 0x000e620000000800 */
[C---:B----4-:R-:W-:Y:S01]  /*b130*/  F2FP.BF16.F32.PACK_AB R163, R181.reuse, R179 ;  /* 0x000000b3b5a3723e */ /* 0x050fe200000010ff */
[----:B------:R-:W-:-:S04]  /*b140*/  FADD.FTZ R181, R181, R178 ;  /* 0x000000b2b5b57221 */ /* 0x000fc80000010000 */
[----:B------:R2:W-:Y:S02]  /*b150*/  STSM.16.M88.4 [R196], R160 ;  /* 0x000000a0c4007844 */ /* 0x0005e40000000200 */
[----:B------:R-:W3:Y:S08]  /*b160*/  MUFU.EX2 R175, R175 ;  /* 0x000000af00af7308 */ /* 0x000ef00000000800 */
[----:B------:R-:W4:Y:S01]  /*b170*/  MUFU.EX2 R199, R199 ;  /* 0x000000c700c77308 */ /* 0x000f220000000800 */
[----:B-1----:R-:W-:Y:S01]  /*b180*/  F2FP.BF16.F32.PACK_AB R164, R174, R173 ;  /* 0x000000adaea4723e */ /* 0x002fe200000010ff */
[----:B------:R-:W-:-:S04]  /*b190*/  FADD.FTZ R173, R173, R172 ;  /* 0x000000acadad7221 */ /* 0x000fc80000010000 */
[----:B------:R-:W-:Y:S02]  /*b1a0*/  FADD.FTZ R174, R174, R173 ;  /* 0x000000adaeae7221 */ /* 0x000fe40000010000 */
[----:B------:R-:W-:Y:S02]  /*b1b0*/  MUFU.EX2 R182, R182 ;  /* 0x000000b600b67308 */ /* 0x000fe40000000800 */
[----:B---3--:R-:W-:-:S06]  /*b1c0*/  FADD.FTZ R174, R175, R174 ;  /* 0x000000aeafae7221 */ /* 0x008fcc0000010000 */
[----:B------:R-:W1:Y:S01]  /*b1d0*/  MUFU.EX2 R183, R183 ;  /* 0x000000b700b77308 */ /* 0x000e620000000800 */
[C---:B----4-:R-:W-:Y:S01]  /*b1e0*/  F2FP.BF16.F32.PACK_AB R166, R199.reuse, R175 ;  /* 0x000000afc7a6723e */ /* 0x050fe200000010ff */
[----:B------:R-:W-:-:S06]  /*b1f0*/  FADD.FTZ R199, R199, R174 ;  /* 0x000000aec7c77221 */ /* 0x000fcc0000010000 */
[----:B------:R-:W3:Y:S08]  /*b200*/  MUFU.EX2 R197, R197 ;  /* 0x000000c500c57308 */ /* 0x000ef00000000800 */
[----:B------:R-:W4:Y:S01]  /*b210*/  MUFU.EX2 R201, R201 ;  /* 0x000000c900c97308 */ /* 0x000f220000000800 */
[----:B-1----:R-:W-:Y:S01]  /*b220*/  F2FP.BF16.F32.PACK_AB R165, R183, R182 ;  /* 0x000000b6b7a5723e */ /* 0x002fe200000010ff */
[----:B------:R-:W-:-:S04]  /*b230*/  FADD.FTZ R182, R182, R181 ;  /* 0x000000b5b6b67221 */ /* 0x000fc80000010000 */
[----:B------:R-:W-:-:S04]  /*b240*/  FADD.FTZ R182, R183, R182 ;  /* 0x000000b6b7b67221 */ /* 0x000fc80000010000 */
[----:B---3--:R-:W-:Y:S01]  /*b250*/  FADD.FTZ R182, R197, R182 ;  /* 0x000000b6c5b67221 */ /* 0x008fe20000010000 */
[----:B----4-:R-:W-:-:S03]  /*b260*/  F2FP.BF16.F32.PACK_AB R167, R201, R197 ;  /* 0x000000c5c9a7723e */ /* 0x010fc600000010ff */
[----:B------:R-:W-:Y:S02]  /*b270*/  FADD.FTZ R201, R201, R182 ;  /* 0x000000b6c9c97221 */ /* 0x000fe40000010000 */
[----:B------:R2:W-:Y:S01]  /*b280*/  STSM.16.M88.4 [R208], R164 ;  /* 0x000000a4d0007844 */ /* 0x0005e20000000200 */
[----:B------:R-:W-:-:S06]  /*b290*/  WARPGROUP.ARRIVE ;  /* 0x00000000000079c5 */ /* 0x000fcc0000000000 */
[----:B------:R-:W-:Y:S03]  /*b2a0*/  HGMMA.64x256x16.F32.BF16 R24, R152, gdesc[UR4].tnspB, RZ, !UPT, gsb0 ;  /* 0x43e0000498187df0 */ /* 0x000fe6000c0018ff */
[----:B------:R-:W-:Y:S02]  /*b2b0*/  WARPGROUP.DEPBAR.LE gsb0, 0x0 ;  /* 0x00008000000079c5 */ /* 0x000fe40000010000 */
[----:B------:R-:W-:Y:S01]  /*b2c0*/  WARPGROUP.ARRIVE ;  /* 0x00000000000079c5 */ /* 0x000fe20000000000 */
[C---:B0-----:R-:W-:Y:S02]  /*b2d0*/  VIADD R152, R14.reuse, 0x100 ;  /* 0x000001000e987836 */ /* 0x041fe40000000000 */
[----:B------:R-:W-:Y:S02]  /*b2e0*/  IMAD.MOV.U32 R153, RZ, RZ, 0x40000040 ;  /* 0x40000040ff997424 */ /* 0x000fe400078e00ff */
[----:B------:R-:W-:-:S15]  /*b2f0*/  VIADD R14, R14, 0x180 ;  /* 0x000001800e0e7836 */ /* 0x000fde0000000000 */
[----:B------:R-:W-:-:S03]  /*b300*/  NOP ;  /* 0x0000000000007918 */ /* 0x000fc60000000000 */
        /* <DEDUP_REMOVED lines=24> */
[----:B------:R-:W-:Y:S02]  /*b490*/  VIADD R15, R180, 0xfffffffe ;  /* 0xfffffffeb40f7836 */ /* 0x000fe40000000000 */
[----:B------:R-:W-:Y:S02]  /*b4a0*/  IMAD.MOV.U32 R200, RZ, RZ, R21 ;  /* 0x000000ffffc87224 */ /* 0x000fe400078e0015 */
[----:B------:R-:W-:Y:S02]  /*b4b0*/  IMAD.MOV.U32 R197, RZ, RZ, R12 ;  /* 0x000000ffffc57224 */ /* 0x000fe400078e000c */
[----:B------:R-:W-:-:S07]  /*b4c0*/  IMAD.MOV.U32 R198, RZ, RZ, R18 ;  /* 0x000000ffffc67224 */ /* 0x000fce00078e0012 */
.L_x_4615:
[----:B------:R-:W-:Y:S01]  /*b4d0*/  VIADD R18, R198, 0x1 ;  /* 0x00000001c6127836 */ /* 0x000fe20000000000 */
[C---:B------:R-:W-:Y:S01]  /*b4e0*/  ISETP.GT.AND P2, PT, R15.reuse, RZ, PT ;  /* 0x000000ff0f00720c */ /* 0x040fe20003f44270 */
[----:B------:R-:W-:-:S03]  /*b4f0*/  VIADD R15, R15, 0xffffffff ;  /* 0xffffffff0f0f7836 */ /* 0x000fc60000000000 */
[----:B------:R-:W-:-:S04]  /*b500*/  ISETP.NE.AND P3, PT, R18, 0x2, PT ;  /* 0x000000021200780c */ /* 0x000fc80003f65270 */
[----:B------:R-:W-:Y:S02]  /*b510*/  SEL R12, RZ, 0x1, P3 ;  /* 0x00000001ff0c7807 */ /* 0x000fe40001800000 */
[----:B------:R-:W-:Y:S02]  /*b520*/  SEL R18, R18, RZ, P3 ;  /* 0x000000ff12127207 */ /* 0x000fe40001800000 */
[----:B------:R-:W-:Y:S01]  /*b530*/  LOP3.LUT R23, R23, R12, RZ, 0x3c, !PT ;  /* 0x0000000c17177212 */ /* 0x000fe200078e3cff */
[----:B---3--:R-:W-:Y:S06]  /*b540*/  @!P0 BRA `(.L_x_4605) ;  /* 0x0000000000048947 */ /* 0x008fec0003800000 */
[----:B------:R-:W-:Y:S01]  /*b550*/  BPT.TRAP 0x1 ;  /* 0x000000040000795c */ /* 0x000fe20000300000 */
.L_x_4605:
[----:B------:R-:W-:Y:S01]  /*b560*/  IMAD R14, R18, 0x8, R2 ;  /* 0x00000008120e7824 */ /* 0x000fe200078e0202 */
[----:B------:R-:W-:-:S04]  /*b570*/  SHF.L.U32 R11, R23, 0x1f, RZ ;  /* 0x0000001f170b7819 */ /* 0x000fc800000006ff */
[----:B------:R0:W1:Y:S01]  /*b580*/  SYNCS.PHASECHK.TRANS64.TRYWAIT P3, [R14+URZ+0x38830], R11 ;  /* 0x0388300b0e0075a7 */ /* 0x000062000806017f */
[----:B------:R-:W-:Y:S05]  /*b590*/  @!P0 BRA `(.L_x_4606) ;  /* 0x0000000000048947 */ /* 0x000fea0003800000 */
[----:B------:R-:W-:Y:S01]  /*b5a0*/  BPT.TRAP 0x1 ;  /* 0x000000040000795c */ /* 0x000fe20000300000 */
.L_x_4606:
[----:B------:R-:W-:Y:S01]  /*b5b0*/  VIADD R12, R2, 0x20400 ;  /* 0x00020400020c7836 */ /* 0x000fe20000000000 */
[----:B------:R-:W-:Y:S01]  /*b5c0*/  BSSY B1, `(.L_x_4607) ;  /* 0x0000009000017945 */ /* 0x000fe20003800000 */
[----:B------:R-:W-:Y:S02]  /*b5d0*/  IMAD R154, R18, 0x200, R3 ;  /* 0x00000200129a7824 */ /* 0x000fe400078e0203 */
[----:B------:R-:W-:Y:S01]  /*b5e0*/  IMAD.MOV.U32 R155, RZ, RZ, 0x40000040 ;  /* 0x40000040ff9b7424 */ /* 0x000fe200078e00ff */
[----:B------:R-:W-:-:S04]  /*b5f0*/  SHF.R.U32.HI R12, RZ, 0x4, R12 ;  /* 0x00000004ff0c7819 */ /* 0x000fc8000001160c */
[----:B------:R-:W-:-:S04]  /*b600*/  LOP3.LUT R12, R12, 0x3fff, RZ, 0xc0, !PT ;  /* 0x00003fff0c0c7812 */ /* 0x000fc800078ec0ff */
[----:B--2---:R-:W-:Y:S01]  /*b610*/  LOP3.LUT R20, R12, 0x10000, RZ, 0xfc, !PT ;  /* 0x000100000c147812 */ /* 0x004fe200078efcff */
[----:B-1----:R-:W-:Y:S06]  /*b620*/  @P3 BRA `(.L_x_4608) ;  /* 0x0000000000083947 */ /* 0x002fec0003800000 */
[----:B------:R-:W1:Y:S02]  /*b630*/  SYNCS.PHASECHK.TRANS64.TRYWAIT P3, [R14+URZ+0x38830], R11 ;  /* 0x0388300b0e0075a7 */ /* 0x000e64000806017f */
[----:B-1----:R-:W-:Y:S05]  /*b640*/  @!P3 BRA `(.L_x_4609) ;  /* 0x0000010c0008b947 */ /* 0x002fea0003800000 */
.L_x_4608:
[----:B------:R-:W-:Y:S05]  /*b650*/  BSYNC B1 ;  /* 0x0000000000017941 */ /* 0x000fea0003800000 */
.L_x_4607:
        /* <DEDUP_REMOVED lines=14> */
[----:B------:R-:W-:Y:S01]  /*b740*/  WARPGROUP.ARRIVE ;  /* 0x00000000000079c5 */ /* 0x000fe20000000000 */
[----:B------:R-:W-:Y:S02]  /*b750*/  R2UR UR8, R4 ;  /* 0x00000000040872ca */ /* 0x000fe400000e0000 */
[----:B------:R-:W-:Y:S02]  /*b760*/  R2UR UR9, R5 ;  /* 0x00000000050972ca */ /* 0x000fe400000e0000 */
[----:B------:R-:W-:Y:S01]  /*b770*/  R2UR UR14, R20 ;  /* 0x00000000140e72ca */ /* 0x000fe200000e0000 */
[----:B------:R-:W-:Y:S01]  /*b780*/  HGMMA.64x64x16.F32.BF16 R152, gdesc[UR4], RZ, !UPT, gsb0 ;  /* 0x00e00000049879f0 */ /* 0x000fe2000c0018ff */
[----:B------:R-:W-:-:S02]  /*b790*/  R2UR UR15, R21 ;  /* 0x00000000150f72ca */ /* 0x000fc400000e0000 */
[----:B------:R-:W-:Y:S02]  /*b7a0*/  R2UR UR12, R6 ;  /* 0x00000000060c72ca */ /* 0x000fe400000e0000 */
        /* <DEDUP_REMOVED lines=13> */
[----:B------:R-:W-:Y:S05]  /*b880*/  @!P0 BRA `(.L_x_4610) ;  /* 0x0000000000048947 */ /* 0x000fea0003800000 */
[----:B------:R-:W-:Y:S01]  /*b890*/  BPT.TRAP 0x1 ;  /* 0x000000040000795c */ /* 0x000fe20000300000 */
.L_x_4610:
[----:B------:R2:W3:Y:S01]  /*b8a0*/  SYNCS.PHASECHK.TRANS64.TRYWAIT P3, [R14+URZ+0x38850], R11 ;  /* 0x0388500b0e0075a7 */ /* 0x0004e2000806017f */
[----:B------:R-:W-:Y:S05]  /*b8b0*/  @!P0 BRA `(.L_x_4611) ;  /* 0x0000000000048947 */ /* 0x000fea0003800000 */
[----:B------:R-:W-:Y:S01]  /*b8c0*/  BPT.TRAP 0x1 ;  /* 0x000000040000795c */ /* 0x000fe20000300000 */
.L_x_4611:
[----:B------:R-:W-:Y:S04]  /*b8d0*/  BSSY B1, `(.L_x_4612) ;  /* 0x0000004000017945 */ /* 0x000fe80003800000 */
[----:B---3--:R-:W-:Y:S05]  /*b8e0*/  @P3 BRA `(.L_x_4613) ;  /* 0x0000000000083947 */ /* 0x008fea0003800000 */
[----:B------:R-:W3:Y:S02]  /*b8f0*/  SYNCS.PHASECHK.TRANS64.TRYWAIT P3, [R14+URZ+0x38850], R11 ;  /* 0x0388500b0e0075a7 */ /* 0x000ee4000806017f */
[----:B---3--:R-:W-:Y:S05]  /*b900*/  @!P3 BRA `(.L_x_4614) ;  /* 0x00000108006cb947 */ /* 0x008fea0003800000 */
.L_x_4613:
[----:B------:R-:W-:Y:S05]  /*b910*/  BSYNC B1 ;  /* 0x0000000000017941 */ /* 0x000fea0003800000 */
.L_x_4612:
[----:B0123--:R-:W-:Y:S01]  /*b920*/  VIADD R11, R2, 0x26400 ;  /* 0x00026400020b7836 */ /* 0x00ffe20000000000 */
[----:B------:R-:W-:Y:S01]  /*b930*/  WARPGROUP.ARRIVE ;  /* 0x00000000000079c5 */ /* 0x000fe20000000000 */
[----:B------:R-:W-:-:S05]  /*b940*/  VIADD R204, R0, 0x6 ;  /* 0x0000000600cc7836 */ /* 0x000fca0000000000 */
[----:B------:R-:W0:Y:S01]  /*b950*/  S2R R12, SR_TID.X ;  /* 0x00000000000c7919 */ /* 0x000e220000002100 */
[----:B------:R-:W-:Y:S01]  /*b960*/  VIADD R20, R0, 0x200 ;  /* 0x0000020000147836 */ /* 0x000fe20000000000 */
[----:B------:R-:W-:Y:S01]  /*b970*/  SHF.R.U32.HI R11, RZ, 0x4, R11 ;  /* 0x00000004ff0b7819 */ /* 0x000fe2000001160b */
[----:B------:R-:W-:Y:S02]  /*b980*/  IMAD R202, R18, 0x1000, R10 ;  /* 0x0000100012ca7824 */ /* 0x000fe400078e020a */
[----:B------:R-:W-:Y:S01]  /*b990*/  IMAD.MOV.U32 R203, RZ, RZ, 0x40000040 ;  /* 0x40000040ffcb7424 */ /* 0x000fe200078e00ff */
[----:B------:R-:W-:Y:S01]  /*b9a0*/  LOP3.LUT R11, R11, 0x3fff, RZ, 0xc0, !PT ;  /* 0x00003fff0b0b7812 */ /* 0x000fe200078ec0ff */
[----:B------:R-:W-:Y:S01]  /*b9b0*/  IMAD.MOV.U32 R207, RZ, RZ, 0x40000040 ;  /* 0x40000040ffcf7424 */ /* 0x000fe200078e00ff */
[C---:B------:R-:W-:Y:S01]  /*b9c0*/  R2UR UR6, R202.reuse ;  /* 0x00000000ca0672ca */ /* 0x040fe200000e0000 */
[----:B------:R-:W-:Y:S01]  /*b9d0*/  IMAD.MOV.U32 R205, RZ, RZ, 0x40000040 ;  /* 0x40000040ffcd7424 */ /* 0x000fe200078e00ff */
[----:B------:R-:W-:Y:S01]  /*b9e0*/  LOP3.LUT R0, R11, 0x10000, RZ, 0xfc, !PT ;  /* 0x000100000b007812 */ /* 0x000fe200078efcff */
[----:B------:R-:W-:Y:S01]  /*b9f0*/  IMAD.MOV.U32 R21, RZ, RZ, 0x40000040 ;  /* 0x40000040ff157424 */ /* 0x000fe200078e00ff */
[----:B------:R-:W-:Y:S01]  /*ba00*/  R2UR UR7, R203 ;  /* 0x00000000cb0772ca */ /* 0x000fe200000e0000 */
[----:B------:R-:W-:Y:S01]  /*ba10*/  VIADD R203, R202, 0x800 ;  /* 0x00000800cacb7836 */ /* 0x000fe20000000000 */
[----:B------:R-:W-:Y:S01]  /*ba20*/  R2UR UR5, R207 ;  /* 0x00000000cf0572ca */ /* 0x000fe200000e0000 */
[----:B------:R-:W-:-:S02]  /*ba30*/  IMAD.MOV.U32 R206, RZ, RZ, R0 ;  /* 0x000000ffffce7224 */ /* 0x000fc400078e0000 */
[----:B------:R-:W-:-:S03]  /*ba40*/  IMAD.MOV.U32 R207, RZ, RZ, 0x40000040 ;  /* 0x40000040ffcf7424 */ /* 0x000fc600078e00ff */
[----:B------:R-:W-:Y:S01]  /*ba50*/  R2UR UR4, R206 ;  /* 0x00000000ce0472ca */ /* 0x000fe200000e0000 */
[----:B------:R-:W-:Y:S01]  /*ba60*/  VIADD R206, R0, 0x2 ;  /* 0x0000000200ce7836 */ /* 0x000fe20000000000 */
[----:B0-----:R-:W-:-:S11]  /*ba70*/  SHF.R.U32.HI R12, RZ, 0x7, R12 ;  /* 0x00000007ff0c7819 */ /* 0x001fd6000001160c */
[----:B------:R-:W-:Y:S01]  /*ba80*/  HGMMA.64x64x16.F32.BF16 R152, gdesc[UR4], R152, gsb0 ;  /* 0x00e00000049879f0 */ /* 0x000fe20008001898 */
[----:B------:R-:W-:Y:S01]  /*ba90*/  R2UR UR4, R206 ;  /* 0x00000000ce0472ca */ /* 0x000fe200000e0000 */
[----:B------:R-:W-:Y:S01]  /*baa0*/  VIADD R206, R202, 0x2 ;  /* 0x00000002cace7836 */ /* 0x000fe20000000000 */
[----:B------:R-:W-:Y:S01]  /*bab0*/  R2UR UR5, R207 ;  /* 0x00000000cf0572ca */ /* 0x000fe200000e0000 */
[----:B------:R-:W-:Y:S01]  /*bac0*/  IMAD.MOV.U32 R207, RZ, RZ, 0x40000040 ;  /* 0x40000040ffcf7424 */ /* 0x000fe200078e00ff */
[----:B------:R-:W0:Y:S02]  /*bad0*/  SHFL.IDX PT, R11, R12, RZ, 0x1f ;  /* 0x00001fff0c0b7589 */ /* 0x000e2400000e0000 */
[----:B------:R-:W-:Y:S01]  /*bae0*/  R2UR UR6, R206 ;  /* 0x00000000ce0672ca */ /* 0x000fe200000e0000 */
[----:B------:R-:W-:Y:S01]  /*baf0*/  VIADD R206, R0, 0x4 ;  /* 0x0000000400ce7836 */ /* 0x000fe20000000000 */
[----:B------:R-:W-:Y:S01]  /*bb00*/  R2UR UR7, R207 ;  /* 0x00000000cf0772ca */ /* 0x000fe200000e0000 */
[----:B------:R-:W-:Y:S01]  /*bb10*/  IMAD.MOV.U32 R207, RZ, RZ, 0x40000040 ;  /* 0x40000040ffcf7424 */ /* 0x000fe200078e00ff */
[----:B0-----:R-:W-:-:S04]  /*bb20*/  ISETP.GT.AND P3, PT, R11, 0x7f, PT ;  /* 0x0000007f0b00780c */ /* 0x001fc80003f64270 */
[----:B------:R-:W-:Y:S01]  /*bb30*/  SEL R12, RZ, 0x2, !P3 ;  /* 0x00000002ff0c7807 */ /* 0x000fe20005800000 */
[----:B------:R-:W-:Y:S02]  /*bb40*/  WARPGROUP.DEPBAR.LE gsb0, 0x0 ;  /* 0x00008000000079c5 */ /* 0x000fe40000010000 */
[----:B------:R-:W-:-:S06]  /*bb50*/  WARPGROUP.ARRIVE ;  /* 0x00000000000079c5 */ /* 0x000fcc0000000000 */
[----:B------:R-:W-:Y:S01]  /*bb60*/  HGMMA.64x64x16.F32.BF16 R152, gdesc[UR4], R152, gsb0 ;  /* 0x00e00000049879f0 */ /* 0x000fe20008001898 */
[----:B------:R-:W-:Y:S01]  /*bb70*/  R2UR UR4, R206 ;  /* 0x00000000ce0472ca */ /* 0x000fe200000e0000 */
[----:B------:R-:W-:Y:S01]  /*bb80*/  VIADD R206, R202, 0x4 ;  /* 0x00000004cace7836 */ /* 0x000fe20000000000 */
[----:B------:R-:W-:Y:S01]  /*bb90*/  R2UR UR5, R207 ;  /* 0x00000000cf0572ca */ /* 0x000fe200000e0000 */
[----:B------:R-:W-:-:S03]  /*bba0*/  IMAD.MOV.U32 R207, RZ, RZ, 0x40000040 ;  /* 0x40000040ffcf7424 */ /* 0x000fc600078e00ff */
[----:B------:R-:W-:Y:S01]  /*bbb0*/  R2UR UR6, R206 ;  /* 0x00000000ce0672ca */ /* 0x000fe200000e0000 */
[----:B------:R-:W-:Y:S01]  /*bbc0*/  IMAD.MOV.U32 R206, RZ, RZ, 0x28 ;  /* 0x00000028ffce7424 */ /* 0x000fe200078e00ff */
[----:B------:R-:W-:Y:S01]  /*bbd0*/  R2UR UR7, R207 ;  /* 0x00000000cf0772ca */ /* 0x000fe200000e0000 */
[----:B------:R-:W-:-:S03]  /*bbe0*/  IMAD.MOV.U32 R207, RZ, RZ, 0xa00 ;  /* 0x00000a00ffcf7424 */ /* 0x000fc600078e00ff */
[----:B------:R-:W-:Y:S02]  /*bbf0*/  SEL R206, R206, 0x26, P3 ;  /* 0x00000026cece7807 */ /* 0x000fe40001800000 */
[----:B------:R-:W-:Y:S02]  /*bc00*/  SEL R207, R207, 0x980, P3 ;  /* 0x00000980cfcf7807 */ /* 0x000fe40001800000 */
[----:B------:R-:W-:Y:S02]  /*bc10*/  LOP3.LUT R206, R206, 0x6, RZ, 0xc0, !PT ;  /* 0x00000006cece7812 */ /* 0x000fe400078ec0ff */
[----:B------:R-:W-:Y:S01]  /*bc20*/  LOP3.LUT R207, R207, 0xa00, RZ, 0xc0, !PT ;  /* 0x00000a00cfcf7812 */ /* 0x000fe200078ec0ff */
        /* <DEDUP_REMOVED lines=8> */
[----:B------:R-:W-:Y:S01]  /*bcb0*/  VIADD R204, R0, 0x800 ;  /* 0x0000080000cc7836 */ /* 0x000fe20000000000 */
[----:B------:R-:W-:Y:S01]  /*bcc0*/  R2UR UR7, R205 ;  /* 0x00000000cd0772ca */ /* 0x000fe200000e0000 */
[----:B------:R-:W-:-:S05]  /*bcd0*/  IMAD.MOV.U32 R205, RZ, RZ, 0x4 ;  /* 0x00000004ffcd7424 */ /* 0x000fca00078e00ff */
[----:B------:R-:W-:Y:S01]  /*bce0*/  SEL R11, R205, 0x2, P3 ;  /* 0x00000002cd0b7807 */ /* 0x000fe20001800000 */
        /* <DEDUP_REMOVED lines=150> */
[----:B------:R-:W-:Y:S02]  /*c650*/  R2UR UR4, R20 ;  /* 0x00000000140472ca */ /* 0x000fe400000e0000 */
[----:B------:R-:W-:Y:S01]  /*c660*/  R2UR UR5, R21 ;  /* 0x00000000150572ca */ /* 0x000fe200000e0000 */
[----:B------:R-:W-:Y:S01]  /*c670*/  VIADD R21, R0, 0xa00 ;  /* 0x00000a0000157836 */ /* 0x000fe20000000000 */
[----:B------:R-:W-:Y:S01]  /*c680*/  SEL R20, R205, 0x6, !P3 ;  /* 0x00000006cd147807 */ /* 0x000fe20005800000 */
[----:B------:R-:W-:-:S04]  /*c690*/  IMAD.MOV.U32 R205, RZ, RZ, 0x40000040 ;  /* 0x40000040ffcd7424 */ /* 0x000fc800078e00ff */
[----:B------:R-:W-:Y:S01]  /*c6a0*/  IMAD.IADD R204, R204, 0x1, R20 ;  /* 0x00000001cccc7824 */ /* 0x000fe200078e0214 */
[----:B------:R-:W-:Y:S02]  /*c6b0*/  WARPGROUP.DEPBAR.LE gsb0, 0x0 ;  /* 0x00008000000079c5 */ /* 0x000fe40000010000 */
[----:B------:R-:W-:-:S06]  /*c6c0*/  WARPGROUP.ARRIVE ;  /* 0x00000000000079c5 */ /* 0x000fcc0000000000 */
[----:B------:R-:W-:Y:S01]  /*c6d0*/  HGMMA.64x64x16.F32.BF16 R152, gdesc[UR4], R152, gsb0 ;  /* 0x00e00000049879f0 */ /* 0x000fe20008001898 */
[----:B------:R-:W-:Y:S01]  /*c6e0*/  R2UR UR4, R204 ;  /* 0x00000000cc0472ca */ /* 0x000fe200000e0000 */
[----:B------:R-:W-:Y:S01]  /*c6f0*/  IMAD.IADD R204, R203, 0x1, R20 ;  /* 0x00000001cbcc7824 */ /* 0x000fe200078e0214 */
[----:B------:R-:W-:Y:S01]  /*c700*/  R2UR UR5, R205 ;  /* 0x00000000cd0572ca */ /* 0x000fe200000e0000 */
[----:B------:R-:W-:Y:S02]  /*c710*/  IMAD.MOV.U32 R205, RZ, RZ, 0x40000040 ;  /* 0x40000040ffcd7424 */ /* 0x000fe400078e00ff */
[----:B------:R-:W-:Y:S01]  /*c720*/  VIADD R203, R202, 0xa00 ;  /* 0x00000a00cacb7836 */ /* 0x000fe20000000000 */
[----:B------:R-:W-:Y:S02]  /*c730*/  R2UR UR6, R204 ;  /* 0x00000000cc0672ca */ /* 0x000fe400000e0000 */
[----:B------:R-:W-:Y:S01]  /*c740*/  R2UR UR7, R205 ;  /* 0x00000000cd0772ca */ /* 0x000fe200000e0000 */
[----:B------:R-:W-:Y:S01]  /*c750*/  IMAD.MOV.U32 R205, RZ, RZ, 0x40000040 ;  /* 0x40000040ffcd7424 */ /* 0x000fe200078e00ff */
[----:B------:R-:W-:-:S02]  /*c760*/  IADD3 R204, R206, R207, R0 ;  /* 0x000000cfcecc7210 */ /* 0x000fc40007ffe000 */
[----:B------:R-:W-:Y:S01]  /*c770*/  IADD3 R206, R206, R207, R202 ;  /* 0x000000cfcece7210 */ /* 0x000fe20007ffe0ca */
        /* <DEDUP_REMOVED lines=37> */
[----:B------:R-:W-:Y:S02]  /*c9d0*/  IMAD.MOV.U32 R205, RZ, RZ, 0x40000040 ;  /* 0x40000040ffcd7424 */ /* 0x000fe400078e00ff */
[----:B------:R-:W-:Y:S01]  /*c9e0*/  VIADD R21, R0, 0xc00 ;  /* 0x00000c0000157836 */ /* 0x000fe20000000000 */
[----:B------:R-:W-:Y:S02]  /*c9f0*/  WARPGROUP.DEPBAR.LE gsb0, 0x0 ;  /* 0x00008000000079c5 */ /* 0x000fe40000010000 */
[----:B------:R-:W-:-:S07]  /*ca00*/  WARPGROUP.ARRIVE ;  /* 0x00000000000079c5 */ /* 0x000fce0000000000 */
        /* <DEDUP_REMOVED lines=71> */
[----:B------:R-:W-:Y:S02]  /*ce80*/  R2UR UR6, R206 ;  /* 0x00000000ce0672ca */ /* 0x000fe400000e0000 */
[----:B------:R-:W-:Y:S01]  /*ce90*/  R2UR UR7, R207 ;  /* 0x00000000cf0772ca */ /* 0x000fe200000e0000 */
[----:B------:R-:W-:Y:S02]  /*cea0*/  WARPGROUP.DEPBAR.LE gsb0, 0x0 ;  /* 0x00008000000079c5 */ /* 0x000fe40000010000 */
[----:B------:R-:W-:-:S10]  /*ceb0*/  WARPGROUP.ARRIVE ;  /* 0x00000000000079c5 */ /* 0x000fd40000000000 */
        /* <DEDUP_REMOVED lines=15> */
[----:B------:R-:W-:Y:S02]  /*cfb0*/  IMAD.MOV.U32 R205, RZ, RZ, 0x40000040 ;  /* 0x40000040ffcd7424 */ /* 0x000fe400078e00ff */
[----:B------:R-:W-:Y:S01]  /*cfc0*/  IMAD.MOV.U32 R11, RZ, RZ, 0x1000 ;  /* 0x00001000ff0b7424 */ /* 0x000fe200078e00ff */
[----:B------:R-:W-:Y:S01]  /*cfd0*/  R2UR UR6, R204 ;  /* 0x00000000cc0672ca */ /* 0x000fe200000e0000 */
[----:B------:R-:W-:Y:S01]  /*cfe0*/  IMAD.IADD R204, R20, 0x1, R21 ;  /* 0x0000000114cc7824 */ /* 0x000fe200078e0215 */
[----:B------:R-:W-:Y:S01]  /*cff0*/  R2UR UR7, R205 ;  /* 0x00000000cd0772ca */ /* 0x000fe200000e0000 */
[----:B------:R-:W-:Y:S01]  /*d000*/  IMAD.IADD R20, R203, 0x1, R20 ;  /* 0x00000001cb147824 */ /* 0x000fe200078e0214 */
[----:B------:R-:W-:Y:S01]  /*d010*/  SEL R11, R11, 0xf80, P3 ;  /* 0x00000f800b0b7807 */ /* 0x000fe20001800000 */
[----:B------:R-:W-:-:S02]  /*d020*/  IMAD.MOV.U32 R205, RZ, RZ, 0x40000040 ;  /* 0x40000040ffcd7424 */ /* 0x000fc400078e00ff */
[----:B------:R-:W-:Y:S01]  /*d030*/  IMAD.MOV.U32 R21, RZ, RZ, 0x40000040 ;  /* 0x40000040ff157424 */ /* 0x000fe200078e00ff */
[----:B------:R-:W-:Y:S01]  /*d040*/  LOP3.LUT R11, R11, 0x1e00, RZ, 0xc0, !PT ;  /* 0x00001e000b0b7812 */ /* 0x000fe200078ec0ff */
        /* <DEDUP_REMOVED lines=9> */
[----:B------:R-:W-:Y:S02]  /*d0e0*/  R2UR UR4, R20 ;  /* 0x00000000140472ca */ /* 0x000fe400000e0000 */
[----:B------:R-:W-:Y:S01]  /*d0f0*/  R2UR UR5, R21 ;  /* 0x00000000150572ca */ /* 0x000fe200000e0000 */
[----:B------:R-:W-:Y:S01]  /*d100*/  IMAD.MOV.U32 R21, RZ, RZ, 0x40000040 ;  /* 0x40000040ff157424 */ /* 0x000fe200078e00ff */
[----:B------:R-:W-:Y:S01]  /*d110*/  IADD3 R20, R203, R11, R0 ;  /* 0x0000000bcb147210 */ /* 0x000fe20007ffe000 */
[----:B------:R-:W-:Y:S01]  /*d120*/  IMAD.MOV.U32 R203, RZ, RZ, 0x40000040 ;  /* 0x40000040ffcb7424 */ /* 0x000fe200078e00ff */
[----:B------:R-:W-:-:S02]  /*d130*/  WARPGROUP.DEPBAR.LE gsb0, 0x0 ;  /* 0x00008000000079c5 */ /* 0x000fc40000010000 */
[----:B------:R-:W-:-:S07]  /*d140*/  WARPGROUP.ARRIVE ;  /* 0x00000000000079c5 */ /* 0x000fce0000000000 */
[----:B------:R-:W-:Y:S01]  /*d150*/  HGMMA.64x64x16.F32.BF16 R152, gdesc[UR4], R152, gsb0 ;  /* 0x00e00000049879f0 */ /* 0x000fe20008001898 */
[----:B------:R-:W-:Y:S01]  /*d160*/  R2UR UR4, R20 ;  /* 0x00000000140472ca */ /* 0x000fe200000e0000 */
[----:B------:R-:W-:Y:S01]  /*d170*/  IMAD R20, R18, 0x1000, R13 ;  /* 0x0000100012147824 */ /* 0x000fe200078e020d */
        /* <DEDUP_REMOVED lines=8> */
[----:B------:R-:W-:Y:S01]  /*d200*/  ULDC UR4, c[0x0][0xa80] ;  /* 0x0002a00000047ab9 */ /* 0x000fe20000000800 */
[----:B------:R-:W-:Y:S01]  /*d210*/  R2UR UR6, R20 ;  /* 0x00000000140672ca */ /* 0x000fe200000e0000 */
[----:B------:R-:W-:Y:S02]  /*d220*/  WARPGROUP.DEPBAR.LE gsb0, 0x0 ;  /* 0x00008000000079c5 */ /* 0x000fe40000010000 */
        /* <DEDUP_REMOVED lines=31> */
[----:B------:R-:W-:-:S03]  /*d420*/  FMNMX.FTZ R21, R183, R21, !PT ;  /* 0x00000015b7157209 */ /* 0x000fc60007810000 */
[----:B------:R-:W0:Y:S04]  /*d430*/  SHFL.BFLY PT, R11, R12, 0x2, 0x1f ;  /* 0x0c401f000c0b7f89 */ /* 0x000e2800000e0000 */
[----:B------:R-:W1:Y:S01]  /*d440*/  SHFL.BFLY PT, R205, R21, 0x2, 0x1f ;  /* 0x0c401f0015cd7f89 */ /* 0x000e6200000e0000 */
[----:B0-----:R-:W-:Y:S02]  /*d450*/  FMNMX.FTZ R12, R12, R11, !PT ;  /* 0x0000000b0c0c7209 */ /* 0x001fe40007810000 */
[----:B-1----:R-:W-:-:S03]  /*d460*/  FMNMX.FTZ R21, R21, R205, !PT ;  /* 0x000000cd15157209 */ /* 0x002fc60007810000 */
[----:B------:R-:W0:Y:S02]  /*d470*/  SHFL.BFLY PT, R11, R12, 0x1, 0x1f ;  /* 0x0c201f000c0b7f89 */ /* 0x000e2400000e0000 */
[----:B0-----:R-:W-:Y:S01]  /*d480*/  FMNMX.FTZ R12, R12, R11, !PT ;  /* 0x0000000b0c0c7209 */ /* 0x001fe20007810000 */
[----:B------:R-:W-:-:S04]  /*d490*/  IMAD.U32 R11, RZ, RZ, UR4 ;  /* 0x00000004ff0b7e24 */ /* 0x000fc8000f8e00ff */
[C---:B------:R-:W-:Y:S01]  /*d4a0*/  FMUL.FTZ R203, R12.reuse, R11 ;  /* 0x0000000b0ccb7220 */ /* 0x040fe20000410000 */
[----:B------:R-:W-:-:S03]  /*d4b0*/  FADD.FTZ R197, -R12, R197 ;  /* 0x000000c50cc57221 */ /* 0x000fc60000010100 */
[-CC-:B------:R-:W-:Y:S01]  /*d4c0*/  FFMA.FTZ R204, R156, R11.reuse, -R203.reuse ;  /* 0x0000000b9ccc7223 */ /* 0x180fe200000108cb */
[-CC-:B------:R-:W-:Y:S01]  /*d4d0*/  FFMA.FTZ R156, R160, R11.reuse, -R203.reuse ;  /* 0x0000000ba09c7223 */ /* 0x180fe200000108cb */
[-CC-:B------:R-:W-:Y:S01]  /*d4e0*/  FFMA.FTZ R160, R164, R11.reuse, -R203.reuse ;  /* 0x0000000ba4a07223 */ /* 0x180fe200000108cb */
[-C--:B------:R-:W-:Y:S01]  /*d4f0*/  FMUL.FTZ R197, R197, R11.reuse ;  /* 0x0000000bc5c57220 */ /* 0x080fe20000410000 */
[----:B------:R-:W0:Y:S01]  /*d500*/  SHFL.BFLY PT, R164, R21, 0x1, 0x1f ;  /* 0x0c201f0015a47f89 */ /* 0x000e2200000e0000 */
[-CC-:B------:R-:W-:Y:S01]  /*d510*/  FFMA.FTZ R152, R152, R11.reuse, -R203.reuse ;  /* 0x0000000b98987223 */ /* 0x180fe200000108cb */
[-CC-:B------:R-:W-:Y:S01]  /*d520*/  FFMA.FTZ R153, R153, R11.reuse, -R203.reuse ;  /* 0x0000000b99997223 */ /* 0x180fe200000108cb */
[----:B------:R1:W2:Y:S01]  /*d530*/  MUFU.EX2 R202, R197 ;  /* 0x000000c500ca7308 */ /* 0x0002a20000000800 */
        /* <DEDUP_REMOVED lines=8> */
[-CC-:B-1----:R-:W-:Y:S01]  /*d5c0*/  FFMA.FTZ R197, R165, R11.reuse, -R203.reuse ;  /* 0x0000000ba5c57223 */ /* 0x182fe200000108cb */
[-CC-:B------:R-:W-:Y:S01]  /*d5d0*/  FFMA.FTZ R177, R177, R11.reuse, -R203.reuse ;  /* 0x0000000bb1b17223 */ /* 0x180fe200000108cb */
[-CC-:B------:R-:W-:Y:S01]  /*d5e0*/  FFMA.FTZ R180, R180, R11.reuse, -R203.reuse ;  /* 0x0000000bb4b47223 */ /* 0x180fe200000108cb */
[----:B------:R-:W-:-:S04]  /*d5f0*/  FFMA.FTZ R181, R181, R11, -R203 ;  /* 0x0000000bb5b57223 */ /* 0x000fc800000108cb */
[----:B------:R-:W-:Y:S01]  /*d600*/  MUFU.EX2 R153, R153 ;  /* 0x0000009900997308 */ /* 0x000fe20000000800 */
[-C--:B--2---:R-:W-:Y:S01]  /*d610*/  FMUL.FTZ R24, R24, R202.reuse ;  /* 0x000000ca18187220 */ /* 0x084fe20000410000 */
[-C--:B------:R-:W-:Y:S01]  /*d620*/  FMUL.FTZ R25, R25, R202.reuse ;  /* 0x000000ca19197220 */ /* 0x080fe20000410000 */
[-C--:B------:R-:W-:Y:S01]  /*d630*/  FMUL.FTZ R28, R28, R202.reuse ;  /* 0x000000ca1c1c7220 */ /* 0x080fe20000410000 */
[----:B------:R-:W-:Y:S01]  /*d640*/  FMUL.FTZ R29, R29, R202 ;  /* 0x000000ca1d1d7220 */ /* 0x000fe20000410000 */
[----:B0-----:R-:W-:Y:S01]  /*d650*/  FMNMX.FTZ R21, R21, R164, !PT ;  /* 0x000000a415157209 */ /* 0x001fe20007810000 */
[-C--:B------:R-:W-:Y:S01]  /*d660*/  FMUL.FTZ R32, R32, R202.reuse ;  /* 0x000000ca20207220 */ /* 0x080fe20000410000 */
[-C--:B------:R-:W-:Y:S01]  /*d670*/  FMUL.FTZ R33, R33, R202.reuse ;  /* 0x000000ca21217220 */ /* 0x080fe20000410000 */
[----:B------:R-:W-:Y:S01]  /*d680*/  MUFU.EX2 R204, R204 ;  /* 0x000000cc00cc7308 */ /* 0x000fe20000000800 */
[-C--:B------:R-:W-:Y:S01]  /*d690*/  FMUL.FTZ R36, R36, R202.reuse ;  /* 0x000000ca24247220 */ /* 0x080fe20000410000 */
[C---:B------:R-:W-:Y:S01]  /*d6a0*/  FADD.FTZ R164, -R21.reuse, R200 ;  /* 0x000000c815a47221 */ /* 0x040fe20000010100 */
[-C--:B------:R-:W-:Y:S01]  /*d6b0*/  FMUL.FTZ R205, R21, R11.reuse ;  /* 0x0000000b15cd7220 */ /* 0x080fe20000410000 */
[-C--:B------:R-:W-:Y:S01]  /*d6c0*/  FMUL.FTZ R37, R37, R202.reuse ;  /* 0x000000ca25257220 */ /* 0x080fe20000410000 */
[----:B------:R-:W-:Y:S01]  /*d6d0*/  FMUL.FTZ R40, R40, R202 ;  /* 0x000000ca28287220 */ /* 0x000fe20000410000 */
[-C--:B------:R-:W-:Y:S01]  /*d6e0*/  FMUL.FTZ R164, R164, R11.reuse ;  /* 0x0000000ba4a47220 */ /* 0x080fe20000410000 */
[-CC-:B------:R-:W-:Y:S01]  /*d6f0*/  FFMA.FTZ R154, R154, R11.reuse, -R205.reuse ;  /* 0x0000000b9a9a7223 */ /* 0x180fe200000108cd */
[-CC-:B------:R-:W-:Y:S01]  /*d700*/  FFMA.FTZ R206, R155, R11.reuse, -R205.reuse ;  /* 0x0000000b9bce7223 */ /* 0x180fe200000108cd */
[-CC-:B------:R-:W-:Y:S01]  /*d710*/  FFMA.FTZ R155, R158, R11.reuse, -R205.reuse ;  /* 0x0000000b9e9b7223 */ /* 0x180fe200000108cd */
[-CC-:B------:R-:W-:Y:S01]  /*d720*/  FFMA.FTZ R158, R162, R11.reuse, -R205.reuse ;  /* 0x0000000ba29e7223 */ /* 0x180fe200000108cd */
[----:B------:R-:W-:Y:S01]  /*d730*/  IMAD.MOV R162, RZ, RZ, -R194 ;  /* 0x000000ffffa27224 */ /* 0x000fe200078e0ac2 */
[----:B------:R-:W0:Y:S01]  /*d740*/  MUFU.EX2 R164, R164 ;  /* 0x000000a400a47308 */ /* 0x000e220000000800 */
[-CC-:B------:R-:W-:Y:S01]  /*d750*/  FFMA.FTZ R165, R159, R11.reuse, -R205.reuse ;  /* 0x0000000b9fa57223 */ /* 0x180fe200000108cd */
[-CC-:B------:R-:W-:Y:S01]  /*d760*/  FFMA.FTZ R159, R163, R11.reuse, -R205.reuse ;  /* 0x0000000ba39f7223 */ /* 0x180fe200000108cd */
[----:B------:R-:W-:Y:S01]  /*d770*/  FFMA.FTZ R200, R166, R11, -R205 ;  /* 0x0000000ba6c87223 */ /* 0x000fe200000108cd */
[----:B------:R-:W-:Y:S01]  /*d780*/  ISETP.NE.AND P3, PT, R193, R162, PT ;  /* 0x000000a2c100720c */ /* 0x000fe20003f65270 */
[----:B------:R-:W-:-:S02]  /*d790*/  @!P1 VIADD R162, R14, 0x38840 ;  /* 0x000388400ea29836 */ /* 0x000fc40000000000 */
[-CC-:B------:R-:W-:Y:S01]  /*d7a0*/  FFMA.FTZ R203, R167, R11.reuse, -R205.reuse ;  /* 0x0000000ba7cb7223 */ /* 0x180fe200000108cd */
[-CC-:B------:R-:W-:Y:S01]  /*d7b0*/  FFMA.FTZ R170, R170, R11.reuse, -R205.reuse ;  /* 0x0000000baaaa7223 */ /* 0x180fe200000108cd */
[----:B------:R-:W1:Y:S01]  /*d7c0*/  MUFU.EX2 R154, R154 ;  /* 0x0000009a009a7308 */ /* 0x000e620000000800 */
[-CC-:B------:R-:W-:Y:S01]  /*d7d0*/  FFMA.FTZ R171, R171, R11.reuse, -R205.reuse ;  /* 0x0000000babab7223 */ /* 0x180fe200000108cd */
[----:B------:R-:W-:Y:S01]  /*d7e0*/  @!P1 PRMT R162, RZ, 0x654, R162 ;  /* 0x00000654ffa29816 */ /* 0x000fe200000000a2 */
[-CC-:B------:R-:W-:Y:S01]  /*d7f0*/  FFMA.FTZ R174, R174, R11.reuse, -R205.reuse ;  /* 0x0000000baeae7223 */ /* 0x180fe200000108cd */
[-CC-:B------:R-:W-:Y:S01]  /*d800*/  FFMA.FTZ R175, R175, R11.reuse, -R205.reuse ;  /* 0x0000000bafaf7223 */ /* 0x180fe200000108cd */
[-CC-:B------:R-:W-:Y:S01]  /*d810*/  FFMA.FTZ R178, R178, R11.reuse, -R205.reuse ;  /* 0x0000000bb2b27223 */ /* 0x180fe200000108cd */
[----:B------:R2:W-:Y:S01]  /*d820*/  @!P1 SYNCS.ARRIVE.TRANS64.RED.A1T0 RZ, [R162+URZ], RZ ;  /* 0x000000ffa2ff99a7 */ /* 0x0005e2000810043f */
[----:B------:R-:W-:Y:S01]  /*d830*/  FFMA.FTZ R179, R179, R11, -R205 ;  /* 0x0000000bb3b37223 */ /* 0x000fe200000108cd */
[----:B------:R-:W3:Y:S01]  /*d840*/  MUFU.EX2 R206, R206 ;  /* 0x000000ce00ce7308 */ /* 0x000ee20000000800 */
[----:B------:R-:W-:-:S02]  /*d850*/  @!P3 IMAD R163, R198, 0x40, R191 ;  /* 0x00000040c6a3b824 */ /* 0x000fc400078e02bf */
[-C--:B0-----:R-:W-:Y:S01]  /*d860*/  FMUL.FTZ R26, R26, R164.reuse ;  /* 0x000000a41a1a7220 */ /* 0x081fe20000410000 */
[-C--:B------:R-:W-:Y:S01]  /*d870*/  FMUL.FTZ R27, R27, R164.reuse ;  /* 0x000000a41b1b7220 */ /* 0x080fe20000410000 */
[-C--:B------:R-:W-:Y:S01]  /*d880*/  FMUL.FTZ R30, R30, R164.reuse ;  /* 0x000000a41e1e7220 */ /* 0x080fe20000410000 */
[----:B------:R-:W-:Y:S02]  /*d890*/  @!P3 IMAD R163, R163, 0x4, R2 ;  /* 0x00000004a3a3b824 */ /* 0x000fe400078e0202 */
[-CC-:B--2---:R-:W-:Y:S01]  /*d8a0*/  FFMA.FTZ R162, R182, R11.reuse, -R205.reuse ;  /* 0x0000000bb6a27223 */ /* 0x184fe200000108cd */
[----:B------:R-:W-:Y:S01]  /*d8b0*/  FFMA.FTZ R205, R183, R11, -R205 ;  /* 0x0000000bb7cd7223 */ /* 0x000fe200000108cd */
[----:B------:R-:W0:Y:S01]  /*d8c0*/  MUFU.EX2 R155, R155 ;  /* 0x0000009b009b7308 */ /* 0x000e220000000800 */
[----:B-1----:R-:W-:Y:S01]  /*d8d0*/  FFMA.FTZ R201, R164, R201, R154 ;  /* 0x000000c9a4c97223 */ /* 0x002fe2000001009a */
[----:B------:R-:W-:Y:S01]  /*d8e0*/  @!P3 STS [R163+0x38400], R202 ;  /* 0x038400caa300b388 */ /* 0x000fe20000000800 */
[-C--:B------:R-:W-:Y:S01]  /*d8f0*/  FMUL.FTZ R31, R31, R164.reuse ;  /* 0x000000a41f1f7220 */ /* 0x080fe20000410000 */
[-C--:B------:R-:W-:Y:S01]  /*d900*/  FMUL.FTZ R34, R34, R164.reuse ;  /* 0x000000a422227220 */ /* 0x080fe20000410000 */
[-C--:B------:R-:W-:Y:S01]  /*d910*/  FMUL.FTZ R35, R35, R164.reuse ;  /* 0x000000a423237220 */ /* 0x080fe20000410000 */
[----:B------:R1:W-:Y:S01]  /*d920*/  @!P3 STS [R163+0x38420], R164 ;  /* 0x038420a4a300b388 */ /* 0x0003e20000000800 */
        /* <DEDUP_REMOVED lines=10> */
[----:B0-----:R-:W-:Y:S01]  /*d9d0*/  FADD.FTZ R201, R155, R201 ;  /* 0x000000c99bc97221 */ /* 0x001fe20000010000 */
[----:B-1----:R-:W-:Y:S01]  /*d9e0*/  FFMA.FTZ R163, R202, R199, R152 ;  /* 0x000000c7caa37223 */ /* 0x002fe20000010098 */
[----:B------:R-:W-:Y:S01]  /*d9f0*/  F2FP.BF16.F32.PACK_AB R152, R153, R152 ;  /* 0x000000989998723e */ /* 0x000fe200000010ff */
[-C--:B------:R-:W-:Y:S01]  /*da00*/  FMUL.FTZ R51, R51, R164.reuse ;  /* 0x000000a433337220 */ /* 0x080fe20000410000 */
[----:B------:R-:W-:Y:S01]  /*da10*/  FMUL.FTZ R54, R54, R164 ;  /* 0x000000a436367220 */ /* 0x000fe20000410000 */
[----:B------:R-:W-:Y:S01]  /*da20*/  FADD.FTZ R163, R153, R163 ;  /* 0x000000a399a37221 */ /* 0x000fe20000010000 */
[----:B------:R-:W-:Y:S01]  /*da30*/  F2FP.BF16.F32.PACK_AB R153, R206, R154 ;  /* 0x0000009ace99723e */ /* 0x000fe200000010ff */
[----:B------:R-:W0:Y:S01]  /*da40*/  MUFU.EX2 R157, R157 ;  /* 0x0000009d009d7308 */ /* 0x000e220000000800 */
[C---:B--2---:R-:W-:Y:S01]  /*da50*/  FADD.FTZ R201, R165.reuse, R201 ;  /* 0x000000c9a5c97221 */ /* 0x044fe20000010000 */
[----:B------:R-:W-:Y:S01]  /*da60*/  FADD.FTZ R163, R204, R163 ;  /* 0x000000a3cca37221 */ /* 0x000fe20000010000 */
[----:B------:R-:W-:Y:S01]  /*da70*/  F2FP.BF16.F32.PACK_AB R155, R165, R155 ;  /* 0x0000009ba59b723e */ /* 0x000fe200000010ff */
[-C--:B------:R-:W-:Y:S01]  /*da80*/  FMUL.FTZ R55, R55, R164.reuse ;  /* 0x000000a437377220 */ /* 0x080fe20000410000 */
[-C--:B------:R-:W-:Y:S01]  /*da90*/  FMUL.FTZ R58, R58, R164.reuse ;  /* 0x000000a43a3a7220 */ /* 0x080fe20000410000 */
[-C--:B------:R-:W-:Y:S01]  /*daa0*/  FMUL.FTZ R59, R59, R164.reuse ;  /* 0x000000a43b3b7220 */ /* 0x080fe20000410000 */
[-C--:B------:R-:W-:Y:S01]  /*dab0*/  FMUL.FTZ R62, R62, R164.reuse ;  /* 0x000000a43e3e7220 */ /* 0x080fe20000410000 */
[----:B------:R-:W1:Y:S01]  /*dac0*/  MUFU.EX2 R156, R156 ;  /* 0x0000009c009c7308 */ /* 0x000e620000000800 */
[----:B---3--:R-:W-:Y:S01]  /*dad0*/  FADD.FTZ R182, R158, R201 ;  /* 0x000000c99eb67221 */ /* 0x008fe20000010000 */
[-C--:B------:R-:W-:Y:S01]  /*dae0*/  FMUL.FTZ R63, R63, R164.reuse ;  /* 0x000000a43f3f7220 */ /* 0x080fe20000410000 */
[-C--:B------:R-:W-:Y:S01]  /*daf0*/  FMUL.FTZ R66, R66, R164.reuse ;  /* 0x000000a442427220 */ /* 0x080fe20000410000 */
[-C--:B------:R-:W-:Y:S01]  /*db00*/  FMUL.FTZ R67, R67, R164.reuse ;  /* 0x000000a443437220 */ /* 0x080fe20000410000 */
[-C--:B------:R-:W-:Y:S01]  /*db10*/  FMUL.FTZ R70, R70, R164.reuse ;  /* 0x000000a446467220 */ /* 0x080fe20000410000 */
[-C--:B------:R-:W-:Y:S01]  /*db20*/  FMUL.FTZ R71, R71, R164.reuse ;  /* 0x000000a447477220 */ /* 0x080fe20000410000 */
[----:B------:R-:W-:Y:S01]  /*db30*/  FMUL.FTZ R74, R74, R164 ;  /* 0x000000a44a4a7220 */ /* 0x000fe20000410000 */
[----:B------:R-:W2:Y:S01]  /*db40*/  MUFU.EX2 R161, R161 ;  /* 0x000000a100a17308 */ /* 0x000ea20000000800 */
[C---:B0-----:R-:W-:Y:S01]  /*db50*/  FADD.FTZ R163, R157.reuse, R163 ;  /* 0x000000a39da37221 */ /* 0x041fe20000010000 */
[----:B------:R-:W-:Y:S01]  /*db60*/  F2FP.BF16.F32.PACK_AB R154, R157, R204 ;  /* 0x000000cc9d9a723e */ /* 0x000fe200000010ff */
[----:B------:R-:W-:Y:S01]  /*db70*/  BAR.SYNC.DEFER_BLOCKING 0xf, 0x100 ;  /* 0x03c4000000007b1d */ /* 0x000fe20000010000 */
[-C--:B------:R-:W-:Y:S01]  /*db80*/  FMUL.FTZ R75, R75, R164.reuse ;  /* 0x000000a44b4b7220 */ /* 0x080fe20000410000 */
[-C--:B------:R-:W-:Y:S01]  /*db90*/  FMUL.FTZ R78, R78, R164.reuse ;  /* 0x000000a44e4e7220 */ /* 0x080fe20000410000 */
[-C--:B------:R-:W-:Y:S01]  /*dba0*/  FMUL.FTZ R79, R79, R164.reuse ;  /* 0x000000a44f4f7220 */ /* 0x080fe20000410000 */
[-C--:B------:R-:W-:Y:S01]  /*dbb0*/  FMUL.FTZ R82, R82, R164.reuse ;  /* 0x000000a452527220 */ /* 0x080fe20000410000 */
[-C--:B------:R-:W-:Y:S01]  /*dbc0*/  FMUL.FTZ R83, R83, R164.reuse ;  /* 0x000000a453537220 */ /* 0x080fe20000410000 */
[----:B------:R-:W0:Y:S01]  /*dbd0*/  MUFU.EX2 R159, R159 ;  /* 0x0000009f009f7308 */ /* 0x000e220000000800 */
[----:B-1----:R-:W-:Y:S01]  /*dbe0*/  FADD.FTZ R163, R156, R163 ;  /* 0x000000a39ca37221 */ /* 0x002fe20000010000 */
[-C--:B------:R-:W-:Y:S01]  /*dbf0*/  FMUL.FTZ R86, R86, R164.reuse ;  /* 0x000000a456567220 */ /* 0x080fe20000410000 */
[-C--:B------:R-:W-:Y:S01]  /*dc00*/  FMUL.FTZ R87, R87, R164.reuse ;  /* 0x000000a457577220 */ /* 0x080fe20000410000 */
[-C--:B------:R-:W-:Y:S01]  /*dc10*/  FMUL.FTZ R90, R90, R164.reuse ;  /* 0x000000a45a5a7220 */ /* 0x080fe20000410000 */
[-C--:B------:R-:W-:Y:S01]  /*dc20*/  FMUL.FTZ R91, R91, R164.reuse ;  /* 0x000000a45b5b7220 */ /* 0x080fe20000410000 */
[-C--:B------:R-:W-:Y:S01]  /*dc30*/  FMUL.FTZ R94, R94, R164.reuse ;  /* 0x000000a45e5e7220 */ /* 0x080fe20000410000 */
[----:B------:R-:W-:Y:S01]  /*dc40*/  FMUL.FTZ R95, R95, R164 ;  /* 0x000000a45f5f7220 */ /* 0x000fe20000410000 */
[----:B------:R-:W1:Y:S01]  /*dc50*/  MUFU.EX2 R160, R160 ;  /* 0x000000a000a07308 */ /* 0x000e620000000800 */
[C---:B--2---:R-:W-:Y:S01]  /*dc60*/  FADD.FTZ R198, R161.reuse, R163 ;  /* 0x000000a3a1c67221 */ /* 0x044fe20000010000 */
[----:B------:R-:W-:Y:S01]  /*dc70*/  F2FP.BF16.F32.PACK_AB R156, R161, R156 ;  /* 0x0000009ca19c723e */ /* 0x000fe200000010ff */
        /* <DEDUP_REMOVED lines=8> */
[-C--:B------:R-:W-:Y:S01]  /*dd00*/  FMUL.FTZ R107, R107, R164.reuse ;  /* 0x000000a46b6b7220 */ /* 0x080fe20000410000 */
[-C--:B------:R-:W-:Y:S01]  /*dd10*/  FMUL.FTZ R110, R110, R164.reuse ;  /* 0x000000a46e6e7220 */ /* 0x080fe20000410000 */
[-C--:B------:R-:W-:Y:S01]  /*dd20*/  FMUL.FTZ R111, R111, R164.reuse ;  /* 0x000000a46f6f7220 */ /* 0x080fe20000410000 */
[-C--:B------:R-:W-:Y:S01]  /*dd30*/  FMUL.FTZ R114, R114, R164.reuse ;  /* 0x000000a472727220 */ /* 0x080fe20000410000 */
[-C--:B------:R-:W-:Y:S01]  /*dd40*/  FMUL.FTZ R115, R115, R164.reuse ;  /* 0x000000a473737220 */ /* 0x080fe20000410000 */
[----:B------:R-:W-:Y:S01]  /*dd50*/  MUFU.EX2 R200, R200 ;  /* 0x000000c800c87308 */ /* 0x000fe20000000800 */
[----:B-1----:R-:W-:Y:S01]  /*dd60*/  FADD.FTZ R198, R160, R198 ;  /* 0x000000c6a0c67221 */ /* 0x002fe20000010000 */
[-C--:B------:R-:W-:Y:S01]  /*dd70*/  FMUL.FTZ R118, R118, R164.reuse ;  /* 0x000000a476767220 */ /* 0x080fe20000410000 */
[-C--:B------:R-:W-:Y:S01]  /*dd80*/  FMUL.FTZ R119, R119, R164.reuse ;  /* 0x000000a477777220 */ /* 0x080fe20000410000 */
[-C--:B------:R-:W-:Y:S01]  /*dd90*/  FMUL.FTZ R122, R122, R164.reuse ;  /* 0x000000a47a7a7220 */ /* 0x080fe20000410000 */
[-C--:B------:R-:W-:Y:S01]  /*dda0*/  FMUL.FTZ R123, R123, R164.reuse ;  /* 0x000000a47b7b7220 */ /* 0x080fe20000410000 */
[-C--:B------:R-:W-:Y:S01]  /*ddb0*/  FMUL.FTZ R126, R126, R164.reuse ;  /* 0x000000a47e7e7220 */ /* 0x080fe20000410000 */
[----:B------:R-:W-:Y:S01]  /*ddc0*/  FMUL.FTZ R127, R127, R164 ;  /* 0x000000a47f7f7220 */ /* 0x000fe20000410000 */
[----:B------:R-:W0:Y:S01]  /*ddd0*/  MUFU.EX2 R203, R203 ;  /* 0x000000cb00cb7308 */ /* 0x000e220000000800 */
[----:B--2---:R-:W-:Y:S01]  /*dde0*/  F2FP.BF16.F32.PACK_AB R158, R197, R160 ;  /* 0x000000a0c59e723e */ /* 0x004fe200000010ff */
        /* <DEDUP_REMOVED lines=78> */
[----:B------:R-:W0:Y:S01]  /*e2d0*/  MUFU.EX2 R177, R177 ;  /* 0x000000b100b17308 */ /* 0x000e220000000800 */
[----:B-1----:R-:W-:Y:S01]  /*e2e0*/  F2FP.BF16.F32.PACK_AB R163, R175, R174 ;  /* 0x000000aeafa3723e */ /* 0x002fe200000010ff */
[----:B------:R-:W-:Y:S01]  /*e2f0*/  FMUL.FTZ R149, R149, R202 ;  /* 0x000000ca95957220 */ /* 0x000fe20000410000 */
[----:B------:R1:W-:Y:S01]  /*e300*/  STSM.16.M88.4 [R195+0x36400], R152 ;  /* 0x03640098c3007844 */ /* 0x0003e20000000200 */
[----:B------:R-:W-:Y:S01]  /*e310*/  FADD.FTZ R182, R200, R182 ;  /* 0x000000b6c8b67221 */ /* 0x000fe20000010000 */
[----:B------:R-:W-:Y:S01]  /*e320*/  FADD.FTZ R197, R197, R198 ;  /* 0x000000c6c5c57221 */ /* 0x000fe20000010000 */
[----:B------:R-:W-:Y:S01]  /*e330*/  @!P1 VIADD R14, R14, 0x38860 ;  /* 0x000388600e0e9836 */ /* 0x000fe20000000000 */
[----:B------:R3:W-:Y:S01]  /*e340*/  STSM.16.M88.4 [R209], R156 ;  /* 0x0000009cd1007844 */ /* 0x0007e20000000200 */
[----:B------:R-:W-:Y:S01]  /*e350*/  MUFU.EX2 R180, R180 ;  /* 0x000000b400b47308 */ /* 0x000fe20000000800 */
[----:B------:R-:W-:Y:S01]  /*e360*/  FADD.FTZ R203, R203, R182 ;  /* 0x000000b6cbcb7221 */ /* 0x000fe20000010000 */
[----:B------:R-:W-:Y:S01]  /*e370*/  FADD.FTZ R168, R168, R197 ;  /* 0x000000c5a8a87221 */ /* 0x000fe20000010000 */
[----:B------:R-:W-:Y:S01]  /*e380*/  @!P1 PRMT R14, RZ, 0x654, R14 ;  /* 0x00000654ff0e9816 */ /* 0x000fe2000000000e */
[----:B------:R-:W-:-:S02]  /*e390*/  IMAD.MOV.U32 R198, RZ, RZ, R18 ;  /* 0x000000ffffc67224 */ /* 0x000fc400078e0012 */
[----:B------:R-:W-:Y:S01]  /*e3a0*/  FADD.FTZ R170, R170, R203 ;  /* 0x000000cbaaaa7221 */ /* 0x000fe20000010000 */
[----:B------:R-:W-:Y:S01]  /*e3b0*/  FADD.FTZ R169, R169, R168 ;  /* 0x000000a8a9a97221 */ /* 0x000fe20000010000 */
[----:B------:R-:W-:Y:S01]  /*e3c0*/  IMAD.MOV.U32 R200, RZ, RZ, R21 ;  /* 0x000000ffffc87224 */ /* 0x000fe200078e0015 */
[----:B------:R-:W2:Y:S01]  /*e3d0*/  MUFU.EX2 R181, R181 ;  /* 0x000000b500b57308 */ /* 0x000ea20000000800 */
[----:B0-----:R-:W-:Y:S01]  /*e3e0*/  F2FP.BF16.F32.PACK_AB R164, R177, R176 ;  /* 0x000000b0b1a4723e */ /* 0x001fe200000010ff */
[----:B------:R-:W-:Y:S01]  /*e3f0*/  FADD.FTZ R171, R171, R170 ;  /* 0x000000aaabab7221 */ /* 0x000fe20000010000 */
[----:B------:R-:W-:-:S03]  /*e400*/  IMAD.MOV.U32 R197, RZ, RZ, R12 ;  /* 0x000000ffffc57224 */ /* 0x000fc600078e000c */
[----:B------:R-:W-:Y:S02]  /*e410*/  FADD.FTZ R174, R174, R171 ;  /* 0x000000abaeae7221 */ /* 0x000fe40000010000 */
[----:B------:R-:W-:Y:S02]  /*e420*/  MUFU.EX2 R178, R178 ;  /* 0x000000b200b27308 */ /* 0x000fe40000000800 */
[----:B------:R-:W-:-:S06]  /*e430*/  FADD.FTZ R175, R175, R174 ;  /* 0x000000aeafaf7221 */ /* 0x000fcc0000010000 */
[----:B------:R-:W0:Y:S01]  /*e440*/  MUFU.EX2 R179, R179 ;  /* 0x000000b300b37308 */ /* 0x000e220000000800 */
[----:B--2---:R-:W-:-:S07]  /*e450*/  F2FP.BF16.F32.PACK_AB R166, R181, R180 ;  /* 0x000000b4b5a6723e */ /* 0x004fce00000010ff */
[----:B------:R2:W4:Y:S08]  /*e460*/  MUFU.EX2 R183, R162 ;  /* 0x000000a200b77308 */ /* 0x0005300000000800 */
[----:B------:R-:W5:Y:S01]  /*e470*/  MUFU.EX2 R201, R205 ;  /* 0x000000cd00c97308 */ /* 0x000f620000000800 */
[----:B--2---:R-:W-:Y:S01]  /*e480*/  F2FP.BF16.F32.PACK_AB R162, R173, R172 ;  /* 0x000000acada2723e */ /* 0x004fe200000010ff */
[----:B------:R-:W-:Y:S01]  /*e490*/  FADD.FTZ R172, R172, R169 ;  /* 0x000000a9acac7221 */ /* 0x000fe20000010000 */
[----:B0-----:R-:W-:Y:S01]  /*e4a0*/  F2FP.BF16.F32.PACK_AB R165, R179, R178 ;  /* 0x000000b2b3a5723e */ /* 0x001fe200000010ff */
[----:B------:R-:W-:-:S02]  /*e4b0*/  FADD.FTZ R178, R178, R175 ;  /* 0x000000afb2b27221 */ /* 0x000fc40000010000 */
[----:B------:R3:W-:Y:S01]  /*e4c0*/  STSM.16.M88.4 [R196], R160 ;  /* 0x000000a0c4007844 */ /* 0x0007e20000000200 */
[----:B------:R-:W-:Y:S01]  /*e4d0*/  FADD.FTZ R173, R173, R172 ;  /* 0x000000acadad7221 */ /* 0x000fe20000010000 */
[----:B------:R-:W-:-:S03]  /*e4e0*/  FADD.FTZ R178, R179, R178 ;  /* 0x000000b2b3b27221 */ /* 0x000fc60000010000 */
[----:B------:R-:W-:Y:S01]  /*e4f0*/  FADD.FTZ R176, R176, R173 ;  /* 0x000000adb0b07221 */ /* 0x000fe20000010000 */
[----:B----4-:R-:W-:-:S03]  /*e500*/  FADD.FTZ R178, R183, R178 ;  /* 0x000000b2b7b27221 */ /* 0x010fc60000010000 */
[----:B------:R-:W-:Y:S01]  /*e510*/  FADD.FTZ R177, R177, R176 ;  /* 0x000000b0b1b17221 */ /* 0x000fe20000010000 */
[C---:B-----5:R-:W-:Y:S01]  /*e520*/  F2FP.BF16.F32.PACK_AB R167, R201.reuse, R183 ;  /* 0x000000b7c9a7723e */ /* 0x060fe200000010ff */
[----:B------:R-:W-:Y:S02]  /*e530*/  FADD.FTZ R201, R201, R178 ;  /* 0x000000b2c9c97221 */ /* 0x000fe40000010000 */
[----:B------:R-:W-:Y:S02]  /*e540*/  FADD.FTZ R180, R180, R177 ;  /* 0x000000b1b4b47221 */ /* 0x000fe40000010000 */
[----:B------:R3:W-:Y:S01]  /*e550*/  STSM.16.M88.4 [R208], R164 ;  /* 0x000000a4d0007844 */ /* 0x0007e20000000200 */
[----:B------:R-:W-:Y:S01]  /*e560*/  WARPGROUP.ARRIVE ;  /* 0x00000000000079c5 */ /* 0x000fe20000000000 */
[----:B------:R-:W-:-:S05]  /*e570*/  FADD.FTZ R199, R181, R180 ;  /* 0x000000b4b5c77221 */ /* 0x000fca0000010000 */
[----:B------:R-:W-:Y:S03]  /*e580*/  HGMMA.64x256x16.F32.BF16 R24, R152, gdesc[UR4].tnspB, R24, gsb0 ;  /* 0x43e0000498187df0 */ /* 0x000fe60008001818 */
[----:B------:R-:W-:Y:S02]  /*e590*/  WARPGROUP.DEPBAR.LE gsb0, 0x0 ;  /* 0x00008000000079c5 */ /* 0x000fe40000010000 */
[----:B-1----:R-:W-:Y:S01]  /*e5a0*/  VIADD R152, R20, 0x80 ;  /* 0x0000008014987836 */ /* 0x002fe20000000000 */
[----:B------:R-:W-:Y:S01]  /*e5b0*/  WARPGROUP.ARRIVE ;  /* 0x00000000000079c5 */ /* 0x000fe20000000000 */
[----:B------:R-:W-:-:S03]  /*e5c0*/  IMAD.MOV.U32 R153, RZ, RZ, 0x40000040 ;  /* 0x40000040ff997424 */ /* 0x000fc600078e00ff */
[----:B------:R-:W-:Y:S01]  /*e5d0*/  R2UR UR6, R152 ;  /* 0x00000000980672ca */ /* 0x000fe200000e0000 */
[----:B------:R-:W-:Y:S01]  /*e5e0*/  VIADD R152, R20, 0x100 ;  /* 0x0000010014987836 */ /* 0x000fe20000000000 */
[----:B------:R-:W-:Y:S01]  /*e5f0*/  R2UR UR7, R153 ;  /* 0x00000000990772ca */ /* 0x000fe200000e0000 */
[----:B------:R-:W-:-:S15]  /*e600*/  IMAD.MOV.U32 R153, RZ, RZ, 0x40000040 ;  /* 0x40000040ff997424 */ /* 0x000fde00078e00ff */
[----:B------:R-:W-:Y:S01]  /*e610*/  HGMMA.64x256x16.F32.BF16 R24, R156, gdesc[UR4].tnspB, R24, gsb0 ;  /* 0x43e000049c187df0 */ /* 0x000fe20008001818 */
[----:B------:R-:W-:Y:S01]  /*e620*/  R2UR UR6, R152 ;  /* 0x00000000980672ca */ /* 0x000fe200000e0000 */
[----:B------:R-:W-:Y:S01]  /*e630*/  VIADD R152, R20, 0x180 ;  /* 0x0000018014987836 */ /* 0x000fe20000000000 */
[----:B------:R-:W-:Y:S01]  /*e640*/  R2UR UR7, R153 ;  /* 0x00000000990772ca */ /* 0x000fe200000e0000 */
[----:B------:R-:W-:Y:S01]  /*e650*/  IMAD.MOV.U32 R153, RZ, RZ, 0x40000040 ;  /* 0x40000040ff997424 */ /* 0x000fe200078e00ff */
[----:B------:R-:W-:Y:S02]  /*e660*/  WARPGROUP.DEPBAR.LE gsb0, 0x0 ;  /* 0x00008000000079c5 */ /* 0x000fe40000010000 */
[----:B------:R-:W-:-:S15]  /*e670*/  WARPGROUP.ARRIVE ;  /* 0x00000000000079c5 */ /* 0x000fde0000000000 */
[----:B------:R-:W-:-:S06]  /*e680*/  NOP ;  /* 0x0000000000007918 */ /* 0x000fcc0000000000 */
        /* <DEDUP_REMOVED lines=18> */
.L_x_4604:
[----:B------:R-:W-:Y:S05]  /*e7b0*/  BSYNC B0 ;  /* 0x0000000000007941 */ /* 0x000fea0003800000 */
.L_x_4603:
[----:B------:R-:W0:Y:S01]  /*e7c0*/  SHFL.BFLY PT, R0, R199, 0x2, 0x1f ;  /* 0x0c401f00c7007f89 */ /* 0x000e2200000e0000 */
[----:B------:R-:W-:Y:S02]  /*e7d0*/  IMAD.MOV.U32 R173, RZ, RZ, -0x800000 ;  /* 0xff800000ffad7424 */ /* 0x000fe400078e00ff */
[----:B------:R-:W-:Y:S01]  /*e7e0*/  IMAD.MOV.U32 R174, RZ, RZ, -0x800000 ;  /* 0xff800000ffae7424 */ /* 0x000fe200078e00ff */
[----:B------:R-:W1:Y:S01]  /*e7f0*/  SHFL.BFLY PT, R4, R201, 0x2, 0x1f ;  /* 0x0c401f00c9047f89 */ /* 0x000e6200000e0000 */
[----:B------:R-:W-:Y:S01]  /*e800*/  VIADD R219, R219, 0x1 ;  /* 0x00000001dbdb7836 */ /* 0x000fe20000000000 */
[----:B------:R-:W-:Y:S08]  /*e810*/  BAR.ARV 0x8, 0x100 ;  /* 0x0204000000007b1d */ /* 0x000ff00000002000 */
[----:B------:R-:W-:Y:S01]  /*e820*/  BAR.SYNC.DEFER_BLOCKING 0xf, 0x100 ;  /* 0x03c4000000007b1d */ /* 0x000fe20000010000 */
[----:B0-----:R-:W-:Y:S01]  /*e830*/  FADD.FTZ R3, R0, R199 ;  /* 0x000000c700037221 */ /* 0x001fe20000010000 */
[----:B-1----:R-:W-:-:S04]  /*e840*/  FADD.FTZ R6, R4, R201 ;  /* 0x000000c904067221 */ /* 0x002fc80000010000 */
[----:B------:R-:W0:Y:S01]  /*e850*/  SHFL.BFLY PT, R0, R3, 0x1, 0x1f ;  /* 0x0c201f0003007f89 */ /* 0x000e2200000e0000 */
[----:B------:R-:W-:-:S03]  /*e860*/  IMAD.MOV R4, RZ, RZ, -R194 ;  /* 0x000000ffff047224 */ /* 0x000fc600078e0ac2 */
[----:B------:R-:W1:Y:S02]  /*e870*/  SHFL.BFLY PT, R5, R6, 0x1, 0x1f ;  /* 0x0c201f0006057f89 */ /* 0x000e6400000e0000 */
[----:B------:R-:W-:-:S13]  /*e880*/  ISETP.NE.AND P0, PT, R193, R4, PT ;  /* 0x00000004c100720c */ /* 0x000fda0003f05270 */
[----:B------:R-:W-:-:S04]  /*e890*/  @!P0 IMAD R7, R18, 0x40, R191 ;  /* 0x0000004012078824 */ /* 0x000fc800078e02bf */
[----:B------:R-:W-:Y:S02]  /*e8a0*/  @!P0 IMAD R7, R7, 0x4, R2 ;  /* 0x0000000407078824 */ /* 0x000fe400078e0202 */
[----:B0-----:R-:W-:Y:S01]  /*e8b0*/  FADD.FTZ R9, R3, R0 ;  /* 0x0000000003097221 */ /* 0x001fe20000010000 */
[----:B------:R-:W-:Y:S02]  /*e8c0*/  VIADD R3, R18, 0x1 ;  /* 0x0000000112037836 */ /* 0x000fe40000000000 */
[----:B-1----:R-:W-:Y:S02]  /*e8d0*/  FADD.FTZ R0, R6, R5 ;  /* 0x0000000506007221 */ /* 0x002fe40000010000 */
[----:B------:R-:W-:Y:S02]  /*e8e0*/  FSETP.NE.FTZ.AND P2, PT, R9, RZ, PT ;  /* 0x000000ff0900720b */ /* 0x000fe40003f55000 */
[----:B------:R-:W-:Y:S02]  /*e8f0*/  CS2R R4, SRZ ;  /* 0x0000000000047805 */ /* 0x000fe4000001ff00 */
[----:B------:R-:W-:-:S02]  /*e900*/  ISETP.NE.AND P1, PT, R3, 0x2, PT ;  /* 0x000000020300780c */ /* 0x000fc40003f25270 */
[----:B------:R-:W-:Y:S02]  /*e910*/  FSETP.NE.FTZ.AND P3, PT, R0, RZ, PT ;  /* 0x000000ff0000720b */ /* 0x000fe40003f75000 */
[----:B------:R-:W-:-:S04]  /*e920*/  SEL R6, RZ, 0x1, P1 ;  /* 0x00000001ff067807 */ /* 0x000fc80000800000 */
[----:B------:R-:W-:Y:S01]  /*e930*/  LOP3.LUT R23, R23, R6, RZ, 0x3c, !PT ;  /* 0x0000000617177212 */ /* 0x000fe200078e3cff */
[----:B------:R-:W0:Y:S01]  /*e940*/  @P2 MUFU.RCP R5, R9 ;  /* 0x0000000900052308 */ /* 0x000e220000001000 */
[----:B------:R-:W-:-:S05]  /*e950*/  @P2 FMUL.FTZ R18, R11, 0.69314718246459960938 ;  /* 0x3f3172180b122820 */ /* 0x000fca0000410000 */
[----:B--2---:R-:W-:Y:S02]  /*e960*/  @P3 FMUL.FTZ R20, R11, 0.69314718246459960938 ;  /* 0x3f3172180b143820 */ /* 0x004fe40000410000 */
[----:B------:R-:W1:Y:S08]  /*e970*/  @P3 MUFU.RCP R4, R0 ;  /* 0x0000000000043308 */ /* 0x000e700000001000 */
[----:B------:R-:W2:Y:S01]  /*e980*/  @P2 MUFU.LG2 R2, R9 ;  /* 0x0000000900022308 */ /* 0x000ea20000000c00 */
[-C--:B0-----:R-:W-:Y:S01]  /*e990*/  FMUL.FTZ R10, R24, R5.reuse ;  /* 0x00000005180a7220 */ /* 0x081fe20000410000 */
[----:B------:R0:W-:Y:S01]  /*e9a0*/  @!P0 STS [R7+0x38400], R5 ;  /* 0x0384000507008388 */ /* 0x0001e20000000800 */
[-C--:B------:R-:W-:Y:S01]  /*e9b0*/  FMUL.FTZ R8, R25, R5.reuse ;  /* 0x0000000519087220 */ /* 0x080fe20000410000 */
[-C--:B------:R-:W-:Y:S01]  /*e9c0*/  FMUL.FTZ R177, R33, R5.reuse ;  /* 0x0000000521b17220 */ /* 0x080fe20000410000 */
[-C--:B------:R-:W-:Y:S01]  /*e9d0*/  FMUL.FTZ R179, R32, R5.reuse ;  /* 0x0000000520b37220 */ /* 0x080fe20000410000 */
[-C--:B------:R-:W-:Y:S01]  /*e9e0*/  FMUL.FTZ R178, R36, R5.reuse ;  /* 0x0000000524b27220 */ /* 0x080fe20000410000 */
[-C--:B------:R-:W-:Y:S01]  /*e9f0*/  FMUL.FTZ R28, R28, R5.reuse ;  /* 0x000000051c1c7220 */ /* 0x080fe20000410000 */
[----:B------:R4:W5:Y:S01]  /*ea00*/  @P3 MUFU.LG2 R24, R0 ;  /* 0x0000000000183308 */ /* 0x0009620000000c00 */
[----:B-1----:R1:W-:Y:S01]  /*ea10*/  @!P0 STS [R7+0x38420], R4 ;  /* 0x0384200407008388 */ /* 0x0023e20000000800 */
[-C--:B------:R-:W-:Y:S01]  /*ea20*/  FMUL.FTZ R33, R42, R4.reuse ;  /* 0x000000042a217220 */ /* 0x080fe20000410000 */
[-C--:B------:R-:W-:Y:S01]  /*ea30*/  FMUL.FTZ R6, R29, R5.reuse ;  /* 0x000000051d067220 */ /* 0x080fe20000410000 */
[-C--:B------:R-:W-:Y:S01]  /*ea40*/  FMUL.FTZ R175, R37, R5.reuse ;  /* 0x0000000525af7220 */ /* 0x080fe20000410000 */
[-C--:B------:R-:W-:Y:S01]  /*ea50*/  FMUL.FTZ R176, R40, R5.reuse ;  /* 0x0000000528b07220 */ /* 0x080fe20000410000 */
[-C--:B------:R-:W-:Y:S01]  /*ea60*/  FMUL.FTZ R32, R41, R5.reuse ;  /* 0x0000000529207220 */ /* 0x080fe20000410000 */
[-C--:B------:R-:W-:Y:S01]  /*ea70*/  FMUL.FTZ R172, R44, R5.reuse ;  /* 0x000000052cac7220 */ /* 0x080fe20000410000 */
[-C--:B------:R-:W-:Y:S01]  /*ea80*/  FMUL.FTZ R170, R45, R5.reuse ;  /* 0x000000052daa7220 */ /* 0x080fe20000410000 */
[-C--:B----4-:R-:W-:Y:S01]  /*ea90*/  FMUL.FTZ R0, R27, R4.reuse ;  /* 0x000000041b007220 */ /* 0x090fe20000410000 */
[----:B--2---:R-:W-:Y:S01]  /*eaa0*/  @P2 FMUL.FTZ R25, R2, 0.69314718246459960938 ;  /* 0x3f31721802192820 */ /* 0x004fe20000410000 */
[-C--:B------:R-:W-:Y:S01]  /*eab0*/  FMUL.FTZ R171, R48, R5.reuse ;  /* 0x0000000530ab7220 */ /* 0x080fe20000410000 */
[-C--:B---3--:R-:W-:Y:S01]  /*eac0*/  FMUL.FTZ R167, R49, R5.reuse ;  /* 0x0000000531a77220 */ /* 0x088fe20000410000 */
[-C--:B------:R-:W-:Y:S01]  /*ead0*/  FMUL.FTZ R169, R52, R5.reuse ;  /* 0x0000000534a97220 */ /* 0x080fe20000410000 */
[-C--:B------:R-:W-:Y:S01]  /*eae0*/  FMUL.FTZ R165, R53, R5.reuse ;  /* 0x0000000535a57220 */ /* 0x080fe20000410000 */
[-C--:B------:R-:W-:Y:S01]  /*eaf0*/  FMUL.FTZ R166, R56, R5.reuse ;  /* 0x0000000538a67220 */ /* 0x080fe20000410000 */
[-C--:B------:R-:W-:Y:S01]  /*eb00*/  FMUL.FTZ R163, R57, R5.reuse ;  /* 0x0000000539a37220 */ /* 0x080fe20000410000 */
[----:B-----5:R-:W-:Y:S01]  /*eb10*/  @P3 FMUL.FTZ R27, R24, 0.69314718246459960938 ;  /* 0x3f317218181b3820 */ /* 0x020fe20000410000 */
        /* <DEDUP_REMOVED lines=46> */
[----:B------:R-:W-:Y:S01]  /*ee00*/  FMUL.FTZ R42, R107, R4 ;  /* 0x000000046b2a7220 */ /* 0x000fe20000410000 */
[----:B------:R-:W-:Y:S01]  /*ee10*/  @P2 FFMA.FTZ R173, R18, R12, R25 ;  /* 0x0000000c12ad2223 */ /* 0x000fe20000010019 */
[----:B------:R-:W-:Y:S01]  /*ee20*/  PLOP3.LUT P0, PT, PT, PT, PT, 0x8, 0x0 ;  /* 0x000000000000781c */ /* 0x000fe20003f0e170 */
[-C--:B0-----:R-:W-:Y:S01]  /*ee30*/  FMUL.FTZ R5, R26, R4.reuse ;  /* 0x000000041a057220 */ /* 0x081fe20000410000 */
        /* <DEDUP_REMOVED lines=63> */
.L_x_4558:
[----:B------:R-:W-:Y:S05]  /*f230*/  BSYNC B7 ;  /* 0x0000000000077941 */ /* 0x000fea0003800000 */
.L_x_4556:
[----:B------:R-:W1:Y:S08]  /*f240*/  S2UR UR5, SR_CgaCtaId ;  /* 0x00000000000579c3 */ /* 0x000e700000008800 */
[----:B------:R-:W-:Y:S06]  /*f250*/  BAR.SYNC.DEFER_BLOCKING 0x5, 0x180 ;  /* 0x0146000000007b1d */ /* 0x000fec0000010000 */
[----:B------:R-:W-:Y:S01]  /*f260*/  UMOV UR4, 0x400 ;  /* 0x0000040000047882 */ /* 0x000fe20000000000 */
[----:B------:R-:W-:Y:S01]  /*f270*/  BSSY B0, `(.L_x_4616) ;  /* 0x00002e1000007945 */ /* 0x000fe20003800000 */
[----:B-1----:R-:W-:-:S06]  /*f280*/  ULEA UR4, UR5, UR4, 0x18 ;  /* 0x0000000405047291 */ /* 0x002fcc000f8ec03f */
[----:B------:R-:W-:-:S05]  /*f290*/  IMAD.U32 R2, RZ, RZ, UR4 ;  /* 0x00000004ff027e24 */ /* 0x000fca000f8e00ff */
[----:B-----5:R1:W2:Y:S01]  /*f2a0*/  LDS.128 R24, [R2+0x388d0] ;  /* 0x0388d00002187984 */ /* 0x0202a20000000c00 */
[----:B------:R-:W-:Y:S06]  /*f2b0*/  BAR.ARV 0x4, 0x180 ;  /* 0x0106000000007b1d */ /* 0x000fec0000002000 */
[----:B------:R-:W-:Y:S05]  /*f2c0*/  @P0 BRA `(.L_x_4617) ;  /* 0x0000002000000947 */ /* 0x000fea0003800000 */
[----:B------:R-:W3:Y:S01]  /*f2d0*/  S2R R3, SR_SWINHI ;  /* 0x0000000000037919 */ /* 0x000ee20000002f00 */
        /* <DEDUP_REMOVED lines=18> */
[----:B---3--:R-:W-:-:S02]  /*f400*/  MOV R21, R3 ;  /* 0x0000000300157202 */ /* 0x008fc40000000f00 */
        /* <DEDUP_REMOVED lines=8> */
[C---:B------:R-:W-:Y:S01]  /*f490*/  IADD3 R0, P1, R40.reuse, 0x20, RZ ;  /* 0x0000002028007810 */ /* 0x040fe20007f3e0ff */
[--C-:B------:R-:W-:Y:S01]  /*f4a0*/  IMAD.X R31, RZ, RZ, R41.reuse, P0 ;  /* 0x000000ffff1f7224 */ /* 0x100fe200000e0629 */
[----:B------:R-:W-:Y:S01]  /*f4b0*/  LOP3.LUT R44, R45, R40, RZ, 0x3c, !PT ;  /* 0x000000282d2c7212 */ /* 0x000fe200078e3cff */
[----:B------:R-:W-:Y:S01]  /*f4c0*/  IMAD.MOV.U32 R45, RZ, RZ, R41 ;  /* 0x000000ffff2d7224 */ /* 0x000fe200078e0029 */
[----:B------:R-:W-:Y:S02]  /*f4d0*/  IADD3 R10, P4, R40, 0x60, RZ ;  /* 0x00000060280a7810 */ /* 0x000fe40007f9e0ff */
[----:B------:R-:W-:Y:S02]  /*f4e0*/  LOP3.LUT R30, R3, 0x380, RZ, 0xc0, !PT ;  /* 0x00000380031e7812 */ /* 0x000fe400078ec0ff */
[----:B------:R-:W-:-:S02]  /*f4f0*/  LOP3.LUT R181, R0, 0x380, RZ, 0xc0, !PT ;  /* 0x0000038000b57812 */ /* 0x000fc400078ec0ff */
[----:B------:R-:W-:Y:S02]  /*f500*/  LOP3.LUT R183, R10, 0x380, RZ, 0xc0, !PT ;  /* 0x000003800ab77812 */ /* 0x000fe400078ec0ff */
[----:B------:R-:W-:Y:S01]  /*f510*/  MOV R12, R44 ;  /* 0x0000002c000c7202 */ /* 0x000fe20000000f00 */
[----:B------:R-:W-:Y:S01]  /*f520*/  BAR.SYNC.DEFER_BLOCKING 0x1, 0x100 ;  /* 0x0044000000007b1d */ /* 0x000fe20000010000 */
[----:B------:R-:W-:Y:S01]  /*f530*/  SHF.R.U64 R30, R30, 0x3, RZ ;  /* 0x000000031e1e7819 */ /* 0x000fe200000012ff */
[--C-:B------:R-:W-:Y:S01]  /*f540*/  IMAD.X R45, RZ, RZ, R41.reuse, P4 ;  /* 0x000000ffff2d7224 */ /* 0x100fe200020e0629 */
[C---:B------:R-:W-:Y:S02]  /*f550*/  IADD3 R48, P3, R40.reuse, 0x2000, RZ ;  /* 0x0000200028307810 */ /* 0x040fe40007f7e0ff */
[----:B------:R-:W-:Y:S02]  /*f560*/  SHF.R.U64 R181, R181, 0x3, RZ ;  /* 0x00000003b5b57819 */ /* 0x000fe400000012ff */
[----:B------:R-:W-:Y:S01]  /*f570*/  SHF.R.U64 R183, R183, 0x3, RZ ;  /* 0x00000003b7b77819 */ /* 0x000fe200000012ff */
[----:B------:R-:W-:Y:S01]  /*f580*/  IMAD.X R49, RZ, RZ, R41, P3 ;  /* 0x000000ffff317224 */ /* 0x000fe200018e0629 */
[----:B------:R-:W-:-:S02]  /*f590*/  IADD3 R52, P6, R40, 0x2020, RZ ;  /* 0x0000202028347810 */ /* 0x000fc40007fde0ff */
[----:B------:R-:W-:Y:S02]  /*f5a0*/  IADD3 R8, P5, R40, 0x2040, RZ ;  /* 0x0000204028087810 */ /* 0x000fe40007fbe0ff */
[----:B------:R-:W-:Y:S01]  /*f5b0*/  LOP3.LUT R30, R30, R3, RZ, 0x3c, !PT ;  /* 0x000000031e1e7212 */ /* 0x000fe200078e3cff */
[--C-:B------:R-:W-:Y:S01]  /*f5c0*/  IMAD.X R53, RZ, RZ, R41.reuse, P6 ;  /* 0x000000ffff357224 */ /* 0x100fe200030e0629 */
[----:B------:R-:W-:Y:S01]  /*f5d0*/  LOP3.LUT R44, R183, R10, RZ, 0x3c, !PT ;  /* 0x0000000ab72c7212 */ /* 0x000fe200078e3cff */
[----:B------:R-:W-:Y:S01]  /*f5e0*/  IMAD.X R57, RZ, RZ, R41, P5 ;  /* 0x000000ffff397224 */ /* 0x000fe200028e0629 */
[----:B------:R-:W-:Y:S02]  /*f5f0*/  LOP3.LUT R3, R48, 0x380, RZ, 0xc0, !PT ;  /* 0x0000038030037812 */ /* 0x000fe400078ec0ff */
[----:B------:R-:W-:Y:S02]  /*f600*/  LOP3.LUT R183, R8, 0x380, RZ, 0xc0, !PT ;  /* 0x0000038008b77812 */ /* 0x000fe400078ec0ff */
[----:B------:R-:W-:-:S02]  /*f610*/  IADD3 R60, P2, R40, 0x2060, RZ ;  /* 0x00002060283c7810 */ /* 0x000fc40007f5e0ff */
[----:B------:R-:W-:Y:S01]  /*f620*/  SHF.R.U64 R3, R3, 0x3, RZ ;  /* 0x0000000303037819 */ /* 0x000fe200000012ff */
[----:B------:R3:W-:Y:S01]  /*f630*/  STSM.16.M88.4 [R12], R4 ;  /* 0x000000040c007844 */ /* 0x0007e20000000200 */
[----:B------:R-:W-:Y:S01]  /*f640*/  SHF.R.U64 R183, R183, 0x3, RZ ;  /* 0x00000003b7b77819 */ /* 0x000fe200000012ff */
[--C-:B------:R-:W-:Y:S01]  /*f650*/  IMAD.X R61, RZ, RZ, R41.reuse, P2 ;  /* 0x000000ffff3d7224 */ /* 0x100fe200010e0629 */
[C---:B------:R-:W-:Y:S02]  /*f660*/  IADD3 R62, P0, R40.reuse, 0x4020, RZ ;  /* 0x00004020283e7810 */ /* 0x040fe40007f1e0ff */
[----:B0-----:R-:W-:Y:S02]  /*f670*/  IADD3 R66, P4, R40, 0x4040, RZ ;  /* 0x0000404028427810 */ /* 0x001fe40007f9e0ff */
[----:B------:R-:W-:Y:S01]  /*f680*/  LOP3.LUT R197, R60, 0x380, RZ, 0xc0, !PT ;  /* 0x000003803cc57812 */ /* 0x000fe200078ec0ff */
[--C-:B------:R-:W-:Y:S01]  /*f690*/  IMAD.X R69, RZ, RZ, R41.reuse, P0 ;  /* 0x000000ffff457224 */ /* 0x100fe200000e0629 */
[----:B------:R-:W-:Y:S01]  /*f6a0*/  LOP3.LUT R48, R3, R48, RZ, 0x3c, !PT ;  /* 0x0000003003307212 */ /* 0x000fe200078e3cff */
[----:B------:R-:W-:Y:S01]  /*f6b0*/  IMAD.X R73, RZ, RZ, R41, P4 ;  /* 0x000000ffff497224 */ /* 0x000fe200020e0629 */
[----:B------:R-:W-:-:S02]  /*f6c0*/  LOP3.LUT R56, R183, R8, RZ, 0x3c, !PT ;  /* 0x00000008b7387212 */ /* 0x000fc400078e3cff */
[----:B------:R-:W-:Y:S02]  /*f6d0*/  LOP3.LUT R183, R66, 0x380, RZ, 0xc0, !PT ;  /* 0x0000038042b77812 */ /* 0x000fe400078ec0ff */
[----:B------:R-:W-:Y:S01]  /*f6e0*/  SHF.R.U64 R197, R197, 0x3, RZ ;  /* 0x00000003c5c57819 */ /* 0x000fe200000012ff */
[----:B---3--:R-:W-:Y:S01]  /*f6f0*/  IMAD.X R7, RZ, RZ, R41, P1 ;  /* 0x000000ffff077224 */ /* 0x008fe200008e0629 */
[----:B------:R-:W-:Y:S02]  /*f700*/  LOP3.LUT R6, R181, R0, RZ, 0x3c, !PT ;  /* 0x00000000b5067212 */ /* 0x000fe400078e3cff */
[----:B------:R-:W-:Y:S02]  /*f710*/  LOP3.LUT R181, R52, 0x380, RZ, 0xc0, !PT ;  /* 0x0000038034b57812 */ /* 0x000fe400078ec0ff */
[----:B------:R-:W-:Y:S02]  /*f720*/  IADD3 R34, P1, R40, 0x4000, RZ ;  /* 0x0000400028227810 */ /* 0x000fe40007f3e0ff */
[----:B------:R-:W-:-:S02]  /*f730*/  SHF.R.U64 R181, R181, 0x3, RZ ;  /* 0x00000003b5b57819 */ /* 0x000fc400000012ff */
[----:B------:R-:W-:Y:S01]  /*f740*/  LOP3.LUT R3, R34, 0x380, RZ, 0xc0, !PT ;  /* 0x0000038022037812 */ /* 0x000fe200078ec0ff */
[--C-:B------:R-:W-:Y:S01]  /*f750*/  IMAD.X R65, RZ, RZ, R41.reuse, P1 ;  /* 0x000000ffff417224 */ /* 0x100fe200008e0629 */
[----:B------:R-:W-:Y:S02]  /*f760*/  LOP3.LUT R52, R181, R52, RZ, 0x3c, !PT ;  /* 0x00000034b5347212 */ /* 0x000fe400078e3cff */
[----:B------:R-:W-:Y:S02]  /*f770*/  LOP3.LUT R181, R62, 0x380, RZ, 0xc0, !PT ;  /* 0x000003803eb57812 */ /* 0x000fe400078ec0ff */
[C---:B------:R-:W-:Y:S02]  /*f780*/  IADD3 R58, P3, R40.reuse, 0x4060, RZ ;  /* 0x00004060283a7810 */ /* 0x040fe40007f7e0ff */
[----:B------:R-:W-:Y:S02]  /*f790*/  SHF.R.U64 R3, R3, 0x3, RZ ;  /* 0x0000000303037819 */ /* 0x000fe400000012ff */
[----:B------:R-:W-:Y:S01]  /*f7a0*/  IADD3 R4, P6, R40, 0x6000, RZ ;  /* 0x0000600028047810 */ /* 0x000fe20007fde0ff */
[----:B------:R-:W-:Y:S01]  /*f7b0*/  IMAD.X R77, RZ, RZ, R41, P3 ;  /* 0x000000ffff4d7224 */ /* 0x000fe200018e0629 */
[----:B------:R-:W-:-:S02]  /*f7c0*/  SHF.R.U64 R181, R181, 0x3, RZ ;  /* 0x00000003b5b57819 */ /* 0x000fc400000012ff */
[----:B------:R-:W-:Y:S01]  /*f7d0*/  SHF.R.U64 R183, R183, 0x3, RZ ;  /* 0x00000003b7b77819 */ /* 0x000fe200000012ff */
[--C-:B------:R-:W-:Y:S01]  /*f7e0*/  IMAD.X R81, RZ, RZ, R41.reuse, P6 ;  /* 0x000000ffff517224 */ /* 0x100fe200030e0629 */
[C---:B--2---:R-:W-:Y:S02]  /*f7f0*/  IADD3 R24, P5, R40.reuse, 0x6020, RZ ;  /* 0x0000602028187810 */ /* 0x044fe40007fbe0ff */
[----:B------:R-:W-:Y:S02]  /*f800*/  IADD3 R28, P2, R40, 0x6040, RZ ;  /* 0x00006040281c7810 */ /* 0x000fe40007f5e0ff */
[----:B------:R-:W-:Y:S01]  /*f810*/  LOP3.LUT R60, R197, R60, RZ, 0x3c, !PT ;  /* 0x0000003cc53c7212 */ /* 0x000fe200078e3cff */
[--C-:B------:R-:W-:Y:S01]  /*f820*/  IMAD.X R85, RZ, RZ, R41.reuse, P5 ;  /* 0x000000ffff557224 */ /* 0x100fe200028e0629 */
[----:B------:R-:W-:Y:S01]  /*f830*/  LOP3.LUT R197, R58, 0x380, RZ, 0xc0, !PT ;  /* 0x000003803ac57812 */ /* 0x000fe200078ec0ff */
[----:B------:R-:W-:Y:S01]  /*f840*/  IMAD.X R5, RZ, RZ, R41, P2 ;  /* 0x000000ffff057224 */ /* 0x000fe200010e0629 */
[----:B------:R-:W-:-:S02]  /*f850*/  LOP3.LUT R64, R3, R34, RZ, 0x3c, !PT ;  /* 0x0000002203407212 */ /* 0x000fc400078e3cff */
[----:B------:R-:W-:Y:S02]  /*f860*/  LOP3.LUT R68, R181, R62, RZ, 0x3c, !PT ;  /* 0x0000003eb5447212 */ /* 0x000fe400078e3cff */
[----:B------:R-:W-:Y:S02]  /*f870*/  LOP3.LUT R72, R183, R66, RZ, 0x3c, !PT ;  /* 0x00000042b7487212 */ /* 0x000fe400078e3cff */
[----:B------:R-:W-:Y:S02]  /*f880*/  LOP3.LUT R3, R4, 0x380, RZ, 0xc0, !PT ;  /* 0x0000038004037812 */ /* 0x000fe400078ec0ff */
        /* <DEDUP_REMOVED lines=12> */
[----:B------:R-:W-:Y:S02]  /*f950*/  LOP3.LUT R4, R183, R28, RZ, 0x3c, !PT ;  /* 0x0000001cb7047212 */ /* 0x000fe400078e3cff */
[----:B------:R-:W-:Y:S02]  /*f960*/  MOV R24, R30 ;  /* 0x0000001e00187202 */ /* 0x000fe40000000f00 */
[----:B------:R-:W-:Y:S02]  /*f970*/  SHF.R.U64 R197, R197, 0x3, RZ ;  /* 0x00000003c5c57819 */ /* 0x000fe400000012ff */
[----:B------:R-:W-:-:S02]  /*f980*/  MOV R3, R6 ;  /* 0x0000000600037202 */ /* 0x000fc40000000f00 */
[----:B------:R-:W-:Y:S02]  /*f990*/  F2FP.BF16.F32.PACK_AB R28, R177, R179 ;  /* 0x000000b3b11c723e */ /* 0x000fe400000010ff */
[----:B------:R-:W-:Y:S02]  /*f9a0*/  F2FP.BF16.F32.PACK_AB R30, R175, R178 ;  /* 0x000000b2af1e723e */ /* 0x000fe400000010ff */
[----:B------:R-:W-:Y:S02]  /*f9b0*/  F2FP.BF16.F32.PACK_AB R31, R39, R38 ;  /* 0x00000026271f723e */ /* 0x000fe400000010ff */
[----:B------:R-:W-:Y:S02]  /*f9c0*/  F2FP.BF16.F32.PACK_AB R34, R170, R172 ;  /* 0x000000acaa22723e */ /* 0x000fe400000010ff */
[----:B------:R-:W-:Y:S01]  /*f9d0*/  MOV R0, R4 ;  /* 0x0000000400007202 */ /* 0x000fe20000000f00 */
[----:B------:R-:W-:Y:S01]  /*f9e0*/  STSM.16.M88.4 [R3], R28 ;  /* 0x0000001c03007844 */ /* 0x000fe20000000200 */
[----:B------:R-:W-:-:S02]  /*f9f0*/  MOV R44, R44 ;  /* 0x0000002c002c7202 */ /* 0x000fc40000000f00 */
[----:B------:R-:W-:Y:S01]  /*fa00*/  F2FP.BF16.F32.PACK_AB R4, R167, R171 ;  /* 0x000000aba704723e */ /* 0x000fe200000010ff */
[----:B------:R0:W-:Y:S01]  /*fa10*/  STSM.16.M88.4 [R24], R32 ;  /* 0x0000002018007844 */ /* 0x0001e20000000200 */
        /* <DEDUP_REMOVED lines=8> */
[----:B------:R-:W-:Y:S01]  /*faa0*/  MOV R52, R52 ;  /* 0x0000003400347202 */ /* 0x000fe20000000f00 */
[----:B0-----:R-:W-:Y:S01]  /*fab0*/  IMAD.MOV.U32 R24, RZ, RZ, RZ ;  /* 0x000000ffff187224 */ /* 0x001fe200078e00ff */
[----:B------:R-:W-:Y:S01]  /*fac0*/  F2FP.BF16.F32.PACK_AB R12, R159, R162 ;  /* 0x000000a29f0c723e */ /* 0x000fe200000010ff */
[----:B------:R-:W-:Y:S01]  /*fad0*/  STSM.16.M88.4 [R48], R8 ;  /* 0x0000000830007844 */ /* 0x000fe20000000200 */
        /* <DEDUP_REMOVED lines=17> */
[----:B------:R-:W-:-:S02]  /*fbf0*/  MOV R68, R68 ;  /* 0x0000004400447202 */ /* 0x000fc40000000f00 */
[----:B------:R-:W-:Y:S01]  /*fc00*/  F2FP.BF16.F32.PACK_AB R112, R113, R112 ;  /* 0x000000707170723e */ /* 0x000fe200000010ff */
[----:B------:R-:W-:Y:S01]  /*fc10*/  STSM.16.M88.4 [R64], R36 ;  /* 0x0000002440007844 */ /* 0x000fe20000000200 */
[----:B------:R-:W-:Y:S02]  /*fc20*/  MOV R72, R72 ;  /* 0x0000004800487202 */ /* 0x000fe40000000f00 */
[----:B------:R-:W-:Y:S01]  /*fc30*/  F2FP.BF16.F32.PACK_AB R106, R109, R108 ;  /* 0x0000006c6d6a723e */ /* 0x000fe200000010ff */
[----:B------:R-:W-:Y:S01]  /*fc40*/  STSM.16.M88.4 [R68], R96 ;  /* 0x0000006044007844 */ /* 0x000fe20000000200 */
[----:B------:R-:W-:Y:S02]  /*fc50*/  F2FP.BF16.F32.PACK_AB R107, R111, R107 ;  /* 0x0000006b6f6b723e */ /* 0x000fe400000010ff */
[----:B------:R-:W-:Y:S02]  /*fc60*/  F2FP.BF16.F32.PACK_AB R113, R115, R114 ;  /* 0x000000727371723e */ /* 0x000fe400000010ff */
[----:B------:R-:W-:Y:S01]  /*fc70*/  F2FP.BF16.F32.PACK_AB R120, R121, R120 ;  /* 0x000000787978723e */ /* 0x000fe200000010ff */
[----:B------:R-:W-:Y:S01]  /*fc80*/  STSM.16.M88.4 [R72], R104 ;  /* 0x0000006848007844 */ /* 0x000fe20000000200 */
[----:B------:R-:W-:-:S02]  /*fc90*/  MOV R76, R76 ;  /* 0x0000004c004c7202 */ /* 0x000fc40000000f00 */
[----:B------:R-:W-:Y:S02]  /*fca0*/  F2FP.BF16.F32.PACK_AB R114, R117, R116 ;  /* 0x000000747572723e */ /* 0x000fe400000010ff */
        /* <DEDUP_REMOVED lines=10> */
[----:B------:R-:W-:Y:S02]  /*fd50*/  ISETP.NE.U32.AND P0, PT, RZ, UR4, PT ;  /* 0x00000004ff007c0c */ /* 0x000fe4000bf05070 */
[----:B--2---:R-:W-:Y:S02]  /*fd60*/  IADD3 R4, P1, R211, UR4, RZ ;  /* 0x00000004d3047c10 */ /* 0x004fe4000ff3e0ff */
[----:B------:R-:W-:-:S02]  /*fd70*/  MOV R84, R84 ;  /* 0x0000005400547202 */ /* 0x000fc40000000f00 */
[----:B------:R-:W-:Y:S02]  /*fd80*/  F2FP.BF16.F32.PACK_AB R130, R133, R132 ;  /* 0x000000848582723e */ /* 0x000fe400000010ff */
[----:B------:R-:W-:Y:S02]  /*fd90*/  F2FP.BF16.F32.PACK_AB R131, R135, R134 ;  /* 0x000000868783723e */ /* 0x000fe400000010ff */
[----:B------:R-:W-:Y:S02]  /*fda0*/  F2FP.BF16.F32.PACK_AB R137, R139, R138 ;  /* 0x0000008a8b89723e */ /* 0x000fe400000010ff */
[----:B------:R-:W-:Y:S01]  /*fdb0*/  F2FP.BF16.F32.PACK_AB R144, R145, R144 ;  /* 0x000000909190723e */ /* 0x000fe200000010ff */
[----:B------:R-:W-:Y:S01]  /*fdc0*/  STSM.16.M88.4 [R84], R128 ;  /* 0x0000008054007844 */ /* 0x000fe20000000200 */
[----:B------:R-:W-:Y:S02]  /*fdd0*/  F2FP.BF16.F32.PACK_AB R138, R141, R140 ;  /* 0x0000008c8d8a723e */ /* 0x000fe400000010ff */
[----:B------:R-:W-:-:S02]  /*fde0*/  F2FP.BF16.F32.PACK_AB R139, R143, R142 ;  /* 0x0000008e8f8b723e */ /* 0x000fc400000010ff */
[----:B------:R-:W-:Y:S02]  /*fdf0*/  F2FP.BF16.F32.PACK_AB R145, R147, R146 ;  /* 0x000000929391723e */ /* 0x000fe400000010ff */
        /* <DEDUP_REMOVED lines=13> */
[----:B0-----:R-:W-:Y:S01]  /*fed0*/  IMAD.U32 R0, RZ, RZ, UR4 ;  /* 0x00000004ff007e24 */ /* 0x001fe2000f8e00ff */
        /* <DEDUP_REMOVED lines=33> */
[----:B--2---:R-:W-:Y:S02]  /*100f0*/  LOP3.LUT R40, R41, 0x380, RZ, 0xc0, !PT ;  /* 0x0000038029287812 */ /* 0x004fe400078ec0ff */
[----:B------:R-:W-:Y:S02]  /*10100*/  LOP3.LUT R44, R45, 0x380, RZ, 0xc0, !PT ;  /* 0x000003802d2c7812 */ /* 0x000fe400078ec0ff */
[----:B------:R-:W-:Y:S02]  /*10110*/  LOP3.LUT R48, R49, 0x380, RZ, 0xc0, !PT ;  /* 0x0000038031307812 */ /* 0x000fe400078ec0ff */
        /* <DEDUP_REMOVED lines=14> */
[----:B0-----:R-:W-:Y:S06]  /*10200*/  @P6 BRA `(.L_x_4618) ;  /* 0x0000000000106947 */ /* 0x001fec0003800000 */
[----:B------:R-:W-:Y:S05]  /*10210*/  @!P0 BRA `(.L_x_4618) ;  /* 0x00000000000c8947 */ /* 0x000fea0003800000 */
[----:B------:R-:W2:Y:S04]  /*10220*/  LDG.E R3, desc[UR40][R4.64] ;  /* 0x0000002804037981 */ /* 0x000ea8000c1e1900 */
[----:B-----5:R-:W2:Y:S02]  /*10230*/  LDG.E R0, desc[UR40][R4.64+0x4] ;  /* 0x0000042804007981 */ /* 0x020ea4000c1e1900 */
[----:B--2---:R-:W-:-:S07]  /*10240*/  IMAD.IADD R0, R0, 0x1, -R3 ;  /* 0x0000000100007824 */ /* 0x004fce00078e0a03 */
.L_x_4618:
[----:B------:R-:W0:Y:S01]  /*10250*/  SHFL.IDX PT, R3, R224, RZ, 0x1f ;  /* 0x00001fffe0037589 */ /* 0x000e2200000e0000 */
        /* <DEDUP_REMOVED lines=19> */
[----:B0-----:R-:W-:-:S02]  /*10390*/  ISETP.NE.AND P5, PT, R3, RZ, PT ;  /* 0x000000ff0300720c */ /* 0x001fc40003fa5270 */
        /* <DEDUP_REMOVED lines=14> */
[----:B------:R-:W-:Y:S02]  /*10480*/  LOP3.LUT R20, R5, R20, RZ, 0x3c, !PT ;  /* 0x0000001405147212 */ /* 0x000fe400078e3cff */
[----:B------:R-:W-:-:S02]  /*10490*/  LOP3.LUT R76, R3, R4, RZ, 0x3c, !PT ;  /* 0x00000004034c7212 */ /* 0x000fc400078e3cff */
[----:B------:R-:W-:Y:S02]  /*104a0*/  SHF.R.S32.HI R80, RZ, 0x1f, R210 ;  /* 0x0000001fff507819 */ /* 0x000fe400000114d2 */
[----:B------:R-:W-:Y:S02]  /*104b0*/  SEL R213, R213, RZ, !P0 ;  /* 0x000000ffd5d57207 */ /* 0x000fe40004000000 */
[----:B------:R-:W-:Y:S02]  /*104c0*/  SEL R223, R223, RZ, !P0 ;  /* 0x000000ffdfdf7207 */ /* 0x000fe40004000000 */
[----:B-----5:R-:W-:Y:S01]  /*104d0*/  SHF.R.S32.HI R81, RZ, 0x1f, R24 ;  /* 0x0000001fff517819 */ /* 0x020fe20000011418 */
[----:B------:R-:W-:Y:S06]  /*104e0*/  @P5 BRA `(.L_x_4619) ;  /* 0x0000000000b85947 */ /* 0x000fec0003800000 */
[----:B------:R-:W0:Y:S01]  /*104f0*/  LDC R15, c[0x0][0xce8] ;  /* 0x00033a00ff0f7b82 */ /* 0x000e220000000800 */
[----:B------:R-:W-:Y:S01]  /*10500*/  IMAD R31, R220, 0x40, R232 ;  /* 0x00000040dc1f7824 */ /* 0x000fe200078e02e8 */
[----:B------:R-:W-:Y:S01]  /*10510*/  ULDC.64 UR4, c[0x0][0xc90] ;  /* 0x0003240000047ab9 */ /* 0x000fe20000000a00 */
[----:B------:R-:W-:Y:S02]  /*10520*/  IMAD.MOV.U32 R4, RZ, RZ, R24 ;  /* 0x000000ffff047224 */ /* 0x000fe400078e0018 */
[----:B------:R-:W-:Y:S02]  /*10530*/  IMAD R3, R80, UR4, RZ ;  /* 0x0000000450037c24 */ /* 0x000fe4000f8e02ff */
[----:B------:R-:W-:Y:S02]  /*10540*/  IMAD.MOV.U32 R5, RZ, RZ, R81 ;  /* 0x000000ffff057224 */ /* 0x000fe400078e0051 */
[----:B------:R-:W-:Y:S02]  /*10550*/  IMAD R7, R210, UR5, R3 ;  /* 0x00000005d2077c24 */ /* 0x000fe4000f8e0203 */
[----:B------:R-:W-:-:S02]  /*10560*/  IMAD.MOV.U32 R3, RZ, RZ, R31 ;  /* 0x000000ffff037224 */ /* 0x000fc400078e001f */
[----:B------:R-:W-:Y:S01]  /*10570*/  IMAD.WIDE.U32 R4, R210, UR4, R4 ;  /* 0x00000004d2047c25 */ /* 0x000fe2000f8e0004 */
[----:B------:R-:W-:-:S03]  /*10580*/  ULDC.64 UR4, c[0x0][0xc98] ;  /* 0x0003260000047ab9 */ /* 0x000fc60000000a00 */
[----:B------:R-:W-:Y:S02]  /*10590*/  IMAD.IADD R5, R5, 0x1, R7 ;  /* 0x0000000105057824 */ /* 0x000fe400078e0207 */
[----:B------:R-:W-:Y:S02]  /*105a0*/  IMAD.MOV R30, RZ, RZ, -R194 ;  /* 0x000000ffff1e7224 */ /* 0x000fe400078e0ac2 */
[----:B------:R-:W-:Y:S01]  /*105b0*/  IMAD.WIDE.U32 R4, R213, UR4, R4 ;  /* 0x00000004d5047c25 */ /* 0x000fe2000f8e0004 */
[----:B0-----:R-:W-:-:S03]  /*105c0*/  ISETP.NE.AND P0, PT, R15, 0x1, PT ;  /* 0x000000010f00780c */ /* 0x001fc60003f05270 */
[----:B------:R-:W-:-:S10]  /*105d0*/  IMAD R14, R0, R15, RZ ;  /* 0x0000000f000e7224 */ /* 0x000fd400078e02ff */
[----:B------:R-:W0:Y:S08]  /*105e0*/  @P0 LDC R6, c[0x0][0xcec] ;  /* 0x00033b00ff060b82 */ /* 0x000e300000000800 */
[----:B------:R-:W2:Y:S01]  /*105f0*/  @P0 LDC R11, c[0x0][0xcf0] ;  /* 0x00033c00ff0b0b82 */ /* 0x000ea20000000800 */
[----:B0-----:R-:W-:-:S05]  /*10600*/  @P0 IMAD.HI.U32 R6, R31, R6, RZ ;  /* 0x000000061f060227 */ /* 0x001fca00078e00ff */
        /* <DEDUP_REMOVED lines=8> */
[----:B------:R-:W-:Y:S01]  /*10690*/  IMAD R31, R220, 0x40, R191 ;  /* 0x00000040dc1f7824 */ /* 0x000fe200078e02bf */
        /* <DEDUP_REMOVED lines=14> */
[----:B------:R-:W0:Y:S01]  /*10780*/  SHFL.IDX PT, R5, R11, RZ, 0x1c1f ;  /* 0x001c1fff0b057589 */ /* 0x000e2200000e0000 */
[----:B------:R-:W-:-:S03]  /*10790*/  ISETP.GE.OR P0, PT, R3, R14, P0 ;  /* 0x0000000e0300720c */ /* 0x000fc60000706670 */
[----:B------:R-:W2:Y:S08]  /*107a0*/  SHFL.IDX PT, R7, R11, 0x1, 0x1c1f ;  /* 0x003c1f000b077f89 */ /* 0x000eb000000e0000 */
[----:B0-----:R0:W-:Y:S04]  /*107b0*/  @!P1 ST.E desc[UR40][R4.64], R173 ;  /* 0x000000ad04009985 */ /* 0x0011e8000c101928 */
[----:B--2---:R0:W-:Y:S02]  /*107c0*/  @!P0 ST.E desc[UR40][R6.64], R174 ;  /* 0x000000ae06008985 */ /* 0x0041e4000c101928 */
.L_x_4619:
[----:B------:R-:W2:Y:S01]  /*107d0*/  LDC R85, c[0x0][0xce8] ;  /* 0x00033a00ff557b82 */ /* 0x000ea20000000800 */
[----:B------:R-:W-:Y:S01]  /*107e0*/  ULDC.64 UR4, c[0x0][0xba0] ;  /* 0x0002e80000047ab9 */ /* 0x000fe20000000a00 */
[----:B0-----:R0:W5:Y:S01]  /*107f0*/  LD.E.128 R4, desc[UR40][R20.64] ;  /* 0x0000002814047980 */ /* 0x001162000c101d00 */
[----:B------:R-:W-:-:S03]  /*10800*/  IMAD R3, R81, UR4, RZ ;  /* 0x0000000451037c24 */ /* 0x000fc6000f8e02ff */
[----:B------:R-:W5:Y:S02]  /*10810*/  LD.E.128 R8, desc[UR40][R8.64] ;  /* 0x0000002808087980 */ /* 0x000f64000c101d00 */
[----:B------:R-:W3:Y:S01]  /*10820*/  LDC R88, c[0x0][0xbc8] ;  /* 0x0002f200ff587b82 */ /* 0x000ee20000000800 */
[C---:B------:R-:W-:Y:S01]  /*10830*/  IMAD R3, R24.reuse, UR5, R3 ;  /* 0x0000000518037c24 */ /* 0x040fe2000f8e0203 */
[----:B------:R-:W5:Y:S04]  /*10840*/  LD.E.128 R12, desc[UR40][R12.64] ;  /* 0x000000280c0c7980 */ /* 0x000f68000c101d00 */
[----:B------:R-:W5:Y:S04]  /*10850*/  LD.E.128 R28, desc[UR40][R28.64] ;  /* 0x000000281c1c7980 */ /* 0x000f68000c101d00 */
[----:B------:R-:W5:Y:S04]  /*10860*/  LD.E.128 R32, desc[UR40][R32.64] ;  /* 0x0000002820207980 */ /* 0x000f68000c101d00 */
[----:B------:R-:W5:Y:S01]  /*10870*/  LD.E.128 R36, desc[UR40][R36.64] ;  /* 0x0000002824247980 */ /* 0x000f62000c101d00 */
[----:B--2---:R-:W-:Y:S01]  /*10880*/  ISETP.NE.AND P1, PT, R85, 0x1, PT ;  /* 0x000000015500780c */ /* 0x004fe20003f25270 */
[----:B0-----:R-:W-:Y:S01]  /*10890*/  IMAD.WIDE.U32 R20, R24, UR4, RZ ;  /* 0x0000000418147c25 */ /* 0x001fe2000f8e00ff */
[----:B------:R-:W-:Y:S01]  /*108a0*/  ULDC.64 UR4, c[0x0][0xbe8] ;  /* 0x0002fa0000047ab9 */ /* 0x000fe20000000a00 */
[----:B------:R-:W5:Y:S02]  /*108b0*/  LD.E.128 R40, desc[UR40][R40.64] ;  /* 0x0000002828287980 */ /* 0x000f64000c101d00 */
[----:B------:R-:W-:-:S02]  /*108c0*/  IMAD.IADD R21, R21, 0x1, R3 ;  /* 0x0000000115157824 */ /* 0x000fc400078e0203 */
[----:B------:R-:W5:Y:S04]  /*108d0*/  LD.E.128 R44, desc[UR40][R44.64] ;  /* 0x000000282c2c7980 */ /* 0x000f68000c101d00 */
[----:B------:R-:W5:Y:S02]  /*108e0*/  LD.E.128 R48, desc[UR40][R48.64] ;  /* 0x0000002830307980 */ /* 0x000f64000c101d00 */
[----:B------:R-:W0:Y:S01]  /*108f0*/  @P1 LDC R83, c[0x0][0xcec] ;  /* 0x00033b00ff531b82 */ /* 0x000e220000000800 */
[----:B------:R-:W-:Y:S01]  /*10900*/  IMAD R3, R80, UR4, RZ ;  /* 0x0000000450037c24 */ /* 0x000fe2000f8e02ff */
[----:B------:R-:W5:Y:S04]  /*10910*/  LD.E.128 R52, desc[UR40][R52.64] ;  /* 0x0000002834347980 */ /* 0x000f68000c101d00 */
[----:B------:R-:W5:Y:S02]  /*10920*/  LD.E.128 R56, desc[UR40][R56.64] ;  /* 0x0000002838387980 */ /* 0x000f64000c101d00 */
[----:B------:R-:W2:Y:S01]  /*10930*/  @P1 LDC R87, c[0x0][0xcf0] ;  /* 0x00033c00ff571b82 */ /* 0x000ea20000000800 */
[C---:B------:R-:W-:Y:S01]  /*10940*/  IMAD R3, R210.reuse, UR5, R3 ;  /* 0x00000005d2037c24 */ /* 0x040fe2000f8e0203 */
[----:B------:R-:W5:Y:S01]  /*10950*/  LD.E.128 R60, desc[UR40][R60.64] ;  /* 0x000000283c3c7980 */ /* 0x000f62000c101d00 */
[----:B------:R-:W-:Y:S01]  /*10960*/  IMAD.WIDE.U32 R20, R210, UR4, R20 ;  /* 0x00000004d2147c25 */ /* 0x000fe2000f8e0014 */
[----:B------:R-:W-:-:S02]  /*10970*/  ULDC.64 UR4, c[0x0][0xbf0] ;  /* 0x0002fc0000047ab9 */ /* 0x000fc40000000a00 */
[----:B------:R-:W5:Y:S01]  /*10980*/  LD.E.128 R64, desc[UR40][R64.64] ;  /* 0x0000002840407980 */ /* 0x000f62000c101d00 */
[----:B------:R-:W-:Y:S02]  /*10990*/  IMAD.IADD R21, R21, 0x1, R3 ;  /* 0x0000000115157824 */ /* 0x000fe400078e0203 */
[----:B------:R-:W-:Y:S01]  /*109a0*/  IMAD R3, R221, 0x20, R222 ;  /* 0x00000020dd037824 */ /* 0x000fe200078e02de */
[----:B------:R-:W5:Y:S01]  /*109b0*/  LD.E.128 R68, desc[UR40][R68.64] ;  /* 0x0000002844447980 */ /* 0x000f62000c101d00 */
[----:B------:R-:W-:Y:S02]  /*109c0*/  IMAD R24, R223, UR4, RZ ;  /* 0x00000004df187c24 */ /* 0x000fe4000f8e02ff */
[----:B------:R-:W-:Y:S01]  /*109d0*/  IMAD R82, R220, 0x40, R3 ;  /* 0x00000040dc527824 */ /* 0x000fe200078e0203 */
[----:B---3--:R-:W-:Y:S01]  /*109e0*/  ISETP.GE.AND P0, PT, R218, R88, PT ;  /* 0x00000058da00720c */ /* 0x008fe20003f06270 */
[----:B------:R-:W-:Y:S01]  /*109f0*/  IMAD R81, R213, UR5, R24 ;  /* 0x00000005d5517c24 */ /* 0x000fe2000f8e0218 */
[----:B------:R-:W5:Y:S01]  /*10a00*/  LD.E.128 R72, desc[UR40][R72.64] ;  /* 0x0000002848487980 */ /* 0x000f62000c101d00 */
[----:B0-----:R-:W-:Y:S01]  /*10a10*/  @P1 IMAD.HI.U32 R24, R82, R83, RZ ;  /* 0x0000005352181227 */ /* 0x001fe200078e00ff */
[----:B------:R-:W-:-:S02]  /*10a20*/  SEL R80, RZ, 0xffffffff, P0 ;  /* 0xffffffffff507807 */ /* 0x000fc40000000000 */
[----:B------:R-:W5:Y:S01]  /*10a30*/  LD.E.128 R76, desc[UR40][R76.64] ;  /* 0x000000284c4c7980 */ /* 0x000f62000c101d00 */
[----:B------:R-:W-:Y:S01]  /*10a40*/  IMAD.MOV.U32 R3, RZ, RZ, R82 ;  /* 0x000000ffff037224 */ /* 0x000fe200078e0052 */
[-C--:B------:R-:W-:Y:S01]  /*10a50*/  ISETP.GE.AND P0, PT, R217, R88.reuse, PT ;  /* 0x00000058d900720c */ /* 0x080fe20003f06270 */
[----:B------:R-:W-:Y:S01]  /*10a60*/  IMAD.SHL.U32 R83, R80, 0x2, RZ ;  /* 0x0000000250537824 */ /* 0x000fe200078e00ff */
[----:B--2---:R-:W-:Y:S01]  /*10a70*/  @P1 SHF.R.U32.HI R3, RZ, R87, R24 ;  /* 0x00000057ff031219 */ /* 0x004fe20000011618 */
[----:B------:R-:W-:Y:S01]  /*10a80*/  IMAD.WIDE.U32 R20, R213, UR4, R20 ;  /* 0x00000004d5147c25 */ /* 0x000fe2000f8e0014 */
[-C--:B------:R-:W-:Y:S01]  /*10a90*/  ISETP.GE.AND P1, PT, R189, R88.reuse, PT ;  /* 0x00000058bd00720c */ /* 0x080fe20003f26270 */
[----:B------:R-:W-:Y:S01]  /*10aa0*/  ULDC.64 UR4, c[0x0][0xbe0] ;  /* 0x0002f80000047ab9 */ /* 0x000fe20000000a00 */
[----:B------:R-:W-:Y:S01]  /*10ab0*/  SEL R80, RZ, 0xffffffff, P0 ;  /* 0xffffffffff507807 */ /* 0x000fe20000000000 */
[----:B------:R-:W-:Y:S01]  /*10ac0*/  IMAD.IADD R21, R21, 0x1, R81 ;  /* 0x0000000115157824 */ /* 0x000fe200078e0251 */
[----:B------:R-:W-:Y:S01]  /*10ad0*/  SEL R24, RZ, 0x1, P1 ;  /* 0x00000001ff187807 */ /* 0x000fe20000800000 */
[----:B------:R-:W-:Y:S01]  /*10ae0*/  IMAD.MOV R81, RZ, RZ, -R3 ;  /* 0x000000ffff517224 */ /* 0x000fe200078e0a03 */
[-C--:B------:R-:W-:Y:S01]  /*10af0*/  ISETP.GE.AND P0, PT, R216, R88.reuse, PT ;  /* 0x00000058d800720c */ /* 0x080fe20003f06270 */
[----:B------:R-:W-:Y:S01]  /*10b00*/  @!PT LDS RZ, [RZ] ;  /* 0x00000000fffff984 */ /* 0x000fe20000000800 */
[----:B------:R-:W-:Y:S01]  /*10b10*/  @!PT LDS RZ, [RZ] ;  /* 0x00000000fffff984 */ /* 0x000fe20000000800 */
[----:B------:R-:W-:Y:S01]  /*10b20*/  @!PT LDS RZ, [RZ] ;  /* 0x00000000fffff984 */ /* 0x000fe20000000800 */
[----:B------:R-:W-:Y:S01]  /*10b30*/  @!PT LDS RZ, [RZ] ;  /* 0x00000000fffff984 */ /* 0x000fe20000000800 */
[----:B------:R0:W-:Y:S06]  /*10b40*/  MEMBAR.ALL.CTA ;  /* 0x0000000000007992 */ /* 0x0001ec0000008000 */
[----:B0-----:R-:W0:Y:S01]  /*10b50*/  FENCE.VIEW.ASYNC.S ;  /* 0x00000000000073c6 */ /* 0x001e220000000000 */
[----:B------:R-:W-:Y:S01]  /*10b60*/  LOP3.LUT R24, R83, 0x2, R24, 0xe2, !PT ;  /* 0x0000000253187812 */ /* 0x000fe200078ee218 */
[----:B------:R-:W-:Y:S01]  /*10b70*/  IMAD.SHL.U32 R83, R80, 0x4, RZ ;  /* 0x0000000450537824 */ /* 0x000fe200078e00ff */
[----:B------:R-:W-:Y:S01]  /*10b80*/  SEL R80, RZ, 0xffffffff, P0 ;  /* 0xffffffffff507807 */ /* 0x000fe20000000000 */
[----:B------:R-:W-:Y:S01]  /*10b90*/  IMAD R81, R85, R81, R82 ;  /* 0x0000005155517224 */ /* 0x000fe200078e0252 */
[-C--:B------:R-:W-:Y:S01]  /*10ba0*/  ISETP.GE.AND P0, PT, R215, R88.reuse, PT ;  /* 0x00000058d700720c */ /* 0x080fe20003f06270 */
[----:B------:R-:W-:Y:S01]  /*10bb0*/  IMAD.WIDE.U32 R20, R3, UR4, R20 ;  /* 0x0000000403147c25 */ /* 0x000fe2000f8e0014 */
[----:B------:R-:W-:Y:S01]  /*10bc0*/  SHF.R.S32.HI R82, RZ, 0x1f, R3 ;  /* 0x0000001fff527819 */ /* 0x000fe20000011403 */
[----:B------:R-:W-:Y:S01]  /*10bd0*/  BSSY B1, `(.L_x_4620) ;  /* 0x0000049000017945 */ /* 0x000fe20003800000 */
[----:B------:R-:W-:Y:S01]  /*10be0*/  LOP3.LUT R24, R83, 0x4, R24, 0xe2, !PT ;  /* 0x0000000453187812 */ /* 0x000fe200078ee218 */
[----:B------:R-:W-:Y:S01]  /*10bf0*/  IMAD.SHL.U32 R83, R80, 0x8, RZ ;  /* 0x0000000850537824 */ /* 0x000fe200078e00ff */
[----:B------:R-:W-:Y:S01]  /*10c00*/  SEL R80, RZ, 0xffffffff, P0 ;  /* 0xffffffffff507807 */ /* 0x000fe20000000000 */
[----:B------:R-:W-:Y:S01]  /*10c10*/  IMAD R82, R82, UR4, RZ ;  /* 0x0000000452527c24 */ /* 0x000fe2000f8e02ff */
[-C--:B------:R-:W-:Y:S01]  /*10c20*/  ISETP.GE.AND P0, PT, R214, R88.reuse, PT ;  /* 0x00000058d600720c */ /* 0x080fe20003f06270 */
[----:B------:R-:W-:Y:S01]  /*10c30*/  IMAD R92, R0, R85, RZ ;  /* 0x00000055005c7224 */ /* 0x000fe200078e02ff */
[----:B------:R-:W-:Y:S01]  /*10c40*/  LOP3.LUT R24, R83, 0x8, R24, 0xe2, !PT ;  /* 0x0000000853187812 */ /* 0x000fe200078ee218 */
[----:B------:R-:W-:Y:S01]  /*10c50*/  IMAD.SHL.U32 R87, R80, 0x10, RZ ;  /* 0x0000001050577824 */ /* 0x000fe200078e00ff */
[----:B------:R-:W-:Y:S01]  /*10c60*/  SHF.R.S32.HI R80, RZ, 0x1f, R81 ;  /* 0x0000001fff507819 */ /* 0x000fe20000011451 */
[----:B------:R-:W-:Y:S01]  /*10c70*/  IMAD R83, R3, UR5, R82 ;  /* 0x0000000503537c24 */ /* 0x000fe2000f8e0252 */
[----:B------:R-:W-:Y:S01]  /*10c80*/  ULDC.64 UR4, c[0x0][0xbd8] ;  /* 0x0002f60000047ab9 */ /* 0x000fe20000000a00 */
[----:B------:R-:W-:Y:S01]  /*10c90*/  SEL R3, RZ, 0xffffffff, P0 ;  /* 0xffffffffff037807 */ /* 0x000fe20000000000 */
[----:B------:R-:W-:Y:S01]  /*10ca0*/  IMAD R91, R220, 0x40, R222 ;  /* 0x00000040dc5b7824 */ /* 0x000fe200078e02de */
[----:B------:R-:W-:Y:S01]  /*10cb0*/  LOP3.LUT R24, R87, 0x10, R24, 0xe2, !PT ;  /* 0x0000001057187812 */ /* 0x000fe200078ee218 */
[----:B------:R-:W-:Y:S01]  /*10cc0*/  IMAD.IADD R21, R21, 0x1, R83 ;  /* 0x0000000115157824 */ /* 0x000fe200078e0253 */
[----:B------:R-:W-:Y:S01]  /*10cd0*/  ISETP.GE.AND P0, PT, R226, R88, PT ;  /* 0x00000058e200720c */ /* 0x000fe20003f06270 */
[----:B------:R-:W-:Y:S01]  /*10ce0*/  IMAD R80, R80, UR4, RZ ;  /* 0x0000000450507c24 */ /* 0x000fe2000f8e02ff */
[----:B------:R-:W-:Y:S01]  /*10cf0*/  ISETP.GE.AND P1, PT, R91, R92, PT ;  /* 0x0000005c5b00720c */ /* 0x000fe20003f26270 */
[----:B------:R-:W-:Y:S01]  /*10d00*/  IMAD.WIDE.U32 R20, R81, UR4, R20 ;  /* 0x0000000451147c25 */ /* 0x000fe2000f8e0014 */
[----:B------:R-:W-:-:S02]  /*10d10*/  SHF.R.S32.HI R93, RZ, 0x1f, R215 ;  /* 0x0000001fff5d7819 */ /* 0x000fc400000114d7 */
[----:B------:R-:W-:Y:S01]  /*10d20*/  SHF.R.S32.HI R94, RZ, 0x1f, R216 ;  /* 0x0000001fff5e7819 */ /* 0x000fe200000114d8 */
[----:B------:R-:W-:Y:S01]  /*10d30*/  IMAD R83, R81, UR5, R80 ;  /* 0x0000000551537c24 */ /* 0x000fe2000f8e0250 */
[----:B------:R-:W-:Y:S01]  /*10d40*/  ULDC.64 UR4, c[0x0][0xb80] ;  /* 0x0002e00000047ab9 */ /* 0x000fe20000000a00 */
[----:B------:R-:W-:Y:S01]  /*10d50*/  IMAD.SHL.U32 R3, R3, 0x20, RZ ;  /* 0x0000002003037824 */ /* 0x000fe200078e00ff */
[----:B------:R-:W-:Y:S01]  /*10d60*/  LEA R89, P2, R20, UR4, 0x1 ;  /* 0x0000000414597c11 */ /* 0x000fe2000f8408ff */
[----:B------:R-:W-:Y:S01]  /*10d70*/  IMAD.IADD R21, R21, 0x1, R83 ;  /* 0x0000000115157824 */ /* 0x000fe200078e0253 */
[----:B------:R-:W-:Y:S01]  /*10d80*/  SHF.R.S32.HI R95, RZ, 0x1f, R217 ;  /* 0x0000001fff5f7819 */ /* 0x000fe200000114d9 */
[----:B------:R-:W-:Y:S01]  /*10d90*/  VIADD R0, R2, 0x38820 ;  /* 0x0003882002007836 */ /* 0x000fe20000000000 */
[----:B------:R-:W-:Y:S01]  /*10da0*/  LOP3.LUT R24, R3, 0x20, R24, 0xe2, !PT ;  /* 0x0000002003187812 */ /* 0x000fe200078ee218 */
[----:B0-----:R0:W2:Y:S01]  /*10db0*/  SHFL.IDX PT, R80, R89, RZ, 0x181f ;  /* 0x00181fff59507589 */ /* 0x0010a200000e0000 */
[----:B------:R-:W-:-:S02]  /*10dc0*/  SEL R3, RZ, 0x40, P0 ;  /* 0x00000040ff037807 */ /* 0x000fc40000000000 */
[----:B------:R-:W-:Y:S02]  /*10dd0*/  ISETP.GE.AND P0, PT, R225, R88, PT ;  /* 0x00000058e100720c */ /* 0x000fe40003f06270 */
[----:B------:R-:W-:Y:S02]  /*10de0*/  LEA.HI.X R90, R20, UR5, R21, 0x1, P2 ;  /* 0x00000005145a7c11 */ /* 0x000fe400090f0c15 */
[----:B------:R-:W-:Y:S02]  /*10df0*/  PRMT R0, RZ, 0x654, R0 ;  /* 0x00000654ff007816 */ /* 0x000fe40000000000 */
[----:B------:R-:W-:Y:S01]  /*10e00*/  LOP3.LUT R3, R24, R3, RZ, 0xfc, !PT ;  /* 0x0000000318037212 */ /* 0x000fe200078efcff */
[----:B------:R0:W3:Y:S01]  /*10e10*/  SHFL.IDX PT, R81, R90, RZ, 0x181f ;  /* 0x00181fff5a517589 */ /* 0x0000e200000e0000 */
[----:B------:R-:W-:Y:S01]  /*10e20*/  SEL R24, RZ, 0x80, P0 ;  /* 0x00000080ff187807 */ /* 0x000fe20000000000 */
[----:B------:R0:W-:Y:S01]  /*10e30*/  SYNCS.ARRIVE.TRANS64.RED.A1T0 RZ, [R0+URZ], RZ ;  /* 0x000000ff00ff79a7 */ /* 0x0001e2000810043f */
[----:B------:R-:W-:-:S02]  /*10e40*/  SHF.R.S32.HI R96, RZ, 0x1f, R218 ;  /* 0x0000001fff607819 */ /* 0x000fc400000114da */
[----:B------:R-:W-:Y:S01]  /*10e50*/  LOP3.LUT R24, R3, R24, RZ, 0xfc, !PT ;  /* 0x0000001803187212 */ /* 0x000fe200078efcff */
[----:B------:R-:W-:Y:S06]  /*10e60*/  @P1 BRA `(.L_x_4621) ;  /* 0x00000000007c1947 */ /* 0x000fec0003800000 */
[-C--:B------:R-:W-:Y:S02]  /*10e70*/  ISETP.GE.AND P1, PT, R218, R88.reuse, PT ;  /* 0x00000058da00720c */ /* 0x080fe40003f26270 */
[-C--:B------:R-:W-:Y:S02]  /*10e80*/  ISETP.GE.AND P0, PT, R189, R88.reuse, PT ;  /* 0x00000058bd00720c */ /* 0x080fe40003f06270 */
[-C--:B------:R-:W-:Y:S02]  /*10e90*/  ISETP.GE.AND P5, PT, R217, R88.reuse, PT ;  /* 0x00000058d900720c */ /* 0x080fe40003fa6270 */
[----:B------:R-:W-:-:S07]  /*10ea0*/  ISETP.GE.AND P3, PT, R216, R88, PT ;  /* 0x00000058d800720c */ /* 0x000fce0003f66270 */
[C---:B--2---:R-:W-:Y:S02]  /*10eb0*/  @!P1 LEA R82, P2, R218.reuse, R80, 0x1 ;  /* 0x00000050da529211 */ /* 0x044fe400078408ff */
        /* <DEDUP_REMOVED lines=26> */
.L_x_4621:
[----:B------:R-:W-:Y:S05]  /*11060*/  BSYNC B1 ;  /* 0x0000000000017941 */ /* 0x000fea0003800000 */
.L_x_4620:
[----:B0-----:R-:W-:Y:S01]  /*11070*/  VIADD R0, R91, 0x20 ;  /* 0x000000205b007836 */ /* 0x001fe20000000000 */
[----:B----45:R0:W4:Y:S04]  /*11080*/  SHFL.IDX PT, R7, R90, 0x1, 0x181f ;  /* 0x00381f005a077f89 */ /* 0x03012800000e0000 */
[----:B------:R-:W-:Y:S01]  /*11090*/  ISETP.GE.AND P0, PT, R0, R92, PT ;  /* 0x0000005c0000720c */ /* 0x000fe20003f06270 */
[----:B------:R0:W0:-:S12]  /*110a0*/  SHFL.IDX PT, R6, R89, 0x1, 0x181f ;  /* 0x00381f0059067f89 */ /* 0x00001800000e0000 */
[----:B------:R-:W-:Y:S05]  /*110b0*/  @P0 BRA `(.L_x_4622) ;  /* 0x0000000c00f00947 */ /* 0x000fea0003800000 */
[-C--:B------:R-:W-:Y:S02]  /*110c0*/  ISETP.GE.AND P5, PT, R218, R88.reuse, PT ;  /* 0x00000058da00720c */ /* 0x080fe40003fa6270 */
[-C--:B------:R-:W-:Y:S02]  /*110d0*/  ISETP.GE.AND P6, PT, R189, R88.reuse, PT ;  /* 0x00000058bd00720c */ /* 0x080fe40003fc6270 */
[-C--:B------:R-:W-:Y:S02]  /*110e0*/  ISETP.GE.AND P3, PT, R217, R88.reuse, PT ;  /* 0x00000058d900720c */ /* 0x080fe40003f66270 */
[-C--:B------:R-:W-:Y:S02]  /*110f0*/  ISETP.GE.AND P2, PT, R216, R88.reuse, PT ;  /* 0x00000058d800720c */ /* 0x080fe40003f46270 */
[-C--:B------:R-:W-:Y:S02]  /*11100*/  ISETP.GE.AND P1, PT, R215, R88.reuse, PT ;  /* 0x00000058d700720c */ /* 0x080fe40003f26270 */
[----:B------:R-:W-:-:S03]  /*11110*/  ISETP.GE.AND P0, PT, R214, R88, PT ;  /* 0x00000058d600720c */ /* 0x000fc60003f06270 */
[CC--:B0-----:R-:W-:Y:S02]  /*11120*/  @!P5 LEA R12, P4, R218.reuse, R6.reuse, 0x1 ;  /* 0x00000006da0cd211 */ /* 0x0c1fe400078808ff */
        /* <DEDUP_REMOVED lines=26> */
.L_x_4617:
[----:B------:R-:W3:Y:S01]  /*112d0*/  S2R R0, SR_TID.X ;  /* 0x0000000000007919 */ /* 0x000ee20000002100 */
[----:B------:R-:W-:Y:S01]  /*112e0*/  ULDC.64 UR4, c[0x0][0xd00] ;  /* 0x0003400000047ab9 */ /* 0x000fe20000000a00 */
[----:B------:R-:W-:Y:S01]  /*112f0*/  IMAD.MOV.U32 R3, RZ, RZ, RZ ;  /* 0x000000ffff037224 */ /* 0x000fe200078e00ff */
[----:B------:R-:W-:Y:S01]  /*11300*/  ISETP.NE.U32.AND P0, PT, RZ, UR4, PT ;  /* 0x00000004ff007c0c */ /* 0x000fe2000bf05070 */
[----:B------:R-:W4:Y:S01]  /*11310*/  LDC R21, c[0x0][0xce8] ;  /* 0x00033a00ff157b82 */ /* 0x000f220000000800 */
[----:B------:R-:W-:Y:S02]  /*11320*/  IADD3 R4, P1, R211, UR4, RZ ;  /* 0x00000004d3047c10 */ /* 0x000fe4000ff3e0ff */
[----:B------:R-:W-:Y:S02]  /*11330*/  ISETP.NE.AND.EX P0, PT, RZ, UR5, PT, P0 ;  /* 0x00000005ff007c0c */ /* 0x000fe4000bf05300 */
[----:B------:R-:W-:Y:S01]  /*11340*/  IADD3.X R5, R212, UR5, RZ, P1, !PT ;  /* 0x00000005d4057c10 */ /* 0x000fe20008ffe4ff */
[----:B------:R-:W-:-:S02]  /*11350*/  ULDC.64 UR4, c[0x0][0xd08] ;  /* 0x0003420000047ab9 */ /* 0x000fc40000000a00 */
[----:B------:R-:W-:-:S04]  /*11360*/  ISETP.NE.U32.AND P1, PT, RZ, UR4, PT ;  /* 0x00000004ff007c0c */ /* 0x000fc8000bf25070 */
[----:B------:R-:W-:-:S04]  /*11370*/  ISETP.NE.AND.EX P1, PT, RZ, UR5, PT, P1 ;  /* 0x00000005ff007c0c */ /* 0x000fc8000bf25310 */
[----:B------:R0:W5:Y:S09]  /*11380*/  @P0 LDG.E R3, desc[UR40][R4.64] ;  /* 0x0000002804030981 */ /* 0x000172000c1e1900 */
[----:B------:R-:W-:Y:S01]  /*11390*/  @P1 IADD3 R6, P2, R211, UR4, RZ ;  /* 0x00000004d3061c10 */ /* 0x000fe2000ff5e0ff */
[----:B------:R-:W-:Y:S01]  /*113a0*/  ULDC UR4, c[0x0][0xb88] ;  /* 0x0002e20000047ab9 */ /* 0x000fe20000000800 */
[----:B---3--:R-:W-:-:S02]  /*113b0*/  VIADD R8, R0, 0xffffff80 ;  /* 0xffffff8000087836 */ /* 0x008fc40000000000 */
[----:B------:R-:W-:Y:S01]  /*113c0*/  @P1 IADD3.X R7, R212, UR5, RZ, P2, !PT ;  /* 0x00000005d4071c10 */ /* 0x000fe200097fe4ff */
[----:B------:R-:W-:-:S06]  /*113d0*/  IMAD.U32 R0, RZ, RZ, UR4 ;  /* 0x00000004ff007e24 */ /* 0x000fcc000f8e00ff */
[----:B------:R0:W5:Y:S01]  /*113e0*/  @P1 LDG.E R0, desc[UR40][R6.64] ;  /* 0x0000002806001981 */ /* 0x000162000c1e1900 */
[----:B------:R-:W-:Y:S01]  /*113f0*/  ISETP.GE.AND P2, PT, R8, 0x40, PT ;  /* 0x000000400800780c */ /* 0x000fe20003f46270 */
[----:B------:R-:W-:-:S12]  /*11400*/  @P1 BRA `(.L_x_4623) ;  /* 0x0000000000101947 */ /* 0x000fd80003800000 */
[----:B------:R-:W-:Y:S05]  /*11410*/  @!P0 BRA `(.L_x_4623) ;  /* 0x00000000000c8947 */ /* 0x000fea0003800000 */
[----:B0-----:R-:W3:Y:S04]  /*11420*/  LDG.E R7, desc[UR40][R4.64] ;  /* 0x0000002804077981 */ /* 0x001ee8000c1e1900 */
[----:B-----5:R-:W3:Y:S02]  /*11430*/  LDG.E R0, desc[UR40][R4.64+0x4] ;  /* 0x0000042804007981 */ /* 0x020ee4000c1e1900 */
[----:B---3--:R-:W-:-:S07]  /*11440*/  IMAD.IADD R0, R0, 0x1, -R7 ;  /* 0x0000000100007824 */ /* 0x008fce00078e0a07 */
.L_x_4623:
[----:B------:R-:W-:Y:S01]  /*11450*/  BSSY B1, `(.L_x_4624) ;  /* 0x000002e000017945 */ /* 0x000fe20003800000 */
[----:B------:R-:W-:Y:S02]  /*11460*/  SHF.R.S32.HI R12, RZ, 0x1f, R210 ;  /* 0x0000001fff0c7819 */ /* 0x000fe400000114d2 */
[----:B------:R-:W-:Y:S02]  /*11470*/  SEL R213, R213, RZ, !P0 ;  /* 0x000000ffd5d57207 */ /* 0x000fe40004000000 */
[----:B------:R-:W-:Y:S02]  /*11480*/  SEL R223, R223, RZ, !P0 ;  /* 0x000000ffdfdf7207 */ /* 0x000fe40004000000 */
[----:B-----5:R-:W-:Y:S01]  /*11490*/  SHF.R.S32.HI R10, RZ, 0x1f, R3 ;  /* 0x0000001fff0a7819 */ /* 0x020fe20000011403 */
[----:B------:R-:W-:Y:S06]  /*114a0*/  @P2 BRA `(.L_x_4625) ;  /* 0x0000000000a02947 */ /* 0x000fec0003800000 */
[----:B0-----:R-:W0:Y:S01]  /*114b0*/  S2R R4, SR_TID.X ;  /* 0x0000000000047919 */ /* 0x001e220000002100 */
[----:B------:R-:W3:Y:S02]  /*114c0*/  LDC R11, c[0x0][0xce8] ;  /* 0x00033a00ff0b7b82 */ /* 0x000ee40000000800 */
[----:B---3--:R-:W-:Y:S02]  /*114d0*/  IMAD R5, R0, R11, RZ ;  /* 0x0000000b00057224 */ /* 0x008fe400078e02ff */
[----:B0-----:R-:W-:-:S04]  /*114e0*/  IMAD R4, R220, 0x40, R4 ;  /* 0x00000040dc047824 */ /* 0x001fc800078e0204 */
        /* <DEDUP_REMOVED lines=14> */
[----:B------:R-:W3:Y:S01]  /*115d0*/  @P0 LDC R15, c[0x0][0xcf0] ;  /* 0x00033c00ff0f0b82 */ /* 0x000ee20000000800 */
[----:B------:R-:W-:-:S04]  /*115e0*/  IMAD.WIDE.U32 R4, R213, UR4, R4 ;  /* 0x00000004d5047c25 */ /* 0x000fc8000f8e0004 */
[----:B0-----:R-:W-:-:S05]  /*115f0*/  @P0 IMAD.HI.U32 R6, R8, R13, RZ ;  /* 0x0000000d08060227 */ /* 0x001fca00078e00ff */
        /* <DEDUP_REMOVED lines=19> */
.L_x_4625:
[----:B------:R-:W-:Y:S05]  /*11730*/  BSYNC B1 ;  /* 0x0000000000017941 */ /* 0x000fea0003800000 */
.L_x_4624:
[----:B----4-:R-:W-:Y:S01]  /*11740*/  ISETP.NE.AND P0, PT, R21, 0x1, PT ;  /* 0x000000011500780c */ /* 0x010fe20003f05270 */
[----:B--2---:R-:W2:Y:S01]  /*11750*/  LDC R24, c[0x0][0xbc8] ;  /* 0x0002f200ff187b82 */ /* 0x004ea20000000800 */
[----:B------:R-:W-:Y:S01]  /*11760*/  ULDC.64 UR4, c[0x0][0xba0] ;  /* 0x0002e80000047ab9 */ /* 0x000fe20000000a00 */
[----:B0--3--:R-:W-:Y:S01]  /*11770*/  IMAD R7, R221, 0x20, R222 ;  /* 0x00000020dd077824 */ /* 0x009fe200078e02de */
[----:B------:R-:W-:Y:S01]  /*11780*/  BSSY B1, `(.L_x_4626) ;  /* 0x000006b000017945 */ /* 0x000fe20003800000 */
[----:B------:R-:W-:Y:S01]  /*11790*/  IMAD R6, R10, UR4, RZ ;  /* 0x000000040a067c24 */ /* 0x000fe2000f8e02ff */
[----:B------:R-:W-:Y:S01]  /*117a0*/  SHF.R.S32.HI R31, RZ, 0x1f, R215 ;  /* 0x0000001fff1f7819 */ /* 0x000fe200000114d7 */
[C---:B------:R-:W-:Y:S01]  /*117b0*/  IMAD.WIDE.U32 R4, R3.reuse, UR4, RZ ;  /* 0x0000000403047c25 */ /* 0x040fe2000f8e00ff */
[----:B------:R-:W-:Y:S02]  /*117c0*/  SHF.R.S32.HI R32, RZ, 0x1f, R216 ;  /* 0x0000001fff207819 */ /* 0x000fe400000114d8 */
[----:B------:R-:W-:Y:S01]  /*117d0*/  SHF.R.S32.HI R33, RZ, 0x1f, R217 ;  /* 0x0000001fff217819 */ /* 0x000fe200000114d9 */
[----:B------:R-:W-:Y:S01]  /*117e0*/  IMAD R3, R3, UR5, R6 ;  /* 0x0000000503037c24 */ /* 0x000fe2000f8e0206 */
[----:B------:R-:W-:Y:S01]  /*117f0*/  ULDC.64 UR4, c[0x0][0xbe8] ;  /* 0x0002fa0000047ab9 */ /* 0x000fe20000000a00 */
[----:B------:R-:W0:Y:S01]  /*11800*/  @P0 LDC R9, c[0x0][0xcec] ;  /* 0x00033b00ff090b82 */ /* 0x000e220000000800 */
[----:B------:R-:W-:Y:S01]  /*11810*/  IMAD R8, R220, 0x40, R7 ;  /* 0x00000040dc087824 */ /* 0x000fe200078e0207 */
[----:B------:R-:W-:Y:S01]  /*11820*/  SHF.R.S32.HI R34, RZ, 0x1f, R218 ;  /* 0x0000001fff227819 */ /* 0x000fe200000114da */
[----:B------:R-:W-:-:S02]  /*11830*/  IMAD.IADD R5, R5, 0x1, R3 ;  /* 0x0000000105057824 */ /* 0x000fc400078e0203 */
[----:B------:R-:W-:Y:S02]  /*11840*/  IMAD R3, R12, UR4, RZ ;  /* 0x000000040c037c24 */ /* 0x000fe4000f8e02ff */
[C---:B------:R-:W-:Y:S01]  /*11850*/  IMAD.WIDE.U32 R4, R210.reuse, UR4, R4 ;  /* 0x00000004d2047c25 */ /* 0x040fe2000f8e0004 */
[----:B------:R-:W3:Y:S03]  /*11860*/  @P0 LDC R11, c[0x0][0xcf0] ;  /* 0x00033c00ff0b0b82 */ /* 0x000ee60000000800 */
[----:B------:R-:W-:Y:S01]  /*11870*/  IMAD R3, R210, UR5, R3 ;  /* 0x00000005d2037c24 */ /* 0x000fe2000f8e0203 */
[-C--:B--2---:R-:W-:Y:S01]  /*11880*/  ISETP.GE.AND P1, PT, R218, R24.reuse, PT ;  /* 0x00000018da00720c */ /* 0x084fe20003f26270 */
[----:B------:R-:W-:Y:S01]  /*11890*/  ULDC.64 UR4, c[0x0][0xbf0] ;  /* 0x0002fc0000047ab9 */ /* 0x000fe20000000a00 */
[-C--:B------:R-:W-:Y:S01]  /*118a0*/  ISETP.GE.AND P2, PT, R189, R24.reuse, PT ;  /* 0x00000018bd00720c */ /* 0x080fe20003f46270 */
[----:B------:R-:W-:Y:S01]  /*118b0*/  IMAD.IADD R5, R5, 0x1, R3 ;  /* 0x0000000105057824 */ /* 0x000fe200078e0203 */
[----:B------:R-:W-:Y:S01]  /*118c0*/  SEL R10, RZ, 0xffffffff, P1 ;  /* 0xffffffffff0a7807 */ /* 0x000fe20000800000 */
[----:B------:R-:W-:Y:S01]  /*118d0*/  IMAD R3, R223, UR4, RZ ;  /* 0x00000004df037c24 */ /* 0x000fe2000f8e02ff */
[----:B------:R-:W-:Y:S01]  /*118e0*/  SEL R7, RZ, 0x1, P2 ;  /* 0x00000001ff077807 */ /* 0x000fe20001000000 */
[----:B------:R-:W-:Y:S01]  /*118f0*/  IMAD.WIDE.U32 R4, R213, UR4, R4 ;  /* 0x00000004d5047c25 */ /* 0x000fe2000f8e0004 */
[----:B------:R-:W-:-:S02]  /*11900*/  ISETP.GE.AND P2, PT, R217, R24, PT ;  /* 0x00000018d900720c */ /* 0x000fc40003f46270 */
[----:B------:R-:W-:Y:S01]  /*11910*/  ISETP.GE.AND P1, PT, R216, R24, PT ;  /* 0x00000018d800720c */ /* 0x000fe20003f26270 */
[----:B------:R-:W-:Y:S01]  /*11920*/  IMAD R3, R213, UR5, R3 ;  /* 0x00000005d5037c24 */ /* 0x000fe2000f8e0203 */
[----:B------:R-:W-:Y:S01]  /*11930*/  ULDC.64 UR4, c[0x0][0xbe0] ;  /* 0x0002f80000047ab9 */ /* 0x000fe20000000a00 */
[----:B0-----:R-:W-:-:S04]  /*11940*/  @P0 IMAD.HI.U32 R6, R8, R9, RZ ;  /* 0x0000000908060227 */ /* 0x001fc800078e00ff */
[----:B------:R-:W-:Y:S02]  /*11950*/  IMAD.SHL.U32 R10, R10, 0x2, RZ ;  /* 0x000000020a0a7824 */ /* 0x000fe400078e00ff */
[----:B------:R-:W-:Y:S02]  /*11960*/  IMAD.IADD R5, R5, 0x1, R3 ;  /* 0x0000000105057824 */ /* 0x000fe400078e0203 */
[----:B------:R-:W-:Y:S01]  /*11970*/  IMAD.MOV.U32 R3, RZ, RZ, R8 ;  /* 0x000000ffff037224 */ /* 0x000fe200078e0008 */
[----:B---3--:R-:W-:Y:S01]  /*11980*/  @P0 SHF.R.U32.HI R3, RZ, R11, R6 ;  /* 0x0000000bff030219 */ /* 0x008fe20000011606 */
[----:B------:R-:W-:Y:S01]  /*11990*/  IMAD R29, R0, R21, RZ ;  /* 0x00000015001d7224 */ /* 0x000fe200078e02ff */
[----:B------:R-:W-:Y:S01]  /*119a0*/  LOP3.LUT R9, R10, 0x2, R7, 0xe2, !PT ;  /* 0x000000020a097812 */ /* 0x000fe200078ee207 */
[----:B------:R-:W-:Y:S01]  /*119b0*/  IMAD R30, R220, 0x40, R222 ;  /* 0x00000040dc1e7824 */ /* 0x000fe200078e02de */
[----:B------:R-:W-:Y:S01]  /*119c0*/  SEL R10, RZ, 0xffffffff, P2 ;  /* 0xffffffffff0a7807 */ /* 0x000fe20001000000 */
[--C-:B------:R-:W-:Y:S01]  /*119d0*/  IMAD.MOV R7, RZ, RZ, -R3.reuse ;  /* 0x000000ffff077224 */ /* 0x100fe200078e0a03 */
[----:B------:R-:W-:Y:S01]  /*119e0*/  SHF.R.S32.HI R6, RZ, 0x1f, R3 ;  /* 0x0000001fff067819 */ /* 0x000fe20000011403 */
[----:B------:R-:W-:Y:S01]  /*119f0*/  IMAD.WIDE.U32 R4, R3, UR4, R4 ;  /* 0x0000000403047c25 */ /* 0x000fe2000f8e0004 */
[----:B------:R-:W-:-:S02]  /*11a00*/  SEL R11, RZ, 0xffffffff, P1 ;  /* 0xffffffffff0b7807 */ /* 0x000fc40000800000 */
[-C--:B------:R-:W-:Y:S01]  /*11a10*/  ISETP.GE.AND P0, PT, R215, R24.reuse, PT ;  /* 0x00000018d700720c */ /* 0x080fe20003f06270 */
[----:B------:R-:W-:Y:S01]  /*11a20*/  IMAD.SHL.U32 R10, R10, 0x4, RZ ;  /* 0x000000040a0a7824 */ /* 0x000fe200078e00ff */
[-C--:B------:R-:W-:Y:S01]  /*11a30*/  ISETP.GE.AND P2, PT, R225, R24.reuse, PT ;  /* 0x00000018e100720c */ /* 0x080fe20003f46270 */
[----:B------:R-:W-:Y:S02]  /*11a40*/  IMAD R6, R6, UR4, RZ ;  /* 0x0000000406067c24 */ /* 0x000fe4000f8e02ff */
[----:B------:R-:W-:Y:S01]  /*11a50*/  IMAD.SHL.U32 R11, R11, 0x8, RZ ;  /* 0x000000080b0b7824 */ /* 0x000fe200078e00ff */
[----:B------:R-:W-:Y:S01]  /*11a60*/  LOP3.LUT R0, R10, 0x4, R9, 0xe2, !PT ;  /* 0x000000040a007812 */ /* 0x000fe200078ee209 */
[----:B------:R-:W-:Y:S02]  /*11a70*/  IMAD R7, R21, R7, R8 ;  /* 0x0000000715077224 */ /* 0x000fe400078e0208 */
        /* <DEDUP_REMOVED lines=32> */
[CC--:B--2---:R-:W-:Y:S02]  /*11c80*/  @!P2 LEA R8, P0, R218.reuse, R6.reuse, 0x1 ;  /* 0x00000006da08a211 */ /* 0x0c4fe400078008ff */
        /* <DEDUP_REMOVED lines=26> */
.L_x_4627:
[----:B------:R-:W-:Y:S05]  /*11e30*/  BSYNC B1 ;  /* 0x0000000000017941 */ /* 0x000fea0003800000 */
.L_x_4626:
        /* <DEDUP_REMOVED lines=14> */
[-C--:B------:R-:W-:Y:S02]  /*11f20*/  @!P4 LEA R10, P6, R217, R6.reuse, 0x1 ;  /* 0x00000006d90ac211 */ /* 0x080fe400078c08ff */
        /* <DEDUP_REMOVED lines=12> */
[-C--:B0-----:R-:W-:Y:S02]  /*11ff0*/  @P0 LEA R20, P3, R226, R6.reuse, 0x1 ;  /* 0x00000006e2140211 */ /* 0x081fe400078608ff */
        /* <DEDUP_REMOVED lines=8> */
.L_x_4622:
[----:B------:R-:W-:Y:S05]  /*12080*/  BSYNC B0 ;  /* 0x0000000000007941 */ /* 0x000fea0003800000 */
.L_x_4616:
[----:B------:R-:W-:Y:S02]  /*12090*/  ULDC UR4, c[0x0][0xd3c] ;  /* 0x00034f0000047ab9 */ /* 0x000fe40000000800 */
[----:B------:R-:W-:-:S13]  /*120a0*/  ISETP.GE.AND P0, PT, R27, UR4, PT ;  /* 0x000000041b007c0c */ /* 0x000fda000bf06270 */
[----:B------:R-:W-:Y:S05]  /*120b0*/  @!P0 BRA `(.L_x_4628) ;  /* 0xfffffef000648947 */ /* 0x000fea000383ffff */
[----:B------:R-:W-:Y:S05]  /*120c0*/  BRA `(.L_x_4515) ;  /* 0x0000009800c47947 */ /* 0x000fea0003800000 */
.L_x_4513:
        /* <DEDUP_REMOVED lines=18> */
.L_x_4629:
        /* <DEDUP_REMOVED lines=42> */
.L_x_4635:
        /* <DEDUP_REMOVED lines=12> */
.L_x_4634:
[----:B------:R-:W-:Y:S05]  /*12550*/  BSYNC B0 ;  /* 0x0000000000007941 */ /* 0x000fea0003800000 */
.L_x_4633:
        /* <DEDUP_REMOVED lines=22> */
.L_x_4631:
        /* <DEDUP_REMOVED lines=16> */
.L_x_4636:
        /* <DEDUP_REMOVED lines=25> */
.L_x_4632:
[----:B------:R-:W-:Y:S02]  /*12950*/  IMAD.MOV.U32 R17, RZ, RZ, RZ ;  /* 0x000000ffff117224 */ /* 0x000fe400078e00ff */
[----:B------:R-:W-:Y:S02]  /*12960*/  IMAD.U32 R16, RZ, RZ, UR6 ;  /* 0x00000006ff107e24 */ /* 0x000fe4000f8e00ff */
[----:B------:R-:W-:-:S07]  /*12970*/  IMAD.MOV.U32 R18, RZ, RZ, RZ ;  /* 0x000000ffff127224 */ /* 0x000fce00078e00ff */
.L_x_4637:
[----:B------:R-:W-:-:S13]  /*12980*/  ISETP.NE.AND P0, PT, R5, RZ, PT ;  /* 0x000000ff0500720c */ /* 0x000fda0003f05270 */
[----:B------:R-:W0:Y:S01]  /*12990*/  @!P0 S2R R3, SR_CgaCtaId ;  /* 0x0000000000038919 */ /* 0x000e220000008800 */
[----:B------:R-:W-:-:S04]  /*129a0*/  @!P0 MOV R0, 0x400 ;  /* 0x0000040000008802 */ /* 0x000fc80000000f00 */
[----:B0-----:R-:W-:-:S05]  /*129b0*/  @!P0 LEA R0, R3, R0, 0x18 ;  /* 0x0000000003008211 */ /* 0x001fca00078ec0ff */
[----:B------:R2:W-:Y:S01]  /*129c0*/  @!P0 STS.128 [R0+0x388d0], R16 ;  /* 0x0388d01000008388 */ /* 0x0005e20000000c00 */
[----:B------:R-:W-:Y:S06]  /*129d0*/  BAR.ARV 0x5, 0x180 ;  /* 0x0146000000007b1d */ /* 0x000fec0000002000 */
.L_x_4630:
        /* <DEDUP_REMOVED lines=31> */
[----:B------:R-:W-:Y:S01]  /*12bd0*/  STL [R1+0x20], R2 ;  /* 0x0000200201007387 */ /* 0x000fe20000100800 */
[C---:B------:R-:W-:Y:S02]  /*12be0*/  LOP3.LUT R4, R0.reuse, 0x100, RZ, 0xfc, !PT ;  /* 0x0000010000047812 */ /* 0x040fe400078efcff */
[C---:B-1----:R-:W-:Y:S01]  /*12bf0*/  LOP3.LUT R3, R0.reuse, 0x80, RZ, 0xfc, !PT ;  /* 0x0000008000037812 */ /* 0x042fe200078efcff */
[----:B------:R-:W-:Y:S01]  /*12c00*/  STL [R1+0x10], RZ ;  /* 0x000010ff01007387 */ /* 0x000fe20000100800 */
[----:B------:R-:W-:-:S03]  /*12c10*/  LOP3.LUT R3, R0, 0x140, RZ, 0xfc, !PT ;  /* 0x0000014000037812 */ /* 0x000fc600078efcff */
[----:B------:R-:W-:Y:S04]  /*12c20*/  STL [R1+0xc], RZ ;  /* 0x00000cff01007387 */ /* 0x000fe80000100800 */
[----:B------:R0:W-:Y:S02]  /*12c30*/  STL [R1+0x1c], R2 ;  /* 0x00001c0201007387 */ /* 0x0001e40000100800 */
[C---:B0-----:R-:W-:Y:S02]  /*12c40*/  LOP3.LUT R2, R0.reuse, 0xc0, RZ, 0xfc, !PT ;  /* 0x000000c000027812 */ /* 0x041fe400078efcff */
[C---:B------:R-:W-:Y:S02]  /*12c50*/  LOP3.LUT R2, R0.reuse, 0x180, RZ, 0xfc, !PT ;  /* 0x0000018000027812 */ /* 0x040fe400078efcff */
[----:B------:R-:W-:-:S07]  /*12c60*/  LOP3.LUT R0, R0, 0x1c0, RZ, 0xfc, !PT ;  /* 0x000001c000007812 */ /* 0x000fce00078efcff */
.L_x_4808:
[----:B01----:R-:W0:Y:S02]  /*12c70*/  LDC.64 R2, c[0x0][0xd88] ;  /* 0x00036200ff027b82 */ /* 0x003e240000000a00 */
[----:B0-----:R-:W-:-:S05]  /*12c80*/  IMAD.WIDE R2, R19, 0x4, R2 ;  /* 0x0000000413027825 */ /* 0x001fca00078e0202 */
[----:B--2---:R-:W2:Y:S01]  /*12c90*/  LDG.E R15, desc[UR40][R2.64] ;  /* 0x00000028020f7981 */ /* 0x004ea2000c1e1900 */
[----:B------:R-:W-:Y:S05]  /*12ca0*/  YIELD ;  /* 0x0000000000007946 */ /* 0x000fea0003800000 */
[----:B------:R-:W-:Y:S01]  /*12cb0*/  ULDC.64 UR4, c[0x0][0xb20] ;  /* 0x0002c80000047ab9 */ /* 0x000fe20000000a00 */
[----:B---3--:R-:W-:Y:S01]  /*12cc0*/  IMAD.MOV.U32 R0, RZ, RZ, RZ ;  /* 0x000000ffff007224 */ /* 0x008fe200078e00ff */
[----:B------:R-:W-:Y:S02]  /*12cd0*/  ISETP.NE.U32.AND P0, PT, RZ, UR4, PT ;  /* 0x00000004ff007c0c */ /* 0x000fe4000bf05070 */
[----:B------:R-:W-:Y:S01]  /*12ce0*/  CS2R R8, SRZ ;  /* 0x0000000000087805 */ /* 0x000fe2000001ff00 */
[----:B------:R-:W-:Y:S01]  /*12cf0*/  ULDC.64 UR10, c[0x0][0xb10] ;  /* 0x0002c400000a7ab9 */ /* 0x000fe20000000a00 */
        /* <DEDUP_REMOVED lines=20> */
[----:B------:R-:W-:Y:S02]  /*12e40*/  ISETP.NE.U32.AND P1, PT, RZ, UR8, PT ;  /* 0x00000008ff007c0c */ /* 0x000fe4000bf25070 */
[----:B-1----:R-:W-:-:S02]  /*12e50*/  IADD3 R2, P4, R14, UR4, RZ ;  /* 0x000000040e027c10 */ /* 0x002fc4000ff9e0ff */
[----:B------:R-:W-:Y:S02]  /*12e60*/  ISETP.NE.AND.EX P0, PT, RZ, UR7, PT, P0 ;  /* 0x00000007ff007c0c */ /* 0x000fe4000bf05300 */
[C---:B------:R-:W-:Y:S02]  /*12e70*/  IADD3.X R3, R13.reuse, UR5, RZ, P4, !PT ;  /* 0x000000050d037c10 */ /* 0x040fe4000a7fe4ff */
[C---:B0-----:R-:W-:Y:S02]  /*12e80*/  IADD3 R4, P4, R14.reuse, UR8, RZ ;  /* 0x000000080e047c10 */ /* 0x041fe4000ff9e0ff */
[----:B------:R-:W-:Y:S01]  /*12e90*/  ISETP.NE.AND.EX P1, PT, RZ, UR9, PT, P1 ;  /* 0x00000009ff007c0c */ /* 0x000fe2000bf25310 */
[----:B------:R-:W2:Y:S01]  /*12ea0*/  @P2 LDG.E R8, desc[UR40][R2.64] ;  /* 0x0000002802082981 */ /* 0x000ea2000c1e1900 */
[----:B------:R-:W-:Y:S01]  /*12eb0*/  IADD3.X R5, R13, UR9, RZ, P4, !PT ;  /* 0x000000090d057c10 */ /* 0x000fe2000a7fe4ff */
[----:B------:R-:W-:Y:S01]  /*12ec0*/  ULDC UR4, c[0x0][0x288] ;  /* 0x0000a20000047ab9 */ /* 0x000fe20000000800 */
[----:B------:R-:W-:-:S02]  /*12ed0*/  @P3 IADD3 R10, P4, R14, UR10, RZ ;  /* 0x0000000a0e0a3c10 */ /* 0x000fc4000ff9e0ff */
[----:B------:R-:W-:Y:S02]  /*12ee0*/  IADD3 R6, P5, R14, UR6, RZ ;  /* 0x000000060e067c10 */ /* 0x000fe4000ffbe0ff */
[C---:B------:R-:W-:Y:S02]  /*12ef0*/  @P3 IADD3.X R11, R13.reuse, UR11, RZ, P4, !PT ;  /* 0x0000000b0d0b3c10 */ /* 0x040fe4000a7fe4ff */
[----:B------:R-:W-:-:S03]  /*12f00*/  IADD3.X R7, R13, UR7, RZ, P5, !PT ;  /* 0x000000070d077c10 */ /* 0x000fc6000affe4ff */
        /* <DEDUP_REMOVED lines=22> */
.L_x_4639:
[----:B------:R-:W-:Y:S01]  /*13070*/  IMAD.MOV.U32 R11, RZ, RZ, R15 ;  /* 0x000000ffff0b7224 */ /* 0x000fe200078e000f */
[----:B------:R-:W-:Y:S01]  /*13080*/  ULDC.64 UR4, c[0x0][0xb18] ;  /* 0x0002c60000047ab9 */ /* 0x000fe20000000a00 */
[----:B0----5:R-:W-:Y:S01]  /*13090*/  IMAD.IADD R2, R12, 0x1, R0 ;  /* 0x000000010c027824 */ /* 0x021fe200078e0200 */
        /* <DEDUP_REMOVED lines=9> */
.L_x_4640:
[----:B------:R-:W-:Y:S05]  /*13130*/  @!P0 BRA `(.L_x_4641) ;  /* 0x00000000000c8947 */ /* 0x000fea0003800000 */
[----:B------:R-:W2:Y:S04]  /*13140*/  LDG.E R8, desc[UR40][R6.64] ;  /* 0x0000002806087981 */ /* 0x000ea8000c1e1900 */
[----:B------:R-:W2:Y:S02]  /*13150*/  LDG.E R6, desc[UR40][R6.64+0x4] ;  /* 0x0000042806067981 */ /* 0x000ea4000c1e1900 */
[----:B--2---:R-:W-:-:S07]  /*13160*/  IMAD.IADD R8, R6, 0x1, -R8 ;  /* 0x0000000106087824 */ /* 0x004fce00078e0a08 */
.L_x_4641:
[----:B0-----:R-:W2:Y:S01]  /*13170*/  @P1 LDG.E R2, desc[UR40][R4.64] ;  /* 0x0000002804021981 */ /* 0x001ea2000c1e1900 */
[----:B-----5:R-:W-:-:S03]  /*13180*/  IMAD.IADD R0, R8, 0x1, -R0 ;  /* 0x0000000108007824 */ /* 0x020fc600078e0a00 */
[----:B------:R-:W2:Y:S01]  /*13190*/  @P1 LDG.E R4, desc[UR40][R4.64+0x4] ;  /* 0x0000042804041981 */ /* 0x000ea2000c1e1900 */
[----:B------:R-:W-:Y:S01]  /*131a0*/  BSSY B0, `(.L_x_4642) ;  /* 0x00001c7000007945 */ /* 0x000fe20003800000 */
        /* <DEDUP_REMOVED lines=10> */
[----:B------:R-:W-:Y:S02]  /*13250*/  ISETP.GT.AND P0, PT, R10, R2, PT ;  /* 0x000000020a00720c */ /* 0x000fe40003f04270 */
[----:B------:R-:W-:-:S11]  /*13260*/  SHF.R.U32.HI R2, RZ, 0x6, R2 ;  /* 0x00000006ff027819 */ /* 0x000fd60000011602 */
[----:B------:R-:W-:-:S05]  /*13270*/  @P0 VIADD R10, R10, 0x3f ;  /* 0x0000003f0a0a0836 */ /* 0x000fca0000000000 */
[----:B------:R-:W-:-:S04]  /*13280*/  @P0 SHF.R.S32.HI R0, RZ, 0x1f, R10 ;  /* 0x0000001fff000819 */ /* 0x000fc8000001140a */
[----:B------:R-:W-:Y:S02]  /*13290*/  @P0 LEA.HI R10, R0, R10, RZ, 0x6 ;  /* 0x0000000a000a0211 */ /* 0x000fe400078f30ff */
[----:B------:R-:W-:Y:S01]  /*132a0*/  SHF.R.S32.HI R0, RZ, 0x6, R3 ;  /* 0x00000006ff007819 */ /* 0x000fe20000011403 */
[----:B------:R-:W-:Y:S01]  /*132b0*/  IMAD.MOV.U32 R7, RZ, RZ, R2 ;  /* 0x000000ffff077224 */ /* 0x000fe200078e0002 */
[----:B------:R-:W-:-:S03]  /*132c0*/  @P0 SHF.R.S32.HI R7, RZ, 0x6, R10 ;  /* 0x00000006ff070819 */ /* 0x000fc6000001140a */
[----:B------:R0:W-:Y:S01]  /*132d0*/  STL [R1+0x3c], R0 ;  /* 0x00003c0001007387 */ /* 0x0001e20000100800 */
[----:B------:R-:W-:Y:S02]  /*132e0*/  ISETP.GT.AND P2, PT, R7, R2, PT ;  /* 0x000000020700720c */ /* 0x000fe40003f44270 */
[----:B------:R-:W-:-:S11]  /*132f0*/  PLOP3.LUT P0, PT, PT, PT, PT, 0x80, 0x0 ;  /* 0x000000000000781c */ /* 0x000fd60003f0f070 */
        /* <DEDUP_REMOVED lines=8> */
.L_x_4840:
[----:B-1----:R-:W-:Y:S02]  /*13380*/  ISETP.NE.AND P0, PT, R14, RZ, PT ;  /* 0x000000ff0e00720c */ /* 0x002fe40003f05270 */
[----:B------:R-:W-:-:S11]  /*13390*/  PLOP3.LUT P6, PT, PT, PT, PT, 0x8, 0x0 ;  /* 0x000000000000781c */ /* 0x000fd60003fce170 */
[----:B------:R-:W-:Y:S05]  /*133a0*/  @P0 BRA `(.L_x_4645) ;  /* 0x00000000000c0947 */ /* 0x000fea0003800000 */
[----:B------:R-:W-:-:S03]  /*133b0*/  UMOV UR4, 0xffffffff ;  /* 0xffffffff00047882 */ /* 0x000fc60000000000 */
[----:B------:R-:W-:Y:S05]  /*133c0*/  BRA.DIV UR4, `(.L_x_4646) ;  /* 0x0000009204047947 */ /* 0x000fea000b800000 */
[----:B------:R-:W-:-:S13]  /*133d0*/  ELECT P6, URZ, PT ;  /* 0x00000000003f782f */ /* 0x000fda00038c0000 */
.L_x_4645:
        /* <DEDUP_REMOVED lines=10> */
.L_x_4843:
[----:B------:R-:W-:Y:S05]  /*13480*/  BSYNC B1 ;  /* 0x0000000000017941 */ /* 0x000fea0003800000 */
.L_x_4647:
[----:B------:R-:W-:Y:S04]  /*13490*/  BSSY B1, `(.L_x_4649) ;  /* 0x00000bf000017945 */ /* 0x000fe80003800000 */
[----:B------:R-:W-:Y:S05]  /*134a0*/  @!P6 BRA `(.L_x_4650) ;  /* 0x0000000800f4e947 */ /* 0x000fea0003800000 */
[----:B0-----:R-:W2:Y:S04]  /*134b0*/  LDL R4, [R1+0x4] ;  /* 0x0000040001047983 */ /* 0x001ea80000100800 */
[----:B------:R-:W3:Y:S01]  /*134c0*/  LDL R6, [R1+0x20] ;  /* 0x0000200001067983 */ /* 0x000ee20000100800 */
[----:B------:R-:W0:Y:S01]  /*134d0*/  S2R R5, SR_TID.X ;  /* 0x0000000000057919 */ /* 0x000e220000002100 */
[----:B--2---:R-:W-:Y:S02]  /*134e0*/  IMAD.MOV.U32 R8, RZ, RZ, R4 ;  /* 0x000000ffff087224 */ /* 0x004fe400078e0004 */
[----:B------:R-:W2:Y:S01]  /*134f0*/  LDL R4, [R1+0x10] ;  /* 0x0000100001047983 */ /* 0x000ea20000100800 */
[----:B0-----:R-:W-:Y:S01]  /*13500*/  LOP3.LUT R5, R5, 0x7f, RZ, 0xc0, !PT ;  /* 0x0000007f05057812 */ /* 0x001fe200078ec0ff */
[----:B------:R-:W-:Y:S03]  /*13510*/  BSSY B2, `(.L_x_4651) ;  /* 0x0000006000027945 */ /* 0x000fe60003800000 */
[----:B------:R-:W-:Y:S01]  /*13520*/  ISETP.NE.AND P1, PT, R5, RZ, PT ;  /* 0x000000ff0500720c */ /* 0x000fe20003f25270 */
[----:B--2---:R-:W-:Y:S01]  /*13530*/  IMAD R4, R4, 0x8, R8 ;  /* 0x0000000804047824 */ /* 0x004fe200078e0208 */
[----:B---3--:R-:W-:-:S04]  /*13540*/  SHF.L.U32 R8, R6, 0x1f, RZ ;  /* 0x0000001f06087819 */ /* 0x008fc800000006ff */
[----:B------:R-:W0:Y:S02]  /*13550*/  SYNCS.PHASECHK.TRANS64.TRYWAIT P0, [R4+URZ+0x388a0], R8 ;  /* 0x0388a008040075a7 */ /* 0x000e24000800017f */
[----:B0-----:R-:W-:Y:S05]  /*13560*/  @!P0 BRA `(.L_x_4652) ;  /* 0x0000008c00d48947 */ /* 0x001fea0003800000 */
.L_x_4844:
[----:B------:R-:W-:Y:S05]  /*13570*/  BSYNC B2 ;  /* 0x0000000000027941 */ /* 0x000fea0003800000 */
.L_x_4651:
        /* <DEDUP_REMOVED lines=9> */
.L_x_4654:
[----:B------:R-:W-:Y:S05]  /*13610*/  BSYNC B2 ;  /* 0x0000000000027941 */ /* 0x000fea0003800000 */
.L_x_4653:
        /* <DEDUP_REMOVED lines=14> */
.L_x_4655:
        /* <DEDUP_REMOVED lines=13> */
.L_x_4845:
[----:B------:R-:W-:Y:S05]  /*137d0*/  BSYNC B2 ;  /* 0x0000000000027941 */ /* 0x000fea0003800000 */
.L_x_4656:
        /* <DEDUP_REMOVED lines=11> */
.L_x_4659:
[----:B------:R-:W-:Y:S05]  /*13890*/  BSYNC B2 ;  /* 0x0000000000027941 */ /* 0x000fea0003800000 */
.L_x_4658:
[----:B------:R-:W2:Y:S04]  /*138a0*/  LDL R6, [R1+0x4] ;  /* 0x0000040001067983 */ /* 0x000ea80000100800 */
[----:B------:R-:W2:Y:S01]  /*138b0*/  LDL R5, [R1+0x10] ;  /* 0x0000100001057983 */ /* 0x000ea20000100800 */
[----:B------:R-:W-:Y:S01]  /*138c0*/  R2UR UR10, R12 ;  /* 0x000000000c0a72ca */ /* 0x000fe200000e0000 */
[----:B------:R-:W-:Y:S01]  /*138d0*/  UIADD3 UR4, UP0, UR38, 0x670, URZ ;  /* 0x0000067026047890 */ /* 0x000fe2000ff1e03f */
[----:B------:R-:W-:Y:S01]  /*138e0*/  R2UR UR6, R10 ;  /* 0x000000000a0672ca */ /* 0x000fe200000e0000 */
[----:B01----:R-:W-:Y:S01]  /*138f0*/  VIADD R4, R4, 0x388b0 ;  /* 0x000388b004047836 */ /* 0x003fe20000000000 */
[----:B------:R-:W-:Y:S01]  /*13900*/  R2UR UR7, R11 ;  /* 0x000000000b0772ca */ /* 0x000fe200000e0000 */
[----:B------:R-:W-:Y:S01]  /*13910*/  UIADD3.X UR5, URZ, UR39, URZ, UP0, !UPT ;  /* 0x000000273f057290 */ /* 0x000fe200087fe43f */
[----:B------:R-:W-:Y:S01]  /*13920*/  PLOP3.LUT P0, PT, PT, PT, PT, 0x80, 0x0 ;  /* 0x000000000000781c */ /* 0x000fe20003f0f070 */
[----:B--2---:R-:W-:-:S04]  /*13930*/  IMAD R5, R5, 0x10000, R6 ;  /* 0x0001000005057824 */ /* 0x004fc800078e0206 */
[----:B------:R-:W-:-:S08]  /*13940*/  VIADD R6, R5, 0x400 ;  /* 0x0000040005067836 */ /* 0x000fd00000000000 */
.L_x_4660:
        /* <DEDUP_REMOVED lines=15> */
.L_x_4661:
        /* <DEDUP_REMOVED lines=15> */
.L_x_4662:
        /* <DEDUP_REMOVED lines=15> */
.L_x_4663:
        /* <DEDUP_REMOVED lines=15> */
.L_x_4664:
        /* <DEDUP_REMOVED lines=15> */
.L_x_4665:
        /* <DEDUP_REMOVED lines=15> */
.L_x_4666:
        /* <DEDUP_REMOVED lines=15> */
.L_x_4667:
        /* <DEDUP_REMOVED lines=10> */
.L_x_4650:
[----:B------:R-:W-:Y:S05]  /*14080*/  BSYNC B1 ;  /* 0x0000000000017941 */ /* 0x000fea0003800000 */
.L_x_4649:
[----:B------:R-:W2:Y:S04]  /*14090*/  LDL.LU R8, [R1+0x10] ;  /* 0x0000100001087983 */ /* 0x000ea80000300800 */
[----:B------:R-:W3:Y:S01]  /*140a0*/  LDL.LU R6, [R1+0x20] ;  /* 0x0000200001067983 */ /* 0x000ee20000300800 */
[----:B0-----:R-:W-:Y:S01]  /*140b0*/  VIADD R3, R7, 0xfffffffe ;  /* 0xfffffffe07037836 */ /* 0x001fe20000000000 */
        /* <DEDUP_REMOVED lines=10> */
.L_x_4687:
[----:B------:R-:W-:Y:S05]  /*14160*/  YIELD ;  /* 0x0000000000007946 */ /* 0x000fea0003800000 */
[----:B------:R-:W-:Y:S04]  /*14170*/  BSSY B1, `(.L_x_4668) ;  /* 0x00000bd000017945 */ /* 0x000fe80003800000 */
[----:B-1----:R-:W-:Y:S05]  /*14180*/  @!P6 BRA `(.L_x_4669) ;  /* 0x0000000800ece947 */ /* 0x002fea0003800000 */
[----:B------:R-:W2:Y:S04]  /*14190*/  LDL R7, [R1+0x4] ;  /* 0x0000040001077983 */ /* 0x000ea80000100800 */
[----:B0-----:R-:W2:Y:S04]  /*141a0*/  LDL R4, [R1+0x10] ;  /* 0x0000100001047983 */ /* 0x001ea80000100800 */
[----:B------:R-:W3:Y:S01]  /*141b0*/  LDL R5, [R1+0x20] ;  /* 0x0000200001057983 */ /* 0x000ee20000100800 */
[----:B------:R-:W0:Y:S01]  /*141c0*/  S2R R6, SR_TID.X ;  /* 0x0000000000067919 */ /* 0x000e220000002100 */
[----:B------:R-:W-:Y:S01]  /*141d0*/  BSSY B2, `(.L_x_4670) ;  /* 0x0000007000027945 */ /* 0x000fe20003800000 */
[----:B0-----:R-:W-:-:S04]  /*141e0*/  LOP3.LUT R6, R6, 0x7f, RZ, 0xc0, !PT ;  /* 0x0000007f06067812 */ /* 0x001fc800078ec0ff */
[----:B------:R-:W-:Y:S01]  /*141f0*/  ISETP.NE.AND P2, PT, R6, RZ, PT ;  /* 0x000000ff0600720c */ /* 0x000fe20003f45270 */
[----:B--2---:R-:W-:Y:S01]  /*14200*/  IMAD R4, R4, 0x8, R7 ;  /* 0x0000000804047824 */ /* 0x004fe200078e0207 */
[----:B---3--:R-:W-:-:S04]  /*14210*/  SHF.L.U32 R5, R5, 0x1f, RZ ;  /* 0x0000001f05057819 */ /* 0x008fc800000006ff */
[----:B------:R-:W0:Y:S02]  /*14220*/  SYNCS.PHASECHK.TRANS64.TRYWAIT P1, [R4+URZ+0x388a0], R5 ;  /* 0x0388a005040075a7 */ /* 0x000e24000802017f */
[----:B0-----:R-:W-:Y:S05]  /*14230*/  @!P1 BRA `(.L_x_4671) ;  /* 0x0000008000c89947 */ /* 0x001fea0003800000 */
.L_x_4846:
[----:B------:R-:W-:Y:S05]  /*14240*/  BSYNC B2 ;  /* 0x0000000000027941 */ /* 0x000fea0003800000 */
.L_x_4670:
        /* <DEDUP_REMOVED lines=9> */
.L_x_4673:
[----:B------:R-:W-:Y:S05]  /*142e0*/  BSYNC B2 ;  /* 0x0000000000027941 */ /* 0x000fea0003800000 */
.L_x_4672:
        /* <DEDUP_REMOVED lines=13> */
.L_x_4674:
        /* <DEDUP_REMOVED lines=13> */
.L_x_4847:
[----:B------:R-:W-:Y:S05]  /*14490*/  BSYNC B2 ;  /* 0x0000000000027941 */ /* 0x000fea0003800000 */
.L_x_4675:
        /* <DEDUP_REMOVED lines=11> */
.L_x_4678:
[----:B------:R-:W-:Y:S05]  /*14550*/  BSYNC B2 ;  /* 0x0000000000027941 */ /* 0x000fea0003800000 */
.L_x_4677:
        /* <DEDUP_REMOVED lines=11> */
.L_x_4679:
        /* <DEDUP_REMOVED lines=15> */
.L_x_4680:
        /* <DEDUP_REMOVED lines=15> */
.L_x_4681:
        /* <DEDUP_REMOVED lines=15> */
.L_x_4682:
        /* <DEDUP_REMOVED lines=15> */
.L_x_4683:
        /* <DEDUP_REMOVED lines=15> */
.L_x_4684:
        /* <DEDUP_REMOVED lines=15> */
.L_x_4685:
        /* <DEDUP_REMOVED lines=15> */
.L_x_4686:
        /* <DEDUP_REMOVED lines=10> */
.L_x_4669:
[----:B------:R-:W-:Y:S05]  /*14d40*/  BSYNC B1 ;  /* 0x0000000000017941 */ /* 0x000fea0003800000 */
.L_x_4668:
[----:B------:R-:W2:Y:S04]  /*14d50*/  LDL.LU R8, [R1+0x10] ;  /* 0x0000100001087983 */ /* 0x000ea80000300800 */
[----:B0-----:R-:W3:Y:S01]  /*14d60*/  LDL.LU R6, [R1+0x20] ;  /* 0x0000200001067983 */ /* 0x001ee20000300800 */
        /* <DEDUP_REMOVED lines=10> */
.L_x_4643:
[----:B------:R-:W-:Y:S05]  /*14e10*/  BSYNC B0 ;  /* 0x0000000000007941 */ /* 0x000fea0003800000 */
.L_x_4642:
[----:B01----:R-:W2:Y:S01]  /*14e20*/  LDL R4, [R1+0x64] ;  /* 0x0000640001047983 */ /* 0x003ea20000100800 */
[----:B------:R-:W-:Y:S05]  /*14e30*/  @!P0 WARPSYNC.ALL ;  /* 0x0000000000008948 */ /* 0x000fea0003800000 */
[----:B------:R-:W-:Y:S06]  /*14e40*/  @!P0 BAR.SYNC.DEFER_BLOCKING 0xc, 0x180 ;  /* 0x0306000000008b1d */ /* 0x000fec0000010000 */
[----:B------:R-:W-:Y:S01]  /*14e50*/  BSSY B7, `(.L_x_4688) ;  /* 0x00005fa000077945 */ /* 0x000fe20003800000 */
[----:B--2---:R-:W-:-:S13]  /*14e60*/  ISETP.GT.AND P0, PT, R4, RZ, PT ;  /* 0x000000ff0400720c */ /* 0x004fda0003f04270 */
        /* <DEDUP_REMOVED lines=16> */
[----:B-1----:R-:W-:Y:S01]  /*14f70*/  IADD3 R16, R2, UR36, R0 ;  /* 0x0000002402107c10 */ /* 0x002fe2000fffe000 */
[----:B------:R-:W-:Y:S06]  /*14f80*/  BRA `(.L_x_4690) ;  /* 0x0000005c00987947 */ /* 0x000fec0003800000 */
.L_x_4689:
        /* <DEDUP_REMOVED lines=21> */
.L_x_4692:
[----:B------:R-:W-:Y:S05]  /*150e0*/  BSYNC B6 ;  /* 0x0000000000067941 */ /* 0x000fea0003800000 */
.L_x_4691:
        /* <DEDUP_REMOVED lines=21> */
.L_x_4695:
        /* <DEDUP_REMOVED lines=16> */
.L_x_4694:
[----:B------:R-:W-:Y:S05]  /*15340*/  BSYNC B6 ;  /* 0x0000000000067941 */ /* 0x000fea0003800000 */
.L_x_4693:
        /* <DEDUP_REMOVED lines=26> */
.L_x_4850:
        /* <DEDUP_REMOVED lines=11> */
.L_x_4853:
        /* <DEDUP_REMOVED lines=25> */
.L_x_4699:
[----:B------:R-:W2:Y:S04]  /*15730*/  LDL R7, [R1+0x4] ;  /* 0x0000040001077983 */ /* 0x000ea80000100800 */
[----:B01----:R-:W2:Y:S04]  /*15740*/  LDL R0, [R1+0xc] ;  /* 0x00000c0001007983 */ /* 0x003ea80000100800 */
[----:B------:R-:W3:Y:S01]  /*15750*/  LDL R2, [R1+0x1c] ;  /* 0x00001c0001027983 */ /* 0x000ee20000100800 */
[----:B--2---:R-:W-:Y:S01]  /*15760*/  IMAD R0, R0, 0x8, R7 ;  /* 0x0000000800007824 */ /* 0x004fe200078e0207 */
[----:B---3--:R-:W-:-:S04]  /*15770*/  SHF.L.U32 R2, R2, 0x1f, RZ ;  /* 0x0000001f02027819 */ /* 0x008fc800000006ff */
[----:B------:R-:W0:Y:S02]  /*15780*/  SYNCS.PHASECHK.TRANS64.TRYWAIT P0, [R0+URZ+0x38840], R2 ;  /* 0x03884002000075a7 */ /* 0x000e24000800017f */
[----:B0-----:R-:W-:Y:S05]  /*15790*/  @!P0 BRA `(.L_x_4700) ;  /* 0x0000006c00ec8947 */ /* 0x001fea0003800000 */
.L_x_4854:
[----:B------:R-:W1:Y:S02]  /*157a0*/  S2R R3, SR_TID.X ;  /* 0x0000000000037919 */ /* 0x000e640000002100 */
        /* <DEDUP_REMOVED lines=10> */
.L_x_4701:
[----:B------:R-:W2:Y:S04]  /*15850*/  LDL R6, [R1+0x4] ;  /* 0x0000040001067983 */ /* 0x000ea80000100800 */
[----:B------:R-:W2:Y:S04]  /*15860*/  LDL R5, [R1+0xc] ;  /* 0x00000c0001057983 */ /* 0x000ea80000100800 */
[----:B------:R-:W3:Y:S04]  /*15870*/  LDL R7, [R1+0x6c] ;  /* 0x00006c0001077983 */ /* 0x000ee80000100800 */
[----:B------:R-:W4:Y:S04]  /*15880*/  LDL R4, [R1+0x28] ;  /* 0x0000280001047983 */ /* 0x000f280000100800 */
[----:B------:R-:W5:Y:S04]  /*15890*/  LDL R3, [R1] ;  /* 0x0000000001037983 */ /* 0x000f680000100800 */
[----:B0-----:R-:W5:Y:S01]  /*158a0*/  LDL.LU R2, [R1+0x8] ;  /* 0x0000080001027983 */ /* 0x001f620000300800 */
        /* <DEDUP_REMOVED lines=21> */
.L_x_4697:
[----:B0-----:R-:W2:Y:S04]  /*15a00*/  LDL R0, [R1+0x4] ;  /* 0x0000040001007983 */ /* 0x001ea80000100800 */
[----:B------:R-:W3:Y:S04]  /*15a10*/  LDL.LU R4, [R1+0x2c] ;  /* 0x00002c0001047983 */ /* 0x000ee80000300800 */
[----:B------:R-:W4:Y:S04]  /*15a20*/  LDL.LU R3, [R1+0x48] ;  /* 0x0000480001037983 */ /* 0x000f280000300800 */
[----:B-1----:R-:W5:Y:S01]  /*15a30*/  LDL R2, [R1+0x30] ;  /* 0x0000300001027983 */ /* 0x002f620000100800 */
[----:B------:R-:W-:Y:S05]  /*15a40*/  WARPSYNC.ALL ;  /* 0x0000000000007948 */ /* 0x000fea0003800000 */
[----:B------:R-:W-:Y:S01]  /*15a50*/  ULDC.64 UR4, c[0x0][0xaf8] ;  /* 0x0002be0000047ab9 */ /* 0x000fe20000000a00 */
[----:B------:R-:W-:Y:S01]  /*15a60*/  BSSY B6, `(.L_x_4702) ;  /* 0x000001f000067945 */ /* 0x000fe20003800000 */
[----:B------:R-:W-:Y:S01]  /*15a70*/  BAR.SYNC.DEFER_BLOCKING 0x8, 0x100 ;  /* 0x0204000000007b1d */ /* 0x000fe20000010000 */
[----:B------:R-:W-:-:S04]  /*15a80*/  ISETP.NE.U32.AND P0, PT, RZ, UR4, PT ;  /* 0x00000004ff007c0c */ /* 0x000fc8000bf05070 */
[----:B------:R-:W-:Y:S01]  /*15a90*/  ISETP.NE.AND.EX P0, PT, RZ, UR5, PT, P0 ;  /* 0x00000005ff007c0c */ /* 0x000fe2000bf05300 */
[----:B--2---:R-:W-:-:S05]  /*15aa0*/  VIADD R0, R0, 0x20400 ;  /* 0x0002040000007836 */ /* 0x004fca0000000000 */
[----:B------:R-:W-:Y:S02]  /*15ab0*/  LOP3.LUT P1, RZ, R0, 0x3ff, RZ, 0xc0, !PT ;  /* 0x000003ff00ff7812 */ /* 0x000fe4000782c0ff */
[----:B---3--:R-:W-:Y:S02]  /*15ac0*/  SEL R0, R4, RZ, !P0 ;  /* 0x000000ff04007207 */ /* 0x008fe40004000000 */
[----:B----4-:R-:W-:-:S03]  /*15ad0*/  SEL R3, R3, RZ, !P0 ;  /* 0x000000ff03037207 */ /* 0x010fc60004000000 */
[----:B------:R0:W-:Y:S01]  /*15ae0*/  STL [R1+0x38], R0 ;  /* 0x0000380001007387 */ /* 0x0001e20000100800 */
[----:B-----5:R-:W-:-:S03]  /*15af0*/  SHF.R.S32.HI R2, RZ, 0x1f, R2 ;  /* 0x0000001fff027819 */ /* 0x020fc60000011402 */
[----:B------:R1:W-:Y:S01]  /*15b00*/  STL [R1+0x58], R3 ;  /* 0x0000580301007387 */ /* 0x0003e20000100800 */
[----:B0-----:R-:W-:-:S05]  /*15b10*/  SHF.R.S32.HI R0, RZ, 0x1f, R18 ;  /* 0x0000001fff007819 */ /* 0x001fca0000011412 */
        /* <DEDUP_REMOVED lines=19> */
.L_x_4703:
[----:B------:R-:W-:Y:S05]  /*15c50*/  BSYNC B6 ;  /* 0x0000000000067941 */ /* 0x000fea0003800000 */
.L_x_4702:
[----:B------:R-:W2:Y:S01]  /*15c60*/  LDL R4, [R1+0x48] ;  /* 0x0000480001047983 */ /* 0x000ea20000100800 */
[----:B------:R-:W0:Y:S01]  /*15c70*/  LDC R7, c[0x0][0x448] ;  /* 0x00011200ff077b82 */ /* 0x000e220000000800 */
[----:B------:R-:W-:Y:S01]  /*15c80*/  ULDC.64 UR4, c[0x0][0x298] ;  /* 0x0000a60000047ab9 */ /* 0x000fe20000000a00 */
[----:B------:R-:W-:Y:S01]  /*15c90*/  ULDC.64 UR6, c[0x0][0x280] ;  /* 0x0000a00000067ab9 */ /* 0x000fe20000000a00 */
[----:B------:R-:W3:Y:S04]  /*15ca0*/  LDL R10, [R1+0x30] ;  /* 0x00003000010a7983 */ /* 0x000ee80000100800 */
[----:B------:R-:W4:Y:S01]  /*15cb0*/  LDL R9, [R1+0x54] ;  /* 0x0000540001097983 */ /* 0x000f220000100800 */
[----:B-1----:R-:W1:Y:S01]  /*15cc0*/  S2R R2, SR_TID.X ;  /* 0x0000000000027919 */ /* 0x002e620000002100 */
[----:B------:R-:W1:Y:S02]  /*15cd0*/  S2R R0, SR_TID.X ;  /* 0x0000000000007919 */ /* 0x000e640000002100 */
[----:B------:R-:W4:Y:S04]  /*15ce0*/  LDL R8, [R1+0x58] ;  /* 0x0000580001087983 */ /* 0x000f280000100800 */
[----:B------:R-:W4:Y:S01]  /*15cf0*/  LDL R6, [R1+0x38] ;  /* 0x0000380001067983 */ /* 0x000f220000100800 */
[----:B0-----:R-:W-:-:S13]  /*15d00*/  ISETP.NE.AND P0, PT, R7, 0x1, PT ;  /* 0x000000010700780c */ /* 0x001fda0003f05270 */
[----:B------:R-:W0:Y:S01]  /*15d10*/  @P0 LDC R3, c[0x0][0x450] ;  /* 0x00011400ff030b82 */ /* 0x000e220000000800 */
[----:B-1----:R-:W-:-:S04]  /*15d20*/  LOP3.LUT R2, R2, 0x7f, RZ, 0xc0, !PT ;  /* 0x0000007f02027812 */ /* 0x002fc800078ec0ff */
[----:B------:R-:W-:Y:S01]  /*15d30*/  SHF.R.U32.HI R2, RZ, 0x3, R2 ;  /* 0x00000003ff027819 */ /* 0x000fe20000011602 */
[----:B------:R-:W-:-:S05]  /*15d40*/  IMAD.SHL.U32 R0, R0, 0x10, RZ ;  /* 0x0000001000007824 */ /* 0x000fca00078e00ff */
[----:B------:R-:W-:Y:S02]  /*15d50*/  LOP3.LUT R0, R2, 0x70, R0, 0xf8, !PT ;  /* 0x0000007002007812 */ /* 0x000fe400078ef800 */
[----:B------:R-:W1:Y:S03]  /*15d60*/  @P0 LDC R2, c[0x0][0x44c] ;  /* 0x00011300ff020b82 */ /* 0x000e660000000800 */
[----:B------:R-:W-:-:S04]  /*15d70*/  IMAD R5, R17, 0x40, R0 ;  /* 0x0000004011057824 */ /* 0x000fc800078e0200 */
[----:B------:R-:W-:Y:S01]  /*15d80*/  IMAD.MOV.U32 R0, RZ, RZ, R5 ;  /* 0x000000ffff007224 */ /* 0x000fe200078e0005 */
[----:B------:R4:W-:Y:S01]  /*15d90*/  STL [R1+0x2c], R5 ;  /* 0x00002c0501007387 */ /* 0x0009e20000100800 */
[----:B-1----:R-:W-:-:S05]  /*15da0*/  @P0 IMAD.HI.U32 R2, R5, R2, RZ ;  /* 0x0000000205020227 */ /* 0x002fca00078e00ff */
[----:B0-----:R-:W-:Y:S01]  /*15db0*/  @P0 SHF.R.U32.HI R0, RZ, R3, R2 ;  /* 0x00000003ff000219 */ /* 0x001fe20000011602 */
[----:B--2---:R-:W-:-:S04]  /*15dc0*/  IMAD R2, R4, UR4, RZ ;  /* 0x0000000404027c24 */ /* 0x004fc8000f8e02ff */
[C---:B---3--:R-:W-:Y:S02]  /*15dd0*/  IMAD R4, R10.reuse, UR5, R2 ;  /* 0x000000050a047c24 */ /* 0x048fe4000f8e0202 */
[----:B------:R-:W-:Y:S01]  /*15de0*/  IMAD.WIDE.U32 R2, R10, UR4, RZ ;  /* 0x000000040a027c25 */ /* 0x000fe2000f8e00ff */
[----:B------:R-:W-:-:S03]  /*15df0*/  ULDC.64 UR4, c[0x0][0x2d8] ;  /* 0x0000b60000047ab9 */ /* 0x000fc60000000a00 */
[----:B------:R-:W-:Y:S02]  /*15e00*/  IMAD.IADD R3, R3, 0x1, R4 ;  /* 0x0000000103037824 */ /* 0x000fe400078e0204 */
[----:B----4-:R-:W-:Y:S02]  /*15e10*/  IMAD R4, R9, UR4, RZ ;  /* 0x0000000409047c24 */ /* 0x010fe4000f8e02ff */
        /* <DEDUP_REMOVED lines=22> */
[----:B------:R-:W-:Y:S01]  /*15f80*/  IMAD.WIDE.U32 R4, R0, UR4, R2 ;  /* 0x0000000400047c25 */ /* 0x000fe2000f8e0002 */
        /* <DEDUP_REMOVED lines=47> */
.L_x_4863:
        /* <DEDUP_REMOVED lines=12> */
.L_x_4705:
        /* <DEDUP_REMOVED lines=38> */
.L_x_4707:
[----:B------:R-:W-:Y:S05]  /*165a0*/  BSYNC B6 ;  /* 0x0000000000067941 */ /* 0x000fea0003800000 */
.L_x_4706:
        /* <DEDUP_REMOVED lines=21> */
[----:B------:R-:W-:-:S03]  /*16700*/  ULDC.64 UR4, c[0x0][0x3d0] ;  /* 0x0000f40000047ab9 */ /* 0x000fc60000000a00 */
[----:B------:R-:W2:Y:S01]  /*16710*/  @P0 LDC R4, c[0x0][0x44c] ;  /* 0x00011300ff040b82 */ /* 0x000ea20000000800 */
[----:B------:R-:W-:Y:S02]  /*16720*/  IMAD.IADD R3, R3, 0x1, R0 ;  /* 0x0000000103037824 */ /* 0x000fe400078e0200 */
        /* <DEDUP_REMOVED lines=20> */
[----:B------:R-:W-:Y:S02]  /*16870*/  ULDC.64 UR4, c[0x0][0x390] ;  /* 0x0000e40000047ab9 */ /* 0x000fe40000000a00 */
[----:B------:R-:W-:Y:S01]  /*16880*/  LEA R0, P0, R2, UR4, 0x1 ;  /* 0x0000000402007c11 */ /* 0x000fe2000f8008ff */
[----:B------:R-:W-:Y:S01]  /*16890*/  ULDC UR4, c[0x0][0x3b8] ;  /* 0x0000ee0000047ab9 */ /* 0x000fe20000000800 */
[----:B0-----:R-:W-:Y:S01]  /*168a0*/  IMAD.SHL.U32 R10, R6, 0x8, RZ ;  /* 0x00000008060a7824 */ /* 0x001fe200078e00ff */
[----:B------:R-:W-:Y:S02]  /*168b0*/  ISETP.GE.AND P1, PT, R8, UR4, PT ;  /* 0x0000000408007c0c */ /* 0x000fe4000bf26270 */
[----:B------:R-:W0:Y:S02]  /*168c0*/  S2R R8, SR_TID.X ;  /* 0x0000000000087919 */ /* 0x000e240000002100 */
        /* <DEDUP_REMOVED lines=11> */
[----:B------:R0:W-:Y:S01]  /*16980*/  STL [R1+0x8], R9 ;  /* 0x0000080901007387 */ /* 0x0001e20000100800 */
[----:B------:R-:W-:Y:S01]  /*16990*/  IMAD.IADD R4, R3, 0x1, R4 ;  /* 0x0000000103047824 */ /* 0x000fe200078e0204 */
        /* <DEDUP_REMOVED lines=37> */
[----:B---3--:R-:W-:-:S05]  /*16bf0*/  IMAD R7, R3, R7, RZ ;  /* 0x0000000703077224 */ /* 0x008fca00078e02ff */
        /* <DEDUP_REMOVED lines=8> */
[----:B------:R-:W-:Y:S01]  /*16c80*/  @!P2 SHF.R.U32.HI R2, RZ, 0x2, R2 ;  /* 0x00000002ff02a819 */ /* 0x000fe20000011602 */
[----:B------:R-:W0:Y:S01]  /*16c90*/  S2R R3, SR_TID.X ;  /* 0x0000000000037919 */ /* 0x000e220000002100 */
[----:B------:R-:W-:Y:S02]  /*16ca0*/  @P3 LOP3.LUT R12, R12, 0x100, RZ, 0xfc, !PT ;  /* 0x000001000c0c3812 */ /* 0x000fe400078efcff */
[----:B------:R-:W-:-:S02]  /*16cb0*/  @!P2 ISETP.NE.U32.AND P3, PT, R2, RZ, PT ;  /* 0x000000ff0200a20c */ /* 0x000fc40003f65070 */
[----:B------:R-:W-:Y:S02]  /*16cc0*/  @!P2 LOP3.LUT R2, R6, 0x80, RZ, 0xc0, !PT ;  /* 0x000000800602a812 */ /* 0x000fe400078ec0ff */
[----:B------:R-:W-:Y:S02]  /*16cd0*/  LOP3.LUT R12, R12, 0xffffffdf, RZ, 0xc0, !PT ;  /* 0xffffffdf0c0c7812 */ /* 0x000fe400078ec0ff */
[----:B------:R-:W-:-:S07]  /*16ce0*/  @!P2 SHF.R.U32.HI R2, RZ, 0x3, R2 ;  /* 0x00000003ff02a819 */ /* 0x000fce0000011602 */
[----:B------:R-:W-:Y:S02]  /*16cf0*/  @P3 LOP3.LUT R12, R12, 0x20, RZ, 0xfc, !PT ;  /* 0x000000200c0c3812 */ /* 0x000fe400078efcff */
[----:B------:R-:W-:Y:S02]  /*16d00*/  @!P2 ISETP.NE.U32.AND P3, PT, R2, RZ, PT ;  /* 0x000000ff0200a20c */ /* 0x000fe40003f65070 */
[----:B------:R-:W1:Y:S04]  /*16d10*/  SHFL.IDX PT, R2, R0, RZ, 0x181f ;  /* 0x00181fff00027589 */ /* 0x000e6800000e0000 */
[----:B------:R-:W2:Y:S01]  /*16d20*/  SHFL.IDX PT, R8, R4, RZ, 0x181f ;  /* 0x00181fff04087589 */ /* 0x000ea200000e0000 */
[----:B0-----:R-:W-:-:S05]  /*16d30*/  IMAD.SHL.U32 R13, R3, 0x8, RZ ;  /* 0x00000008030d7824 */ /* 0x001fca00078e00ff */
[----:B------:R-:W-:-:S04]  /*16d40*/  LOP3.LUT R13, R13, 0x38, RZ, 0xc0, !PT ;  /* 0x000000380d0d7812 */ /* 0x000fc800078ec0ff */
[----:B-1----:R-:W-:-:S05]  /*16d50*/  @!P2 LEA R3, P6, R13, R2, 0x1 ;  /* 0x000000020d03a211 */ /* 0x002fca00078c08ff */
[----:B--2---:R-:W-:Y:S01]  /*16d60*/  @!P2 IMAD.X R2, RZ, RZ, R8, P6 ;  /* 0x000000ffff02a224 */ /* 0x004fe200030e0608 */
[----:B------:R-:W-:-:S04]  /*16d70*/  LOP3.LUT R12, R12, 0xfffffdff, RZ, 0xc0, !PT ;  /* 0xfffffdff0c0c7812 */ /* 0x000fc800078ec0ff */
        /* <DEDUP_REMOVED lines=36> */
[----:B------:R-:W-:-:S03]  /*16fc0*/  ISETP.GE.AND P2, PT, R10, R7, PT ;  /* 0x000000070a00720c */ /* 0x000fc60003f46270 */
[----:B------:R-:W-:Y:S04]  /*16fd0*/  SHFL.IDX PT, R10, R4, 0x2, 0x181f ;  /* 0x00581f00040a7f89 */ /* 0x000fe800000e0000 */
[----:B0-----:R-:W0:Y:S01]  /*16fe0*/  SHFL.IDX PT, R3, R0, 0x2, 0x181f ;  /* 0x00581f0000037f89 */ /* 0x001e2200000e0000 */
[----:B------:R-:W-:-:S04]  /*16ff0*/  LOP3.LUT R12, R12, 0xffffff7f, RZ, 0xc0, !PT ;  /* 0xffffff7f0c0c7812 */ /* 0x000fc800078ec0ff */
[----:B------:R-:W-:Y:S02]  /*17000*/  @P6 LOP3.LUT R12, R12, 0x80, RZ, 0xfc, !PT ;  /* 0x000000800c0c6812 */ /* 0x000fe400078efcff */
        /* <DEDUP_REMOVED lines=22> */
.L_x_4873:
        /* <DEDUP_REMOVED lines=31> */
.L_x_4710:
[----:B------:R-:W-:Y:S05]  /*17360*/  BSYNC B0 ;  /* 0x0000000000007941 */ /* 0x000fea0003800000 */
.L_x_4709:
[----:B--2---:R2:W5:Y:S01]  /*17370*/  LDL R0, [R1+0x4] ;  /* 0x0000040001007983 */ /* 0x0045620000100800 */
[----:B------:R-:W-:Y:S01]  /*17380*/  PLOP3.LUT P0, PT, PT, PT, PT, 0x80, 0x0 ;  /* 0x000000000000781c */ /* 0x000fe20003f0f070 */
[----:B------:R-:W-:-:S12]  /*17390*/  NOP ;  /* 0x0000000000007918 */ /* 0x000fd80000000000 */
.L_x_4711:
        /* <DEDUP_REMOVED lines=19> */
.L_x_4874:
[----:B------:R-:W-:Y:S05]  /*174d0*/  BSYNC B0 ;  /* 0x0000000000007941 */ /* 0x000fea0003800000 */
.L_x_4712:
        /* <DEDUP_REMOVED lines=16> */
.L_x_4875:
[----:B------:R-:W-:Y:S05]  /*175e0*/  BSYNC B1 ;  /* 0x0000000000017941 */ /* 0x000fea0003800000 */
.L_x_4716:
        /* <DEDUP_REMOVED lines=9> */
.L_x_4719:
[----:B------:R-:W-:Y:S05]  /*17680*/  BSYNC B1 ;  /* 0x0000000000017941 */ /* 0x000fea0003800000 */
.L_x_4718:
        /* <DEDUP_REMOVED lines=14> */
.L_x_4720:
        /* <DEDUP_REMOVED lines=16> */
.L_x_4721:
        /* <DEDUP_REMOVED lines=16> */
.L_x_4722:
        /* <DEDUP_REMOVED lines=16> */
.L_x_4723:
        /* <DEDUP_REMOVED lines=16> */
.L_x_4724:
        /* <DEDUP_REMOVED lines=16> */
.L_x_4725:
        /* <DEDUP_REMOVED lines=16> */
.L_x_4726:
        /* <DEDUP_REMOVED lines=16> */
.L_x_4727:
        /* <DEDUP_REMOVED lines=11> */
.L_x_4715:
[----:B------:R-:W-:Y:S05]  /*17f20*/  BSYNC B0 ;  /* 0x0000000000007941 */ /* 0x000fea0003800000 */
.L_x_4714:
        /* <DEDUP_REMOVED lines=51> */
.L_x_4734:
[----:B-1----:R-:W3:Y:S01]  /*18260*/  LDL R2, [R1+0x4] ;  /* 0x0000040001027983 */ /* 0x002ee20000100800 */
[----:B------:R-:W-:Y:S01]  /*18270*/  SHF.L.U32 R5, R7, 0x1f, RZ ;  /* 0x0000001f07057819 */ /* 0x000fe200000006ff */
[----:B------:R-:W1:Y:S01]  /*18280*/  S2R R3, SR_TID.X ;  /* 0x0000000000037919 */ /* 0x000e620000002100 */
[----:B------:R-:W-:Y:S01]  /*18290*/  BSSY B3, `(.L_x_4735) ;  /* 0x0000006000037945 */ /* 0x000fe20003800000 */
[----:B-1----:R-:W-:-:S04]  /*182a0*/  LOP3.LUT R3, R3, 0x7f, RZ, 0xc0, !PT ;  /* 0x0000007f03037812 */ /* 0x002fc800078ec0ff */
[----:B------:R-:W-:Y:S01]  /*182b0*/  ISETP.NE.AND P1, PT, R3, RZ, PT ;  /* 0x000000ff0300720c */ /* 0x000fe20003f25270 */
[----:B---3--:R-:W-:-:S04]  /*182c0*/  IMAD R2, R8, 0x8, R2 ;  /* 0x0000000808027824 */ /* 0x008fc800078e0202 */
[----:B------:R-:W1:Y:S02]  /*182d0*/  SYNCS.PHASECHK.TRANS64.TRYWAIT P0, [R2+URZ+0x38840], R5 ;  /* 0x03884005020075a7 */ /* 0x000e64000800017f */
[----:B-1----:R-:W-:Y:S06]  /*182e0*/  @!P0 BRA `(.L_x_4736) ;  /* 0x00000054008c8947 */ /* 0x002fec0003800000 */
.L_x_4876:
[----:B------:R-:W-:Y:S05]  /*182f0*/  BSYNC B3 ;  /* 0x0000000000037941 */ /* 0x000fea0003800000 */
.L_x_4735:
        /* <DEDUP_REMOVED lines=9> */
.L_x_4738:
[----:B------:R-:W-:Y:S05]  /*18390*/  BSYNC B3 ;  /* 0x0000000000037941 */ /* 0x000fea0003800000 */
.L_x_4737:
        /* <DEDUP_REMOVED lines=14> */
.L_x_4739:
        /* <DEDUP_REMOVED lines=14> */
.L_x_4877:
[----:B------:R-:W-:Y:S05]  /*18560*/  BSYNC B3 ;  /* 0x0000000000037941 */ /* 0x000fea0003800000 */
.L_x_4740:
        /* <DEDUP_REMOVED lines=11> */
.L_x_4743:
[----:B------:R-:W-:Y:S05]  /*18620*/  BSYNC B3 ;  /* 0x0000000000037941 */ /* 0x000fea0003800000 */
.L_x_4742:
[----:B------:R-:W3:Y:S04]  /*18630*/  LDL R4, [R1+0x4] ;  /* 0x0000040001047983 */ /* 0x000ee80000100800 */
[----:B------:R-:W3:Y:S01]  /*18640*/  LDL R3, [R1+0xc] ;  /* 0x00000c0001037983 */ /* 0x000ee20000100800 */
[----:B------:R-:W-:Y:S01]  /*18650*/  R2UR UR10, R7 ;  /* 0x00000000070a72ca */ /* 0x000fe200000e0000 */
[----:B------:R-:W-:Y:S01]  /*18660*/  UIADD3 UR4, UP0, UR38, 0x470, URZ ;  /* 0x0000047026047890 */ /* 0x000fe2000ff1e03f */
[----:B------:R-:W-:Y:S01]  /*18670*/  R2UR UR6, R8 ;  /* 0x00000000080672ca */ /* 0x000fe200000e0000 */
[----:B01----:R-:W-:Y:S01]  /*18680*/  VIADD R2, R2, 0x38850 ;  /* 0x0003885002027836 */ /* 0x003fe20000000000 */
[----:B------:R-:W-:Y:S01]  /*18690*/  R2UR UR7, R9 ;  /* 0x00000000090772ca */ /* 0x000fe200000e0000 */
[----:B------:R-:W-:Y:S01]  /*186a0*/  UIADD3.X UR5, URZ, UR39, URZ, UP0, !UPT ;  /* 0x000000273f057290 */ /* 0x000fe200087fe43f */
[----:B------:R-:W-:Y:S01]  /*186b0*/  PLOP3.LUT P0, PT, PT, PT, PT, 0x80, 0x0 ;  /* 0x000000000000781c */ /* 0x000fe20003f0f070 */
[----:B---3--:R-:W-:-:S04]  /*186c0*/  IMAD R3, R3, 0x10000, R4 ;  /* 0x0001000003037824 */ /* 0x008fc800078e0204 */
[----:B------:R-:W-:-:S08]  /*186d0*/  VIADD R4, R3, 0x400 ;  /* 0x0000040003047836 */ /* 0x000fd00000000000 */
.L_x_4744:
        /* <DEDUP_REMOVED lines=16> */
.L_x_4745:
        /* <DEDUP_REMOVED lines=16> */
.L_x_4746:
        /* <DEDUP_REMOVED lines=16> */
.L_x_4747:
        /* <DEDUP_REMOVED lines=16> */
.L_x_4748:
        /* <DEDUP_REMOVED lines=16> */
.L_x_4749:
        /* <DEDUP_REMOVED lines=16> */
.L_x_4750:
        /* <DEDUP_REMOVED lines=16> */
.L_x_4751:
        /* <DEDUP_REMOVED lines=11> */
.L_x_4733:
[----:B------:R-:W-:Y:S05]  /*18e90*/  BSYNC B1 ;  /* 0x0000000000017941 */ /* 0x000fea0003800000 */
.L_x_4732:
[----:B------:R-:W3:Y:S02]  /*18ea0*/  LDL.LU R4, [R1+0x3c] ;  /* 0x00003c0001047983 */ /* 0x000ee40000300800 */
[----:B---3--:R-:W-:-:S07]  /*18eb0*/  VIADD R0, R4, 0xfffffffd ;  /* 0xfffffffd04007836 */ /* 0x008fce0000000000 */
.L_x_4731:
[----:B------:R-:W-:Y:S05]  /*18ec0*/  BSYNC B2 ;  /* 0x0000000000027941 */ /* 0x000fea0003800000 */
.L_x_4730:
[----:B------:R-:W3:Y:S01]  /*18ed0*/  LDL.LU R2, [R1+0x34] ;  /* 0x0000340001027983 */ /* 0x000ee20000300800 */
[----:B------:R-:W-:-:S05]  /*18ee0*/  IMAD.MOV R6, RZ, RZ, -R6 ;  /* 0x000000ffff067224 */ /* 0x000fca00078e0a06 */
[----:B---3--:R-:W-:-:S13]  /*18ef0*/  ISETP.NE.AND P0, PT, R2, R6, PT ;  /* 0x000000060200720c */ /* 0x008fda0003f05270 */
[----:B------:R-:W-:Y:S05]  /*18f00*/  @!P0 BRA `(.L_x_4729) ;  /* 0x0000001c00488947 */ /* 0x000fea0003800000 */
.L_x_4792:
[----:B------:R-:W3:Y:S04]  /*18f10*/  LDL R4, [R1+0x8] ;  /* 0x0000080001047983 */ /* 0x000ee80000100800 */
[----:B------:R-:W0:Y:S04]  /*18f20*/  LDL.LU R3, [R1+0xc] ;  /* 0x00000c0001037983 */ /* 0x000e280000300800 */
        /* <DEDUP_REMOVED lines=35> */
.L_x_4754:
[----:B0-----:R-:W3:Y:S01]  /*19160*/  LDL R2, [R1+0x4] ;  /* 0x0000040001027983 */ /* 0x001ee20000100800 */
[----:B------:R-:W0:Y:S02]  /*19170*/  S2R R3, SR_TID.X ;  /* 0x0000000000037919 */ /* 0x000e240000002100 */
[----:B0-----:R-:W-:Y:S02]  /*19180*/  LOP3.LUT R4, R3, 0x7f, RZ, 0xc0, !PT ;  /* 0x0000007f03047812 */ /* 0x001fe400078ec0ff */
[----:B------:R-:W-:Y:S01]  /*19190*/  SHF.L.U32 R3, R6, 0x1f, RZ ;  /* 0x0000001f06037819 */ /* 0x000fe200000006ff */
[----:B------:R-:W-:Y:S01]  /*191a0*/  BSSY B2, `(.L_x_4755) ;  /* 0x0000005000027945 */ /* 0x000fe20003800000 */
[----:B------:R-:W-:Y:S01]  /*191b0*/  ISETP.NE.AND P1, PT, R4, RZ, PT ;  /* 0x000000ff0400720c */ /* 0x000fe20003f25270 */
[----:B---3--:R-:W-:-:S04]  /*191c0*/  IMAD R2, R7, 0x8, R2 ;  /* 0x0000000807027824 */ /* 0x008fc800078e0202 */
[----:B------:R-:W0:Y:S02]  /*191d0*/  SYNCS.PHASECHK.TRANS64.TRYWAIT P0, [R2+URZ+0x38840], R3 ;  /* 0x03884003020075a7 */ /* 0x000e24000800017f */
[----:B0-----:R-:W-:Y:S06]  /*191e0*/  @!P0 BRA `(.L_x_4756) ;  /* 0x0000004400f48947 */ /* 0x001fec0003800000 */
.L_x_4878:
[----:B------:R-:W-:Y:S05]  /*191f0*/  BSYNC B2 ;  /* 0x0000000000027941 */ /* 0x000fea0003800000 */
.L_x_4755:
        /* <DEDUP_REMOVED lines=9> */
.L_x_4758:
[----:B------:R-:W-:Y:S05]  /*19290*/  BSYNC B2 ;  /* 0x0000000000027941 */ /* 0x000fea0003800000 */
.L_x_4757:
        /* <DEDUP_REMOVED lines=13> */
.L_x_4759:
        /* <DEDUP_REMOVED lines=14> */
.L_x_4879:
[----:B------:R-:W-:Y:S05]  /*19450*/  BSYNC B2 ;  /* 0x0000000000027941 */ /* 0x000fea0003800000 */
.L_x_4760:
        /* <DEDUP_REMOVED lines=11> */
.L_x_4763:
[----:B------:R-:W-:Y:S05]  /*19510*/  BSYNC B2 ;  /* 0x0000000000027941 */ /* 0x000fea0003800000 */
.L_x_4762:
        /* <DEDUP_REMOVED lines=10> */
.L_x_4764:
        /* <DEDUP_REMOVED lines=16> */
.L_x_4765:
        /* <DEDUP_REMOVED lines=16> */
.L_x_4766:
        /* <DEDUP_REMOVED lines=16> */
.L_x_4767:
        /* <DEDUP_REMOVED lines=16> */
.L_x_4768:
        /* <DEDUP_REMOVED lines=16> */
.L_x_4769:
        /* <DEDUP_REMOVED lines=16> */
.L_x_4770:
        /* <DEDUP_REMOVED lines=16> */
.L_x_4771:
        /* <DEDUP_REMOVED lines=11> */
.L_x_4753:
[----:B------:R-:W-:Y:S05]  /*19d70*/  BSYNC B1 ;  /* 0x0000000000017941 */ /* 0x000fea0003800000 */
.L_x_4752:
[----:B------:R-:W3:Y:S01]  /*19d80*/  LDL R5, [R1+0x8] ;  /* 0x0000080001057983 */ /* 0x000ee20000100800 */
[----:B------:R-:W-:Y:S01]  /*19d90*/  VIADD R7, R7, 0x1 ;  /* 0x0000000107077836 */ /* 0x000fe20000000000 */
[----:B------:R-:W-:Y:S04]  /*19da0*/  BSSY B1, `(.L_x_4772) ;  /* 0x00000e5000017945 */ /* 0x000fe80003800000 */
[----:B------:R-:W-:-:S04]  /*19db0*/  ISETP.NE.AND P0, PT, R7, 0x2, PT ;  /* 0x000000020700780c */ /* 0x000fc80003f05270 */
[----:B------:R-:W-:Y:S02]  /*19dc0*/  SEL R2, RZ, 0x1, P0 ;  /* 0x00000001ff027807 */ /* 0x000fe40000000000 */
[----:B------:R-:W-:Y:S02]  /*19dd0*/  SEL R9, R7, RZ, P0 ;  /* 0x000000ff07097207 */ /* 0x000fe40000000000 */
[----:B------:R-:W-:-:S05]  /*19de0*/  LOP3.LUT R8, R6, R2, RZ, 0x3c, !PT ;  /* 0x0000000206087212 */ /* 0x000fca00078e3cff */
[----:B------:R0:W-:Y:S04]  /*19df0*/  STL [R1+0x1c], R8 ;  /* 0x00001c0801007387 */ /* 0x0001e80000100800 */
[----:B------:R0:W-:Y:S01]  /*19e00*/  STL [R1+0xc], R9 ;  /* 0x00000c0901007387 */ /* 0x0001e20000100800 */
[----:B---3--:R-:W-:-:S13]  /*19e10*/  LOP3.LUT P2, RZ, R5, 0x1, RZ, 0xc0, !PT ;  /* 0x0000000105ff7812 */ /* 0x008fda000784c0ff */
[----:B0-----:R-:W-:Y:S05]  /*19e20*/  @!P2 BRA `(.L_x_4773) ;  /* 0x0000000c0070a947 */ /* 0x001fea0003800000 */
[----:B------:R-:W-:Y:S01]  /*19e30*/  ULDC.64 UR4, c[0x0][0x418] ;  /* 0x0001060000047ab9 */ /* 0x000fe20000000a00 */
[----:B------:R-:W-:Y:S01]  /*19e40*/  VIADD R6, R0, 0xffffffff ;  /* 0xffffffff00067836 */ /* 0x000fe20000000000 */
        /* <DEDUP_REMOVED lines=23> */
.L_x_4774:
        /* <DEDUP_REMOVED lines=9> */
.L_x_4880:
[----:B------:R-:W-:Y:S05]  /*1a050*/  BSYNC B2 ;  /* 0x0000000000027941 */ /* 0x000fea0003800000 */
.L_x_4775:
        /* <DEDUP_REMOVED lines=9> */
.L_x_4778:
[----:B------:R-:W-:Y:S05]  /*1a0f0*/  BSYNC B2 ;  /* 0x0000000000027941 */ /* 0x000fea0003800000 */
.L_x_4777:
[----:B------:R-:W3:Y:S04]  /*1a100*/  LDL R8, [R1+0x4] ;  /* 0x0000040001087983 */ /* 0x000ee80000100800 */
        /* <DEDUP_REMOVED lines=13> */
.L_x_4779:
        /* <DEDUP_REMOVED lines=14> */
.L_x_4881:
[----:B------:R-:W-:Y:S05]  /*1a2c0*/  BSYNC B2 ;  /* 0x0000000000027941 */ /* 0x000fea0003800000 */
.L_x_4780:
        /* <DEDUP_REMOVED lines=11> */
.L_x_4783:
[----:B------:R-:W-:Y:S05]  /*1a380*/  BSYNC B2 ;  /* 0x0000000000027941 */ /* 0x000fea0003800000 */
.L_x_4782:
        /* <DEDUP_REMOVED lines=11> */
.L_x_4784:
        /* <DEDUP_REMOVED lines=16> */
.L_x_4785:
        /* <DEDUP_REMOVED lines=16> */
.L_x_4786:
        /* <DEDUP_REMOVED lines=16> */
.L_x_4787:
        /* <DEDUP_REMOVED lines=16> */
.L_x_4788:
        /* <DEDUP_REMOVED lines=16> */
.L_x_4789:
        /* <DEDUP_REMOVED lines=16> */
.L_x_4790:
        /* <DEDUP_REMOVED lines=16> */
.L_x_4791:
        /* <DEDUP_REMOVED lines=11> */
.L_x_4773:
[----:B------:R-:W-:Y:S05]  /*1abf0*/  BSYNC B1 ;  /* 0x0000000000017941 */ /* 0x000fea0003800000 */
.L_x_4772:
[C---:B------:R-:W-:Y:S01]  /*1ac00*/  ISETP.GT.AND P0, PT, R0.reuse, 0x1, PT ;  /* 0x000000010000780c */ /* 0x040fe20003f04270 */
[----:B------:R-:W-:-:S12]  /*1ac10*/  VIADD R0, R0, 0xfffffffe ;  /* 0xfffffffe00007836 */ /* 0x000fd80000000000 */
[----:B------:R-:W-:Y:S05]  /*1ac20*/  @P0 BRA `(.L_x_4792) ;  /* 0xffffffe000b80947 */ /* 0x000fea000383ffff */
.L_x_4729:
[----:B------:R-:W-:Y:S05]  /*1ac30*/  BSYNC B0 ;  /* 0x0000000000007941 */ /* 0x000fea0003800000 */
.L_x_4728:
        /* <DEDUP_REMOVED lines=24> */
.L_x_4794:
[----:B------:R-:W-:Y:S05]  /*1adc0*/  BSYNC B0 ;  /* 0x0000000000007941 */ /* 0x000fea0003800000 */
.L_x_4793:
[----:B------:R-:W-:-:S05]  /*1add0*/  SEL R0, R0, RZ, P0 ;  /* 0x000000ff00007207 */ /* 0x000fca0000000000 */
[----:B------:R3:W-:Y:S02]  /*1ade0*/  STL [R1+0xc], R0 ;  /* 0x00000c0001007387 */ /* 0x0007e40000100800 */
.L_x_4690:
[----:B------:R-:W-:Y:S05]  /*1adf0*/  BSYNC B7 ;  /* 0x0000000000077941 */ /* 0x000fea0003800000 */
.L_x_4688:
        /* <DEDUP_REMOVED lines=13> */
.L_x_4795:
        /* <DEDUP_REMOVED lines=36> */
.L_x_4891:
[----:B------:R-:W-:Y:S02]  /*1b110*/  ULDC UR4, c[0x0][0xd38] ;  /* 0x00034e0000047ab9 */ /* 0x000fe40000000800 */
[----:B------:R-:W-:-:S04]  /*1b120*/  IMAD.U32 R16, RZ, RZ, UR4 ;  /* 0x00000004ff107e24 */ /* 0x000fc8000f8e00ff */
[----:B-1----:R-:W-:-:S04]  /*1b130*/  IMAD R6, R6, R16, RZ ;  /* 0x0000001006067224 */ /* 0x002fc800078e02ff */
[----:B------:R-:W-:-:S05]  /*1b140*/  IMAD.IADD R4, R4, 0x1, R6 ;  /* 0x0000000104047824 */ /* 0x000fca00078e0206 */
[----:B------:R-:W-:-:S13]  /*1b150*/  ISETP.GT.AND P6, PT, R4, R0, PT ;  /* 0x000000000400720c */ /* 0x000fda0003fc4270 */
[----:B------:R-:W-:Y:S05]  /*1b160*/  @P6 BRA `(.L_x_4798) ;  /* 0x00000000009c6947 */ /* 0x000fea0003800000 */
.L_x_4803:
        /* <DEDUP_REMOVED lines=14> */
.L_x_4801:
[----:B------:R-:W-:Y:S05]  /*1b250*/  BSYNC B0 ;  /* 0x0000000000007941 */ /* 0x000fea0003800000 */
.L_x_4800:
        /* <DEDUP_REMOVED lines=18> */
.L_x_4899:
[----:B------:R-:W-:Y:S02]  /*1b380*/  ULDC UR4, c[0x0][0xd38] ;  /* 0x00034e0000047ab9 */ /* 0x000fe40000000800 */
[----:B------:R-:W-:-:S04]  /*1b390*/  IMAD.U32 R16, RZ, RZ, UR4 ;  /* 0x00000004ff107e24 */ /* 0x000fc8000f8e00ff */
[----:B-1----:R-:W-:-:S04]  /*1b3a0*/  IMAD R6, R6, R16, RZ ;  /* 0x0000001006067224 */ /* 0x002fc800078e02ff */
[----:B------:R-:W-:-:S05]  /*1b3b0*/  IMAD.IADD R4, R6, 0x1, R4 ;  /* 0x0000000106047824 */ /* 0x000fca00078e0204 */
[----:B------:R-:W-:-:S13]  /*1b3c0*/  ISETP.GT.AND P6, PT, R4, R0, PT ;  /* 0x000000000400720c */ /* 0x000fda0003fc4270 */
[----:B------:R-:W-:Y:S05]  /*1b3d0*/  @!P6 BRA `(.L_x_4803) ;  /* 0xfffffffc0064e947 */ /* 0x000fea000383ffff */
.L_x_4798:
        /* <DEDUP_REMOVED lines=8> */
.L_x_4903:
[----:B------:R-:W-:Y:S01]  /*1b460*/  ISETP.NE.AND P0, PT, R5, RZ, PT ;  /* 0x000000ff0500720c */ /* 0x000fe20003f05270 */
[----:B-1----:R-:W-:-:S12]  /*1b470*/  IMAD.MOV.U32 R3, RZ, RZ, RZ ;  /* 0x000000ffff037224 */ /* 0x002fd800078e00ff */
[----:B------:R-:W-:Y:S05]  /*1b480*/  @!P0 BRA `(.L_x_4805) ;  /* 0x0000000000148947 */ /* 0x000fea0003800000 */
[----:B------:R-:W-:Y:S01]  /*1b490*/  UMOV UR4, 0xffffffff ;  /* 0xffffffff00047882 */ /* 0x000fe20000000000 */
[----:B------:R-:W-:Y:S02]  /*1b4a0*/  VIADD R12, R4, 0xffffffff ;  /* 0xffffffff040c7836 */ /* 0x000fe40000000000 */
[----:B------:R-:W-:Y:S05]  /*1b4b0*/  BRA.DIV UR4, `(.L_x_4806) ;  /* 0x0000002e04ec7947 */ /* 0x000fea000b800000 */
[----:B0-----:R0:W1:Y:S02]  /*1b4c0*/  SHFL.IDX PT, R2, R2, R12, 0x1f ;  /* 0x00001f0c02027589 */ /* 0x00106400000e0000 */
.L_x_4906:
[----:B-1----:R-:W-:-:S07]  /*1b4d0*/  IMAD.MOV.U32 R3, RZ, RZ, R2 ;  /* 0x000000ffff037224 */ /* 0x002fce00078e0002 */
.L_x_4805:
[----:B---3--:R-:W-:Y:S01]  /*1b4e0*/  IABS R5, R17 ;  /* 0x0000001100057213 */ /* 0x008fe20000000000 */
[----:B------:R-:W-:Y:S02]  /*1b4f0*/  IMAD R16, R3, R16, R6 ;  /* 0x0000001003107224 */ /* 0x000fe400078e0206 */
[----:B------:R-:W-:Y:S01]  /*1b500*/  IMAD.IADD R19, R4, 0x1, R19 ;  /* 0x0000000104137824 */ /* 0x000fe200078e0213 */
[----:B0-----:R-:W0:Y:S01]  /*1b510*/  I2F.RP R2, R5 ;  /* 0x0000000500027306 */ /* 0x001e220000209400 */
        /* <DEDUP_REMOVED lines=27> */
.L_x_4799:
[----:B------:R-:W-:Y:S01]  /*1b6d0*/  UMOV UR4, URZ ;  /* 0x0000003f00047c82 */ /* 0x000fe20008000000 */
[----:B------:R-:W-:Y:S01]  /*1b6e0*/  UMOV UR5, URZ ;  /* 0x0000003f00057c82 */ /* 0x000fe20008000000 */
[----:B------:R-:W-:Y:S01]  /*1b6f0*/  ULDC UR6, c[0x0][0xd3c] ;  /* 0x00034f0000067ab9 */ /* 0x000fe20000000800 */
[----:B------:R-:W-:Y:S02]  /*1b700*/  IMAD.MOV.U32 R16, RZ, RZ, R0 ;  /* 0x000000ffff107224 */ /* 0x000fe400078e0000 */
[----:B------:R-:W-:Y:S02]  /*1b710*/  IMAD.U32 R17, RZ, RZ, UR4 ;  /* 0x00000004ff117e24 */ /* 0x000fe4000f8e00ff */
[----:B------:R-:W-:Y:S02]  /*1b720*/  IMAD.U32 R18, RZ, RZ, UR5 ;  /* 0x00000005ff127e24 */ /* 0x000fe4000f8e00ff */
[----:B------:R-:W-:-:S07]  /*1b730*/  IMAD.U32 R19, RZ, RZ, UR6 ;  /* 0x00000006ff137e24 */ /* 0x000fce000f8e00ff */
.L_x_4807:
[----:B------:R1:W3:Y:S01]  /*1b740*/  LDL R3, [R1+0x4] ;  /* 0x0000040001037983 */ /* 0x0002e20000100800 */
[----:B------:R-:W4:Y:S01]  /*1b750*/  S2R R0, SR_TID.X ;  /* 0x0000000000007919 */ /* 0x000f220000002100 */
[----:B------:R-:W-:Y:S05]  /*1b760*/  WARPSYNC.ALL ;  /* 0x0000000000007948 */ /* 0x000fea0003800000 */
[----:B----4-:R-:W-:Y:S01]  /*1b770*/  LOP3.LUT R0, R0, 0x1f, RZ, 0xc0, !PT ;  /* 0x0000001f00007812 */ /* 0x010fe200078ec0ff */
[----:B------:R-:W-:Y:S03]  /*1b780*/  BAR.SYNC.DEFER_BLOCKING 0x4, 0x180 ;  /* 0x0106000000007b1d */ /* 0x000fe60000010000 */
[----:B------:R-:W-:-:S13]  /*1b790*/  ISETP.NE.AND P0, PT, R0, RZ, PT ;  /* 0x000000ff0000720c */ /* 0x000fda0003f05270 */
[----:B------:R-:W3:Y:S01]  /*1b7a0*/  @!P0 S2R R0, SR_CgaCtaId ;  /* 0x0000000000008919 */ /* 0x000ee20000008800 */
[----:B0-----:R-:W-:-:S04]  /*1b7b0*/  @!P0 MOV R2, 0x400 ;  /* 0x0000040000028802 */ /* 0x001fc80000000f00 */
[----:B---3--:R-:W-:-:S05]  /*1b7c0*/  @!P0 LEA R3, R0, R2, 0x18 ;  /* 0x0000000200038211 */ /* 0x008fca00078ec0ff */
[----:B------:R1:W-:Y:S04]  /*1b7d0*/  @!P0 STS.128 [R3+0x388d0], R16 ;  /* 0x0388d01003008388 */ /* 0x0003e80000000c00 */
[----:B------:R1:W-:Y:S01]  /*1b7e0*/  @!P0 STL [R1+0x4], R3 ;  /* 0x0000040301008387 */ /* 0x0003e20000100800 */
[----:B------:R-:W-:Y:S06]  /*1b7f0*/  BAR.ARV 0x5, 0x180 ;  /* 0x0146000000007b1d */ /* 0x000fec0000002000 */
.L_x_4796:
[----:B------:R-:W-:Y:S02]  /*1b800*/  ULDC UR4, c[0x0][0xd3c] ;  /* 0x00034f0000047ab9 */ /* 0x000fe40000000800 */
[----:B----4-:R-:W-:-:S13]  /*1b810*/  ISETP.GE.AND P0, PT, R19, UR4, PT ;  /* 0x0000000413007c0c */ /* 0x010fda000bf06270 */
[----:B------:R-:W-:Y:S05]  /*1b820*/  @!P0 BRA `(.L_x_4808) ;  /* 0xffffff7400108947 */ /* 0x000fea000383ffff */
[----:B------:R-:W-:Y:S05]  /*1b830*/  BSYNC B8 ;  /* 0x0000000000087941 */ /* 0x000fea0003800000 */
.L_x_4638:
[----:B---3--:R-:W3:Y:S01]  /*1b840*/  LDL.LU R0, [R1+0x60] ;  /* 0x0000600001007983 */ /* 0x008ee20000300800 */
[----:B------:R-:W-:Y:S01]  /*1b850*/  BSSY B0, `(.L_x_4809) ;  /* 0x000000b000007945 */ /* 0x000fe20003800000 */
[----:B------:R-:W4:Y:S01]  /*1b860*/  S2R R5, SR_CgaCtaId ;  /* 0x0000000000057919 */ /* 0x000f220000008800 */
[----:B---3--:R-:W-:-:S05]  /*1b870*/  VIADD R0, R0, 0x1 ;  /* 0x0000000100007836 */ /* 0x008fca0000000000 */
[----:B0-----:R-:W-:-:S04]  /*1b880*/  LEA.HI R2, R0, R0, RZ, 0x1 ;  /* 0x0000000000027211 */ /* 0x001fc800078f08ff */
[----:B-1----:R-:W-:-:S05]  /*1b890*/  LOP3.LUT R3, R2, 0xfffffffe, RZ, 0xc0, !PT ;  /* 0xfffffffe02037812 */ /* 0x002fca00078ec0ff */
[----:B------:R-:W-:Y:S01]  /*1b8a0*/  IMAD.IADD R3, R0, 0x1, -R3 ;  /* 0x0000000100037824 */ /* 0x000fe200078e0a03 */
[----:B------:R-:W-:-:S04]  /*1b8b0*/  MOV R0, 0x400 ;  /* 0x0000040000007802 */ /* 0x000fc80000000f00 */
[----:B----4-:R-:W-:Y:S02]  /*1b8c0*/  LEA R0, R5, R0, 0x18 ;  /* 0x0000000005007211 */ /* 0x010fe400078ec0ff */
[----:B------:R-:W-:-:S04]  /*1b8d0*/  SHF.L.U32 R3, R3, 0x1f, RZ ;  /* 0x0000001f03037819 */ /* 0x000fc800000006ff */
[----:B------:R-:W0:Y:S02]  /*1b8e0*/  SYNCS.PHASECHK.TRANS64.TRYWAIT P0, [R0+URZ+0x38820], R3 ;  /* 0x03882003000075a7 */ /* 0x000e24000800017f */
[----:B0-----:R-:W-:Y:S05]  /*1b8f0*/  @!P0 BRA `(.L_x_4810) ;  /* 0x0000002c00048947 */ /* 0x001fea0003800000 */
.L_x_4907:
[----:B------:R-:W-:Y:S05]  /*1b900*/  BSYNC B0 ;  /* 0x0000000000007941 */ /* 0x000fea0003800000 */
.L_x_4809:
[----:B------:R-:W-:-:S03]  /*1b910*/  UMOV UR4, 0xffffffff ;  /* 0xffffffff00047882 */ /* 0x000fc60000000000 */
[----:B------:R-:W-:Y:S05]  /*1b920*/  BRA.DIV UR4, `(.L_x_4811) ;  /* 0x0000002e040c7947 */ /* 0x000fea000b800000 */
[----:B------:R-:W1:Y:S02]  /*1b930*/  S2R R2, SR_TID.X ;  /* 0x0000000000027919 */ /* 0x000e640000002100 */
[----:B-1----:R-:W-:-:S04]  /*1b940*/  SHF.R.U32.HI R2, RZ, 0x5, R2 ;  /* 0x00000005ff027819 */ /* 0x002fc80000011602 */
[----:B------:R-:W-:-:S05]  /*1b950*/  LOP3.LUT R2, R2, 0x3, RZ, 0xc0, !PT ;  /* 0x0000000302027812 */ /* 0x000fca00078ec0ff */
[----:B------:R1:W3:Y:S02]  /*1b960*/  SHFL.IDX PT, R14, R2, RZ, 0x1f ;  /* 0x00001fff020e7589 */ /* 0x0002e400000e0000 */
.L_x_4910:
[----:B---3--:R-:W-:-:S13]  /*1b970*/  ISETP.NE.AND P0, PT, R14, RZ, PT ;  /* 0x000000ff0e00720c */ /* 0x008fda0003f05270 */
[----:B------:R-:W-:Y:S05]  /*1b980*/  @P0 BRA `(.L_x_4515) ;  /* 0x0000000000940947 */ /* 0x000fea0003800000 */
[----:B------:R-:W-:-:S03]  /*1b990*/  UMOV UR4, 0xffffffff ;  /* 0xffffffff00047882 */ /* 0x000fc60000000000 */
[----:B------:R-:W-:Y:S05]  /*1b9a0*/  BRA.DIV UR4, `(.L_x_4812) ;  /* 0x0000002e04207947 */ /* 0x000fea000b800000 */
[----:B------:R-:W-:-:S13]  /*1b9b0*/  ELECT P6, URZ, PT ;  /* 0x00000000003f782f */ /* 0x000fda00038c0000 */
.L_x_4913:
[----:B------:R-:W-:Y:S05]  /*1b9c0*/  @!P6 BRA `(.L_x_4515) ;  /* 0x000000000084e947 */ /* 0x000fea0003800000 */
[----:B-1----:R-:W3:Y:S02]  /*1b9d0*/  LDL.LU R2, [R1+0x70] ;  /* 0x0000700001027983 */ /* 0x002ee40000300800 */
[----:B---3--:R-:W-:-:S04]  /*1b9e0*/  LOP3.LUT R2, R2, 0x2, RZ, 0xfc, !PT ;  /* 0x0000000202027812 */ /* 0x008fc800078efcff */
[----:B------:R-:W-:-:S13]  /*1b9f0*/  ISETP.NE.AND P2, PT, R2, 0x3, PT ;  /* 0x000000030200780c */ /* 0x000fda0003f45270 */
[----:B------:R-:W-:Y:S05]  /*1ba00*/  @!P2 BRA `(.L_x_4813) ;  /* 0x000000000004a947 */ /* 0x000fea0003800000 */
[----:B------:R-:W-:Y:S01]  /*1ba10*/  BPT.TRAP 0x1 ;  /* 0x000000040000795c */ /* 0x000fe20000300000 */
.L_x_4813:
[----:B0-----:R-:W3:Y:S04]  /*1ba20*/  LDL R3, [R1+0xc] ;  /* 0x00000c0001037983 */ /* 0x001ee80000100800 */
[----:B------:R-:W4:Y:S01]  /*1ba30*/  LDL.LU R7, [R1+0x1c] ;  /* 0x00001c0001077983 */ /* 0x000f220000300800 */
[----:B------:R-:W-:-:S04]  /*1ba40*/  VIADD R2, R0, 0x38840 ;  /* 0x0003884000027836 */ /* 0x000fc80000000000 */
[C---:B---3--:R-:W-:Y:S02]  /*1ba50*/  IMAD R6, R3.reuse, 0x8, R2 ;  /* 0x0000000803067824 */ /* 0x048fe400078e0202 */
[----:B------:R-:W-:Y:S01]  /*1ba60*/  VIADD R3, R3, 0x1 ;  /* 0x0000000103037836 */ /* 0x000fe20000000000 */
[----:B----4-:R-:W-:-:S04]  /*1ba70*/  SHF.L.U32 R5, R7, 0x1f, RZ ;  /* 0x0000001f07057819 */ /* 0x010fc800000006ff */
        /* <DEDUP_REMOVED lines=8> */
.L_x_4914:
[----:B------:R-:W1:Y:S02]  /*1bb00*/  SYNCS.PHASECHK.TRANS64.TRYWAIT P0, [R7+URZ], R2 ;  /* 0x00000002070075a7 */ /* 0x000e64000800017f */
[----:B-1----:R-:W-:Y:S05]  /*1bb10*/  @!P0 BRA `(.L_x_4815) ;  /* 0x0000002800f88947 */ /* 0x002fea0003800000 */
.L_x_4915:
[----:B------:R-:W-:Y:S05]  /*1bb20*/  @!P2 BRA `(.L_x_4816) ;  /* 0x000000000004a947 */ /* 0x000fea0003800000 */
[----:B------:R-:W-:Y:S01]  /*1bb30*/  BPT.TRAP 0x1 ;  /* 0x000000040000795c */ /* 0x000fe20000300000 */
.L_x_4816:
[----:B------:R-:W3:Y:S01]  /*1bb40*/  LDL.LU R4, [R1+0xc] ;  /* 0x00000c0001047983 */ /* 0x000ee20000300800 */
[----:B------:R-:W-:-:S04]  /*1bb50*/  VIADD R0, R0, 0x38860 ;  /* 0x0003886000007836 */ /* 0x000fc80000000000 */
[----:B---3--:R-:W-:-:S04]  /*1bb60*/  IMAD R4, R4, 0x8, R0 ;  /* 0x0000000804047824 */ /* 0x008fc800078e0200 */
[----:B------:R-:W3:Y:S02]  /*1bb70*/  SYNCS.PHASECHK.TRANS64.TRYWAIT P0, [R4+URZ], R5 ;  /* 0x00000005040075a7 */ /* 0x000ee4000800017f */
[----:B---3--:R-:W-:Y:S05]  /*1bb80*/  @!P0 BRA `(.L_x_4817) ;  /* 0x0000002800f08947 */ /* 0x008fea0003800000 */
.L_x_4916:
[----:B------:R-:W-:-:S07]  /*1bb90*/  IMAD R3, R3, 0x8, R0 ;  /* 0x0000000803037824 */ /* 0x000fce00078e0200 */
.L_x_4818:
[----:B----4-:R4:W0:Y:S02]  /*1bba0*/  SYNCS.PHASECHK.TRANS64.TRYWAIT P0, [R3+URZ], R2 ;  /* 0x00000002030075a7 */ /* 0x010824000800017f */
[----:B0-----:R-:W-:Y:S05]  /*1bbb0*/  @!P0 NANOSLEEP.SYNCS 0x989680 ;  /* 0x009896800000895d */ /* 0x001fea0003900000 */
[----:B------:R-:W0:Y:S02]  /*1bbc0*/  @!P0 SYNCS.PHASECHK.TRANS64 P0, [R3+URZ], R2 ;  /* 0x00000002030085a7 */ /* 0x000e24000800007f */
[----:B0-----:R-:W-:Y:S05]  /*1bbd0*/  @!P0 BRA `(.L_x_4818) ;  /* 0xfffffffc00f08947 */ /* 0x001fea000383ffff */
.L_x_4515:
[----:B------:R-:W-:Y:S05]  /*1bbe0*/  BSYNC B9 ;  /* 0x0000000000097941 */ /* 0x000fea0003800000 */
.L_x_4512:
[----:B------:R-:W-:Y:S05]  /*1bbf0*/  EXIT ;  /* 0x000000000000794d */ /* 0x000fea0003800000 */
.L_x_4531:
[----:B0-----:R0:W1:Y:S02]  /*1bc00*/  SYNCS.PHASECHK.TRANS64.TRYWAIT P5, [R66+URZ+0x38890], R75 ;  /* 0x0388904b420075a7 */ /* 0x00106400080a017f */
[----:B-1----:R-:W-:Y:S05]  /*1bc10*/  @!P5 NANOSLEEP.SYNCS 0x989680 ;  /* 0x009896800000d95d */ /* 0x002fea0003900000 */
[----:B------:R-:W1:Y:S02]  /*1bc20*/  @!P5 SYNCS.PHASECHK.TRANS64 P5, [R66+URZ+0x38890], R75 ;  /* 0x0388904b4200d5a7 */ /* 0x000e6400080a007f */
[----:B-1----:R-:W-:Y:S05]  /*1bc30*/  @!P5 BRA `(.L_x_4531) ;  /* 0xfffffffc00f0d947 */ /* 0x002fea000383ffff */
[----:B------:R-:W-:Y:S05]  /*1bc40*/  BRA `(.L_x_4819) ;  /* 0xfffffe6800ac7947 */ /* 0x000fea000383ffff */
.L_x_4541:
[----:B-1----:R1:W2:Y:S02]  /*1bc50*/  SYNCS.PHASECHK.TRANS64.TRYWAIT P5, [R66+URZ+0x38890], R75 ;  /* 0x0388904b420075a7 */ /* 0x0022a400080a017f */
[----:B--2---:R-:W-:Y:S05]  /*1bc60*/  @!P5 NANOSLEEP.SYNCS 0x989680 ;  /* 0x009896800000d95d */ /* 0x004fea0003900000 */
[----:B------:R-:W2:Y:S02]  /*1bc70*/  @!P5 SYNCS.PHASECHK.TRANS64 P5, [R66+URZ+0x38890], R75 ;  /* 0x0388904b4200d5a7 */ /* 0x000ea400080a007f */
[----:B--2---:R-:W-:Y:S05]  /*1bc80*/  @!P5 BRA `(.L_x_4541) ;  /* 0xfffffffc00f0d947 */ /* 0x004fea000383ffff */
[----:B------:R-:W-:Y:S05]  /*1bc90*/  BRA `(.L_x_4820) ;  /* 0xfffffe7400287947 */ /* 0x000fea000383ffff */
.L_x_4546:
[----:B0-----:R0:W1:Y:S02]  /*1bca0*/  SYNCS.PHASECHK.TRANS64.TRYWAIT P5, [R66+URZ+0x38890], R75 ;  /* 0x0388904b420075a7 */ /* 0x00106400080a017f */
[----:B-1----:R-:W-:Y:S05]  /*1bcb0*/  @!P5 NANOSLEEP.SYNCS 0x989680 ;  /* 0x009896800000d95d */ /* 0x002fea0003900000 */
[----:B------:R-:W1:Y:S02]  /*1bcc0*/  @!P5 SYNCS.PHASECHK.TRANS64 P5, [R66+URZ+0x38890], R75 ;  /* 0x0388904b4200d5a7 */ /* 0x000e6400080a007f */
[----:B-1----:R-:W-:Y:S05]  /*1bcd0*/  @!P5 BRA `(.L_x_4546) ;  /* 0xfffffffc00f0d947 */ /* 0x002fea000383ffff */
[----:B------:R-:W-:Y:S05]  /*1bce0*/  BRA `(.L_x_4821) ;  /* 0xfffffe7c00647947 */ /* 0x000fea000383ffff */
.L_x_4550:
[----:B------:R0:W0:Y:S02]  /*1bcf0*/  SYNCS.PHASECHK.TRANS64.TRYWAIT P0, [R66+URZ+0x388b0], R75 ;  /* 0x0388b04b420075a7 */ /* 0x000024000800017f */
[----:B0-----:R-:W-:Y:S05]  /*1bd00*/  @!P0 NANOSLEEP.SYNCS 0x989680 ;  /* 0x009896800000895d */ /* 0x001fea0003900000 */
[----:B------:R-:W0:Y:S02]  /*1bd10*/  @!P0 SYNCS.PHASECHK.TRANS64 P0, [R66+URZ+0x388b0], R75 ;  /* 0x0388b04b420085a7 */ /* 0x000e24000800007f */
[----:B0-----:R-:W-:Y:S05]  /*1bd20*/  @!P0 BRA `(.L_x_4550) ;  /* 0xfffffffc00f08947 */ /* 0x001fea000383ffff */
[----:B------:R-:W-:Y:S05]  /*1bd30*/  BRA `(.L_x_4822) ;  /* 0xfffffe7c00dc7947 */ /* 0x000fea000383ffff */
.L_x_4573:
[----:B------:R-:W-:Y:S01]  /*1bd40*/  BSSY B1, `(.L_x_4823) ;  /* 0x0000008000017945 */ /* 0x000fe20003800000 */
[----:B------:R-:W-:Y:S02]  /*1bd50*/  IMAD.MOV.U32 R13, RZ, RZ, R27 ;  /* 0x000000ffff0d7224 */ /* 0x000fe400078e001b */
[----:B------:R-:W-:Y:S02]  /*1bd60*/  IMAD.MOV.U32 R12, RZ, RZ, RZ ;  /* 0x000000ffff0c7224 */ /* 0x000fe400078e00ff */
[----:B------:R-:W-:Y:S02]  /*1bd70*/  IMAD.MOV.U32 R11, RZ, RZ, 0x1c1f ;  /* 0x00001c1fff0b7424 */ /* 0x000fe400078e00ff */
[----:B------:R-:W-:-:S07]  /*1bd80*/  IMAD.MOV.U32 R15, RZ, RZ, -0x1 ;  /* 0xffffffffff0f7424 */ /* 0x000fce00078e00ff */
[----:B0-----:R-:W-:Y:S05]  /*1bd90*/  WARPSYNC.COLLECTIVE R15, `(.L_x_4824) ;  /* 0x000000000f087348 */ /* 0x001fea0003c00000 */
[----:B------:R1:W2:Y:S02]  /*1bda0*/  SHFL.IDX P6, R14, R13, R12, R11 ;  /* 0x0000000c0d0e7389 */ /* 0x0002a400000c000b */
[----:B012---:R-:W-:Y:S01]  /*1bdb0*/  ENDCOLLECTIVE ;  /* 0x000000000000791b */ /* 0x007fe20003800000 */
.L_x_4824:
[----:B------:R-:W-:Y:S05]  /*1bdc0*/  BSYNC B1 ;  /* 0x0000000000017941 */ /* 0x000fea0003800000 */
.L_x_4823:
        /* <DEDUP_REMOVED lines=8> */
.L_x_4825:
[----:B------:R-:W-:Y:S02]  /*1be50*/  IMAD.MOV.U32 R13, RZ, RZ, R29 ;  /* 0x000000ffff0d7224 */ /* 0x000fe400078e001d */
[----:B------:R-:W-:-:S07]  /*1be60*/  IMAD.MOV.U32 R3, RZ, RZ, R14 ;  /* 0x000000ffff037224 */ /* 0x000fce00078e000e */
[----:B------:R-:W-:Y:S05]  /*1be70*/  WARPSYNC.COLLECTIVE R15, `(.L_x_4826) ;  /* 0x000000000f087348 */ /* 0x000fea0003c00000 */
[----:B------:R0:W1:Y:S02]  /*1be80*/  SHFL.IDX P6, R14, R13, R12, R11 ;  /* 0x0000000c0d0e7389 */ /* 0x00006400000c000b */
[----:B01----:R-:W-:Y:S01]  /*1be90*/  ENDCOLLECTIVE ;  /* 0x000000000000791b */ /* 0x003fe20003800000 */
.L_x_4826:
[----:B------:R-:W-:Y:S02]  /*1bea0*/  IMAD.MOV.U32 R13, RZ, RZ, R28 ;  /* 0x000000ffff0d7224 */ /* 0x000fe400078e001c */
[----:B------:R-:W-:-:S07]  /*1beb0*/  IMAD.MOV.U32 R4, RZ, RZ, R14 ;  /* 0x000000ffff047224 */ /* 0x000fce00078e000e */
[----:B------:R-:W-:Y:S05]  /*1bec0*/  WARPSYNC.COLLECTIVE R15, `(.L_x_4827) ;  /* 0x000000000f087348 */ /* 0x000fea0003c00000 */
[----:B------:R0:W1:Y:S02]  /*1bed0*/  SHFL.IDX P6, R14, R13, R12, R11 ;  /* 0x0000000c0d0e7389 */ /* 0x00006400000c000b */
[----:B01----:R-:W-:Y:S01]  /*1bee0*/  ENDCOLLECTIVE ;  /* 0x000000000000791b */ /* 0x003fe20003800000 */
.L_x_4827:
[----:B------:R-:W-:Y:S05]  /*1bef0*/  BRA `(.L_x_4828) ;  /* 0xfffffea800147947 */ /* 0x000fea000383ffff */
.L_x_4577:
[----:B0-----:R0:W1:Y:S02]  /*1bf00*/  SYNCS.PHASECHK.TRANS64.TRYWAIT P0, [R2+URZ+0x38800], R5 ;  /* 0x03880005020075a7 */ /* 0x001064000800017f */
[----:B-1----:R-:W-:Y:S05]  /*1bf10*/  @!P0 NANOSLEEP.SYNCS 0x989680 ;  /* 0x009896800000895d */ /* 0x002fea0003900000 */
[----:B------:R-:W1:Y:S02]  /*1bf20*/  @!P0 SYNCS.PHASECHK.TRANS64 P0, [R2+URZ+0x38800], R5 ;  /* 0x03880005020085a7 */ /* 0x000e64000800007f */
[----:B-1----:R-:W-:Y:S05]  /*1bf30*/  @!P0 BRA `(.L_x_4577) ;  /* 0xfffffffc00f08947 */ /* 0x002fea000383ffff */
[----:B------:R-:W-:Y:S05]  /*1bf40*/  BRA `(.L_x_4829) ;  /* 0xfffffeac00147947 */ /* 0x000fea000383ffff */
.L_x_4585:
        /* <DEDUP_REMOVED lines=8> */
.L_x_4831:
[----:B------:R-:W-:Y:S05]  /*1bfd0*/  BSYNC B1 ;  /* 0x0000000000017941 */ /* 0x000fea0003800000 */
.L_x_4830:
        /* <DEDUP_REMOVED lines=8> */
.L_x_4832:
[----:B------:R-:W-:Y:S02]  /*1c060*/  IMAD.MOV.U32 R21, RZ, RZ, R3 ;  /* 0x000000ffff157224 */ /* 0x000fe400078e0003 */
[----:B------:R-:W-:Y:S02]  /*1c070*/  IMAD.MOV.U32 R13, RZ, RZ, R29 ;  /* 0x000000ffff0d7224 */ /* 0x000fe400078e001d */
[----:B------:R-:W-:-:S07]  /*1c080*/  IMAD.MOV.U32 R0, RZ, RZ, R14 ;  /* 0x000000ffff007224 */ /* 0x000fce00078e000e */
[----:B------:R-:W-:Y:S05]  /*1c090*/  WARPSYNC.COLLECTIVE R15, `(.L_x_4833) ;  /* 0x000000000f087348 */ /* 0x000fea0003c00000 */
[----:B------:R0:W1:Y:S02]  /*1c0a0*/  SHFL.IDX P6, R14, R13, R12, R11 ;  /* 0x0000000c0d0e7389 */ /* 0x00006400000c000b */
[----:B01----:R-:W-:Y:S01]  /*1c0b0*/  ENDCOLLECTIVE ;  /* 0x000000000000791b */ /* 0x003fe20003800000 */
.L_x_4833:
[----:B------:R-:W-:Y:S02]  /*1c0c0*/  IMAD.MOV.U32 R20, RZ, RZ, R0 ;  /* 0x000000ffff147224 */ /* 0x000fe400078e0000 */
[----:B------:R-:W-:Y:S02]  /*1c0d0*/  IMAD.MOV.U32 R13, RZ, RZ, R28 ;  /* 0x000000ffff0d7224 */ /* 0x000fe400078e001c */
[----:B------:R-:W-:-:S07]  /*1c0e0*/  IMAD.MOV.U32 R5, RZ, RZ, R14 ;  /* 0x000000ffff057224 */ /* 0x000fce00078e000e */
[----:B------:R-:W-:Y:S05]  /*1c0f0*/  WARPSYNC.COLLECTIVE R15, `(.L_x_4834) ;  /* 0x000000000f087348 */ /* 0x000fea0003c00000 */
[----:B------:R0:W1:Y:S02]  /*1c100*/  SHFL.IDX P6, R14, R13, R12, R11 ;  /* 0x0000000c0d0e7389 */ /* 0x00006400000c000b */
[----:B01----:R-:W-:Y:S01]  /*1c110*/  ENDCOLLECTIVE ;  /* 0x000000000000791b */ /* 0x003fe20003800000 */
.L_x_4834:
[----:B------:R-:W-:Y:S05]  /*1c120*/  BRA `(.L_x_4835) ;  /* 0xfffffeb400807947 */ /* 0x000fea000383ffff */
.L_x_4589:
[----:B0-----:R0:W1:Y:S02]  /*1c130*/  SYNCS.PHASECHK.TRANS64.TRYWAIT P1, [R2+URZ+0x38800], R13 ;  /* 0x0388000d020075a7 */ /* 0x001064000802017f */
[----:B-1----:R-:W-:Y:S05]  /*1c140*/  @!P1 NANOSLEEP.SYNCS 0x989680 ;  /* 0x009896800000995d */ /* 0x002fea0003900000 */
[----:B------:R-:W1:Y:S02]  /*1c150*/  @!P1 SYNCS.PHASECHK.TRANS64 P1, [R2+URZ+0x38800], R13 ;  /* 0x0388000d020095a7 */ /* 0x000e64000802007f */
[----:B-1----:R-:W-:Y:S05]  /*1c160*/  @!P1 BRA `(.L_x_4589) ;  /* 0xfffffffc00f09947 */ /* 0x002fea000383ffff */
[----:B------:R-:W-:Y:S05]  /*1c170*/  BRA `(.L_x_4836) ;  /* 0xfffffeb8004c7947 */ /* 0x000fea000383ffff */
.L_x_4595:
[----:B-1----:R1:W2:Y:S02]  /*1c180*/  SYNCS.PHASECHK.TRANS64.TRYWAIT P1, [R20+URZ+0x38830], R13 ;  /* 0x0388300d140075a7 */ /* 0x0022a4000802017f */
[----:B--2---:R-:W-:Y:S05]  /*1c190*/  @!P1 NANOSLEEP.SYNCS 0x989680 ;  /* 0x009896800000995d */ /* 0x004fea0003900000 */
[----:B------:R-:W2:Y:S02]  /*1c1a0*/  @!P1 SYNCS.PHASECHK.TRANS64 P1, [R20+URZ+0x38830], R13 ;  /* 0x0388300d140095a7 */ /* 0x000ea4000802007f */
[----:B--2---:R-:W-:Y:S05]  /*1c1b0*/  @!P1 BRA `(.L_x_4595) ;  /* 0xfffffffc00f09947 */ /* 0x004fea000383ffff */
[----:B------:R-:W-:Y:S05]  /*1c1c0*/  BRA `(.L_x_4594) ;  /* 0xfffffec400607947 */ /* 0x000fea000383ffff */
.L_x_4597:
[----:B--2---:R2:W3:Y:S02]  /*1c1d0*/  SYNCS.PHASECHK.TRANS64.TRYWAIT P1, [R2+URZ+0x38810], R11 ;  /* 0x0388100b020075a7 */ /* 0x0044e4000802017f */
[----:B---3--:R-:W-:Y:S05]  /*1c1e0*/  @!P1 NANOSLEEP.SYNCS 0x989680 ;  /* 0x009896800000995d */ /* 0x008fea0003900000 */
[----:B------:R-:W3:Y:S02]  /*1c1f0*/  @!P1 SYNCS.PHASECHK.TRANS64 P1, [R2+URZ+0x38810], R11 ;  /* 0x0388100b020095a7 */ /* 0x000ee4000802007f */
[----:B---3--:R-:W-:Y:S05]  /*1c200*/  @!P1 BRA `(.L_x_4597) ;  /* 0xfffffffc00f09947 */ /* 0x008fea000383ffff */
[----:B------:R-:W-:Y:S05]  /*1c210*/  BRA `(.L_x_4837) ;  /* 0xfffffec800107947 */ /* 0x000fea000383ffff */
.L_x_4602:
[----:B--2---:R2:W4:Y:S02]  /*1c220*/  SYNCS.PHASECHK.TRANS64.TRYWAIT P1, [R20+URZ+0x38850], R13 ;  /* 0x0388500d140075a7 */ /* 0x004524000802017f */
[----:B----4-:R-:W-:Y:S05]  /*1c230*/  @!P1 NANOSLEEP.SYNCS 0x989680 ;  /* 0x009896800000995d */ /* 0x010fea0003900000 */
[----:B------:R-:W4:Y:S02]  /*1c240*/  @!P1 SYNCS.PHASECHK.TRANS64 P1, [R20+URZ+0x38850], R13 ;  /* 0x0388500d140095a7 */ /* 0x000f24000802007f */
[----:B----4-:R-:W-:Y:S05]  /*1c250*/  @!P1 BRA `(.L_x_4602) ;  /* 0xfffffffc00f09947 */ /* 0x010fea000383ffff */
[----:B------:R-:W-:Y:S05]  /*1c260*/  BRA `(.L_x_4601) ;  /* 0xfffffec800407947 */ /* 0x000fea000383ffff */
.L_x_4609:
[----:B-1----:R1:W2:Y:S02]  /*1c270*/  SYNCS.PHASECHK.TRANS64.TRYWAIT P3, [R14+URZ+0x38830], R11 ;  /* 0x0388300b0e0075a7 */ /* 0x0022a4000806017f */
[----:B--2---:R-:W-:Y:S05]  /*1c280*/  @!P3 NANOSLEEP.SYNCS 0x989680 ;  /* 0x009896800000b95d */ /* 0x004fea0003900000 */
[----:B------:R-:W2:Y:S02]  /*1c290*/  @!P3 SYNCS.PHASECHK.TRANS64 P3, [R14+URZ+0x38830], R11 ;  /* 0x0388300b0e00b5a7 */ /* 0x000ea4000806007f */
[----:B--2---:R-:W-:Y:S05]  /*1c2a0*/  @!P3 BRA `(.L_x_4609) ;  /* 0xfffffffc00f0b947 */ /* 0x004fea000383ffff */
[----:B------:R-:W-:Y:S05]  /*1c2b0*/  BRA `(.L_x_4608) ;  /* 0xfffffef000e47947 */ /* 0x000fea000383ffff */
.L_x_4614:
[----:B---3--:R3:W4:Y:S02]  /*1c2c0*/  SYNCS.PHASECHK.TRANS64.TRYWAIT P3, [R14+URZ+0x38850], R11 ;  /* 0x0388500b0e0075a7 */ /* 0x008724000806017f */
[----:B----4-:R-:W-:Y:S05]  /*1c2d0*/  @!P3 NANOSLEEP.SYNCS 0x989680 ;  /* 0x009896800000b95d */ /* 0x010fea0003900000 */
[----:B------:R-:W4:Y:S02]  /*1c2e0*/  @!P3 SYNCS.PHASECHK.TRANS64 P3, [R14+URZ+0x38850], R11 ;  /* 0x0388500b0e00b5a7 */ /* 0x000f24000806007f */
[----:B----4-:R-:W-:Y:S05]  /*1c2f0*/  @!P3 BRA `(.L_x_4614) ;  /* 0xfffffffc00f0b947 */ /* 0x010fea000383ffff */
[----:B------:R-:W-:Y:S05]  /*1c300*/  BRA `(.L_x_4613) ;  /* 0xfffffef400807947 */ /* 0x000fea000383ffff */
.L_x_4644:
        /* <DEDUP_REMOVED lines=11> */
.L_x_4839:
[----:B------:R-:W-:Y:S05]  /*1c3c0*/  BSYNC B1 ;  /* 0x0000000000017941 */ /* 0x000fea0003800000 */
.L_x_4838:
[----:B------:R-:W-:Y:S05]  /*1c3d0*/  BRA `(.L_x_4840) ;  /* 0xffffff6c00e87947 */ /* 0x000fea000383ffff */
.L_x_4646:
[----:B------:R-:W-:Y:S01]  /*1c3e0*/  BSSY B1, `(.L_x_4841) ;  /* 0x0000006000017945 */ /* 0x000fe20003800000 */
[----:B------:R-:W-:-:S07]  /*1c3f0*/  IMAD.MOV.U32 R15, RZ, RZ, -0x1 ;  /* 0xffffffffff0f7424 */ /* 0x000fce00078e00ff */
[----:B0-----:R-:W-:Y:S05]  /*1c400*/  WARPSYNC.COLLECTIVE R15, `(.L_x_4842) ;  /* 0x000000000f0c7348 */ /* 0x001fea0003c00000 */
[----:B------:R-:W-:Y:S02]  /*1c410*/  ELECT P6, UR62, PT ;  /* 0x00000000003e782f */ /* 0x000fe400038c0000 */
[----:B------:R-:W-:Y:S01]  /*1c420*/  MOV R14, UR62 ;  /* 0x0000003e000e7c02 */ /* 0x000fe20008000f00 */
[----:B0-----:R-:W-:Y:S10]  /*1c430*/  ENDCOLLECTIVE ;  /* 0x000000000000791b */ /* 0x001ff40003800000 */
.L_x_4842:
[----:B------:R-:W-:Y:S05]  /*1c440*/  BSYNC B1 ;  /* 0x0000000000017941 */ /* 0x000fea0003800000 */
.L_x_4841:
[----:B------:R-:W-:Y:S05]  /*1c450*/  BRA `(.L_x_4645) ;  /* 0xffffff6c00e07947 */ /* 0x000fea000383ffff */
.L_x_4648:
[----:B0-----:R-:W2:Y:S02]  /*1c460*/  LDL R4, [R1+0x4] ;  /* 0x0000040001047983 */ /* 0x001ea40000100800 */
[----:B--2---:R0:W1:Y:S02]  /*1c470*/  SYNCS.PHASECHK.TRANS64.TRYWAIT P0, [R4+URZ+0x38820], R3 ;  /* 0x03882003040075a7 */ /* 0x004064000800017f */
[----:B-1----:R-:W-:Y:S05]  /*1c480*/  @!P0 NANOSLEEP.SYNCS 0x989680 ;  /* 0x009896800000895d */ /* 0x002fea0003900000 */
[----:B------:R-:W1:Y:S02]  /*1c490*/  @!P0 SYNCS.PHASECHK.TRANS64 P0, [R4+URZ+0x38820], R3 ;  /* 0x03882003040085a7 */ /* 0x000e64000800007f */
[----:B-1----:R-:W-:Y:S05]  /*1c4a0*/  @!P0 BRA `(.L_x_4648) ;  /* 0xfffffffc00ec8947 */ /* 0x002fea000383ffff */
[----:B------:R-:W-:Y:S05]  /*1c4b0*/  BRA `(.L_x_4843) ;  /* 0xffffff6c00f07947 */ /* 0x000fea000383ffff */
.L_x_4652:
[----:B0-----:R0:W1:Y:S02]  /*1c4c0*/  SYNCS.PHASECHK.TRANS64.TRYWAIT P0, [R4+URZ+0x388a0], R8 ;  /* 0x0388a008040075a7 */ /* 0x001064000800017f */
[----:B-1----:R-:W-:Y:S05]  /*1c4d0*/  @!P0 NANOSLEEP.SYNCS 0x989680 ;  /* 0x009896800000895d */ /* 0x002fea0003900000 */
[----:B------:R-:W1:Y:S02]  /*1c4e0*/  @!P0 SYNCS.PHASECHK.TRANS64 P0, [R4+URZ+0x388a0], R8 ;  /* 0x0388a008040085a7 */ /* 0x000e64000800007f */
[----:B-1----:R-:W-:Y:S05]  /*1c4f0*/  @!P0 BRA `(.L_x_4652) ;  /* 0xfffffffc00f08947 */ /* 0x002fea000383ffff */
[----:B------:R-:W-:Y:S05]  /*1c500*/  BRA `(.L_x_4844) ;  /* 0xffffff7000187947 */ /* 0x000fea000383ffff */
.L_x_4657:
[----:B-1----:R1:W2:Y:S02]  /*1c510*/  SYNCS.PHASECHK.TRANS64.TRYWAIT P0, [R4+URZ+0x388c0], R8 ;  /* 0x0388c008040075a7 */ /* 0x0022a4000800017f */
[----:B--2---:R-:W-:Y:S05]  /*1c520*/  @!P0 NANOSLEEP.SYNCS 0x989680 ;  /* 0x009896800000895d */ /* 0x004fea0003900000 */
[----:B------:R-:W2:Y:S02]  /*1c530*/  @!P0 SYNCS.PHASECHK.TRANS64 P0, [R4+URZ+0x388c0], R8 ;  /* 0x0388c008040085a7 */ /* 0x000ea4000800007f */
[----:B--2---:R-:W-:Y:S05]  /*1c540*/  @!P0 BRA `(.L_x_4657) ;  /* 0xfffffffc00f08947 */ /* 0x004fea000383ffff */
[----:B------:R-:W-:Y:S05]  /*1c550*/  BRA `(.L_x_4845) ;  /* 0xffffff70009c7947 */ /* 0x000fea000383ffff */
.L_x_4671:
[----:B0-----:R0:W1:Y:S02]  /*1c560*/  SYNCS.PHASECHK.TRANS64.TRYWAIT P1, [R4+URZ+0x388a0], R5 ;  /* 0x0388a005040075a7 */ /* 0x001064000802017f */
[----:B-1----:R-:W-:Y:S05]  /*1c570*/  @!P1 NANOSLEEP.SYNCS 0x989680 ;  /* 0x009896800000995d */ /* 0x002fea0003900000 */
[----:B------:R-:W1:Y:S02]  /*1c580*/  @!P1 SYNCS.PHASECHK.TRANS64 P1, [R4+URZ+0x388a0], R5 ;  /* 0x0388a005040095a7 */ /* 0x000e64000802007f */
[----:B-1----:R-:W-:Y:S05]  /*1c590*/  @!P1 BRA `(.L_x_4671) ;  /* 0xfffffffc00f09947 */ /* 0x002fea000383ffff */
[----:B------:R-:W-:Y:S05]  /*1c5a0*/  BRA `(.L_x_4846) ;  /* 0xffffff7c00247947 */ /* 0x000fea000383ffff */
.L_x_4676:
[----:B-1----:R1:W2:Y:S02]  /*1c5b0*/  SYNCS.PHASECHK.TRANS64.TRYWAIT P1, [R4+URZ+0x388c0], R5 ;  /* 0x0388c005040075a7 */ /* 0x0022a4000802017f */
[----:B--2---:R-:W-:Y:S05]  /*1c5c0*/  @!P1 NANOSLEEP.SYNCS 0x989680 ;  /* 0x009896800000995d */ /* 0x004fea0003900000 */
[----:B------:R-:W2:Y:S02]  /*1c5d0*/  @!P1 SYNCS.PHASECHK.TRANS64 P1, [R4+URZ+0x388c0], R5 ;  /* 0x0388c005040095a7 */ /* 0x000ea4000802007f */
[----:B--2---:R-:W-:Y:S05]  /*1c5e0*/  @!P1 BRA `(.L_x_4676) ;  /* 0xfffffffc00f09947 */ /* 0x004fea000383ffff */
[----:B------:R-:W-:Y:S05]  /*1c5f0*/  BRA `(.L_x_4847) ;  /* 0xffffff7c00a47947 */ /* 0x000fea000383ffff */
.L_x_4696:
        /* <DEDUP_REMOVED lines=11> */
.L_x_4849:
[----:B------:R-:W-:Y:S05]  /*1c6b0*/  BSYNC B0 ;  /* 0x0000000000007941 */ /* 0x000fea0003800000 */
.L_x_4848:
[----:B------:R-:W-:Y:S05]  /*1c6c0*/  BRA `(.L_x_4850) ;  /* 0xffffff8c00887947 */ /* 0x000fea000383ffff */
.L_x_4698:
[----:B------:R-:W-:Y:S01]  /*1c6d0*/  BSSY B0, `(.L_x_4851) ;  /* 0x0000006000007945 */ /* 0x000fe20003800000 */
[----:B------:R-:W-:-:S07]  /*1c6e0*/  IMAD.MOV.U32 R15, RZ, RZ, -0x1 ;  /* 0xffffffffff0f7424 */ /* 0x000fce00078e00ff */
[----:B0-----:R-:W-:Y:S05]  /*1c6f0*/  WARPSYNC.COLLECTIVE R15, `(.L_x_4852) ;  /* 0x000000000f0c7348 */ /* 0x001fea0003c00000 */
[----:B------:R-:W-:Y:S02]  /*1c700*/  ELECT P6, UR62, PT ;  /* 0x00000000003e782f */ /* 0x000fe400038c0000 */
[----:B------:R-:W-:Y:S01]  /*1c710*/  MOV R14, UR62 ;  /* 0x0000003e000e7c02 */ /* 0x000fe20008000f00 */
[----:B0-----:R-:W-:Y:S10]  /*1c720*/  ENDCOLLECTIVE ;  /* 0x000000000000791b */ /* 0x001ff40003800000 */
.L_x_4852:
[----:B------:R-:W-:Y:S05]  /*1c730*/  BSYNC B0 ;  /* 0x0000000000007941 */ /* 0x000fea0003800000 */
.L_x_4851:
[----:B------:R-:W-:Y:S05]  /*1c740*/  BRA `(.L_x_4853) ;  /* 0xffffff8c00947947 */ /* 0x000fea000383ffff */
.L_x_4700:
[----:B0-----:R0:W1:Y:S02]  /*1c750*/  SYNCS.PHASECHK.TRANS64.TRYWAIT P0, [R0+URZ+0x38840], R2 ;  /* 0x03884002000075a7 */ /* 0x001064000800017f */
[----:B-1----:R-:W-:Y:S05]  /*1c760*/  @!P0 NANOSLEEP.SYNCS 0x989680 ;  /* 0x009896800000895d */ /* 0x002fea0003900000 */
[----:B------:R-:W1:Y:S02]  /*1c770*/  @!P0 SYNCS.PHASECHK.TRANS64 P0, [R0+URZ+0x38840], R2 ;  /* 0x03884002000085a7 */ /* 0x000e64000800007f */
[----:B-1----:R-:W-:Y:S05]  /*1c780*/  @!P0 BRA `(.L_x_4700) ;  /* 0xfffffffc00f08947 */ /* 0x002fea000383ffff */
[----:B------:R-:W-:Y:S05]  /*1c790*/  BRA `(.L_x_4854) ;  /* 0xffffff9000007947 */ /* 0x000fea000383ffff */
.L_x_4704:
        /* <DEDUP_REMOVED lines=9> */
.L_x_4855:
[----:B------:R-:W-:Y:S02]  /*1c830*/  IMAD.MOV.U32 R13, RZ, RZ, R3 ;  /* 0x000000ffff0d7224 */ /* 0x000fe400078e0003 */
[----:B------:R-:W-:-:S07]  /*1c840*/  IMAD.MOV.U32 R4, RZ, RZ, R14 ;  /* 0x000000ffff047224 */ /* 0x000fce00078e000e */
[----:B------:R-:W-:Y:S05]  /*1c850*/  WARPSYNC.COLLECTIVE R15, `(.L_x_4856) ;  /* 0x000000000f087348 */ /* 0x000fea0003c00000 */
[----:B------:R0:W1:Y:S02]  /*1c860*/  SHFL.IDX P6, R14, R13, R12, R11 ;  /* 0x0000000c0d0e7389 */ /* 0x00006400000c000b */
[----:B01----:R-:W-:Y:S01]  /*1c870*/  ENDCOLLECTIVE ;  /* 0x000000000000791b */ /* 0x003fe20003800000 */
.L_x_4856:
[----:B------:R-:W-:Y:S02]  /*1c880*/  IMAD.MOV.U32 R13, RZ, RZ, R2 ;  /* 0x000000ffff0d7224 */ /* 0x000fe400078e0002 */
[----:B------:R-:W-:Y:S02]  /*1c890*/  IMAD.MOV.U32 R12, RZ, RZ, 0x1 ;  /* 0x00000001ff0c7424 */ /* 0x000fe400078e00ff */
[----:B------:R-:W-:-:S07]  /*1c8a0*/  IMAD.MOV.U32 R5, RZ, RZ, R14 ;  /* 0x000000ffff057224 */ /* 0x000fce00078e000e */
[----:B------:R-:W-:Y:S05]  /*1c8b0*/  WARPSYNC.COLLECTIVE R15, `(.L_x_4857) ;  /* 0x000000000f087348 */ /* 0x000fea0003c00000 */
[----:B------:R0:W1:Y:S02]  /*1c8c0*/  SHFL.IDX P6, R14, R13, R12, R11 ;  /* 0x0000000c0d0e7389 */ /* 0x00006400000c000b */
[----:B01----:R-:W-:Y:S01]  /*1c8d0*/  ENDCOLLECTIVE ;  /* 0x000000000000791b */ /* 0x003fe20003800000 */
.L_x_4857:
[----:B------:R-:W-:Y:S02]  /*1c8e0*/  IMAD.MOV.U32 R13, RZ, RZ, R3 ;  /* 0x000000ffff0d7224 */ /* 0x000fe400078e0003 */
[----:B------:R-:W-:Y:S02]  /*1c8f0*/  IMAD R0, R6, R7, RZ ;  /* 0x0000000706007224 */ /* 0x000fe400078e02ff */
[----:B------:R-:W-:-:S07]  /*1c900*/  IMAD.MOV.U32 R6, RZ, RZ, R14 ;  /* 0x000000ffff067224 */ /* 0x000fce00078e000e */
[----:B------:R-:W-:Y:S05]  /*1c910*/  WARPSYNC.COLLECTIVE R15, `(.L_x_4858) ;  /* 0x000000000f087348 */ /* 0x000fea0003c00000 */
[----:B------:R0:W1:Y:S02]  /*1c920*/  SHFL.IDX P6, R14, R13, R12, R11 ;  /* 0x0000000c0d0e7389 */ /* 0x00006400000c000b */
[----:B01----:R-:W-:Y:S01]  /*1c930*/  ENDCOLLECTIVE ;  /* 0x000000000000791b */ /* 0x003fe20003800000 */
.L_x_4858:
        /* <DEDUP_REMOVED lines=21> */
.L_x_4859:
        /* <DEDUP_REMOVED lines=10> */
.L_x_4860:
        /* <DEDUP_REMOVED lines=11> */
.L_x_4861:
        /* <DEDUP_REMOVED lines=14> */
.L_x_4862:
[----:B------:R-:W-:Y:S01]  /*1ccc0*/  IMAD.MOV.U32 R3, RZ, RZ, R14 ;  /* 0x000000ffff037224 */ /* 0x000fe200078e000e */
[----:B------:R-:W-:Y:S06]  /*1ccd0*/  BRA `(.L_x_4863) ;  /* 0xffffff9400687947 */ /* 0x000fec000383ffff */
.L_x_4708:
        /* <DEDUP_REMOVED lines=27> */
.L_x_4865:
[----:B------:R-:W-:Y:S05]  /*1ce90*/  BSYNC B0 ;  /* 0x0000000000007941 */ /* 0x000fea0003800000 */
.L_x_4864:
        /* <DEDUP_REMOVED lines=11> */
.L_x_4866:
        /* <DEDUP_REMOVED lines=43> */
.L_x_4867:
        /* <DEDUP_REMOVED lines=18> */
.L_x_4868:
        /* <DEDUP_REMOVED lines=29> */
.L_x_4869:
        /* <DEDUP_REMOVED lines=13> */
.L_x_4870:
        /* <DEDUP_REMOVED lines=32> */
.L_x_4871:
        /* <DEDUP_REMOVED lines=9> */
.L_x_4872:
[----:B------:R-:W-:Y:S01]  /*1d850*/  IMAD.MOV.U32 R0, RZ, RZ, R14 ;  /* 0x000000ffff007224 */ /* 0x000fe200078e000e */
[----:B------:R-:W-:Y:S06]  /*1d860*/  BRA `(.L_x_4873) ;  /* 0xffffff9800407947 */ /* 0x000fec000383ffff */
.L_x_4713:
[----:B0-----:R-:W3:Y:S02]  /*1d870*/  LDL R2, [R1+0x4] ;  /* 0x0000040001027983 */ /* 0x001ee40000100800 */
[----:B---3--:R0:W3:Y:S02]  /*1d880*/  SYNCS.PHASECHK.TRANS64.TRYWAIT P0, [R2+URZ+0x38820], R0 ;  /* 0x03882000020075a7 */ /* 0x0080e4000800017f */
[----:B---3--:R-:W-:Y:S05]  /*1d890*/  @!P0 NANOSLEEP.SYNCS 0x989680 ;  /* 0x009896800000895d */ /* 0x008fea0003900000 */
[----:B------:R-:W3:Y:S02]  /*1d8a0*/  @!P0 SYNCS.PHASECHK.TRANS64 P0, [R2+URZ+0x38820], R0 ;  /* 0x03882000020085a7 */ /* 0x000ee4000800007f */
[----:B---3--:R-:W-:Y:S05]  /*1d8b0*/  @!P0 BRA `(.L_x_4713) ;  /* 0xfffffffc00ec8947 */ /* 0x008fea000383ffff */
[----:B------:R-:W-:Y:S05]  /*1d8c0*/  BRA `(.L_x_4874) ;  /* 0xffffff9c00007947 */ /* 0x000fea000383ffff */
.L_x_4717:
[----:B0-----:R0:W1:Y:S02]  /*1d8d0*/  SYNCS.PHASECHK.TRANS64.TRYWAIT P0, [R3+URZ+0x38860], R0 ;  /* 0x03886000030075a7 */ /* 0x001064000800017f */
[----:B-1----:R-:W-:Y:S05]  /*1d8e0*/  @!P0 NANOSLEEP.SYNCS 0x989680 ;  /* 0x009896800000895d */ /* 0x002fea0003900000 */
[----:B------:R-:W1:Y:S02]  /*1d8f0*/  @!P0 SYNCS.PHASECHK.TRANS64 P0, [R3+URZ+0x38860], R0 ;  /* 0x03886000030085a7 */ /* 0x000e64000800007f */
[----:B-1----:R-:W-:Y:S05]  /*1d900*/  @!P0 BRA `(.L_x_4717) ;  /* 0xfffffffc00f08947 */ /* 0x002fea000383ffff */
[----:B------:R-:W-:Y:S05]  /*1d910*/  BRA `(.L_x_4875) ;  /* 0xffffff9c00307947 */ /* 0x000fea000383ffff */
.L_x_4736:
[----:B-1----:R1:W3:Y:S02]  /*1d920*/  SYNCS.PHASECHK.TRANS64.TRYWAIT P0, [R2+URZ+0x38840], R5 ;  /* 0x03884005020075a7 */ /* 0x0022e4000800017f */
[----:B---3--:R-:W-:Y:S05]  /*1d930*/  @!P0 NANOSLEEP.SYNCS 0x989680 ;  /* 0x009896800000895d */ /* 0x008fea0003900000 */
[----:B------:R-:W3:Y:S02]  /*1d940*/  @!P0 SYNCS.PHASECHK.TRANS64 P0, [R2+URZ+0x38840], R5 ;  /* 0x03884005020085a7 */ /* 0x000ee4000800007f */
[----:B---3--:R-:W-:Y:S05]  /*1d950*/  @!P0 BRA `(.L_x_4736) ;  /* 0xfffffffc00f08947 */ /* 0x008fea000383ffff */
[----:B------:R-:W-:Y:S05]  /*1d960*/  BRA `(.L_x_4876) ;  /* 0xffffffa800607947 */ /* 0x000fea000383ffff */
.L_x_4741:
[----:B0-----:R0:W3:Y:S02]  /*1d970*/  SYNCS.PHASECHK.TRANS64.TRYWAIT P0, [R2+URZ+0x38860], R5 ;  /* 0x03886005020075a7 */ /* 0x0010e4000800017f */
[----:B---3--:R-:W-:Y:S05]  /*1d980*/  @!P0 NANOSLEEP.SYNCS 0x989680 ;  /* 0x009896800000895d */ /* 0x008fea0003900000 */
[----:B------:R-:W3:Y:S02]  /*1d990*/  @!P0 SYNCS.PHASECHK.TRANS64 P0, [R2+URZ+0x38860], R5 ;  /* 0x03886005020085a7 */ /* 0x000ee4000800007f */
[----:B---3--:R-:W-:Y:S05]  /*1d9a0*/  @!P0 BRA `(.L_x_4741) ;  /* 0xfffffffc00f08947 */ /* 0x008fea000383ffff */
[----:B------:R-:W-:Y:S05]  /*1d9b0*/  BRA `(.L_x_4877) ;  /* 0xffffffa800e87947 */ /* 0x000fea000383ffff */
.L_x_4756:
[----:B0-----:R0:W1:Y:S02]  /*1d9c0*/  SYNCS.PHASECHK.TRANS64.TRYWAIT P0, [R2+URZ+0x38840], R3 ;  /* 0x03884003020075a7 */ /* 0x001064000800017f */
[----:B-1----:R-:W-:Y:S05]  /*1d9d0*/  @!P0 NANOSLEEP.SYNCS 0x989680 ;  /* 0x009896800000895d */ /* 0x002fea0003900000 */
[----:B------:R-:W1:Y:S02]  /*1d9e0*/  @!P0 SYNCS.PHASECHK.TRANS64 P0, [R2+URZ+0x38840], R3 ;  /* 0x03884003020085a7 */ /* 0x000e64000800007f */
[----:B-1----:R-:W-:Y:S05]  /*1d9f0*/  @!P0 BRA `(.L_x_4756) ;  /* 0xfffffffc00f08947 */ /* 0x002fea000383ffff */
[----:B------:R-:W-:Y:S05]  /*1da00*/  BRA `(.L_x_4878) ;  /* 0xffffffb400f87947 */ /* 0x000fea000383ffff */
.L_x_4761:
[----:B-1----:R1:W3:Y:S02]  /*1da10*/  SYNCS.PHASECHK.TRANS64.TRYWAIT P0, [R2+URZ+0x38860], R3 ;  /* 0x03886003020075a7 */ /* 0x0022e4000800017f */
[----:B---3--:R-:W-:Y:S05]  /*1da20*/  @!P0 NANOSLEEP.SYNCS 0x989680 ;  /* 0x009896800000895d */ /* 0x008fea0003900000 */
[----:B------:R-:W3:Y:S02]  /*1da30*/  @!P0 SYNCS.PHASECHK.TRANS64 P0, [R2+URZ+0x38860], R3 ;  /* 0x03886003020085a7 */ /* 0x000ee4000800007f */
[----:B---3--:R-:W-:Y:S05]  /*1da40*/  @!P0 BRA `(.L_x_4761) ;  /* 0xfffffffc00f08947 */ /* 0x008fea000383ffff */
[----:B------:R-:W-:Y:S05]  /*1da50*/  BRA `(.L_x_4879) ;  /* 0xffffffb8007c7947 */ /* 0x000fea000383ffff */
.L_x_4776:
[----:B0-----:R0:W1:Y:S02]  /*1da60*/  SYNCS.PHASECHK.TRANS64.TRYWAIT P0, [R2+URZ+0x38840], R3 ;  /* 0x03884003020075a7 */ /* 0x001064000800017f */
[----:B-1----:R-:W-:Y:S05]  /*1da70*/  @!P0 NANOSLEEP.SYNCS 0x989680 ;  /* 0x009896800000895d */ /* 0x002fea0003900000 */
[----:B------:R-:W1:Y:S02]  /*1da80*/  @!P0 SYNCS.PHASECHK.TRANS64 P0, [R2+URZ+0x38840], R3 ;  /* 0x03884003020085a7 */ /* 0x000e64000800007f */
[----:B-1----:R-:W-:Y:S05]  /*1da90*/  @!P0 BRA `(.L_x_4776) ;  /* 0xfffffffc00f08947 */ /* 0x002fea000383ffff */
[----:B------:R-:W-:Y:S05]  /*1daa0*/  BRA `(.L_x_4880) ;  /* 0xffffffc400687947 */ /* 0x000fea000383ffff */
.L_x_4781:
[----:B-1----:R1:W3:Y:S02]  /*1dab0*/  SYNCS.PHASECHK.TRANS64.TRYWAIT P0, [R2+URZ+0x38860], R3 ;  /* 0x03886003020075a7 */ /* 0x0022e4000800017f */
[----:B---3--:R-:W-:Y:S05]  /*1dac0*/  @!P0 NANOSLEEP.SYNCS 0x989680 ;  /* 0x009896800000895d */ /* 0x008fea0003900000 */
[----:B------:R-:W3:Y:S02]  /*1dad0*/  @!P0 SYNCS.PHASECHK.TRANS64 P0, [R2+URZ+0x38860], R3 ;  /* 0x03886003020085a7 */ /* 0x000ee4000800007f */
[----:B---3--:R-:W-:Y:S05]  /*1dae0*/  @!P0 BRA `(.L_x_4781) ;  /* 0xfffffffc00f08947 */ /* 0x008fea000383ffff */
[----:B------:R-:W-:Y:S05]  /*1daf0*/  BRA `(.L_x_4881) ;  /* 0xffffffc400f07947 */ /* 0x000fea000383ffff */
.L_x_4797:
[----:B------:R-:W-:Y:S01]  /*1db00*/  BSSY B0, `(.L_x_4882) ;  /* 0x0000008000007945 */ /* 0x000fe20003800000 */
[----:B------:R-:W-:Y:S02]  /*1db10*/  IMAD.MOV.U32 R13, RZ, RZ, R16 ;  /* 0x000000ffff0d7224 */ /* 0x000fe400078e0010 */
[----:B------:R-:W-:Y:S02]  /*1db20*/  IMAD.MOV.U32 R12, RZ, RZ, RZ ;  /* 0x000000ffff0c7224 */ /* 0x000fe400078e00ff */
[----:B------:R-:W-:Y:S02]  /*1db30*/  IMAD.MOV.U32 R11, RZ, RZ, 0x1f ;  /* 0x0000001fff0b7424 */ /* 0x000fe400078e00ff */
[----:B------:R-:W-:-:S07]  /*1db40*/  IMAD.MOV.U32 R15, RZ, RZ, -0x1 ;  /* 0xffffffffff0f7424 */ /* 0x000fce00078e00ff */
[----:B-12---:R-:W-:Y:S05]  /*1db50*/  WARPSYNC.COLLECTIVE R15, `(.L_x_4883) ;  /* 0x000000000f087348 */ /* 0x006fea0003c00000 */
[----:B------:R0:W3:Y:S02]  /*1db60*/  SHFL.IDX P6, R14, R13, R12, R11 ;  /* 0x0000000c0d0e7389 */ /* 0x0000e400000c000b */
[----:B0123--:R-:W-:Y:S01]  /*1db70*/  ENDCOLLECTIVE ;  /* 0x000000000000791b */ /* 0x00ffe20003800000 */
.L_x_4883:
[----:B------:R-:W-:Y:S05]  /*1db80*/  BSYNC B0 ;  /* 0x0000000000007941 */ /* 0x000fea0003800000 */
.L_x_4882:
        /* <DEDUP_REMOVED lines=9> */
.L_x_4884:
        /* <DEDUP_REMOVED lines=18> */
.L_x_4885:
        /* <DEDUP_REMOVED lines=8> */
.L_x_4886:
        /* <DEDUP_REMOVED lines=8> */
.L_x_4887:
        /* <DEDUP_REMOVED lines=8> */
.L_x_4888:
        /* <DEDUP_REMOVED lines=8> */
.L_x_4889:
        /* <DEDUP_REMOVED lines=9> */
.L_x_4890:
[----:B------:R-:W-:Y:S01]  /*1dfd0*/  IMAD.MOV.U32 R6, RZ, RZ, R14 ;  /* 0x000000ffff067224 */ /* 0x000fe200078e000e */
[----:B------:R-:W-:Y:S06]  /*1dfe0*/  BRA `(.L_x_4891) ;  /* 0xffffffd000487947 */ /* 0x000fec000383ffff */
.L_x_4802:
        /* <DEDUP_REMOVED lines=8> */
.L_x_4893:
[----:B------:R-:W-:Y:S05]  /*1e070*/  BSYNC B0 ;  /* 0x0000000000007941 */ /* 0x000fea0003800000 */
.L_x_4892:
        /* <DEDUP_REMOVED lines=10> */
.L_x_4894:
        /* <DEDUP_REMOVED lines=8> */
.L_x_4895:
        /* <DEDUP_REMOVED lines=8> */
.L_x_4896:
        /* <DEDUP_REMOVED lines=8> */
.L_x_4897:
        /* <DEDUP_REMOVED lines=9> */
.L_x_4898:
[----:B------:R-:W-:Y:S01]  /*1e330*/  IMAD.MOV.U32 R6, RZ, RZ, R14 ;  /* 0x000000ffff067224 */ /* 0x000fe200078e000e */
[----:B------:R-:W-:Y:S06]  /*1e340*/  BRA `(.L_x_4899) ;  /* 0xffffffd0000c7947 */ /* 0x000fec000383ffff */
.L_x_4804:
[----:B------:R-:W-:Y:S01]  /*1e350*/  BSSY B0, `(.L_x_4900) ;  /* 0x0000006000007945 */ /* 0x000fe20003800000 */
[----:B------:R-:W-:Y:S01]  /*1e360*/  PLOP3.LUT P6, PT, P6, PT, PT, 0x8, 0x0 ;  /* 0x000000000000781c */ /* 0x000fe200037ce170 */
[----:B------:R-:W-:-:S12]  /*1e370*/  IMAD.MOV.U32 R15, RZ, RZ, -0x1 ;  /* 0xffffffffff0f7424 */ /* 0x000fd800078e00ff */
[----:B0-2---:R-:W-:Y:S05]  /*1e380*/  WARPSYNC.COLLECTIVE R15, `(.L_x_4901) ;  /* 0x000000000f087348 */ /* 0x005fea0003c00000 */
[----:B------:R-:W-:Y:S01]  /*1e390*/  VOTE.ANY R14, PT, P6 ;  /* 0x00000000000e7806 */ /* 0x000fe200030e0100 */
[----:B0-2---:R-:W-:Y:S06]  /*1e3a0*/  ENDCOLLECTIVE ;  /* 0x000000000000791b */ /* 0x005fec0003800000 */
.L_x_4901:
[----:B------:R-:W-:Y:S05]  /*1e3b0*/  BSYNC B0 ;  /* 0x0000000000007941 */ /* 0x000fea0003800000 */
.L_x_4900:
        /* <DEDUP_REMOVED lines=9> */
.L_x_4902:
[----:B------:R-:W-:Y:S01]  /*1e450*/  IMAD.MOV.U32 R17, RZ, RZ, R14 ;  /* 0x000000ffff117224 */ /* 0x000fe200078e000e */
[----:B------:R-:W-:Y:S06]  /*1e460*/  BRA `(.L_x_4903) ;  /* 0xffffffcc00fc7947 */ /* 0x000fec000383ffff */
.L_x_4806:
[----:B------:R-:W-:Y:S01]  /*1e470*/  BSSY B0, `(.L_x_4904) ;  /* 0x0000007000007945 */ /* 0x000fe20003800000 */
[----:B------:R-:W-:Y:S02]  /*1e480*/  IMAD.MOV.U32 R13, RZ, RZ, R2 ;  /* 0x000000ffff0d7224 */ /* 0x000fe400078e0002 */
[----:B------:R-:W-:Y:S02]  /*1e490*/  IMAD.MOV.U32 R11, RZ, RZ, 0x1f ;  /* 0x0000001fff0b7424 */ /* 0x000fe400078e00ff */
[----:B------:R-:W-:-:S07]  /*1e4a0*/  IMAD.MOV.U32 R15, RZ, RZ, -0x1 ;  /* 0xffffffffff0f7424 */ /* 0x000fce00078e00ff */
[----:B0-23--:R-:W-:Y:S05]  /*1e4b0*/  WARPSYNC.COLLECTIVE R15, `(.L_x_4905) ;  /* 0x000000000f087348 */ /* 0x00dfea0003c00000 */
[----:B------:R1:W4:Y:S02]  /*1e4c0*/  SHFL.IDX P6, R14, R13, R12, R11 ;  /* 0x0000000c0d0e7389 */ /* 0x00032400000c000b */
[----:B01234-:R-:W-:Y:S01]  /*1e4d0*/  ENDCOLLECTIVE ;  /* 0x000000000000791b */ /* 0x01ffe20003800000 */
.L_x_4905:
[----:B------:R-:W-:Y:S05]  /*1e4e0*/  BSYNC B0 ;  /* 0x0000000000007941 */ /* 0x000fea0003800000 */
.L_x_4904:
[----:B------:R-:W-:Y:S01]  /*1e4f0*/  IMAD.MOV.U32 R2, RZ, RZ, R14 ;  /* 0x000000ffff027224 */ /* 0x000fe200078e000e */
[----:B------:R-:W-:Y:S06]  /*1e500*/  BRA `(.L_x_4906) ;  /* 0xffffffcc00f07947 */ /* 0x000fec000383ffff */
.L_x_4810:
[----:B0-----:R0:W1:Y:S02]  /*1e510*/  SYNCS.PHASECHK.TRANS64.TRYWAIT P0, [R0+URZ+0x38820], R3 ;  /* 0x03882003000075a7 */ /* 0x001064000800017f */
[----:B-1----:R-:W-:Y:S05]  /*1e520*/  @!P0 NANOSLEEP.SYNCS 0x989680 ;  /* 0x009896800000895d */ /* 0x002fea0003900000 */
[----:B------:R-:W1:Y:S02]  /*1e530*/  @!P0 SYNCS.PHASECHK.TRANS64 P0, [R0+URZ+0x38820], R3 ;  /* 0x03882003000085a7 */ /* 0x000e64000800007f */
[----:B-1----:R-:W-:Y:S05]  /*1e540*/  @!P0 BRA `(.L_x_4810) ;  /* 0xfffffffc00f08947 */ /* 0x002fea000383ffff */
[----:B------:R-:W-:Y:S05]  /*1e550*/  BRA `(.L_x_4907) ;  /* 0xffffffd000e87947 */ /* 0x000fea000383ffff */
.L_x_4811:
        /* <DEDUP_REMOVED lines=11> */
.L_x_4909:
[----:B------:R-:W-:Y:S05]  /*1e610*/  BSYNC B0 ;  /* 0x0000000000007941 */ /* 0x000fea0003800000 */
.L_x_4908:
[----:B------:R-:W-:Y:S05]  /*1e620*/  BRA `(.L_x_4910) ;  /* 0xffffffd000d07947 */ /* 0x000fea000383ffff */
.L_x_4812:
[----:B------:R-:W-:Y:S01]  /*1e630*/  BSSY B0, `(.L_x_4911) ;  /* 0x0000006000007945 */ /* 0x000fe20003800000 */
[----:B------:R-:W-:-:S07]  /*1e640*/  IMAD.MOV.U32 R15, RZ, RZ, -0x1 ;  /* 0xffffffffff0f7424 */ /* 0x000fce00078e00ff */
[----:B012---:R-:W-:Y:S05]  /*1e650*/  WARPSYNC.COLLECTIVE R15, `(.L_x_4912) ;  /* 0x000000000f0c7348 */ /* 0x007fea0003c00000 */
[----:B------:R-:W-:Y:S02]  /*1e660*/  ELECT P6, UR62, PT ;  /* 0x00000000003e782f */ /* 0x000fe400038c0000 */
[----:B------:R-:W-:Y:S01]  /*1e670*/  MOV R14, UR62 ;  /* 0x0000003e000e7c02 */ /* 0x000fe20008000f00 */
[----:B012---:R-:W-:Y:S10]  /*1e680*/  ENDCOLLECTIVE ;  /* 0x000000000000791b */ /* 0x007ff40003800000 */
.L_x_4912:
[----:B------:R-:W-:Y:S05]  /*1e690*/  BSYNC B0 ;  /* 0x0000000000007941 */ /* 0x000fea0003800000 */
.L_x_4911:
[----:B------:R-:W-:Y:S05]  /*1e6a0*/  BRA `(.L_x_4913) ;  /* 0xffffffd000c47947 */ /* 0x000fea000383ffff */
.L_x_4814:
[----:B0-----:R0:W1:Y:S02]  /*1e6b0*/  SYNCS.PHASECHK.TRANS64.TRYWAIT P0, [R6+URZ], R5 ;  /* 0x00000005060075a7 */ /* 0x001064000800017f */
[----:B-1----:R-:W-:Y:S05]  /*1e6c0*/  @!P0 NANOSLEEP.SYNCS 0x989680 ;  /* 0x009896800000895d */ /* 0x002fea0003900000 */
[----:B------:R-:W1:Y:S02]  /*1e6d0*/  @!P0 SYNCS.PHASECHK.TRANS64 P0, [R6+URZ], R5 ;  /* 0x00000005060085a7 */ /* 0x000e64000800007f */
[----:B-1----:R-:W-:Y:S05]  /*1e6e0*/  @!P0 BRA `(.L_x_4814) ;  /* 0xfffffffc00f08947 */ /* 0x002fea000383ffff */
[----:B------:R-:W-:Y:S05]  /*1e6f0*/  BRA `(.L_x_4914) ;  /* 0xffffffd400007947 */ /* 0x000fea000383ffff */
.L_x_4815:
[----:B-1----:R1:W3:Y:S02]  /*1e700*/  SYNCS.PHASECHK.TRANS64.TRYWAIT P0, [R7+URZ], R2 ;  /* 0x00000002070075a7 */ /* 0x0022e4000800017f */
[----:B---3--:R-:W-:Y:S05]  /*1e710*/  @!P0 NANOSLEEP.SYNCS 0x989680 ;  /* 0x009896800000895d */ /* 0x008fea0003900000 */
[----:B------:R-:W3:Y:S02]  /*1e720*/  @!P0 SYNCS.PHASECHK.TRANS64 P0, [R7+URZ], R2 ;  /* 0x00000002070085a7 */ /* 0x000ee4000800007f */
[----:B---3--:R-:W-:Y:S05]  /*1e730*/  @!P0 BRA `(.L_x_4815) ;  /* 0xfffffffc00f08947 */ /* 0x008fea000383ffff */
[----:B------:R-:W-:Y:S05]  /*1e740*/  BRA `(.L_x_4915) ;  /* 0xffffffd000f47947 */ /* 0x000fea000383ffff */
.L_x_4817:
[----:B---3--:R3:W4:Y:S02]  /*1e750*/  SYNCS.PHASECHK.TRANS64.TRYWAIT P0, [R4+URZ], R5 ;  /* 0x00000005040075a7 */ /* 0x008724000800017f */
[----:B----4-:R-:W-:Y:S05]  /*1e760*/  @!P0 NANOSLEEP.SYNCS 0x989680 ;  /* 0x009896800000895d */ /* 0x010fea0003900000 */
[----:B------:R-:W4:Y:S02]  /*1e770*/  @!P0 SYNCS.PHASECHK.TRANS64 P0, [R4+URZ], R5 ;  /* 0x00000005040085a7 */ /* 0x000f24000800007f */
[----:B----4-:R-:W-:Y:S05]  /*1e780*/  @!P0 BRA `(.L_x_4817) ;  /* 0xfffffffc00f08947 */ /* 0x010fea000383ffff */
[----:B------:R-:W-:Y:S05]  /*1e790*/  BRA `(.L_x_4916) ;  /* 0xffffffd000fc7947 */ /* 0x000fea000383ffff */
.L_x_4917:
        /* <DEDUP_REMOVED lines=14> */
.L_x_15121:


//--------------------- .text._ZN7cutlass13device_kernelIN5flash11enable_sm90INS1_16FlashAttnFwdSm90INS1_25CollectiveMainloopFwdSm90ILi2EN4cute5tupleIJNS5_1CILi1EEES8_S8_EEENS6_IJNS7_ILi64EEESA_SA_EEELi512ENS_10bfloat16_tEfNS_4arch4Sm90ELb0ELb1ELb0ELb0ELb0ELb0ELb0ELb0ELb0ELb1ELb0ELb0EEENS1_21CollectiveEpilogueFwdINS6_IJSA_NS7_ILi512EEESA_EEES9_SC_SE_Li256ELb0ELb1ELb0ELb0EEENS1_30DynamicPersistentTileSchedulerILi256ELi128ELb0ELb1ELb1EEEEEEEEEvNT_6ParamsE --------------------------
	.section	.text._ZN7cutlass13device_kernelIN5flash11enable_sm90INS1_16FlashAttnFwdSm90INS1_25CollectiveMainloopFwdSm90ILi2EN4cute5tupleIJNS5_1CILi1EEES8_S8_EEENS6_IJNS7_ILi64EEESA_SA_EEELi512ENS_10bfloat16_tEfNS_4arch4Sm90ELb0ELb1ELb0ELb0ELb0ELb0ELb0ELb0ELb0ELb1ELb0ELb0EEENS1_21CollectiveEpilogueFwdINS6_IJSA_NS7_ILi512EEESA_EEES9_SC_SE_Li256ELb0ELb1ELb0ELb0EEENS1_30DynamicPersistentTileSchedulerILi256ELi128ELb0ELb1ELb1EEEEEEEEEvNT_6ParamsE,"ax",@progbits
	.align	128
.text._ZN7cutlass13device_kernelIN5flash11enable_sm90INS1_16FlashAttnFwdSm90INS1_25CollectiveMainloopFwdSm90ILi2EN4cute5tupleIJNS5_1CILi1EEES8_S8_EEENS6_IJNS7_ILi64EEESA_SA_EEELi512ENS_10bfloat16_tEfNS_4arch4Sm90ELb0ELb1ELb0ELb0ELb0ELb0ELb0ELb0ELb0ELb1ELb0ELb0EEENS1_21CollectiveEpilogueFwdINS6_IJSA_NS7_ILi512EEESA_EEES9_SC_SE_Li256ELb0ELb1ELb0ELb0EEENS1_30DynamicPersistentTileSchedulerILi256ELi128ELb0ELb1ELb1EEEEEEEEEvNT_6ParamsE:
        .type           _ZN7cutlass13device_kernelIN5flash11enable_sm90INS1_16FlashAttnFwdSm90INS1_25CollectiveMainloopFwdSm90ILi2EN4cute5tupleIJNS5_1CILi1EEES8_S8_EEENS6_IJNS7_ILi64EEESA_SA_EEELi512ENS_10bfloat16_tEfNS_4arch4Sm90ELb0ELb1ELb0ELb0ELb0ELb0ELb0ELb0ELb0ELb1ELb0ELb0EEENS1_21CollectiveEpilogueFwdINS6_IJSA_NS7_ILi512EEESA_EEES9_SC_SE_Li256ELb0ELb1ELb0ELb0EEENS1_30DynamicPersistentTileSchedulerILi256ELi128ELb0ELb1ELb1EEEEEEEEEvNT_6ParamsE,@function
        .size           _ZN7cutlass13device_kernelIN5flash11enable_sm90INS1_16FlashAttnFwdSm90INS1_25CollectiveMainloopFwdSm90ILi2EN4cute5tupleIJNS5_1CILi1EEES8_S8_EEENS6_IJNS7_ILi64EEESA_SA_EEELi512ENS_10bfloat16_tEfNS_4arch4Sm90ELb0ELb1ELb0ELb0ELb0ELb0ELb0ELb0ELb0ELb1ELb0ELb0EEENS1_21CollectiveEpilogueFwdINS6_IJSA_NS7_ILi512EEESA_EEES9_SC_SE_Li256ELb0ELb1ELb0ELb0EEENS1_30DynamicPersistentTileSchedulerILi256ELi128ELb0ELb1ELb1EEEEEEEEEvNT_6ParamsE,(.L_x_15122 - _ZN7cutlass13device_kernelIN5flash11enable_sm90INS1_16FlashAttnFwdSm90INS1_25CollectiveMainloopFwdSm90ILi2EN4cute5tupleIJNS5_1CILi1EEES8_S8_EEENS6_IJNS7_ILi64EEESA_SA_EEELi512ENS_10bfloat16_tEfNS_4arch4Sm90ELb0ELb1ELb0ELb0ELb0ELb0ELb0ELb0ELb0ELb1ELb0ELb0EEENS1_21CollectiveEpilogueFwdINS6_IJSA_NS7_ILi512EEESA_EEES9_SC_SE_Li256ELb0ELb1ELb0ELb0EEENS1_30DynamicPersistentTileSchedulerILi256ELi128ELb0ELb1ELb1EEEEEEEEEvNT_6ParamsE)
        .other          _ZN7cutlass13device_kernelIN5flash11enable_sm90INS1_16FlashAttnFwdSm90INS1_25CollectiveMainloopFwdSm90ILi2EN4cute5tupleIJNS5_1CILi1EEES8_S8_EEENS6_IJNS7_ILi64EEESA_SA_EEELi512ENS_10bfloat16_tEfNS_4arch4Sm90ELb0ELb1ELb0ELb0ELb0ELb0ELb0ELb0ELb0ELb1ELb0ELb0EEENS1_21CollectiveEpilogueFwdINS6_IJSA_NS7_ILi512EEESA_EEES9_SC_SE_Li256ELb0ELb1ELb0ELb0EEENS1_30DynamicPersistentTileSchedulerILi256ELi128ELb0ELb1ELb1EEEEEEEEEvNT_6ParamsE,@"STO_CUDA_ENTRY STV_DEFAULT"
_ZN7cutlass13device_kernelIN5flash11enable_sm90INS1_16FlashAttnFwdSm90INS1_25CollectiveMainloopFwdSm90ILi2EN4cute5tupleIJNS5_1CILi1EEES8_S8_EEENS6_IJNS7_ILi64EEESA_SA_EEELi512ENS_10bfloat16_tEfNS_4arch4Sm90ELb0ELb1ELb0ELb0ELb0ELb0ELb0ELb0ELb0ELb1ELb0ELb0EEENS1_21CollectiveEpilogueFwdINS6_IJSA_NS7_ILi512EEESA_EEES9_SC_SE_Li256ELb0ELb1ELb0ELb0EEENS1_30DynamicPersistentTileSchedulerILi256ELi128ELb0ELb1ELb1EEEEEEEEEvNT_6ParamsE:
        /* <DEDUP_REMOVED lines=18> */
.L_x_4919:
[----:B------:R-:W-:Y:S05]  /*0120*/  BSYNC B0 ;  /* 0x0000000000007941 */ /* 0x000fea0003800000 */
.L_x_4918:
        /* <DEDUP_REMOVED lines=37> */
.L_x_4920:
        /* <DEDUP_REMOVED lines=22> */
.L_x_4921:
        /* <DEDUP_REMOVED lines=18> */
.L_x_4922:
        /* <DEDUP_REMOVED lines=22> */
.L_x_4923:
        /* <DEDUP_REMOVED lines=22> */
.L_x_4924:
[----:B------:R-:W-:Y:S01]  /*08c0*/  PLOP3.LUT P0, PT, PT, PT, UP0, 0x80, 0x0 ;  /* 0x000000000000781c */ /* 0x000fe20003f0f008 */
[----:B------:R-:W-:Y:S01]  /*08d0*/  UMOV UR41, 0x1 ;  /* 0x0000000100297882 */ /* 0x000fe20000000000 */
[----:B------:R-:W-:Y:S01]  /*08e0*/  NOP ;  /* 0x0000000000007918 */ /* 0x000fe20000000000 */
[----:B------:R-:W-:Y:S01]  /*08f0*/  USEL UR41, UR41, 0x2, !UP0 ;  /* 0x0000000229297887 */ /* 0x000fe2000c000000 */
[----:B------:R-:W-:Y:S01]  /*0900*/  ULDC.64 UR46, c[0x0][0x208] ;  /* 0x00008200002e7ab9 */ /* 0x000fe20000000a00 */
[----:B012-4-:R-:W-:Y:S08]  /*0910*/  BAR.SYNC.DEFER_BLOCKING 0x0 ;  /* 0x0000000000007b1d */ /* 0x017ff00000010000 */
[----:B------:R-:W-:Y:S05]  /*0920*/  @!P0 BRA `(.L_x_4925) ;  /* 0x000000f000348947 */ /* 0x000fea0003800000 */
.L_x_4926:
[----:B------:R-:W-:-:S08]  /*0930*/  NOP ;  /* 0x0000000000007918 */ /* 0x000fd00000000000 */
[----:B------:R-:W0:Y:S02]  /*0940*/  USETMAXREG.TRY_ALLOC.CTAPOOL UP0, 0xf0 ;  /* 0x000000f0000079c8 */ /* 0x000e240008000600 */
[----:B0-----:R-:W-:-:S13]  /*0950*/  PLOP3.LUT P0, PT, PT, PT, UP0, 0x80, 0x0 ;  /* 0x000000000000781c */ /* 0x001fda0003f0f008 */
[----:B------:R-:W-:Y:S05]  /*0960*/  @!P0 BRA `(.L_x_4926) ;  /* 0xfffffffc00f08947 */ /* 0x000fea000383ffff */
[----:B------:R-:W-:Y:S01]  /*0970*/  LOP3.LUT R2, R0, 0xffffff80, RZ, 0xc0, !PT ;  /* 0xffffff8000027812 */ /* 0x000fe200078ec0ff */
[----:B------:R-:W0:Y:S08]  /*0980*/  S2UR UR4, SR_CTAID.X ;  /* 0x00000000000479c3 */ /* 0x000e300000002500 */
[----:B------:R-:W-:Y:S06]  /*0990*/  BAR.ARV 0x4, 0x180 ;  /* 0x0106000000007b1d */ /* 0x000fec0000002000 */
[----:B------:R-:W-:-:S02]  /*09a0*/  ISETP.NE.AND P0, PT, R2, 0x80, PT ;  /* 0x000000800200780c */ /* 0x000fc40003f05270 */
[----:B------:R-:W0:Y:S11]  /*09b0*/  LDC R2, c[0x0][0xc38] ;  /* 0x00030e00ff027b82 */ /* 0x000e360000000800 */
        /* <DEDUP_REMOVED lines=17> */
[----:B------:R-:W-:Y:S02]  /*0ad0*/  LOP3.LUT R13, R8, 0xfffffffc, RZ, 0xc0, !PT ;  /* 0xfffffffc080d7812 */ /* 0x000fe400078ec0ff */
[----:B------:R-:W-:Y:S02]  /*0ae0*/  LEA.HI R2, R0, R5, RZ, 0x1 ;  /* 0x0000000500027211 */ /* 0x000fe400078f08ff */
[CC--:B------:R-:W-:Y:S01]  /*0af0*/  LEA.HI R7, R3.reuse, R216.reuse, RZ, 0x7 ;  /* 0x000000d803077211 */ /* 0x0c0fe200078f38ff */
[----:B------:R-:W-:Y:S01]  /*0b00*/  IMAD.IADD R13, R216, 0x1, -R13 ;  /* 0x00000001d80d7824 */ /* 0x000fe200078e0a0d */
[----:B------:R-:W-:Y:S02]  /*0b10*/  LOP3.LUT R4, R2, 0x1ffffffe, RZ, 0xc0, !PT ;  /* 0x1ffffffe02047812 */ /* 0x000fe400078ec0ff */
[----:B------:R-:W-:-:S02]  /*0b20*/  LEA.HI R2, R3, R216, RZ, 0x5 ;  /* 0x000000d803027211 */ /* 0x000fc400078f28ff */
[----:B------:R-:W-:Y:S01]  /*0b30*/  LOP3.LUT R11, R7, 0xffffff80, RZ, 0xc0, !PT ;  /* 0xffffff80070b7812 */ /* 0x000fe200078ec0ff */
[----:B------:R-:W-:Y:S01]  /*0b40*/  IMAD.IADD R6, R5, 0x1, -R4 ;  /* 0x0000000105067824 */ /* 0x000fe200078e0a04 */
[----:B------:R-:W-:Y:S01]  /*0b50*/  LOP3.LUT R5, R0, 0xfffffff0, RZ, 0xc0, !PT ;  /* 0xfffffff000057812 */ /* 0x000fe200078ec0ff */
[----:B0-----:R-:W-:Y:S01]  /*0b60*/  ULEA UR43, UR5, UR43, 0x18 ;  /* 0x0000002b052b7291 */ /* 0x001fe2000f8ec03f */
[--C-:B------:R-:W-:Y:S01]  /*0b70*/  SHF.R.S32.HI R4, RZ, 0x5, R2.reuse ;  /* 0x00000005ff047819 */ /* 0x100fe20000011402 */
[C---:B------:R-:W-:Y:S01]  /*0b80*/  IMAD.IADD R11, R216.reuse, 0x1, -R11 ;  /* 0x00000001d80b7824 */ /* 0x040fe200078e0a0b */
[----:B------:R-:W-:Y:S01]  /*0b90*/  SHF.R.S32.HI R9, RZ, 0x1f, R2 ;  /* 0x0000001fff097819 */ /* 0x000fe20000011402 */
[----:B------:R-:W-:Y:S01]  /*0ba0*/  IMAD.IADD R5, R216, 0x1, -R5 ;  /* 0x00000001d8057824 */ /* 0x000fe200078e0a05 */
[----:B------:R-:W-:Y:S01]  /*0bb0*/  LEA.HI R10, R13, R13, RZ, 0x1 ;  /* 0x0000000d0d0a7211 */ /* 0x000fe200078f08ff */
[----:B------:R-:W-:Y:S01]  /*0bc0*/  IMAD.SHL.U32 R6, R6, 0x8, RZ ;  /* 0x0000000806067824 */ /* 0x000fe200078e00ff */
[----:B------:R-:W-:-:S02]  /*0bd0*/  LEA.HI R9, R9, R4, RZ, 0x2 ;  /* 0x0000000409097211 */ /* 0x000fc400078f10ff */
[----:B------:R-:W-:Y:S02]  /*0be0*/  SHF.R.S32.HI R2, RZ, 0x1f, R5 ;  /* 0x0000001fff027819 */ /* 0x000fe40000011405 */
[----:B------:R-:W-:Y:S02]  /*0bf0*/  SHF.R.S32.HI R212, RZ, 0x7, R7 ;  /* 0x00000007ffd47819 */ /* 0x000fe40000011407 */
[----:B------:R-:W-:Y:S02]  /*0c00*/  LEA.HI R8, R2, R5, RZ, 0x3 ;  /* 0x0000000502087211 */ /* 0x000fe400078f18ff */
[----:B------:R-:W-:Y:S01]  /*0c10*/  LOP3.LUT R9, R9, 0x3ffffc, RZ, 0xc0, !PT ;  /* 0x003ffffc09097812 */ /* 0x000fe200078ec0ff */
[----:B------:R-:W-:Y:S01]  /*0c20*/  IMAD R12, R212, 0x100, R5 ;  /* 0x00000100d40c7824 */ /* 0x000fe200078e0205 */
[----:B------:R-:W-:Y:S02]  /*0c30*/  LOP3.LUT R14, R10, 0x1ffffffe, RZ, 0xc0, !PT ;  /* 0x1ffffffe0a0e7812 */ /* 0x000fe400078ec0ff */
[----:B------:R-:W-:Y:S01]  /*0c40*/  SHF.R.S32.HI R0, RZ, 0x1f, R11 ;  /* 0x0000001fff007819 */ /* 0x000fe2000001140b */
[----:B------:R-:W-:Y:S01]  /*0c50*/  IMAD.IADD R9, R4, 0x1, -R9 ;  /* 0x0000000104097824 */ /* 0x000fe200078e0a09 */
[C---:B------:R-:W-:Y:S01]  /*0c60*/  LOP3.LUT R10, R8.reuse, 0xfffffff8, RZ, 0xc0, !PT ;  /* 0xfffffff8080a7812 */ /* 0x040fe200078ec0ff */
[----:B------:R-:W-:Y:S01]  /*0c70*/  IMAD.SHL.U32 R8, R8, 0x40, RZ ;  /* 0x0000004008087824 */ /* 0x000fe200078e00ff */
[CC--:B------:R-:W-:Y:S01]  /*0c80*/  LEA.HI R2, R0.reuse, R11.reuse, RZ, 0x2 ;  /* 0x0000000b00027211 */ /* 0x0c0fe200078f10ff */
[----:B------:R-:W-:Y:S01]  /*0c90*/  IMAD R215, R9, 0x10, R12 ;  /* 0x0000001009d77824 */ /* 0x000fe200078e020c */
[----:B------:R-:W-:Y:S01]  /*0ca0*/  LEA.HI R3, R3, R216, RZ, 0x3 ;  /* 0x000000d803037211 */ /* 0x000fe200078f18ff */
[----:B------:R-:W-:Y:S01]  /*0cb0*/  IMAD.IADD R10, R5, 0x1, -R10 ;  /* 0x00000001050a7824 */ /* 0x000fe200078e0a0a */
[----:B------:R-:W-:Y:S01]  /*0cc0*/  LEA.HI R5, R0, R11, RZ, 0x5 ;  /* 0x0000000b00057211 */ /* 0x000fe200078f28ff */
[----:B------:R-:W-:Y:S01]  /*0cd0*/  IMAD.U32 R215, R215, 0x40, R6 ;  /* 0x00000040d7d77824 */ /* 0x000fe200078e0006 */
[----:B------:R-:W-:Y:S01]  /*0ce0*/  LOP3.LUT R12, R2, 0x7ffffffc, RZ, 0xc0, !PT ;  /* 0x7ffffffc020c7812 */ /* 0x000fe200078ec0ff */
[----:B------:R-:W-:Y:S01]  /*0cf0*/  IMAD.IADD R185, R13, 0x1, -R14 ;  /* 0x000000010db97824 */ /* 0x000fe200078e0a0e */
[----:B------:R-:W-:-:S02]  /*0d00*/  SHF.R.S32.HI R0, RZ, 0x2, R2 ;  /* 0x00000002ff007819 */ /* 0x000fc40000011402 */
[----:B------:R-:W-:Y:S01]  /*0d10*/  SHF.R.S32.HI R9, RZ, 0x1f, R2 ;  /* 0x0000001fff097819 */ /* 0x000fe20000011402 */
[----:B------:R-:W-:Y:S01]  /*0d20*/  IMAD.SHL.U32 R2, R10, 0x40, RZ ;  /* 0x000000400a027824 */ /* 0x000fe200078e00ff */
[----:B------:R-:W-:Y:S01]  /*0d30*/  LOP3.LUT R13, R8, 0x7ffffe00, RZ, 0xc0, !PT ;  /* 0x7ffffe00080d7812 */ /* 0x000fe200078ec0ff */
[----:B------:R-:W-:Y:S01]  /*0d40*/  IMAD.IADD R12, R11, 0x1, -R12 ;  /* 0x000000010b0c7824 */ /* 0x000fe200078e0a0c */
[----:B------:R-:W-:Y:S02]  /*0d50*/  LEA.HI R9, R9, R0, RZ, 0x3 ;  /* 0x0000000009097211 */ /* 0x000fe400078f18ff */
[----:B------:R-:W-:Y:S01]  /*0d60*/  LOP3.LUT R11, R2, 0x1c0, RZ, 0xc0, !PT ;  /* 0x000001c0020b7812 */ /* 0x000fe200078ec0ff */
[----:B------:R-:W-:Y:S01]  /*0d70*/  IMAD R13, R4, 0x400, R13 ;  /* 0x00000400040d7824 */ /* 0x000fe200078e020d */
[----:B------:R-:W-:Y:S01]  /*0d80*/  LOP3.LUT R9, R9, 0xfffffff8, RZ, 0xc0, !PT ;  /* 0xfffffff809097812 */ /* 0x000fe200078ec0ff */
[----:B------:R-:W-:Y:S01]  /*0d90*/  IMAD.SHL.U32 R2, R12, 0x2, RZ ;  /* 0x000000020c027824 */ /* 0x000fe200078e00ff */
[----:B------:R-:W-:-:S02]  /*0da0*/  LOP3.LUT R6, R11, 0x8, R6, 0xf8, !PT ;  /* 0x000000080b067812 */ /* 0x000fc400078ef806 */
[----:B------:R-:W-:Y:S01]  /*0db0*/  SHF.R.U32.HI R11, RZ, 0x3, R11 ;  /* 0x00000003ff0b7819 */ /* 0x000fe2000001160b */
[----:B------:R-:W-:Y:S01]  /*0dc0*/  IMAD.IADD R16, R0, 0x1, -R9 ;  /* 0x0000000100107824 */ /* 0x000fe200078e0a09 */
[----:B------:R-:W-:Y:S02]  /*0dd0*/  SHF.R.S32.HI R5, RZ, 0x5, R5 ;  /* 0x00000005ff057819 */ /* 0x000fe40000011405 */
[----:B------:R-:W-:Y:S02]  /*0de0*/  LOP3.LUT R6, R6, R11, RZ, 0x3c, !PT ;  /* 0x0000000b06067212 */ /* 0x000fe400078e3cff */
[----:B------:R-:W-:Y:S01]  /*0df0*/  R2P PR, R10, 0x6 ;  /* 0x000000060a007804 */ /* 0x000fe20000000000 */
[----:B------:R-:W-:Y:S01]  /*0e00*/  IMAD R16, R5, 0x10, R16 ;  /* 0x0000001005107824 */ /* 0x000fe200078e0210 */
[----:B------:R-:W-:Y:S01]  /*0e10*/  LOP3.LUT R5, R3, 0xfffffff8, RZ, 0xc0, !PT ;  /* 0xfffffff803057812 */ /* 0x000fe200078ec0ff */
[----:B------:R-:W-:Y:S01]  /*0e20*/  IMAD.IADD R6, R13, 0x1, R6 ;  /* 0x000000010d067824 */ /* 0x000fe200078e0206 */
[----:B------:R-:W-:Y:S01]  /*0e30*/  LEA.HI R7, R7, R212, RZ, 0x1 ;  /* 0x000000d407077211 */ /* 0x000fe200078f08ff */
[----:B------:R-:W-:Y:S01]  /*0e40*/  IMAD R185, R185, 0x8, R16 ;  /* 0x00000008b9b97824 */ /* 0x000fe200078e0210 */
[----:B------:R-:W-:Y:S01]  /*0e50*/  SEL R22, R22, 0xffffffe0, !P1 ;  /* 0xffffffe016167807 */ /* 0x000fe20004800000 */
[----:B------:R-:W-:Y:S01]  /*0e60*/  IMAD.IADD R210, R216, 0x1, -R5 ;  /* 0x00000001d8d27824 */ /* 0x000fe200078e0a05 */
[----:B------:R-:W-:-:S02]  /*0e70*/  LEA R18, R6, UR43, 0x1 ;  /* 0x0000002b06127c11 */ /* 0x000fc4000f8e08ff */
[----:B------:R-:W-:Y:S01]  /*0e80*/  LOP3.LUT R7, R7, 0xfffffe, RZ, 0xc0, !PT ;  /* 0x00fffffe07077812 */ /* 0x000fe200078ec0ff */
[----:B------:R-:W-:Y:S01]  /*0e90*/  IMAD.SHL.U32 R184, R210, 0x8, RZ ;  /* 0x00000008d2b87824 */ /* 0x000fe200078e00ff */
[----:B------:R-:W-:Y:S01]  /*0ea0*/  SHF.R.S32.HI R211, RZ, 0x3, R3 ;  /* 0x00000003ffd37819 */ /* 0x000fe20000011403 */
[----:B------:R-:W-:Y:S02]  /*0eb0*/  VIADD R23, R18, 0x26800 ;  /* 0x0002680012177836 */ /* 0x000fe40000000000 */
[C---:B------:R-:W-:Y:S02]  /*0ec0*/  VIADD R191, R184.reuse, 0x40 ;  /* 0x00000040b8bf7836 */ /* 0x040fe40000000000 */
        /* <DEDUP_REMOVED lines=17> */
[----:B------:R-:W-:Y:S02]  /*0fe0*/  IMAD.SHL.U32 R17, R7, 0x100, RZ ;  /* 0x0000010007117824 */ /* 0x000fe400078e00ff */
[----:B------:R-:W-:-:S07]  /*0ff0*/  IMAD.IADD R22, R22, 0x1, R19 ;  /* 0x0000000116167824 */ /* 0x000fce00078e0213 */
.L_x_5031:
        /* <DEDUP_REMOVED lines=12> */
[----:B01234-:R-:W-:Y:S05]  /*10c0*/  @!P0 BRA `(.L_x_4927) ;  /* 0x0000000000208947 */ /* 0x01ffea0003800000 */
        /* <DEDUP_REMOVED lines=8> */
.L_x_4927:
[----:B------:R-:W-:Y:S01]  /*1150*/  ULDC UR7, c[0x0][0xc54] ;  /* 0x0003150000077ab9 */ /* 0x000fe20000000800 */
[----:B------:R-:W-:Y:S01]  /*1160*/  UMOV UR6, UR9 ;  /* 0x0000000900067c82 */ /* 0x000fe20008000000 */
[----:B------:R-:W-:-:S11]  /*1170*/  UISETP.NE.AND UP0, UPT, UR7, 0x1, UPT ;  /* 0x000000010700788c */ /* 0x000fd6000bf05270 */
[----:B------:R-:W-:Y:S02]  /*1180*/  @UP0 ULDC.64 UR10, c[0x0][0xc58] ;  /* 0x00031600000a0ab9 */ /* 0x000fe40000000a00 */
[----:B------:R-:W-:-:S04]  /*1190*/  UIMAD.WIDE.U32 UR4, UR9, UR10, URZ ;  /* 0x0000000a090472a5 */ /* 0x000fc8000f8e003f */
[----:B------:R-:W-:-:S04]  /*11a0*/  @UP0 USHF.R.U32.HI UR6, URZ, UR11, UR5 ;  /* 0x0000000b3f060299 */ /* 0x000fc80008011605 */
[----:B------:R-:W-:-:S12]  /*11b0*/  UIMAD UR4, UR6, UR7, URZ ;  /* 0x00000007060472a4 */ /* 0x000fd8000f8e023f */
.L_x_4928:
[----:B------:R-:W-:Y:S01]  /*11c0*/  ULDC UR39, c[0x0][0xc48] ;  /* 0x0003120000277ab9 */ /* 0x000fe20000000800 */
[----:B------:R-:W-:Y:S01]  /*11d0*/  ULDC.64 UR10, c[0x0][0x418] ;  /* 0x00010600000a7ab9 */ /* 0x000fe20000000a00 */
[----:B------:R-:W-:Y:S02]  /*11e0*/  UISETP.NE.AND UP1, UPT, UR39, 0x1, UPT ;  /* 0x000000012700788c */ /* 0x000fe4000bf25270 */
[----:B------:R-:W-:Y:S02]  /*11f0*/  UISETP.NE.U32.AND UP0, UPT, UR10, URZ, UPT ;  /* 0x0000003f0a00728c */ /* 0x000fe4000bf05070 */
[----:B------:R-:W-:Y:S02]  /*1200*/  UIADD3 UR4, UR9, -UR4, URZ ;  /* 0x8000000409047290 */ /* 0x000fe4000fffe03f */
[----:B------:R-:W-:Y:S01]  /*1210*/  UISETP.NE.AND.EX UP0, UPT, UR11, URZ, UPT, UP0 ;  /* 0x0000003f0b00728c */ /* 0x000fe2000bf05300 */
[----:B------:R-:W-:Y:S01]  /*1220*/  ULDC UR7, c[0x0][0xc54] ;  /* 0x0003150000077ab9 */ /* 0x000fe20000000800 */
[----:B------:R-:W-:Y:S01]  /*1230*/  ULDC UR49, c[0x0][0x424] ;  /* 0x0001090000317ab9 */ /* 0x000fe20000000800 */
[----:B------:R-:W-:-:S02]  /*1240*/  UISETP.NE.AND UP2, UPT, UR45, 0x1, UPT ;  /* 0x000000012d00788c */ /* 0x000fc4000bf45270 */
[----:B------:R-:W-:Y:S02]  /*1250*/  ULOP3.LUT UR5, URZ, UR6, URZ, 0x33, !UPT ;  /* 0x000000063f057292 */ /* 0x000fe4000f8e333f */
[----:B------:R-:W-:Y:S02]  /*1260*/  UIMAD UR8, UR8, UR7, UR4 ;  /* 0x00000007080872a4 */ /* 0x000fe4000f8e0204 */
[----:B------:R-:W-:Y:S01]  /*1270*/  USEL UR49, UR49, 0x1, UP0 ;  /* 0x0000000131317887 */ /* 0x000fe20008000000 */
[----:B------:R-:W-:Y:S01]  /*1280*/  PLOP3.LUT P0, PT, PT, PT, UP2, 0x80, 0x0 ;  /* 0x000000000000781c */ /* 0x000fe20003f0f028 */
[----:B------:R-:W-:Y:S01]  /*1290*/  ULDC UR40, c[0x0][0xc3c] ;  /* 0x00030f0000287ab9 */ /* 0x000fe20000000800 */
[----:B------:R-:W-:Y:S01]  /*12a0*/  ULDC UR6, c[0x0][0x2f0] ;  /* 0x0000bc0000067ab9 */ /* 0x000fe20000000800 */
[----:B------:R-:W-:Y:S01]  /*12b0*/  @UP1 ULDC UR4, c[0x0][0xc4c] ;  /* 0x0003130000041ab9 */ /* 0x000fe20000000800 */
[----:B------:R-:W-:Y:S02]  /*12c0*/  UIADD3 UR40, UR5, UR40, URZ ;  /* 0x0000002805287290 */ /* 0x000fe4000fffe03f */
[----:B------:R-:W-:-:S02]  /*12d0*/  UIMAD.WIDE.U32 UR4, UR8, UR4, URZ ;  /* 0x00000004080472a5 */ /* 0x000fc4000f8e003f */
[----:B------:R-:W-:Y:S01]  /*12e0*/  UIMAD UR7, UR49, UR6, 0x3f ;  /* 0x0000003f310774a4 */ /* 0x000fe2000f8e0206 */
[----:B------:R-:W-:Y:S01]  /*12f0*/  @UP1 ULDC UR9, c[0x0][0xc50] ;  /* 0x0003140000091ab9 */ /* 0x000fe20000000800 */
[----:B------:R-:W-:Y:S01]  /*1300*/  UMOV UR42, UR8 ;  /* 0x00000008002a7c82 */ /* 0x000fe20008000000 */
[----:B------:R-:W-:Y:S02]  /*1310*/  @UP1 USHF.R.U32.HI UR42, URZ, UR9, UR5 ;  /* 0x000000093f2a1299 */ /* 0x000fe40008011605 */
[----:B------:R-:W-:Y:S02]  /*1320*/  USHF.R.S32.HI UR4, URZ, 0x1f, UR7 ;  /* 0x0000001f3f047899 */ /* 0x000fe40008011407 */
[----:B------:R-:W-:Y:S02]  /*1330*/  UIADD3 UR5, -UR42, URZ, URZ ;  /* 0x0000003f2a057290 */ /* 0x000fe4000fffe13f */
[----:B------:R-:W-:Y:S02]  /*1340*/  ULEA.HI UR4, UR4, UR7, URZ, 0x6 ;  /* 0x0000000704047291 */ /* 0x000fe4000f8f303f */
[----:B------:R-:W-:-:S02]  /*1350*/  USHF.L.U32 UR40, UR40, 0x6, URZ ;  /* 0x0000000628287899 */ /* 0x000fc4000800063f */
[----:B------:R-:W-:Y:S02]  /*1360*/  UIMAD UR39, UR39, UR5, UR8 ;  /* 0x00000005272772a4 */ /* 0x000fe4000f8e0208 */
[----:B------:R-:W-:Y:S01]  /*1370*/  USHF.R.S32.HI UR50, URZ, 0x6, UR4 ;  /* 0x000000063f327899 */ /* 0x000fe20008011404 */
[----:B------:R-:W-:Y:S11]  /*1380*/  @!P0 BRA `(.L_x_4929) ;  /* 0x0000002000348947 */ /* 0x000ff60003800000 */
[----:B------:R-:W0:Y:S01]  /*1390*/  LDC R0, c[0x0][0x448] ;  /* 0x00011200ff007b82 */ /* 0x000e220000000800 */
[----:B------:R-:W-:Y:S01]  /*13a0*/  UIADD3 UR7, UR40, 0x3f, URZ ;  /* 0x0000003f28077890 */ /* 0x000fe2000fffe03f */
[----:B------:R-:W-:Y:S02]  /*13b0*/  ULDC UR5, c[0x0][0x288] ;  /* 0x0000a20000057ab9 */ /* 0x000fe40000000800 */
[----:B------:R-:W-:-:S04]  /*13c0*/  UIADD3 UR4, -UR5, 0x1, URZ ;  /* 0x0000000105047890 */ /* 0x000fc8000fffe13f */
[----:B------:R-:W1:Y:S01]  /*13d0*/  LDC.64 R6, c[0x0][0x9e0] ;  /* 0x00027800ff067b82 */ /* 0x000e620000000a00 */
[----:B------:R-:W-:Y:S01]  /*13e0*/  UIMAD UR4, UR49, UR6, UR4 ;  /* 0x00000006310472a4 */ /* 0x000fe2000f8e0204 */
[----:B0-----:R-:W-:Y:S01]  /*13f0*/  ISETP.NE.AND P1, PT, R0, 0x1, PT ;  /* 0x000000010000780c */ /* 0x001fe20003f25270 */
[----:B------:R-:W-:Y:S01]  /*1400*/  IMAD.U32 R0, RZ, RZ, UR7 ;  /* 0x00000007ff007e24 */ /* 0x000fe2000f8e00ff */
[----:B-1----:R-:W-:-:S11]  /*1410*/  ISETP.GE.AND P2, PT, R7, 0x1, PT ;  /* 0x000000010700780c */ /* 0x002fd60003f46270 */
[----:B------:R-:W0:Y:S08]  /*1420*/  @P1 LDC R3, c[0x0][0x44c] ;  /* 0x00011300ff031b82 */ /* 0x000e300000000800 */
[----:B------:R-:W1:Y:S01]  /*1430*/  @P1 LDC R4, c[0x0][0x450] ;  /* 0x00011400ff041b82 */ /* 0x000e620000000800 */
[----:B0-----:R-:W-:-:S05]  /*1440*/  @P1 IMAD.HI.U32 R3, R3, UR7, RZ ;  /* 0x0000000703031c27 */ /* 0x001fca000f8e00ff */
[----:B-1----:R-:W-:-:S05]  /*1450*/  @P1 SHF.R.U32.HI R0, RZ, R4, R3 ;  /* 0x00000004ff001219 */ /* 0x002fca0000011603 */
[----:B------:R-:W-:-:S04]  /*1460*/  VIADD R9, R0, UR4 ;  /* 0x0000000400097c36 */ /* 0x000fc80008000000 */
        /* <DEDUP_REMOVED lines=12> */
.L_x_4931:
[----:B------:R-:W-:-:S13]  /*1530*/  ISETP.NE.AND P0, PT, R7, 0x1, PT ;  /* 0x000000010700780c */ /* 0x000fda0003f05270 */
[----:B------:R-:W0:Y:S02]  /*1540*/  @P0 LDC.64 R4, c[0x0][0x9e8] ;  /* 0x00027a00ff040b82 */ /* 0x000e240000000a00 */
[----:B0-----:R-:W-:-:S05]  /*1550*/  @P0 IMAD.HI.U32 R4, R3, R4, RZ ;  /* 0x0000000403040227 */ /* 0x001fca00078e00ff */
[----:B------:R-:W-:-:S07]  /*1560*/  @P0 SHF.R.U32.HI R3, RZ, R5, R4 ;  /* 0x00000005ff030219 */ /* 0x000fce0000011604 */
.L_x_4932:
[----:B------:R-:W-:-:S05]  /*1570*/  IMAD R3, R3, R7, R7 ;  /* 0x0000000703037224 */ /* 0x000fca00078e0207 */
[----:B------:R-:W-:-:S07]  /*1580*/  VIMNMX R0, R0, R3, PT ;  /* 0x0000000300007248 */ /* 0x000fce0003fe0100 */
.L_x_4930:
[----:B------:R-:W0:Y:S01]  /*1590*/  @P1 LDC R5, c[0x0][0x44c] ;  /* 0x00011300ff051b82 */ /* 0x000e220000000800 */
[----:B------:R-:W-:Y:S01]  /*15a0*/  VIADD R0, R0, 0x3f ;  /* 0x0000003f00007836 */ /* 0x000fe20000000000 */
[----:B------:R-:W-:Y:S01]  /*15b0*/  UIMAD UR6, UR49, UR6, -UR5 ;  /* 0x00000006310672a4 */ /* 0x000fe2000f8e0a05 */
[----:B------:R-:W-:Y:S01]  /*15c0*/  IMAD.U32 R4, RZ, RZ, UR40 ;  /* 0x00000028ff047e24 */ /* 0x000fe2000f8e00ff */
[----:B------:R-:W-:Y:S02]  /*15d0*/  ULDC UR4, c[0x0][0x9dc] ;  /* 0x0002770000047ab9 */ /* 0x000fe40000000800 */
[----:B------:R-:W-:Y:S02]  /*15e0*/  SHF.R.S32.HI R3, RZ, 0x1f, R0 ;  /* 0x0000001fff037819 */ /* 0x000fe40000011400 */
[----:B------:R-:W1:Y:S02]  /*15f0*/  @P1 LDC R6, c[0x0][0x450] ;  /* 0x00011400ff061b82 */ /* 0x000e640000000800 */
[----:B------:R-:W-:-:S04]  /*1600*/  LEA.HI R3, R3, R0, RZ, 0x6 ;  /* 0x0000000003037211 */ /* 0x000fc800078f30ff */
[----:B------:R-:W-:Y:S01]  /*1610*/  SHF.R.S32.HI R3, RZ, 0x6, R3 ;  /* 0x00000006ff037819 */ /* 0x000fe20000011403 */
[----:B0-----:R-:W-:-:S05]  /*1620*/  @P1 IMAD.HI.U32 R5, R5, UR40, RZ ;  /* 0x0000002805051c27 */ /* 0x001fca000f8e00ff */
[----:B-1----:R-:W-:-:S05]  /*1630*/  @P1 SHF.R.U32.HI R4, RZ, R6, R5 ;  /* 0x00000006ff041219 */ /* 0x002fca0000011605 */
[----:B------:R-:W-:Y:S01]  /*1640*/  VIADD R0, R4, UR6 ;  /* 0x0000000604007c36 */ /* 0x000fe20008000000 */
[----:B------:R-:W-:-:S03]  /*1650*/  VIMNMX R4, R3, UR50, PT ;  /* 0x0000003203047c48 */ /* 0x000fc6000bfe0100 */
        /* <DEDUP_REMOVED lines=11> */
.L_x_4934:
[----:B------:R-:W-:-:S13]  /*1710*/  ISETP.NE.AND P0, PT, R7, 0x1, PT ;  /* 0x000000010700780c */ /* 0x000fda0003f05270 */
[----:B------:R-:W0:Y:S02]  /*1720*/  @P0 LDC.64 R8, c[0x0][0x9e8] ;  /* 0x00027a00ff080b82 */ /* 0x000e240000000a00 */
[----:B0-----:R-:W-:-:S05]  /*1730*/  @P0 IMAD.HI.U32 R6, R0, R8, RZ ;  /* 0x0000000800060227 */ /* 0x001fca00078e00ff */
[----:B------:R-:W-:-:S07]  /*1740*/  @P0 SHF.R.U32.HI R0, RZ, R9, R6 ;  /* 0x00000009ff000219 */ /* 0x000fce0000011606 */
.L_x_4935:
[----:B------:R-:W-:-:S05]  /*1750*/  IMAD R0, R0, R7, RZ ;  /* 0x0000000700007224 */ /* 0x000fca00078e02ff */
[----:B------:R-:W-:-:S07]  /*1760*/  VIMNMX R3, R3, R0, !PT ;  /* 0x0000000003037248 */ /* 0x000fce0007fe0100 */
.L_x_4933:
[----:B------:R-:W-:Y:S01]  /*1770*/  SHF.R.S32.HI R6, RZ, 0x1f, R3 ;  /* 0x0000001fff067819 */ /* 0x000fe20000011403 */
[----:B------:R-:W-:Y:S01]  /*1780*/  IMAD.MOV.U32 R0, RZ, RZ, RZ ;  /* 0x000000ffff007224 */ /* 0x000fe200078e00ff */
[----:B------:R-:W-:Y:S02]  /*1790*/  PLOP3.LUT P0, PT, PT, PT, PT, 0x80, 0x0 ;  /* 0x000000000000781c */ /* 0x000fe40003f0f070 */
[----:B------:R-:W-:Y:S02]  /*17a0*/  CS2R R150, SRZ ;  /* 0x0000000000967805 */ /* 0x000fe4000001ff00 */
[----:B------:R-:W-:Y:S01]  /*17b0*/  LEA.HI R6, R6, R3, RZ, 0x6 ;  /* 0x0000000306067211 */ /* 0x000fe200078f30ff */
[----:B------:R-:W-:Y:S01]  /*17c0*/  IMAD.MOV.U32 R3, RZ, RZ, RZ ;  /* 0x000000ffff037224 */ /* 0x000fe200078e00ff */
[----:B------:R-:W-:Y:S02]  /*17d0*/  CS2R R148, SRZ ;  /* 0x0000000000947805 */ /* 0x000fe4000001ff00 */
[----:B------:R-:W-:-:S02]  /*17e0*/  CS2R R168, SRZ ;  /* 0x0000000000a87805 */ /* 0x000fc4000001ff00 */
[----:B------:R-:W-:Y:S02]  /*17f0*/  SHF.R.S32.HI R5, RZ, 0x6, R6 ;  /* 0x00000006ff057819 */ /* 0x000fe40000011406 */
[----:B------:R-:W-:Y:S02]  /*1800*/  CS2R R166, SRZ ;  /* 0x0000000000a67805 */ /* 0x000fe4000001ff00 */
        /* <DEDUP_REMOVED lines=63> */
[----:B------:R-:W-:Y:S06]  /*1c00*/  @!P1 BRA `(.L_x_4936) ;  /* 0x000000b000b89947 */ /* 0x000fec0003800000 */
        /* <DEDUP_REMOVED lines=14> */
.L_x_4937:
[----:B------:R-:W-:Y:S01]  /*1cf0*/  ULEA UR21, UR36, UR43, 0x3 ;  /* 0x0000002b24157291 */ /* 0x000fe2000f8e183f */
[----:B------:R-:W-:-:S05]  /*1d00*/  IMAD.U32 R0, RZ, RZ, UR37 ;  /* 0x00000025ff007e24 */ /* 0x000fca000f8e00ff */
[----:B------:R-:W-:-:S04]  /*1d10*/  SHF.L.U32 R0, R0, 0x1f, RZ ;  /* 0x0000001f00007819 */ /* 0x000fc800000006ff */
[----:B------:R-:W0:Y:S02]  /*1d20*/  SYNCS.PHASECHK.TRANS64.TRYWAIT P1, [UR21+0x28c50], R0 ;  /* 0x028c5000ff0075a7 */ /* 0x000e240008020155 */
[----:B0-----:R-:W-:Y:S05]  /*1d30*/  @!P1 BRA `(.L_x_4938) ;  /* 0x0000013400349947 */ /* 0x001fea0003800000 */
.L_x_5157:
[----:B------:R-:W-:Y:S01]  /*1d40*/  BAR.SYNC.DEFER_BLOCKING 0xe, 0x100 ;  /* 0x0384000000007b1d */ /* 0x000fe20000010000 */
[----:B------:R-:W-:Y:S01]  /*1d50*/  UIADD3 UR4, UR43, 0x26800, URZ ;  /* 0x000268002b047890 */ /* 0x000fe2000fffe03f */
[----:B------:R-:W-:Y:S01]  /*1d60*/  VIADD R4, R4, 0xfffffffe ;  /* 0xfffffffe04047836 */ /* 0x000fe20000000000 */
[----:B------:R-:W-:Y:S01]  /*1d70*/  ULEA UR18, UR36, UR20, 0xc ;  /* 0x0000001424127291 */ /* 0x000fe2000f8e603f */
[----:B0-----:R-:W-:Y:S01]  /*1d80*/  IMAD.U32 R0, RZ, RZ, UR21 ;  /* 0x00000015ff007e24 */ /* 0x001fe2000f8e00ff */
[----:B------:R-:W-:Y:S01]  /*1d90*/  USHF.R.U32.HI UR4, URZ, 0x4, UR4 ;  /* 0x000000043f047899 */ /* 0x000fe20008011604 */
[----:B------:R-:W-:Y:S01]  /*1da0*/  UMOV UR19, 0x40000040 ;  /* 0x4000004000137882 */ /* 0x000fe20000000000 */
[----:B------:R-:W-:Y:S02]  /*1db0*/  UMOV UR17, 0x40000040 ;  /* 0x4000004000117882 */ /* 0x000fe40000000000 */
[----:B------:R-:W-:Y:S01]  /*1dc0*/  ULOP3.LUT UR4, UR4, 0x3fff, URZ, 0xc0, !UPT ;  /* 0x00003fff04047892 */ /* 0x000fe2000f8ec03f */
[----:B------:R-:W0:Y:S01]  /*1dd0*/  S2R R3, SR_TID.X ;  /* 0x0000000000037919 */ /* 0x000e220000002100 */
[----:B------:R-:W-:Y:S01]  /*1de0*/  UIADD3 UR6, UR18, 0x80, URZ ;  /* 0x0000008012067890 */ /* 0x000fe2000fffe03f */
[----:B------:R-:W-:Y:S01]  /*1df0*/  ISETP.GE.AND P1, PT, R4, R5, PT ;  /* 0x000000050400720c */ /* 0x000fe20003f26270 */
[----:B------:R-:W-:Y:S01]  /*1e00*/  ULOP3.LUT UR16, UR4, 0x10000, URZ, 0xfc, !UPT ;  /* 0x0001000004107892 */ /* 0x000fe2000f8efc3f */
[----:B------:R-:W-:Y:S01]  /*1e10*/  UMOV UR7, 0x40000040 ;  /* 0x4000004000077882 */ /* 0x000fe20000000000 */
[----:B------:R-:W-:-:S02]  /*1e20*/  UMOV UR5, 0x40000040 ;  /* 0x4000004000057882 */ /* 0x000fc40000000000 */
[----:B------:R-:W-:Y:S02]  /*1e30*/  UIADD3 UR4, UR16, 0x2, URZ ;  /* 0x0000000210047890 */ /* 0x000fe4000fffe03f */
[----:B------:R-:W-:Y:S02]  /*1e40*/  UIADD3 UR10, UR18, 0x100, URZ ;  /* 0x00000100120a7890 */ /* 0x000fe4000fffe03f */
[----:B------:R-:W-:Y:S01]  /*1e50*/  UIADD3 UR8, UR16, 0x4, URZ ;  /* 0x0000000410087890 */ /* 0x000fe2000fffe03f */
[----:B------:R-:W-:Y:S01]  /*1e60*/  UMOV UR11, 0x40000040 ;  /* 0x40000040000b7882 */ /* 0x000fe20000000000 */
[----:B------:R-:W-:Y:S01]  /*1e70*/  WARPGROUP.ARRIVE ;  /* 0x00000000000079c5 */ /* 0x000fe20000000000 */
[----:B------:R-:W-:Y:S01]  /*1e80*/  UMOV UR9, 0x40000040 ;  /* 0x4000004000097882 */ /* 0x000fe20000000000 */
[----:B------:R-:W-:Y:S02]  /*1e90*/  UIADD3 UR14, UR18, 0x180, URZ ;  /* 0x00000180120e7890 */ /* 0x000fe4000fffe03f */
[----:B------:R-:W-:-:S02]  /*1ea0*/  UIADD3 UR12, UR16, 0x6, URZ ;  /* 0x00000006100c7890 */ /* 0x000fc4000fffe03f */
[----:B------:R-:W-:Y:S01]  /*1eb0*/  HGMMA.64x256x16.F32.BF16 R24, gdesc[UR16].tnspB, RZ, !UPT, gsb0 ;  /* 0x43e00000101879f0 */ /* 0x000fe2000c0018ff */
[----:B------:R-:W-:Y:S01]  /*1ec0*/  UMOV UR15, 0x40000040 ;  /* 0x40000040000f7882 */ /* 0x000fe20000000000 */
        /* <DEDUP_REMOVED lines=20> */
.L_x_4944:
[----:B------:R-:W-:Y:S01]  /*2010*/  BAR.SYNC.DEFER_BLOCKING 0xe, 0x100 ;  /* 0x0384000000007b1d */ /* 0x000fe20000010000 */
[----:B------:R-:W-:Y:S01]  /*2020*/  IMAD.U32 R3, RZ, RZ, UR36 ;  /* 0x00000024ff037e24 */ /* 0x000fe2000f8e00ff */
[----:B------:R-:W-:Y:S01]  /*2030*/  UIADD3 UR36, UR36, 0x1, URZ ;  /* 0x0000000124247890 */ /* 0x000fe2000fffe03f */
[C---:B------:R-:W-:Y:S01]  /*2040*/  ISETP.GT.AND P3, PT, R4.reuse, R5, PT ;  /* 0x000000050400720c */ /* 0x040fe20003f64270 */
[----:B------:R-:W-:Y:S02]  /*2050*/  VIADD R4, R4, 0xffffffff ;  /* 0xffffffff04047836 */ /* 0x000fe40000000000 */
[----:B01----:R-:W-:Y:S01]  /*2060*/  IMAD R0, R3, 0x40, R16 ;  /* 0x0000004003007824 */ /* 0x003fe200078e0210 */
        /* <DEDUP_REMOVED lines=137> */
.L_x_4940:
[----:B------:R-:W-:Y:S01]  /*2900*/  ULEA UR21, UR36, UR43, 0x3 ;  /* 0x0000002b24157291 */ /* 0x000fe2000f8e183f */
[----:B------:R-:W-:-:S05]  /*2910*/  IMAD.U32 R0, RZ, RZ, UR37 ;  /* 0x00000025ff007e24 */ /* 0x000fca000f8e00ff */
[----:B------:R-:W-:-:S04]  /*2920*/  SHF.L.U32 R0, R0, 0x1f, RZ ;  /* 0x0000001f00007819 */ /* 0x000fc800000006ff */
[----:B------:R0:W1:Y:S01]  /*2930*/  SYNCS.PHASECHK.TRANS64.TRYWAIT P1, [UR21+0x28c50], R0 ;  /* 0x028c5000ff0075a7 */ /* 0x0000620008020155 */
[----:B------:R-:W-:Y:S05]  /*2940*/  @!P0 BRA `(.L_x_4941) ;  /* 0x0000000000048947 */ /* 0x000fea0003800000 */
[----:B------:R-:W-:Y:S01]  /*2950*/  BPT.TRAP 0x1 ;  /* 0x000000040000795c */ /* 0x000fe20000300000 */
.L_x_4941:
[----:B-1----:R-:W-:Y:S05]  /*2960*/  @P1 BRA `(.L_x_4942) ;  /* 0x0000000000081947 */ /* 0x002fea0003800000 */
[----:B------:R-:W1:Y:S02]  /*2970*/  SYNCS.PHASECHK.TRANS64.TRYWAIT P1, [UR21+0x28c50], R0 ;  /* 0x028c5000ff0075a7 */ /* 0x000e640008020155 */
[----:B-1----:R-:W-:Y:S05]  /*2980*/  @!P1 BRA `(.L_x_4943) ;  /* 0x0000012800389947 */ /* 0x002fea0003800000 */
.L_x_4942:
[----:B------:R-:W-:Y:S01]  /*2990*/  ULEA UR18, UR36, UR20, 0xc ;  /* 0x0000001424127291 */ /* 0x000fe2000f8e603f */
[----:B------:R-:W-:Y:S01]  /*29a0*/  WARPGROUP.ARRIVE ;  /* 0x00000000000079c5 */ /* 0x000fe20000000000 */
[----:B------:R-:W-:Y:S01]  /*29b0*/  UMOV UR19, 0x40000040 ;  /* 0x4000004000137882 */ /* 0x000fe20000000000 */
[----:B------:R-:W-:Y:S01]  /*29c0*/  UMOV UR7, 0x40000040 ;  /* 0x4000004000077882 */ /* 0x000fe20000000000 */
[----:B------:R-:W-:Y:S01]  /*29d0*/  UIADD3 UR6, UR18, 0x80, URZ ;  /* 0x0000008012067890 */ /* 0x000fe2000fffe03f */
[----:B01----:R-:W-:Y:S01]  /*29e0*/  IMAD.U32 R0, RZ, RZ, UR21 ;  /* 0x00000015ff007e24 */ /* 0x003fe2000f8e00ff */
[----:B------:R-:W-:Y:S01]  /*29f0*/  UIADD3 UR10, UR18, 0x100, URZ ;  /* 0x00000100120a7890 */ /* 0x000fe2000fffe03f */
[----:B------:R-:W-:Y:S02]  /*2a00*/  UMOV UR11, 0x40000040 ;  /* 0x40000040000b7882 */ /* 0x000fe40000000000 */
[----:B------:R-:W-:Y:S01]  /*2a10*/  HGMMA.64x256x16.F32.BF16 R24, gdesc[UR16].tnspB, R24, gsb0 ;  /* 0x43e00000101879f0 */ /* 0x000fe20008001818 */
[----:B------:R-:W-:Y:S01]  /*2a20*/  UIADD3 UR14, UR18, 0x180, URZ ;  /* 0x00000180120e7890 */ /* 0x000fe2000fffe03f */
[----:B------:R-:W-:Y:S01]  /*2a30*/  @!P2 VIADD R0, R0, 0x28c60 ;  /* 0x00028c600000a836 */ /* 0x000fe20000000000 */
[----:B------:R-:W-:-:S04]  /*2a40*/  UMOV UR15, 0x40000040 ;  /* 0x40000040000f7882 */ /* 0x000fc80000000000 */
[----:B------:R-:W-:Y:S01]  /*2a50*/  @!P2 PRMT R0, RZ, 0x654, R0 ;  /* 0x00000654ff00a816 */ /* 0x000fe20000000000 */
        /* <DEDUP_REMOVED lines=16> */
.L_x_4939:
        /* <DEDUP_REMOVED lines=140> */
[----:B------:R-:W-:-:S02]  /*3420*/  IMAD.MOV.U32 R0, RZ, RZ, RZ ;  /* 0x000000ffff007224 */ /* 0x000fc400078e00ff */
[----:B------:R-:W-:Y:S01]  /*3430*/  IMAD.MOV.U32 R3, RZ, RZ, RZ ;  /* 0x000000ffff037224 */ /* 0x000fe200078e00ff */
[----:B------:R-:W-:Y:S06]  /*3440*/  BAR.ARV 0xf, 0x100 ;  /* 0x03c4000000007b1d */ /* 0x000fec0000002000 */
[----:B------:R-:W-:Y:S05]  /*3450*/  BRA `(.L_x_4936) ;  /* 0x0000009800a47947 */ /* 0x000fea0003800000 */
.L_x_4929:
[----:B------:R-:W-:Y:S01]  /*3460*/  ULDC UR4, c[0x0][0x448] ;  /* 0x0001120000047ab9 */ /* 0x000fe20000000800 */
[----:B------:R-:W-:Y:S02]  /*3470*/  UIADD3 UR7, UR40, 0x3f, URZ ;  /* 0x0000003f28077890 */ /* 0x000fe4000fffe03f */
[----:B------:R-:W-:Y:S01]  /*3480*/  UISETP.NE.AND UP0, UPT, UR4, 0x1, UPT ;  /* 0x000000010400788c */ /* 0x000fe2000bf05270 */
[----:B------:R-:W-:Y:S02]  /*3490*/  ULDC UR11, c[0x0][0x288] ;  /* 0x0000a200000b7ab9 */ /* 0x000fe40000000800 */
[----:B------:R-:W-:Y:S01]  /*34a0*/  ULDC.64 UR4, c[0x0][0x9e0] ;  /* 0x0002780000047ab9 */ /* 0x000fe20000000a00 */
[----:B------:R-:W-:Y:S02]  /*34b0*/  UIADD3 UR10, -UR11, 0x1, URZ ;  /* 0x000000010b0a7890 */ /* 0x000fe4000fffe13f */
[----:B------:R-:W-:Y:S02]  /*34c0*/  UISETP.GE.AND UP1, UPT, UR5, 0x1, UPT ;  /* 0x000000010500788c */ /* 0x000fe4000bf26270 */
[----:B------:R-:W-:-:S03]  /*34d0*/  UIMAD UR10, UR49, UR6, UR10 ;  /* 0x00000006310a72a4 */ /* 0x000fc6000f8e020a */
[----:B------:R-:W-:Y:S01]  /*34e0*/  @UP0 ULDC UR8, c[0x0][0x44c] ;  /* 0x0001130000080ab9 */ /* 0x000fe20000000800 */
[----:B------:R-:W-:Y:S01]  /*34f0*/  PLOP3.LUT P1, PT, PT, PT, UP1, 0x80, 0x0 ;  /* 0x000000000000781c */ /* 0x000fe20003f2f018 */
[----:B------:R-:W-:Y:S01]  /*3500*/  UIMAD.WIDE.U32 UR8, UR7, UR8, URZ ;  /* 0x00000008070872a5 */ /* 0x000fe2000f8e003f */
[----:B------:R-:W-:-:S03]  /*3510*/  @UP0 ULDC UR12, c[0x0][0x450] ;  /* 0x00011400000c0ab9 */ /* 0x000fc60000000800 */
[----:B------:R-:W-:-:S04]  /*3520*/  @UP0 USHF.R.U32.HI UR7, URZ, UR12, UR9 ;  /* 0x0000000c3f070299 */ /* 0x000fc80008011609 */
[----:B------:R-:W-:-:S04]  /*3530*/  UIADD3 UR8, UR10, UR7, URZ ;  /* 0x000000070a087290 */ /* 0x000fc8000fffe03f */
        /* <DEDUP_REMOVED lines=12> */
.L_x_4946:
[----:B------:R-:W-:-:S11]  /*3600*/  UISETP.NE.AND UP1, UPT, UR5, 0x1, UPT ;  /* 0x000000010500788c */ /* 0x000fd6000bf25270 */
[----:B------:R-:W-:Y:S02]  /*3610*/  @UP1 ULDC.64 UR12, c[0x0][0x9e8] ;  /* 0x00027a00000c1ab9 */ /* 0x000fe40000000a00 */
[----:B------:R-:W-:-:S04]  /*3620*/  UIMAD.WIDE.U32 UR8, UR7, UR12, URZ ;  /* 0x0000000c070872a5 */ /* 0x000fc8000f8e003f */
[----:B------:R-:W-:-:S12]  /*3630*/  @UP1 USHF.R.U32.HI UR7, URZ, UR13, UR9 ;  /* 0x0000000d3f071299 */ /* 0x000fd80008011609 */
.L_x_4947:
[----:B------:R-:W-:-:S04]  /*3640*/  UIMAD UR7, UR7, UR5, UR5 ;  /* 0x00000005070772a4 */ /* 0x000fc8000f8e0205 */
[----:B------:R-:W-:-:S04]  /*3650*/  UISETP.LT.AND UP1, UPT, UR4, UR7, UPT ;  /* 0x000000070400728c */ /* 0x000fc8000bf21270 */
[----:B------:R-:W-:-:S12]  /*3660*/  USEL UR4, UR4, UR7, UP1 ;  /* 0x0000000704047287 */ /* 0x000fd80008800000 */
.L_x_4945:
[----:B------:R-:W-:Y:S01]  /*3670*/  UIADD3 UR4, UR4, 0x3f, URZ ;  /* 0x0000003f04047890 */ /* 0x000fe2000fffe03f */
[----:B------:R-:W-:Y:S01]  /*3680*/  @UP0 ULDC UR8, c[0x0][0x44c] ;  /* 0x0001130000080ab9 */ /* 0x000fe20000000800 */
[----:B------:R-:W-:Y:S02]  /*3690*/  @UP0 ULDC UR12, c[0x0][0x450] ;  /* 0x00011400000c0ab9 */ /* 0x000fe40000000800 */
[----:B------:R-:W-:Y:S02]  /*36a0*/  USHF.R.S32.HI UR7, URZ, 0x1f, UR4 ;  /* 0x0000001f3f077899 */ /* 0x000fe40008011404 */
[----:B------:R-:W-:Y:S02]  /*36b0*/  UIMAD.WIDE.U32 UR8, UR40, UR8, URZ ;  /* 0x00000008280872a5 */ /* 0x000fe4000f8e003f */
[----:B------:R-:W-:Y:S01]  /*36c0*/  UMOV UR10, UR40 ;  /* 0x00000028000a7c82 */ /* 0x000fe20008000000 */
[----:B------:R-:W-:Y:S02]  /*36d0*/  ULEA.HI UR7, UR7, UR4, URZ, 0x6 ;  /* 0x0000000407077291 */ /* 0x000fe4000f8f303f */
[----:B------:R-:W-:-:S02]  /*36e0*/  UIMAD UR4, UR49, UR6, -UR11 ;  /* 0x00000006310472a4 */ /* 0x000fc4000f8e0a0b */
[----:B------:R-:W-:Y:S02]  /*36f0*/  @UP0 USHF.R.U32.HI UR10, URZ, UR12, UR9 ;  /* 0x0000000c3f0a0299 */ /* 0x000fe40008011609 */
[----:B------:R-:W-:Y:S02]  /*3700*/  USHF.R.S32.HI UR7, URZ, 0x6, UR7 ;  /* 0x000000063f077899 */ /* 0x000fe40008011407 */
[----:B------:R-:W-:Y:S01]  /*3710*/  UIADD3 UR4, UR4, UR10, URZ ;  /* 0x0000000a04047290 */ /* 0x000fe2000fffe03f */
[----:B------:R-:W-:Y:S01]  /*3720*/  ULDC UR6, c[0x0][0x9dc] ;  /* 0x0002770000067ab9 */ /* 0x000fe20000000800 */
[----:B------:R-:W-:Y:S02]  /*3730*/  UISETP.LT.AND UP0, UPT, UR50, UR7, UPT ;  /* 0x000000073200728c */ /* 0x000fe4000bf01270 */
[----:B------:R-:W-:Y:S02]  /*3740*/  UIADD3 UR6, UR4, -UR6, URZ ;  /* 0x8000000604067290 */ /* 0x000fe4000fffe03f */
[----:B------:R-:W-:-:S04]  /*3750*/  USEL UR50, UR50, UR7, UP0 ;  /* 0x0000000732327287 */ /* 0x000fc80008000000 */
[----:B------:R-:W-:Y:S01]  /*3760*/  IMAD.U32 R3, RZ, RZ, UR6 ;  /* 0x00000006ff037e24 */ /* 0x000fe2000f8e00ff */
[----:B------:R-:W-:Y:S07]  /*3770*/  @!P1 BRA `(.L_x_4948) ;  /* 0x0000000000409947 */ /* 0x000fee0003800000 */
        /* <DEDUP_REMOVED lines=10> */
.L_x_4949:
[----:B------:R-:W-:-:S11]  /*3820*/  UISETP.NE.AND UP0, UPT, UR5, 0x1, UPT ;  /* 0x000000010500788c */ /* 0x000fd6000bf05270 */
[----:B------:R-:W-:Y:S02]  /*3830*/  @UP0 ULDC.64 UR8, c[0x0][0x9e8] ;  /* 0x00027a0000080ab9 */ /* 0x000fe40000000a00 */
[----:B------:R-:W-:-:S04]  /*3840*/  UIMAD.WIDE.U32 UR6, UR4, UR8, URZ ;  /* 0x00000008040672a5 */ /* 0x000fc8000f8e003f */
[----:B------:R-:W-:-:S12]  /*3850*/  @UP0 USHF.R.U32.HI UR4, URZ, UR9, UR7 ;  /* 0x000000093f040299 */ /* 0x000fd80008011607 */
.L_x_4950:
[----:B------:R-:W-:-:S06]  /*3860*/  UIMAD UR4, UR4, UR5, URZ ;  /* 0x00000005040472a4 */ /* 0x000fcc000f8e023f */
[----:B------:R-:W-:-:S07]  /*3870*/  VIMNMX R3, R3, UR4, !PT ;  /* 0x0000000403037c48 */ /* 0x000fce000ffe0100 */
.L_x_4948:
        /* <DEDUP_REMOVED lines=16> */
[----:B------:R-:W-:Y:S02]  /*3980*/  ISETP.LT.AND P1, PT, R186, UR50, PT ;  /* 0x00000032ba007c0c */ /* 0x000fe4000bf21270 */
        /* <DEDUP_REMOVED lines=68> */
[----:B------:R-:W-:-:S04]  /*3dd0*/  ULOP3.LUT UR5, UR5, 0x3fff, URZ, 0xc0, !UPT ;  /* 0x00003fff05057892 */ /* 0x000fc8000f8ec03f */
[----:B------:R-:W-:-:S04]  /*3de0*/  ULOP3.LUT UR48, UR5, 0x2000000, URZ, 0xfc, !UPT ;  /* 0x0200000005307892 */ /* 0x000fc8000f8efc3f */
        /* <DEDUP_REMOVED lines=17> */
.L_x_4951:
        /* <DEDUP_REMOVED lines=9> */
.L_x_5158:
[----:B------:R-:W-:Y:S05]  /*3f90*/  @!P3 BRA `(.L_x_4953) ;  /* 0x000000000004b947 */ /* 0x000fea0003800000 */
[----:B------:R-:W-:Y:S01]  /*3fa0*/  BPT.TRAP 0x1 ;  /* 0x000000040000795c */ /* 0x000fe20000300000 */
.L_x_4953:
[----:B------:R-:W-:Y:S02]  /*3fb0*/  IMAD.U32 R7, RZ, RZ, UR36 ;  /* 0x00000024ff077e24 */ /* 0x000fe4000f8e00ff */
[----:B------:R-:W-:-:S03]  /*3fc0*/  IMAD.U32 R10, RZ, RZ, UR37 ;  /* 0x00000025ff0a7e24 */ /* 0x000fc6000f8e00ff */
[----:B------:R-:W-:Y:S02]  /*3fd0*/  LEA R7, R7, UR43, 0x3 ;  /* 0x0000002b07077c11 */ /* 0x000fe4000f8e18ff */
[----:B------:R-:W-:-:S04]  /*3fe0*/  SHF.L.U32 R10, R10, 0x1f, RZ ;  /* 0x0000001f0a0a7819 */ /* 0x000fc800000006ff */
[----:B------:R1:W2:Y:S01]  /*3ff0*/  SYNCS.PHASECHK.TRANS64.TRYWAIT P0, [R7+URZ+0x28c30], R10 ;  /* 0x028c300a070075a7 */ /* 0x0002a2000800017f */
[----:B------:R-:W-:Y:S05]  /*4000*/  @!P3 BRA `(.L_x_4954) ;  /* 0x000000000004b947 */ /* 0x000fea0003800000 */
[----:B------:R-:W-:Y:S01]  /*4010*/  BPT.TRAP 0x1 ;  /* 0x000000040000795c */ /* 0x000fe20000300000 */
.L_x_4954:
[----:B--2---:R-:W-:Y:S05]  /*4020*/  @P0 BRA `(.L_x_4955) ;  /* 0x0000000000080947 */ /* 0x004fea0003800000 */
[----:B------:R-:W2:Y:S02]  /*4030*/  SYNCS.PHASECHK.TRANS64.TRYWAIT P0, [R7+URZ+0x28c30], R10 ;  /* 0x028c300a070075a7 */ /* 0x000ea4000800017f */
[----:B--2---:R-:W-:Y:S05]  /*4040*/  @!P0 BRA `(.L_x_4956) ;  /* 0x0000011000b88947 */ /* 0x004fea0003800000 */
.L_x_4955:
        /* <DEDUP_REMOVED lines=15> */
[----:B------:R-:W0:Y:S01]  /*4140*/  LDC R3, c[0x0][0x448] ;  /* 0x00011200ff037b82 */ /* 0x000e220000000800 */
[----:B------:R-:W-:Y:S01]  /*4150*/  UMOV UR7, 0x40000040 ;  /* 0x4000004000077882 */ /* 0x000fe20000000000 */
[----:B------:R-:W-:Y:S01]  /*4160*/  UMOV UR5, 0x40000040 ;  /* 0x4000004000057882 */ /* 0x000fe20000000000 */
[----:B------:R-:W-:Y:S01]  /*4170*/  ULOP3.LUT UR4, UR4, 0x3fff, URZ, 0xc0, !UPT ;  /* 0x00003fff04047892 */ /* 0x000fe2000f8ec03f */
[----:B------:R-:W-:Y:S01]  /*4180*/  UMOV UR11, 0x40000040 ;  /* 0x40000040000b7882 */ /* 0x000fe20000000000 */
[----:B------:R-:W-:-:S02]  /*4190*/  UMOV UR9, 0x40000040 ;  /* 0x4000004000097882 */ /* 0x000fc40000000000 */
[----:B------:R-:W-:Y:S01]  /*41a0*/  ULEA UR18, UR36, UR18, 0x9 ;  /* 0x0000001224127291 */ /* 0x000fe2000f8e483f */
[----:B------:R-:W3:Y:S01]  /*41b0*/  LDC.64 R8, c[0x0][0x9e0] ;  /* 0x00027800ff087b82 */ /* 0x000ee20000000a00 */
        /* <DEDUP_REMOVED lines=10> */
[----:B0-----:R-:W-:Y:S01]  /*4260*/  ISETP.NE.AND P5, PT, R3, 0x1, PT ;  /* 0x000000010300780c */ /* 0x001fe20003fa5270 */
[----:B------:R-:W-:Y:S01]  /*4270*/  VIADD R3, R185, UR40 ;  /* 0x00000028b9037c36 */ /* 0x000fe20008000000 */
[----:B------:R-:W-:Y:S01]  /*4280*/  ULEA UR18, UR50, 0xffffffc0, 0x6 ;  /* 0xffffffc032127891 */ /* 0x000fe2000f8e303f */
[----:B---3--:R-:W-:-:S10]  /*4290*/  ISETP.GE.AND P6, PT, R9, 0x1, PT ;  /* 0x000000010900780c */ /* 0x008fd40003fc6270 */
[----:B------:R-:W0:Y:S08]  /*42a0*/  @P5 LDC R4, c[0x0][0x44c] ;  /* 0x00011300ff045b82 */ /* 0x000e300000000800 */
[----:B------:R-:W3:Y:S01]  /*42b0*/  @P5 LDC R6, c[0x0][0x450] ;  /* 0x00011400ff065b82 */ /* 0x000ee20000000800 */
[----:B0-----:R-:W-:-:S04]  /*42c0*/  @P5 IMAD.HI.U32 R5, R3, R4, RZ ;  /* 0x0000000403055227 */ /* 0x001fc800078e00ff */
[----:B------:R-:W-:Y:S02]  /*42d0*/  IMAD.MOV.U32 R4, RZ, RZ, R3 ;  /* 0x000000ffff047224 */ /* 0x000fe400078e0003 */
[----:B------:R-:W-:Y:S01]  /*42e0*/  @!P4 VIADD R3, R7, 0x28c40 ;  /* 0x00028c400703c836 */ /* 0x000fe20000000000 */
[----:B---3--:R-:W-:-:S04]  /*42f0*/  @P5 SHF.R.U32.HI R4, RZ, R6, R5 ;  /* 0x00000006ff045219 */ /* 0x008fc80000011605 */
[----:B------:R-:W-:Y:S01]  /*4300*/  @!P4 PRMT R3, RZ, 0x654, R3 ;  /* 0x00000654ff03c816 */ /* 0x000fe20000000003 */
[----:B------:R-:W0:Y:S01]  /*4310*/  SHFL.IDX PT, R12, R4, RZ, 0x1c1f ;  /* 0x001c1fff040c7589 */ /* 0x000e2200000e0000 */
[----:B------:R-:W-:Y:S02]  /*4320*/  WARPGROUP.DEPBAR.LE gsb0, 0x0 ;  /* 0x00008000000079c5 */ /* 0x000fe40000010000 */
[----:B------:R-:W-:-:S06]  /*4330*/  WARPGROUP.ARRIVE ;  /* 0x00000000000079c5 */ /* 0x000fcc0000000000 */
[----:B------:R-:W-:Y:S01]  /*4340*/  HGMMA.64x64x16.F32.BF16 R24, gdesc[UR4], R24, gsb0 ;  /* 0x00e00000041879f0 */ /* 0x000fe20008001818 */
[----:B------:R-:W-:Y:S02]  /*4350*/  UMOV UR6, 0xffffffc0 ;  /* 0xffffffc000067882 */ /* 0x000fe40000000000 */
[----:B------:R-:W-:Y:S01]  /*4360*/  UIMAD UR6, UR50, UR6, 0x41 ;  /* 0x00000041320674a4 */ /* 0x000fe2000f8e0206 */
[----:B------:R-:W-:Y:S02]  /*4370*/  WARPGROUP.DEPBAR.LE gsb0, 0x0 ;  /* 0x00008000000079c5 */ /* 0x000fe40000010000 */
[----:B------:R-:W-:-:S06]  /*4380*/  WARPGROUP.ARRIVE ;  /* 0x00000000000079c5 */ /* 0x000fcc0000000000 */
[----:B------:R-:W-:Y:S01]  /*4390*/  HGMMA.64x64x16.F32.BF16 R24, gdesc[UR8], R24, gsb0 ;  /* 0x00e00000081879f0 */ /* 0x000fe20008001818 */
[----:B------:R-:W-:Y:S02]  /*43a0*/  ULDC UR11, c[0x0][0x2f0] ;  /* 0x0000bc00000b7ab9 */ /* 0x000fe40000000800 */
[----:B------:R-:W-:Y:S02]  /*43b0*/  UIMAD UR10, UR49, UR11, UR6 ;  /* 0x0000000b310a72a4 */ /* 0x000fe4000f8e0206 */
[----:B------:R-:W-:Y:S02]  /*43c0*/  UIMAD UR7, UR49, UR11, -UR18 ;  /* 0x0000000b310772a4 */ /* 0x000fe4000f8e0a12 */
[----:B------:R-:W-:-:S04]  /*43d0*/  UIADD3 UR6, UR6, -0x1, URZ ;  /* 0xffffffff06067890 */ /* 0x000fc8000fffe03f */
[----:B------:R-:W-:Y:S01]  /*43e0*/  IADD3 R11, -R2, UR7, RZ ;  /* 0x00000007020b7c10 */ /* 0x000fe2000fffe1ff */
[----:B------:R-:W-:Y:S02]  /*43f0*/  WARPGROUP.DEPBAR.LE gsb0, 0x0 ;  /* 0x00008000000079c5 */ /* 0x000fe40000010000 */
[----:B------:R-:W-:-:S06]  /*4400*/  WARPGROUP.ARRIVE ;  /* 0x00000000000079c5 */ /* 0x000fcc0000000000 */
[----:B------:R-:W-:Y:S01]  /*4410*/  HGMMA.64x64x16.F32.BF16 R24, gdesc[UR12], R24, gsb0 ;  /* 0x00e000000c1879f0 */ /* 0x000fe20008001818 */
[----:B------:R-:W-:Y:S01]  /*4420*/  ULDC UR14, c[0x0][0x288] ;  /* 0x0000a200000e7ab9 */ /* 0x000fe20000000800 */
[----:B------:R-:W-:Y:S01]  /*4430*/  ULDC UR15, c[0x0][0x9dc] ;  /* 0x00027700000f7ab9 */ /* 0x000fe20000000800 */
[----:B------:R-:W-:Y:S02]  /*4440*/  WARPGROUP.DEPBAR.LE gsb0, 0x0 ;  /* 0x00008000000079c5 */ /* 0x000fe40000010000 */
[----:B------:R3:W-:Y:S02]  /*4450*/  @!P4 SYNCS.ARRIVE.TRANS64.RED.A1T0 RZ, [R3+URZ], RZ ;  /* 0x000000ff03ffc9a7 */ /* 0x0007e4000810043f */
[----:B---3--:R-:W-:Y:S01]  /*4460*/  IMAD.U32 R3, RZ, RZ, UR10 ;  /* 0x0000000aff037e24 */ /* 0x008fe2000f8e00ff */
[----:B------:R-:W-:-:S04]  /*4470*/  ULOP3.LUT UR10, URZ, UR15, URZ, 0x33, !UPT ;  /* 0x0000000f3f0a7292 */ /* 0x000fc8000f8e333f */
[----:B------:R-:W-:-:S05]  /*4480*/  IADD3 R3, R3, -UR14, -R2 ;  /* 0x8000000e03037c10 */ /* 0x000fca000fffe802 */
[C---:B------:R-:W-:Y:S02]  /*4490*/  IMAD.IADD R14, R3.reuse, 0x1, R8 ;  /* 0x00000001030e7824 */ /* 0x040fe400078e0208 */
[----:B------:R-:W-:-:S03]  /*44a0*/  VIADD R13, R3, UR10 ;  /* 0x0000000a030d7c36 */ /* 0x000fc60008000000 */
[----:B0-----:R-:W-:Y:S01]  /*44b0*/  VIADDMNMX R6, R12, R14, R11, PT ;  /* 0x0000000e0c067246 */ /* 0x001fe2000380010b */
[----:B------:R-:W-:Y:S01]  /*44c0*/  IMAD.IADD R3, R13, 0x1, R12 ;  /* 0x000000010d037824 */ /* 0x000fe200078e020c */
[----:B------:R-:W-:Y:S06]  /*44d0*/  @!P6 BRA `(.L_x_4957) ;  /* 0x000000000058e947 */ /* 0x000fec0003800000 */
[----:B------:R-:W-:Y:S01]  /*44e0*/  IMAD.U32 R5, RZ, RZ, UR49 ;  /* 0x00000031ff057e24 */ /* 0x000fe2000f8e00ff */
[----:B------:R-:W-:Y:S03]  /*44f0*/  BSSY B0, `(.L_x_4958) ;  /* 0x0000010000007945 */ /* 0x000fe60003800000 */
[----:B------:R-:W-:-:S04]  /*4500*/  IMAD R5, R5, UR11, R12 ;  /* 0x0000000b05057c24 */ /* 0x000fc8000f8e020c */
[----:B------:R-:W-:-:S05]  /*4510*/  VIADD R5, R5, -UR14 ;  /* 0x8000000e05057c36 */ /* 0x000fca0008000000 */
        /* <DEDUP_REMOVED lines=9> */
.L_x_4959:
[----:B------:R-:W-:-:S13]  /*45b0*/  ISETP.NE.AND P0, PT, R9, 0x1, PT ;  /* 0x000000010900780c */ /* 0x000fda0003f05270 */
[----:B------:R-:W0:Y:S02]  /*45c0*/  @P0 LDC.64 R20, c[0x0][0x9e8] ;  /* 0x00027a00ff140b82 */ /* 0x000e240000000a00 */
[----:B0-----:R-:W-:-:S05]  /*45d0*/  @P0 IMAD.HI.U32 R12, R5, R20, RZ ;  /* 0x00000014050c0227 */ /* 0x001fca00078e00ff */
[----:B------:R-:W-:-:S07]  /*45e0*/  @P0 SHF.R.U32.HI R5, RZ, R21, R12 ;  /* 0x00000015ff050219 */ /* 0x000fce000001160c */
.L_x_4960:
[----:B------:R-:W-:Y:S05]  /*45f0*/  BSYNC B0 ;  /* 0x0000000000007941 */ /* 0x000fea0003800000 */
.L_x_4958:
[----:B------:R-:W-:-:S04]  /*4600*/  IMAD R5, R5, R9, -UR18 ;  /* 0x8000001205057e24 */ /* 0x000fc8000f8e0209 */
[----:B------:R-:W-:-:S05]  /*4610*/  IMAD.IADD R12, R5, 0x1, -R2 ;  /* 0x00000001050c7824 */ /* 0x000fca00078e0a02 */
[----:B------:R-:W-:Y:S02]  /*4620*/  VIMNMX R3, R3, R12, !PT ;  /* 0x0000000c03037248 */ /* 0x000fe40007fe0100 */
[----:B------:R-:W-:-:S07]  /*4630*/  VIADDMNMX R6, R12, R9, R6, PT ;  /* 0x000000090c067246 */ /* 0x000fce0003800106 */
.L_x_4957:
[----:B------:R-:W-:Y:S01]  /*4640*/  UISETP.GE.AND UP0, UPT, UR6, 0x1, UPT ;  /* 0x000000010600788c */ /* 0x000fe2000bf06270 */
[----:B------:R-:W0:Y:S01]  /*4650*/  SHFL.IDX PT, R12, R4, 0x1, 0x1c1f ;  /* 0x003c1f00040c7f89 */ /* 0x000e2200000e0000 */
[----:B------:R-:W-:Y:S02]  /*4660*/  UISETP.GE.AND UP1, UPT, UR6, 0x2, UPT ;  /* 0x000000020600788c */ /* 0x000fe4000bf26270 */
[----:B------:R-:W-:Y:S02]  /*4670*/  UP2UR UR10, UPR, URZ, 0x1 ;  /* 0x000000013f0a7883 */ /* 0x000fe40008000000 */
[----:B------:R-:W-:Y:S01]  /*4680*/  PLOP3.LUT P1, PT, PT, PT, UP0, 0x40, 0x0 ;  /* 0x000000000000781c */ /* 0x000fe20003f2e808 */
[----:B------:R-:W-:Y:S01]  /*4690*/  UISETP.GE.AND UP0, UPT, UR6, 0xa, UPT ;  /* 0x0000000a0600788c */ /* 0x000fe2000bf06270 */
[----:B------:R-:W-:Y:S01]  /*46a0*/  PLOP3.LUT P0, PT, PT, PT, UP1, 0x40, 0x0 ;  /* 0x000000000000781c */ /* 0x000fe20003f0e818 */
[----:B------:R-:W-:Y:S01]  /*46b0*/  UISETP.GE.AND UP3, UPT, UR6, 0x9, UPT ;  /* 0x000000090600788c */ /* 0x000fe2000bf66270 */
[C---:B------:R-:W-:Y:S01]  /*46c0*/  ISETP.GT.AND P1, PT, R3.reuse, RZ, P1 ;  /* 0x000000ff0300720c */ /* 0x040fe20000f24270 */
[----:B------:R-:W-:Y:S01]  /*46d0*/  UISETP.GE.AND UP2, UPT, UR6, 0x11, UPT ;  /* 0x000000110600788c */ /* 0x000fe2000bf46270 */
[C---:B------:R-:W-:Y:S01]  /*46e0*/  ISETP.GT.AND P0, PT, R3.reuse, 0x1, P0 ;  /* 0x000000010300780c */ /* 0x040fe20000704270 */
[----:B------:R-:W-:Y:S01]  /*46f0*/  UP2UR UR22, UPR, URZ, 0x1 ;  /* 0x000000013f167883 */ /* 0x000fe20008000000 */
[----:B------:R-:W-:Y:S01]  /*4700*/  ISETP.LT.OR P1, PT, R6, 0x1, P1 ;  /* 0x000000010600780c */ /* 0x000fe20000f21670 */
[----:B------:R-:W-:Y:S01]  /*4710*/  UP2UR UR7, UPR, URZ, 0x2 ;  /* 0x000000023f077883 */ /* 0x000fe20008000000 */
[----:B------:R-:W-:Y:S01]  /*4720*/  PLOP3.LUT P2, PT, PT, PT, UP3, 0x40, 0x0 ;  /* 0x000000000000781c */ /* 0x000fe20003f4e838 */
[----:B------:R-:W-:Y:S01]  /*4730*/  UISETP.GE.AND UP1, UPT, UR6, 0x12, UPT ;  /* 0x000000120600788c */ /* 0x000fe2000bf26270 */
[----:B------:R-:W-:Y:S01]  /*4740*/  FSEL R15, R24, -INF , !P1 ;  /* 0xff800000180f7808 */ /* 0x000fe20004800000 */
[----:B------:R-:W-:Y:S01]  /*4750*/  UP2UR UR21, UPR, URZ, 0x8 ;  /* 0x000000083f157883 */ /* 0x000fe20008000000 */
[----:B------:R-:W-:Y:S01]  /*4760*/  PLOP3.LUT P1, PT, PT, PT, UP0, 0x40, 0x0 ;  /* 0x000000000000781c */ /* 0x000fe20003f2e808 */
[----:B------:R-:W-:Y:S01]  /*4770*/  UISETP.GE.AND UP0, UPT, UR6, 0x19, UPT ;  /* 0x000000190600788c */ /* 0x000fe2000bf06270 */
[C---:B------:R-:W-:Y:S01]  /*4780*/  ISETP.LT.OR P0, PT, R6.reuse, 0x2, P0 ;  /* 0x000000020600780c */ /* 0x040fe20000701670 */
[----:B------:R-:W-:Y:S01]  /*4790*/  UP2UR UR23, UPR, URZ, 0x4 ;  /* 0x000000043f177883 */ /* 0x000fe20008000000 */
[C---:B------:R-:W-:Y:S01]  /*47a0*/  ISETP.GT.AND P1, PT, R3.reuse, 0x9, P1 ;  /* 0x000000090300780c */ /* 0x040fe20000f24270 */
[----:B------:R-:W-:Y:S01]  /*47b0*/  UP2UR UR25, UPR, URZ, 0x1 ;  /* 0x000000013f197883 */ /* 0x000fe20008000000 */
[----:B------:R-:W-:Y:S01]  /*47c0*/  ISETP.GT.AND P2, PT, R3, 0x8, P2 ;  /* 0x000000080300780c */ /* 0x000fe20001744270 */
[----:B------:R-:W-:Y:S01]  /*47d0*/  UP2UR UR24, UPR, URZ, 0x2 ;  /* 0x000000023f187883 */ /* 0x000fe20008000000 */
[----:B------:R-:W-:Y:S01]  /*47e0*/  FSEL R25, R25, -INF , !P0 ;  /* 0xff80000019197808 */ /* 0x000fe20004000000 */
[----:B------:R-:W-:Y:S01]  /*47f0*/  UISETP.GE.AND UP3, UPT, UR6, 0x31, UPT ;  /* 0x000000310600788c */ /* 0x000fe2000bf66270 */
[----:B------:R-:W-:Y:S01]  /*4800*/  PLOP3.LUT P0, PT, PT, PT, UP2, 0x40, 0x0 ;  /* 0x000000000000781c */ /* 0x000fe20003f0e828 */
[----:B------:R-:W-:Y:S01]  /*4810*/  UISETP.GE.AND UP2, UPT, UR6, 0x2a, UPT ;  /* 0x0000002a0600788c */ /* 0x000fe2000bf46270 */
[C---:B------:R-:W-:Y:S01]  /*4820*/  ISETP.LT.OR P1, PT, R6.reuse, 0xa, P1 ;  /* 0x0000000a0600780c */ /* 0x040fe20000f21670 */
[----:B------:R-:W-:Y:S01]  /*4830*/  UISETP.GE.AND UP4, UPT, UR6, 0x32, UPT ;  /* 0x000000320600788c */ /* 0x000fe2000bf86270 */
[----:B------:R-:W-:Y:S01]  /*4840*/  ISETP.LT.OR P2, PT, R6, 0x9, P2 ;  /* 0x000000090600780c */ /* 0x000fe20001741670 */
[----:B------:R-:W-:Y:S01]  /*4850*/  UISETP.GE.AND UP5, UPT, UR6, 0x39, UPT ;  /* 0x000000390600788c */ /* 0x000fe2000bfa6270 */
[----:B------:R-:W-:Y:S01]  /*4860*/  ISETP.GT.AND P0, PT, R3, 0x10, P0 ;  /* 0x000000100300780c */ /* 0x000fe20000704270 */
[----:B------:R-:W-:Y:S01]  /*4870*/  UISETP.GE.AND UP6, UPT, UR6, 0x3a, UPT ;  /* 0x0000003a0600788c */ /* 0x000fe2000bfc6270 */
[----:B------:R-:W-:-:S02]  /*4880*/  FSEL R29, R29, -INF , !P1 ;  /* 0xff8000001d1d7808 */ /* 0x000fc40004800000 */
[----:B------:R-:W-:Y:S02]  /*4890*/  FSEL R21, R28, -INF , !P2 ;  /* 0xff8000001c157808 */ /* 0x000fe40005000000 */
[----:B------:R-:W-:Y:S01]  /*48a0*/  PLOP3.LUT P1, PT, PT, PT, UP0, 0x40, 0x0 ;  /* 0x000000000000781c */ /* 0x000fe20003f2e808 */
[----:B------:R-:W-:Y:S01]  /*48b0*/  UISETP.GE.AND UP0, UPT, UR6, 0x1a, UPT ;  /* 0x0000001a0600788c */ /* 0x000fe2000bf06270 */
[----:B------:R-:W-:Y:S01]  /*48c0*/  PLOP3.LUT P2, PT, PT, PT, UP1, 0x40, 0x0 ;  /* 0x000000000000781c */ /* 0x000fe20003f4e818 */
[----:B------:R-:W-:Y:S01]  /*48d0*/  UISETP.GE.AND UP1, UPT, UR6, 0x29, UPT ;  /* 0x000000290600788c */ /* 0x000fe2000bf26270 */
[----:B------:R-:W-:Y:S01]  /*48e0*/  ISETP.LT.OR P0, PT, R6, 0x11, P0 ;  /* 0x000000110600780c */ /* 0x000fe20000701670 */
[----:B------:R-:W-:Y:S01]  /*48f0*/  UP2UR UR26, UPR, URZ, 0x1 ;  /* 0x000000013f1a7883 */ /* 0x000fe20008000000 */
[----:B------:R-:W-:Y:S02]  /*4900*/  ISETP.GT.AND P2, PT, R3, 0x11, P2 ;  /* 0x000000110300780c */ /* 0x000fe40001744270 */
[----:B------:R-:W-:-:S02]  /*4910*/  FSEL R57, R32, -INF , !P0 ;  /* 0xff80000020397808 */ /* 0x000fc40004000000 */
[----:B------:R-:W-:Y:S01]  /*4920*/  PLOP3.LUT P0, PT, PT, PT, UP0, 0x40, 0x0 ;  /* 0x000000000000781c */ /* 0x000fe20003f0e808 */
[----:B------:R-:W-:Y:S01]  /*4930*/  UISETP.GE.AND UP0, UPT, UR6, 0x21, UPT ;  /* 0x000000210600788c */ /* 0x000fe2000bf06270 */
[C---:B------:R-:W-:Y:S02]  /*4940*/  ISETP.LT.OR P2, PT, R6.reuse, 0x12, P2 ;  /* 0x000000120600780c */ /* 0x040fe40001741670 */
[----:B------:R-:W-:Y:S01]  /*4950*/  ISETP.GT.AND P1, PT, R3, 0x18, P1 ;  /* 0x000000180300780c */ /* 0x000fe20000f24270 */
[----:B------:R-:W-:Y:S01]  /*4960*/  UP2UR UR27, UPR, URZ, 0x1 ;  /* 0x000000013f1b7883 */ /* 0x000fe20008000000 */
[----:B------:R-:W-:Y:S02]  /*4970*/  FSEL R33, R33, -INF , !P2 ;  /* 0xff80000021217808 */ /* 0x000fe40005000000 */
[----:B------:R-:W-:Y:S01]  /*4980*/  PLOP3.LUT P2, PT, PT, PT, UP0, 0x40, 0x0 ;  /* 0x000000000000781c */ /* 0x000fe20003f4e808 */
[----:B------:R-:W-:Y:S01]  /*4990*/  UISETP.GE.AND UP0, UPT, UR6, 0x22, UPT ;  /* 0x000000220600788c */ /* 0x000fe2000bf06270 */
[----:B------:R-:W-:-:S02]  /*49a0*/  ISETP.LT.OR P1, PT, R6, 0x19, P1 ;  /* 0x000000190600780c */ /* 0x000fc40000f21670 */
[C---:B------:R-:W-:Y:S02]  /*49b0*/  ISETP.GT.AND P0, PT, R3.reuse, 0x19, P0 ;  /* 0x000000190300780c */ /* 0x040fe40000704270 */
[----:B------:R-:W-:Y:S02]  /*49c0*/  FSEL R59, R36, -INF , !P1 ;  /* 0xff800000243b7808 */ /* 0x000fe40004800000 */
[----:B------:R-:W-:Y:S02]  /*49d0*/  PLOP3.LUT P1, PT, PT, PT, UP0, 0x40, 0x0 ;  /* 0x000000000000781c */ /* 0x000fe40003f2e808 */
[C---:B------:R-:W-:Y:S02]  /*49e0*/  ISETP.GT.AND P2, PT, R3.reuse, 0x20, P2 ;  /* 0x000000200300780c */ /* 0x040fe40001744270 */
[----:B------:R-:W-:Y:S02]  /*49f0*/  ISETP.GT.AND P1, PT, R3, 0x21, P1 ;  /* 0x000000210300780c */ /* 0x000fe40000f24270 */
[----:B------:R-:W-:-:S02]  /*4a00*/  ISETP.LT.OR P0, PT, R6, 0x1a, P0 ;  /* 0x0000001a0600780c */ /* 0x000fc40000701670 */
[C---:B------:R-:W-:Y:S02]  /*4a10*/  ISETP.LT.OR P2, PT, R6.reuse, 0x21, P2 ;  /* 0x000000210600780c */ /* 0x040fe40001741670 */
[----:B------:R-:W-:Y:S02]  /*4a20*/  ISETP.LT.OR P1, PT, R6, 0x22, P1 ;  /* 0x000000220600780c */ /* 0x000fe40000f21670 */
[----:B------:R-:W-:Y:S02]  /*4a30*/  FSEL R37, R37, -INF , !P0 ;  /* 0xff80000025257808 */ /* 0x000fe40004000000 */
[----:B------:R-:W-:Y:S02]  /*4a40*/  FSEL R61, R40, -INF , !P2 ;  /* 0xff800000283d7808 */ /* 0x000fe40005000000 */
[----:B------:R-:W-:Y:S02]  /*4a50*/  FSEL R41, R41, -INF , !P1 ;  /* 0xff80000029297808 */ /* 0x000fe40004800000 */
[----:B------:R-:W-:-:S02]  /*4a60*/  PLOP3.LUT P0, PT, PT, PT, UP1, 0x40, 0x0 ;  /* 0x000000000000781c */ /* 0x000fc40003f0e818 */
[----:B------:R-:W-:Y:S02]  /*4a70*/  PLOP3.LUT P2, PT, PT, PT, UP2, 0x40, 0x0 ;  /* 0x000000000000781c */ /* 0x000fe40003f4e828 */
[----:B------:R-:W-:Y:S02]  /*4a80*/  PLOP3.LUT P1, PT, PT, PT, UP3, 0x40, 0x0 ;  /* 0x000000000000781c */ /* 0x000fe40003f2e838 */
[C---:B------:R-:W-:Y:S02]  /*4a90*/  ISETP.GT.AND P0, PT, R3.reuse, 0x28, P0 ;  /* 0x000000280300780c */ /* 0x040fe40000704270 */
        /* <DEDUP_REMOVED lines=13> */
[----:B------:R-:W-:Y:S01]  /*4b70*/  ISETP.GT.AND P1, PT, R3, 0x39, P1 ;  /* 0x000000390300780c */ /* 0x000fe20000f24270 */
[----:B0-----:R-:W-:Y:S01]  /*4b80*/  IMAD.IADD R3, R13, 0x1, R12 ;  /* 0x000000010d037824 */ /* 0x001fe200078e020c */
[----:B------:R-:W-:-:S02]  /*4b90*/  ISETP.LT.OR P0, PT, R6, 0x32, P0 ;  /* 0x000000320600780c */ /* 0x000fc40000701670 */
[C---:B------:R-:W-:Y:S02]  /*4ba0*/  ISETP.LT.OR P2, PT, R6.reuse, 0x39, P2 ;  /* 0x000000390600780c */ /* 0x040fe40001741670 */
[----:B------:R-:W-:Y:S02]  /*4bb0*/  ISETP.LT.OR P1, PT, R6, 0x3a, P1 ;  /* 0x0000003a0600780c */ /* 0x000fe40000f21670 */
[----:B------:R-:W-:Y:S02]  /*4bc0*/  VIADDMNMX R4, R12, R14, R11, PT ;  /* 0x0000000e0c047246 */ /* 0x000fe4000380010b */
[----:B------:R-:W-:Y:S02]  /*4bd0*/  FSEL R49, R49, -INF , !P0 ;  /* 0xff80000031317808 */ /* 0x000fe40004000000 */
[----:B------:R-:W-:Y:S02]  /*4be0*/  FSEL R67, R52, -INF , !P2 ;  /* 0xff80000034437808 */ /* 0x000fe40005000000 */
[----:B------:R-:W-:Y:S01]  /*4bf0*/  FSEL R53, R53, -INF , !P1 ;  /* 0xff80000035357808 */ /* 0x000fe20004800000 */
        /* <DEDUP_REMOVED lines=14> */
.L_x_4963:
[----:B------:R-:W-:-:S13]  /*4ce0*/  ISETP.NE.AND P0, PT, R9, 0x1, PT ;  /* 0x000000010900780c */ /* 0x000fda0003f05270 */
[----:B------:R-:W0:Y:S02]  /*4cf0*/  @P0 LDC.64 R12, c[0x0][0x9e8] ;  /* 0x00027a00ff0c0b82 */ /* 0x000e240000000a00 */
[----:B0-----:R-:W-:-:S05]  /*4d00*/  @P0 IMAD.HI.U32 R6, R5, R12, RZ ;  /* 0x0000000c05060227 */ /* 0x001fca00078e00ff */
[----:B------:R-:W-:-:S07]  /*4d10*/  @P0 SHF.R.U32.HI R5, RZ, R13, R6 ;  /* 0x0000000dff050219 */ /* 0x000fce0000011606 */
.L_x_4964:
[----:B------:R-:W-:Y:S05]  /*4d20*/  BSYNC B0 ;  /* 0x0000000000007941 */ /* 0x000fea0003800000 */
.L_x_4962:
[----:B------:R-:W-:-:S04]  /*4d30*/  IMAD R5, R5, R9, -UR18 ;  /* 0x8000001205057e24 */ /* 0x000fc8000f8e0209 */
[----:B------:R-:W-:-:S05]  /*4d40*/  IMAD.IADD R6, R5, 0x1, -R2 ;  /* 0x0000000105067824 */ /* 0x000fca00078e0a02 */
[----:B------:R-:W-:Y:S02]  /*4d50*/  VIMNMX R3, R3, R6, !PT ;  /* 0x0000000603037248 */ /* 0x000fe40007fe0100 */
[----:B------:R-:W-:-:S07]  /*4d60*/  VIADDMNMX R4, R6, R9, R4, PT ;  /* 0x0000000906047246 */ /* 0x000fce0003800104 */
.L_x_4961:
[----:B------:R-:W-:Y:S01]  /*4d70*/  FMNMX.FTZ R5, R15, R25, !PT ;  /* 0x000000190f057209 */ /* 0x000fe20007810000 */
[----:B------:R-:W-:Y:S01]  /*4d80*/  UP2UR UR6, UPR, URZ, 0x4 ;  /* 0x000000043f067883 */ /* 0x000fe20008000000 */
[----:B------:R-:W-:Y:S01]  /*4d90*/  BAR.SYNC.DEFER_BLOCKING 0xf, 0x100 ;  /* 0x03c4000000007b1d */ /* 0x000fe20000010000 */
[----:B------:R-:W-:Y:S01]  /*4da0*/  UISETP.NE.AND UP2, UPT, UR7, URZ, UPT ;  /* 0x0000003f0700728c */ /* 0x000fe2000bf45270 */
[----:B------:R-:W-:Y:S01]  /*4db0*/  FMNMX.FTZ R5, R21, R5, !PT ;  /* 0x0000000515057209 */ /* 0x000fe20007810000 */
[----:B------:R-:W-:Y:S02]  /*4dc0*/  UP2UR UR7, UPR, URZ, 0x8 ;  /* 0x000000083f077883 */ /* 0x000fe40008000000 */
[----:B------:R-:W-:Y:S01]  /*4dd0*/  UISETP.NE.AND UP3, UPT, UR10, URZ, UPT ;  /* 0x0000003f0a00728c */ /* 0x000fe2000bf65270 */
[----:B------:R-:W-:Y:S01]  /*4de0*/  FMNMX.FTZ R5, R29, R5, !PT ;  /* 0x000000051d057209 */ /* 0x000fe20007810000 */
[----:B------:R-:W-:Y:S01]  /*4df0*/  UP2UR UR18, UPR, URZ, 0x10 ;  /* 0x000000103f127883 */ /* 0x000fe20008000000 */
[----:B------:R-:W-:Y:S01]  /*4e00*/  PLOP3.LUT P0, PT, PT, PT, UP2, 0x40, 0x0 ;  /* 0x000000000000781c */ /* 0x000fe20003f0e828 */
[----:B------:R-:W-:Y:S01]  /*4e10*/  ULDC UR10, c[0x0][0x988] ;  /* 0x00026200000a7ab9 */ /* 0x000fe20000000800 */
[----:B------:R-:W-:Y:S01]  /*4e20*/  FMNMX.FTZ R5, R57, R5, !PT ;  /* 0x0000000539057209 */ /* 0x000fe20007810000 */
[----:B------:R-:W-:Y:S01]  /*4e30*/  UP2UR UR19, UPR, URZ, 0x20 ;  /* 0x000000203f137883 */ /* 0x000fe20008000000 */
[----:B------:R-:W-:Y:S01]  /*4e40*/  PLOP3.LUT P1, PT, PT, PT, UP3, 0x40, 0x0 ;  /* 0x000000000000781c */ /* 0x000fe20003f2e838 */
[----:B------:R-:W-:Y:S01]  /*4e50*/  UISETP.NE.AND UP4, UPT, UR21, URZ, UPT ;  /* 0x0000003f1500728c */ /* 0x000fe2000bf85270 */
[----:B------:R-:W-:Y:S01]  /*4e60*/  FMNMX.FTZ R5, R33, R5, !PT ;  /* 0x0000000521057209 */ /* 0x000fe20007810000 */
[----:B------:R-:W-:Y:S01]  /*4e70*/  UISETP.NE.AND UP5, UPT, UR22, URZ, UPT ;  /* 0x0000003f1600728c */ /* 0x000fe2000bfa5270 */
[----:B------:R-:W-:Y:S01]  /*4e80*/  ISETP.GT.AND P1, PT, R3, RZ, P1 ;  /* 0x000000ff0300720c */ /* 0x000fe20000f24270 */
[----:B------:R-:W-:Y:S01]  /*4e90*/  UISETP.NE.AND UP2, UPT, UR23, URZ, UPT ;  /* 0x0000003f1700728c */ /* 0x000fe2000bf45270 */
[----:B------:R-:W-:Y:S01]  /*4ea0*/  FMNMX.FTZ R5, R59, R5, !PT ;  /* 0x000000053b057209 */ /* 0x000fe20007810000 */
[----:B------:R-:W-:Y:S01]  /*4eb0*/  UISETP.NE.AND UP3, UPT, UR24, URZ, UPT ;  /* 0x0000003f1800728c */ /* 0x000fe2000bf65270 */
[----:B------:R-:W-:Y:S01]  /*4ec0*/  ISETP.LT.OR P1, PT, R4, 0x1, P1 ;  /* 0x000000010400780c */ /* 0x000fe20000f21670 */
[----:B------:R-:W-:Y:S01]  /*4ed0*/  UP2UR UR20, UPR, URZ, 0x40 ;  /* 0x000000403f147883 */ /* 0x000fe20008000000 */
[----:B------:R-:W-:Y:S01]  /*4ee0*/  FMNMX.FTZ R5, R37, R5, !PT ;  /* 0x0000000525057209 */ /* 0x000fe20007810000 */
[----:B------:R-:W-:Y:S01]  /*4ef0*/  UISETP.NE.AND UP6, UPT, UR27, URZ, UPT ;  /* 0x0000003f1b00728c */ /* 0x000fe2000bfc5270 */
[----:B------:R-:W-:-:S02]  /*4f00*/  FSEL R26, R26, -INF , !P1 ;  /* 0xff8000001a1a7808 */ /* 0x000fc40004800000 */
[----:B------:R-:W-:Y:S02]  /*4f10*/  FMNMX.FTZ R5, R61, R5, !PT ;  /* 0x000000053d057209 */ /* 0x000fe40007810000 */
[----:B------:R-:W-:Y:S01]  /*4f20*/  PLOP3.LUT P1, PT, PT, PT, UP5, 0x40, 0x0 ;  /* 0x000000000000781c */ /* 0x000fe20003f2e858 */
[----:B------:R-:W-:Y:S01]  /*4f30*/  UISETP.NE.AND UP5, UPT, UR26, URZ, UPT ;  /* 0x0000003f1a00728c */ /* 0x000fe2000bfa5270 */
[----:B------:R-:W-:Y:S02]  /*4f40*/  FMNMX.FTZ R5, R41, R5, !PT ;  /* 0x0000000529057209 */ /* 0x000fe40007810000 */
[----:B------:R-:W-:Y:S02]  /*4f50*/  ISETP.GT.AND P0, PT, R3, 0x1, P0 ;  /* 0x000000010300780c */ /* 0x000fe40000704270 */
[----:B------:R-:W-:Y:S02]  /*4f60*/  FMNMX.FTZ R5, R63, R5, !PT ;  /* 0x000000053f057209 */ /* 0x000fe40007810000 */
[----:B------:R-:W-:-:S02]  /*4f70*/  ISETP.GT.AND P1, PT, R3, 0x9, P1 ;  /* 0x000000090300780c */ /* 0x000fc40000f24270 */
[----:B------:R-:W-:Y:S02]  /*4f80*/  FMNMX.FTZ R5, R45, R5, !PT ;  /* 0x000000052d057209 */ /* 0x000fe40007810000 */
[C---:B------:R-:W-:Y:S02]  /*4f90*/  ISETP.LT.OR P0, PT, R4.reuse, 0x2, P0 ;  /* 0x000000020400780c */ /* 0x040fe40000701670 */
[----:B------:R-:W-:Y:S02]  /*4fa0*/  FMNMX.FTZ R5, R65, R5, !PT ;  /* 0x0000000541057209 */ /* 0x000fe40007810000 */
[----:B------:R-:W-:Y:S02]  /*4fb0*/  ISETP.LT.OR P1, PT, R4, 0xa, P1 ;  /* 0x0000000a0400780c */ /* 0x000fe40000f21670 */
[----:B------:R-:W-:Y:S02]  /*4fc0*/  FMNMX.FTZ R5, R49, R5, !PT ;  /* 0x0000000531057209 */ /* 0x000fe40007810000 */
[----:B------:R-:W-:-:S02]  /*4fd0*/  FSEL R27, R27, -INF , !P0 ;  /* 0xff8000001b1b7808 */ /* 0x000fc40004000000 */
[----:B------:R-:W-:Y:S02]  /*4fe0*/  FMNMX.FTZ R5, R67, R5, !PT ;  /* 0x0000000543057209 */ /* 0x000fe40007810000 */
[----:B------:R-:W-:Y:S01]  /*4ff0*/  PLOP3.LUT P0, PT, PT, PT, UP2, 0x40, 0x0 ;  /* 0x000000000000781c */ /* 0x000fe20003f0e828 */
[----:B------:R-:W-:Y:S01]  /*5000*/  UISETP.NE.AND UP2, UPT, UR6, URZ, UPT ;  /* 0x0000003f0600728c */ /* 0x000fe2000bf45270 */
[----:B------:R-:W-:Y:S02]  /*5010*/  FMNMX.FTZ R6, R53, R5, !PT ;  /* 0x0000000535067209 */ /* 0x000fe40007810000 */
[----:B------:R-:W-:Y:S02]  /*5020*/  FSEL R31, R31, -INF , !P1 ;  /* 0xff8000001f1f7808 */ /* 0x000fe40004800000 */
[----:B------:R-:W-:Y:S01]  /*5030*/  ISETP.GT.AND P0, PT, R3, 0x10, P0 ;  /* 0x000000100300780c */ /* 0x000fe20000704270 */
[----:B------:R-:W0:Y:S03]  /*5040*/  SHFL.BFLY PT, R5, R6, 0x2, 0x1f ;  /* 0x0c401f0006057f89 */ /* 0x000e2600000e0000 */
[----:B------:R-:W-:-:S04]  /*5050*/  ISETP.LT.OR P0, PT, R4, 0x11, P0 ;  /* 0x000000110400780c */ /* 0x000fc80000701670 */
[----:B------:R-:W-:Y:S02]  /*5060*/  FSEL R34, R34, -INF , !P0 ;  /* 0xff80000022227808 */ /* 0x000fe40004000000 */
[----:B------:R-:W-:Y:S01]  /*5070*/  PLOP3.LUT P0, PT, PT, PT, UP5, 0x40, 0x0 ;  /* 0x000000000000781c */ /* 0x000fe20003f0e858 */
[----:B------:R-:W-:-:S03]  /*5080*/  UISETP.NE.AND UP5, UPT, UR19, URZ, UPT ;  /* 0x0000003f1300728c */ /* 0x000fc6000bfa5270 */
[----:B------:R-:W-:-:S04]  /*5090*/  ISETP.GT.AND P0, PT, R3, 0x19, P0 ;  /* 0x000000190300780c */ /* 0x000fc80000704270 */
[----:B------:R-:W-:-:S04]  /*50a0*/  ISETP.LT.OR P0, PT, R4, 0x1a, P0 ;  /* 0x0000001a0400780c */ /* 0x000fc80000701670 */
[----:B------:R-:W-:Y:S02]  /*50b0*/  FSEL R39, R39, -INF , !P0 ;  /* 0xff80000027277808 */ /* 0x000fe40004000000 */
[----:B------:R-:W-:Y:S02]  /*50c0*/  PLOP3.LUT P0, PT, PT, PT, UP1, 0x40, 0x0 ;  /* 0x000000000000781c */ /* 0x000fe40003f0e818 */
[----:B0-----:R-:W-:Y:S02]  /*50d0*/  FMNMX.FTZ R11, R6, R5, !PT ;  /* 0x00000005060b7209 */ /* 0x001fe40007810000 */
[----:B------:R-:W-:-:S03]  /*50e0*/  ISETP.GT.AND P0, PT, R3, 0x28, P0 ;  /* 0x000000280300780c */ /* 0x000fc60000704270 */
[----:B------:R-:W0:Y:S01]  /*50f0*/  SHFL.BFLY PT, R12, R11, 0x1, 0x1f ;  /* 0x0c201f000b0c7f89 */ /* 0x000e2200000e0000 */
[----:B------:R-:W-:-:S04]  /*5100*/  ISETP.LT.OR P0, PT, R4, 0x29, P0 ;  /* 0x000000290400780c */ /* 0x000fc80000701670 */
[----:B------:R-:W-:Y:S02]  /*5110*/  FSEL R46, R46, -INF , !P0 ;  /* 0xff8000002e2e7808 */ /* 0x000fe40004000000 */
[----:B0-----:R-:W-:Y:S02]  /*5120*/  FMNMX.FTZ R5, R11, R12, !PT ;  /* 0x0000000c0b057209 */ /* 0x001fe40007810000 */
[----:B------:R-:W-:Y:S02]  /*5130*/  FMNMX.FTZ R11, R26, R27, !PT ;  /* 0x0000001b1a0b7209 */ /* 0x000fe40007810000 */
[C---:B------:R-:W-:Y:S01]  /*5140*/  FSETP.NEU.FTZ.AND P2, PT, R5.reuse, -INF , PT ;  /* 0xff8000000500780b */ /* 0x040fe20003f5d000 */
[----:B------:R-:W-:-:S05]  /*5150*/  FMUL.FTZ R12, R5, UR10 ;  /* 0x0000000a050c7c20 */ /* 0x000fca0008410000 */
[----:B------:R-:W-:Y:S02]  /*5160*/  FSEL R12, R12, RZ, P2 ;  /* 0x000000ff0c0c7208 */ /* 0x000fe40001000000 */
[----:B------:R-:W-:Y:S01]  /*5170*/  PLOP3.LUT P2, PT, PT, PT, UP4, 0x40, 0x0 ;  /* 0x000000000000781c */ /* 0x000fe20003f4e848 */
[----:B------:R-:W-:Y:S02]  /*5180*/  UISETP.NE.AND UP4, UPT, UR25, URZ, UPT ;  /* 0x0000003f1900728c */ /* 0x000fe4000bf85270 */
[--C-:B------:R-:W-:Y:S01]  /*5190*/  FFMA.FTZ R13, R15, UR10, -R12.reuse ;  /* 0x0000000a0f0d7c23 */ /* 0x100fe2000801080c */
[----:B------:R-:W-:Y:S01]  /*51a0*/  ISETP.GT.AND P2, PT, R3, 0x8, P2 ;  /* 0x000000080300780c */ /* 0x000fe20001744270 */
[--C-:B------:R-:W-:Y:S01]  /*51b0*/  FFMA.FTZ R14, R29, UR10, -R12.reuse ;  /* 0x0000000a1d0e7c23 */ /* 0x100fe2000801080c */
[--C-:B------:R-:W-:Y:S01]  /*51c0*/  FFMA.FTZ R20, R57, UR10, -R12.reuse ;  /* 0x0000000a39147c23 */ /* 0x100fe2000801080c */
[----:B------:R-:W-:Y:S01]  /*51d0*/  PLOP3.LUT P1, PT, PT, PT, UP4, 0x40, 0x0 ;  /* 0x000000000000781c */ /* 0x000fe20003f2e848 */
[----:B------:R-:W-:Y:S01]  /*51e0*/  UISETP.NE.AND UP4, UPT, UR18, URZ, UPT ;  /* 0x0000003f1200728c */ /* 0x000fe2000bf85270 */
[----:B------:R-:W-:Y:S01]  /*51f0*/  ISETP.LT.OR P2, PT, R4, 0x9, P2 ;  /* 0x000000090400780c */ /* 0x000fe20001741670 */
[----:B------:R-:W-:Y:S01]  /*5200*/  MUFU.EX2 R13, R13 ;  /* 0x0000000d000d7308 */ /* 0x000fe20000000800 */
[----:B------:R-:W-:Y:S01]  /*5210*/  ISETP.GT.AND P1, PT, R3, 0x18, P1 ;  /* 0x000000180300780c */ /* 0x000fe20000f24270 */
[--C-:B------:R-:W-:Y:S01]  /*5220*/  FFMA.FTZ R24, R37, UR10, -R12.reuse ;  /* 0x0000000a25187c23 */ /* 0x100fe2000801080c */
[----:B------:R-:W-:Y:S01]  /*5230*/  FSEL R30, R30, -INF , !P2 ;  /* 0xff8000001e1e7808 */ /* 0x000fe20005000000 */
[--C-:B------:R-:W-:Y:S01]  /*5240*/  FFMA.FTZ R28, R45, UR10, -R12.reuse ;  /* 0x0000000a2d1c7c23 */ /* 0x100fe2000801080c */
[----:B------:R-:W-:Y:S01]  /*5250*/  PLOP3.LUT P2, PT, PT, PT, UP3, 0x40, 0x0 ;  /* 0x000000000000781c */ /* 0x000fe20003f4e838 */
[----:B------:R-:W-:Y:S01]  /*5260*/  UISETP.NE.AND UP3, UPT, UR7, URZ, UPT ;  /* 0x0000003f0700728c */ /* 0x000fe2000bf65270 */
[----:B------:R-:W-:Y:S01]  /*5270*/  ISETP.LT.OR P1, PT, R4, 0x19, P1 ;  /* 0x000000190400780c */ /* 0x000fe20000f21670 */
[----:B------:R0:W-:Y:S01]  /*5280*/  MUFU.EX2 R15, R14 ;  /* 0x0000000e000f7308 */ /* 0x0001e20000000800 */
[----:B------:R-:W-:Y:S01]  /*5290*/  ISETP.GT.AND P2, PT, R3, 0x11, P2 ;  /* 0x000000110300780c */ /* 0x000fe20001744270 */
[----:B------:R-:W-:Y:S01]  /*52a0*/  FFMA.FTZ R32, R65, UR10, -R12 ;  /* 0x0000000a41207c23 */ /* 0x000fe2000801080c */
[----:B------:R-:W-:-:S02]  /*52b0*/  FMNMX.FTZ R6, R30, R11, !PT ;  /* 0x0000000b1e067209 */ /* 0x000fc40007810000 */
[----:B------:R-:W-:Y:S02]  /*52c0*/  ISETP.LT.OR P2, PT, R4, 0x12, P2 ;  /* 0x000000120400780c */ /* 0x000fe40001741670 */
[----:B------:R-:W-:Y:S01]  /*52d0*/  FSEL R38, R38, -INF , !P1 ;  /* 0xff80000026267808 */ /* 0x000fe20004800000 */
[----:B------:R-:W-:Y:S01]  /*52e0*/  MUFU.EX2 R20, R20 ;  /* 0x0000001400147308 */ /* 0x000fe20000000800 */
[----:B------:R-:W-:Y:S01]  /*52f0*/  FSEL R35, R35, -INF , !P2 ;  /* 0xff80000023237808 */ /* 0x000fe20005000000 */
[----:B0-----:R-:W-:Y:S01]  /*5300*/  FFMA.FTZ R14, R63, UR10, -R12 ;  /* 0x0000000a3f0e7c23 */ /* 0x001fe2000801080c */
[----:B------:R-:W-:Y:S02]  /*5310*/  FMNMX.FTZ R11, R31, R6, !PT ;  /* 0x000000061f0b7209 */ /* 0x000fe40007810000 */
[----:B------:R-:W-:Y:S01]  /*5320*/  PLOP3.LUT P2, PT, PT, PT, UP6, 0x40, 0x0 ;  /* 0x000000000000781c */ /* 0x000fe20003f4e868 */
[----:B------:R-:W-:Y:S01]  /*5330*/  UISETP.NE.AND UP6, UPT, UR20, URZ, UPT ;  /* 0x0000003f1400728c */ /* 0x000fe2000bfc5270 */
[----:B------:R-:W-:Y:S01]  /*5340*/  PLOP3.LUT P1, PT, PT, PT, UP0, 0x40, 0x0 ;  /* 0x000000000000781c */ /* 0x000fe20003f2e808 */
[----:B------:R-:W-:Y:S01]  /*5350*/  MUFU.EX2 R29, R28 ;  /* 0x0000001c001d7308 */ /* 0x000fe20000000800 */
[----:B------:R-:W-:-:S02]  /*5360*/  FMNMX.FTZ R6, R34, R11, !PT ;  /* 0x0000000b22067209 */ /* 0x000fc40007810000 */
[C---:B------:R-:W-:Y:S02]  /*5370*/  ISETP.GT.AND P2, PT, R3.reuse, 0x20, P2 ;  /* 0x000000200300780c */ /* 0x040fe40001744270 */
[----:B------:R-:W-:Y:S02]  /*5380*/  ISETP.GT.AND P1, PT, R3, 0x21, P1 ;  /* 0x000000210300780c */ /* 0x000fe40000f24270 */
[----:B------:R-:W-:Y:S01]  /*5390*/  FMNMX.FTZ R11, R35, R6, !PT ;  /* 0x00000006230b7209 */ /* 0x000fe20007810000 */
[----:B------:R-:W-:Y:S01]  /*53a0*/  MUFU.EX2 R24, R24 ;  /* 0x0000001800187308 */ /* 0x000fe20000000800 */
[C---:B------:R-:W-:Y:S02]  /*53b0*/  ISETP.LT.OR P2, PT, R4.reuse, 0x21, P2 ;  /* 0x000000210400780c */ /* 0x040fe40001741670 */
[----:B------:R-:W-:Y:S02]  /*53c0*/  ISETP.LT.OR P1, PT, R4, 0x22, P1 ;  /* 0x000000220400780c */ /* 0x000fe40000f21670 */
[----:B------:R-:W-:-:S02]  /*53d0*/  FMNMX.FTZ R6, R38, R11, !PT ;  /* 0x0000000b26067209 */ /* 0x000fc40007810000 */
[----:B------:R-:W-:Y:S01]  /*53e0*/  FSEL R42, R42, -INF , !P2 ;  /* 0xff8000002a2a7808 */ /* 0x000fe20005000000 */
[----:B------:R-:W-:Y:S01]  /*53f0*/  MUFU.EX2 R14, R14 ;  /* 0x0000000e000e7308 */ /* 0x000fe20000000800 */
[----:B------:R-:W-:Y:S02]  /*5400*/  FSEL R43, R43, -INF , !P1 ;  /* 0xff8000002b2b7808 */ /* 0x000fe40004800000 */
[----:B------:R-:W-:Y:S02]  /*5410*/  PLOP3.LUT P2, PT, PT, PT, UP2, 0x40, 0x0 ;  /* 0x000000000000781c */ /* 0x000fe40003f4e828 */
[----:B------:R-:W-:Y:S02]  /*5420*/  PLOP3.LUT P1, PT, PT, PT, UP3, 0x40, 0x0 ;  /* 0x000000000000781c */ /* 0x000fe40003f2e838 */
[----:B------:R-:W-:Y:S01]  /*5430*/  FMNMX.FTZ R11, R39, R6, !PT ;  /* 0x00000006270b7209 */ /* 0x000fe20007810000 */
[----:B------:R-:W-:Y:S01]  /*5440*/  MUFU.EX2 R32, R32 ;  /* 0x0000002000207308 */ /* 0x000fe20000000800 */
[----:B------:R-:W-:-:S02]  /*5450*/  ISETP.GT.AND P2, PT, R3, 0x29, P2 ;  /* 0x000000290300780c */ /* 0x000fc40001744270 */
[----:B------:R-:W-:Y:S02]  /*5460*/  ISETP.GT.AND P1, PT, R3, 0x30, P1 ;  /* 0x000000300300780c */ /* 0x000fe40000f24270 */
[----:B------:R-:W-:Y:S02]  /*5470*/  FMNMX.FTZ R6, R42, R11, !PT ;  /* 0x0000000b2a067209 */ /* 0x000fe40007810000 */
[C---:B------:R-:W-:Y:S02]  /*5480*/  ISETP.LT.OR P2, PT, R4.reuse, 0x2a, P2 ;  /* 0x0000002a0400780c */ /* 0x040fe40001741670 */
[----:B------:R-:W-:Y:S02]  /*5490*/  ISETP.LT.OR P1, PT, R4, 0x31, P1 ;  /* 0x000000310400780c */ /* 0x000fe40000f21670 */
[----:B------:R-:W-:Y:S02]  /*54a0*/  PLOP3.LUT P0, PT, PT, PT, UP4, 0x40, 0x0 ;  /* 0x000000000000781c */ /* 0x000fe40003f0e848 */
[----:B------:R-:W-:-:S02]  /*54b0*/  FMNMX.FTZ R11, R43, R6, !PT ;  /* 0x000000062b0b7209 */ /* 0x000fc40007810000 */
[----:B------:R-:W-:Y:S02]  /*54c0*/  FSEL R47, R47, -INF , !P2 ;  /* 0xff8000002f2f7808 */ /* 0x000fe40005000000 */
[----:B------:R-:W-:Y:S02]  /*54d0*/  FSEL R50, R50, -INF , !P1 ;  /* 0xff80000032327808 */ /* 0x000fe40004800000 */
[----:B------:R-:W-:Y:S02]  /*54e0*/  PLOP3.LUT P2, PT, PT, PT, UP5, 0x40, 0x0 ;  /* 0x000000000000781c */ /* 0x000fe40003f4e858 */
[----:B------:R-:W-:Y:S02]  /*54f0*/  PLOP3.LUT P1, PT, PT, PT, UP6, 0x40, 0x0 ;  /* 0x000000000000781c */ /* 0x000fe40003f2e868 */
[----:B------:R-:W-:Y:S02]  /*5500*/  ISETP.GT.AND P0, PT, R3, 0x31, P0 ;  /* 0x000000310300780c */ /* 0x000fe40000704270 */
[----:B------:R-:W-:Y:S01]  /*5510*/  FMNMX.FTZ R6, R46, R11, !PT ;  /* 0x0000000b2e067209 */ /* 0x000fe20007810000 */
[--C-:B------:R-:W-:Y:S01]  /*5520*/  FFMA.FTZ R11, R25, UR10, -R12.reuse ;  /* 0x0000000a190b7c23 */ /* 0x100fe2000801080c */
[----:B------:R-:W-:Y:S01]  /*5530*/  ISETP.GT.AND P2, PT, R3, 0x38, P2 ;  /* 0x000000380300780c */ /* 0x000fe20001744270 */
[----:B------:R-:W-:Y:S01]  /*5540*/  FFMA.FTZ R25, R61, UR10, -R12 ;  /* 0x0000000a3d197c23 */ /* 0x000fe2000801080c */
[----:B------:R-:W-:Y:S01]  /*5550*/  ISETP.GT.AND P1, PT, R3, 0x39, P1 ;  /* 0x000000390300780c */ /* 0x000fe20000f24270 */
[----:B------:R0:W3:Y:S01]  /*5560*/  MUFU.EX2 R152, R11 ;  /* 0x0000000b00987308 */ /* 0x0000e20000000800 */
[----:B------:R-:W-:-:S02]  /*5570*/  ISETP.LT.OR P0, PT, R4, 0x32, P0 ;  /* 0x000000320400780c */ /* 0x000fc40000701670 */
[----:B------:R-:W-:Y:S02]  /*5580*/  FMNMX.FTZ R3, R47, R6, !PT ;  /* 0x000000062f037209 */ /* 0x000fe40007810000 */
[----:B------:R-:W-:Y:S02]  /*5590*/  ISETP.LT.OR P2, PT, R4, 0x39, P2 ;  /* 0x000000390400780c */ /* 0x000fe40001741670 */
[----:B------:R-:W-:Y:S01]  /*55a0*/  FSEL R51, R51, -INF , !P0 ;  /* 0xff80000033337808 */ /* 0x000fe20004000000 */
[----:B------:R-:W-:Y:S01]  /*55b0*/  MUFU.EX2 R25, R25 ;  /* 0x0000001900197308 */ /* 0x000fe20000000800 */
[----:B------:R-:W-:Y:S01]  /*55c0*/  FMNMX.FTZ R6, R50, R3, !PT ;  /* 0x0000000332067209 */ /* 0x000fe20007810000 */
[--C-:B0-----:R-:W-:Y:S01]  /*55d0*/  FFMA.FTZ R11, R33, UR10, -R12.reuse ;  /* 0x0000000a210b7c23 */ /* 0x101fe2000801080c */
[----:B------:R-:W-:Y:S01]  /*55e0*/  ISETP.LT.OR P1, PT, R4, 0x3a, P1 ;  /* 0x0000003a0400780c */ /* 0x000fe20000f21670 */
[----:B------:R-:W-:Y:S01]  /*55f0*/  FFMA.FTZ R33, R49, UR10, -R12 ;  /* 0x0000000a31217c23 */ /* 0x000fe2000801080c */
[----:B------:R-:W-:-:S02]  /*5600*/  FSEL R54, R54, -INF , !P2 ;  /* 0xff80000036367808 */ /* 0x000fc40005000000 */
[----:B------:R-:W-:Y:S01]  /*5610*/  FMNMX.FTZ R3, R51, R6, !PT ;  /* 0x0000000633037209 */ /* 0x000fe20007810000 */
[--C-:B------:R-:W-:Y:S01]  /*5620*/  FFMA.FTZ R6, R21, UR10, -R12.reuse ;  /* 0x0000000a15067c23 */ /* 0x100fe2000801080c */
[----:B------:R-:W-:Y:S01]  /*5630*/  FSEL R55, R55, -INF , !P1 ;  /* 0xff80000037377808 */ /* 0x000fe20004800000 */
[----:B------:R-:W-:Y:S01]  /*5640*/  FFMA.FTZ R21, R59, UR10, -R12 ;  /* 0x0000000a3b157c23 */ /* 0x000fe2000801080c */
[----:B------:R-:W-:Y:S01]  /*5650*/  FMNMX.FTZ R4, R54, R3, !PT ;  /* 0x0000000336047209 */ /* 0x000fe20007810000 */
[----:B------:R-:W0:Y:S01]  /*5660*/  MUFU.EX2 R154, R6 ;  /* 0x00000006009a7308 */ /* 0x000e220000000800 */
[----:B---3--:R-:W-:Y:S01]  /*5670*/  FADD.FTZ R37, R13, R152 ;  /* 0x000000980d257221 */ /* 0x008fe20000010000 */
[----:B------:R-:W-:Y:S02]  /*5680*/  F2FP.BF16.F32.PACK_AB R152, R152, R13 ;  /* 0x0000000d9898723e */ /* 0x000fe400000010ff */
[----:B------:R-:W-:Y:S02]  /*5690*/  FMNMX.FTZ R4, R55, R4, !PT ;  /* 0x0000000437047209 */ /* 0x000fe40007810000 */
[----:B------:R-:W-:-:S02]  /*56a0*/  F2FP.BF16.F32.PACK_AB R162, R29, R14 ;  /* 0x0000000e1da2723e */ /* 0x000fc400000010ff */
[----:B------:R-:W3:Y:S01]  /*56b0*/  MUFU.EX2 R11, R11 ;  /* 0x0000000b000b7308 */ /* 0x000ee20000000800 */
[----:B------:R-:W4:Y:S07]  /*56c0*/  SHFL.BFLY PT, R3, R4, 0x2, 0x1f ;  /* 0x0c401f0004037f89 */ /* 0x000f2e00000e0000 */
[----:B------:R-:W5:Y:S01]  /*56d0*/  MUFU.EX2 R21, R21 ;  /* 0x0000001500157308 */ /* 0x000f620000000800 */
[----:B0-----:R-:W-:Y:S01]  /*56e0*/  FADD.FTZ R28, R154, R37 ;  /* 0x000000259a1c7221 */ /* 0x001fe20000010000 */
[----:B------:R-:W-:-:S06]  /*56f0*/  F2FP.BF16.F32.PACK_AB R154, R15, R154 ;  /* 0x0000009a0f9a723e */ /* 0x000fcc00000010ff */
[----:B------:R-:W0:Y:S01]  /*5700*/  MUFU.EX2 R33, R33 ;  /* 0x0000002100217308 */ /* 0x000e220000000800 */
[----:B---3--:R-:W-:Y:S02]  /*5710*/  F2FP.BF16.F32.PACK_AB R156, R11, R20 ;  /* 0x000000140b9c723e */ /* 0x008fe400000010ff */
[----:B----4-:R-:W-:Y:S01]  /*5720*/  FMNMX.FTZ R3, R4, R3, !PT ;  /* 0x0000000304037209 */ /* 0x010fe20007810000 */
[----:B------:R-:W-:Y:S01]  /*5730*/  FFMA.FTZ R4, R41, UR10, -R12 ;  /* 0x0000000a29047c23 */ /* 0x000fe2000801080c */
[----:B------:R-:W-:Y:S01]  /*5740*/  FADD.FTZ R41, R15, R28 ;  /* 0x0000001c0f297221 */ /* 0x000fe20000010000 */
[----:B-----5:R-:W-:Y:S02]  /*5750*/  F2FP.BF16.F32.PACK_AB R158, R24, R21 ;  /* 0x00000015189e723e */ /* 0x020fe400000010ff */
[----:B------:R-:W3:Y:S01]  /*5760*/  SHFL.BFLY PT, R6, R3, 0x1, 0x1f ;  /* 0x0c201f0003067f89 */ /* 0x000ee200000e0000 */
[----:B------:R-:W-:Y:S01]  /*5770*/  FADD.FTZ R40, R20, R41 ;  /* 0x0000002914287221 */ /* 0x000fe20000010000 */
[----:B------:R-:W4:Y:S01]  /*5780*/  MUFU.EX2 R4, R4 ;  /* 0x0000000400047308 */ /* 0x000f220000000800 */
[----:B0-----:R-:W-:-:S02]  /*5790*/  F2FP.BF16.F32.PACK_AB R164, R33, R32 ;  /* 0x0000002021a4723e */ /* 0x001fc400000010ff */
[----:B------:R-:W-:Y:S01]  /*57a0*/  FADD.FTZ R40, R11, R40 ;  /* 0x000000280b287221 */ /* 0x000fe20000010000 */
[----:B----4-:R-:W-:Y:S02]  /*57b0*/  F2FP.BF16.F32.PACK_AB R160, R4, R25 ;  /* 0x0000001904a0723e */ /* 0x010fe400000010ff */
[----:B---3--:R-:W-:Y:S01]  /*57c0*/  FMNMX.FTZ R6, R3, R6, !PT ;  /* 0x0000000603067209 */ /* 0x008fe20007810000 */
[--C-:B------:R-:W-:Y:S01]  /*57d0*/  FFMA.FTZ R3, R67, UR10, -R12.reuse ;  /* 0x0000000a43037c23 */ /* 0x100fe2000801080c */
[----:B------:R-:W-:Y:S02]  /*57e0*/  FFMA.FTZ R12, R53, UR10, -R12 ;  /* 0x0000000a350c7c23 */ /* 0x000fe4000801080c */
[C---:B------:R-:W-:Y:S01]  /*57f0*/  FSETP.NEU.FTZ.AND P0, PT, R6.reuse, -INF , PT ;  /* 0xff8000000600780b */ /* 0x040fe20003f1d000 */
[----:B------:R-:W-:Y:S02]  /*5800*/  FMUL.FTZ R36, R6, UR10 ;  /* 0x0000000a06247c20 */ /* 0x000fe40008410000 */
[----:B------:R-:W-:Y:S03]  /*5810*/  MUFU.EX2 R3, R3 ;  /* 0x0000000300037308 */ /* 0x000fe60000000800 */
[----:B------:R-:W-:-:S05]  /*5820*/  FSEL R36, R36, RZ, P0 ;  /* 0x000000ff24247208 */ /* 0x000fca0000000000 */
        /* <DEDUP_REMOVED lines=13> */
[--C-:B------:R-:W-:Y:S01]  /*5900*/  FFMA.FTZ R50, R50, UR10, -R36.reuse ;  /* 0x0000000a32327c23 */ /* 0x100fe20008010824 */
[----:B------:R-:W0:Y:S01]  /*5910*/  MUFU.EX2 R27, R27 ;  /* 0x0000001b001b7308 */ /* 0x000e220000000800 */
[--C-:B------:R-:W-:Y:S01]  /*5920*/  FFMA.FTZ R51, R51, UR10, -R36.reuse ;  /* 0x0000000a33337c23 */ /* 0x100fe20008010824 */
[--C-:B------:R-:W-:Y:S01]  /*5930*/  FFMA.FTZ R54, R54, UR10, -R36.reuse ;  /* 0x0000000a36367c23 */ /* 0x100fe20008010824 */
[----:B------:R-:W-:-:S05]  /*5940*/  FFMA.FTZ R36, R55, UR10, -R36 ;  /* 0x0000000a37247c23 */ /* 0x000fca0008010824 */
[----:B------:R-:W3:Y:S08]  /*5950*/  MUFU.EX2 R30, R30 ;  /* 0x0000001e001e7308 */ /* 0x000ef00000000800 */
[----:B------:R-:W4:Y:S01]  /*5960*/  MUFU.EX2 R31, R31 ;  /* 0x0000001f001f7308 */ /* 0x000f220000000800 */
[----:B0-----:R-:W-:Y:S01]  /*5970*/  FADD.FTZ R37, R26, R27 ;  /* 0x0000001b1a257221 */ /* 0x001fe20000010000 */
[----:B------:R-:W-:-:S06]  /*5980*/  F2FP.BF16.F32.PACK_AB R153, R27, R26 ;  /* 0x0000001a1b99723e */ /* 0x000fcc00000010ff */
[----:B------:R-:W0:Y:S01]  /*5990*/  MUFU.EX2 R34, R34 ;  /* 0x0000002200227308 */ /* 0x000e220000000800 */
[----:B---3--:R-:W-:-:S07]  /*59a0*/  FADD.FTZ R28, R30, R37 ;  /* 0x000000251e1c7221 */ /* 0x008fce0000010000 */
[----:B------:R-:W3:Y:S01]  /*59b0*/  MUFU.EX2 R35, R35 ;  /* 0x0000002300237308 */ /* 0x000ee20000000800 */
[C---:B----4-:R-:W-:Y:S01]  /*59c0*/  FADD.FTZ R37, R31.reuse, R28 ;  /* 0x0000001c1f257221 */ /* 0x050fe20000010000 */
[----:B------:R-:W-:-:S05]  /*59d0*/  F2FP.BF16.F32.PACK_AB R155, R31, R30 ;  /* 0x0000001e1f9b723e */ /* 0x000fca00000010ff */
[----:B------:R4:W-:Y:S01]  /*59e0*/  STSM.16.M88.4 [R18+0x26800], R152 ;  /* 0x0268009812007844 */ /* 0x0009e20000000200 */
[----:B------:R-:W5:Y:S01]  /*59f0*/  MUFU.EX2 R38, R38 ;  /* 0x0000002600267308 */ /* 0x000f620000000800 */
[----:B0-----:R-:W-:Y:S01]  /*5a00*/  FADD.FTZ R28, R34, R37 ;  /* 0x00000025221c7221 */ /* 0x001fe20000010000 */
[----:B------:R-:W-:-:S06]  /*5a10*/  FADD.FTZ R37, R21, R40 ;  /* 0x0000002815257221 */ /* 0x000fcc0000010000 */
[----:B------:R-:W0:Y:S01]  /*5a20*/  MUFU.EX2 R39, R39 ;  /* 0x0000002700277308 */ /* 0x000e220000000800 */
[C---:B---3--:R-:W-:Y:S01]  /*5a30*/  FADD.FTZ R13, R35.reuse, R28 ;  /* 0x0000001c230d7221 */ /* 0x048fe20000010000 */
[----:B------:R-:W-:Y:S01]  /*5a40*/  FADD.FTZ R28, R24, R37 ;  /* 0x00000025181c7221 */ /* 0x000fe20000010000 */
[----:B------:R-:W-:-:S03]  /*5a50*/  F2FP.BF16.F32.PACK_AB R157, R35, R34 ;  /* 0x00000022239d723e */ /* 0x000fc600000010ff */
[----:B------:R-:W-:Y:S02]  /*5a60*/  FADD.FTZ R15, R25, R28 ;  /* 0x0000001c190f7221 */ /* 0x000fe40000010000 */
[----:B------:R-:W3:Y:S01]  /*5a70*/  MUFU.EX2 R42, R42 ;  /* 0x0000002a002a7308 */ /* 0x000ee20000000800 */
[----:B-----5:R-:W-:Y:S01]  /*5a80*/  FADD.FTZ R20, R38, R13 ;  /* 0x0000000d26147221 */ /* 0x020fe20000010000 */
[----:B------:R-:W-:-:S06]  /*5a90*/  FADD.FTZ R15, R4, R15 ;  /* 0x0000000f040f7221 */ /* 0x000fcc0000010000 */
[----:B------:R-:W5:Y:S01]  /*5aa0*/  MUFU.EX2 R43, R43 ;  /* 0x0000002b002b7308 */ /* 0x000f620000000800 */
[C---:B0-----:R-:W-:Y:S01]  /*5ab0*/  FADD.FTZ R13, R39.reuse, R20 ;  /* 0x00000014270d7221 */ /* 0x041fe20000010000 */
[----:B------:R-:W-:-:S05]  /*5ac0*/  F2FP.BF16.F32.PACK_AB R159, R39, R38 ;  /* 0x00000026279f723e */ /* 0x000fca00000010ff */
[----:B------:R4:W-:Y:S01]  /*5ad0*/  STSM.16.M88.4 [R23], R156 ;  /* 0x0000009c17007844 */ /* 0x0009e20000000200 */
[----:B------:R-:W0:Y:S01]  /*5ae0*/  MUFU.EX2 R46, R46 ;  /* 0x0000002e002e7308 */ /* 0x000e220000000800 */
[----:B---3--:R-:W-:-:S07]  /*5af0*/  FADD.FTZ R4, R42, R13 ;  /* 0x0000000d2a047221 */ /* 0x008fce0000010000 */
[----:B------:R-:W3:Y:S01]  /*5b00*/  MUFU.EX2 R47, R47 ;  /* 0x0000002f002f7308 */ /* 0x000ee20000000800 */
[C---:B-----5:R-:W-:Y:S01]  /*5b10*/  FADD.FTZ R13, R43.reuse, R4 ;  /* 0x000000042b0d7221 */ /* 0x060fe20000010000 */
[----:B------:R-:W-:Y:S01]  /*5b20*/  FADD.FTZ R4, R14, R15 ;  /* 0x0000000f0e047221 */ /* 0x000fe20000010000 */
[----:B------:R-:W-:-:S03]  /*5b30*/  F2FP.BF16.F32.PACK_AB R161, R43, R42 ;  /* 0x0000002a2ba1723e */ /* 0x000fc600000010ff */
[----:B------:R-:W-:Y:S02]  /*5b40*/  FADD.FTZ R29, R29, R4 ;  /* 0x000000041d1d7221 */ /* 0x000fe40000010000 */
[----:B------:R-:W-:Y:S01]  /*5b50*/  MUFU.EX2 R50, R50 ;  /* 0x0000003200327308 */ /* 0x000fe20000000800 */
[----:B0-----:R-:W-:Y:S01]  /*5b60*/  FADD.FTZ R14, R46, R13 ;  /* 0x0000000d2e0e7221 */ /* 0x001fe20000010000 */
[----:B------:R-:W-:-:S04]  /*5b70*/  FADD.FTZ R32, R32, R29 ;  /* 0x0000001d20207221 */ /* 0x000fc80000010000 */
[----:B------:R-:W-:Y:S02]  /*5b80*/  FADD.FTZ R32, R33, R32 ;  /* 0x0000002021207221 */ /* 0x000fe40000010000 */
[----:B------:R-:W0:Y:S01]  /*5b90*/  MUFU.EX2 R51, R51 ;  /* 0x0000003300337308 */ /* 0x000e220000000800 */
[C---:B---3--:R-:W-:Y:S01]  /*5ba0*/  F2FP.BF16.F32.PACK_AB R163, R47.reuse, R46 ;  /* 0x0000002e2fa3723e */ /* 0x048fe200000010ff */
[----:B------:R-:W-:-:S04]  /*5bb0*/  FADD.FTZ R47, R47, R14 ;  /* 0x0000000e2f2f7221 */ /* 0x000fc80000010000 */
[----:B------:R4:W-:Y:S02]  /*5bc0*/  STSM.16.M88.4 [R19], R160 ;  /* 0x000000a013007844 */ /* 0x0009e40000000200 */
[----:B------:R-:W3:Y:S08]  /*5bd0*/  MUFU.EX2 R12, R12 ;  /* 0x0000000c000c7308 */ /* 0x000ef00000000800 */
[----:B------:R-:W5:Y:S01]  /*5be0*/  MUFU.EX2 R54, R54 ;  /* 0x0000003600367308 */ /* 0x000f620000000800 */
[----:B0-----:R-:W-:Y:S01]  /*5bf0*/  F2FP.BF16.F32.PACK_AB R165, R51, R50 ;  /* 0x0000003233a5723e */ /* 0x001fe200000010ff */
[----:B------:R-:W-:-:S04]  /*5c00*/  FADD.FTZ R50, R50, R47 ;  /* 0x0000002f32327221 */ /* 0x000fc80000010000 */
[----:B------:R-:W-:Y:S02]  /*5c10*/  FADD.FTZ R51, R51, R50 ;  /* 0x0000003233337221 */ /* 0x000fe40000010000 */
[----:B------:R-:W0:Y:S01]  /*5c20*/  MUFU.EX2 R11, R36 ;  /* 0x00000024000b7308 */ /* 0x000e220000000800 */
[----:B---3--:R-:W-:Y:S01]  /*5c30*/  F2FP.BF16.F32.PACK_AB R166, R12, R3 ;  /* 0x000000030ca6723e */ /* 0x008fe200000010ff */
[----:B------:R-:W-:-:S04]  /*5c40*/  FADD.FTZ R3, R3, R32 ;  /* 0x0000002003037221 */ /* 0x000fc80000010000 */
[----:B------:R-:W-:Y:S01]  /*5c50*/  FADD.FTZ R3, R12, R3 ;  /* 0x000000030c037221 */ /* 0x000fe20000010000 */
[----:B-----5:R-:W-:Y:S01]  /*5c60*/  FADD.FTZ R4, R54, R51 ;  /* 0x0000003336047221 */ /* 0x020fe20000010000 */
[----:B0-----:R-:W-:-:S03]  /*5c70*/  F2FP.BF16.F32.PACK_AB R167, R11, R54 ;  /* 0x000000360ba7723e */ /* 0x001fc600000010ff */
[----:B------:R-:W-:Y:S02]  /*5c80*/  FADD.FTZ R4, R11, R4 ;  /* 0x000000040b047221 */ /* 0x000fe40000010000 */
[----:B------:R4:W-:Y:S01]  /*5c90*/  STSM.16.M88.4 [R22], R164 ;  /* 0x000000a416007844 */ /* 0x0009e20000000200 */
[----:B------:R-:W-:Y:S05]  /*5ca0*/  @!P3 BRA `(.L_x_4965) ;  /* 0x000000000004b947 */ /* 0x000fea0003800000 */
[----:B------:R-:W-:Y:S01]  /*5cb0*/  BPT.TRAP 0x1 ;  /* 0x000000040000795c */ /* 0x000fe20000300000 */
.L_x_4965:
[----:B------:R0:W3:Y:S01]  /*5cc0*/  SYNCS.PHASECHK.TRANS64.TRYWAIT P0, [R7+URZ+0x28c50], R10 ;  /* 0x028c500a070075a7 */ /* 0x0000e2000800017f */
[----:B------:R-:W-:Y:S05]  /*5cd0*/  @!P3 BRA `(.L_x_4966) ;  /* 0x000000000004b947 */ /* 0x000fea0003800000 */
[----:B------:R-:W-:Y:S01]  /*5ce0*/  BPT.TRAP 0x1 ;  /* 0x000000040000795c */ /* 0x000fe20000300000 */
.L_x_4966:
[----:B---3--:R-:W-:Y:S05]  /*5cf0*/  @P0 BRA `(.L_x_4967) ;  /* 0x0000000000080947 */ /* 0x008fea0003800000 */
[----:B------:R-:W3:Y:S02]  /*5d00*/  SYNCS.PHASECHK.TRANS64.TRYWAIT P0, [R7+URZ+0x28c50], R10 ;  /* 0x028c500a070075a7 */ /* 0x000ee4000800017f */
[----:B---3--:R-:W-:Y:S05]  /*5d10*/  @!P0 BRA `(.L_x_4968) ;  /* 0x000000f400988947 */ /* 0x008fea0003800000 */
.L_x_4967:
[----:B------:R-:W-:Y:S01]  /*5d20*/  ULEA UR18, UR36, UR48, 0xc ;  /* 0x0000003024127291 */ /* 0x000fe2000f8e603f */
[----:B------:R-:W-:Y:S01]  /*5d30*/  WARPGROUP.ARRIVE ;  /* 0x00000000000079c5 */ /* 0x000fe20000000000 */
[----:B------:R-:W-:Y:S01]  /*5d40*/  UMOV UR7, 0x40000040 ;  /* 0x4000004000077882 */ /* 0x000fe20000000000 */
[----:B0123--:R-:W0:Y:S01]  /*5d50*/  @P5 LDC R10, c[0x0][0x44c] ;  /* 0x00011300ff0a5b82 */ /* 0x00fe220000000800 */
[----:B------:R-:W-:Y:S01]  /*5d60*/  @!P4 VIADD R7, R7, 0x28c60 ;  /* 0x00028c600707c836 */ /* 0x000fe20000000000 */
[----:B------:R-:W-:Y:S02]  /*5d70*/  UIADD3 UR50, UR50, -0x2, URZ ;  /* 0xfffffffe32327890 */ /* 0x000fe4000fffe03f */
[----:B------:R-:W-:Y:S02]  /*5d80*/  UMOV UR6, UR18 ;  /* 0x0000001200067c82 */ /* 0x000fe40008000000 */
[----:B------:R-:W-:Y:S01]  /*5d90*/  HGMMA.64x256x16.F32.BF16 R24, R152, gdesc[UR4].tnspB, RZ, !UPT, gsb0 ;  /* 0x43e0000498187df0 */ /* 0x000fe2000c0018ff */
[----:B------:R-:W-:Y:S01]  /*5da0*/  UIADD3 UR6, UR18, 0x80, URZ ;  /* 0x0000008012067890 */ /* 0x000fe2000fffe03f */
[----:B------:R-:W1:Y:S01]  /*5db0*/  @P5 LDC R11, c[0x0][0x450] ;  /* 0x00011400ff0b5b82 */ /* 0x000e620000000800 */
[----:B------:R-:W-:Y:S01]  /*5dc0*/  UMOV UR7, 0x40000040 ;  /* 0x4000004000077882 */ /* 0x000fe20000000000 */
[----:B------:R-:W-:Y:S01]  /*5dd0*/  @!P4 PRMT R7, RZ, 0x654, R7 ;  /* 0x00000654ff07c816 */ /* 0x000fe20000000007 */
[----:B0-----:R-:W-:Y:S01]  /*5de0*/  @P5 IMAD.HI.U32 R10, R10, UR40, RZ ;  /* 0x000000280a0a5c27 */ /* 0x001fe2000f8e00ff */
[----:B------:R-:W-:-:S02]  /*5df0*/  WARPGROUP.DEPBAR.LE gsb0, 0x0 ;  /* 0x00008000000079c5 */ /* 0x000fc40000010000 */
[----:B------:R-:W-:-:S15]  /*5e00*/  WARPGROUP.ARRIVE ;  /* 0x00000000000079c5 */ /* 0x000fde0000000000 */
[----:B------:R-:W-:-:S05]  /*5e10*/  NOP ;  /* 0x0000000000007918 */ /* 0x000fca0000000000 */
        /* <DEDUP_REMOVED lines=12> */
[----:B------:R-:W-:Y:S01]  /*5ee0*/  HGMMA.64x256x16.F32.BF16 R24, R164, gdesc[UR4].tnspB, R24, gsb0 ;  /* 0x43e00004a4187df0 */ /* 0x000fe20008001818 */
[----:B------:R-:W-:Y:S02]  /*5ef0*/  UIMAD UR6, UR49, UR11, -UR14 ;  /* 0x0000000b310672a4 */ /* 0x000fe4000f8e0a0e */
        /* <DEDUP_REMOVED lines=9> */
[----:B------:R0:W-:Y:S02]  /*5f90*/  @!P4 SYNCS.ARRIVE.TRANS64.RED.A1T0 RZ, [R7+URZ], RZ ;  /* 0x000000ff07ffc9a7 */ /* 0x0001e4000810043f */
[----:B0-----:R-:W-:Y:S01]  /*5fa0*/  IMAD.U32 R7, RZ, RZ, UR40 ;  /* 0x00000028ff077e24 */ /* 0x001fe2000f8e00ff */
        /* <DEDUP_REMOVED lines=14> */
.L_x_4970:
[----:B------:R-:W-:-:S13]  /*6090*/  ISETP.NE.AND P0, PT, R9, 0x1, PT ;  /* 0x000000010900780c */ /* 0x000fda0003f05270 */
[----:B------:R-:W0:Y:S02]  /*60a0*/  @P0 LDC.64 R10, c[0x0][0x9e8] ;  /* 0x00027a00ff0a0b82 */ /* 0x000e240000000a00 */
[----:B0-----:R-:W-:-:S05]  /*60b0*/  @P0 IMAD.HI.U32 R10, R7, R10, RZ ;  /* 0x0000000a070a0227 */ /* 0x001fca00078e00ff */
[----:B------:R-:W-:-:S07]  /*60c0*/  @P0 SHF.R.U32.HI R7, RZ, R11, R10 ;  /* 0x0000000bff070219 */ /* 0x000fce000001160a */
.L_x_4971:
[----:B------:R-:W-:-:S05]  /*60d0*/  IMAD R7, R7, R9, R9 ;  /* 0x0000000907077224 */ /* 0x000fca00078e0209 */
[----:B------:R-:W-:-:S07]  /*60e0*/  VIMNMX R8, R8, R7, PT ;  /* 0x0000000708087248 */ /* 0x000fce0003fe0100 */
.L_x_4969:
[----:B------:R-:W-:Y:S01]  /*60f0*/  SHF.R.S32.HI R7, RZ, 0x1f, R8 ;  /* 0x0000001fff077819 */ /* 0x000fe20000011408 */
[----:B------:R-:W-:Y:S01]  /*6100*/  ULDC UR25, c[0x0][0x9e4] ;  /* 0x0002790000197ab9 */ /* 0x000fe20000000800 */
[----:B------:R-:W-:Y:S01]  /*6110*/  ULDC UR20, c[0x0][0x288] ;  /* 0x0000a20000147ab9 */ /* 0x000fe20000000800 */
[----:B------:R-:W-:Y:S01]  /*6120*/  ULDC UR21, c[0x0][0x9dc] ;  /* 0x0002770000157ab9 */ /* 0x000fe20000000800 */
[----:B------:R-:W-:Y:S01]  /*6130*/  LEA.HI R7, R7, R8, RZ, 0x6 ;  /* 0x0000000807077211 */ /* 0x000fe200078f30ff */
[----:B------:R-:W-:Y:S01]  /*6140*/  ULDC UR22, c[0x0][0x2f0] ;  /* 0x0000bc0000167ab9 */ /* 0x000fe20000000800 */
[----:B------:R-:W-:Y:S01]  /*6150*/  ULDC UR23, c[0x0][0x988] ;  /* 0x0002620000177ab9 */ /* 0x000fe20000000800 */
[----:B------:R-:W-:Y:S01]  /*6160*/  ULDC UR26, c[0x0][0x9e0] ;  /* 0x00027800001a7ab9 */ /* 0x000fe20000000800 */
[----:B------:R-:W-:-:S04]  /*6170*/  SHF.R.S32.HI R7, RZ, 0x6, R7 ;  /* 0x00000006ff077819 */ /* 0x000fc80000011407 */
[----:B------:R-:W-:-:S04]  /*6180*/  VIMNMX R11, R186, R7, !PT ;  /* 0x00000007ba0b7248 */ /* 0x000fc80007fe0100 */
[----:B------:R-:W-:-:S13]  /*6190*/  ISETP.LE.AND P0, PT, R11, UR50, PT ;  /* 0x000000320b007c0c */ /* 0x000fda000bf03270 */
[----:B------:R-:W-:Y:S05]  /*61a0*/  @!P0 BRA `(.L_x_4972) ;  /* 0x0000002000e48947 */ /* 0x000fea0003800000 */
.L_x_4989:
[----:B------:R-:W-:-:S04]  /*61b0*/  UIADD3 UR24, UR36, 0x1, URZ ;  /* 0x0000000124187890 */ /* 0x000fc8000fffe03f */
[----:B------:R-:W-:-:S04]  /*61c0*/  UISETP.NE.AND UP0, UPT, UR24, 0x2, UPT ;  /* 0x000000021800788c */ /* 0x000fc8000bf05270 */
[----:B------:R-:W-:Y:S02]  /*61d0*/  USEL UR6, URZ, 0x1, UP0 ;  /* 0x000000013f067887 */ /* 0x000fe40008000000 */
[----:B------:R-:W-:Y:S02]  /*61e0*/  USEL UR24, UR24, URZ, UP0 ;  /* 0x0000003f18187287 */ /* 0x000fe40008000000 */
[----:B------:R-:W-:Y:S01]  /*61f0*/  ULOP3.LUT UR37, UR37, UR6, URZ, 0x3c, !UPT ;  /* 0x0000000625257292 */ /* 0x000fe2000f8e3c3f */
[----:B012---:R-:W-:Y:S11]  /*6200*/  @!P3 BRA `(.L_x_4973) ;  /* 0x000000000004b947 */ /* 0x007ff60003800000 */
[----:B------:R-:W-:Y:S01]  /*6210*/  BPT.TRAP 0x1 ;  /* 0x000000040000795c */ /* 0x000fe20000300000 */
.L_x_4973:
[----:B------:R-:W-:Y:S01]  /*6220*/  ULEA UR27, UR24, UR43, 0x3 ;  /* 0x0000002b181b7291 */ /* 0x000fe2000f8e183f */
[----:B------:R-:W-:-:S05]  /*6230*/  IMAD.U32 R10, RZ, RZ, UR37 ;  /* 0x00000025ff0a7e24 */ /* 0x000fca000f8e00ff */
[----:B------:R-:W-:-:S04]  /*6240*/  SHF.L.U32 R10, R10, 0x1f, RZ ;  /* 0x0000001f0a0a7819 */ /* 0x000fc800000006ff */
[----:B------:R0:W1:Y:S01]  /*6250*/  SYNCS.PHASECHK.TRANS64.TRYWAIT P0, [UR27+0x28c30], R10 ;  /* 0x028c300aff0075a7 */ /* 0x000062000800015b */
[----:B------:R-:W-:Y:S05]  /*6260*/  @!P3 BRA `(.L_x_4974) ;  /* 0x000000000004b947 */ /* 0x000fea0003800000 */
[----:B------:R-:W-:Y:S01]  /*6270*/  BPT.TRAP 0x1 ;  /* 0x000000040000795c */ /* 0x000fe20000300000 */
.L_x_4974:
[----:B-1----:R-:W-:Y:S05]  /*6280*/  @P0 BRA `(.L_x_4975) ;  /* 0x0000000000080947 */ /* 0x002fea0003800000 */
[----:B------:R-:W1:Y:S02]  /*6290*/  SYNCS.PHASECHK.TRANS64.TRYWAIT P0, [UR27+0x28c30], R10 ;  /* 0x028c300aff0075a7 */ /* 0x000e64000800015b */
[----:B-1----:R-:W-:Y:S05]  /*62a0*/  @!P0 BRA `(.L_x_4976) ;  /* 0x000000f000488947 */ /* 0x002fea0003800000 */
.L_x_4975:
[----:B------:R-:W-:Y:S01]  /*62b0*/  R2UR UR18, R0 ;  /* 0x00000000001272ca */ /* 0x000fe200000e0000 */
[----:B----4-:R-:W-:Y:S01]  /*62c0*/  WARPGROUP.ARRIVE ;  /* 0x00000000000079c5 */ /* 0x010fe20000000000 */
[----:B------:R-:W-:Y:S01]  /*62d0*/  UMOV UR19, 0x40000040 ;  /* 0x4000004000137882 */ /* 0x000fe20000000000 */
[----:B------:R-:W-:Y:S01]  /*62e0*/  UMOV UR7, 0x40000040 ;  /* 0x4000004000077882 */ /* 0x000fe20000000000 */
[----:B------:R-:W-:Y:S01]  /*62f0*/  UMOV UR11, 0x40000040 ;  /* 0x40000040000b7882 */ /* 0x000fe20000000000 */
[----:B------:R-:W-:Y:S01]  /*6300*/  UMOV UR15, 0x40000040 ;  /* 0x40000040000f7882 */ /* 0x000fe20000000000 */
[----:B-1----:R-:W1:Y:S01]  /*6310*/  @P5 LDC R7, c[0x0][0x44c] ;  /* 0x00011300ff075b82 */ /* 0x002e620000000800 */
[----:B------:R-:W-:Y:S02]  /*6320*/  VIADD R12, R185, UR40 ;  /* 0x00000028b90c7c36 */ /* 0x000fe40008000000 */
[----:B------:R-:W-:-:S04]  /*6330*/  IMAD.U32 R14, RZ, RZ, UR49 ;  /* 0x00000031ff0e7e24 */ /* 0x000fc8000f8e00ff */
[----:B------:R-:W-:Y:S01]  /*6340*/  ULEA UR18, UR24, UR18, 0x9 ;  /* 0x0000001218127291 */ /* 0x000fe2000f8e483f */
[----:B------:R-:W2:Y:S03]  /*6350*/  @P5 LDC R9, c[0x0][0x450] ;  /* 0x00011400ff095b82 */ /* 0x000ea60000000800 */
[----:B------:R-:W-:Y:S02]  /*6360*/  UIADD3 UR6, UR18, 0x2, URZ ;  /* 0x0000000212067890 */ /* 0x000fe4000fffe03f */
[----:B------:R-:W-:Y:S02]  /*6370*/  UIADD3 UR10, UR18, 0x4, URZ ;  /* 0x00000004120a7890 */ /* 0x000fe4000fffe03f */
[----:B------:R-:W-:Y:S02]  /*6380*/  UIADD3 UR14, UR18, 0x6, URZ ;  /* 0x00000006120e7890 */ /* 0x000fe4000fffe03f */
[----:B------:R-:W-:Y:S01]  /*6390*/  HGMMA.64x64x16.F32.BF16 R152, gdesc[UR16], RZ, !UPT, gsb0 ;  /* 0x00e00000109879f0 */ /* 0x000fe2000c0018ff */
[----:B-1----:R-:W-:-:S04]  /*63a0*/  @P5 IMAD.HI.U32 R8, R12, R7, RZ ;  /* 0x000000070c085227 */ /* 0x002fc800078e00ff */
[----:B------:R-:W-:Y:S01]  /*63b0*/  IMAD.U32 R7, RZ, RZ, UR27 ;  /* 0x0000001bff077e24 */ /* 0x000fe2000f8e00ff */
[----:B--2---:R-:W-:-:S03]  /*63c0*/  @P5 SHF.R.U32.HI R12, RZ, R9, R8 ;  /* 0x00000009ff0c5219 */ /* 0x004fc60000011608 */
[----:B------:R-:W-:Y:S02]  /*63d0*/  @!P4 VIADD R8, R7, 0x28c40 ;  /* 0x00028c400708c836 */ /* 0x000fe40000000000 */
[----:B------:R-:W1:Y:S03]  /*63e0*/  SHFL.IDX PT, R21, R12, RZ, 0x1c1f ;  /* 0x001c1fff0c157589 */ /* 0x000e6600000e0000 */
[----:B------:R-:W-:Y:S01]  /*63f0*/  @!P4 PRMT R8, RZ, 0x654, R8 ;  /* 0x00000654ff08c816 */ /* 0x000fe20000000008 */
[----:B------:R-:W-:Y:S02]  /*6400*/  WARPGROUP.DEPBAR.LE gsb0, 0x0 ;  /* 0x00008000000079c5 */ /* 0x000fe40000010000 */
[----:B------:R-:W-:-:S06]  /*6410*/  WARPGROUP.ARRIVE ;  /* 0x00000000000079c5 */ /* 0x000fcc0000000000 */
[----:B------:R-:W-:Y:S01]  /*6420*/  HGMMA.64x64x16.F32.BF16 R152, gdesc[UR4], R152, gsb0 ;  /* 0x00e00000049879f0 */ /* 0x000fe20008001898 */
[----:B------:R-:W-:-:S06]  /*6430*/  USHF.L.U32 UR6, UR50, 0x6, URZ ;  /* 0x0000000632067899 */ /* 0x000fcc000800063f */
[----:B------:R-:W-:-:S05]  /*6440*/  IMAD.U32 R9, RZ, RZ, UR6 ;  /* 0x00000006ff097e24 */ /* 0x000fca000f8e00ff */
[----:B------:R-:W-:Y:S01]  /*6450*/  IADD3 R9, -R2, 0x1, -R9 ;  /* 0x0000000102097810 */ /* 0x000fe20007ffe909 */
[----:B------:R-:W-:Y:S02]  /*6460*/  WARPGROUP.DEPBAR.LE gsb0, 0x0 ;  /* 0x00008000000079c5 */ /* 0x000fe40000010000 */
[----:B------:R-:W-:-:S06]  /*6470*/  WARPGROUP.ARRIVE ;  /* 0x00000000000079c5 */ /* 0x000fcc0000000000 */
[----:B------:R-:W-:Y:S01]  /*6480*/  HGMMA.64x64x16.F32.BF16 R152, gdesc[UR8], R152, gsb0 ;  /* 0x00e00000089879f0 */ /* 0x000fe20008001898 */
[----:B------:R-:W-:Y:S02]  /*6490*/  UMOV UR11, UR22 ;  /* 0x00000016000b7c82 */ /* 0x000fe40008000000 */
[----:B------:R-:W-:Y:S01]  /*64a0*/  IMAD R9, R14, UR11, R9 ;  /* 0x0000000b0e097c24 */ /* 0x000fe2000f8e0209 */
[----:B------:R-:W-:Y:S02]  /*64b0*/  WARPGROUP.DEPBAR.LE gsb0, 0x0 ;  /* 0x00008000000079c5 */ /* 0x000fe40000010000 */
[----:B------:R-:W-:-:S06]  /*64c0*/  WARPGROUP.ARRIVE ;  /* 0x00000000000079c5 */ /* 0x000fcc0000000000 */
[----:B------:R-:W-:Y:S01]  /*64d0*/  HGMMA.64x64x16.F32.BF16 R152, gdesc[UR12], R152, gsb0 ;  /* 0x00e000000c9879f0 */ /* 0x000fe20008001898 */
[----:B------:R-:W-:Y:S01]  /*64e0*/  UMOV UR15, UR21 ;  /* 0x00000015000f7c82 */ /* 0x000fe20008000000 */
[----:B------:R-:W-:Y:S01]  /*64f0*/  UMOV UR14, UR20 ;  /* 0x00000014000e7c82 */ /* 0x000fe20008000000 */
[----:B------:R-:W-:Y:S01]  /*6500*/  ULOP3.LUT UR7, URZ, UR15, URZ, 0x33, !UPT ;  /* 0x0000000f3f077292 */ /* 0x000fe2000f8e333f */
[----:B------:R-:W-:-:S04]  /*6510*/  VIADD R9, R9, -UR14 ;  /* 0x8000000e09097c36 */ /* 0x000fc80008000000 */
[C---:B------:R-:W-:Y:S02]  /*6520*/  VIADD R20, R9.reuse, UR26 ;  /* 0x0000001a09147c36 */ /* 0x040fe40008000000 */
[----:B------:R-:W-:Y:S02]  /*6530*/  VIADD R192, R9, UR7 ;  /* 0x0000000709c07c36 */ /* 0x000fe40008000000 */
[C---:B-1----:R-:W-:Y:S02]  /*6540*/  IMAD.IADD R13, R21.reuse, 0x1, R20 ;  /* 0x00000001150d7824 */ /* 0x042fe400078e0214 */
[----:B------:R-:W-:Y:S01]  /*6550*/  IMAD.IADD R15, R21, 0x1, R192 ;  /* 0x00000001150f7824 */ /* 0x000fe200078e02c0 */
[----:B------:R-:W-:Y:S02]  /*6560*/  WARPGROUP.DEPBAR.LE gsb0, 0x0 ;  /* 0x00008000000079c5 */ /* 0x000fe40000010000 */
[----:B------:R1:W-:Y:S01]  /*6570*/  @!P4 SYNCS.ARRIVE.TRANS64.RED.A1T0 RZ, [R8+URZ], RZ ;  /* 0x000000ff08ffc9a7 */ /* 0x0003e2000810043f */
[----:B------:R-:W-:Y:S05]  /*6580*/  @!P6 BRA `(.L_x_4977) ;  /* 0x00000000005ce947 */ /* 0x000fea0003800000 */
[----:B-1----:R-:W-:Y:S01]  /*6590*/  IMAD R8, R14, UR11, R21 ;  /* 0x0000000b0e087c24 */ /* 0x002fe2000f8e0215 */
[----:B------:R-:W-:Y:S03]  /*65a0*/  BSSY B0, `(.L_x_4978) ;  /* 0x0000011000007945 */ /* 0x000fe60003800000 */
[----:B------:R-:W-:-:S05]  /*65b0*/  VIADD R21, R8, -UR14 ;  /* 0x8000000e08157c36 */ /* 0x000fca0008000000 */
[----:B------:R-:W-:-:S13]  /*65c0*/  ISETP.GT.AND P0, PT, R21, -0x1, PT ;  /* 0xffffffff1500780c */ /* 0x000fda0003f04270 */
[----:B------:R-:W-:Y:S05]  /*65d0*/  @P0 BRA `(.L_x_4979) ;  /* 0x0000000000200947 */ /* 0x000fea0003800000 */
[----:B------:R-:W-:Y:S01]  /*65e0*/  IMAD.U32 R194, RZ, RZ, UR25 ;  /* 0x00000019ffc27e24 */ /* 0x000fe2000f8e00ff */
[----:B------:R-:W-:-:S04]  /*65f0*/  LOP3.LUT R21, RZ, R21, RZ, 0x33, !PT ;  /* 0x00000015ff157212 */ /* 0x000fc800078e33ff */
[----:B------:R-:W-:-:S13]  /*6600*/  ISETP.NE.AND P0, PT, R194, 0x1, PT ;  /* 0x00000001c200780c */ /* 0x000fda0003f05270 */
[----:B------:R-:W1:Y:S02]  /*6610*/  @P0 LDC.64 R8, c[0x0][0x9e8] ;  /* 0x00027a00ff080b82 */ /* 0x000e640000000a00 */
[----:B-1----:R-:W-:-:S05]  /*6620*/  @P0 IMAD.HI.U32 R8, R21, R8, RZ ;  /* 0x0000000815080227 */ /* 0x002fca00078e00ff */
[----:B------:R-:W-:-:S04]  /*6630*/  @P0 SHF.R.U32.HI R21, RZ, R9, R8 ;  /* 0x00000009ff150219 */ /* 0x000fc80000011608 */
[----:B------:R-:W-:Y:S01]  /*6640*/  LOP3.LUT R21, RZ, R21, RZ, 0x33, !PT ;  /* 0x00000015ff157212 */ /* 0x000fe200078e33ff */
[----:B------:R-:W-:Y:S06]  /*6650*/  BRA `(.L_x_4980) ;  /* 0x0000000000147947 */ /* 0x000fec0003800000 */
.L_x_4979:
[----:B------:R-:W-:-:S05]  /*6660*/  IMAD.U32 R194, RZ, RZ, UR25 ;  /* 0x00000019ffc27e24 */ /* 0x000fca000f8e00ff */
[----:B------:R-:W-:-:S13]  /*6670*/  ISETP.NE.AND P0, PT, R194, 0x1, PT ;  /* 0x00000001c200780c */ /* 0x000fda0003f05270 */
[----:B------:R-:W1:Y:S02]  /*6680*/  @P0 LDC.64 R8, c[0x0][0x9e8] ;  /* 0x00027a00ff080b82 */ /* 0x000e640000000a00 */
[----:B-1----:R-:W-:-:S05]  /*6690*/  @P0 IMAD.HI.U32 R8, R21, R8, RZ ;  /* 0x0000000815080227 */ /* 0x002fca00078e00ff */
[----:B------:R-:W-:-:S07]  /*66a0*/  @P0 SHF.R.U32.HI R21, RZ, R9, R8 ;  /* 0x00000009ff150219 */ /* 0x000fce0000011608 */
.L_x_4980:
[----:B------:R-:W-:Y:S05]  /*66b0*/  BSYNC B0 ;  /* 0x0000000000007941 */ /* 0x000fea0003800000 */
.L_x_4978:
[----:B------:R-:W-:-:S04]  /*66c0*/  IMAD R21, R21, R194, -UR6 ;  /* 0x8000000615157e24 */ /* 0x000fc8000f8e02c2 */
[----:B------:R-:W-:-:S05]  /*66d0*/  IMAD.IADD R8, R21, 0x1, -R2 ;  /* 0x0000000115087824 */ /* 0x000fca00078e0a02 */
[----:B------:R-:W-:Y:S02]  /*66e0*/  VIADDMNMX R13, R8, R194, R13, PT ;  /* 0x000000c2080d7246 */ /* 0x000fe4000380010d */
[----:B------:R-:W-:-:S07]  /*66f0*/  VIMNMX R15, R15, R8, !PT ;  /* 0x000000080f0f7248 */ /* 0x000fce0007fe0100 */
.L_x_4977:
[----:B------:R-:W-:Y:S01]  /*6700*/  UISETP.GT.AND UP0, UPT, UR50, -0x1, UPT ;  /* 0xffffffff3200788c */ /* 0x000fe2000bf04270 */
[----:B------:R-:W2:Y:S05]  /*6710*/  SHFL.IDX PT, R9, R12, 0x1, 0x1c1f ;  /* 0x003c1f000c097f89 */ /* 0x000eaa00000e0000 */
[----:B------:R-:W-:-:S04]  /*6720*/  PLOP3.LUT P0, PT, PT, PT, UP0, 0x80, 0x0 ;  /* 0x000000000000781c */ /* 0x000fc80003f0f008 */
[C---:B------:R-:W-:Y:S02]  /*6730*/  ISETP.GT.AND P2, PT, R15.reuse, RZ, P0 ;  /* 0x000000ff0f00720c */ /* 0x040fe40000744270 */
[----:B------:R-:W-:Y:S02]  /*6740*/  ISETP.GT.AND P1, PT, R15, 0x1, P0 ;  /* 0x000000010f00780c */ /* 0x000fe40000724270 */
[C---:B------:R-:W-:Y:S02]  /*6750*/  ISETP.LT.OR P2, PT, R13.reuse, 0x1, P2 ;  /* 0x000000010d00780c */ /* 0x040fe40001741670 */
[----:B------:R-:W-:Y:S02]  /*6760*/  ISETP.LT.OR P1, PT, R13, 0x2, P1 ;  /* 0x000000020d00780c */ /* 0x000fe40000f21670 */
[----:B------:R-:W-:Y:S02]  /*6770*/  FSEL R152, R152, -INF , !P2 ;  /* 0xff80000098987808 */ /* 0x000fe40005000000 */
[----:B------:R-:W-:-:S02]  /*6780*/  FSEL R153, R153, -INF , !P1 ;  /* 0xff80000099997808 */ /* 0x000fc40004800000 */
[C---:B------:R-:W-:Y:S02]  /*6790*/  ISETP.GT.AND P2, PT, R15.reuse, 0x8, P0 ;  /* 0x000000080f00780c */ /* 0x040fe40000744270 */
[----:B------:R-:W-:Y:S01]  /*67a0*/  ISETP.GT.AND P1, PT, R15, 0x9, P0 ;  /* 0x000000090f00780c */ /* 0x000fe20000724270 */
[----:B--2---:R-:W-:Y:S01]  /*67b0*/  IMAD.IADD R12, R20, 0x1, R9 ;  /* 0x00000001140c7824 */ /* 0x004fe200078e0209 */
[C---:B------:R-:W-:Y:S02]  /*67c0*/  ISETP.LT.OR P2, PT, R13.reuse, 0x9, P2 ;  /* 0x000000090d00780c */ /* 0x040fe40001741670 */
[----:B------:R-:W-:Y:S02]  /*67d0*/  ISETP.LT.OR P1, PT, R13, 0xa, P1 ;  /* 0x0000000a0d00780c */ /* 0x000fe40000f21670 */
[----:B------:R-:W-:Y:S02]  /*67e0*/  FSEL R156, R156, -INF , !P2 ;  /* 0xff8000009c9c7808 */ /* 0x000fe40005000000 */
[----:B------:R-:W-:-:S02]  /*67f0*/  FSEL R157, R157, -INF , !P1 ;  /* 0xff8000009d9d7808 */ /* 0x000fc40004800000 */
[C---:B------:R-:W-:Y:S02]  /*6800*/  ISETP.GT.AND P2, PT, R15.reuse, 0x10, P0 ;  /* 0x000000100f00780c */ /* 0x040fe40000744270 */
[----:B------:R-:W-:Y:S02]  /*6810*/  ISETP.GT.AND P1, PT, R15, 0x11, P0 ;  /* 0x000000110f00780c */ /* 0x000fe40000724270 */
        /* <DEDUP_REMOVED lines=31> */
[----:B------:R-:W-:Y:S01]  /*6a10*/  ISETP.LT.OR P1, PT, R13, 0x3a, P1 ;  /* 0x0000003a0d00780c */ /* 0x000fe20000f21670 */
[----:B------:R-:W-:Y:S01]  /*6a20*/  IMAD.IADD R13, R192, 0x1, R9 ;  /* 0x00000001c00d7824 */ /* 0x000fe200078e0209 */
[----:B------:R-:W-:Y:S02]  /*6a30*/  FSEL R180, R180, -INF , !P2 ;  /* 0xff800000b4b47808 */ /* 0x000fe40005000000 */
[----:B------:R-:W-:Y:S01]  /*6a40*/  FSEL R181, R181, -INF , !P1 ;  /* 0xff800000b5b57808 */ /* 0x000fe20004800000 */
[----:B------:R-:W-:Y:S08]  /*6a50*/  @!P6 BRA `(.L_x_4981) ;  /* 0x00000000005ce947 */ /* 0x000ff00003800000 */
[----:B------:R-:W-:Y:S01]  /*6a60*/  IMAD R14, R14, UR11, R9 ;  /* 0x0000000b0e0e7c24 */ /* 0x000fe2000f8e0209 */
[----:B------:R-:W-:Y:S03]  /*6a70*/  BSSY B0, `(.L_x_4982) ;  /* 0x0000011000007945 */ /* 0x000fe60003800000 */
[----:B------:R-:W-:-:S05]  /*6a80*/  VIADD R15, R14, -UR14 ;  /* 0x8000000e0e0f7c36 */ /* 0x000fca0008000000 */
[----:B------:R-:W-:-:S13]  /*6a90*/  ISETP.GT.AND P1, PT, R15, -0x1, PT ;  /* 0xffffffff0f00780c */ /* 0x000fda0003f24270 */
[----:B------:R-:W-:Y:S05]  /*6aa0*/  @P1 BRA `(.L_x_4983) ;  /* 0x0000000000201947 */ /* 0x000fea0003800000 */
[----:B------:R-:W-:Y:S01]  /*6ab0*/  IMAD.U32 R14, RZ, RZ, UR25 ;  /* 0x00000019ff0e7e24 */ /* 0x000fe2000f8e00ff */
[----:B------:R-:W-:-:S04]  /*6ac0*/  LOP3.LUT R15, RZ, R15, RZ, 0x33, !PT ;  /* 0x0000000fff0f7212 */ /* 0x000fc800078e33ff */
[----:B------:R-:W-:-:S13]  /*6ad0*/  ISETP.NE.AND P1, PT, R14, 0x1, PT ;  /* 0x000000010e00780c */ /* 0x000fda0003f25270 */
[----:B-1----:R-:W1:Y:S02]  /*6ae0*/  @P1 LDC.64 R8, c[0x0][0x9e8] ;  /* 0x00027a00ff081b82 */ /* 0x002e640000000a00 */
[----:B-1----:R-:W-:-:S05]  /*6af0*/  @P1 IMAD.HI.U32 R8, R15, R8, RZ ;  /* 0x000000080f081227 */ /* 0x002fca00078e00ff */
[----:B------:R-:W-:-:S04]  /*6b00*/  @P1 SHF.R.U32.HI R15, RZ, R9, R8 ;  /* 0x00000009ff0f1219 */ /* 0x000fc80000011608 */
[----:B------:R-:W-:Y:S01]  /*6b10*/  LOP3.LUT R15, RZ, R15, RZ, 0x33, !PT ;  /* 0x0000000fff0f7212 */ /* 0x000fe200078e33ff */
[----:B------:R-:W-:Y:S06]  /*6b20*/  BRA `(.L_x_4984) ;  /* 0x0000000000147947 */ /* 0x000fec0003800000 */
.L_x_4983:
[----:B------:R-:W-:-:S05]  /*6b30*/  IMAD.U32 R14, RZ, RZ, UR25 ;  /* 0x00000019ff0e7e24 */ /* 0x000fca000f8e00ff */
[----:B------:R-:W-:-:S13]  /*6b40*/  ISETP.NE.AND P1, PT, R14, 0x1, PT ;  /* 0x000000010e00780c */ /* 0x000fda0003f25270 */
[----:B-1----:R-:W1:Y:S02]  /*6b50*/  @P1 LDC.64 R8, c[0x0][0x9e8] ;  /* 0x00027a00ff081b82 */ /* 0x002e640000000a00 */
[----:B-1----:R-:W-:-:S05]  /*6b60*/  @P1 IMAD.HI.U32 R8, R15, R8, RZ ;  /* 0x000000080f081227 */ /* 0x002fca00078e00ff */
[----:B------:R-:W-:-:S07]  /*6b70*/  @P1 SHF.R.U32.HI R15, RZ, R9, R8 ;  /* 0x00000009ff0f1219 */ /* 0x000fce0000011608 */
.L_x_4984:
[----:B------:R-:W-:Y:S05]  /*6b80*/  BSYNC B0 ;  /* 0x0000000000007941 */ /* 0x000fea0003800000 */
.L_x_4982:
[----:B------:R-:W-:-:S04]  /*6b90*/  IMAD R15, R15, R14, -UR6 ;  /* 0x800000060f0f7e24 */ /* 0x000fc8000f8e020e */
[----:B------:R-:W-:-:S05]  /*6ba0*/  IMAD.IADD R15, R15, 0x1, -R2 ;  /* 0x000000010f0f7824 */ /* 0x000fca00078e0a02 */
[----:B------:R-:W-:Y:S02]  /*6bb0*/  VIADDMNMX R12, R15, R14, R12, PT ;  /* 0x0000000e0f0c7246 */ /* 0x000fe4000380010c */
[----:B------:R-:W-:-:S07]  /*6bc0*/  VIMNMX R13, R13, R15, !PT ;  /* 0x0000000f0d0d7248 */ /* 0x000fce0007fe0100 */
.L_x_4981:
[----:B-1----:R-:W-:Y:S01]  /*6bd0*/  FMNMX.FTZ R8, R152, R5, !PT ;  /* 0x0000000598087209 */ /* 0x002fe20007810000 */
[----:B------:R-:W-:Y:S01]  /*6be0*/  UMOV UR10, UR23 ;  /* 0x00000017000a7c82 */ /* 0x000fe20008000000 */
[----:B------:R-:W-:Y:S02]  /*6bf0*/  ISETP.GT.AND P2, PT, R13, 0x1, P0 ;  /* 0x000000010d00780c */ /* 0x000fe40000744270 */
[----:B------:R-:W-:Y:S02]  /*6c00*/  FMNMX.FTZ R9, R153, R8, !PT ;  /* 0x0000000899097209 */ /* 0x000fe40007810000 */
[----:B------:R-:W-:Y:S02]  /*6c10*/  ISETP.LT.OR P2, PT, R12, 0x2, P2 ;  /* 0x000000020c00780c */ /* 0x000fe40001741670 */
[----:B------:R-:W-:Y:S02]  /*6c20*/  FMNMX.FTZ R8, R156, R9, !PT ;  /* 0x000000099c087209 */ /* 0x000fe40007810000 */
[----:B------:R-:W-:-:S02]  /*6c30*/  FSEL R155, R155, -INF , !P2 ;  /* 0xff8000009b9b7808 */ /* 0x000fc40005000000 */
[----:B------:R-:W-:Y:S02]  /*6c40*/  FMNMX.FTZ R9, R157, R8, !PT ;  /* 0x000000089d097209 */ /* 0x000fe40007810000 */
[C---:B------:R-:W-:Y:S02]  /*6c50*/  ISETP.GT.AND P2, PT, R13.reuse, 0x9, P0 ;  /* 0x000000090d00780c */ /* 0x040fe40000744270 */
[----:B------:R-:W-:Y:S02]  /*6c60*/  FMNMX.FTZ R8, R160, R9, !PT ;  /* 0x00000009a0087209 */ /* 0x000fe40007810000 */
[----:B------:R-:W-:Y:S02]  /*6c70*/  ISETP.GT.AND P1, PT, R13, 0x8, P0 ;  /* 0x000000080d00780c */ /* 0x000fe40000724270 */
[----:B------:R-:W-:Y:S02]  /*6c80*/  FMNMX.FTZ R9, R161, R8, !PT ;  /* 0x00000008a1097209 */ /* 0x000fe40007810000 */
[----:B------:R-:W-:-:S02]  /*6c90*/  ISETP.LT.OR P2, PT, R12, 0xa, P2 ;  /* 0x0000000a0c00780c */ /* 0x000fc40001741670 */
[----:B------:R-:W-:Y:S02]  /*6ca0*/  FMNMX.FTZ R8, R164, R9, !PT ;  /* 0x00000009a4087209 */ /* 0x000fe40007810000 */
[----:B------:R-:W-:Y:S02]  /*6cb0*/  ISETP.LT.OR P1, PT, R12, 0x9, P1 ;  /* 0x000000090c00780c */ /* 0x000fe40000f21670 */
[----:B------:R-:W-:Y:S02]  /*6cc0*/  FMNMX.FTZ R9, R165, R8, !PT ;  /* 0x00000008a5097209 */ /* 0x000fe40007810000 */
[----:B------:R-:W-:Y:S02]  /*6cd0*/  FSEL R159, R159, -INF , !P2 ;  /* 0xff8000009f9f7808 */ /* 0x000fe40005000000 */
[----:B------:R-:W-:Y:S02]  /*6ce0*/  FMNMX.FTZ R8, R168, R9, !PT ;  /* 0x00000009a8087209 */ /* 0x000fe40007810000 */
[----:B------:R-:W-:-:S02]  /*6cf0*/  ISETP.GT.AND P2, PT, R13, 0x11, P0 ;  /* 0x000000110d00780c */ /* 0x000fc40000744270 */
[----:B------:R-:W-:Y:S02]  /*6d00*/  FMNMX.FTZ R9, R169, R8, !PT ;  /* 0x00000008a9097209 */ /* 0x000fe40007810000 */
[----:B------:R-:W-:Y:S02]  /*6d10*/  FSEL R158, R158, -INF , !P1 ;  /* 0xff8000009e9e7808 */ /* 0x000fe40004800000 */
        /* <DEDUP_REMOVED lines=9> */
[----:B------:R-:W-:-:S02]  /*6db0*/  ISETP.GT.AND P2, PT, R13, RZ, P0 ;  /* 0x000000ff0d00720c */ /* 0x000fc40000744270 */
[----:B------:R-:W-:Y:S02]  /*6dc0*/  FMNMX.FTZ R8, R181, R8, !PT ;  /* 0x00000008b5087209 */ /* 0x000fe40007810000 */
[----:B------:R-:W-:Y:S02]  /*6dd0*/  FSEL R162, R162, -INF , !P1 ;  /* 0xff800000a2a27808 */ /* 0x000fe40004800000 */
[----:B------:R-:W-:Y:S01]  /*6de0*/  ISETP.GT.AND P1, PT, R13, 0x18, P0 ;  /* 0x000000180d00780c */ /* 0x000fe20000724270 */
[----:B------:R-:W1:Y:S01]  /*6df0*/  SHFL.BFLY PT, R9, R8, 0x2, 0x1f ;  /* 0x0c401f0008097f89 */ /* 0x000e6200000e0000 */
[C---:B------:R-:W-:Y:S02]  /*6e00*/  ISETP.LT.OR P2, PT, R12.reuse, 0x1, P2 ;  /* 0x000000010c00780c */ /* 0x040fe40001741670 */
[----:B------:R-:W-:-:S04]  /*6e10*/  ISETP.LT.OR P1, PT, R12, 0x19, P1 ;  /* 0x000000190c00780c */ /* 0x000fc80000f21670 */
[----:B------:R-:W-:Y:S02]  /*6e20*/  FSEL R166, R166, -INF , !P1 ;  /* 0xff800000a6a67808 */ /* 0x000fe40004800000 */
[----:B------:R-:W-:-:S04]  /*6e30*/  ISETP.GT.AND P1, PT, R13, 0x19, P0 ;  /* 0x000000190d00780c */ /* 0x000fc80000724270 */
[----:B------:R-:W-:-:S04]  /*6e40*/  ISETP.LT.OR P1, PT, R12, 0x1a, P1 ;  /* 0x0000001a0c00780c */ /* 0x000fc80000f21670 */
[----:B------:R-:W-:Y:S02]  /*6e50*/  FSEL R167, R167, -INF , !P1 ;  /* 0xff800000a7a77808 */ /* 0x000fe40004800000 */
[----:B------:R-:W-:-:S04]  /*6e60*/  ISETP.GT.AND P1, PT, R13, 0x21, P0 ;  /* 0x000000210d00780c */ /* 0x000fc80000724270 */
[----:B------:R-:W-:Y:S02]  /*6e70*/  ISETP.LT.OR P1, PT, R12, 0x22, P1 ;  /* 0x000000220c00780c */ /* 0x000fe40000f21670 */
[----:B-1----:R-:W-:Y:S02]  /*6e80*/  FMNMX.FTZ R15, R8, R9, !PT ;  /* 0x00000009080f7209 */ /* 0x002fe40007810000 */
[----:B------:R-:W-:Y:S02]  /*6e90*/  FSEL R9, R154, -INF , !P2 ;  /* 0xff8000009a097808 */ /* 0x000fe40005000000 */
[----:B------:R-:W-:Y:S01]  /*6ea0*/  ISETP.GT.AND P2, PT, R13, 0x20, P0 ;  /* 0x000000200d00780c */ /* 0x000fe20000744270 */
[----:B------:R-:W1:Y:S01]  /*6eb0*/  SHFL.BFLY PT, R8, R15, 0x1, 0x1f ;  /* 0x0c201f000f087f89 */ /* 0x000e6200000e0000 */
[----:B------:R-:W-:Y:S02]  /*6ec0*/  FMNMX.FTZ R14, R9, R6, !PT ;  /* 0x00000006090e7209 */ /* 0x000fe40007810000 */
[----:B------:R-:W-:-:S02]  /*6ed0*/  ISETP.LT.OR P2, PT, R12, 0x21, P2 ;  /* 0x000000210c00780c */ /* 0x000fc40001741670 */
[----:B------:R-:W-:Y:S02]  /*6ee0*/  FSEL R171, R171, -INF , !P1 ;  /* 0xff800000abab7808 */ /* 0x000fe40004800000 */
[----:B------:R-:W-:Y:S02]  /*6ef0*/  FSEL R170, R170, -INF , !P2 ;  /* 0xff800000aaaa7808 */ /* 0x000fe40005000000 */
[C---:B------:R-:W-:Y:S02]  /*6f00*/  ISETP.GT.AND P2, PT, R13.reuse, 0x28, P0 ;  /* 0x000000280d00780c */ /* 0x040fe40000744270 */
[----:B------:R-:W-:Y:S02]  /*6f10*/  ISETP.GT.AND P1, PT, R13, 0x29, P0 ;  /* 0x000000290d00780c */ /* 0x000fe40000724270 */
[C---:B------:R-:W-:Y:S02]  /*6f20*/  ISETP.LT.OR P2, PT, R12.reuse, 0x29, P2 ;  /* 0x000000290c00780c */ /* 0x040fe40001741670 */
[----:B------:R-:W-:-:S02]  /*6f30*/  ISETP.LT.OR P1, PT, R12, 0x2a, P1 ;  /* 0x0000002a0c00780c */ /* 0x000fc40000f21670 */
[----:B------:R-:W-:Y:S02]  /*6f40*/  FSEL R174, R174, -INF , !P2 ;  /* 0xff800000aeae7808 */ /* 0x000fe40005000000 */
[----:B------:R-:W-:Y:S02]  /*6f50*/  FSEL R175, R175, -INF , !P1 ;  /* 0xff800000afaf7808 */ /* 0x000fe40004800000 */
[----:B------:R-:W-:Y:S02]  /*6f60*/  ISETP.GT.AND P1, PT, R13, 0x30, P0 ;  /* 0x000000300d00780c */ /* 0x000fe40000724270 */
[----:B-1----:R-:W-:Y:S02]  /*6f70*/  FMNMX.FTZ R8, R15, R8, !PT ;  /* 0x000000080f087209 */ /* 0x002fe40007810000 */
[----:B------:R-:W-:Y:S02]  /*6f80*/  FMNMX.FTZ R15, R155, R14, !PT ;  /* 0x0000000e9b0f7209 */ /* 0x000fe40007810000 */
[C---:B------:R-:W-:Y:S01]  /*6f90*/  FSETP.NEU.FTZ.AND P2, PT, R8.reuse, -INF , PT ;  /* 0xff8000000800780b */ /* 0x040fe20003f5d000 */
[----:B------:R-:W-:Y:S01]  /*6fa0*/  FMUL.FTZ R20, R8, UR10 ;  /* 0x0000000a08147c20 */ /* 0x000fe20008410000 */
[----:B------:R-:W-:-:S02]  /*6fb0*/  FMNMX.FTZ R14, R158, R15, !PT ;  /* 0x0000000f9e0e7209 */ /* 0x000fc40007810000 */
[----:B------:R-:W-:Y:S02]  /*6fc0*/  ISETP.LT.OR P1, PT, R12, 0x31, P1 ;  /* 0x000000310c00780c */ /* 0x000fe40000f21670 */
[----:B------:R-:W-:Y:S02]  /*6fd0*/  FMNMX.FTZ R15, R159, R14, !PT ;  /* 0x0000000e9f0f7209 */ /* 0x000fe40007810000 */
[----:B------:R-:W-:Y:S02]  /*6fe0*/  FSEL R178, R178, -INF , !P1 ;  /* 0xff800000b2b27808 */ /* 0x000fe40004800000 */
[----:B------:R-:W-:Y:S02]  /*6ff0*/  FMNMX.FTZ R14, R162, R15, !PT ;  /* 0x0000000fa20e7209 */ /* 0x000fe40007810000 */
[----:B------:R-:W-:Y:S02]  /*7000*/  ISETP.GT.AND P1, PT, R13, 0x31, P0 ;  /* 0x000000310d00780c */ /* 0x000fe40000724270 */
[----:B------:R-:W-:-:S02]  /*7010*/  FMNMX.FTZ R15, R163, R14, !PT ;  /* 0x0000000ea30f7209 */ /* 0x000fc40007810000 */
[----:B------:R-:W-:Y:S02]  /*7020*/  FSEL R14, R20, RZ, P2 ;  /* 0x000000ff140e7208 */ /* 0x000fe40001000000 */
[----:B------:R-:W-:Y:S02]  /*7030*/  FMNMX.FTZ R20, R166, R15, !PT ;  /* 0x0000000fa6147209 */ /* 0x000fe40007810000 */
[----:B------:R-:W-:Y:S01]  /*7040*/  ISETP.LT.OR P1, PT, R12, 0x32, P1 ;  /* 0x000000320c00780c */ /* 0x000fe20000f21670 */
[--C-:B------:R-:W-:Y:S01]  /*7050*/  FFMA.FTZ R154, R156, UR10, -R14.reuse ;  /* 0x0000000a9c9a7c23 */ /* 0x100fe2000801080e */
[----:B------:R-:W-:Y:S01]  /*7060*/  FMNMX.FTZ R15, R167, R20, !PT ;  /* 0x00000014a70f7209 */ /* 0x000fe20007810000 */
[--C-:B------:R-:W-:Y:S01]  /*7070*/  FFMA.FTZ R156, R160, UR10, -R14.reuse ;  /* 0x0000000aa09c7c23 */ /* 0x100fe2000801080e */
[----:B------:R-:W-:Y:S01]  /*7080*/  FSEL R179, R179, -INF , !P1 ;  /* 0xff800000b3b37808 */ /* 0x000fe20004800000 */
[--C-:B------:R-:W-:Y:S01]  /*7090*/  FFMA.FTZ R160, R168, UR10, -R14.reuse ;  /* 0x0000000aa8a07c23 */ /* 0x100fe2000801080e */
[----:B------:R-:W-:Y:S01]  /*70a0*/  FMNMX.FTZ R20, R170, R15, !PT ;  /* 0x0000000faa147209 */ /* 0x000fe20007810000 */
[--C-:B------:R-:W-:Y:S01]  /*70b0*/  FFMA.FTZ R152, R152, UR10, -R14.reuse ;  /* 0x0000000a98987c23 */ /* 0x100fe2000801080e */
[----:B------:R-:W-:Y:S01]  /*70c0*/  ISETP.GT.AND P1, PT, R13, 0x38, P0 ;  /* 0x000000380d00780c */ /* 0x000fe20000724270 */
[--C-:B------:R-:W-:Y:S01]  /*70d0*/  FFMA.FTZ R15, R153, UR10, -R14.reuse ;  /* 0x0000000a990f7c23 */ /* 0x100fe2000801080e */
[----:B------:R-:W-:Y:S01]  /*70e0*/  FMNMX.FTZ R21, R171, R20, !PT ;  /* 0x00000014ab157209 */ /* 0x000fe20007810000 */
[----:B------:R-:W-:Y:S01]  /*70f0*/  MUFU.EX2 R154, R154 ;  /* 0x0000009a009a7308 */ /* 0x000fe20000000800 */
[----:B------:R-:W-:Y:S01]  /*7100*/  ISETP.GT.AND P0, PT, R13, 0x39, P0 ;  /* 0x000000390d00780c */ /* 0x000fe20000704270 */
[--C-:B------:R-:W-:Y:S01]  /*7110*/  FFMA.FTZ R13, R157, UR10, -R14.reuse ;  /* 0x0000000a9d0d7c23 */ /* 0x100fe2000801080e */
[----:B------:R-:W-:Y:S01]  /*7120*/  FMNMX.FTZ R20, R174, R21, !PT ;  /* 0x00000015ae147209 */ /* 0x000fe20007810000 */
[--C-:B------:R-:W-:Y:S01]  /*7130*/  FFMA.FTZ R157, R169, UR10, -R14.reuse ;  /* 0x0000000aa99d7c23 */ /* 0x100fe2000801080e */
[C---:B------:R-:W-:Y:S01]  /*7140*/  ISETP.LT.OR P1, PT, R12.reuse, 0x39, P1 ;  /* 0x000000390c00780c */ /* 0x040fe20000f21670 */
[--C-:B------:R-:W-:Y:S01]  /*7150*/  FFMA.FTZ R153, R165, UR10, -R14.reuse ;  /* 0x0000000aa5997c23 */ /* 0x100fe2000801080e */
[----:B------:R-:W-:Y:S01]  /*7160*/  FMNMX.FTZ R21, R175, R20, !PT ;  /* 0x00000014af157209 */ /* 0x000fe20007810000 */
[----:B------:R-:W-:Y:S01]  /*7170*/  MUFU.EX2 R152, R152 ;  /* 0x0000009800987308 */ /* 0x000fe20000000800 */
[----:B------:R-:W-:Y:S01]  /*7180*/  ISETP.LT.OR P0, PT, R12, 0x3a, P0 ;  /* 0x0000003a0c00780c */ /* 0x000fe20000701670 */
[--C-:B------:R-:W-:Y:S01]  /*7190*/  FFMA.FTZ R165, R177, UR10, -R14.reuse ;  /* 0x0000000ab1a57c23 */ /* 0x100fe2000801080e */
[----:B------:R-:W-:Y:S01]  /*71a0*/  FMNMX.FTZ R20, R178, R21, !PT ;  /* 0x00000015b2147209 */ /* 0x000fe20007810000 */
[----:B------:R-:W-:Y:S01]  /*71b0*/  FFMA.FTZ R180, R180, UR10, -R14 ;  /* 0x0000000ab4b47c23 */ /* 0x000fe2000801080e */
[----:B------:R-:W-:Y:S01]  /*71c0*/  FSEL R182, R182, -INF , !P1 ;  /* 0xff800000b6b67808 */ /* 0x000fe20004800000 */
[----:B------:R-:W-:Y:S01]  /*71d0*/  IMAD.U32 R177, RZ, RZ, UR36 ;  /* 0x00000024ffb17e24 */ /* 0x000fe2000f8e00ff */
[----:B------:R-:W-:Y:S01]  /*71e0*/  FMNMX.FTZ R21, R179, R20, !PT ;  /* 0x00000014b3157209 */ /* 0x000fe20007810000 */
[----:B------:R-:W-:Y:S01]  /*71f0*/  MUFU.EX2 R15, R15 ;  /* 0x0000000f000f7308 */ /* 0x000fe20000000800 */
[----:B------:R-:W-:-:S02]  /*7200*/  FSEL R183, R183, -INF , !P0 ;  /* 0xff800000b7b77808 */ /* 0x000fc40004000000 */
[----:B------:R-:W-:Y:S01]  /*7210*/  FMNMX.FTZ R12, R182, R21, !PT ;  /* 0x00000015b60c7209 */ /* 0x000fe20007810000 */
[----:B------:R-:W-:-:S03]  /*7220*/  FFMA.FTZ R21, R161, UR10, -R14 ;  /* 0x0000000aa1157c23 */ /* 0x000fc6000801080e */
[----:B------:R-:W-:Y:S01]  /*7230*/  FMNMX.FTZ R20, R183, R12, !PT ;  /* 0x0000000cb7147209 */ /* 0x000fe20007810000 */
[----:B------:R-:W-:Y:S01]  /*7240*/  FFMA.FTZ R12, R164, UR10, -R14 ;  /* 0x0000000aa40c7c23 */ /* 0x000fe2000801080e */
[----:B------:R-:W-:Y:S01]  /*7250*/  FSEL R164, R8, RZ, P2 ;  /* 0x000000ff08a47208 */ /* 0x000fe20001000000 */
[----:B------:R-:W-:Y:S02]  /*7260*/  MUFU.EX2 R13, R13 ;  /* 0x0000000d000d7308 */ /* 0x000fe40000000800 */
[----:B------:R-:W1:Y:S02]  /*7270*/  SHFL.BFLY PT, R161, R20, 0x2, 0x1f ;  /* 0x0c401f0014a17f89 */ /* 0x000e6400000e0000 */
[----:B------:R-:W-:-:S04]  /*7280*/  FADD.FTZ R164, -R164, R5 ;  /* 0x00000005a4a47221 */ /* 0x000fc80000010100 */
[----:B------:R-:W-:Y:S01]  /*7290*/  FMUL.FTZ R5, R164, UR10 ;  /* 0x0000000aa4057c20 */ /* 0x000fe20008410000 */
[----:B------:R-:W-:Y:S01]  /*72a0*/  MUFU.EX2 R156, R156 ;  /* 0x0000009c009c7308 */ /* 0x000fe20000000800 */
[----:B------:R-:W-:-:S07]  /*72b0*/  FFMA.FTZ R164, R176, UR10, -R14 ;  /* 0x0000000ab0a47c23 */ /* 0x000fce000801080e */
[----:B------:R-:W2:Y:S08]  /*72c0*/  MUFU.EX2 R5, R5 ;  /* 0x0000000500057308 */ /* 0x000eb00000000800 */
[----:B------:R-:W3:Y:S01]  /*72d0*/  MUFU.EX2 R21, R21 ;  /* 0x0000001500157308 */ /* 0x000ee20000000800 */
[----:B-1----:R-:W-:Y:S01]  /*72e0*/  FMNMX.FTZ R168, R20, R161, !PT ;  /* 0x000000a114a87209 */ /* 0x002fe20007810000 */
[----:B------:R-:W-:Y:S01]  /*72f0*/  FFMA.FTZ R161, R173, UR10, -R14 ;  /* 0x0000000aada17c23 */ /* 0x000fe2000801080e */
[----:B------:R-:W-:-:S02]  /*7300*/  IMAD.MOV R173, RZ, RZ, -R17 ;  /* 0x000000ffffad7224 */ /* 0x000fc400078e0a11 */
[--C-:B------:R-:W-:Y:S01]  /*7310*/  FFMA.FTZ R20, R172, UR10, -R14.reuse ;  /* 0x0000000aac147c23 */ /* 0x100fe2000801080e */
[----:B------:R-:W-:Y:S01]  /*7320*/  FFMA.FTZ R172, R181, UR10, -R14 ;  /* 0x0000000ab5ac7c23 */ /* 0x000fe2000801080e */
[----:B------:R-:W1:Y:S01]  /*7330*/  SHFL.BFLY PT, R169, R168, 0x1, 0x1f ;  /* 0x0c201f00a8a97f89 */ /* 0x000e6200000e0000 */
[----:B------:R-:W-:Y:S01]  /*7340*/  ISETP.NE.AND P0, PT, R2, R173, PT ;  /* 0x000000ad0200720c */ /* 0x000fe20003f05270 */
[----:B--2---:R-:W-:Y:S01]  /*7350*/  FFMA.FTZ R176, R5, R3, R152 ;  /* 0x0000000305b07223 */ /* 0x004fe20000010098 */
[----:B------:R-:W2:Y:S01]  /*7360*/  MUFU.EX2 R12, R12 ;  /* 0x0000000c000c7308 */ /* 0x000ea20000000800 */
[C---:B------:R-:W-:Y:S01]  /*7370*/  F2FP.BF16.F32.PACK_AB R152, R15.reuse, R152 ;  /* 0x000000980f98723e */ /* 0x040fe200000010ff */
[-C--:B------:R-:W-:Y:S01]  /*7380*/  FMUL.FTZ R24, R24, R5.reuse ;  /* 0x0000000518187220 */ /* 0x080fe20000410000 */
[----:B------:R-:W-:Y:S01]  /*7390*/  FADD.FTZ R173, R15, R176 ;  /* 0x000000b00fad7221 */ /* 0x000fe20000010000 */
[-C--:B------:R-:W-:Y:S01]  /*73a0*/  FMUL.FTZ R25, R25, R5.reuse ;  /* 0x0000000519197220 */ /* 0x080fe20000410000 */
[-C--:B------:R-:W-:Y:S01]  /*73b0*/  FMUL.FTZ R28, R28, R5.reuse ;  /* 0x000000051c1c7220 */ /* 0x080fe20000410000 */
[-C--:B------:R-:W-:Y:S01]  /*73c0*/  FMUL.FTZ R29, R29, R5.reuse ;  /* 0x000000051d1d7220 */ /* 0x080fe20000410000 */
[----:B------:R-:W-:Y:S01]  /*73d0*/  FADD.FTZ R14, R154, R173 ;  /* 0x000000ad9a0e7221 */ /* 0x000fe20000010000 */
[----:B------:R-:W4:Y:S01]  /*73e0*/  MUFU.EX2 R153, R153 ;  /* 0x0000009900997308 */ /* 0x000f220000000800 */
[C---:B------:R-:W-:Y:S01]  /*73f0*/  F2FP.BF16.F32.PACK_AB R154, R13.reuse, R154 ;  /* 0x0000009a0d9a723e */ /* 0x040fe200000010ff */
[----:B------:R-:W-:Y:S01]  /*7400*/  FMUL.FTZ R32, R32, R5 ;  /* 0x0000000520207220 */ /* 0x000fe20000410000 */
[----:B------:R-:W-:Y:S01]  /*7410*/  FADD.FTZ R173, R13, R14 ;  /* 0x0000000e0dad7221 */ /* 0x000fe20000010000 */
[----:B------:R-:W-:-:S02]  /*7420*/  @!P0 IMAD R14, R177, 0x40, R16 ;  /* 0x00000040b10e8824 */ /* 0x000fc400078e0210 */
[-C--:B------:R-:W-:Y:S01]  /*7430*/  FMUL.FTZ R33, R33, R5.reuse ;  /* 0x0000000521217220 */ /* 0x080fe20000410000 */
[-C--:B------:R-:W-:Y:S01]  /*7440*/  FMUL.FTZ R36, R36, R5.reuse ;  /* 0x0000000524247220 */ /* 0x080fe20000410000 */
[-C--:B------:R-:W-:Y:S01]  /*7450*/  FMUL.FTZ R37, R37, R5.reuse ;  /* 0x0000000525257220 */ /* 0x080fe20000410000 */
[----:B------:R-:W5:Y:S01]  /*7460*/  MUFU.EX2 R160, R160 ;  /* 0x000000a000a07308 */ /* 0x000f620000000800 */
[-C--:B------:R-:W-:Y:S01]  /*7470*/  FMUL.FTZ R40, R40, R5.reuse ;  /* 0x0000000528287220 */ /* 0x080fe20000410000 */
[-C--:B------:R-:W-:Y:S01]  /*7480*/  FMUL.FTZ R41, R41, R5.reuse ;  /* 0x0000000529297220 */ /* 0x080fe20000410000 */
[----:B------:R-:W-:Y:S01]  /*7490*/  FMUL.FTZ R44, R44, R5 ;  /* 0x000000052c2c7220 */ /* 0x000fe20000410000 */
[----:B-1----:R-:W-:Y:S01]  /*74a0*/  FMNMX.FTZ R168, R168, R169, !PT ;  /* 0x000000a9a8a87209 */ /* 0x002fe20007810000 */
[-C--:B------:R-:W-:Y:S01]  /*74b0*/  FMUL.FTZ R45, R45, R5.reuse ;  /* 0x000000052d2d7220 */ /* 0x080fe20000410000 */
[-C--:B------:R-:W-:Y:S01]  /*74c0*/  FMUL.FTZ R48, R48, R5.reuse ;  /* 0x0000000530307220 */ /* 0x080fe20000410000 */
[-C--:B------:R-:W-:Y:S01]  /*74d0*/  FMUL.FTZ R49, R49, R5.reuse ;  /* 0x0000000531317220 */ /* 0x080fe20000410000 */
[C---:B------:R-:W-:Y:S01]  /*74e0*/  FSETP.NEU.FTZ.AND P1, PT, R168.reuse, -INF , PT ;  /* 0xff800000a800780b */ /* 0x040fe20003f3d000 */
[----:B------:R-:W-:Y:S01]  /*74f0*/  FMUL.FTZ R3, R168, UR10 ;  /* 0x0000000aa8037c20 */ /* 0x000fe20008410000 */
[----:B------:R1:W-:Y:S01]  /*7500*/  MUFU.EX2 R169, R180 ;  /* 0x000000b400a97308 */ /* 0x0003e20000000800 */
[-C--:B------:R-:W-:Y:S01]  /*7510*/  FMUL.FTZ R52, R52, R5.reuse ;  /* 0x0000000534347220 */ /* 0x080fe20000410000 */
[-C--:B------:R-:W-:Y:S01]  /*7520*/  FMUL.FTZ R53, R53, R5.reuse ;  /* 0x0000000535357220 */ /* 0x080fe20000410000 */
[-C--:B------:R-:W-:Y:S01]  /*7530*/  FMUL.FTZ R56, R56, R5.reuse ;  /* 0x0000000538387220 */ /* 0x080fe20000410000 */
[----:B------:R-:W-:Y:S01]  /*7540*/  FSEL R176, R3, RZ, P1 ;  /* 0x000000ff03b07208 */ /* 0x000fe20000800000 */
[-C--:B------:R-:W-:Y:S01]  /*7550*/  FMUL.FTZ R57, R57, R5.reuse ;  /* 0x0000000539397220 */ /* 0x080fe20000410000 */
[----:B------:R-:W-:Y:S01]  /*7560*/  FSEL R3, R168, RZ, P1 ;  /* 0x000000ffa8037208 */ /* 0x000fe20000800000 */
[-C--:B------:R-:W-:Y:S01]  /*7570*/  FMUL.FTZ R60, R60, R5.reuse ;  /* 0x000000053c3c7220 */ /* 0x080fe20000410000 */
[----:B------:R-:W0:Y:S01]  /*7580*/  MUFU.EX2 R157, R157 ;  /* 0x0000009d009d7308 */ /* 0x000e220000000800 */
[----:B-1----:R-:W-:Y:S01]  /*7590*/  FADD.FTZ R180, R156, R173 ;  /* 0x000000ad9cb47221 */ /* 0x002fe20000010000 */
[----:B------:R-:W-:Y:S01]  /*75a0*/  FFMA.FTZ R9, R9, UR10, -R176 ;  /* 0x0000000a09097c23 */ /* 0x000fe200080108b0 */
[----:B------:R-:W-:Y:S01]  /*75b0*/  FADD.FTZ R3, -R3, R6 ;  /* 0x0000000603037221 */ /* 0x000fe20000010100 */
[----:B------:R-:W-:Y:S01]  /*75c0*/  FFMA.FTZ R155, R155, UR10, -R176 ;  /* 0x0000000a9b9b7c23 */ /* 0x000fe200080108b0 */
[----:B---3--:R-:W-:Y:S01]  /*75d0*/  FADD.FTZ R177, R21, R180 ;  /* 0x000000b415b17221 */ /* 0x008fe20000010000 */
[----:B------:R-:W-:Y:S01]  /*75e0*/  @!P0 LEA R173, R14, UR43, 0x2 ;  /* 0x0000002b0ead8c11 */ /* 0x000fe2000f8e10ff */
[----:B------:R-:W-:Y:S01]  /*75f0*/  FMUL.FTZ R3, R3, UR10 ;  /* 0x0000000a03037c20 */ /* 0x000fe20008410000 */
[----:B------:R-:W1:Y:S01]  /*7600*/  MUFU.EX2 R20, R20 ;  /* 0x0000001400147308 */ /* 0x000e620000000800 */
[----:B--2---:R-:W-:Y:S01]  /*7610*/  FADD.FTZ R6, R12, R177 ;  /* 0x000000b10c067221 */ /* 0x004fe20000010000 */
[--C-:B------:R-:W-:Y:S01]  /*7620*/  FFMA.FTZ R177, R162, UR10, -R176.reuse ;  /* 0x0000000aa2b17c23 */ /* 0x100fe200080108b0 */
[--C-:B------:R-:W-:Y:S01]  /*7630*/  FFMA.FTZ R158, R158, UR10, -R176.reuse ;  /* 0x0000000a9e9e7c23 */ /* 0x100fe200080108b0 */
[----:B------:R-:W-:Y:S01]  /*7640*/  FFMA.FTZ R159, R159, UR10, -R176 ;  /* 0x0000000a9f9f7c23 */ /* 0x000fe200080108b0 */
[----:B----4-:R-:W-:Y:S01]  /*7650*/  FADD.FTZ R181, R153, R6 ;  /* 0x0000000699b57221 */ /* 0x010fe20000010000 */
[--C-:B------:R-:W-:Y:S01]  /*7660*/  FFMA.FTZ R163, R163, UR10, -R176.reuse ;  /* 0x0000000aa3a37c23 */ /* 0x100fe200080108b0 */
[--C-:B------:R-:W-:Y:S01]  /*7670*/  FFMA.FTZ R180, R166, UR10, -R176.reuse ;  /* 0x0000000aa6b47c23 */ /* 0x100fe200080108b0 */
[----:B------:R-:W2:Y:S01]  /*7680*/  MUFU.EX2 R161, R161 ;  /* 0x000000a100a17308 */ /* 0x000ea20000000800 */
[----:B-----5:R-:W-:Y:S01]  /*7690*/  FADD.FTZ R162, R160, R181 ;  /* 0x000000b5a0a27221 */ /* 0x020fe20000010000 */
[--C-:B------:R-:W-:Y:S01]  /*76a0*/  FFMA.FTZ R181, R170, UR10, -R176.reuse ;  /* 0x0000000aaab57c23 */ /* 0x100fe200080108b0 */
[--C-:B------:R-:W-:Y:S01]  /*76b0*/  FFMA.FTZ R167, R167, UR10, -R176.reuse ;  /* 0x0000000aa7a77c23 */ /* 0x100fe200080108b0 */
[----:B------:R-:W-:Y:S01]  /*76c0*/  FFMA.FTZ R171, R171, UR10, -R176 ;  /* 0x0000000aabab7c23 */ /* 0x000fe200080108b0 */
[----:B0-----:R-:W-:Y:S01]  /*76d0*/  FADD.FTZ R193, R157, R162 ;  /* 0x000000a29dc17221 */ /* 0x001fe20000010000 */
[--C-:B------:R-:W-:Y:S01]  /*76e0*/  FFMA.FTZ R174, R174, UR10, -R176.reuse ;  /* 0x0000000aaeae7c23 */ /* 0x100fe200080108b0 */
[--C-:B------:R-:W-:Y:S01]  /*76f0*/  FFMA.FTZ R175, R175, UR10, -R176.reuse ;  /* 0x0000000aafaf7c23 */ /* 0x100fe200080108b0 */
[----:B------:R-:W-:Y:S01]  /*7700*/  MUFU.EX2 R9, R9 ;  /* 0x0000000900097308 */ /* 0x000fe20000000800 */
[----:B-1----:R-:W-:Y:S01]  /*7710*/  FADD.FTZ R162, R20, R193 ;  /* 0x000000c114a27221 */ /* 0x002fe20000010000 */
[--C-:B------:R-:W-:Y:S01]  /*7720*/  FFMA.FTZ R178, R178, UR10, -R176.reuse ;  /* 0x0000000ab2b27c23 */ /* 0x100fe200080108b0 */
[--C-:B------:R-:W-:Y:S01]  /*7730*/  FFMA.FTZ R179, R179, UR10, -R176.reuse ;  /* 0x0000000ab3b37c23 */ /* 0x100fe200080108b0 */
[--C-:B------:R-:W-:Y:S01]  /*7740*/  FFMA.FTZ R182, R182, UR10, -R176.reuse ;  /* 0x0000000ab6b67c23 */ /* 0x100fe200080108b0 */
[----:B------:R-:W-:Y:S01]  /*7750*/  FFMA.FTZ R176, R183, UR10, -R176 ;  /* 0x0000000ab7b07c23 */ /* 0x000fe200080108b0 */
[----:B------:R0:W-:Y:S01]  /*7760*/  @!P0 STS [R173+0x28800], R5 ;  /* 0x02880005ad008388 */ /* 0x0001e20000000800 */
[----:B------:R-:W-:Y:S01]  /*7770*/  F2FP.BF16.F32.PACK_AB R160, R157, R160 ;  /* 0x000000a09da0723e */ /* 0x000fe200000010ff */
[----:B------:R2:W1:Y:S01]  /*7780*/  MUFU.EX2 R6, R3 ;  /* 0x0000000300067308 */ /* 0x0004620000000800 */
[----:B------:R-:W-:Y:S01]  /*7790*/  F2FP.BF16.F32.PACK_AB R156, R21, R156 ;  /* 0x0000009c159c723e */ /* 0x000fe200000010ff */
        /* <DEDUP_REMOVED lines=15> */
[----:B-1----:R-:W-:Y:S01]  /*7890*/  FFMA.FTZ R13, R6, R4, R9 ;  /* 0x00000004060d7223 */ /* 0x002fe20000010009 */
[----:B------:R1:W-:Y:S01]  /*78a0*/  @!P0 STS [R173+0x28820], R6 ;  /* 0x02882006ad008388 */ /* 0x0003e20000000800 */
[-C--:B------:R-:W-:Y:S01]  /*78b0*/  FMUL.FTZ R85, R85, R5.reuse ;  /* 0x0000000555557220 */ /* 0x080fe20000410000 */
[-C--:B------:R-:W-:Y:S01]  /*78c0*/  FMUL.FTZ R88, R88, R5.reuse ;  /* 0x0000000558587220 */ /* 0x080fe20000410000 */
[-C--:B------:R-:W-:Y:S01]  /*78d0*/  FMUL.FTZ R89, R89, R5.reuse ;  /* 0x0000000559597220 */ /* 0x080fe20000410000 */
[-C--:B------:R-:W-:Y:S01]  /*78e0*/  FMUL.FTZ R92, R92, R5.reuse ;  /* 0x000000055c5c7220 */ /* 0x080fe20000410000 */
[-C--:B------:R-:W-:Y:S01]  /*78f0*/  FMUL.FTZ R93, R93, R5.reuse ;  /* 0x000000055d5d7220 */ /* 0x080fe20000410000 */
[----:B------:R-:W4:Y:S01]  /*7900*/  MUFU.EX2 R165, R165 ;  /* 0x000000a500a57308 */ /* 0x000f220000000800 */
[----:B---3--:R-:W-:Y:S01]  /*7910*/  FADD.FTZ R162, R164, R3 ;  /* 0x00000003a4a27221 */ /* 0x008fe20000010000 */
[-C--:B------:R-:W-:Y:S01]  /*7920*/  FMUL.FTZ R96, R96, R5.reuse ;  /* 0x0000000560607220 */ /* 0x080fe20000410000 */
[-C--:B------:R-:W-:Y:S01]  /*7930*/  FMUL.FTZ R97, R97, R5.reuse ;  /* 0x0000000561617220 */ /* 0x080fe20000410000 */
[-C--:B------:R-:W-:Y:S01]  /*7940*/  FMUL.FTZ R100, R100, R5.reuse ;  /* 0x0000000564647220 */ /* 0x080fe20000410000 */
[-C--:B------:R-:W-:Y:S01]  /*7950*/  FMUL.FTZ R101, R101, R5.reuse ;  /* 0x0000000565657220 */ /* 0x080fe20000410000 */
[-C--:B------:R-:W-:Y:S01]  /*7960*/  FMUL.FTZ R104, R104, R5.reuse ;  /* 0x0000000568687220 */ /* 0x080fe20000410000 */
[-C--:B------:R-:W-:Y:S01]  /*7970*/  FMUL.FTZ R105, R105, R5.reuse ;  /* 0x0000000569697220 */ /* 0x080fe20000410000 */
[----:B------:R3:W5:Y:S01]  /*7980*/  MUFU.EX2 R155, R158 ;  /* 0x0000009e009b7308 */ /* 0x0007620000000800 */
        /* <DEDUP_REMOVED lines=8> */
[----:B---3--:R-:W-:Y:S01]  /*7a10*/  F2FP.BF16.F32.PACK_AB R158, R153, R12 ;  /* 0x0000000c999e723e */ /* 0x008fe200000010ff */
[C---:B----4-:R-:W-:Y:S01]  /*7a20*/  FADD.FTZ R162, R165.reuse, R162 ;  /* 0x000000a2a5a27221 */ /* 0x050fe20000010000 */
[----:B------:R-:W-:Y:S01]  /*7a30*/  F2FP.BF16.F32.PACK_AB R164, R165, R164 ;  /* 0x000000a4a5a4723e */ /* 0x000fe200000010ff */
[----:B------:R-:W-:Y:S01]  /*7a40*/  FMUL.FTZ R120, R120, R5 ;  /* 0x0000000578787220 */ /* 0x000fe20000410000 */
[----:B------:R-:W-:Y:S01]  /*7a50*/  F2FP.BF16.F32.PACK_AB R153, R14, R9 ;  /* 0x000000090e99723e */ /* 0x000fe200000010ff */
[----:B------:R-:W-:Y:S01]  /*7a60*/  FADD.FTZ R3, R169, R162 ;  /* 0x000000a2a9037221 */ /* 0x000fe20000010000 */
[----:B------:R-:W-:Y:S01]  /*7a70*/  F2FP.BF16.F32.PACK_AB R162, R161, R20 ;  /* 0x00000014a1a2723e */ /* 0x000fe200000010ff */
[----:B------:R-:W-:Y:S01]  /*7a80*/  MUFU.EX2 R177, R177 ;  /* 0x000000b100b17308 */ /* 0x000fe20000000800 */
[----:B-----5:R-:W-:Y:S01]  /*7a90*/  FADD.FTZ R13, R155, R4 ;  /* 0x000000049b0d7221 */ /* 0x020fe20000010000 */
[-C--:B------:R-:W-:Y:S01]  /*7aa0*/  FMUL.FTZ R121, R121, R5.reuse ;  /* 0x0000000579797220 */ /* 0x080fe20000410000 */
[-C--:B------:R-:W-:Y:S01]  /*7ab0*/  FMUL.FTZ R124, R124, R5.reuse ;  /* 0x000000057c7c7220 */ /* 0x080fe20000410000 */
[-C--:B------:R-:W-:Y:S01]  /*7ac0*/  FMUL.FTZ R125, R125, R5.reuse ;  /* 0x000000057d7d7220 */ /* 0x080fe20000410000 */
[-C--:B------:R-:W-:Y:S01]  /*7ad0*/  FMUL.FTZ R128, R128, R5.reuse ;  /* 0x0000000580807220 */ /* 0x080fe20000410000 */
[-C--:B------:R-:W-:Y:S01]  /*7ae0*/  FMUL.FTZ R129, R129, R5.reuse ;  /* 0x0000000581817220 */ /* 0x080fe20000410000 */
[----:B------:R-:W-:Y:S01]  /*7af0*/  FMUL.FTZ R132, R132, R5 ;  /* 0x0000000584847220 */ /* 0x000fe20000410000 */
[----:B------:R-:W3:Y:S01]  /*7b00*/  MUFU.EX2 R172, R172 ;  /* 0x000000ac00ac7308 */ /* 0x000ee20000000800 */
[----:B--2---:R-:W-:Y:S01]  /*7b10*/  F2FP.BF16.F32.PACK_AB R155, R170, R155 ;  /* 0x0000009baa9b723e */ /* 0x004fe200000010ff */
[----:B------:R-:W-:Y:S01]  /*7b20*/  BAR.SYNC.DEFER_BLOCKING 0xf, 0x100 ;  /* 0x03c4000000007b1d */ /* 0x000fe20000010000 */
        /* <DEDUP_REMOVED lines=9> */
[----:B------:R-:W-:Y:S01]  /*7bc0*/  FMUL.FTZ R149, R149, R5 ;  /* 0x0000000595957220 */ /* 0x000fe20000410000 */
[-C--:B------:R-:W-:Y:S01]  /*7bd0*/  FMUL.FTZ R26, R26, R6.reuse ;  /* 0x000000061a1a7220 */ /* 0x080fe20000410000 */
[-C--:B------:R-:W-:Y:S01]  /*7be0*/  FMUL.FTZ R27, R27, R6.reuse ;  /* 0x000000061b1b7220 */ /* 0x080fe20000410000 */
[-C--:B------:R-:W-:Y:S01]  /*7bf0*/  FMUL.FTZ R30, R30, R6.reuse ;  /* 0x000000061e1e7220 */ /* 0x080fe20000410000 */
[----:B------:R4:W5:Y:S01]  /*7c00*/  MUFU.EX2 R159, R180 ;  /* 0x000000b4009f7308 */ /* 0x0009620000000800 */
[C---:B---3--:R-:W-:Y:S01]  /*7c10*/  FADD.FTZ R3, R172.reuse, R3 ;  /* 0x00000003ac037221 */ /* 0x048fe20000010000 */
[----:B------:R-:W-:Y:S01]  /*7c20*/  F2FP.BF16.F32.PACK_AB R166, R172, R169 ;  /* 0x000000a9aca6723e */ /* 0x000fe200000010ff */
[-C--:B------:R-:W-:Y:S01]  /*7c30*/  FMUL.FTZ R31, R31, R6.reuse ;  /* 0x000000061f1f7220 */ /* 0x080fe20000410000 */
[-C--:B------:R-:W-:Y:S01]  /*7c40*/  FMUL.FTZ R34, R34, R6.reuse ;  /* 0x0000000622227220 */ /* 0x080fe20000410000 */
[-C--:B------:R-:W-:Y:S01]  /*7c50*/  FMUL.FTZ R35, R35, R6.reuse ;  /* 0x0000000623237220 */ /* 0x080fe20000410000 */
[-C--:B------:R-:W-:Y:S01]  /*7c60*/  FMUL.FTZ R38, R38, R6.reuse ;  /* 0x0000000626267220 */ /* 0x080fe20000410000 */
[-C--:B------:R-:W-:Y:S01]  /*7c70*/  FMUL.FTZ R39, R39, R6.reuse ;  /* 0x0000000627277220 */ /* 0x080fe20000410000 */
[----:B------:R-:W3:Y:S01]  /*7c80*/  MUFU.EX2 R20, R167 ;  /* 0x000000a700147308 */ /* 0x000ee20000000800 */
[----:B----4-:R-:W-:Y:S01]  /*7c90*/  FADD.FTZ R180, R170, R13 ;  /* 0x0000000daab47221 */ /* 0x010fe20000010000 */
[----:B--2---:R-:W-:Y:S01]  /*7ca0*/  F2FP.BF16.F32.PACK_AB R157, R12, R177 ;  /* 0x000000b10c9d723e */ /* 0x004fe200000010ff */
[----:B------:R1:W-:Y:S01]  /*7cb0*/  STSM.16.M88.4 [R18+0x26800], R152 ;  /* 0x0268009812007844 */ /* 0x0003e20000000200 */
[-C--:B------:R-:W-:Y:S01]  /*7cc0*/  FMUL.FTZ R42, R42, R6.reuse ;  /* 0x000000062a2a7220 */ /* 0x080fe20000410000 */
[----:B------:R-:W-:Y:S01]  /*7cd0*/  FADD.FTZ R13, R177, R180 ;  /* 0x000000b4b10d7221 */ /* 0x000fe20000010000 */
        /* <DEDUP_REMOVED lines=11> */
[-C--:B------:R-:W-:Y:S01]  /*7d90*/  FMUL.FTZ R62, R62, R6.reuse ;  /* 0x000000063e3e7220 */ /* 0x080fe20000410000 */
[-C--:B------:R-:W-:Y:S01]  /*7da0*/  FMUL.FTZ R63, R63, R6.reuse ;  /* 0x000000063f3f7220 */ /* 0x080fe20000410000 */
[-C--:B------:R-:W-:Y:S01]  /*7db0*/  FMUL.FTZ R66, R66, R6.reuse ;  /* 0x0000000642427220 */ /* 0x080fe20000410000 */
[-C--:B------:R-:W-:Y:S01]  /*7dc0*/  FMUL.FTZ R67, R67, R6.reuse ;  /* 0x0000000643437220 */ /* 0x080fe20000410000 */
[-C--:B------:R-:W-:Y:S01]  /*7dd0*/  FMUL.FTZ R70, R70, R6.reuse ;  /* 0x0000000646467220 */ /* 0x080fe20000410000 */
[-C--:B------:R-:W-:Y:S01]  /*7de0*/  FMUL.FTZ R71, R71, R6.reuse ;  /* 0x0000000647477220 */ /* 0x080fe20000410000 */
[-C--:B------:R-:W-:Y:S01]  /*7df0*/  FMUL.FTZ R74, R74, R6.reuse ;  /* 0x000000064a4a7220 */ /* 0x080fe20000410000 */
[----:B------:R0:W1:Y:S01]  /*7e00*/  MUFU.EX2 R163, R174 ;  /* 0x000000ae00a37308 */ /* 0x0000620000000800 */
        /* <DEDUP_REMOVED lines=8> */
[----:B0-----:R-:W-:Y:S01]  /*7e90*/  FADD.FTZ R174, R12, R13 ;  /* 0x0000000d0cae7221 */ /* 0x001fe20000010000 */
[-C--:B------:R-:W-:Y:S01]  /*7ea0*/  FMUL.FTZ R90, R90, R6.reuse ;  /* 0x000000065a5a7220 */ /* 0x080fe20000410000 */
[-C--:B------:R-:W-:Y:S01]  /*7eb0*/  FMUL.FTZ R91, R91, R6.reuse ;  /* 0x000000065b5b7220 */ /* 0x080fe20000410000 */
[-C--:B------:R-:W-:Y:S01]  /*7ec0*/  FMUL.FTZ R94, R94, R6.reuse ;  /* 0x000000065e5e7220 */ /* 0x080fe20000410000 */
[----:B-----5:R-:W-:Y:S01]  /*7ed0*/  FADD.FTZ R13, R159, R174 ;  /* 0x000000ae9f0d7221 */ /* 0x020fe20000010000 */
[C---:B---3--:R-:W-:Y:S01]  /*7ee0*/  F2FP.BF16.F32.PACK_AB R159, R20.reuse, R159 ;  /* 0x0000009f149f723e */ /* 0x048fe200000010ff */
[-C--:B------:R-:W-:Y:S01]  /*7ef0*/  FMUL.FTZ R95, R95, R6.reuse ;  /* 0x000000065f5f7220 */ /* 0x080fe20000410000 */
[----:B------:R0:W3:Y:S01]  /*7f00*/  MUFU.EX2 R165, R178 ;  /* 0x000000b200a57308 */ /* 0x0000e20000000800 */
[----:B------:R-:W-:Y:S01]  /*7f10*/  FADD.FTZ R180, R20, R13 ;  /* 0x0000000d14b47221 */ /* 0x000fe20000010000 */
[-C--:B------:R-:W-:Y:S01]  /*7f20*/  FMUL.FTZ R98, R98, R6.reuse ;  /* 0x0000000662627220 */ /* 0x080fe20000410000 */
[----:B------:R3:W-:Y:S01]  /*7f30*/  STSM.16.M88.4 [R23], R156 ;  /* 0x0000009c17007844 */ /* 0x0007e20000000200 */
[-C--:B------:R-:W-:Y:S01]  /*7f40*/  FMUL.FTZ R99, R99, R6.reuse ;  /* 0x0000000663637220 */ /* 0x080fe20000410000 */
[----:B--2---:R-:W-:Y:S01]  /*7f50*/  FADD.FTZ R13, R161, R180 ;  /* 0x000000b4a10d7221 */ /* 0x004fe20000010000 */
[----:B----4-:R-:W-:Y:S01]  /*7f60*/  F2FP.BF16.F32.PACK_AB R161, R172, R161 ;  /* 0x000000a1aca1723e */ /* 0x010fe200000010ff */
[-C--:B------:R-:W-:Y:S01]  /*7f70*/  FMUL.FTZ R102, R102, R6.reuse ;  /* 0x0000000666667220 */ /* 0x080fe20000410000 */
[----:B------:R-:W2:Y:S01]  /*7f80*/  MUFU.EX2 R174, R179 ;  /* 0x000000b300ae7308 */ /* 0x000ea20000000800 */
[----:B0-----:R-:W-:Y:S01]  /*7f90*/  FADD.FTZ R178, R172, R13 ;  /* 0x0000000dacb27221 */ /* 0x001fe20000010000 */
[-C--:B------:R-:W-:Y:S01]  /*7fa0*/  FMUL.FTZ R103, R103, R6.reuse ;  /* 0x0000000667677220 */ /* 0x080fe20000410000 */
[-C--:B------:R-:W-:Y:S01]  /*7fb0*/  FMUL.FTZ R106, R106, R6.reuse ;  /* 0x000000066a6a7220 */ /* 0x080fe20000410000 */
[-C--:B------:R-:W-:Y:S01]  /*7fc0*/  FMUL.FTZ R107, R107, R6.reuse ;  /* 0x000000066b6b7220 */ /* 0x080fe20000410000 */
[----:B-1----:R-:W-:Y:S01]  /*7fd0*/  FADD.FTZ R13, R163, R178 ;  /* 0x000000b2a30d7221 */ /* 0x002fe20000010000 */
[----:B------:R-:W-:Y:S01]  /*7fe0*/  F2FP.BF16.F32.PACK_AB R163, R4, R163 ;  /* 0x000000a304a3723e */ /* 0x000fe200000010ff */
[-C--:B------:R-:W-:Y:S01]  /*7ff0*/  FMUL.FTZ R110, R110, R6.reuse ;  /* 0x000000066e6e7220 */ /* 0x080fe20000410000 */
[----:B------:R-:W0:Y:S01]  /*8000*/  MUFU.EX2 R167, R182 ;  /* 0x000000b600a77308 */ /* 0x000e220000000800 */
[----:B------:R-:W-:Y:S01]  /*8010*/  FADD.FTZ R178, R4, R13 ;  /* 0x0000000d04b27221 */ /* 0x000fe20000010000 */
[-C--:B------:R-:W-:Y:S01]  /*8020*/  FMUL.FTZ R111, R111, R6.reuse ;  /* 0x000000066f6f7220 */ /* 0x080fe20000410000 */
[----:B------:R1:W-:Y:S01]  /*8030*/  STSM.16.M88.4 [R19], R160 ;  /* 0x000000a013007844 */ /* 0x0003e20000000200 */
[-C--:B------:R-:W-:Y:S01]  /*8040*/  FMUL.FTZ R114, R114, R6.reuse ;  /* 0x0000000672727220 */ /* 0x080fe20000410000 */
[----:B---3--:R-:W-:Y:S01]  /*8050*/  FADD.FTZ R13, R165, R178 ;  /* 0x000000b2a50d7221 */ /* 0x008fe20000010000 */
[-C--:B------:R-:W-:Y:S01]  /*8060*/  FMUL.FTZ R115, R115, R6.reuse ;  /* 0x0000000673737220 */ /* 0x080fe20000410000 */
[-C--:B------:R-:W-:Y:S01]  /*8070*/  FMUL.FTZ R118, R118, R6.reuse ;  /* 0x0000000676767220 */ /* 0x080fe20000410000 */
[----:B------:R-:W3:Y:S01]  /*8080*/  MUFU.EX2 R176, R176 ;  /* 0x000000b000b07308 */ /* 0x000ee20000000800 */
[C---:B--2---:R-:W-:Y:S01]  /*8090*/  FADD.FTZ R14, R174.reuse, R13 ;  /* 0x0000000dae0e7221 */ /* 0x044fe20000010000 */
[----:B------:R-:W-:Y:S01]  /*80a0*/  F2FP.BF16.F32.PACK_AB R165, R174, R165 ;  /* 0x000000a5aea5723e */ /* 0x000fe200000010ff */
[-C--:B------:R-:W-:Y:S01]  /*80b0*/  FMUL.FTZ R119, R119, R6.reuse ;  /* 0x0000000677777220 */ /* 0x080fe20000410000 */
[-C--:B------:R-:W-:Y:S01]  /*80c0*/  FMUL.FTZ R122, R122, R6.reuse ;  /* 0x000000067a7a7220 */ /* 0x080fe20000410000 */
[-C--:B------:R-:W-:Y:S01]  /*80d0*/  FMUL.FTZ R123, R123, R6.reuse ;  /* 0x000000067b7b7220 */ /* 0x080fe20000410000 */
[-C--:B------:R-:W-:Y:S01]  /*80e0*/  FMUL.FTZ R126, R126, R6.reuse ;  /* 0x000000067e7e7220 */ /* 0x080fe20000410000 */
[-C--:B------:R-:W-:Y:S01]  /*80f0*/  FMUL.FTZ R127, R127, R6.reuse ;  /* 0x000000067f7f7220 */ /* 0x080fe20000410000 */
[-C--:B------:R-:W-:Y:S01]  /*8100*/  FMUL.FTZ R130, R130, R6.reuse ;  /* 0x0000000682827220 */ /* 0x080fe20000410000 */
[----:B0-----:R-:W-:Y:S01]  /*8110*/  FADD.FTZ R5, R167, R14 ;  /* 0x0000000ea7057221 */ /* 0x001fe20000010000 */
[-C--:B------:R-:W-:Y:S01]  /*8120*/  FMUL.FTZ R131, R131, R6.reuse ;  /* 0x0000000683837220 */ /* 0x080fe20000410000 */
[-C--:B------:R-:W-:Y:S01]  /*8130*/  FMUL.FTZ R134, R134, R6.reuse ;  /* 0x0000000686867220 */ /* 0x080fe20000410000 */
[-C--:B------:R-:W-:Y:S01]  /*8140*/  FMUL.FTZ R135, R135, R6.reuse ;  /* 0x0000000687877220 */ /* 0x080fe20000410000 */
[-C--:B------:R-:W-:Y:S01]  /*8150*/  FMUL.FTZ R138, R138, R6.reuse ;  /* 0x000000068a8a7220 */ /* 0x080fe20000410000 */
[-C--:B------:R-:W-:Y:S01]  /*8160*/  FMUL.FTZ R139, R139, R6.reuse ;  /* 0x000000068b8b7220 */ /* 0x080fe20000410000 */
[-C--:B------:R-:W-:Y:S01]  /*8170*/  FMUL.FTZ R142, R142, R6.reuse ;  /* 0x000000068e8e7220 */ /* 0x080fe20000410000 */
[-C--:B------:R-:W-:Y:S01]  /*8180*/  FMUL.FTZ R143, R143, R6.reuse ;  /* 0x000000068f8f7220 */ /* 0x080fe20000410000 */
[C---:B---3--:R-:W-:Y:S01]  /*8190*/  F2FP.BF16.F32.PACK_AB R167, R176.reuse, R167 ;  /* 0x000000a7b0a7723e */ /* 0x048fe200000010ff */
[----:B------:R-:W-:Y:S01]  /*81a0*/  FADD.FTZ R4, R176, R5 ;  /* 0x00000005b0047221 */ /* 0x000fe20000010000 */
[-C--:B------:R-:W-:Y:S01]  /*81b0*/  FMUL.FTZ R146, R146, R6.reuse ;  /* 0x0000000692927220 */ /* 0x080fe20000410000 */
[-C--:B------:R-:W-:Y:S01]  /*81c0*/  FMUL.FTZ R147, R147, R6.reuse ;  /* 0x0000000693937220 */ /* 0x080fe20000410000 */
[-C--:B------:R-:W-:Y:S01]  /*81d0*/  FMUL.FTZ R150, R150, R6.reuse ;  /* 0x0000000696967220 */ /* 0x080fe20000410000 */
[----:B------:R1:W-:Y:S01]  /*81e0*/  STSM.16.M88.4 [R22], R164 ;  /* 0x000000a416007844 */ /* 0x0003e20000000200 */
[----:B------:R-:W-:Y:S01]  /*81f0*/  FMUL.FTZ R151, R151, R6 ;  /* 0x0000000697977220 */ /* 0x000fe20000410000 */
[----:B------:R-:W-:Y:S06]  /*8200*/  @!P3 BRA `(.L_x_4985) ;  /* 0x000000000004b947 */ /* 0x000fec0003800000 */
[----:B------:R-:W-:Y:S01]  /*8210*/  BPT.TRAP 0x1 ;  /* 0x000000040000795c */ /* 0x000fe20000300000 */
.L_x_4985:
[----:B------:R0:W2:Y:S01]  /*8220*/  SYNCS.PHASECHK.TRANS64.TRYWAIT P0, [UR27+0x28c50], R10 ;  /* 0x028c500aff0075a7 */ /* 0x0000a2000800015b */
[----:B------:R-:W-:Y:S05]  /*8230*/  @!P3 BRA `(.L_x_4986) ;  /* 0x000000000004b947 */ /* 0x000fea0003800000 */
[----:B------:R-:W-:Y:S01]  /*8240*/  BPT.TRAP 0x1 ;  /* 0x000000040000795c */ /* 0x000fe20000300000 */
.L_x_4986:
[----:B--2---:R-:W-:Y:S05]  /*8250*/  @P0 BRA `(.L_x_4987) ;  /* 0x0000000000080947 */ /* 0x004fea0003800000 */
[----:B------:R-:W2:Y:S02]  /*8260*/  SYNCS.PHASECHK.TRANS64.TRYWAIT P0, [UR27+0x28c50], R10 ;  /* 0x028c500aff0075a7 */ /* 0x000ea4000800015b */
[----:B--2---:R-:W-:Y:S05]  /*8270*/  @!P0 BRA `(.L_x_4988) ;  /* 0x000000d0006c8947 */ /* 0x004fea0003800000 */
.L_x_4987:
[----:B------:R-:W-:Y:S01]  /*8280*/  ULEA UR18, UR24, UR48, 0xc ;  /* 0x0000003018127291 */ /* 0x000fe2000f8e603f */
[----:B------:R-:W-:Y:S01]  /*8290*/  WARPGROUP.ARRIVE ;  /* 0x00000000000079c5 */ /* 0x000fe20000000000 */
[----:B------:R-:W-:Y:S01]  /*82a0*/  UMOV UR7, 0x40000040 ;  /* 0x4000004000077882 */ /* 0x000fe20000000000 */
[----:B------:R-:W-:Y:S01]  /*82b0*/  ISETP.LT.AND P0, PT, R11, UR50, PT ;  /* 0x000000320b007c0c */ /* 0x000fe2000bf01270 */
[----:B--2---:R-:W-:Y:S01]  /*82c0*/  @!P4 VIADD R7, R7, 0x28c60 ;  /* 0x00028c600707c836 */ /* 0x004fe20000000000 */
[----:B------:R-:W-:Y:S01]  /*82d0*/  UIADD3 UR50, UR50, -0x1, URZ ;  /* 0xffffffff32327890 */ /* 0x000fe2000fffe03f */
[----:B------:R-:W-:Y:S01]  /*82e0*/  IMAD.MOV.U32 R6, RZ, RZ, R168 ;  /* 0x000000ffff067224 */ /* 0x000fe200078e00a8 */
[----:B------:R-:W-:Y:S01]  /*82f0*/  UMOV UR6, UR18 ;  /* 0x0000001200067c82 */ /* 0x000fe20008000000 */
[----:B------:R-:W-:Y:S01]  /*8300*/  UMOV UR36, UR24 ;  /* 0x0000001800247c82 */ /* 0x000fe20008000000 */
[----:B------:R-:W-:Y:S01]  /*8310*/  HGMMA.64x256x16.F32.BF16 R24, R152, gdesc[UR4].tnspB, R24, gsb0 ;  /* 0x43e0000498187df0 */ /* 0x000fe20008001818 */
[----:B------:R-:W-:Y:S01]  /*8320*/  UIADD3 UR6, UR18, 0x80, URZ ;  /* 0x0000008012067890 */ /* 0x000fe2000fffe03f */
[----:B------:R-:W-:Y:S01]  /*8330*/  @!P4 PRMT R7, RZ, 0x654, R7 ;  /* 0x00000654ff07c816 */ /* 0x000fe20000000007 */
[----:B------:R-:W-:Y:S01]  /*8340*/  UMOV UR7, 0x40000040 ;  /* 0x4000004000077882 */ /* 0x000fe20000000000 */
[----:B------:R-:W-:Y:S01]  /*8350*/  IMAD.MOV.U32 R5, RZ, RZ, R8 ;  /* 0x000000ffff057224 */ /* 0x000fe200078e0008 */
[----:B------:R-:W-:-:S02]  /*8360*/  WARPGROUP.DEPBAR.LE gsb0, 0x0 ;  /* 0x00008000000079c5 */ /* 0x000fc40000010000 */
        /* <DEDUP_REMOVED lines=26> */
[----:B------:R-:W-:Y:S01]  /*8510*/  IMAD.MOV.U32 R6, RZ, RZ, R168 ;  /* 0x000000ffff067224 */ /* 0x000fe200078e00a8 */
[----:B------:R-:W-:Y:S01]  /*8520*/  UMOV UR36, UR24 ;  /* 0x0000001800247c82 */ /* 0x000fe20008000000 */
[----:B------:R-:W-:-:S07]  /*8530*/  IMAD.MOV.U32 R5, RZ, RZ, R8 ;  /* 0x000000ffff057224 */ /* 0x000fce00078e0008 */
.L_x_4972:
[----:B--2---:R-:W2:Y:S01]  /*8540*/  LDC R7, c[0x0][0x448] ;  /* 0x00011200ff077b82 */ /* 0x004ea20000000800 */
[----:B------:R-:W-:Y:S02]  /*8550*/  UIADD3 UR6, UR40, 0x3f, URZ ;  /* 0x0000003f28067890 */ /* 0x000fe4000fffe03f */
[----:B------:R-:W-:-:S04]  /*8560*/  UIADD3 UR14, -UR14, 0x1, URZ ;  /* 0x000000010e0e7890 */ /* 0x000fc8000fffe13f */
[----:B------:R-:W-:Y:S01]  /*8570*/  UIMAD UR14, UR49, UR11, UR14 ;  /* 0x0000000b310e72a4 */ /* 0x000fe2000f8e020e */
[----:B------:R-:W3:Y:S01]  /*8580*/  LDC R12, c[0x0][0x9e4] ;  /* 0x00027900ff0c7b82 */ /* 0x000ee20000000800 */
[----:B--2---:R-:W-:Y:S02]  /*8590*/  ISETP.NE.AND P5, PT, R7, 0x1, PT ;  /* 0x000000010700780c */ /* 0x004fe40003fa5270 */
[----:B---3--:R-:W-:-:S11]  /*85a0*/  ISETP.GE.AND P6, PT, R12, 0x1, PT ;  /* 0x000000010c00780c */ /* 0x008fd60003fc6270 */
[----:B------:R-:W2:Y:S08]  /*85b0*/  @P5 LDC R7, c[0x0][0x44c] ;  /* 0x00011300ff075b82 */ /* 0x000eb00000000800 */
[----:B------:R-:W3:Y:S01]  /*85c0*/  @P5 LDC R9, c[0x0][0x450] ;  /* 0x00011400ff095b82 */ /* 0x000ee20000000800 */
[----:B--2---:R-:W-:-:S04]  /*85d0*/  @P5 IMAD.HI.U32 R8, R7, UR6, RZ ;  /* 0x0000000607085c27 */ /* 0x004fc8000f8e00ff */
[----:B------:R-:W-:Y:S01]  /*85e0*/  IMAD.U32 R7, RZ, RZ, UR6 ;  /* 0x00000006ff077e24 */ /* 0x000fe2000f8e00ff */
[----:B---3--:R-:W-:-:S05]  /*85f0*/  @P5 SHF.R.U32.HI R7, RZ, R9, R8 ;  /* 0x00000009ff075219 */ /* 0x008fca0000011608 */
[----:B------:R-:W-:-:S04]  /*8600*/  VIADD R7, R7, UR14 ;  /* 0x0000000e07077c36 */ /* 0x000fc80008000000 */
[----:B------:R-:W-:Y:S01]  /*8610*/  VIADD R8, R7, -UR15 ;  /* 0x8000000f07087c36 */ /* 0x000fe20008000000 */
[----:B------:R-:W-:Y:S06]  /*8620*/  @!P6 BRA `(.L_x_4990) ;  /* 0x00000000003ce947 */ /* 0x000fec0003800000 */
[----:B------:R-:W-:-:S13]  /*8630*/  ISETP.GT.AND P0, PT, R7, -0x1, PT ;  /* 0xffffffff0700780c */ /* 0x000fda0003f04270 */
[----:B------:R-:W-:Y:S05]  /*8640*/  @P0 BRA `(.L_x_4991) ;  /* 0x00000000001c0947 */ /* 0x000fea0003800000 */
[----:B------:R-:W-:Y:S02]  /*8650*/  ISETP.NE.AND P0, PT, R12, 0x1, PT ;  /* 0x000000010c00780c */ /* 0x000fe40003f05270 */
[----:B------:R-:W-:-:S11]  /*8660*/  LOP3.LUT R7, RZ, R7, RZ, 0x33, !PT ;  /* 0x00000007ff077212 */ /* 0x000fd600078e33ff */
[----:B0-----:R-:W0:Y:S02]  /*8670*/  @P0 LDC.64 R10, c[0x0][0x9e8] ;  /* 0x00027a00ff0a0b82 */ /* 0x001e240000000a00 */
[----:B0-----:R-:W-:-:S05]  /*8680*/  @P0 IMAD.HI.U32 R10, R7, R10, RZ ;  /* 0x0000000a070a0227 */ /* 0x001fca00078e00ff */
[----:B------:R-:W-:-:S04]  /*8690*/  @P0 SHF.R.U32.HI R7, RZ, R11, R10 ;  /* 0x0000000bff070219 */ /* 0x000fc8000001160a */
[----:B------:R-:W-:Y:S01]  /*86a0*/  LOP3.LUT R7, RZ, R7, RZ, 0x33, !PT ;  /* 0x00000007ff077212 */ /* 0x000fe200078e33ff */
[----:B------:R-:W-:Y:S06]  /*86b0*/  BRA `(.L_x_4992) ;  /* 0x0000000000107947 */ /* 0x000fec0003800000 */
.L_x_4991:
[----:B------:R-:W-:-:S13]  /*86c0*/  ISETP.NE.AND P0, PT, R12, 0x1, PT ;  /* 0x000000010c00780c */ /* 0x000fda0003f05270 */
[----:B0-----:R-:W0:Y:S02]  /*86d0*/  @P0 LDC.64 R10, c[0x0][0x9e8] ;  /* 0x00027a00ff0a0b82 */ /* 0x001e240000000a00 */
[----:B0-----:R-:W-:-:S05]  /*86e0*/  @P0 IMAD.HI.U32 R10, R7, R10, RZ ;  /* 0x0000000a070a0227 */ /* 0x001fca00078e00ff */
[----:B------:R-:W-:-:S07]  /*86f0*/  @P0 SHF.R.U32.HI R7, RZ, R11, R10 ;  /* 0x0000000bff070219 */ /* 0x000fce000001160a */
.L_x_4992:
[----:B------:R-:W-:-:S05]  /*8700*/  IMAD R7, R7, R12, RZ ;  /* 0x0000000c07077224 */ /* 0x000fca00078e02ff */
[----:B------:R-:W-:-:S07]  /*8710*/  VIMNMX R8, R8, R7, !PT ;  /* 0x0000000708087248 */ /* 0x000fce0007fe0100 */
.L_x_4990:
[----:B------:R-:W-:-:S05]  /*8720*/  VIADD R8, R8, 0x3f ;  /* 0x0000003f08087836 */ /* 0x000fca0000000000 */
[----:B------:R-:W-:-:S04]  /*8730*/  SHF.R.S32.HI R7, RZ, 0x1f, R8 ;  /* 0x0000001fff077819 */ /* 0x000fc80000011408 */
[----:B------:R-:W-:-:S04]  /*8740*/  LEA.HI R7, R7, R8, RZ, 0x6 ;  /* 0x0000000807077211 */ /* 0x000fc800078f30ff */
[----:B------:R-:W-:-:S04]  /*8750*/  SHF.R.S32.HI R7, RZ, 0x6, R7 ;  /* 0x00000006ff077819 */ /* 0x000fc80000011407 */
[----:B------:R-:W-:-:S04]  /*8760*/  VIMNMX R7, R186, R7, !PT ;  /* 0x00000007ba077248 */ /* 0x000fc80007fe0100 */
[----:B------:R-:W-:-:S13]  /*8770*/  ISETP.LE.AND P0, PT, R7, UR50, PT ;  /* 0x0000003207007c0c */ /* 0x000fda000bf03270 */
[----:B------:R-:W-:Y:S05]  /*8780*/  @!P0 BRA `(.L_x_4993) ;  /* 0x0000001800388947 */ /* 0x000fea0003800000 */
[----:B------:R-:W-:Y:S01]  /*8790*/  IMAD.MOV.U32 R9, RZ, RZ, R6 ;  /* 0x000000ffff097224 */ /* 0x000fe200078e0006 */
[----:B------:R-:W-:Y:S01]  /*87a0*/  UMOV UR22, UR36 ;  /* 0x0000002400167c82 */ /* 0x000fe20008000000 */
[----:B0-----:R-:W-:Y:S01]  /*87b0*/  IMAD.MOV.U32 R10, RZ, RZ, R5 ;  /* 0x000000ffff0a7224 */ /* 0x001fe200078e0005 */
[----:B------:R-:W-:-:S06]  /*87c0*/  ULDC UR21, c[0x0][0x988] ;  /* 0x0002620000157ab9 */ /* 0x000fcc0000000800 */
.L_x_5002:
[----:B------:R-:W-:Y:S01]  /*87d0*/  UIADD3 UR36, UR22, 0x1, URZ ;  /* 0x0000000116247890 */ /* 0x000fe2000fffe03f */
[----:B------:R-:W-:Y:S01]  /*87e0*/  IMAD.U32 R6, RZ, RZ, UR50 ;  /* 0x00000032ff067e24 */ /* 0x000fe2000f8e00ff */
[----:B------:R-:W-:Y:S02]  /*87f0*/  UIADD3 UR20, UR50, -0x1, URZ ;  /* 0xffffffff32147890 */ /* 0x000fe4000fffe03f */
[----:B------:R-:W-:Y:S02]  /*8800*/  UISETP.NE.AND UP0, UPT, UR36, 0x2, UPT ;  /* 0x000000022400788c */ /* 0x000fe4000bf05270 */
[----:B------:R-:W-:Y:S02]  /*8810*/  ISETP.GT.AND P0, PT, R6, R7, PT ;  /* 0x000000070600720c */ /* 0x000fe40003f04270 */
[----:B------:R-:W-:Y:S02]  /*8820*/  USEL UR6, URZ, 0x1, UP0 ;  /* 0x000000013f067887 */ /* 0x000fe40008000000 */
[----:B------:R-:W-:-:S02]  /*8830*/  USEL UR36, UR36, URZ, UP0 ;  /* 0x0000003f24247287 */ /* 0x000fc40008000000 */
[----:B------:R-:W-:Y:S01]  /*8840*/  ULOP3.LUT UR37, UR37, UR6, URZ, 0x3c, !UPT ;  /* 0x0000000625257292 */ /* 0x000fe2000f8e3c3f */
[----:B------:R-:W-:Y:S01]  /*8850*/  UMOV UR50, UR20 ;  /* 0x0000001400327c82 */ /* 0x000fe20008000000 */
[----:B0123--:R-:W-:Y:S10]  /*8860*/  @!P3 BRA `(.L_x_4994) ;  /* 0x000000000004b947 */ /* 0x00fff40003800000 */
[----:B------:R-:W-:Y:S01]  /*8870*/  BPT.TRAP 0x1 ;  /* 0x000000040000795c */ /* 0x000fe20000300000 */
.L_x_4994:
[----:B------:R-:W-:Y:S01]  /*8880*/  ULEA UR23, UR36, UR43, 0x3 ;  /* 0x0000002b24177291 */ /* 0x000fe2000f8e183f */
[----:B------:R-:W-:-:S05]  /*8890*/  IMAD.U32 R8, RZ, RZ, UR37 ;  /* 0x00000025ff087e24 */ /* 0x000fca000f8e00ff */
[----:B------:R-:W-:-:S04]  /*88a0*/  SHF.L.U32 R8, R8, 0x1f, RZ ;  /* 0x0000001f08087819 */ /* 0x000fc800000006ff */
[----:B------:R0:W2:Y:S01]  /*88b0*/  SYNCS.PHASECHK.TRANS64.TRYWAIT P1, [UR23+0x28c30], R8 ;  /* 0x028c3008ff0075a7 */ /* 0x0000a20008020157 */
[----:B------:R-:W-:Y:S05]  /*88c0*/  @!P3 BRA `(.L_x_4995) ;  /* 0x000000000004b947 */ /* 0x000fea0003800000 */
[----:B------:R-:W-:Y:S01]  /*88d0*/  BPT.TRAP 0x1 ;  /* 0x000000040000795c */ /* 0x000fe20000300000 */
.L_x_4995:
[----:B--2---:R-:W-:Y:S05]  /*88e0*/  @P1 BRA `(.L_x_4996) ;  /* 0x0000000000081947 */ /* 0x004fea0003800000 */
[----:B------:R-:W2:Y:S02]  /*88f0*/  SYNCS.PHASECHK.TRANS64.TRYWAIT P1, [UR23+0x28c30], R8 ;  /* 0x028c3008ff0075a7 */ /* 0x000ea40008020157 */
[----:B--2---:R-:W-:Y:S05]  /*8900*/  @!P1 BRA `(.L_x_4997) ;  /* 0x000000c800dc9947 */ /* 0x004fea0003800000 */
.L_x_4996:
[----:B------:R-:W-:Y:S01]  /*8910*/  R2UR UR18, R0 ;  /* 0x00000000001272ca */ /* 0x000fe200000e0000 */
[----:B-1--4-:R-:W-:Y:S01]  /*8920*/  WARPGROUP.ARRIVE ;  /* 0x00000000000079c5 */ /* 0x012fe20000000000 */
[----:B------:R-:W-:Y:S01]  /*8930*/  UMOV UR19, 0x40000040 ;  /* 0x4000004000137882 */ /* 0x000fe20000000000 */
[----:B------:R-:W-:Y:S01]  /*8940*/  UMOV UR7, 0x40000040 ;  /* 0x4000004000077882 */ /* 0x000fe20000000000 */
[----:B------:R-:W-:Y:S01]  /*8950*/  UMOV UR11, 0x40000040 ;  /* 0x40000040000b7882 */ /* 0x000fe20000000000 */
[----:B------:R-:W-:-:S08]  /*8960*/  UMOV UR15, 0x40000040 ;  /* 0x40000040000f7882 */ /* 0x000fd00000000000 */
[----:B------:R-:W-:-:S04]  /*8970*/  ULEA UR18, UR36, UR18, 0x9 ;  /* 0x0000001224127291 */ /* 0x000fc8000f8e483f */
[----:B------:R-:W-:Y:S02]  /*8980*/  UIADD3 UR6, UR18, 0x2, URZ ;  /* 0x0000000212067890 */ /* 0x000fe4000fffe03f */
[----:B------:R-:W-:Y:S02]  /*8990*/  UIADD3 UR10, UR18, 0x4, URZ ;  /* 0x00000004120a7890 */ /* 0x000fe4000fffe03f */
[----:B------:R-:W-:Y:S02]  /*89a0*/  UIADD3 UR14, UR18, 0x6, URZ ;  /* 0x00000006120e7890 */ /* 0x000fe4000fffe03f */
[----:B------:R-:W-:Y:S03]  /*89b0*/  HGMMA.64x64x16.F32.BF16 R152, gdesc[UR16], RZ, !UPT, gsb0 ;  /* 0x00e00000109879f0 */ /* 0x000fe6000c0018ff */
[----:B------:R-:W-:Y:S02]  /*89c0*/  WARPGROUP.DEPBAR.LE gsb0, 0x0 ;  /* 0x00008000000079c5 */ /* 0x000fe40000010000 */
[----:B------:R-:W-:-:S06]  /*89d0*/  WARPGROUP.ARRIVE ;  /* 0x00000000000079c5 */ /* 0x000fcc0000000000 */
[----:B------:R-:W-:Y:S03]  /*89e0*/  HGMMA.64x64x16.F32.BF16 R152, gdesc[UR4], R152, gsb0 ;  /* 0x00e00000049879f0 */ /* 0x000fe60008001898 */
[----:B------:R-:W-:Y:S02]  /*89f0*/  WARPGROUP.DEPBAR.LE gsb0, 0x0 ;  /* 0x00008000000079c5 */ /* 0x000fe40000010000 */
[----:B------:R-:W-:-:S06]  /*8a00*/  WARPGROUP.ARRIVE ;  /* 0x00000000000079c5 */ /* 0x000fcc0000000000 */
[----:B------:R-:W-:Y:S01]  /*8a10*/  HGMMA.64x64x16.F32.BF16 R152, gdesc[UR8], R152, gsb0 ;  /* 0x00e00000089879f0 */ /* 0x000fe20008001898 */
[----:B------:R-:W-:Y:S02]  /*8a20*/  UMOV UR10, UR21 ;  /* 0x00000015000a7c82 */ /* 0x000fe40008000000 */
        /* <DEDUP_REMOVED lines=21> */
[----:B------:R-:W1:Y:S02]  /*8b80*/  SHFL.BFLY PT, R5, R12, 0x2, 0x1f ;  /* 0x0c401f000c057f89 */ /* 0x000e6400000e0000 */
        /* <DEDUP_REMOVED lines=10> */
[----:B------:R-:W-:-:S03]  /*8c30*/  FMNMX.FTZ R6, R170, R11, !PT ;  /* 0x0000000baa067209 */ /* 0x000fc60007810000 */
[----:B------:R-:W-:Y:S01]  /*8c40*/  FMUL.FTZ R20, R5, UR10 ;  /* 0x0000000a05147c20 */ /* 0x000fe20008410000 */
        /* <DEDUP_REMOVED lines=10> */
[--C-:B------:R-:W-:Y:S01]  /*8cf0*/  FFMA.FTZ R160, R168, UR10, -R20.reuse ;  /* 0x0000000aa8a07c23 */ /* 0x100fe20008010814 */
[----:B------:R-:W-:Y:S01]  /*8d00*/  FMNMX.FTZ R6, R178, R13, !PT ;  /* 0x0000000db2067209 */ /* 0x000fe20007810000 */
[--C-:B------:R-:W-:Y:S01]  /*8d10*/  FFMA.FTZ R168, R177, UR10, -R20.reuse ;  /* 0x0000000ab1a87c23 */ /* 0x100fe20008010814 */
[----:B------:R-:W1:Y:S01]  /*8d20*/  MUFU.EX2 R10, R10 ;  /* 0x0000000a000a7308 */ /* 0x000e620000000800 */
[--C-:B------:R-:W-:Y:S01]  /*8d30*/  FFMA.FTZ R15, R161, UR10, -R20.reuse ;  /* 0x0000000aa10f7c23 */ /* 0x100fe20008010814 */
[----:B------:R-:W-:Y:S01]  /*8d40*/  FMNMX.FTZ R13, R179, R6, !PT ;  /* 0x00000006b30d7209 */ /* 0x000fe20007810000 */
[--C-:B------:R-:W-:Y:S01]  /*8d50*/  FFMA.FTZ R161, R176, UR10, -R20.reuse ;  /* 0x0000000ab0a17c23 */ /* 0x100fe20008010814 */
[--C-:B------:R-:W-:Y:S01]  /*8d60*/  FFMA.FTZ R180, R180, UR10, -R20.reuse ;  /* 0x0000000ab4b47c23 */ /* 0x100fe20008010814 */
[--C-:B------:R-:W-:Y:S01]  /*8d70*/  FFMA.FTZ R14, R164, UR10, -R20.reuse ;  /* 0x0000000aa40e7c23 */ /* 0x100fe20008010814 */
[----:B------:R-:W-:Y:S01]  /*8d80*/  FMNMX.FTZ R6, R182, R13, !PT ;  /* 0x0000000db6067209 */ /* 0x000fe20007810000 */
[--C-:B------:R-:W-:Y:S01]  /*8d90*/  FFMA.FTZ R13, R157, UR10, -R20.reuse ;  /* 0x0000000a9d0d7c23 */ /* 0x100fe20008010814 */
[----:B------:R-:W2:Y:S01]  /*8da0*/  MUFU.EX2 R11, R11 ;  /* 0x0000000b000b7308 */ /* 0x000ea20000000800 */
[--C-:B------:R-:W-:Y:S01]  /*8db0*/  FFMA.FTZ R157, R172, UR10, -R20.reuse ;  /* 0x0000000aac9d7c23 */ /* 0x100fe20008010814 */
[----:B------:R-:W-:Y:S01]  /*8dc0*/  FMNMX.FTZ R6, R183, R6, !PT ;  /* 0x00000006b7067209 */ /* 0x000fe20007810000 */
[----:B------:R-:W-:-:S04]  /*8dd0*/  FFMA.FTZ R164, R173, UR10, -R20 ;  /* 0x0000000aada47c23 */ /* 0x000fc80008010814 */
[----:B------:R-:W3:Y:S01]  /*8de0*/  SHFL.BFLY PT, R153, R6, 0x2, 0x1f ;  /* 0x0c401f0006997f89 */ /* 0x000ee200000e0000 */
[----:B------:R-:W4:Y:S01]  /*8df0*/  MUFU.EX2 R152, R152 ;  /* 0x0000009800987308 */ /* 0x000f220000000800 */
[-C--:B-1----:R-:W-:Y:S01]  /*8e00*/  FMUL.FTZ R24, R24, R10.reuse ;  /* 0x0000000a18187220 */ /* 0x082fe20000410000 */
[-C--:B------:R-:W-:Y:S01]  /*8e10*/  FMUL.FTZ R25, R25, R10.reuse ;  /* 0x0000000a19197220 */ /* 0x080fe20000410000 */
[-C--:B------:R-:W-:Y:S01]  /*8e20*/  FMUL.FTZ R28, R28, R10.reuse ;  /* 0x0000000a1c1c7220 */ /* 0x080fe20000410000 */
[-C--:B------:R-:W-:Y:S01]  /*8e30*/  FMUL.FTZ R29, R29, R10.reuse ;  /* 0x0000000a1d1d7220 */ /* 0x080fe20000410000 */
[-C--:B------:R-:W-:Y:S01]  /*8e40*/  FMUL.FTZ R32, R32, R10.reuse ;  /* 0x0000000a20207220 */ /* 0x080fe20000410000 */
[-C--:B------:R-:W-:Y:S01]  /*8e50*/  FMUL.FTZ R33, R33, R10.reuse ;  /* 0x0000000a21217220 */ /* 0x080fe20000410000 */
[-C--:B------:R-:W-:Y:S01]  /*8e60*/  FMUL.FTZ R36, R36, R10.reuse ;  /* 0x0000000a24247220 */ /* 0x080fe20000410000 */
[----:B------:R-:W-:Y:S01]  /*8e70*/  MUFU.EX2 R12, R12 ;  /* 0x0000000c000c7308 */ /* 0x000fe20000000800 */
[----:B--2---:R-:W-:Y:S01]  /*8e80*/  FFMA.FTZ R3, R10, R3, R11 ;  /* 0x000000030a037223 */ /* 0x004fe2000001000b */
[-C--:B------:R-:W-:Y:S01]  /*8e90*/  FMUL.FTZ R37, R37, R10.reuse ;  /* 0x0000000a25257220 */ /* 0x080fe20000410000 */
[-C--:B------:R-:W-:Y:S01]  /*8ea0*/  FMUL.FTZ R40, R40, R10.reuse ;  /* 0x0000000a28287220 */ /* 0x080fe20000410000 */
[-C--:B------:R-:W-:Y:S01]  /*8eb0*/  FMUL.FTZ R41, R41, R10.reuse ;  /* 0x0000000a29297220 */ /* 0x080fe20000410000 */
[-C--:B------:R-:W-:Y:S01]  /*8ec0*/  FMUL.FTZ R44, R44, R10.reuse ;  /* 0x0000000a2c2c7220 */ /* 0x080fe20000410000 */
[-C--:B------:R-:W-:Y:S01]  /*8ed0*/  FMUL.FTZ R45, R45, R10.reuse ;  /* 0x0000000a2d2d7220 */ /* 0x080fe20000410000 */
[-C--:B------:R-:W-:Y:S01]  /*8ee0*/  FMUL.FTZ R48, R48, R10.reuse ;  /* 0x0000000a30307220 */ /* 0x080fe20000410000 */
[----:B------:R-:W-:Y:S01]  /*8ef0*/  MUFU.EX2 R13, R13 ;  /* 0x0000000d000d7308 */ /* 0x000fe20000000800 */
[----:B----4-:R-:W-:Y:S01]  /*8f00*/  FADD.FTZ R3, R152, R3 ;  /* 0x0000000398037221 */ /* 0x010fe20000010000 */
[-C--:B------:R-:W-:Y:S01]  /*8f10*/  FMUL.FTZ R49, R49, R10.reuse ;  /* 0x0000000a31317220 */ /* 0x080fe20000410000 */
[-C--:B------:R-:W-:Y:S01]  /*8f20*/  FMUL.FTZ R52, R52, R10.reuse ;  /* 0x0000000a34347220 */ /* 0x080fe20000410000 */
[-C--:B------:R-:W-:Y:S01]  /*8f30*/  FMUL.FTZ R53, R53, R10.reuse ;  /* 0x0000000a35357220 */ /* 0x080fe20000410000 */
[-C--:B------:R-:W-:Y:S01]  /*8f40*/  FMUL.FTZ R56, R56, R10.reuse ;  /* 0x0000000a38387220 */ /* 0x080fe20000410000 */
[-C--:B------:R-:W-:Y:S01]  /*8f50*/  FMUL.FTZ R57, R57, R10.reuse ;  /* 0x0000000a39397220 */ /* 0x080fe20000410000 */
[----:B---3--:R-:W-:Y:S01]  /*8f60*/  FMNMX.FTZ R165, R6, R153, !PT ;  /* 0x0000009906a57209 */ /* 0x008fe20007810000 */
[--C-:B------:R-:W-:Y:S01]  /*8f70*/  FFMA.FTZ R153, R169, UR10, -R20.reuse ;  /* 0x0000000aa9997c23 */ /* 0x100fe20008010814 */
[----:B------:R-:W-:Y:S01]  /*8f80*/  MUFU.EX2 R156, R156 ;  /* 0x0000009c009c7308 */ /* 0x000fe20000000800 */
[----:B------:R-:W-:Y:S01]  /*8f90*/  FFMA.FTZ R20, R181, UR10, -R20 ;  /* 0x0000000ab5147c23 */ /* 0x000fe20008010814 */
[----:B------:R-:W-:Y:S01]  /*8fa0*/  IMAD.U32 R181, RZ, RZ, UR22 ;  /* 0x00000016ffb57e24 */ /* 0x000fe2000f8e00ff */
[----:B------:R-:W1:Y:S01]  /*8fb0*/  SHFL.BFLY PT, R6, R165, 0x1, 0x1f ;  /* 0x0c201f00a5067f89 */ /* 0x000e6200000e0000 */
        /* <DEDUP_REMOVED lines=23> */
[----:B-1----:R-:W-:Y:S01]  /*9130*/  FMNMX.FTZ R6, R165, R6, !PT ;  /* 0x00000006a5067209 */ /* 0x002fe20007810000 */
        /* <DEDUP_REMOVED lines=8> */
[--C-:B------:R-:W-:Y:S01]  /*91c0*/  FFMA.FTZ R192, R167, UR10, -R177.reuse ;  /* 0x0000000aa7c07c23 */ /* 0x100fe200080108b1 */
[----:B------:R-:W-:Y:S01]  /*91d0*/  FMUL.FTZ R9, R9, UR10 ;  /* 0x0000000a09097c20 */ /* 0x000fe20008410000 */
[--C-:B------:R-:W-:Y:S01]  /*91e0*/  FFMA.FTZ R172, R154, UR10, -R177.reuse ;  /* 0x0000000a9aac7c23 */ /* 0x100fe200080108b1 */
[--C-:B------:R-:W-:Y:S01]  /*91f0*/  FFMA.FTZ R167, R170, UR10, -R177.reuse ;  /* 0x0000000aaaa77c23 */ /* 0x100fe200080108b1 */
[----:B------:R-:W-:Y:S01]  /*9200*/  FFMA.FTZ R170, R171, UR10, -R177 ;  /* 0x0000000aabaa7c23 */ /* 0x000fe200080108b1 */
[----:B------:R-:W-:-:S02]  /*9210*/  IMAD.MOV R171, RZ, RZ, -R17 ;  /* 0x000000ffffab7224 */ /* 0x000fc400078e0a11 */
[--C-:B------:R-:W-:Y:S01]  /*9220*/  FFMA.FTZ R155, R155, UR10, -R177.reuse ;  /* 0x0000000a9b9b7c23 */ /* 0x100fe200080108b1 */
[----:B------:R-:W-:Y:S01]  /*9230*/  MUFU.EX2 R9, R9 ;  /* 0x0000000900097308 */ /* 0x000fe20000000800 */
[--C-:B------:R-:W-:Y:S01]  /*9240*/  FFMA.FTZ R169, R158, UR10, -R177.reuse ;  /* 0x0000000a9ea97c23 */ /* 0x100fe200080108b1 */
[--C-:B------:R-:W-:Y:S01]  /*9250*/  FFMA.FTZ R176, R159, UR10, -R177.reuse ;  /* 0x0000000a9fb07c23 */ /* 0x100fe200080108b1 */
[----:B------:R-:W-:Y:S01]  /*9260*/  ISETP.NE.AND P1, PT, R2, R171, PT ;  /* 0x000000ab0200720c */ /* 0x000fe20003f25270 */
[----:B------:R-:W-:Y:S02]  /*9270*/  IMAD.U32 R171, RZ, RZ, UR23 ;  /* 0x00000017ffab7e24 */ /* 0x000fe4000f8e00ff */
[--C-:B------:R-:W-:Y:S01]  /*9280*/  FFMA.FTZ R159, R162, UR10, -R177.reuse ;  /* 0x0000000aa29f7c23 */ /* 0x100fe200080108b1 */
[--C-:B-1----:R-:W-:Y:S01]  /*9290*/  FFMA.FTZ R180, R163, UR10, -R177.reuse ;  /* 0x0000000aa3b47c23 */ /* 0x102fe200080108b1 */
[----:B------:R-:W-:Y:S01]  /*92a0*/  FFMA.FTZ R163, R166, UR10, -R177 ;  /* 0x0000000aa6a37c23 */ /* 0x000fe200080108b1 */
[----:B------:R-:W1:Y:S01]  /*92b0*/  MUFU.EX2 R172, R172 ;  /* 0x000000ac00ac7308 */ /* 0x000e620000000800 */
[----:B------:R-:W-:-:S02]  /*92c0*/  @!P4 VIADD R154, R171, 0x28c40 ;  /* 0x00028c40ab9ac836 */ /* 0x000fc40000000000 */
[--C-:B------:R-:W-:Y:S01]  /*92d0*/  FFMA.FTZ R173, R174, UR10, -R177.reuse ;  /* 0x0000000aaead7c23 */ /* 0x100fe200080108b1 */
[--C-:B------:R-:W-:Y:S01]  /*92e0*/  FFMA.FTZ R174, R175, UR10, -R177.reuse ;  /* 0x0000000aafae7c23 */ /* 0x100fe200080108b1 */
[--C-:B------:R-:W-:Y:S01]  /*92f0*/  FFMA.FTZ R175, R178, UR10, -R177.reuse ;  /* 0x0000000ab2af7c23 */ /* 0x100fe200080108b1 */
[--C-:B------:R-:W-:Y:S01]  /*9300*/  FFMA.FTZ R178, R179, UR10, -R177.reuse ;  /* 0x0000000ab3b27c23 */ /* 0x100fe200080108b1 */
[----:B------:R-:W-:Y:S01]  /*9310*/  @!P4 PRMT R154, RZ, 0x654, R154 ;  /* 0x00000654ff9ac816 */ /* 0x000fe2000000009a */
[--C-:B------:R-:W-:Y:S01]  /*9320*/  FFMA.FTZ R182, R182, UR10, -R177.reuse ;  /* 0x0000000ab6b67c23 */ /* 0x100fe200080108b1 */
[----:B------:R-:W2:Y:S01]  /*9330*/  MUFU.EX2 R155, R155 ;  /* 0x0000009b009b7308 */ /* 0x000ea20000000800 */
[----:B------:R-:W-:Y:S01]  /*9340*/  @!P1 IMAD R158, R181, 0x40, R16 ;  /* 0x00000040b59e9824 */ /* 0x000fe200078e0210 */
[----:B------:R3:W-:Y:S01]  /*9350*/  @!P4 SYNCS.ARRIVE.TRANS64.RED.A1T0 RZ, [R154+URZ], RZ ;  /* 0x000000ff9affc9a7 */ /* 0x0007e2000810043f */
[----:B------:R-:W-:Y:S01]  /*9360*/  FFMA.FTZ R177, R183, UR10, -R177 ;  /* 0x0000000ab7b17c23 */ /* 0x000fe200080108b1 */
[-C--:B------:R-:W-:Y:S01]  /*9370*/  FMUL.FTZ R109, R109, R10.reuse ;  /* 0x0000000a6d6d7220 */ /* 0x080fe20000410000 */
[-C--:B------:R-:W-:Y:S01]  /*9380*/  FMUL.FTZ R112, R112, R10.reuse ;  /* 0x0000000a70707220 */ /* 0x080fe20000410000 */
[----:B------:R-:W-:Y:S01]  /*9390*/  @!P1 LEA R158, R158, UR43, 0x2 ;  /* 0x0000002b9e9e9c11 */ /* 0x000fe2000f8e10ff */
[----:B------:R-:W-:Y:S01]  /*93a0*/  FMUL.FTZ R113, R113, R10 ;  /* 0x0000000a71717220 */ /* 0x000fe20000410000 */
[----:B------:R-:W4:Y:S01]  /*93b0*/  MUFU.EX2 R169, R169 ;  /* 0x000000a900a97308 */ /* 0x000f220000000800 */
[----:B-1----:R-:W-:Y:S01]  /*93c0*/  FFMA.FTZ R4, R9, R4, R172 ;  /* 0x0000000409047223 */ /* 0x002fe200000100ac */
[----:B---3--:R-:W-:Y:S01]  /*93d0*/  FADD.FTZ R154, R12, R3 ;  /* 0x000000030c9a7221 */ /* 0x008fe20000010000 */
[----:B------:R-:W-:Y:S01]  /*93e0*/  @!P1 STS [R158+0x28800], R10 ;  /* 0x0288000a9e009388 */ /* 0x000fe20000000800 */
[-C--:B------:R-:W-:Y:S01]  /*93f0*/  FMUL.FTZ R116, R116, R10.reuse ;  /* 0x0000000a74747220 */ /* 0x080fe20000410000 */
[-C--:B------:R-:W-:Y:S01]  /*9400*/  FMUL.FTZ R117, R117, R10.reuse ;  /* 0x0000000a75757220 */ /* 0x080fe20000410000 */
[----:B------:R-:W-:Y:S01]  /*9410*/  FADD.FTZ R3, R13, R154 ;  /* 0x0000009a0d037221 */ /* 0x000fe20000010000 */
[----:B------:R1:W-:Y:S01]  /*9420*/  @!P1 STS [R158+0x28820], R9 ;  /* 0x028820099e009388 */ /* 0x0003e20000000800 */
[----:B------:R-:W3:Y:S01]  /*9430*/  MUFU.EX2 R176, R176 ;  /* 0x000000b000b07308 */ /* 0x000ee20000000800 */
[----:B--2---:R-:W-:Y:S01]  /*9440*/  FADD.FTZ R4, R155, R4 ;  /* 0x000000049b047221 */ /* 0x004fe20000010000 */
[----:B------:R-:W-:Y:S01]  /*9450*/  FADD.FTZ R154, R156, R3 ;  /* 0x000000039c9a7221 */ /* 0x000fe20000010000 */
[-C--:B------:R-:W-:Y:S01]  /*9460*/  FMUL.FTZ R120, R120, R10.reuse ;  /* 0x0000000a78787220 */ /* 0x080fe20000410000 */
[-C--:B------:R-:W-:Y:S01]  /*9470*/  FMUL.FTZ R121, R121, R10.reuse ;  /* 0x0000000a79797220 */ /* 0x080fe20000410000 */
[-C--:B------:R-:W-:Y:S01]  /*9480*/  FMUL.FTZ R124, R124, R10.reuse ;  /* 0x0000000a7c7c7220 */ /* 0x080fe20000410000 */
[----:B------:R-:W-:Y:S01]  /*9490*/  FADD.FTZ R179, R15, R154 ;  /* 0x0000009a0fb37221 */ /* 0x000fe20000010000 */
[-C--:B------:R-:W-:Y:S01]  /*94a0*/  FMUL.FTZ R125, R125, R10.reuse ;  /* 0x0000000a7d7d7220 */ /* 0x080fe20000410000 */
[----:B------:R-:W2:Y:S01]  /*94b0*/  MUFU.EX2 R159, R159 ;  /* 0x0000009f009f7308 */ /* 0x000ea20000000800 */
[----:B----4-:R-:W-:Y:S01]  /*94c0*/  FADD.FTZ R3, R169, R4 ;  /* 0x00000004a9037221 */ /* 0x010fe20000010000 */
[----:B------:R-:W-:Y:S01]  /*94d0*/  FADD.FTZ R154, R14, R179 ;  /* 0x000000b30e9a7221 */ /* 0x000fe20000010000 */
[-C--:B------:R-:W-:Y:S01]  /*94e0*/  FMUL.FTZ R128, R128, R10.reuse ;  /* 0x0000000a80807220 */ /* 0x080fe20000410000 */
[-C--:B------:R-:W-:Y:S01]  /*94f0*/  FMUL.FTZ R129, R129, R10.reuse ;  /* 0x0000000a81817220 */ /* 0x080fe20000410000 */
[-C--:B------:R-:W-:Y:S01]  /*9500*/  FMUL.FTZ R132, R132, R10.reuse ;  /* 0x0000000a84847220 */ /* 0x080fe20000410000 */
[----:B------:R-:W-:Y:S01]  /*9510*/  FADD.FTZ R179, R21, R154 ;  /* 0x0000009a15b37221 */ /* 0x000fe20000010000 */
        /* <DEDUP_REMOVED lines=12> */
[----:B------:R-:W-:Y:S01]  /*95e0*/  FMUL.FTZ R149, R149, R10 ;  /* 0x0000000a95957220 */ /* 0x000fe20000410000 */
[----:B------:R-:W-:Y:S01]  /*95f0*/  F2FP.BF16.F32.PACK_AB R152, R152, R11 ;  /* 0x0000000b9898723e */ /* 0x000fe200000010ff */
[-C--:B------:R-:W-:Y:S01]  /*9600*/  FMUL.FTZ R26, R26, R9.reuse ;  /* 0x000000091a1a7220 */ /* 0x080fe20000410000 */
[----:B------:R-:W-:Y:S01]  /*9610*/  F2FP.BF16.F32.PACK_AB R156, R15, R156 ;  /* 0x0000009c0f9c723e */ /* 0x000fe200000010ff */
[-C--:B------:R-:W-:Y:S01]  /*9620*/  FMUL.FTZ R27, R27, R9.reuse ;  /* 0x000000091b1b7220 */ /* 0x080fe20000410000 */
[----:B------:R-:W2:Y:S01]  /*9630*/  MUFU.EX2 R160, R160 ;  /* 0x000000a000a07308 */ /* 0x000ea20000000800 */
[----:B----4-:R-:W-:Y:S01]  /*9640*/  FADD.FTZ R4, R180, R3 ;  /* 0x00000003b4047221 */ /* 0x010fe20000010000 */
[----:B-1----:R-:W-:Y:S01]  /*9650*/  F2FP.BF16.F32.PACK_AB R158, R21, R14 ;  /* 0x0000000e159e723e */ /* 0x002fe200000010ff */
[-C--:B------:R-:W-:Y:S01]  /*9660*/  FMUL.FTZ R30, R30, R9.reuse ;  /* 0x000000091e1e7220 */ /* 0x080fe20000410000 */
        /* <DEDUP_REMOVED lines=21> */
[----:B-1----:R-:W-:Y:S01]  /*97c0*/  FADD.FTZ R4, R192, R3 ;  /* 0x00000003c0047221 */ /* 0x002fe20000010000 */
[-C--:B------:R-:W-:Y:S01]  /*97d0*/  FMUL.FTZ R63, R63, R9.reuse ;  /* 0x000000093f3f7220 */ /* 0x080fe20000410000 */
[-C--:B------:R-:W-:Y:S01]  /*97e0*/  FMUL.FTZ R66, R66, R9.reuse ;  /* 0x0000000942427220 */ /* 0x080fe20000410000 */
[-C--:B------:R-:W-:Y:S01]  /*97f0*/  FMUL.FTZ R67, R67, R9.reuse ;  /* 0x0000000943437220 */ /* 0x080fe20000410000 */
[-C--:B------:R-:W-:Y:S01]  /*9800*/  FMUL.FTZ R70, R70, R9.reuse ;  /* 0x0000000946467220 */ /* 0x080fe20000410000 */
[-C--:B------:R-:W-:Y:S01]  /*9810*/  FMUL.FTZ R71, R71, R9.reuse ;  /* 0x0000000947477220 */ /* 0x080fe20000410000 */
[-C--:B------:R-:W-:Y:S01]  /*9820*/  FMUL.FTZ R74, R74, R9.reuse ;  /* 0x000000094a4a7220 */ /* 0x080fe20000410000 */
[----:B------:R-:W1:Y:S01]  /*9830*/  MUFU.EX2 R157, R157 ;  /* 0x0000009d009d7308 */ /* 0x000e620000000800 */
[C---:B---3--:R-:W-:Y:S01]  /*9840*/  FADD.FTZ R154, R153.reuse, R154 ;  /* 0x0000009a999a7221 */ /* 0x048fe20000010000 */
[----:B------:R-:W-:Y:S01]  /*9850*/  F2FP.BF16.F32.PACK_AB R160, R153, R160 ;  /* 0x000000a099a0723e */ /* 0x000fe200000010ff */
[-C--:B------:R-:W-:Y:S01]  /*9860*/  FMUL.FTZ R75, R75, R9.reuse ;  /* 0x000000094b4b7220 */ /* 0x080fe20000410000 */
[----:B------:R-:W-:Y:S01]  /*9870*/  F2FP.BF16.F32.PACK_AB R153, R155, R172 ;  /* 0x000000ac9b99723e */ /* 0x000fe200000010ff */
[----:B------:R-:W-:Y:S01]  /*9880*/  FMUL.FTZ R78, R78, R9 ;  /* 0x000000094e4e7220 */ /* 0x000fe20000410000 */
[----:B------:R-:W-:Y:S01]  /*9890*/  F2FP.BF16.F32.PACK_AB R155, R176, R169 ;  /* 0x000000a9b09b723e */ /* 0x000fe200000010ff */
        /* <DEDUP_REMOVED lines=11> */
[----:B------:R-:W-:Y:S01]  /*9950*/  F2FP.BF16.F32.PACK_AB R154, R13, R12 ;  /* 0x0000000c0d9a723e */ /* 0x000fe200000010ff */
[----:B------:R-:W-:Y:S01]  /*9960*/  BAR.SYNC.DEFER_BLOCKING 0xf, 0x100 ;  /* 0x03c4000000007b1d */ /* 0x000fe20000010000 */
        /* <DEDUP_REMOVED lines=16> */
[----:B------:R-:W-:Y:S01]  /*9a70*/  FMUL.FTZ R115, R115, R9 ;  /* 0x0000000973737220 */ /* 0x000fe20000410000 */
[----:B------:R-:W-:Y:S01]  /*9a80*/  F2FP.BF16.F32.PACK_AB R157, R180, R159 ;  /* 0x0000009fb49d723e */ /* 0x000fe200000010ff */
[----:B------:R-:W-:Y:S01]  /*9a90*/  FMUL.FTZ R118, R118, R9 ;  /* 0x0000000976767220 */ /* 0x000fe20000410000 */
[----:B------:R-:W-:Y:S01]  /*9aa0*/  F2FP.BF16.F32.PACK_AB R159, R192, R163 ;  /* 0x000000a3c09f723e */ /* 0x000fe200000010ff */
[-C--:B------:R-:W-:Y:S01]  /*9ab0*/  FMUL.FTZ R119, R119, R9.reuse ;  /* 0x0000000977777220 */ /* 0x080fe20000410000 */
[----:B------:R-:W2:Y:S01]  /*9ac0*/  MUFU.EX2 R174, R174 ;  /* 0x000000ae00ae7308 */ /* 0x000ea20000000800 */
[----:B-1----:R-:W-:Y:S01]  /*9ad0*/  FADD.FTZ R3, R173, R4 ;  /* 0x00000004ad037221 */ /* 0x002fe20000010000 */
[----:B------:R1:W-:Y:S01]  /*9ae0*/  STSM.16.M88.4 [R18+0x26800], R152 ;  /* 0x0268009812007844 */ /* 0x0003e20000000200 */
[-C--:B------:R-:W-:Y:S01]  /*9af0*/  FMUL.FTZ R122, R122, R9.reuse ;  /* 0x000000097a7a7220 */ /* 0x080fe20000410000 */
[-C--:B------:R-:W-:Y:S01]  /*9b00*/  FMUL.FTZ R123, R123, R9.reuse ;  /* 0x000000097b7b7220 */ /* 0x080fe20000410000 */
[-C--:B------:R-:W-:Y:S01]  /*9b10*/  FMUL.FTZ R126, R126, R9.reuse ;  /* 0x000000097e7e7220 */ /* 0x080fe20000410000 */
[----:B------:R1:W-:Y:S01]  /*9b20*/  STSM.16.M88.4 [R23], R156 ;  /* 0x0000009c17007844 */ /* 0x0003e20000000200 */
        /* <DEDUP_REMOVED lines=18> */
[C---:B----4-:R-:W-:Y:S01]  /*9c50*/  FADD.FTZ R10, R168.reuse, R11 ;  /* 0x0000000ba80a7221 */ /* 0x050fe20000010000 */
[----:B------:R-:W-:Y:S01]  /*9c60*/  F2FP.BF16.F32.PACK_AB R164, R168, R161 ;  /* 0x000000a1a8a4723e */ /* 0x000fe200000010ff */
[----:B------:R-:W-:Y:S01]  /*9c70*/  FMUL.FTZ R151, R151, R9 ;  /* 0x0000000997977220 */ /* 0x000fe20000410000 */
[----:B------:R-:W-:Y:S01]  /*9c80*/  F2FP.BF16.F32.PACK_AB R161, R170, R167 ;  /* 0x000000a7aaa1723e */ /* 0x000fe200000010ff */
[----:B------:R-:W-:-:S03]  /*9c90*/  FADD.FTZ R3, R165, R10 ;  /* 0x0000000aa5037221 */ /* 0x000fc60000010000 */
[----:B------:R-:W4:Y:S01]  /*9ca0*/  MUFU.EX2 R178, R178 ;  /* 0x000000b200b27308 */ /* 0x000f220000000800 */
[----:B---3--:R-:W-:Y:S01]  /*9cb0*/  FADD.FTZ R11, R175, R4 ;  /* 0x00000004af0b7221 */ /* 0x008fe20000010000 */
[----:B------:R1:W-:Y:S06]  /*9cc0*/  STSM.16.M88.4 [R19], R160 ;  /* 0x000000a013007844 */ /* 0x0003ec0000000200 */
[----:B------:R-:W3:Y:S01]  /*9cd0*/  MUFU.EX2 R182, R182 ;  /* 0x000000b600b67308 */ /* 0x000ee20000000800 */
[C---:B--2---:R-:W-:Y:S01]  /*9ce0*/  F2FP.BF16.F32.PACK_AB R166, R20.reuse, R165 ;  /* 0x000000a514a6723e */ /* 0x044fe200000010ff */
[----:B------:R-:W-:-:S06]  /*9cf0*/  FADD.FTZ R3, R20, R3 ;  /* 0x0000000314037221 */ /* 0x000fcc0000010000 */
[----:B------:R-:W2:Y:S01]  /*9d00*/  MUFU.EX2 R177, R177 ;  /* 0x000000b100b17308 */ /* 0x000ea20000000800 */
[C---:B----4-:R-:W-:Y:S01]  /*9d10*/  FADD.FTZ R11, R178.reuse, R11 ;  /* 0x0000000bb20b7221 */ /* 0x050fe20000010000 */
[----:B------:R-:W-:-:S03]  /*9d20*/  F2FP.BF16.F32.PACK_AB R165, R178, R175 ;  /* 0x000000afb2a5723e */ /* 0x000fc600000010ff */
[----:B---3--:R-:W-:Y:S01]  /*9d30*/  FADD.FTZ R4, R182, R11 ;  /* 0x0000000bb6047221 */ /* 0x008fe20000010000 */
[----:B--2---:R-:W-:-:S03]  /*9d40*/  F2FP.BF16.F32.PACK_AB R167, R177, R182 ;  /* 0x000000b6b1a7723e */ /* 0x004fc600000010ff */
[----:B------:R-:W-:Y:S02]  /*9d50*/  FADD.FTZ R4, R177, R4 ;  /* 0x00000004b1047221 */ /* 0x000fe40000010000 */
[----:B------:R1:W-:Y:S01]  /*9d60*/  STSM.16.M88.4 [R22], R164 ;  /* 0x000000a416007844 */ /* 0x0003e20000000200 */
[----:B------:R-:W-:Y:S05]  /*9d70*/  @!P3 BRA `(.L_x_4998) ;  /* 0x000000000004b947 */ /* 0x000fea0003800000 */
[----:B------:R-:W-:Y:S01]  /*9d80*/  BPT.TRAP 0x1 ;  /* 0x000000040000795c */ /* 0x000fe20000300000 */
.L_x_4998:
[----:B------:R2:W3:Y:S01]  /*9d90*/  SYNCS.PHASECHK.TRANS64.TRYWAIT P1, [UR23+0x28c50], R8 ;  /* 0x028c5008ff0075a7 */ /* 0x0004e20008020157 */
[----:B------:R-:W-:Y:S05]  /*9da0*/  @!P3 BRA `(.L_x_4999) ;  /* 0x000000000004b947 */ /* 0x000fea0003800000 */
[----:B------:R-:W-:Y:S01]  /*9db0*/  BPT.TRAP 0x1 ;  /* 0x000000040000795c */ /* 0x000fe20000300000 */
.L_x_4999:
[----:B---3--:R-:W-:Y:S05]  /*9dc0*/  @P1 BRA `(.L_x_5000) ;  /* 0x0000000000081947 */ /* 0x008fea0003800000 */
[----:B------:R-:W3:Y:S02]  /*9dd0*/  SYNCS.PHASECHK.TRANS64.TRYWAIT P1, [UR23+0x28c50], R8 ;  /* 0x028c5008ff0075a7 */ /* 0x000ee40008020157 */
[----:B---3--:R-:W-:Y:S05]  /*9de0*/  @!P1 BRA `(.L_x_5001) ;  /* 0x000000b400bc9947 */ /* 0x008fea0003800000 */
.L_x_5000:
        /* <DEDUP_REMOVED lines=39> */
[----:B------:R-:W-:-:S05]  /*a060*/  UMOV UR50, UR20 ;  /* 0x0000001400327c82 */ /* 0x000fca0008000000 */
.L_x_4993:
[----:B------:R-:W-:-:S13]  /*a070*/  ISETP.LE.AND P0, PT, R186, UR50, PT ;  /* 0x00000032ba007c0c */ /* 0x000fda000bf03270 */
[----:B------:R-:W-:Y:S05]  /*a080*/  @!P0 BRA `(.L_x_5003) ;  /* 0x0000002000ec8947 */ /* 0x000fea0003800000 */
[----:B0-----:R-:W-:Y:S01]  /*a090*/  IMAD.MOV.U32 R10, RZ, RZ, R6 ;  /* 0x000000ffff0a7224 */ /* 0x001fe200078e0006 */
[----:B------:R-:W-:Y:S01]  /*a0a0*/  UMOV UR21, UR36 ;  /* 0x0000002400157c82 */ /* 0x000fe20008000000 */
[----:B------:R-:W-:Y:S01]  /*a0b0*/  IMAD.MOV.U32 R11, RZ, RZ, R5 ;  /* 0x000000ffff0b7224 */ /* 0x000fe200078e0005 */
[----:B------:R-:W-:Y:S01]  /*a0c0*/  ULDC UR22, c[0x0][0x9e4] ;  /* 0x0002790000167ab9 */ /* 0x000fe20000000800 */
[----:B------:R-:W-:Y:S01]  /*a0d0*/  ULDC UR23, c[0x0][0x288] ;  /* 0x0000a20000177ab9 */ /* 0x000fe20000000800 */
[----:B------:R-:W-:Y:S01]  /*a0e0*/  ULDC UR24, c[0x0][0x9dc] ;  /* 0x0002770000187ab9 */ /* 0x000fe20000000800 */
[----:B------:R-:W-:Y:S01]  /*a0f0*/  ULDC UR20, c[0x0][0x988] ;  /* 0x0002620000147ab9 */ /* 0x000fe20000000800 */
[----:B------:R-:W-:-:S05]  /*a100*/  ULDC UR25, c[0x0][0x9e0] ;  /* 0x0002780000197ab9 */ /* 0x000fca0000000800 */
.L_x_5020:
[----:B------:R-:W-:-:S04]  /*a110*/  UIADD3 UR36, UR21, 0x1, URZ ;  /* 0x0000000115247890 */ /* 0x000fc8000fffe03f */
[----:B------:R-:W-:-:S04]  /*a120*/  UISETP.NE.AND UP0, UPT, UR36, 0x2, UPT ;  /* 0x000000022400788c */ /* 0x000fc8000bf05270 */
[----:B------:R-:W-:Y:S02]  /*a130*/  USEL UR6, URZ, 0x1, UP0 ;  /* 0x000000013f067887 */ /* 0x000fe40008000000 */
[----:B------:R-:W-:Y:S02]  /*a140*/  USEL UR36, UR36, URZ, UP0 ;  /* 0x0000003f24247287 */ /* 0x000fe40008000000 */
[----:B------:R-:W-:Y:S01]  /*a150*/  ULOP3.LUT UR37, UR37, UR6, URZ, 0x3c, !UPT ;  /* 0x0000000625257292 */ /* 0x000fe2000f8e3c3f */
[----:B0-----:R-:W-:Y:S11]  /*a160*/  @!P3 BRA `(.L_x_5004) ;  /* 0x000000000004b947 */ /* 0x001ff60003800000 */
[----:B------:R-:W-:Y:S01]  /*a170*/  BPT.TRAP 0x1 ;  /* 0x000000040000795c */ /* 0x000fe20000300000 */
.L_x_5004:
[----:B------:R-:W-:Y:S01]  /*a180*/  ULEA UR26, UR36, UR43, 0x3 ;  /* 0x0000002b241a7291 */ /* 0x000fe2000f8e183f */
[----:B------:R-:W-:-:S05]  /*a190*/  IMAD.U32 R9, RZ, RZ, UR37 ;  /* 0x00000025ff097e24 */ /* 0x000fca000f8e00ff */
[----:B------:R-:W-:-:S04]  /*a1a0*/  SHF.L.U32 R9, R9, 0x1f, RZ ;  /* 0x0000001f09097819 */ /* 0x000fc800000006ff */
[----:B------:R0:W0:Y:S01]  /*a1b0*/  SYNCS.PHASECHK.TRANS64.TRYWAIT P0, [UR26+0x28c30], R9 ;  /* 0x028c3009ff0075a7 */ /* 0x000022000800015a */
[----:B------:R-:W-:Y:S05]  /*a1c0*/  @!P3 BRA `(.L_x_5005) ;  /* 0x000000000004b947 */ /* 0x000fea0003800000 */
[----:B------:R-:W-:Y:S01]  /*a1d0*/  BPT.TRAP 0x1 ;  /* 0x000000040000795c */ /* 0x000fe20000300000 */
.L_x_5005:
[----:B0-----:R-:W-:Y:S05]  /*a1e0*/  @P0 BRA `(.L_x_5006) ;  /* 0x0000000000080947 */ /* 0x001fea0003800000 */
[----:B------:R-:W0:Y:S02]  /*a1f0*/  SYNCS.PHASECHK.TRANS64.TRYWAIT P0, [UR26+0x28c30], R9 ;  /* 0x028c3009ff0075a7 */ /* 0x000e24000800015a */
[----:B0-----:R-:W-:Y:S05]  /*a200*/  @!P0 BRA `(.L_x_5007) ;  /* 0x000000b000c88947 */ /* 0x001fea0003800000 */
.L_x_5006:
[----:B------:R-:W-:Y:S01]  /*a210*/  R2UR UR18, R0 ;  /* 0x00000000001272ca */ /* 0x000fe200000e0000 */
[----:B-1-34-:R-:W-:Y:S01]  /*a220*/  WARPGROUP.ARRIVE ;  /* 0x00000000000079c5 */ /* 0x01afe20000000000 */
[----:B------:R-:W-:Y:S01]  /*a230*/  UMOV UR19, 0x40000040 ;  /* 0x4000004000137882 */ /* 0x000fe20000000000 */
[----:B------:R-:W-:Y:S01]  /*a240*/  UMOV UR7, 0x40000040 ;  /* 0x4000004000077882 */ /* 0x000fe20000000000 */
[----:B------:R-:W-:Y:S01]  /*a250*/  UMOV UR11, 0x40000040 ;  /* 0x40000040000b7882 */ /* 0x000fe20000000000 */
[----:B------:R-:W-:Y:S01]  /*a260*/  UMOV UR15, 0x40000040 ;  /* 0x40000040000f7882 */ /* 0x000fe20000000000 */
[----:B------:R-:W0:Y:S01]  /*a270*/  @P5 LDC R7, c[0x0][0x44c] ;  /* 0x00011300ff075b82 */ /* 0x000e220000000800 */
[----:B------:R-:W-:Y:S02]  /*a280*/  VIADD R12, R185, UR40 ;  /* 0x00000028b90c7c36 */ /* 0x000fe40008000000 */
[----:B--2---:R-:W-:-:S04]  /*a290*/  IMAD.U32 R8, RZ, RZ, UR26 ;  /* 0x0000001aff087e24 */ /* 0x004fc8000f8e00ff */
[----:B------:R-:W-:Y:S01]  /*a2a0*/  ULEA UR18, UR36, UR18, 0x9 ;  /* 0x0000001224127291 */ /* 0x000fe2000f8e483f */
[----:B------:R-:W1:Y:S03]  /*a2b0*/  @P5 LDC R6, c[0x0][0x450] ;  /* 0x00011400ff065b82 */ /* 0x000e660000000800 */
[----:B------:R-:W-:Y:S02]  /*a2c0*/  UIADD3 UR6, UR18, 0x2, URZ ;  /* 0x0000000212067890 */ /* 0x000fe4000fffe03f */
[----:B------:R-:W-:Y:S02]  /*a2d0*/  UIADD3 UR10, UR18, 0x4, URZ ;  /* 0x00000004120a7890 */ /* 0x000fe4000fffe03f */
[----:B------:R-:W-:Y:S02]  /*a2e0*/  UIADD3 UR14, UR18, 0x6, URZ ;  /* 0x00000006120e7890 */ /* 0x000fe4000fffe03f */
[----:B------:R-:W-:Y:S01]  /*a2f0*/  HGMMA.64x64x16.F32.BF16 R152, gdesc[UR16], RZ, !UPT, gsb0 ;  /* 0x00e00000109879f0 */ /* 0x000fe2000c0018ff */
[----:B------:R-:W2:Y:S01]  /*a300*/  LDC R5, c[0x0][0x2f0] ;  /* 0x0000bc00ff057b82 */ /* 0x000ea20000000800 */
[----:B0-----:R-:W-:-:S05]  /*a310*/  @P5 IMAD.HI.U32 R7, R12, R7, RZ ;  /* 0x000000070c075227 */ /* 0x001fca00078e00ff */
[----:B-1----:R-:W-:Y:S01]  /*a320*/  @P5 SHF.R.U32.HI R12, RZ, R6, R7 ;  /* 0x00000006ff0c5219 */ /* 0x002fe20000011607 */
[----:B------:R-:W-:-:S04]  /*a330*/  @!P4 VIADD R6, R8, 0x28c40 ;  /* 0x00028c400806c836 */ /* 0x000fc80000000000 */
[----:B------:R-:W0:Y:S01]  /*a340*/  SHFL.IDX PT, R192, R12, RZ, 0x1c1f ;  /* 0x001c1fff0cc07589 */ /* 0x000e2200000e0000 */
[----:B------:R-:W-:Y:S01]  /*a350*/  @!P4 PRMT R6, RZ, 0x654, R6 ;  /* 0x00000654ff06c816 */ /* 0x000fe20000000006 */
[----:B------:R-:W-:Y:S02]  /*a360*/  WARPGROUP.DEPBAR.LE gsb0, 0x0 ;  /* 0x00008000000079c5 */ /* 0x000fe40000010000 */
[----:B------:R-:W-:-:S06]  /*a370*/  WARPGROUP.ARRIVE ;  /* 0x00000000000079c5 */ /* 0x000fcc0000000000 */
[----:B------:R-:W-:Y:S01]  /*a380*/  HGMMA.64x64x16.F32.BF16 R152, gdesc[UR4], R152, gsb0 ;  /* 0x00e00000049879f0 */ /* 0x000fe20008001898 */
[----:B------:R-:W-:Y:S02]  /*a390*/  USHF.L.U32 UR6, UR50, 0x6, URZ ;  /* 0x0000000632067899 */ /* 0x000fe4000800063f */
[----:B------:R-:W-:-:S04]  /*a3a0*/  ULOP3.LUT UR7, URZ, UR24, URZ, 0x33, !UPT ;  /* 0x000000183f077292 */ /* 0x000fc8000f8e333f */
[----:B------:R-:W-:-:S05]  /*a3b0*/  IMAD.U32 R7, RZ, RZ, UR6 ;  /* 0x00000006ff077e24 */ /* 0x000fca000f8e00ff */
[----:B------:R-:W-:-:S05]  /*a3c0*/  IADD3 R14, -R2, 0x1, -R7 ;  /* 0x00000001020e7810 */ /* 0x000fca0007ffe907 */
[----:B--2---:R-:W-:-:S04]  /*a3d0*/  IMAD R14, R5, UR49, R14 ;  /* 0x00000031050e7c24 */ /* 0x004fc8000f8e020e */
[----:B------:R-:W-:-:S04]  /*a3e0*/  VIADD R14, R14, -UR23 ;  /* 0x800000170e0e7c36 */ /* 0x000fc80008000000 */
[C---:B------:R-:W-:Y:S02]  /*a3f0*/  VIADD R20, R14.reuse, UR25 ;  /* 0x000000190e147c36 */ /* 0x040fe40008000000 */
[----:B------:R-:W-:Y:S02]  /*a400*/  VIADD R21, R14, UR7 ;  /* 0x000000070e157c36 */ /* 0x000fe40008000000 */
[--C-:B0-----:R-:W-:Y:S02]  /*a410*/  IMAD.IADD R13, R20, 0x1, R192.reuse ;  /* 0x00000001140d7824 */ /* 0x101fe400078e02c0 */
[----:B------:R-:W-:Y:S01]  /*a420*/  IMAD.IADD R14, R21, 0x1, R192 ;  /* 0x00000001150e7824 */ /* 0x000fe200078e02c0 */
[----:B------:R-:W-:Y:S02]  /*a430*/  WARPGROUP.DEPBAR.LE gsb0, 0x0 ;  /* 0x00008000000079c5 */ /* 0x000fe40000010000 */
[----:B------:R-:W-:-:S06]  /*a440*/  WARPGROUP.ARRIVE ;  /* 0x00000000000079c5 */ /* 0x000fcc0000000000 */
[----:B------:R-:W-:Y:S03]  /*a450*/  HGMMA.64x64x16.F32.BF16 R152, gdesc[UR8], R152, gsb0 ;  /* 0x00e00000089879f0 */ /* 0x000fe60008001898 */
[----:B------:R-:W-:Y:S02]  /*a460*/  WARPGROUP.DEPBAR.LE gsb0, 0x0 ;  /* 0x00008000000079c5 */ /* 0x000fe40000010000 */
[----:B------:R-:W-:-:S06]  /*a470*/  WARPGROUP.ARRIVE ;  /* 0x00000000000079c5 */ /* 0x000fcc0000000000 */
[----:B------:R-:W-:Y:S03]  /*a480*/  HGMMA.64x64x16.F32.BF16 R152, gdesc[UR12], R152, gsb0 ;  /* 0x00e000000c9879f0 */ /* 0x000fe60008001898 */
[----:B------:R-:W-:Y:S02]  /*a490*/  WARPGROUP.DEPBAR.LE gsb0, 0x0 ;  /* 0x00008000000079c5 */ /* 0x000fe40000010000 */
[----:B------:R0:W-:Y:S01]  /*a4a0*/  @!P4 SYNCS.ARRIVE.TRANS64.RED.A1T0 RZ, [R6+URZ], RZ ;  /* 0x000000ff06ffc9a7 */ /* 0x0001e2000810043f */
[----:B------:R-:W-:Y:S05]  /*a4b0*/  @!P6 BRA `(.L_x_5008) ;  /* 0x00000000005ce947 */ /* 0x000fea0003800000 */
[----:B0-----:R-:W-:Y:S01]  /*a4c0*/  IMAD R6, R5, UR49, R192 ;  /* 0x0000003105067c24 */ /* 0x001fe2000f8e02c0 */
[----:B------:R-:W-:Y:S03]  /*a4d0*/  BSSY B0, `(.L_x_5009) ;  /* 0x0000011000007945 */ /* 0x000fe60003800000 */
[----:B------:R-:W-:-:S05]  /*a4e0*/  VIADD R15, R6, -UR23 ;  /* 0x80000017060f7c36 */ /* 0x000fca0008000000 */
        /* <DEDUP_REMOVED lines=10> */
.L_x_5010:
[----:B------:R-:W-:-:S05]  /*a590*/  IMAD.U32 R192, RZ, RZ, UR22 ;  /* 0x00000016ffc07e24 */ /* 0x000fca000f8e00ff */
[----:B------:R-:W-:-:S13]  /*a5a0*/  ISETP.NE.AND P0, PT, R192, 0x1, PT ;  /* 0x00000001c000780c */ /* 0x000fda0003f05270 */
[----:B------:R-:W0:Y:S02]  /*a5b0*/  @P0 LDC.64 R6, c[0x0][0x9e8] ;  /* 0x00027a00ff060b82 */ /* 0x000e240000000a00 */
[----:B0-----:R-:W-:-:S05]  /*a5c0*/  @P0 IMAD.HI.U32 R6, R15, R6, RZ ;  /* 0x000000060f060227 */ /* 0x001fca00078e00ff */
[----:B------:R-:W-:-:S07]  /*a5d0*/  @P0 SHF.R.U32.HI R15, RZ, R7, R6 ;  /* 0x00000007ff0f0219 */ /* 0x000fce0000011606 */
.L_x_5011:
[----:B------:R-:W-:Y:S05]  /*a5e0*/  BSYNC B0 ;  /* 0x0000000000007941 */ /* 0x000fea0003800000 */
.L_x_5009:
[----:B------:R-:W-:-:S04]  /*a5f0*/  IMAD R15, R15, R192, -UR6 ;  /* 0x800000060f0f7e24 */ /* 0x000fc8000f8e02c0 */
[----:B------:R-:W-:-:S05]  /*a600*/  IMAD.IADD R15, R15, 0x1, -R2 ;  /* 0x000000010f0f7824 */ /* 0x000fca00078e0a02 */
[----:B------:R-:W-:Y:S02]  /*a610*/  VIADDMNMX R13, R15, R192, R13, PT ;  /* 0x000000c00f0d7246 */ /* 0x000fe4000380010d */
[----:B------:R-:W-:-:S07]  /*a620*/  VIMNMX R14, R14, R15, !PT ;  /* 0x0000000f0e0e7248 */ /* 0x000fce0007fe0100 */
.L_x_5008:
[----:B------:R-:W-:Y:S01]  /*a630*/  UISETP.GT.AND UP0, UPT, UR50, -0x1, UPT ;  /* 0xffffffff3200788c */ /* 0x000fe2000bf04270 */
[----:B0-----:R-:W0:Y:S05]  /*a640*/  SHFL.IDX PT, R6, R12, 0x1, 0x1c1f ;  /* 0x003c1f000c067f89 */ /* 0x001e2a00000e0000 */
        /* <DEDUP_REMOVED lines=9> */
[----:B0-----:R-:W-:Y:S01]  /*a6e0*/  IMAD.IADD R12, R20, 0x1, R6 ;  /* 0x00000001140c7824 */ /* 0x001fe200078e0206 */
        /* <DEDUP_REMOVED lines=55> */
.L_x_5014:
[----:B------:R-:W-:-:S05]  /*aa60*/  IMAD.U32 R14, RZ, RZ, UR22 ;  /* 0x00000016ff0e7e24 */ /* 0x000fca000f8e00ff */
[----:B------:R-:W-:-:S13]  /*aa70*/  ISETP.NE.AND P1, PT, R14, 0x1, PT ;  /* 0x000000010e00780c */ /* 0x000fda0003f25270 */
[----:B------:R-:W0:Y:S02]  /*aa80*/  @P1 LDC.64 R6, c[0x0][0x9e8] ;  /* 0x00027a00ff061b82 */ /* 0x000e240000000a00 */
[----:B0-----:R-:W-:-:S05]  /*aa90*/  @P1 IMAD.HI.U32 R6, R5, R6, RZ ;  /* 0x0000000605061227 */ /* 0x001fca00078e00ff */
[----:B------:R-:W-:-:S07]  /*aaa0*/  @P1 SHF.R.U32.HI R5, RZ, R7, R6 ;  /* 0x00000007ff051219 */ /* 0x000fce0000011606 */
.L_x_5015:
[----:B------:R-:W-:Y:S05]  /*aab0*/  BSYNC B0 ;  /* 0x0000000000007941 */ /* 0x000fea0003800000 */
.L_x_5013:
[----:B------:R-:W-:-:S04]  /*aac0*/  IMAD R5, R5, R14, -UR6 ;  /* 0x8000000605057e24 */ /* 0x000fc8000f8e020e */
[----:B------:R-:W-:-:S05]  /*aad0*/  IMAD.IADD R5, R5, 0x1, -R2 ;  /* 0x0000000105057824 */ /* 0x000fca00078e0a02 */
[----:B------:R-:W-:Y:S02]  /*aae0*/  VIADDMNMX R12, R5, R14, R12, PT ;  /* 0x0000000e050c7246 */ /* 0x000fe4000380010c */
[----:B------:R-:W-:-:S07]  /*aaf0*/  VIMNMX R13, R13, R5, !PT ;  /* 0x000000050d0d7248 */ /* 0x000fce0007fe0100 */
.L_x_5012:
[----:B------:R-:W-:Y:S01]  /*ab00*/  FMNMX.FTZ R6, R152, R11, !PT ;  /* 0x0000000b98067209 */ /* 0x000fe20007810000 */
        /* <DEDUP_REMOVED lines=33> */
[----:B------:R-:W0:Y:S01]  /*ad20*/  SHFL.BFLY PT, R5, R6, 0x2, 0x1f ;  /* 0x0c401f0006057f89 */ /* 0x000e2200000e0000 */
[C---:B------:R-:W-:Y:S02]  /*ad30*/  ISETP.LT.OR P2, PT, R12.reuse, 0x1, P2 ;  /* 0x000000010c00780c */ /* 0x040fe40001741670 */
[----:B------:R-:W-:Y:S02]  /*ad40*/  ISETP.LT.OR P1, PT, R12, 0x19, P1 ;  /* 0x000000190c00780c */ /* 0x000fe40000f21670 */
[----:B------:R-:W-:-:S02]  /*ad50*/  FSEL R7, R154, -INF , !P2 ;  /* 0xff8000009a077808 */ /* 0x000fc40005000000 */
[----:B------:R-:W-:Y:S02]  /*ad60*/  FSEL R166, R166, -INF , !P1 ;  /* 0xff800000a6a67808 */ /* 0x000fe40004800000 */
[C---:B------:R-:W-:Y:S02]  /*ad70*/  ISETP.GT.AND P1, PT, R13.reuse, 0x19, P0 ;  /* 0x000000190d00780c */ /* 0x040fe40000724270 */
[----:B------:R-:W-:Y:S02]  /*ad80*/  ISETP.GT.AND P2, PT, R13, 0x20, P0 ;  /* 0x000000200d00780c */ /* 0x000fe40000744270 */
[C---:B------:R-:W-:Y:S02]  /*ad90*/  ISETP.LT.OR P1, PT, R12.reuse, 0x1a, P1 ;  /* 0x0000001a0c00780c */ /* 0x040fe40000f21670 */
[----:B------:R-:W-:Y:S02]  /*ada0*/  ISETP.LT.OR P2, PT, R12, 0x21, P2 ;  /* 0x000000210c00780c */ /* 0x000fe40001741670 */
[----:B------:R-:W-:-:S02]  /*adb0*/  FSEL R167, R167, -INF , !P1 ;  /* 0xff800000a7a77808 */ /* 0x000fc40004800000 */
[----:B------:R-:W-:Y:S02]  /*adc0*/  ISETP.GT.AND P1, PT, R13, 0x21, P0 ;  /* 0x000000210d00780c */ /* 0x000fe40000724270 */
[----:B------:R-:W-:Y:S02]  /*add0*/  FSEL R170, R170, -INF , !P2 ;  /* 0xff800000aaaa7808 */ /* 0x000fe40005000000 */
[----:B------:R-:W-:Y:S02]  /*ade0*/  ISETP.LT.OR P1, PT, R12, 0x22, P1 ;  /* 0x000000220c00780c */ /* 0x000fe40000f21670 */
[----:B0-----:R-:W-:Y:S02]  /*adf0*/  FMNMX.FTZ R5, R6, R5, !PT ;  /* 0x0000000506057209 */ /* 0x001fe40007810000 */
[----:B------:R-:W-:Y:S02]  /*ae00*/  FMNMX.FTZ R6, R7, R10, !PT ;  /* 0x0000000a07067209 */ /* 0x000fe40007810000 */
[----:B------:R-:W-:Y:S01]  /*ae10*/  FSEL R171, R171, -INF , !P1 ;  /* 0xff800000abab7808 */ /* 0x000fe20004800000 */
[----:B------:R-:W0:Y:S01]  /*ae20*/  SHFL.BFLY PT, R14, R5, 0x1, 0x1f ;  /* 0x0c201f00050e7f89 */ /* 0x000e2200000e0000 */
[----:B------:R-:W-:-:S02]  /*ae30*/  FMNMX.FTZ R15, R155, R6, !PT ;  /* 0x000000069b0f7209 */ /* 0x000fc40007810000 */
[----:B------:R-:W-:Y:S02]  /*ae40*/  ISETP.GT.AND P1, PT, R13, 0x29, P0 ;  /* 0x000000290d00780c */ /* 0x000fe40000724270 */
[----:B------:R-:W-:Y:S02]  /*ae50*/  FMNMX.FTZ R6, R158, R15, !PT ;  /* 0x0000000f9e067209 */ /* 0x000fe40007810000 */
[----:B------:R-:W-:Y:S02]  /*ae60*/  ISETP.LT.OR P1, PT, R12, 0x2a, P1 ;  /* 0x0000002a0c00780c */ /* 0x000fe40000f21670 */
[----:B------:R-:W-:Y:S02]  /*ae70*/  FMNMX.FTZ R15, R159, R6, !PT ;  /* 0x000000069f0f7209 */ /* 0x000fe40007810000 */
[----:B------:R-:W-:Y:S02]  /*ae80*/  FSEL R175, R175, -INF , !P1 ;  /* 0xff800000afaf7808 */ /* 0x000fe40004800000 */
[----:B------:R-:W-:-:S02]  /*ae90*/  FMNMX.FTZ R6, R162, R15, !PT ;  /* 0x0000000fa2067209 */ /* 0x000fc40007810000 */
[----:B------:R-:W-:Y:S02]  /*aea0*/  ISETP.GT.AND P1, PT, R13, 0x30, P0 ;  /* 0x000000300d00780c */ /* 0x000fe40000724270 */
[----:B------:R-:W-:Y:S02]  /*aeb0*/  FMNMX.FTZ R15, R163, R6, !PT ;  /* 0x00000006a30f7209 */ /* 0x000fe40007810000 */
[----:B------:R-:W-:Y:S02]  /*aec0*/  ISETP.GT.AND P2, PT, R13, 0x28, P0 ;  /* 0x000000280d00780c */ /* 0x000fe40000744270 */
[----:B------:R-:W-:Y:S02]  /*aed0*/  FMNMX.FTZ R6, R166, R15, !PT ;  /* 0x0000000fa6067209 */ /* 0x000fe40007810000 */
[----:B------:R-:W-:Y:S02]  /*aee0*/  ISETP.LT.OR P1, PT, R12, 0x31, P1 ;  /* 0x000000310c00780c */ /* 0x000fe40000f21670 */
[----:B------:R-:W-:-:S02]  /*aef0*/  FMNMX.FTZ R15, R167, R6, !PT ;  /* 0x00000006a70f7209 */ /* 0x000fc40007810000 */
[----:B------:R-:W-:Y:S02]  /*af00*/  ISETP.LT.OR P2, PT, R12, 0x29, P2 ;  /* 0x000000290c00780c */ /* 0x000fe40001741670 */
[----:B------:R-:W-:Y:S02]  /*af10*/  FMNMX.FTZ R6, R170, R15, !PT ;  /* 0x0000000faa067209 */ /* 0x000fe40007810000 */
[----:B------:R-:W-:Y:S02]  /*af20*/  FSEL R178, R178, -INF , !P1 ;  /* 0xff800000b2b27808 */ /* 0x000fe40004800000 */
[----:B------:R-:W-:Y:S02]  /*af30*/  ISETP.GT.AND P1, PT, R13, 0x31, P0 ;  /* 0x000000310d00780c */ /* 0x000fe40000724270 */
[----:B------:R-:W-:Y:S02]  /*af40*/  FSEL R174, R174, -INF , !P2 ;  /* 0xff800000aeae7808 */ /* 0x000fe40005000000 */
[----:B------:R-:W-:-:S02]  /*af50*/  FMNMX.FTZ R21, R171, R6, !PT ;  /* 0x00000006ab157209 */ /* 0x000fc40007810000 */
[----:B------:R-:W-:Y:S02]  /*af60*/  ISETP.LT.OR P1, PT, R12, 0x32, P1 ;  /* 0x000000320c00780c */ /* 0x000fe40000f21670 */
[----:B------:R-:W-:Y:S02]  /*af70*/  FMNMX.FTZ R6, R174, R21, !PT ;  /* 0x00000015ae067209 */ /* 0x000fe40007810000 */
[----:B------:R-:W-:Y:S02]  /*af80*/  FSEL R179, R179, -INF , !P1 ;  /* 0xff800000b3b37808 */ /* 0x000fe40004800000 */
[----:B------:R-:W-:Y:S02]  /*af90*/  ISETP.GT.AND P1, PT, R13, 0x38, P0 ;  /* 0x000000380d00780c */ /* 0x000fe40000724270 */
[----:B------:R-:W-:Y:S02]  /*afa0*/  FMNMX.FTZ R21, R175, R6, !PT ;  /* 0x00000006af157209 */ /* 0x000fe40007810000 */
[----:B------:R-:W-:-:S02]  /*afb0*/  ISETP.GT.AND P0, PT, R13, 0x39, P0 ;  /* 0x000000390d00780c */ /* 0x000fc40000704270 */
[----:B------:R-:W-:Y:S02]  /*afc0*/  ISETP.LT.OR P1, PT, R12, 0x39, P1 ;  /* 0x000000390c00780c */ /* 0x000fe40000f21670 */
[----:B------:R-:W-:Y:S02]  /*afd0*/  FMNMX.FTZ R6, R178, R21, !PT ;  /* 0x00000015b2067209 */ /* 0x000fe40007810000 */
[----:B0-----:R-:W-:Y:S02]  /*afe0*/  FMNMX.FTZ R5, R5, R14, !PT ;  /* 0x0000000e05057209 */ /* 0x001fe40007810000 */
[----:B------:R-:W-:Y:S02]  /*aff0*/  ISETP.LT.OR P0, PT, R12, 0x3a, P0 ;  /* 0x0000003a0c00780c */ /* 0x000fe40000701670 */
[----:B------:R-:W-:Y:S01]  /*b000*/  FSEL R182, R182, -INF , !P1 ;  /* 0xff800000b6b67808 */ /* 0x000fe20004800000 */
[----:B------:R-:W-:Y:S01]  /*b010*/  FMUL.FTZ R14, R5, UR10 ;  /* 0x0000000a050e7c20 */ /* 0x000fe20008410000 */
[----:B------:R-:W-:-:S02]  /*b020*/  FMNMX.FTZ R21, R179, R6, !PT ;  /* 0x00000006b3157209 */ /* 0x000fc40007810000 */
[----:B------:R-:W-:Y:S02]  /*b030*/  FSETP.NEU.FTZ.AND P2, PT, R5, -INF , PT ;  /* 0xff8000000500780b */ /* 0x000fe40003f5d000 */
[----:B------:R-:W-:Y:S02]  /*b040*/  FSEL R183, R183, -INF , !P0 ;  /* 0xff800000b7b77808 */ /* 0x000fe40004000000 */
[----:B------:R-:W-:Y:S02]  /*b050*/  FMNMX.FTZ R6, R182, R21, !PT ;  /* 0x00000015b6067209 */ /* 0x000fe40007810000 */
[----:B------:R-:W-:Y:S02]  /*b060*/  FSEL R14, R14, RZ, P2 ;  /* 0x000000ff0e0e7208 */ /* 0x000fe40001000000 */
[----:B------:R-:W-:-:S03]  /*b070*/  FMNMX.FTZ R6, R183, R6, !PT ;  /* 0x00000006b7067209 */ /* 0x000fc60007810000 */
[--C-:B------:R-:W-:Y:S01]  /*b080*/  FFMA.FTZ R21, R161, UR10, -R14.reuse ;  /* 0x0000000aa1157c23 */ /* 0x100fe2000801080e */
[--C-:B------:R-:W-:Y:S01]  /*b090*/  FFMA.FTZ R154, R156, UR10, -R14.reuse ;  /* 0x0000000a9c9a7c23 */ /* 0x100fe2000801080e */
[----:B------:R-:W0:Y:S01]  /*b0a0*/  SHFL.BFLY PT, R161, R6, 0x2, 0x1f ;  /* 0x0c401f0006a17f89 */ /* 0x000e2200000e0000 */
        /* <DEDUP_REMOVED lines=13> */
[----:B------:R-:W-:Y:S01]  /*b180*/  IMAD.U32 R177, RZ, RZ, UR21 ;  /* 0x00000015ffb17e24 */ /* 0x000fe2000f8e00ff */
[----:B------:R-:W-:Y:S08]  /*b190*/  MUFU.EX2 R152, R152 ;  /* 0x0000009800987308 */ /* 0x000ff00000000800 */
[----:B------:R-:W-:Y:S01]  /*b1a0*/  MUFU.EX2 R15, R15 ;  /* 0x0000000f000f7308 */ /* 0x000fe20000000800 */
[----:B0-----:R-:W-:Y:S01]  /*b1b0*/  FMNMX.FTZ R168, R6, R161, !PT ;  /* 0x000000a106a87209 */ /* 0x001fe20007810000 */
[----:B------:R-:W-:Y:S01]  /*b1c0*/  FFMA.FTZ R161, R173, UR10, -R14 ;  /* 0x0000000aada17c23 */ /* 0x000fe2000801080e */
[----:B------:R-:W-:Y:S01]  /*b1d0*/  FSEL R6, R5, RZ, P2 ;  /* 0x000000ff05067208 */ /* 0x000fe20001000000 */
[----:B------:R-:W-:-:S02]  /*b1e0*/  IMAD.MOV R173, RZ, RZ, -R17 ;  /* 0x000000ffffad7224 */ /* 0x000fc400078e0a11 */
[----:B------:R-:W0:Y:S02]  /*b1f0*/  SHFL.BFLY PT, R169, R168, 0x1, 0x1f ;  /* 0x0c201f00a8a97f89 */ /* 0x000e2400000e0000 */
[----:B------:R-:W-:Y:S01]  /*b200*/  FADD.FTZ R6, -R6, R11 ;  /* 0x0000000b06067221 */ /* 0x000fe20000010100 */
[----:B------:R-:W-:Y:S01]  /*b210*/  MUFU.EX2 R13, R13 ;  /* 0x0000000d000d7308 */ /* 0x000fe20000000800 */
[----:B------:R-:W-:Y:S02]  /*b220*/  ISETP.NE.AND P1, PT, R2, R173, PT ;  /* 0x000000ad0200720c */ /* 0x000fe40003f25270 */
[----:B------:R-:W-:-:S05]  /*b230*/  FMUL.FTZ R11, R6, UR10 ;  /* 0x0000000a060b7c20 */ /* 0x000fca0008410000 */
[----:B------:R-:W-:Y:S08]  /*b240*/  MUFU.EX2 R156, R156 ;  /* 0x0000009c009c7308 */ /* 0x000ff00000000800 */
[----:B------:R-:W1:Y:S01]  /*b250*/  MUFU.EX2 R11, R11 ;  /* 0x0000000b000b7308 */ /* 0x000e620000000800 */
[----:B0-----:R-:W-:Y:S01]  /*b260*/  FMNMX.FTZ R6, R168, R169, !PT ;  /* 0x000000a9a8067209 */ /* 0x001fe20007810000 */
[----:B------:R-:W-:-:S06]  /*b270*/  FFMA.FTZ R169, R181, UR10, -R14 ;  /* 0x0000000ab5a97c23 */ /* 0x000fcc000801080e */
[----:B------:R-:W0:Y:S01]  /*b280*/  MUFU.EX2 R21, R21 ;  /* 0x0000001500157308 */ /* 0x000e220000000800 */
[C---:B------:R-:W-:Y:S01]  /*b290*/  FSETP.NEU.FTZ.AND P0, PT, R6.reuse, -INF , PT ;  /* 0xff8000000600780b */ /* 0x040fe20003f1d000 */
[----:B------:R-:W-:-:S05]  /*b2a0*/  FMUL.FTZ R176, R6, UR10 ;  /* 0x0000000a06b07c20 */ /* 0x000fca0008410000 */
[----:B------:R-:W-:Y:S01]  /*b2b0*/  FSEL R176, R176, RZ, P0 ;  /* 0x000000ffb0b07208 */ /* 0x000fe20000000000 */
[----:B------:R-:W2:Y:S01]  /*b2c0*/  MUFU.EX2 R12, R12 ;  /* 0x0000000c000c7308 */ /* 0x000ea20000000800 */
[----:B-1----:R-:W-:Y:S01]  /*b2d0*/  FFMA.FTZ R172, R11, R3, R152 ;  /* 0x000000030bac7223 */ /* 0x002fe20000010098 */
[----:B------:R-:W-:Y:S01]  /*b2e0*/  F2FP.BF16.F32.PACK_AB R152, R15, R152 ;  /* 0x000000980f98723e */ /* 0x000fe200000010ff */
[----:B------:R-:W-:Y:S01]  /*b2f0*/  FMUL.FTZ R24, R24, R11 ;  /* 0x0000000b18187220 */ /* 0x000fe20000410000 */
[----:B------:R-:W-:Y:S01]  /*b300*/  FFMA.FTZ R7, R7, UR10, -R176 ;  /* 0x0000000a07077c23 */ /* 0x000fe200080108b0 */
[----:B------:R-:W-:Y:S01]  /*b310*/  FADD.FTZ R3, R15, R172 ;  /* 0x000000ac0f037221 */ /* 0x000fe20000010000 */
[--C-:B------:R-:W-:Y:S01]  /*b320*/  FFMA.FTZ R155, R155, UR10, -R176.reuse ;  /* 0x0000000a9b9b7c23 */ /* 0x100fe200080108b0 */
[--C-:B------:R-:W-:Y:S01]  /*b330*/  FFMA.FTZ R158, R158, UR10, -R176.reuse ;  /* 0x0000000a9e9e7c23 */ /* 0x100fe200080108b0 */
[----:B------:R-:W1:Y:S01]  /*b340*/  MUFU.EX2 R153, R153 ;  /* 0x0000009900997308 */ /* 0x000e620000000800 */
[----:B------:R-:W-:Y:S01]  /*b350*/  FADD.FTZ R14, R154, R3 ;  /* 0x000000039a0e7221 */ /* 0x000fe20000010000 */
[----:B------:R-:W-:Y:S01]  /*b360*/  FSEL R3, R6, RZ, P0 ;  /* 0x000000ff06037208 */ /* 0x000fe20000000000 */
[--C-:B------:R-:W-:Y:S01]  /*b370*/  FFMA.FTZ R159, R159, UR10, -R176.reuse ;  /* 0x0000000a9f9f7c23 */ /* 0x100fe200080108b0 */
[----:B------:R-:W-:Y:S01]  /*b380*/  FFMA.FTZ R163, R163, UR10, -R176 ;  /* 0x0000000aa3a37c23 */ /* 0x000fe200080108b0 */
[----:B------:R-:W-:Y:S01]  /*b390*/  FADD.FTZ R173, R13, R14 ;  /* 0x0000000e0dad7221 */ /* 0x000fe20000010000 */
[----:B------:R-:W-:-:S02]  /*b3a0*/  @!P1 IMAD R14, R177, 0x40, R16 ;  /* 0x00000040b10e9824 */ /* 0x000fc400078e0210 */
[----:B------:R-:W-:Y:S01]  /*b3b0*/  FADD.FTZ R3, -R3, R10 ;  /* 0x0000000a03037221 */ /* 0x000fe20000010100 */
[----:B------:R-:W3:Y:S01]  /*b3c0*/  MUFU.EX2 R160, R160 ;  /* 0x000000a000a07308 */ /* 0x000ee20000000800 */
[----:B------:R-:W-:Y:S01]  /*b3d0*/  FADD.FTZ R172, R156, R173 ;  /* 0x000000ad9cac7221 */ /* 0x000fe20000010000 */
[----:B------:R-:W-:Y:S01]  /*b3e0*/  F2FP.BF16.F32.PACK_AB R154, R13, R154 ;  /* 0x0000009a0d9a723e */ /* 0x000fe200000010ff */
[----:B------:R-:W-:Y:S01]  /*b3f0*/  FMUL.FTZ R3, R3, UR10 ;  /* 0x0000000a03037c20 */ /* 0x000fe20008410000 */
[----:B------:R-:W-:Y:S01]  /*b400*/  FFMA.FTZ R177, R166, UR10, -R176 ;  /* 0x0000000aa6b17c23 */ /* 0x000fe200080108b0 */
[----:B0-----:R-:W-:Y:S01]  /*b410*/  FADD.FTZ R173, R21, R172 ;  /* 0x000000ac15ad7221 */ /* 0x001fe20000010000 */
[----:B------:R-:W-:Y:S01]  /*b420*/  @!P1 LEA R172, R14, UR43, 0x2 ;  /* 0x0000002b0eac9c11 */ /* 0x000fe2000f8e10ff */
[--C-:B------:R-:W-:Y:S01]  /*b430*/  FFMA.FTZ R167, R167, UR10, -R176.reuse ;  /* 0x0000000aa7a77c23 */ /* 0x100fe200080108b0 */
[----:B------:R-:W0:Y:S01]  /*b440*/  MUFU.EX2 R157, R157 ;  /* 0x0000009d009d7308 */ /* 0x000e220000000800 */
[----:B--2---:R-:W-:Y:S01]  /*b450*/  FADD.FTZ R10, R12, R173 ;  /* 0x000000ad0c0a7221 */ /* 0x004fe20000010000 */
[--C-:B------:R-:W-:Y:S01]  /*b460*/  FFMA.FTZ R173, R162, UR10, -R176.reuse ;  /* 0x0000000aa2ad7c23 */ /* 0x100fe200080108b0 */
[----:B------:R-:W-:Y:S01]  /*b470*/  @!P1 STS [R172+0x28800], R11 ;  /* 0x0288000bac009388 */ /* 0x000fe20000000800 */
[----:B------:R-:W-:Y:S01]  /*b480*/  FFMA.FTZ R171, R171, UR10, -R176 ;  /* 0x0000000aabab7c23 */ /* 0x000fe200080108b0 */
[----:B-1----:R-:W-:Y:S01]  /*b490*/  FADD.FTZ R181, R153, R10 ;  /* 0x0000000a99b57221 */ /* 0x002fe20000010000 */
[--C-:B------:R-:W-:Y:S01]  /*b4a0*/  FFMA.FTZ R174, R174, UR10, -R176.reuse ;  /* 0x0000000aaeae7c23 */ /* 0x100fe200080108b0 */
[--C-:B------:R-:W-:Y:S01]  /*b4b0*/  FFMA.FTZ R175, R175, UR10, -R176.reuse ;  /* 0x0000000aafaf7c23 */ /* 0x100fe200080108b0 */
[----:B------:R-:W1:Y:S01]  /*b4c0*/  MUFU.EX2 R20, R20 ;  /* 0x0000001400147308 */ /* 0x000e620000000800 */
[----:B---3--:R-:W-:Y:S01]  /*b4d0*/  FADD.FTZ R162, R160, R181 ;  /* 0x000000b5a0a27221 */ /* 0x008fe20000010000 */
[--C-:B------:R-:W-:Y:S01]  /*b4e0*/  FFMA.FTZ R178, R178, UR10, -R176.reuse ;  /* 0x0000000ab2b27c23 */ /* 0x100fe200080108b0 */
[--C-:B------:R-:W-:Y:S01]  /*b4f0*/  FFMA.FTZ R179, R179, UR10, -R176.reuse ;  /* 0x0000000ab3b37c23 */ /* 0x100fe200080108b0 */
[----:B------:R-:W-:Y:S01]  /*b500*/  FFMA.FTZ R182, R182, UR10, -R176 ;  /* 0x0000000ab6b67c23 */ /* 0x000fe200080108b0 */
[----:B------:R-:W-:Y:S01]  /*b510*/  F2FP.BF16.F32.PACK_AB R156, R21, R156 ;  /* 0x0000009c159c723e */ /* 0x000fe200000010ff */
[-C--:B------:R-:W-:Y:S01]  /*b520*/  FMUL.FTZ R25, R25, R11.reuse ;  /* 0x0000000b19197220 */ /* 0x080fe20000410000 */
[-C--:B------:R-:W-:Y:S01]  /*b530*/  FMUL.FTZ R28, R28, R11.reuse ;  /* 0x0000000b1c1c7220 */ /* 0x080fe20000410000 */
        /* <DEDUP_REMOVED lines=24> */
[----:B------:R3:W-:Y:S01]  /*b6c0*/  MUFU.EX2 R168, R180 ;  /* 0x000000b400a87308 */ /* 0x0007e20000000800 */
        /* <DEDUP_REMOVED lines=8> */
[--C-:B---3--:R-:W-:Y:S01]  /*b750*/  FFMA.FTZ R180, R170, UR10, -R176.reuse ;  /* 0x0000000aaab47c23 */ /* 0x108fe200080108b0 */
[----:B------:R-:W-:Y:S01]  /*b760*/  FFMA.FTZ R176, R183, UR10, -R176 ;  /* 0x0000000ab7b07c23 */ /* 0x000fe200080108b0 */
        /* <DEDUP_REMOVED lines=18> */
[----:B0-----:R-:W-:Y:S01]  /*b890*/  FADD.FTZ R162, R164, R3 ;  /* 0x00000003a4a27221 */ /* 0x001fe20000010000 */
[----:B-1----:R-:W-:Y:S01]  /*b8a0*/  F2FP.BF16.F32.PACK_AB R164, R165, R164 ;  /* 0x000000a4a5a4723e */ /* 0x002fe200000010ff */
[-C--:B------:R-:W-:Y:S01]  /*b8b0*/  FMUL.FTZ R109, R109, R11.reuse ;  /* 0x0000000b6d6d7220 */ /* 0x080fe20000410000 */
[----:B------:R-:W0:Y:S01]  /*b8c0*/  MUFU.EX2 R14, R155 ;  /* 0x0000009b000e7308 */ /* 0x000e220000000800 */
[----:B------:R-:W-:Y:S01]  /*b8d0*/  FADD.FTZ R3, R165, R162 ;  /* 0x000000a2a5037221 */ /* 0x000fe20000010000 */
[----:B---3--:R-:W-:Y:S01]  /*b8e0*/  FFMA.FTZ R13, R10, R4, R7 ;  /* 0x000000040a0d7223 */ /* 0x008fe20000010007 */
[----:B------:R-:W-:Y:S01]  /*b8f0*/  F2FP.BF16.F32.PACK_AB R162, R161, R20 ;  /* 0x00000014a1a2723e */ /* 0x000fe200000010ff */
[----:B------:R1:W-:Y:S01]  /*b900*/  @!P1 STS [R172+0x28820], R10 ;  /* 0x0288200aac009388 */ /* 0x0003e20000000800 */
[-C--:B------:R-:W-:Y:S01]  /*b910*/  FMUL.FTZ R112, R112, R11.reuse ;  /* 0x0000000b70707220 */ /* 0x080fe20000410000 */
[-C--:B------:R-:W-:Y:S01]  /*b920*/  FMUL.FTZ R113, R113, R11.reuse ;  /* 0x0000000b71717220 */ /* 0x080fe20000410000 */
[-C--:B------:R-:W-:Y:S01]  /*b930*/  FMUL.FTZ R116, R116, R11.reuse ;  /* 0x0000000b74747220 */ /* 0x080fe20000410000 */
[----:B------:R2:W3:Y:S01]  /*b940*/  MUFU.EX2 R155, R158 ;  /* 0x0000009e009b7308 */ /* 0x0004e20000000800 */
[----:B----4-:R-:W-:Y:S01]  /*b950*/  F2FP.BF16.F32.PACK_AB R166, R169, R168 ;  /* 0x000000a8a9a6723e */ /* 0x010fe200000010ff */
[-C--:B------:R-:W-:Y:S01]  /*b960*/  FMUL.FTZ R117, R117, R11.reuse ;  /* 0x0000000b75757220 */ /* 0x080fe20000410000 */
[-C--:B------:R-:W-:Y:S01]  /*b970*/  FMUL.FTZ R120, R120, R11.reuse ;  /* 0x0000000b78787220 */ /* 0x080fe20000410000 */
[-C--:B------:R-:W-:Y:S01]  /*b980*/  FMUL.FTZ R121, R121, R11.reuse ;  /* 0x0000000b79797220 */ /* 0x080fe20000410000 */
[-C--:B------:R-:W-:Y:S01]  /*b990*/  FMUL.FTZ R124, R124, R11.reuse ;  /* 0x0000000b7c7c7220 */ /* 0x080fe20000410000 */
[-C--:B------:R-:W-:Y:S01]  /*b9a0*/  FMUL.FTZ R125, R125, R11.reuse ;  /* 0x0000000b7d7d7220 */ /* 0x080fe20000410000 */
[----:B------:R-:W-:Y:S01]  /*b9b0*/  FMUL.FTZ R128, R128, R11 ;  /* 0x0000000b80807220 */ /* 0x000fe20000410000 */
[----:B------:R-:W1:Y:S01]  /*b9c0*/  MUFU.EX2 R170, R159 ;  /* 0x0000009f00aa7308 */ /* 0x000e620000000800 */
[----:B--2---:R-:W-:Y:S01]  /*b9d0*/  F2FP.BF16.F32.PACK_AB R158, R153, R12 ;  /* 0x0000000c999e723e */ /* 0x004fe200000010ff */
[----:B------:R-:W-:Y:S01]  /*b9e0*/  FADD.FTZ R12, R168, R3 ;  /* 0x00000003a80c7221 */ /* 0x000fe20000010000 */
[C---:B0-----:R-:W-:Y:S01]  /*b9f0*/  FADD.FTZ R4, R14.reuse, R13 ;  /* 0x0000000d0e047221 */ /* 0x041fe20000010000 */
[----:B------:R-:W-:Y:S01]  /*ba00*/  F2FP.BF16.F32.PACK_AB R153, R14, R7 ;  /* 0x000000070e99723e */ /* 0x000fe200000010ff */
[-C--:B------:R-:W-:Y:S01]  /*ba10*/  FMUL.FTZ R129, R129, R11.reuse ;  /* 0x0000000b81817220 */ /* 0x080fe20000410000 */
[----:B------:R-:W-:Y:S01]  /*ba20*/  FADD.FTZ R3, R169, R12 ;  /* 0x0000000ca9037221 */ /* 0x000fe20000010000 */
        /* <DEDUP_REMOVED lines=10> */
[C---:B-1----:R-:W-:Y:S01]  /*bad0*/  FADD.FTZ R172, R170.reuse, R13 ;  /* 0x0000000daaac7221 */ /* 0x042fe20000010000 */
[----:B------:R-:W-:Y:S01]  /*bae0*/  F2FP.BF16.F32.PACK_AB R155, R170, R155 ;  /* 0x0000009baa9b723e */ /* 0x000fe200000010ff */
[----:B------:R-:W-:Y:S01]  /*baf0*/  BAR.SYNC.DEFER_BLOCKING 0xf, 0x100 ;  /* 0x03c4000000007b1d */ /* 0x000fe20000010000 */
[-C--:B------:R-:W-:Y:S01]  /*bb00*/  FMUL.FTZ R145, R145, R11.reuse ;  /* 0x0000000b91917220 */ /* 0x080fe20000410000 */
[-C--:B------:R-:W-:Y:S01]  /*bb10*/  FMUL.FTZ R148, R148, R11.reuse ;  /* 0x0000000b94947220 */ /* 0x080fe20000410000 */
[----:B------:R-:W-:Y:S01]  /*bb20*/  FMUL.FTZ R149, R149, R11 ;  /* 0x0000000b95957220 */ /* 0x000fe20000410000 */
[-C--:B------:R-:W-:Y:S01]  /*bb30*/  FMUL.FTZ R26, R26, R10.reuse ;  /* 0x0000000a1a1a7220 */ /* 0x080fe20000410000 */
[-C--:B------:R-:W-:Y:S01]  /*bb40*/  FMUL.FTZ R27, R27, R10.reuse ;  /* 0x0000000a1b1b7220 */ /* 0x080fe20000410000 */
[----:B------:R-:W1:Y:S01]  /*bb50*/  MUFU.EX2 R159, R177 ;  /* 0x000000b1009f7308 */ /* 0x000e620000000800 */
        /* <DEDUP_REMOVED lines=8> */
[C---:B--2---:R-:W-:Y:S01]  /*bbe0*/  FADD.FTZ R172, R12.reuse, R13 ;  /* 0x0000000d0cac7221 */ /* 0x044fe20000010000 */
[----:B------:R-:W-:Y:S01]  /*bbf0*/  F2FP.BF16.F32.PACK_AB R157, R12, R173 ;  /* 0x000000ad0c9d723e */ /* 0x000fe200000010ff */
[-C--:B------:R-:W-:Y:S01]  /*bc00*/  FMUL.FTZ R42, R42, R10.reuse ;  /* 0x0000000a2a2a7220 */ /* 0x080fe20000410000 */
[-C--:B------:R-:W-:Y:S01]  /*bc10*/  FMUL.FTZ R43, R43, R10.reuse ;  /* 0x0000000a2b2b7220 */ /* 0x080fe20000410000 */
[-C--:B------:R-:W-:Y:S01]  /*bc20*/  FMUL.FTZ R46, R46, R10.reuse ;  /* 0x0000000a2e2e7220 */ /* 0x080fe20000410000 */
[-C--:B------:R-:W-:Y:S01]  /*bc30*/  FMUL.FTZ R47, R47, R10.reuse ;  /* 0x0000000a2f2f7220 */ /* 0x080fe20000410000 */
[-C--:B------:R-:W-:Y:S01]  /*bc40*/  FMUL.FTZ R50, R50, R10.reuse ;  /* 0x0000000a32327220 */ /* 0x080fe20000410000 */
[----:B------:R-:W2:Y:S01]  /*bc50*/  MUFU.EX2 R161, R180 ;  /* 0x000000b400a17308 */ /* 0x000ea20000000800 */
[----:B-1----:R-:W-:Y:S01]  /*bc60*/  FADD.FTZ R13, R159, R172 ;  /* 0x000000ac9f0d7221 */ /* 0x002fe20000010000 */
[----:B------:R1:W-:Y:S01]  /*bc70*/  STSM.16.M88.4 [R18+0x26800], R152 ;  /* 0x0268009812007844 */ /* 0x0003e20000000200 */
[-C--:B------:R-:W-:Y:S01]  /*bc80*/  FMUL.FTZ R51, R51, R10.reuse ;  /* 0x0000000a33337220 */ /* 0x080fe20000410000 */
[-C--:B------:R-:W-:Y:S01]  /*bc90*/  FMUL.FTZ R54, R54, R10.reuse ;  /* 0x0000000a36367220 */ /* 0x080fe20000410000 */
[-C--:B------:R-:W-:Y:S01]  /*bca0*/  FMUL.FTZ R55, R55, R10.reuse ;  /* 0x0000000a37377220 */ /* 0x080fe20000410000 */
[-C--:B------:R-:W-:Y:S01]  /*bcb0*/  FMUL.FTZ R58, R58, R10.reuse ;  /* 0x0000000a3a3a7220 */ /* 0x080fe20000410000 */
[-C--:B------:R-:W-:Y:S01]  /*bcc0*/  FMUL.FTZ R59, R59, R10.reuse ;  /* 0x0000000a3b3b7220 */ /* 0x080fe20000410000 */
[----:B------:R-:W3:Y:S01]  /*bcd0*/  MUFU.EX2 R168, R171 ;  /* 0x000000ab00a87308 */ /* 0x000ee20000000800 */
[----:B0-----:R-:W-:Y:S01]  /*bce0*/  F2FP.BF16.F32.PACK_AB R159, R20, R159 ;  /* 0x0000009f149f723e */ /* 0x001fe200000010ff */
[-C--:B------:R-:W-:Y:S01]  /*bcf0*/  FMUL.FTZ R62, R62, R10.reuse ;  /* 0x0000000a3e3e7220 */ /* 0x080fe20000410000 */
[-C--:B------:R-:W-:Y:S01]  /*bd00*/  FMUL.FTZ R63, R63, R10.reuse ;  /* 0x0000000a3f3f7220 */ /* 0x080fe20000410000 */
[-C--:B------:R-:W-:Y:S01]  /*bd10*/  FMUL.FTZ R66, R66, R10.reuse ;  /* 0x0000000a42427220 */ /* 0x080fe20000410000 */
[-C--:B------:R-:W-:Y:S01]  /*bd20*/  FMUL.FTZ R67, R67, R10.reuse ;  /* 0x0000000a43437220 */ /* 0x080fe20000410000 */
[----:B------:R1:W-:Y:S01]  /*bd30*/  STSM.16.M88.4 [R23], R156 ;  /* 0x0000009c17007844 */ /* 0x0003e20000000200 */
[-C--:B------:R-:W-:Y:S01]  /*bd40*/  FMUL.FTZ R70, R70, R10.reuse ;  /* 0x0000000a46467220 */ /* 0x080fe20000410000 */
[----:B------:R0:W4:Y:S01]  /*bd50*/  MUFU.EX2 R163, R174 ;  /* 0x000000ae00a37308 */ /* 0x0001220000000800 */
[-C--:B------:R-:W-:Y:S01]  /*bd60*/  FMUL.FTZ R71, R71, R10.reuse ;  /* 0x0000000a47477220 */ /* 0x080fe20000410000 */
[-C--:B------:R-:W-:Y:S01]  /*bd70*/  FMUL.FTZ R74, R74, R10.reuse ;  /* 0x0000000a4a4a7220 */ /* 0x080fe20000410000 */
[-C--:B------:R-:W-:Y:S01]  /*bd80*/  FMUL.FTZ R75, R75, R10.reuse ;  /* 0x0000000a4b4b7220 */ /* 0x080fe20000410000 */
[-C--:B------:R-:W-:Y:S01]  /*bd90*/  FMUL.FTZ R78, R78, R10.reuse ;  /* 0x0000000a4e4e7220 */ /* 0x080fe20000410000 */
[-C--:B------:R-:W-:Y:S01]  /*bda0*/  FMUL.FTZ R79, R79, R10.reuse ;  /* 0x0000000a4f4f7220 */ /* 0x080fe20000410000 */
[-C--:B------:R-:W-:Y:S01]  /*bdb0*/  FMUL.FTZ R82, R82, R10.reuse ;  /* 0x0000000a52527220 */ /* 0x080fe20000410000 */
[-C--:B------:R-:W-:Y:S01]  /*bdc0*/  FMUL.FTZ R83, R83, R10.reuse ;  /* 0x0000000a53537220 */ /* 0x080fe20000410000 */
[----:B------:R-:W5:Y:S01]  /*bdd0*/  MUFU.EX2 R4, R175 ;  /* 0x000000af00047308 */ /* 0x000f620000000800 */
[----:B0-----:R-:W-:Y:S01]  /*bde0*/  FADD.FTZ R174, R20, R13 ;  /* 0x0000000d14ae7221 */ /* 0x001fe20000010000 */
[-C--:B------:R-:W-:Y:S01]  /*bdf0*/  FMUL.FTZ R86, R86, R10.reuse ;  /* 0x0000000a56567220 */ /* 0x080fe20000410000 */
[-C--:B------:R-:W-:Y:S01]  /*be00*/  FMUL.FTZ R87, R87, R10.reuse ;  /* 0x0000000a57577220 */ /* 0x080fe20000410000 */
[-C--:B------:R-:W-:Y:S01]  /*be10*/  FMUL.FTZ R90, R90, R10.reuse ;  /* 0x0000000a5a5a7220 */ /* 0x080fe20000410000 */
[----:B--2---:R-:W-:Y:S01]  /*be20*/  FADD.FTZ R13, R161, R174 ;  /* 0x000000aea10d7221 */ /* 0x004fe20000010000 */
[C---:B---3--:R-:W-:Y:S01]  /*be30*/  F2FP.BF16.F32.PACK_AB R161, R168.reuse, R161 ;  /* 0x000000a1a8a1723e */ /* 0x048fe200000010ff */
[-C--:B------:R-:W-:Y:S01]  /*be40*/  FMUL.FTZ R91, R91, R10.reuse ;  /* 0x0000000a5b5b7220 */ /* 0x080fe20000410000 */
[----:B------:R-:W0:Y:S01]  /*be50*/  MUFU.EX2 R165, R178 ;  /* 0x000000b200a57308 */ /* 0x000e220000000800 */
[----:B------:R-:W-:Y:S01]  /*be60*/  FADD.FTZ R174, R168, R13 ;  /* 0x0000000da8ae7221 */ /* 0x000fe20000010000 */
[-C--:B------:R-:W-:Y:S01]  /*be70*/  FMUL.FTZ R94, R94, R10.reuse ;  /* 0x0000000a5e5e7220 */ /* 0x080fe20000410000 */
[-C--:B------:R-:W-:Y:S01]  /*be80*/  FMUL.FTZ R95, R95, R10.reuse ;  /* 0x0000000a5f5f7220 */ /* 0x080fe20000410000 */
[-C--:B------:R-:W-:Y:S01]  /*be90*/  FMUL.FTZ R98, R98, R10.reuse ;  /* 0x0000000a62627220 */ /* 0x080fe20000410000 */
[----:B----4-:R-:W-:Y:S01]  /*bea0*/  FADD.FTZ R13, R163, R174 ;  /* 0x000000aea30d7221 */ /* 0x010fe20000010000 */
[-C--:B------:R-:W-:Y:S01]  /*beb0*/  FMUL.FTZ R99, R99, R10.reuse ;  /* 0x0000000a63637220 */ /* 0x080fe20000410000 */
[-C--:B------:R-:W-:Y:S01]  /*bec0*/  FMUL.FTZ R102, R102, R10.reuse ;  /* 0x0000000a66667220 */ /* 0x080fe20000410000 */
[----:B------:R-:W2:Y:S01]  /*bed0*/  MUFU.EX2 R172, R179 ;  /* 0x000000b300ac7308 */ /* 0x000ea20000000800 */
[C---:B-----5:R-:W-:Y:S01]  /*bee0*/  FADD.FTZ R174, R4.reuse, R13 ;  /* 0x0000000d04ae7221 */ /* 0x060fe20000010000 */
[----:B------:R-:W-:Y:S01]  /*bef0*/  F2FP.BF16.F32.PACK_AB R163, R4, R163 ;  /* 0x000000a304a3723e */ /* 0x000fe200000010ff */
[-C--:B------:R-:W-:Y:S01]  /*bf00*/  FMUL.FTZ R103, R103, R10.reuse ;  /* 0x0000000a67677220 */ /* 0x080fe20000410000 */
[-C--:B------:R-:W-:Y:S01]  /*bf10*/  FMUL.FTZ R106, R106, R10.reuse ;  /* 0x0000000a6a6a7220 */ /* 0x080fe20000410000 */
[-C--:B------:R-:W-:Y:S01]  /*bf20*/  FMUL.FTZ R107, R107, R10.reuse ;  /* 0x0000000a6b6b7220 */ /* 0x080fe20000410000 */
[-C--:B------:R-:W-:Y:S01]  /*bf30*/  FMUL.FTZ R110, R110, R10.reuse ;  /* 0x0000000a6e6e7220 */ /* 0x080fe20000410000 */
[----:B------:R1:W-:Y:S01]  /*bf40*/  STSM.16.M88.4 [R19], R160 ;  /* 0x000000a013007844 */ /* 0x0003e20000000200 */
        /* <DEDUP_REMOVED lines=17> */
[----:B---3--:R-:W-:Y:S01]  /*c060*/  FADD.FTZ R7, R167, R14 ;  /* 0x0000000ea7077221 */ /* 0x008fe20000010000 */
[-C--:B------:R-:W-:Y:S01]  /*c070*/  FMUL.FTZ R135, R135, R10.reuse ;  /* 0x0000000a87877220 */ /* 0x080fe20000410000 */
[-C--:B------:R-:W-:Y:S01]  /*c080*/  FMUL.FTZ R138, R138, R10.reuse ;  /* 0x0000000a8a8a7220 */ /* 0x080fe20000410000 */
[-C--:B------:R-:W-:Y:S01]  /*c090*/  FMUL.FTZ R139, R139, R10.reuse ;  /* 0x0000000a8b8b7220 */ /* 0x080fe20000410000 */
[-C--:B------:R-:W-:Y:S01]  /*c0a0*/  FMUL.FTZ R142, R142, R10.reuse ;  /* 0x0000000a8e8e7220 */ /* 0x080fe20000410000 */
[-C--:B------:R-:W-:Y:S01]  /*c0b0*/  FMUL.FTZ R143, R143, R10.reuse ;  /* 0x0000000a8f8f7220 */ /* 0x080fe20000410000 */
[-C--:B------:R-:W-:Y:S01]  /*c0c0*/  FMUL.FTZ R146, R146, R10.reuse ;  /* 0x0000000a92927220 */ /* 0x080fe20000410000 */
[-C--:B------:R-:W-:Y:S01]  /*c0d0*/  FMUL.FTZ R147, R147, R10.reuse ;  /* 0x0000000a93937220 */ /* 0x080fe20000410000 */
[C---:B0-----:R-:W-:Y:S01]  /*c0e0*/  F2FP.BF16.F32.PACK_AB R167, R176.reuse, R167 ;  /* 0x000000a7b0a7723e */ /* 0x041fe200000010ff */
[----:B------:R-:W-:Y:S01]  /*c0f0*/  FADD.FTZ R4, R176, R7 ;  /* 0x00000007b0047221 */ /* 0x000fe20000010000 */
[-C--:B------:R-:W-:Y:S01]  /*c100*/  FMUL.FTZ R150, R150, R10.reuse ;  /* 0x0000000a96967220 */ /* 0x080fe20000410000 */
[----:B------:R-:W-:-:S02]  /*c110*/  FMUL.FTZ R151, R151, R10 ;  /* 0x0000000a97977220 */ /* 0x000fc40000410000 */
[----:B------:R1:W-:Y:S01]  /*c120*/  STSM.16.M88.4 [R22], R164 ;  /* 0x000000a416007844 */ /* 0x0003e20000000200 */
[----:B------:R-:W-:Y:S05]  /*c130*/  @!P3 BRA `(.L_x_5016) ;  /* 0x000000000004b947 */ /* 0x000fea0003800000 */
[----:B------:R-:W-:Y:S01]  /*c140*/  BPT.TRAP 0x1 ;  /* 0x000000040000795c */ /* 0x000fe20000300000 */
.L_x_5016:
[----:B------:R0:W2:Y:S01]  /*c150*/  SYNCS.PHASECHK.TRANS64.TRYWAIT P0, [UR26+0x28c50], R9 ;  /* 0x028c5009ff0075a7 */ /* 0x0000a2000800015a */
[----:B------:R-:W-:Y:S05]  /*c160*/  @!P3 BRA `(.L_x_5017) ;  /* 0x000000000004b947 */ /* 0x000fea0003800000 */
[----:B------:R-:W-:Y:S01]  /*c170*/  BPT.TRAP 0x1 ;  /* 0x000000040000795c */ /* 0x000fe20000300000 */
.L_x_5017:
[----:B--2---:R-:W-:Y:S05]  /*c180*/  @P0 BRA `(.L_x_5018) ;  /* 0x0000000000080947 */ /* 0x004fea0003800000 */
[----:B------:R-:W2:Y:S02]  /*c190*/  SYNCS.PHASECHK.TRANS64.TRYWAIT P0, [UR26+0x28c50], R9 ;  /* 0x028c5009ff0075a7 */ /* 0x000ea4000800015a */
[----:B--2---:R-:W-:Y:S05]  /*c1a0*/  @!P0 BRA `(.L_x_5019) ;  /* 0x0000009000f88947 */ /* 0x004fea0003800000 */
.L_x_5018:
        /* <DEDUP_REMOVED lines=41> */
.L_x_5003:
[----:B------:R-:W5:Y:S01]  /*c440*/  SHFL.BFLY PT, R0, R3, 0x2, 0x1f ;  /* 0x0c401f0003007f89 */ /* 0x000f6200000e0000 */
[----:B0-----:R-:W-:Y:S01]  /*c450*/  IMAD.MOV.U32 R10, RZ, RZ, RZ ;  /* 0x000000ffff0a7224 */ /* 0x001fe200078e00ff */
[----:B------:R-:W-:Y:S01]  /*c460*/  UIADD3 UR38, UR38, 0x1, URZ ;  /* 0x0000000126267890 */ /* 0x000fe2000fffe03f */
[----:B------:R-:W-:Y:S01]  /*c470*/  IMAD.U32 R14, RZ, RZ, UR10 ;  /* 0x0000000aff0e7e24 */ /* 0x000fe2000f8e00ff */
[----:B------:R-:W0:Y:S01]  /*c480*/  SHFL.BFLY PT, R9, R4, 0x2, 0x1f ;  /* 0x0c401f0004097f89 */ /* 0x000e2200000e0000 */
[----:B------:R-:W-:Y:S08]  /*c490*/  BAR.ARV 0x8, 0x100 ;  /* 0x0204000000007b1d */ /* 0x000ff00000002000 */
[----:B------:R-:W-:Y:S01]  /*c4a0*/  BAR.SYNC.DEFER_BLOCKING 0xf, 0x100 ;  /* 0x03c4000000007b1d */ /* 0x000fe20000010000 */
[----:B-----5:R-:W-:Y:S01]  /*c4b0*/  FADD.FTZ R0, R0, R3 ;  /* 0x0000000300007221 */ /* 0x020fe20000010000 */
[----:B------:R-:W-:Y:S01]  /*c4c0*/  IMAD.U32 R3, RZ, RZ, UR36 ;  /* 0x00000024ff037e24 */ /* 0x000fe2000f8e00ff */
[----:B------:R-:W-:Y:S01]  /*c4d0*/  UIADD3 UR36, UR36, 0x1, URZ ;  /* 0x0000000124247890 */ /* 0x000fe2000fffe03f */
[----:B0-----:R-:W-:-:S02]  /*c4e0*/  FADD.FTZ R9, R9, R4 ;  /* 0x0000000409097221 */ /* 0x001fc40000010000 */
[----:B------:R-:W0:Y:S01]  /*c4f0*/  SHFL.BFLY PT, R7, R0, 0x1, 0x1f ;  /* 0x0c201f0000077f89 */ /* 0x000e2200000e0000 */
[----:B------:R-:W-:Y:S01]  /*c500*/  IMAD.MOV.U32 R4, RZ, RZ, RZ ;  /* 0x000000ffff047224 */ /* 0x000fe200078e00ff */
[----:B------:R-:W-:Y:S02]  /*c510*/  UISETP.NE.AND UP0, UPT, UR36, 0x2, UPT ;  /* 0x000000022400788c */ /* 0x000fe4000bf05270 */
[----:B--2---:R-:W2:Y:S02]  /*c520*/  SHFL.BFLY PT, R8, R9, 0x1, 0x1f ;  /* 0x0c201f0009087f89 */ /* 0x004ea400000e0000 */
[----:B------:R-:W-:Y:S02]  /*c530*/  USEL UR4, URZ, 0x1, UP0 ;  /* 0x000000013f047887 */ /* 0x000fe40008000000 */
[----:B------:R-:W-:Y:S02]  /*c540*/  USEL UR36, UR36, URZ, UP0 ;  /* 0x0000003f24247287 */ /* 0x000fe40008000000 */
[----:B------:R-:W-:Y:S01]  /*c550*/  ULOP3.LUT UR37, UR37, UR4, URZ, 0x3c, !UPT ;  /* 0x0000000425257292 */ /* 0x000fe2000f8e3c3f */
[----:B0-----:R-:W-:Y:S01]  /*c560*/  FADD.FTZ R12, R0, R7 ;  /* 0x00000007000c7221 */ /* 0x001fe20000010000 */
[----:B------:R-:W-:-:S02]  /*c570*/  IMAD.MOV R7, RZ, RZ, -R17 ;  /* 0x000000ffff077224 */ /* 0x000fc400078e0a11 */
[----:B--2---:R-:W-:Y:S02]  /*c580*/  FADD.FTZ R13, R9, R8 ;  /* 0x00000008090d7221 */ /* 0x004fe40000010000 */
[----:B------:R-:W-:Y:S01]  /*c590*/  FSETP.NE.FTZ.AND P1, PT, R12, RZ, PT ;  /* 0x000000ff0c00720b */ /* 0x000fe20003f35000 */
[----:B------:R-:W-:Y:S01]  /*c5a0*/  IMAD.U32 R8, RZ, RZ, UR10 ;  /* 0x0000000aff087e24 */ /* 0x000fe2000f8e00ff */
[----:B------:R-:W-:Y:S02]  /*c5b0*/  ISETP.NE.AND P0, PT, R2, R7, PT ;  /* 0x000000070200720c */ /* 0x000fe40003f05270 */
[----:B------:R-:W-:-:S09]  /*c5c0*/  FSETP.NE.FTZ.AND P2, PT, R13, RZ, PT ;  /* 0x000000ff0d00720b */ /* 0x000fd20003f55000 */
[----:B------:R-:W0:Y:S01]  /*c5d0*/  @P1 MUFU.RCP R10, R12 ;  /* 0x0000000c000a1308 */ /* 0x000e220000001000 */
[----:B------:R-:W-:Y:S01]  /*c5e0*/  @P1 FMUL.FTZ R8, R8, 0.69314718246459960938 ;  /* 0x3f31721808081820 */ /* 0x000fe20000410000 */
[----:B------:R-:W-:Y:S02]  /*c5f0*/  @!P0 IMAD R0, R3, 0x40, R16 ;  /* 0x0000004003008824 */ /* 0x000fe400078e0210 */
[----:B------:R-:W-:Y:S01]  /*c600*/  @P2 FMUL.FTZ R14, R14, 0.69314718246459960938 ;  /* 0x3f3172180e0e2820 */ /* 0x000fe20000410000 */
[----:B------:R-:W-:Y:S02]  /*c610*/  IMAD.MOV.U32 R3, RZ, RZ, -0x800000 ;  /* 0xff800000ff037424 */ /* 0x000fe400078e00ff */
[----:B------:R-:W-:Y:S01]  /*c620*/  @!P0 LEA R11, R0, UR43, 0x2 ;  /* 0x0000002b000b8c11 */ /* 0x000fe2000f8e10ff */
[----:B------:R-:W-:Y:S01]  /*c630*/  @P2 MUFU.RCP R4, R13 ;  /* 0x0000000d00042308 */ /* 0x000fe20000001000 */
[----:B------:R-:W-:-:S07]  /*c640*/  IMAD.MOV.U32 R0, RZ, RZ, -0x800000 ;  /* 0xff800000ff007424 */ /* 0x000fce00078e00ff */
[----:B------:R-:W2:Y:S01]  /*c650*/  @P1 MUFU.LG2 R9, R12 ;  /* 0x0000000c00091308 */ /* 0x000ea20000000c00 */
        /* <DEDUP_REMOVED lines=36> */
[-C--:B-1--4-:R-:W-:Y:S01]  /*c8a0*/  FMUL.FTZ R156, R96, R10.reuse ;  /* 0x0000000a609c7220 */ /* 0x092fe20000410000 */
        /* <DEDUP_REMOVED lines=32> */
[----:B------:R-:W-:Y:S01]  /*cab0*/  PLOP3.LUT P0, PT, PT, PT, PT, 0x8, 0x0 ;  /* 0x000000000000781c */ /* 0x000fe20003f0e170 */
        /* <DEDUP_REMOVED lines=67> */
.L_x_4936:
[----:B------:R-:W0:Y:S08]  /*cef0*/  S2UR UR4, SR_CgaCtaId ;  /* 0x00000000000479c3 */ /* 0x000e300000008800 */
[----:B------:R-:W-:Y:S06]  /*cf00*/  BAR.SYNC.DEFER_BLOCKING 0x5, 0x180 ;  /* 0x0146000000007b1d */ /* 0x000fec0000010000 */
[----:B------:R-:W-:Y:S01]  /*cf10*/  UMOV UR43, 0x400 ;  /* 0x00000400002b7882 */ /* 0x000fe20000000000 */
[----:B------:R-:W-:Y:S01]  /*cf20*/  BSSY B0, `(.L_x_5021) ;  /* 0x00002a8000007945 */ /* 0x000fe20003800000 */
[----:B0-----:R-:W-:-:S09]  /*cf30*/  ULEA UR43, UR4, UR43, 0x18 ;  /* 0x0000002b042b7291 */ /* 0x001fd2000f8ec03f */
[----:B------:R-:W0:Y:S02]  /*cf40*/  LDS R4, [UR43+0x28cd0] ;  /* 0x028cd02bff047984 */ /* 0x000e240008000800 */
[----:B0-----:R-:W-:Y:S01]  /*cf50*/  R2UR UR4, R4 ;  /* 0x00000000040472ca */ /* 0x001fe200000e0000 */
[----:B------:R-:W-:Y:S06]  /*cf60*/  BAR.ARV 0x4, 0x180 ;  /* 0x0106000000007b1d */ /* 0x000fec0000002000 */
[----:B------:R-:W-:Y:S08]  /*cf70*/  @P0 BRA `(.L_x_5022) ;  /* 0x0000001c00900947 */ /* 0x000ff00003800000 */
[----:B------:R-:W0:Y:S01]  /*cf80*/  S2UR UR5, SR_SWINHI ;  /* 0x00000000000579c3 */ /* 0x000e220000002f00 */
[----:B------:R-:W-:Y:S01]  /*cf90*/  IMAD R9, R211, 0x40, R184 ;  /* 0x00000040d3097824 */ /* 0x000fe200078e02b8 */
[----:B------:R-:W1:Y:S01]  /*cfa0*/  SHFL.IDX PT, R6, R212, RZ, 0x1f ;  /* 0x00001fffd4067589 */ /* 0x000e6200000e0000 */
[----:B------:R-:W-:Y:S01]  /*cfb0*/  F2FP.BF16.F32.PACK_AB R104, R105, R104 ;  /* 0x000000686968723e */ /* 0x000fe200000010ff */
[----:B------:R-:W-:Y:S01]  /*cfc0*/  USHF.R.S32.HI UR12, URZ, 0x1f, UR39 ;  /* 0x0000001f3f0c7899 */ /* 0x000fe20008011427 */
[----:B------:R-:W-:-:S03]  /*cfd0*/  F2FP.BF16.F32.PACK_AB R105, R107, R106 ;  /* 0x0000006a6b69723e */ /* 0x000fc600000010ff */
[----:B------:R-:W-:Y:S01]  /*cfe0*/  BAR.SYNC.DEFER_BLOCKING 0x1, 0x100 ;  /* 0x0044000000007b1d */ /* 0x000fe20000010000 */
[----:B------:R-:W-:Y:S01]  /*cff0*/  F2FP.BF16.F32.PACK_AB R106, R109, R108 ;  /* 0x0000006c6d6a723e */ /* 0x000fe200000010ff */
[----:B------:R-:W-:Y:S01]  /*d000*/  USHF.R.S32.HI UR13, URZ, 0x1f, UR42 ;  /* 0x0000001f3f0d7899 */ /* 0x000fe2000801142a */
[----:B------:R-:W-:Y:S02]  /*d010*/  F2FP.BF16.F32.PACK_AB R107, R111, R110 ;  /* 0x0000006e6f6b723e */ /* 0x000fe400000010ff */
[----:B------:R-:W-:Y:S02]  /*d020*/  F2FP.BF16.F32.PACK_AB R120, R121, R120 ;  /* 0x000000787978723e */ /* 0x000fe400000010ff */
[----:B------:R-:W-:Y:S02]  /*d030*/  F2FP.BF16.F32.PACK_AB R121, R155, R154 ;  /* 0x0000009a9b79723e */ /* 0x000fe400000010ff */
[----:B------:R-:W-:Y:S02]  /*d040*/  F2FP.BF16.F32.PACK_AB R128, R129, R128 ;  /* 0x000000808180723e */ /* 0x000fe400000010ff */
[----:B------:R-:W-:-:S02]  /*d050*/  F2FP.BF16.F32.PACK_AB R129, R160, R159 ;  /* 0x0000009fa081723e */ /* 0x000fc400000010ff */
[----:B------:R-:W-:Y:S02]  /*d060*/  F2FP.BF16.F32.PACK_AB R136, R137, R136 ;  /* 0x000000888988723e */ /* 0x000fe400000010ff */
[----:B------:R-:W-:Y:S01]  /*d070*/  F2FP.BF16.F32.PACK_AB R137, R164, R163 ;  /* 0x000000a3a489723e */ /* 0x000fe200000010ff */
[----:B------:R-:W-:Y:S01]  /*d080*/  UMOV UR6, UR43 ;  /* 0x0000002b00067c82 */ /* 0x000fe20008000000 */
[----:B0-----:R-:W-:Y:S01]  /*d090*/  UMOV UR7, UR5 ;  /* 0x0000000500077c82 */ /* 0x001fe20008000000 */
[----:B------:R-:W-:Y:S01]  /*d0a0*/  IMAD.U32 R114, RZ, RZ, UR6 ;  /* 0x00000006ff727e24 */ /* 0x000fe2000f8e00ff */
[----:B-1----:R-:W-:Y:S01]  /*d0b0*/  ISETP.NE.AND P0, PT, R6, RZ, PT ;  /* 0x000000ff0600720c */ /* 0x002fe20003f05270 */
[----:B------:R-:W-:Y:S02]  /*d0c0*/  IMAD.U32 R115, RZ, RZ, UR7 ;  /* 0x00000007ff737e24 */ /* 0x000fe4000f8e00ff */
[----:B------:R-:W-:-:S04]  /*d0d0*/  IMAD.WIDE R4, R215, 0x2, R114 ;  /* 0x00000002d7047825 */ /* 0x000fc800078e0272 */
[----:B------:R-:W-:Y:S01]  /*d0e0*/  IMAD.WIDE R114, R9, 0x2, R114 ;  /* 0x0000000209727825 */ /* 0x000fe200078e0272 */
[C---:B------:R-:W-:Y:S02]  /*d0f0*/  IADD3 R41, P2, R4.reuse, 0x20, RZ ;  /* 0x0000002004297810 */ /* 0x040fe40007f5e0ff */
[C---:B------:R-:W-:Y:S02]  /*d100*/  IADD3 R53, P4, R4.reuse, 0x60, RZ ;  /* 0x0000006004357810 */ /* 0x040fe40007f9e0ff */
[----:B------:R-:W-:Y:S01]  /*d110*/  LOP3.LUT R12, R41, 0x380, RZ, 0xc0, !PT ;  /* 0x00000380290c7812 */ /* 0x000fe200078ec0ff */
[--C-:B------:R-:W-:Y:S01]  /*d120*/  IMAD.X R13, RZ, RZ, R5.reuse, P2 ;  /* 0x000000ffff0d7224 */ /* 0x100fe200010e0605 */
[C---:B------:R-:W-:Y:S01]  /*d130*/  IADD3 R44, P2, R4.reuse, 0x2060, RZ ;  /* 0x00002060042c7810 */ /* 0x040fe20007f5e0ff */
[--C-:B------:R-:W-:Y:S01]  /*d140*/  IMAD.X R25, RZ, RZ, R5.reuse, P4 ;  /* 0x000000ffff197224 */ /* 0x100fe200020e0605 */
[----:B------:R-:W-:Y:S02]  /*d150*/  LOP3.LUT R24, R53, 0x380, RZ, 0xc0, !PT ;  /* 0x0000038035187812 */ /* 0x000fe400078ec0ff */
[C---:B------:R-:W-:Y:S01]  /*d160*/  IADD3 R57, P5, R4.reuse, 0x2000, RZ ;  /* 0x0000200004397810 */ /* 0x040fe20007fbe0ff */
[----:B------:R-:W-:Y:S01]  /*d170*/  IMAD.X R123, RZ, RZ, R5, P2 ;  /* 0x000000ffff7b7224 */ /* 0x000fe200010e0605 */
[----:B------:R-:W-:-:S02]  /*d180*/  IADD3 R20, P2, R4, 0x6020, RZ ;  /* 0x0000602004147810 */ /* 0x000fc40007f5e0ff */
[----:B------:R-:W-:Y:S01]  /*d190*/  SHF.R.U64 R12, R12, 0x3, RZ ;  /* 0x000000030c0c7819 */ /* 0x000fe200000012ff */
[--C-:B------:R-:W-:Y:S01]  /*d1a0*/  IMAD.X R29, RZ, RZ, R5.reuse, P5 ;  /* 0x000000ffff1d7224 */ /* 0x100fe200028e0605 */
[----:B------:R-:W-:Y:S01]  /*d1b0*/  SHF.R.U64 R24, R24, 0x3, RZ ;  /* 0x0000000318187819 */ /* 0x000fe200000012ff */
[--C-:B------:R-:W-:Y:S01]  /*d1c0*/  IMAD.X R147, RZ, RZ, R5.reuse, P2 ;  /* 0x000000ffff937224 */ /* 0x100fe200010e0605 */
[----:B------:R-:W-:Y:S02]  /*d1d0*/  IADD3 R81, P2, R114, 0x3000, RZ ;  /* 0x0000300072517810 */ /* 0x000fe40007f5e0ff */
[----:B------:R-:W-:Y:S02]  /*d1e0*/  IADD3 R56, P4, R4, 0x4020, RZ ;  /* 0x0000402004387810 */ /* 0x000fe40007f9e0ff */
[----:B------:R-:W-:Y:S02]  /*d1f0*/  LOP3.LUT R80, R81, 0x380, RZ, 0xc0, !PT ;  /* 0x0000038051507812 */ /* 0x000fe400078ec0ff */
[----:B------:R-:W-:Y:S01]  /*d200*/  LOP3.LUT R28, R57, 0x380, RZ, 0xc0, !PT ;  /* 0x00000380391c7812 */ /* 0x000fe200078ec0ff */
[----:B------:R-:W-:Y:S01]  /*d210*/  IMAD.X R131, RZ, RZ, R5, P4 ;  /* 0x000000ffff837224 */ /* 0x000fe200020e0605 */
[----:B------:R-:W-:-:S02]  /*d220*/  LOP3.LUT R12, R12, R41, RZ, 0x3c, !PT ;  /* 0x000000290c0c7212 */ /* 0x000fc400078e3cff */
[----:B------:R-:W-:Y:S02]  /*d230*/  LOP3.LUT R41, R44, 0x380, RZ, 0xc0, !PT ;  /* 0x000003802c297812 */ /* 0x000fe400078ec0ff */
[----:B------:R-:W-:Y:S02]  /*d240*/  LOP3.LUT R24, R24, R53, RZ, 0x3c, !PT ;  /* 0x0000003518187212 */ /* 0x000fe400078e3cff */
[----:B------:R-:W-:Y:S02]  /*d250*/  SHF.R.U64 R80, R80, 0x3, RZ ;  /* 0x0000000350507819 */ /* 0x000fe400000012ff */
[----:B------:R-:W-:Y:S02]  /*d260*/  IADD3 R45, P3, R4, 0x40, RZ ;  /* 0x00000040042d7810 */ /* 0x000fe40007f7e0ff */
[----:B------:R-:W-:Y:S02]  /*d270*/  SHF.R.U64 R28, R28, 0x3, RZ ;  /* 0x000000031c1c7819 */ /* 0x000fe400000012ff */
[----:B------:R-:W-:Y:S01]  /*d280*/  LOP3.LUT R53, R56, 0x380, RZ, 0xc0, !PT ;  /* 0x0000038038357812 */ /* 0x000fe200078ec0ff */
[----:B------:R-:W-:Y:S01]  /*d290*/  IMAD.X R15, RZ, RZ, R5, P3 ;  /* 0x000000ffff0f7224 */ /* 0x000fe200018e0605 */
[----:B------:R-:W-:-:S02]  /*d2a0*/  IADD3 R65, P1, R4, 0x2040, RZ ;  /* 0x0000204004417810 */ /* 0x000fc40007f3e0ff */
[----:B------:R-:W-:Y:S02]  /*d2b0*/  SHF.R.U64 R41, R41, 0x3, RZ ;  /* 0x0000000329297819 */ /* 0x000fe400000012ff */
[----:B------:R-:W-:Y:S01]  /*d2c0*/  IADD3 R10, P5, R4, 0x4040, RZ ;  /* 0x00004040040a7810 */ /* 0x000fe20007fbe0ff */
[----:B------:R-:W-:Y:S01]  /*d2d0*/  IMAD.X R49, RZ, RZ, R5, P1 ;  /* 0x000000ffff317224 */ /* 0x000fe200008e0605 */
[----:B------:R-:W-:Y:S01]  /*d2e0*/  LOP3.LUT R80, R80, R81, RZ, 0x3c, !PT ;  /* 0x0000005150507212 */ /* 0x000fe200078e3cff */
[----:B------:R-:W-:Y:S01]  /*d2f0*/  IMAD.X R81, RZ, RZ, R115, P2 ;  /* 0x000000ffff517224 */ /* 0x000fe200010e0673 */
[----:B------:R-:W-:Y:S01]  /*d300*/  IADD3 R61, P6, R4, 0x2020, RZ ;  /* 0x00002020043d7810 */ /* 0x000fe20007fde0ff */
[--C-:B------:R-:W-:Y:S01]  /*d310*/  IMAD.X R135, RZ, RZ, R5.reuse, P5 ;  /* 0x000000ffff877224 */ /* 0x100fe200028e0605 */
[----:B------:R-:W-:Y:S02]  /*d320*/  LOP3.LUT R28, R28, R57, RZ, 0x3c, !PT ;  /* 0x000000391c1c7212 */ /* 0x000fe400078e3cff */
[----:B------:R-:W-:Y:S01]  /*d330*/  SHF.R.U64 R53, R53, 0x3, RZ ;  /* 0x0000000335357819 */ /* 0x000fe200000012ff */
[----:B------:R-:W-:Y:S01]  /*d340*/  IMAD.X R33, RZ, RZ, R5, P6 ;  /* 0x000000ffff217224 */ /* 0x000fe200030e0605 */
[----:B------:R-:W-:-:S02]  /*d350*/  LOP3.LUT R9, R4, 0x380, RZ, 0xc0, !PT ;  /* 0x0000038004097812 */ /* 0x000fc400078ec0ff */
[----:B------:R-:W-:Y:S02]  /*d360*/  LOP3.LUT R40, R65, 0x380, RZ, 0xc0, !PT ;  /* 0x0000038041287812 */ /* 0x000fe400078ec0ff */
[----:B------:R-:W-:Y:S02]  /*d370*/  IADD3 R57, P2, R114, 0x9000, RZ ;  /* 0x0000900072397810 */ /* 0x000fe40007f5e0ff */
[----:B------:R-:W-:Y:S02]  /*d380*/  IADD3 R52, P3, R4, 0x4000, RZ ;  /* 0x0000400004347810 */ /* 0x000fe40007f7e0ff */
[----:B------:R-:W-:Y:S02]  /*d390*/  LOP3.LUT R122, R41, R44, RZ, 0x3c, !PT ;  /* 0x0000002c297a7212 */ /* 0x000fe400078e3cff */
[----:B------:R-:W-:Y:S01]  /*d3a0*/  LOP3.LUT R41, R10, 0x380, RZ, 0xc0, !PT ;  /* 0x000003800a297812 */ /* 0x000fe200078ec0ff */
[----:B------:R-:W-:Y:S01]  /*d3b0*/  IMAD.X R127, RZ, RZ, R5, P3 ;  /* 0x000000ffff7f7224 */ /* 0x000fe200018e0605 */
[----:B------:R-:W-:-:S02]  /*d3c0*/  LOP3.LUT R130, R53, R56, RZ, 0x3c, !PT ;  /* 0x0000003835827212 */ /* 0x000fc400078e3cff */
[----:B------:R-:W-:Y:S02]  /*d3d0*/  SHF.R.U64 R9, R9, 0x3, RZ ;  /* 0x0000000309097819 */ /* 0x000fe400000012ff */
[----:B------:R-:W-:Y:S02]  /*d3e0*/  SHF.R.U64 R40, R40, 0x3, RZ ;  /* 0x0000000328287819 */ /* 0x000fe400000012ff */
[----:B------:R-:W-:Y:S02]  /*d3f0*/  LOP3.LUT R56, R57, 0x380, RZ, 0xc0, !PT ;  /* 0x0000038039387812 */ /* 0x000fe400078ec0ff */
[C---:B------:R-:W-:Y:S02]  /*d400*/  IADD3 R37, P6, R4.reuse, 0x4060, RZ ;  /* 0x0000406004257810 */ /* 0x040fe40007fde0ff */
[----:B------:R-:W-:Y:S02]  /*d410*/  SHF.R.U64 R41, R41, 0x3, RZ ;  /* 0x0000000329297819 */ /* 0x000fe400000012ff */
[C---:B------:R-:W-:Y:S01]  /*d420*/  IADD3 R36, P1, R4.reuse, 0x6000, RZ ;  /* 0x0000600004247810 */ /* 0x040fe20007f3e0ff */
[----:B------:R-:W-:Y:S01]  /*d430*/  IMAD.X R139, RZ, RZ, R5, P6 ;  /* 0x000000ffff8b7224 */ /* 0x000fe200030e0605 */
[----:B------:R-:W-:-:S02]  /*d440*/  IADD3 R8, P3, R4, 0x6040, RZ ;  /* 0x0000604004087810 */ /* 0x000fc40007f7e0ff */
[----:B------:R-:W-:Y:S01]  /*d450*/  IADD3 R6, P4, R4, 0x6060, RZ ;  /* 0x0000606004067810 */ /* 0x000fe20007f9e0ff */
[--C-:B------:R-:W-:Y:S01]  /*d460*/  IMAD.X R143, RZ, RZ, R5.reuse, P1 ;  /* 0x000000ffff8f7224 */ /* 0x100fe200008e0605 */
[----:B------:R-:W-:Y:S01]  /*d470*/  LOP3.LUT R4, R9, R4, RZ, 0x3c, !PT ;  /* 0x0000000409047212 */ /* 0x000fe200078e3cff */
[--C-:B------:R-:W-:Y:S01]  /*d480*/  IMAD.X R9, RZ, RZ, R5.reuse, P3 ;  /* 0x000000ffff097224 */ /* 0x100fe200018e0605 */
[----:B------:R-:W-:Y:S01]  /*d490*/  LOP3.LUT R48, R40, R65, RZ, 0x3c, !PT ;  /* 0x0000004128307212 */ /* 0x000fe200078e3cff */
[----:B------:R-:W-:Y:S01]  /*d4a0*/  IMAD.X R11, RZ, RZ, R5, P4 ;  /* 0x000000ffff0b7224 */ /* 0x000fe200020e0605 */
[----:B------:R-:W-:Y:S02]  /*d4b0*/  SHF.R.U64 R56, R56, 0x3, RZ ;  /* 0x0000000338387819 */ /* 0x000fe400000012ff */
[----:B------:R-:W-:Y:S02]  /*d4c0*/  LOP3.LUT R40, R37, 0x380, RZ, 0xc0, !PT ;  /* 0x0000038025287812 */ /* 0x000fe400078ec0ff */
[----:B------:R-:W-:-:S02]  /*d4d0*/  LOP3.LUT R134, R41, R10, RZ, 0x3c, !PT ;  /* 0x0000000a29867212 */ /* 0x000fc400078e3cff */
[----:B------:R-:W-:Y:S02]  /*d4e0*/  LOP3.LUT R41, R6, 0x380, RZ, 0xc0, !PT ;  /* 0x0000038006297812 */ /* 0x000fe400078ec0ff */
[----:B------:R-:W-:Y:S01]  /*d4f0*/  LOP3.LUT R56, R56, R57, RZ, 0x3c, !PT ;  /* 0x0000003938387212 */ /* 0x000fe200078e3cff */
[----:B------:R-:W-:Y:S01]  /*d500*/  IMAD.X R57, RZ, RZ, R115, P2 ;  /* 0x000000ffff397224 */ /* 0x000fe200010e0673 */
[----:B------:R-:W-:Y:S02]  /*d510*/  MOV R224, R4 ;  /* 0x0000000400e07202 */ /* 0x000fe40000000f00 */
[----:B------:R-:W-:Y:S02]  /*d520*/  SHF.R.U64 R40, R40, 0x3, RZ ;  /* 0x0000000328287819 */ /* 0x000fe400000012ff */
[----:B------:R-:W-:Y:S02]  /*d530*/  F2FP.BF16.F32.PACK_AB R5, R27, R26 ;  /* 0x0000001a1b05723e */ /* 0x000fe400000010ff */
[----:B------:R-:W-:-:S02]  /*d540*/  IADD3 R27, P2, R114, 0xf000, RZ ;  /* 0x0000f000721b7810 */ /* 0x000fc40007f5e0ff */
[----:B------:R-:W-:Y:S02]  /*d550*/  SHF.R.U64 R41, R41, 0x3, RZ ;  /* 0x0000000329297819 */ /* 0x000fe400000012ff */
[----:B------:R-:W-:Y:S01]  /*d560*/  LOP3.LUT R138, R40, R37, RZ, 0x3c, !PT ;  /* 0x00000025288a7212 */ /* 0x000fe200078e3cff */
[----:B------:R-:W-:Y:S01]  /*d570*/  IMAD.X R119, RZ, RZ, R115, P2 ;  /* 0x000000ffff777224 */ /* 0x000fe200010e0673 */
[----:B------:R-:W-:Y:S02]  /*d580*/  LOP3.LUT R14, R45, 0x380, RZ, 0xc0, !PT ;  /* 0x000003802d0e7812 */ /* 0x000fe400078ec0ff */
[----:B------:R-:W-:Y:S02]  /*d590*/  LOP3.LUT R37, R8, 0x380, RZ, 0xc0, !PT ;  /* 0x0000038008257812 */ /* 0x000fe400078ec0ff */
[----:B------:R-:W-:Y:S02]  /*d5a0*/  LOP3.LUT R26, R27, 0x380, RZ, 0xc0, !PT ;  /* 0x000003801b1a7812 */ /* 0x000fe400078ec0ff */
[----:B------:R-:W-:-:S02]  /*d5b0*/  IADD3 R89, P4, R114, 0x1000, RZ ;  /* 0x0000100072597810 */ /* 0x000fc40007f9e0ff */
[C---:B------:R-:W-:Y:S02]  /*d5c0*/  IADD3 R85, P3, R114.reuse, 0x2000, RZ ;  /* 0x0000200072557810 */ /* 0x040fe40007f7e0ff */
[----:B------:R-:W-:Y:S02]  /*d5d0*/  LOP3.LUT R10, R41, R6, RZ, 0x3c, !PT ;  /* 0x00000006290a7212 */ /* 0x000fe400078e3cff */
[----:B------:R-:W-:Y:S02]  /*d5e0*/  IADD3 R77, P1, R114, 0x4000, RZ ;  /* 0x00004000724d7810 */ /* 0x000fe40007f3e0ff */
[----:B------:R-:W-:Y:S02]  /*d5f0*/  F2FP.BF16.F32.PACK_AB R6, R7, R205 ;  /* 0x000000cd0706723e */ /* 0x000fe400000010ff */
[----:B------:R-:W-:Y:S02]  /*d600*/  F2FP.BF16.F32.PACK_AB R4, R21, R208 ;  /* 0x000000d01504723e */ /* 0x000fe400000010ff */
[----:B------:R-:W-:-:S02]  /*d610*/  F2FP.BF16.F32.PACK_AB R7, R31, R30 ;  /* 0x0000001e1f07723e */ /* 0x000fc400000010ff */
[----:B------:R-:W-:Y:S02]  /*d620*/  LOP3.LUT R32, R61, 0x380, RZ, 0xc0, !PT ;  /* 0x000003803d207812 */ /* 0x000fe400078ec0ff */
[----:B------:R-:W-:Y:S01]  /*d630*/  SHF.R.U64 R14, R14, 0x3, RZ ;  /* 0x000000030e0e7819 */ /* 0x000fe200000012ff */
[----:B------:R0:W-:Y:S01]  /*d640*/  STSM.16.M88.4 [R224], R4 ;  /* 0x00000004e0007844 */ /* 0x0001e20000000200 */
[----:B------:R-:W-:Y:S02]  /*d650*/  SHF.R.U64 R37, R37, 0x3, RZ ;  /* 0x0000000325257819 */ /* 0x000fe400000012ff */
[----:B------:R-:W-:Y:S02]  /*d660*/  SHF.R.U64 R26, R26, 0x3, RZ ;  /* 0x000000031a1a7819 */ /* 0x000fe400000012ff */
[----:B------:R-:W-:Y:S02]  /*d670*/  LOP3.LUT R88, R89, 0x380, RZ, 0xc0, !PT ;  /* 0x0000038059587812 */ /* 0x000fe400078ec0ff */
[----:B------:R-:W-:-:S02]  /*d680*/  LOP3.LUT R84, R85, 0x380, RZ, 0xc0, !PT ;  /* 0x0000038055547812 */ /* 0x000fc400078ec0ff */
[----:B------:R-:W-:Y:S02]  /*d690*/  LOP3.LUT R76, R77, 0x380, RZ, 0xc0, !PT ;  /* 0x000003804d4c7812 */ /* 0x000fe400078ec0ff */
[----:B------:R-:W-:Y:S02]  /*d6a0*/  LOP3.LUT R53, R20, 0x380, RZ, 0xc0, !PT ;  /* 0x0000038014357812 */ /* 0x000fe400078ec0ff */
[----:B------:R-:W-:Y:S02]  /*d6b0*/  SHF.R.U64 R32, R32, 0x3, RZ ;  /* 0x0000000320207819 */ /* 0x000fe400000012ff */
[----:B------:R-:W-:Y:S02]  /*d6c0*/  LOP3.LUT R14, R14, R45, RZ, 0x3c, !PT ;  /* 0x0000002d0e0e7212 */ /* 0x000fe400078e3cff */
[----:B------:R-:W-:Y:S02]  /*d6d0*/  LOP3.LUT R8, R37, R8, RZ, 0x3c, !PT ;  /* 0x0000000825087212 */ /* 0x000fe400078e3cff */
[----:B------:R-:W-:-:S02]  /*d6e0*/  LOP3.LUT R118, R26, R27, RZ, 0x3c, !PT ;  /* 0x0000001b1a767212 */ /* 0x000fc400078e3cff */
[----:B------:R-:W-:Y:S02]  /*d6f0*/  LOP3.LUT R45, R52, 0x380, RZ, 0xc0, !PT ;  /* 0x00000380342d7812 */ /* 0x000fe400078ec0ff */
[----:B------:R-:W-:Y:S02]  /*d700*/  SHF.R.U64 R88, R88, 0x3, RZ ;  /* 0x0000000358587819 */ /* 0x000fe400000012ff */
[----:B------:R-:W-:Y:S02]  /*d710*/  SHF.R.U64 R84, R84, 0x3, RZ ;  /* 0x0000000354547819 */ /* 0x000fe400000012ff */
[----:B------:R-:W-:Y:S02]  /*d720*/  MOV R26, R12 ;  /* 0x0000000c001a7202 */ /* 0x000fe40000000f00 */
[----:B0-----:R-:W-:Y:S02]  /*d730*/  F2FP.BF16.F32.PACK_AB R4, R206, R209 ;  /* 0x000000d1ce04723e */ /* 0x001fe400000010ff */
[----:B------:R-:W-:-:S02]  /*d740*/  F2FP.BF16.F32.PACK_AB R5, R35, R34 ;  /* 0x000000222305723e */ /* 0x000fc400000010ff */
[----:B------:R-:W-:Y:S02]  /*d750*/  F2FP.BF16.F32.PACK_AB R6, R203, R207 ;  /* 0x000000cfcb06723e */ /* 0x000fe400000010ff */
[----:B------:R-:W-:Y:S02]  /*d760*/  F2FP.BF16.F32.PACK_AB R7, R39, R38 ;  /* 0x000000262707723e */ /* 0x000fe400000010ff */
[----:B------:R-:W-:Y:S02]  /*d770*/  SHF.R.U64 R76, R76, 0x3, RZ ;  /* 0x000000034c4c7819 */ /* 0x000fe400000012ff */
[----:B------:R-:W-:Y:S01]  /*d780*/  SHF.R.U64 R53, R53, 0x3, RZ ;  /* 0x0000000335357819 */ /* 0x000fe200000012ff */
[----:B------:R0:W-:Y:S01]  /*d790*/  STSM.16.M88.4 [R26], R4 ;  /* 0x000000041a007844 */ /* 0x0001e20000000200 */
[----:B------:R-:W-:Y:S02]  /*d7a0*/  LOP3.LUT R32, R32, R61, RZ, 0x3c, !PT ;  /* 0x0000003d20207212 */ /* 0x000fe400078e3cff */
[----:B------:R-:W-:-:S02]  /*d7b0*/  MOV R38, R8 ;  /* 0x0000000800267202 */ /* 0x000fc40000000f00 */
[----:B------:R-:W-:Y:S02]  /*d7c0*/  MOV R39, R10 ;  /* 0x0000000a00277202 */ /* 0x000fe40000000f00 */
[----:B------:R-:W-:Y:S02]  /*d7d0*/  SHF.R.U64 R45, R45, 0x3, RZ ;  /* 0x000000032d2d7819 */ /* 0x000fe400000012ff */
[----:B------:R-:W-:Y:S01]  /*d7e0*/  LOP3.LUT R88, R88, R89, RZ, 0x3c, !PT ;  /* 0x0000005958587212 */ /* 0x000fe200078e3cff */
[--C-:B------:R-:W-:Y:S01]  /*d7f0*/  IMAD.X R89, RZ, RZ, R115.reuse, P4 ;  /* 0x000000ffff597224 */ /* 0x100fe200020e0673 */
[----:B------:R-:W-:Y:S01]  /*d800*/  LOP3.LUT R84, R84, R85, RZ, 0x3c, !PT ;  /* 0x0000005554547212 */ /* 0x000fe200078e3cff */
[----:B------:R-:W-:Y:S01]  /*d810*/  IMAD.X R85, RZ, RZ, R115, P3 ;  /* 0x000000ffff557224 */ /* 0x000fe200018e0673 */
[----:B------:R-:W-:Y:S02]  /*d820*/  MOV R186, R14 ;  /* 0x0000000e00ba7202 */ /* 0x000fe40000000f00 */
[----:B------:R-:W-:-:S02]  /*d830*/  F2FP.BF16.F32.PACK_AB R8, R201, R204 ;  /* 0x000000ccc908723e */ /* 0x000fc400000010ff */
[----:B------:R-:W-:Y:S02]  /*d840*/  F2FP.BF16.F32.PACK_AB R9, R43, R42 ;  /* 0x0000002a2b09723e */ /* 0x000fe400000010ff */
[----:B------:R-:W-:Y:S02]  /*d850*/  F2FP.BF16.F32.PACK_AB R10, R199, R202 ;  /* 0x000000cac70a723e */ /* 0x000fe400000010ff */
[----:B------:R-:W-:Y:S02]  /*d860*/  F2FP.BF16.F32.PACK_AB R11, R47, R46 ;  /* 0x0000002e2f0b723e */ /* 0x000fe400000010ff */
[----:B------:R-:W-:Y:S01]  /*d870*/  LOP3.LUT R76, R76, R77, RZ, 0x3c, !PT ;  /* 0x0000004d4c4c7212 */ /* 0x000fe200078e3cff */
[----:B------:R-:W-:Y:S01]  /*d880*/  IMAD.X R77, RZ, RZ, R115, P1 ;  /* 0x000000ffff4d7224 */ /* 0x000fe200008e0673 */
[----:B------:R-:W-:Y:S01]  /*d890*/  MOV R205, R24 ;  /* 0x0000001800cd7202 */ /* 0x000fe20000000f00 */
[----:B------:R-:W-:Y:S01]  /*d8a0*/  STSM.16.M88.4 [R186], R8 ;  /* 0x00000008ba007844 */ /* 0x000fe20000000200 */
[----:B------:R-:W-:-:S02]  /*d8b0*/  F2FP.BF16.F32.PACK_AB R12, R197, R200 ;  /* 0x000000c8c50c723e */ /* 0x000fc400000010ff */
[----:B------:R-:W-:Y:S02]  /*d8c0*/  F2FP.BF16.F32.PACK_AB R13, R51, R50 ;  /* 0x00000032330d723e */ /* 0x000fe400000010ff */
[----:B------:R-:W-:Y:S02]  /*d8d0*/  F2FP.BF16.F32.PACK_AB R14, R195, R198 ;  /* 0x000000c6c30e723e */ /* 0x000fe400000010ff */
[----:B------:R-:W-:Y:S02]  /*d8e0*/  F2FP.BF16.F32.PACK_AB R15, R55, R54 ;  /* 0x00000036370f723e */ /* 0x000fe400000010ff */
[----:B------:R-:W-:Y:S02]  /*d8f0*/  LOP3.LUT R146, R53, R20, RZ, 0x3c, !PT ;  /* 0x0000001435927212 */ /* 0x000fe400078e3cff */
[C---:B------:R-:W-:Y:S01]  /*d900*/  IADD3 R73, P6, R114.reuse, 0x5000, RZ ;  /* 0x0000500072497810 */ /* 0x040fe20007fde0ff */
[----:B------:R-:W-:Y:S01]  /*d910*/  STSM.16.M88.4 [R205], R12 ;  /* 0x0000000ccd007844 */ /* 0x000fe20000000200 */
[----:B------:R-:W-:-:S02]  /*d920*/  IADD3 R69, P5, R114, 0x6000, RZ ;  /* 0x0000600072457810 */ /* 0x000fc40007fbe0ff */
[C---:B------:R-:W-:Y:S02]  /*d930*/  IADD3 R65, P4, R114.reuse, 0x7000, RZ ;  /* 0x0000700072417810 */ /* 0x040fe40007f9e0ff */
[----:B------:R-:W-:Y:S02]  /*d940*/  IADD3 R61, P3, R114, 0x8000, RZ ;  /* 0x00008000723d7810 */ /* 0x000fe40007f7e0ff */
[----:B------:R-:W-:Y:S02]  /*d950*/  MOV R208, R28 ;  /* 0x0000001c00d07202 */ /* 0x000fe40000000f00 */
[----:B0-----:R-:W-:Y:S02]  /*d960*/  F2FP.BF16.F32.PACK_AB R4, R193, R196 ;  /* 0x000000c4c104723e */ /* 0x001fe400000010ff */
[----:B------:R-:W-:Y:S02]  /*d970*/  F2FP.BF16.F32.PACK_AB R5, R59, R58 ;  /* 0x0000003a3b05723e */ /* 0x000fe400000010ff */
[----:B------:R-:W-:-:S02]  /*d980*/  F2FP.BF16.F32.PACK_AB R6, R183, R194 ;  /* 0x000000c2b706723e */ /* 0x000fc400000010ff */
[----:B------:R-:W-:Y:S02]  /*d990*/  F2FP.BF16.F32.PACK_AB R7, R63, R62 ;  /* 0x0000003e3f07723e */ /* 0x000fe400000010ff */
[----:B------:R-:W-:Y:S02]  /*d9a0*/  IADD3 R53, P1, R114, 0xa000, RZ ;  /* 0x0000a00072357810 */ /* 0x000fe40007f3e0ff */
[----:B------:R-:W-:Y:S01]  /*d9b0*/  MOV R32, R32 ;  /* 0x0000002000207202 */ /* 0x000fe20000000f00 */
[----:B------:R-:W-:Y:S01]  /*d9c0*/  STSM.16.M88.4 [R208], R4 ;  /* 0x00000004d0007844 */ /* 0x000fe20000000200 */
[----:B------:R-:W-:Y:S02]  /*d9d0*/  F2FP.BF16.F32.PACK_AB R24, R181, R192 ;  /* 0x000000c0b518723e */ /* 0x000fe400000010ff */
[----:B------:R-:W-:Y:S02]  /*d9e0*/  F2FP.BF16.F32.PACK_AB R25, R67, R66 ;  /* 0x000000424319723e */ /* 0x000fe400000010ff */
[----:B------:R-:W-:-:S02]  /*d9f0*/  F2FP.BF16.F32.PACK_AB R26, R179, R182 ;  /* 0x000000b6b31a723e */ /* 0x000fc400000010ff */
[----:B------:R-:W-:Y:S02]  /*da00*/  F2FP.BF16.F32.PACK_AB R27, R71, R70 ;  /* 0x00000046471b723e */ /* 0x000fe400000010ff */
[----:B------:R-:W-:Y:S02]  /*da10*/  LOP3.LUT R126, R45, R52, RZ, 0x3c, !PT ;  /* 0x000000342d7e7212 */ /* 0x000fe400078e3cff */
[----:B------:R-:W-:Y:S01]  /*da20*/  MOV R48, R48 ;  /* 0x0000003000307202 */ /* 0x000fe20000000f00 */
[----:B------:R0:W-:Y:S01]  /*da30*/  STSM.16.M88.4 [R32], R24 ;  /* 0x0000001820007844 */ /* 0x0001e20000000200 */
[----:B------:R-:W-:Y:S02]  /*da40*/  F2FP.BF16.F32.PACK_AB R28, R177, R180 ;  /* 0x000000b4b11c723e */ /* 0x000fe400000010ff */
[----:B------:R-:W-:Y:S02]  /*da50*/  F2FP.BF16.F32.PACK_AB R29, R75, R74 ;  /* 0x0000004a4b1d723e */ /* 0x000fe400000010ff */
[----:B------:R-:W-:-:S02]  /*da60*/  F2FP.BF16.F32.PACK_AB R30, R175, R178 ;  /* 0x000000b2af1e723e */ /* 0x000fc400000010ff */
[----:B------:R-:W-:Y:S02]  /*da70*/  F2FP.BF16.F32.PACK_AB R31, R79, R78 ;  /* 0x0000004e4f1f723e */ /* 0x000fe400000010ff */
[----:B------:R-:W-:Y:S02]  /*da80*/  LOP3.LUT R45, R36, 0x380, RZ, 0xc0, !PT ;  /* 0x00000380242d7812 */ /* 0x000fe400078ec0ff */
[----:B------:R-:W-:Y:S01]  /*da90*/  LOP3.LUT R72, R73, 0x380, RZ, 0xc0, !PT ;  /* 0x0000038049487812 */ /* 0x000fe200078ec0ff */
[----:B------:R1:W-:Y:S01]  /*daa0*/  STSM.16.M88.4 [R48], R28 ;  /* 0x0000001c30007844 */ /* 0x0003e20000000200 */
[----:B------:R-:W-:Y:S02]  /*dab0*/  LOP3.LUT R68, R69, 0x380, RZ, 0xc0, !PT ;  /* 0x0000038045447812 */ /* 0x000fe400078ec0ff */
[----:B------:R-:W-:Y:S02]  /*dac0*/  LOP3.LUT R64, R65, 0x380, RZ, 0xc0, !PT ;  /* 0x0000038041407812 */ /* 0x000fe400078ec0ff */
[----:B------:R-:W-:-:S02]  /*dad0*/  LOP3.LUT R60, R61, 0x380, RZ, 0xc0, !PT ;  /* 0x000003803d3c7812 */ /* 0x000fc400078ec0ff */
[----:B------:R-:W-:Y:S02]  /*dae0*/  LOP3.LUT R52, R53, 0x380, RZ, 0xc0, !PT ;  /* 0x0000038035347812 */ /* 0x000fe400078ec0ff */
[----:B------:R-:W-:Y:S02]  /*daf0*/  SHF.R.U64 R45, R45, 0x3, RZ ;  /* 0x000000032d2d7819 */ /* 0x000fe400000012ff */
[----:B------:R-:W-:Y:S02]  /*db00*/  MOV R122, R122 ;  /* 0x0000007a007a7202 */ /* 0x000fe40000000f00 */
[----:B0-----:R-:W-:Y:S02]  /*db10*/  F2FP.BF16.F32.PACK_AB R32, R173, R176 ;  /* 0x000000b0ad20723e */ /* 0x001fe400000010ff */
[----:B------:R-:W-:Y:S02]  /*db20*/  F2FP.BF16.F32.PACK_AB R33, R83, R82 ;  /* 0x000000525321723e */ /* 0x000fe400000010ff */
[----:B------:R-:W-:-:S02]  /*db30*/  F2FP.BF16.F32.PACK_AB R34, R171, R174 ;  /* 0x000000aeab22723e */ /* 0x000fc400000010ff */
[----:B------:R-:W-:Y:S02]  /*db40*/  F2FP.BF16.F32.PACK_AB R35, R87, R86 ;  /* 0x000000565723723e */ /* 0x000fe400000010ff */
[----:B------:R-:W-:Y:S02]  /*db50*/  SHF.R.U64 R72, R72, 0x3, RZ ;  /* 0x0000000348487819 */ /* 0x000fe400000012ff */
[----:B------:R-:W-:Y:S01]  /*db60*/  SHF.R.U64 R68, R68, 0x3, RZ ;  /* 0x0000000344447819 */ /* 0x000fe200000012ff */
[----:B------:R0:W-:Y:S01]  /*db70*/  STSM.16.M88.4 [R122], R32 ;  /* 0x000000207a007844 */ /* 0x0001e20000000200 */
[----:B------:R-:W-:Y:S02]  /*db80*/  SHF.R.U64 R64, R64, 0x3, RZ ;  /* 0x0000000340407819 */ /* 0x000fe400000012ff */
[----:B------:R-:W-:Y:S02]  /*db90*/  SHF.R.U64 R60, R60, 0x3, RZ ;  /* 0x000000033c3c7819 */ /* 0x000fe400000012ff */
[----:B------:R-:W-:-:S02]  /*dba0*/  MOV R126, R126 ;  /* 0x0000007e007e7202 */ /* 0x000fc40000000f00 */
[----:B-1----:R-:W-:Y:S02]  /*dbb0*/  F2FP.BF16.F32.PACK_AB R48, R169, R172 ;  /* 0x000000aca930723e */ /* 0x002fe400000010ff */
[----:B------:R-:W-:Y:S02]  /*dbc0*/  F2FP.BF16.F32.PACK_AB R49, R91, R90 ;  /* 0x0000005a5b31723e */ /* 0x000fe400000010ff */
[----:B------:R-:W-:Y:S02]  /*dbd0*/  F2FP.BF16.F32.PACK_AB R50, R93, R170 ;  /* 0x000000aa5d32723e */ /* 0x000fe400000010ff */
[----:B------:R-:W-:Y:S02]  /*dbe0*/  F2FP.BF16.F32.PACK_AB R51, R95, R94 ;  /* 0x0000005e5f33723e */ /* 0x000fe400000010ff */
[----:B------:R-:W-:Y:S02]  /*dbf0*/  SHF.R.U64 R52, R52, 0x3, RZ ;  /* 0x0000000334347819 */ /* 0x000fe400000012ff */
[----:B------:R-:W-:Y:S01]  /*dc00*/  MOV R130, R130 ;  /* 0x0000008200827202 */ /* 0x000fe20000000f00 */
[----:B------:R-:W-:Y:S01]  /*dc10*/  STSM.16.M88.4 [R126], R48 ;  /* 0x000000307e007844 */ /* 0x000fe20000000200 */
[----:B------:R-:W-:-:S02]  /*dc20*/  F2FP.BF16.F32.PACK_AB R4, R97, R156 ;  /* 0x0000009c6104723e */ /* 0x000fc400000010ff */
[----:B------:R-:W-:Y:S02]  /*dc30*/  F2FP.BF16.F32.PACK_AB R5, R99, R98 ;  /* 0x000000626305723e */ /* 0x000fe400000010ff */
[----:B------:R-:W-:Y:S02]  /*dc40*/  F2FP.BF16.F32.PACK_AB R6, R101, R100 ;  /* 0x000000646506723e */ /* 0x000fe400000010ff */
[----:B------:R-:W-:Y:S02]  /*dc50*/  F2FP.BF16.F32.PACK_AB R7, R103, R102 ;  /* 0x000000666707723e */ /* 0x000fe400000010ff */
[----:B------:R-:W-:Y:S02]  /*dc60*/  MOV R134, R134 ;  /* 0x0000008600867202 */ /* 0x000fe40000000f00 */
[----:B------:R-:W-:Y:S01]  /*dc70*/  LOP3.LUT R142, R45, R36, RZ, 0x3c, !PT ;  /* 0x000000242d8e7212 */ /* 0x000fe200078e3cff */
[----:B------:R1:W-:Y:S01]  /*dc80*/  STSM.16.M88.4 [R130], R4 ;  /* 0x0000000482007844 */ /* 0x0003e20000000200 */
[----:B------:R-:W-:-:S02]  /*dc90*/  MOV R138, R138 ;  /* 0x0000008a008a7202 */ /* 0x000fc40000000f00 */
[----:B------:R-:W-:Y:S01]  /*dca0*/  F2FP.BF16.F32.PACK_AB R8, R113, R112 ;  /* 0x000000707108723e */ /* 0x000fe200000010ff */
[----:B------:R-:W-:Y:S01]  /*dcb0*/  STSM.16.M88.4 [R134], R104 ;  /* 0x0000006886007844 */ /* 0x000fe20000000200 */
[----:B------:R-:W-:Y:S02]  /*dcc0*/  F2FP.BF16.F32.PACK_AB R9, R96, R92 ;  /* 0x0000005c6009723e */ /* 0x000fe400000010ff */
[----:B------:R-:W-:Y:S02]  /*dcd0*/  F2FP.BF16.F32.PACK_AB R10, R117, R116 ;  /* 0x00000074750a723e */ /* 0x000fe400000010ff */
[----:B------:R-:W-:Y:S02]  /*dce0*/  F2FP.BF16.F32.PACK_AB R11, R153, R152 ;  /* 0x00000098990b723e */ /* 0x000fe400000010ff */
        /* <DEDUP_REMOVED lines=8> */
[----:B------:R-:W-:Y:S01]  /*dd70*/  LOP3.LUT R52, R52, R53, RZ, 0x3c, !PT ;  /* 0x0000003534347212 */ /* 0x000fe200078e3cff */
[----:B------:R2:W-:Y:S01]  /*dd80*/  STSM.16.M88.4 [R138], R8 ;  /* 0x000000088a007844 */ /* 0x0005e20000000200 */
[----:B------:R-:W-:-:S02]  /*dd90*/  IADD3 R53, P6, R114, 0xb000, RZ ;  /* 0x0000b00072357810 */ /* 0x000fc40007fde0ff */
[C---:B------:R-:W-:Y:S02]  /*dda0*/  IADD3 R45, P5, R114.reuse, 0xc000, RZ ;  /* 0x0000c000722d7810 */ /* 0x040fe40007fbe0ff */
[C---:B------:R-:W-:Y:S02]  /*ddb0*/  IADD3 R41, P4, R114.reuse, 0xd000, RZ ;  /* 0x0000d00072297810 */ /* 0x040fe40007f9e0ff */
[----:B------:R-:W-:Y:S02]  /*ddc0*/  IADD3 R37, P3, R114, 0xe000, RZ ;  /* 0x0000e00072257810 */ /* 0x000fe40007f7e0ff */
[----:B------:R-:W-:Y:S02]  /*ddd0*/  MOV R142, R142 ;  /* 0x0000008e008e7202 */ /* 0x000fe40000000f00 */
[----:B0-----:R-:W-:Y:S02]  /*dde0*/  F2FP.BF16.F32.PACK_AB R122, R125, R124 ;  /* 0x0000007c7d7a723e */ /* 0x001fe400000010ff */
[----:B------:R-:W-:-:S02]  /*ddf0*/  F2FP.BF16.F32.PACK_AB R123, R158, R157 ;  /* 0x0000009d9e7b723e */ /* 0x000fc400000010ff */
[----:B------:R-:W-:Y:S02]  /*de00*/  MOV R146, R146 ;  /* 0x0000009200927202 */ /* 0x000fe40000000f00 */
[----:B-1----:R-:W-:Y:S01]  /*de10*/  F2FP.BF16.F32.PACK_AB R130, R133, R132 ;  /* 0x000000848582723e */ /* 0x002fe200000010ff */
[----:B------:R0:W-:Y:S01]  /*de20*/  STSM.16.M88.4 [R142], R120 ;  /* 0x000000788e007844 */ /* 0x0001e20000000200 */
[----:B------:R-:W-:Y:S02]  /*de30*/  F2FP.BF16.F32.PACK_AB R131, R162, R161 ;  /* 0x000000a1a283723e */ /* 0x000fe400000010ff */
[----:B--2---:R-:W-:Y:S02]  /*de40*/  F2FP.BF16.F32.PACK_AB R138, R141, R140 ;  /* 0x0000008c8d8a723e */ /* 0x004fe400000010ff */
        /* <DEDUP_REMOVED lines=10> */
[----:B------:R-:W-:Y:S02]  /*def0*/  F2FP.BF16.F32.PACK_AB R6, R149, R148 ;  /* 0x000000949506723e */ /* 0x000fe400000010ff */
[----:B------:R-:W-:Y:S02]  /*df00*/  F2FP.BF16.F32.PACK_AB R7, R151, R150 ;  /* 0x000000969707723e */ /* 0x000fe400000010ff */
[----:B------:R-:W-:Y:S02]  /*df10*/  SHF.R.U64 R44, R44, 0x3, RZ ;  /* 0x000000032c2c7819 */ /* 0x000fe400000012ff */
[----:B------:R-:W-:Y:S01]  /*df20*/  SHF.R.U64 R40, R40, 0x3, RZ ;  /* 0x0000000328287819 */ /* 0x000fe200000012ff */
[----:B------:R0:W-:Y:S01]  /*df30*/  STSM.16.M88.4 [R39], R4 ;  /* 0x0000000427007844 */ /* 0x0001e20000000200 */
[----:B------:R-:W-:Y:S02]  /*df40*/  SHF.R.U64 R36, R36, 0x3, RZ ;  /* 0x0000000324247819 */ /* 0x000fe400000012ff */
[----:B------:R-:W-:-:S02]  /*df50*/  SHF.R.U64 R20, R20, 0x3, RZ ;  /* 0x0000000314147819 */ /* 0x000fc400000012ff */
        /* <DEDUP_REMOVED lines=12> */
[----:B0-----:R-:W-:Y:S05]  /*e020*/  @P0 BRA `(.L_x_5023) ;  /* 0x0000000000b80947 */ /* 0x001fea0003800000 */
[----:B------:R-:W0:Y:S01]  /*e030*/  LDC R8, c[0x0][0xbe8] ;  /* 0x0002fa00ff087b82 */ /* 0x000e220000000800 */
[----:B------:R-:W-:Y:S01]  /*e040*/  VIADD R10, R185, UR40 ;  /* 0x00000028b90a7c36 */ /* 0x000fe20008000000 */
[----:B------:R-:W-:Y:S01]  /*e050*/  ULDC.64 UR8, c[0x0][0xb90] ;  /* 0x0002e40000087ab9 */ /* 0x000fe20000000a00 */
[----:B------:R-:W-:Y:S01]  /*e060*/  ULDC.64 UR10, c[0x0][0xb98] ;  /* 0x0002e600000a7ab9 */ /* 0x000fe20000000a00 */
[----:B------:R-:W-:Y:S01]  /*e070*/  UIMAD UR5, UR12, UR8, URZ ;  /* 0x000000080c0572a4 */ /* 0x000fe2000f8e023f */
[----:B------:R-:W-:Y:S01]  /*e080*/  IMAD.MOV.U32 R4, RZ, RZ, R10 ;  /* 0x000000ffff047224 */ /* 0x000fe200078e000a */
[----:B------:R-:W-:Y:S01]  /*e090*/  UIMAD.WIDE.U32 UR6, UR39, UR8, URZ ;  /* 0x00000008270672a5 */ /* 0x000fe2000f8e003f */
[----:B------:R-:W-:Y:S01]  /*e0a0*/  IMAD.MOV R9, RZ, RZ, -R17 ;  /* 0x000000ffff097224 */ /* 0x000fe200078e0a11 */
[----:B------:R-:W-:Y:S01]  /*e0b0*/  UIMAD UR5, UR39, UR9, UR5 ;  /* 0x00000009270572a4 */ /* 0x000fe2000f8e0205 */
[----:B------:R-:W-:Y:S01]  /*e0c0*/  VIADD R13, R16, UR40 ;  /* 0x00000028100d7c36 */ /* 0x000fe20008000000 */
[----:B------:R-:W-:-:S02]  /*e0d0*/  UIMAD UR8, UR13, UR10, URZ ;  /* 0x0000000a0d0872a4 */ /* 0x000fc4000f8e023f */
[----:B------:R-:W-:Y:S02]  /*e0e0*/  UIADD3 UR7, UR7, UR5, URZ ;  /* 0x0000000507077290 */ /* 0x000fe4000fffe03f */
[----:B------:R-:W-:Y:S02]  /*e0f0*/  UIMAD UR8, UR42, UR11, UR8 ;  /* 0x0000000b2a0872a4 */ /* 0x000fe4000f8e0208 */
[----:B------:R-:W-:Y:S01]  /*e100*/  UIMAD.WIDE.U32 UR6, UR42, UR10, UR6 ;  /* 0x0000000a2a0672a5 */ /* 0x000fe2000f8e0006 */
[----:B------:R-:W-:Y:S01]  /*e110*/  ULDC UR5, c[0x0][0xa88] ;  /* 0x0002a20000057ab9 */ /* 0x000fe20000000800 */
        /* <DEDUP_REMOVED lines=8> */
[C---:B------:R-:W-:Y:S02]  /*e1a0*/  IMAD R7, R8.reuse, R7, R10 ;  /* 0x0000000708077224 */ /* 0x040fe400078e020a */
[----:B------:R-:W-:Y:S02]  /*e1b0*/  IMAD.U32 R10, RZ, RZ, UR8 ;  /* 0x00000008ff0a7e24 */ /* 0x000fe4000f8e00ff */
[----:B------:R-:W-:Y:S01]  /*e1c0*/  IMAD R8, R8, UR5, RZ ;  /* 0x0000000508087c24 */ /* 0x000fe2000f8e02ff */
        /* <DEDUP_REMOVED lines=20> */
.L_x_5023:
[----:B------:R-:W1:Y:S01]  /*e310*/  LDC R15, c[0x0][0xbe8] ;  /* 0x0002fa00ff0f7b82 */ /* 0x000e620000000800 */
[----:B------:R-:W-:Y:S01]  /*e320*/  ULDC UR10, c[0x0][0xac8] ;  /* 0x0002b200000a7ab9 */ /* 0x000fe20000000800 */
[----:B------:R-:W-:Y:S01]  /*e330*/  ULDC.64 UR8, c[0x0][0xae8] ;  /* 0x0002ba0000087ab9 */ /* 0x000fe20000000a00 */
[----:B------:R-:W-:Y:S01]  /*e340*/  ISETP.GE.AND P0, PT, R191, UR10, PT ;  /* 0x0000000abf007c0c */ /* 0x000fe2000bf06270 */
[----:B------:R-:W5:Y:S01]  /*e350*/  LD.E.128 R112, desc[UR46][R114.64] ;  /* 0x0000002e72707980 */ /* 0x000f62000c101d00 */
[----:B------:R-:W-:Y:S02]  /*e360*/  ISETP.GE.AND P1, PT, R184, UR10, PT ;  /* 0x0000000ab8007c0c */ /* 0x000fe4000bf26270 */
[----:B0-----:R-:W-:Y:S01]  /*e370*/  SEL R3, RZ, 0xffffffff, P0 ;  /* 0xffffffffff037807 */ /* 0x001fe20000000000 */
[----:B------:R-:W5:Y:S01]  /*e380*/  LD.E.128 R88, desc[UR46][R88.64] ;  /* 0x0000002e58587980 */ /* 0x000f62000c101d00 */
[----:B------:R-:W-:Y:S02]  /*e390*/  ISETP.GE.AND P0, PT, R190, UR10, PT ;  /* 0x0000000abe007c0c */ /* 0x000fe4000bf06270 */
[----:B------:R-:W-:Y:S01]  /*e3a0*/  SEL R0, RZ, 0x1, P1 ;  /* 0x00000001ff007807 */ /* 0x000fe20000800000 */
[----:B------:R-:W-:Y:S01]  /*e3b0*/  IMAD.SHL.U32 R11, R3, 0x2, RZ ;  /* 0x00000002030b7824 */ /* 0x000fe200078e00ff */
[----:B------:R-:W5:Y:S04]  /*e3c0*/  LD.E.128 R84, desc[UR46][R84.64] ;  /* 0x0000002e54547980 */ /* 0x000f68000c101d00 */
[----:B------:R-:W5:Y:S04]  /*e3d0*/  LD.E.128 R80, desc[UR46][R80.64] ;  /* 0x0000002e50507980 */ /* 0x000f68000c101d00 */
[----:B------:R-:W5:Y:S01]  /*e3e0*/  LD.E.128 R76, desc[UR46][R76.64] ;  /* 0x0000002e4c4c7980 */ /* 0x000f62000c101d00 */
[----:B-1----:R-:W-:-:S03]  /*e3f0*/  ISETP.NE.AND P2, PT, R15, 0x1, PT ;  /* 0x000000010f00780c */ /* 0x002fc60003f45270 */
[----:B------:R-:W5:Y:S01]  /*e400*/  LD.E.128 R72, desc[UR46][R72.64] ;  /* 0x0000002e48487980 */ /* 0x000f62000c101d00 */
[----:B------:R-:W-:Y:S02]  /*e410*/  SEL R3, RZ, 0xffffffff, P0 ;  /* 0xffffffffff037807 */ /* 0x000fe40000000000 */
[----:B------:R-:W-:Y:S01]  /*e420*/  LOP3.LUT R0, R11, 0x2, R0, 0xe2, !PT ;  /* 0x000000020b007812 */ /* 0x000fe200078ee200 */
[----:B------:R-:W5:Y:S04]  /*e430*/  LD.E.128 R68, desc[UR46][R68.64] ;  /* 0x0000002e44447980 */ /* 0x000f68000c101d00 */
[----:B------:R-:W5:Y:S02]  /*e440*/  LD.E.128 R64, desc[UR46][R64.64] ;  /* 0x0000002e40407980 */ /* 0x000f64000c101d00 */
[----:B------:R-:W0:Y:S01]  /*e450*/  @P2 LDC R9, c[0x0][0xbec] ;  /* 0x0002fb00ff092b82 */ /* 0x000e220000000800 */
[----:B------:R-:W-:Y:S01]  /*e460*/  IMAD.SHL.U32 R3, R3, 0x4, RZ ;  /* 0x0000000403037824 */ /* 0x000fe200078e00ff */
[----:B------:R-:W-:Y:S01]  /*e470*/  ISETP.GE.AND P0, PT, R189, UR10, PT ;  /* 0x0000000abd007c0c */ /* 0x000fe2000bf06270 */
[----:B------:R-:W5:Y:S04]  /*e480*/  LD.E.128 R60, desc[UR46][R60.64] ;  /* 0x0000002e3c3c7980 */ /* 0x000f68000c101d00 */
[----:B------:R-:W5:Y:S01]  /*e490*/  LD.E.128 R56, desc[UR46][R56.64] ;  /* 0x0000002e38387980 */ /* 0x000f62000c101d00 */
[----:B------:R-:W1:Y:S01]  /*e4a0*/  @P2 LDC R11, c[0x0][0xbf0] ;  /* 0x0002fc00ff0b2b82 */ /* 0x000e620000000800 */
[----:B------:R-:W-:Y:S01]  /*e4b0*/  LOP3.LUT R3, R3, 0x4, R0, 0xe2, !PT ;  /* 0x0000000403037812 */ /* 0x000fe200078ee200 */
[----:B------:R-:W-:Y:S01]  /*e4c0*/  IMAD R0, R210, 0x20, R211 ;  /* 0x00000020d2007824 */ /* 0x000fe200078e02d3 */
[----:B------:R-:W-:Y:S01]  /*e4d0*/  SEL R8, RZ, 0xffffffff, P0 ;  /* 0xffffffffff087807 */ /* 0x000fe20000000000 */
[----:B------:R-:W5:Y:S01]  /*e4e0*/  LD.E.128 R52, desc[UR46][R52.64] ;  /* 0x0000002e34347980 */ /* 0x000f62000c101d00 */
[----:B------:R-:W-:Y:S01]  /*e4f0*/  ISETP.GE.AND P0, PT, R188, UR10, PT ;  /* 0x0000000abc007c0c */ /* 0x000fe2000bf06270 */
[----:B------:R-:W-:Y:S01]  /*e500*/  UIMAD UR5, UR12, UR8, URZ ;  /* 0x000000080c0572a4 */ /* 0x000fe2000f8e023f */
[----:B------:R-:W-:Y:S01]  /*e510*/  VIADD R14, R0, UR40 ;  /* 0x00000028000e7c36 */ /* 0x000fe20008000000 */
[----:B------:R-:W5:Y:S01]  /*e520*/  LD.E.128 R44, desc[UR46][R44.64] ;  /* 0x0000002e2c2c7980 */ /* 0x000f62000c101d00 */
[----:B------:R-:W-:Y:S01]  /*e530*/  SEL R0, RZ, 0xffffffff, P0 ;  /* 0xffffffffff007807 */ /* 0x000fe20000000000 */
[----:B------:R-:W-:Y:S01]  /*e540*/  UIMAD.WIDE.U32 UR6, UR39, UR8, URZ ;  /* 0x00000008270672a5 */ /* 0x000fe2000f8e003f */
[----:B------:R-:W-:Y:S01]  /*e550*/  IMAD.SHL.U32 R8, R8, 0x8, RZ ;  /* 0x0000000808087824 */ /* 0x000fe200078e00ff */
[----:B------:R-:W-:Y:S01]  /*e560*/  UIMAD UR5, UR39, UR9, UR5 ;  /* 0x00000009270572a4 */ /* 0x000fe2000f8e0205 */
[----:B------:R-:W5:Y:S01]  /*e570*/  LD.E.128 R40, desc[UR46][R40.64] ;  /* 0x0000002e28287980 */ /* 0x000f62000c101d00 */
[----:B------:R-:W-:Y:S01]  /*e580*/  IMAD.SHL.U32 R13, R0, 0x10, RZ ;  /* 0x00000010000d7824 */ /* 0x000fe200078e00ff */
[----:B------:R-:W-:Y:S01]  /*e590*/  ULDC.64 UR8, c[0x0][0xaf0] ;  /* 0x0002bc0000087ab9 */ /* 0x000fe20000000a00 */
[----:B0-----:R-:W-:Y:S01]  /*e5a0*/  @P2 IMAD.HI.U32 R0, R14, R9, RZ ;  /* 0x000000090e002227 */ /* 0x001fe200078e00ff */
[----:B------:R-:W-:Y:S01]  /*e5b0*/  UIADD3 UR7, UR7, UR5, URZ ;  /* 0x0000000507077290 */ /* 0x000fe2000fffe03f */
[----:B------:R-:W-:Y:S01]  /*e5c0*/  LOP3.LUT R8, R8, 0x8, R3, 0xe2, !PT ;  /* 0x0000000808087812 */ /* 0x000fe200078ee203 */
[----:B------:R-:W-:Y:S01]  /*e5d0*/  UIMAD UR5, UR13, UR8, URZ ;  /* 0x000000080d0572a4 */ /* 0x000fe2000f8e023f */
[----:B------:R-:W-:Y:S01]  /*e5e0*/  IMAD.MOV.U32 R3, RZ, RZ, R14 ;  /* 0x000000ffff037224 */ /* 0x000fe200078e000e */
[----:B------:R-:W-:Y:S01]  /*e5f0*/  UIMAD.WIDE.U32 UR6, UR42, UR8, UR6 ;  /* 0x000000082a0672a5 */ /* 0x000fe2000f8e0006 */
[----:B------:R-:W5:Y:S01]  /*e600*/  LD.E.128 R36, desc[UR46][R36.64] ;  /* 0x0000002e24247980 */ /* 0x000f62000c101d00 */
[----:B-1----:R-:W-:Y:S01]  /*e610*/  @P2 SHF.R.U32.HI R3, RZ, R11, R0 ;  /* 0x0000000bff032219 */ /* 0x002fe20000011600 */
[----:B------:R-:W-:Y:S01]  /*e620*/  UIMAD UR5, UR42, UR9, UR5 ;  /* 0x000000092a0572a4 */ /* 0x000fe2000f8e0205 */
[----:B------:R-:W-:Y:S01]  /*e630*/  LOP3.LUT R10, R13, 0x10, R8, 0xe2, !PT ;  /* 0x000000100d0a7812 */ /* 0x000fe200078ee208 */
[----:B------:R0:W5:Y:S01]  /*e640*/  LD.E.128 R4, desc[UR46][R20.64] ;  /* 0x0000002e14047980 */ /* 0x000162000c101d00 */
[--C-:B------:R-:W-:Y:S01]  /*e650*/  SHF.R.S32.HI R11, RZ, 0x1f, R3.reuse ;  /* 0x0000001fff0b7819 */ /* 0x100fe20000011403 */
[----:B------:R-:W-:Y:S01]  /*e660*/  UIADD3 UR5, UR7, UR5, URZ ;  /* 0x0000000507057290 */ /* 0x000fe2000fffe03f */
[----:B------:R-:W-:Y:S01]  /*e670*/  ISETP.GE.AND P0, PT, R187, UR10, PT ;  /* 0x0000000abb007c0c */ /* 0x000fe2000bf06270 */
[----:B------:R-:W-:Y:S01]  /*e680*/  IMAD.U32 R8, RZ, RZ, UR6 ;  /* 0x00000006ff087e24 */ /* 0x000fe2000f8e00ff */
[----:B------:R-:W5:Y:S01]  /*e690*/  LD.E.128 R116, desc[UR46][R118.64] ;  /* 0x0000002e76747980 */ /* 0x000f62000c101d00 */
[----:B------:R-:W-:Y:S01]  /*e6a0*/  IMAD.U32 R9, RZ, RZ, UR7 ;  /* 0x00000007ff097e24 */ /* 0x000fe2000f8e00ff */
[----:B------:R-:W-:Y:S01]  /*e6b0*/  ULDC.64 UR6, c[0x0][0xae0] ;  /* 0x0002b80000067ab9 */ /* 0x000fe20000000a00 */
[----:B------:R-:W-:Y:S01]  /*e6c0*/  IMAD.MOV R13, RZ, RZ, -R3 ;  /* 0x000000ffff0d7224 */ /* 0x000fe200078e0a03 */
[----:B------:R-:W-:Y:S01]  /*e6d0*/  SEL R0, RZ, 0xffffffff, P0 ;  /* 0xffffffffff007807 */ /* 0x000fe20000000000 */
[----:B------:R-:W-:Y:S01]  /*e6e0*/  IMAD R12, R11, UR6, RZ ;  /* 0x000000060b0c7c24 */ /* 0x000fe2000f8e02ff */
[----:B------:R-:W-:Y:S01]  /*e6f0*/  @!PT LDS RZ, [RZ] ;  /* 0x00000000fffff984 */ /* 0x000fe20000000800 */
[----:B------:R-:W-:Y:S01]  /*e700*/  @!PT LDS RZ, [RZ] ;  /* 0x00000000fffff984 */ /* 0x000fe20000000800 */
[----:B------:R-:W-:Y:S01]  /*e710*/  @!PT LDS RZ, [RZ] ;  /* 0x00000000fffff984 */ /* 0x000fe20000000800 */
[----:B------:R-:W-:Y:S01]  /*e720*/  @!PT LDS RZ, [RZ] ;  /* 0x00000000fffff984 */ /* 0x000fe20000000800 */
[----:B------:R1:W-:Y:S06]  /*e730*/  MEMBAR.ALL.CTA ;  /* 0x0000000000007992 */ /* 0x0003ec0000008000 */
[----:B-1----:R-:W1:Y:S01]  /*e740*/  FENCE.VIEW.ASYNC.S ;  /* 0x00000000000073c6 */ /* 0x002e620000000000 */
[----:B------:R-:W-:Y:S01]  /*e750*/  IMAD R11, R15, R13, R14 ;  /* 0x0000000d0f0b7224 */ /* 0x000fe200078e020e */
[----:B------:R-:W-:Y:S01]  /*e760*/  ISETP.GE.AND P0, PT, R214, UR10, PT ;  /* 0x0000000ad6007c0c */ /* 0x000fe2000bf06270 */
[----:B------:R-:W-:Y:S01]  /*e770*/  IMAD.U32 R9, RZ, RZ, UR5 ;  /* 0x00000005ff097e24 */ /* 0x000fe2000f8e00ff */
[----:B------:R-:W-:Y:S01]  /*e780*/  ULDC UR8, c[0x0][0xa88] ;  /* 0x0002a20000087ab9 */ /* 0x000fe20000000800 */
[----:B0-----:R-:W-:Y:S01]  /*e790*/  IMAD.SHL.U32 R21, R0, 0x20, RZ ;  /* 0x0000002000157824 */ /* 0x001fe200078e00ff */
[----:B------:R-:W-:Y:S01]  /*e7a0*/  SHF.R.S32.HI R0, RZ, 0x1f, R11 ;  /* 0x0000001fff007819 */ /* 0x000fe2000001140b */
[C---:B------:R-:W-:Y:S01]  /*e7b0*/  IMAD R13, R3.reuse, UR7, R12 ;  /* 0x00000007030d7c24 */ /* 0x040fe2000f8e020c */
[----:B------:R-:W-:Y:S01]  /*e7c0*/  UIADD3 UR5, UR43, 0x28c20, URZ ;  /* 0x00028c202b057890 */ /* 0x000fe2000fffe03f */
[----:B------:R-:W-:Y:S01]  /*e7d0*/  IMAD.WIDE.U32 R8, R3, UR6, R8 ;  /* 0x0000000603087c25 */ /* 0x000fe2000f8e0008 */
[----:B------:R-:W-:Y:S01]  /*e7e0*/  ULDC.64 UR6, c[0x0][0xad8] ;  /* 0x0002b60000067ab9 */ /* 0x000fe20000000a00 */
[----:B------:R-:W-:Y:S01]  /*e7f0*/  SEL R3, RZ, 0x40, P0 ;  /* 0x00000040ff037807 */ /* 0x000fe20000000000 */
[----:B------:R-:W-:Y:S01]  /*e800*/  UPRMT UR5, URZ, 0x654, UR5 ;  /* 0x000006543f057896 */ /* 0x000fe20008000005 */
[----:B------:R-:W-:Y:S01]  /*e810*/  IMAD.IADD R9, R9, 0x1, R13 ;  /* 0x0000000109097824 */ /* 0x000fe200078e020d */
[----:B------:R-:W-:Y:S01]  /*e820*/  ISETP.GE.AND P0, PT, R213, UR10, PT ;  /* 0x0000000ad5007c0c */ /* 0x000fe2000bf06270 */
[----:B------:R-:W-:Y:S01]  /*e830*/  IMAD R0, R0, UR6, RZ ;  /* 0x0000000600007c24 */ /* 0x000fe2000f8e02ff */
[----:B------:R-:W-:Y:S01]  /*e840*/  LOP3.LUT R10, R21, 0x20, R10, 0xe2, !PT ;  /* 0x00000020150a7812 */ /* 0x000fe200078ee20a */
[----:B------:R-:W-:Y:S01]  /*e850*/  VIADD R28, R211, UR40 ;  /* 0x00000028d31c7c36 */ /* 0x000fe20008000000 */
[----:B------:R-:W-:Y:S01]  /*e860*/  BSSY B1, `(.L_x_5024) ;  /* 0x000002f000017945 */ /* 0x000fe20003800000 */
[----:B------:R-:W-:Y:S01]  /*e870*/  IMAD R29, R15, UR8, RZ ;  /* 0x000000080f1d7c24 */ /* 0x000fe2000f8e02ff */
[----:B------:R-:W-:Y:S01]  /*e880*/  LOP3.LUT R3, R10, R3, RZ, 0xfc, !PT ;  /* 0x000000030a037212 */ /* 0x000fe200078efcff */
[C---:B------:R-:W-:Y:S01]  /*e890*/  IMAD R13, R11.reuse, UR7, R0 ;  /* 0x000000070b0d7c24 */ /* 0x040fe2000f8e0200 */
[----:B------:R-:W-:Y:S01]  /*e8a0*/  SEL R0, RZ, 0x80, P0 ;  /* 0x00000080ff007807 */ /* 0x000fe20000000000 */
[----:B------:R-:W-:Y:S01]  /*e8b0*/  IMAD.WIDE.U32 R8, R11, UR6, R8 ;  /* 0x000000060b087c25 */ /* 0x000fe2000f8e0008 */
[----:B------:R-:W-:Y:S01]  /*e8c0*/  ISETP.GE.AND P0, PT, R28, R29, PT ;  /* 0x0000001d1c00720c */ /* 0x000fe20003f06270 */
[----:B------:R-:W-:Y:S01]  /*e8d0*/  ULDC.64 UR6, c[0x0][0xa80] ;  /* 0x0002a00000067ab9 */ /* 0x000fe20000000a00 */
[----:B-1----:R-:W-:Y:S01]  /*e8e0*/  SYNCS.ARRIVE.TRANS64.RED.A1T0 RZ, [UR5], RZ ;  /* 0x000000ffffff79a7 */ /* 0x002fe20008100405 */
[----:B------:R-:W-:Y:S01]  /*e8f0*/  IMAD.IADD R9, R9, 0x1, R13 ;  /* 0x0000000109097824 */ /* 0x000fe200078e020d */
[----:B------:R-:W-:-:S02]  /*e900*/  LEA R26, P1, R8, UR6, 0x1 ;  /* 0x00000006081a7c11 */ /* 0x000fc4000f8208ff */
[----:B------:R-:W-:Y:S02]  /*e910*/  LOP3.LUT R0, R3, R0, RZ, 0xfc, !PT ;  /* 0x0000000003007212 */ /* 0x000fe400078efcff */
[----:B------:R-:W-:Y:S01]  /*e920*/  LEA.HI.X R27, R8, UR7, R9, 0x1, P1 ;  /* 0x00000007081b7c11 */ /* 0x000fe200088f0c09 */
[----:B------:R0:W1:Y:S04]  /*e930*/  SHFL.IDX PT, R10, R26, RZ, 0x181f ;  /* 0x00181fff1a0a7589 */ /* 0x00006800000e0000 */
[----:B------:R0:W2:Y:S01]  /*e940*/  SHFL.IDX PT, R11, R27, RZ, 0x181f ;  /* 0x00181fff1b0b7589 */ /* 0x0000a200000e0000 */
        /* <DEDUP_REMOVED lines=22> */
[-C--:B--2---:R-:W-:Y:S02]  /*eab0*/  @!P1 LEA R12, P6, R187, R10.reuse, 0x1 ;  /* 0x0000000abb0c9211 */ /* 0x084fe400078c08ff */
        /* <DEDUP_REMOVED lines=9> */
.L_x_5025:
[----:B------:R-:W-:Y:S05]  /*eb50*/  BSYNC B1 ;  /* 0x0000000000017941 */ /* 0x000fea0003800000 */
.L_x_5024:
[----:B---3-5:R-:W-:Y:S01]  /*eb60*/  VIADD R4, R28, 0x20 ;  /* 0x000000201c047836 */ /* 0x028fe20000000000 */
[----:B------:R4:W3:Y:S04]  /*eb70*/  SHFL.IDX PT, R7, R27, 0x1, 0x181f ;  /* 0x00381f001b077f89 */ /* 0x0008e800000e0000 */
        /* <DEDUP_REMOVED lines=19> */
[-C--:B------:R-:W-:Y:S02]  /*ecb0*/  @!P2 LEA.HI.X R13, R189, R7.reuse, R221, 0x1, P5 ;  /* 0x00000007bd0da211 */ /* 0x080fe400028f0cdd */
[CC--:B------:R-:W-:Y:S02]  /*ecc0*/  @!P0 LEA R14, P3, R187.reuse, R6.reuse, 0x1 ;  /* 0x00000006bb0e8211 */ /* 0x0c0fe400078608ff */
[-C--:B0-----:R-:W-:Y:S01]  /*ecd0*/  @!P1 LEA R4, P6, R188, R6.reuse, 0x1 ;  /* 0x00000006bc049211 */ /* 0x081fe200078c08ff */
[----:B------:R4:W-:Y:S01]  /*ece0*/  @!P2 ST.E.128 desc[UR46][R12.64], R64 ;  /* 0x000000400c00a985 */ /* 0x0009e2000c101d2e */
[----:B------:R-:W-:Y:S02]  /*ecf0*/  @P4 LEA R20, P5, R214, R6, 0x1 ;  /* 0x00000006d6144211 */ /* 0x000fe400078a08ff */
[-C--:B------:R-:W-:Y:S02]  /*ed00*/  @!P1 LEA.HI.X R5, R188, R7.reuse, R220, 0x1, P6 ;  /* 0x00000007bc059211 */ /* 0x080fe400030f0cdc */
[----:B------:R-:W-:-:S02]  /*ed10*/  @!P0 LEA.HI.X R15, R187, R7, R219, 0x1, P3 ;  /* 0x00000007bb0f8211 */ /* 0x000fc400018f0cdb */
        /* <DEDUP_REMOVED lines=10> */
.L_x_5022:
[----:B------:R-:W0:Y:S01]  /*edc0*/  LDC R10, c[0x0][0xbe8] ;  /* 0x0002fa00ff0a7b82 */ /* 0x000e220000000800 */
[----:B------:R-:W-:Y:S01]  /*edd0*/  ISETP.GE.AND P2, PT, R216, 0x40, PT ;  /* 0x00000040d800780c */ /* 0x000fe20003f46270 */
[----:B------:R-:W-:Y:S01]  /*ede0*/  ULDC UR12, c[0x0][0xac8] ;  /* 0x0002b200000c7ab9 */ /* 0x000fe20000000800 */
[----:B------:R-:W-:Y:S01]  /*edf0*/  IMAD R0, R210, 0x20, R211 ;  /* 0x00000020d2007824 */ /* 0x000fe200078e02d3 */
[----:B------:R-:W-:Y:S01]  /*ee00*/  ISETP.GE.AND P4, PT, R184, UR12, PT ;  /* 0x0000000cb8007c0c */ /* 0x000fe2000bf86270 */
[----:B------:R-:W-:Y:S01]  /*ee10*/  USHF.R.S32.HI UR8, URZ, 0x1f, UR39 ;  /* 0x0000001f3f087899 */ /* 0x000fe20008011427 */
[----:B------:R-:W-:Y:S01]  /*ee20*/  ISETP.GE.AND P3, PT, R191, UR12, PT ;  /* 0x0000000cbf007c0c */ /* 0x000fe2000bf66270 */
[----:B------:R-:W-:Y:S01]  /*ee30*/  USHF.R.S32.HI UR9, URZ, 0x1f, UR42 ;  /* 0x0000001f3f097899 */ /* 0x000fe2000801142a */
[----:B------:R-:W-:Y:S01]  /*ee40*/  BSSY B1, `(.L_x_5027) ;  /* 0x0000031000017945 */ /* 0x000fe20003800000 */
[----:B------:R-:W-:Y:S01]  /*ee50*/  ISETP.GE.AND P1, PT, R190, UR12, PT ;  /* 0x0000000cbe007c0c */ /* 0x000fe2000bf26270 */
[----:B------:R-:W-:Y:S01]  /*ee60*/  VIADD R8, R0, UR40 ;  /* 0x0000002800087c36 */ /* 0x000fe20008000000 */
[----:B------:R-:W-:-:S02]  /*ee70*/  SEL R12, RZ, 0x1, P4 ;  /* 0x00000001ff0c7807 */ /* 0x000fc40002000000 */
[----:B------:R-:W-:Y:S02]  /*ee80*/  SEL R13, RZ, 0xffffffff, P3 ;  /* 0xffffffffff0d7807 */ /* 0x000fe40001800000 */
        /* <DEDUP_REMOVED lines=14> */
[----:B------:R-:W-:Y:S01]  /*ef70*/  IMAD.MOV.U32 R4, RZ, RZ, R6 ;  /* 0x000000ffff047224 */ /* 0x000fe200078e0006 */
[----:B------:R-:W-:Y:S02]  /*ef80*/  UIMAD UR5, UR8, UR10, URZ ;  /* 0x0000000a080572a4 */ /* 0x000fe4000f8e023f */
[----:B------:R-:W-:Y:S02]  /*ef90*/  UIMAD.WIDE.U32 UR6, UR39, UR10, URZ ;  /* 0x0000000a270672a5 */ /* 0x000fe4000f8e003f */
[----:B------:R-:W-:-:S03]  /*efa0*/  UIMAD UR5, UR39, UR11, UR5 ;  /* 0x0000000b270572a4 */ /* 0x000fc6000f8e0205 */
[----:B------:R-:W-:Y:S01]  /*efb0*/  ULDC.64 UR10, c[0x0][0xb98] ;  /* 0x0002e600000a7ab9 */ /* 0x000fe20000000a00 */
[----:B------:R-:W-:Y:S02]  /*efc0*/  UIADD3 UR7, UR7, UR5, URZ ;  /* 0x0000000507077290 */ /* 0x000fe4000fffe03f */
[----:B------:R-:W2:Y:S01]  /*efd0*/  @P2 LDC R3, c[0x0][0xbec] ;  /* 0x0002fb00ff032b82 */ /* 0x000ea20000000800 */
[----:B------:R-:W-:Y:S02]  /*efe0*/  UIMAD UR5, UR9, UR10, URZ ;  /* 0x0000000a090572a4 */ /* 0x000fe4000f8e023f */
[----:B------:R-:W-:Y:S02]  /*eff0*/  UIMAD.WIDE.U32 UR6, UR42, UR10, UR6 ;  /* 0x0000000a2a0672a5 */ /* 0x000fe4000f8e0006 */
[----:B------:R-:W-:-:S03]  /*f000*/  UIMAD UR5, UR42, UR11, UR5 ;  /* 0x0000000b2a0572a4 */ /* 0x000fc6000f8e0205 */
[----:B------:R-:W3:Y:S01]  /*f010*/  @P2 LDC R7, c[0x0][0xbf0] ;  /* 0x0002fc00ff072b82 */ /* 0x000ee20000000800 */
        /* <DEDUP_REMOVED lines=19> */
.L_x_5028:
[----:B------:R-:W-:Y:S05]  /*f150*/  BSYNC B1 ;  /* 0x0000000000017941 */ /* 0x000fea0003800000 */
.L_x_5027:
[----:B------:R-:W-:Y:S01]  /*f160*/  SEL R0, RZ, 0xffffffff, P1 ;  /* 0xffffffffff007807 */ /* 0x000fe20000800000 */
[----:B------:R-:W-:Y:S01]  /*f170*/  ULDC.64 UR10, c[0x0][0xae8] ;  /* 0x0002ba00000a7ab9 */ /* 0x000fe20000000a00 */
[----:B------:R-:W-:Y:S01]  /*f180*/  IMAD.SHL.U32 R13, R13, 0x2, RZ ;  /* 0x000000020d0d7824 */ /* 0x000fe200078e00ff */
[----:B------:R-:W-:Y:S01]  /*f190*/  UIMAD UR5, UR8, UR10, URZ ;  /* 0x0000000a080572a4 */ /* 0x000fe2000f8e023f */
[----:B------:R-:W-:Y:S01]  /*f1a0*/  ISETP.GE.AND P1, PT, R189, UR12, PT ;  /* 0x0000000cbd007c0c */ /* 0x000fe2000bf26270 */
[----:B------:R-:W-:Y:S01]  /*f1b0*/  IMAD.SHL.U32 R5, R0, 0x4, RZ ;  /* 0x0000000400057824 */ /* 0x000fe200078e00ff */
[----:B------:R-:W-:Y:S01]  /*f1c0*/  UIMAD.WIDE.U32 UR6, UR39, UR10, URZ ;  /* 0x0000000a270672a5 */ /* 0x000fe2000f8e003f */
[----:B0-----:R-:W-:Y:S01]  /*f1d0*/  @P0 IMAD.HI.U32 R0, R8, R9, RZ ;  /* 0x0000000908000227 */ /* 0x001fe200078e00ff */
[----:B------:R-:W-:Y:S01]  /*f1e0*/  UIMAD UR5, UR39, UR11, UR5 ;  /* 0x0000000b270572a4 */ /* 0x000fe2000f8e0205 */
[----:B------:R-:W-:Y:S01]  /*f1f0*/  LOP3.LUT R12, R13, 0x2, R12, 0xe2, !PT ;  /* 0x000000020d0c7812 */ /* 0x000fe200078ee20c */
[----:B------:R-:W-:Y:S01]  /*f200*/  BSSY B1, `(.L_x_5029) ;  /* 0x0000055000017945 */ /* 0x000fe20003800000 */
[----:B--2---:R-:W-:Y:S01]  /*f210*/  IMAD.MOV.U32 R3, RZ, RZ, R8 ;  /* 0x000000ffff037224 */ /* 0x004fe200078e0008 */
[----:B-1----:R-:W-:Y:S01]  /*f220*/  @P0 SHF.R.U32.HI R3, RZ, R11, R0 ;  /* 0x0000000bff030219 */ /* 0x002fe20000011600 */
[----:B------:R-:W-:Y:S01]  /*f230*/  ULDC.64 UR10, c[0x0][0xaf0] ;  /* 0x0002bc00000a7ab9 */ /* 0x000fe20000000a00 */
[----:B------:R-:W-:Y:S01]  /*f240*/  SEL R0, RZ, 0xffffffff, P1 ;  /* 0xffffffffff007807 */ /* 0x000fe20000800000 */
[----:B------:R-:W-:Y:S01]  /*f250*/  UIADD3 UR7, UR7, UR5, URZ ;  /* 0x0000000507077290 */ /* 0x000fe2000fffe03f */
[----:B------:R-:W-:Y:S01]  /*f260*/  LOP3.LUT R12, R5, 0x4, R12, 0xe2, !PT ;  /* 0x00000004050c7812 */ /* 0x000fe200078ee20c */
[----:B------:R-:W-:Y:S01]  /*f270*/  UIMAD UR5, UR9, UR10, URZ ;  /* 0x0000000a090572a4 */ /* 0x000fe2000f8e023f */
[----:B------:R-:W-:Y:S01]  /*f280*/  ISETP.GE.AND P1, PT, R188, UR12, PT ;  /* 0x0000000cbc007c0c */ /* 0x000fe2000bf26270 */
[----:B------:R-:W-:Y:S01]  /*f290*/  UIMAD.WIDE.U32 UR6, UR42, UR10, UR6 ;  /* 0x0000000a2a0672a5 */ /* 0x000fe2000f8e0006 */
[----:B------:R-:W-:Y:S01]  /*f2a0*/  IMAD.SHL.U32 R5, R0, 0x8, RZ ;  /* 0x0000000800057824 */ /* 0x000fe200078e00ff */
[----:B------:R-:W-:Y:S01]  /*f2b0*/  UIMAD UR5, UR42, UR11, UR5 ;  /* 0x0000000b2a0572a4 */ /* 0x000fe2000f8e0205 */
[--C-:B------:R-:W-:Y:S01]  /*f2c0*/  SHF.R.S32.HI R0, RZ, 0x1f, R3.reuse ;  /* 0x0000001fff007819 */ /* 0x100fe20000011403 */
[----:B------:R-:W-:Y:S01]  /*f2d0*/  IMAD.MOV R7, RZ, RZ, -R3 ;  /* 0x000000ffff077224 */ /* 0x000fe200078e0a03 */
[----:B------:R-:W-:Y:S01]  /*f2e0*/  ISETP.GE.AND P0, PT, R187, UR12, PT ;  /* 0x0000000cbb007c0c */ /* 0x000fe2000bf06270 */
[----:B------:R-:W-:Y:S01]  /*f2f0*/  UIADD3 UR5, UR7, UR5, URZ ;  /* 0x0000000507057290 */ /* 0x000fe2000fffe03f */
[----:B------:R-:W-:Y:S01]  /*f300*/  LOP3.LUT R12, R5, 0x8, R12, 0xe2, !PT ;  /* 0x00000008050c7812 */ /* 0x000fe200078ee20c */
[----:B------:R-:W-:Y:S01]  /*f310*/  IMAD.U32 R4, RZ, RZ, UR6 ;  /* 0x00000006ff047e24 */ /* 0x000fe2000f8e00ff */
[----:B------:R-:W-:Y:S01]  /*f320*/  SEL R6, RZ, 0xffffffff, P1 ;  /* 0xffffffffff067807 */ /* 0x000fe20000800000 */
[----:B------:R-:W-:Y:S01]  /*f330*/  IMAD.U32 R5, RZ, RZ, UR7 ;  /* 0x00000007ff057e24 */ /* 0x000fe2000f8e00ff */
[----:B------:R-:W-:Y:S01]  /*f340*/  ULDC.64 UR6, c[0x0][0xae0] ;  /* 0x0002b80000067ab9 */ /* 0x000fe20000000a00 */
[----:B------:R-:W-:Y:S01]  /*f350*/  IMAD R7, R10, R7, R8 ;  /* 0x000000070a077224 */ /* 0x000fe200078e0208 */
[----:B------:R-:W-:Y:S01]  /*f360*/  SEL R8, RZ, 0xffffffff, P0 ;  /* 0xffffffffff087807 */ /* 0x000fe20000000000 */
[----:B------:R-:W-:Y:S01]  /*f370*/  IMAD R0, R0, UR6, RZ ;  /* 0x0000000600007c24 */ /* 0x000fe2000f8e02ff */
[----:B------:R-:W-:Y:S01]  /*f380*/  ISETP.GE.AND P0, PT, R214, UR12, PT ;  /* 0x0000000cd6007c0c */ /* 0x000fe2000bf06270 */
[----:B------:R-:W-:Y:S01]  /*f390*/  IMAD.U32 R5, RZ, RZ, UR5 ;  /* 0x00000005ff057e24 */ /* 0x000fe2000f8e00ff */
[----:B------:R-:W-:Y:S01]  /*f3a0*/  ULDC UR5, c[0x0][0xa88] ;  /* 0x0002a20000057ab9 */ /* 0x000fe20000000800 */
[----:B------:R-:W-:Y:S01]  /*f3b0*/  IMAD.SHL.U32 R11, R6, 0x10, RZ ;  /* 0x00000010060b7824 */ /* 0x000fe200078e00ff */
[----:B------:R-:W-:Y:S01]  /*f3c0*/  ISETP.GE.AND P2, PT, R213, UR12, PT ;  /* 0x0000000cd5007c0c */ /* 0x000fe2000bf46270 */
[C---:B------:R-:W-:Y:S01]  /*f3d0*/  IMAD R9, R3.reuse, UR7, R0 ;  /* 0x0000000703097c24 */ /* 0x040fe2000f8e0200 */
[----:B------:R-:W-:Y:S01]  /*f3e0*/  SHF.R.S32.HI R0, RZ, 0x1f, R7 ;  /* 0x0000001fff007819 */ /* 0x000fe20000011407 */
[----:B------:R-:W-:Y:S01]  /*f3f0*/  IMAD.WIDE.U32 R4, R3, UR6, R4 ;  /* 0x0000000603047c25 */ /* 0x000fe2000f8e0004 */
[----:B------:R-:W-:Y:S01]  /*f400*/  ULDC.64 UR6, c[0x0][0xad8] ;  /* 0x0002b60000067ab9 */ /* 0x000fe20000000a00 */
[----:B------:R-:W-:-:S02]  /*f410*/  LOP3.LUT R12, R11, 0x10, R12, 0xe2, !PT ;  /* 0x000000100b0c7812 */ /* 0x000fc400078ee20c */
[----:B------:R-:W-:Y:S02]  /*f420*/  IMAD.SHL.U32 R3, R8, 0x20, RZ ;  /* 0x0000002008037824 */ /* 0x000fe400078e00ff */
[----:B------:R-:W-:Y:S02]  /*f430*/  IMAD R0, R0, UR6, RZ ;  /* 0x0000000600007c24 */ /* 0x000fe4000f8e02ff */
[----:B------:R-:W-:Y:S01]  /*f440*/  IMAD.IADD R5, R5, 0x1, R9 ;  /* 0x0000000105057824 */ /* 0x000fe200078e0209 */
[----:B------:R-:W-:Y:S01]  /*f450*/  LOP3.LUT R12, R3, 0x20, R12, 0xe2, !PT ;  /* 0x00000020030c7812 */ /* 0x000fe200078ee20c */
[----:B------:R-:W-:Y:S02]  /*f460*/  VIADD R26, R211, UR40 ;  /* 0x00000028d31a7c36 */ /* 0x000fe40008000000 */
[----:B------:R-:W-:Y:S02]  /*f470*/  IMAD R25, R10, UR5, RZ ;  /* 0x000000050a197c24 */ /* 0x000fe4000f8e02ff */
[C---:B------:R-:W-:Y:S01]  /*f480*/  IMAD R3, R7.reuse, UR7, R0 ;  /* 0x0000000707037c24 */ /* 0x040fe2000f8e0200 */
[----:B------:R-:W-:Y:S01]  /*f490*/  SEL R0, RZ, 0x80, P2 ;  /* 0x00000080ff007807 */ /* 0x000fe20001000000 */
[----:B------:R-:W-:Y:S01]  /*f4a0*/  IMAD.WIDE.U32 R4, R7, UR6, R4 ;  /* 0x0000000607047c25 */ /* 0x000fe2000f8e0004 */
[----:B------:R-:W-:Y:S01]  /*f4b0*/  SEL R7, RZ, 0x40, P0 ;  /* 0x00000040ff077807 */ /* 0x000fe20000000000 */
[----:B------:R-:W-:Y:S01]  /*f4c0*/  ULDC.64 UR6, c[0x0][0xa80] ;  /* 0x0002a00000067ab9 */ /* 0x000fe20000000a00 */
[----:B------:R-:W-:Y:S01]  /*f4d0*/  ISETP.GE.AND P0, PT, R26, R25, PT ;  /* 0x000000191a00720c */ /* 0x000fe20003f06270 */
[----:B------:R-:W-:Y:S01]  /*f4e0*/  IMAD.IADD R3, R5, 0x1, R3 ;  /* 0x0000000105037824 */ /* 0x000fe200078e0203 */
[----:B------:R-:W-:-:S02]  /*f4f0*/  LEA R20, P1, R4, UR6, 0x1 ;  /* 0x0000000604147c11 */ /* 0x000fc4000f8208ff */
[----:B------:R-:W-:Y:S02]  /*f500*/  LOP3.LUT R21, R12, R7, RZ, 0xfc, !PT ;  /* 0x000000070c157212 */ /* 0x000fe400078efcff */
[----:B------:R-:W-:Y:S01]  /*f510*/  LEA.HI.X R3, R4, UR7, R3, 0x1, P1 ;  /* 0x0000000704037c11 */ /* 0x000fe200088f0c03 */
[----:B------:R0:W1:Y:S01]  /*f520*/  SHFL.IDX PT, R6, R20, RZ, 0x181f ;  /* 0x00181fff14067589 */ /* 0x00006200000e0000 */
[----:B------:R-:W-:-:S03]  /*f530*/  LOP3.LUT R24, R21, R0, RZ, 0xfc, !PT ;  /* 0x0000000015187212 */ /* 0x000fc600078efcff */
        /* <DEDUP_REMOVED lines=33> */
.L_x_5030:
[----:B------:R-:W-:Y:S05]  /*f750*/  BSYNC B1 ;  /* 0x0000000000017941 */ /* 0x000fea0003800000 */
.L_x_5029:
        /* <DEDUP_REMOVED lines=26> */
[-C--:B0-----:R-:W-:Y:S02]  /*f900*/  @P1 LEA R20, P4, R214, R6.reuse, 0x1 ;  /* 0x00000006d6141211 */ /* 0x081fe400078808ff */
        /* <DEDUP_REMOVED lines=9> */
.L_x_5026:
[----:B------:R-:W-:Y:S05]  /*f9a0*/  BSYNC B0 ;  /* 0x0000000000007941 */ /* 0x000fea0003800000 */
.L_x_5021:
[----:B------:R-:W-:Y:S02]  /*f9b0*/  ULDC UR5, c[0x0][0xc38] ;  /* 0x00030e0000057ab9 */ /* 0x000fe40000000800 */
[----:B------:R-:W-:-:S06]  /*f9c0*/  UISETP.GE.AND UP0, UPT, UR4, UR5, UPT ;  /* 0x000000050400728c */ /* 0x000fcc000bf06270 */
[----:B------:R-:W-:-:S13]  /*f9d0*/  PLOP3.LUT P0, PT, PT, PT, UP0, 0x80, 0x0 ;  /* 0x000000000000781c */ /* 0x000fda0003f0f008 */
[----:B------:R-:W-:Y:S05]  /*f9e0*/  @!P0 BRA `(.L_x_5031) ;  /* 0xffffff1400848947 */ /* 0x000fea000383ffff */
[----:B------:R-:W-:Y:S05]  /*f9f0*/  EXIT ;  /* 0x000000000000794d */ /* 0x000fea0003800000 */
.L_x_4925:
[----:B------:R-:W-:-:S08]  /*fa00*/  NOP ;  /* 0x0000000000007918 */ /* 0x000fd00000000000 */
[----:B------:R-:W0:-:S00]  /*fa10*/  USETMAXREG.DEALLOC.CTAPOOL 0x18 ;  /* 0x00000018000079c8 */ /* 0x000e0000080e0500 */
        /* <DEDUP_REMOVED lines=12> */
[----:B------:R1:W-:Y:S07]  /*fae0*/  STL [R1], R2 ;  /* 0x0000000201007387 */ /* 0x0003ee0000100800 */
[----:B------:R-:W-:Y:S05]  /*faf0*/  @P0 BRA `(.L_x_5032) ;  /* 0x0000005000d80947 */ /* 0x000fea0003800000 */
[----:B------:R-:W0:Y:S01]  /*fb00*/  S2UR UR5, SR_CgaCtaId ;  /* 0x00000000000579c3 */ /* 0x000e220000008800 */
[C---:B-1----:R-:W-:Y:S01]  /*fb10*/  IMAD.SHL.U32 R2, R0.reuse, 0x8, RZ ;  /* 0x0000000800027824 */ /* 0x042fe200078e00ff */
[----:B------:R-:W-:Y:S01]  /*fb20*/  LOP3.LUT R5, R0, 0x7f, RZ, 0xc0, !PT ;  /* 0x0000007f00057812 */ /* 0x000fe200078ec0ff */
[----:B------:R-:W-:Y:S01]  /*fb30*/  UMOV UR4, 0x400 ;  /* 0x0000040000047882 */ /* 0x000fe20000000000 */
[----:B------:R-:W-:Y:S01]  /*fb40*/  IMAD.MOV.U32 R18, RZ, RZ, RZ ;  /* 0x000000ffff127224 */ /* 0x000fe200078e00ff */
[----:B------:R-:W-:Y:S01]  /*fb50*/  ULDC UR42, c[0x0][0xc] ;  /* 0x00000300002a7ab9 */ /* 0x000fe20000000800 */
[----:B------:R-:W-:Y:S01]  /*fb60*/  LOP3.LUT R3, R2, 0x1f8, RZ, 0xc0, !PT ;  /* 0x000001f802037812 */ /* 0x000fe200078ec0ff */
[----:B------:R-:W-:Y:S01]  /*fb70*/  IMAD.U32 R2, RZ, RZ, UR6 ;  /* 0x00000006ff027e24 */ /* 0x000fe2000f8e00ff */
[----:B------:R-:W-:Y:S02]  /*fb80*/  ULDC.64 UR44, c[0x0][0x198] ;  /* 0x00006600002c7ab9 */ /* 0x000fe40000000a00 */
[----:B------:R-:W-:Y:S01]  /*fb90*/  LOP3.LUT R4, R3, 0x38, R0, 0x78, !PT ;  /* 0x0000003803047812 */ /* 0x000fe200078e7800 */
[----:B------:R-:W-:Y:S01]  /*fba0*/  IMAD.SHL.U32 R3, R5, 0x8, RZ ;  /* 0x0000000805037824 */ /* 0x000fe200078e00ff */
[----:B------:R-:W-:-:S04]  /*fbb0*/  SHF.R.U32.HI R5, RZ, 0x3, R5 ;  /* 0x00000003ff057819 */ /* 0x000fc80000011605 */
[----:B------:R-:W-:Y:S01]  /*fbc0*/  LOP3.LUT R4, R4, 0x200, R3, 0xf8, !PT ;  /* 0x0000020004047812 */ /* 0x000fe200078ef803 */
[----:B------:R-:W-:-:S05]  /*fbd0*/  IMAD.SHL.U32 R3, R0, 0x10, RZ ;  /* 0x0000001000037824 */ /* 0x000fca00078e00ff */
[----:B------:R-:W-:Y:S01]  /*fbe0*/  LOP3.LUT R0, R5, 0x70, R3, 0xf8, !PT ;  /* 0x0000007005007812 */ /* 0x000fe200078ef803 */
[----:B------:R-:W-:Y:S01]  /*fbf0*/  IMAD.MOV.U32 R0, RZ, RZ, 0x1 ;  /* 0x00000001ff007424 */ /* 0x000fe200078e00ff */
[----:B0-----:R-:W-:-:S06]  /*fc00*/  ULEA UR4, UR5, UR4, 0x18 ;  /* 0x0000000405047291 */ /* 0x001fcc000f8ec03f */
[----:B------:R-:W-:-:S04]  /*fc10*/  IMAD.U32 R17, RZ, RZ, UR4 ;  /* 0x00000004ff117e24 */ /* 0x000fc8000f8e00ff */
[----:B------:R-:W-:-:S05]  /*fc20*/  IMAD R3, R4, 0x2, R17 ;  /* 0x0000000204037824 */ /* 0x000fca00078e0211 */
[----:B------:R0:W-:Y:S04]  /*fc30*/  STL [R1+0x1c], R3 ;  /* 0x00001c0301007387 */ /* 0x0001e80000100800 */
[----:B------:R0:W-:Y:S04]  /*fc40*/  STL [R1+0x10], R2 ;  /* 0x0000100201007387 */ /* 0x0001e80000100800 */
[----:B------:R0:W-:Y:S04]  /*fc50*/  STL [R1+0x18], RZ ;  /* 0x000018ff01007387 */ /* 0x0001e80000100800 */
[----:B------:R0:W-:Y:S02]  /*fc60*/  STL [R1], R0 ;  /* 0x0000000001007387 */ /* 0x0001e40000100800 */
.L_x_5144:
[----:B0-2---:R-:W2:Y:S01]  /*fc70*/  LDL R0, [R1+0x10] ;  /* 0x0000100001007983 */ /* 0x005ea20000100800 */
        /* <DEDUP_REMOVED lines=13> */
[----:B-1----:R-:W-:Y:S05]  /*fd50*/  @!P0 BRA `(.L_x_5033) ;  /* 0x0000000000208947 */ /* 0x002fea0003800000 */
        /* <DEDUP_REMOVED lines=8> */
.L_x_5033:
[----:B------:R-:W-:Y:S01]  /*fde0*/  ULDC UR9, c[0x0][0xc54] ;  /* 0x0003150000097ab9 */ /* 0x000fe20000000800 */
[----:B------:R-:W-:Y:S01]  /*fdf0*/  UMOV UR6, UR8 ;  /* 0x0000000800067c82 */ /* 0x000fe20008000000 */
[----:B------:R-:W-:-:S11]  /*fe00*/  UISETP.NE.AND UP0, UPT, UR9, 0x1, UPT ;  /* 0x000000010900788c */ /* 0x000fd6000bf05270 */
[----:B------:R-:W-:Y:S02]  /*fe10*/  @UP0 ULDC.64 UR10, c[0x0][0xc58] ;  /* 0x00031600000a0ab9 */ /* 0x000fe40000000a00 */
[----:B------:R-:W-:-:S04]  /*fe20*/  UIMAD.WIDE.U32 UR4, UR8, UR10, URZ ;  /* 0x0000000a080472a5 */ /* 0x000fc8000f8e003f */
[----:B------:R-:W-:-:S04]  /*fe30*/  @UP0 USHF.R.U32.HI UR6, URZ, UR11, UR5 ;  /* 0x0000000b3f060299 */ /* 0x000fc80008011605 */
[----:B------:R-:W-:-:S12]  /*fe40*/  UIMAD UR4, UR6, UR9, URZ ;  /* 0x00000009060472a4 */ /* 0x000fd8000f8e023f */
.L_x_5034:
        /* <DEDUP_REMOVED lines=48> */
.L_x_5036:
[----:B------:R-:W-:-:S11]  /*10150*/  UISETP.NE.AND UP0, UPT, UR5, 0x1, UPT ;  /* 0x000000010500788c */ /* 0x000fd6000bf05270 */
[----:B------:R-:W-:Y:S02]  /*10160*/  @UP0 ULDC.64 UR12, c[0x0][0x9e8] ;  /* 0x00027a00000c0ab9 */ /* 0x000fe40000000a00 */
[----:B------:R-:W-:-:S04]  /*10170*/  UIMAD.WIDE.U32 UR8, UR10, UR12, URZ ;  /* 0x0000000c0a0872a5 */ /* 0x000fc8000f8e003f */
[----:B------:R-:W-:-:S12]  /*10180*/  @UP0 USHF.R.U32.HI UR10, URZ, UR13, UR9 ;  /* 0x0000000d3f0a0299 */ /* 0x000fd80008011609 */
.L_x_5037:
[----:B------:R-:W-:-:S04]  /*10190*/  UIMAD UR10, UR10, UR5, UR5 ;  /* 0x000000050a0a72a4 */ /* 0x000fc8000f8e0205 */
[----:B------:R-:W-:-:S04]  /*101a0*/  UISETP.LT.AND UP0, UPT, UR4, UR10, UPT ;  /* 0x0000000a0400728c */ /* 0x000fc8000bf01270 */
[----:B------:R-:W-:-:S12]  /*101b0*/  USEL UR4, UR4, UR10, UP0 ;  /* 0x0000000a04047287 */ /* 0x000fd80008000000 */
.L_x_5035:
[----:B------:R-:W-:Y:S02]  /*101c0*/  UIMAD UR12, UR15, UR7, 0x3f ;  /* 0x0000003f0f0c74a4 */ /* 0x000fe4000f8e0207 */
[----:B------:R-:W-:Y:S02]  /*101d0*/  UIADD3 UR4, UR4, 0x3f, URZ ;  /* 0x0000003f04047890 */ /* 0x000fe4000fffe03f */
[----:B------:R-:W-:Y:S02]  /*101e0*/  USHF.R.S32.HI UR13, URZ, 0x1f, UR12 ;  /* 0x0000001f3f0d7899 */ /* 0x000fe4000801140c */
[----:B------:R-:W-:Y:S01]  /*101f0*/  USHF.R.S32.HI UR10, URZ, 0x1f, UR4 ;  /* 0x0000001f3f0a7899 */ /* 0x000fe20008011404 */
[----:B------:R-:W-:Y:S01]  /*10200*/  @UP2 ULDC UR8, c[0x0][0x44c] ;  /* 0x0001130000082ab9 */ /* 0x000fe20000000800 */
[----:B------:R-:W-:Y:S02]  /*10210*/  ULEA.HI UR13, UR13, UR12, URZ, 0x6 ;  /* 0x0000000c0d0d7291 */ /* 0x000fe4000f8f303f */
[----:B------:R-:W-:-:S02]  /*10220*/  UIMAD.WIDE.U32 UR8, UR40, UR8, URZ ;  /* 0x00000008280872a5 */ /* 0x000fc4000f8e003f */
[----:B------:R-:W-:Y:S01]  /*10230*/  ULEA.HI UR10, UR10, UR4, URZ, 0x6 ;  /* 0x000000040a0a7291 */ /* 0x000fe2000f8f303f */
[----:B------:R-:W-:Y:S01]  /*10240*/  @UP2 ULDC UR14, c[0x0][0x450] ;  /* 0x00011400000e2ab9 */ /* 0x000fe20000000800 */
[----:B------:R-:W-:Y:S01]  /*10250*/  UMOV UR11, UR40 ;  /* 0x00000028000b7c82 */ /* 0x000fe20008000000 */
[----:B------:R-:W-:Y:S02]  /*10260*/  UIMAD UR4, UR15, UR7, -UR6 ;  /* 0x000000070f0472a4 */ /* 0x000fe4000f8e0a06 */
[----:B------:R-:W-:Y:S02]  /*10270*/  USHF.R.S32.HI UR13, URZ, 0x6, UR13 ;  /* 0x000000063f0d7899 */ /* 0x000fe4000801140d */
[----:B------:R-:W-:Y:S02]  /*10280*/  USHF.R.S32.HI UR10, URZ, 0x6, UR10 ;  /* 0x000000063f0a7899 */ /* 0x000fe4000801140a */
[----:B------:R-:W-:Y:S02]  /*10290*/  @UP2 USHF.R.U32.HI UR11, URZ, UR14, UR9 ;  /* 0x0000000e3f0b2299 */ /* 0x000fe40008011609 */
[----:B------:R-:W-:-:S02]  /*102a0*/  UISETP.LT.AND UP0, UPT, UR13, UR10, UPT ;  /* 0x0000000a0d00728c */ /* 0x000fc4000bf01270 */
[----:B------:R-:W-:Y:S01]  /*102b0*/  UIADD3 UR4, UR4, UR11, URZ ;  /* 0x0000000b04047290 */ /* 0x000fe2000fffe03f */
[----:B------:R-:W-:Y:S01]  /*102c0*/  ULDC UR8, c[0x0][0x9dc] ;  /* 0x0002770000087ab9 */ /* 0x000fe20000000800 */
[----:B------:R-:W-:Y:S02]  /*102d0*/  USEL UR39, UR13, UR10, UP0 ;  /* 0x0000000a0d277287 */ /* 0x000fe40008000000 */
[----:B------:R-:W-:Y:S01]  /*102e0*/  UIADD3 UR8, UR4, -UR8, URZ ;  /* 0x8000000804087290 */ /* 0x000fe2000fffe03f */
[----:B------:R-:W-:Y:S11]  /*102f0*/  @!P1 BRA `(.L_x_5038) ;  /* 0x0000000000449947 */ /* 0x000ff60003800000 */
        /* <DEDUP_REMOVED lines=10> */
.L_x_5039:
[----:B------:R-:W-:-:S11]  /*103a0*/  UISETP.NE.AND UP0, UPT, UR5, 0x1, UPT ;  /* 0x000000010500788c */ /* 0x000fd6000bf05270 */
[----:B------:R-:W-:Y:S02]  /*103b0*/  @UP0 ULDC.64 UR10, c[0x0][0x9e8] ;  /* 0x00027a00000a0ab9 */ /* 0x000fe40000000a00 */
[----:B------:R-:W-:-:S04]  /*103c0*/  UIMAD.WIDE.U32 UR6, UR4, UR10, URZ ;  /* 0x0000000a040672a5 */ /* 0x000fc8000f8e003f */
[----:B------:R-:W-:-:S12]  /*103d0*/  @UP0 USHF.R.U32.HI UR4, URZ, UR11, UR7 ;  /* 0x0000000b3f040299 */ /* 0x000fd80008011607 */
.L_x_5040:
[----:B------:R-:W-:-:S04]  /*103e0*/  UIMAD UR4, UR4, UR5, URZ ;  /* 0x00000005040472a4 */ /* 0x000fc8000f8e023f */
[----:B------:R-:W-:-:S04]  /*103f0*/  UISETP.LT.AND UP0, UPT, UR8, UR4, UPT ;  /* 0x000000040800728c */ /* 0x000fc8000bf01270 */
[----:B------:R-:W-:-:S12]  /*10400*/  USEL UR8, UR8, UR4, !UP0 ;  /* 0x0000000408087287 */ /* 0x000fd8000c000000 */
.L_x_5038:
[----:B------:R-:W-:Y:S01]  /*10410*/  USHF.R.S32.HI UR4, URZ, 0x1f, UR8 ;  /* 0x0000001f3f047899 */ /* 0x000fe20008011408 */
[----:B------:R-:W-:Y:S03]  /*10420*/  BSSY B7, `(.L_x_5041) ;  /* 0x0000486000077945 */ /* 0x000fe60003800000 */
[----:B------:R-:W-:-:S04]  /*10430*/  ULEA.HI UR4, UR4, UR8, URZ, 0x6 ;  /* 0x0000000804047291 */ /* 0x000fc8000f8f303f */
[----:B------:R-:W-:-:S04]  /*10440*/  USHF.R.S32.HI UR4, URZ, 0x6, UR4 ;  /* 0x000000063f047899 */ /* 0x000fc80008011404 */
        /* <DEDUP_REMOVED lines=23> */
.L_x_5042:
        /* <DEDUP_REMOVED lines=20> */
.L_x_5045:
[----:B------:R-:W-:Y:S05]  /*10700*/  BSYNC B6 ;  /* 0x0000000000067941 */ /* 0x000fea0003800000 */
.L_x_5044:
        /* <DEDUP_REMOVED lines=20> */
.L_x_5048:
        /* <DEDUP_REMOVED lines=15> */
.L_x_5047:
[----:B------:R-:W-:Y:S05]  /*10940*/  BSYNC B6 ;  /* 0x0000000000067941 */ /* 0x000fea0003800000 */
.L_x_5046:
[----:B------:R-:W-:Y:S01]  /*10950*/  ULDC.64 UR4, c[0x0][0x9f8] ;  /* 0x00027e0000047ab9 */ /* 0x000fe20000000a00 */
[----:B------:R-:W-:Y:S01]  /*10960*/  IMAD.U32 R19, RZ, RZ, UR43 ;  /* 0x0000002bff137e24 */ /* 0x000fe2000f8e00ff */
[----:B------:R-:W-:-:S04]  /*10970*/  UISETP.NE.U32.AND UP0, UPT, UR4, URZ, UPT ;  /* 0x0000003f0400728c */ /* 0x000fc8000bf05070 */
        /* <DEDUP_REMOVED lines=16> */
[----:B------:R-:W-:-:S05]  /*10a80*/  P2R R5, PR, RZ, 0x2 ;  /* 0x00000002ff057803 */ /* 0x000fca0000000000 */
[----:B------:R0:W-:Y:S01]  /*10a90*/  STL [R1+0xc], R5 ;  /* 0x00000c0501007387 */ /* 0x0001e20000100800 */
[----:B--2---:R-:W-:Y:S02]  /*10aa0*/  SHF.R.S32.HI R7, RZ, 0x1f, R19 ;  /* 0x0000001fff077819 */ /* 0x004fe40000011413 */
[----:B------:R-:W-:-:S03]  /*10ab0*/  SEL R16, R19, RZ, !P1 ;  /* 0x000000ff13107207 */ /* 0x000fc60004800000 */
[----:B------:R0:W-:Y:S01]  /*10ac0*/  STL [R1+0x4], R7 ;  /* 0x0000040701007387 */ /* 0x0001e20000100800 */
[----:B------:R-:W-:Y:S05]  /*10ad0*/  BRA.DIV UR4, `(.L_x_5049) ;  /* 0x0000004a04c07947 */ /* 0x000fea000b800000 */
[----:B------:R1:W2:Y:S02]  /*10ae0*/  SHFL.IDX PT, R14, R4, RZ, 0x1f ;  /* 0x00001fff040e7589 */ /* 0x0002a400000e0000 */
.L_x_5160:
[----:B------:R-:W-:Y:S01]  /*10af0*/  PLOP3.LUT P2, PT, PT, PT, PT, 0x8, 0x0 ;  /* 0x000000000000781c */ /* 0x000fe20003f4e170 */
[----:B------:R3:W-:Y:S01]  /*10b00*/  STL [R1+0x14], R0 ;  /* 0x0000140001007387 */ /* 0x0007e20000100800 */
[----:B--2---:R-:W-:Y:S02]  /*10b10*/  ISETP.NE.AND P0, PT, R14, RZ, PT ;  /* 0x000000ff0e00720c */ /* 0x004fe40003f05270 */
[----:B-1----:R-:W-:-:S05]  /*10b20*/  P2R R4, PR, RZ, 0x4 ;  /* 0x00000004ff047803 */ /* 0x002fca0000000000 */
[----:B------:R3:W-:Y:S06]  /*10b30*/  STL [R1+0x8], R4 ;  /* 0x0000080401007387 */ /* 0x0007ec0000100800 */
[----:B------:R-:W-:Y:S05]  /*10b40*/  @P0 BRA `(.L_x_5050) ;  /* 0x0000000000f00947 */ /* 0x000fea0003800000 */
[----:B------:R-:W-:-:S03]  /*10b50*/  UMOV UR4, 0xffffffff ;  /* 0xffffffff00047882 */ /* 0x000fc60000000000 */
[----:B------:R-:W-:Y:S05]  /*10b60*/  BRA.DIV UR4, `(.L_x_5051) ;  /* 0x0000004a04bc7947 */ /* 0x000fea000b800000 */
[----:B------:R-:W-:-:S13]  /*10b70*/  ELECT P6, URZ, PT ;  /* 0x00000000003f782f */ /* 0x000fda00038c0000 */
.L_x_5163:
[----:B------:R-:W-:Y:S05]  /*10b80*/  @!P6 BRA `(.L_x_5050) ;  /* 0x0000000000e0e947 */ /* 0x000fea0003800000 */
[----:B------:R-:W-:Y:S01]  /*10b90*/  IMAD.MOV.U32 R16, RZ, RZ, R19 ;  /* 0x000000ffff107224 */ /* 0x000fe200078e0013 */
[----:B------:R-:W-:Y:S06]  /*10ba0*/  @!P1 BRA `(.L_x_5052) ;  /* 0x00000000004c9947 */ /* 0x000fec0003800000 */
[----:B------:R-:W1:Y:S01]  /*10bb0*/  LDC R6, c[0x0][0x43c] ;  /* 0x00010f00ff067b82 */ /* 0x000e620000000800 */
[----:B------:R-:W-:Y:S01]  /*10bc0*/  IMAD.MOV.U32 R8, RZ, RZ, R0 ;  /* 0x000000ffff087224 */ /* 0x000fe200078e0000 */
[----:B------:R-:W-:Y:S01]  /*10bd0*/  ULDC.64 UR4, c[0x0][0x428] ;  /* 0x00010a0000047ab9 */ /* 0x000fe20000000a00 */
[----:B-1----:R-:W-:-:S13]  /*10be0*/  ISETP.NE.AND P0, PT, R6, 0x1, PT ;  /* 0x000000010600780c */ /* 0x002fda0003f05270 */
[----:B0--3--:R-:W0:Y:S02]  /*10bf0*/  @P0 LDC.64 R4, c[0x0][0x440] ;  /* 0x00011000ff040b82 */ /* 0x009e240000000a00 */
[----:B0-----:R-:W-:-:S04]  /*10c00*/  @P0 IMAD.HI.U32 R0, R8, R4, RZ ;  /* 0x0000000408000227 */ /* 0x001fc800078e00ff */
[----:B------:R-:W-:Y:S01]  /*10c10*/  IMAD.MOV.U32 R4, RZ, RZ, R8 ;  /* 0x000000ffff047224 */ /* 0x000fe200078e0008 */
[----:B------:R-:W-:-:S04]  /*10c20*/  @P0 SHF.R.U32.HI R4, RZ, R5, R0 ;  /* 0x00000005ff040219 */ /* 0x000fc80000011600 */
[--C-:B------:R-:W-:Y:S01]  /*10c30*/  SHF.R.S32.HI R5, RZ, 0x1f, R4.reuse ;  /* 0x0000001fff057819 */ /* 0x100fe20000011404 */
[----:B------:R-:W-:-:S04]  /*10c40*/  IMAD.MOV R0, RZ, RZ, -R4 ;  /* 0x000000ffff007224 */ /* 0x000fc800078e0a04 */
[----:B------:R-:W-:Y:S02]  /*10c50*/  IMAD R8, R6, R0, R8 ;  /* 0x0000000006087224 */ /* 0x000fe400078e0208 */
[----:B------:R-:W-:Y:S02]  /*10c60*/  IMAD R0, R7, UR4, RZ ;  /* 0x0000000407007c24 */ /* 0x000fe4000f8e02ff */
[C---:B------:R-:W-:Y:S01]  /*10c70*/  IMAD.WIDE.U32 R4, R19.reuse, UR4, R4 ;  /* 0x0000000413047c25 */ /* 0x040fe2000f8e0004 */
[----:B------:R1:W-:Y:S03]  /*10c80*/  STL [R1+0x14], R8 ;  /* 0x0000140801007387 */ /* 0x0003e60000100800 */
[----:B------:R-:W-:Y:S01]  /*10c90*/  IMAD R0, R19, UR5, R0 ;  /* 0x0000000513007c24 */ /* 0x000fe2000f8e0200 */
[----:B------:R-:W-:-:S03]  /*10ca0*/  LEA R2, P0, R4, R2, 0x2 ;  /* 0x0000000204027211 */ /* 0x000fc600078010ff */
[----:B------:R-:W-:-:S05]  /*10cb0*/  IMAD.IADD R0, R5, 0x1, R0 ;  /* 0x0000000105007824 */ /* 0x000fca00078e0200 */
[----:B------:R-:W-:-:S05]  /*10cc0*/  LEA.HI.X R3, R4, R3, R0, 0x2, P0 ;  /* 0x0000000304037211 */ /* 0x000fca00000f1400 */
[----:B------:R1:W5:Y:S02]  /*10cd0*/  LDG.E R16, desc[UR46][R2.64] ;  /* 0x0000002e02107981 */ /* 0x000364000c1e1900 */
.L_x_5052:
[----:B---3--:R-:W2:Y:S01]  /*10ce0*/  LDL R0, [R1] ;  /* 0x0000000001007983 */ /* 0x008ea20000100800 */
[----:B-1----:R-:W-:Y:S01]  /*10cf0*/  IMAD R3, R18, 0x8, R17 ;  /* 0x0000000812037824 */ /* 0x002fe200078e0211 */
[----:B0-----:R-:W0:Y:S02]  /*10d00*/  S2R R7, SR_TID.X ;  /* 0x0000000000077919 */ /* 0x001e240000002100 */
[----:B0-----:R-:W-:-:S04]  /*10d10*/  LOP3.LUT R7, R7, 0x7f, RZ, 0xc0, !PT ;  /* 0x0000007f07077812 */ /* 0x001fc800078ec0ff */
[----:B------:R-:W-:Y:S02]  /*10d20*/  ISETP.NE.AND P1, PT, R7, RZ, PT ;  /* 0x000000ff0700720c */ /* 0x000fe40003f25270 */
[----:B--2---:R-:W-:-:S04]  /*10d30*/  SHF.L.U32 R0, R0, 0x1f, RZ ;  /* 0x0000001f00007819 */ /* 0x004fc800000006ff */
[----:B------:R-:W0:Y:S02]  /*10d40*/  SYNCS.PHASECHK.TRANS64.TRYWAIT P0, [R3+URZ+0x28c40], R0 ;  /* 0x028c4000030075a7 */ /* 0x000e24000800017f */
[----:B0-----:R-:W-:Y:S05]  /*10d50*/  @!P0 BRA `(.L_x_5053) ;  /* 0x0000004800608947 */ /* 0x001fea0003800000 */
.L_x_5164:
        /* <DEDUP_REMOVED lines=8> */
.L_x_5054:
[----:B------:R-:W2:Y:S01]  /*10de0*/  LDL R2, [R1+0x14] ;  /* 0x0000140001027983 */ /* 0x000ea20000100800 */
[----:B0-----:R-:W-:Y:S01]  /*10df0*/  IMAD R0, R18, 0x2000, R17 ;  /* 0x0000200012007824 */ /* 0x001fe200078e0211 */
        /* <DEDUP_REMOVED lines=8> */
[----:B------:R-:W-:-:S02]  /*10e80*/  UMOV UR34, URZ ;  /* 0x0000003f00227c82 */ /* 0x000fc40008000000 */
[----:B------:R-:W-:-:S03]  /*10e90*/  P2R R0, PR, RZ, 0x1 ;  /* 0x00000001ff007803 */ /* 0x000fc60000000000 */
[----:B------:R-:W-:Y:S02]  /*10ea0*/  UIADD3 UR33, UR33, 0x28c30, URZ ;  /* 0x00028c3021217890 */ /* 0x000fe4000fffe03f */
[----:B------:R1:W-:Y:S02]  /*10eb0*/  STL [R1+0x8], R0 ;  /* 0x0000080001007387 */ /* 0x0003e40000100800 */
[----:B------:R-:W-:Y:S01]  /*10ec0*/  UIADD3 UR32, UR32, 0x22400, URZ ;  /* 0x0002240020207890 */ /* 0x000fe2000fffe03f */
[----:B--2---:R-:W-:-:S13]  /*10ed0*/  R2UR UR35, R2 ;  /* 0x00000000022372ca */ /* 0x004fda00000e0000 */
[----:B------:R-:W-:-:S09]  /*10ee0*/  USHF.L.U32 UR35, UR35, 0x6, URZ ;  /* 0x0000000623237899 */ /* 0x000fd2000800063f */
[----:B------:R1:W-:Y:S02]  /*10ef0*/  UTMALDG.4D [UR32], [UR4], desc[UR6] ;  /* 0x00000620040075b4 */ /* 0x0003e40008019000 */
[----:B-1----:R-:W-:Y:S01]  /*10f00*/  NOP ;  /* 0x0000000000007918 */ /* 0x002fe20000000000 */
.L_x_5050:
[----:B---3--:R-:W-:Y:S01]  /*10f10*/  VIADD R0, R17, 0x20400 ;  /* 0x0002040011007836 */ /* 0x008fe20000000000 */
        /* <DEDUP_REMOVED lines=9> */
[----:B------:R-:W-:Y:S02]  /*10fb0*/  IMAD.U32 R4, RZ, RZ, UR4 ;  /* 0x00000004ff047e24 */ /* 0x000fe4000f8e00ff */
[----:B------:R-:W1:Y:S01]  /*10fc0*/  LDC.64 R2, c[0x4][R2] ;  /* 0x0100000002027b82 */ /* 0x000e620000000a00 */
[----:B0-----:R-:W-:Y:S02]  /*10fd0*/  IMAD.U32 R5, RZ, RZ, UR5 ;  /* 0x00000005ff057e24 */ /* 0x001fe4000f8e00ff */
        /* <DEDUP_REMOVED lines=8> */
[----:B-1----:R-:W-:Y:S05]  /*11060*/  CALL.ABS.NOINC R2 ;  /* 0x0000000002007343 */ /* 0x002fea0003c00000 */
.L_x_5056:
[----:B------:R-:W-:Y:S05]  /*11070*/  BSYNC B6 ;  /* 0x0000000000067941 */ /* 0x000fea0003800000 */
.L_x_5055:
[----:B------:R1:W5:Y:S01]  /*11080*/  LDL R9, [R1+0x1c] ;  /* 0x00001c0001097983 */ /* 0x0003620000100800 */
[----:B0-----:R-:W0:Y:S01]  /*11090*/  LDC R7, c[0x0][0x448] ;  /* 0x00011200ff077b82 */ /* 0x001e220000000800 */
[----:B------:R-:W2:Y:S01]  /*110a0*/  S2R R2, SR_TID.X ;  /* 0x0000000000027919 */ /* 0x000ea20000002100 */
[----:B------:R-:W-:Y:S01]  /*110b0*/  USHF.R.S32.HI UR4, URZ, 0x1f, UR36 ;  /* 0x0000001f3f047899 */ /* 0x000fe20008011424 */
[----:B------:R-:W-:Y:S01]  /*110c0*/  ULDC.64 UR8, c[0x0][0x2d8] ;  /* 0x0000b60000087ab9 */ /* 0x000fe20000000a00 */
[----:B0-----:R-:W-:Y:S02]  /*110d0*/  ISETP.NE.AND P0, PT, R7, 0x1, PT ;  /* 0x000000010700780c */ /* 0x001fe40003f05270 */
[----:B--2---:R-:W-:-:S11]  /*110e0*/  LOP3.LUT R2, R2, 0x7f, RZ, 0xc0, !PT ;  /* 0x0000007f02027812 */ /* 0x004fd600078ec0ff */
[----:B------:R-:W0:Y:S01]  /*110f0*/  @P0 LDC R3, c[0x0][0x44c] ;  /* 0x00011300ff030b82 */ /* 0x000e220000000800 */
[----:B------:R-:W-:Y:S02]  /*11100*/  SHF.R.U32.HI R0, RZ, 0x3, R2 ;  /* 0x00000003ff007819 */ /* 0x000fe40000011602 */
[----:B------:R-:W2:Y:S01]  /*11110*/  S2R R2, SR_TID.X ;  /* 0x0000000000027919 */ /* 0x000ea20000002100 */
[----:B------:R-:W-:Y:S02]  /*11120*/  UIMAD UR6, UR4, UR8, URZ ;  /* 0x00000008040672a4 */ /* 0x000fe4000f8e023f */
[----:B------:R-:W-:Y:S02]  /*11130*/  UIMAD.WIDE.U32 UR4, UR36, UR8, URZ ;  /* 0x00000008240472a5 */ /* 0x000fe4000f8e003f */
[----:B------:R-:W-:Y:S02]  /*11140*/  UIMAD UR6, UR36, UR9, UR6 ;  /* 0x00000009240672a4 */ /* 0x000fe4000f8e0206 */
[----:B------:R-:W-:Y:S01]  /*11150*/  USHF.R.S32.HI UR7, URZ, 0x1f, UR43 ;  /* 0x0000001f3f077899 */ /* 0x000fe2000801142b */
[----:B--2---:R-:W-:Y:S01]  /*11160*/  IMAD.SHL.U32 R2, R2, 0x10, RZ ;  /* 0x0000001002027824 */ /* 0x004fe200078e00ff */
[----:B------:R-:W-:-:S04]  /*11170*/  ULDC.64 UR8, c[0x0][0x2e0] ;  /* 0x0000b80000087ab9 */ /* 0x000fc80000000a00 */
[----:B------:R-:W-:Y:S02]  /*11180*/  LOP3.LUT R2, R0, 0x70, R2, 0xf8, !PT ;  /* 0x0000007000027812 */ /* 0x000fe400078ef802 */
[----:B------:R-:W2:Y:S03]  /*11190*/  @P0 LDC R0, c[0x0][0x450] ;  /* 0x00011400ff000b82 */ /* 0x000ea60000000800 */
[----:B------:R-:W-:Y:S01]  /*111a0*/  VIADD R2, R2, UR40 ;  /* 0x0000002802027c36 */ /* 0x000fe20008000000 */
[----:B------:R-:W-:-:S03]  /*111b0*/  UIADD3 UR5, UR5, UR6, URZ ;  /* 0x0000000605057290 */ /* 0x000fc6000fffe03f */
[----:B0-----:R-:W-:Y:S01]  /*111c0*/  @P0 IMAD.HI.U32 R3, R2, R3, RZ ;  /* 0x0000000302030227 */ /* 0x001fe200078e00ff */
[----:B------:R-:W-:-:S03]  /*111d0*/  UIMAD.WIDE.U32 UR4, UR43, UR8, UR4 ;  /* 0x000000082b0472a5 */ /* 0x000fc6000f8e0004 */
[----:B------:R-:W-:Y:S01]  /*111e0*/  IMAD.MOV.U32 R6, RZ, RZ, R2 ;  /* 0x000000ffff067224 */ /* 0x000fe200078e0002 */
[----:B------:R-:W-:Y:S01]  /*111f0*/  UIMAD UR6, UR7, UR8, URZ ;  /* 0x00000008070672a4 */ /* 0x000fe2000f8e023f */
[----:B------:R-:W0:Y:S01]  /*11200*/  S2R R10, SR_TID.X ;  /* 0x00000000000a7919 */ /* 0x000e220000002100 */
[----:B------:R-:W-:Y:S02]  /*11210*/  IMAD.U32 R4, RZ, RZ, UR4 ;  /* 0x00000004ff047e24 */ /* 0x000fe4000f8e00ff */
[----:B------:R-:W-:Y:S01]  /*11220*/  UIMAD UR6, UR43, UR9, UR6 ;  /* 0x000000092b0672a4 */ /* 0x000fe2000f8e0206 */
[----:B--2---:R-:W-:-:S05]  /*11230*/  @P0 SHF.R.U32.HI R6, RZ, R0, R3 ;  /* 0x00000000ff060219 */ /* 0x004fca0000011603 */
[----:B------:R-:W-:Y:S01]  /*11240*/  IMAD.MOV R0, RZ, RZ, -R6 ;  /* 0x000000ffff007224 */ /* 0x000fe200078e0a06 */
[----:B------:R-:W-:-:S03]  /*11250*/  UIADD3 UR6, UR5, UR6, URZ ;  /* 0x0000000605067290 */ /* 0x000fc6000fffe03f */
[----:B------:R-:W-:Y:S02]  /*11260*/  IMAD R0, R7, R0, R2 ;  /* 0x0000000007007224 */ /* 0x000fe400078e0202 */
[----:B------:R-:W-:Y:S01]  /*11270*/  IMAD.MOV.U32 R2, RZ, RZ, R4 ;  /* 0x000000ffff027224 */ /* 0x000fe200078e0004 */
[----:B------:R-:W-:Y:S01]  /*11280*/  SHF.R.S32.HI R4, RZ, 0x1f, R6 ;  /* 0x0000001fff047819 */ /* 0x000fe20000011406 */
[----:B------:R-:W-:Y:S01]  /*11290*/  IMAD.U32 R5, RZ, RZ, UR5 ;  /* 0x00000005ff057e24 */ /* 0x000fe2000f8e00ff */
[----:B------:R-:W-:Y:S01]  /*112a0*/  ULDC.64 UR4, c[0x0][0x2d0] ;  /* 0x0000b40000047ab9 */ /* 0x000fe20000000a00 */
[----:B------:R-:W-:Y:S01]  /*112b0*/  IMAD.U32 R3, RZ, RZ, UR6 ;  /* 0x00000006ff037e24 */ /* 0x000fe2000f8e00ff */
[----:B------:R-:W-:Y:S01]  /*112c0*/  ULDC UR6, c[0x0][0x2b8] ;  /* 0x0000ae0000067ab9 */ /* 0x000fe20000000800 */
[----:B------:R-:W-:Y:S02]  /*112d0*/  IMAD R4, R4, UR4, RZ ;  /* 0x0000000404047c24 */ /* 0x000fe4000f8e02ff */
[----:B------:R-:W-:-:S04]  /*112e0*/  IMAD.WIDE.U32 R2, R6, UR4, R2 ;  /* 0x0000000406027c25 */ /* 0x000fc8000f8e0002 */
[----:B------:R-:W-:Y:S01]  /*112f0*/  IMAD R4, R6, UR5, R4 ;  /* 0x0000000506047c24 */ /* 0x000fe2000f8e0204 */
[----:B------:R-:W-:-:S03]  /*11300*/  ULDC.64 UR4, c[0x0][0x2c8] ;  /* 0x0000b20000047ab9 */ /* 0x000fc60000000a00 */
[----:B------:R-:W-:Y:S01]  /*11310*/  IMAD.IADD R3, R3, 0x1, R4 ;  /* 0x0000000103037824 */ /* 0x000fe200078e0204 */
[----:B------:R-:W-:Y:S01]  /*11320*/  SHF.R.S32.HI R4, RZ, 0x1f, R0 ;  /* 0x0000001fff047819 */ /* 0x000fe20000011400 */
[----:B0-----:R-:W-:-:S04]  /*11330*/  IMAD.SHL.U32 R10, R10, 0x8, RZ ;  /* 0x000000080a0a7824 */ /* 0x001fc800078e00ff */
[----:B------:R-:W-:Y:S02]  /*11340*/  IMAD R4, R4, UR4, RZ ;  /* 0x0000000404047c24 */ /* 0x000fe4000f8e02ff */
[----:B------:R-:W-:-:S04]  /*11350*/  IMAD.WIDE.U32 R2, R0, UR4, R2 ;  /* 0x0000000400027c25 */ /* 0x000fc8000f8e0002 */
[----:B------:R-:W-:Y:S01]  /*11360*/  IMAD R4, R0, UR5, R4 ;  /* 0x0000000500047c24 */ /* 0x000fe2000f8e0204 */
[----:B------:R-:W-:Y:S01]  /*11370*/  ULDC.64 UR4, c[0x0][0x280] ;  /* 0x0000a00000047ab9 */ /* 0x000fe20000000a00 */
[----:B------:R-:W-:Y:S02]  /*11380*/  LOP3.LUT R10, R10, 0x38, RZ, 0xc0, !PT ;  /* 0x000000380a0a7812 */ /* 0x000fe400078ec0ff */
[----:B------:R-:W-:Y:S01]  /*11390*/  IMAD.IADD R3, R3, 0x1, R4 ;  /* 0x0000000103037824 */ /* 0x000fe200078e0204 */
[----:B------:R-:W-:Y:S01]  /*113a0*/  LEA R0, P1, R2, UR4, 0x1 ;  /* 0x0000000402007c11 */ /* 0x000fe2000f8208ff */
[----:B------:R-:W-:Y:S01]  /*113b0*/  UMOV UR4, 0xffffffff ;  /* 0xffffffff00047882 */ /* 0x000fe20000000000 */
[----:B------:R-:W-:Y:S02]  /*113c0*/  ISETP.GE.AND P0, PT, R10, UR6, PT ;  /* 0x000000060a007c0c */ /* 0x000fe4000bf06270 */
[----:B------:R-:W-:Y:S01]  /*113d0*/  LEA.HI.X R2, R2, UR5, R3, 0x1, P1 ;  /* 0x0000000502027c11 */ /* 0x000fe200088f0c03 */
[----:B-1----:R-:W-:Y:S10]  /*113e0*/  BRA.DIV UR4, `(.L_x_5057) ;  /* 0x0000004204d07947 */ /* 0x002ff4000b800000 */
[----:B------:R-:W0:Y:S01]  /*113f0*/  S2R R8, SR_TID.X ;  /* 0x0000000000087919 */ /* 0x000e220000002100 */
[----:B------:R-:W-:Y:S02]  /*11400*/  ULDC UR4, c[0x0][0x288] ;  /* 0x0000a20000047ab9 */ /* 0x000fe40000000800 */
[----:B------:R-:W-:Y:S01]  /*11410*/  IMAD R3, R7, UR4, RZ ;  /* 0x0000000407037c24 */ /* 0x000fe2000f8e02ff */
[----:B------:R-:W1:Y:S04]  /*11420*/  SHFL.IDX PT, R6, R0, RZ, 0x181f ;  /* 0x00181fff00067589 */ /* 0x000e6800000e0000 */
[----:B------:R-:W2:Y:S01]  /*11430*/  SHFL.IDX PT, R5, R2, RZ, 0x181f ;  /* 0x00181fff02057589 */ /* 0x000ea200000e0000 */
[----:B0-----:R-:W-:-:S04]  /*11440*/  LOP3.LUT R8, R8, 0x7f, RZ, 0xc0, !PT ;  /* 0x0000007f08087812 */ /* 0x001fc800078ec0ff */
[----:B------:R-:W-:-:S05]  /*11450*/  SHF.R.U32.HI R8, RZ, 0x3, R8 ;  /* 0x00000003ff087819 */ /* 0x000fca0000011608 */
[----:B------:R-:W-:-:S05]  /*11460*/  VIADD R4, R8, UR40 ;  /* 0x0000002808047c36 */ /* 0x000fca0008000000 */
[----:B------:R-:W-:-:S13]  /*11470*/  ISETP.GE.AND P1, PT, R4, R3, PT ;  /* 0x000000030400720c */ /* 0x000fda0003f26270 */
[----:B-1----:R-:W-:-:S05]  /*11480*/  @!P1 LEA R6, P2, R10, R6, 0x1 ;  /* 0x000000060a069211 */ /* 0x002fca00078408ff */
[----:B--2---:R-:W-:-:S04]  /*11490*/  @!P1 IMAD.X R5, RZ, RZ, R5, P2 ;  /* 0x000000ffff059224 */ /* 0x004fc800010e0605 */
[----:B------:R-:W-:Y:S02]  /*114a0*/  @!P1 IMAD.MOV.U32 R7, RZ, RZ, R5 ;  /* 0x000000ffff079224 */ /* 0x000fe400078e0005 */
[----:B------:R-:W-:-:S03]  /*114b0*/  VIADD R5, R4, 0x10 ;  /* 0x0000001004057836 */ /* 0x000fc60000000000 */
[----:B------:R-:W-:Y:S01]  /*114c0*/  @!PT LDS RZ, [RZ] ;  /* 0x00000000fffff984 */ /* 0x000fe20000000800 */
[----:B-----5:R0:W-:Y:S02]  /*114d0*/  @!P1 LDGSTS.E.BYPASS.LTC128B.128 [R9+0x20400], desc[UR46][R6.64], !P0 ;  /* 0x2040000006099fae */ /* 0x0201e4000c101d6e */
[----:B------:R-:W-:Y:S02]  /*114e0*/  ISETP.GE.AND P1, PT, R5, R3, PT ;  /* 0x000000030500720c */ /* 0x000fe40003f26270 */
[----:B------:R-:W-:Y:S04]  /*114f0*/  SHFL.IDX PT, R5, R2, 0x1, 0x181f ;  /* 0x00381f0002057f89 */ /* 0x000fe800000e0000 */
[----:B0-----:R-:W0:Y:S07]  /*11500*/  SHFL.IDX PT, R6, R0, 0x1, 0x181f ;  /* 0x00381f0000067f89 */ /* 0x001e2e00000e0000 */
[----:B0-----:R-:W-:-:S05]  /*11510*/  @!P1 LEA R6, P2, R10, R6, 0x1 ;  /* 0x000000060a069211 */ /* 0x001fca00078408ff */
[----:B------:R-:W-:-:S04]  /*11520*/  @!P1 IMAD.X R5, RZ, RZ, R5, P2 ;  /* 0x000000ffff059224 */ /* 0x000fc800010e0605 */
[----:B------:R-:W-:Y:S02]  /*11530*/  @!P1 IMAD.MOV.U32 R7, RZ, RZ, R5 ;  /* 0x000000ffff079224 */ /* 0x000fe400078e0005 */
[----:B------:R-:W-:-:S03]  /*11540*/  VIADD R5, R4, 0x20 ;  /* 0x0000002004057836 */ /* 0x000fc60000000000 */
[----:B------:R0:W-:Y:S02]  /*11550*/  @!P1 LDGSTS.E.BYPASS.LTC128B.128 [R9+0x20c00], desc[UR46][R6.64], !P0 ;  /* 0x20c0000006099fae */ /* 0x0001e4000c101d6e */
[----:B------:R-:W-:Y:S02]  /*11560*/  ISETP.GE.AND P1, PT, R5, R3, PT ;  /* 0x000000030500720c */ /* 0x000fe40003f26270 */
[----:B------:R-:W-:Y:S04]  /*11570*/  SHFL.IDX PT, R5, R2, 0x2, 0x181f ;  /* 0x00581f0002057f89 */ /* 0x000fe800000e0000 */
[----:B0-----:R-:W0:Y:S04]  /*11580*/  SHFL.IDX PT, R6, R0, 0x2, 0x181f ;  /* 0x00581f0000067f89 */ /* 0x001e2800000e0000 */
[----:B------:R-:W1:Y:S03]  /*11590*/  SHFL.IDX PT, R0, R0, 0x3, 0x181f ;  /* 0x00781f0000007f89 */ /* 0x000e6600000e0000 */
[----:B0-----:R-:W-:-:S05]  /*115a0*/  @!P1 LEA R6, P2, R10, R6, 0x1 ;  /* 0x000000060a069211 */ /* 0x001fca00078408ff */
[----:B------:R-:W-:-:S04]  /*115b0*/  @!P1 IMAD.X R5, RZ, RZ, R5, P2 ;  /* 0x000000ffff059224 */ /* 0x000fc800010e0605 */
[----:B------:R-:W-:Y:S02]  /*115c0*/  @!P1 IMAD.MOV.U32 R7, RZ, RZ, R5 ;  /* 0x000000ffff079224 */ /* 0x000fe400078e0005 */
[----:B------:R0:W2:Y:S04]  /*115d0*/  SHFL.IDX PT, R5, R2, 0x3, 0x181f ;  /* 0x00781f0002057f89 */ /* 0x0000a800000e0000 */
[----:B-1----:R0:W-:Y:S02]  /*115e0*/  @!P1 LDGSTS.E.BYPASS.LTC128B.128 [R9+0x21400], desc[UR46][R6.64], !P0 ;  /* 0x2140000006099fae */ /* 0x0021e4000c101d6e */
.L_x_5173:
        /* <DEDUP_REMOVED lines=10> */
.L_x_5058:
[----:B------:R-:W-:Y:S02]  /*11690*/  PLOP3.LUT P1, PT, P1, P0, PT, 0xa2, 0x0 ;  /* 0x000000000000781c */ /* 0x000fe40000f21472 */
[----:B------:R-:W-:-:S08]  /*116a0*/  @P0 R2UR P1, UR4, R17 ;  /* 0x00000000110402ca */ /* 0x000fd00000020000 */
[----:B------:R-:W-:-:S05]  /*116b0*/  @P0 PLOP3.LUT P0, PT, P1, PT, PT, 0x80, 0x0 ;  /* 0x000000000000081c */ /* 0x000fca0000f0f070 */
[----:B------:R-:W-:Y:S01]  /*116c0*/  @!P1 SYNCS.ARRIVE.TRANS64.RED.A0T1 RZ, [UR4+0x28c00], RZ ;  /* 0x028c00ffffff99a7 */ /* 0x000fe20008200404 */
[----:B------:R-:W-:Y:S07]  /*116d0*/  @!P1 ARRIVES.LDGSTSBAR.64.TRANSCNT [UR4+0x28c00] ;  /* 0x028c0000ff0099b0 */ /* 0x000fee0008000a84 */
[----:B------:R-:W-:Y:S05]  /*116e0*/  @P0 BRA.U.ANY `(.L_x_5058) ;  /* 0xfffffffd00e80947 */ /* 0x000fea000393ffff */
[----:B0-----:R-:W2:Y:S02]  /*116f0*/  LDL.LU R2, [R1+0x18] ;  /* 0x0000180001027983 */ /* 0x001ea40000300800 */
        /* <DEDUP_REMOVED lines=11> */
.L_x_5174:
[----:B------:R-:W-:Y:S05]  /*117b0*/  BSYNC B0 ;  /* 0x0000000000007941 */ /* 0x000fea0003800000 */
.L_x_5059:
[----:B------:R-:W2:Y:S01]  /*117c0*/  LDL R2, [R1+0x8] ;  /* 0x0000080001027983 */ /* 0x000ea20000100800 */
[----:B------:R-:W-:Y:S01]  /*117d0*/  BSSY B0, `(.L_x_5061) ;  /* 0x0000095000007945 */ /* 0x000fe20003800000 */
[----:B--2---:R-:W-:-:S13]  /*117e0*/  ISETP.NE.AND P0, PT, R2, RZ, PT ;  /* 0x000000ff0200720c */ /* 0x004fda0003f05270 */
[----:B------:R-:W-:Y:S05]  /*117f0*/  @!P0 BRA `(.L_x_5062) ;  /* 0x0000000800488947 */ /* 0x000fea0003800000 */
[----:B------:R-:W2:Y:S01]  /*11800*/  LDL R3, [R1] ;  /* 0x0000000001037983 */ /* 0x000ea20000100800 */
[----:B0-----:R-:W-:Y:S01]  /*11810*/  IMAD R0, R18, 0x8, R17 ;  /* 0x0000000812007824 */ /* 0x001fe200078e0211 */
[----:B------:R-:W-:Y:S01]  /*11820*/  BSSY B1, `(.L_x_5063) ;  /* 0x0000007000017945 */ /* 0x000fe20003800000 */
[----:B------:R-:W0:Y:S02]  /*11830*/  S2R R2, SR_TID.X ;  /* 0x0000000000027919 */ /* 0x000e240000002100 */
[----:B0-----:R-:W-:-:S04]  /*11840*/  LOP3.LUT R2, R2, 0x7f, RZ, 0xc0, !PT ;  /* 0x0000007f02027812 */ /* 0x001fc800078ec0ff */
[----:B------:R-:W-:Y:S02]  /*11850*/  ISETP.NE.AND P1, PT, R2, RZ, PT ;  /* 0x000000ff0200720c */ /* 0x000fe40003f25270 */
[----:B--2---:R-:W-:-:S04]  /*11860*/  SHF.L.U32 R3, R3, 0x1f, RZ ;  /* 0x0000001f03037819 */ /* 0x004fc800000006ff */
[----:B------:R-:W0:Y:S02]  /*11870*/  SYNCS.PHASECHK.TRANS64.TRYWAIT P0, [R0+URZ+0x28c60], R3 ;  /* 0x028c6003000075a7 */ /* 0x000e24000800017f */
[----:B0-----:R-:W-:Y:S05]  /*11880*/  @!P0 BRA `(.L_x_5064) ;  /* 0x0000004000f88947 */ /* 0x001fea0003800000 */
.L_x_5175:
[----:B------:R-:W-:Y:S05]  /*11890*/  BSYNC B1 ;  /* 0x0000000000017941 */ /* 0x000fea0003800000 */
.L_x_5063:
        /* <DEDUP_REMOVED lines=9> */
.L_x_5066:
[----:B------:R-:W-:Y:S05]  /*11930*/  BSYNC B1 ;  /* 0x0000000000017941 */ /* 0x000fea0003800000 */
.L_x_5065:
[----:B------:R-:W2:Y:S01]  /*11940*/  LDL.LU R2, [R1+0x14] ;  /* 0x0000140001027983 */ /* 0x000ea20000300800 */
[----:B------:R-:W-:Y:S01]  /*11950*/  UIADD3 UR4, UP0, UR44, 0x470, URZ ;  /* 0x000004702c047890 */ /* 0x000fe2000ff1e03f */
[----:B------:R-:W-:Y:S01]  /*11960*/  PLOP3.LUT P0, PT, PT, PT, PT, 0x80, 0x0 ;  /* 0x000000000000781c */ /* 0x000fe20003f0f070 */
[----:B0-----:R-:W-:Y:S01]  /*11970*/  VIADD R0, R0, 0x28c50 ;  /* 0x00028c5000007836 */ /* 0x001fe20000000000 */
[----:B------:R-:W-:Y:S01]  /*11980*/  UMOV UR6, 0x0 ;  /* 0x0000000000067882 */ /* 0x000fe20000000000 */
[----:B------:R-:W-:Y:S01]  /*11990*/  UIADD3.X UR5, URZ, UR45, URZ, UP0, !UPT ;  /* 0x0000002d3f057290 */ /* 0x000fe200087fe43f */
[----:B------:R-:W-:Y:S01]  /*119a0*/  UMOV UR7, 0x14f00000 ;  /* 0x14f0000000077882 */ /* 0x000fe20000000000 */
[----:B------:R-:W-:Y:S01]  /*119b0*/  UMOV UR10, URZ ;  /* 0x0000003f000a7c82 */ /* 0x000fe20008000000 */
[----:B--2---:R-:W-:Y:S02]  /*119c0*/  IMAD.SHL.U32 R3, R2, 0x40, RZ ;  /* 0x0000004002037824 */ /* 0x004fe400078e00ff */
[----:B------:R-:W-:-:S04]  /*119d0*/  IMAD R2, R18, 0x10000, R17 ;  /* 0x0001000012027824 */ /* 0x000fc800078e0211 */
[----:B------:R-:W-:-:S07]  /*119e0*/  VIADD R4, R2, 0x400 ;  /* 0x0000040002047836 */ /* 0x000fce0000000000 */
.L_x_5067:
        /* <DEDUP_REMOVED lines=15> */
.L_x_5068:
        /* <DEDUP_REMOVED lines=15> */
.L_x_5069:
        /* <DEDUP_REMOVED lines=15> */
.L_x_5070:
        /* <DEDUP_REMOVED lines=15> */
.L_x_5071:
        /* <DEDUP_REMOVED lines=15> */
.L_x_5072:
        /* <DEDUP_REMOVED lines=15> */
.L_x_5073:
        /* <DEDUP_REMOVED lines=15> */
.L_x_5074:
        /* <DEDUP_REMOVED lines=9> */
[----:B-1----:R-:W-:Y:S05]  /*12110*/  @P0 BRA.U.ANY `(.L_x_5074) ;  /* 0xfffffffd00d80947 */ /* 0x002fea000393ffff */
.L_x_5062:
[----:B------:R-:W-:Y:S05]  /*12120*/  BSYNC B0 ;  /* 0x0000000000007941 */ /* 0x000fea0003800000 */
.L_x_5061:
[----:B------:R-:W-:-:S04]  /*12130*/  UIADD3 UR4, UR39, -0x2, URZ ;  /* 0xfffffffe27047890 */ /* 0x000fc8000fffe03f */
[----:B------:R-:W-:-:S06]  /*12140*/  UISETP.GE.AND UP0, UPT, UR4, UR38, UPT ;  /* 0x000000260400728c */ /* 0x000fcc000bf06270 */
[----:B------:R-:W-:-:S13]  /*12150*/  PLOP3.LUT P0, PT, PT, PT, UP0, 0x80, 0x0 ;  /* 0x000000000000781c */ /* 0x000fda0003f0f008 */
[----:B------:R-:W-:Y:S05]  /*12160*/  @!P0 BRA `(.L_x_5075) ;  /* 0x00000028005c8947 */ /* 0x000fea0003800000 */
[----:B------:R-:W-:Y:S01]  /*12170*/  IMAD R3, RZ, RZ, -UR39 ;  /* 0x80000027ff037e24 */ /* 0x000fe2000f8e02ff */
[----:B------:R-:W-:-:S04]  /*12180*/  LOP3.LUT R6, RZ, UR38, RZ, 0x33, !PT ;  /* 0x00000026ff067c12 */ /* 0x000fc8000f8e33ff */
[----:B------:R-:W-:-:S05]  /*12190*/  VIADDMNMX R6, R3, 0x1, R6, !PT ;  /* 0x0000000103067846 */ /* 0x000fca0007800106 */
[----:B0-----:R-:W-:-:S05]  /*121a0*/  VIADD R0, R6, UR39 ;  /* 0x0000002706007c36 */ /* 0x001fca0008000000 */
[----:B------:R-:W-:-:S04]  /*121b0*/  LOP3.LUT R0, R0, 0x1, RZ, 0xc0, !PT ;  /* 0x0000000100007812 */ /* 0x000fc800078ec0ff */
[----:B------:R-:W-:Y:S01]  /*121c0*/  ISETP.NE.U32.AND P0, PT, R0, 0x1, PT ;  /* 0x000000010000780c */ /* 0x000fe20003f05070 */
[----:B------:R-:W-:-:S12]  /*121d0*/  IMAD.U32 R0, RZ, RZ, UR4 ;  /* 0x00000004ff007e24 */ /* 0x000fd8000f8e00ff */
[----:B------:R-:W-:Y:S05]  /*121e0*/  @P0 BRA `(.L_x_5076) ;  /* 0x0000000c00600947 */ /* 0x000fea0003800000 */
[----:B------:R-:W2:Y:S04]  /*121f0*/  LDL R4, [R1+0x8] ;  /* 0x0000080001047983 */ /* 0x000ea80000100800 */
[----:B------:R-:W3:Y:S01]  /*12200*/  LDL.LU R8, [R1] ;  /* 0x0000000001087983 */ /* 0x000ee20000300800 */
[----:B------:R-:W-:Y:S01]  /*12210*/  VIADD R18, R18, 0x1 ;  /* 0x0000000112127836 */ /* 0x000fe20000000000 */
[----:B------:R-:W-:Y:S04]  /*12220*/  BSSY B0, `(.L_x_5077) ;  /* 0x00000d2000007945 */ /* 0x000fe80003800000 */
[----:B------:R-:W-:-:S04]  /*12230*/  ISETP.NE.AND P0, PT, R18, 0x2, PT ;  /* 0x000000021200780c */ /* 0x000fc80003f05270 */
[----:B------:R-:W-:Y:S02]  /*12240*/  SEL R2, RZ, 0x1, P0 ;  /* 0x00000001ff027807 */ /* 0x000fe40000000000 */
[----:B------:R-:W-:Y:S02]  /*12250*/  SEL R18, R18, RZ, P0 ;  /* 0x000000ff12127207 */ /* 0x000fe40000000000 */
[----:B--2---:R-:W-:Y:S02]  /*12260*/  ISETP.NE.AND P2, PT, R4, RZ, PT ;  /* 0x000000ff0400720c */ /* 0x004fe40003f45270 */
[----:B---3--:R-:W-:-:S05]  /*12270*/  LOP3.LUT R8, R8, R2, RZ, 0x3c, !PT ;  /* 0x0000000208087212 */ /* 0x008fca00078e3cff */
[----:B------:R0:W-:Y:S06]  /*12280*/  STL [R1], R8 ;  /* 0x0000000801007387 */ /* 0x0001ec0000100800 */
[----:B------:R-:W-:Y:S05]  /*12290*/  @!P2 BRA `(.L_x_5078) ;  /* 0x0000000c0028a947 */ /* 0x000fea0003800000 */
[----:B------:R-:W2:Y:S02]  /*122a0*/  LDL R4, [R1+0xc] ;  /* 0x00000c0001047983 */ /* 0x000ea40000100800 */
[----:B--2---:R-:W-:-:S13]  /*122b0*/  ISETP.NE.AND P2, PT, R4, RZ, PT ;  /* 0x000000ff0400720c */ /* 0x004fda0003f45270 */
[----:B------:R-:W-:Y:S05]  /*122c0*/  @!P2 BRA `(.L_x_5079) ;  /* 0x00000000004ca947 */ /* 0x000fea0003800000 */
[----:B------:R-:W2:Y:S01]  /*122d0*/  LDL R7, [R1+0x4] ;  /* 0x0000040001077983 */ /* 0x000ea20000100800 */
[----:B------:R-:W1:Y:S01]  /*122e0*/  LDC R5, c[0x0][0x43c] ;  /* 0x00010f00ff057b82 */ /* 0x000e620000000800 */
[----:B------:R-:W-:Y:S01]  /*122f0*/  IMAD.MOV.U32 R4, RZ, RZ, R0 ;  /* 0x000000ffff047224 */ /* 0x000fe200078e0000 */
[----:B------:R-:W-:Y:S01]  /*12300*/  ULDC.64 UR4, c[0x0][0x428] ;  /* 0x00010a0000047ab9 */ /* 0x000fe20000000a00 */
[----:B-1----:R-:W-:-:S13]  /*12310*/  ISETP.NE.AND P0, PT, R5, 0x1, PT ;  /* 0x000000010500780c */ /* 0x002fda0003f05270 */
[----:B------:R-:W1:Y:S02]  /*12320*/  @P0 LDC.64 R2, c[0x0][0x440] ;  /* 0x00011000ff020b82 */ /* 0x000e640000000a00 */
[----:B-1----:R-:W-:-:S05]  /*12330*/  @P0 IMAD.HI.U32 R2, R0, R2, RZ ;  /* 0x0000000200020227 */ /* 0x002fca00078e00ff */
[----:B------:R-:W-:-:S05]  /*12340*/  @P0 SHF.R.U32.HI R4, RZ, R3, R2 ;  /* 0x00000003ff040219 */ /* 0x000fca0000011602 */
[----:B------:R-:W-:-:S04]  /*12350*/  IMAD.MOV R2, RZ, RZ, -R4 ;  /* 0x000000ffff027224 */ /* 0x000fc800078e0a04 */
[----:B------:R-:W-:Y:S01]  /*12360*/  IMAD R0, R5, R2, R0 ;  /* 0x0000000205007224 */ /* 0x000fe200078e0200 */
[--C-:B------:R-:W-:Y:S01]  /*12370*/  SHF.R.S32.HI R5, RZ, 0x1f, R4.reuse ;  /* 0x0000001fff057819 */ /* 0x100fe20000011404 */
[----:B------:R-:W1:Y:S02]  /*12380*/  LDC.64 R2, c[0x0][0x418] ;  /* 0x00010600ff027b82 */ /* 0x000e640000000a00 */
[----:B------:R-:W-:-:S03]  /*12390*/  IMAD.WIDE.U32 R4, R19, UR4, R4 ;  /* 0x0000000413047c25 */ /* 0x000fc6000f8e0004 */
[----:B-1----:R-:W-:Y:S01]  /*123a0*/  LEA R2, P0, R4, R2, 0x2 ;  /* 0x0000000204027211 */ /* 0x002fe200078010ff */
[----:B--2---:R-:W-:-:S04]  /*123b0*/  IMAD R7, R7, UR4, RZ ;  /* 0x0000000407077c24 */ /* 0x004fc8000f8e02ff */
[----:B------:R-:W-:-:S04]  /*123c0*/  IMAD R7, R19, UR5, R7 ;  /* 0x0000000513077c24 */ /* 0x000fc8000f8e0207 */
[----:B------:R-:W-:-:S05]  /*123d0*/  IMAD.IADD R7, R7, 0x1, R5 ;  /* 0x0000000107077824 */ /* 0x000fca00078e0205 */
[----:B------:R-:W-:-:S05]  /*123e0*/  LEA.HI.X R3, R4, R3, R7, 0x2, P0 ;  /* 0x0000000304037211 */ /* 0x000fca00000f1407 */
[----:B------:R1:W5:Y:S02]  /*123f0*/  LDG.E R16, desc[UR46][R2.64] ;  /* 0x0000002e02107981 */ /* 0x000364000c1e1900 */
.L_x_5079:
[----:B-1----:R-:W-:Y:S01]  /*12400*/  IMAD R2, R18, 0x8, R17 ;  /* 0x0000000812027824 */ /* 0x002fe200078e0211 */
[----:B------:R-:W-:Y:S01]  /*12410*/  SHF.L.U32 R4, R8, 0x1f, RZ ;  /* 0x0000001f08047819 */ /* 0x000fe200000006ff */
[----:B------:R-:W1:Y:S01]  /*12420*/  S2R R3, SR_TID.X ;  /* 0x0000000000037919 */ /* 0x000e620000002100 */
[----:B------:R-:W-:Y:S02]  /*12430*/  BSSY B1, `(.L_x_5080) ;  /* 0x0000005000017945 */ /* 0x000fe40003800000 */
[----:B------:R-:W2:Y:S01]  /*12440*/  SYNCS.PHASECHK.TRANS64.TRYWAIT P0, [R2+URZ+0x28c40], R4 ;  /* 0x028c4004020075a7 */ /* 0x000ea2000800017f */
[----:B-1----:R-:W-:-:S04]  /*12450*/  LOP3.LUT R3, R3, 0x7f, RZ, 0xc0, !PT ;  /* 0x0000007f03037812 */ /* 0x002fc800078ec0ff */
[----:B------:R-:W-:Y:S01]  /*12460*/  ISETP.NE.AND P1, PT, R3, RZ, PT ;  /* 0x000000ff0300720c */ /* 0x000fe20003f25270 */
[----:B--2---:R-:W-:-:S12]  /*12470*/  @!P0 BRA `(.L_x_5081) ;  /* 0x0000003800108947 */ /* 0x004fd80003800000 */
.L_x_5176:
[----:B------:R-:W-:Y:S05]  /*12480*/  BSYNC B1 ;  /* 0x0000000000017941 */ /* 0x000fea0003800000 */
.L_x_5080:
        /* <DEDUP_REMOVED lines=9> */
.L_x_5083:
[----:B------:R-:W-:Y:S05]  /*12520*/  BSYNC B1 ;  /* 0x0000000000017941 */ /* 0x000fea0003800000 */
.L_x_5082:
[----:B------:R-:W-:Y:S01]  /*12530*/  IMAD.MOV.U32 R7, RZ, RZ, RZ ;  /* 0x000000ffff077224 */ /* 0x000fe200078e00ff */
[----:B------:R-:W-:Y:S01]  /*12540*/  UIADD3 UR4, UP0, UR44, 0x370, URZ ;  /* 0x000003702c047890 */ /* 0x000fe2000ff1e03f */
[----:B------:R-:W-:Y:S01]  /*12550*/  IMAD R5, R18, 0x2000, R17 ;  /* 0x0000200012057824 */ /* 0x000fe200078e0211 */
        /* <DEDUP_REMOVED lines=8> */
.L_x_5084:
        /* <DEDUP_REMOVED lines=9> */
[----:B--2---:R-:W-:Y:S05]  /*12670*/  @P0 BRA.U.ANY `(.L_x_5084) ;  /* 0xfffffffd00d80947 */ /* 0x004fea000393ffff */
[----:B------:R-:W2:Y:S01]  /*12680*/  SYNCS.PHASECHK.TRANS64.TRYWAIT P0, [R2+URZ+0x28c60], R4 ;  /* 0x028c6004020075a7 */ /* 0x000ea2000800017f */
[----:B------:R-:W-:Y:S04]  /*12690*/  BSSY B1, `(.L_x_5085) ;  /* 0x0000002000017945 */ /* 0x000fe80003800000 */
[----:B--2---:R-:W-:Y:S05]  /*126a0*/  @!P0 BRA `(.L_x_5086) ;  /* 0x0000003400988947 */ /* 0x004fea0003800000 */
.L_x_5177:
[----:B------:R-:W-:Y:S05]  /*126b0*/  BSYNC B1 ;  /* 0x0000000000017941 */ /* 0x000fea0003800000 */
.L_x_5085:
[----:B------:R-:W-:Y:S01]  /*126c0*/  BSSY B1, `(.L_x_5087) ;  /* 0x000000b000017945 */ /* 0x000fe20003800000 */
[----:B0-----:R-:W-:Y:S02]  /*126d0*/  IMAD.MOV.U32 R8, RZ, RZ, 0x0 ;  /* 0x00000000ff087424 */ /* 0x001fe400078e00ff */
[----:B------:R-:W-:Y:S01]  /*126e0*/  IMAD.MOV.U32 R9, RZ, RZ, 0x14f00000 ;  /* 0x14f00000ff097424 */ /* 0x000fe200078e00ff */
[----:B------:R-:W-:Y:S06]  /*126f0*/  @P1 BRA `(.L_x_5088) ;  /* 0x00000000001c1947 */ /* 0x000fec0003800000 */
[----:B------:R-:W0:Y:S01]  /*12700*/  S2R R5, SR_TID.X ;  /* 0x0000000000057919 */ /* 0x000e220000002100 */
[----:B------:R-:W-:-:S04]  /*12710*/  IMAD.MOV.U32 R0, RZ, RZ, 0x10000 ;  /* 0x00010000ff007424 */ /* 0x000fc800078e00ff */
[----:B------:R3:W-:Y:S01]  /*12720*/  SYNCS.ARRIVE.TRANS64 RZ, [R2+URZ+0x28c50], R0 ;  /* 0x028c500002ff79a7 */ /* 0x0007e2000800003f */
[----:B0-----:R-:W-:-:S04]  /*12730*/  LOP3.LUT R5, R5, 0x1f, RZ, 0xc0, !PT ;  /* 0x0000001f05057812 */ /* 0x001fc800078ec0ff */
[----:B------:R-:W-:-:S13]  /*12740*/  ISETP.NE.AND P0, PT, R5, RZ, PT ;  /* 0x000000ff0500720c */ /* 0x000fda0003f05270 */
[----:B---3--:R-:W-:Y:S05]  /*12750*/  @!P0 BRA `(.L_x_5088) ;  /* 0x0000000000048947 */ /* 0x008fea0003800000 */
[----:B------:R-:W-:Y:S01]  /*12760*/  BPT.TRAP 0x1 ;  /* 0x000000040000795c */ /* 0x000fe20000300000 */
.L_x_5088:
[----:B------:R-:W-:Y:S05]  /*12770*/  BSYNC B1 ;  /* 0x0000000000017941 */ /* 0x000fea0003800000 */
.L_x_5087:
[----:B------:R-:W-:Y:S01]  /*12780*/  R2UR UR10, R7 ;  /* 0x00000000070a72ca */ /* 0x000fe200000e0000 */
[----:B------:R-:W-:Y:S01]  /*12790*/  IMAD R0, R18, 0x10000, R17 ;  /* 0x0001000012007824 */ /* 0x000fe200078e0211 */
[----:B------:R-:W-:Y:S01]  /*127a0*/  R2UR UR6, R8 ;  /* 0x00000000080672ca */ /* 0x000fe200000e0000 */
[----:B------:R-:W-:Y:S01]  /*127b0*/  UIADD3 UR4, UP0, UR44, 0x470, URZ ;  /* 0x000004702c047890 */ /* 0x000fe2000ff1e03f */
[----:B------:R-:W-:Y:S01]  /*127c0*/  R2UR UR7, R9 ;  /* 0x00000000090772ca */ /* 0x000fe200000e0000 */
[----:B-12---:R-:W-:Y:S01]  /*127d0*/  VIADD R2, R2, 0x28c50 ;  /* 0x00028c5002027836 */ /* 0x006fe20000000000 */
[----:B------:R-:W-:Y:S01]  /*127e0*/  PLOP3.LUT P0, PT, PT, PT, PT, 0x80, 0x0 ;  /* 0x000000000000781c */ /* 0x000fe20003f0f070 */
[----:B------:R-:W-:Y:S01]  /*127f0*/  VIADD R4, R0, 0x400 ;  /* 0x0000040000047836 */ /* 0x000fe20000000000 */
[----:B------:R-:W-:-:S12]  /*12800*/  UIADD3.X UR5, URZ, UR45, URZ, UP0, !UPT ;  /* 0x0000002d3f057290 */ /* 0x000fd800087fe43f */
.L_x_5089:
        /* <DEDUP_REMOVED lines=15> */
.L_x_5090:
        /* <DEDUP_REMOVED lines=15> */
.L_x_5091:
        /* <DEDUP_REMOVED lines=15> */
.L_x_5092:
        /* <DEDUP_REMOVED lines=15> */
.L_x_5093:
        /* <DEDUP_REMOVED lines=15> */
.L_x_5094:
        /* <DEDUP_REMOVED lines=15> */
.L_x_5095:
        /* <DEDUP_REMOVED lines=15> */
.L_x_5096:
        /* <DEDUP_REMOVED lines=10> */
.L_x_5078:
[----:B------:R-:W-:Y:S05]  /*12f40*/  BSYNC B0 ;  /* 0x0000000000007941 */ /* 0x000fea0003800000 */
.L_x_5077:
[----:B------:R-:W-:-:S06]  /*12f50*/  UIADD3 UR4, UR39, -0x3, URZ ;  /* 0xfffffffd27047890 */ /* 0x000fcc000fffe03f */
[----:B------:R-:W-:-:S07]  /*12f60*/  IMAD.U32 R0, RZ, RZ, UR4 ;  /* 0x00000004ff007e24 */ /* 0x000fce000f8e00ff */
.L_x_5076:
[----:B------:R-:W-:Y:S01]  /*12f70*/  ULOP3.LUT UR4, URZ, UR39, URZ, 0x33, !UPT ;  /* 0x000000273f047292 */ /* 0x000fe2000f8e333f */
[----:B------:R-:W-:Y:S01]  /*12f80*/  VIADD R6, R6, 0xfffffffe ;  /* 0xfffffffe06067836 */ /* 0x000fe20000000000 */
[----:B------:R-:W-:Y:S04]  /*12f90*/  BSSY B0, `(.L_x_5075) ;  /* 0x00001b4000007945 */ /* 0x000fe80003800000 */
[----:B------:R-:W-:-:S13]  /*12fa0*/  ISETP.NE.AND P0, PT, R6, UR4, PT ;  /* 0x0000000406007c0c */ /* 0x000fda000bf05270 */
[----:B------:R-:W-:Y:S05]  /*12fb0*/  @!P0 BRA `(.L_x_5097) ;  /* 0x0000001800c48947 */ /* 0x000fea0003800000 */
.L_x_5138:
[----:B------:R-:W2:Y:S04]  /*12fc0*/  LDL R3, [R1+0x8] ;  /* 0x0000080001037983 */ /* 0x000ea80000100800 */
[----:B------:R-:W3:Y:S01]  /*12fd0*/  LDL.LU R2, [R1] ;  /* 0x0000000001027983 */ /* 0x000ee20000300800 */
        /* <DEDUP_REMOVED lines=8> */
[----:B------:R-:W-:Y:S05]  /*13060*/  @!P1 BRA `(.L_x_5099) ;  /* 0x0000000c002c9947 */ /* 0x000fea0003800000 */
[----:B------:R-:W2:Y:S01]  /*13070*/  LDL R2, [R1+0xc] ;  /* 0x00000c0001027983 */ /* 0x000ea20000100800 */
[----:B0-----:R-:W-:Y:S01]  /*13080*/  IMAD.MOV.U32 R8, RZ, RZ, R0 ;  /* 0x000000ffff087224 */ /* 0x001fe200078e0000 */
[----:B--2---:R-:W-:-:S13]  /*13090*/  ISETP.NE.AND P1, PT, R2, RZ, PT ;  /* 0x000000ff0200720c */ /* 0x004fda0003f25270 */
[----:B------:R-:W-:Y:S05]  /*130a0*/  @!P1 BRA `(.L_x_5100) ;  /* 0x00000000004c9947 */ /* 0x000fea0003800000 */
[----:B------:R-:W2:Y:S01]  /*130b0*/  LDL R5, [R1+0x4] ;  /* 0x0000040001057983 */ /* 0x000ea20000100800 */
[----:B------:R-:W0:Y:S01]  /*130c0*/  LDC R8, c[0x0][0x43c] ;  /* 0x00010f00ff087b82 */ /* 0x000e220000000800 */
        /* <DEDUP_REMOVED lines=17> */
.L_x_5100:
[----:B0-----:R-:W-:Y:S01]  /*131e0*/  IMAD R4, R7, 0x8, R17 ;  /* 0x0000000807047824 */ /* 0x001fe200078e0211 */
[----:B------:R-:W-:Y:S01]  /*131f0*/  SHF.L.U32 R2, R6, 0x1f, RZ ;  /* 0x0000001f06027819 */ /* 0x000fe200000006ff */
[----:B------:R-:W0:Y:S01]  /*13200*/  S2R R3, SR_TID.X ;  /* 0x0000000000037919 */ /* 0x000e220000002100 */
[----:B------:R-:W-:Y:S02]  /*13210*/  BSSY B2, `(.L_x_5101) ;  /* 0x0000005000027945 */ /* 0x000fe40003800000 */
[----:B------:R-:W1:Y:S01]  /*13220*/  SYNCS.PHASECHK.TRANS64.TRYWAIT P0, [R4+URZ+0x28c40], R2 ;  /* 0x028c4002040075a7 */ /* 0x000e62000800017f */
[----:B0-----:R-:W-:-:S04]  /*13230*/  LOP3.LUT R3, R3, 0x7f, RZ, 0xc0, !PT ;  /* 0x0000007f03037812 */ /* 0x001fc800078ec0ff */
[----:B------:R-:W-:Y:S01]  /*13240*/  ISETP.NE.AND P1, PT, R3, RZ, PT ;  /* 0x000000ff0300720c */ /* 0x000fe20003f25270 */
[----:B-1----:R-:W-:-:S12]  /*13250*/  @!P0 BRA `(.L_x_5102) ;  /* 0x0000002800c08947 */ /* 0x002fd80003800000 */
.L_x_5178:
[----:B------:R-:W-:Y:S05]  /*13260*/  BSYNC B2 ;  /* 0x0000000000027941 */ /* 0x000fea0003800000 */
.L_x_5101:
[----:B------:R-:W-:Y:S04]  /*13270*/  BSSY B2, `(.L_x_5103) ;  /* 0x0000009000027945 */ /* 0x000fe80003800000 */
[----:B------:R-:W-:Y:S05]  /*13280*/  @P1 BRA `(.L_x_5104) ;  /* 0x00000000001c1947 */ /* 0x000fea0003800000 */
[----:B------:R-:W1:Y:S01]  /*13290*/  S2R R5, SR_TID.X ;  /* 0x0000000000057919 */ /* 0x000e620000002100 */
[----:B------:R-:W-:-:S04]  /*132a0*/  IMAD.MOV.U32 R3, RZ, RZ, 0x2000 ;  /* 0x00002000ff037424 */ /* 0x000fc800078e00ff */
[----:B------:R2:W-:Y:S01]  /*132b0*/  SYNCS.ARRIVE.TRANS64 RZ, [R4+URZ+0x28c30], R3 ;  /* 0x028c300304ff79a7 */ /* 0x0005e2000800003f */
[----:B-1----:R-:W-:-:S04]  /*132c0*/  LOP3.LUT R5, R5, 0x1f, RZ, 0xc0, !PT ;  /* 0x0000001f05057812 */ /* 0x002fc800078ec0ff */
[----:B------:R-:W-:-:S13]  /*132d0*/  ISETP.NE.AND P0, PT, R5, RZ, PT ;  /* 0x000000ff0500720c */ /* 0x000fda0003f05270 */
[----:B--2---:R-:W-:Y:S05]  /*132e0*/  @!P0 BRA `(.L_x_5104) ;  /* 0x0000000000048947 */ /* 0x004fea0003800000 */
[----:B------:R-:W-:Y:S01]  /*132f0*/  BPT.TRAP 0x1 ;  /* 0x000000040000795c */ /* 0x000fe20000300000 */
.L_x_5104:
[----:B------:R-:W-:Y:S05]  /*13300*/  BSYNC B2 ;  /* 0x0000000000027941 */ /* 0x000fea0003800000 */
.L_x_5103:
        /* <DEDUP_REMOVED lines=11> */
.L_x_5105:
        /* <DEDUP_REMOVED lines=10> */
[----:B------:R-:W1:Y:S01]  /*13460*/  SYNCS.PHASECHK.TRANS64.TRYWAIT P0, [R4+URZ+0x28c60], R2 ;  /* 0x028c6002040075a7 */ /* 0x000e62000800017f */
[----:B------:R-:W-:Y:S04]  /*13470*/  BSSY B2, `(.L_x_5106) ;  /* 0x0000002000027945 */ /* 0x000fe80003800000 */
[----:B-1----:R-:W-:Y:S05]  /*13480*/  @!P0 BRA `(.L_x_5107) ;  /* 0x0000002800488947 */ /* 0x002fea0003800000 */
.L_x_5179:
[----:B------:R-:W-:Y:S05]  /*13490*/  BSYNC B2 ;  /* 0x0000000000027941 */ /* 0x000fea0003800000 */
.L_x_5106:
        /* <DEDUP_REMOVED lines=11> */
.L_x_5109:
[----:B------:R-:W-:Y:S05]  /*13550*/  BSYNC B2 ;  /* 0x0000000000027941 */ /* 0x000fea0003800000 */
.L_x_5108:
[----:B------:R-:W-:Y:S01]  /*13560*/  R2UR UR6, R2 ;  /* 0x00000000020672ca */ /* 0x000fe200000e0000 */
[----:B------:R-:W-:Y:S01]  /*13570*/  UIADD3 UR4, UP0, UR44, 0x470, URZ ;  /* 0x000004702c047890 */ /* 0x000fe2000ff1e03f */
[----:B------:R-:W-:Y:S01]  /*13580*/  R2UR UR7, R3 ;  /* 0x00000000030772ca */ /* 0x000fe200000e0000 */
[----:B------:R-:W-:Y:S01]  /*13590*/  VIADD R4, R4, 0x28c50 ;  /* 0x00028c5004047836 */ /* 0x000fe20000000000 */
[----:B------:R-:W-:Y:S01]  /*135a0*/  R2UR UR10, R5 ;  /* 0x00000000050a72ca */ /* 0x000fe200000e0000 */
[----:B------:R-:W-:Y:S01]  /*135b0*/  IMAD R5, R7, 0x10000, R17 ;  /* 0x0001000007057824 */ /* 0x000fe200078e0211 */
[----:B------:R-:W-:Y:S01]  /*135c0*/  PLOP3.LUT P0, PT, PT, PT, PT, 0x80, 0x0 ;  /* 0x000000000000781c */ /* 0x000fe20003f0f070 */
[----:B------:R-:W-:Y:S02]  /*135d0*/  UIADD3.X UR5, URZ, UR45, URZ, UP0, !UPT ;  /* 0x0000002d3f057290 */ /* 0x000fe400087fe43f */
[----:B------:R-:W-:-:S10]  /*135e0*/  VIADD R9, R5, 0x400 ;  /* 0x0000040005097836 */ /* 0x000fd40000000000 */
.L_x_5110:
        /* <DEDUP_REMOVED lines=15> */
.L_x_5111:
        /* <DEDUP_REMOVED lines=15> */
.L_x_5112:
        /* <DEDUP_REMOVED lines=15> */
.L_x_5113:
        /* <DEDUP_REMOVED lines=15> */
.L_x_5114:
        /* <DEDUP_REMOVED lines=15> */
.L_x_5115:
        /* <DEDUP_REMOVED lines=15> */
.L_x_5116:
        /* <DEDUP_REMOVED lines=15> */
.L_x_5117:
        /* <DEDUP_REMOVED lines=10> */
.L_x_5099:
[----:B------:R-:W-:Y:S05]  /*13d20*/  BSYNC B1 ;  /* 0x0000000000017941 */ /* 0x000fea0003800000 */
.L_x_5098:
[----:B------:R-:W2:Y:S01]  /*13d30*/  LDL R2, [R1+0x8] ;  /* 0x0000080001027983 */ /* 0x000ea20000100800 */
[----:B------:R-:W-:Y:S01]  /*13d40*/  VIADD R7, R7, 0x1 ;  /* 0x0000000107077836 */ /* 0x000fe20000000000 */
[----:B------:R-:W-:Y:S04]  /*13d50*/  BSSY B1, `(.L_x_5118) ;  /* 0x00000d4000017945 */ /* 0x000fe80003800000 */
[----:B------:R-:W-:-:S04]  /*13d60*/  ISETP.NE.AND P0, PT, R7, 0x2, PT ;  /* 0x000000020700780c */ /* 0x000fc80003f05270 */
[----:B------:R-:W-:Y:S02]  /*13d70*/  SEL R3, RZ, 0x1, P0 ;  /* 0x00000001ff037807 */ /* 0x000fe40000000000 */
[----:B------:R-:W-:Y:S02]  /*13d80*/  SEL R18, R7, RZ, P0 ;  /* 0x000000ff07127207 */ /* 0x000fe40000000000 */
[----:B0-----:R-:W-:Y:S01]  /*13d90*/  LOP3.LUT R8, R6, R3, RZ, 0x3c, !PT ;  /* 0x0000000306087212 */ /* 0x001fe200078e3cff */
[----:B------:R-:W-:-:S04]  /*13da0*/  VIADD R6, R0, 0xffffffff ;  /* 0xffffffff00067836 */ /* 0x000fc80000000000 */
[----:B------:R0:W-:Y:S01]  /*13db0*/  STL [R1], R8 ;  /* 0x0000000801007387 */ /* 0x0001e20000100800 */
[----:B--2---:R-:W-:-:S13]  /*13dc0*/  ISETP.NE.AND P2, PT, R2, RZ, PT ;  /* 0x000000ff0200720c */ /* 0x004fda0003f45270 */
[----:B0-----:R-:W-:Y:S05]  /*13dd0*/  @!P2 BRA `(.L_x_5119) ;  /* 0x0000000c002ca947 */ /* 0x001fea0003800000 */
[----:B------:R-:W2:Y:S01]  /*13de0*/  LDL R2, [R1+0xc] ;  /* 0x00000c0001027983 */ /* 0x000ea20000100800 */
[----:B------:R-:W-:Y:S01]  /*13df0*/  IMAD.MOV.U32 R7, RZ, RZ, R6 ;  /* 0x000000ffff077224 */ /* 0x000fe200078e0006 */
        /* <DEDUP_REMOVED lines=21> */
.L_x_5120:
        /* <DEDUP_REMOVED lines=8> */
.L_x_5180:
[----:B------:R-:W-:Y:S05]  /*13fd0*/  BSYNC B2 ;  /* 0x0000000000027941 */ /* 0x000fea0003800000 */
.L_x_5121:
        /* <DEDUP_REMOVED lines=9> */
.L_x_5124:
[----:B------:R-:W-:Y:S05]  /*14070*/  BSYNC B2 ;  /* 0x0000000000027941 */ /* 0x000fea0003800000 */
.L_x_5123:
        /* <DEDUP_REMOVED lines=11> */
.L_x_5125:
        /* <DEDUP_REMOVED lines=13> */
.L_x_5181:
[----:B------:R-:W-:Y:S05]  /*14200*/  BSYNC B2 ;  /* 0x0000000000027941 */ /* 0x000fea0003800000 */
.L_x_5126:
        /* <DEDUP_REMOVED lines=11> */
.L_x_5129:
[----:B------:R-:W-:Y:S05]  /*142c0*/  BSYNC B2 ;  /* 0x0000000000027941 */ /* 0x000fea0003800000 */
.L_x_5128:
        /* <DEDUP_REMOVED lines=9> */
.L_x_5130:
        /* <DEDUP_REMOVED lines=15> */
.L_x_5131:
        /* <DEDUP_REMOVED lines=15> */
.L_x_5132:
        /* <DEDUP_REMOVED lines=15> */
.L_x_5133:
        /* <DEDUP_REMOVED lines=15> */
.L_x_5134:
        /* <DEDUP_REMOVED lines=15> */
.L_x_5135:
        /* <DEDUP_REMOVED lines=15> */
.L_x_5136:
        /* <DEDUP_REMOVED lines=15> */
.L_x_5137:
        /* <DEDUP_REMOVED lines=10> */
.L_x_5119:
[----:B------:R-:W-:Y:S05]  /*14a90*/  BSYNC B1 ;  /* 0x0000000000017941 */ /* 0x000fea0003800000 */
.L_x_5118:
[----:B------:R-:W-:Y:S01]  /*14aa0*/  ISETP.GT.AND P0, PT, R6, UR38, PT ;  /* 0x0000002606007c0c */ /* 0x000fe2000bf04270 */
[----:B------:R-:W-:-:S12]  /*14ab0*/  VIADD R0, R0, 0xfffffffe ;  /* 0xfffffffe00007836 */ /* 0x000fd80000000000 */
[----:B------:R-:W-:Y:S05]  /*14ac0*/  @P0 BRA `(.L_x_5138) ;  /* 0xffffffe4003c0947 */ /* 0x000fea000383ffff */
.L_x_5097:
[----:B------:R-:W-:Y:S05]  /*14ad0*/  BSYNC B0 ;  /* 0x0000000000007941 */ /* 0x000fea0003800000 */
.L_x_5075:
[----:B------:R-:W2:Y:S01]  /*14ae0*/  LDL.LU R2, [R1] ;  /* 0x0000000001027983 */ /* 0x000ea20000300800 */
[----:B0-----:R-:W0:Y:S01]  /*14af0*/  S2R R0, SR_TID.X ;  /* 0x0000000000007919 */ /* 0x001e220000002100 */
[----:B------:R-:W-:-:S05]  /*14b00*/  VIADD R18, R18, 0x1 ;  /* 0x0000000112127836 */ /* 0x000fca0000000000 */
[----:B------:R-:W-:Y:S02]  /*14b10*/  ISETP.NE.AND P0, PT, R18, 0x2, PT ;  /* 0x000000021200780c */ /* 0x000fe40003f05270 */
[----:B0-----:R-:W-:-:S04]  /*14b20*/  LOP3.LUT R0, R0, 0x7f, RZ, 0xc0, !PT ;  /* 0x0000007f00007812 */ /* 0x001fc800078ec0ff */
[----:B------:R-:W-:Y:S02]  /*14b30*/  ISETP.NE.AND P2, PT, R0, RZ, PT ;  /* 0x000000ff0000720c */ /* 0x000fe40003f45270 */
[----:B------:R-:W-:Y:S01]  /*14b40*/  SEL R0, RZ, 0x1, P0 ;  /* 0x00000001ff007807 */ /* 0x000fe20000000000 */
[----:B------:R-:W-:Y:S03]  /*14b50*/  BSSY B0, `(.L_x_5139) ;  /* 0x0000011000007945 */ /* 0x000fe60003800000 */
[----:B--2---:R-:W-:-:S05]  /*14b60*/  LOP3.LUT R2, R2, R0, RZ, 0x3c, !PT ;  /* 0x0000000002027212 */ /* 0x004fca00078e3cff */
[----:B------:R0:W-:Y:S02]  /*14b70*/  STL [R1], R2 ;  /* 0x0000000201007387 */ /* 0x0001e40000100800 */
[----:B------:R-:W-:Y:S05]  /*14b80*/  @P2 BRA `(.L_x_5140) ;  /* 0x0000000000342947 */ /* 0x000fea0003800000 */
[----:B------:R-:W1:Y:S01]  /*14b90*/  S2R R5, SR_LANEID ;  /* 0x0000000000057919 */ /* 0x000e620000000000 */
[----:B------:R-:W-:Y:S01]  /*14ba0*/  VOTEU.ANY UR4, UPT, PT ;  /* 0x0000000000047886 */ /* 0x000fe200038e0100 */
[----:B0-----:R-:W0:Y:S01]  /*14bb0*/  LDC.64 R2, c[0x0][0xc80] ;  /* 0x00032000ff027b82 */ /* 0x001e220000000a00 */
[----:B------:R-:W1:Y:S02]  /*14bc0*/  FLO.U32 R0, UR4 ;  /* 0x0000000400007d00 */ /* 0x000e6400080e0000 */
[----:B-1----:R-:W-:-:S06]  /*14bd0*/  ISETP.EQ.U32.AND P1, PT, R0, R5, PT ;  /* 0x000000050000720c */ /* 0x002fcc0003f22070 */
[----:B------:R-:W0:Y:S07]  /*14be0*/  POPC R5, UR4 ;  /* 0x0000000400057d09 */ /* 0x000e2e0008000000 */
[----:B0-----:R-:W2:Y:S01]  /*14bf0*/  @P1 ATOMG.E.ADD.STRONG.GPU PT, R3, desc[UR46][R2.64], R5 ;  /* 0x00000005020319a8 */ /* 0x001ea200081ee1ee */
[----:B------:R-:W0:Y:S02]  /*14c00*/  S2R R4, SR_LTMASK ;  /* 0x0000000000047919 */ /* 0x000e240000003900 */
[----:B0-----:R-:W-:-:S04]  /*14c10*/  LOP3.LUT R4, R4, UR4, RZ, 0xc0, !PT ;  /* 0x0000000404047c12 */ /* 0x001fc8000f8ec0ff */
[----:B------:R-:W0:Y:S01]  /*14c20*/  POPC R7, R4 ;  /* 0x0000000400077309 */ /* 0x000e220000000000 */
[----:B--2---:R-:W0:Y:S02]  /*14c30*/  SHFL.IDX PT, R0, R3, R0, 0x1f ;  /* 0x00001f0003007589 */ /* 0x004e2400000e0000 */
[----:B0-----:R-:W-:-:S05]  /*14c40*/  IADD3 R0, R0, UR42, R7 ;  /* 0x0000002a00007c10 */ /* 0x001fca000fffe007 */
[----:B------:R1:W-:Y:S02]  /*14c50*/  STL [R1+0x10], R0 ;  /* 0x0000100001007387 */ /* 0x0003e40000100800 */
.L_x_5140:
[----:B------:R-:W-:Y:S05]  /*14c60*/  BSYNC B0 ;  /* 0x0000000000007941 */ /* 0x000fea0003800000 */
.L_x_5139:
[----:B------:R-:W-:-:S07]  /*14c70*/  SEL R18, R18, RZ, P0 ;  /* 0x000000ff12127207 */ /* 0x000fce0000000000 */
.L_x_5043:
[----:B------:R-:W-:Y:S05]  /*14c80*/  BSYNC B7 ;  /* 0x0000000000077941 */ /* 0x000fea0003800000 */
.L_x_5041:
[----:B01----:R-:W2:Y:S04]  /*14c90*/  LDL R0, [R1+0x20] ;  /* 0x0000200001007983 */ /* 0x003ea80000100800 */
[----:B------:R0:W5:Y:S01]  /*14ca0*/  LDL R2, [R1+0x10] ;  /* 0x0000100001027983 */ /* 0x0001620000100800 */
[----:B--2---:R-:W-:-:S13]  /*14cb0*/  ISETP.NE.AND P0, PT, R0, RZ, PT ;  /* 0x000000ff0000720c */ /* 0x004fda0003f05270 */
        /* <DEDUP_REMOVED lines=11> */
.L_x_5141:
[----:B------:R-:W-:-:S03]  /*14d70*/  UMOV UR4, 0xffffffff ;  /* 0xffffffff00047882 */ /* 0x000fc60000000000 */
[----:B------:R-:W-:Y:S05]  /*14d80*/  BRA.DIV UR4, `(.L_x_5143) ;  /* 0x0000001204447947 */ /* 0x000fea000b800000 */
[----:B-----5:R0:W1:Y:S02]  /*14d90*/  SHFL.IDX PT, R14, R2, RZ, 0x1f ;  /* 0x00001fff020e7589 */ /* 0x02006400000e0000 */
.L_x_5184:
[----:B------:R-:W2:Y:S01]  /*14da0*/  @!P2 S2R R3, SR_CgaCtaId ;  /* 0x000000000003a919 */ /* 0x000ea20000008800 */
[----:B------:R-:W-:Y:S05]  /*14db0*/  WARPSYNC.ALL ;  /* 0x0000000000007948 */ /* 0x000fea0003800000 */
[----:B------:R-:W-:Y:S01]  /*14dc0*/  BAR.SYNC.DEFER_BLOCKING 0x4, 0x180 ;  /* 0x0106000000007b1d */ /* 0x000fe20000010000 */
[----:B------:R-:W-:-:S05]  /*14dd0*/  @!P2 MOV R0, 0x400 ;  /* 0x000004000000a802 */ /* 0x000fca0000000f00 */
[----:B-1----:R1:W-:Y:S01]  /*14de0*/  STL [R1+0x10], R14 ;  /* 0x0000100e01007387 */ /* 0x0023e20000100800 */
[----:B--2---:R-:W-:-:S05]  /*14df0*/  @!P2 LEA R17, R3, R0, 0x18 ;  /* 0x000000000311a211 */ /* 0x004fca00078ec0ff */
[----:B------:R1:W-:Y:S01]  /*14e00*/  @!P2 STS [R17+0x28cd0], R2 ;  /* 0x028cd0021100a388 */ /* 0x0003e20000000800 */
[----:B------:R-:W-:Y:S06]  /*14e10*/  BAR.ARV 0x5, 0x180 ;  /* 0x0146000000007b1d */ /* 0x000fec0000002000 */
.L_x_5142:
[----:B------:R-:W3:Y:S01]  /*14e20*/  LDL R0, [R1+0x10] ;  /* 0x0000100001007983 */ /* 0x000ee20000100800 */
[----:B------:R-:W-:Y:S02]  /*14e30*/  ULDC UR4, c[0x0][0xc38] ;  /* 0x00030e0000047ab9 */ /* 0x000fe40000000800 */
[----:B---3--:R-:W-:-:S13]  /*14e40*/  ISETP.GE.AND P0, PT, R0, UR4, PT ;  /* 0x0000000400007c0c */ /* 0x008fda000bf06270 */
[----:B------:R-:W-:Y:S05]  /*14e50*/  @!P0 BRA `(.L_x_5144) ;  /* 0xffffffac00848947 */ /* 0x000fea000383ffff */
.L_x_5032:
[----:B------:R-:W3:Y:S01]  /*14e60*/  LDL.LU R0, [R1+0x18] ;  /* 0x0000180001007983 */ /* 0x000ee20000300800 */
[----:B------:R-:W-:Y:S01]  /*14e70*/  BSSY B0, `(.L_x_5145) ;  /* 0x000000b000007945 */ /* 0x000fe20003800000 */
[----:B------:R-:W4:Y:S01]  /*14e80*/  S2R R5, SR_CgaCtaId ;  /* 0x0000000000057919 */ /* 0x000f220000008800 */
[----:B---3--:R-:W-:-:S05]  /*14e90*/  VIADD R0, R0, 0x1 ;  /* 0x0000000100007836 */ /* 0x008fca0000000000 */
[----:B012---:R-:W-:-:S04]  /*14ea0*/  LEA.HI R2, R0, R0, RZ, 0x1 ;  /* 0x0000000000027211 */ /* 0x007fc800078f08ff */
[----:B------:R-:W-:-:S05]  /*14eb0*/  LOP3.LUT R3, R2, 0xfffffffe, RZ, 0xc0, !PT ;  /* 0xfffffffe02037812 */ /* 0x000fca00078ec0ff */
[----:B------:R-:W-:Y:S01]  /*14ec0*/  IMAD.IADD R3, R0, 0x1, -R3 ;  /* 0x0000000100037824 */ /* 0x000fe200078e0a03 */
[----:B------:R-:W-:-:S04]  /*14ed0*/  MOV R0, 0x400 ;  /* 0x0000040000007802 */ /* 0x000fc80000000f00 */
[----:B----4-:R-:W-:Y:S02]  /*14ee0*/  LEA R0, R5, R0, 0x18 ;  /* 0x0000000005007211 */ /* 0x010fe400078ec0ff */
[----:B------:R-:W-:-:S04]  /*14ef0*/  SHF.L.U32 R3, R3, 0x1f, RZ ;  /* 0x0000001f03037819 */ /* 0x000fc800000006ff */
[----:B------:R-:W0:Y:S02]  /*14f00*/  SYNCS.PHASECHK.TRANS64.TRYWAIT P0, [R0+URZ+0x28c20], R3 ;  /* 0x028c2003000075a7 */ /* 0x000e24000800017f */
[----:B0-----:R-:W-:Y:S05]  /*14f10*/  @!P0 BRA `(.L_x_5146) ;  /* 0x0000001000088947 */ /* 0x001fea0003800000 */
.L_x_5185:
[----:B------:R-:W-:Y:S05]  /*14f20*/  BSYNC B0 ;  /* 0x0000000000007941 */ /* 0x000fea0003800000 */
.L_x_5145:
[----:B------:R-:W-:-:S03]  /*14f30*/  UMOV UR4, 0xffffffff ;  /* 0xffffffff00047882 */ /* 0x000fc60000000000 */
[----:B------:R-:W-:Y:S05]  /*14f40*/  BRA.DIV UR4, `(.L_x_5147) ;  /* 0x0000001204107947 */ /* 0x000fea000b800000 */
[----:B------:R-:W1:Y:S02]  /*14f50*/  S2R R2, SR_TID.X ;  /* 0x0000000000027919 */ /* 0x000e640000002100 */
[----:B-1----:R-:W-:-:S04]  /*14f60*/  SHF.R.U32.HI R2, RZ, 0x5, R2 ;  /* 0x00000005ff027819 */ /* 0x002fc80000011602 */
[----:B------:R-:W-:-:S05]  /*14f70*/  LOP3.LUT R2, R2, 0x3, RZ, 0xc0, !PT ;  /* 0x0000000302027812 */ /* 0x000fca00078ec0ff */
[----:B------:R1:W2:Y:S02]  /*14f80*/  SHFL.IDX PT, R14, R2, RZ, 0x1f ;  /* 0x00001fff020e7589 */ /* 0x0002a400000e0000 */
.L_x_5188:
[----:B--2---:R-:W-:Y:S01]  /*14f90*/  ISETP.NE.AND P0, PT, R14, RZ, PT ;  /* 0x000000ff0e00720c */ /* 0x004fe20003f05270 */
[----:B------:R-:W-:-:S12]  /*14fa0*/  BSSY B0, `(.L_x_5148) ;  /* 0x0000025000007945 */ /* 0x000fd80003800000 */
[----:B------:R-:W-:Y:S05]  /*14fb0*/  @P0 BRA `(.L_x_5149) ;  /* 0x00000000008c0947 */ /* 0x000fea0003800000 */
[----:B------:R-:W-:-:S03]  /*14fc0*/  UMOV UR4, 0xffffffff ;  /* 0xffffffff00047882 */ /* 0x000fc60000000000 */
[----:B------:R-:W-:Y:S05]  /*14fd0*/  BRA.DIV UR4, `(.L_x_5150) ;  /* 0x0000001204207947 */ /* 0x000fea000b800000 */
[----:B------:R-:W-:-:S13]  /*14fe0*/  ELECT P6, URZ, PT ;  /* 0x00000000003f782f */ /* 0x000fda00038c0000 */
.L_x_5191:
[----:B------:R-:W-:Y:S05]  /*14ff0*/  @!P6 BRA `(.L_x_5149) ;  /* 0x00000000007ce947 */ /* 0x000fea0003800000 */
[----:B------:R-:W-:-:S06]  /*15000*/  ULOP3.LUT UR4, UR41, 0x2, URZ, 0xfc, !UPT ;  /* 0x0000000229047892 */ /* 0x000fcc000f8efc3f */
[----:B-1----:R-:W-:-:S05]  /*15010*/  IMAD.U32 R2, RZ, RZ, UR4 ;  /* 0x00000004ff027e24 */ /* 0x002fca000f8e00ff */
[----:B------:R-:W-:-:S13]  /*15020*/  ISETP.NE.AND P2, PT, R2, 0x3, PT ;  /* 0x000000030200780c */ /* 0x000fda0003f45270 */
[----:B------:R-:W-:Y:S05]  /*15030*/  @!P2 BRA `(.L_x_5151) ;  /* 0x000000000004a947 */ /* 0x000fea0003800000 */
[----:B------:R-:W-:Y:S01]  /*15040*/  BPT.TRAP 0x1 ;  /* 0x000000040000795c */ /* 0x000fe20000300000 */
.L_x_5151:
[----:B------:R-:W2:Y:S01]  /*15050*/  LDL.LU R7, [R1] ;  /* 0x0000000001077983 */ /* 0x000ea20000300800 */
        /* <DEDUP_REMOVED lines=12> */
.L_x_5192:
[----:B------:R-:W1:Y:S02]  /*15120*/  SYNCS.PHASECHK.TRANS64.TRYWAIT P0, [R3+URZ], R2 ;  /* 0x00000002030075a7 */ /* 0x000e64000800017f */
[----:B-1----:R-:W-:Y:S05]  /*15130*/  @!P0 BRA `(.L_x_5153) ;  /* 0x0000000c00fc8947 */ /* 0x002fea0003800000 */
.L_x_5193:
[----:B------:R-:W-:Y:S05]  /*15140*/  @!P2 BRA `(.L_x_5154) ;  /* 0x000000000004a947 */ /* 0x000fea0003800000 */
[----:B------:R-:W-:Y:S01]  /*15150*/  BPT.TRAP 0x1 ;  /* 0x000000040000795c */ /* 0x000fe20000300000 */
.L_x_5154:
[----:B-1----:R-:W-:-:S04]  /*15160*/  VIADD R3, R0, 0x28c60 ;  /* 0x00028c6000037836 */ /* 0x002fc80000000000 */
[----:B------:R-:W-:-:S04]  /*15170*/  IMAD R18, R18, 0x8, R3 ;  /* 0x0000000812127824 */ /* 0x000fc800078e0203 */
[----:B------:R-:W1:Y:S02]  /*15180*/  SYNCS.PHASECHK.TRANS64.TRYWAIT P0, [R18+URZ], R5 ;  /* 0x00000005120075a7 */ /* 0x000e64000800017f */
[----:B-1----:R-:W-:Y:S05]  /*15190*/  @!P0 BRA `(.L_x_5155) ;  /* 0x0000000c00f88947 */ /* 0x002fea0003800000 */
.L_x_5194:
[----:B------:R-:W-:-:S07]  /*151a0*/  IMAD R3, R4, 0x8, R3 ;  /* 0x0000000804037824 */ /* 0x000fce00078e0203 */
.L_x_5156:
[----:B--2---:R2:W3:Y:S02]  /*151b0*/  SYNCS.PHASECHK.TRANS64.TRYWAIT P0, [R3+URZ], R2 ;  /* 0x00000002030075a7 */ /* 0x0044e4000800017f */
[----:B---3--:R-:W-:Y:S05]  /*151c0*/  @!P0 NANOSLEEP.SYNCS 0x989680 ;  /* 0x009896800000895d */ /* 0x008fea0003900000 */
[----:B------:R-:W3:Y:S02]  /*151d0*/  @!P0 SYNCS.PHASECHK.TRANS64 P0, [R3+URZ], R2 ;  /* 0x00000002030085a7 */ /* 0x000ee4000800007f */
[----:B---3--:R-:W-:Y:S05]  /*151e0*/  @!P0 BRA `(.L_x_5156) ;  /* 0xfffffffc00f08947 */ /* 0x008fea000383ffff */
.L_x_5149:
[----:B------:R-:W-:Y:S05]  /*151f0*/  BSYNC B0 ;  /* 0x0000000000007941 */ /* 0x000fea0003800000 */
.L_x_5148:
[----:B------:R-:W-:Y:S05]  /*15200*/  EXIT ;  /* 0x000000000000794d */ /* 0x000fea0003800000 */
.L_x_4938:
[----:B0-----:R-:W-:-:S04]  /*15210*/  IMAD.U32 R3, RZ, RZ, UR21 ;  /* 0x00000015ff037e24 */ /* 0x001fc8000f8e00ff */
[----:B------:R0:W1:Y:S03]  /*15220*/  SYNCS.PHASECHK.TRANS64.TRYWAIT P1, [R3+URZ+0x28c50], R0 ;  /* 0x028c5000030075a7 */ /* 0x000066000802017f */
[----:B-1----:R-:W-:Y:S05]  /*15230*/  @!P1 NANOSLEEP.SYNCS 0x989680 ;  /* 0x009896800000995d */ /* 0x002fea0003900000 */
[----:B------:R-:W1:Y:S02]  /*15240*/  @!P1 SYNCS.PHASECHK.TRANS64 P1, [R3+URZ+0x28c50], R0 ;  /* 0x028c5000030095a7 */ /* 0x000e64000802007f */
[----:B-1----:R-:W-:Y:S05]  /*15250*/  @!P1 BRA `(.L_x_4938) ;  /* 0xfffffffc00ec9947 */ /* 0x002fea000383ffff */
[----:B------:R-:W-:Y:S05]  /*15260*/  BRA `(.L_x_5157) ;  /* 0xfffffec800b47947 */ /* 0x000fea000383ffff */
.L_x_4943:
[----:B-1----:R-:W-:-:S04]  /*15270*/  IMAD.U32 R3, RZ, RZ, UR21 ;  /* 0x00000015ff037e24 */ /* 0x002fc8000f8e00ff */
[----:B------:R1:W2:Y:S03]  /*15280*/  SYNCS.PHASECHK.TRANS64.TRYWAIT P1, [R3+URZ+0x28c50], R0 ;  /* 0x028c5000030075a7 */ /* 0x0002a6000802017f */
[----:B--2---:R-:W-:Y:S05]  /*15290*/  @!P1 NANOSLEEP.SYNCS 0x989680 ;  /* 0x009896800000995d */ /* 0x004fea0003900000 */
[----:B------:R-:W2:Y:S02]  /*152a0*/  @!P1 SYNCS.PHASECHK.TRANS64 P1, [R3+URZ+0x28c50], R0 ;  /* 0x028c5000030095a7 */ /* 0x000ea4000802007f */
[----:B--2---:R-:W-:Y:S05]  /*152b0*/  @!P1 BRA `(.L_x_4943) ;  /* 0xfffffffc00ec9947 */ /* 0x004fea000383ffff */
[----:B------:R-:W-:Y:S05]  /*152c0*/  BRA `(.L_x_4942) ;  /* 0xfffffed400b07947 */ /* 0x000fea000383ffff */
.L_x_4952:
[----:B0-----:R-:W-:-:S04]  /*152d0*/  IMAD.U32 R3, RZ, RZ, UR43 ;  /* 0x0000002bff037e24 */ /* 0x001fc8000f8e00ff */
[----:B------:R0:W1:Y:S03]  /*152e0*/  SYNCS.PHASECHK.TRANS64.TRYWAIT P0, [R3+URZ+0x28c00], R0 ;  /* 0x028c0000030075a7 */ /* 0x000066000800017f */
[----:B-1----:R-:W-:Y:S05]  /*152f0*/  @!P0 NANOSLEEP.SYNCS 0x989680 ;  /* 0x009896800000895d */ /* 0x002fea0003900000 */
[----:B------:R-:W1:Y:S02]  /*15300*/  @!P0 SYNCS.PHASECHK.TRANS64 P0, [R3+URZ+0x28c00], R0 ;  /* 0x028c0000030085a7 */ /* 0x000e64000800007f */
[----:B-1----:R-:W-:Y:S05]  /*15310*/  @!P0 BRA `(.L_x_4952) ;  /* 0xfffffffc00ec8947 */ /* 0x002fea000383ffff */
[----:B------:R-:W-:Y:S05]  /*15320*/  BRA `(.L_x_5158) ;  /* 0xfffffeec00187947 */ /* 0x000fea000383ffff */
.L_x_4956:
[----:B--2---:R2:W3:Y:S02]  /*15330*/  SYNCS.PHASECHK.TRANS64.TRYWAIT P0, [R7+URZ+0x28c30], R10 ;  /* 0x028c300a070075a7 */ /* 0x0044e4000800017f */
[----:B---3--:R-:W-:Y:S05]  /*15340*/  @!P0 NANOSLEEP.SYNCS 0x989680 ;  /* 0x009896800000895d */ /* 0x008fea0003900000 */
[----:B------:R-:W3:Y:S02]  /*15350*/  @!P0 SYNCS.PHASECHK.TRANS64 P0, [R7+URZ+0x28c30], R10 ;  /* 0x028c300a070085a7 */ /* 0x000ee4000800007f */
[----:B---3--:R-:W-:Y:S05]  /*15360*/  @!P0 BRA `(.L_x_4956) ;  /* 0xfffffffc00f08947 */ /* 0x008fea000383ffff */
[----:B------:R-:W-:Y:S05]  /*15370*/  BRA `(.L_x_4955) ;  /* 0xfffffeec00347947 */ /* 0x000fea000383ffff */
.L_x_4968:
[----:B---3--:R3:W0:Y:S02]  /*15380*/  SYNCS.PHASECHK.TRANS64.TRYWAIT P0, [R7+URZ+0x28c50], R10 ;  /* 0x028c500a070075a7 */ /* 0x008624000800017f */
[----:B0-----:R-:W-:Y:S05]  /*15390*/  @!P0 NANOSLEEP.SYNCS 0x989680 ;  /* 0x009896800000895d */ /* 0x001fea0003900000 */
[----:B------:R-:W0:Y:S02]  /*153a0*/  @!P0 SYNCS.PHASECHK.TRANS64 P0, [R7+URZ+0x28c50], R10 ;  /* 0x028c500a070085a7 */ /* 0x000e24000800007f */
[----:B0-----:R-:W-:Y:S05]  /*153b0*/  @!P0 BRA `(.L_x_4968) ;  /* 0xfffffffc00f08947 */ /* 0x001fea000383ffff */
[----:B------:R-:W-:Y:S05]  /*153c0*/  BRA `(.L_x_4967) ;  /* 0xffffff0800547947 */ /* 0x000fea000383ffff */
.L_x_4976:
[----:B-1----:R-:W-:-:S04]  /*153d0*/  IMAD.U32 R7, RZ, RZ, UR27 ;  /* 0x0000001bff077e24 */ /* 0x002fc8000f8e00ff */
[----:B------:R1:W2:Y:S03]  /*153e0*/  SYNCS.PHASECHK.TRANS64.TRYWAIT P0, [R7+URZ+0x28c30], R10 ;  /* 0x028c300a070075a7 */ /* 0x0002a6000800017f */
[----:B--2---:R-:W-:Y:S05]  /*153f0*/  @!P0 NANOSLEEP.SYNCS 0x989680 ;  /* 0x009896800000895d */ /* 0x004fea0003900000 */
[----:B------:R-:W2:Y:S02]  /*15400*/  @!P0 SYNCS.PHASECHK.TRANS64 P0, [R7+URZ+0x28c30], R10 ;  /* 0x028c300a070085a7 */ /* 0x000ea4000800007f */
[----:B--2---:R-:W-:Y:S05]  /*15410*/  @!P0 BRA `(.L_x_4976) ;  /* 0xfffffffc00ec8947 */ /* 0x004fea000383ffff */
[----:B------:R-:W-:Y:S05]  /*15420*/  BRA `(.L_x_4975) ;  /* 0xffffff0c00a07947 */ /* 0x000fea000383ffff */
.L_x_4988:
[----:B--2---:R2:W3:Y:S02]  /*15430*/  SYNCS.PHASECHK.TRANS64.TRYWAIT P0, [R7+URZ+0x28c50], R10 ;  /* 0x028c500a070075a7 */ /* 0x0044e4000800017f */
[----:B---3--:R-:W-:Y:S05]  /*15440*/  @!P0 NANOSLEEP.SYNCS 0x989680 ;  /* 0x009896800000895d */ /* 0x008fea0003900000 */
[----:B------:R-:W3:Y:S02]  /*15450*/  @!P0 SYNCS.PHASECHK.TRANS64 P0, [R7+URZ+0x28c50], R10 ;  /* 0x028c500a070085a7 */ /* 0x000ee4000800007f */
[----:B---3--:R-:W-:Y:S05]  /*15460*/  @!P0 BRA `(.L_x_4988) ;  /* 0xfffffffc00f08947 */ /* 0x008fea000383ffff */
[----:B------:R-:W-:Y:S05]  /*15470*/  BRA `(.L_x_4987) ;  /* 0xffffff2c00807947 */ /* 0x000fea000383ffff */
.L_x_4997:
[----:B--2---:R-:W-:-:S04]  /*15480*/  IMAD.U32 R5, RZ, RZ, UR23 ;  /* 0x00000017ff057e24 */ /* 0x004fc8000f8e00ff */
[----:B------:R2:W3:Y:S03]  /*15490*/  SYNCS.PHASECHK.TRANS64.TRYWAIT P1, [R5+URZ+0x28c30], R8 ;  /* 0x028c3008050075a7 */ /* 0x0004e6000802017f */
[----:B---3--:R-:W-:Y:S05]  /*154a0*/  @!P1 NANOSLEEP.SYNCS 0x989680 ;  /* 0x009896800000995d */ /* 0x008fea0003900000 */
[----:B------:R-:W3:Y:S02]  /*154b0*/  @!P1 SYNCS.PHASECHK.TRANS64 P1, [R5+URZ+0x28c30], R8 ;  /* 0x028c3008050095a7 */ /* 0x000ee4000802007f */
[----:B---3--:R-:W-:Y:S05]  /*154c0*/  @!P1 BRA `(.L_x_4997) ;  /* 0xfffffffc00ec9947 */ /* 0x008fea000383ffff */
[----:B------:R-:W-:Y:S05]  /*154d0*/  BRA `(.L_x_4996) ;  /* 0xffffff34000c7947 */ /* 0x000fea000383ffff */
.L_x_5001:
[----:B---3--:R3:W4:Y:S02]  /*154e0*/  SYNCS.PHASECHK.TRANS64.TRYWAIT P1, [R171+URZ+0x28c50], R8 ;  /* 0x028c5008ab0075a7 */ /* 0x008724000802017f */
[----:B----4-:R-:W-:Y:S05]  /*154f0*/  @!P1 NANOSLEEP.SYNCS 0x989680 ;  /* 0x009896800000995d */ /* 0x010fea0003900000 */
[----:B------:R-:W4:Y:S02]  /*15500*/  @!P1 SYNCS.PHASECHK.TRANS64 P1, [R171+URZ+0x28c50], R8 ;  /* 0x028c5008ab0095a7 */ /* 0x000f24000802007f */
[----:B----4-:R-:W-:Y:S05]  /*15510*/  @!P1 BRA `(.L_x_5001) ;  /* 0xfffffffc00f09947 */ /* 0x010fea000383ffff */
[----:B------:R-:W-:Y:S05]  /*15520*/  BRA `(.L_x_5000) ;  /* 0xffffff4800307947 */ /* 0x000fea000383ffff */
.L_x_5007:
[----:B------:R-:W-:-:S04]  /*15530*/  IMAD.U32 R6, RZ, RZ, UR26 ;  /* 0x0000001aff067e24 */ /* 0x000fc8000f8e00ff */
[----:B------:R0:W0:Y:S03]  /*15540*/  SYNCS.PHASECHK.TRANS64.TRYWAIT P0, [R6+URZ+0x28c30], R9 ;  /* 0x028c3009060075a7 */ /* 0x000026000800017f */
[----:B0-----:R-:W-:Y:S05]  /*15550*/  @!P0 NANOSLEEP.SYNCS 0x989680 ;  /* 0x009896800000895d */ /* 0x001fea0003900000 */
[----:B------:R-:W0:Y:S02]  /*15560*/  @!P0 SYNCS.PHASECHK.TRANS64 P0, [R6+URZ+0x28c30], R9 ;  /* 0x028c3009060085a7 */ /* 0x000e24000800007f */
[----:B0-----:R-:W-:Y:S05]  /*15570*/  @!P0 BRA `(.L_x_5007) ;  /* 0xfffffffc00ec8947 */ /* 0x001fea000383ffff */
[----:B------:R-:W-:Y:S05]  /*15580*/  BRA `(.L_x_5006) ;  /* 0xffffff4c00207947 */ /* 0x000fea000383ffff */
.L_x_5019:
[----:B--2---:R2:W3:Y:S02]  /*15590*/  SYNCS.PHASECHK.TRANS64.TRYWAIT P0, [R8+URZ+0x28c50], R9 ;  /* 0x028c5009080075a7 */ /* 0x0044e4000800017f */
[----:B---3--:R-:W-:Y:S05]  /*155a0*/  @!P0 NANOSLEEP.SYNCS 0x989680 ;  /* 0x009896800000895d */ /* 0x008fea0003900000 */
[----:B------:R-:W3:Y:S02]  /*155b0*/  @!P0 SYNCS.PHASECHK.TRANS64 P0, [R8+URZ+0x28c50], R9 ;  /* 0x028c5009080085a7 */ /* 0x000ee4000800007f */
[----:B---3--:R-:W-:Y:S05]  /*155c0*/  @!P0 BRA `(.L_x_5019) ;  /* 0xfffffffc00f08947 */ /* 0x008fea000383ffff */
[----:B------:R-:W-:Y:S05]  /*155d0*/  BRA `(.L_x_5018) ;  /* 0xffffff6800f47947 */ /* 0x000fea000383ffff */
.L_x_5049:
[----:B------:R-:W-:Y:S02]  /*155e0*/  IMAD.MOV.U32 R13, RZ, RZ, R4 ;  /* 0x000000ffff0d7224 */ /* 0x000fe400078e0004 */
[----:B------:R-:W-:Y:S02]  /*155f0*/  IMAD.MOV.U32 R12, RZ, RZ, RZ ;  /* 0x000000ffff0c7224 */ /* 0x000fe400078e00ff */
[----:B------:R-:W-:Y:S02]  /*15600*/  IMAD.MOV.U32 R11, RZ, RZ, 0x1f ;  /* 0x0000001fff0b7424 */ /* 0x000fe400078e00ff */
[----:B------:R-:W-:-:S07]  /*15610*/  IMAD.MOV.U32 R15, RZ, RZ, -0x1 ;  /* 0xffffffffff0f7424 */ /* 0x000fce00078e00ff */
[----:B0-----:R-:W-:Y:S05]  /*15620*/  WARPSYNC.COLLECTIVE R15, `(.L_x_5159) ;  /* 0x000000000f087348 */ /* 0x001fea0003c00000 */
[----:B------:R1:W2:Y:S02]  /*15630*/  SHFL.IDX P6, R14, R13, R12, R11 ;  /* 0x0000000c0d0e7389 */ /* 0x0002a400000c000b */
[----:B012---:R-:W-:Y:S01]  /*15640*/  ENDCOLLECTIVE ;  /* 0x000000000000791b */ /* 0x007fe20003800000 */
.L_x_5159:
[----:B------:R-:W-:Y:S05]  /*15650*/  BRA `(.L_x_5160) ;  /* 0xffffffb400247947 */ /* 0x000fea000383ffff */
.L_x_5051:
[----:B------:R-:W-:Y:S01]  /*15660*/  BSSY B0, `(.L_x_5161) ;  /* 0x0000006000007945 */ /* 0x000fe20003800000 */
[----:B------:R-:W-:-:S07]  /*15670*/  IMAD.MOV.U32 R15, RZ, RZ, -0x1 ;  /* 0xffffffffff0f7424 */ /* 0x000fce00078e00ff */
[----:B0--3--:R-:W-:Y:S05]  /*15680*/  WARPSYNC.COLLECTIVE R15, `(.L_x_5162) ;  /* 0x000000000f0c7348 */ /* 0x009fea0003c00000 */
[----:B------:R-:W-:Y:S02]  /*15690*/  ELECT P6, UR62, PT ;  /* 0x00000000003e782f */ /* 0x000fe400038c0000 */
[----:B------:R-:W-:Y:S01]  /*156a0*/  MOV R14, UR62 ;  /* 0x0000003e000e7c02 */ /* 0x000fe20008000f00 */
[----:B0--3--:R-:W-:Y:S10]  /*156b0*/  ENDCOLLECTIVE ;  /* 0x000000000000791b */ /* 0x009ff40003800000 */
.L_x_5162:
[----:B------:R-:W-:Y:S05]  /*156c0*/  BSYNC B0 ;  /* 0x0000000000007941 */ /* 0x000fea0003800000 */
.L_x_5161:
[----:B------:R-:W-:Y:S05]  /*156d0*/  BRA `(.L_x_5163) ;  /* 0xffffffb400287947 */ /* 0x000fea000383ffff */
.L_x_5053:
[----:B0-----:R0:W1:Y:S02]  /*156e0*/  SYNCS.PHASECHK.TRANS64.TRYWAIT P0, [R3+URZ+0x28c40], R0 ;  /* 0x028c4000030075a7 */ /* 0x001064000800017f */
[----:B-1----:R-:W-:Y:S05]  /*156f0*/  @!P0 NANOSLEEP.SYNCS 0x989680 ;  /* 0x009896800000895d */ /* 0x002fea0003900000 */
[----:B------:R-:W1:Y:S02]  /*15700*/  @!P0 SYNCS.PHASECHK.TRANS64 P0, [R3+URZ+0x28c40], R0 ;  /* 0x028c4000030085a7 */ /* 0x000e64000800007f */
[----:B-1----:R-:W-:Y:S05]  /*15710*/  @!P0 BRA `(.L_x_5053) ;  /* 0xfffffffc00f08947 */ /* 0x002fea000383ffff */
[----:B------:R-:W-:Y:S05]  /*15720*/  BRA `(.L_x_5164) ;  /* 0xffffffb4008c7947 */ /* 0x000fea000383ffff */
.L_x_5057:
        /* <DEDUP_REMOVED lines=8> */
.L_x_5165:
[----:B------:R-:W-:Y:S01]  /*157b0*/  IMAD.MOV.U32 R13, RZ, RZ, R0 ;  /* 0x000000ffff0d7224 */ /* 0x000fe200078e0000 */
[----:B------:R-:W-:Y:S01]  /*157c0*/  LOP3.LUT R8, R8, 0x7f, RZ, 0xc0, !PT ;  /* 0x0000007f08087812 */ /* 0x000fe200078ec0ff */
[----:B------:R-:W-:-:S07]  /*157d0*/  IMAD.MOV.U32 R5, RZ, RZ, R14 ;  /* 0x000000ffff057224 */ /* 0x000fce00078e000e */
[----:B------:R-:W-:Y:S05]  /*157e0*/  WARPSYNC.COLLECTIVE R15, `(.L_x_5166) ;  /* 0x000000000f087348 */ /* 0x000fea0003c00000 */
[----:B------:R0:W1:Y:S02]  /*157f0*/  SHFL.IDX P6, R14, R13, R12, R11 ;  /* 0x0000000c0d0e7389 */ /* 0x00006400000c000b */
[----:B01----:R-:W-:Y:S01]  /*15800*/  ENDCOLLECTIVE ;  /* 0x000000000000791b */ /* 0x003fe20003800000 */
.L_x_5166:
[----:B------:R-:W-:Y:S01]  /*15810*/  SHF.R.U32.HI R8, RZ, 0x3, R8 ;  /* 0x00000003ff087819 */ /* 0x000fe20000011608 */
[----:B------:R-:W-:Y:S02]  /*15820*/  ULDC UR4, c[0x0][0x288] ;  /* 0x0000a20000047ab9 */ /* 0x000fe40000000800 */
[----:B------:R-:W-:Y:S02]  /*15830*/  IMAD R3, R7, UR4, RZ ;  /* 0x0000000407037c24 */ /* 0x000fe4000f8e02ff */
[----:B------:R-:W-:-:S04]  /*15840*/  VIADD R4, R8, UR40 ;  /* 0x0000002808047c36 */ /* 0x000fc80008000000 */
        /* <DEDUP_REMOVED lines=8> */
.L_x_5167:
[----:B------:R-:W-:-:S05]  /*158d0*/  @!P1 LEA R6, P2, R10, R6, 0x1 ;  /* 0x000000060a069211 */ /* 0x000fca00078408ff */
[----:B------:R-:W-:-:S04]  /*158e0*/  @!P1 IMAD.X R5, RZ, RZ, R5, P2 ;  /* 0x000000ffff059224 */ /* 0x000fc800010e0605 */
[----:B------:R-:W-:Y:S02]  /*158f0*/  @!P1 IMAD.MOV.U32 R7, RZ, RZ, R5 ;  /* 0x000000ffff079224 */ /* 0x000fe400078e0005 */
[----:B------:R-:W-:-:S03]  /*15900*/  IMAD.MOV.U32 R13, RZ, RZ, R0 ;  /* 0x000000ffff0d7224 */ /* 0x000fc600078e0000 */
[----:B------:R-:W-:Y:S01]  /*15910*/  @!PT LDS RZ, [RZ] ;  /* 0x00000000fffff984 */ /* 0x000fe20000000800 */
[----:B------:R-:W-:Y:S01]  /*15920*/  @!PT LDS RZ, [RZ] ;  /* 0x00000000fffff984 */ /* 0x000fe20000000800 */
[----:B------:R-:W-:Y:S01]  /*15930*/  @!PT LDS RZ, [RZ] ;  /* 0x00000000fffff984 */ /* 0x000fe20000000800 */
[----:B------:R0:W-:Y:S01]  /*15940*/  @!P1 LDGSTS.E.BYPASS.LTC128B.128 [R9+0x20400], desc[UR46][R6.64], !P0 ;  /* 0x2040000006099fae */ /* 0x0001e2000c101d6e */
[----:B------:R-:W-:Y:S01]  /*15950*/  ISETP.GE.AND P1, PT, R8, R3, PT ;  /* 0x000000030800720c */ /* 0x000fe20003f26270 */
[----:B------:R-:W-:-:S12]  /*15960*/  IMAD.MOV.U32 R5, RZ, RZ, R14 ;  /* 0x000000ffff057224 */ /* 0x000fd800078e000e */
[----:B0-----:R-:W-:Y:S05]  /*15970*/  WARPSYNC.COLLECTIVE R15, `(.L_x_5168) ;  /* 0x000000000f087348 */ /* 0x001fea0003c00000 */
[----:B------:R1:W2:Y:S02]  /*15980*/  SHFL.IDX P6, R14, R13, R12, R11 ;  /* 0x0000000c0d0e7389 */ /* 0x0002a400000c000b */
[----:B012---:R-:W-:Y:S01]  /*15990*/  ENDCOLLECTIVE ;  /* 0x000000000000791b */ /* 0x007fe20003800000 */
.L_x_5168:
[----:B------:R-:W-:Y:S02]  /*159a0*/  IMAD.MOV.U32 R13, RZ, RZ, R2 ;  /* 0x000000ffff0d7224 */ /* 0x000fe400078e0002 */
[----:B------:R-:W-:Y:S02]  /*159b0*/  IMAD.MOV.U32 R12, RZ, RZ, 0x2 ;  /* 0x00000002ff0c7424 */ /* 0x000fe400078e00ff */
[----:B------:R-:W-:-:S07]  /*159c0*/  IMAD.MOV.U32 R6, RZ, RZ, R14 ;  /* 0x000000ffff067224 */ /* 0x000fce00078e000e */
[----:B------:R-:W-:Y:S05]  /*159d0*/  WARPSYNC.COLLECTIVE R15, `(.L_x_5169) ;  /* 0x000000000f087348 */ /* 0x000fea0003c00000 */
[----:B------:R0:W1:Y:S02]  /*159e0*/  SHFL.IDX P6, R14, R13, R12, R11 ;  /* 0x0000000c0d0e7389 */ /* 0x00006400000c000b */
[----:B01----:R-:W-:Y:S01]  /*159f0*/  ENDCOLLECTIVE ;  /* 0x000000000000791b */ /* 0x003fe20003800000 */
.L_x_5169:
        /* <DEDUP_REMOVED lines=8> */
[----:B------:R0:W-:Y:S02]  /*15a80*/  @!P1 LDGSTS.E.BYPASS.LTC128B.128 [R9+0x20c00], desc[UR46][R6.64], !P0 ;  /* 0x20c0000006099fae */ /* 0x0001e4000c101d6e */
[----:B------:R-:W-:Y:S01]  /*15a90*/  ISETP.GE.AND P1, PT, R5, R3, PT ;  /* 0x000000030500720c */ /* 0x000fe20003f26270 */
[----:B------:R-:W-:-:S12]  /*15aa0*/  IMAD.MOV.U32 R5, RZ, RZ, R14 ;  /* 0x000000ffff057224 */ /* 0x000fd800078e000e */
[----:B0-----:R-:W-:Y:S05]  /*15ab0*/  WARPSYNC.COLLECTIVE R15, `(.L_x_5170) ;  /* 0x000000000f087348 */ /* 0x001fea0003c00000 */
[----:B------:R1:W2:Y:S02]  /*15ac0*/  SHFL.IDX P6, R14, R13, R12, R11 ;  /* 0x0000000c0d0e7389 */ /* 0x0002a400000c000b */
[----:B012---:R-:W-:Y:S01]  /*15ad0*/  ENDCOLLECTIVE ;  /* 0x000000000000791b */ /* 0x007fe20003800000 */
.L_x_5170:
[----:B------:R-:W-:Y:S02]  /*15ae0*/  IMAD.MOV.U32 R13, RZ, RZ, R2 ;  /* 0x000000ffff0d7224 */ /* 0x000fe400078e0002 */
[----:B------:R-:W-:Y:S02]  /*15af0*/  IMAD.MOV.U32 R12, RZ, RZ, 0x3 ;  /* 0x00000003ff0c7424 */ /* 0x000fe400078e00ff */
[----:B------:R-:W-:-:S07]  /*15b00*/  IMAD.MOV.U32 R6, RZ, RZ, R14 ;  /* 0x000000ffff067224 */ /* 0x000fce00078e000e */
[----:B------:R-:W-:Y:S05]  /*15b10*/  WARPSYNC.COLLECTIVE R15, `(.L_x_5171) ;  /* 0x000000000f087348 */ /* 0x000fea0003c00000 */
[----:B------:R0:W1:Y:S02]  /*15b20*/  SHFL.IDX P6, R14, R13, R12, R11 ;  /* 0x0000000c0d0e7389 */ /* 0x00006400000c000b */
[----:B01----:R-:W-:Y:S01]  /*15b30*/  ENDCOLLECTIVE ;  /* 0x000000000000791b */ /* 0x003fe20003800000 */
.L_x_5171:
        /* <DEDUP_REMOVED lines=8> */
[----:B------:R-:W-:-:S07]  /*15bc0*/  IMAD.MOV.U32 R5, RZ, RZ, R14 ;  /* 0x000000ffff057224 */ /* 0x000fce00078e000e */
[----:B0-----:R-:W-:Y:S05]  /*15bd0*/  WARPSYNC.COLLECTIVE R15, `(.L_x_5172) ;  /* 0x000000000f087348 */ /* 0x001fea0003c00000 */
[----:B------:R1:W2:Y:S02]  /*15be0*/  SHFL.IDX P6, R14, R13, R12, R11 ;  /* 0x0000000c0d0e7389 */ /* 0x0002a400000c000b */
[----:B012---:R-:W-:Y:S01]  /*15bf0*/  ENDCOLLECTIVE ;  /* 0x000000000000791b */ /* 0x007fe20003800000 */
.L_x_5172:
[----:B------:R-:W-:Y:S01]  /*15c00*/  IMAD.MOV.U32 R0, RZ, RZ, R14 ;  /* 0x000000ffff007224 */ /* 0x000fe200078e000e */
[----:B------:R-:W-:Y:S06]  /*15c10*/  BRA `(.L_x_5173) ;  /* 0xffffffb800747947 */ /* 0x000fec000383ffff */
.L_x_5060:
[----:B0-----:R0:W1:Y:S02]  /*15c20*/  SYNCS.PHASECHK.TRANS64.TRYWAIT P0, [R17+URZ+0x28c20], R0 ;  /* 0x028c2000110075a7 */ /* 0x001064000800017f */
[----:B-1----:R-:W-:Y:S05]  /*15c30*/  @!P0 NANOSLEEP.SYNCS 0x989680 ;  /* 0x009896800000895d */ /* 0x002fea0003900000 */
[----:B------:R-:W1:Y:S02]  /*15c40*/  @!P0 SYNCS.PHASECHK.TRANS64 P0, [R17+URZ+0x28c20], R0 ;  /* 0x028c2000110085a7 */ /* 0x000e64000800007f */
[----:B-1----:R-:W-:Y:S05]  /*15c50*/  @!P0 BRA `(.L_x_5060) ;  /* 0xfffffffc00f08947 */ /* 0x002fea000383ffff */
[----:B------:R-:W-:Y:S05]  /*15c60*/  BRA `(.L_x_5174) ;  /* 0xffffffb800d07947 */ /* 0x000fea000383ffff */
.L_x_5064:
[----:B0-----:R0:W1:Y:S02]  /*15c70*/  SYNCS.PHASECHK.TRANS64.TRYWAIT P0, [R0+URZ+0x28c60], R3 ;  /* 0x028c6003000075a7 */ /* 0x001064000800017f */
[----:B-1----:R-:W-:Y:S05]  /*15c80*/  @!P0 NANOSLEEP.SYNCS 0x989680 ;  /* 0x009896800000895d */ /* 0x002fea0003900000 */
[----:B------:R-:W1:Y:S02]  /*15c90*/  @!P0 SYNCS.PHASECHK.TRANS64 P0, [R0+URZ+0x28c60], R3 ;  /* 0x028c6003000085a7 */ /* 0x000e64000800007f */
[----:B-1----:R-:W-:Y:S05]  /*15ca0*/  @!P0 BRA `(.L_x_5064) ;  /* 0xfffffffc00f08947 */ /* 0x002fea000383ffff */
[----:B------:R-:W-:Y:S05]  /*15cb0*/  BRA `(.L_x_5175) ;  /* 0xffffffb800f47947 */ /* 0x000fea000383ffff */
.L_x_5081:
[----:B-1----:R1:W2:Y:S02]  /*15cc0*/  SYNCS.PHASECHK.TRANS64.TRYWAIT P0, [R2+URZ+0x28c40], R4 ;  /* 0x028c4004020075a7 */ /* 0x0022a4000800017f */
[----:B--2---:R-:W-:Y:S05]  /*15cd0*/  @!P0 NANOSLEEP.SYNCS 0x989680 ;  /* 0x009896800000895d */ /* 0x004fea0003900000 */
[----:B------:R-:W2:Y:S02]  /*15ce0*/  @!P0 SYNCS.PHASECHK.TRANS64 P0, [R2+URZ+0x28c40], R4 ;  /* 0x028c4004020085a7 */ /* 0x000ea4000800007f */
[----:B--2---:R-:W-:Y:S05]  /*15cf0*/  @!P0 BRA `(.L_x_5081) ;  /* 0xfffffffc00f08947 */ /* 0x004fea000383ffff */
[----:B------:R-:W-:Y:S05]  /*15d00*/  BRA `(.L_x_5176) ;  /* 0xffffffc400dc7947 */ /* 0x000fea000383ffff */
.L_x_5086:
[----:B--2---:R2:W3:Y:S02]  /*15d10*/  SYNCS.PHASECHK.TRANS64.TRYWAIT P0, [R2+URZ+0x28c60], R4 ;  /* 0x028c6004020075a7 */ /* 0x0044e4000800017f */
[----:B---3--:R-:W-:Y:S05]  /*15d20*/  @!P0 NANOSLEEP.SYNCS 0x989680 ;  /* 0x009896800000895d */ /* 0x008fea0003900000 */
[----:B------:R-:W3:Y:S02]  /*15d30*/  @!P0 SYNCS.PHASECHK.TRANS64 P0, [R2+URZ+0x28c60], R4 ;  /* 0x028c6004020085a7 */ /* 0x000ee4000800007f */
[----:B---3--:R-:W-:Y:S05]  /*15d40*/  @!P0 BRA `(.L_x_5086) ;  /* 0xfffffffc00f08947 */ /* 0x008fea000383ffff */
[----:B------:R-:W-:Y:S05]  /*15d50*/  BRA `(.L_x_5177) ;  /* 0xffffffc800547947 */ /* 0x000fea000383ffff */
.L_x_5102:
[----:B0-----:R0:W1:Y:S02]  /*15d60*/  SYNCS.PHASECHK.TRANS64.TRYWAIT P0, [R4+URZ+0x28c40], R2 ;  /* 0x028c4002040075a7 */ /* 0x001064000800017f */
[----:B-1----:R-:W-:Y:S05]  /*15d70*/  @!P0 NANOSLEEP.SYNCS 0x989680 ;  /* 0x009896800000895d */ /* 0x002fea0003900000 */
[----:B------:R-:W1:Y:S02]  /*15d80*/  @!P0 SYNCS.PHASECHK.TRANS64 P0, [R4+URZ+0x28c40], R2 ;  /* 0x028c4002040085a7 */ /* 0x000e64000800007f */
[----:B-1----:R-:W-:Y:S05]  /*15d90*/  @!P0 BRA `(.L_x_5102) ;  /* 0xfffffffc00f08947 */ /* 0x002fea000383ffff */
[----:B------:R-:W-:Y:S05]  /*15da0*/  BRA `(.L_x_5178) ;  /* 0xffffffd4002c7947 */ /* 0x000fea000383ffff */
.L_x_5107:
[----:B-1----:R1:W2:Y:S02]  /*15db0*/  SYNCS.PHASECHK.TRANS64.TRYWAIT P0, [R4+URZ+0x28c60], R2 ;  /* 0x028c6002040075a7 */ /* 0x0022a4000800017f */
[----:B--2---:R-:W-:Y:S05]  /*15dc0*/  @!P0 NANOSLEEP.SYNCS 0x989680 ;  /* 0x009896800000895d */ /* 0x004fea0003900000 */
[----:B------:R-:W2:Y:S02]  /*15dd0*/  @!P0 SYNCS.PHASECHK.TRANS64 P0, [R4+URZ+0x28c60], R2 ;  /* 0x028c6002040085a7 */ /* 0x000ea4000800007f */
[----:B--2---:R-:W-:Y:S05]  /*15de0*/  @!P0 BRA `(.L_x_5107) ;  /* 0xfffffffc00f08947 */ /* 0x004fea000383ffff */
[----:B------:R-:W-:Y:S05]  /*15df0*/  BRA `(.L_x_5179) ;  /* 0xffffffd400a47947 */ /* 0x000fea000383ffff */
.L_x_5122:
[----:B0-----:R0:W1:Y:S02]  /*15e00*/  SYNCS.PHASECHK.TRANS64.TRYWAIT P0, [R4+URZ+0x28c40], R2 ;  /* 0x028c4002040075a7 */ /* 0x001064000800017f */
[----:B-1----:R-:W-:Y:S05]  /*15e10*/  @!P0 NANOSLEEP.SYNCS 0x989680 ;  /* 0x009896800000895d */ /* 0x002fea0003900000 */
[----:B------:R-:W1:Y:S02]  /*15e20*/  @!P0 SYNCS.PHASECHK.TRANS64 P0, [R4+URZ+0x28c40], R2 ;  /* 0x028c4002040085a7 */ /* 0x000e64000800007f */
[----:B-1----:R-:W-:Y:S05]  /*15e30*/  @!P0 BRA `(.L_x_5122) ;  /* 0xfffffffc00f08947 */ /* 0x002fea000383ffff */
[----:B------:R-:W-:Y:S05]  /*15e40*/  BRA `(.L_x_5180) ;  /* 0xffffffe000607947 */ /* 0x000fea000383ffff */
.L_x_5127:
[----:B-1----:R1:W2:Y:S02]  /*15e50*/  SYNCS.PHASECHK.TRANS64.TRYWAIT P0, [R4+URZ+0x28c60], R2 ;  /* 0x028c6002040075a7 */ /* 0x0022a4000800017f */
[----:B--2---:R-:W-:Y:S05]  /*15e60*/  @!P0 NANOSLEEP.SYNCS 0x989680 ;  /* 0x009896800000895d */ /* 0x004fea0003900000 */
[----:B------:R-:W2:Y:S02]  /*15e70*/  @!P0 SYNCS.PHASECHK.TRANS64 P0, [R4+URZ+0x28c60], R2 ;  /* 0x028c6002040085a7 */ /* 0x000ea4000800007f */
[----:B--2---:R-:W-:Y:S05]  /*15e80*/  @!P0 BRA `(.L_x_5127) ;  /* 0xfffffffc00f08947 */ /* 0x004fea000383ffff */
[----:B------:R-:W-:Y:S05]  /*15e90*/  BRA `(.L_x_5181) ;  /* 0xffffffe000d87947 */ /* 0x000fea000383ffff */
.L_x_5143:
[----:B------:R-:W-:Y:S01]  /*15ea0*/  BSSY B0, `(.L_x_5182) ;  /* 0x0000008000007945 */ /* 0x000fe20003800000 */
[----:B-----5:R-:W-:Y:S02]  /*15eb0*/  IMAD.MOV.U32 R13, RZ, RZ, R2 ;  /* 0x000000ffff0d7224 */ /* 0x020fe400078e0002 */
[----:B------:R-:W-:Y:S02]  /*15ec0*/  IMAD.MOV.U32 R12, RZ, RZ, RZ ;  /* 0x000000ffff0c7224 */ /* 0x000fe400078e00ff */
[----:B------:R-:W-:Y:S02]  /*15ed0*/  IMAD.MOV.U32 R11, RZ, RZ, 0x1f ;  /* 0x0000001fff0b7424 */ /* 0x000fe400078e00ff */
[----:B------:R-:W-:-:S07]  /*15ee0*/  IMAD.MOV.U32 R15, RZ, RZ, -0x1 ;  /* 0xffffffffff0f7424 */ /* 0x000fce00078e00ff */
[----:B------:R-:W-:Y:S05]  /*15ef0*/  WARPSYNC.COLLECTIVE R15, `(.L_x_5183) ;  /* 0x000000000f087348 */ /* 0x000fea0003c00000 */
[----:B------:R0:W1:Y:S02]  /*15f00*/  SHFL.IDX P6, R14, R13, R12, R11 ;  /* 0x0000000c0d0e7389 */ /* 0x00006400000c000b */
[----:B01----:R-:W-:Y:S01]  /*15f10*/  ENDCOLLECTIVE ;  /* 0x000000000000791b */ /* 0x003fe20003800000 */
.L_x_5183:
[----:B------:R-:W-:Y:S05]  /*15f20*/  BSYNC B0 ;  /* 0x0000000000007941 */ /* 0x000fea0003800000 */
.L_x_5182:
[----:B------:R-:W-:Y:S05]  /*15f30*/  BRA `(.L_x_5184) ;  /* 0xffffffec00987947 */ /* 0x000fea000383ffff */
.L_x_5146:
[----:B0-----:R0:W1:Y:S02]  /*15f40*/  SYNCS.PHASECHK.TRANS64.TRYWAIT P0, [R0+URZ+0x28c20], R3 ;  /* 0x028c2003000075a7 */ /* 0x001064000800017f */
[----:B-1----:R-:W-:Y:S05]  /*15f50*/  @!P0 NANOSLEEP.SYNCS 0x989680 ;  /* 0x009896800000895d */ /* 0x002fea0003900000 */
[----:B------:R-:W1:Y:S02]  /*15f60*/  @!P0 SYNCS.PHASECHK.TRANS64 P0, [R0+URZ+0x28c20], R3 ;  /* 0x028c2003000085a7 */ /* 0x000e64000800007f */
[----:B-1----:R-:W-:Y:S05]  /*15f70*/  @!P0 BRA `(.L_x_5146) ;  /* 0xfffffffc00f08947 */ /* 0x002fea000383ffff */
[----:B------:R-:W-:Y:S05]  /*15f80*/  BRA `(.L_x_5185) ;  /* 0xffffffec00e47947 */ /* 0x000fea000383ffff */
.L_x_5147:
        /* <DEDUP_REMOVED lines=11> */
.L_x_5187:
[----:B------:R-:W-:Y:S05]  /*16040*/  BSYNC B0 ;  /* 0x0000000000007941 */ /* 0x000fea0003800000 */
.L_x_5186:
[----:B------:R-:W-:Y:S05]  /*16050*/  BRA `(.L_x_5188) ;  /* 0xffffffec00cc7947 */ /* 0x000fea000383ffff */
.L_x_5150:
[----:B------:R-:W-:Y:S01]  /*16060*/  BSSY B1, `(.L_x_5189) ;  /* 0x0000006000017945 */ /* 0x000fe20003800000 */
[----:B------:R-:W-:-:S07]  /*16070*/  IMAD.MOV.U32 R15, RZ, RZ, -0x1 ;  /* 0xffffffffff0f7424 */ /* 0x000fce00078e00ff */
[----:B01----:R-:W-:Y:S05]  /*16080*/  WARPSYNC.COLLECTIVE R15, `(.L_x_5190) ;  /* 0x000000000f0c7348 */ /* 0x003fea0003c00000 */
[----:B------:R-:W-:Y:S02]  /*16090*/  ELECT P6, UR62, PT ;  /* 0x00000000003e782f */ /* 0x000fe400038c0000 */
[----:B------:R-:W-:Y:S01]  /*160a0*/  MOV R14, UR62 ;  /* 0x0000003e000e7c02 */ /* 0x000fe20008000f00 */
[----:B01----:R-:W-:Y:S10]  /*160b0*/  ENDCOLLECTIVE ;  /* 0x000000000000791b */ /* 0x003ff40003800000 */
.L_x_5190:
[----:B------:R-:W-:Y:S05]  /*160c0*/  BSYNC B1 ;  /* 0x0000000000017941 */ /* 0x000fea0003800000 */
.L_x_5189:
[----:B------:R-:W-:Y:S05]  /*160d0*/  BRA `(.L_x_5191) ;  /* 0xffffffec00c47947 */ /* 0x000fea000383ffff */
.L_x_5152:
[----:B0-----:R0:W1:Y:S02]  /*160e0*/  SYNCS.PHASECHK.TRANS64.TRYWAIT P0, [R6+URZ], R5 ;  /* 0x00000005060075a7 */ /* 0x001064000800017f */
[----:B-1----:R-:W-:Y:S05]  /*160f0*/  @!P0 NANOSLEEP.SYNCS 0x989680 ;  /* 0x009896800000895d */ /* 0x002fea0003900000 */
[----:B------:R-:W1:Y:S02]  /*16100*/  @!P0 SYNCS.PHASECHK.TRANS64 P0, [R6+URZ], R5 ;  /* 0x00000005060085a7 */ /* 0x000e64000800007f */
[----:B-1----:R-:W-:Y:S05]  /*16110*/  @!P0 BRA `(.L_x_5152) ;  /* 0xfffffffc00f08947 */ /* 0x002fea000383ffff */
[----:B------:R-:W-:Y:S05]  /*16120*/  BRA `(.L_x_5192) ;  /* 0xffffffec00fc7947 */ /* 0x000fea000383ffff */
.L_x_5153:
[----:B-1----:R1:W2:Y:S02]  /*16130*/  SYNCS.PHASECHK.TRANS64.TRYWAIT P0, [R3+URZ], R2 ;  /* 0x00000002030075a7 */ /* 0x0022a4000800017f */
[----:B--2---:R-:W-:Y:S05]  /*16140*/  @!P0 NANOSLEEP.SYNCS 0x989680 ;  /* 0x009896800000895d */ /* 0x004fea0003900000 */
[----:B------:R-:W2:Y:S02]  /*16150*/  @!P0 SYNCS.PHASECHK.TRANS64 P0, [R3+URZ], R2 ;  /* 0x00000002030085a7 */ /* 0x000ea4000800007f */
[----:B--2---:R-:W-:Y:S05]  /*16160*/  @!P0 BRA `(.L_x_5153) ;  /* 0xfffffffc00f08947 */ /* 0x004fea000383ffff */
[----:B------:R-:W-:Y:S05]  /*16170*/  BRA `(.L_x_5193) ;  /* 0xffffffec00f07947 */ /* 0x000fea000383ffff */
.L_x_5155:
[----:B-1----:R1:W2:Y:S02]  /*16180*/  SYNCS.PHASECHK.TRANS64.TRYWAIT P0, [R18+URZ], R5 ;  /* 0x00000005120075a7 */ /* 0x0022a4000800017f */
[----:B--2---:R-:W-:Y:S05]  /*16190*/  @!P0 NANOSLEEP.SYNCS 0x989680 ;  /* 0x009896800000895d */ /* 0x004fea0003900000 */
[----:B------:R-:W2:Y:S02]  /*161a0*/  @!P0 SYNCS.PHASECHK.TRANS64 P0, [R18+URZ], R5 ;  /* 0x00000005120085a7 */ /* 0x000ea4000800007f */
[----:B--2---:R-:W-:Y:S05]  /*161b0*/  @!P0 BRA `(.L_x_5155) ;  /* 0xfffffffc00f08947 */ /* 0x004fea000383ffff */
[----:B------:R-:W-:Y:S05]  /*161c0*/  BRA `(.L_x_5194) ;  /* 0xffffffec00f47947 */ /* 0x000fea000383ffff */
.L_x_5195:
        /* <DEDUP_REMOVED lines=11> */
.L_x_15122:


//--------------------- .text._ZN7cutlass13device_kernelIN5flash11enable_sm90INS1_16FlashAttnFwdSm90INS1_25CollectiveMainloopFwdSm90ILi2EN4cute5tupleIJNS5_1CILi1EEES8_S8_EEENS6_IJNS7_ILi64EEESA_SA_EEELi512ENS_10bfloat16_tEfNS_4arch4Sm90ELb0ELb1ELb0ELb0ELb0ELb0ELb1ELb0ELb0ELb1ELb0ELb0EEENS1_21CollectiveEpilogueFwdINS6_IJSA_NS7_ILi512EEESA_EEES9_SC_SE_Li256ELb0ELb1ELb0ELb0EEENS1_30DynamicPersistentTileSchedulerILi256ELi128ELb0ELb1ELb1EEEEEEEEEvNT_6ParamsE --------------------------
	.section	.text._ZN7cutlass13device_kernelIN5flash11enable_sm90INS1_16FlashAttnFwdSm90INS1_25CollectiveMainloopFwdSm90ILi2EN4cute5tupleIJNS5_1CILi1EEES8_S8_EEENS6_IJNS7_ILi64EEESA_SA_EEELi512ENS_10bfloat16_tEfNS_4arch4Sm90ELb0ELb1ELb0ELb0ELb0ELb0ELb1ELb0ELb0ELb1ELb0ELb0EEENS1_21CollectiveEpilogueFwdINS6_IJSA_NS7_ILi512EEESA_EEES9_SC_SE_Li256ELb0ELb1ELb0ELb0EEENS1_30DynamicPersistentTileSchedulerILi256ELi128ELb0ELb1ELb1EEEEEEEEEvNT_6ParamsE,"ax",@progbits
	.align	128
.text._ZN7cutlass13device_kernelIN5flash11enable_sm90INS1_16FlashAttnFwdSm90INS1_25CollectiveMainloopFwdSm90ILi2EN4cute5tupleIJNS5_1CILi1EEES8_S8_EEENS6_IJNS7_ILi64EEESA_SA_EEELi512ENS_10bfloat16_tEfNS_4arch4Sm90ELb0ELb1ELb0ELb0ELb0ELb0ELb1ELb0ELb0ELb1ELb0ELb0EEENS1_21CollectiveEpilogueFwdINS6_IJSA_NS7_ILi512EEESA_EEES9_SC_SE_Li256ELb0ELb1ELb0ELb0EEENS1_30DynamicPersistentTileSchedulerILi256ELi128ELb0ELb1ELb1EEEEEEEEEvNT_6ParamsE:
        .type           _ZN7cutlass13device_kernelIN5flash11enable_sm90INS1_16FlashAttnFwdSm90INS1_25CollectiveMainloopFwdSm90ILi2EN4cute5tupleIJNS5_1CILi1EEES8_S8_EEENS6_IJNS7_ILi64EEESA_SA_EEELi512ENS_10bfloat16_tEfNS_4arch4Sm90ELb0ELb1ELb0ELb0ELb0ELb0ELb1ELb0ELb0ELb1ELb0ELb0EEENS1_21CollectiveEpilogueFwdINS6_IJSA_NS7_ILi512EEESA_EEES9_SC_SE_Li256ELb0ELb1ELb0ELb0EEENS1_30DynamicPersistentTileSchedulerILi256ELi128ELb0ELb1ELb1EEEEEEEEEvNT_6ParamsE,@function
        .size           _ZN7cutlass13device_kernelIN5flash11enable_sm90INS1_16FlashAttnFwdSm90INS1_25CollectiveMainloopFwdSm90ILi2EN4cute5tupleIJNS5_1CILi1EEES8_S8_EEENS6_IJNS7_ILi64EEESA_SA_EEELi512ENS_10bfloat16_tEfNS_4arch4Sm90ELb0ELb1ELb0ELb0ELb0ELb0ELb1ELb0ELb0ELb1ELb0ELb0EEENS1_21CollectiveEpilogueFwdINS6_IJSA_NS7_ILi512EEESA_EEES9_SC_SE_Li256ELb0ELb1ELb0ELb0EEENS1_30DynamicPersistentTileSchedulerILi256ELi128ELb0ELb1ELb1EEEEEEEEEvNT_6ParamsE,(.L_x_15123 - _ZN7cutlass13device_kernelIN5flash11enable_sm90INS1_16FlashAttnFwdSm90INS1_25CollectiveMainloopFwdSm90ILi2EN4cute5tupleIJNS5_1CILi1EEES8_S8_EEENS6_IJNS7_ILi64EEESA_SA_EEELi512ENS_10bfloat16_tEfNS_4arch4Sm90ELb0ELb1ELb0ELb0ELb0ELb0ELb1ELb0ELb0ELb1ELb0ELb0EEENS1_21CollectiveEpilogueFwdINS6_IJSA_NS7_ILi512EEESA_EEES9_SC_SE_Li256ELb0ELb1ELb0ELb0EEENS1_30DynamicPersistentTileSchedulerILi256ELi128ELb0ELb1ELb1EEEEEEEEEvNT_6ParamsE)
        .other          _ZN7cutlass13device_kernelIN5flash11enable_sm90INS1_16FlashAttnFwdSm90INS1_25CollectiveMainloopFwdSm90ILi2EN4cute5tupleIJNS5_1CILi1EEES8_S8_EEENS6_IJNS7_ILi64EEESA_SA_EEELi512ENS_10bfloat16_tEfNS_4arch4Sm90ELb0ELb1ELb0ELb0ELb0ELb0ELb1ELb0ELb0ELb1ELb0ELb0EEENS1_21CollectiveEpilogueFwdINS6_IJSA_NS7_ILi512EEESA_EEES9_SC_SE_Li256ELb0ELb1ELb0ELb0EEENS1_30DynamicPersistentTileSchedulerILi256ELi128ELb0ELb1ELb1EEEEEEEEEvNT_6ParamsE,@"STO_CUDA_ENTRY STV_DEFAULT"
_ZN7cutlass13device_kernelIN5flash11enable_sm90INS1_16FlashAttnFwdSm90INS1_25CollectiveMainloopFwdSm90ILi2EN4cute5tupleIJNS5_1CILi1EEES8_S8_EEENS6_IJNS7_ILi64EEESA_SA_EEELi512ENS_10bfloat16_tEfNS_4arch4Sm90ELb0ELb1ELb0ELb0ELb0ELb0ELb1ELb0ELb0ELb1ELb0ELb0EEENS1_21CollectiveEpilogueFwdINS6_IJSA_NS7_ILi512EEESA_EEES9_SC_SE_Li256ELb0ELb1ELb0ELb0EEENS1_30DynamicPersistentTileSchedulerILi256ELi128ELb0ELb1ELb1EEEEEEEEEvNT_6ParamsE:
        /* <DEDUP_REMOVED lines=17> */
.L_x_5197:
[----:B------:R-:W-:Y:S05]  /*0110*/  BSYNC B0 ;  /* 0x0000000000007941 */ /* 0x000fea0003800000 */
.L_x_5196:
        /* <DEDUP_REMOVED lines=39> */
.L_x_5198:
        /* <DEDUP_REMOVED lines=22> */
.L_x_5199:
        /* <DEDUP_REMOVED lines=18> */
.L_x_5200:
        /* <DEDUP_REMOVED lines=22> */
.L_x_5201:
        /* <DEDUP_REMOVED lines=22> */
.L_x_5202:
[----:B------:R-:W-:Y:S01]  /*08d0*/  IMAD.MOV.U32 R3, RZ, RZ, 0x1 ;  /* 0x00000001ff037424 */ /* 0x000fe200078e00ff */
[----:B------:R-:W-:Y:S01]  /*08e0*/  ISETP.NE.AND P0, PT, R4, RZ, PT ;  /* 0x000000ff0400720c */ /* 0x000fe20003f05270 */
[----:B------:R-:W-:Y:S01]  /*08f0*/  NOP ;  /* 0x0000000000007918 */ /* 0x000fe20000000000 */
[----:B------:R-:W-:Y:S02]  /*0900*/  ULDC.64 UR44, c[0x0][0x208] ;  /* 0x00008200002c7ab9 */ /* 0x000fe40000000a00 */
[----:B------:R-:W-:-:S05]  /*0910*/  SEL R3, R3, 0x2, !P0 ;  /* 0x0000000203037807 */ /* 0x000fca0004000000 */
[----:B------:R0:W-:Y:S02]  /*0920*/  STL [R1+0x40], R3 ;  /* 0x0000400301007387 */ /* 0x0001e40000100800 */
[----:B01234-:R-:W-:Y:S06]  /*0930*/  BAR.SYNC.DEFER_BLOCKING 0x0 ;  /* 0x0000000000007b1d */ /* 0x01ffec0000010000 */
[----:B------:R-:W-:Y:S05]  /*0940*/  @!P0 BRA `(.L_x_5203) ;  /* 0x0000012c00ac8947 */ /* 0x000fea0003800000 */
.L_x_5204:
        /* <DEDUP_REMOVED lines=14> */
[----:B------:R-:W2:Y:S01]  /*0a30*/  LDL.LU R15, [R1+0x40] ;  /* 0x00004000010f7983 */ /* 0x000ea20000300800 */
[----:B------:R-:W-:Y:S01]  /*0a40*/  VIADD R226, R0, 0xffffff80 ;  /* 0xffffff8000e27836 */ /* 0x000fe20000000000 */
[----:B------:R-:W0:Y:S01]  /*0a50*/  S2UR UR4, SR_CgaCtaId ;  /* 0x00000000000479c3 */ /* 0x000e220000008800 */
[----:B------:R-:W-:Y:S01]  /*0a60*/  UMOV UR37, 0x400 ;  /* 0x0000040000257882 */ /* 0x000fe20000000000 */
[----:B------:R-:W-:Y:S01]  /*0a70*/  IMAD.MOV.U32 R184, RZ, RZ, 0x20 ;  /* 0x00000020ffb87424 */ /* 0x000fe200078e00ff */
[----:B------:R-:W-:Y:S01]  /*0a80*/  UMOV UR36, URZ ;  /* 0x0000003f00247c82 */ /* 0x000fe20008000000 */
[----:B------:R-:W-:Y:S01]  /*0a90*/  SHF.R.S32.HI R3, RZ, 0x1f, R226 ;  /* 0x0000001fff037819 */ /* 0x000fe200000114e2 */
[----:B------:R-:W-:Y:S02]  /*0aa0*/  IMAD.U32 R167, RZ, RZ, UR5 ;  /* 0x00000005ffa77e24 */ /* 0x000fe4000f8e00ff */
[----:B------:R-:W-:Y:S01]  /*0ab0*/  IMAD.MOV.U32 R219, RZ, RZ, RZ ;  /* 0x000000ffffdb7224 */ /* 0x000fe200078e00ff */
[----:B------:R-:W-:-:S02]  /*0ac0*/  LEA.HI R0, R3, R226, RZ, 0x4 ;  /* 0x000000e203007211 */ /* 0x000fc400078f20ff */
[CC--:B------:R-:W-:Y:S02]  /*0ad0*/  LEA.HI R8, R3.reuse, R226.reuse, RZ, 0x2 ;  /* 0x000000e203087211 */ /* 0x0c0fe400078f10ff */
[----:B------:R-:W-:Y:S02]  /*0ae0*/  SHF.R.S32.HI R5, RZ, 0x4, R0 ;  /* 0x00000004ff057819 */ /* 0x000fe40000011400 */
[----:B------:R-:W-:Y:S02]  /*0af0*/  LOP3.LUT R13, R8, 0xfffffffc, RZ, 0xc0, !PT ;  /* 0xfffffffc080d7812 */ /* 0x000fe400078ec0ff */
[----:B------:R-:W-:Y:S02]  /*0b00*/  LEA.HI R2, R0, R5, RZ, 0x1 ;  /* 0x0000000500027211 */ /* 0x000fe400078f08ff */
[----:B------:R-:W-:Y:S01]  /*0b10*/  LEA.HI R7, R3, R226, RZ, 0x7 ;  /* 0x000000e203077211 */ /* 0x000fe200078f38ff */
[----:B------:R-:W-:Y:S01]  /*0b20*/  IMAD.IADD R13, R226, 0x1, -R13 ;  /* 0x00000001e20d7824 */ /* 0x000fe200078e0a0d */
[----:B------:R-:W-:-:S02]  /*0b30*/  LOP3.LUT R4, R2, 0x1ffffffe, RZ, 0xc0, !PT ;  /* 0x1ffffffe02047812 */ /* 0x000fc400078ec0ff */
[----:B------:R-:W-:Y:S02]  /*0b40*/  LEA.HI R2, R3, R226, RZ, 0x5 ;  /* 0x000000e203027211 */ /* 0x000fe400078f28ff */
        /* <DEDUP_REMOVED lines=34> */
[----:B------:R-:W-:Y:S02]  /*0d70*/  LOP3.LUT R217, R3, 0xfffffff8, RZ, 0xc0, !PT ;  /* 0xfffffff803d97812 */ /* 0x000fe400078ec0ff */
[----:B------:R-:W-:Y:S01]  /*0d80*/  LOP3.LUT R11, R2, 0x1c0, RZ, 0xc0, !PT ;  /* 0x000001c0020b7812 */ /* 0x000fe200078ec0ff */
[----:B------:R-:W-:Y:S01]  /*0d90*/  IMAD R13, R4, 0x400, R13 ;  /* 0x00000400040d7824 */ /* 0x000fe200078e020d */
[----:B------:R-:W-:Y:S01]  /*0da0*/  LEA.HI R9, R9, R0, RZ, 0x3 ;  /* 0x0000000009097211 */ /* 0x000fe200078f18ff */
[----:B------:R-:W-:Y:S01]  /*0db0*/  IMAD.IADD R217, R226, 0x1, -R217 ;  /* 0x00000001e2d97824 */ /* 0x000fe200078e0ad9 */
[----:B------:R-:W-:Y:S01]  /*0dc0*/  LOP3.LUT R6, R11, 0x8, R6, 0xf8, !PT ;  /* 0x000000080b067812 */ /* 0x000fe200078ef806 */
[----:B------:R-:W-:Y:S01]  /*0dd0*/  IMAD.MOV.U32 R2, RZ, RZ, RZ ;  /* 0x000000ffff027224 */ /* 0x000fe200078e00ff */
[----:B------:R-:W-:Y:S01]  /*0de0*/  SHF.R.U32.HI R11, RZ, 0x3, R11 ;  /* 0x00000003ff0b7819 */ /* 0x000fe2000001160b */
[----:B------:R-:W-:Y:S01]  /*0df0*/  IMAD.SHL.U32 R186, R217, 0x8, RZ ;  /* 0x00000008d9ba7824 */ /* 0x000fe200078e00ff */
[----:B------:R-:W-:Y:S01]  /*0e00*/  R2P PR, R10, 0x6 ;  /* 0x000000060a007804 */ /* 0x000fe20000000000 */
[----:B------:R-:W-:Y:S01]  /*0e10*/  IMAD.SHL.U32 R16, R12, 0x2, RZ ;  /* 0x000000020c107824 */ /* 0x000fe200078e00ff */
[----:B------:R-:W-:Y:S01]  /*0e20*/  LOP3.LUT R6, R6, R11, RZ, 0x3c, !PT ;  /* 0x0000000b06067212 */ /* 0x000fe200078e3cff */
[C---:B------:R-:W-:Y:S01]  /*0e30*/  VIADD R196, R186.reuse, 0x40 ;  /* 0x00000040bac47836 */ /* 0x040fe20000000000 */
[----:B------:R-:W-:Y:S01]  /*0e40*/  LOP3.LUT R9, R9, 0xfffffff8, RZ, 0xc0, !PT ;  /* 0xfffffff809097812 */ /* 0x000fe200078ec0ff */
[----:B------:R-:W-:Y:S01]  /*0e50*/  VIADD R195, R186, 0x80 ;  /* 0x00000080bac37836 */ /* 0x000fe20000000000 */
[----:B------:R-:W-:Y:S01]  /*0e60*/  LEA.HI R7, R7, R220, RZ, 0x1 ;  /* 0x000000dc07077211 */ /* 0x000fe200078f08ff */
[----:B------:R-:W-:Y:S01]  /*0e70*/  IMAD.IADD R6, R13, 0x1, R6 ;  /* 0x000000010d067824 */ /* 0x000fe200078e0206 */
[----:B------:R-:W-:Y:S01]  /*0e80*/  SHF.R.S32.HI R5, RZ, 0x5, R5 ;  /* 0x00000005ff057819 */ /* 0x000fe20000011405 */
[----:B------:R-:W-:Y:S01]  /*0e90*/  IMAD.IADD R0, R0, 0x1, -R9 ;  /* 0x0000000100007824 */ /* 0x000fe200078e0a09 */
[----:B------:R-:W-:Y:S01]  /*0ea0*/  LOP3.LUT R7, R7, 0xfffffe, RZ, 0xc0, !PT ;  /* 0x00fffffe07077812 */ /* 0x000fe200078ec0ff */
[----:B------:R-:W-:Y:S01]  /*0eb0*/  VIADD R194, R186, 0xc0 ;  /* 0x000000c0bac27836 */ /* 0x000fe20000000000 */
[----:B------:R-:W-:Y:S01]  /*0ec0*/  LEA R22, R6, UR37, 0x1 ;  /* 0x0000002506167c11 */ /* 0x000fe2000f8e08ff */
[----:B------:R-:W-:Y:S01]  /*0ed0*/  VIADD R193, R186, 0x100 ;  /* 0x00000100bac17836 */ /* 0x000fe20000000000 */
[----:B------:R-:W-:Y:S01]  /*0ee0*/  SEL R184, R184, 0xffffffe0, !P1 ;  /* 0xffffffe0b8b87807 */ /* 0x000fe20004800000 */
[----:B------:R-:W-:Y:S01]  /*0ef0*/  VIADD R192, R186, 0x140 ;  /* 0x00000140bac07836 */ /* 0x000fe20000000000 */
[----:B------:R-:W-:Y:S01]  /*0f00*/  SHF.R.S32.HI R218, RZ, 0x3, R3 ;  /* 0x00000003ffda7819 */ /* 0x000fe20000011403 */
[----:B------:R-:W-:Y:S01]  /*0f10*/  VIADD R185, R22, 0x36400 ;  /* 0x0003640016b97836 */ /* 0x000fe20000000000 */
        /* <DEDUP_REMOVED lines=11> */
[C---:B------:R-:W-:Y:S01]  /*0fd0*/  @P2 VIADD R23, R185.reuse, 0xffffffc0 ;  /* 0xffffffc0b9172836 */ /* 0x040fe20000000000 */
[----:B------:R-:W-:Y:S01]  /*0fe0*/  SHF.R.S32.HI R227, RZ, 0x1f, R221 ;  /* 0x0000001fffe37819 */ /* 0x000fe200000114dd */
[----:B------:R-:W-:-:S02]  /*0ff0*/  IMAD.IADD R185, R185, 0x1, R184 ;  /* 0x00000001b9b97824 */ /* 0x000fc400078e02b8 */
[----:B------:R-:W-:Y:S02]  /*1000*/  IMAD.SHL.U32 R19, R7, 0x100, RZ ;  /* 0x0000010007137824 */ /* 0x000fe400078e00ff */
[----:B------:R-:W-:Y:S02]  /*1010*/  IMAD R188, R14, 0x8, R17 ;  /* 0x000000080ebc7824 */ /* 0x000fe400078e0211 */
[----:B------:R-:W-:Y:S01]  /*1020*/  IMAD.IADD R184, R184, 0x1, R23 ;  /* 0x00000001b8b87824 */ /* 0x000fe200078e0217 */
[----:B--2---:R-:W-:-:S07]  /*1030*/  LOP3.LUT R187, R15, 0x1, RZ, 0xfc, !PT ;  /* 0x000000010fbb7812 */ /* 0x004fce00078efcff */
.L_x_5304:
[----:B-1-3--:R-:W0:Y:S01]  /*1040*/  LDC R4, c[0x0][0xd60] ;  /* 0x00035800ff047b82 */ /* 0x00ae220000000800 */
[----:B------:R-:W-:Y:S01]  /*1050*/  ULDC UR4, c[0x0][0xd78] ;  /* 0x00035e0000047ab9 */ /* 0x000fe20000000800 */
[----:B0-----:R-:W-:-:S13]  /*1060*/  ISETP.NE.AND P0, PT, R4, 0x1, PT ;  /* 0x000000010400780c */ /* 0x001fda0003f05270 */
[----:B------:R-:W0:Y:S08]  /*1070*/  @P0 LDC R0, c[0x0][0xd64] ;  /* 0x00035900ff000b82 */ /* 0x000e300000000800 */
[----:B--2---:R-:W1:Y:S01]  /*1080*/  @P0 LDC R6, c[0x0][0xd68] ;  /* 0x00035a00ff060b82 */ /* 0x004e620000000800 */
[----:B0-----:R-:W-:-:S04]  /*1090*/  @P0 IMAD.HI.U32 R3, R167, R0, RZ ;  /* 0x00000000a7030227 */ /* 0x001fc800078e00ff */
[----:B------:R-:W-:Y:S01]  /*10a0*/  IMAD.MOV.U32 R0, RZ, RZ, R167 ;  /* 0x000000ffff007224 */ /* 0x000fe200078e00a7 */
        /* <DEDUP_REMOVED lines=13> */
.L_x_5205:
[----:B------:R-:W0:Y:S01]  /*1180*/  LDC R6, c[0x0][0xd54] ;  /* 0x00035500ff067b82 */ /* 0x000e220000000800 */
[----:B------:R-:W-:Y:S01]  /*1190*/  IMAD.MOV.U32 R3, RZ, RZ, R9 ;  /* 0x000000ffff037224 */ /* 0x000fe200078e0009 */
[----:B0-----:R-:W-:-:S13]  /*11a0*/  ISETP.NE.AND P0, PT, R6, 0x1, PT ;  /* 0x000000010600780c */ /* 0x001fda0003f05270 */
[----:B------:R-:W0:Y:S02]  /*11b0*/  @P0 LDC.64 R4, c[0x0][0xd58] ;  /* 0x00035600ff040b82 */ /* 0x000e240000000a00 */
[----:B0-----:R-:W-:-:S05]  /*11c0*/  @P0 IMAD.HI.U32 R4, R9, R4, RZ ;  /* 0x0000000409040227 */ /* 0x001fca00078e00ff */
[----:B------:R-:W-:-:S05]  /*11d0*/  @P0 SHF.R.U32.HI R3, RZ, R5, R4 ;  /* 0x00000005ff030219 */ /* 0x000fca0000011604 */
[----:B------:R-:W-:-:S07]  /*11e0*/  IMAD R4, R3, R6, RZ ;  /* 0x0000000603047224 */ /* 0x000fce00078e02ff */
.L_x_5206:
[----:B------:R-:W2:Y:S01]  /*11f0*/  LDL R8, [R1+0x4] ;  /* 0x0000040001087983 */ /* 0x000ea20000100800 */
[----:B------:R-:W0:Y:S01]  /*1200*/  LDC R191, c[0x0][0xd48] ;  /* 0x00035200ffbf7b82 */ /* 0x000e220000000800 */
[----:B------:R-:W-:Y:S01]  /*1210*/  ULDC.64 UR4, c[0x0][0x418] ;  /* 0x0001060000047ab9 */ /* 0x000fe20000000a00 */
[----:B------:R-:W-:Y:S01]  /*1220*/  IMAD.IADD R5, R9, 0x1, -R4 ;  /* 0x0000000109057824 */ /* 0x000fe200078e0a04 */
[----:B------:R-:W-:Y:S01]  /*1230*/  UISETP.NE.U32.AND UP0, UPT, UR4, URZ, UPT ;  /* 0x0000003f0400728c */ /* 0x000fe2000bf05070 */
[----:B------:R-:W-:Y:S01]  /*1240*/  LOP3.LUT R3, RZ, R3, RZ, 0x33, !PT ;  /* 0x00000003ff037212 */ /* 0x000fe200078e33ff */
[----:B------:R-:W-:Y:S01]  /*1250*/  ULDC UR38, c[0x0][0x424] ;  /* 0x0001090000267ab9 */ /* 0x000fe20000000800 */
[----:B------:R-:W-:Y:S01]  /*1260*/  ULDC UR4, c[0x0][0xd54] ;  /* 0x0003550000047ab9 */ /* 0x000fe20000000800 */
[----:B------:R-:W-:Y:S01]  /*1270*/  UISETP.NE.AND.EX UP0, UPT, UR5, URZ, UPT, UP0 ;  /* 0x0000003f0500728c */ /* 0x000fe2000bf05300 */
[----:B------:R-:W-:Y:S01]  /*1280*/  IMAD R5, R0, UR4, R5 ;  /* 0x0000000400057c24 */ /* 0x000fe2000f8e0205 */
[----:B------:R-:W-:-:S02]  /*1290*/  ULDC UR40, c[0x0][0x2f0] ;  /* 0x0000bc0000287ab9 */ /* 0x000fc40000000800 */
[----:B------:R-:W-:Y:S01]  /*12a0*/  USEL UR38, UR38, 0x1, UP0 ;  /* 0x0000000126267887 */ /* 0x000fe20008000000 */
[----:B------:R-:W-:-:S03]  /*12b0*/  IMAD.MOV.U32 R190, RZ, RZ, R5 ;  /* 0x000000ffffbe7224 */ /* 0x000fc600078e0005 */
[----:B------:R-:W-:-:S04]  /*12c0*/  UIMAD UR4, UR38, UR40, 0x3f ;  /* 0x0000003f260474a4 */ /* 0x000fc8000f8e0228 */
[----:B------:R-:W-:-:S04]  /*12d0*/  USHF.R.S32.HI UR5, URZ, 0x1f, UR4 ;  /* 0x0000001f3f057899 */ /* 0x000fc80008011404 */
[----:B------:R-:W-:Y:S01]  /*12e0*/  ULEA.HI UR5, UR5, UR4, URZ, 0x6 ;  /* 0x0000000405057291 */ /* 0x000fe2000f8f303f */
[----:B0-----:R-:W-:Y:S02]  /*12f0*/  ISETP.NE.AND P0, PT, R191, 0x1, PT ;  /* 0x00000001bf00780c */ /* 0x001fe40003f05270 */
[----:B------:R-:W-:Y:S01]  /*1300*/  ULDC UR4, c[0x0][0xd3c] ;  /* 0x00034f0000047ab9 */ /* 0x000fe20000000800 */
[----:B------:R-:W-:Y:S01]  /*1310*/  USHF.R.S32.HI UR5, URZ, 0x6, UR5 ;  /* 0x000000063f057899 */ /* 0x000fe20008011405 */
[----:B------:R-:W-:-:S04]  /*1320*/  VIADD R3, R3, UR4 ;  /* 0x0000000403037c36 */ /* 0x000fc80008000000 */
[----:B------:R-:W-:-:S05]  /*1330*/  IMAD.SHL.U32 R18, R3, 0x40, RZ ;  /* 0x0000004003127824 */ /* 0x000fca00078e00ff */
[----:B------:R-:W0:Y:S08]  /*1340*/  @P0 LDC R6, c[0x0][0xd4c] ;  /* 0x00035300ff060b82 */ /* 0x000e300000000800 */
[----:B------:R-:W1:Y:S01]  /*1350*/  @P0 LDC R7, c[0x0][0xd50] ;  /* 0x00035400ff070b82 */ /* 0x000e620000000800 */
[----:B0-----:R-:W-:-:S05]  /*1360*/  @P0 IMAD.HI.U32 R0, R5, R6, RZ ;  /* 0x0000000605000227 */ /* 0x001fca00078e00ff */
[----:B-1----:R-:W-:-:S05]  /*1370*/  @P0 SHF.R.U32.HI R190, RZ, R7, R0 ;  /* 0x00000007ffbe0219 */ /* 0x002fca0000011600 */
[----:B------:R-:W-:-:S04]  /*1380*/  IMAD.MOV R0, RZ, RZ, -R190 ;  /* 0x000000ffff007224 */ /* 0x000fc800078e0abe */
[----:B------:R-:W-:Y:S01]  /*1390*/  IMAD R191, R191, R0, R5 ;  /* 0x00000000bfbf7224 */ /* 0x000fe200078e0205 */
[----:B--2---:R-:W-:-:S13]  /*13a0*/  ISETP.NE.AND P0, PT, R8, 0x1, PT ;  /* 0x000000010800780c */ /* 0x004fda0003f05270 */
[----:B------:R-:W-:Y:S05]  /*13b0*/  @!P0 BRA `(.L_x_5207) ;  /* 0x0000001c00f48947 */ /* 0x000fea0003800000 */
[----:B------:R-:W0:Y:S01]  /*13c0*/  LDC R0, c[0x0][0x448] ;  /* 0x00011200ff007b82 */ /* 0x000e220000000800 */
[----:B------:R-:W-:Y:S02]  /*13d0*/  ULDC UR6, c[0x0][0x288] ;  /* 0x0000a20000067ab9 */ /* 0x000fe40000000800 */
[----:B------:R-:W-:-:S04]  /*13e0*/  UIADD3 UR4, -UR6, 0x1, URZ ;  /* 0x0000000106047890 */ /* 0x000fc8000fffe13f */
[----:B------:R-:W-:Y:S01]  /*13f0*/  UIMAD UR4, UR38, UR40, UR4 ;  /* 0x00000028260472a4 */ /* 0x000fe2000f8e0204 */
[----:B------:R-:W1:Y:S01]  /*1400*/  LDC.64 R6, c[0x0][0xad8] ;  /* 0x0002b600ff067b82 */ /* 0x000e620000000a00 */
[----:B0-----:R-:W-:Y:S01]  /*1410*/  ISETP.NE.AND P1, PT, R0, 0x1, PT ;  /* 0x000000010000780c */ /* 0x001fe20003f25270 */
[----:B------:R-:W-:Y:S01]  /*1420*/  VIADD R0, R18, 0x3f ;  /* 0x0000003f12007836 */ /* 0x000fe20000000000 */
[----:B-1----:R-:W-:-:S11]  /*1430*/  ISETP.GE.AND P2, PT, R7, 0x1, PT ;  /* 0x000000010700780c */ /* 0x002fd60003f46270 */
[----:B------:R-:W0:Y:S08]  /*1440*/  @P1 LDC R3, c[0x0][0x44c] ;  /* 0x00011300ff031b82 */ /* 0x000e300000000800 */
[----:B------:R-:W1:Y:S01]  /*1450*/  @P1 LDC R4, c[0x0][0x450] ;  /* 0x00011400ff041b82 */ /* 0x000e620000000800 */
[----:B0-----:R-:W-:-:S05]  /*1460*/  @P1 IMAD.HI.U32 R3, R0, R3, RZ ;  /* 0x0000000300031227 */ /* 0x001fca00078e00ff */
        /* <DEDUP_REMOVED lines=14> */
.L_x_5209:
[----:B------:R-:W-:-:S13]  /*1550*/  ISETP.NE.AND P0, PT, R7, 0x1, PT ;  /* 0x000000010700780c */ /* 0x000fda0003f05270 */
[----:B------:R-:W0:Y:S02]  /*1560*/  @P0 LDC.64 R4, c[0x0][0xae0] ;  /* 0x0002b800ff040b82 */ /* 0x000e240000000a00 */
[----:B0-----:R-:W-:-:S05]  /*1570*/  @P0 IMAD.HI.U32 R4, R3, R4, RZ ;  /* 0x0000000403040227 */ /* 0x001fca00078e00ff */
[----:B------:R-:W-:-:S07]  /*1580*/  @P0 SHF.R.U32.HI R3, RZ, R5, R4 ;  /* 0x00000005ff030219 */ /* 0x000fce0000011604 */
.L_x_5210:
[----:B------:R-:W-:-:S05]  /*1590*/  IMAD R3, R3, R7, R7 ;  /* 0x0000000703037224 */ /* 0x000fca00078e0207 */
[----:B------:R-:W-:-:S07]  /*15a0*/  VIMNMX R0, R0, R3, PT ;  /* 0x0000000300007248 */ /* 0x000fce0003fe0100 */
.L_x_5208:
[----:B------:R-:W0:Y:S01]  /*15b0*/  @P1 LDC R5, c[0x0][0x44c] ;  /* 0x00011300ff051b82 */ /* 0x000e220000000800 */
[----:B------:R-:W-:Y:S01]  /*15c0*/  VIADD R0, R0, 0x3f ;  /* 0x0000003f00007836 */ /* 0x000fe20000000000 */
[----:B------:R-:W-:Y:S01]  /*15d0*/  UIMAD UR38, UR38, UR40, -UR6 ;  /* 0x00000028262672a4 */ /* 0x000fe2000f8e0a06 */
[----:B------:R-:W-:Y:S01]  /*15e0*/  IMAD.MOV.U32 R4, RZ, RZ, R18 ;  /* 0x000000ffff047224 */ /* 0x000fe200078e0012 */
[----:B------:R-:W-:Y:S02]  /*15f0*/  ULDC UR4, c[0x0][0xad4] ;  /* 0x0002b50000047ab9 */ /* 0x000fe40000000800 */
[----:B------:R-:W-:Y:S02]  /*1600*/  SHF.R.S32.HI R3, RZ, 0x1f, R0 ;  /* 0x0000001fff037819 */ /* 0x000fe40000011400 */
[----:B------:R-:W1:Y:S02]  /*1610*/  @P1 LDC R6, c[0x0][0x450] ;  /* 0x00011400ff061b82 */ /* 0x000e640000000800 */
[----:B------:R-:W-:-:S04]  /*1620*/  LEA.HI R3, R3, R0, RZ, 0x6 ;  /* 0x0000000003037211 */ /* 0x000fc800078f30ff */
[----:B------:R-:W-:Y:S01]  /*1630*/  SHF.R.S32.HI R3, RZ, 0x6, R3 ;  /* 0x00000006ff037819 */ /* 0x000fe20000011403 */
[----:B0-----:R-:W-:-:S05]  /*1640*/  @P1 IMAD.HI.U32 R5, R18, R5, RZ ;  /* 0x0000000512051227 */ /* 0x001fca00078e00ff */
        /* <DEDUP_REMOVED lines=14> */
.L_x_5212:
[----:B------:R-:W-:-:S13]  /*1730*/  ISETP.NE.AND P0, PT, R7, 0x1, PT ;  /* 0x000000010700780c */ /* 0x000fda0003f05270 */
[----:B------:R-:W0:Y:S02]  /*1740*/  @P0 LDC.64 R8, c[0x0][0xae0] ;  /* 0x0002b800ff080b82 */ /* 0x000e240000000a00 */
[----:B0-----:R-:W-:-:S05]  /*1750*/  @P0 IMAD.HI.U32 R6, R0, R8, RZ ;  /* 0x0000000800060227 */ /* 0x001fca00078e00ff */
[----:B------:R-:W-:-:S07]  /*1760*/  @P0 SHF.R.U32.HI R0, RZ, R9, R6 ;  /* 0x00000009ff000219 */ /* 0x000fce0000011606 */
.L_x_5213:
[----:B------:R-:W-:-:S05]  /*1770*/  IMAD R0, R0, R7, RZ ;  /* 0x0000000700007224 */ /* 0x000fca00078e02ff */
[----:B------:R-:W-:-:S07]  /*1780*/  VIMNMX R3, R3, R0, !PT ;  /* 0x0000000003037248 */ /* 0x000fce0007fe0100 */
.L_x_5211:
        /* <DEDUP_REMOVED lines=75> */
[----:B------:R-:W-:Y:S06]  /*1c40*/  @!P1 BRA `(.L_x_5214) ;  /* 0x000000f000549947 */ /* 0x000fec0003800000 */
[----:B------:R-:W0:Y:S01]  /*1c50*/  SHFL.IDX PT, R0, R220, RZ, 0x1f ;  /* 0x00001fffdc007589 */ /* 0x000e2200000e0000 */
[----:B------:R-:W-:Y:S01]  /*1c60*/  UMOV UR7, 0x40000040 ;  /* 0x4000004000077882 */ /* 0x000fe20000000000 */
[----:B------:R-:W-:Y:S01]  /*1c70*/  UMOV UR9, 0x40000040 ;  /* 0x4000004000097882 */ /* 0x000fe20000000000 */
[----:B------:R-:W-:Y:S01]  /*1c80*/  UMOV UR11, 0x40000040 ;  /* 0x40000040000b7882 */ /* 0x000fe20000000000 */
[----:B------:R-:W-:Y:S01]  /*1c90*/  BAR.SYNC.DEFER_BLOCKING 0xe, 0x100 ;  /* 0x0384000000007b1d */ /* 0x000fe20000010000 */
[----:B------:R-:W-:-:S05]  /*1ca0*/  VIADD R4, R4, 0xfffffffe ;  /* 0xfffffffe04047836 */ /* 0x000fca0000000000 */
[----:B------:R-:W-:Y:S01]  /*1cb0*/  UMOV UR13, 0x40000040 ;  /* 0x40000040000d7882 */ /* 0x000fe20000000000 */
[----:B------:R-:W-:Y:S01]  /*1cc0*/  UMOV UR15, 0x40000040 ;  /* 0x40000040000f7882 */ /* 0x000fe20000000000 */
[----:B------:R-:W-:Y:S01]  /*1cd0*/  UMOV UR17, 0x40000040 ;  /* 0x4000004000117882 */ /* 0x000fe20000000000 */
[----:B------:R-:W-:Y:S01]  /*1ce0*/  UMOV UR19, 0x40000040 ;  /* 0x4000004000137882 */ /* 0x000fe20000000000 */
[----:B------:R-:W1:Y:S01]  /*1cf0*/  S2R R7, SR_TID.X ;  /* 0x0000000000077919 */ /* 0x000e620000002100 */
[----:B------:R-:W-:Y:S02]  /*1d00*/  ISETP.GE.AND P0, PT, R4, R5, PT ;  /* 0x000000050400720c */ /* 0x000fe40003f06270 */
        /* <DEDUP_REMOVED lines=45> */
.L_x_5216:
[----:B------:R-:W-:Y:S01]  /*1fe0*/  BAR.SYNC.DEFER_BLOCKING 0xe, 0x100 ;  /* 0x0384000000007b1d */ /* 0x000fe20000010000 */
[----:B01----:R-:W-:Y:S01]  /*1ff0*/  IMAD.U32 R0, RZ, RZ, UR36 ;  /* 0x00000024ff007e24 */ /* 0x003fe2000f8e00ff */
[----:B------:R-:W-:Y:S01]  /*2000*/  UIADD3 UR36, UR36, 0x1, URZ ;  /* 0x0000000124247890 */ /* 0x000fe2000fffe03f */
[C---:B------:R-:W-:Y:S01]  /*2010*/  ISETP.GT.AND P0, PT, R4.reuse, R5, PT ;  /* 0x000000050400720c */ /* 0x040fe20003f04270 */
[----:B------:R-:W-:Y:S02]  /*2020*/  VIADD R4, R4, 0xffffffff ;  /* 0xffffffff04047836 */ /* 0x000fe40000000000 */
[----:B------:R-:W-:Y:S01]  /*2030*/  IMAD R0, R0, 0x40, R17 ;  /* 0x0000004000007824 */ /* 0x000fe200078e0211 */
        /* <DEDUP_REMOVED lines=165> */
.L_x_5215:
[----:B------:R-:W-:Y:S01]  /*2a90*/  BAR.SYNC.DEFER_BLOCKING 0xe, 0x100 ;  /* 0x0384000000007b1d */ /* 0x000fe20000010000 */
[----:B01----:R-:W-:Y:S01]  /*2aa0*/  IMAD.U32 R0, RZ, RZ, UR36 ;  /* 0x00000024ff007e24 */ /* 0x003fe2000f8e00ff */
[----:B------:R-:W-:Y:S01]  /*2ab0*/  UIADD3 UR36, UR36, 0x1, URZ ;  /* 0x0000000124247890 */ /* 0x000fe2000fffe03f */
[----:B------:R-:W-:Y:S02]  /*2ac0*/  PLOP3.LUT P0, PT, PT, PT, PT, 0x8, 0x0 ;  /* 0x000000000000781c */ /* 0x000fe40003f0e170 */
[----:B------:R-:W-:Y:S01]  /*2ad0*/  IMAD R0, R0, 0x40, R17 ;  /* 0x0000004000007824 */ /* 0x000fe200078e0211 */
        /* <DEDUP_REMOVED lines=139> */
.L_x_5207:
        /* <DEDUP_REMOVED lines=25> */
.L_x_5218:
[----:B------:R-:W-:-:S13]  /*3520*/  ISETP.NE.AND P0, PT, R7, 0x1, PT ;  /* 0x000000010700780c */ /* 0x000fda0003f05270 */
[----:B------:R-:W0:Y:S02]  /*3530*/  @P0 LDC.64 R4, c[0x0][0xae0] ;  /* 0x0002b800ff040b82 */ /* 0x000e240000000a00 */
[----:B0-----:R-:W-:-:S05]  /*3540*/  @P0 IMAD.HI.U32 R4, R3, R4, RZ ;  /* 0x0000000403040227 */ /* 0x001fca00078e00ff */
[----:B------:R-:W-:-:S07]  /*3550*/  @P0 SHF.R.U32.HI R3, RZ, R5, R4 ;  /* 0x00000005ff030219 */ /* 0x000fce0000011604 */
.L_x_5219:
[----:B------:R-:W-:-:S05]  /*3560*/  IMAD R3, R3, R7, R7 ;  /* 0x0000000703037224 */ /* 0x000fca00078e0207 */
[----:B------:R-:W-:-:S07]  /*3570*/  VIMNMX R0, R0, R3, PT ;  /* 0x0000000300007248 */ /* 0x000fce0003fe0100 */
.L_x_5217:
[----:B------:R-:W0:Y:S01]  /*3580*/  @P1 LDC R5, c[0x0][0x44c] ;  /* 0x00011300ff051b82 */ /* 0x000e220000000800 */
[----:B------:R-:W-:Y:S01]  /*3590*/  VIADD R0, R0, 0x3f ;  /* 0x0000003f00007836 */ /* 0x000fe20000000000 */
[----:B------:R-:W-:Y:S01]  /*35a0*/  UIMAD UR40, UR38, UR40, -UR4 ;  /* 0x00000028262872a4 */ /* 0x000fe2000f8e0a04 */
[----:B------:R-:W-:Y:S02]  /*35b0*/  IMAD.MOV.U32 R4, RZ, RZ, R18 ;  /* 0x000000ffff047224 */ /* 0x000fe400078e0012 */
[----:B------:R-:W-:Y:S01]  /*35c0*/  ULDC UR4, c[0x0][0xad4] ;  /* 0x0002b50000047ab9 */ /* 0x000fe20000000800 */
[----:B------:R-:W-:Y:S02]  /*35d0*/  SHF.R.S32.HI R3, RZ, 0x1f, R0 ;  /* 0x0000001fff037819 */ /* 0x000fe40000011400 */
[----:B------:R-:W1:Y:S02]  /*35e0*/  @P1 LDC R6, c[0x0][0x450] ;  /* 0x00011400ff061b82 */ /* 0x000e640000000800 */
[----:B------:R-:W-:-:S04]  /*35f0*/  LEA.HI R3, R3, R0, RZ, 0x6 ;  /* 0x0000000003037211 */ /* 0x000fc800078f30ff */
[----:B------:R-:W-:-:S04]  /*3600*/  SHF.R.S32.HI R3, RZ, 0x6, R3 ;  /* 0x00000006ff037819 */ /* 0x000fc80000011403 */
[----:B------:R-:W-:Y:S01]  /*3610*/  VIMNMX R168, R3, UR5, PT ;  /* 0x0000000503a87c48 */ /* 0x000fe2000bfe0100 */
[----:B0-----:R-:W-:-:S05]  /*3620*/  @P1 IMAD.HI.U32 R5, R18, R5, RZ ;  /* 0x0000000512051227 */ /* 0x001fca00078e00ff */
[----:B-1----:R-:W-:-:S05]  /*3630*/  @P1 SHF.R.U32.HI R4, RZ, R6, R5 ;  /* 0x00000006ff041219 */ /* 0x002fca0000011605 */
[----:B------:R-:W-:-:S04]  /*3640*/  VIADD R0, R4, UR40 ;  /* 0x0000002804007c36 */ /* 0x000fc80008000000 */
        /* <DEDUP_REMOVED lines=11> */
.L_x_5221:
[----:B------:R-:W-:-:S13]  /*3700*/  ISETP.NE.AND P0, PT, R7, 0x1, PT ;  /* 0x000000010700780c */ /* 0x000fda0003f05270 */
[----:B------:R-:W0:Y:S02]  /*3710*/  @P0 LDC.64 R4, c[0x0][0xae0] ;  /* 0x0002b800ff040b82 */ /* 0x000e240000000a00 */
[----:B0-----:R-:W-:-:S05]  /*3720*/  @P0 IMAD.HI.U32 R4, R0, R4, RZ ;  /* 0x0000000400040227 */ /* 0x001fca00078e00ff */
[----:B------:R-:W-:-:S07]  /*3730*/  @P0 SHF.R.U32.HI R0, RZ, R5, R4 ;  /* 0x00000005ff000219 */ /* 0x000fce0000011604 */
.L_x_5222:
[----:B------:R-:W-:-:S05]  /*3740*/  IMAD R0, R0, R7, RZ ;  /* 0x0000000700007224 */ /* 0x000fca00078e02ff */
[----:B------:R-:W-:-:S07]  /*3750*/  VIMNMX R3, R3, R0, !PT ;  /* 0x0000000003037248 */ /* 0x000fce0007fe0100 */
.L_x_5220:
        /* <DEDUP_REMOVED lines=106> */
.L_x_5223:
[----:B------:R-:W-:Y:S02]  /*3e00*/  LEA.HI R0, R219, R219, RZ, 0x1 ;  /* 0x000000dbdb007211 */ /* 0x000fe400078f08ff */
[----:B------:R-:W-:Y:S02]  /*3e10*/  ISETP.NE.AND P0, PT, R187, 0x3, PT ;  /* 0x00000003bb00780c */ /* 0x000fe40003f05270 */
[----:B------:R-:W-:-:S05]  /*3e20*/  LOP3.LUT R0, R0, 0xfffffffe, RZ, 0xc0, !PT ;  /* 0xfffffffe00007812 */ /* 0x000fca00078ec0ff */
[----:B------:R-:W-:-:S05]  /*3e30*/  IMAD.IADD R0, R219, 0x1, -R0 ;  /* 0x00000001db007824 */ /* 0x000fca00078e0a00 */
[----:B------:R-:W-:-:S04]  /*3e40*/  SHF.L.U32 R4, R0, 0x1f, RZ ;  /* 0x0000001f00047819 */ /* 0x000fc800000006ff */
[----:B------:R-:W0:Y:S02]  /*3e50*/  SYNCS.PHASECHK.TRANS64.TRYWAIT P1, [UR37+0x38800], R4 ;  /* 0x03880004ff0075a7 */ /* 0x000e240008020165 */
[----:B0-----:R-:W-:Y:S05]  /*3e60*/  @!P1 BRA `(.L_x_5224) ;  /* 0x0000016000a09947 */ /* 0x001fea0003800000 */
.L_x_5436:
[----:B------:R-:W-:Y:S05]  /*3e70*/  @!P0 BRA `(.L_x_5225) ;  /* 0x0000000000048947 */ /* 0x000fea0003800000 */
[----:B------:R-:W-:Y:S01]  /*3e80*/  BPT.TRAP 0x1 ;  /* 0x000000040000795c */ /* 0x000fe20000300000 */
.L_x_5225:
[----:B0-----:R-:W-:Y:S01]  /*3e90*/  IMAD.U32 R3, RZ, RZ, UR36 ;  /* 0x00000024ff037e24 */ /* 0x001fe2000f8e00ff */
[----:B------:R-:W-:-:S04]  /*3ea0*/  SHF.L.U32 R6, R2, 0x1f, RZ ;  /* 0x0000001f02067819 */ /* 0x000fc800000006ff */
[----:B------:R-:W-:-:S04]  /*3eb0*/  LEA R3, R3, UR37, 0x3 ;  /* 0x0000002503037c11 */ /* 0x000fc8000f8e18ff */
[----:B------:R0:W1:Y:S01]  /*3ec0*/  SYNCS.PHASECHK.TRANS64.TRYWAIT P1, [R3+URZ+0x38830], R6 ;  /* 0x03883006030075a7 */ /* 0x000062000802017f */
[----:B------:R-:W-:Y:S05]  /*3ed0*/  @!P0 BRA `(.L_x_5226) ;  /* 0x0000000000048947 */ /* 0x000fea0003800000 */
[----:B------:R-:W-:Y:S01]  /*3ee0*/  BPT.TRAP 0x1 ;  /* 0x000000040000795c */ /* 0x000fe20000300000 */
.L_x_5226:
[----:B-1----:R-:W-:Y:S05]  /*3ef0*/  @P1 BRA `(.L_x_5227) ;  /* 0x0000000000081947 */ /* 0x002fea0003800000 */
[----:B------:R-:W1:Y:S02]  /*3f00*/  SYNCS.PHASECHK.TRANS64.TRYWAIT P1, [R3+URZ+0x38830], R6 ;  /* 0x03883006030075a7 */ /* 0x000e64000802017f */
[----:B-1----:R-:W-:Y:S05]  /*3f10*/  @!P1 BRA `(.L_x_5228) ;  /* 0x00000160008c9947 */ /* 0x002fea0003800000 */
.L_x_5227:
[----:B------:R-:W-:-:S04]  /*3f20*/  UIADD3 UR4, UR37, 0x22400, URZ ;  /* 0x0002240025047890 */ /* 0x000fc8000fffe03f */
[----:B------:R-:W-:-:S04]  /*3f30*/  USHF.R.U32.HI UR4, URZ, 0x4, UR4 ;  /* 0x000000043f047899 */ /* 0x000fc80008011604 */
[----:B------:R-:W-:-:S06]  /*3f40*/  ULOP3.LUT UR4, UR4, 0x3fff, URZ, 0xc0, !UPT ;  /* 0x00003fff04047892 */ /* 0x000fcc000f8ec03f */
[----:B------:R-:W-:Y:S01]  /*3f50*/  IMAD.U32 R0, RZ, RZ, UR4 ;  /* 0x00000004ff007e24 */ /* 0x000fe2000f8e00ff */
        /* <DEDUP_REMOVED lines=34> */
[----:B------:R-:W2:Y:S02]  /*4180*/  SYNCS.PHASECHK.TRANS64.TRYWAIT P1, [UR37+0x38810], R4 ;  /* 0x03881004ff0075a7 */ /* 0x000ea40008020165 */
[----:B--2---:R-:W-:Y:S05]  /*4190*/  @!P1 BRA `(.L_x_5229) ;  /* 0x0000016000009947 */ /* 0x004fea0003800000 */
.L_x_5437:
[----:B------:R-:W-:Y:S05]  /*41a0*/  @!P0 BRA `(.L_x_5230) ;  /* 0x0000000000048947 */ /* 0x000fea0003800000 */
[----:B------:R-:W-:Y:S01]  /*41b0*/  BPT.TRAP 0x1 ;  /* 0x000000040000795c */ /* 0x000fe20000300000 */
.L_x_5230:
[----:B------:R3:W4:Y:S01]  /*41c0*/  SYNCS.PHASECHK.TRANS64.TRYWAIT P1, [R3+URZ+0x38850], R6 ;  /* 0x03885006030075a7 */ /* 0x000722000802017f */
[----:B------:R-:W-:Y:S05]  /*41d0*/  @!P0 BRA `(.L_x_5231) ;  /* 0x0000000000048947 */ /* 0x000fea0003800000 */
[----:B------:R-:W-:Y:S01]  /*41e0*/  BPT.TRAP 0x1 ;  /* 0x000000040000795c */ /* 0x000fe20000300000 */
.L_x_5231:
[----:B----4-:R-:W-:Y:S05]  /*41f0*/  @P1 BRA `(.L_x_5232) ;  /* 0x0000000000081947 */ /* 0x010fea0003800000 */
[----:B------:R-:W4:Y:S02]  /*4200*/  SYNCS.PHASECHK.TRANS64.TRYWAIT P1, [R3+URZ+0x38850], R6 ;  /* 0x03885006030075a7 */ /* 0x000f24000802017f */
[----:B----4-:R-:W-:Y:S05]  /*4210*/  @!P1 BRA `(.L_x_5233) ;  /* 0x0000015c00f89947 */ /* 0x010fea0003800000 */
.L_x_5232:
[----:B------:R-:W-:Y:S01]  /*4220*/  UIADD3 UR4, UR37, 0x400, URZ ;  /* 0x0000040025047890 */ /* 0x000fe2000fffe03f */
[----:B------:R-:W-:Y:S01]  /*4230*/  WARPGROUP.ARRIVE ;  /* 0x00000000000079c5 */ /* 0x000fe20000000000 */
[----:B------:R-:W-:-:S05]  /*4240*/  UIADD3 UR5, UR37, 0x26400, URZ ;  /* 0x0002640025057890 */ /* 0x000fca000fffe03f */
[----:B--2---:R-:W2:Y:S01]  /*4250*/  S2R R4, SR_TID.X ;  /* 0x0000000000047919 */ /* 0x004ea20000002100 */
[----:B------:R-:W-:Y:S01]  /*4260*/  USHF.R.U32.HI UR4, URZ, 0x4, UR4 ;  /* 0x000000043f047899 */ /* 0x000fe20008011604 */
[----:B------:R-:W5:Y:S01]  /*4270*/  LDC R8, c[0x0][0x2f0] ;  /* 0x0000bc00ff087b82 */ /* 0x000f620000000800 */
[----:B------:R-:W-:Y:S01]  /*4280*/  USHF.R.U32.HI UR5, URZ, 0x4, UR5 ;  /* 0x000000043f057899 */ /* 0x000fe20008011605 */
[----:B------:R-:W0:Y:S01]  /*4290*/  S2R R5, SR_TID.X ;  /* 0x0000000000057919 */ /* 0x000e220000002100 */
[----:B------:R-:W-:Y:S01]  /*42a0*/  ULOP3.LUT UR4, UR4, 0x3fff, URZ, 0xc0, !UPT ;  /* 0x00003fff04047892 */ /* 0x000fe2000f8ec03f */
[----:B------:R-:W-:Y:S01]  /*42b0*/  IMAD.MOV.U32 R7, RZ, RZ, -0x40 ;  /* 0xffffffc0ff077424 */ /* 0x000fe200078e00ff */
[----:B------:R-:W-:Y:S01]  /*42c0*/  ULOP3.LUT UR5, UR5, 0x3fff, URZ, 0xc0, !UPT ;  /* 0x00003fff05057892 */ /* 0x000fe2000f8ec03f */
[C---:B------:R-:W-:Y:S01]  /*42d0*/  LEA R11, R168.reuse, 0xffffffc0, 0x6 ;  /* 0xffffffc0a80b7811 */ /* 0x040fe200078e30ff */
[----:B------:R-:W-:Y:S01]  /*42e0*/  ULOP3.LUT UR4, UR4, 0x10000, URZ, 0xfc, !UPT ;  /* 0x0001000004047892 */ /* 0x000fe2000f8efc3f */
[----:B------:R-:W5:Y:S01]  /*42f0*/  LDC R9, c[0x0][0x288] ;  /* 0x0000a200ff097b82 */ /* 0x000f620000000800 */
[----:B------:R-:W-:Y:S01]  /*4300*/  ULOP3.LUT UR6, UR5, 0x10000, URZ, 0xfc, !UPT ;  /* 0x0001000005067892 */ /* 0x000fe2000f8efc3f */
[----:B------:R-:W-:Y:S01]  /*4310*/  IMAD R7, R168, R7, 0x41 ;  /* 0x00000041a8077424 */ /* 0x000fe200078e0207 */
[----:B------:R-:W-:Y:S01]  /*4320*/  ULEA UR26, UR36, UR4, 0xc ;  /* 0x00000004241a7291 */ /* 0x000fe2000f8e603f */
[----:B------:R-:W-:Y:S01]  /*4330*/  UMOV UR25, 0x40000040 ;  /* 0x4000004000197882 */ /* 0x000fe20000000000 */
[----:B------:R-:W-:Y:S01]  /*4340*/  UMOV UR27, 0x40000040 ;  /* 0x40000040001b7882 */ /* 0x000fe20000000000 */
[----:B------:R-:W-:Y:S01]  /*4350*/  UIADD3 UR28, UR6, 0x2, URZ ;  /* 0x00000002061c7890 */ /* 0x000fe2000fffe03f */
[----:B------:R-:W-:Y:S01]  /*4360*/  VIADD R15, R7, 0xffffffff ;  /* 0xffffffff070f7836 */ /* 0x000fe20000000000 */
[----:B------:R-:W-:Y:S01]  /*4370*/  UMOV UR24, UR6 ;  /* 0x0000000600187c82 */ /* 0x000fe20008000000 */
[----:B------:R-:W-:-:S03]  /*4380*/  UIADD3 UR30, UR26, 0x2, URZ ;  /* 0x000000021a1e7890 */ /* 0x000fc6000fffe03f */
[----:B------:R-:W-:Y:S01]  /*4390*/  HGMMA.64x64x16.F32.BF16 R24, gdesc[UR24], R24, gsb0 ;  /* 0x00e00000181879f0 */ /* 0x000fe20008001818 */
[----:B------:R-:W-:Y:S01]  /*43a0*/  UMOV UR29, 0x40000040 ;  /* 0x40000040001d7882 */ /* 0x000fe20000000000 */
[----:B------:R-:W-:Y:S01]  /*43b0*/  UMOV UR31, 0x40000040 ;  /* 0x40000040001f7882 */ /* 0x000fe20000000000 */
[----:B------:R-:W-:Y:S02]  /*43c0*/  UIADD3 UR11, UR6, 0x800, URZ ;  /* 0x00000800060b7890 */ /* 0x000fe4000fffe03f */
[----:B------:R-:W-:Y:S01]  /*43d0*/  UIADD3 UR14, UR26, 0x800, URZ ;  /* 0x000008001a0e7890 */ /* 0x000fe2000fffe03f */
[----:B--2---:R-:W-:Y:S02]  /*43e0*/  SHF.R.U32.HI R4, RZ, 0x7, R4 ;  /* 0x00000007ff047819 */ /* 0x004fe40000011604 */
[----:B0-----:R-:W-:-:S04]  /*43f0*/  LOP3.LUT R5, R5, 0x7f, RZ, 0xc0, !PT ;  /* 0x0000007f05057812 */ /* 0x001fc800078ec0ff */
[----:B------:R-:W0:Y:S01]  /*4400*/  SHFL.IDX PT, R4, R4, RZ, 0x1f ;  /* 0x00001fff04047589 */ /* 0x000e2200000e0000 */
[----:B------:R-:W-:Y:S02]  /*4410*/  ISETP.NE.AND P1, PT, R5, RZ, PT ;  /* 0x000000ff0500720c */ /* 0x000fe40003f25270 */
[----:B0-----:R-:W-:Y:S01]  /*4420*/  R2UR UR5, R4 ;  /* 0x00000000040572ca */ /* 0x001fe200000e0000 */
[----:B------:R-:W-:-:S04]  /*4430*/  IMAD.IADD R4, R188, 0x1, R18 ;  /* 0x00000001bc047824 */ /* 0x000fc800078e0212 */
[----:B-1-34-:R-:W-:-:S08]  /*4440*/  IMAD.MOV.U32 R6, RZ, RZ, R4 ;  /* 0x000000ffff067224 */ /* 0x01afd000078e0004 */
        /* <DEDUP_REMOVED lines=236> */
[----:B------:R-:W-:Y:S01]  /*5310*/  ULDC.64 UR10, c[0x0][0xad8] ;  /* 0x0002b600000a7ab9 */ /* 0x000fe20000000a00 */
[----:B------:R-:W-:Y:S02]  /*5320*/  USEL UR5, UR5, 0x3e, UP0 ;  /* 0x0000003e05057887 */ /* 0x000fe40008000000 */
[----:B------:R-:W-:-:S02]  /*5330*/  UISETP.GE.AND UP1, UPT, UR11, 0x1, UPT ;  /* 0x000000010b00788c */ /* 0x000fc4000bf26270 */
        /* <DEDUP_REMOVED lines=9> */
[----:B------:R-:W-:Y:S01]  /*53d0*/  ULDC UR26, c[0x0][0xad4] ;  /* 0x0002b500001a7ab9 */ /* 0x000fe20000000800 */
[----:B------:R-:W-:-:S06]  /*53e0*/  UISETP.NE.AND UP0, UPT, UR5, 0x1, UPT ;  /* 0x000000010500788c */ /* 0x000fcc000bf05270 */
[----:B------:R-:W-:Y:S02]  /*53f0*/  PLOP3.LUT P2, PT, PT, PT, UP0, 0x80, 0x0 ;  /* 0x000000000000781c */ /* 0x000fe40003f4f008 */
[----:B------:R-:W-:-:S03]  /*5400*/  PLOP3.LUT P3, PT, PT, PT, UP0, 0x80, 0x0 ;  /* 0x000000000000781c */ /* 0x000fc60003f6f008 */
[----:B------:R-:W-:-:S08]  /*5410*/  @UP0 ULDC UR5, c[0x0][0x44c] ;  /* 0x0001130000050ab9 */ /* 0x000fd00000000800 */
[----:B------:R-:W-:Y:S01]  /*5420*/  @P2 IMAD.HI.U32 R5, R4, UR5, RZ ;  /* 0x0000000504052c27 */ /* 0x000fe2000f8e00ff */
[----:B------:R-:W-:Y:S01]  /*5430*/  @UP0 ULDC UR5, c[0x0][0x450] ;  /* 0x0001140000050ab9 */ /* 0x000fe20000000800 */
[----:B------:R-:W-:Y:S02]  /*5440*/  PLOP3.LUT P2, PT, PT, PT, UP1, 0x40, 0x0 ;  /* 0x000000000000781c */ /* 0x000fe40003f4e818 */
[----:B------:R-:W-:Y:S01]  /*5450*/  @!P1 VIADD R4, R3, 0x38840 ;  /* 0x0003884003049836 */ /* 0x000fe20000000000 */
[----:B------:R-:W-:Y:S01]  /*5460*/  @P3 SHF.R.U32.HI R6, RZ, UR5, R5 ;  /* 0x00000005ff063c19 */ /* 0x000fe20008011605 */
[----:B------:R-:W-:Y:S01]  /*5470*/  ULOP3.LUT UR5, URZ, UR26, URZ, 0x33, !UPT ;  /* 0x0000001a3f057292 */ /* 0x000fe2000f8e333f */
[----:B-----5:R-:W-:Y:S02]  /*5480*/  IMAD R5, R8, UR38, -R11 ;  /* 0x0000002608057c24 */ /* 0x020fe4000f8e0a0b */
[----:B------:R-:W-:Y:S01]  /*5490*/  @!P1 PRMT R4, RZ, 0x654, R4 ;  /* 0x00000654ff049816 */ /* 0x000fe20000000004 */
[----:B------:R-:W0:Y:S01]  /*54a0*/  SHFL.IDX PT, R21, R6, RZ, 0x1c1f ;  /* 0x001c1fff06157589 */ /* 0x000e2200000e0000 */
[----:B------:R-:W-:Y:S01]  /*54b0*/  IMAD.IADD R12, R5, 0x1, -R16 ;  /* 0x00000001050c7824 */ /* 0x000fe200078e0a10 */
[----:B------:R-:W-:-:S02]  /*54c0*/  WARPGROUP.DEPBAR.LE gsb0, 0x0 ;  /* 0x00008000000079c5 */ /* 0x000fc40000010000 */
[----:B------:R-:W-:-:S06]  /*54d0*/  WARPGROUP.ARRIVE ;  /* 0x00000000000079c5 */ /* 0x000fcc0000000000 */
[----:B------:R-:W-:Y:S03]  /*54e0*/  HGMMA.64x64x16.F32.BF16 R24, gdesc[UR28], R24, gsb0 ;  /* 0x00e000001c1879f0 */ /* 0x000fe60008001818 */
[----:B------:R-:W-:Y:S02]  /*54f0*/  WARPGROUP.DEPBAR.LE gsb0, 0x0 ;  /* 0x00008000000079c5 */ /* 0x000fe40000010000 */
[----:B------:R1:W-:Y:S02]  /*5500*/  @!P1 SYNCS.ARRIVE.TRANS64.RED.A1T0 RZ, [R4+URZ], RZ ;  /* 0x000000ff04ff99a7 */ /* 0x0003e4000810043f */
[----:B-1----:R-:W-:-:S05]  /*5510*/  IMAD R4, R8, UR38, R7 ;  /* 0x0000002608047c24 */ /* 0x002fca000f8e0207 */
[----:B------:R-:W-:-:S05]  /*5520*/  IADD3 R4, R4, -R9, -R16 ;  /* 0x8000000904047210 */ /* 0x000fca0007ffe810 */
[C---:B------:R-:W-:Y:S02]  /*5530*/  VIADD R13, R4.reuse, UR10 ;  /* 0x0000000a040d7c36 */ /* 0x040fe40008000000 */
[----:B------:R-:W-:-:S03]  /*5540*/  VIADD R14, R4, UR5 ;  /* 0x00000005040e7c36 */ /* 0x000fc60008000000 */
[----:B0-----:R-:W-:Y:S01]  /*5550*/  VIADDMNMX R4, R21, R13, R12, PT ;  /* 0x0000000d15047246 */ /* 0x001fe2000380010c */
[----:B------:R-:W-:Y:S01]  /*5560*/  IMAD.IADD R5, R14, 0x1, R21 ;  /* 0x000000010e057824 */ /* 0x000fe200078e0215 */
[----:B------:R-:W-:Y:S06]  /*5570*/  @P2 BRA `(.L_x_5234) ;  /* 0x00000000005c2947 */ /* 0x000fec0003800000 */
[----:B------:R-:W-:Y:S01]  /*5580*/  IMAD R10, R8, UR38, R21 ;  /* 0x00000026080a7c24 */ /* 0x000fe2000f8e0215 */
[----:B------:R-:W-:Y:S03]  /*5590*/  BSSY B0, `(.L_x_5235) ;  /* 0x0000011000007945 */ /* 0x000fe60003800000 */
[----:B------:R-:W-:-:S05]  /*55a0*/  IMAD.IADD R10, R10, 0x1, -R9 ;  /* 0x000000010a0a7824 */ /* 0x000fca00078e0a09 */
[----:B------:R-:W-:-:S13]  /*55b0*/  ISETP.GT.AND P2, PT, R10, -0x1, PT ;  /* 0xffffffff0a00780c */ /* 0x000fda0003f44270 */
[----:B------:R-:W-:Y:S05]  /*55c0*/  @P2 BRA `(.L_x_5236) ;  /* 0x0000000000202947 */ /* 0x000fea0003800000 */
[----:B------:R-:W-:Y:S01]  /*55d0*/  UISETP.NE.AND UP2, UPT, UR11, 0x1, UPT ;  /* 0x000000010b00788c */ /* 0x000fe2000bf45270 */
[----:B------:R-:W-:-:S05]  /*55e0*/  LOP3.LUT R10, RZ, R10, RZ, 0x33, !PT ;  /* 0x0000000aff0a7212 */ /* 0x000fca00078e33ff */
[----:B------:R-:W-:-:S05]  /*55f0*/  PLOP3.LUT P2, PT, PT, PT, UP2, 0x80, 0x0 ;  /* 0x000000000000781c */ /* 0x000fca0003f4f028 */
[----:B------:R-:W-:-:S08]  /*5600*/  @UP2 ULDC.64 UR14, c[0x0][0xae0] ;  /* 0x0002b800000e2ab9 */ /* 0x000fd00000000a00 */
[----:B------:R-:W-:-:S05]  /*5610*/  @P2 IMAD.HI.U32 R7, R10, UR14, RZ ;  /* 0x0000000e0a072c27 */ /* 0x000fca000f8e00ff */
[----:B------:R-:W-:-:S04]  /*5620*/  @P2 SHF.R.U32.HI R10, RZ, UR15, R7 ;  /* 0x0000000fff0a2c19 */ /* 0x000fc80008011607 */
[----:B------:R-:W-:Y:S01]  /*5630*/  LOP3.LUT R10, RZ, R10, RZ, 0x33, !PT ;  /* 0x0000000aff0a7212 */ /* 0x000fe200078e33ff */
[----:B------:R-:W-:Y:S06]  /*5640*/  BRA `(.L_x_5237) ;  /* 0x0000000000147947 */ /* 0x000fec0003800000 */
.L_x_5236:
[----:B------:R-:W-:-:S06]  /*5650*/  UISETP.NE.AND UP2, UPT, UR11, 0x1, UPT ;  /* 0x000000010b00788c */ /* 0x000fcc000bf45270 */
[----:B------:R-:W-:-:S05]  /*5660*/  PLOP3.LUT P2, PT, PT, PT, UP2, 0x80, 0x0 ;  /* 0x000000000000781c */ /* 0x000fca0003f4f028 */
[----:B------:R-:W-:-:S08]  /*5670*/  @UP2 ULDC.64 UR14, c[0x0][0xae0] ;  /* 0x0002b800000e2ab9 */ /* 0x000fd00000000a00 */
[----:B------:R-:W-:-:S05]  /*5680*/  @P2 IMAD.HI.U32 R7, R10, UR14, RZ ;  /* 0x0000000e0a072c27 */ /* 0x000fca000f8e00ff */
[----:B------:R-:W-:-:S07]  /*5690*/  @P2 SHF.R.U32.HI R10, RZ, UR15, R7 ;  /* 0x0000000fff0a2c19 */ /* 0x000fce0008011607 */
.L_x_5237:
[----:B------:R-:W-:Y:S05]  /*56a0*/  BSYNC B0 ;  /* 0x0000000000007941 */ /* 0x000fea0003800000 */
.L_x_5235:
[----:B------:R-:W-:-:S04]  /*56b0*/  IMAD R7, R10, UR11, -R11 ;  /* 0x0000000b0a077c24 */ /* 0x000fc8000f8e0a0b */
[----:B------:R-:W-:-:S05]  /*56c0*/  IMAD.IADD R7, R7, 0x1, -R16 ;  /* 0x0000000107077824 */ /* 0x000fca00078e0a10 */
[----:B------:R-:W-:Y:S02]  /*56d0*/  VIMNMX R5, R5, R7, !PT ;  /* 0x0000000705057248 */ /* 0x000fe40007fe0100 */
[----:B------:R-:W-:-:S07]  /*56e0*/  VIADDMNMX R4, R7, UR11, R4, PT ;  /* 0x0000000b07047c46 */ /* 0x000fce000b800104 */
.L_x_5234:
[C---:B------:R-:W-:Y:S02]  /*56f0*/  ISETP.GE.AND P2, PT, R15.reuse, 0x2, PT ;  /* 0x000000020f00780c */ /* 0x040fe40003f46270 */
[----:B------:R-:W-:Y:S02]  /*5700*/  ISETP.GE.AND P6, PT, R15, 0xa, PT ;  /* 0x0000000a0f00780c */ /* 0x000fe40003fc6270 */
[----:B------:R-:W-:Y:S02]  /*5710*/  ISETP.GT.AND P4, PT, R5, 0x1, !P2 ;  /* 0x000000010500780c */ /* 0x000fe40005784270 */
[----:B------:R-:W-:Y:S02]  /*5720*/  ISETP.GE.AND P3, PT, R15, 0x9, PT ;  /* 0x000000090f00780c */ /* 0x000fe40003f66270 */
[----:B------:R-:W-:Y:S02]  /*5730*/  ISETP.LT.OR P4, PT, R4, 0x2, P4 ;  /* 0x000000020400780c */ /* 0x000fe40002781670 */
[----:B------:R-:W-:-:S02]  /*5740*/  P2R R21, PR, RZ, 0x40 ;  /* 0x00000040ff157803 */ /* 0x000fc40000000000 */
[----:B------:R-:W-:Y:S02]  /*5750*/  FSEL R20, R25, -INF , !P4 ;  /* 0xff80000019147808 */ /* 0x000fe40006000000 */
[C---:B------:R-:W-:Y:S02]  /*5760*/  ISETP.GT.AND P4, PT, R5.reuse, 0x9, !P6 ;  /* 0x000000090500780c */ /* 0x040fe40007784270 */
[----:B------:R-:W-:Y:S02]  /*5770*/  ISETP.GT.AND P5, PT, R5, 0x8, !P3 ;  /* 0x000000080500780c */ /* 0x000fe40005fa4270 */
[----:B------:R-:W-:Y:S02]  /*5780*/  ISETP.LT.OR P4, PT, R4, 0xa, P4 ;  /* 0x0000000a0400780c */ /* 0x000fe40002781670 */
[----:B------:R-:W-:Y:S02]  /*5790*/  ISETP.GE.AND P6, PT, R15, 0x11, PT ;  /* 0x000000110f00780c */ /* 0x000fe40003fc6270 */
[----:B------:R-:W-:-:S02]  /*57a0*/  FSEL R56, R29, -INF , !P4 ;  /* 0xff8000001d387808 */ /* 0x000fc40006000000 */
[----:B------:R-:W-:Y:S02]  /*57b0*/  ISETP.LT.OR P5, PT, R4, 0x9, P5 ;  /* 0x000000090400780c */ /* 0x000fe40002fa1670 */
[----:B------:R-:W-:Y:S02]  /*57c0*/  ISETP.GT.AND P4, PT, R5, 0x10, !P6 ;  /* 0x000000100500780c */ /* 0x000fe40007784270 */
[----:B------:R-:W-:Y:S02]  /*57d0*/  FSEL R28, R28, -INF , !P5 ;  /* 0xff8000001c1c7808 */ /* 0x000fe40006800000 */
        /* <DEDUP_REMOVED lines=41> */
[----:B------:R-:W-:Y:S02]  /*5a70*/  P2R R25, PR, RZ, 0x40 ;  /* 0x00000040ff197803 */ /* 0x000fe40000000000 */
        /* <DEDUP_REMOVED lines=20> */
[----:B------:R-:W-:Y:S02]  /*5bc0*/  PLOP3.LUT P6, PT, PT, PT, UP1, 0x40, 0x0 ;  /* 0x000000000000781c */ /* 0x000fe40003fce818 */
[----:B0-----:R-:W-:Y:S01]  /*5bd0*/  VIADDMNMX R7, R5, R13, R12, PT ;  /* 0x0000000d05077246 */ /* 0x001fe2000380010c */
[----:B------:R-:W-:-:S10]  /*5be0*/  IMAD.IADD R4, R14, 0x1, R5 ;  /* 0x000000010e047824 */ /* 0x000fd400078e0205 */
[----:B------:R-:W-:Y:S05]  /*5bf0*/  @P6 BRA `(.L_x_5238) ;  /* 0x0000000000646947 */ /* 0x000fea0003800000 */
        /* <DEDUP_REMOVED lines=9> */
[----:B------:R-:W-:Y:S01]  /*5c90*/  @P6 IMAD.HI.U32 R5, R6, UR14, RZ ;  /* 0x0000000e06056c27 */ /* 0x000fe2000f8e00ff */
[----:B------:R-:W-:-:S13]  /*5ca0*/  PLOP3.LUT P6, PT, PT, PT, UP2, 0x80, 0x0 ;  /* 0x000000000000781c */ /* 0x000fda0003fcf028 */
[----:B------:R-:W-:-:S04]  /*5cb0*/  @P6 SHF.R.U32.HI R6, RZ, UR15, R5 ;  /* 0x0000000fff066c19 */ /* 0x000fc80008011605 */
[----:B------:R-:W-:Y:S01]  /*5cc0*/  LOP3.LUT R6, RZ, R6, RZ, 0x33, !PT ;  /* 0x00000006ff067212 */ /* 0x000fe200078e33ff */
[----:B------:R-:W-:Y:S06]  /*5cd0*/  BRA `(.L_x_5241) ;  /* 0x0000000000187947 */ /* 0x000fec0003800000 */
.L_x_5240:
[----:B------:R-:W-:-:S06]  /*5ce0*/  UISETP.NE.AND UP2, UPT, UR11, 0x1, UPT ;  /* 0x000000010b00788c */ /* 0x000fcc000bf45270 */
[----:B------:R-:W-:-:S05]  /*5cf0*/  PLOP3.LUT P6, PT, PT, PT, UP2, 0x80, 0x0 ;  /* 0x000000000000781c */ /* 0x000fca0003fcf028 */
[----:B------:R-:W-:-:S08]  /*5d00*/  @UP2 ULDC.64 UR14, c[0x0][0xae0] ;  /* 0x0002b800000e2ab9 */ /* 0x000fd00000000a00 */
[----:B------:R-:W-:Y:S01]  /*5d10*/  @P6 IMAD.HI.U32 R5, R6, UR14, RZ ;  /* 0x0000000e06056c27 */ /* 0x000fe2000f8e00ff */
[----:B------:R-:W-:-:S13]  /*5d20*/  PLOP3.LUT P6, PT, PT, PT, UP2, 0x80, 0x0 ;  /* 0x000000000000781c */ /* 0x000fda0003fcf028 */
[----:B------:R-:W-:-:S07]  /*5d30*/  @P6 SHF.R.U32.HI R6, RZ, UR15, R5 ;  /* 0x0000000fff066c19 */ /* 0x000fce0008011605 */
.L_x_5241:
[----:B------:R-:W-:Y:S05]  /*5d40*/  BSYNC B0 ;  /* 0x0000000000007941 */ /* 0x000fea0003800000 */
.L_x_5239:
[----:B------:R-:W-:-:S04]  /*5d50*/  IMAD R5, R6, UR11, -R11 ;  /* 0x0000000b06057c24 */ /* 0x000fc8000f8e0a0b */
[----:B------:R-:W-:-:S05]  /*5d60*/  IMAD.IADD R5, R5, 0x1, -R16 ;  /* 0x0000000105057824 */ /* 0x000fca00078e0a10 */
[----:B------:R-:W-:Y:S02]  /*5d70*/  VIMNMX R4, R4, R5, !PT ;  /* 0x0000000504047248 */ /* 0x000fe40007fe0100 */
[----:B------:R-:W-:-:S07]  /*5d80*/  VIADDMNMX R7, R5, UR11, R7, PT ;  /* 0x0000000b05077c46 */ /* 0x000fce000b800107 */
.L_x_5238:
[----:B------:R-:W-:Y:S01]  /*5d90*/  ISETP.GT.AND P2, PT, R4, 0x1, !P2 ;  /* 0x000000010400780c */ /* 0x000fe20005744270 */
[----:B------:R-:W-:Y:S01]  /*5da0*/  ULDC UR19, c[0x0][0xa80] ;  /* 0x0002a00000137ab9 */ /* 0x000fe20000000800 */
[----:B------:R-:W-:Y:S01]  /*5db0*/  FMNMX.FTZ R5, R24, R20, !PT ;  /* 0x0000001418057209 */ /* 0x000fe20007810000 */
[----:B------:R-:W-:Y:S01]  /*5dc0*/  ULEA UR14, UR36, UR39, 0xc ;  /* 0x00000027240e7291 */ /* 0x000fe2000f8e603f */
[----:B------:R-:W-:Y:S01]  /*5dd0*/  ISETP.LT.OR P2, PT, R7, 0x2, P2 ;  /* 0x000000020700780c */ /* 0x000fe20001741670 */
[----:B------:R-:W-:Y:S01]  /*5de0*/  UMOV UR15, 0x40000040 ;  /* 0x40000040000f7882 */ /* 0x000fe20000000000 */
[----:B------:R-:W-:Y:S01]  /*5df0*/  FMNMX.FTZ R5, R28, R5, !PT ;  /* 0x000000051c057209 */ /* 0x000fe20007810000 */
[----:B------:R-:W-:Y:S01]  /*5e00*/  UIADD3 UR18, UR14, 0x80, URZ ;  /* 0x000000800e127890 */ /* 0x000fe2000fffe03f */
[----:B------:R-:W-:Y:S01]  /*5e10*/  FSEL R27, R27, -INF , !P2 ;  /* 0xff8000001b1b7808 */ /* 0x000fe20005000000 */
[----:B------:R-:W-:Y:S01]  /*5e20*/  UMOV UR23, 0x40000040 ;  /* 0x4000004000177882 */ /* 0x000fe20000000000 */
[----:B------:R-:W-:Y:S01]  /*5e30*/  ISETP.NE.AND P2, PT, R21, RZ, PT ;  /* 0x000000ff1500720c */ /* 0x000fe20003f45270 */
[----:B------:R-:W-:Y:S01]  /*5e40*/  @UP0 ULDC UR7, c[0x0][0x450] ;  /* 0x0001140000070ab9 */ /* 0x000fe20000000800 */
[----:B------:R-:W-:Y:S01]  /*5e50*/  FMNMX.FTZ R5, R56, R5, !PT ;  /* 0x0000000538057209 */ /* 0x000fe20007810000 */
[----:B------:R-:W-:Y:S01]  /*5e60*/  @!P1 VIADD R3, R3, 0x38860 ;  /* 0x0003886003039836 */ /* 0x000fe20000000000 */
[----:B------:R-:W-:Y:S01]  /*5e70*/  ISETP.GT.AND P2, PT, R4, 0x9, !P2 ;  /* 0x000000090400780c */ /* 0x000fe20005744270 */
[----:B------:R-:W-:Y:S01]  /*5e80*/  UMOV UR22, UR18 ;  /* 0x0000001200167c82 */ /* 0x000fe20008000000 */
[----:B------:R-:W-:Y:S01]  /*5e90*/  FMNMX.FTZ R5, R32, R5, !PT ;  /* 0x0000000520057209 */ /* 0x000fe20007810000 */
[----:B------:R-:W-:Y:S01]  /*5ea0*/  UIADD3 UR18, UR14, 0x100, URZ ;  /* 0x000001000e127890 */ /* 0x000fe2000fffe03f */
        /* <DEDUP_REMOVED lines=22> */
[----:B------:R-:W-:Y:S02]  /*6010*/  ISETP.GT.AND P3, PT, R4, 0x8, !P3 ;  /* 0x000000080400780c */ /* 0x000fe40005f64270 */
[----:B------:R-:W-:Y:S02]  /*6020*/  FSEL R38, R38, -INF , !P2 ;  /* 0xff80000026267808 */ /* 0x000fe40005000000 */
[----:B------:R-:W-:-:S02]  /*6030*/  ISETP.NE.AND P2, PT, R57, RZ, PT ;  /* 0x000000ff3900720c */ /* 0x000fc40003f45270 */
[----:B------:R-:W-:Y:S01]  /*6040*/  FMNMX.FTZ R5, R52, R5, !PT ;  /* 0x0000000534057209 */ /* 0x000fe20007810000 */
[----:B------:R-:W-:Y:S01]  /*6050*/  BAR.SYNC.DEFER_BLOCKING 0xf, 0x100 ;  /* 0x03c4000000007b1d */ /* 0x000fe20000010000 */
[----:B------:R-:W-:Y:S02]  /*6060*/  ISETP.GT.AND P2, PT, R4, 0x19, !P2 ;  /* 0x000000190400780c */ /* 0x000fe40005744270 */
[----:B------:R-:W-:Y:S02]  /*6070*/  ISETP.NE.AND P6, PT, R10, RZ, PT ;  /* 0x000000ff0a00720c */ /* 0x000fe40003fc5270 */
[C---:B------:R-:W-:Y:S02]  /*6080*/  ISETP.LT.OR P2, PT, R7.reuse, 0x1a, P2 ;  /* 0x0000001a0700780c */ /* 0x040fe40001741670 */
[----:B------:R-:W-:Y:S02]  /*6090*/  ISETP.LT.OR P3, PT, R7, 0x9, P3 ;  /* 0x000000090700780c */ /* 0x000fe40001f61670 */
[----:B------:R-:W-:-:S02]  /*60a0*/  FSEL R39, R39, -INF , !P2 ;  /* 0xff80000027277808 */ /* 0x000fc40005000000 */
[----:B------:R-:W-:Y:S02]  /*60b0*/  ISETP.NE.AND P2, PT, R37, RZ, PT ;  /* 0x000000ff2500720c */ /* 0x000fe40003f45270 */
[----:B------:R-:W-:Y:S02]  /*60c0*/  FMNMX.FTZ R10, R68, R5, !PT ;  /* 0x00000005440a7209 */ /* 0x000fe40007810000 */
[----:B------:R-:W-:Y:S02]  /*60d0*/  ISETP.GT.AND P2, PT, R4, 0x20, !P2 ;  /* 0x000000200400780c */ /* 0x000fe40005744270 */
[----:B------:R-:W-:Y:S01]  /*60e0*/  FSEL R30, R30, -INF , !P3 ;  /* 0xff8000001e1e7808 */ /* 0x000fe20005800000 */
[----:B------:R-:W0:Y:S01]  /*60f0*/  SHFL.BFLY PT, R5, R10, 0x2, 0x1f ;  /* 0x0c401f000a057f89 */ /* 0x000e2200000e0000 */
[----:B------:R-:W-:Y:S02]  /*6100*/  ISETP.LT.OR P2, PT, R7, 0x21, P2 ;  /* 0x000000210700780c */ /* 0x000fe40001741670 */
[----:B------:R-:W-:-:S02]  /*6110*/  ISETP.NE.AND P3, PT, R41, RZ, PT ;  /* 0x000000ff2900720c */ /* 0x000fc40003f65270 */
[----:B------:R-:W-:Y:S02]  /*6120*/  FSEL R42, R42, -INF , !P2 ;  /* 0xff8000002a2a7808 */ /* 0x000fe40005000000 */
[----:B------:R-:W-:Y:S02]  /*6130*/  ISETP.NE.AND P2, PT, R59, RZ, PT ;  /* 0x000000ff3b00720c */ /* 0x000fe40003f45270 */
[C---:B------:R-:W-:Y:S02]  /*6140*/  ISETP.GT.AND P4, PT, R4.reuse, 0x31, !P4 ;  /* 0x000000310400780c */ /* 0x040fe40006784270 */
[C---:B------:R-:W-:Y:S02]  /*6150*/  ISETP.GT.AND P2, PT, R4.reuse, 0x21, !P2 ;  /* 0x000000210400780c */ /* 0x040fe40005744270 */
[----:B------:R-:W-:Y:S02]  /*6160*/  ISETP.GT.AND P5, PT, R4, 0x38, !P5 ;  /* 0x000000380400780c */ /* 0x000fe40006fa4270 */
[----:B------:R-:W-:-:S02]  /*6170*/  ISETP.LT.OR P2, PT, R7, 0x22, P2 ;  /* 0x000000220700780c */ /* 0x000fc40001741670 */
[----:B------:R-:W-:Y:S02]  /*6180*/  ISETP.LT.OR P4, PT, R7, 0x32, P4 ;  /* 0x000000320700780c */ /* 0x000fe40002781670 */
[----:B------:R-:W-:Y:S02]  /*6190*/  FSEL R43, R43, -INF , !P2 ;  /* 0xff8000002b2b7808 */ /* 0x000fe40005000000 */
[----:B------:R-:W-:Y:S02]  /*61a0*/  ISETP.GT.AND P2, PT, R4, 0x28, !P3 ;  /* 0x000000280400780c */ /* 0x000fe40005f44270 */
[----:B------:R-:W-:Y:S02]  /*61b0*/  ISETP.NE.AND P3, PT, R45, RZ, PT ;  /* 0x000000ff2d00720c */ /* 0x000fe40003f65270 */
[----:B------:R-:W-:Y:S02]  /*61c0*/  ISETP.LT.OR P2, PT, R7, 0x29, P2 ;  /* 0x000000290700780c */ /* 0x000fe40001741670 */
[----:B0-----:R-:W-:-:S02]  /*61d0*/  FMNMX.FTZ R12, R10, R5, !PT ;  /* 0x000000050a0c7209 */ /* 0x001fc40007810000 */
[----:B------:R-:W-:Y:S02]  /*61e0*/  FSEL R46, R46, -INF , !P2 ;  /* 0xff8000002e2e7808 */ /* 0x000fe40005000000 */
[C---:B------:R-:W-:Y:S01]  /*61f0*/  ISETP.GT.AND P2, PT, R4.reuse, RZ, !P6 ;  /* 0x000000ff0400720c */ /* 0x040fe20007744270 */
[----:B------:R-:W0:Y:S01]  /*6200*/  SHFL.BFLY PT, R13, R12, 0x1, 0x1f ;  /* 0x0c201f000c0d7f89 */ /* 0x000e2200000e0000 */
[----:B------:R-:W-:Y:S02]  /*6210*/  ISETP.GT.AND P3, PT, R4, 0x30, !P3 ;  /* 0x000000300400780c */ /* 0x000fe40005f64270 */
[C---:B------:R-:W-:Y:S02]  /*6220*/  ISETP.LT.OR P2, PT, R7.reuse, 0x1, P2 ;  /* 0x000000010700780c */ /* 0x040fe40001741670 */
[----:B------:R-:W-:Y:S02]  /*6230*/  ISETP.LT.OR P3, PT, R7, 0x31, P3 ;  /* 0x000000310700780c */ /* 0x000fe40001f61670 */
        /* <DEDUP_REMOVED lines=8> */
[----:B------:R-:W-:Y:S02]  /*62c0*/  FMNMX.FTZ R6, R34, R5, !PT ;  /* 0x0000000522067209 */ /* 0x000fe40007810000 */
[----:B0-----:R-:W-:Y:S02]  /*62d0*/  FMNMX.FTZ R5, R12, R13, !PT ;  /* 0x0000000d0c057209 */ /* 0x001fe40007810000 */
[----:B------:R-:W-:Y:S02]  /*62e0*/  FMNMX.FTZ R11, R35, R6, !PT ;  /* 0x00000006230b7209 */ /* 0x000fe40007810000 */
[C---:B------:R-:W-:Y:S01]  /*62f0*/  FSETP.NEU.FTZ.AND P2, PT, R5.reuse, -INF , PT ;  /* 0xff8000000500780b */ /* 0x040fe20003f5d000 */
[----:B------:R-:W-:Y:S01]  /*6300*/  FMUL.FTZ R10, R5, UR19 ;  /* 0x00000013050a7c20 */ /* 0x000fe20008410000 */
[----:B------:R-:W-:-:S02]  /*6310*/  FMNMX.FTZ R6, R38, R11, !PT ;  /* 0x0000000b26067209 */ /* 0x000fc40007810000 */
[----:B------:R-:W-:Y:S02]  /*6320*/  ISETP.NE.AND P6, PT, R15, RZ, PT ;  /* 0x000000ff0f00720c */ /* 0x000fe40003fc5270 */
[----:B------:R-:W-:Y:S02]  /*6330*/  FMNMX.FTZ R11, R39, R6, !PT ;  /* 0x00000006270b7209 */ /* 0x000fe40007810000 */
[----:B------:R-:W-:Y:S02]  /*6340*/  FSEL R50, R50, -INF , !P3 ;  /* 0xff80000032327808 */ /* 0x000fe40005800000 */
[----:B------:R-:W-:Y:S02]  /*6350*/  FMNMX.FTZ R6, R42, R11, !PT ;  /* 0x0000000b2a067209 */ /* 0x000fe40007810000 */
[----:B------:R-:W-:Y:S02]  /*6360*/  FSEL R25, R10, RZ, P2 ;  /* 0x000000ff0a197208 */ /* 0x000fe40001000000 */
[----:B------:R-:W-:-:S02]  /*6370*/  FMNMX.FTZ R11, R43, R6, !PT ;  /* 0x000000062b0b7209 */ /* 0x000fc40007810000 */
[----:B------:R-:W-:Y:S01]  /*6380*/  ISETP.GT.AND P2, PT, R4, 0x39, !P6 ;  /* 0x000000390400780c */ /* 0x000fe20007744270 */
[--C-:B------:R-:W-:Y:S01]  /*6390*/  FFMA.FTZ R4, R24, UR19, -R25.reuse ;  /* 0x0000001318047c23 */ /* 0x100fe20008010819 */
[----:B------:R-:W-:Y:S01]  /*63a0*/  FMNMX.FTZ R6, R46, R11, !PT ;  /* 0x0000000b2e067209 */ /* 0x000fe20007810000 */
[--C-:B------:R-:W-:Y:S01]  /*63b0*/  FFMA.FTZ R12, R20, UR19, -R25.reuse ;  /* 0x00000013140c7c23 */ /* 0x100fe20008010819 */
        /* <DEDUP_REMOVED lines=8> */
[----:B------:R-:W-:Y:S01]  /*6440*/  ISETP.LT.OR P2, PT, R7, 0x3a, P2 ;  /* 0x0000003a0700780c */ /* 0x000fe20001741670 */
[----:B------:R0:W-:Y:S01]  /*6450*/  MUFU.EX2 R11, R12 ;  /* 0x0000000c000b7308 */ /* 0x0001e20000000800 */
[----:B------:R-:W-:Y:S01]  /*6460*/  FSEL R54, R54, -INF , !P5 ;  /* 0xff80000036367808 */ /* 0x000fe20006800000 */
[--C-:B------:R-:W-:Y:S01]  /*6470*/  FFMA.FTZ R20, R44, UR19, -R25.reuse ;  /* 0x000000132c147c23 */ /* 0x100fe20008010819 */
[----:B------:R-:W-:Y:S01]  /*6480*/  FMNMX.FTZ R7, R51, R6, !PT ;  /* 0x0000000633077209 */ /* 0x000fe20007810000 */
[--C-:B------:R-:W-:Y:S01]  /*6490*/  FFMA.FTZ R6, R28, UR19, -R25.reuse ;  /* 0x000000131c067c23 */ /* 0x100fe20008010819 */
[----:B------:R-:W-:Y:S01]  /*64a0*/  FSEL R55, R55, -INF , !P2 ;  /* 0xff80000037377808 */ /* 0x000fe20005000000 */
[--C-:B------:R-:W-:Y:S01]  /*64b0*/  FFMA.FTZ R171, R64, UR19, -R25.reuse ;  /* 0x0000001340ab7c23 */ /* 0x100fe20008010819 */
[----:B------:R-:W-:Y:S01]  /*64c0*/  FMNMX.FTZ R10, R54, R7, !PT ;  /* 0x00000007360a7209 */ /* 0x000fe20007810000 */
[--C-:B------:R-:W-:Y:S01]  /*64d0*/  FFMA.FTZ R170, R48, UR19, -R25.reuse ;  /* 0x0000001330aa7c23 */ /* 0x100fe20008010819 */
[--C-:B0-----:R-:W-:Y:S01]  /*64e0*/  FFMA.FTZ R12, R36, UR19, -R25.reuse ;  /* 0x00000013240c7c23 */ /* 0x101fe20008010819 */
[--C-:B------:R-:W-:Y:S01]  /*64f0*/  FFMA.FTZ R173, R66, UR19, -R25.reuse ;  /* 0x0000001342ad7c23 */ /* 0x100fe20008010819 */
[----:B------:R-:W-:Y:S01]  /*6500*/  FMNMX.FTZ R7, R55, R10, !PT ;  /* 0x0000000a37077209 */ /* 0x000fe20007810000 */
[--C-:B------:R-:W-:Y:S01]  /*6510*/  FFMA.FTZ R10, R32, UR19, -R25.reuse ;  /* 0x00000013200a7c23 */ /* 0x100fe20008010819 */
[--C-:B------:R-:W-:Y:S01]  /*6520*/  FFMA.FTZ R172, R52, UR19, -R25.reuse ;  /* 0x0000001334ac7c23 */ /* 0x100fe20008010819 */
[--C-:B------:R-:W-:Y:S01]  /*6530*/  FFMA.FTZ R175, R68, UR19, -R25.reuse ;  /* 0x0000001344af7c23 */ /* 0x100fe20008010819 */
[----:B------:R-:W-:Y:S01]  /*6540*/  FFMA.FTZ R28, R40, UR19, -R25 ;  /* 0x00000013281c7c23 */ /* 0x000fe20008010819 */
[----:B------:R-:W0:Y:S01]  /*6550*/  SHFL.BFLY PT, R14, R7, 0x2, 0x1f ;  /* 0x0c401f00070e7f89 */ /* 0x000e2200000e0000 */
[----:B------:R-:W1:Y:S01]  /*6560*/  MUFU.EX2 R4, R4 ;  /* 0x0000000400047308 */ /* 0x000e620000000800 */
[----:B------:R-:W-:-:S02]  /*6570*/  R2UR UR5, R18 ;  /* 0x00000000120572ca */ /* 0x000fc400000e0000 */
[----:B------:R-:W-:-:S05]  /*6580*/  @!P1 PRMT R3, RZ, 0x654, R3 ;  /* 0x00000654ff039816 */ /* 0x000fca0000000003 */
[----:B------:R-:W-:Y:S08]  /*6590*/  MUFU.EX2 R6, R6 ;  /* 0x0000000600067308 */ /* 0x000ff00000000800 */
[----:B------:R-:W2:Y:S01]  /*65a0*/  MUFU.EX2 R13, R13 ;  /* 0x0000000d000d7308 */ /* 0x000ea20000000800 */
[----:B-1----:R-:W-:Y:S01]  /*65b0*/  F2FP.BF16.F32.PACK_AB R152, R11, R4 ;  /* 0x000000040b98723e */ /* 0x002fe200000010ff */
[----:B------:R-:W-:Y:S01]  /*65c0*/  FADD.FTZ R11, R4, R11 ;  /* 0x0000000b040b7221 */ /* 0x000fe20000010000 */
[----:B0-----:R-:W-:-:S05]  /*65d0*/  FMNMX.FTZ R24, R7, R14, !PT ;  /* 0x0000000e07187209 */ /* 0x001fca0007810000 */
[----:B------:R-:W-:Y:S01]  /*65e0*/  MUFU.EX2 R10, R10 ;  /* 0x0000000a000a7308 */ /* 0x000fe20000000800 */
[----:B------:R-:W0:Y:S07]  /*65f0*/  SHFL.BFLY PT, R7, R24, 0x1, 0x1f ;  /* 0x0c201f0018077f89 */ /* 0x000e2e00000e0000 */
[----:B------:R-:W1:Y:S01]  /*6600*/  MUFU.EX2 R15, R15 ;  /* 0x0000000f000f7308 */ /* 0x000e620000000800 */
[----:B--2---:R-:W-:Y:S01]  /*6610*/  F2FP.BF16.F32.PACK_AB R154, R13, R6 ;  /* 0x000000060d9a723e */ /* 0x004fe200000010ff */
[----:B------:R-:W-:-:S04]  /*6620*/  FADD.FTZ R6, R6, R11 ;  /* 0x0000000b06067221 */ /* 0x000fc80000010000 */
[----:B------:R-:W-:Y:S01]  /*6630*/  FADD.FTZ R13, R13, R6 ;  /* 0x000000060d0d7221 */ /* 0x000fe20000010000 */
[----:B------:R-:W-:Y:S01]  /*6640*/  VIADD R6, R168, 0xfffffffe ;  /* 0xfffffffea8067836 */ /* 0x000fe20000000000 */
[----:B------:R-:W-:Y:S08]  /*6650*/  MUFU.EX2 R12, R12 ;  /* 0x0000000c000c7308 */ /* 0x000ff00000000800 */
[----:B------:R-:W2:Y:S01]  /*6660*/  MUFU.EX2 R21, R21 ;  /* 0x0000001500157308 */ /* 0x000ea20000000800 */
[----:B-1----:R-:W-:Y:S01]  /*6670*/  F2FP.BF16.F32.PACK_AB R156, R15, R10 ;  /* 0x0000000a0f9c723e */ /* 0x002fe200000010ff */
[----:B------:R-:W-:Y:S01]  /*6680*/  FADD.FTZ R10, R10, R13 ;  /* 0x0000000d0a0a7221 */ /* 0x000fe20000010000 */
[----:B0-----:R-:W-:-:S03]  /*6690*/  FMNMX.FTZ R7, R24, R7, !PT ;  /* 0x0000000718077209 */ /* 0x001fc60007810000 */
[----:B------:R-:W-:Y:S01]  /*66a0*/  FADD.FTZ R15, R15, R10 ;  /* 0x0000000a0f0f7221 */ /* 0x000fe20000010000 */
[C---:B------:R-:W-:Y:S01]  /*66b0*/  FSETP.NEU.FTZ.AND P2, PT, R7.reuse, -INF , PT ;  /* 0xff8000000700780b */ /* 0x040fe20003f5d000 */
[----:B------:R-:W-:Y:S01]  /*66c0*/  FMUL.FTZ R24, R7, UR19 ;  /* 0x0000001307187c20 */ /* 0x000fe20008410000 */
[----:B------:R-:W-:Y:S04]  /*66d0*/  MUFU.EX2 R14, R28 ;  /* 0x0000001c000e7308 */ /* 0x000fe80000000800 */
[----:B------:R-:W-:Y:S02]  /*66e0*/  FSEL R24, R24, RZ, P2 ;  /* 0x000000ff18187208 */ /* 0x000fe40001000000 */
[----:B------:R-:W-:Y:S02]  /*66f0*/  PLOP3.LUT P2, PT, PT, PT, UP1, 0x40, 0x0 ;  /* 0x000000000000781c */ /* 0x000fe40003f4e818 */
[----:B------:R-:W0:Y:S01]  /*6700*/  MUFU.EX2 R169, R169 ;  /* 0x000000a900a97308 */ /* 0x000e220000000800 */
        /* <DEDUP_REMOVED lines=16> */
[----:B------:R-:W-:Y:S01]  /*6810*/  MUFU.EX2 R174, R174 ;  /* 0x000000ae00ae7308 */ /* 0x000fe20000000800 */
[----:B--2---:R-:W-:Y:S01]  /*6820*/  F2FP.BF16.F32.PACK_AB R158, R21, R12 ;  /* 0x0000000c159e723e */ /* 0x004fe200000010ff */
[----:B------:R-:W-:Y:S01]  /*6830*/  FADD.FTZ R12, R12, R15 ;  /* 0x0000000f0c0c7221 */ /* 0x000fe20000010000 */
[----:B0-----:R-:W-:-:S03]  /*6840*/  F2FP.BF16.F32.PACK_AB R160, R169, R14 ;  /* 0x0000000ea9a0723e */ /* 0x001fc600000010ff */
[----:B------:R-:W-:Y:S02]  /*6850*/  FADD.FTZ R21, R21, R12 ;  /* 0x0000000c15157221 */ /* 0x000fe40000010000 */
[----:B------:R-:W0:Y:S02]  /*6860*/  MUFU.EX2 R177, R177 ;  /* 0x000000b100b17308 */ /* 0x000e240000000800 */
[----:B------:R-:W-:-:S04]  /*6870*/  FADD.FTZ R14, R14, R21 ;  /* 0x000000150e0e7221 */ /* 0x000fc80000010000 */
[----:B------:R-:W-:Y:S02]  /*6880*/  FADD.FTZ R169, R169, R14 ;  /* 0x0000000ea9a97221 */ /* 0x000fe40000010000 */
[----:B------:R-:W-:Y:S08]  /*6890*/  MUFU.EX2 R176, R176 ;  /* 0x000000b000b07308 */ /* 0x000ff00000000800 */
[----:B------:R-:W1:Y:S01]  /*68a0*/  MUFU.EX2 R179, R179 ;  /* 0x000000b300b37308 */ /* 0x000e620000000800 */
[----:B0-----:R-:W-:Y:S01]  /*68b0*/  F2FP.BF16.F32.PACK_AB R153, R177, R174 ;  /* 0x000000aeb199723e */ /* 0x001fe200000010ff */
[----:B------:R-:W-:-:S06]  /*68c0*/  FADD.FTZ R177, R174, R177 ;  /* 0x000000b1aeb17221 */ /* 0x000fcc0000010000 */
[----:B------:R-:W-:Y:S08]  /*68d0*/  MUFU.EX2 R178, R178 ;  /* 0x000000b200b27308 */ /* 0x000ff00000000800 */
[----:B------:R-:W0:Y:S01]  /*68e0*/  MUFU.EX2 R181, R181 ;  /* 0x000000b500b57308 */ /* 0x000e220000000800 */
[----:B-1----:R-:W-:Y:S01]  /*68f0*/  F2FP.BF16.F32.PACK_AB R155, R179, R176 ;  /* 0x000000b0b39b723e */ /* 0x002fe200000010ff */
[----:B------:R-:W-:-:S04]  /*6900*/  FADD.FTZ R176, R176, R177 ;  /* 0x000000b1b0b07221 */ /* 0x000fc80000010000 */
[----:B------:R1:W-:Y:S01]  /*6910*/  STSM.16.M88.4 [R22+0x36400], R152 ;  /* 0x0364009816007844 */ /* 0x0003e20000000200 */
[----:B------:R-:W-:Y:S01]  /*6920*/  FADD.FTZ R179, R179, R176 ;  /* 0x000000b0b3b37221 */ /* 0x000fe20000010000 */
[----:B------:R-:W-:Y:S08]  /*6930*/  MUFU.EX2 R180, R180 ;  /* 0x000000b400b47308 */ /* 0x000ff00000000800 */
[----:B------:R-:W2:Y:S01]  /*6940*/  MUFU.EX2 R183, R183 ;  /* 0x000000b700b77308 */ /* 0x000ea20000000800 */
[----:B0-----:R-:W-:Y:S01]  /*6950*/  F2FP.BF16.F32.PACK_AB R157, R181, R178 ;  /* 0x000000b2b59d723e */ /* 0x001fe200000010ff */
[----:B------:R-:W-:-:S04]  /*6960*/  FADD.FTZ R178, R178, R179 ;  /* 0x000000b3b2b27221 */ /* 0x000fc80000010000 */
[----:B------:R-:W-:Y:S02]  /*6970*/  FADD.FTZ R181, R181, R178 ;  /* 0x000000b2b5b57221 */ /* 0x000fe40000010000 */
[----:B------:R-:W-:Y:S08]  /*6980*/  MUFU.EX2 R20, R20 ;  /* 0x0000001400147308 */ /* 0x000ff00000000800 */
[----:B------:R-:W0:Y:S01]  /*6990*/  MUFU.EX2 R171, R171 ;  /* 0x000000ab00ab7308 */ /* 0x000e220000000800 */
[----:B--2---:R-:W-:Y:S01]  /*69a0*/  F2FP.BF16.F32.PACK_AB R159, R183, R180 ;  /* 0x000000b4b79f723e */ /* 0x004fe200000010ff */
[----:B------:R-:W-:-:S04]  /*69b0*/  FADD.FTZ R180, R180, R181 ;  /* 0x000000b5b4b47221 */ /* 0x000fc80000010000 */
[----:B------:R1:W-:Y:S01]  /*69c0*/  STSM.16.M88.4 [R185], R156 ;  /* 0x0000009cb9007844 */ /* 0x0003e20000000200 */
        /* <DEDUP_REMOVED lines=10> */
[----:B------:R-:W-:Y:S02]  /*6a70*/  FADD.FTZ R197, R197, R182 ;  /* 0x000000b6c5c57221 */ /* 0x000fe40000010000 */
[----:B------:R-:W-:Y:S08]  /*6a80*/  MUFU.EX2 R170, R170 ;  /* 0x000000aa00aa7308 */ /* 0x000ff00000000800 */
[----:B------:R-:W2:Y:S01]  /*6a90*/  MUFU.EX2 R173, R173 ;  /* 0x000000ad00ad7308 */ /* 0x000ea20000000800 */
[----:B0-----:R-:W-:Y:S01]  /*6aa0*/  F2FP.BF16.F32.PACK_AB R163, R199, R198 ;  /* 0x000000c6c7a3723e */ /* 0x001fe200000010ff */
[----:B------:R-:W-:-:S04]  /*6ab0*/  FADD.FTZ R198, R198, R197 ;  /* 0x000000c5c6c67221 */ /* 0x000fc80000010000 */
[----:B------:R1:W-:Y:S01]  /*6ac0*/  STSM.16.M88.4 [R23], R160 ;  /* 0x000000a017007844 */ /* 0x0003e20000000200 */
[----:B------:R-:W-:Y:S01]  /*6ad0*/  FADD.FTZ R199, R199, R198 ;  /* 0x000000c6c7c77221 */ /* 0x000fe20000010000 */
        /* <DEDUP_REMOVED lines=8> */
[----:B------:R-:W-:-:S06]  /*6b60*/  FADD.FTZ R172, R172, R173 ;  /* 0x000000adacac7221 */ /* 0x000fcc0000010000 */
[----:B------:R-:W0:Y:S08]  /*6b70*/  MUFU.EX2 R202, R202 ;  /* 0x000000ca00ca7308 */ /* 0x000e300000000800 */
[----:B------:R-:W3:Y:S01]  /*6b80*/  MUFU.EX2 R203, R203 ;  /* 0x000000cb00cb7308 */ /* 0x000ee20000000800 */
[----:B--2---:R-:W-:Y:S01]  /*6b90*/  F2FP.BF16.F32.PACK_AB R165, R201, R200 ;  /* 0x000000c8c9a5723e */ /* 0x004fe200000010ff */
[----:B------:R-:W-:-:S04]  /*6ba0*/  FADD.FTZ R200, R200, R199 ;  /* 0x000000c7c8c87221 */ /* 0x000fc80000010000 */
[----:B------:R-:W-:-:S04]  /*6bb0*/  FADD.FTZ R201, R201, R200 ;  /* 0x000000c8c9c97221 */ /* 0x000fc80000010000 */
[----:B0-----:R-:W-:Y:S01]  /*6bc0*/  FADD.FTZ R4, R202, R201 ;  /* 0x000000c9ca047221 */ /* 0x001fe20000010000 */
[----:B---3--:R-:W-:-:S03]  /*6bd0*/  F2FP.BF16.F32.PACK_AB R167, R203, R202 ;  /* 0x000000cacba7723e */ /* 0x008fc600000010ff */
[----:B------:R-:W-:Y:S02]  /*6be0*/  FADD.FTZ R4, R203, R4 ;  /* 0x00000004cb047221 */ /* 0x000fe40000010000 */
[----:B------:R1:W-:Y:S01]  /*6bf0*/  STSM.16.M88.4 [R184], R164 ;  /* 0x000000a4b8007844 */ /* 0x0003e20000000200 */
[----:B------:R-:W-:-:S06]  /*6c00*/  WARPGROUP.ARRIVE ;  /* 0x00000000000079c5 */ /* 0x000fcc0000000000 */
[----:B------:R-:W-:Y:S01]  /*6c10*/  HGMMA.64x256x16.F32.BF16 R24, R152, gdesc[UR12].tnspB, RZ, !UPT, gsb0 ;  /* 0x43e0000c98187df0 */ /* 0x000fe2000c0018ff */
[----:B------:R-:W-:Y:S01]  /*6c20*/  UIADD3 UR14, UR14, 0x180, URZ ;  /* 0x000001800e0e7890 */ /* 0x000fe2000fffe03f */
[----:B------:R-:W-:Y:S01]  /*6c30*/  UMOV UR15, 0x40000040 ;  /* 0x40000040000f7882 */ /* 0x000fe20000000000 */
[----:B------:R-:W-:Y:S02]  /*6c40*/  WARPGROUP.DEPBAR.LE gsb0, 0x0 ;  /* 0x00008000000079c5 */ /* 0x000fe40000010000 */
[----:B------:R-:W-:-:S15]  /*6c50*/  WARPGROUP.ARRIVE ;  /* 0x00000000000079c5 */ /* 0x000fde0000000000 */
[----:B------:R-:W-:-:S08]  /*6c60*/  NOP ;  /* 0x0000000000007918 */ /* 0x000fd00000000000 */
        /* <DEDUP_REMOVED lines=8> */
[----:B------:R-:W-:-:S15]  /*6cf0*/  WARPGROUP.ARRIVE ;  /* 0x00000000000079c5 */ /* 0x000fde0000000000 */
[----:B------:R-:W-:-:S08]  /*6d00*/  NOP ;  /* 0x0000000000007918 */ /* 0x000fd00000000000 */
[----:B------:R-:W-:Y:S01]  /*6d10*/  HGMMA.64x256x16.F32.BF16 R24, R164, gdesc[UR12].tnspB, R24, gsb0 ;  /* 0x43e0000ca4187df0 */ /* 0x000fe20008001818 */
[----:B------:R-:W-:Y:S02]  /*6d20*/  @UP0 ULDC UR14, c[0x0][0x44c] ;  /* 0x00011300000e0ab9 */ /* 0x000fe40000000800 */
[----:B------:R-:W-:-:S04]  /*6d30*/  UIMAD.WIDE.U32 UR14, UR5, UR14, URZ ;  /* 0x0000000e050e72a5 */ /* 0x000fc8000f8e003f */
[----:B------:R-:W-:-:S04]  /*6d40*/  @UP0 USHF.R.U32.HI UR5, URZ, UR7, UR15 ;  /* 0x000000073f050299 */ /* 0x000fc8000801160f */
[----:B------:R-:W-:-:S04]  /*6d50*/  UIADD3 UR40, UR40, UR5, URZ ;  /* 0x0000000528287290 */ /* 0x000fc8000fffe03f */
[----:B------:R-:W-:Y:S01]  /*6d60*/  UIADD3 UR10, UR40, UR10, URZ ;  /* 0x0000000a280a7290 */ /* 0x000fe2000fffe03f */
[----:B------:R-:W-:Y:S02]  /*6d70*/  WARPGROUP.DEPBAR.LE gsb0, 0x0 ;  /* 0x00008000000079c5 */ /* 0x000fe40000010000 */
[----:B------:R0:W-:Y:S06]  /*6d80*/  MEMBAR.ALL.CTA ;  /* 0x0000000000007992 */ /* 0x0001ec0000008000 */
[----:B0-----:R-:W0:Y:S02]  /*6d90*/  FENCE.VIEW.ASYNC.S ;  /* 0x00000000000073c6 */ /* 0x001e240000000000 */
[----:B0-----:R-:W-:Y:S01]  /*6da0*/  NOP ;  /* 0x0000000000007918 */ /* 0x001fe20000000000 */
[----:B------:R-:W-:Y:S06]  /*6db0*/  BAR.ARV 0xe, 0x100 ;  /* 0x0384000000007b1d */ /* 0x000fec0000002000 */
[----:B------:R0:W-:Y:S02]  /*6dc0*/  @!P1 SYNCS.ARRIVE.TRANS64.RED.A1T0 RZ, [R3+URZ], RZ ;  /* 0x000000ff03ff99a7 */ /* 0x0001e4000810043f */
[----:B0-----:R-:W-:Y:S01]  /*6dd0*/  FADD.FTZ R3, R175, R172 ;  /* 0x000000acaf037221 */ /* 0x001fe20000010000 */
[----:B-1----:R-:W-:Y:S06]  /*6de0*/  @P2 BRA `(.L_x_5242) ;  /* 0x0000000000442947 */ /* 0x002fec0003800000 */
        /* <DEDUP_REMOVED lines=10> */
.L_x_5243:
[----:B------:R-:W-:-:S11]  /*6e90*/  UISETP.NE.AND UP2, UPT, UR11, 0x1, UPT ;  /* 0x000000010b00788c */ /* 0x000fd6000bf45270 */
[----:B------:R-:W-:Y:S02]  /*6ea0*/  @UP2 ULDC.64 UR22, c[0x0][0xae0] ;  /* 0x0002b80000162ab9 */ /* 0x000fe40000000a00 */
[----:B------:R-:W-:-:S04]  /*6eb0*/  UIMAD.WIDE.U32 UR14, UR5, UR22, URZ ;  /* 0x00000016050e72a5 */ /* 0x000fc8000f8e003f */
[----:B------:R-:W-:-:S12]  /*6ec0*/  @UP2 USHF.R.U32.HI UR5, URZ, UR23, UR15 ;  /* 0x000000173f052299 */ /* 0x000fd8000801160f */
.L_x_5244:
[----:B------:R-:W-:-:S04]  /*6ed0*/  UIMAD UR5, UR5, UR11, UR11 ;  /* 0x0000000b050572a4 */ /* 0x000fc8000f8e020b */
[----:B------:R-:W-:-:S04]  /*6ee0*/  UISETP.LT.AND UP2, UPT, UR10, UR5, UPT ;  /* 0x000000050a00728c */ /* 0x000fc8000bf41270 */
[----:B------:R-:W-:-:S12]  /*6ef0*/  USEL UR10, UR10, UR5, UP2 ;  /* 0x000000050a0a7287 */ /* 0x000fd80009000000 */
.L_x_5242:
[----:B------:R-:W-:Y:S01]  /*6f00*/  R2UR UR32, R189 ;  /* 0x00000000bd2072ca */ /* 0x000fe200000e0000 */
[----:B------:R-:W-:-:S04]  /*6f10*/  USHF.R.S32.HI UR5, URZ, 0x1f, UR10 ;  /* 0x0000001f3f057899 */ /* 0x000fc8000801140a */
[----:B------:R-:W-:-:S04]  /*6f20*/  ULEA.HI UR5, UR5, UR10, URZ, 0x6 ;  /* 0x0000000a05057291 */ /* 0x000fc8000f8f303f */
[----:B------:R-:W-:-:S04]  /*6f30*/  USHF.R.S32.HI UR5, URZ, 0x6, UR5 ;  /* 0x000000063f057899 */ /* 0x000fc80008011405 */
[----:B------:R-:W-:-:S04]  /*6f40*/  UISETP.LT.AND UP2, UPT, UR32, UR5, UPT ;  /* 0x000000052000728c */ /* 0x000fc8000bf41270 */
[----:B------:R-:W-:-:S06]  /*6f50*/  USEL UR32, UR32, UR5, !UP2 ;  /* 0x0000000520207287 */ /* 0x000fcc000d000000 */
[----:B------:R-:W-:-:S13]  /*6f60*/  ISETP.GE.AND P2, PT, R6, UR32, PT ;  /* 0x0000002006007c0c */ /* 0x000fda000bf46270 */
[----:B------:R-:W-:Y:S05]  /*6f70*/  @!P2 BRA `(.L_x_5245) ;  /* 0x000000340004a947 */ /* 0x000fea0003800000 */
.L_x_5262:
[----:B------:R-:W-:-:S04]  /*6f80*/  UIADD3 UR7, UR36, 0x1, URZ ;  /* 0x0000000124077890 */ /* 0x000fc8000fffe03f */
[----:B------:R-:W-:-:S04]  /*6f90*/  UISETP.NE.AND UP2, UPT, UR7, 0x2, UPT ;  /* 0x000000020700788c */ /* 0x000fc8000bf45270 */
[----:B------:R-:W-:Y:S02]  /*6fa0*/  USEL UR5, URZ, 0x1, UP2 ;  /* 0x000000013f057887 */ /* 0x000fe40009000000 */
[----:B------:R-:W-:-:S04]  /*6fb0*/  USEL UR7, UR7, URZ, UP2 ;  /* 0x0000003f07077287 */ /* 0x000fc80009000000 */
[----:B------:R-:W-:Y:S01]  /*6fc0*/  LOP3.LUT R2, R2, UR5, RZ, 0x3c, !PT ;  /* 0x0000000502027c12 */ /* 0x000fe2000f8e3cff */
[----:B0-----:R-:W-:Y:S07]  /*6fd0*/  @!P0 BRA `(.L_x_5246) ;  /* 0x0000000000048947 */ /* 0x001fee0003800000 */
[----:B------:R-:W-:Y:S01]  /*6fe0*/  BPT.TRAP 0x1 ;  /* 0x000000040000795c */ /* 0x000fe20000300000 */
.L_x_5246:
[----:B------:R-:W-:Y:S01]  /*6ff0*/  ULEA UR5, UR7, UR37, 0x3 ;  /* 0x0000002507057291 */ /* 0x000fe2000f8e183f */
[----:B------:R-:W-:-:S08]  /*7000*/  SHF.L.U32 R8, R2, 0x1f, RZ ;  /* 0x0000001f02087819 */ /* 0x000fd000000006ff */
[----:B------:R0:W1:Y:S01]  /*7010*/  SYNCS.PHASECHK.TRANS64.TRYWAIT P2, [UR5+0x38830], R8 ;  /* 0x03883008ff0075a7 */ /* 0x0000620008040145 */
[----:B------:R-:W-:Y:S05]  /*7020*/  @!P0 BRA `(.L_x_5247) ;  /* 0x0000000000048947 */ /* 0x000fea0003800000 */
[----:B------:R-:W-:Y:S01]  /*7030*/  BPT.TRAP 0x1 ;  /* 0x000000040000795c */ /* 0x000fe20000300000 */
.L_x_5247:
[----:B-1----:R-:W-:Y:S05]  /*7040*/  @P2 BRA `(.L_x_5248) ;  /* 0x0000000000082947 */ /* 0x002fea0003800000 */
[----:B------:R-:W1:Y:S02]  /*7050*/  SYNCS.PHASECHK.TRANS64.TRYWAIT P2, [UR5+0x38830], R8 ;  /* 0x03883008ff0075a7 */ /* 0x000e640008040145 */
[----:B-1----:R-:W-:Y:S05]  /*7060*/  @!P2 BRA `(.L_x_5249) ;  /* 0x000001300078a947 */ /* 0x002fea0003800000 */
.L_x_5248:
[----:B------:R-:W-:Y:S01]  /*7070*/  R2UR UR10, R0 ;  /* 0x00000000000a72ca */ /* 0x000fe200000e0000 */
[----:B------:R-:W-:Y:S01]  /*7080*/  WARPGROUP.ARRIVE ;  /* 0x00000000000079c5 */ /* 0x000fe20000000000 */
        /* <DEDUP_REMOVED lines=21> */
.L_x_5250:
[----:B------:R2:W3:Y:S01]  /*71e0*/  SYNCS.PHASECHK.TRANS64.TRYWAIT P2, [UR5+0x38850], R8 ;  /* 0x03885008ff0075a7 */ /* 0x0004e20008040145 */
[----:B------:R-:W-:Y:S05]  /*71f0*/  @!P0 BRA `(.L_x_5251) ;  /* 0x0000000000048947 */ /* 0x000fea0003800000 */
[----:B------:R-:W-:Y:S01]  /*7200*/  BPT.TRAP 0x1 ;  /* 0x000000040000795c */ /* 0x000fe20000300000 */
.L_x_5251:
[----:B---3--:R-:W-:Y:S05]  /*7210*/  @P2 BRA `(.L_x_5252) ;  /* 0x0000000000082947 */ /* 0x008fea0003800000 */
[----:B------:R-:W3:Y:S02]  /*7220*/  SYNCS.PHASECHK.TRANS64.TRYWAIT P2, [UR5+0x38850], R8 ;  /* 0x03885008ff0075a7 */ /* 0x000ee40008040145 */
[----:B---3--:R-:W-:Y:S05]  /*7230*/  @!P2 BRA `(.L_x_5253) ;  /* 0x00000130001ca947 */ /* 0x008fea0003800000 */
.L_x_5252:
[----:B------:R-:W-:Y:S01]  /*7240*/  ULEA UR26, UR7, UR4, 0xc ;  /* 0x00000004071a7291 */ /* 0x000fe2000f8e603f */
[----:B------:R-:W-:Y:S01]  /*7250*/  WARPGROUP.ARRIVE ;  /* 0x00000000000079c5 */ /* 0x000fe20000000000 */
[----:B------:R-:W-:Y:S01]  /*7260*/  UMOV UR27, 0x40000040 ;  /* 0x40000040001b7882 */ /* 0x000fe20000000000 */
[----:B------:R-:W-:-:S04]  /*7270*/  UIADD3 UR28, UR6, 0x2, URZ ;  /* 0x00000002061c7890 */ /* 0x000fc8000fffe03f */
[----:B-1----:R-:W1:Y:S01]  /*7280*/  S2R R9, SR_TID.X ;  /* 0x0000000000097919 */ /* 0x002e620000002100 */
[----:B------:R-:W-:Y:S01]  /*7290*/  UIADD3 UR30, UR26, 0x2, URZ ;  /* 0x000000021a1e7890 */ /* 0x000fe2000fffe03f */
[----:B------:R-:W-:Y:S01]  /*72a0*/  PLOP3.LUT P2, PT, PT, PT, UP0, 0x80, 0x0 ;  /* 0x000000000000781c */ /* 0x000fe20003f4f008 */
[----:B------:R-:W-:Y:S01]  /*72b0*/  UMOV UR29, 0x40000040 ;  /* 0x40000040001d7882 */ /* 0x000fe20000000000 */
[----:B------:R-:W-:Y:S01]  /*72c0*/  UMOV UR31, 0x40000040 ;  /* 0x40000040001f7882 */ /* 0x000fe20000000000 */
[----:B------:R-:W-:Y:S01]  /*72d0*/  HGMMA.64x64x16.F32.BF16 R152, gdesc[UR24], R152, gsb0 ;  /* 0x00e00000189879f0 */ /* 0x000fe20008001898 */
[----:B------:R-:W-:Y:S01]  /*72e0*/  UIADD3 UR18, UR6, 0x800, URZ ;  /* 0x0000080006127890 */ /* 0x000fe2000fffe03f */
[----:B------:R-:W-:Y:S01]  /*72f0*/  PLOP3.LUT P3, PT, PT, PT, UP0, 0x80, 0x0 ;  /* 0x000000000000781c */ /* 0x000fe20003f6f008 */
[----:B------:R-:W-:Y:S01]  /*7300*/  UIADD3 UR15, UR26, 0x800, URZ ;  /* 0x000008001a0f7890 */ /* 0x000fe2000fffe03f */
[----:B------:R-:W-:Y:S02]  /*7310*/  IMAD.IADD R197, R188, 0x1, R18 ;  /* 0x00000001bcc57824 */ /* 0x000fe400078e0212 */
[----:B------:R-:W-:-:S02]  /*7320*/  IMAD.U32 R12, RZ, RZ, UR5 ;  /* 0x00000005ff0c7e24 */ /* 0x000fc4000f8e00ff */
[----:B------:R-:W-:-:S05]  /*7330*/  IMAD.SHL.U32 R13, R6, 0x40, RZ ;  /* 0x00000040060d7824 */ /* 0x000fca00078e00ff */
[----:B------:R-:W-:Y:S02]  /*7340*/  IADD3 R11, -R16, 0x1, -R13 ;  /* 0x00000001100b7810 */ /* 0x000fe40007ffe90d */
[----:B-1----:R-:W-:-:S05]  /*7350*/  SHF.R.U32.HI R9, RZ, 0x7, R9 ;  /* 0x00000007ff097819 */ /* 0x002fca0000011609 */
[----:B0-2---:R0:W1:Y:S02]  /*7360*/  SHFL.IDX PT, R8, R9, RZ, 0x1f ;  /* 0x00001fff09087589 */ /* 0x00506400000e0000 */
[----:B0-----:R-:W0:Y:S01]  /*7370*/  LDC R9, c[0x0][0x288] ;  /* 0x0000a200ff097b82 */ /* 0x001e220000000800 */
[----:B-1----:R-:W-:-:S07]  /*7380*/  R2UR UR10, R8 ;  /* 0x00000000080a72ca */ /* 0x002fce00000e0000 */
[----:B------:R-:W1:Y:S06]  /*7390*/  LDC R8, c[0x0][0x2f0] ;  /* 0x0000bc00ff087b82 */ /* 0x000e6c0000000800 */
[----:B------:R-:W-:-:S03]  /*73a0*/  UISETP.GT.AND UP2, UPT, UR10, 0x7f, UPT ;  /* 0x0000007f0a00788c */ /* 0x000fc6000bf44270 */
[----:B------:R-:W-:Y:S01]  /*73b0*/  UMOV UR10, 0x4 ;  /* 0x00000004000a7882 */ /* 0x000fe20000000000 */
[----:B------:R-:W-:Y:S02]  /*73c0*/  USEL UR14, URZ, 0x2, !UP2 ;  /* 0x000000023f0e7887 */ /* 0x000fe4000d000000 */
[----:B------:R-:W-:Y:S01]  /*73d0*/  USEL UR11, UR10, 0x2, UP2 ;  /* 0x000000020a0b7887 */ /* 0x000fe20009000000 */
[----:B------:R-:W-:Y:S02]  /*73e0*/  WARPGROUP.DEPBAR.LE gsb0, 0x0 ;  /* 0x00008000000079c5 */ /* 0x000fe40000010000 */
[----:B------:R-:W-:Y:S01]  /*73f0*/  WARPGROUP.ARRIVE ;  /* 0x00000000000079c5 */ /* 0x000fe20000000000 */
[----:B------:R-:W-:-:S05]  /*7400*/  USEL UR10, UR10, 0x6, !UP2 ;  /* 0x000000060a0a7887 */ /* 0x000fca000d000000 */
        /* <DEDUP_REMOVED lines=238> */
[----:B------:R-:W-:Y:S01]  /*82f0*/  @UP0 ULDC UR10, c[0x0][0x44c] ;  /* 0x00011300000a0ab9 */ /* 0x000fe20000000800 */
[----:B------:R-:W-:Y:S01]  /*8300*/  ULDC UR26, c[0x0][0xad4] ;  /* 0x0002b500001a7ab9 */ /* 0x000fe20000000800 */
[----:B------:R-:W-:Y:S01]  /*8310*/  @P2 IMAD.HI.U32 R10, R197, UR10, RZ ;  /* 0x0000000ac50a2c27 */ /* 0x000fe2000f8e00ff */
[----:B------:R-:W-:Y:S01]  /*8320*/  @UP0 ULDC UR10, c[0x0][0x450] ;  /* 0x00011400000a0ab9 */ /* 0x000fe20000000800 */
[----:B------:R-:W-:Y:S01]  /*8330*/  PLOP3.LUT P2, PT, PT, PT, UP1, 0x40, 0x0 ;  /* 0x000000000000781c */ /* 0x000fe20003f4e818 */
[----:B------:R-:W-:-:S02]  /*8340*/  ULOP3.LUT UR5, URZ, UR26, URZ, 0x33, !UPT ;  /* 0x0000001a3f057292 */ /* 0x000fc4000f8e333f */
[----:B------:R-:W-:Y:S01]  /*8350*/  @P3 SHF.R.U32.HI R197, RZ, UR10, R10 ;  /* 0x0000000affc53c19 */ /* 0x000fe2000801160a */
[----:B------:R-:W-:Y:S01]  /*8360*/  @!P1 VIADD R10, R12, 0x38840 ;  /* 0x000388400c0a9836 */ /* 0x000fe20000000000 */
[----:B------:R-:W-:-:S03]  /*8370*/  ULDC UR10, c[0x0][0xad8] ;  /* 0x0002b600000a7ab9 */ /* 0x000fc60000000800 */
[----:B------:R-:W2:Y:S01]  /*8380*/  SHFL.IDX PT, R199, R197, RZ, 0x1c1f ;  /* 0x001c1fffc5c77589 */ /* 0x000ea200000e0000 */
[----:B------:R-:W-:Y:S01]  /*8390*/  @!P1 PRMT R10, RZ, 0x654, R10 ;  /* 0x00000654ff0a9816 */ /* 0x000fe2000000000a */
[----:B------:R-:W-:Y:S02]  /*83a0*/  WARPGROUP.DEPBAR.LE gsb0, 0x0 ;  /* 0x00008000000079c5 */ /* 0x000fe40000010000 */
[----:B------:R-:W-:-:S06]  /*83b0*/  WARPGROUP.ARRIVE ;  /* 0x00000000000079c5 */ /* 0x000fcc0000000000 */
[----:B------:R-:W-:Y:S03]  /*83c0*/  HGMMA.64x64x16.F32.BF16 R152, gdesc[UR28], R152, gsb0 ;  /* 0x00e000001c9879f0 */ /* 0x000fe60008001898 */
[----:B------:R-:W-:Y:S02]  /*83d0*/  WARPGROUP.DEPBAR.LE gsb0, 0x0 ;  /* 0x00008000000079c5 */ /* 0x000fe40000010000 */
[----:B------:R1:W-:Y:S02]  /*83e0*/  @!P1 SYNCS.ARRIVE.TRANS64.RED.A1T0 RZ, [R10+URZ], RZ ;  /* 0x000000ff0aff99a7 */ /* 0x0003e4000810043f */
[----:B-1----:R-:W-:-:S04]  /*83f0*/  IMAD R10, R8, UR38, R11 ;  /* 0x00000026080a7c24 */ /* 0x002fc8000f8e020b */
[----:B0-----:R-:W-:-:S04]  /*8400*/  IMAD.IADD R10, R10, 0x1, -R9 ;  /* 0x000000010a0a7824 */ /* 0x001fc800078e0a09 */
[C---:B------:R-:W-:Y:S02]  /*8410*/  VIADD R14, R10.reuse, UR10 ;  /* 0x0000000a0a0e7c36 */ /* 0x040fe40008000000 */
[----:B------:R-:W-:Y:S01]  /*8420*/  VIADD R15, R10, UR5 ;  /* 0x000000050a0f7c36 */ /* 0x000fe20008000000 */
[----:B------:R-:W-:Y:S01]  /*8430*/  ULDC UR5, c[0x0][0xadc] ;  /* 0x0002b70000057ab9 */ /* 0x000fe20000000800 */
[C---:B--2---:R-:W-:Y:S02]  /*8440*/  IMAD.IADD R21, R199.reuse, 0x1, R14 ;  /* 0x00000001c7157824 */ /* 0x044fe400078e020e */
[----:B------:R-:W-:Y:S01]  /*8450*/  IMAD.IADD R20, R199, 0x1, R15 ;  /* 0x00000001c7147824 */ /* 0x000fe200078e020f */
[----:B------:R-:W-:Y:S06]  /*8460*/  @P2 BRA `(.L_x_5254) ;  /* 0x00000000005c2947 */ /* 0x000fec0003800000 */
[----:B------:R-:W-:Y:S01]  /*8470*/  IMAD R10, R8, UR38, R199 ;  /* 0x00000026080a7c24 */ /* 0x000fe2000f8e02c7 */
[----:B------:R-:W-:Y:S03]  /*8480*/  BSSY B0, `(.L_x_5255) ;  /* 0x0000011000007945 */ /* 0x000fe60003800000 */
[----:B------:R-:W-:-:S05]  /*8490*/  IMAD.IADD R198, R10, 0x1, -R9 ;  /* 0x000000010ac67824 */ /* 0x000fca00078e0a09 */
        /* <DEDUP_REMOVED lines=10> */
.L_x_5256:
[----:B------:R-:W-:-:S05]  /*8540*/  IMAD.U32 R200, RZ, RZ, UR5 ;  /* 0x00000005ffc87e24 */ /* 0x000fca000f8e00ff */
[----:B------:R-:W-:-:S13]  /*8550*/  ISETP.NE.AND P2, PT, R200, 0x1, PT ;  /* 0x00000001c800780c */ /* 0x000fda0003f45270 */
[----:B------:R-:W0:Y:S02]  /*8560*/  @P2 LDC.64 R10, c[0x0][0xae0] ;  /* 0x0002b800ff0a2b82 */ /* 0x000e240000000a00 */
[----:B0-----:R-:W-:-:S05]  /*8570*/  @P2 IMAD.HI.U32 R10, R198, R10, RZ ;  /* 0x0000000ac60a2227 */ /* 0x001fca00078e00ff */
[----:B------:R-:W-:-:S07]  /*8580*/  @P2 SHF.R.U32.HI R198, RZ, R11, R10 ;  /* 0x0000000bffc62219 */ /* 0x000fce000001160a */
.L_x_5257:
[----:B------:R-:W-:Y:S05]  /*8590*/  BSYNC B0 ;  /* 0x0000000000007941 */ /* 0x000fea0003800000 */
.L_x_5255:
[----:B------:R-:W-:-:S04]  /*85a0*/  IMAD R11, R198, R200, -R13 ;  /* 0x000000c8c60b7224 */ /* 0x000fc800078e0a0d */
[----:B------:R-:W-:-:S05]  /*85b0*/  IMAD.IADD R11, R11, 0x1, -R16 ;  /* 0x000000010b0b7824 */ /* 0x000fca00078e0a10 */
[----:B------:R-:W-:Y:S02]  /*85c0*/  VIADDMNMX R21, R11, R200, R21, PT ;  /* 0x000000c80b157246 */ /* 0x000fe40003800115 */
[----:B------:R-:W-:-:S07]  /*85d0*/  VIMNMX R20, R20, R11, !PT ;  /* 0x0000000b14147248 */ /* 0x000fce0007fe0100 */
.L_x_5254:
[----:B------:R-:W-:Y:S01]  /*85e0*/  ISETP.GT.AND P2, PT, R6, -0x1, PT ;  /* 0xffffffff0600780c */ /* 0x000fe20003f44270 */
[----:B------:R-:W0:Y:S03]  /*85f0*/  SHFL.IDX PT, R197, R197, 0x1, 0x1c1f ;  /* 0x003c1f00c5c57f89 */ /* 0x000e2600000e0000 */
[C---:B------:R-:W-:Y:S02]  /*8600*/  ISETP.GT.AND P5, PT, R20.reuse, RZ, P2 ;  /* 0x000000ff1400720c */ /* 0x040fe400017a4270 */
[C---:B------:R-:W-:Y:S02]  /*8610*/  ISETP.GT.AND P4, PT, R20.reuse, 0x1, P2 ;  /* 0x000000011400780c */ /* 0x040fe40001784270 */
[----:B------:R-:W-:Y:S02]  /*8620*/  ISETP.LT.OR P5, PT, R21, 0x1, P5 ;  /* 0x000000011500780c */ /* 0x000fe40002fa1670 */
[----:B------:R-:W-:-:S02]  /*8630*/  ISETP.GT.AND P6, PT, R20, 0x8, P2 ;  /* 0x000000081400780c */ /* 0x000fc400017c4270 */
[----:B------:R-:W-:Y:S02]  /*8640*/  FSEL R152, R152, -INF , !P5 ;  /* 0xff80000098987808 */ /* 0x000fe40006800000 */
[C---:B------:R-:W-:Y:S02]  /*8650*/  ISETP.GT.AND P5, PT, R20.reuse, 0x10, P2 ;  /* 0x000000101400780c */ /* 0x040fe400017a4270 */
[----:B------:R-:W-:Y:S02]  /*8660*/  ISETP.GT.AND P3, PT, R20, 0x9, P2 ;  /* 0x000000091400780c */ /* 0x000fe40001764270 */
[C---:B------:R-:W-:Y:S02]  /*8670*/  ISETP.LT.OR P5, PT, R21.reuse, 0x11, P5 ;  /* 0x000000111500780c */ /* 0x040fe40002fa1670 */
[----:B------:R-:W-:Y:S02]  /*8680*/  ISETP.LT.OR P4, PT, R21, 0x2, P4 ;  /* 0x000000021500780c */ /* 0x000fe40002781670 */
[----:B------:R-:W-:-:S02]  /*8690*/  FSEL R160, R160, -INF , !P5 ;  /* 0xff800000a0a07808 */ /* 0x000fc40006800000 */
[----:B------:R-:W-:Y:S01]  /*86a0*/  ISETP.GT.AND P5, PT, R20, 0x20, P2 ;  /* 0x000000201400780c */ /* 0x000fe200017a4270 */
[----:B0-----:R-:W-:Y:S01]  /*86b0*/  IMAD.IADD R15, R15, 0x1, R197 ;  /* 0x000000010f0f7824 */ /* 0x001fe200078e02c5 */
[C---:B------:R-:W-:Y:S02]  /*86c0*/  ISETP.LT.OR P6, PT, R21.reuse, 0x9, P6 ;  /* 0x000000091500780c */ /* 0x040fe400037c1670 */
[C---:B------:R-:W-:Y:S02]  /*86d0*/  ISETP.LT.OR P3, PT, R21.reuse, 0xa, P3 ;  /* 0x0000000a1500780c */ /* 0x040fe40001f61670 */
[----:B------:R-:W-:Y:S02]  /*86e0*/  ISETP.LT.OR P5, PT, R21, 0x21, P5 ;  /* 0x000000211500780c */ /* 0x000fe40002fa1670 */
[----:B------:R-:W-:Y:S02]  /*86f0*/  FSEL R153, R153, -INF , !P4 ;  /* 0xff80000099997808 */ /* 0x000fe40006000000 */
[----:B------:R-:W-:-:S02]  /*8700*/  FSEL R156, R156, -INF , !P6 ;  /* 0xff8000009c9c7808 */ /* 0x000fc40007000000 */
[----:B------:R-:W-:Y:S02]  /*8710*/  FSEL R157, R157, -INF , !P3 ;  /* 0xff8000009d9d7808 */ /* 0x000fe40005800000 */
[C---:B------:R-:W-:Y:S02]  /*8720*/  ISETP.GT.AND P4, PT, R20.reuse, 0x11, P2 ;  /* 0x000000111400780c */ /* 0x040fe40001784270 */
[C---:B------:R-:W-:Y:S02]  /*8730*/  ISETP.GT.AND P6, PT, R20.reuse, 0x18, P2 ;  /* 0x000000181400780c */ /* 0x040fe400017c4270 */
[----:B------:R-:W-:Y:S02]  /*8740*/  ISETP.GT.AND P3, PT, R20, 0x19, P2 ;  /* 0x000000191400780c */ /* 0x000fe40001764270 */
[----:B------:R-:W-:Y:S02]  /*8750*/  FSEL R168, R168, -INF , !P5 ;  /* 0xff800000a8a87808 */ /* 0x000fe40006800000 */
[----:B------:R-:W-:-:S02]  /*8760*/  ISETP.GT.AND P5, PT, R20, 0x30, P2 ;  /* 0x000000301400780c */ /* 0x000fc400017a4270 */
[C---:B------:R-:W-:Y:S02]  /*8770*/  ISETP.LT.OR P4, PT, R21.reuse, 0x12, P4 ;  /* 0x000000121500780c */ /* 0x040fe40002781670 */
        /* <DEDUP_REMOVED lines=10> */
[----:B------:R-:W-:-:S02]  /*8820*/  PLOP3.LUT P5, PT, PT, PT, UP1, 0x40, 0x0 ;  /* 0x000000000000781c */ /* 0x000fc40003fae818 */
[C---:B------:R-:W-:Y:S02]  /*8830*/  ISETP.LT.OR P4, PT, R21.reuse, 0x22, P4 ;  /* 0x000000221500780c */ /* 0x040fe40002781670 */
[C---:B------:R-:W-:Y:S02]  /*8840*/  ISETP.LT.OR P6, PT, R21.reuse, 0x29, P6 ;  /* 0x000000291500780c */ /* 0x040fe400037c1670 */
[----:B------:R-:W-:Y:S02]  /*8850*/  ISETP.LT.OR P3, PT, R21, 0x2a, P3 ;  /* 0x0000002a1500780c */ /* 0x000fe40001f61670 */
[----:B------:R-:W-:Y:S02]  /*8860*/  FSEL R169, R169, -INF , !P4 ;  /* 0xff800000a9a97808 */ /* 0x000fe40006000000 */
[----:B------:R-:W-:Y:S02]  /*8870*/  FSEL R172, R172, -INF , !P6 ;  /* 0xff800000acac7808 */ /* 0x000fe40007000000 */
[----:B------:R-:W-:-:S02]  /*8880*/  FSEL R173, R173, -INF , !P3 ;  /* 0xff800000adad7808 */ /* 0x000fc40005800000 */
[C---:B------:R-:W-:Y:S02]  /*8890*/  ISETP.GT.AND P4, PT, R20.reuse, 0x31, P2 ;  /* 0x000000311400780c */ /* 0x040fe40001784270 */
[C---:B------:R-:W-:Y:S02]  /*88a0*/  ISETP.GT.AND P6, PT, R20.reuse, 0x38, P2 ;  /* 0x000000381400780c */ /* 0x040fe400017c4270 */
[----:B------:R-:W-:Y:S01]  /*88b0*/  ISETP.GT.AND P3, PT, R20, 0x39, P2 ;  /* 0x000000391400780c */ /* 0x000fe20001764270 */
[----:B------:R-:W-:Y:S01]  /*88c0*/  IMAD.IADD R20, R14, 0x1, R197 ;  /* 0x000000010e147824 */ /* 0x000fe200078e02c5 */
[C---:B------:R-:W-:Y:S02]  /*88d0*/  ISETP.LT.OR P4, PT, R21.reuse, 0x32, P4 ;  /* 0x000000321500780c */ /* 0x040fe40002781670 */
[C---:B------:R-:W-:Y:S02]  /*88e0*/  ISETP.LT.OR P6, PT, R21.reuse, 0x39, P6 ;  /* 0x000000391500780c */ /* 0x040fe400037c1670 */
[----:B------:R-:W-:-:S02]  /*88f0*/  ISETP.LT.OR P3, PT, R21, 0x3a, P3 ;  /* 0x0000003a1500780c */ /* 0x000fc40001f61670 */
[----:B------:R-:W-:Y:S02]  /*8900*/  FSEL R177, R177, -INF , !P4 ;  /* 0xff800000b1b17808 */ /* 0x000fe40006000000 */
[----:B------:R-:W-:Y:S02]  /*8910*/  FSEL R180, R180, -INF , !P6 ;  /* 0xff800000b4b47808 */ /* 0x000fe40007000000 */
[----:B------:R-:W-:Y:S01]  /*8920*/  FSEL R181, R181, -INF , !P3 ;  /* 0xff800000b5b57808 */ /* 0x000fe20005800000 */
        /* <DEDUP_REMOVED lines=14> */
.L_x_5260:
[----:B------:R-:W-:-:S05]  /*8a10*/  IMAD.U32 R197, RZ, RZ, UR5 ;  /* 0x00000005ffc57e24 */ /* 0x000fca000f8e00ff */
[----:B------:R-:W-:-:S13]  /*8a20*/  ISETP.NE.AND P3, PT, R197, 0x1, PT ;  /* 0x00000001c500780c */ /* 0x000fda0003f65270 */
[----:B------:R-:W0:Y:S02]  /*8a30*/  @P3 LDC.64 R10, c[0x0][0xae0] ;  /* 0x0002b800ff0a3b82 */ /* 0x000e240000000a00 */
[----:B0-----:R-:W-:-:S05]  /*8a40*/  @P3 IMAD.HI.U32 R10, R14, R10, RZ ;  /* 0x0000000a0e0a3227 */ /* 0x001fca00078e00ff */
[----:B------:R-:W-:-:S07]  /*8a50*/  @P3 SHF.R.U32.HI R14, RZ, R11, R10 ;  /* 0x0000000bff0e3219 */ /* 0x000fce000001160a */
.L_x_5261:
[----:B------:R-:W-:Y:S05]  /*8a60*/  BSYNC B0 ;  /* 0x0000000000007941 */ /* 0x000fea0003800000 */
.L_x_5259:
[----:B------:R-:W-:-:S04]  /*8a70*/  IMAD R13, R14, R197, -R13 ;  /* 0x000000c50e0d7224 */ /* 0x000fc800078e0a0d */
[----:B------:R-:W-:-:S05]  /*8a80*/  IMAD.IADD R13, R13, 0x1, -R16 ;  /* 0x000000010d0d7824 */ /* 0x000fca00078e0a10 */
[----:B------:R-:W-:Y:S02]  /*8a90*/  VIADDMNMX R20, R13, R197, R20, PT ;  /* 0x000000c50d147246 */ /* 0x000fe40003800114 */
[----:B------:R-:W-:-:S07]  /*8aa0*/  VIMNMX R15, R15, R13, !PT ;  /* 0x0000000d0f0f7248 */ /* 0x000fce0007fe0100 */
.L_x_5258:
[----:B------:R-:W-:Y:S01]  /*8ab0*/  FMNMX.FTZ R10, R152, R5, !PT ;  /* 0x00000005980a7209 */ /* 0x000fe20007810000 */
[----:B------:R-:W-:Y:S01]  /*8ac0*/  ULDC UR19, c[0x0][0xa80] ;  /* 0x0002a00000137ab9 */ /* 0x000fe20000000800 */
[----:B------:R-:W-:Y:S01]  /*8ad0*/  ISETP.GT.AND P4, PT, R15, RZ, P2 ;  /* 0x000000ff0f00720c */ /* 0x000fe20001784270 */
[----:B------:R-:W-:Y:S01]  /*8ae0*/  ULEA UR10, UR7, UR39, 0xc ;  /* 0x00000027070a7291 */ /* 0x000fe2000f8e603f */
[----:B------:R-:W-:Y:S01]  /*8af0*/  FMNMX.FTZ R11, R153, R10, !PT ;  /* 0x0000000a990b7209 */ /* 0x000fe20007810000 */
[----:B------:R-:W-:Y:S01]  /*8b00*/  UMOV UR11, 0x40000040 ;  /* 0x40000040000b7882 */ /* 0x000fe20000000000 */
[----:B------:R-:W-:Y:S01]  /*8b10*/  ISETP.GT.AND P3, PT, R15, 0x1, P2 ;  /* 0x000000010f00780c */ /* 0x000fe20001764270 */
[----:B------:R-:W-:Y:S01]  /*8b20*/  UIADD3 UR14, UR10, 0x80, URZ ;  /* 0x000000800a0e7890 */ /* 0x000fe2000fffe03f */
[----:B------:R-:W-:Y:S01]  /*8b30*/  FMNMX.FTZ R10, R156, R11, !PT ;  /* 0x0000000b9c0a7209 */ /* 0x000fe20007810000 */
[----:B------:R-:W-:Y:S01]  /*8b40*/  UMOV UR15, 0x40000040 ;  /* 0x40000040000f7882 */ /* 0x000fe20000000000 */
[----:B------:R-:W-:Y:S01]  /*8b50*/  ISETP.LT.OR P4, PT, R20, 0x1, P4 ;  /* 0x000000011400780c */ /* 0x000fe20002781670 */
[----:B------:R-:W-:Y:S01]  /*8b60*/  @!P1 VIADD R12, R12, 0x38860 ;  /* 0x000388600c0c9836 */ /* 0x000fe20000000000 */
        /* <DEDUP_REMOVED lines=9> */
[----:B------:R-:W-:Y:S02]  /*8c00*/  ISETP.LT.OR P5, PT, R20, 0x9, P5 ;  /* 0x000000091400780c */ /* 0x000fe40002fa1670 */
[----:B------:R-:W-:Y:S02]  /*8c10*/  FMNMX.FTZ R10, R168, R11, !PT ;  /* 0x0000000ba80a7209 */ /* 0x000fe40007810000 */
[----:B------:R-:W-:Y:S02]  /*8c20*/  FSEL R155, R155, -INF , !P3 ;  /* 0xff8000009b9b7808 */ /* 0x000fe40005800000 */
[----:B------:R-:W-:-:S02]  /*8c30*/  FMNMX.FTZ R11, R169, R10, !PT ;  /* 0x0000000aa90b7209 */ /* 0x000fc40007810000 */
[----:B------:R-:W-:Y:S02]  /*8c40*/  FMNMX.FTZ R14, R154, R7, !PT ;  /* 0x000000079a0e7209 */ /* 0x000fe40007810000 */
[----:B------:R-:W-:Y:S02]  /*8c50*/  FMNMX.FTZ R10, R172, R11, !PT ;  /* 0x0000000bac0a7209 */ /* 0x000fe40007810000 */
[----:B------:R-:W-:Y:S02]  /*8c60*/  ISETP.GT.AND P3, PT, R15, 0x10, P2 ;  /* 0x000000100f00780c */ /* 0x000fe40001764270 */
[----:B------:R-:W-:Y:S02]  /*8c70*/  FMNMX.FTZ R11, R173, R10, !PT ;  /* 0x0000000aad0b7209 */ /* 0x000fe40007810000 */
[----:B------:R-:W-:Y:S02]  /*8c80*/  ISETP.LT.OR P6, PT, R20, 0xa, P6 ;  /* 0x0000000a1400780c */ /* 0x000fe400037c1670 */
[----:B------:R-:W-:-:S02]  /*8c90*/  FMNMX.FTZ R10, R176, R11, !PT ;  /* 0x0000000bb00a7209 */ /* 0x000fc40007810000 */
[----:B------:R-:W-:Y:S02]  /*8ca0*/  FSEL R158, R158, -INF , !P5 ;  /* 0xff8000009e9e7808 */ /* 0x000fe40006800000 */
[----:B------:R-:W-:Y:S02]  /*8cb0*/  FMNMX.FTZ R11, R177, R10, !PT ;  /* 0x0000000ab10b7209 */ /* 0x000fe40007810000 */
[----:B------:R-:W-:Y:S02]  /*8cc0*/  ISETP.GT.AND P5, PT, R15, 0x11, P2 ;  /* 0x000000110f00780c */ /* 0x000fe400017a4270 */
[----:B------:R-:W-:Y:S02]  /*8cd0*/  FMNMX.FTZ R10, R180, R11, !PT ;  /* 0x0000000bb40a7209 */ /* 0x000fe40007810000 */
[----:B------:R-:W-:Y:S02]  /*8ce0*/  FSEL R159, R159, -INF , !P6 ;  /* 0xff8000009f9f7808 */ /* 0x000fe40007000000 */
[----:B------:R-:W-:-:S02]  /*8cf0*/  FMNMX.FTZ R11, R181, R10, !PT ;  /* 0x0000000ab50b7209 */ /* 0x000fc40007810000 */
[C---:B------:R-:W-:Y:S02]  /*8d00*/  ISETP.LT.OR P3, PT, R20.reuse, 0x11, P3 ;  /* 0x000000111400780c */ /* 0x040fe40001f61670 */
[C---:B------:R-:W-:Y:S01]  /*8d10*/  ISETP.GT.AND P6, PT, R15.reuse, 0x18, P2 ;  /* 0x000000180f00780c */ /* 0x040fe200017c4270 */
[----:B------:R-:W0:Y:S01]  /*8d20*/  SHFL.BFLY PT, R10, R11, 0x2, 0x1f ;  /* 0x0c401f000b0a7f89 */ /* 0x000e2200000e0000 */
[----:B------:R-:W-:Y:S02]  /*8d30*/  ISETP.LT.OR P5, PT, R20, 0x12, P5 ;  /* 0x000000121400780c */ /* 0x000fe40002fa1670 */
[----:B------:R-:W-:Y:S02]  /*8d40*/  FSEL R162, R162, -INF , !P3 ;  /* 0xff800000a2a27808 */ /* 0x000fe40005800000 */
[----:B------:R-:W-:Y:S02]  /*8d50*/  ISETP.GT.AND P4, PT, R15, 0x19, P2 ;  /* 0x000000190f00780c */ /* 0x000fe40001784270 */
[----:B------:R-:W-:-:S02]  /*8d60*/  ISETP.LT.OR P6, PT, R20, 0x19, P6 ;  /* 0x000000191400780c */ /* 0x000fc400037c1670 */
[----:B------:R-:W-:Y:S02]  /*8d70*/  FSEL R163, R163, -INF , !P5 ;  /* 0xff800000a3a37808 */ /* 0x000fe40006800000 */
[C---:B------:R-:W-:Y:S02]  /*8d80*/  ISETP.GT.AND P3, PT, R15.reuse, 0x20, P2 ;  /* 0x000000200f00780c */ /* 0x040fe40001764270 */
[----:B------:R-:W-:Y:S02]  /*8d90*/  FSEL R166, R166, -INF , !P6 ;  /* 0xff800000a6a67808 */ /* 0x000fe40007000000 */
[C---:B------:R-:W-:Y:S02]  /*8da0*/  ISETP.LT.OR P4, PT, R20.reuse, 0x1a, P4 ;  /* 0x0000001a1400780c */ /* 0x040fe40002781670 */
[----:B------:R-:W-:Y:S02]  /*8db0*/  ISETP.LT.OR P3, PT, R20, 0x21, P3 ;  /* 0x000000211400780c */ /* 0x000fe40001f61670 */
[----:B------:R-:W-:-:S02]  /*8dc0*/  ISETP.GT.AND P5, PT, R15, 0x21, P2 ;  /* 0x000000210f00780c */ /* 0x000fc400017a4270 */
[----:B------:R-:W-:Y:S02]  /*8dd0*/  FSEL R167, R167, -INF , !P4 ;  /* 0xff800000a7a77808 */ /* 0x000fe40006000000 */
[----:B------:R-:W-:Y:S02]  /*8de0*/  FSEL R21, R170, -INF , !P3 ;  /* 0xff800000aa157808 */ /* 0x000fe40005800000 */
[----:B0-----:R-:W-:Y:S02]  /*8df0*/  FMNMX.FTZ R13, R11, R10, !PT ;  /* 0x0000000a0b0d7209 */ /* 0x001fe40007810000 */
[----:B------:R-:W-:Y:S02]  /*8e00*/  FMNMX.FTZ R11, R155, R14, !PT ;  /* 0x0000000e9b0b7209 */ /* 0x000fe40007810000 */
[----:B------:R-:W-:Y:S01]  /*8e10*/  ISETP.GT.AND P6, PT, R15, 0x28, P2 ;  /* 0x000000280f00780c */ /* 0x000fe200017c4270 */
[----:B------:R-:W0:Y:S01]  /*8e20*/  SHFL.BFLY PT, R10, R13, 0x1, 0x1f ;  /* 0x0c201f000d0a7f89 */ /* 0x000e2200000e0000 */
[----:B------:R-:W-:-:S02]  /*8e30*/  FMNMX.FTZ R14, R158, R11, !PT ;  /* 0x0000000b9e0e7209 */ /* 0x000fc40007810000 */
[----:B------:R-:W-:Y:S02]  /*8e40*/  ISETP.LT.OR P5, PT, R20, 0x22, P5 ;  /* 0x000000221400780c */ /* 0x000fe40002fa1670 */
[----:B------:R-:W-:Y:S02]  /*8e50*/  FMNMX.FTZ R11, R159, R14, !PT ;  /* 0x0000000e9f0b7209 */ /* 0x000fe40007810000 */
[----:B------:R-:W-:Y:S02]  /*8e60*/  ISETP.GT.AND P3, PT, R15, 0x29, P2 ;  /* 0x000000290f00780c */ /* 0x000fe40001764270 */
[----:B------:R-:W-:Y:S02]  /*8e70*/  FMNMX.FTZ R14, R162, R11, !PT ;  /* 0x0000000ba20e7209 */ /* 0x000fe40007810000 */
[----:B------:R-:W-:Y:S02]  /*8e80*/  FSEL R197, R171, -INF , !P5 ;  /* 0xff800000abc57808 */ /* 0x000fe40006800000 */
[----:B------:R-:W-:-:S02]  /*8e90*/  FMNMX.FTZ R11, R163, R14, !PT ;  /* 0x0000000ea30b7209 */ /* 0x000fc40007810000 */
[----:B------:R-:W-:Y:S02]  /*8ea0*/  ISETP.LT.OR P6, PT, R20, 0x29, P6 ;  /* 0x000000291400780c */ /* 0x000fe400037c1670 */
[----:B------:R-:W-:Y:S02]  /*8eb0*/  FMNMX.FTZ R14, R166, R11, !PT ;  /* 0x0000000ba60e7209 */ /* 0x000fe40007810000 */
[----:B------:R-:W-:Y:S02]  /*8ec0*/  ISETP.GT.AND P5, PT, R15, 0x30, P2 ;  /* 0x000000300f00780c */ /* 0x000fe400017a4270 */
[----:B------:R-:W-:Y:S02]  /*8ed0*/  FMNMX.FTZ R170, R167, R14, !PT ;  /* 0x0000000ea7aa7209 */ /* 0x000fe40007810000 */
[----:B------:R-:W-:Y:S02]  /*8ee0*/  ISETP.LT.OR P3, PT, R20, 0x2a, P3 ;  /* 0x0000002a1400780c */ /* 0x000fe40001f61670 */
[----:B0-----:R-:W-:-:S02]  /*8ef0*/  FMNMX.FTZ R10, R13, R10, !PT ;  /* 0x0000000a0d0a7209 */ /* 0x001fc40007810000 */
[----:B------:R-:W-:Y:S02]  /*8f00*/  FMNMX.FTZ R170, R21, R170, !PT ;  /* 0x000000aa15aa7209 */ /* 0x000fe40007810000 */
[C---:B------:R-:W-:Y:S01]  /*8f10*/  FSETP.NEU.FTZ.AND P4, PT, R10.reuse, -INF , PT ;  /* 0xff8000000a00780b */ /* 0x040fe20003f9d000 */
[----:B------:R-:W-:Y:S01]  /*8f20*/  FMUL.FTZ R198, R10, UR19 ;  /* 0x000000130ac67c20 */ /* 0x000fe20008410000 */
[----:B------:R-:W-:Y:S02]  /*8f30*/  FMNMX.FTZ R13, R197, R170, !PT ;  /* 0x000000aac50d7209 */ /* 0x000fe40007810000 */
[----:B------:R-:W-:Y:S02]  /*8f40*/  FSEL R199, R175, -INF , !P3 ;  /* 0xff800000afc77808 */ /* 0x000fe40005800000 */
[----:B------:R-:W-:Y:S02]  /*8f50*/  FSEL R198, R198, RZ, P4 ;  /* 0x000000ffc6c67208 */ /* 0x000fe40002000000 */
[----:B------:R-:W-:-:S02]  /*8f60*/  ISETP.LT.OR P5, PT, R20, 0x31, P5 ;  /* 0x000000311400780c */ /* 0x000fc40002fa1670 */
[----:B------:R-:W-:Y:S01]  /*8f70*/  ISETP.GT.AND P3, PT, R15, 0x38, P2 ;  /* 0x000000380f00780c */ /* 0x000fe20001764270 */
[--C-:B------:R-:W-:Y:S01]  /*8f80*/  FFMA.FTZ R171, R152, UR19, -R198.reuse ;  /* 0x0000001398ab7c23 */ /* 0x100fe200080108c6 */
[----:B------:R-:W-:Y:S01]  /*8f90*/  FSEL R152, R174, -INF , !P6 ;  /* 0xff800000ae987808 */ /* 0x000fe20007000000 */
[--C-:B------:R-:W-:Y:S01]  /*8fa0*/  FFMA.FTZ R11, R153, UR19, -R198.reuse ;  /* 0x00000013990b7c23 */ /* 0x100fe200080108c6 */
[----:B------:R-:W-:Y:S01]  /*8fb0*/  ISETP.GT.AND P6, PT, R15, 0x31, P2 ;  /* 0x000000310f00780c */ /* 0x000fe200017c4270 */
[----:B------:R0:W-:Y:S01]  /*8fc0*/  MUFU.EX2 R14, R171 ;  /* 0x000000ab000e7308 */ /* 0x0001e20000000800 */
[----:B------:R-:W-:Y:S01]  /*8fd0*/  FMNMX.FTZ R170, R152, R13, !PT ;  /* 0x0000000d98aa7209 */ /* 0x000fe20007810000 */
[--C-:B------:R-:W-:Y:S01]  /*8fe0*/  FFMA.FTZ R13, R156, UR19, -R198.reuse ;  /* 0x000000139c0d7c23 */ /* 0x100fe200080108c6 */
[----:B------:R-:W-:Y:S01]  /*8ff0*/  ISETP.LT.OR P6, PT, R20, 0x32, P6 ;  /* 0x000000321400780c */ /* 0x000fe200037c1670 */
[--C-:B------:R-:W-:Y:S01]  /*9000*/  FFMA.FTZ R175, R176, UR19, -R198.reuse ;  /* 0x00000013b0af7c23 */ /* 0x100fe200080108c6 */
[----:B------:R-:W-:Y:S01]  /*9010*/  FSEL R153, R178, -INF , !P5 ;  /* 0xff800000b2997808 */ /* 0x000fe20006800000 */
[--C-:B------:R-:W-:Y:S01]  /*9020*/  FFMA.FTZ R176, R177, UR19, -R198.reuse ;  /* 0x00000013b1b07c23 */ /* 0x100fe200080108c6 */
[----:B------:R-:W-:Y:S01]  /*9030*/  FMNMX.FTZ R170, R199, R170, !PT ;  /* 0x000000aac7aa7209 */ /* 0x000fe20007810000 */
[--C-:B------:R-:W-:Y:S01]  /*9040*/  FFMA.FTZ R177, R180, UR19, -R198.reuse ;  /* 0x00000013b4b17c23 */ /* 0x100fe200080108c6 */
[----:B------:R-:W-:Y:S01]  /*9050*/  ISETP.GT.AND P2, PT, R15, 0x39, P2 ;  /* 0x000000390f00780c */ /* 0x000fe20001744270 */
[--C-:B0-----:R-:W-:Y:S01]  /*9060*/  FFMA.FTZ R171, R164, UR19, -R198.reuse ;  /* 0x00000013a4ab7c23 */ /* 0x101fe200080108c6 */
[----:B------:R-:W-:Y:S01]  /*9070*/  ISETP.LT.OR P3, PT, R20, 0x39, P3 ;  /* 0x000000391400780c */ /* 0x000fe20001f61670 */
[--C-:B------:R-:W-:Y:S01]  /*9080*/  FFMA.FTZ R174, R165, UR19, -R198.reuse ;  /* 0x00000013a5ae7c23 */ /* 0x100fe200080108c6 */
[----:B------:R-:W-:Y:S01]  /*9090*/  FSEL R156, R179, -INF , !P6 ;  /* 0xff800000b39c7808 */ /* 0x000fe20007000000 */
[--C-:B------:R-:W-:Y:S01]  /*90a0*/  FFMA.FTZ R168, R168, UR19, -R198.reuse ;  /* 0x00000013a8a87c23 */ /* 0x100fe200080108c6 */
        /* <DEDUP_REMOVED lines=12> */
[----:B------:R-:W-:Y:S01]  /*9170*/  FSEL R164, R10, RZ, P4 ;  /* 0x000000ff0aa47208 */ /* 0x000fe20002000000 */
[----:B------:R-:W-:Y:S01]  /*9180*/  MUFU.EX2 R11, R11 ;  /* 0x0000000b000b7308 */ /* 0x000fe20000000800 */
[----:B------:R-:W-:Y:S01]  /*9190*/  FMNMX.FTZ R157, R183, R170, !PT ;  /* 0x000000aab79d7209 */ /* 0x000fe20007810000 */
[----:B------:R-:W-:Y:S01]  /*91a0*/  FFMA.FTZ R170, R161, UR19, -R198 ;  /* 0x00000013a1aa7c23 */ /* 0x000fe200080108c6 */
[----:B------:R-:W-:Y:S01]  /*91b0*/  @!P1 PRMT R12, RZ, 0x654, R12 ;  /* 0x00000654ff0c9816 */ /* 0x000fe2000000000c */
[----:B------:R-:W-:-:S02]  /*91c0*/  FADD.FTZ R164, -R164, R5 ;  /* 0x00000005a4a47221 */ /* 0x000fc40000010100 */
[----:B------:R-:W0:Y:S02]  /*91d0*/  SHFL.BFLY PT, R160, R157, 0x2, 0x1f ;  /* 0x0c401f009da07f89 */ /* 0x000e2400000e0000 */
[----:B------:R-:W-:Y:S01]  /*91e0*/  FMUL.FTZ R5, R164, UR19 ;  /* 0x00000013a4057c20 */ /* 0x000fe20008410000 */
[----:B------:R-:W-:Y:S01]  /*91f0*/  IMAD.U32 R164, RZ, RZ, UR36 ;  /* 0x00000024ffa47e24 */ /* 0x000fe2000f8e00ff */
[----:B------:R-:W-:Y:S01]  /*9200*/  MUFU.EX2 R13, R13 ;  /* 0x0000000d000d7308 */ /* 0x000fe20000000800 */
[----:B------:R-:W-:-:S07]  /*9210*/  UMOV UR36, UR7 ;  /* 0x0000000700247c82 */ /* 0x000fce0008000000 */
[----:B------:R-:W1:Y:S08]  /*9220*/  MUFU.EX2 R5, R5 ;  /* 0x0000000500057308 */ /* 0x000e700000000800 */
[----:B------:R-:W2:Y:S01]  /*9230*/  MUFU.EX2 R20, R20 ;  /* 0x0000001400147308 */ /* 0x000ea20000000800 */
[----:B0-----:R-:W-:-:S07]  /*9240*/  FMNMX.FTZ R160, R157, R160, !PT ;  /* 0x000000a09da07209 */ /* 0x001fce0007810000 */
[----:B------:R-:W-:Y:S01]  /*9250*/  MUFU.EX2 R15, R15 ;  /* 0x0000000f000f7308 */ /* 0x000fe20000000800 */
[----:B------:R-:W0:Y:S01]  /*9260*/  SHFL.BFLY PT, R157, R160, 0x1, 0x1f ;  /* 0x0c201f00a09d7f89 */ /* 0x000e2200000e0000 */
[-C--:B-1----:R-:W-:Y:S01]  /*9270*/  FMUL.FTZ R24, R24, R5.reuse ;  /* 0x0000000518187220 */ /* 0x082fe20000410000 */
        /* <DEDUP_REMOVED lines=22> */
[----:B0-----:R-:W-:Y:S01]  /*93e0*/  FMNMX.FTZ R178, R160, R157, !PT ;  /* 0x0000009da0b27209 */ /* 0x001fe20007810000 */
[----:B------:R-:W-:-:S02]  /*93f0*/  IMAD.MOV R157, RZ, RZ, -R19 ;  /* 0x000000ffff9d7224 */ /* 0x000fc400078e0a13 */
[-C--:B------:R-:W-:Y:S01]  /*9400*/  FMUL.FTZ R64, R64, R5.reuse ;  /* 0x0000000540407220 */ /* 0x080fe20000410000 */
[----:B------:R-:W-:Y:S01]  /*9410*/  FMUL.FTZ R65, R65, R5 ;  /* 0x0000000541417220 */ /* 0x000fe20000410000 */
[C---:B------:R-:W-:Y:S01]  /*9420*/  FSETP.NEU.FTZ.AND P3, PT, R178.reuse, -INF , PT ;  /* 0xff800000b200780b */ /* 0x040fe20003f7d000 */
[----:B------:R-:W-:Y:S01]  /*9430*/  FMUL.FTZ R160, R178, UR19 ;  /* 0x00000013b2a07c20 */ /* 0x000fe20008410000 */
[----:B------:R-:W-:Y:S01]  /*9440*/  ISETP.NE.AND P2, PT, R16, R157, PT ;  /* 0x0000009d1000720c */ /* 0x000fe20003f45270 */
[----:B------:R-:W-:Y:S01]  /*9450*/  MUFU.EX2 R168, R168 ;  /* 0x000000a800a87308 */ /* 0x000fe20000000800 */
[-C--:B------:R-:W-:Y:S01]  /*9460*/  FMUL.FTZ R68, R68, R5.reuse ;  /* 0x0000000544447220 */ /* 0x080fe20000410000 */
[-C--:B------:R-:W-:Y:S01]  /*9470*/  FMUL.FTZ R69, R69, R5.reuse ;  /* 0x0000000545457220 */ /* 0x080fe20000410000 */
[----:B------:R-:W-:Y:S01]  /*9480*/  FSEL R160, R160, RZ, P3 ;  /* 0x000000ffa0a07208 */ /* 0x000fe20001800000 */
[-C--:B------:R-:W-:Y:S01]  /*9490*/  FMUL.FTZ R72, R72, R5.reuse ;  /* 0x0000000548487220 */ /* 0x080fe20000410000 */
[-C--:B------:R-:W-:Y:S01]  /*94a0*/  FMUL.FTZ R73, R73, R5.reuse ;  /* 0x0000000549497220 */ /* 0x080fe20000410000 */
[-C--:B------:R-:W-:Y:S01]  /*94b0*/  FMUL.FTZ R76, R76, R5.reuse ;  /* 0x000000054c4c7220 */ /* 0x080fe20000410000 */
[----:B------:R-:W-:Y:S01]  /*94c0*/  FMUL.FTZ R77, R77, R5 ;  /* 0x000000054d4d7220 */ /* 0x000fe20000410000 */
[--C-:B------:R-:W-:Y:S01]  /*94d0*/  FFMA.FTZ R179, R154, UR19, -R160.reuse ;  /* 0x000000139ab37c23 */ /* 0x100fe200080108a0 */
[----:B------:R-:W-:Y:S01]  /*94e0*/  FSEL R154, R178, RZ, P3 ;  /* 0x000000ffb29a7208 */ /* 0x000fe20001800000 */
[--C-:B------:R-:W-:Y:S01]  /*94f0*/  FFMA.FTZ R182, R155, UR19, -R160.reuse ;  /* 0x000000139bb67c23 */ /* 0x100fe200080108a0 */
[----:B------:R-:W-:Y:S01]  /*9500*/  FFMA.FTZ R202, R159, UR19, -R160 ;  /* 0x000000139fca7c23 */ /* 0x000fe200080108a0 */
[----:B------:R-:W-:-:S02]  /*9510*/  @!P2 IMAD R155, R164, 0x40, R17 ;  /* 0x00000040a49ba824 */ /* 0x000fc400078e0211 */
[--C-:B------:R-:W-:Y:S01]  /*9520*/  FFMA.FTZ R181, R166, UR19, -R160.reuse ;  /* 0x00000013a6b57c23 */ /* 0x100fe200080108a0 */
[----:B------:R-:W-:Y:S01]  /*9530*/  FADD.FTZ R154, -R154, R7 ;  /* 0x000000079a9a7221 */ /* 0x000fe20000010100 */
[--C-:B------:R-:W-:Y:S01]  /*9540*/  FFMA.FTZ R204, R167, UR19, -R160.reuse ;  /* 0x00000013a7cc7c23 */ /* 0x100fe200080108a0 */
[--C-:B------:R-:W-:Y:S01]  /*9550*/  FFMA.FTZ R206, R197, UR19, -R160.reuse ;  /* 0x00000013c5ce7c23 */ /* 0x100fe200080108a0 */
[----:B------:R-:W-:Y:S01]  /*9560*/  @!P2 LEA R155, R155, UR37, 0x2 ;  /* 0x000000259b9bac11 */ /* 0x000fe2000f8e10ff */
[----:B------:R-:W-:Y:S01]  /*9570*/  FMUL.FTZ R154, R154, UR19 ;  /* 0x000000139a9a7c20 */ /* 0x000fe20008410000 */
[--C-:B------:R-:W-:Y:S01]  /*9580*/  FFMA.FTZ R158, R158, UR19, -R160.reuse ;  /* 0x000000139e9e7c23 */ /* 0x100fe200080108a0 */
[--C-:B------:R-:W-:Y:S01]  /*9590*/  FFMA.FTZ R197, R152, UR19, -R160.reuse ;  /* 0x0000001398c57c23 */ /* 0x100fe200080108a0 */
[--C-:B------:R-:W-:Y:S01]  /*95a0*/  FFMA.FTZ R208, R199, UR19, -R160.reuse ;  /* 0x00000013c7d07c23 */ /* 0x100fe200080108a0 */
[----:B------:R2:W0:Y:S01]  /*95b0*/  MUFU.EX2 R198, R154 ;  /* 0x0000009a00c67308 */ /* 0x0004220000000800 */
[--C-:B------:R-:W-:Y:S01]  /*95c0*/  FFMA.FTZ R162, R162, UR19, -R160.reuse ;  /* 0x00000013a2a27c23 */ /* 0x100fe200080108a0 */
[--C-:B------:R-:W-:Y:S01]  /*95d0*/  FFMA.FTZ R163, R163, UR19, -R160.reuse ;  /* 0x00000013a3a37c23 */ /* 0x100fe200080108a0 */
[--C-:B------:R-:W-:Y:S01]  /*95e0*/  FFMA.FTZ R199, R153, UR19, -R160.reuse ;  /* 0x0000001399c77c23 */ /* 0x100fe200080108a0 */
[--C-:B------:R-:W-:Y:S01]  /*95f0*/  FFMA.FTZ R210, R156, UR19, -R160.reuse ;  /* 0x000000139cd27c23 */ /* 0x100fe200080108a0 */
[--C-:B------:R-:W-:Y:S01]  /*9600*/  FFMA.FTZ R201, R200, UR19, -R160.reuse ;  /* 0x00000013c8c97c23 */ /* 0x100fe200080108a0 */
[--C-:B------:R-:W-:Y:S01]  /*9610*/  FFMA.FTZ R212, R183, UR19, -R160.reuse ;  /* 0x00000013b7d47c23 */ /* 0x100fe200080108a0 */
[----:B------:R-:W-:Y:S01]  /*9620*/  @!P2 STS [R155+0x38400], R5 ;  /* 0x038400059b00a388 */ /* 0x000fe20000000800 */
[----:B------:R-:W-:Y:S01]  /*9630*/  FFMA.FTZ R157, R21, UR19, -R160 ;  /* 0x00000013159d7c23 */ /* 0x000fe200080108a0 */
[----:B------:R-:W-:Y:S01]  /*9640*/  MUFU.EX2 R179, R179 ;  /* 0x000000b300b37308 */ /* 0x000fe20000000800 */
[----:B------:R-:W-:Y:S01]  /*9650*/  F2FP.BF16.F32.PACK_AB R152, R11, R14 ;  /* 0x0000000e0b98723e */ /* 0x000fe200000010ff */
[----:B------:R-:W-:Y:S01]  /*9660*/  FMUL.FTZ R80, R80, R5 ;  /* 0x0000000550507220 */ /* 0x000fe20000410000 */
[----:B--2---:R-:W-:Y:S01]  /*9670*/  F2FP.BF16.F32.PACK_AB R154, R20, R13 ;  /* 0x0000000d149a723e */ /* 0x004fe200000010ff */
[----:B------:R-:W-:Y:S01]  /*9680*/  FMUL.FTZ R81, R81, R5 ;  /* 0x0000000551517220 */ /* 0x000fe20000410000 */
[----:B-1----:R-:W-:Y:S01]  /*9690*/  F2FP.BF16.F32.PACK_AB R156, R170, R15 ;  /* 0x0000000faa9c723e */ /* 0x002fe200000010ff */
[-C--:B------:R-:W-:Y:S01]  /*96a0*/  FMUL.FTZ R84, R84, R5.reuse ;  /* 0x0000000554547220 */ /* 0x080fe20000410000 */
[-C--:B------:R-:W-:Y:S01]  /*96b0*/  FMUL.FTZ R85, R85, R5.reuse ;  /* 0x0000000555557220 */ /* 0x080fe20000410000 */
[----:B0-----:R0:W-:Y:S01]  /*96c0*/  @!P2 STS [R155+0x38420], R198 ;  /* 0x038420c69b00a388 */ /* 0x0011e20000000800 */
        /* <DEDUP_REMOVED lines=19> */
[----:B--2---:R-:W-:Y:S01]  /*9800*/  F2FP.BF16.F32.PACK_AB R158, R174, R171 ;  /* 0x000000abae9e723e */ /* 0x004fe200000010ff */
        /* <DEDUP_REMOVED lines=13> */
[----:B0-----:R-:W-:Y:S01]  /*98e0*/  F2FP.BF16.F32.PACK_AB R155, R202, R7 ;  /* 0x00000007ca9b723e */ /* 0x001fe200000010ff */
[----:B------:R-:W-:Y:S01]  /*98f0*/  BAR.SYNC.DEFER_BLOCKING 0xf, 0x100 ;  /* 0x03c4000000007b1d */ /* 0x000fe20000010000 */
[-C--:B------:R-:W-:Y:S01]  /*9900*/  FMUL.FTZ R140, R140, R5.reuse ;  /* 0x000000058c8c7220 */ /* 0x080fe20000410000 */
[-C--:B------:R-:W-:Y:S01]  /*9910*/  FMUL.FTZ R141, R141, R5.reuse ;  /* 0x000000058d8d7220 */ /* 0x080fe20000410000 */
[-C--:B------:R-:W-:Y:S01]  /*9920*/  FMUL.FTZ R144, R144, R5.reuse ;  /* 0x0000000590907220 */ /* 0x080fe20000410000 */
[-C--:B------:R-:W-:Y:S01]  /*9930*/  FMUL.FTZ R145, R145, R5.reuse ;  /* 0x0000000591917220 */ /* 0x080fe20000410000 */
[-C--:B------:R-:W-:Y:S01]  /*9940*/  FMUL.FTZ R148, R148, R5.reuse ;  /* 0x0000000594947220 */ /* 0x080fe20000410000 */
[----:B------:R-:W-:Y:S01]  /*9950*/  MUFU.EX2 R181, R181 ;  /* 0x000000b500b57308 */ /* 0x000fe20000000800 */
[----:B------:R-:W-:Y:S01]  /*9960*/  FMUL.FTZ R149, R149, R5 ;  /* 0x0000000595957220 */ /* 0x000fe20000410000 */
        /* <DEDUP_REMOVED lines=47> */
[----:B-1----:R-:W-:Y:S01]  /*9c60*/  F2FP.BF16.F32.PACK_AB R157, R200, R21 ;  /* 0x00000015c89d723e */ /* 0x002fe200000010ff */
[----:B------:R-:W-:Y:S01]  /*9c70*/  FMUL.FTZ R103, R103, R198 ;  /* 0x000000c667677220 */ /* 0x000fe20000410000 */
[----:B0-----:R-:W-:Y:S01]  /*9c80*/  F2FP.BF16.F32.PACK_AB R162, R173, R172 ;  /* 0x000000acada2723e */ /* 0x001fe200000010ff */
        /* <DEDUP_REMOVED lines=30> */
[----:B------:R0:W-:Y:S01]  /*9e70*/  STSM.16.M88.4 [R22+0x36400], R152 ;  /* 0x0364009816007844 */ /* 0x0001e20000000200 */
[----:B------:R-:W-:Y:S01]  /*9e80*/  FFMA.FTZ R14, R5, R3, R14 ;  /* 0x00000003050e7223 */ /* 0x000fe2000001000e */
[----:B------:R-:W-:Y:S01]  /*9e90*/  FFMA.FTZ R179, R198, R4, R179 ;  /* 0x00000004c6b37223 */ /* 0x000fe200000100b3 */
[----:B------:R-:W-:Y:S01]  /*9ea0*/  ISETP.GT.AND P2, PT, R6, UR32, PT ;  /* 0x0000002006007c0c */ /* 0x000fe2000bf44270 */
[----:B------:R0:W-:Y:S01]  /*9eb0*/  STSM.16.M88.4 [R185], R156 ;  /* 0x0000009cb9007844 */ /* 0x0001e20000000200 */
[----:B------:R-:W-:Y:S01]  /*9ec0*/  FADD.FTZ R14, R11, R14 ;  /* 0x0000000e0b0e7221 */ /* 0x000fe20000010000 */
[----:B------:R-:W-:Y:S01]  /*9ed0*/  MUFU.EX2 R177, R177 ;  /* 0x000000b100b17308 */ /* 0x000fe20000000800 */
[----:B------:R-:W-:Y:S01]  /*9ee0*/  FADD.FTZ R182, R182, R179 ;  /* 0x000000b3b6b67221 */ /* 0x000fe20000010000 */
[----:B------:R0:W-:Y:S01]  /*9ef0*/  STSM.16.M88.4 [R23], R160 ;  /* 0x000000a017007844 */ /* 0x0001e20000000200 */
[----:B------:R-:W-:Y:S01]  /*9f00*/  FADD.FTZ R13, R13, R14 ;  /* 0x0000000e0d0d7221 */ /* 0x000fe20000010000 */
[----:B------:R-:W-:-:S02]  /*9f10*/  VIADD R6, R6, 0xffffffff ;  /* 0xffffffff06067836 */ /* 0x000fc40000000000 */
[----:B------:R-:W-:Y:S01]  /*9f20*/  FADD.FTZ R7, R7, R182 ;  /* 0x000000b607077221 */ /* 0x000fe20000010000 */
[----:B------:R-:W-:Y:S02]  /*9f30*/  IMAD.MOV.U32 R5, RZ, RZ, R10 ;  /* 0x000000ffff057224 */ /* 0x000fe400078e000a */
[----:B------:R-:W-:Y:S01]  /*9f40*/  FADD.FTZ R20, R20, R13 ;  /* 0x0000000d14147221 */ /* 0x000fe20000010000 */
[----:B------:R-:W2:Y:S01]  /*9f50*/  MUFU.EX2 R180, R180 ;  /* 0x000000b400b47308 */ /* 0x000ea20000000800 */
[----:B-1----:R-:W-:Y:S01]  /*9f60*/  F2FP.BF16.F32.PACK_AB R164, R176, R175 ;  /* 0x000000afb0a4723e */ /* 0x002fe200000010ff */
[----:B------:R-:W-:Y:S01]  /*9f70*/  FADD.FTZ R202, R202, R7 ;  /* 0x00000007caca7221 */ /* 0x000fe20000010000 */
[----:B------:R-:W-:Y:S01]  /*9f80*/  FADD.FTZ R15, R15, R20 ;  /* 0x000000140f0f7221 */ /* 0x000fe20000010000 */
[----:B------:R-:W-:Y:S02]  /*9f90*/  IMAD.MOV.U32 R7, RZ, RZ, R178 ;  /* 0x000000ffff077224 */ /* 0x000fe400078e00b2 */
[----:B------:R-:W-:Y:S01]  /*9fa0*/  FADD.FTZ R21, R21, R202 ;  /* 0x000000ca15157221 */ /* 0x000fe20000010000 */
[----:B------:R-:W-:Y:S01]  /*9fb0*/  FADD.FTZ R170, R170, R15 ;  /* 0x0000000faaaa7221 */ /* 0x000fe20000010000 */
[----:B------:R-:W-:Y:S02]  /*9fc0*/  MUFU.EX2 R199, R199 ;  /* 0x000000c700c77308 */ /* 0x000fe40000000800 */
        /* <DEDUP_REMOVED lines=15> */
[----:B------:R-:W2:Y:S01]  /*a0c0*/  MUFU.EX2 R212, R212 ;  /* 0x000000d400d47308 */ /* 0x000ea20000000800 */
[----:B-1----:R-:W-:Y:S01]  /*a0d0*/  F2FP.BF16.F32.PACK_AB R165, R210, R199 ;  /* 0x000000c7d2a5723e */ /* 0x002fe200000010ff */
[----:B------:R-:W-:Y:S01]  /*a0e0*/  FADD.FTZ R208, R208, R197 ;  /* 0x000000c5d0d07221 */ /* 0x000fe20000010000 */
[----:B------:R-:W-:-:S03]  /*a0f0*/  FADD.FTZ R175, R175, R172 ;  /* 0x000000acafaf7221 */ /* 0x000fc60000010000 */
[----:B------:R-:W-:Y:S01]  /*a100*/  FADD.FTZ R199, R199, R208 ;  /* 0x000000d0c7c77221 */ /* 0x000fe20000010000 */
[----:B------:R-:W-:-:S03]  /*a110*/  FADD.FTZ R176, R176, R175 ;  /* 0x000000afb0b07221 */ /* 0x000fc60000010000 */
[----:B------:R-:W-:Y:S01]  /*a120*/  FADD.FTZ R210, R210, R199 ;  /* 0x000000c7d2d27221 */ /* 0x000fe20000010000 */
[----:B------:R-:W-:-:S04]  /*a130*/  FADD.FTZ R3, R177, R176 ;  /* 0x000000b0b1037221 */ /* 0x000fc80000010000 */
[----:B------:R-:W-:Y:S01]  /*a140*/  FADD.FTZ R3, R180, R3 ;  /* 0x00000003b4037221 */ /* 0x000fe20000010000 */
[----:B--2---:R-:W-:Y:S01]  /*a150*/  F2FP.BF16.F32.PACK_AB R167, R212, R201 ;  /* 0x000000c9d4a7723e */ /* 0x004fe200000010ff */
[----:B------:R-:W-:-:S04]  /*a160*/  FADD.FTZ R201, R201, R210 ;  /* 0x000000d2c9c97221 */ /* 0x000fc80000010000 */
        /* <DEDUP_REMOVED lines=31> */
[----:B------:R-:W-:Y:S01]  /*a360*/  IMAD.MOV.U32 R7, RZ, RZ, R178 ;  /* 0x000000ffff077224 */ /* 0x000fe200078e00b2 */
[----:B------:R-:W-:Y:S01]  /*a370*/  UMOV UR36, UR7 ;  /* 0x0000000700247c82 */ /* 0x000fe20008000000 */
[----:B------:R-:W-:-:S07]  /*a380*/  IMAD.MOV.U32 R5, RZ, RZ, R10 ;  /* 0x000000ffff057224 */ /* 0x000fce00078e000a */
.L_x_5245:
[----:B------:R-:W1:Y:S01]  /*a390*/  LDC R10, c[0x0][0x448] ;  /* 0x00011200ff0a7b82 */ /* 0x000e620000000800 */
[----:B------:R-:W-:-:S05]  /*a3a0*/  IADD3 R13, -R9, 0x1, RZ ;  /* 0x00000001090d7810 */ /* 0x000fca0007ffe1ff */
[----:B------:R-:W-:Y:S02]  /*a3b0*/  IMAD R8, R8, UR38, R13 ;  /* 0x0000002608087c24 */ /* 0x000fe4000f8e020d */
[----:B------:R-:W2:Y:S01]  /*a3c0*/  LDC R14, c[0x0][0xadc] ;  /* 0x0002b700ff0e7b82 */ /* 0x000ea20000000800 */
[----:B-1----:R-:W-:Y:S01]  /*a3d0*/  ISETP.NE.AND P5, PT, R10, 0x1, PT ;  /* 0x000000010a00780c */ /* 0x002fe20003fa5270 */
[----:B------:R-:W-:-:S04]  /*a3e0*/  VIADD R10, R18, 0x3f ;  /* 0x0000003f120a7836 */ /* 0x000fc80000000000 */
[----:B------:R-:W-:Y:S01]  /*a3f0*/  IMAD.MOV.U32 R9, RZ, RZ, R10 ;  /* 0x000000ffff097224 */ /* 0x000fe200078e000a */
[----:B--2---:R-:W-:-:S07]  /*a400*/  ISETP.GE.AND P6, PT, R14, 0x1, PT ;  /* 0x000000010e00780c */ /* 0x004fce0003fc6270 */
[----:B------:R-:W1:Y:S08]  /*a410*/  @P5 LDC R11, c[0x0][0x44c] ;  /* 0x00011300ff0b5b82 */ /* 0x000e700000000800 */
[----:B0-----:R-:W0:Y:S01]  /*a420*/  @P5 LDC R12, c[0x0][0x450] ;  /* 0x00011400ff0c5b82 */ /* 0x001e220000000800 */
[----:B-1----:R-:W-:-:S05]  /*a430*/  @P5 IMAD.HI.U32 R11, R10, R11, RZ ;  /* 0x0000000b0a0b5227 */ /* 0x002fca00078e00ff */
[----:B0-----:R-:W-:-:S05]  /*a440*/  @P5 SHF.R.U32.HI R9, RZ, R12, R11 ;  /* 0x0000000cff095219 */ /* 0x001fca000001160b */
        /* <DEDUP_REMOVED lines=12> */
.L_x_5264:
[----:B------:R-:W-:-:S13]  /*a510*/  ISETP.NE.AND P2, PT, R14, 0x1, PT ;  /* 0x000000010e00780c */ /* 0x000fda0003f45270 */
[----:B------:R-:W0:Y:S02]  /*a520*/  @P2 LDC.64 R10, c[0x0][0xae0] ;  /* 0x0002b800ff0a2b82 */ /* 0x000e240000000a00 */
[----:B0-----:R-:W-:-:S05]  /*a530*/  @P2 IMAD.HI.U32 R10, R9, R10, RZ ;  /* 0x0000000a090a2227 */ /* 0x001fca00078e00ff */
[----:B------:R-:W-:-:S07]  /*a540*/  @P2 SHF.R.U32.HI R9, RZ, R11, R10 ;  /* 0x0000000bff092219 */ /* 0x000fce000001160a */
.L_x_5265:
[----:B------:R-:W-:-:S05]  /*a550*/  IMAD R9, R9, R14, RZ ;  /* 0x0000000e09097224 */ /* 0x000fca00078e02ff */
[----:B------:R-:W-:-:S07]  /*a560*/  VIMNMX R8, R8, R9, !PT ;  /* 0x0000000908087248 */ /* 0x000fce0007fe0100 */
.L_x_5263:
[----:B------:R-:W-:-:S05]  /*a570*/  VIADD R8, R8, 0x3f ;  /* 0x0000003f08087836 */ /* 0x000fca0000000000 */
[----:B------:R-:W-:-:S04]  /*a580*/  SHF.R.S32.HI R9, RZ, 0x1f, R8 ;  /* 0x0000001fff097819 */ /* 0x000fc80000011408 */
[----:B------:R-:W-:-:S04]  /*a590*/  LEA.HI R9, R9, R8, RZ, 0x6 ;  /* 0x0000000809097211 */ /* 0x000fc800078f30ff */
[----:B------:R-:W-:-:S04]  /*a5a0*/  SHF.R.S32.HI R8, RZ, 0x6, R9 ;  /* 0x00000006ff087819 */ /* 0x000fc80000011409 */
[----:B------:R-:W-:-:S04]  /*a5b0*/  VIMNMX R9, R189, R8, !PT ;  /* 0x00000008bd097248 */ /* 0x000fc80007fe0100 */
[----:B------:R-:W-:-:S13]  /*a5c0*/  ISETP.GE.AND P2, PT, R6, R9, PT ;  /* 0x000000090600720c */ /* 0x000fda0003f46270 */
[----:B------:R-:W-:Y:S05]  /*a5d0*/  @!P2 BRA `(.L_x_5266) ;  /* 0x000000280048a947 */ /* 0x000fea0003800000 */
[----:B------:R-:W-:Y:S01]  /*a5e0*/  IMAD.MOV.U32 R197, RZ, RZ, R7 ;  /* 0x000000ffffc57224 */ /* 0x000fe200078e0007 */
[----:B------:R-:W-:Y:S01]  /*a5f0*/  UMOV UR7, UR36 ;  /* 0x0000002400077c82 */ /* 0x000fe20008000000 */
[----:B------:R-:W-:Y:S02]  /*a600*/  IMAD.MOV.U32 R10, RZ, RZ, R5 ;  /* 0x000000ffff0a7224 */ /* 0x000fe400078e0005 */
[----:B------:R-:W-:-:S07]  /*a610*/  IMAD.MOV.U32 R8, RZ, RZ, R6 ;  /* 0x000000ffff087224 */ /* 0x000fce00078e0006 */
.L_x_5275:
[----:B------:R-:W-:Y:S01]  /*a620*/  UIADD3 UR36, UR7, 0x1, URZ ;  /* 0x0000000107247890 */ /* 0x000fe2000fffe03f */
[----:B------:R-:W-:Y:S02]  /*a630*/  IMAD.MOV.U32 R6, RZ, RZ, R8 ;  /* 0x000000ffff067224 */ /* 0x000fe400078e0008 */
[----:B------:R-:W-:Y:S01]  /*a640*/  VIADD R8, R8, 0xffffffff ;  /* 0xffffffff08087836 */ /* 0x000fe20000000000 */
[----:B------:R-:W-:Y:S02]  /*a650*/  UISETP.NE.AND UP0, UPT, UR36, 0x2, UPT ;  /* 0x000000022400788c */ /* 0x000fe4000bf05270 */
[----:B------:R-:W-:Y:S02]  /*a660*/  ISETP.GT.AND P2, PT, R6, R9, PT ;  /* 0x000000090600720c */ /* 0x000fe40003f44270 */
[----:B------:R-:W-:Y:S02]  /*a670*/  USEL UR5, URZ, 0x1, UP0 ;  /* 0x000000013f057887 */ /* 0x000fe40008000000 */
[----:B------:R-:W-:-:S04]  /*a680*/  USEL UR36, UR36, URZ, UP0 ;  /* 0x0000003f24247287 */ /* 0x000fc80008000000 */
[----:B------:R-:W-:Y:S01]  /*a690*/  LOP3.LUT R2, R2, UR5, RZ, 0x3c, !PT ;  /* 0x0000000502027c12 */ /* 0x000fe2000f8e3cff */
[----:B0-----:R-:W-:Y:S07]  /*a6a0*/  @!P0 BRA `(.L_x_5267) ;  /* 0x0000000000048947 */ /* 0x001fee0003800000 */
[----:B------:R-:W-:Y:S01]  /*a6b0*/  BPT.TRAP 0x1 ;  /* 0x000000040000795c */ /* 0x000fe20000300000 */
.L_x_5267:
[----:B------:R-:W-:Y:S01]  /*a6c0*/  ULEA UR5, UR36, UR37, 0x3 ;  /* 0x0000002524057291 */ /* 0x000fe2000f8e183f */
[----:B------:R-:W-:-:S08]  /*a6d0*/  SHF.L.U32 R5, R2, 0x1f, RZ ;  /* 0x0000001f02057819 */ /* 0x000fd000000006ff */
[----:B------:R0:W1:Y:S01]  /*a6e0*/  SYNCS.PHASECHK.TRANS64.TRYWAIT P3, [UR5+0x38830], R5 ;  /* 0x03883005ff0075a7 */ /* 0x0000620008060145 */
[----:B------:R-:W-:Y:S05]  /*a6f0*/  @!P0 BRA `(.L_x_5268) ;  /* 0x0000000000048947 */ /* 0x000fea0003800000 */
[----:B------:R-:W-:Y:S01]  /*a700*/  BPT.TRAP 0x1 ;  /* 0x000000040000795c */ /* 0x000fe20000300000 */
.L_x_5268:
[----:B-1----:R-:W-:Y:S05]  /*a710*/  @P3 BRA `(.L_x_5269) ;  /* 0x0000000000083947 */ /* 0x002fea0003800000 */
[----:B------:R-:W1:Y:S02]  /*a720*/  SYNCS.PHASECHK.TRANS64.TRYWAIT P3, [UR5+0x38830], R5 ;  /* 0x03883005ff0075a7 */ /* 0x000e640008060145 */
[----:B-1----:R-:W-:Y:S05]  /*a730*/  @!P3 BRA `(.L_x_5270) ;  /* 0x000000f800f4b947 */ /* 0x002fea0003800000 */
.L_x_5269:
        /* <DEDUP_REMOVED lines=23> */
.L_x_5271:
[----:B------:R2:W3:Y:S01]  /*a8b0*/  SYNCS.PHASECHK.TRANS64.TRYWAIT P3, [UR5+0x38850], R5 ;  /* 0x03885005ff0075a7 */ /* 0x0004e20008060145 */
[----:B------:R-:W-:Y:S05]  /*a8c0*/  @!P0 BRA `(.L_x_5272) ;  /* 0x0000000000048947 */ /* 0x000fea0003800000 */
[----:B------:R-:W-:Y:S01]  /*a8d0*/  BPT.TRAP 0x1 ;  /* 0x000000040000795c */ /* 0x000fe20000300000 */
.L_x_5272:
[----:B---3--:R-:W-:Y:S05]  /*a8e0*/  @P3 BRA `(.L_x_5273) ;  /* 0x0000000000083947 */ /* 0x008fea0003800000 */
[----:B------:R-:W3:Y:S02]  /*a8f0*/  SYNCS.PHASECHK.TRANS64.TRYWAIT P3, [UR5+0x38850], R5 ;  /* 0x03885005ff0075a7 */ /* 0x000ee40008060145 */
[----:B---3--:R-:W-:Y:S05]  /*a900*/  @!P3 BRA `(.L_x_5274) ;  /* 0x000000f80098b947 */ /* 0x008fea0003800000 */
.L_x_5273:
[----:B------:R-:W-:Y:S01]  /*a910*/  ULEA UR26, UR36, UR4, 0xc ;  /* 0x00000004241a7291 */ /* 0x000fe2000f8e603f */
[----:B------:R-:W-:Y:S01]  /*a920*/  WARPGROUP.ARRIVE ;  /* 0x00000000000079c5 */ /* 0x000fe20000000000 */
[----:B------:R-:W-:Y:S01]  /*a930*/  UMOV UR27, 0x40000040 ;  /* 0x40000040001b7882 */ /* 0x000fe20000000000 */
[----:B------:R-:W-:-:S04]  /*a940*/  UIADD3 UR28, UR6, 0x2, URZ ;  /* 0x00000002061c7890 */ /* 0x000fc8000fffe03f */
[----:B-1----:R-:W1:Y:S01]  /*a950*/  S2R R6, SR_TID.X ;  /* 0x0000000000067919 */ /* 0x002e620000002100 */
[----:B------:R-:W-:Y:S01]  /*a960*/  UIADD3 UR30, UR26, 0x2, URZ ;  /* 0x000000021a1e7890 */ /* 0x000fe2000fffe03f */
[----:B------:R-:W-:Y:S01]  /*a970*/  UMOV UR29, 0x40000040 ;  /* 0x40000040001d7882 */ /* 0x000fe20000000000 */
[----:B------:R-:W-:Y:S01]  /*a980*/  UMOV UR31, 0x40000040 ;  /* 0x40000040001f7882 */ /* 0x000fe20000000000 */
[----:B------:R-:W-:Y:S01]  /*a990*/  HGMMA.64x64x16.F32.BF16 R152, gdesc[UR24], R152, gsb0 ;  /* 0x00e00000189879f0 */ /* 0x000fe20008001898 */
[----:B------:R-:W-:Y:S02]  /*a9a0*/  UIADD3 UR15, UR6, 0x800, URZ ;  /* 0x00000800060f7890 */ /* 0x000fe4000fffe03f */
[----:B------:R-:W-:Y:S01]  /*a9b0*/  UIADD3 UR18, UR26, 0x800, URZ ;  /* 0x000008001a127890 */ /* 0x000fe2000fffe03f */
[----:B------:R-:W-:Y:S01]  /*a9c0*/  ULDC UR19, c[0x0][0xa80] ;  /* 0x0002a00000137ab9 */ /* 0x000fe20000000800 */
[----:B-1----:R-:W-:-:S05]  /*a9d0*/  SHF.R.U32.HI R6, RZ, 0x7, R6 ;  /* 0x00000007ff067819 */ /* 0x002fca0000011606 */
[----:B0-2---:R-:W0:Y:S02]  /*a9e0*/  SHFL.IDX PT, R5, R6, RZ, 0x1f ;  /* 0x00001fff06057589 */ /* 0x005e2400000e0000 */
[----:B0-----:R-:W-:-:S13]  /*a9f0*/  R2UR UR10, R5 ;  /* 0x00000000050a72ca */ /* 0x001fda00000e0000 */
        /* <DEDUP_REMOVED lines=278> */
[----:B------:R-:W-:-:S03]  /*bb60*/  FMNMX.FTZ R7, R163, R6, !PT ;  /* 0x00000006a3077209 */ /* 0x000fc60007810000 */
[C---:B------:R-:W-:Y:S01]  /*bb70*/  FADD.FTZ R10, -R5.reuse, R10 ;  /* 0x0000000a050a7221 */ /* 0x040fe20000010100 */
[----:B------:R-:W-:Y:S01]  /*bb80*/  FMNMX.FTZ R6, R166, R7, !PT ;  /* 0x00000007a6067209 */ /* 0x000fe20007810000 */
[----:B------:R-:W-:Y:S02]  /*bb90*/  FMUL.FTZ R198, R5, UR19 ;  /* 0x0000001305c67c20 */ /* 0x000fe40008410000 */
[----:B------:R-:W-:Y:S01]  /*bba0*/  FMUL.FTZ R13, R10, UR19 ;  /* 0x000000130a0d7c20 */ /* 0x000fe20008410000 */
[----:B------:R-:W-:Y:S01]  /*bbb0*/  FMNMX.FTZ R7, R167, R6, !PT ;  /* 0x00000006a7077209 */ /* 0x000fe20007810000 */
[--C-:B------:R-:W-:Y:S01]  /*bbc0*/  FFMA.FTZ R11, R152, UR19, -R198.reuse ;  /* 0x00000013980b7c23 */ /* 0x100fe200080108c6 */
[--C-:B------:R-:W-:Y:S01]  /*bbd0*/  FFMA.FTZ R153, R153, UR19, -R198.reuse ;  /* 0x0000001399997c23 */ /* 0x100fe200080108c6 */
[----:B------:R0:W1:Y:S01]  /*bbe0*/  MUFU.EX2 R6, R13 ;  /* 0x0000000d00067308 */ /* 0x0000620000000800 */
        /* <DEDUP_REMOVED lines=9> */
[--C-:B0-----:R-:W-:Y:S01]  /*bc80*/  FFMA.FTZ R13, R157, UR19, -R198.reuse ;  /* 0x000000139d0d7c23 */ /* 0x101fe200080108c6 */
[--C-:B------:R-:W-:Y:S01]  /*bc90*/  FFMA.FTZ R172, R172, UR19, -R198.reuse ;  /* 0x00000013acac7c23 */ /* 0x100fe200080108c6 */
[--C-:B------:R-:W-:Y:S01]  /*bca0*/  FFMA.FTZ R173, R173, UR19, -R198.reuse ;  /* 0x00000013adad7c23 */ /* 0x100fe200080108c6 */
[----:B------:R-:W-:Y:S01]  /*bcb0*/  FMNMX.FTZ R7, R175, R10, !PT ;  /* 0x0000000aaf077209 */ /* 0x000fe20007810000 */
[--C-:B------:R-:W-:Y:S01]  /*bcc0*/  FFMA.FTZ R176, R176, UR19, -R198.reuse ;  /* 0x00000013b0b07c23 */ /* 0x100fe200080108c6 */
[----:B------:R0:W-:Y:S01]  /*bcd0*/  MUFU.EX2 R10, R153 ;  /* 0x00000099000a7308 */ /* 0x0001e20000000800 */
[--C-:B------:R-:W-:Y:S01]  /*bce0*/  FFMA.FTZ R177, R177, UR19, -R198.reuse ;  /* 0x00000013b1b17c23 */ /* 0x100fe200080108c6 */
[----:B------:R-:W-:Y:S01]  /*bcf0*/  FMNMX.FTZ R12, R178, R7, !PT ;  /* 0x00000007b20c7209 */ /* 0x000fe20007810000 */
[--C-:B------:R-:W-:Y:S01]  /*bd00*/  FFMA.FTZ R180, R180, UR19, -R198.reuse ;  /* 0x00000013b4b47c23 */ /* 0x100fe200080108c6 */
[-C--:B-1----:R-:W-:Y:S01]  /*bd10*/  FMUL.FTZ R24, R24, R6.reuse ;  /* 0x0000000618187220 */ /* 0x082fe20000410000 */
[----:B------:R-:W-:Y:S01]  /*bd20*/  FMUL.FTZ R25, R25, R6 ;  /* 0x0000000619197220 */ /* 0x000fe20000410000 */
[----:B------:R-:W-:Y:S01]  /*bd30*/  FMNMX.FTZ R7, R179, R12, !PT ;  /* 0x0000000cb3077209 */ /* 0x000fe20007810000 */
[-C--:B------:R-:W-:Y:S01]  /*bd40*/  FMUL.FTZ R28, R28, R6.reuse ;  /* 0x000000061c1c7220 */ /* 0x080fe20000410000 */
[----:B------:R-:W-:Y:S01]  /*bd50*/  MUFU.EX2 R11, R11 ;  /* 0x0000000b000b7308 */ /* 0x000fe20000000800 */
[--C-:B0-----:R-:W-:Y:S01]  /*bd60*/  FFMA.FTZ R153, R181, UR19, -R198.reuse ;  /* 0x00000013b5997c23 */ /* 0x101fe200080108c6 */
[----:B------:R-:W-:Y:S01]  /*bd70*/  FMNMX.FTZ R14, R182, R7, !PT ;  /* 0x00000007b60e7209 */ /* 0x000fe20007810000 */
[-C--:B------:R-:W-:Y:S01]  /*bd80*/  FMUL.FTZ R29, R29, R6.reuse ;  /* 0x000000061d1d7220 */ /* 0x080fe20000410000 */
[-C--:B------:R-:W-:Y:S01]  /*bd90*/  FMUL.FTZ R32, R32, R6.reuse ;  /* 0x0000000620207220 */ /* 0x080fe20000410000 */
[----:B------:R-:W-:Y:S01]  /*bda0*/  FMUL.FTZ R33, R33, R6 ;  /* 0x0000000621217220 */ /* 0x000fe20000410000 */
[----:B------:R-:W-:Y:S01]  /*bdb0*/  FMNMX.FTZ R7, R183, R14, !PT ;  /* 0x0000000eb7077209 */ /* 0x000fe20007810000 */
        /* <DEDUP_REMOVED lines=27> */
[----:B------:R-:W-:Y:S01]  /*bf70*/  FMUL.FTZ R77, R77, R6 ;  /* 0x000000064d4d7220 */ /* 0x000fe20000410000 */
[----:B0-----:R-:W-:Y:S01]  /*bf80*/  FMNMX.FTZ R152, R7, R152, !PT ;  /* 0x0000009807987209 */ /* 0x001fe20007810000 */
[-C--:B------:R-:W-:Y:S01]  /*bf90*/  FMUL.FTZ R80, R80, R6.reuse ;  /* 0x0000000650507220 */ /* 0x080fe20000410000 */
[-C--:B------:R-:W-:Y:S01]  /*bfa0*/  FMUL.FTZ R81, R81, R6.reuse ;  /* 0x0000000651517220 */ /* 0x080fe20000410000 */
[-C--:B------:R-:W-:Y:S01]  /*bfb0*/  FMUL.FTZ R84, R84, R6.reuse ;  /* 0x0000000654547220 */ /* 0x080fe20000410000 */
[-C--:B------:R-:W-:Y:S01]  /*bfc0*/  FMUL.FTZ R85, R85, R6.reuse ;  /* 0x0000000655557220 */ /* 0x080fe20000410000 */
[----:B------:R-:W0:Y:S01]  /*bfd0*/  SHFL.BFLY PT, R7, R152, 0x1, 0x1f ;  /* 0x0c201f0098077f89 */ /* 0x000e2200000e0000 */
        /* <DEDUP_REMOVED lines=23> */
[----:B0-----:R-:W-:Y:S01]  /*c150*/  FMNMX.FTZ R7, R152, R7, !PT ;  /* 0x0000000798077209 */ /* 0x001fe20007810000 */
[----:B------:R-:W-:Y:S01]  /*c160*/  MUFU.EX2 R169, R169 ;  /* 0x000000a900a97308 */ /* 0x000fe20000000800 */
[-C--:B------:R-:W-:Y:S01]  /*c170*/  FMUL.FTZ R125, R125, R6.reuse ;  /* 0x000000067d7d7220 */ /* 0x080fe20000410000 */
[-C--:B------:R-:W-:Y:S01]  /*c180*/  FMUL.FTZ R128, R128, R6.reuse ;  /* 0x0000000680807220 */ /* 0x080fe20000410000 */
[-C--:B------:R-:W-:Y:S01]  /*c190*/  FMUL.FTZ R129, R129, R6.reuse ;  /* 0x0000000681817220 */ /* 0x080fe20000410000 */
[----:B------:R-:W-:Y:S01]  /*c1a0*/  FADD.FTZ R152, -R7, R197 ;  /* 0x000000c507987221 */ /* 0x000fe20000010100 */
[-C--:B------:R-:W-:Y:S01]  /*c1b0*/  FMUL.FTZ R132, R132, R6.reuse ;  /* 0x0000000684847220 */ /* 0x080fe20000410000 */
[-C--:B------:R-:W-:Y:S01]  /*c1c0*/  FMUL.FTZ R133, R133, R6.reuse ;  /* 0x0000000685857220 */ /* 0x080fe20000410000 */
[-C--:B------:R-:W-:Y:S01]  /*c1d0*/  FMUL.FTZ R136, R136, R6.reuse ;  /* 0x0000000688887220 */ /* 0x080fe20000410000 */
[----:B------:R0:W-:Y:S01]  /*c1e0*/  MUFU.EX2 R197, R153 ;  /* 0x0000009900c57308 */ /* 0x0001e20000000800 */
[----:B------:R-:W-:Y:S01]  /*c1f0*/  FMUL.FTZ R181, R152, UR19 ;  /* 0x0000001398b57c20 */ /* 0x000fe20008410000 */
[----:B------:R-:W-:Y:S01]  /*c200*/  FMUL.FTZ R152, R7, UR19 ;  /* 0x0000001307987c20 */ /* 0x000fe20008410000 */
[-C--:B------:R-:W-:Y:S01]  /*c210*/  FMUL.FTZ R137, R137, R6.reuse ;  /* 0x0000000689897220 */ /* 0x080fe20000410000 */
[-C--:B------:R-:W-:Y:S01]  /*c220*/  FMUL.FTZ R140, R140, R6.reuse ;  /* 0x000000068c8c7220 */ /* 0x080fe20000410000 */
[----:B------:R-:W-:Y:S01]  /*c230*/  FMUL.FTZ R141, R141, R6 ;  /* 0x000000068d8d7220 */ /* 0x000fe20000410000 */
[--C-:B------:R-:W-:Y:S01]  /*c240*/  FFMA.FTZ R198, R154, UR19, -R152.reuse ;  /* 0x000000139ac67c23 */ /* 0x100fe20008010898 */
[----:B------:R-:W-:Y:S01]  /*c250*/  FFMA.FTZ R207, R179, UR19, -R152 ;  /* 0x00000013b3cf7c23 */ /* 0x000fe20008010898 */
[----:B------:R-:W1:Y:S01]  /*c260*/  MUFU.EX2 R181, R181 ;  /* 0x000000b500b57308 */ /* 0x000e620000000800 */
[----:B0-----:R-:W-:-:S02]  /*c270*/  IMAD.MOV R153, RZ, RZ, -R19 ;  /* 0x000000ffff997224 */ /* 0x001fc400078e0a13 */
[--C-:B------:R-:W-:Y:S01]  /*c280*/  FFMA.FTZ R199, R155, UR19, -R152.reuse ;  /* 0x000000139bc77c23 */ /* 0x100fe20008010898 */
[----:B------:R-:W-:Y:S02]  /*c290*/  IMAD.U32 R179, RZ, RZ, UR5 ;  /* 0x00000005ffb37e24 */ /* 0x000fe4000f8e00ff */
[--C-:B------:R-:W-:Y:S01]  /*c2a0*/  FFMA.FTZ R200, R158, UR19, -R152.reuse ;  /* 0x000000139ec87c23 */ /* 0x100fe20008010898 */
[----:B------:R-:W-:Y:S01]  /*c2b0*/  IMAD.U32 R154, RZ, RZ, UR7 ;  /* 0x00000007ff9a7e24 */ /* 0x000fe2000f8e00ff */
[----:B------:R-:W-:Y:S01]  /*c2c0*/  ISETP.NE.AND P3, PT, R16, R153, PT ;  /* 0x000000991000720c */ /* 0x000fe20003f65270 */
[----:B------:R-:W-:Y:S02]  /*c2d0*/  @!P1 VIADD R153, R179, 0x38840 ;  /* 0x00038840b3999836 */ /* 0x000fe40000000000 */
[--C-:B------:R-:W-:Y:S01]  /*c2e0*/  FFMA.FTZ R201, R159, UR19, -R152.reuse ;  /* 0x000000139fc97c23 */ /* 0x100fe20008010898 */
[--C-:B------:R-:W-:Y:S01]  /*c2f0*/  FFMA.FTZ R202, R162, UR19, -R152.reuse ;  /* 0x00000013a2ca7c23 */ /* 0x100fe20008010898 */
[--C-:B------:R-:W-:Y:S01]  /*c300*/  FFMA.FTZ R203, R163, UR19, -R152.reuse ;  /* 0x00000013a3cb7c23 */ /* 0x100fe20008010898 */
[--C-:B------:R-:W-:Y:S01]  /*c310*/  FFMA.FTZ R204, R166, UR19, -R152.reuse ;  /* 0x00000013a6cc7c23 */ /* 0x100fe20008010898 */
[----:B------:R-:W-:Y:S01]  /*c320*/  @!P1 PRMT R153, RZ, 0x654, R153 ;  /* 0x00000654ff999816 */ /* 0x000fe20000000099 */
[--C-:B------:R-:W-:Y:S01]  /*c330*/  FFMA.FTZ R205, R167, UR19, -R152.reuse ;  /* 0x00000013a7cd7c23 */ /* 0x100fe20008010898 */
[--C-:B------:R-:W-:Y:S01]  /*c340*/  FFMA.FTZ R170, R170, UR19, -R152.reuse ;  /* 0x00000013aaaa7c23 */ /* 0x100fe20008010898 */
[--C-:B------:R-:W-:Y:S01]  /*c350*/  FFMA.FTZ R171, R171, UR19, -R152.reuse ;  /* 0x00000013abab7c23 */ /* 0x100fe20008010898 */
[--C-:B------:R-:W-:Y:S01]  /*c360*/  FFMA.FTZ R174, R174, UR19, -R152.reuse ;  /* 0x00000013aeae7c23 */ /* 0x100fe20008010898 */
[----:B------:R-:W-:Y:S01]  /*c370*/  FFMA.FTZ R175, R175, UR19, -R152 ;  /* 0x00000013afaf7c23 */ /* 0x000fe20008010898 */
[----:B------:R0:W-:Y:S01]  /*c380*/  @!P1 SYNCS.ARRIVE.TRANS64.RED.A1T0 RZ, [R153+URZ], RZ ;  /* 0x000000ff99ff99a7 */ /* 0x0001e2000810043f */
[----:B------:R-:W-:-:S02]  /*c390*/  @!P3 IMAD R154, R154, 0x40, R17 ;  /* 0x000000409a9ab824 */ /* 0x000fc400078e0211 */
[--C-:B------:R-:W-:Y:S01]  /*c3a0*/  FFMA.FTZ R178, R178, UR19, -R152.reuse ;  /* 0x00000013b2b27c23 */ /* 0x100fe20008010898 */
[--C-:B------:R-:W-:Y:S01]  /*c3b0*/  FFMA.FTZ R182, R182, UR19, -R152.reuse ;  /* 0x00000013b6b67c23 */ /* 0x100fe20008010898 */
[----:B------:R-:W-:Y:S01]  /*c3c0*/  FFMA.FTZ R183, R183, UR19, -R152 ;  /* 0x00000013b7b77c23 */ /* 0x000fe20008010898 */
[----:B------:R-:W-:Y:S01]  /*c3d0*/  MUFU.EX2 R198, R198 ;  /* 0x000000c600c67308 */ /* 0x000fe20000000800 */
[----:B------:R-:W-:Y:S01]  /*c3e0*/  @!P3 LEA R154, R154, UR37, 0x2 ;  /* 0x000000259a9abc11 */ /* 0x000fe2000f8e10ff */
[----:B-1----:R-:W-:Y:S01]  /*c3f0*/  FMUL.FTZ R26, R26, R181 ;  /* 0x000000b51a1a7220 */ /* 0x002fe20000410000 */
[----:B------:R-:W-:Y:S01]  /*c400*/  F2FP.BF16.F32.PACK_AB R152, R10, R11 ;  /* 0x0000000b0a98723e */ /* 0x000fe200000010ff */
[-C--:B------:R-:W-:Y:S01]  /*c410*/  FMUL.FTZ R27, R27, R181.reuse ;  /* 0x000000b51b1b7220 */ /* 0x080fe20000410000 */
[----:B------:R-:W-:Y:S01]  /*c420*/  F2FP.BF16.F32.PACK_AB R158, R21, R20 ;  /* 0x00000014159e723e */ /* 0x000fe200000010ff */
[----:B------:R-:W-:Y:S01]  /*c430*/  @!P3 STS [R154+0x38400], R6 ;  /* 0x038400069a00b388 */ /* 0x000fe20000000800 */
[----:B------:R-:W-:Y:S01]  /*c440*/  F2FP.BF16.F32.PACK_AB R160, R169, R168 ;  /* 0x000000a8a9a0723e */ /* 0x000fe200000010ff */
[----:B------:R-:W0:Y:S01]  /*c450*/  MUFU.EX2 R199, R199 ;  /* 0x000000c700c77308 */ /* 0x000e220000000800 */
[-C--:B------:R-:W-:Y:S01]  /*c460*/  FMUL.FTZ R30, R30, R181.reuse ;  /* 0x000000b51e1e7220 */ /* 0x080fe20000410000 */
[----:B------:R1:W-:Y:S01]  /*c470*/  @!P3 STS [R154+0x38420], R181 ;  /* 0x038420b59a00b388 */ /* 0x0003e20000000800 */
        /* <DEDUP_REMOVED lines=9> */
[----:B-1----:R-:W-:Y:S01]  /*c510*/  F2FP.BF16.F32.PACK_AB R154, R13, R12 ;  /* 0x0000000c0d9a723e */ /* 0x002fe200000010ff */
        /* <DEDUP_REMOVED lines=72> */
[----:B------:R0:W-:Y:S01]  /*c9a0*/  STSM.16.M88.4 [R22+0x36400], R152 ;  /* 0x0364009816007844 */ /* 0x0001e20000000200 */
[----:B------:R-:W-:Y:S01]  /*c9b0*/  FFMA.FTZ R3, R6, R3, R11 ;  /* 0x0000000306037223 */ /* 0x000fe2000001000b */
[----:B------:R-:W-:Y:S01]  /*c9c0*/  FFMA.FTZ R4, R181, R4, R198 ;  /* 0x00000004b5047223 */ /* 0x000fe200000100c6 */
[----:B------:R-:W-:Y:S01]  /*c9d0*/  MUFU.EX2 R174, R174 ;  /* 0x000000ae00ae7308 */ /* 0x000fe20000000800 */
[----:B------:R0:W-:Y:S01]  /*c9e0*/  STSM.16.M88.4 [R185], R156 ;  /* 0x0000009cb9007844 */ /* 0x0001e20000000200 */
[----:B------:R-:W-:Y:S01]  /*c9f0*/  FADD.FTZ R3, R10, R3 ;  /* 0x000000030a037221 */ /* 0x000fe20000010000 */
[----:B------:R-:W-:Y:S01]  /*ca00*/  FADD.FTZ R199, R199, R4 ;  /* 0x00000004c7c77221 */ /* 0x000fe20000010000 */
[----:B------:R-:W-:Y:S01]  /*ca10*/  @!P1 VIADD R179, R179, 0x38860 ;  /* 0x00038860b3b39836 */ /* 0x000fe20000000000 */
[----:B------:R-:W-:Y:S01]  /*ca20*/  UMOV UR7, UR36 ;  /* 0x0000002400077c82 */ /* 0x000fe20008000000 */
[----:B------:R-:W-:Y:S01]  /*ca30*/  FADD.FTZ R12, R12, R3 ;  /* 0x000000030c0c7221 */ /* 0x000fe20000010000 */
[----:B------:R-:W-:Y:S01]  /*ca40*/  FADD.FTZ R200, R200, R199 ;  /* 0x000000c7c8c87221 */ /* 0x000fe20000010000 */
[----:B------:R-:W2:Y:S01]  /*ca50*/  MUFU.EX2 R175, R175 ;  /* 0x000000af00af7308 */ /* 0x000ea20000000800 */
[----:B-1----:R-:W-:Y:S01]  /*ca60*/  F2FP.BF16.F32.PACK_AB R161, R171, R170 ;  /* 0x000000aaaba1723e */ /* 0x002fe200000010ff */
[----:B------:R-:W-:Y:S01]  /*ca70*/  FADD.FTZ R13, R13, R12 ;  /* 0x0000000c0d0d7221 */ /* 0x000fe20000010000 */
[----:B------:R-:W-:Y:S01]  /*ca80*/  FADD.FTZ R201, R201, R200 ;  /* 0x000000c8c9c97221 */ /* 0x000fe20000010000 */
[----:B------:R-:W-:Y:S01]  /*ca90*/  @!P1 PRMT R179, RZ, 0x654, R179 ;  /* 0x00000654ffb39816 */ /* 0x000fe200000000b3 */
[----:B------:R-:W-:-:S02]  /*caa0*/  IMAD.MOV.U32 R10, RZ, RZ, R5 ;  /* 0x000000ffff0a7224 */ /* 0x000fc400078e0005 */
        /* <DEDUP_REMOVED lines=25> */
[----:B--2---:R-:W-:Y:S02]  /*cc40*/  F2FP.BF16.F32.PACK_AB R166, R197, R180 ;  /* 0x000000b4c5a6723e */ /* 0x004fe400000010ff */
[----:B------:R-:W-:-:S04]  /*cc50*/  FADD.FTZ R177, R177, R176 ;  /* 0x000000b0b1b17221 */ /* 0x000fc80000010000 */
[----:B------:R-:W-:Y:S01]  /*cc60*/  FADD.FTZ R180, R180, R177 ;  /* 0x000000b1b4b47221 */ /* 0x000fe20000010000 */
[----:B------:R-:W2:Y:S03]  /*cc70*/  MUFU.EX2 R182, R182 ;  /* 0x000000b600b67308 */ /* 0x000ea60000000800 */
[----:B------:R-:W-:Y:S01]  /*cc80*/  FADD.FTZ R3, R197, R180 ;  /* 0x000000b4c5037221 */ /* 0x000fe20000010000 */
[----:B------:R-:W-:-:S04]  /*cc90*/  IMAD.MOV.U32 R197, RZ, RZ, R7 ;  /* 0x000000ffffc57224 */ /* 0x000fc800078e0007 */
[----:B------:R-:W3:Y:S01]  /*cca0*/  MUFU.EX2 R183, R183 ;  /* 0x000000b700b77308 */ /* 0x000ee20000000800 */
[----:B-1----:R-:W-:Y:S01]  /*ccb0*/  F2FP.BF16.F32.PACK_AB R165, R207, R178 ;  /* 0x000000b2cfa5723e */ /* 0x002fe200000010ff */
[----:B------:R-:W-:-:S04]  /*ccc0*/  FADD.FTZ R178, R178, R175 ;  /* 0x000000afb2b27221 */ /* 0x000fc80000010000 */
[----:B------:R-:W-:-:S04]  /*ccd0*/  FADD.FTZ R207, R207, R178 ;  /* 0x000000b2cfcf7221 */ /* 0x000fc80000010000 */
[----:B--2---:R-:W-:Y:S01]  /*cce0*/  FADD.FTZ R4, R182, R207 ;  /* 0x000000cfb6047221 */ /* 0x004fe20000010000 */
[----:B---3--:R-:W-:-:S03]  /*ccf0*/  F2FP.BF16.F32.PACK_AB R167, R183, R182 ;  /* 0x000000b6b7a7723e */ /* 0x008fc600000010ff */
[----:B------:R-:W-:Y:S02]  /*cd00*/  FADD.FTZ R4, R183, R4 ;  /* 0x00000004b7047221 */ /* 0x000fe40000010000 */
[----:B------:R0:W-:Y:S01]  /*cd10*/  STSM.16.M88.4 [R184], R164 ;  /* 0x000000a4b8007844 */ /* 0x0001e20000000200 */
[----:B------:R-:W-:-:S06]  /*cd20*/  WARPGROUP.ARRIVE ;  /* 0x00000000000079c5 */ /* 0x000fcc0000000000 */
        /* <DEDUP_REMOVED lines=28> */
[----:B------:R-:W-:-:S07]  /*cef0*/  IMAD.MOV.U32 R6, RZ, RZ, R8 ;  /* 0x000000ffff067224 */ /* 0x000fce00078e0008 */
.L_x_5266:
[----:B------:R-:W-:-:S13]  /*cf00*/  ISETP.GE.AND P2, PT, R6, R189, PT ;  /* 0x000000bd0600720c */ /* 0x000fda0003f46270 */
[----:B------:R-:W-:Y:S05]  /*cf10*/  @!P2 BRA `(.L_x_5276) ;  /* 0x0000003000f4a947 */ /* 0x000fea0003800000 */
[----:B------:R-:W-:Y:S01]  /*cf20*/  IMAD.MOV.U32 R12, RZ, RZ, R7 ;  /* 0x000000ffff0c7224 */ /* 0x000fe200078e0007 */
[----:B------:R-:W-:Y:S01]  /*cf30*/  UMOV UR7, UR36 ;  /* 0x0000002400077c82 */ /* 0x000fe20008000000 */
[----:B------:R-:W-:-:S07]  /*cf40*/  IMAD.MOV.U32 R11, RZ, RZ, R5 ;  /* 0x000000ffff0b7224 */ /* 0x000fce00078e0005 */
.L_x_5293:
[----:B------:R-:W-:-:S04]  /*cf50*/  UIADD3 UR36, UR7, 0x1, URZ ;  /* 0x0000000107247890 */ /* 0x000fc8000fffe03f */
[----:B------:R-:W-:-:S04]  /*cf60*/  UISETP.NE.AND UP0, UPT, UR36, 0x2, UPT ;  /* 0x000000022400788c */ /* 0x000fc8000bf05270 */
[----:B------:R-:W-:Y:S02]  /*cf70*/  USEL UR5, URZ, 0x1, UP0 ;  /* 0x000000013f057887 */ /* 0x000fe40008000000 */
[----:B------:R-:W-:-:S04]  /*cf80*/  USEL UR36, UR36, URZ, UP0 ;  /* 0x0000003f24247287 */ /* 0x000fc80008000000 */
[----:B------:R-:W-:Y:S01]  /*cf90*/  LOP3.LUT R2, R2, UR5, RZ, 0x3c, !PT ;  /* 0x0000000502027c12 */ /* 0x000fe2000f8e3cff */
[----:B--2---:R-:W-:Y:S07]  /*cfa0*/  @!P0 BRA `(.L_x_5277) ;  /* 0x0000000000048947 */ /* 0x004fee0003800000 */
[----:B------:R-:W-:Y:S01]  /*cfb0*/  BPT.TRAP 0x1 ;  /* 0x000000040000795c */ /* 0x000fe20000300000 */
.L_x_5277:
[----:B------:R-:W-:Y:S01]  /*cfc0*/  ULEA UR5, UR36, UR37, 0x3 ;  /* 0x0000002524057291 */ /* 0x000fe2000f8e183f */
[----:B------:R-:W-:-:S08]  /*cfd0*/  SHF.L.U32 R5, R2, 0x1f, RZ ;  /* 0x0000001f02057819 */ /* 0x000fd000000006ff */
[----:B------:R1:W2:Y:S01]  /*cfe0*/  SYNCS.PHASECHK.TRANS64.TRYWAIT P2, [UR5+0x38830], R5 ;  /* 0x03883005ff0075a7 */ /* 0x0002a20008040145 */
[----:B------:R-:W-:Y:S05]  /*cff0*/  @!P0 BRA `(.L_x_5278) ;  /* 0x0000000000048947 */ /* 0x000fea0003800000 */
[----:B------:R-:W-:Y:S01]  /*d000*/  BPT.TRAP 0x1 ;  /* 0x000000040000795c */ /* 0x000fe20000300000 */
.L_x_5278:
[----:B--2---:R-:W-:Y:S05]  /*d010*/  @P2 BRA `(.L_x_5279) ;  /* 0x0000000000082947 */ /* 0x004fea0003800000 */
[----:B------:R-:W2:Y:S02]  /*d020*/  SYNCS.PHASECHK.TRANS64.TRYWAIT P2, [UR5+0x38830], R5 ;  /* 0x03883005ff0075a7 */ /* 0x000ea40008040145 */
[----:B--2---:R-:W-:Y:S05]  /*d030*/  @!P2 BRA `(.L_x_5280) ;  /* 0x000000d000e4a947 */ /* 0x004fea0003800000 */
.L_x_5279:
[----:B------:R-:W-:Y:S01]  /*d040*/  R2UR UR10, R0 ;  /* 0x00000000000a72ca */ /* 0x000fe200000e0000 */
[----:B0-----:R-:W-:Y:S01]  /*d050*/  WARPGROUP.ARRIVE ;  /* 0x00000000000079c5 */ /* 0x001fe20000000000 */
        /* <DEDUP_REMOVED lines=21> */
.L_x_5281:
[----:B------:R0:W3:Y:S01]  /*d1b0*/  SYNCS.PHASECHK.TRANS64.TRYWAIT P2, [UR5+0x38850], R5 ;  /* 0x03885005ff0075a7 */ /* 0x0000e20008040145 */
[----:B------:R-:W-:Y:S05]  /*d1c0*/  @!P0 BRA `(.L_x_5282) ;  /* 0x0000000000048947 */ /* 0x000fea0003800000 */
[----:B------:R-:W-:Y:S01]  /*d1d0*/  BPT.TRAP 0x1 ;  /* 0x000000040000795c */ /* 0x000fe20000300000 */
.L_x_5282:
[----:B---3--:R-:W-:Y:S05]  /*d1e0*/  @P2 BRA `(.L_x_5283) ;  /* 0x0000000000082947 */ /* 0x008fea0003800000 */
[----:B------:R-:W3:Y:S02]  /*d1f0*/  SYNCS.PHASECHK.TRANS64.TRYWAIT P2, [UR5+0x38850], R5 ;  /* 0x03885005ff0075a7 */ /* 0x000ee40008040145 */
[----:B---3--:R-:W-:Y:S05]  /*d200*/  @!P2 BRA `(.L_x_5284) ;  /* 0x000000d00088a947 */ /* 0x008fea0003800000 */
.L_x_5283:
[----:B------:R-:W-:Y:S01]  /*d210*/  ULEA UR26, UR36, UR4, 0xc ;  /* 0x00000004241a7291 */ /* 0x000fe2000f8e603f */
[----:B------:R-:W-:Y:S01]  /*d220*/  WARPGROUP.ARRIVE ;  /* 0x00000000000079c5 */ /* 0x000fe20000000000 */
[----:B------:R-:W-:Y:S01]  /*d230*/  UMOV UR27, 0x40000040 ;  /* 0x40000040001b7882 */ /* 0x000fe20000000000 */
[----:B------:R-:W-:-:S04]  /*d240*/  UIADD3 UR28, UR6, 0x2, URZ ;  /* 0x00000002061c7890 */ /* 0x000fc8000fffe03f */
[----:B------:R-:W3:Y:S01]  /*d250*/  S2R R7, SR_TID.X ;  /* 0x0000000000077919 */ /* 0x000ee20000002100 */
[----:B------:R-:W-:Y:S01]  /*d260*/  UIADD3 UR30, UR26, 0x2, URZ ;  /* 0x000000021a1e7890 */ /* 0x000fe2000fffe03f */
[----:B--2---:R-:W2:Y:S01]  /*d270*/  @P5 LDC R8, c[0x0][0x44c] ;  /* 0x00011300ff085b82 */ /* 0x004ea20000000800 */
[----:B------:R-:W-:Y:S01]  /*d280*/  UMOV UR29, 0x40000040 ;  /* 0x40000040001d7882 */ /* 0x000fe20000000000 */
[----:B------:R-:W-:Y:S01]  /*d290*/  UMOV UR31, 0x40000040 ;  /* 0x40000040001f7882 */ /* 0x000fe20000000000 */
[----:B------:R-:W-:Y:S01]  /*d2a0*/  HGMMA.64x64x16.F32.BF16 R152, gdesc[UR24], R152, gsb0 ;  /* 0x00e00000189879f0 */ /* 0x000fe20008001898 */
[----:B------:R-:W-:Y:S01]  /*d2b0*/  UIADD3 UR15, UR6, 0x800, URZ ;  /* 0x00000800060f7890 */ /* 0x000fe2000fffe03f */
[----:B------:R-:W-:Y:S01]  /*d2c0*/  IMAD.IADD R13, R188, 0x1, R18 ;  /* 0x00000001bc0d7824 */ /* 0x000fe200078e0212 */
[----:B------:R-:W-:Y:S01]  /*d2d0*/  UIADD3 UR18, UR26, 0x800, URZ ;  /* 0x000008001a127890 */ /* 0x000fe2000fffe03f */
[----:B------:R-:W-:Y:S01]  /*d2e0*/  IMAD.U32 R10, RZ, RZ, UR5 ;  /* 0x00000005ff0a7e24 */ /* 0x000fe2000f8e00ff */
[----:B------:R-:W-:-:S02]  /*d2f0*/  ULDC UR5, c[0x0][0xad4] ;  /* 0x0002b50000057ab9 */ /* 0x000fc40000000800 */
[----:B------:R-:W-:Y:S01]  /*d300*/  ULOP3.LUT UR5, URZ, UR5, URZ, 0x33, !UPT ;  /* 0x000000053f057292 */ /* 0x000fe2000f8e333f */
[----:B--2---:R-:W-:Y:S01]  /*d310*/  @P5 IMAD.HI.U32 R8, R13, R8, RZ ;  /* 0x000000080d085227 */ /* 0x004fe200078e00ff */
[----:B---3--:R-:W-:-:S05]  /*d320*/  SHF.R.U32.HI R7, RZ, 0x7, R7 ;  /* 0x00000007ff077819 */ /* 0x008fca0000011607 */
[----:B01----:R0:W1:Y:S02]  /*d330*/  SHFL.IDX PT, R5, R7, RZ, 0x1f ;  /* 0x00001fff07057589 */ /* 0x00306400000e0000 */
[----:B0-----:R-:W0:Y:S01]  /*d340*/  LDC R7, c[0x0][0x2f0] ;  /* 0x0000bc00ff077b82 */ /* 0x001e220000000800 */
[----:B-1----:R-:W-:-:S07]  /*d350*/  R2UR UR10, R5 ;  /* 0x00000000050a72ca */ /* 0x002fce00000e0000 */
[----:B------:R-:W1:Y:S06]  /*d360*/  @P5 LDC R5, c[0x0][0x450] ;  /* 0x00011400ff055b82 */ /* 0x000e6c0000000800 */
[----:B------:R-:W-:-:S03]  /*d370*/  UISETP.GT.AND UP0, UPT, UR10, 0x7f, UPT ;  /* 0x0000007f0a00788c */ /* 0x000fc6000bf04270 */
[----:B------:R-:W-:Y:S01]  /*d380*/  UMOV UR10, 0x4 ;  /* 0x00000004000a7882 */ /* 0x000fe20000000000 */
[----:B------:R-:W-:Y:S02]  /*d390*/  USEL UR14, URZ, 0x2, !UP0 ;  /* 0x000000023f0e7887 */ /* 0x000fe4000c000000 */
[----:B------:R-:W-:Y:S01]  /*d3a0*/  USEL UR11, UR10, 0x2, UP0 ;  /* 0x000000020a0b7887 */ /* 0x000fe20008000000 */
[----:B------:R-:W-:Y:S02]  /*d3b0*/  WARPGROUP.DEPBAR.LE gsb0, 0x0 ;  /* 0x00008000000079c5 */ /* 0x000fe40000010000 */
[----:B------:R-:W-:Y:S01]  /*d3c0*/  WARPGROUP.ARRIVE ;  /* 0x00000000000079c5 */ /* 0x000fe20000000000 */
[----:B------:R-:W-:Y:S01]  /*d3d0*/  USEL UR10, UR10, 0x6, !UP0 ;  /* 0x000000060a0a7887 */ /* 0x000fe2000c000000 */
[----:B-1----:R-:W-:Y:S01]  /*d3e0*/  @P5 SHF.R.U32.HI R13, RZ, R5, R8 ;  /* 0x00000005ff0d5219 */ /* 0x002fe20000011608 */
[----:B------:R-:W-:-:S03]  /*d3f0*/  IMAD.SHL.U32 R5, R6, 0x40, RZ ;  /* 0x0000004006057824 */ /* 0x000fc600078e00ff */
[----:B------:R-:W-:Y:S01]  /*d400*/  HGMMA.64x64x16.F32.BF16 R152, gdesc[UR28], R152, gsb0 ;  /* 0x00e000001c9879f0 */ /* 0x000fe20008001898 */
[----:B------:R-:W-:Y:S01]  /*d410*/  UIADD3 UR28, UR6, 0x4, URZ ;  /* 0x00000004061c7890 */ /* 0x000fe2000fffe03f */
[----:B------:R-:W-:Y:S01]  /*d420*/  @!P1 VIADD R8, R10, 0x38840 ;  /* 0x000388400a089836 */ /* 0x000fe20000000000 */
[----:B------:R-:W-:Y:S01]  /*d430*/  UIADD3 UR30, UR26, 0x4, URZ ;  /* 0x000000041a1e7890 */ /* 0x000fe2000fffe03f */
[----:B------:R-:W1:Y:S01]  /*d440*/  SHFL.IDX PT, R198, R13, RZ, 0x1c1f ;  /* 0x001c1fff0dc67589 */ /* 0x000e6200000e0000 */
[----:B------:R-:W-:Y:S01]  /*d450*/  UMOV UR29, 0x40000040 ;  /* 0x40000040001d7882 */ /* 0x000fe20000000000 */
[----:B------:R-:W-:Y:S01]  /*d460*/  UMOV UR31, 0x40000040 ;  /* 0x40000040001f7882 */ /* 0x000fe20000000000 */
[----:B------:R-:W-:Y:S02]  /*d470*/  IADD3 R14, -R16, 0x1, -R5 ;  /* 0x00000001100e7810 */ /* 0x000fe40007ffe905 */
[----:B------:R-:W-:-:S03]  /*d480*/  @!P1 PRMT R8, RZ, 0x654, R8 ;  /* 0x00000654ff089816 */ /* 0x000fc60000000008 */
[----:B0-----:R-:W-:Y:S01]  /*d490*/  IMAD R14, R7, UR38, R14 ;  /* 0x00000026070e7c24 */ /* 0x001fe2000f8e020e */
        /* <DEDUP_REMOVED lines=235> */
[----:B------:R-:W-:-:S04]  /*e350*/  VIADD R15, R14, -UR10 ;  /* 0x8000000a0e0f7c36 */ /* 0x000fc80008000000 */
[C---:B------:R-:W-:Y:S02]  /*e360*/  VIADD R14, R15.reuse, UR11 ;  /* 0x0000000b0f0e7c36 */ /* 0x040fe40008000000 */
[----:B------:R-:W-:Y:S01]  /*e370*/  VIADD R15, R15, UR5 ;  /* 0x000000050f0f7c36 */ /* 0x000fe20008000000 */
[----:B------:R-:W-:Y:S01]  /*e380*/  ULDC UR5, c[0x0][0xadc] ;  /* 0x0002b70000057ab9 */ /* 0x000fe20000000800 */
[--C-:B-1----:R-:W-:Y:S02]  /*e390*/  IMAD.IADD R20, R14, 0x1, R198.reuse ;  /* 0x000000010e147824 */ /* 0x102fe400078e02c6 */
[----:B------:R-:W-:Y:S01]  /*e3a0*/  IMAD.IADD R21, R15, 0x1, R198 ;  /* 0x000000010f157824 */ /* 0x000fe200078e02c6 */
        /* <DEDUP_REMOVED lines=19> */
.L_x_5287:
[----:B------:R-:W-:-:S05]  /*e4e0*/  IMAD.U32 R198, RZ, RZ, UR5 ;  /* 0x00000005ffc67e24 */ /* 0x000fca000f8e00ff */
[----:B------:R-:W-:-:S13]  /*e4f0*/  ISETP.NE.AND P2, PT, R198, 0x1, PT ;  /* 0x00000001c600780c */ /* 0x000fda0003f45270 */
[----:B------:R-:W0:Y:S02]  /*e500*/  @P2 LDC.64 R8, c[0x0][0xae0] ;  /* 0x0002b800ff082b82 */ /* 0x000e240000000a00 */
[----:B0-----:R-:W-:-:S05]  /*e510*/  @P2 IMAD.HI.U32 R8, R197, R8, RZ ;  /* 0x00000008c5082227 */ /* 0x001fca00078e00ff */
[----:B------:R-:W-:-:S07]  /*e520*/  @P2 SHF.R.U32.HI R197, RZ, R9, R8 ;  /* 0x00000009ffc52219 */ /* 0x000fce0000011608 */
.L_x_5288:
[----:B------:R-:W-:Y:S05]  /*e530*/  BSYNC B0 ;  /* 0x0000000000007941 */ /* 0x000fea0003800000 */
.L_x_5286:
[----:B------:R-:W-:-:S04]  /*e540*/  IMAD R197, R197, R198, -R5 ;  /* 0x000000c6c5c57224 */ /* 0x000fc800078e0a05 */
[----:B------:R-:W-:-:S05]  /*e550*/  IMAD.IADD R197, R197, 0x1, -R16 ;  /* 0x00000001c5c57824 */ /* 0x000fca00078e0a10 */
[----:B------:R-:W-:Y:S02]  /*e560*/  VIADDMNMX R20, R197, R198, R20, PT ;  /* 0x000000c6c5147246 */ /* 0x000fe40003800114 */
[----:B------:R-:W-:-:S07]  /*e570*/  VIMNMX R21, R21, R197, !PT ;  /* 0x000000c515157248 */ /* 0x000fce0007fe0100 */
.L_x_5285:
[----:B------:R-:W-:Y:S01]  /*e580*/  ISETP.GT.AND P2, PT, R6, -0x1, PT ;  /* 0xffffffff0600780c */ /* 0x000fe20003f44270 */
[----:B0-----:R-:W0:Y:S03]  /*e590*/  SHFL.IDX PT, R8, R13, 0x1, 0x1c1f ;  /* 0x003c1f000d087f89 */ /* 0x001e2600000e0000 */
[C---:B------:R-:W-:Y:S02]  /*e5a0*/  ISETP.GT.AND P4, PT, R21.reuse, RZ, P2 ;  /* 0x000000ff1500720c */ /* 0x040fe40001784270 */
[----:B------:R-:W-:Y:S02]  /*e5b0*/  ISETP.GT.AND P3, PT, R21, 0x1, P2 ;  /* 0x000000011500780c */ /* 0x000fe40001764270 */
[C---:B------:R-:W-:Y:S02]  /*e5c0*/  ISETP.LT.OR P4, PT, R20.reuse, 0x1, P4 ;  /* 0x000000011400780c */ /* 0x040fe40002781670 */
[----:B------:R-:W-:-:S02]  /*e5d0*/  ISETP.LT.OR P3, PT, R20, 0x2, P3 ;  /* 0x000000021400780c */ /* 0x000fc40001f61670 */
[----:B------:R-:W-:Y:S02]  /*e5e0*/  FSEL R152, R152, -INF , !P4 ;  /* 0xff80000098987808 */ /* 0x000fe40006000000 */
[----:B------:R-:W-:Y:S02]  /*e5f0*/  FSEL R153, R153, -INF , !P3 ;  /* 0xff80000099997808 */ /* 0x000fe40005800000 */
[C---:B------:R-:W-:Y:S02]  /*e600*/  ISETP.GT.AND P4, PT, R21.reuse, 0x8, P2 ;  /* 0x000000081500780c */ /* 0x040fe40001784270 */
[----:B------:R-:W-:Y:S02]  /*e610*/  ISETP.GT.AND P3, PT, R21, 0x9, P2 ;  /* 0x000000091500780c */ /* 0x000fe40001764270 */
[C---:B------:R-:W-:Y:S02]  /*e620*/  ISETP.LT.OR P4, PT, R20.reuse, 0x9, P4 ;  /* 0x000000091400780c */ /* 0x040fe40002781670 */
[----:B------:R-:W-:-:S02]  /*e630*/  ISETP.LT.OR P3, PT, R20, 0xa, P3 ;  /* 0x0000000a1400780c */ /* 0x000fc40001f61670 */
[----:B------:R-:W-:Y:S01]  /*e640*/  FSEL R156, R156, -INF , !P4 ;  /* 0xff8000009c9c7808 */ /* 0x000fe20006000000 */
[--C-:B0-----:R-:W-:Y:S01]  /*e650*/  IMAD.IADD R14, R14, 0x1, R8.reuse ;  /* 0x000000010e0e7824 */ /* 0x101fe200078e0208 */
[----:B------:R-:W-:Y:S01]  /*e660*/  FSEL R157, R157, -INF , !P3 ;  /* 0xff8000009d9d7808 */ /* 0x000fe20005800000 */
[----:B------:R-:W-:Y:S01]  /*e670*/  IMAD.IADD R15, R15, 0x1, R8 ;  /* 0x000000010f0f7824 */ /* 0x000fe200078e0208 */
[C---:B------:R-:W-:Y:S02]  /*e680*/  ISETP.GT.AND P4, PT, R21.reuse, 0x10, P2 ;  /* 0x000000101500780c */ /* 0x040fe40001784270 */
        /* <DEDUP_REMOVED lines=49> */
.L_x_5291:
[----:B------:R-:W-:-:S05]  /*e9a0*/  IMAD.U32 R20, RZ, RZ, UR5 ;  /* 0x00000005ff147e24 */ /* 0x000fca000f8e00ff */
[----:B------:R-:W-:-:S13]  /*e9b0*/  ISETP.NE.AND P3, PT, R20, 0x1, PT ;  /* 0x000000011400780c */ /* 0x000fda0003f65270 */
[----:B------:R-:W0:Y:S02]  /*e9c0*/  @P3 LDC.64 R8, c[0x0][0xae0] ;  /* 0x0002b800ff083b82 */ /* 0x000e240000000a00 */
[----:B0-----:R-:W-:-:S05]  /*e9d0*/  @P3 IMAD.HI.U32 R8, R7, R8, RZ ;  /* 0x0000000807083227 */ /* 0x001fca00078e00ff */
[----:B------:R-:W-:-:S07]  /*e9e0*/  @P3 SHF.R.U32.HI R7, RZ, R9, R8 ;  /* 0x00000009ff073219 */ /* 0x000fce0000011608 */
.L_x_5292:
[----:B------:R-:W-:Y:S05]  /*e9f0*/  BSYNC B0 ;  /* 0x0000000000007941 */ /* 0x000fea0003800000 */
.L_x_5290:
[----:B------:R-:W-:-:S04]  /*ea00*/  IMAD R5, R7, R20, -R5 ;  /* 0x0000001407057224 */ /* 0x000fc800078e0a05 */
[----:B------:R-:W-:-:S05]  /*ea10*/  IMAD.IADD R5, R5, 0x1, -R16 ;  /* 0x0000000105057824 */ /* 0x000fca00078e0a10 */
[----:B------:R-:W-:Y:S02]  /*ea20*/  VIADDMNMX R14, R5, R20, R14, PT ;  /* 0x00000014050e7246 */ /* 0x000fe4000380010e */
[----:B------:R-:W-:-:S07]  /*ea30*/  VIMNMX R15, R15, R5, !PT ;  /* 0x000000050f0f7248 */ /* 0x000fce0007fe0100 */
.L_x_5289:
[----:B------:R-:W-:Y:S01]  /*ea40*/  FMNMX.FTZ R8, R152, R11, !PT ;  /* 0x0000000b98087209 */ /* 0x000fe20007810000 */
[----:B------:R-:W-:Y:S01]  /*ea50*/  ULDC UR19, c[0x0][0xa80] ;  /* 0x0002a00000137ab9 */ /* 0x000fe20000000800 */
[----:B------:R-:W-:Y:S01]  /*ea60*/  ISETP.GT.AND P4, PT, R15, 0x1, P2 ;  /* 0x000000010f00780c */ /* 0x000fe20001784270 */
[----:B------:R-:W-:Y:S01]  /*ea70*/  ULEA UR10, UR36, UR39, 0xc ;  /* 0x00000027240a7291 */ /* 0x000fe2000f8e603f */
[----:B------:R-:W-:Y:S01]  /*ea80*/  FMNMX.FTZ R5, R153, R8, !PT ;  /* 0x0000000899057209 */ /* 0x000fe20007810000 */
[----:B------:R-:W-:Y:S01]  /*ea90*/  UMOV UR11, 0x40000040 ;  /* 0x40000040000b7882 */ /* 0x000fe20000000000 */
[----:B------:R-:W-:Y:S01]  /*eaa0*/  ISETP.LT.OR P4, PT, R14, 0x2, P4 ;  /* 0x000000020e00780c */ /* 0x000fe20002781670 */
[----:B------:R-:W-:Y:S01]  /*eab0*/  UIADD3 UR14, UR10, 0x80, URZ ;  /* 0x000000800a0e7890 */ /* 0x000fe2000fffe03f */
[----:B------:R-:W-:Y:S01]  /*eac0*/  FMNMX.FTZ R8, R156, R5, !PT ;  /* 0x000000059c087209 */ /* 0x000fe20007810000 */
[----:B------:R-:W-:Y:S01]  /*ead0*/  UMOV UR15, 0x40000040 ;  /* 0x40000040000f7882 */ /* 0x000fe20000000000 */
[----:B------:R-:W-:Y:S01]  /*eae0*/  FSEL R155, R155, -INF , !P4 ;  /* 0xff8000009b9b7808 */ /* 0x000fe20006000000 */
[----:B------:R-:W-:Y:S01]  /*eaf0*/  @!P1 VIADD R10, R10, 0x38860 ;  /* 0x000388600a0a9836 */ /* 0x000fe20000000000 */
[----:B------:R-:W-:-:S02]  /*eb00*/  FMNMX.FTZ R5, R157, R8, !PT ;  /* 0x000000089d057209 */ /* 0x000fc40007810000 */
[C---:B------:R-:W-:Y:S02]  /*eb10*/  ISETP.GT.AND P4, PT, R15.reuse, 0x9, P2 ;  /* 0x000000090f00780c */ /* 0x040fe40001784270 */
        /* <DEDUP_REMOVED lines=8> */
[----:B------:R-:W-:Y:S02]  /*eba0*/  FMNMX.FTZ R8, R168, R5, !PT ;  /* 0x00000005a8087209 */ /* 0x000fe40007810000 */
[----:B------:R-:W-:Y:S02]  /*ebb0*/  ISETP.GT.AND P4, PT, R15, 0x11, P2 ;  /* 0x000000110f00780c */ /* 0x000fe40001784270 */
[----:B------:R-:W-:-:S02]  /*ebc0*/  FMNMX.FTZ R5, R169, R8, !PT ;  /* 0x00000008a9057209 */ /* 0x000fc40007810000 */
[----:B------:R-:W-:Y:S02]  /*ebd0*/  FSEL R158, R158, -INF , !P3 ;  /* 0xff8000009e9e7808 */ /* 0x000fe40005800000 */
        /* <DEDUP_REMOVED lines=9> */
[----:B------:R-:W-:Y:S02]  /*ec70*/  ISETP.GT.AND P4, PT, R15, RZ, P2 ;  /* 0x000000ff0f00720c */ /* 0x000fe40001784270 */
[----:B------:R-:W-:-:S02]  /*ec80*/  FMNMX.FTZ R8, R181, R8, !PT ;  /* 0x00000008b5087209 */ /* 0x000fc40007810000 */
[----:B------:R-:W-:Y:S02]  /*ec90*/  FSEL R162, R162, -INF , !P3 ;  /* 0xff800000a2a27808 */ /* 0x000fe40005800000 */
[----:B------:R-:W-:Y:S01]  /*eca0*/  ISETP.GT.AND P3, PT, R15, 0x18, P2 ;  /* 0x000000180f00780c */ /* 0x000fe20001764270 */
[----:B------:R-:W0:Y:S01]  /*ecb0*/  SHFL.BFLY PT, R5, R8, 0x2, 0x1f ;  /* 0x0c401f0008057f89 */ /* 0x000e2200000e0000 */
        /* <DEDUP_REMOVED lines=9> */
[----:B------:R-:W-:-:S02]  /*ed50*/  ISETP.GT.AND P3, PT, R15, 0x21, P2 ;  /* 0x000000210f00780c */ /* 0x000fc40001764270 */
[----:B------:R-:W-:Y:S02]  /*ed60*/  FSEL R170, R170, -INF , !P4 ;  /* 0xff800000aaaa7808 */ /* 0x000fe40006000000 */
[----:B------:R-:W-:Y:S02]  /*ed70*/  ISETP.LT.OR P3, PT, R14, 0x22, P3 ;  /* 0x000000220e00780c */ /* 0x000fe40001f61670 */
[----:B0-----:R-:W-:Y:S02]  /*ed80*/  FMNMX.FTZ R5, R8, R5, !PT ;  /* 0x0000000508057209 */ /* 0x001fe40007810000 */
[----:B------:R-:W-:Y:S02]  /*ed90*/  FMNMX.FTZ R8, R197, R12, !PT ;  /* 0x0000000cc5087209 */ /* 0x000fe40007810000 */
[----:B------:R-:W-:Y:S01]  /*eda0*/  ISETP.GT.AND P4, PT, R15, 0x28, P2 ;  /* 0x000000280f00780c */ /* 0x000fe20001784270 */
[----:B------:R-:W0:Y:S01]  /*edb0*/  SHFL.BFLY PT, R20, R5, 0x1, 0x1f ;  /* 0x0c201f0005147f89 */ /* 0x000e2200000e0000 */
        /* <DEDUP_REMOVED lines=11> */
[----:B------:R-:W-:Y:S02]  /*ee70*/  FSEL R198, R175, -INF , !P3 ;  /* 0xff800000afc67808 */ /* 0x000fe40005800000 */
[----:B0-----:R-:W-:-:S02]  /*ee80*/  FMNMX.FTZ R5, R5, R20, !PT ;  /* 0x0000001405057209 */ /* 0x001fc40007810000 */
[----:B------:R-:W-:Y:S02]  /*ee90*/  ISETP.GT.AND P3, PT, R15, 0x30, P2 ;  /* 0x000000300f00780c */ /* 0x000fe40001764270 */
[C---:B------:R-:W-:Y:S01]  /*eea0*/  FSETP.NEU.FTZ.AND P4, PT, R5.reuse, -INF , PT ;  /* 0xff8000000500780b */ /* 0x040fe20003f9d000 */
[----:B------:R-:W-:Y:S01]  /*eeb0*/  FMUL.FTZ R7, R5, UR19 ;  /* 0x0000001305077c20 */ /* 0x000fe20008410000 */
[----:B------:R-:W-:Y:S02]  /*eec0*/  FMNMX.FTZ R9, R167, R8, !PT ;  /* 0x00000008a7097209 */ /* 0x000fe40007810000 */
[----:B------:R-:W-:Y:S02]  /*eed0*/  ISETP.LT.OR P3, PT, R14, 0x31, P3 ;  /* 0x000000310e00780c */ /* 0x000fe40001f61670 */
[----:B------:R-:W-:Y:S02]  /*eee0*/  FSEL R7, R7, RZ, P4 ;  /* 0x000000ff07077208 */ /* 0x000fe40002000000 */
[----:B------:R-:W-:-:S02]  /*eef0*/  FMNMX.FTZ R20, R170, R9, !PT ;  /* 0x00000009aa147209 */ /* 0x000fc40007810000 */
[----:B------:R-:W-:Y:S01]  /*ef00*/  @!P1 PRMT R10, RZ, 0x654, R10 ;  /* 0x00000654ff0a9816 */ /* 0x000fe2000000000a */
        /* <DEDUP_REMOVED lines=13> */
[----:B------:R-:W-:Y:S01]  /*efe0*/  ISETP.GT.AND P3, PT, R15, 0x38, P2 ;  /* 0x000000380f00780c */ /* 0x000fe20001764270 */
[--C-:B------:R-:W-:Y:S01]  /*eff0*/  FFMA.FTZ R169, R169, UR19, -R7.reuse ;  /* 0x00000013a9a97c23 */ /* 0x100fe20008010807 */
[----:B0-----:R-:W-:Y:S01]  /*f000*/  FMNMX.FTZ R21, R198, R13, !PT ;  /* 0x0000000dc6157209 */ /* 0x001fe20007810000 */
[--C-:B------:R-:W-:Y:S01]  /*f010*/  FFMA.FTZ R172, R172, UR19, -R7.reuse ;  /* 0x00000013acac7c23 */ /* 0x100fe20008010807 */
[----:B------:R-:W-:Y:S01]  /*f020*/  ISETP.GT.AND P2, PT, R15, 0x39, P2 ;  /* 0x000000390f00780c */ /* 0x000fe20001744270 */
[----:B------:R0:W-:Y:S01]  /*f030*/  MUFU.EX2 R13, R174 ;  /* 0x000000ae000d7308 */ /* 0x0001e20000000800 */
[----:B------:R-:W-:Y:S01]  /*f040*/  ISETP.LT.OR P3, PT, R14, 0x39, P3 ;  /* 0x000000390e00780c */ /* 0x000fe20001f61670 */
        /* <DEDUP_REMOVED lines=8> */
[--C-:B0-----:R-:W-:Y:S01]  /*f0d0*/  FFMA.FTZ R174, R165, UR19, -R7.reuse ;  /* 0x00000013a5ae7c23 */ /* 0x101fe20008010807 */
[----:B------:R-:W-:Y:S01]  /*f0e0*/  FSEL R183, R183, -INF , !P2 ;  /* 0xff800000b7b77808 */ /* 0x000fe20005000000 */
[--C-:B------:R-:W-:Y:S01]  /*f0f0*/  FFMA.FTZ R178, R181, UR19, -R7.reuse ;  /* 0x00000013b5b27c23 */ /* 0x100fe20008010807 */
[----:B------:R-:W-:Y:S01]  /*f100*/  FMNMX.FTZ R20, R182, R15, !PT ;  /* 0x0000000fb6147209 */ /* 0x000fe20007810000 */
[--C-:B------:R-:W-:Y:S01]  /*f110*/  FFMA.FTZ R15, R160, UR19, -R7.reuse ;  /* 0x00000013a00f7c23 */ /* 0x100fe20008010807 */
[----:B------:R-:W-:Y:S01]  /*f120*/  FSEL R160, R5, RZ, P4 ;  /* 0x000000ff05a07208 */ /* 0x000fe20002000000 */
[----:B------:R-:W-:Y:S01]  /*f130*/  MUFU.EX2 R9, R9 ;  /* 0x0000000900097308 */ /* 0x000fe20000000800 */
[----:B------:R-:W-:Y:S01]  /*f140*/  FMNMX.FTZ R156, R183, R20, !PT ;  /* 0x00000014b79c7209 */ /* 0x000fe20007810000 */
[----:B------:R-:W-:-:S02]  /*f150*/  FFMA.FTZ R20, R161, UR19, -R7 ;  /* 0x00000013a1147c23 */ /* 0x000fc40008010807 */
[----:B------:R-:W-:Y:S02]  /*f160*/  FADD.FTZ R160, -R160, R11 ;  /* 0x0000000ba0a07221 */ /* 0x000fe40000010100 */
[----:B------:R-:W0:Y:S02]  /*f170*/  SHFL.BFLY PT, R157, R156, 0x2, 0x1f ;  /* 0x0c401f009c9d7f89 */ /* 0x000e2400000e0000 */
[----:B------:R-:W-:Y:S01]  /*f180*/  FMUL.FTZ R11, R160, UR19 ;  /* 0x00000013a00b7c20 */ /* 0x000fe20008410000 */
[----:B------:R-:W-:Y:S08]  /*f190*/  MUFU.EX2 R14, R14 ;  /* 0x0000000e000e7308 */ /* 0x000ff00000000800 */
[----:B------:R-:W1:Y:S08]  /*f1a0*/  MUFU.EX2 R11, R11 ;  /* 0x0000000b000b7308 */ /* 0x000e700000000800 */
[----:B------:R-:W-:Y:S01]  /*f1b0*/  MUFU.EX2 R15, R15 ;  /* 0x0000000f000f7308 */ /* 0x000fe20000000800 */
[----:B0-----:R-:W-:-:S07]  /*f1c0*/  FMNMX.FTZ R157, R156, R157, !PT ;  /* 0x0000009d9c9d7209 */ /* 0x001fce0007810000 */
[----:B------:R-:W0:Y:S01]  /*f1d0*/  MUFU.EX2 R20, R20 ;  /* 0x0000001400147308 */ /* 0x000e220000000800 */
[-C--:B-1----:R-:W-:Y:S01]  /*f1e0*/  FMUL.FTZ R24, R24, R11.reuse ;  /* 0x0000000b18187220 */ /* 0x082fe20000410000 */
[----:B------:R-:W1:Y:S01]  /*f1f0*/  SHFL.BFLY PT, R156, R157, 0x1, 0x1f ;  /* 0x0c201f009d9c7f89 */ /* 0x000e6200000e0000 */
        /* <DEDUP_REMOVED lines=22> */
[----:B------:R-:W-:Y:S01]  /*f360*/  FMUL.FTZ R64, R64, R11 ;  /* 0x0000000b40407220 */ /* 0x000fe20000410000 */
[----:B-1----:R-:W-:Y:S01]  /*f370*/  FMNMX.FTZ R7, R157, R156, !PT ;  /* 0x0000009c9d077209 */ /* 0x002fe20007810000 */
[----:B------:R-:W-:-:S02]  /*f380*/  IMAD.MOV R157, RZ, RZ, -R19 ;  /* 0x000000ffff9d7224 */ /* 0x000fc400078e0a13 */
[-C--:B------:R-:W-:Y:S01]  /*f390*/  FMUL.FTZ R65, R65, R11.reuse ;  /* 0x0000000b41417220 */ /* 0x080fe20000410000 */
[----:B------:R-:W-:Y:S01]  /*f3a0*/  FMUL.FTZ R68, R68, R11 ;  /* 0x0000000b44447220 */ /* 0x000fe20000410000 */
[C---:B------:R-:W-:Y:S01]  /*f3b0*/  FSETP.NEU.FTZ.AND P2, PT, R7.reuse, -INF , PT ;  /* 0xff8000000700780b */ /* 0x040fe20003f5d000 */
[----:B------:R-:W-:Y:S01]  /*f3c0*/  FMUL.FTZ R156, R7, UR19 ;  /* 0x00000013079c7c20 */ /* 0x000fe20008410000 */
[----:B------:R-:W-:Y:S01]  /*f3d0*/  ISETP.NE.AND P3, PT, R16, R157, PT ;  /* 0x0000009d1000720c */ /* 0x000fe20003f65270 */
[----:B------:R-:W1:Y:S01]  /*f3e0*/  MUFU.EX2 R169, R169 ;  /* 0x000000a900a97308 */ /* 0x000e620000000800 */
[-C--:B------:R-:W-:Y:S01]  /*f3f0*/  FMUL.FTZ R69, R69, R11.reuse ;  /* 0x0000000b45457220 */ /* 0x080fe20000410000 */
[-C--:B------:R-:W-:Y:S01]  /*f400*/  FMUL.FTZ R72, R72, R11.reuse ;  /* 0x0000000b48487220 */ /* 0x080fe20000410000 */
[----:B------:R-:W-:Y:S01]  /*f410*/  FSEL R160, R156, RZ, P2 ;  /* 0x000000ff9ca07208 */ /* 0x000fe20001000000 */
[----:B------:R-:W-:Y:S02]  /*f420*/  IMAD.U32 R156, RZ, RZ, UR7 ;  /* 0x00000007ff9c7e24 */ /* 0x000fe4000f8e00ff */
        /* <DEDUP_REMOVED lines=8> */
[----:B------:R-:W-:Y:S01]  /*f4b0*/  FFMA.FTZ R158, R158, UR19, -R160 ;  /* 0x000000139e9e7c23 */ /* 0x000fe200080108a0 */
        /* <DEDUP_REMOVED lines=8> */
[----:B------:R-:W2:Y:S01]  /*f540*/  MUFU.EX2 R200, R155 ;  /* 0x0000009b00c87308 */ /* 0x000ea20000000800 */
        /* <DEDUP_REMOVED lines=11> */
[----:B------:R-:W-:Y:S01]  /*f600*/  F2FP.BF16.F32.PACK_AB R154, R14, R13 ;  /* 0x0000000d0e9a723e */ /* 0x000fe200000010ff */
[----:B------:R-:W-:Y:S01]  /*f610*/  FMUL.FTZ R81, R81, R11 ;  /* 0x0000000b51517220 */ /* 0x000fe20000410000 */
[----:B0-----:R-:W-:Y:S01]  /*f620*/  F2FP.BF16.F32.PACK_AB R156, R20, R15 ;  /* 0x0000000f149c723e */ /* 0x001fe200000010ff */
[-C--:B------:R-:W-:Y:S01]  /*f630*/  FMUL.FTZ R84, R84, R11.reuse ;  /* 0x0000000b54547220 */ /* 0x080fe20000410000 */
[----:B-1----:R-:W-:Y:S01]  /*f640*/  F2FP.BF16.F32.PACK_AB R160, R169, R168 ;  /* 0x000000a8a9a0723e */ /* 0x002fe200000010ff */
[----:B--2---:R0:W-:Y:S01]  /*f650*/  @!P3 STS [R157+0x38420], R200 ;  /* 0x038420c89d00b388 */ /* 0x0041e20000000800 */
        /* <DEDUP_REMOVED lines=16> */
[----:B------:R-:W3:Y:S01]  /*f760*/  MUFU.EX2 R181, R181 ;  /* 0x000000b500b57308 */ /* 0x000ee20000000800 */
        /* <DEDUP_REMOVED lines=16> */
[----:B---3--:R-:W-:Y:S01]  /*f870*/  F2FP.BF16.F32.PACK_AB R155, R181, R12 ;  /* 0x0000000cb59b723e */ /* 0x008fe200000010ff */
        /* <DEDUP_REMOVED lines=88> */
[----:B------:R2:W-:Y:S01]  /*fe00*/  STSM.16.M88.4 [R22+0x36400], R152 ;  /* 0x0364009816007844 */ /* 0x0005e20000000200 */
[----:B------:R-:W-:Y:S01]  /*fe10*/  FFMA.FTZ R8, R11, R3, R8 ;  /* 0x000000030b087223 */ /* 0x000fe20000010008 */
[----:B------:R-:W-:Y:S01]  /*fe20*/  FFMA.FTZ R179, R200, R4, R179 ;  /* 0x00000004c8b37223 */ /* 0x000fe200000100b3 */
[----:B------:R-:W-:Y:S01]  /*fe30*/  ISETP.GT.AND P2, PT, R6, R189, PT ;  /* 0x000000bd0600720c */ /* 0x000fe20003f44270 */
[----:B------:R2:W-:Y:S01]  /*fe40*/  STSM.16.M88.4 [R185], R156 ;  /* 0x0000009cb9007844 */ /* 0x0005e20000000200 */
[----:B------:R-:W-:Y:S01]  /*fe50*/  FADD.FTZ R8, R9, R8 ;  /* 0x0000000809087221 */ /* 0x000fe20000010000 */
[----:B------:R-:W0:Y:S01]  /*fe60*/  MUFU.EX2 R178, R178 ;  /* 0x000000b200b27308 */ /* 0x000e220000000800 */
[----:B-1----:R-:W-:Y:S01]  /*fe70*/  F2FP.BF16.F32.PACK_AB R164, R176, R175 ;  /* 0x000000afb0a4723e */ /* 0x002fe200000010ff */
[----:B------:R2:W-:Y:S01]  /*fe80*/  STSM.16.M88.4 [R23], R160 ;  /* 0x000000a017007844 */ /* 0x0005e20000000200 */
[----:B------:R-:W-:Y:S01]  /*fe90*/  FADD.FTZ R179, R180, R179 ;  /* 0x000000b3b4b37221 */ /* 0x000fe20000010000 */
[----:B------:R-:W-:Y:S01]  /*fea0*/  FADD.FTZ R13, R13, R8 ;  /* 0x000000080d0d7221 */ /* 0x000fe20000010000 */
[----:B------:R-:W-:Y:S01]  /*feb0*/  UMOV UR7, UR36 ;  /* 0x0000002400077c82 */ /* 0x000fe20008000000 */
[----:B------:R-:W-:-:S02]  /*fec0*/  VIADD R6, R6, 0xffffffff ;  /* 0xffffffff06067836 */ /* 0x000fc40000000000 */
[----:B------:R-:W-:Y:S01]  /*fed0*/  FADD.FTZ R12, R12, R179 ;  /* 0x000000b30c0c7221 */ /* 0x000fe20000010000 */
[----:B------:R-:W-:Y:S01]  /*fee0*/  MUFU.EX2 R201, R201 ;  /* 0x000000c900c97308 */ /* 0x000fe20000000800 */
[----:B------:R-:W-:Y:S01]  /*fef0*/  FADD.FTZ R14, R14, R13 ;  /* 0x0000000d0e0e7221 */ /* 0x000fe20000010000 */
[----:B------:R-:W-:Y:S02]  /*ff00*/  IMAD.MOV.U32 R11, RZ, RZ, R5 ;  /* 0x000000ffff0b7224 */ /* 0x000fe400078e0005 */
[----:B------:R-:W-:Y:S01]  /*ff10*/  FADD.FTZ R181, R181, R12 ;  /* 0x0000000cb5b57221 */ /* 0x000fe20000010000 */
[----:B------:R-:W-:Y:S02]  /*ff20*/  IMAD.MOV.U32 R12, RZ, RZ, R7 ;  /* 0x000000ffff0c7224 */ /* 0x000fe400078e0007 */
[----:B------:R-:W-:Y:S01]  /*ff30*/  FADD.FTZ R15, R15, R14 ;  /* 0x0000000e0f0f7221 */ /* 0x000fe20000010000 */
[----:B------:R-:W-:Y:S01]  /*ff40*/  FADD.FTZ R170, R170, R181 ;  /* 0x000000b5aaaa7221 */ /* 0x000fe20000010000 */
[----:B------:R-:W1:Y:S01]  /*ff50*/  MUFU.EX2 R204, R204 ;  /* 0x000000cc00cc7308 */ /* 0x000e620000000800 */
        /* <DEDUP_REMOVED lines=11> */
[----:B-1----:R-:W-:Y:S01]  /*10010*/  F2FP.BF16.F32.PACK_AB R165, R204, R201 ;  /* 0x000000c9cca5723e */ /* 0x002fe200000010ff */
        /* <DEDUP_REMOVED lines=8> */
[----:B0-----:R-:W-:Y:S02]  /*100a0*/  F2FP.BF16.F32.PACK_AB R167, R206, R203 ;  /* 0x000000cbcea7723e */ /* 0x001fe400000010ff */
[----:B------:R-:W-:Y:S01]  /*100b0*/  FADD.FTZ R176, R176, R175 ;  /* 0x000000afb0b07221 */ /* 0x000fe20000010000 */
[----:B------:R-:W-:Y:S02]  /*100c0*/  FADD.FTZ R204, R204, R201 ;  /* 0x000000c9cccc7221 */ /* 0x000fe40000010000 */
[----:B------:R2:W-:Y:S01]  /*100d0*/  STSM.16.M88.4 [R184], R164 ;  /* 0x000000a4b8007844 */ /* 0x0005e20000000200 */
[----:B------:R-:W-:Y:S01]  /*100e0*/  WARPGROUP.ARRIVE ;  /* 0x00000000000079c5 */ /* 0x000fe20000000000 */
[----:B------:R-:W-:Y:S01]  /*100f0*/  FADD.FTZ R3, R177, R176 ;  /* 0x000000b0b1037221 */ /* 0x000fe20000010000 */
[----:B------:R-:W-:-:S03]  /*10100*/  FADD.FTZ R203, R203, R204 ;  /* 0x000000cccbcb7221 */ /* 0x000fc60000010000 */
[----:B------:R-:W-:Y:S01]  /*10110*/  FADD.FTZ R3, R178, R3 ;  /* 0x00000003b2037221 */ /* 0x000fe20000010000 */
[----:B------:R-:W-:Y:S01]  /*10120*/  HGMMA.64x256x16.F32.BF16 R24, R152, gdesc[UR8].tnspB, R24, gsb0 ;  /* 0x43e0000898187df0 */ /* 0x000fe20008001818 */
[----:B------:R-:W-:Y:S01]  /*10130*/  UMOV UR11, 0x40000040 ;  /* 0x40000040000b7882 */ /* 0x000fe20000000000 */
[----:B------:R-:W-:Y:S01]  /*10140*/  FADD.FTZ R4, R206, R203 ;  /* 0x000000cbce047221 */ /* 0x000fe20000010000 */
        /* <DEDUP_REMOVED lines=26> */
.L_x_5276:
[----:B------:R-:W1:Y:S01]  /*102f0*/  SHFL.BFLY PT, R0, R3, 0x2, 0x1f ;  /* 0x0c401f0003007f89 */ /* 0x000e6200000e0000 */
[----:B------:R-:W-:Y:S02]  /*10300*/  IMAD.MOV R15, RZ, RZ, -R19 ;  /* 0x000000ffff0f7224 */ /* 0x000fe400078e0a13 */
[----:B--2---:R-:W-:Y:S01]  /*10310*/  IMAD.U32 R10, RZ, RZ, UR19 ;  /* 0x00000013ff0a7e24 */ /* 0x004fe2000f8e00ff */
[----:B------:R-:W2:Y:S01]  /*10320*/  SHFL.BFLY PT, R9, R4, 0x2, 0x1f ;  /* 0x0c401f0004097f89 */ /* 0x000ea200000e0000 */
[----:B------:R-:W-:Y:S01]  /*10330*/  VIADD R219, R219, 0x1 ;  /* 0x00000001dbdb7836 */ /* 0x000fe20000000000 */
[----:B------:R-:W-:Y:S08]  /*10340*/  BAR.ARV 0x8, 0x100 ;  /* 0x0204000000007b1d */ /* 0x000ff00000002000 */
[----:B------:R-:W-:Y:S01]  /*10350*/  BAR.SYNC.DEFER_BLOCKING 0xf, 0x100 ;  /* 0x03c4000000007b1d */ /* 0x000fe20000010000 */
[----:B------:R-:W-:Y:S01]  /*10360*/  ISETP.NE.AND P0, PT, R16, R15, PT ;  /* 0x0000000f1000720c */ /* 0x000fe20003f05270 */
[----:B-1----:R-:W-:Y:S01]  /*10370*/  FADD.FTZ R0, R0, R3 ;  /* 0x0000000300007221 */ /* 0x002fe20000010000 */
[----:B------:R-:W-:-:S02]  /*10380*/  IMAD.MOV.U32 R3, RZ, RZ, -0x800000 ;  /* 0xff800000ff037424 */ /* 0x000fc400078e00ff */
[----:B--2---:R-:W-:Y:S02]  /*10390*/  FADD.FTZ R6, R9, R4 ;  /* 0x0000000409067221 */ /* 0x004fe40000010000 */
[----:B------:R-:W1:Y:S01]  /*103a0*/  SHFL.BFLY PT, R11, R0, 0x1, 0x1f ;  /* 0x0c201f00000b7f89 */ /* 0x000e6200000e0000 */
[----:B------:R-:W-:Y:S02]  /*103b0*/  IMAD.MOV.U32 R9, RZ, RZ, RZ ;  /* 0x000000ffff097224 */ /* 0x000fe400078e00ff */
[----:B------:R-:W-:Y:S01]  /*103c0*/  IMAD.MOV.U32 R4, RZ, RZ, RZ ;  /* 0x000000ffff047224 */ /* 0x000fe200078e00ff */
[----:B------:R-:W2:Y:S01]  /*103d0*/  SHFL.BFLY PT, R13, R6, 0x1, 0x1f ;  /* 0x0c201f00060d7f89 */ /* 0x000ea200000e0000 */
[----:B-1----:R-:W-:Y:S01]  /*103e0*/  FADD.FTZ R11, R0, R11 ;  /* 0x0000000b000b7221 */ /* 0x002fe20000010000 */
[----:B------:R-:W-:Y:S01]  /*103f0*/  IMAD.U32 R0, RZ, RZ, UR36 ;  /* 0x00000024ff007e24 */ /* 0x000fe2000f8e00ff */
[----:B------:R-:W-:Y:S01]  /*10400*/  UIADD3 UR36, UR36, 0x1, URZ ;  /* 0x0000000124247890 */ /* 0x000fe2000fffe03f */
[----:B--2---:R-:W-:-:S02]  /*10410*/  FADD.FTZ R8, R6, R13 ;  /* 0x0000000d06087221 */ /* 0x004fc40000010000 */
[----:B------:R-:W-:Y:S01]  /*10420*/  FSETP.NE.FTZ.AND P1, PT, R11, RZ, PT ;  /* 0x000000ff0b00720b */ /* 0x000fe20003f35000 */
[----:B------:R-:W-:Y:S01]  /*10430*/  @!P0 IMAD R0, R0, 0x40, R17 ;  /* 0x0000004000008824 */ /* 0x000fe200078e0211 */
[----:B------:R-:W-:Y:S01]  /*10440*/  UISETP.NE.AND UP0, UPT, UR36, 0x2, UPT ;  /* 0x000000022400788c */ /* 0x000fe2000bf05270 */
[----:B------:R-:W-:Y:S01]  /*10450*/  IMAD.U32 R13, RZ, RZ, UR19 ;  /* 0x00000013ff0d7e24 */ /* 0x000fe2000f8e00ff */
[----:B------:R-:W-:Y:S02]  /*10460*/  FSETP.NE.FTZ.AND P2, PT, R8, RZ, PT ;  /* 0x000000ff0800720b */ /* 0x000fe40003f55000 */
[----:B------:R-:W-:Y:S01]  /*10470*/  @!P0 LEA R12, R0, UR37, 0x2 ;  /* 0x00000025000c8c11 */ /* 0x000fe2000f8e10ff */
[----:B------:R-:W-:Y:S01]  /*10480*/  USEL UR4, URZ, 0x1, UP0 ;  /* 0x000000013f047887 */ /* 0x000fe20008000000 */
[----:B------:R-:W-:Y:S01]  /*10490*/  IMAD.MOV.U32 R0, RZ, RZ, -0x800000 ;  /* 0xff800000ff007424 */ /* 0x000fe200078e00ff */
[----:B------:R-:W-:-:S04]  /*104a0*/  USEL UR36, UR36, URZ, UP0 ;  /* 0x0000003f24247287 */ /* 0x000fc80008000000 */
[----:B------:R-:W1:Y:S01]  /*104b0*/  @P1 MUFU.RCP R9, R11 ;  /* 0x0000000b00091308 */ /* 0x000e620000001000 */
[----:B------:R-:W-:Y:S01]  /*104c0*/  @P1 FMUL.FTZ R10, R10, 0.69314718246459960938 ;  /* 0x3f3172180a0a1820 */ /* 0x000fe20000410000 */
[----:B------:R-:W-:-:S06]  /*104d0*/  LOP3.LUT R2, R2, UR4, RZ, 0x3c, !PT ;  /* 0x0000000402027c12 */ /* 0x000fcc000f8e3cff */
[----:B------:R-:W2:Y:S08]  /*104e0*/  @P2 MUFU.RCP R4, R8 ;  /* 0x0000000800042308 */ /* 0x000eb00000001000 */
[----:B------:R-:W3:Y:S01]  /*104f0*/  @P1 MUFU.LG2 R11, R11 ;  /* 0x0000000b000b1308 */ /* 0x000ee20000000c00 */
[----:B-1----:R-:W-:Y:S01]  /*10500*/  @!P0 STS [R12+0x38400], R9 ;  /* 0x038400090c008388 */ /* 0x002fe20000000800 */
[-C--:B------:R-:W-:Y:S01]  /*10510*/  FMUL.FTZ R207, R24, R9.reuse ;  /* 0x0000000918cf7220 */ /* 0x080fe20000410000 */
        /* <DEDUP_REMOVED lines=65> */
[----:B--2---:R-:W-:Y:S01]  /*10930*/  @P2 FMUL.FTZ R12, R13, 0.69314718246459960938 ;  /* 0x3f3172180d0c2820 */ /* 0x004fe20000410000 */
[----:B---3--:R-:W-:Y:S01]  /*10940*/  @P1 FMUL.FTZ R11, R11, 0.69314718246459960938 ;  /* 0x3f3172180b0b1820 */ /* 0x008fe20000410000 */
[----:B-1----:R-:W-:Y:S01]  /*10950*/  @P2 FMUL.FTZ R9, R8, 0.69314718246459960938 ;  /* 0x3f31721808092820 */ /* 0x002fe20000410000 */
        /* <DEDUP_REMOVED lines=68> */
.L_x_5214:
[----:B------:R-:W0:Y:S08]  /*10da0*/  S2UR UR4, SR_CgaCtaId ;  /* 0x00000000000479c3 */ /* 0x000e300000008800 */
[----:B------:R-:W-:Y:S06]  /*10db0*/  BAR.SYNC.DEFER_BLOCKING 0x5, 0x180 ;  /* 0x0146000000007b1d */ /* 0x000fec0000010000 */
[----:B------:R-:W-:Y:S01]  /*10dc0*/  UMOV UR37, 0x400 ;  /* 0x0000040000257882 */ /* 0x000fe20000000000 */
[----:B------:R-:W-:Y:S01]  /*10dd0*/  BSSY B0, `(.L_x_5294) ;  /* 0x000029e000007945 */ /* 0x000fe20003800000 */
[----:B0-----:R-:W-:-:S09]  /*10de0*/  ULEA UR37, UR4, UR37, 0x18 ;  /* 0x0000002504257291 */ /* 0x001fd2000f8ec03f */
[----:B------:R-:W0:Y:S01]  /*10df0*/  LDS R167, [UR37+0x388d0] ;  /* 0x0388d025ffa77984 */ /* 0x000e220008000800 */
[----:B------:R-:W-:Y:S06]  /*10e00*/  BAR.ARV 0x4, 0x180 ;  /* 0x0106000000007b1d */ /* 0x000fec0000002000 */
[----:B------:R-:W-:Y:S05]  /*10e10*/  @P0 BRA `(.L_x_5295) ;  /* 0x0000001c00800947 */ /* 0x000fea0003800000 */
[----:B------:R-:W1:Y:S01]  /*10e20*/  S2UR UR6, SR_SWINHI ;  /* 0x00000000000679c3 */ /* 0x000e620000002f00 */
[----:B------:R-:W-:-:S07]  /*10e30*/  IMAD R7, R218, 0x40, R186 ;  /* 0x00000040da077824 */ /* 0x000fce00078e02ba */
[----:B------:R-:W-:Y:S01]  /*10e40*/  BAR.SYNC.DEFER_BLOCKING 0x1, 0x100 ;  /* 0x0044000000007b1d */ /* 0x000fe20000010000 */
        /* <DEDUP_REMOVED lines=11> */
[----:B------:R-:W-:Y:S01]  /*10f00*/  UMOV UR4, UR37 ;  /* 0x0000002500047c82 */ /* 0x000fe20008000000 */
[----:B-1----:R-:W-:Y:S01]  /*10f10*/  UMOV UR5, UR6 ;  /* 0x0000000600057c82 */ /* 0x002fe20008000000 */
[----:B------:R-:W-:Y:S01]  /*10f20*/  F2FP.BF16.F32.PACK_AB R136, R137, R136 ;  /* 0x000000888988723e */ /* 0x000fe200000010ff */
[----:B------:R-:W-:Y:S01]  /*10f30*/  IMAD.U32 R80, RZ, RZ, UR4 ;  /* 0x00000004ff507e24 */ /* 0x000fe2000f8e00ff */
[----:B------:R-:W-:Y:S01]  /*10f40*/  F2FP.BF16.F32.PACK_AB R144, R145, R144 ;  /* 0x000000909190723e */ /* 0x000fe200000010ff */
[----:B------:R-:W-:Y:S01]  /*10f50*/  IMAD.U32 R81, RZ, RZ, UR5 ;  /* 0x00000005ff517e24 */ /* 0x000fe2000f8e00ff */
[----:B------:R-:W-:-:S02]  /*10f60*/  F2FP.BF16.F32.PACK_AB R137, R164, R163 ;  /* 0x000000a3a489723e */ /* 0x000fc400000010ff */
[----:B------:R-:W-:Y:S01]  /*10f70*/  F2FP.BF16.F32.PACK_AB R145, R147, R146 ;  /* 0x000000929391723e */ /* 0x000fe200000010ff */
[--C-:B------:R-:W-:Y:S01]  /*10f80*/  IMAD.WIDE R4, R225, 0x2, R80.reuse ;  /* 0x00000002e1047825 */ /* 0x100fe200078e0250 */
[----:B------:R-:W-:Y:S02]  /*10f90*/  F2FP.BF16.F32.PACK_AB R146, R149, R148 ;  /* 0x000000949592723e */ /* 0x000fe400000010ff */
[----:B------:R-:W-:Y:S01]  /*10fa0*/  F2FP.BF16.F32.PACK_AB R147, R151, R150 ;  /* 0x000000969793723e */ /* 0x000fe200000010ff */
[----:B------:R-:W-:Y:S01]  /*10fb0*/  IMAD.WIDE R80, R7, 0x2, R80 ;  /* 0x0000000207507825 */ /* 0x000fe200078e0250 */
[C---:B------:R-:W-:Y:S02]  /*10fc0*/  IADD3 R49, P1, R4.reuse, 0x20, RZ ;  /* 0x0000002004317810 */ /* 0x040fe40007f3e0ff */
[C---:B------:R-:W-:Y:S02]  /*10fd0*/  IADD3 R53, P0, R4.reuse, 0x40, RZ ;  /* 0x0000004004357810 */ /* 0x040fe40007f1e0ff */
[----:B------:R-:W-:Y:S01]  /*10fe0*/  LOP3.LUT R8, R49, 0x380, RZ, 0xc0, !PT ;  /* 0x0000038031087812 */ /* 0x000fe200078ec0ff */
[--C-:B------:R-:W-:Y:S01]  /*10ff0*/  IMAD.X R131, RZ, RZ, R5.reuse, P1 ;  /* 0x000000ffff837224 */ /* 0x100fe200008e0605 */
[----:B------:R-:W-:Y:S01]  /*11000*/  IADD3 R61, P3, R4, 0x2000, RZ ;  /* 0x00002000043d7810 */ /* 0x000fe20007f7e0ff */
[----:B------:R-:W-:Y:S01]  /*11010*/  IMAD.X R135, RZ, RZ, R5, P0 ;  /* 0x000000ffff877224 */ /* 0x000fe200000e0605 */
[----:B------:R-:W-:-:S02]  /*11020*/  SHF.R.U64 R8, R8, 0x3, RZ ;  /* 0x0000000308087819 */ /* 0x000fc400000012ff */
[----:B------:R-:W-:Y:S01]  /*11030*/  IADD3 R24, P1, R4, 0x4000, RZ ;  /* 0x0000400004187810 */ /* 0x000fe20007f3e0ff */
[--C-:B------:R-:W-:Y:S01]  /*11040*/  IMAD.X R9, RZ, RZ, R5.reuse, P3 ;  /* 0x000000ffff097224 */ /* 0x100fe200018e0605 */
[----:B------:R-:W-:Y:S02]  /*11050*/  LOP3.LUT R130, R8, R49, RZ, 0x3c, !PT ;  /* 0x0000003108827212 */ /* 0x000fe400078e3cff */
[----:B------:R-:W-:Y:S01]  /*11060*/  LOP3.LUT R8, R53, 0x380, RZ, 0xc0, !PT ;  /* 0x0000038035087812 */ /* 0x000fe200078ec0ff */
[--C-:B------:R-:W-:Y:S01]  /*11070*/  IMAD.X R25, RZ, RZ, R5.reuse, P1 ;  /* 0x000000ffff197224 */ /* 0x100fe200008e0605 */
[----:B------:R-:W-:Y:S02]  /*11080*/  IADD3 R48, P6, R4, 0x2020, RZ ;  /* 0x0000202004307810 */ /* 0x000fe40007fde0ff */
[----:B------:R-:W-:Y:S02]  /*11090*/  SHF.R.U64 R8, R8, 0x3, RZ ;  /* 0x0000000308087819 */ /* 0x000fe400000012ff */
[----:B------:R-:W-:Y:S01]  /*110a0*/  LOP3.LUT R44, R61, 0x380, RZ, 0xc0, !PT ;  /* 0x000003803d2c7812 */ /* 0x000fe200078ec0ff */
[----:B------:R-:W-:Y:S01]  /*110b0*/  IMAD.X R11, RZ, RZ, R5, P6 ;  /* 0x000000ffff0b7224 */ /* 0x000fe200030e0605 */
[----:B------:R-:W-:-:S02]  /*110c0*/  IADD3 R12, P5, R4, 0x2040, RZ ;  /* 0x00002040040c7810 */ /* 0x000fc40007fbe0ff */
[----:B------:R-:W-:Y:S02]  /*110d0*/  LOP3.LUT R134, R8, R53, RZ, 0x3c, !PT ;  /* 0x0000003508867212 */ /* 0x000fe400078e3cff */
[----:B------:R-:W-:Y:S01]  /*110e0*/  LOP3.LUT R53, R24, 0x380, RZ, 0xc0, !PT ;  /* 0x0000038018357812 */ /* 0x000fe200078ec0ff */
[--C-:B------:R-:W-:Y:S01]  /*110f0*/  IMAD.X R13, RZ, RZ, R5.reuse, P5 ;  /* 0x000000ffff0d7224 */ /* 0x100fe200028e0605 */
[----:B------:R-:W-:Y:S02]  /*11100*/  IADD3 R57, P4, R4, 0x60, RZ ;  /* 0x0000006004397810 */ /* 0x000fe40007f9e0ff */
[----:B------:R-:W-:Y:S02]  /*11110*/  SHF.R.U64 R44, R44, 0x3, RZ ;  /* 0x000000032c2c7819 */ /* 0x000fe400000012ff */
[C---:B------:R-:W-:Y:S01]  /*11120*/  LOP3.LUT R45, R4.reuse, 0x380, RZ, 0xc0, !PT ;  /* 0x00000380042d7812 */ /* 0x040fe200078ec0ff */
[----:B------:R-:W-:Y:S01]  /*11130*/  IMAD.X R139, RZ, RZ, R5, P4 ;  /* 0x000000ffff8b7224 */ /* 0x000fe200020e0605 */
[----:B------:R-:W-:-:S02]  /*11140*/  IADD3 R41, P6, R4, 0x6000, RZ ;  /* 0x0000600004297810 */ /* 0x000fc40007fde0ff */
[C---:B------:R-:W-:Y:S02]  /*11150*/  IADD3 R14, P2, R4.reuse, 0x2060, RZ ;  /* 0x00002060040e7810 */ /* 0x040fe40007f5e0ff */
[----:B------:R-:W-:Y:S01]  /*11160*/  SHF.R.U64 R53, R53, 0x3, RZ ;  /* 0x0000000335357819 */ /* 0x000fe200000012ff */
[--C-:B------:R-:W-:Y:S01]  /*11170*/  IMAD.X R115, RZ, RZ, R5.reuse, P6 ;  /* 0x000000ffff737224 */ /* 0x100fe200030e0605 */
[C---:B------:R-:W-:Y:S01]  /*11180*/  IADD3 R36, P3, R4.reuse, 0x4060, RZ ;  /* 0x0000406004247810 */ /* 0x040fe20007f7e0ff */
[--C-:B------:R-:W-:Y:S01]  /*11190*/  IMAD.X R15, RZ, RZ, R5.reuse, P2 ;  /* 0x000000ffff0f7224 */ /* 0x100fe200010e0605 */
[----:B------:R-:W-:Y:S02]  /*111a0*/  IADD3 R40, P5, R4, 0x6020, RZ ;  /* 0x0000602004287810 */ /* 0x000fe40007fbe0ff */
[----:B------:R-:W-:Y:S01]  /*111b0*/  LOP3.LUT R8, R44, R61, RZ, 0x3c, !PT ;  /* 0x0000003d2c087212 */ /* 0x000fe200078e3cff */
[--C-:B------:R-:W-:Y:S01]  /*111c0*/  IMAD.X R37, RZ, RZ, R5.reuse, P3 ;  /* 0x000000ffff257224 */ /* 0x100fe200018e0605 */
[----:B------:R-:W-:Y:S01]  /*111d0*/  IADD3 R32, P4, R4, 0x4040, RZ ;  /* 0x0000404004207810 */ /* 0x000fe20007f9e0ff */
[----:B------:R-:W-:Y:S01]  /*111e0*/  IMAD.X R119, RZ, RZ, R5, P5 ;  /* 0x000000ffff777224 */ /* 0x000fe200028e0605 */
[----:B------:R-:W-:-:S02]  /*111f0*/  SHF.R.U64 R45, R45, 0x3, RZ ;  /* 0x000000032d2d7819 */ /* 0x000fc400000012ff */
[----:B------:R-:W-:Y:S01]  /*11200*/  LOP3.LUT R44, R41, 0x380, RZ, 0xc0, !PT ;  /* 0x00000380292c7812 */ /* 0x000fe200078ec0ff */
[--C-:B------:R-:W-:Y:S01]  /*11210*/  IMAD.X R33, RZ, RZ, R5.reuse, P4 ;  /* 0x000000ffff217224 */ /* 0x100fe200020e0605 */
[----:B------:R-:W-:Y:S02]  /*11220*/  LOP3.LUT R24, R53, R24, RZ, 0x3c, !PT ;  /* 0x0000001835187212 */ /* 0x000fe400078e3cff */
[----:B------:R-:W-:Y:S02]  /*11230*/  LOP3.LUT R53, R40, 0x380, RZ, 0xc0, !PT ;  /* 0x0000038028357812 */ /* 0x000fe400078ec0ff */
[C---:B------:R-:W-:Y:S02]  /*11240*/  IADD3 R28, P0, R4.reuse, 0x4020, RZ ;  /* 0x00004020041c7810 */ /* 0x040fe40007f1e0ff */
[C---:B------:R-:W-:Y:S02]  /*11250*/  IADD3 R20, P2, R4.reuse, 0x6040, RZ ;  /* 0x0000604004147810 */ /* 0x040fe40007f5e0ff */
[----:B------:R-:W-:Y:S01]  /*11260*/  IADD3 R7, P1, R4, 0x6060, RZ ;  /* 0x0000606004077810 */ /* 0x000fe20007f3e0ff */
[--C-:B------:R-:W-:Y:S01]  /*11270*/  IMAD.X R29, RZ, RZ, R5.reuse, P0 ;  /* 0x000000ffff1d7224 */ /* 0x100fe200000e0605 */
[----:B------:R-:W-:Y:S01]  /*11280*/  LOP3.LUT R4, R45, R4, RZ, 0x3c, !PT ;  /* 0x000000042d047212 */ /* 0x000fe200078e3cff */
[--C-:B------:R-:W-:Y:S01]  /*11290*/  IMAD.X R123, RZ, RZ, R5.reuse, P2 ;  /* 0x000000ffff7b7224 */ /* 0x100fe200010e0605 */
[----:B------:R-:W-:Y:S01]  /*112a0*/  LOP3.LUT R10, R57, 0x380, RZ, 0xc0, !PT ;  /* 0x00000380390a7812 */ /* 0x000fe200078ec0ff */
[----:B------:R-:W-:Y:S01]  /*112b0*/  IMAD.X R127, RZ, RZ, R5, P1 ;  /* 0x000000ffff7f7224 */ /* 0x000fe200008e0605 */
[----:B------:R-:W-:-:S02]  /*112c0*/  SHF.R.U64 R44, R44, 0x3, RZ ;  /* 0x000000032c2c7819 */ /* 0x000fc400000012ff */
[----:B------:R-:W-:Y:S02]  /*112d0*/  IADD3 R69, P3, R80, 0x2000, RZ ;  /* 0x0000200050457810 */ /* 0x000fe40007f7e0ff */
[----:B------:R-:W-:Y:S02]  /*112e0*/  LOP3.LUT R45, R48, 0x380, RZ, 0xc0, !PT ;  /* 0x00000380302d7812 */ /* 0x000fe400078ec0ff */
[----:B------:R-:W-:Y:S02]  /*112f0*/  SHF.R.U64 R53, R53, 0x3, RZ ;  /* 0x0000000335357819 */ /* 0x000fe400000012ff */
[----:B------:R-:W-:Y:S02]  /*11300*/  IADD3 R65, P4, R80, 0x3000, RZ ;  /* 0x0000300050417810 */ /* 0x000fe40007f9e0ff */
[----:B------:R-:W-:Y:S02]  /*11310*/  SHF.R.U64 R10, R10, 0x3, RZ ;  /* 0x000000030a0a7819 */ /* 0x000fe400000012ff */
[----:B------:R-:W-:-:S02]  /*11320*/  LOP3.LUT R114, R44, R41, RZ, 0x3c, !PT ;  /* 0x000000292c727212 */ /* 0x000fc400078e3cff */
[----:B------:R-:W-:Y:S02]  /*11330*/  LOP3.LUT R68, R69, 0x380, RZ, 0xc0, !PT ;  /* 0x0000038045447812 */ /* 0x000fe400078ec0ff */
[----:B------:R-:W-:Y:S02]  /*11340*/  SHF.R.U64 R45, R45, 0x3, RZ ;  /* 0x000000032d2d7819 */ /* 0x000fe400000012ff */
[----:B------:R-:W-:Y:S02]  /*11350*/  LOP3.LUT R41, R20, 0x380, RZ, 0xc0, !PT ;  /* 0x0000038014297812 */ /* 0x000fe400078ec0ff */
[----:B------:R-:W-:Y:S02]  /*11360*/  LOP3.LUT R118, R53, R40, RZ, 0x3c, !PT ;  /* 0x0000002835767212 */ /* 0x000fe400078e3cff */
[----:B------:R-:W-:Y:S02]  /*11370*/  LOP3.LUT R64, R65, 0x380, RZ, 0xc0, !PT ;  /* 0x0000038041407812 */ /* 0x000fe400078ec0ff */
[----:B------:R-:W-:-:S02]  /*11380*/  LOP3.LUT R40, R7, 0x380, RZ, 0xc0, !PT ;  /* 0x0000038007287812 */ /* 0x000fc400078ec0ff */
[----:B------:R-:W-:Y:S02]  /*11390*/  LOP3.LUT R138, R10, R57, RZ, 0x3c, !PT ;  /* 0x000000390a8a7212 */ /* 0x000fe400078e3cff */
[----:B------:R-:W-:Y:S02]  /*113a0*/  SHF.R.U64 R68, R68, 0x3, RZ ;  /* 0x0000000344447819 */ /* 0x000fe400000012ff */
[----:B------:R-:W-:Y:S02]  /*113b0*/  LOP3.LUT R10, R45, R48, RZ, 0x3c, !PT ;  /* 0x000000302d0a7212 */ /* 0x000fe400078e3cff */
[----:B------:R-:W-:Y:S02]  /*113c0*/  SHF.R.U64 R41, R41, 0x3, RZ ;  /* 0x0000000329297819 */ /* 0x000fe400000012ff */
[----:B------:R-:W-:Y:S02]  /*113d0*/  LOP3.LUT R45, R12, 0x380, RZ, 0xc0, !PT ;  /* 0x000003800c2d7812 */ /* 0x000fe400078ec0ff */
[----:B------:R-:W-:-:S02]  /*113e0*/  LOP3.LUT R49, R14, 0x380, RZ, 0xc0, !PT ;  /* 0x000003800e317812 */ /* 0x000fc400078ec0ff */
[----:B------:R-:W-:Y:S02]  /*113f0*/  SHF.R.U64 R64, R64, 0x3, RZ ;  /* 0x0000000340407819 */ /* 0x000fe400000012ff */
[----:B------:R-:W-:Y:S02]  /*11400*/  SHF.R.U64 R40, R40, 0x3, RZ ;  /* 0x0000000328287819 */ /* 0x000fe400000012ff */
[----:B------:R-:W-:Y:S01]  /*11410*/  LOP3.LUT R68, R68, R69, RZ, 0x3c, !PT ;  /* 0x0000004544447212 */ /* 0x000fe200078e3cff */
[----:B------:R-:W-:Y:S01]  /*11420*/  IMAD.X R69, RZ, RZ, R81, P3 ;  /* 0x000000ffff457224 */ /* 0x000fe200018e0651 */
[----:B------:R-:W-:Y:S02]  /*11430*/  LOP3.LUT R122, R41, R20, RZ, 0x3c, !PT ;  /* 0x00000014297a7212 */ /* 0x000fe400078e3cff */
[----:B------:R-:W-:Y:S02]  /*11440*/  SHF.R.U64 R45, R45, 0x3, RZ ;  /* 0x000000032d2d7819 */ /* 0x000fe400000012ff */
[----:B------:R-:W-:-:S02]  /*11450*/  SHF.R.U64 R49, R49, 0x3, RZ ;  /* 0x0000000331317819 */ /* 0x000fc400000012ff */
[----:B------:R-:W-:Y:S02]  /*11460*/  IADD3 R73, P2, R80, 0x1000, RZ ;  /* 0x0000100050497810 */ /* 0x000fe40007f5e0ff */
[----:B------:R-:W-:Y:S01]  /*11470*/  LOP3.LUT R64, R64, R65, RZ, 0x3c, !PT ;  /* 0x0000004140407212 */ /* 0x000fe200078e3cff */
[----:B------:R-:W-:Y:S01]  /*11480*/  IMAD.X R65, RZ, RZ, R81, P4 ;  /* 0x000000ffff417224 */ /* 0x000fe200020e0651 */
[----:B------:R-:W-:Y:S02]  /*11490*/  IADD3 R41, P3, R80, 0x9000, RZ ;  /* 0x0000900050297810 */ /* 0x000fe40007f7e0ff */
[----:B------:R-:W-:Y:S02]  /*114a0*/  LOP3.LUT R126, R40, R7, RZ, 0x3c, !PT ;  /* 0x00000007287e7212 */ /* 0x000fe400078e3cff */
[----:B------:R-:W-:Y:S02]  /*114b0*/  IADD3 R7, P4, R80, 0xa000, RZ ;  /* 0x0000a00050077810 */ /* 0x000fe40007f9e0ff */
[----:B------:R-:W-:-:S02]  /*114c0*/  LOP3.LUT R12, R45, R12, RZ, 0x3c, !PT ;  /* 0x0000000c2d0c7212 */ /* 0x000fc400078e3cff */
[----:B------:R-:W-:Y:S02]  /*114d0*/  LOP3.LUT R14, R49, R14, RZ, 0x3c, !PT ;  /* 0x0000000e310e7212 */ /* 0x000fe400078e3cff */
[----:B------:R-:W-:Y:S02]  /*114e0*/  LOP3.LUT R72, R73, 0x380, RZ, 0xc0, !PT ;  /* 0x0000038049487812 */ /* 0x000fe400078ec0ff */
[----:B------:R-:W-:Y:S02]  /*114f0*/  LOP3.LUT R40, R41, 0x380, RZ, 0xc0, !PT ;  /* 0x0000038029287812 */ /* 0x000fe400078ec0ff */
[----:B------:R-:W-:Y:S02]  /*11500*/  LOP3.LUT R57, R28, 0x380, RZ, 0xc0, !PT ;  /* 0x000003801c397812 */ /* 0x000fe400078ec0ff */
[----:B------:R-:W-:Y:S02]  /*11510*/  LOP3.LUT R45, R32, 0x380, RZ, 0xc0, !PT ;  /* 0x00000380202d7812 */ /* 0x000fe400078ec0ff */
[----:B------:R-:W-:-:S02]  /*11520*/  LOP3.LUT R49, R36, 0x380, RZ, 0xc0, !PT ;  /* 0x0000038024317812 */ /* 0x000fc400078ec0ff */
[----:B------:R-:W-:Y:S02]  /*11530*/  LOP3.LUT R20, R7, 0x380, RZ, 0xc0, !PT ;  /* 0x0000038007147812 */ /* 0x000fe400078ec0ff */
[----:B------:R-:W-:Y:S02]  /*11540*/  SHF.R.U64 R72, R72, 0x3, RZ ;  /* 0x0000000348487819 */ /* 0x000fe400000012ff */
[----:B------:R-:W-:Y:S02]  /*11550*/  SHF.R.U64 R40, R40, 0x3, RZ ;  /* 0x0000000328287819 */ /* 0x000fe400000012ff */
[----:B------:R-:W-:Y:S02]  /*11560*/  SHF.R.U64 R57, R57, 0x3, RZ ;  /* 0x0000000339397819 */ /* 0x000fe400000012ff */
[----:B------:R-:W-:Y:S02]  /*11570*/  SHF.R.U64 R45, R45, 0x3, RZ ;  /* 0x000000032d2d7819 */ /* 0x000fe400000012ff */
[----:B------:R-:W-:-:S02]  /*11580*/  SHF.R.U64 R49, R49, 0x3, RZ ;  /* 0x0000000331317819 */ /* 0x000fc400000012ff */
[----:B------:R-:W-:Y:S02]  /*11590*/  SHF.R.U64 R20, R20, 0x3, RZ ;  /* 0x0000000314147819 */ /* 0x000fe400000012ff */
[----:B------:R-:W-:Y:S01]  /*115a0*/  LOP3.LUT R72, R72, R73, RZ, 0x3c, !PT ;  /* 0x0000004948487212 */ /* 0x000fe200078e3cff */
[----:B------:R-:W-:Y:S01]  /*115b0*/  IMAD.X R73, RZ, RZ, R81, P2 ;  /* 0x000000ffff497224 */ /* 0x000fe200010e0651 */
[----:B------:R-:W-:Y:S02]  /*115c0*/  LOP3.LUT R40, R40, R41, RZ, 0x3c, !PT ;  /* 0x0000002928287212 */ /* 0x000fe400078e3cff */
[----:B------:R-:W-:Y:S02]  /*115d0*/  LOP3.LUT R28, R57, R28, RZ, 0x3c, !PT ;  /* 0x0000001c391c7212 */ /* 0x000fe400078e3cff */
[----:B------:R-:W-:Y:S02]  /*115e0*/  LOP3.LUT R32, R45, R32, RZ, 0x3c, !PT ;  /* 0x000000202d207212 */ /* 0x000fe400078e3cff */
[----:B------:R-:W-:-:S02]  /*115f0*/  LOP3.LUT R36, R49, R36, RZ, 0x3c, !PT ;  /* 0x0000002431247212 */ /* 0x000fc400078e3cff */
[----:B------:R-:W-:Y:S02]  /*11600*/  MOV R41, R4 ;  /* 0x0000000400297202 */ /* 0x000fe40000000f00 */
[C---:B------:R-:W-:Y:S02]  /*11610*/  IADD3 R61, P5, R80.reuse, 0x4000, RZ ;  /* 0x00004000503d7810 */ /* 0x040fe40007fbe0ff */
[C---:B------:R-:W-:Y:S02]  /*11620*/  IADD3 R57, P6, R80.reuse, 0x5000, RZ ;  /* 0x0000500050397810 */ /* 0x040fe40007fde0ff */
[C---:B------:R-:W-:Y:S02]  /*11630*/  IADD3 R53, P0, R80.reuse, 0x6000, RZ ;  /* 0x0000600050357810 */ /* 0x040fe40007f1e0ff */
[C---:B------:R-:W-:Y:S02]  /*11640*/  IADD3 R49, P1, R80.reuse, 0x7000, RZ ;  /* 0x0000700050317810 */ /* 0x040fe40007f3e0ff */
[----:B------:R-:W-:-:S02]  /*11650*/  IADD3 R45, P2, R80, 0x8000, RZ ;  /* 0x00008000502d7810 */ /* 0x000fc40007f5e0ff */
[----:B------:R-:W-:Y:S02]  /*11660*/  LOP3.LUT R20, R20, R7, RZ, 0x3c, !PT ;  /* 0x0000000714147212 */ /* 0x000fe400078e3cff */
[----:B------:R-:W-:Y:S02]  /*11670*/  F2FP.BF16.F32.PACK_AB R4, R21, R207 ;  /* 0x000000cf1504723e */ /* 0x000fe400000010ff */
[----:B------:R-:W-:Y:S01]  /*11680*/  F2FP.BF16.F32.PACK_AB R5, R27, R26 ;  /* 0x0000001a1b05723e */ /* 0x000fe200000010ff */
[----:B------:R-:W1:Y:S01]  /*11690*/  SHFL.IDX PT, R21, R220, RZ, 0x1f ;  /* 0x00001fffdc157589 */ /* 0x000e6200000e0000 */
[----:B------:R-:W-:Y:S02]  /*116a0*/  F2FP.BF16.F32.PACK_AB R7, R31, R30 ;  /* 0x0000001e1f07723e */ /* 0x000fe400000010ff */
[----:B------:R-:W-:Y:S02]  /*116b0*/  LOP3.LUT R60, R61, 0x380, RZ, 0xc0, !PT ;  /* 0x000003803d3c7812 */ /* 0x000fe400078ec0ff */
[----:B------:R-:W-:Y:S01]  /*116c0*/  LOP3.LUT R56, R57, 0x380, RZ, 0xc0, !PT ;  /* 0x0000038039387812 */ /* 0x000fe200078ec0ff */
[----:B------:R2:W-:Y:S01]  /*116d0*/  STSM.16.M88.4 [R41], R4 ;  /* 0x0000000429007844 */ /* 0x0005e20000000200 */
[----:B------:R-:W-:-:S02]  /*116e0*/  LOP3.LUT R52, R53, 0x380, RZ, 0xc0, !PT ;  /* 0x0000038035347812 */ /* 0x000fc400078ec0ff */
[----:B------:R-:W-:Y:S02]  /*116f0*/  LOP3.LUT R48, R49, 0x380, RZ, 0xc0, !PT ;  /* 0x0000038031307812 */ /* 0x000fe400078ec0ff */
[----:B------:R-:W-:Y:S02]  /*11700*/  LOP3.LUT R44, R45, 0x380, RZ, 0xc0, !PT ;  /* 0x000003802d2c7812 */ /* 0x000fe400078ec0ff */
[----:B------:R-:W-:Y:S02]  /*11710*/  SHF.R.U64 R60, R60, 0x3, RZ ;  /* 0x000000033c3c7819 */ /* 0x000fe400000012ff */
[----:B------:R-:W-:Y:S02]  /*11720*/  SHF.R.U64 R56, R56, 0x3, RZ ;  /* 0x0000000338387819 */ /* 0x000fe400000012ff */
[----:B------:R-:W-:Y:S02]  /*11730*/  SHF.R.U64 R52, R52, 0x3, RZ ;  /* 0x0000000334347819 */ /* 0x000fe400000012ff */
[----:B------:R-:W-:-:S02]  /*11740*/  SHF.R.U64 R48, R48, 0x3, RZ ;  /* 0x0000000330307819 */ /* 0x000fc400000012ff */
[----:B------:R-:W-:Y:S01]  /*11750*/  SHF.R.U64 R44, R44, 0x3, RZ ;  /* 0x000000032c2c7819 */ /* 0x000fe200000012ff */
[--C-:B--2---:R-:W-:Y:S01]  /*11760*/  IMAD.X R41, RZ, RZ, R81.reuse, P3 ;  /* 0x000000ffff297224 */ /* 0x104fe200018e0651 */
[----:B------:R-:W-:Y:S02]  /*11770*/  LOP3.LUT R5, R80, 0x380, RZ, 0xc0, !PT ;  /* 0x0000038050057812 */ /* 0x000fe400078ec0ff */
[----:B------:R-:W-:Y:S01]  /*11780*/  LOP3.LUT R60, R60, R61, RZ, 0x3c, !PT ;  /* 0x0000003d3c3c7212 */ /* 0x000fe200078e3cff */
        /* <DEDUP_REMOVED lines=10> */
[----:B------:R-:W-:-:S02]  /*11830*/  IADD3 R77, P5, R80, 0xb000, RZ ;  /* 0x0000b000504d7810 */ /* 0x000fc40007fbe0ff */
[C---:B------:R-:W-:Y:S02]  /*11840*/  IADD3 R97, P6, R80.reuse, 0xc000, RZ ;  /* 0x0000c00050617810 */ /* 0x040fe40007fde0ff */
[C---:B------:R-:W-:Y:S02]  /*11850*/  IADD3 R93, P0, R80.reuse, 0xd000, RZ ;  /* 0x0000d000505d7810 */ /* 0x040fe40007f1e0ff */
[C---:B------:R-:W-:Y:S02]  /*11860*/  IADD3 R89, P1, R80.reuse, 0xe000, RZ ;  /* 0x0000e00050597810 */ /* 0x040fe40007f3e0ff */
[----:B------:R-:W-:Y:S02]  /*11870*/  IADD3 R85, P2, R80, 0xf000, RZ ;  /* 0x0000f00050557810 */ /* 0x000fe40007f5e0ff */
[----:B------:R-:W-:Y:S02]  /*11880*/  LOP3.LUT R80, R5, R80, RZ, 0x3c, !PT ;  /* 0x0000005005507212 */ /* 0x000fe400078e3cff */
[----:B------:R-:W-:-:S02]  /*11890*/  MOV R168, R130 ;  /* 0x0000008200a87202 */ /* 0x000fc40000000f00 */
[----:B------:R-:W-:Y:S02]  /*118a0*/  MOV R223, R8 ;  /* 0x0000000800df7202 */ /* 0x000fe40000000f00 */
[----:B------:R-:W-:Y:S02]  /*118b0*/  MOV R224, R10 ;  /* 0x0000000a00e07202 */ /* 0x000fe40000000f00 */
[----:B------:R-:W-:Y:S02]  /*118c0*/  F2FP.BF16.F32.PACK_AB R4, R214, R216 ;  /* 0x000000d8d604723e */ /* 0x000fe400000010ff */
[----:B------:R-:W-:Y:S02]  /*118d0*/  F2FP.BF16.F32.PACK_AB R5, R35, R34 ;  /* 0x000000222305723e */ /* 0x000fe400000010ff */
[----:B------:R-:W-:Y:S02]  /*118e0*/  F2FP.BF16.F32.PACK_AB R6, R212, R215 ;  /* 0x000000d7d406723e */ /* 0x000fe400000010ff */
[----:B------:R-:W-:-:S02]  /*118f0*/  F2FP.BF16.F32.PACK_AB R7, R39, R38 ;  /* 0x000000262707723e */ /* 0x000fc400000010ff */
[----:B------:R-:W-:Y:S02]  /*11900*/  MOV R204, R134 ;  /* 0x0000008600cc7202 */ /* 0x000fe40000000f00 */
[----:B------:R-:W-:Y:S01]  /*11910*/  MOV R207, R138 ;  /* 0x0000008a00cf7202 */ /* 0x000fe20000000f00 */
[----:B------:R2:W-:Y:S01]  /*11920*/  STSM.16.M88.4 [R168], R4 ;  /* 0x00000004a8007844 */ /* 0x0005e20000000200 */
[----:B------:R-:W-:Y:S02]  /*11930*/  MOV R130, R12 ;  /* 0x0000000c00827202 */ /* 0x000fe40000000f00 */
[----:B------:R-:W-:Y:S02]  /*11940*/  MOV R131, R14 ;  /* 0x0000000e00837202 */ /* 0x000fe40000000f00 */
[----:B------:R-:W-:Y:S02]  /*11950*/  F2FP.BF16.F32.PACK_AB R8, R210, R213 ;  /* 0x000000d5d208723e */ /* 0x000fe400000010ff */
[----:B------:R-:W-:-:S02]  /*11960*/  F2FP.BF16.F32.PACK_AB R9, R43, R42 ;  /* 0x0000002a2b09723e */ /* 0x000fc400000010ff */
[----:B------:R-:W-:Y:S02]  /*11970*/  F2FP.BF16.F32.PACK_AB R10, R208, R211 ;  /* 0x000000d3d00a723e */ /* 0x000fe400000010ff */
[----:B------:R-:W-:Y:S02]  /*11980*/  F2FP.BF16.F32.PACK_AB R11, R47, R46 ;  /* 0x0000002e2f0b723e */ /* 0x000fe400000010ff */
[----:B------:R-:W-:Y:S02]  /*11990*/  MOV R138, R24 ;  /* 0x00000018008a7202 */ /* 0x000fe40000000f00 */
[----:B------:R-:W-:Y:S01]  /*119a0*/  F2FP.BF16.F32.PACK_AB R12, R205, R209 ;  /* 0x000000d1cd0c723e */ /* 0x000fe200000010ff */
[----:B------:R3:W-:Y:S01]  /*119b0*/  STSM.16.M88.4 [R204], R8 ;  /* 0x00000008cc007844 */ /* 0x0007e20000000200 */
        /* <DEDUP_REMOVED lines=10> */
[----:B------:R-:W-:Y:S01]  /*11a60*/  F2FP.BF16.F32.PACK_AB R28, R183, R199 ;  /* 0x000000c7b71c723e */ /* 0x000fe200000010ff */
[----:B------:R-:W-:Y:S01]  /*11a70*/  STSM.16.M88.4 [R223], R24 ;  /* 0x00000018df007844 */ /* 0x000fe20000000200 */
[----:B------:R-:W-:Y:S02]  /*11a80*/  F2FP.BF16.F32.PACK_AB R29, R67, R66 ;  /* 0x00000042431d723e */ /* 0x000fe400000010ff */
[----:B------:R-:W-:Y:S02]  /*11a90*/  F2FP.BF16.F32.PACK_AB R30, R181, R197 ;  /* 0x000000c5b51e723e */ /* 0x000fe400000010ff */
[----:B------:R-:W-:Y:S02]  /*11aa0*/  F2FP.BF16.F32.PACK_AB R31, R71, R70 ;  /* 0x00000046471f723e */ /* 0x000fe400000010ff */
[----:B------:R-:W-:-:S02]  /*11ab0*/  MOV R134, R36 ;  /* 0x0000002400867202 */ /* 0x000fc40000000f00 */
[----:B------:R-:W-:Y:S01]  /*11ac0*/  F2FP.BF16.F32.PACK_AB R32, R179, R182 ;  /* 0x000000b6b320723e */ /* 0x000fe200000010ff */
[----:B------:R-:W-:Y:S01]  /*11ad0*/  STSM.16.M88.4 [R224], R28 ;  /* 0x0000001ce0007844 */ /* 0x000fe20000000200 */
        /* <DEDUP_REMOVED lines=8> */
[----:B--2---:R-:W-:Y:S02]  /*11b60*/  F2FP.BF16.F32.PACK_AB R4, R171, R174 ;  /* 0x000000aeab04723e */ /* 0x004fe400000010ff */
[----:B------:R-:W-:Y:S01]  /*11b70*/  F2FP.BF16.F32.PACK_AB R5, R91, R90 ;  /* 0x0000005a5b05723e */ /* 0x000fe200000010ff */
[----:B------:R2:W-:Y:S01]  /*11b80*/  STSM.16.M88.4 [R131], R36 ;  /* 0x0000002483007844 */ /* 0x0005e20000000200 */
[----:B------:R-:W-:Y:S02]  /*11b90*/  F2FP.BF16.F32.PACK_AB R6, R169, R172 ;  /* 0x000000aca906723e */ /* 0x000fe400000010ff */
[----:B------:R-:W-:Y:S02]  /*11ba0*/  F2FP.BF16.F32.PACK_AB R7, R95, R94 ;  /* 0x0000005e5f07723e */ /* 0x000fe400000010ff */
[----:B---3--:R-:W-:-:S02]  /*11bb0*/  F2FP.BF16.F32.PACK_AB R8, R165, R170 ;  /* 0x000000aaa508723e */ /* 0x008fc400000010ff */
[----:B------:R-:W-:Y:S01]  /*11bc0*/  F2FP.BF16.F32.PACK_AB R9, R99, R98 ;  /* 0x000000626309723e */ /* 0x000fe200000010ff */
[----:B------:R3:W-:Y:S01]  /*11bd0*/  STSM.16.M88.4 [R138], R4 ;  /* 0x000000048a007844 */ /* 0x0007e20000000200 */
[----:B------:R-:W-:Y:S02]  /*11be0*/  F2FP.BF16.F32.PACK_AB R10, R101, R166 ;  /* 0x000000a6650a723e */ /* 0x000fe400000010ff */
[----:B------:R-:W-:Y:S02]  /*11bf0*/  F2FP.BF16.F32.PACK_AB R11, R103, R102 ;  /* 0x00000066670b723e */ /* 0x000fe400000010ff */
[----:B-1----:R-:W-:Y:S01]  /*11c00*/  ISETP.NE.AND P3, PT, R21, RZ, PT ;  /* 0x000000ff1500720c */ /* 0x002fe20003f65270 */
[----:B------:R-:W-:Y:S01]  /*11c10*/  IMAD.X R21, RZ, RZ, R81, P4 ;  /* 0x000000ffff157224 */ /* 0x000fe200020e0651 */
[----:B------:R-:W-:Y:S01]  /*11c20*/  MOV R135, R114 ;  /* 0x0000007200877202 */ /* 0x000fe20000000f00 */
[----:B------:R1:W-:Y:S01]  /*11c30*/  STSM.16.M88.4 [R139], R8 ;  /* 0x000000088b007844 */ /* 0x0003e20000000200 */
[----:B------:R-:W-:-:S02]  /*11c40*/  MOV R118, R118 ;  /* 0x0000007600767202 */ /* 0x000fc40000000f00 */
[----:B------:R-:W-:Y:S01]  /*11c50*/  MOV R119, R122 ;  /* 0x0000007a00777202 */ /* 0x000fe20000000f00 */
[----:B------:R0:W-:Y:S01]  /*11c60*/  STSM.16.M88.4 [R189], R104 ;  /* 0x00000068bd007844 */ /* 0x0001e20000000200 */
[----:B------:R-:W-:Y:S02]  /*11c70*/  F2FP.BF16.F32.PACK_AB R114, R117, R116 ;  /* 0x000000747572723e */ /* 0x000fe400000010ff */
[----:B------:R-:W-:Y:S02]  /*11c80*/  F2FP.BF16.F32.PACK_AB R115, R154, R153 ;  /* 0x000000999a73723e */ /* 0x000fe400000010ff */
[----:B------:R-:W-:Y:S02]  /*11c90*/  F2FP.BF16.F32.PACK_AB R122, R125, R124 ;  /* 0x0000007c7d7a723e */ /* 0x000fe400000010ff */
[----:B------:R-:W-:Y:S01]  /*11ca0*/  F2FP.BF16.F32.PACK_AB R123, R158, R157 ;  /* 0x0000009d9e7b723e */ /* 0x000fe200000010ff */
[----:B------:R0:W-:Y:S01]  /*11cb0*/  STSM.16.M88.4 [R134], R112 ;  /* 0x0000007086007844 */ /* 0x0001e20000000200 */
[----:B----4-:R-:W-:-:S02]  /*11cc0*/  F2FP.BF16.F32.PACK_AB R130, R133, R132 ;  /* 0x000000848582723e */ /* 0x010fc400000010ff */
[----:B--2---:R-:W-:Y:S01]  /*11cd0*/  F2FP.BF16.F32.PACK_AB R131, R162, R161 ;  /* 0x000000a1a283723e */ /* 0x004fe200000010ff */
[----:B------:R2:W-:Y:S01]  /*11ce0*/  STSM.16.M88.4 [R135], R120 ;  /* 0x0000007887007844 */ /* 0x0005e20000000200 */
[----:B---3--:R-:W-:Y:S02]  /*11cf0*/  F2FP.BF16.F32.PACK_AB R138, R141, R140 ;  /* 0x0000008c8d8a723e */ /* 0x008fe400000010ff */
[----:B-1----:R-:W-:Y:S01]  /*11d00*/  F2FP.BF16.F32.PACK_AB R139, R143, R142 ;  /* 0x0000008e8f8b723e */ /* 0x002fe200000010ff */
[----:B------:R2:W-:Y:S01]  /*11d10*/  STSM.16.M88.4 [R118], R128 ;  /* 0x0000008076007844 */ /* 0x0005e20000000200 */
[----:B------:R-:W-:Y:S02]  /*11d20*/  LOP3.LUT R76, R77, 0x380, RZ, 0xc0, !PT ;  /* 0x000003804d4c7812 */ /* 0x000fe400078ec0ff */
[----:B------:R-:W-:Y:S01]  /*11d30*/  LOP3.LUT R96, R97, 0x380, RZ, 0xc0, !PT ;  /* 0x0000038061607812 */ /* 0x000fe200078ec0ff */
[----:B------:R2:W-:Y:S01]  /*11d40*/  STSM.16.M88.4 [R119], R136 ;  /* 0x0000008877007844 */ /* 0x0005e20000000200 */
[----:B------:R-:W-:-:S02]  /*11d50*/  LOP3.LUT R92, R93, 0x380, RZ, 0xc0, !PT ;  /* 0x000003805d5c7812 */ /* 0x000fc400078ec0ff */
[----:B------:R-:W-:Y:S02]  /*11d60*/  LOP3.LUT R88, R89, 0x380, RZ, 0xc0, !PT ;  /* 0x0000038059587812 */ /* 0x000fe400078ec0ff */
[----:B------:R-:W-:Y:S02]  /*11d70*/  LOP3.LUT R84, R85, 0x380, RZ, 0xc0, !PT ;  /* 0x0000038055547812 */ /* 0x000fe400078ec0ff */
[----:B------:R-:W-:Y:S02]  /*11d80*/  MOV R126, R126 ;  /* 0x0000007e007e7202 */ /* 0x000fe40000000f00 */
[----:B------:R-:W-:Y:S02]  /*11d90*/  SHF.R.U64 R76, R76, 0x3, RZ ;  /* 0x000000034c4c7819 */ /* 0x000fe400000012ff */
[----:B------:R-:W-:Y:S01]  /*11da0*/  SHF.R.U64 R96, R96, 0x3, RZ ;  /* 0x0000000360607819 */ /* 0x000fe200000012ff */
[----:B------:R2:W-:Y:S01]  /*11db0*/  STSM.16.M88.4 [R126], R144 ;  /* 0x000000907e007844 */ /* 0x0005e20000000200 */
[----:B------:R-:W-:-:S02]  /*11dc0*/  SHF.R.U64 R92, R92, 0x3, RZ ;  /* 0x000000035c5c7819 */ /* 0x000fc400000012ff */
        /* <DEDUP_REMOVED lines=12> */
[----:B------:R-:W-:-:S02]  /*11e90*/  SHF.R.S32.HI R12, RZ, 0x1f, R191 ;  /* 0x0000001fff0c7819 */ /* 0x000fc400000114bf */
[----:B------:R-:W-:Y:S01]  /*11ea0*/  SHF.R.S32.HI R13, RZ, 0x1f, R190 ;  /* 0x0000001fff0d7819 */ /* 0x000fe200000114be */
[----:B------:R-:W-:Y:S06]  /*11eb0*/  BAR.SYNC.DEFER_BLOCKING 0x1, 0x100 ;  /* 0x0044000000007b1d */ /* 0x000fec0000010000 */
[----:B0-2---:R-:W-:Y:S05]  /*11ec0*/  @P3 BRA `(.L_x_5296) ;  /* 0x0000000000b43947 */ /* 0x005fea0003800000 */
[----:B------:R-:W0:Y:S01]  /*11ed0*/  LDC R10, c[0x0][0xce8] ;  /* 0x00033a00ff0a7b82 */ /* 0x000e220000000800 */
[----:B------:R-:W-:Y:S01]  /*11ee0*/  ULDC.64 UR4, c[0x0][0xc90] ;  /* 0x0003240000047ab9 */ /* 0x000fe20000000a00 */
[----:B------:R-:W-:Y:S02]  /*11ef0*/  IMAD.IADD R8, R188, 0x1, R18 ;  /* 0x00000001bc087824 */ /* 0x000fe400078e0212 */
[----:B------:R-:W-:Y:S02]  /*11f00*/  IMAD R6, R12, UR4, RZ ;  /* 0x000000040c067c24 */ /* 0x000fe4000f8e02ff */
[----:B------:R-:W-:-:S04]  /*11f10*/  IMAD.WIDE.U32 R4, R191, UR4, RZ ;  /* 0x00000004bf047c25 */ /* 0x000fc8000f8e00ff */
[----:B------:R-:W-:Y:S01]  /*11f20*/  IMAD R9, R191, UR5, R6 ;  /* 0x00000005bf097c24 */ /* 0x000fe2000f8e0206 */
[----:B------:R-:W-:Y:S01]  /*11f30*/  ULDC.64 UR4, c[0x0][0xc98] ;  /* 0x0003260000047ab9 */ /* 0x000fe20000000a00 */
[----:B------:R-:W-:Y:S02]  /*11f40*/  IMAD.IADD R15, R17, 0x1, R18 ;  /* 0x00000001110f7824 */ /* 0x000fe400078e0212 */
[----:B------:R-:W-:Y:S02]  /*11f50*/  IMAD.IADD R5, R5, 0x1, R9 ;  /* 0x0000000105057824 */ /* 0x000fe400078e0209 */
[----:B------:R-:W-:Y:S01]  /*11f60*/  IMAD.WIDE.U32 R4, R190, UR4, R4 ;  /* 0x00000004be047c25 */ /* 0x000fe2000f8e0004 */
[----:B0-----:R-:W-:-:S13]  /*11f70*/  ISETP.NE.AND P0, PT, R10, 0x1, PT ;  /* 0x000000010a00780c */ /* 0x001fda0003f05270 */
[----:B------:R-:W0:Y:S08]  /*11f80*/  @P0 LDC R7, c[0x0][0xcec] ;  /* 0x00033b00ff070b82 */ /* 0x000e300000000800 */
[----:B------:R-:W1:Y:S01]  /*11f90*/  @P0 LDC R11, c[0x0][0xcf0] ;  /* 0x00033c00ff0b0b82 */ /* 0x000e620000000800 */
[----:B0-----:R-:W-:-:S04]  /*11fa0*/  @P0 IMAD.HI.U32 R6, R8, R7, RZ ;  /* 0x0000000708060227 */ /* 0x001fc800078e00ff */
[----:B------:R-:W-:Y:S01]  /*11fb0*/  IMAD.MOV.U32 R7, RZ, RZ, R8 ;  /* 0x000000ffff077224 */ /* 0x000fe200078e0008 */
[----:B-1----:R-:W-:Y:S01]  /*11fc0*/  @P0 SHF.R.U32.HI R7, RZ, R11, R6 ;  /* 0x0000000bff070219 */ /* 0x002fe20000011606 */
[----:B------:R-:W-:-:S03]  /*11fd0*/  IMAD R11, R13, UR4, RZ ;  /* 0x000000040d0b7c24 */ /* 0x000fc6000f8e02ff */
[----:B------:R-:W-:Y:S01]  /*11fe0*/  IADD3 R4, P0, R7, R4, RZ ;  /* 0x0000000407047210 */ /* 0x000fe20007f1e0ff */
[----:B------:R-:W-:-:S04]  /*11ff0*/  IMAD.MOV R9, RZ, RZ, -R7 ;  /* 0x000000ffff097224 */ /* 0x000fc800078e0a07 */
[----:B------:R-:W-:Y:S02]  /*12000*/  IMAD R9, R10, R9, R8 ;  /* 0x000000090a097224 */ /* 0x000fe400078e0208 */
[----:B------:R-:W-:Y:S01]  /*12010*/  IMAD R8, R190, UR5, R11 ;  /* 0x00000005be087c24 */ /* 0x000fe2000f8e020b */
[----:B------:R-:W-:Y:S01]  /*12020*/  SHF.R.S32.HI R11, RZ, 0x1f, R7 ;  /* 0x0000001fff0b7819 */ /* 0x000fe20000011407 */
[----:B------:R-:W-:Y:S01]  /*12030*/  ULDC.64 UR4, c[0x0][0xc88] ;  /* 0x0003220000047ab9 */ /* 0x000fe20000000a00 */
[----:B------:R-:W-:Y:S02]  /*12040*/  SHF.R.S32.HI R6, RZ, 0x1f, R9 ;  /* 0x0000001fff067819 */ /* 0x000fe40000011409 */
[----:B------:R-:W-:-:S03]  /*12050*/  IADD3.X R5, R11, R5, R8, P0, !PT ;  /* 0x000000050b057210 */ /* 0x000fc600007fe408 */
[----:B------:R-:W-:Y:S02]  /*12060*/  IMAD R6, R6, UR4, RZ ;  /* 0x0000000406067c24 */ /* 0x000fe4000f8e02ff */
[----:B------:R-:W-:-:S04]  /*12070*/  IMAD.WIDE.U32 R4, R9, UR4, R4 ;  /* 0x0000000409047c25 */ /* 0x000fc8000f8e0004 */
[----:B------:R-:W-:Y:S01]  /*12080*/  IMAD R9, R9, UR5, R6 ;  /* 0x0000000509097c24 */ /* 0x000fe2000f8e0206 */
[----:B------:R-:W-:Y:S02]  /*12090*/  ULDC.64 UR4, c[0x0][0xc50] ;  /* 0x0003140000047ab9 */ /* 0x000fe40000000a00 */
[C---:B------:R-:W-:Y:S01]  /*120a0*/  LEA R11, P0, R4.reuse, UR4, 0x2 ;  /* 0x00000004040b7c11 */ /* 0x040fe2000f8010ff */
[----:B------:R-:W-:Y:S01]  /*120b0*/  IMAD.IADD R5, R5, 0x1, R9 ;  /* 0x0000000105057824 */ /* 0x000fe200078e0209 */
[----:B------:R-:W-:Y:S01]  /*120c0*/  ULDC UR4, c[0x0][0xb88] ;  /* 0x0002e20000047ab9 */ /* 0x000fe20000000800 */
[----:B------:R-:W-:Y:S02]  /*120d0*/  IMAD.MOV R9, RZ, RZ, -R19 ;  /* 0x000000ffff097224 */ /* 0x000fe400078e0a13 */
[----:B------:R-:W-:Y:S01]  /*120e0*/  SHFL.IDX PT, R6, R11, 0x1, 0x1c1f ;  /* 0x003c1f000b067f89 */ /* 0x000fe200000e0000 */
[----:B------:R-:W-:Y:S01]  /*120f0*/  LEA.HI.X R14, R4, UR5, R5, 0x2, P0 ;  /* 0x00000005040e7c11 */ /* 0x000fe200080f1405 */
[----:B------:R-:W-:Y:S01]  /*12100*/  IMAD R8, R10, UR4, RZ ;  /* 0x000000040a087c24 */ /* 0x000fe2000f8e02ff */
[----:B------:R-:W-:Y:S01]  /*12110*/  ISETP.NE.AND P0, PT, R16, R9, PT ;  /* 0x000000091000720c */ /* 0x000fe20003f05270 */
[----:B------:R-:W-:Y:S01]  /*12120*/  SHFL.IDX PT, R4, R11, RZ, 0x1c1f ;  /* 0x001c1fff0b047589 */ /* 0x000fe200000e0000 */
[----:B------:R-:W-:-:S02]  /*12130*/  VIADD R9, R15, 0x8 ;  /* 0x000000080f097836 */ /* 0x000fc40000000000 */
[-C--:B------:R-:W-:Y:S01]  /*12140*/  ISETP.GE.OR P1, PT, R15, R8.reuse, P0 ;  /* 0x000000080f00720c */ /* 0x080fe20000726670 */
[----:B------:R-:W0:Y:S02]  /*12150*/  SHFL.IDX PT, R5, R14, RZ, 0x1c1f ;  /* 0x001c1fff0e057589 */ /* 0x000e2400000e0000 */
[----:B------:R-:W-:Y:S02]  /*12160*/  ISETP.GE.OR P0, PT, R9, R8, P0 ;  /* 0x000000080900720c */ /* 0x000fe40000706670 */
[----:B------:R-:W1:Y:S08]  /*12170*/  SHFL.IDX PT, R7, R14, 0x1, 0x1c1f ;  /* 0x003c1f000e077f89 */ /* 0x000e7000000e0000 */
[----:B0-----:R0:W-:Y:S04]  /*12180*/  @!P1 ST.E desc[UR44][R4.64], R3 ;  /* 0x0000000304009985 */ /* 0x0011e8000c10192c */
[----:B-1----:R0:W-:Y:S02]  /*12190*/  @!P0 ST.E desc[UR44][R6.64], R0 ;  /* 0x0000000006008985 */ /* 0x0021e4000c10192c */
.L_x_5296:
[----:B------:R-:W1:Y:S01]  /*121a0*/  LDC R14, c[0x0][0xce8] ;  /* 0x00033a00ff0e7b82 */ /* 0x000e620000000800 */
[----:B------:R-:W-:Y:S01]  /*121b0*/  ULDC UR8, c[0x0][0xbc8] ;  /* 0x0002f20000087ab9 */ /* 0x000fe20000000800 */
[----:B0-----:R0:W5:Y:S01]  /*121c0*/  LD.E.128 R4, desc[UR44][R20.64] ;  /* 0x0000002c14047980 */ /* 0x001162000c101d00 */
[----:B------:R-:W-:Y:S01]  /*121d0*/  ISETP.GE.AND P0, PT, R196, UR8, PT ;  /* 0x00000008c4007c0c */ /* 0x000fe2000bf06270 */
[----:B------:R-:W-:Y:S01]  /*121e0*/  ULDC.64 UR4, c[0x0][0xbe8] ;  /* 0x0002fa0000047ab9 */ /* 0x000fe20000000a00 */
[----:B------:R-:W-:Y:S01]  /*121f0*/  ISETP.GE.AND P1, PT, R186, UR8, PT ;  /* 0x00000008ba007c0c */ /* 0x000fe2000bf26270 */
[----:B------:R-:W5:Y:S01]  /*12200*/  LD.E.128 R80, desc[UR44][R80.64] ;  /* 0x0000002c50507980 */ /* 0x000f62000c101d00 */
[----:B------:R-:W-:-:S03]  /*12210*/  SEL R3, RZ, 0xffffffff, P0 ;  /* 0xffffffffff037807 */ /* 0x000fc60000000000 */
[----:B------:R-:W5:Y:S01]  /*12220*/  LD.E.128 R72, desc[UR44][R72.64] ;  /* 0x0000002c48487980 */ /* 0x000f62000c101d00 */
[----:B------:R-:W-:Y:S01]  /*12230*/  SEL R0, RZ, 0x1, P1 ;  /* 0x00000001ff007807 */ /* 0x000fe20000800000 */
[----:B------:R-:W-:Y:S01]  /*12240*/  IMAD.SHL.U32 R3, R3, 0x2, RZ ;  /* 0x0000000203037824 */ /* 0x000fe200078e00ff */
[----:B------:R-:W-:Y:S01]  /*12250*/  ULDC.64 UR6, c[0x0][0xb80] ;  /* 0x0002e00000067ab9 */ /* 0x000fe20000000a00 */
[----:B------:R-:W5:Y:S04]  /*12260*/  LD.E.128 R68, desc[UR44][R68.64] ;  /* 0x0000002c44447980 */ /* 0x000f68000c101d00 */
[----:B------:R-:W5:Y:S04]  /*12270*/  LD.E.128 R64, desc[UR44][R64.64] ;  /* 0x0000002c40407980 */ /* 0x000f68000c101d00 */
[----:B------:R-:W5:Y:S01]  /*12280*/  LD.E.128 R60, desc[UR44][R60.64] ;  /* 0x0000002c3c3c7980 */ /* 0x000f62000c101d00 */
[----:B-1----:R-:W-:-:S02]  /*12290*/  ISETP.NE.AND P2, PT, R14, 0x1, PT ;  /* 0x000000010e00780c */ /* 0x002fc40003f45270 */
[----:B------:R-:W-:Y:S01]  /*122a0*/  ISETP.GE.AND P1, PT, R195, UR8, PT ;  /* 0x00000008c3007c0c */ /* 0x000fe2000bf26270 */
[----:B------:R-:W5:Y:S01]  /*122b0*/  LD.E.128 R56, desc[UR44][R56.64] ;  /* 0x0000002c38387980 */ /* 0x000f62000c101d00 */
[----:B------:R-:W-:Y:S02]  /*122c0*/  LOP3.LUT R0, R3, 0x2, R0, 0xe2, !PT ;  /* 0x0000000203007812 */ /* 0x000fe400078ee200 */
[----:B------:R-:W-:Y:S01]  /*122d0*/  SEL R3, RZ, 0xffffffff, P1 ;  /* 0xffffffffff037807 */ /* 0x000fe20000800000 */
[----:B------:R-:W5:Y:S04]  /*122e0*/  LD.E.128 R52, desc[UR44][R52.64] ;  /* 0x0000002c34347980 */ /* 0x000f68000c101d00 */
[----:B------:R-:W5:Y:S02]  /*122f0*/  LD.E.128 R48, desc[UR44][R48.64] ;  /* 0x0000002c30307980 */ /* 0x000f64000c101d00 */
[----:B------:R-:W1:Y:S01]  /*12300*/  @P2 LDC R15, c[0x0][0xcec] ;  /* 0x00033b00ff0f2b82 */ /* 0x000e620000000800 */
[----:B------:R-:W-:Y:S01]  /*12310*/  ISETP.GE.AND P0, PT, R194, UR8, PT ;  /* 0x00000008c2007c0c */ /* 0x000fe2000bf06270 */
[----:B------:R-:W-:Y:S01]  /*12320*/  IMAD.SHL.U32 R25, R3, 0x4, RZ ;  /* 0x0000000403197824 */ /* 0x000fe200078e00ff */
[----:B------:R-:W5:Y:S04]  /*12330*/  LD.E.128 R44, desc[UR44][R44.64] ;  /* 0x0000002c2c2c7980 */ /* 0x000f68000c101d00 */
[----:B------:R-:W5:Y:S01]  /*12340*/  LD.E.128 R40, desc[UR44][R40.64] ;  /* 0x0000002c28287980 */ /* 0x000f62000c101d00 */
[----:B0-----:R-:W0:Y:S01]  /*12350*/  @P2 LDC R21, c[0x0][0xcf0] ;  /* 0x00033c00ff152b82 */ /* 0x001e220000000800 */
[----:B------:R-:W-:Y:S01]  /*12360*/  SEL R3, RZ, 0xffffffff, P0 ;  /* 0xffffffffff037807 */ /* 0x000fe20000000000 */
[----:B------:R-:W-:Y:S01]  /*12370*/  IMAD R8, R12, UR4, RZ ;  /* 0x000000040c087c24 */ /* 0x000fe2000f8e02ff */
[----:B------:R-:W-:Y:S01]  /*12380*/  LOP3.LUT R0, R25, 0x4, R0, 0xe2, !PT ;  /* 0x0000000419007812 */ /* 0x000fe200078ee200 */
[----:B------:R-:W5:Y:S02]  /*12390*/  LD.E.128 R76, desc[UR44][R76.64] ;  /* 0x0000002c4c4c7980 */ /* 0x000f64000c101d00 */
[----:B------:R-:W-:-:S02]  /*123a0*/  IMAD.SHL.U32 R25, R3, 0x8, RZ ;  /* 0x0000000803197824 */ /* 0x000fc400078e00ff */
[----:B------:R-:W-:Y:S01]  /*123b0*/  IMAD R3, R217, 0x20, R218 ;  /* 0x00000020d9037824 */ /* 0x000fe200078e02da */
[----:B------:R-:W5:Y:S01]  /*123c0*/  LD.E.128 R96, desc[UR44][R96.64] ;  /* 0x0000002c60607980 */ /* 0x000f62000c101d00 */
[----:B------:R-:W-:Y:S01]  /*123d0*/  IMAD R11, R191, UR5, R8 ;  /* 0x00000005bf0b7c24 */ /* 0x000fe2000f8e0208 */
[----:B------:R-:W-:Y:S01]  /*123e0*/  ISETP.GE.AND P0, PT, R193, UR8, PT ;  /* 0x00000008c1007c0c */ /* 0x000fe2000bf06270 */
[----:B------:R-:W-:Y:S01]  /*123f0*/  IMAD.WIDE.U32 R8, R191, UR4, RZ ;  /* 0x00000004bf087c25 */ /* 0x000fe2000f8e00ff */
[----:B------:R-:W-:Y:S01]  /*12400*/  LOP3.LUT R10, R25, 0x8, R0, 0xe2, !PT ;  /* 0x00000008190a7812 */ /* 0x000fe200078ee200 */
[----:B------:R-:W-:Y:S01]  /*12410*/  ULDC.64 UR4, c[0x0][0xbf0] ;  /* 0x0002fc0000047ab9 */ /* 0x000fe20000000a00 */
[----:B------:R-:W5:Y:S01]  /*12420*/  LD.E.128 R92, desc[UR44][R92.64] ;  /* 0x0000002c5c5c7980 */ /* 0x000f62000c101d00 */
[----:B------:R-:W-:Y:S02]  /*12430*/  IMAD.IADD R12, R18, 0x1, R3 ;  /* 0x00000001120c7824 */ /* 0x000fe400078e0203 */
[----:B------:R-:W-:Y:S01]  /*12440*/  IMAD.IADD R9, R9, 0x1, R11 ;  /* 0x0000000109097824 */ /* 0x000fe200078e020b */
[----:B------:R-:W-:Y:S01]  /*12450*/  SEL R11, RZ, 0xffffffff, P0 ;  /* 0xffffffffff0b7807 */ /* 0x000fe20000000000 */
[----:B-1----:R-:W-:Y:S01]  /*12460*/  @P2 IMAD.HI.U32 R0, R12, R15, RZ ;  /* 0x0000000f0c002227 */ /* 0x002fe200078e00ff */
[----:B------:R-:W5:Y:S03]  /*12470*/  LD.E.128 R88, desc[UR44][R88.64] ;  /* 0x0000002c58587980 */ /* 0x000f66000c101d00 */
[----:B------:R-:W-:Y:S01]  /*12480*/  IMAD.MOV.U32 R3, RZ, RZ, R12 ;  /* 0x000000ffff037224 */ /* 0x000fe200078e000c */
[----:B0-----:R-:W-:Y:S01]  /*12490*/  @P2 SHF.R.U32.HI R3, RZ, R21, R0 ;  /* 0x00000015ff032219 */ /* 0x001fe20000011600 */
[----:B------:R-:W-:Y:S01]  /*124a0*/  IMAD.SHL.U32 R11, R11, 0x10, RZ ;  /* 0x000000100b0b7824 */ /* 0x000fe200078e00ff */
[----:B------:R-:W5:Y:S01]  /*124b0*/  LD.E.128 R84, desc[UR44][R84.64] ;  /* 0x0000002c54547980 */ /* 0x000f62000c101d00 */
[----:B------:R-:W-:Y:S01]  /*124c0*/  IMAD R13, R13, UR4, RZ ;  /* 0x000000040d0d7c24 */ /* 0x000fe2000f8e02ff */
[----:B------:R-:W-:-:S02]  /*124d0*/  ISETP.GE.AND P0, PT, R192, UR8, PT ;  /* 0x00000008c0007c0c */ /* 0x000fc4000bf06270 */
[----:B------:R-:W-:Y:S01]  /*124e0*/  LOP3.LUT R10, R11, 0x10, R10, 0xe2, !PT ;  /* 0x000000100b0a7812 */ /* 0x000fe200078ee20a */
[C---:B------:R-:W-:Y:S01]  /*124f0*/  IMAD R13, R190.reuse, UR5, R13 ;  /* 0x00000005be0d7c24 */ /* 0x040fe2000f8e020d */
[----:B------:R-:W-:Y:S01]  /*12500*/  @!PT LDS RZ, [RZ] ;  /* 0x00000000fffff984 */ /* 0x000fe20000000800 */
[----:B------:R-:W-:Y:S01]  /*12510*/  @!PT LDS RZ, [RZ] ;  /* 0x00000000fffff984 */ /* 0x000fe20000000800 */
[----:B------:R-:W-:Y:S01]  /*12520*/  @!PT LDS RZ, [RZ] ;  /* 0x00000000fffff984 */ /* 0x000fe20000000800 */
[----:B------:R-:W-:Y:S01]  /*12530*/  @!PT LDS RZ, [RZ] ;  /* 0x00000000fffff984 */ /* 0x000fe20000000800 */
[----:B------:R0:W-:Y:S06]  /*12540*/  MEMBAR.ALL.CTA ;  /* 0x0000000000007992 */ /* 0x0001ec0000008000 */
[----:B0-----:R-:W0:Y:S01]  /*12550*/  FENCE.VIEW.ASYNC.S ;  /* 0x00000000000073c6 */ /* 0x001e220000000000 */
[----:B------:R-:W-:Y:S01]  /*12560*/  IMAD.WIDE.U32 R190, R190, UR4, R8 ;  /* 0x00000004bebe7c25 */ /* 0x000fe2000f8e0008 */
[----:B------:R-:W-:Y:S01]  /*12570*/  SHF.R.S32.HI R8, RZ, 0x1f, R3 ;  /* 0x0000001fff087819 */ /* 0x000fe20000011403 */
[----:B------:R-:W-:-:S02]  /*12580*/  ULDC.64 UR4, c[0x0][0xbe0] ;  /* 0x0002f80000047ab9 */ /* 0x000fc40000000a00 */
[----:B------:R-:W-:Y:S01]  /*12590*/  IMAD.MOV R11, RZ, RZ, -R3 ;  /* 0x000000ffff0b7224 */ /* 0x000fe200078e0a03 */
[----:B------:R-:W-:Y:S01]  /*125a0*/  SEL R0, RZ, 0xffffffff, P0 ;  /* 0xffffffffff007807 */ /* 0x000fe20000000000 */
[----:B------:R-:W-:Y:S02]  /*125b0*/  IMAD R8, R8, UR4, RZ ;  /* 0x0000000408087c24 */ /* 0x000fe4000f8e02ff */
[----:B------:R-:W-:Y:S02]  /*125c0*/  IMAD R11, R14, R11, R12 ;  /* 0x0000000b0e0b7224 */ /* 0x000fe400078e020c */
[----:B------:R-:W-:Y:S02]  /*125d0*/  IMAD.IADD R191, R191, 0x1, R13 ;  /* 0x00000001bfbf7824 */ /* 0x000fe400078e020d */
[----:B------:R-:W-:Y:S01]  /*125e0*/  IMAD.SHL.U32 R15, R0, 0x20, RZ ;  /* 0x00000020000f7824 */ /* 0x000fe200078e00ff */
[----:B------:R-:W-:Y:S01]  /*125f0*/  SHF.R.S32.HI R0, RZ, 0x1f, R11 ;  /* 0x0000001fff007819 */ /* 0x000fe2000001140b */
[----:B------:R-:W-:-:S02]  /*12600*/  IMAD R13, R3, UR5, R8 ;  /* 0x00000005030d7c24 */ /* 0x000fc4000f8e0208 */
[----:B------:R-:W-:Y:S01]  /*12610*/  IMAD.WIDE.U32 R8, R3, UR4, R190 ;  /* 0x0000000403087c25 */ /* 0x000fe2000f8e00be */
[----:B------:R-:W-:Y:S01]  /*12620*/  ULDC.64 UR4, c[0x0][0xbd8] ;  /* 0x0002f60000047ab9 */ /* 0x000fe20000000a00 */
[----:B------:R-:W-:Y:S02]  /*12630*/  ISETP.GE.AND P0, PT, R222, UR8, PT ;  /* 0x00000008de007c0c */ /* 0x000fe4000bf06270 */
[----:B------:R-:W-:Y:S02]  /*12640*/  IMAD R0, R0, UR4, RZ ;  /* 0x0000000400007c24 */ /* 0x000fe4000f8e02ff */
[----:B------:R-:W-:Y:S02]  /*12650*/  IMAD.IADD R9, R9, 0x1, R13 ;  /* 0x0000000109097824 */ /* 0x000fe400078e020d */
[----:B------:R-:W-:Y:S01]  /*12660*/  IMAD R13, R11, UR5, R0 ;  /* 0x000000050b0d7c24 */ /* 0x000fe2000f8e0200 */
[----:B------:R-:W-:Y:S01]  /*12670*/  ULDC UR5, c[0x0][0xb88] ;  /* 0x0002e20000057ab9 */ /* 0x000fe20000000800 */
[----:B------:R-:W-:Y:S01]  /*12680*/  SEL R3, RZ, 0x40, P0 ;  /* 0x00000040ff037807 */ /* 0x000fe20000000000 */
[----:B------:R-:W-:Y:S01]  /*12690*/  IMAD.IADD R27, R218, 0x1, R18 ;  /* 0x00000001da1b7824 */ /* 0x000fe200078e0212 */
[----:B------:R-:W-:Y:S01]  /*126a0*/  ISETP.GE.AND P0, PT, R221, UR8, PT ;  /* 0x00000008dd007c0c */ /* 0x000fe2000bf06270 */
[----:B------:R-:W-:-:S02]  /*126b0*/  IMAD R28, R14, UR5, RZ ;  /* 0x000000050e1c7c24 */ /* 0x000fc4000f8e02ff */
[----:B------:R-:W-:Y:S01]  /*126c0*/  IMAD.WIDE.U32 R8, R11, UR4, R8 ;  /* 0x000000040b087c25 */ /* 0x000fe2000f8e0008 */
[----:B------:R-:W-:Y:S01]  /*126d0*/  UIADD3 UR4, UR37, 0x38820, URZ ;  /* 0x0003882025047890 */ /* 0x000fe2000fffe03f */
[----:B------:R-:W-:Y:S02]  /*126e0*/  SEL R0, RZ, 0x80, P0 ;  /* 0x00000080ff007807 */ /* 0x000fe40000000000 */
[----:B------:R-:W-:Y:S01]  /*126f0*/  ISETP.GE.AND P0, PT, R27, R28, PT ;  /* 0x0000001c1b00720c */ /* 0x000fe20003f06270 */
[----:B------:R-:W-:Y:S01]  /*12700*/  IMAD.IADD R9, R9, 0x1, R13 ;  /* 0x0000000109097824 */ /* 0x000fe200078e020d */
[----:B------:R-:W-:Y:S01]  /*12710*/  UPRMT UR4, URZ, 0x654, UR4 ;  /* 0x000006543f047896 */ /* 0x000fe20008000004 */
[C---:B------:R-:W-:Y:S02]  /*12720*/  LEA R18, P1, R8.reuse, UR6, 0x1 ;  /* 0x0000000608127c11 */ /* 0x040fe4000f8208ff */
[----:B------:R-:W-:Y:S02]  /*12730*/  LOP3.LUT R10, R15, 0x20, R10, 0xe2, !PT ;  /* 0x000000200f0a7812 */ /* 0x000fe400078ee20a */
[----:B------:R-:W-:Y:S01]  /*12740*/  LEA.HI.X R26, R8, UR7, R9, 0x1, P1 ;  /* 0x00000007081a7c11 */ /* 0x000fe200088f0c09 */
[----:B------:R-:W-:Y:S01]  /*12750*/  BSSY B1, `(.L_x_5297) ;  /* 0x0000026000017945 */ /* 0x000fe20003800000 */
[----:B------:R-:W-:-:S02]  /*12760*/  LOP3.LUT R3, R10, R3, RZ, 0xfc, !PT ;  /* 0x000000030a037212 */ /* 0x000fc400078efcff */
[----:B0-----:R-:W-:Y:S01]  /*12770*/  SYNCS.ARRIVE.TRANS64.RED.A1T0 RZ, [UR4], RZ ;  /* 0x000000ffffff79a7 */ /* 0x001fe20008100404 */
[----:B------:R0:W1:Y:S01]  /*12780*/  SHFL.IDX PT, R10, R18, RZ, 0x181f ;  /* 0x00181fff120a7589 */ /* 0x00006200000e0000 */
[----:B------:R-:W-:-:S03]  /*12790*/  LOP3.LUT R0, R3, R0, RZ, 0xfc, !PT ;  /* 0x0000000003007212 */ /* 0x000fc600078efcff */
[----:B------:R0:W2:Y:S01]  /*127a0*/  SHFL.IDX PT, R11, R26, RZ, 0x181f ;  /* 0x00181fff1a0b7589 */ /* 0x0000a200000e0000 */
        /* <DEDUP_REMOVED lines=32> */
.L_x_5298:
[----:B------:R-:W-:Y:S05]  /*129b0*/  BSYNC B1 ;  /* 0x0000000000017941 */ /* 0x000fea0003800000 */
.L_x_5297:
[----:B---3-5:R-:W-:Y:S01]  /*129c0*/  VIADD R4, R27, 0x20 ;  /* 0x000000201b047836 */ /* 0x028fe20000000000 */
[----:B------:R3:W4:Y:S04]  /*129d0*/  SHFL.IDX PT, R7, R26, 0x1, 0x181f ;  /* 0x00381f001a077f89 */ /* 0x00072800000e0000 */
[----:B------:R-:W-:Y:S01]  /*129e0*/  ISETP.GE.AND P0, PT, R4, R28, PT ;  /* 0x0000001c0400720c */ /* 0x000fe20003f06270 */
[----:B------:R3:W0:-:S12]  /*129f0*/  SHFL.IDX PT, R6, R18, 0x1, 0x181f ;  /* 0x00381f0012067f89 */ /* 0x00061800000e0000 */
[----:B---3--:R-:W-:Y:S05]  /*12a00*/  @P0 BRA `(.L_x_5299) ;  /* 0x0000000c00680947 */ /* 0x008fea0003800000 */
[----:B------:R-:W-:Y:S02]  /*12a10*/  ISETP.GE.AND P0, PT, R186, UR8, PT ;  /* 0x00000008ba007c0c */ /* 0x000fe4000bf06270 */
[----:B------:R-:W-:Y:S02]  /*12a20*/  ISETP.GE.AND P5, PT, R196, UR8, PT ;  /* 0x00000008c4007c0c */ /* 0x000fe4000bfa6270 */
[----:B------:R-:W-:Y:S02]  /*12a30*/  ISETP.GE.AND P3, PT, R195, UR8, PT ;  /* 0x00000008c3007c0c */ /* 0x000fe4000bf66270 */
[----:B------:R-:W-:Y:S02]  /*12a40*/  ISETP.GE.AND P2, PT, R194, UR8, PT ;  /* 0x00000008c2007c0c */ /* 0x000fe4000bf46270 */
[----:B------:R-:W-:-:S05]  /*12a50*/  ISETP.GE.AND P1, PT, R193, UR8, PT ;  /* 0x00000008c1007c0c */ /* 0x000fca000bf26270 */
[----:B0---4-:R-:W-:Y:S02]  /*12a60*/  @!P0 IMAD.WIDE R4, R186, 0x2, R6 ;  /* 0x00000002ba048825 */ /* 0x011fe400078e0206 */
        /* <DEDUP_REMOVED lines=11> */
[-C--:B------:R-:W-:Y:S02]  /*12b20*/  @!P0 LEA R14, P3, R192, R6.reuse, 0x1 ;  /* 0x00000006c00e8211 */ /* 0x080fe400078608ff */
[CC--:B0-----:R-:W-:Y:S01]  /*12b30*/  @!P1 LEA R4, P6, R193.reuse, R6.reuse, 0x1 ;  /* 0x00000006c1049211 */ /* 0x0c1fe200078c08ff */
        /* <DEDUP_REMOVED lines=14> */
.L_x_5295:
[----:B------:R-:W1:Y:S01]  /*12c20*/  LDC R14, c[0x0][0xce8] ;  /* 0x00033a00ff0e7b82 */ /* 0x000e620000000800 */
[----:B------:R-:W-:Y:S01]  /*12c30*/  ULDC UR6, c[0x0][0xbc8] ;  /* 0x0002f20000067ab9 */ /* 0x000fe20000000800 */
[----:B------:R-:W-:Y:S01]  /*12c40*/  ISETP.GE.AND P2, PT, R226, 0x40, PT ;  /* 0x00000040e200780c */ /* 0x000fe20003f46270 */
[----:B------:R-:W-:Y:S01]  /*12c50*/  BSSY B1, `(.L_x_5300) ;  /* 0x0000036000017945 */ /* 0x000fe20003800000 */
[----:B------:R-:W-:Y:S02]  /*12c60*/  ISETP.GE.AND P1, PT, R196, UR6, PT ;  /* 0x00000006c4007c0c */ /* 0x000fe4000bf26270 */
[----:B------:R-:W-:Y:S02]  /*12c70*/  ISETP.GE.AND P3, PT, R186, UR6, PT ;  /* 0x00000006ba007c0c */ /* 0x000fe4000bf66270 */
[----:B------:R-:W-:Y:S02]  /*12c80*/  SEL R3, RZ, 0xffffffff, P1 ;  /* 0xffffffffff037807 */ /* 0x000fe40000800000 */
[----:B------:R-:W-:-:S02]  /*12c90*/  SEL R0, RZ, 0x1, P3 ;  /* 0x00000001ff007807 */ /* 0x000fc40001800000 */
[----:B------:R-:W-:Y:S01]  /*12ca0*/  ISETP.GE.AND P1, PT, R195, UR6, PT ;  /* 0x00000006c3007c0c */ /* 0x000fe2000bf26270 */
[----:B------:R-:W-:Y:S01]  /*12cb0*/  IMAD.SHL.U32 R21, R3, 0x2, RZ ;  /* 0x0000000203157824 */ /* 0x000fe200078e00ff */
[----:B------:R-:W-:Y:S01]  /*12cc0*/  SHF.R.S32.HI R10, RZ, 0x1f, R191 ;  /* 0x0000001fff0a7819 */ /* 0x000fe200000114bf */
[----:B------:R-:W-:Y:S01]  /*12cd0*/  IMAD R3, R217, 0x20, R218 ;  /* 0x00000020d9037824 */ /* 0x000fe200078e02da */
[----:B------:R-:W-:Y:S02]  /*12ce0*/  SHF.R.S32.HI R11, RZ, 0x1f, R190 ;  /* 0x0000001fff0b7819 */ /* 0x000fe400000114be */
[----:B------:R-:W-:Y:S01]  /*12cf0*/  LOP3.LUT R21, R21, 0x2, R0, 0xe2, !PT ;  /* 0x0000000215157812 */ /* 0x000fe200078ee200 */
[----:B------:R-:W-:Y:S01]  /*12d00*/  IMAD.IADD R13, R18, 0x1, R3 ;  /* 0x00000001120d7824 */ /* 0x000fe200078e0203 */
[----:B-1----:R-:W-:-:S13]  /*12d10*/  ISETP.NE.AND P0, PT, R14, 0x1, PT ;  /* 0x000000010e00780c */ /* 0x002fda0003f05270 */
[----:B------:R-:W1:Y:S08]  /*12d20*/  @P0 LDC R20, c[0x0][0xcec] ;  /* 0x00033b00ff140b82 */ /* 0x000e700000000800 */
[----:B------:R-:W2:Y:S01]  /*12d30*/  @P0 LDC R15, c[0x0][0xcf0] ;  /* 0x00033c00ff0f0b82 */ /* 0x000ea20000000800 */
[----:B------:R-:W-:Y:S05]  /*12d40*/  @P2 BRA `(.L_x_5301) ;  /* 0x0000000000982947 */ /* 0x000fea0003800000 */
[----:B------:R-:W3:Y:S01]  /*12d50*/  S2R R3, SR_TID.X ;  /* 0x0000000000037919 */ /* 0x000ee20000002100 */
[----:B------:R-:W4:Y:S01]  /*12d60*/  LDC R12, c[0x0][0xce8] ;  /* 0x00033a00ff0c7b82 */ /* 0x000f220000000800 */
[----:B------:R-:W-:Y:S02]  /*12d70*/  ULDC UR4, c[0x0][0xb88] ;  /* 0x0002e20000047ab9 */ /* 0x000fe40000000800 */
[----:B----4-:R-:W-:Y:S01]  /*12d80*/  IMAD R5, R12, UR4, RZ ;  /* 0x000000040c057c24 */ /* 0x010fe2000f8e02ff */
[----:B---3--:R-:W-:-:S04]  /*12d90*/  IADD3 R8, R18, -0x80, R3 ;  /* 0xffffff8012087810 */ /* 0x008fc80007ffe003 */
[----:B------:R-:W-:-:S13]  /*12da0*/  ISETP.GE.AND P2, PT, R8, R5, PT ;  /* 0x000000050800720c */ /* 0x000fda0003f46270 */
[----:B------:R-:W-:Y:S05]  /*12db0*/  @P2 BRA `(.L_x_5301) ;  /* 0x00000000007c2947 */ /* 0x000fea0003800000 */
[----:B------:R-:W-:Y:S01]  /*12dc0*/  ISETP.NE.AND P2, PT, R12, 0x1, PT ;  /* 0x000000010c00780c */ /* 0x000fe20003f45270 */
[----:B------:R-:W-:Y:S01]  /*12dd0*/  ULDC.64 UR4, c[0x0][0xc90] ;  /* 0x0003240000047ab9 */ /* 0x000fe20000000a00 */
[----:B------:R-:W-:Y:S02]  /*12de0*/  IMAD.MOV.U32 R3, RZ, RZ, R8 ;  /* 0x000000ffff037224 */ /* 0x000fe400078e0008 */
[----:B------:R-:W-:-:S04]  /*12df0*/  IMAD R6, R10, UR4, RZ ;  /* 0x000000040a067c24 */ /* 0x000fc8000f8e02ff */
[----:B------:R-:W-:-:S05]  /*12e00*/  IMAD R7, R191, UR5, R6 ;  /* 0x00000005bf077c24 */ /* 0x000fca000f8e0206 */
[----:B------:R-:W3:Y:S08]  /*12e10*/  @P2 LDC R5, c[0x0][0xcec] ;  /* 0x00033b00ff052b82 */ /* 0x000ef00000000800 */
[----:B------:R-:W4:Y:S01]  /*12e20*/  @P2 LDC R9, c[0x0][0xcf0] ;  /* 0x00033c00ff092b82 */ /* 0x000f220000000800 */
[----:B---3--:R-:W-:-:S04]  /*12e30*/  @P2 IMAD.HI.U32 R0, R8, R5, RZ ;  /* 0x0000000508002227 */ /* 0x008fc800078e00ff */
[----:B------:R-:W-:Y:S01]  /*12e40*/  IMAD.WIDE.U32 R4, R191, UR4, RZ ;  /* 0x00000004bf047c25 */ /* 0x000fe2000f8e00ff */
[----:B------:R-:W-:Y:S01]  /*12e50*/  ULDC.64 UR4, c[0x0][0xc98] ;  /* 0x0003260000047ab9 */ /* 0x000fe20000000a00 */
[----:B----4-:R-:W-:Y:S02]  /*12e60*/  @P2 SHF.R.U32.HI R3, RZ, R9, R0 ;  /* 0x00000009ff032219 */ /* 0x010fe40000011600 */
[----:B------:R-:W-:Y:S02]  /*12e70*/  IMAD.IADD R5, R5, 0x1, R7 ;  /* 0x0000000105057824 */ /* 0x000fe400078e0207 */
[----:B------:R-:W-:Y:S02]  /*12e80*/  IMAD R9, R11, UR4, RZ ;  /* 0x000000040b097c24 */ /* 0x000fe4000f8e02ff */
[----:B------:R-:W-:Y:S02]  /*12e90*/  IMAD.MOV R7, RZ, RZ, -R3 ;  /* 0x000000ffff077224 */ /* 0x000fe400078e0a03 */
[----:B------:R-:W-:-:S04]  /*12ea0*/  IMAD.WIDE.U32 R4, R190, UR4, R4 ;  /* 0x00000004be047c25 */ /* 0x000fc8000f8e0004 */
[----:B------:R-:W-:Y:S01]  /*12eb0*/  IMAD R7, R12, R7, R8 ;  /* 0x000000070c077224 */ /* 0x000fe200078e0208 */
[----:B------:R-:W-:Y:S01]  /*12ec0*/  IADD3 R4, P2, R3, R4, RZ ;  /* 0x0000000403047210 */ /* 0x000fe20007f5e0ff */
        /* <DEDUP_REMOVED lines=14> */
.L_x_5301:
[----:B------:R-:W-:Y:S05]  /*12fb0*/  BSYNC B1 ;  /* 0x0000000000017941 */ /* 0x000fea0003800000 */
.L_x_5300:
[----:B------:R-:W-:Y:S01]  /*12fc0*/  ULDC.64 UR4, c[0x0][0xbe8] ;  /* 0x0002fa0000047ab9 */ /* 0x000fe20000000a00 */
[----:B-1----:R-:W-:Y:S01]  /*12fd0*/  @P0 IMAD.HI.U32 R0, R13, R20, RZ ;  /* 0x000000140d000227 */ /* 0x002fe200078e00ff */
[----:B---3--:R-:W-:Y:S01]  /*12fe0*/  SEL R6, RZ, 0xffffffff, P1 ;  /* 0xffffffffff067807 */ /* 0x008fe20000800000 */
[----:B------:R-:W-:Y:S01]  /*12ff0*/  BSSY B1, `(.L_x_5302) ;  /* 0x0000057000017945 */ /* 0x000fe20003800000 */
[----:B------:R-:W-:Y:S01]  /*13000*/  ISETP.GE.AND P2, PT, R194, UR6, PT ;  /* 0x00000006c2007c0c */ /* 0x000fe2000bf46270 */
[----:B------:R-:W-:Y:S01]  /*13010*/  IMAD R4, R10, UR4, RZ ;  /* 0x000000040a047c24 */ /* 0x000fe2000f8e02ff */
[----:B------:R-:W-:Y:S01]  /*13020*/  ISETP.GE.AND P1, PT, R193, UR6, PT ;  /* 0x00000006c1007c0c */ /* 0x000fe2000bf26270 */
[----:B------:R-:W-:Y:S01]  /*13030*/  IMAD.MOV.U32 R3, RZ, RZ, R13 ;  /* 0x000000ffff037224 */ /* 0x000fe200078e000d */
[----:B--2---:R-:W-:Y:S01]  /*13040*/  @P0 SHF.R.U32.HI R3, RZ, R15, R0 ;  /* 0x0000000fff030219 */ /* 0x004fe20000011600 */
[C---:B------:R-:W-:Y:S01]  /*13050*/  IMAD R7, R191.reuse, UR5, R4 ;  /* 0x00000005bf077c24 */ /* 0x040fe2000f8e0204 */
[----:B------:R-:W-:Y:S01]  /*13060*/  SEL R0, RZ, 0xffffffff, P2 ;  /* 0xffffffffff007807 */ /* 0x000fe20001000000 */
[----:B------:R-:W-:Y:S01]  /*13070*/  IMAD.SHL.U32 R6, R6, 0x4, RZ ;  /* 0x0000000406067824 */ /* 0x000fe200078e00ff */
[----:B------:R-:W-:Y:S01]  /*13080*/  ISETP.GE.AND P0, PT, R192, UR6, PT ;  /* 0x00000006c0007c0c */ /* 0x000fe2000bf06270 */
[----:B------:R-:W-:Y:S01]  /*13090*/  IMAD.WIDE.U32 R4, R191, UR4, RZ ;  /* 0x00000004bf047c25 */ /* 0x000fe2000f8e00ff */
[----:B------:R-:W-:Y:S01]  /*130a0*/  ULDC.64 UR4, c[0x0][0xbf0] ;  /* 0x0002fc0000047ab9 */ /* 0x000fe20000000a00 */
[----:B------:R-:W-:-:S02]  /*130b0*/  ISETP.GE.AND P2, PT, R221, UR6, PT ;  /* 0x00000006dd007c0c */ /* 0x000fc4000bf46270 */
[----:B------:R-:W-:Y:S01]  /*130c0*/  IMAD.IADD R5, R5, 0x1, R7 ;  /* 0x0000000105057824 */ /* 0x000fe200078e0207 */
[----:B------:R-:W-:Y:S01]  /*130d0*/  LOP3.LUT R21, R6, 0x4, R21, 0xe2, !PT ;  /* 0x0000000406157812 */ /* 0x000fe200078ee215 */
[----:B------:R-:W-:Y:S02]  /*130e0*/  IMAD R7, R11, UR4, RZ ;  /* 0x000000040b077c24 */ /* 0x000fe4000f8e02ff */
[----:B------:R-:W-:Y:S02]  /*130f0*/  IMAD.SHL.U32 R6, R0, 0x8, RZ ;  /* 0x0000000800067824 */ /* 0x000fe400078e00ff */
[----:B------:R-:W-:Y:S02]  /*13100*/  IMAD.MOV R0, RZ, RZ, -R3 ;  /* 0x000000ffff007224 */ /* 0x000fe400078e0a03 */
[----:B------:R-:W-:Y:S01]  /*13110*/  IMAD R9, R190, UR5, R7 ;  /* 0x00000005be097c24 */ /* 0x000fe2000f8e0207 */
[----:B------:R-:W-:Y:S01]  /*13120*/  LOP3.LUT R21, R6, 0x8, R21, 0xe2, !PT ;  /* 0x0000000806157812 */ /* 0x000fe200078ee215 */
[----:B------:R-:W-:Y:S01]  /*13130*/  IMAD R7, R14, R0, R13 ;  /* 0x000000000e077224 */ /* 0x000fe200078e020d */
[----:B------:R-:W-:Y:S01]  /*13140*/  SHF.R.S32.HI R0, RZ, 0x1f, R3 ;  /* 0x0000001fff007819 */ /* 0x000fe20000011403 */
[----:B------:R-:W-:Y:S01]  /*13150*/  IMAD.WIDE.U32 R190, R190, UR4, R4 ;  /* 0x00000004bebe7c25 */ /* 0x000fe2000f8e0004 */
[----:B------:R-:W-:Y:S01]  /*13160*/  ULDC.64 UR4, c[0x0][0xbe0] ;  /* 0x0002f80000047ab9 */ /* 0x000fe20000000a00 */
[----:B------:R-:W-:-:S02]  /*13170*/  SEL R4, RZ, 0xffffffff, P1 ;  /* 0xffffffffff047807 */ /* 0x000fc40000800000 */
[----:B------:R-:W-:Y:S01]  /*13180*/  IMAD.IADD R191, R191, 0x1, R9 ;  /* 0x00000001bfbf7824 */ /* 0x000fe200078e0209 */
[----:B------:R-:W-:Y:S01]  /*13190*/  SEL R6, RZ, 0xffffffff, P0 ;  /* 0xffffffffff067807 */ /* 0x000fe20000000000 */
[----:B------:R-:W-:Y:S01]  /*131a0*/  IMAD R0, R0, UR4, RZ ;  /* 0x0000000400007c24 */ /* 0x000fe2000f8e02ff */
[----:B------:R-:W-:Y:S01]  /*131b0*/  ISETP.GE.AND P0, PT, R222, UR6, PT ;  /* 0x00000006de007c0c */ /* 0x000fe2000bf06270 */
[----:B------:R-:W-:Y:S02]  /*131c0*/  IMAD.SHL.U32 R8, R4, 0x10, RZ ;  /* 0x0000001004087824 */ /* 0x000fe400078e00ff */
[C---:B------:R-:W-:Y:S01]  /*131d0*/  IMAD R9, R3.reuse, UR5, R0 ;  /* 0x0000000503097c24 */ /* 0x040fe2000f8e0200 */
[----:B------:R-:W-:Y:S01]  /*131e0*/  SHF.R.S32.HI R0, RZ, 0x1f, R7 ;  /* 0x0000001fff007819 */ /* 0x000fe20000011407 */
[----:B------:R-:W-:Y:S01]  /*131f0*/  IMAD.WIDE.U32 R4, R3, UR4, R190 ;  /* 0x0000000403047c25 */ /* 0x000fe2000f8e00be */
[----:B------:R-:W-:Y:S01]  /*13200*/  ULDC.64 UR4, c[0x0][0xbd8] ;  /* 0x0002f60000047ab9 */ /* 0x000fe20000000a00 */
[----:B------:R-:W-:-:S02]  /*13210*/  LOP3.LUT R21, R8, 0x10, R21, 0xe2, !PT ;  /* 0x0000001008157812 */ /* 0x000fc400078ee215 */
[----:B------:R-:W-:Y:S02]  /*13220*/  IMAD.IADD R5, R5, 0x1, R9 ;  /* 0x0000000105057824 */ /* 0x000fe400078e0209 */
[----:B------:R-:W-:Y:S02]  /*13230*/  IMAD R0, R0, UR4, RZ ;  /* 0x0000000400007c24 */ /* 0x000fe4000f8e02ff */
[----:B------:R-:W-:Y:S01]  /*13240*/  IMAD.WIDE.U32 R4, R7, UR4, R4 ;  /* 0x0000000407047c25 */ /* 0x000fe2000f8e0004 */
[----:B------:R-:W-:-:S03]  /*13250*/  ULDC UR4, c[0x0][0xb88] ;  /* 0x0002e20000047ab9 */ /* 0x000fc60000000800 */
[----:B------:R-:W-:Y:S02]  /*13260*/  IMAD.IADD R24, R218, 0x1, R18 ;  /* 0x00000001da187824 */ /* 0x000fe400078e0212 */
[----:B------:R-:W-:Y:S02]  /*13270*/  IMAD R25, R14, UR4, RZ ;  /* 0x000000040e197c24 */ /* 0x000fe4000f8e02ff */
        /* <DEDUP_REMOVED lines=8> */
[----:B------:R-:W-:Y:S01]  /*13300*/  LEA.HI.X R3, R4, UR5, R3, 0x1, P1 ;  /* 0x0000000504037c11 */ /* 0x000fe200088f0c03 */
[----:B------:R1:W2:Y:S01]  /*13310*/  SHFL.IDX PT, R6, R18, RZ, 0x181f ;  /* 0x00181fff12067589 */ /* 0x0002a200000e0000 */
[----:B------:R-:W-:Y:S02]  /*13320*/  LOP3.LUT R21, R21, R0, RZ, 0xfc, !PT ;  /* 0x0000000015157212 */ /* 0x000fe400078efcff */
[----:B------:R-:W-:Y:S01]  /*13330*/  SEL R0, RZ, 0x80, P2 ;  /* 0x00000080ff007807 */ /* 0x000fe20001000000 */
[----:B------:R1:W3:Y:S03]  /*13340*/  SHFL.IDX PT, R7, R3, RZ, 0x181f ;  /* 0x00181fff03077589 */ /* 0x0002e600000e0000 */
[----:B------:R-:W-:Y:S01]  /*13350*/  LOP3.LUT R20, R21, R0, RZ, 0xfc, !PT ;  /* 0x0000000015147212 */ /* 0x000fe200078efcff */
[----:B------:R-:W-:Y:S06]  /*13360*/  @P0 BRA `(.L_x_5303) ;  /* 0x00000000007c0947 */ /* 0x000fec0003800000 */
[----:B------:R-:W-:Y:S02]  /*13370*/  ISETP.GE.AND P2, PT, R196, UR6, PT ;  /* 0x00000006c4007c0c */ /* 0x000fe4000bf46270 */
[----:B------:R-:W-:Y:S02]  /*13380*/  ISETP.GE.AND P1, PT, R186, UR6, PT ;  /* 0x00000006ba007c0c */ /* 0x000fe4000bf26270 */
[----:B------:R-:W-:Y:S02]  /*13390*/  ISETP.GE.AND P5, PT, R195, UR6, PT ;  /* 0x00000006c3007c0c */ /* 0x000fe4000bfa6270 */
[----:B------:R-:W-:-:S07]  /*133a0*/  ISETP.GE.AND P3, PT, R194, UR6, PT ;  /* 0x00000006c2007c0c */ /* 0x000fce000bf66270 */
[-C--:B--2---:R-:W-:Y:S02]  /*133b0*/  @!P2 LEA R8, P0, R196, R6.reuse, 0x1 ;  /* 0x00000006c408a211 */ /* 0x084fe400078008ff */
[----:B---3--:R-:W-:Y:S02]  /*133c0*/  @!P1 IMAD.WIDE R4, R186, 0x2, R6 ;  /* 0x00000002ba049825 */ /* 0x008fe400078e0206 */
        /* <DEDUP_REMOVED lines=25> */
.L_x_5303:
[----:B------:R-:W-:Y:S05]  /*13560*/  BSYNC B1 ;  /* 0x0000000000017941 */ /* 0x000fea0003800000 */
.L_x_5302:
[----:B------:R-:W-:Y:S01]  /*13570*/  VIADD R0, R24, 0x20 ;  /* 0x0000002018007836 */ /* 0x000fe20000000000 */
[----:B---34-:R3:W4:Y:S04]  /*13580*/  SHFL.IDX PT, R7, R3, 0x1, 0x181f ;  /* 0x00381f0003077f89 */ /* 0x01872800000e0000 */
[----:B------:R-:W-:Y:S01]  /*13590*/  ISETP.GE.AND P0, PT, R0, R25, PT ;  /* 0x000000190000720c */ /* 0x000fe20003f06270 */
[----:B--2---:R3:W2:-:S12]  /*135a0*/  SHFL.IDX PT, R6, R18, 0x1, 0x181f ;  /* 0x00381f0012067f89 */ /* 0x00469800000e0000 */
[----:B---3--:R-:W-:Y:S05]  /*135b0*/  @P0 BRA `(.L_x_5299) ;  /* 0x00000000007c0947 */ /* 0x008fea0003800000 */
[----:B------:R-:W-:Y:S02]  /*135c0*/  ISETP.GE.AND P2, PT, R196, UR6, PT ;  /* 0x00000006c4007c0c */ /* 0x000fe4000bf46270 */
[----:B------:R-:W-:Y:S02]  /*135d0*/  ISETP.GE.AND P3, PT, R186, UR6, PT ;  /* 0x00000006ba007c0c */ /* 0x000fe4000bf66270 */
[----:B------:R-:W-:Y:S02]  /*135e0*/  ISETP.GE.AND P5, PT, R195, UR6, PT ;  /* 0x00000006c3007c0c */ /* 0x000fe4000bfa6270 */
[----:B------:R-:W-:Y:S02]  /*135f0*/  ISETP.GE.AND P4, PT, R194, UR6, PT ;  /* 0x00000006c2007c0c */ /* 0x000fe4000bf86270 */
[----:B------:R-:W-:-:S05]  /*13600*/  LOP3.LUT P1, RZ, R21, 0x40, RZ, 0xc0, !PT ;  /* 0x0000004015ff7812 */ /* 0x000fca000782c0ff */
[-C--:B--2---:R-:W-:Y:S02]  /*13610*/  @!P2 LEA R8, P0, R196, R6.reuse, 0x1 ;  /* 0x00000006c408a211 */ /* 0x084fe400078008ff */
[----:B----4-:R-:W-:Y:S02]  /*13620*/  @!P3 IMAD.WIDE R4, R186, 0x2, R6 ;  /* 0x00000002ba04b825 */ /* 0x010fe400078e0206 */
        /* <DEDUP_REMOVED lines=13> */
[-C--:B--2---:R-:W-:Y:S02]  /*13700*/  @!P2 LEA R4, P6, R192, R6.reuse, 0x1 ;  /* 0x00000006c004a211 */ /* 0x084fe400078c08ff */
        /* <DEDUP_REMOVED lines=10> */
.L_x_5299:
[----:B------:R-:W-:Y:S05]  /*137b0*/  BSYNC B0 ;  /* 0x0000000000007941 */ /* 0x000fea0003800000 */
.L_x_5294:
[----:B------:R-:W-:Y:S02]  /*137c0*/  ULDC UR4, c[0x0][0xd38] ;  /* 0x00034e0000047ab9 */ /* 0x000fe40000000800 */
[----:B0-----:R-:W-:-:S13]  /*137d0*/  ISETP.GE.AND P0, PT, R167, UR4, PT ;  /* 0x00000004a7007c0c */ /* 0x001fda000bf06270 */
[----:B------:R-:W-:Y:S05]  /*137e0*/  @!P0 BRA `(.L_x_5304) ;  /* 0xfffffed800148947 */ /* 0x000fea000383ffff */
[----:B------:R-:W-:Y:S05]  /*137f0*/  EXIT ;  /* 0x000000000000794d */ /* 0x000fea0003800000 */
.L_x_5203:
[----:B------:R-:W-:-:S08]  /*13800*/  NOP ;  /* 0x0000000000007918 */ /* 0x000fd00000000000 */
[----:B------:R-:W0:-:S00]  /*13810*/  USETMAXREG.DEALLOC.CTAPOOL 0x18 ;  /* 0x00000018000079c8 */ /* 0x000e0000080e0500 */
[----:B0-----:R-:W-:-:S06]  /*13820*/  LOP3.LUT R2, R2, 0x3, RZ, 0xc0, !PT ;  /* 0x0000000302027812 */ /* 0x001fcc00078ec0ff */
[----:B------:R-:W0:Y:S01]  /*13830*/  S2UR UR6, SR_CTAID.X ;  /* 0x00000000000679c3 */ /* 0x000e220000002500 */
[----:B------:R-:W-:Y:S01]  /*13840*/  LOP3.LUT R18, R18, 0xffffff7f, RZ, 0xc0, !PT ;  /* 0xffffff7f12127812 */ /* 0x000fe200078ec0ff */
[----:B------:R-:W-:Y:S01]  /*13850*/  STL [R1+0x28], RZ ;  /* 0x000028ff01007387 */ /* 0x000fe20000100800 */
[----:B------:R-:W-:-:S03]  /*13860*/  IMAD.MOV.U32 R19, RZ, RZ, RZ ;  /* 0x000000ffff137224 */ /* 0x000fc600078e00ff */
[----:B------:R-:W1:Y:S02]  /*13870*/  SHFL.IDX PT, R2, R2, RZ, 0x1f ;  /* 0x00001fff02027589 */ /* 0x000e6400000e0000 */
[----:B-1----:R-:W-:Y:S02]  /*13880*/  ISETP.NE.AND P0, PT, R2, RZ, PT ;  /* 0x000000ff0200720c */ /* 0x002fe40003f05270 */
[----:B------:R-:W0:Y:S11]  /*13890*/  LDC R2, c[0x0][0xd38] ;  /* 0x00034e00ff027b82 */ /* 0x000e360000000800 */
[----:B------:R-:W-:Y:S01]  /*138a0*/  @P0 LOP3.LUT R18, R18, 0x80, RZ, 0xfc, !PT ;  /* 0x0000008012120812 */ /* 0x000fe200078efcff */
[----:B------:R-:W-:Y:S06]  /*138b0*/  @P0 BAR.ARV 0x4, 0x180 ;  /* 0x0106000000000b1d */ /* 0x000fec0000002000 */
[----:B0-----:R-:W-:Y:S01]  /*138c0*/  ISETP.LE.AND P0, PT, R2, UR6, PT ;  /* 0x0000000602007c0c */ /* 0x001fe2000bf03270 */
[----:B------:R-:W-:-:S05]  /*138d0*/  IMAD.MOV.U32 R2, RZ, RZ, 0x1 ;  /* 0x00000001ff027424 */ /* 0x000fca00078e00ff */
[----:B------:R0:W-:Y:S07]  /*138e0*/  STL [R1+0x8], R2 ;  /* 0x0000080201007387 */ /* 0x0001ee0000100800 */
[----:B------:R-:W-:Y:S05]  /*138f0*/  @P0 BRA `(.L_x_5305) ;  /* 0x0000006400100947 */ /* 0x000fea0003800000 */
[----:B------:R-:W1:Y:S01]  /*13900*/  S2UR UR5, SR_CgaCtaId ;  /* 0x00000000000579c3 */ /* 0x000e620000008800 */
[C---:B0-----:R-:W-:Y:S01]  /*13910*/  IMAD.SHL.U32 R2, R0.reuse, 0x8, RZ ;  /* 0x0000000800027824 */ /* 0x041fe200078e00ff */
[----:B------:R-:W-:Y:S01]  /*13920*/  LOP3.LUT R5, R0, 0x7f, RZ, 0xc0, !PT ;  /* 0x0000007f00057812 */ /* 0x000fe200078ec0ff */
[----:B------:R-:W-:Y:S01]  /*13930*/  UMOV UR4, 0x400 ;  /* 0x0000040000047882 */ /* 0x000fe20000000000 */
[----:B------:R-:W-:Y:S01]  /*13940*/  IMAD.MOV.U32 R19, RZ, RZ, RZ ;  /* 0x000000ffff137224 */ /* 0x000fe200078e00ff */
[----:B------:R-:W-:Y:S01]  /*13950*/  ULDC UR41, c[0x0][0xc] ;  /* 0x0000030000297ab9 */ /* 0x000fe20000000800 */
[----:B------:R-:W-:Y:S01]  /*13960*/  LOP3.LUT R3, R2, 0x1f8, RZ, 0xc0, !PT ;  /* 0x000001f802037812 */ /* 0x000fe200078ec0ff */
[----:B------:R-:W-:-:S03]  /*13970*/  ULDC.64 UR46, c[0x0][0x198] ;  /* 0x00006600002e7ab9 */ /* 0x000fc60000000a00 */
[----:B------:R-:W-:Y:S01]  /*13980*/  LOP3.LUT R4, R3, 0x38, R0, 0x78, !PT ;  /* 0x0000003803047812 */ /* 0x000fe200078e7800 */
[----:B------:R-:W-:Y:S01]  /*13990*/  IMAD.SHL.U32 R3, R5, 0x8, RZ ;  /* 0x0000000805037824 */ /* 0x000fe200078e00ff */
[----:B------:R-:W-:-:S04]  /*139a0*/  SHF.R.U32.HI R5, RZ, 0x3, R5 ;  /* 0x00000003ff057819 */ /* 0x000fc80000011605 */
[----:B------:R-:W-:Y:S01]  /*139b0*/  LOP3.LUT R4, R4, 0x200, R3, 0xf8, !PT ;  /* 0x0000020004047812 */ /* 0x000fe200078ef803 */
[----:B------:R-:W-:Y:S01]  /*139c0*/  IMAD.SHL.U32 R3, R0, 0x10, RZ ;  /* 0x0000001000037824 */ /* 0x000fe200078e00ff */
[----:B------:R-:W-:-:S04]  /*139d0*/  LOP3.LUT R0, R2, 0x38, RZ, 0xc0, !PT ;  /* 0x0000003802007812 */ /* 0x000fc800078ec0ff */
[----:B------:R-:W-:Y:S01]  /*139e0*/  LOP3.LUT R2, R5, 0x70, R3, 0xf8, !PT ;  /* 0x0000007005027812 */ /* 0x000fe200078ef803 */
[----:B------:R-:W-:Y:S01]  /*139f0*/  IMAD.U32 R3, RZ, RZ, UR6 ;  /* 0x00000006ff037e24 */ /* 0x000fe2000f8e00ff */
[----:B-1----:R-:W-:Y:S01]  /*13a00*/  ULEA UR4, UR5, UR4, 0x18 ;  /* 0x0000000405047291 */ /* 0x002fe2000f8ec03f */
[----:B------:R-:W-:-:S05]  /*13a10*/  IMAD.MOV.U32 R2, RZ, RZ, 0x1 ;  /* 0x00000001ff027424 */ /* 0x000fca00078e00ff */
[----:B------:R-:W-:-:S04]  /*13a20*/  IMAD.U32 R17, RZ, RZ, UR4 ;  /* 0x00000004ff117e24 */ /* 0x000fc8000f8e00ff */
[----:B------:R-:W-:-:S05]  /*13a30*/  IMAD R4, R4, 0x2, R17 ;  /* 0x0000000204047824 */ /* 0x000fca00078e0211 */
[----:B------:R0:W-:Y:S04]  /*13a40*/  STL [R1+0x4], R4 ;  /* 0x0000040401007387 */ /* 0x0001e80000100800 */
[----:B------:R1:W-:Y:S04]  /*13a50*/  STL [R1+0x10], R3 ;  /* 0x0000100301007387 */ /* 0x0003e80000100800 */
[----:B------:R-:W-:Y:S01]  /*13a60*/  STL [R1+0x28], RZ ;  /* 0x000028ff01007387 */ /* 0x000fe20000100800 */
[----:B0-----:R-:W-:-:S03]  /*13a70*/  LOP3.LUT R4, R0, 0x40, RZ, 0xfc, !PT ;  /* 0x0000004000047812 */ /* 0x001fc600078efcff */
[----:B------:R0:W-:Y:S01]  /*13a80*/  STL [R1+0x8], R2 ;  /* 0x0000080201007387 */ /* 0x0001e20000100800 */
[C---:B------:R-:W-:Y:S02]  /*13a90*/  LOP3.LUT R4, R0.reuse, 0x100, RZ, 0xfc, !PT ;  /* 0x0000010000047812 */ /* 0x040fe400078efcff */
[C---:B-1----:R-:W-:Y:S02]  /*13aa0*/  LOP3.LUT R3, R0.reuse, 0x80, RZ, 0xfc, !PT ;  /* 0x0000008000037812 */ /* 0x042fe400078efcff */
[C---:B------:R-:W-:Y:S02]  /*13ab0*/  LOP3.LUT R3, R0.reuse, 0x140, RZ, 0xfc, !PT ;  /* 0x0000014000037812 */ /* 0x040fe400078efcff */
[C---:B0-----:R-:W-:Y:S02]  /*13ac0*/  LOP3.LUT R2, R0.reuse, 0xc0, RZ, 0xfc, !PT ;  /* 0x000000c000027812 */ /* 0x041fe400078efcff */
[C---:B------:R-:W-:Y:S02]  /*13ad0*/  LOP3.LUT R2, R0.reuse, 0x180, RZ, 0xfc, !PT ;  /* 0x0000018000027812 */ /* 0x040fe400078efcff */
[----:B------:R-:W-:-:S07]  /*13ae0*/  LOP3.LUT R0, R0, 0x1c0, RZ, 0xfc, !PT ;  /* 0x000001c000007812 */ /* 0x000fce00078efcff */
.L_x_5423:
[----:B------:R-:W2:Y:S01]  /*13af0*/  LDL R0, [R1+0x10] ;  /* 0x0000100001007983 */ /* 0x000ea20000100800 */
        /* <DEDUP_REMOVED lines=13> */
[----:B-1-34-:R-:W-:Y:S05]  /*13bd0*/  @!P0 BRA `(.L_x_5306) ;  /* 0x0000000000208947 */ /* 0x01afea0003800000 */
        /* <DEDUP_REMOVED lines=8> */
.L_x_5306:
[----:B------:R-:W-:Y:S01]  /*13c60*/  ULDC UR9, c[0x0][0xd54] ;  /* 0x0003550000097ab9 */ /* 0x000fe20000000800 */
[----:B------:R-:W-:Y:S01]  /*13c70*/  UMOV UR6, UR8 ;  /* 0x0000000800067c82 */ /* 0x000fe20008000000 */
[----:B------:R-:W-:-:S11]  /*13c80*/  UISETP.NE.AND UP0, UPT, UR9, 0x1, UPT ;  /* 0x000000010900788c */ /* 0x000fd6000bf05270 */
[----:B------:R-:W-:Y:S02]  /*13c90*/  @UP0 ULDC.64 UR10, c[0x0][0xd58] ;  /* 0x00035600000a0ab9 */ /* 0x000fe40000000a00 */
[----:B------:R-:W-:-:S04]  /*13ca0*/  UIMAD.WIDE.U32 UR4, UR8, UR10, URZ ;  /* 0x0000000a080472a5 */ /* 0x000fc8000f8e003f */
[----:B------:R-:W-:-:S04]  /*13cb0*/  @UP0 USHF.R.U32.HI UR6, URZ, UR11, UR5 ;  /* 0x0000000b3f060299 */ /* 0x000fc80008011605 */
[----:B------:R-:W-:-:S12]  /*13cc0*/  UIMAD UR4, UR6, UR9, URZ ;  /* 0x00000009060472a4 */ /* 0x000fd8000f8e023f */
.L_x_5307:
        /* <DEDUP_REMOVED lines=48> */
.L_x_5309:
[----:B------:R-:W-:-:S11]  /*13fd0*/  UISETP.NE.AND UP0, UPT, UR5, 0x1, UPT ;  /* 0x000000010500788c */ /* 0x000fd6000bf05270 */
[----:B------:R-:W-:Y:S02]  /*13fe0*/  @UP0 ULDC.64 UR12, c[0x0][0xae0] ;  /* 0x0002b800000c0ab9 */ /* 0x000fe40000000a00 */
[----:B------:R-:W-:-:S04]  /*13ff0*/  UIMAD.WIDE.U32 UR8, UR10, UR12, URZ ;  /* 0x0000000c0a0872a5 */ /* 0x000fc8000f8e003f */
[----:B------:R-:W-:-:S12]  /*14000*/  @UP0 USHF.R.U32.HI UR10, URZ, UR13, UR9 ;  /* 0x0000000d3f0a0299 */ /* 0x000fd80008011609 */
.L_x_5310:
[----:B------:R-:W-:-:S04]  /*14010*/  UIMAD UR10, UR10, UR5, UR5 ;  /* 0x000000050a0a72a4 */ /* 0x000fc8000f8e0205 */
[----:B------:R-:W-:-:S04]  /*14020*/  UISETP.LT.AND UP0, UPT, UR4, UR10, UPT ;  /* 0x0000000a0400728c */ /* 0x000fc8000bf01270 */
[----:B------:R-:W-:-:S12]  /*14030*/  USEL UR4, UR4, UR10, UP0 ;  /* 0x0000000a04047287 */ /* 0x000fd80008000000 */
.L_x_5308:
        /* <DEDUP_REMOVED lines=30> */
.L_x_5312:
[----:B------:R-:W-:-:S11]  /*14220*/  UISETP.NE.AND UP0, UPT, UR5, 0x1, UPT ;  /* 0x000000010500788c */ /* 0x000fd6000bf05270 */
[----:B------:R-:W-:Y:S02]  /*14230*/  @UP0 ULDC.64 UR10, c[0x0][0xae0] ;  /* 0x0002b800000a0ab9 */ /* 0x000fe40000000a00 */
[----:B------:R-:W-:-:S04]  /*14240*/  UIMAD.WIDE.U32 UR6, UR4, UR10, URZ ;  /* 0x0000000a040672a5 */ /* 0x000fc8000f8e003f */
[----:B------:R-:W-:-:S12]  /*14250*/  @UP0 USHF.R.U32.HI UR4, URZ, UR11, UR7 ;  /* 0x0000000b3f040299 */ /* 0x000fd80008011607 */
.L_x_5313:
[----:B------:R-:W-:-:S04]  /*14260*/  UIMAD UR4, UR4, UR5, URZ ;  /* 0x00000005040472a4 */ /* 0x000fc8000f8e023f */
[----:B------:R-:W-:-:S04]  /*14270*/  UISETP.LT.AND UP0, UPT, UR8, UR4, UPT ;  /* 0x000000040800728c */ /* 0x000fc8000bf01270 */
[----:B------:R-:W-:-:S12]  /*14280*/  USEL UR8, UR8, UR4, !UP0 ;  /* 0x0000000408087287 */ /* 0x000fd8000c000000 */
.L_x_5311:
        /* <DEDUP_REMOVED lines=24> */
[----:B-1----:R-:W-:-:S05]  /*14410*/  IADD3 R0, R2, UR41, R0 ;  /* 0x0000002902007c10 */ /* 0x002fca000fffe000 */
[----:B------:R0:W-:Y:S01]  /*14420*/  STL [R1+0x10], R0 ;  /* 0x0000100001007387 */ /* 0x0001e20000100800 */
[----:B------:R-:W-:Y:S05]  /*14430*/  BRA `(.L_x_5316) ;  /* 0x0000005400cc7947 */ /* 0x000fea0003800000 */
.L_x_5315:
        /* <DEDUP_REMOVED lines=20> */
.L_x_5318:
[----:B------:R-:W-:Y:S05]  /*14580*/  BSYNC B6 ;  /* 0x0000000000067941 */ /* 0x000fea0003800000 */
.L_x_5317:
        /* <DEDUP_REMOVED lines=20> */
.L_x_5321:
        /* <DEDUP_REMOVED lines=15> */
.L_x_5320:
[----:B------:R-:W-:Y:S05]  /*147c0*/  BSYNC B6 ;  /* 0x0000000000067941 */ /* 0x000fea0003800000 */
.L_x_5319:
        /* <DEDUP_REMOVED lines=12> */
[----:B------:R-:W-:Y:S01]  /*14890*/  LOP3.LUT R18, R18, 0xfffffffe, RZ, 0xc0, !PT ;  /* 0xfffffffe12127812 */ /* 0x000fe200078ec0ff */
[----:B------:R-:W1:Y:S02]  /*148a0*/  S2R R4, SR_TID.X ;  /* 0x0000000000047919 */ /* 0x000e640000002100 */
[----:B------:R-:W-:Y:S01]  /*148b0*/  VIADD R0, R0, 0xffffffff ;  /* 0xffffffff00007836 */ /* 0x000fe20000000000 */
[----:B0-----:R-:W0:Y:S02]  /*148c0*/  LDC.64 R2, c[0x0][0x418] ;  /* 0x00010600ff027b82 */ /* 0x001e240000000a00 */
[----:B0-----:R-:W-:Y:S02]  /*148d0*/  ISETP.NE.U32.AND P0, PT, R2, RZ, PT ;  /* 0x000000ff0200720c */ /* 0x001fe40003f05070 */
[----:B-1----:R-:W-:-:S02]  /*148e0*/  SHF.R.U32.HI R4, RZ, 0x5, R4 ;  /* 0x00000005ff047819 */ /* 0x002fc40000011604 */
[----:B------:R-:W-:Y:S02]  /*148f0*/  ISETP.NE.AND.EX P1, PT, R3, RZ, PT, P0 ;  /* 0x000000ff0300720c */ /* 0x000fe40003f25300 */
[----:B------:R-:W-:-:S11]  /*14900*/  LOP3.LUT R4, R4, 0x3, RZ, 0xc0, !PT ;  /* 0x0000000304047812 */ /* 0x000fd600078ec0ff */
[----:B------:R-:W-:Y:S02]  /*14910*/  @P1 LOP3.LUT R18, R18, 0x1, RZ, 0xfc, !PT ;  /* 0x0000000112121812 */ /* 0x000fe400078efcff */
[----:B--2---:R-:W-:Y:S01]  /*14920*/  SHF.R.S32.HI R8, RZ, 0x1f, R7 ;  /* 0x0000001fff087819 */ /* 0x004fe20000011407 */
[----:B------:R0:W-:Y:S01]  /*14930*/  STL [R1], R7 ;  /* 0x0000000701007387 */ /* 0x0001e20000100800 */
[----:B------:R-:W-:-:S03]  /*14940*/  SEL R16, R7, RZ, !P1 ;  /* 0x000000ff07107207 */ /* 0x000fc60004800000 */
[----:B------:R0:W-:Y:S01]  /*14950*/  STL [R1+0xc], R8 ;  /* 0x00000c0801007387 */ /* 0x0001e20000100800 */
[----:B------:R-:W-:Y:S05]  /*14960*/  BRA.DIV UR4, `(.L_x_5322) ;  /* 0x0000005a04c87947 */ /* 0x000fea000b800000 */
[----:B------:R1:W2:Y:S02]  /*14970*/  SHFL.IDX PT, R14, R4, RZ, 0x1f ;  /* 0x00001fff040e7589 */ /* 0x0002a400000e0000 */
.L_x_5439:
[----:B------:R3:W-:Y:S01]  /*14980*/  STL [R1+0x1c], R0 ;  /* 0x00001c0001007387 */ /* 0x0007e20000100800 */
[----:B--2---:R-:W-:Y:S02]  /*14990*/  ISETP.NE.AND P0, PT, R14, RZ, PT ;  /* 0x000000ff0e00720c */ /* 0x004fe40003f05270 */
[----:B------:R-:W-:Y:S02]  /*149a0*/  PLOP3.LUT P2, PT, PT, PT, PT, 0x8, 0x0 ;  /* 0x000000000000781c */ /* 0x000fe40003f4e170 */
[----:B------:R-:W-:-:S11]  /*149b0*/  LOP3.LUT R18, R18, 0xfffffffd, RZ, 0xc0, !PT ;  /* 0xfffffffd12127812 */ /* 0x000fd600078ec0ff */
[----:B------:R-:W-:Y:S01]  /*149c0*/  @P2 LOP3.LUT R18, R18, 0x2, RZ, 0xfc, !PT ;  /* 0x0000000212122812 */ /* 0x000fe200078efcff */
[----:B---3--:R-:W-:Y:S06]  /*149d0*/  @P0 BRA `(.L_x_5323) ;  /* 0x0000000000f00947 */ /* 0x008fec0003800000 */
[----:B------:R-:W-:-:S03]  /*149e0*/  UMOV UR4, 0xffffffff ;  /* 0xffffffff00047882 */ /* 0x000fc60000000000 */
[----:B------:R-:W-:Y:S05]  /*149f0*/  BRA.DIV UR4, `(.L_x_5324) ;  /* 0x0000005a04c47947 */ /* 0x000fea000b800000 */
[----:B------:R-:W-:-:S13]  /*14a00*/  ELECT P6, URZ, PT ;  /* 0x00000000003f782f */ /* 0x000fda00038c0000 */
.L_x_5442:
[----:B------:R-:W-:Y:S05]  /*14a10*/  @!P6 BRA `(.L_x_5323) ;  /* 0x0000000000e0e947 */ /* 0x000fea0003800000 */
[----:B------:R-:W-:Y:S01]  /*14a20*/  IMAD.MOV.U32 R16, RZ, RZ, R7 ;  /* 0x000000ffff107224 */ /* 0x000fe200078e0007 */
[----:B------:R-:W-:Y:S06]  /*14a30*/  @!P1 BRA `(.L_x_5325) ;  /* 0x00000000004c9947 */ /* 0x000fec0003800000 */
[----:B------:R-:W2:Y:S01]  /*14a40*/  LDC R6, c[0x0][0x43c] ;  /* 0x00010f00ff067b82 */ /* 0x000ea20000000800 */
[----:B------:R-:W-:Y:S01]  /*14a50*/  IMAD.MOV.U32 R9, RZ, RZ, R0 ;  /* 0x000000ffff097224 */ /* 0x000fe200078e0000 */
[----:B------:R-:W-:Y:S01]  /*14a60*/  ULDC.64 UR4, c[0x0][0x428] ;  /* 0x00010a0000047ab9 */ /* 0x000fe20000000a00 */
[----:B--2---:R-:W-:-:S13]  /*14a70*/  ISETP.NE.AND P0, PT, R6, 0x1, PT ;  /* 0x000000010600780c */ /* 0x004fda0003f05270 */
[----:B-1----:R-:W1:Y:S02]  /*14a80*/  @P0 LDC.64 R4, c[0x0][0x440] ;  /* 0x00011000ff040b82 */ /* 0x002e640000000a00 */
[----:B-1----:R-:W-:-:S04]  /*14a90*/  @P0 IMAD.HI.U32 R0, R9, R4, RZ ;  /* 0x0000000409000227 */ /* 0x002fc800078e00ff */
        /* <DEDUP_REMOVED lines=13> */
.L_x_5325:
[----:B--2---:R-:W2:Y:S01]  /*14b70*/  LDL R2, [R1+0x8] ;  /* 0x0000080001027983 */ /* 0x004ea20000100800 */
[----:B------:R-:W-:Y:S01]  /*14b80*/  IMAD R0, R19, 0x8, R17 ;  /* 0x0000000813007824 */ /* 0x000fe200078e0211 */
[----:B--2---:R-:W-:-:S04]  /*14b90*/  SHF.L.U32 R2, R2, 0x1f, RZ ;  /* 0x0000001f02027819 */ /* 0x004fc800000006ff */
[----:B------:R-:W2:Y:S02]  /*14ba0*/  SYNCS.PHASECHK.TRANS64.TRYWAIT P0, [R0+URZ+0x38840], R2 ;  /* 0x03884002000075a7 */ /* 0x000ea4000800017f */
[----:B--2---:R-:W-:Y:S05]  /*14bb0*/  @!P0 BRA `(.L_x_5326) ;  /* 0x0000005800748947 */ /* 0x004fea0003800000 */
.L_x_5443:
        /* <DEDUP_REMOVED lines=11> */
.L_x_5327:
[----:B--2---:R-:W2:Y:S01]  /*14c70*/  LDL R2, [R1+0x1c] ;  /* 0x00001c0001027983 */ /* 0x004ea20000100800 */
[----:B------:R-:W-:Y:S01]  /*14c80*/  R2UR UR33, R0 ;  /* 0x00000000002172ca */ /* 0x000fe200000e0000 */
[----:B------:R-:W-:Y:S01]  /*14c90*/  IMAD R0, R19, 0x2000, R17 ;  /* 0x0000200013007824 */ /* 0x000fe200078e0211 */
[----:B------:R-:W-:Y:S01]  /*14ca0*/  UIADD3 UR4, UP0, UR46, 0x370, URZ ;  /* 0x000003702e047890 */ /* 0x000fe2000ff1e03f */
[----:B-----5:R-:W-:Y:S01]  /*14cb0*/  R2UR UR37, R16 ;  /* 0x00000000102572ca */ /* 0x020fe200000e0000 */
[----:B------:R-:W-:Y:S01]  /*14cc0*/  UMOV UR6, 0x0 ;  /* 0x0000000000067882 */ /* 0x000fe20000000000 */
[----:B------:R-:W-:Y:S01]  /*14cd0*/  UMOV UR7, 0x14f00000 ;  /* 0x14f0000000077882 */ /* 0x000fe20000000000 */
[----:B------:R-:W-:Y:S01]  /*14ce0*/  R2UR UR32, R0 ;  /* 0x00000000002072ca */ /* 0x000fe200000e0000 */
[----:B------:R-:W-:Y:S01]  /*14cf0*/  UIADD3.X UR5, URZ, UR47, URZ, UP0, !UPT ;  /* 0x0000002f3f057290 */ /* 0x000fe200087fe43f */
[----:B------:R-:W-:Y:S01]  /*14d00*/  PLOP3.LUT P0, PT, PT, PT, PT, 0x80, 0x0 ;  /* 0x000000000000781c */ /* 0x000fe20003f0f070 */
[----:B------:R-:W-:Y:S01]  /*14d10*/  UMOV UR34, URZ ;  /* 0x0000003f00227c82 */ /* 0x000fe20008000000 */
[----:B------:R-:W-:-:S03]  /*14d20*/  LOP3.LUT R18, R18, 0xfffffffd, RZ, 0xc0, !PT ;  /* 0xfffffffd12127812 */ /* 0x000fc600078ec0ff */
[----:B------:R-:W-:-:S06]  /*14d30*/  UIADD3 UR33, UR33, 0x38830, URZ ;  /* 0x0003883021217890 */ /* 0x000fcc000fffe03f */
[----:B------:R-:W-:Y:S02]  /*14d40*/  UIADD3 UR32, UR32, 0x22400, URZ ;  /* 0x0002240020207890 */ /* 0x000fe4000fffe03f */
[----:B------:R-:W-:Y:S02]  /*14d50*/  @P0 LOP3.LUT R18, R18, 0x2, RZ, 0xfc, !PT ;  /* 0x0000000212120812 */ /* 0x000fe400078efcff */
[----:B--2---:R-:W-:-:S13]  /*14d60*/  R2UR UR35, R2 ;  /* 0x00000000022372ca */ /* 0x004fda00000e0000 */
[----:B------:R-:W-:-:S09]  /*14d70*/  USHF.L.U32 UR35, UR35, 0x6, URZ ;  /* 0x0000000623237899 */ /* 0x000fd2000800063f */
[----:B------:R2:W-:Y:S02]  /*14d80*/  UTMALDG.4D [UR32], [UR4], desc[UR6] ;  /* 0x00000620040075b4 */ /* 0x0005e40008019000 */
[----:B--2---:R-:W-:Y:S01]  /*14d90*/  NOP ;  /* 0x0000000000007918 */ /* 0x004fe20000000000 */
.L_x_5323:
[----:B------:R-:W-:Y:S05]  /*14da0*/  WARPSYNC.ALL ;  /* 0x0000000000007948 */ /* 0x000fea0003800000 */
[----:B------:R-:W-:Y:S01]  /*14db0*/  VIADD R0, R17, 0x20400 ;  /* 0x0002040011007836 */ /* 0x000fe20000000000 */
[----:B------:R-:W-:Y:S01]  /*14dc0*/  BAR.SYNC.DEFER_BLOCKING 0x8, 0x100 ;  /* 0x0204000000007b1d */ /* 0x000fe20000010000 */
[----:B------:R-:W-:Y:S02]  /*14dd0*/  USHF.R.S32.HI UR43, URZ, 0x1f, UR36 ;  /* 0x0000001f3f2b7899 */ /* 0x000fe40008011424 */
[----:B------:R-:W-:Y:S01]  /*14de0*/  USHF.R.S32.HI UR37, URZ, 0x1f, UR42 ;  /* 0x0000001f3f257899 */ /* 0x000fe2000801142a */
[----:B------:R-:W-:-:S02]  /*14df0*/  LOP3.LUT P0, RZ, R0, 0x3ff, RZ, 0xc0, !PT ;  /* 0x000003ff00ff7812 */ /* 0x000fc4000780c0ff */
[----:B------:R-:W-:Y:S11]  /*14e00*/  BSSY B6, `(.L_x_5328) ;  /* 0x0000012000067945 */ /* 0x000ff60003800000 */
[----:B------:R-:W-:Y:S05]  /*14e10*/  @!P0 BRA `(.L_x_5329) ;  /* 0x0000000000408947 */ /* 0x000fea0003800000 */
[----:B------:R-:W-:Y:S01]  /*14e20*/  MOV R2, 0x0 ;  /* 0x0000000000027802 */ /* 0x000fe20000000f00 */
[----:B------:R-:W-:Y:S01]  /*14e30*/  ULDC.64 UR4, c[0x4][0x118] ;  /* 0x0100460000047ab9 */ /* 0x000fe20000000a00 */
[----:B------:R-:W-:Y:S01]  /*14e40*/  ULDC.64 UR6, c[0x4][0x120] ;  /* 0x0100480000067ab9 */ /* 0x000fe20000000a00 */
[----:B------:R-:W-:Y:S01]  /*14e50*/  ULDC.64 UR8, c[0x4][0x58] ;  /* 0x0100160000087ab9 */ /* 0x000fe20000000a00 */
[----:B-1----:R-:W-:Y:S02]  /*14e60*/  IMAD.U32 R4, RZ, RZ, UR4 ;  /* 0x00000004ff047e24 */ /* 0x002fe4000f8e00ff */
        /* <DEDUP_REMOVED lines=10> */
[----:B-1----:R-:W-:Y:S05]  /*14f10*/  CALL.ABS.NOINC R2 ;  /* 0x0000000002007343 */ /* 0x002fea0003c00000 */
.L_x_5329:
[----:B------:R-:W-:Y:S05]  /*14f20*/  BSYNC B6 ;  /* 0x0000000000067941 */ /* 0x000fea0003800000 */
.L_x_5328:
[----:B------:R-:W2:Y:S01]  /*14f30*/  S2R R0, SR_TID.X ;  /* 0x0000000000007919 */ /* 0x000ea20000002100 */
[----:B------:R-:W3:Y:S01]  /*14f40*/  LDC R6, c[0x0][0x448] ;  /* 0x00011200ff067b82 */ /* 0x000ee20000000800 */
[----:B------:R-:W-:Y:S02]  /*14f50*/  ULDC.64 UR8, c[0x0][0x2d8] ;  /* 0x0000b60000087ab9 */ /* 0x000fe40000000a00 */
[----:B------:R-:W-:Y:S02]  /*14f60*/  UIMAD UR6, UR43, UR8, URZ ;  /* 0x000000082b0672a4 */ /* 0x000fe4000f8e023f */
[----:B------:R-:W-:Y:S02]  /*14f70*/  UIMAD.WIDE.U32 UR4, UR36, UR8, URZ ;  /* 0x00000008240472a5 */ /* 0x000fe4000f8e003f */
[----:B------:R-:W-:-:S03]  /*14f80*/  UIMAD UR6, UR36, UR9, UR6 ;  /* 0x00000009240672a4 */ /* 0x000fc6000f8e0206 */
[----:B------:R-:W-:Y:S01]  /*14f90*/  ULDC.64 UR8, c[0x0][0x2e0] ;  /* 0x0000b80000087ab9 */ /* 0x000fe20000000a00 */
[----:B------:R-:W-:Y:S02]  /*14fa0*/  UIADD3 UR5, UR5, UR6, URZ ;  /* 0x0000000605057290 */ /* 0x000fe4000fffe03f */
[----:B------:R-:W-:Y:S02]  /*14fb0*/  UIMAD UR6, UR37, UR8, URZ ;  /* 0x00000008250672a4 */ /* 0x000fe4000f8e023f */
[----:B------:R-:W-:Y:S02]  /*14fc0*/  UIMAD.WIDE.U32 UR4, UR42, UR8, UR4 ;  /* 0x000000082a0472a5 */ /* 0x000fe4000f8e0004 */
[----:B------:R-:W-:-:S04]  /*14fd0*/  UIMAD UR6, UR42, UR9, UR6 ;  /* 0x000000092a0672a4 */ /* 0x000fc8000f8e0206 */
[----:B------:R-:W-:Y:S02]  /*14fe0*/  UIADD3 UR6, UR5, UR6, URZ ;  /* 0x0000000605067290 */ /* 0x000fe4000fffe03f */
[----:B------:R-:W-:Y:S01]  /*14ff0*/  IMAD.U32 R5, RZ, RZ, UR5 ;  /* 0x00000005ff057e24 */ /* 0x000fe2000f8e00ff */
[----:B---3--:R-:W-:Y:S02]  /*15000*/  ISETP.NE.AND P0, PT, R6, 0x1, PT ;  /* 0x000000010600780c */ /* 0x008fe40003f05270 */
[----:B--2---:R-:W-:-:S04]  /*15010*/  LOP3.LUT R0, R0, 0x7f, RZ, 0xc0, !PT ;  /* 0x0000007f00007812 */ /* 0x004fc800078ec0ff */
[----:B-1----:R-:W-:Y:S02]  /*15020*/  SHF.R.U32.HI R4, RZ, 0x3, R0 ;  /* 0x00000003ff047819 */ /* 0x002fe40000011600 */
[----:B------:R-:W1:Y:S05]  /*15030*/  S2R R0, SR_TID.X ;  /* 0x0000000000007919 */ /* 0x000e6a0000002100 */
[----:B------:R-:W2:Y:S08]  /*15040*/  @P0 LDC R3, c[0x0][0x44c] ;  /* 0x00011300ff030b82 */ /* 0x000eb00000000800 */
[----:B------:R-:W3:Y:S01]  /*15050*/  @P0 LDC R2, c[0x0][0x450] ;  /* 0x00011400ff020b82 */ /* 0x000ee20000000800 */
[----:B-1----:R-:W-:-:S05]  /*15060*/  IMAD.SHL.U32 R0, R0, 0x10, RZ ;  /* 0x0000001000007824 */ /* 0x002fca00078e00ff */
[----:B------:R-:W-:Y:S01]  /*15070*/  LOP3.LUT R0, R4, 0x70, R0, 0xf8, !PT ;  /* 0x0000007004007812 */ /* 0x000fe200078ef800 */
[----:B------:R-:W-:Y:S01]  /*15080*/  IMAD.U32 R4, RZ, RZ, UR4 ;  /* 0x00000004ff047e24 */ /* 0x000fe2000f8e00ff */
[----:B------:R-:W-:-:S03]  /*15090*/  ULDC.64 UR4, c[0x0][0x2d0] ;  /* 0x0000b40000047ab9 */ /* 0x000fc60000000a00 */
[----:B0-----:R-:W-:-:S04]  /*150a0*/  VIADD R7, R0, UR40 ;  /* 0x0000002800077c36 */ /* 0x001fc80008000000 */
[----:B--2---:R-:W-:Y:S01]  /*150b0*/  @P0 IMAD.HI.U32 R3, R7, R3, RZ ;  /* 0x0000000307030227 */ /* 0x004fe200078e00ff */
[----:B------:R0:W-:Y:S03]  /*150c0*/  STL [R1+0x18], R7 ;  /* 0x0000180701007387 */ /* 0x0001e60000100800 */
[----:B------:R-:W-:Y:S01]  /*150d0*/  IMAD.MOV.U32 R0, RZ, RZ, R7 ;  /* 0x000000ffff007224 */ /* 0x000fe200078e0007 */
[----:B---3--:R-:W-:Y:S01]  /*150e0*/  @P0 SHF.R.U32.HI R0, RZ, R2, R3 ;  /* 0x00000002ff000219 */ /* 0x008fe20000011603 */
[----:B------:R-:W-:Y:S02]  /*150f0*/  IMAD.MOV.U32 R2, RZ, RZ, R4 ;  /* 0x000000ffff027224 */ /* 0x000fe400078e0004 */
[----:B------:R-:W-:Y:S01]  /*15100*/  IMAD.U32 R3, RZ, RZ, UR6 ;  /* 0x00000006ff037e24 */ /* 0x000fe2000f8e00ff */
[----:B------:R-:W-:Y:S01]  /*15110*/  SHF.R.S32.HI R4, RZ, 0x1f, R0 ;  /* 0x0000001fff047819 */ /* 0x000fe20000011400 */
[----:B------:R-:W1:Y:S01]  /*15120*/  S2R R8, SR_TID.X ;  /* 0x0000000000087919 */ /* 0x000e620000002100 */
[----:B------:R-:W-:Y:S01]  /*15130*/  ULDC.64 UR6, c[0x0][0x280] ;  /* 0x0000a00000067ab9 */ /* 0x000fe20000000a00 */
[----:B------:R-:W-:-:S04]  /*15140*/  IMAD.WIDE.U32 R2, R0, UR4, R2 ;  /* 0x0000000400027c25 */ /* 0x000fc8000f8e0002 */
[----:B------:R-:W-:-:S04]  /*15150*/  IMAD R4, R4, UR4, RZ ;  /* 0x0000000404047c24 */ /* 0x000fc8000f8e02ff */
[----:B------:R-:W-:Y:S01]  /*15160*/  IMAD R4, R0, UR5, R4 ;  /* 0x0000000500047c24 */ /* 0x000fe2000f8e0204 */
[----:B------:R-:W2:Y:S01]  /*15170*/  S2R R9, SR_TID.X ;  /* 0x0000000000097919 */ /* 0x000ea20000002100 */
[----:B------:R-:W-:Y:S01]  /*15180*/  IMAD.MOV R0, RZ, RZ, -R0 ;  /* 0x000000ffff007224 */ /* 0x000fe200078e0a00 */
[----:B------:R-:W-:Y:S01]  /*15190*/  ULDC.64 UR4, c[0x0][0x2c8] ;  /* 0x0000b20000047ab9 */ /* 0x000fe20000000a00 */
[----:B------:R-:W-:Y:S02]  /*151a0*/  IMAD.IADD R3, R3, 0x1, R4 ;  /* 0x0000000103037824 */ /* 0x000fe400078e0204 */
[----:B------:R-:W-:Y:S02]  /*151b0*/  IMAD R0, R6, R0, R7 ;  /* 0x0000000006007224 */ /* 0x000fe400078e0207 */
[----:B0-----:R0:W5:Y:S02]  /*151c0*/  LDL R7, [R1+0x4] ;  /* 0x0000040001077983 */ /* 0x0011640000100800 */
[----:B------:R-:W-:Y:S01]  /*151d0*/  IMAD.WIDE.U32 R2, R0, UR4, R2 ;  /* 0x0000000400027c25 */ /* 0x000fe2000f8e0002 */
[----:B------:R-:W-:-:S05]  /*151e0*/  SHF.R.S32.HI R4, RZ, 0x1f, R0 ;  /* 0x0000001fff047819 */ /* 0x000fca0000011400 */
[----:B------:R-:W-:Y:S01]  /*151f0*/  IMAD R4, R4, UR4, RZ ;  /* 0x0000000404047c24 */ /* 0x000fe2000f8e02ff */
[----:B------:R-:W-:-:S03]  /*15200*/  ULDC UR4, c[0x0][0x2b8] ;  /* 0x0000ae0000047ab9 */ /* 0x000fc60000000800 */
[----:B------:R-:W-:Y:S01]  /*15210*/  IMAD R4, R0, UR5, R4 ;  /* 0x0000000500047c24 */ /* 0x000fe2000f8e0204 */
[----:B------:R-:W-:Y:S01]  /*15220*/  LEA R0, P1, R2, UR6, 0x1 ;  /* 0x0000000602007c11 */ /* 0x000fe2000f8208ff */
[----:B-1----:R-:W-:Y:S02]  /*15230*/  IMAD.SHL.U32 R8, R8, 0x8, RZ ;  /* 0x0000000808087824 */ /* 0x002fe400078e00ff */
[----:B------:R-:W-:-:S03]  /*15240*/  IMAD.IADD R3, R3, 0x1, R4 ;  /* 0x0000000103037824 */ /* 0x000fc600078e0204 */
[----:B------:R-:W-:Y:S02]  /*15250*/  LOP3.LUT R8, R8, 0x38, RZ, 0xc0, !PT ;  /* 0x0000003808087812 */ /* 0x000fe400078ec0ff */
[----:B------:R-:W-:Y:S02]  /*15260*/  LEA.HI.X R3, R2, UR7, R3, 0x1, P1 ;  /* 0x0000000702037c11 */ /* 0x000fe400088f0c03 */
[----:B------:R-:W-:Y:S01]  /*15270*/  ISETP.GE.AND P0, PT, R8, UR4, PT ;  /* 0x0000000408007c0c */ /* 0x000fe2000bf06270 */
[----:B------:R-:W-:Y:S01]  /*15280*/  UMOV UR4, 0xffffffff ;  /* 0xffffffff00047882 */ /* 0x000fe20000000000 */
[----:B--2---:R-:W-:-:S04]  /*15290*/  LOP3.LUT R9, R9, 0x7f, RZ, 0xc0, !PT ;  /* 0x0000007f09097812 */ /* 0x004fc800078ec0ff */
[----:B------:R-:W-:Y:S01]  /*152a0*/  SHF.R.U32.HI R9, RZ, 0x3, R9 ;  /* 0x00000003ff097819 */ /* 0x000fe20000011609 */
[----:B0-----:R-:W-:Y:S06]  /*152b0*/  BRA.DIV UR4, `(.L_x_5330) ;  /* 0x0000005204c87947 */ /* 0x001fec000b800000 */
[----:B------:R-:W0:Y:S01]  /*152c0*/  SHFL.IDX PT, R5, R0, RZ, 0x181f ;  /* 0x00181fff00057589 */ /* 0x000e2200000e0000 */
[----:B------:R-:W-:Y:S01]  /*152d0*/  ULDC UR4, c[0x0][0x288] ;  /* 0x0000a20000047ab9 */ /* 0x000fe20000000800 */
[----:B------:R-:W-:Y:S02]  /*152e0*/  VIADD R9, R9, UR40 ;  /* 0x0000002809097c36 */ /* 0x000fe40008000000 */
[----:B------:R-:W1:Y:S01]  /*152f0*/  SHFL.IDX PT, R4, R3, RZ, 0x181f ;  /* 0x00181fff03047589 */ /* 0x000e6200000e0000 */
[----:B------:R-:W-:Y:S02]  /*15300*/  IMAD R2, R6, UR4, RZ ;  /* 0x0000000406027c24 */ /* 0x000fe4000f8e02ff */
[C---:B------:R-:W-:Y:S01]  /*15310*/  VIADD R6, R9.reuse, 0x10 ;  /* 0x0000001009067836 */ /* 0x040fe20000000000 */
[----:B------:R-:W-:Y:S02]  /*15320*/  STL [R1+0x14], R9 ;  /* 0x0000140901007387 */ /* 0x000fe40000100800 */
[----:B------:R-:W-:-:S02]  /*15330*/  ISETP.GE.AND P1, PT, R9, R2, PT ;  /* 0x000000020900720c */ /* 0x000fc40003f26270 */
[----:B------:R2:W-:Y:S11]  /*15340*/  STL [R1+0x20], R6 ;  /* 0x0000200601007387 */ /* 0x0005f60000100800 */
[----:B0-----:R-:W-:-:S05]  /*15350*/  @!P1 LEA R5, P2, R8, R5, 0x1 ;  /* 0x0000000508059211 */ /* 0x001fca00078408ff */
[----:B-1----:R-:W-:-:S05]  /*15360*/  @!P1 IMAD.X R4, RZ, RZ, R4, P2 ;  /* 0x000000ffff049224 */ /* 0x002fca00010e0604 */
[----:B------:R-:W-:-:S04]  /*15370*/  @!P1 LOP3.LUT R5, R5, R4, RZ, 0x3c, !PT ;  /* 0x0000000405059212 */ /* 0x000fc800078e3cff */
[----:B------:R-:W-:-:S04]  /*15380*/  @!P1 LOP3.LUT R4, R5, R4, RZ, 0x3c, !PT ;  /* 0x0000000405049212 */ /* 0x000fc800078e3cff */
[----:B------:R-:W-:-:S05]  /*15390*/  @!P1 LOP3.LUT R5, R5, R4, RZ, 0x3c, !PT ;  /* 0x0000000405059212 */ /* 0x000fca00078e3cff */
[----:B------:R-:W-:Y:S01]  /*153a0*/  @!PT LDS RZ, [RZ] ;  /* 0x00000000fffff984 */ /* 0x000fe20000000800 */
[----:B-----5:R0:W-:Y:S01]  /*153b0*/  @!P1 LDGSTS.E.BYPASS.LTC128B.128 [R7+0x20400], desc[UR44][R4.64], !P0 ;  /* 0x2040000004079fae */ /* 0x0201e2000c101d6c */
[----:B------:R-:W-:Y:S01]  /*153c0*/  ISETP.GE.AND P1, PT, R6, R2, PT ;  /* 0x000000020600720c */ /* 0x000fe20003f26270 */
[----:B--2---:R-:W-:-:S05]  /*153d0*/  VIADD R6, R9, 0x20 ;  /* 0x0000002009067836 */ /* 0x004fca0000000000 */
[----:B------:R-:W-:Y:S04]  /*153e0*/  STL [R1+0x24], R6 ;  /* 0x0000240601007387 */ /* 0x000fe80000100800 */
[----:B0-----:R-:W0:Y:S04]  /*153f0*/  SHFL.IDX PT, R5, R0, 0x1, 0x181f ;  /* 0x00381f0000057f89 */ /* 0x001e2800000e0000 */
[----:B------:R-:W1:Y:S01]  /*15400*/  SHFL.IDX PT, R4, R3, 0x1, 0x181f ;  /* 0x00381f0003047f89 */ /* 0x000e6200000e0000 */
[----:B0-----:R-:W-:-:S05]  /*15410*/  @!P1 LEA R5, P2, R8, R5, 0x1 ;  /* 0x0000000508059211 */ /* 0x001fca00078408ff */
[----:B-1----:R-:W-:-:S05]  /*15420*/  @!P1 IMAD.X R4, RZ, RZ, R4, P2 ;  /* 0x000000ffff049224 */ /* 0x002fca00010e0604 */
[----:B------:R-:W-:-:S04]  /*15430*/  @!P1 LOP3.LUT R5, R5, R4, RZ, 0x3c, !PT ;  /* 0x0000000405059212 */ /* 0x000fc800078e3cff */
[----:B------:R-:W-:-:S04]  /*15440*/  @!P1 LOP3.LUT R4, R5, R4, RZ, 0x3c, !PT ;  /* 0x0000000405049212 */ /* 0x000fc800078e3cff */
[----:B------:R-:W-:-:S05]  /*15450*/  @!P1 LOP3.LUT R5, R5, R4, RZ, 0x3c, !PT ;  /* 0x0000000405059212 */ /* 0x000fca00078e3cff */
[----:B------:R0:W-:Y:S01]  /*15460*/  @!P1 LDGSTS.E.BYPASS.LTC128B.128 [R7+0x20c00], desc[UR44][R4.64], !P0 ;  /* 0x20c0000004079fae */ /* 0x0001e2000c101d6c */
[----:B------:R-:W-:-:S03]  /*15470*/  ISETP.GE.AND P1, PT, R6, R2, PT ;  /* 0x000000020600720c */ /* 0x000fc60003f26270 */
[----:B0-----:R-:W0:Y:S04]  /*15480*/  SHFL.IDX PT, R5, R0, 0x2, 0x181f ;  /* 0x00581f0000057f89 */ /* 0x001e2800000e0000 */
[----:B------:R-:W1:Y:S04]  /*15490*/  SHFL.IDX PT, R4, R3, 0x2, 0x181f ;  /* 0x00581f0003047f89 */ /* 0x000e6800000e0000 */
[----:B------:R-:W2:Y:S04]  /*154a0*/  SHFL.IDX PT, R0, R0, 0x3, 0x181f ;  /* 0x00781f0000007f89 */ /* 0x000ea800000e0000 */
[----:B------:R-:W3:Y:S01]  /*154b0*/  SHFL.IDX PT, R3, R3, 0x3, 0x181f ;  /* 0x00781f0003037f89 */ /* 0x000ee200000e0000 */
[----:B0-----:R-:W-:-:S05]  /*154c0*/  @!P1 LEA R5, P2, R8, R5, 0x1 ;  /* 0x0000000508059211 */ /* 0x001fca00078408ff */
[----:B-1----:R-:W-:-:S05]  /*154d0*/  @!P1 IMAD.X R4, RZ, RZ, R4, P2 ;  /* 0x000000ffff049224 */ /* 0x002fca00010e0604 */
[----:B------:R-:W-:-:S04]  /*154e0*/  @!P1 LOP3.LUT R5, R5, R4, RZ, 0x3c, !PT ;  /* 0x0000000405059212 */ /* 0x000fc800078e3cff */
[----:B------:R-:W-:-:S04]  /*154f0*/  @!P1 LOP3.LUT R4, R5, R4, RZ, 0x3c, !PT ;  /* 0x0000000405049212 */ /* 0x000fc800078e3cff */
[----:B------:R-:W-:-:S05]  /*15500*/  @!P1 LOP3.LUT R5, R5, R4, RZ, 0x3c, !PT ;  /* 0x0000000405059212 */ /* 0x000fca00078e3cff */
[----:B--23--:R1:W-:Y:S02]  /*15510*/  @!P1 LDGSTS.E.BYPASS.LTC128B.128 [R7+0x21400], desc[UR44][R4.64], !P0 ;  /* 0x2140000004079fae */ /* 0x00c3e4000c101d6c */
.L_x_5452:
[----:B01----:R-:W2:Y:S02]  /*15520*/  LDL R4, [R1+0x14] ;  /* 0x0000140001047983 */ /* 0x003ea40000100800 */
[----:B--2---:R-:W-:-:S05]  /*15530*/  VIADD R4, R4, 0x30 ;  /* 0x0000003004047836 */ /* 0x004fca0000000000 */
[----:B------:R-:W-:Y:S01]  /*15540*/  ISETP.GE.AND P1, PT, R4, R2, PT ;  /* 0x000000020400720c */ /* 0x000fe20003f26270 */
[----:B------:R0:W-:-:S12]  /*15550*/  STL [R1+0x38], R4 ;  /* 0x0000380401007387 */ /* 0x0001d80000100800 */
[----:B------:R-:W-:-:S05]  /*15560*/  @!P1 LEA R2, P2, R8, R0, 0x1 ;  /* 0x0000000008029211 */ /* 0x000fca00078408ff */
[----:B------:R-:W-:-:S05]  /*15570*/  @!P1 IMAD.X R3, RZ, RZ, R3, P2 ;  /* 0x000000ffff039224 */ /* 0x000fca00010e0603 */
[----:B------:R-:W-:Y:S01]  /*15580*/  @!PT LDS RZ, [RZ] ;  /* 0x00000000fffff984 */ /* 0x000fe20000000800 */
[----:B------:R-:W-:Y:S01]  /*15590*/  @!PT LDS RZ, [RZ] ;  /* 0x00000000fffff984 */ /* 0x000fe20000000800 */
[----:B------:R-:W-:Y:S01]  /*155a0*/  @!PT LDS RZ, [RZ] ;  /* 0x00000000fffff984 */ /* 0x000fe20000000800 */
[----:B------:R0:W-:Y:S01]  /*155b0*/  @!P1 LDGSTS.E.BYPASS.LTC128B.128 [R7+0x21c00], desc[UR44][R2.64], !P0 ;  /* 0x21c0000002079fae */ /* 0x0001e2000c101d6c */
[----:B------:R-:W-:Y:S01]  /*155c0*/  PLOP3.LUT P0, PT, PT, PT, PT, 0x80, 0x0 ;  /* 0x000000000000781c */ /* 0x000fe20003f0f070 */
[----:B------:R-:W-:-:S12]  /*155d0*/  NOP ;  /* 0x0000000000007918 */ /* 0x000fd80000000000 */
.L_x_5331:
[----:B------:R-:W-:Y:S02]  /*155e0*/  PLOP3.LUT P1, PT, P1, P0, PT, 0xa2, 0x0 ;  /* 0x000000000000781c */ /* 0x000fe40000f21472 */
[----:B------:R-:W-:-:S08]  /*155f0*/  @P0 R2UR P1, UR4, R17 ;  /* 0x00000000110402ca */ /* 0x000fd00000020000 */
[----:B------:R-:W-:-:S05]  /*15600*/  @P0 PLOP3.LUT P0, PT, P1, PT, PT, 0x80, 0x0 ;  /* 0x000000000000081c */ /* 0x000fca0000f0f070 */
[----:B------:R-:W-:Y:S01]  /*15610*/  @!P1 SYNCS.ARRIVE.TRANS64.RED.A0T1 RZ, [UR4+0x38800], RZ ;  /* 0x038800ffffff99a7 */ /* 0x000fe20008200404 */
[----:B------:R-:W-:Y:S07]  /*15620*/  @!P1 ARRIVES.LDGSTSBAR.64.TRANSCNT [UR4+0x38800] ;  /* 0x03880000ff0099b0 */ /* 0x000fee0008000a84 */
[----:B------:R-:W-:Y:S05]  /*15630*/  @P0 BRA.U.ANY `(.L_x_5331) ;  /* 0xfffffffd00e80947 */ /* 0x000fea000393ffff */
[----:B0-----:R-:W0:Y:S01]  /*15640*/  LDC.64 R2, c[0x0][0x3d8] ;  /* 0x0000f600ff027b82 */ /* 0x001e220000000a00 */
[----:B------:R-:W-:Y:S01]  /*15650*/  NOP ;  /* 0x0000000000007918 */ /* 0x000fe20000000000 */
[C---:B0-----:R-:W-:Y:S01]  /*15660*/  IMAD R0, R2.reuse, UR43, RZ ;  /* 0x0000002b02007c24 */ /* 0x041fe2000f8e02ff */
[----:B------:R0:W-:Y:S01]  /*15670*/  SYNCS.ARRIVE.TRANS64.A1T0 RZ, [R17+URZ+0x38800], RZ ;  /* 0x038800ff11ff79a7 */ /* 0x0001e2000810003f */
[----:B------:R-:W-:Y:S01]  /*15680*/  IMAD.WIDE.U32 R4, R2, UR36, RZ ;  /* 0x0000002402047c25 */ /* 0x000fe2000f8e00ff */
[----:B------:R-:W-:Y:S03]  /*15690*/  BSSY B6, `(.L_x_5332) ;  /* 0x0000018000067945 */ /* 0x000fe60003800000 */
[----:B------:R-:W-:Y:S01]  /*156a0*/  IMAD R3, R3, UR36, R0 ;  /* 0x0000002403037c24 */ /* 0x000fe2000f8e0200 */
[----:B------:R0:W-:Y:S01]  /*156b0*/  STL.64 [R1+0x30], R4 ;  /* 0x0000300401007387 */ /* 0x0001e20000100a00 */
[----:B------:R-:W-:-:S05]  /*156c0*/  VIADD R0, R17, 0x26400 ;  /* 0x0002640011007836 */ /* 0x000fca0000000000 */
[----:B------:R-:W-:Y:S01]  /*156d0*/  LOP3.LUT P0, RZ, R0, 0x3ff, RZ, 0xc0, !PT ;  /* 0x000003ff00ff7812 */ /* 0x000fe2000780c0ff */
[----:B------:R-:W-:-:S05]  /*156e0*/  IMAD.IADD R0, R5, 0x1, R3 ;  /* 0x0000000105007824 */ /* 0x000fca00078e0203 */
[----:B------:R0:W-:Y:S07]  /*156f0*/  STL [R1+0x3c], R0 ;  /* 0x00003c0001007387 */ /* 0x0001ee0000100800 */
        /* <DEDUP_REMOVED lines=17> */
.L_x_5333:
[----:B------:R-:W-:Y:S05]  /*15810*/  BSYNC B6 ;  /* 0x0000000000067941 */ /* 0x000fea0003800000 */
.L_x_5332:
[----:B0-----:R-:W2:Y:S01]  /*15820*/  LDL.LU.64 R4, [R1+0x30] ;  /* 0x0000300001047983 */ /* 0x001ea20000300a00 */
[----:B------:R-:W0:Y:S01]  /*15830*/  LDC R8, c[0x0][0x448] ;  /* 0x00011200ff087b82 */ /* 0x000e220000000800 */
[----:B------:R-:W-:Y:S02]  /*15840*/  ULDC.64 UR8, c[0x0][0x3e0] ;  /* 0x0000f80000087ab9 */ /* 0x000fe40000000a00 */
[----:B------:R-:W3:Y:S04]  /*15850*/  LDL.LU R2, [R1+0x3c] ;  /* 0x00003c0001027983 */ /* 0x000ee80000300800 */
[----:B------:R-:W4:Y:S01]  /*15860*/  LDL.LU R3, [R1+0x18] ;  /* 0x0000180001037983 */ /* 0x000f220000300800 */
[----:B------:R-:W-:Y:S01]  /*15870*/  UIMAD UR6, UR37, UR8, URZ ;  /* 0x00000008250672a4 */ /* 0x000fe2000f8e023f */
[----:B------:R-:W-:Y:S01]  /*15880*/  LOP3.LUT R18, R18, 0xffffffef, RZ, 0xc0, !PT ;  /* 0xffffffef12127812 */ /* 0x000fe200078ec0ff */
[----:B------:R-:W1:Y:S02]  /*15890*/  S2R R10, SR_TID.X ;  /* 0x00000000000a7919 */ /* 0x000e640000002100 */
[----:B------:R-:W-:Y:S01]  /*158a0*/  UIMAD UR6, UR42, UR9, UR6 ;  /* 0x000000092a0672a4 */ /* 0x000fe2000f8e0206 */
[----:B------:R-:W5:Y:S01]  /*158b0*/  S2R R9, SR_TID.X ;  /* 0x0000000000097919 */ /* 0x000f620000002100 */
[----:B------:R-:W5:Y:S01]  /*158c0*/  S2R R12, SR_TID.X ;  /* 0x00000000000c7919 */ /* 0x000f620000002100 */
[----:B0-----:R-:W-:-:S13]  /*158d0*/  ISETP.NE.AND P0, PT, R8, 0x1, PT ;  /* 0x000000010800780c */ /* 0x001fda0003f05270 */
[----:B------:R-:W0:Y:S01]  /*158e0*/  @P0 LDC R0, c[0x0][0x450] ;  /* 0x00011400ff000b82 */ /* 0x000e220000000800 */
[----:B-1----:R-:W-:Y:S02]  /*158f0*/  IMAD.SHL.U32 R10, R10, 0x8, RZ ;  /* 0x000000080a0a7824 */ /* 0x002fe400078e00ff */
[----:B-----5:R-:W-:-:S03]  /*15900*/  IMAD.SHL.U32 R9, R9, 0x8, RZ ;  /* 0x0000000809097824 */ /* 0x020fc600078e00ff */
[----:B------:R-:W-:Y:S01]  /*15910*/  LOP3.LUT R10, R10, 0x38, RZ, 0xc0, !PT ;  /* 0x000000380a0a7812 */ /* 0x000fe200078ec0ff */
[----:B------:R-:W-:-:S03]  /*15920*/  IMAD.SHL.U32 R12, R12, 0x8, RZ ;  /* 0x000000080c0c7824 */ /* 0x000fc600078e00ff */
[C---:B------:R-:W-:Y:S02]  /*15930*/  LOP3.LUT R11, R10.reuse, 0x80, RZ, 0xfc, !PT ;  /* 0x000000800a0b7812 */ /* 0x040fe400078efcff */
[----:B------:R-:W-:Y:S02]  /*15940*/  LOP3.LUT R10, R10, 0x40, RZ, 0xfc, !PT ;  /* 0x000000400a0a7812 */ /* 0x000fe400078efcff */
[----:B------:R-:W-:Y:S02]  /*15950*/  LOP3.LUT R9, R9, 0x38, RZ, 0xc0, !PT ;  /* 0x0000003809097812 */ /* 0x000fe400078ec0ff */
[----:B------:R-:W-:-:S04]  /*15960*/  LOP3.LUT R12, R12, 0x38, RZ, 0xc0, !PT ;  /* 0x000000380c0c7812 */ /* 0x000fc800078ec0ff */
[----:B------:R-:W-:Y:S02]  /*15970*/  LOP3.LUT R12, R12, 0xc0, RZ, 0xfc, !PT ;  /* 0x000000c00c0c7812 */ /* 0x000fe400078efcff */
[----:B--2---:R-:W-:Y:S02]  /*15980*/  R2UR UR5, R5 ;  /* 0x00000000050572ca */ /* 0x004fe400000e0000 */
[----:B------:R-:W-:Y:S02]  /*15990*/  R2UR UR4, R4 ;  /* 0x00000000040472ca */ /* 0x000fe400000e0000 */
[----:B---3--:R-:W-:Y:S02]  /*159a0*/  R2UR UR5, R2 ;  /* 0x00000000020572ca */ /* 0x008fe400000e0000 */
[----:B------:R-:W1:Y:S01]  /*159b0*/  @P0 LDC R2, c[0x0][0x44c] ;  /* 0x00011300ff020b82 */ /* 0x000e620000000800 */
[----:B----4-:R-:W-:-:S10]  /*159c0*/  IMAD.MOV.U32 R4, RZ, RZ, R3 ;  /* 0x000000ffff047224 */ /* 0x010fd400078e0003 */
[----:B------:R-:W-:-:S04]  /*159d0*/  UIMAD.WIDE.U32 UR4, UR42, UR8, UR4 ;  /* 0x000000082a0472a5 */ /* 0x000fc8000f8e0004 */
[----:B------:R-:W-:Y:S02]  /*159e0*/  UIADD3 UR6, UR5, UR6, URZ ;  /* 0x0000000605067290 */ /* 0x000fe4000fffe03f */
[----:B------:R-:W-:Y:S02]  /*159f0*/  IMAD.U32 R6, RZ, RZ, UR4 ;  /* 0x00000004ff067e24 */ /* 0x000fe4000f8e00ff */
[----:B------:R-:W-:Y:S01]  /*15a00*/  IMAD.U32 R7, RZ, RZ, UR5 ;  /* 0x00000005ff077e24 */ /* 0x000fe2000f8e00ff */
[----:B------:R-:W-:Y:S01]  /*15a10*/  ULDC.64 UR4, c[0x0][0x3d0] ;  /* 0x0000f40000047ab9 */ /* 0x000fe20000000a00 */
[----:B-1----:R-:W-:-:S05]  /*15a20*/  @P0 IMAD.HI.U32 R2, R3, R2, RZ ;  /* 0x0000000203020227 */ /* 0x002fca00078e00ff */
[----:B0-----:R-:W-:Y:S01]  /*15a30*/  @P0 SHF.R.U32.HI R4, RZ, R0, R2 ;  /* 0x00000000ff040219 */ /* 0x001fe20000011602 */
[----:B------:R-:W-:-:S03]  /*15a40*/  IMAD.MOV.U32 R2, RZ, RZ, R6 ;  /* 0x000000ffff027224 */ /* 0x000fc600078e0006 */
[--C-:B------:R-:W-:Y:S01]  /*15a50*/  SHF.R.S32.HI R5, RZ, 0x1f, R4.reuse ;  /* 0x0000001fff057819 */ /* 0x100fe20000011404 */
[----:B------:R-:W-:-:S04]  /*15a60*/  IMAD.MOV R0, RZ, RZ, -R4 ;  /* 0x000000ffff007224 */ /* 0x000fc800078e0a04 */
[----:B------:R-:W-:Y:S02]  /*15a70*/  IMAD R0, R8, R0, R3 ;  /* 0x0000000008007224 */ /* 0x000fe400078e0203 */
[----:B------:R-:W-:Y:S02]  /*15a80*/  IMAD.U32 R3, RZ, RZ, UR6 ;  /* 0x00000006ff037e24 */ /* 0x000fe4000f8e00ff */
[----:B------:R-:W-:Y:S02]  /*15a90*/  IMAD R5, R5, UR4, RZ ;  /* 0x0000000405057c24 */ /* 0x000fe4000f8e02ff */
[----:B------:R-:W-:-:S04]  /*15aa0*/  IMAD.WIDE.U32 R2, R4, UR4, R2 ;  /* 0x0000000404027c25 */ /* 0x000fc8000f8e0002 */
        /* <DEDUP_REMOVED lines=14> */
[----:B------:R-:W-:Y:S01]  /*15b90*/  LEA.HI.X R6, R2, UR5, R6, 0x1, P0 ;  /* 0x0000000502067c11 */ /* 0x000fe200080f0c06 */
[----:B------:R-:W1:Y:S01]  /*15ba0*/  S2R R11, SR_TID.X ;  /* 0x00000000000b7919 */ /* 0x000e620000002100 */
[----:B------:R-:W-:-:S02]  /*15bb0*/  ISETP.GE.AND P3, PT, R9, UR4, PT ;  /* 0x0000000409007c0c */ /* 0x000fc4000bf66270 */
[----:B------:R-:W-:Y:S02]  /*15bc0*/  SEL R3, RZ, 0x4, P2 ;  /* 0x00000004ff037807 */ /* 0x000fe40001000000 */
[----:B------:R-:W-:Y:S02]  /*15bd0*/  SEL R2, RZ, 0x1, P3 ;  /* 0x00000001ff027807 */ /* 0x000fe40001800000 */
[----:B------:R-:W-:Y:S02]  /*15be0*/  SEL R4, RZ, 0x2, P1 ;  /* 0x00000002ff047807 */ /* 0x000fe40000800000 */
[----:B------:R-:W-:Y:S02]  /*15bf0*/  ISETP.GE.AND P5, PT, R12, UR4, PT ;  /* 0x000000040c007c0c */ /* 0x000fe4000bfa6270 */
[----:B------:R-:W-:Y:S02]  /*15c00*/  IADD3 R2, R3, R4, R2 ;  /* 0x0000000403027210 */ /* 0x000fe40007ffe002 */
[----:B------:R-:W-:-:S02]  /*15c10*/  SEL R4, RZ, 0x8, P5 ;  /* 0x00000008ff047807 */ /* 0x000fc40002800000 */
[----:B------:R-:W-:-:S04]  /*15c20*/  @P3 LOP3.LUT R18, R18, 0x10, RZ, 0xfc, !PT ;  /* 0x0000001012123812 */ /* 0x000fc800078efcff */
[----:B------:R-:W-:-:S04]  /*15c30*/  LOP3.LUT R18, R18, 0xfffffffb, RZ, 0xc0, !PT ;  /* 0xfffffffb12127812 */ /* 0x000fc800078ec0ff */
[----:B------:R-:W-:-:S04]  /*15c40*/  @P2 LOP3.LUT R18, R18, 0x4, RZ, 0xfc, !PT ;  /* 0x0000000412122812 */ /* 0x000fc800078efcff */
[----:B------:R-:W-:Y:S01]  /*15c50*/  LOP3.LUT R18, R18, 0xfffffff7, RZ, 0xc0, !PT ;  /* 0xfffffff712127812 */ /* 0x000fe200078ec0ff */
[----:B0-----:R-:W-:-:S03]  /*15c60*/  IMAD.SHL.U32 R10, R10, 0x8, RZ ;  /* 0x000000080a0a7824 */ /* 0x001fc600078e00ff */
[----:B------:R-:W-:Y:S01]  /*15c70*/  @P1 LOP3.LUT R18, R18, 0x8, RZ, 0xfc, !PT ;  /* 0x0000000812121812 */ /* 0x000fe200078efcff */
[----:B-1----:R-:W-:Y:S01]  /*15c80*/  IMAD.SHL.U32 R11, R11, 0x8, RZ ;  /* 0x000000080b0b7824 */ /* 0x002fe200078e00ff */
[----:B------:R-:W-:-:S04]  /*15c90*/  LOP3.LUT R10, R10, 0x38, RZ, 0xc0, !PT ;  /* 0x000000380a0a7812 */ /* 0x000fc800078ec0ff */
[----:B------:R-:W-:Y:S02]  /*15ca0*/  LOP3.LUT R10, R10, 0x100, RZ, 0xfc, !PT ;  /* 0x000001000a0a7812 */ /* 0x000fe400078efcff */
[----:B------:R-:W-:Y:S02]  /*15cb0*/  LOP3.LUT R11, R11, 0x38, RZ, 0xc0, !PT ;  /* 0x000000380b0b7812 */ /* 0x000fe400078ec0ff */
[----:B------:R-:W-:Y:S02]  /*15cc0*/  ISETP.GE.AND P0, PT, R10, UR4, PT ;  /* 0x000000040a007c0c */ /* 0x000fe4000bf06270 */
[----:B------:R-:W0:Y:S01]  /*15cd0*/  S2R R10, SR_TID.X ;  /* 0x00000000000a7919 */ /* 0x000e220000002100 */
[----:B------:R-:W-:Y:S02]  /*15ce0*/  LOP3.LUT R11, R11, 0x180, RZ, 0xfc, !PT ;  /* 0x000001800b0b7812 */ /* 0x000fe400078efcff */
[----:B------:R-:W-:Y:S02]  /*15cf0*/  SEL R3, RZ, 0x10, P0 ;  /* 0x00000010ff037807 */ /* 0x000fe40000000000 */
[----:B------:R-:W-:-:S02]  /*15d00*/  ISETP.GE.AND P1, PT, R11, UR4, PT ;  /* 0x000000040b007c0c */ /* 0x000fc4000bf26270 */
[----:B------:R-:W-:Y:S02]  /*15d10*/  IADD3 R2, R3, R2, R4 ;  /* 0x0000000203027210 */ /* 0x000fe40007ffe004 */
[----:B------:R-:W-:Y:S01]  /*15d20*/  SEL R5, RZ, 0x40, P1 ;  /* 0x00000040ff057807 */ /* 0x000fe20000800000 */
[----:B0-----:R-:W-:-:S05]  /*15d30*/  IMAD.SHL.U32 R10, R10, 0x8, RZ ;  /* 0x000000080a0a7824 */ /* 0x001fca00078e00ff */
[----:B------:R-:W-:-:S04]  /*15d40*/  LOP3.LUT R10, R10, 0x38, RZ, 0xc0, !PT ;  /* 0x000000380a0a7812 */ /* 0x000fc800078ec0ff */
[C---:B------:R-:W-:Y:S02]  /*15d50*/  LOP3.LUT R7, R10.reuse, 0x140, RZ, 0xfc, !PT ;  /* 0x000001400a077812 */ /* 0x040fe400078efcff */
[----:B------:R-:W-:Y:S02]  /*15d60*/  LOP3.LUT R10, R10, 0x1c0, RZ, 0xfc, !PT ;  /* 0x000001c00a0a7812 */ /* 0x000fe400078efcff */
[----:B------:R-:W-:Y:S02]  /*15d70*/  ISETP.GE.AND P1, PT, R7, UR4, PT ;  /* 0x0000000407007c0c */ /* 0x000fe4000bf26270 */
[----:B------:R-:W-:Y:S01]  /*15d80*/  ISETP.GE.AND P2, PT, R10, UR4, PT ;  /* 0x000000040a007c0c */ /* 0x000fe2000bf46270 */
[----:B------:R-:W-:Y:S01]  /*15d90*/  UMOV UR4, 0xffffffff ;  /* 0xffffffff00047882 */ /* 0x000fe20000000000 */
[----:B------:R-:W-:Y:S02]  /*15da0*/  SEL R3, RZ, 0x20, P1 ;  /* 0x00000020ff037807 */ /* 0x000fe40000800000 */
[----:B------:R-:W-:-:S02]  /*15db0*/  SEL R7, RZ, 0x80, P2 ;  /* 0x00000080ff077807 */ /* 0x000fc40001000000 */
        /* <DEDUP_REMOVED lines=95> */
.L_x_5462:
        /* <DEDUP_REMOVED lines=30> */
.L_x_5336:
[----:B------:R-:W-:Y:S05]  /*16590*/  BSYNC B0 ;  /* 0x0000000000007941 */ /* 0x000fea0003800000 */
.L_x_5335:
[----:B------:R-:W-:Y:S01]  /*165a0*/  NOP ;  /* 0x0000000000007918 */ /* 0x000fe20000000000 */
[----:B------:R-:W-:-:S13]  /*165b0*/  PLOP3.LUT P0, PT, PT, PT, PT, 0x80, 0x0 ;  /* 0x000000000000781c */ /* 0x000fda0003f0f070 */
.L_x_5337:
[----:B------:R-:W-:Y:S02]  /*165c0*/  PLOP3.LUT P1, PT, P1, P0, PT, 0xa2, 0x0 ;  /* 0x000000000000781c */ /* 0x000fe40000f21472 */
[----:B------:R-:W-:-:S08]  /*165d0*/  @P0 R2UR P1, UR4, R17 ;  /* 0x00000000110402ca */ /* 0x000fd00000020000 */
[----:B------:R-:W-:-:S05]  /*165e0*/  @P0 PLOP3.LUT P0, PT, P1, PT, PT, 0x80, 0x0 ;  /* 0x000000000000081c */ /* 0x000fca0000f0f070 */
[----:B------:R-:W-:Y:S01]  /*165f0*/  @!P1 SYNCS.ARRIVE.TRANS64.RED.A0T1 RZ, [UR4+0x38810], RZ ;  /* 0x038810ffffff99a7 */ /* 0x000fe20008200404 */
[----:B------:R-:W-:Y:S07]  /*16600*/  @!P1 ARRIVES.LDGSTSBAR.64.TRANSCNT [UR4+0x38810] ;  /* 0x03881000ff0099b0 */ /* 0x000fee0008000a84 */
[----:B------:R-:W-:Y:S05]  /*16610*/  @P0 BRA.U.ANY `(.L_x_5337) ;  /* 0xfffffffd00e80947 */ /* 0x000fea000393ffff */
[----:B0-----:R-:W3:Y:S02]  /*16620*/  LDL.LU R2, [R1+0x28] ;  /* 0x0000280001027983 */ /* 0x001ee40000300800 */
[----:B---3--:R-:W-:-:S05]  /*16630*/  VIADD R2, R2, 0x1 ;  /* 0x0000000102027836 */ /* 0x008fca0000000000 */
[----:B------:R0:W-:Y:S01]  /*16640*/  STL [R1+0x28], R2 ;  /* 0x0000280201007387 */ /* 0x0001e20000100800 */
[----:B--2---:R-:W-:-:S04]  /*16650*/  LEA.HI R0, R2, R2, RZ, 0x1 ;  /* 0x0000000202007211 */ /* 0x004fc800078f08ff */
        /* <DEDUP_REMOVED lines=8> */
.L_x_5463:
[----:B------:R-:W-:Y:S05]  /*166e0*/  BSYNC B0 ;  /* 0x0000000000007941 */ /* 0x000fea0003800000 */
.L_x_5338:
[----:B------:R-:W-:Y:S01]  /*166f0*/  LOP3.LUT P0, RZ, R18, 0x2, RZ, 0xc0, !PT ;  /* 0x0000000212ff7812 */ /* 0x000fe2000780c0ff */
[----:B------:R-:W-:-:S12]  /*16700*/  BSSY B0, `(.L_x_5340) ;  /* 0x0000094000007945 */ /* 0x000fd80003800000 */
[----:B------:R-:W-:Y:S05]  /*16710*/  @!P0 BRA `(.L_x_5341) ;  /* 0x0000000800488947 */ /* 0x000fea0003800000 */
[----:B------:R-:W2:Y:S01]  /*16720*/  LDL R2, [R1+0x8] ;  /* 0x0000080001027983 */ /* 0x000ea20000100800 */
        /* <DEDUP_REMOVED lines=8> */
.L_x_5464:
[----:B------:R-:W-:Y:S05]  /*167b0*/  BSYNC B1 ;  /* 0x0000000000017941 */ /* 0x000fea0003800000 */
.L_x_5342:
        /* <DEDUP_REMOVED lines=9> */
.L_x_5345:
[----:B------:R-:W-:Y:S05]  /*16850*/  BSYNC B1 ;  /* 0x0000000000017941 */ /* 0x000fea0003800000 */
.L_x_5344:
[----:B0-----:R-:W2:Y:S01]  /*16860*/  LDL.LU R2, [R1+0x1c] ;  /* 0x00001c0001027983 */ /* 0x001ea20000300800 */
[----:B------:R-:W-:Y:S01]  /*16870*/  UIADD3 UR4, UP0, UR46, 0x470, URZ ;  /* 0x000004702e047890 */ /* 0x000fe2000ff1e03f */
[----:B------:R-:W-:Y:S01]  /*16880*/  PLOP3.LUT P0, PT, PT, PT, PT, 0x80, 0x0 ;  /* 0x000000000000781c */ /* 0x000fe20003f0f070 */
[----:B------:R-:W-:Y:S01]  /*16890*/  VIADD R0, R0, 0x38850 ;  /* 0x0003885000007836 */ /* 0x000fe20000000000 */
[----:B------:R-:W-:Y:S01]  /*168a0*/  UMOV UR6, 0x0 ;  /* 0x0000000000067882 */ /* 0x000fe20000000000 */
[----:B------:R-:W-:Y:S01]  /*168b0*/  UIADD3.X UR5, URZ, UR47, URZ, UP0, !UPT ;  /* 0x0000002f3f057290 */ /* 0x000fe200087fe43f */
[----:B------:R-:W-:Y:S01]  /*168c0*/  UMOV UR7, 0x14f00000 ;  /* 0x14f0000000077882 */ /* 0x000fe20000000000 */
[----:B------:R-:W-:Y:S01]  /*168d0*/  UMOV UR10, URZ ;  /* 0x0000003f000a7c82 */ /* 0x000fe20008000000 */
[----:B--2---:R-:W-:Y:S02]  /*168e0*/  IMAD.SHL.U32 R3, R2, 0x40, RZ ;  /* 0x0000004002037824 */ /* 0x004fe400078e00ff */
[----:B------:R-:W-:-:S04]  /*168f0*/  IMAD R2, R19, 0x10000, R17 ;  /* 0x0001000013027824 */ /* 0x000fc800078e0211 */
[----:B------:R-:W-:-:S07]  /*16900*/  VIADD R4, R2, 0x400 ;  /* 0x0000040002047836 */ /* 0x000fce0000000000 */
.L_x_5346:
        /* <DEDUP_REMOVED lines=15> */
.L_x_5347:
        /* <DEDUP_REMOVED lines=15> */
.L_x_5348:
        /* <DEDUP_REMOVED lines=15> */
.L_x_5349:
        /* <DEDUP_REMOVED lines=15> */
.L_x_5350:
        /* <DEDUP_REMOVED lines=15> */
.L_x_5351:
        /* <DEDUP_REMOVED lines=15> */
.L_x_5352:
        /* <DEDUP_REMOVED lines=15> */
.L_x_5353:
        /* <DEDUP_REMOVED lines=10> */
.L_x_5341:
[----:B------:R-:W-:Y:S05]  /*17040*/  BSYNC B0 ;  /* 0x0000000000007941 */ /* 0x000fea0003800000 */
.L_x_5340:
[----:B------:R-:W-:-:S04]  /*17050*/  UIADD3 UR4, UR39, -0x2, URZ ;  /* 0xfffffffe27047890 */ /* 0x000fc8000fffe03f */
[----:B------:R-:W-:-:S06]  /*17060*/  UISETP.GE.AND UP0, UPT, UR4, UR38, UPT ;  /* 0x000000260400728c */ /* 0x000fcc000bf06270 */
[----:B------:R-:W-:-:S13]  /*17070*/  PLOP3.LUT P0, PT, PT, PT, UP0, 0x80, 0x0 ;  /* 0x000000000000781c */ /* 0x000fda0003f0f008 */
[----:B------:R-:W-:Y:S05]  /*17080*/  @!P0 BRA `(.L_x_5354) ;  /* 0x0000002800508947 */ /* 0x000fea0003800000 */
[----:B0-----:R-:W-:Y:S01]  /*17090*/  IMAD R0, RZ, RZ, -UR39 ;  /* 0x80000027ff007e24 */ /* 0x001fe2000f8e02ff */
[----:B-1----:R-:W-:-:S04]  /*170a0*/  LOP3.LUT R6, RZ, UR38, RZ, 0x33, !PT ;  /* 0x00000026ff067c12 */ /* 0x002fc8000f8e33ff */
[----:B------:R-:W-:-:S05]  /*170b0*/  VIADDMNMX R6, R0, 0x1, R6, !PT ;  /* 0x0000000100067846 */ /* 0x000fca0007800106 */
[----:B------:R-:W-:-:S05]  /*170c0*/  VIADD R0, R6, UR39 ;  /* 0x0000002706007c36 */ /* 0x000fca0008000000 */
[----:B------:R-:W-:-:S04]  /*170d0*/  LOP3.LUT R0, R0, 0x1, RZ, 0xc0, !PT ;  /* 0x0000000100007812 */ /* 0x000fc800078ec0ff */
[----:B------:R-:W-:Y:S01]  /*170e0*/  ISETP.NE.U32.AND P0, PT, R0, 0x1, PT ;  /* 0x000000010000780c */ /* 0x000fe20003f05070 */
[----:B------:R-:W-:-:S12]  /*170f0*/  IMAD.U32 R0, RZ, RZ, UR4 ;  /* 0x00000004ff007e24 */ /* 0x000fd8000f8e00ff */
[----:B------:R-:W-:Y:S05]  /*17100*/  @P0 BRA `(.L_x_5355) ;  /* 0x0000000c005c0947 */ /* 0x000fea0003800000 */
[----:B------:R-:W2:Y:S01]  /*17110*/  LDL.LU R8, [R1+0x8] ;  /* 0x0000080001087983 */ /* 0x000ea20000300800 */
[----:B------:R-:W-:Y:S01]  /*17120*/  VIADD R19, R19, 0x1 ;  /* 0x0000000113137836 */ /* 0x000fe20000000000 */
[----:B------:R-:W-:Y:S01]  /*17130*/  LOP3.LUT P2, RZ, R18, 0x2, RZ, 0xc0, !PT ;  /* 0x0000000212ff7812 */ /* 0x000fe2000784c0ff */
[----:B------:R-:W-:Y:S03]  /*17140*/  BSSY B0, `(.L_x_5356) ;  /* 0x00000d1000007945 */ /* 0x000fe60003800000 */
[----:B------:R-:W-:-:S04]  /*17150*/  ISETP.NE.AND P0, PT, R19, 0x2, PT ;  /* 0x000000021300780c */ /* 0x000fc80003f05270 */
[----:B------:R-:W-:Y:S02]  /*17160*/  SEL R2, RZ, 0x1, P0 ;  /* 0x00000001ff027807 */ /* 0x000fe40000000000 */
[----:B------:R-:W-:Y:S02]  /*17170*/  SEL R19, R19, RZ, P0 ;  /* 0x000000ff13137207 */ /* 0x000fe40000000000 */
[----:B--2---:R-:W-:-:S05]  /*17180*/  LOP3.LUT R8, R8, R2, RZ, 0x3c, !PT ;  /* 0x0000000208087212 */ /* 0x004fca00078e3cff */
[----:B------:R0:W-:Y:S01]  /*17190*/  STL [R1+0x8], R8 ;  /* 0x0000080801007387 */ /* 0x0001e20000100800 */
[----:B------:R-:W-:Y:S05]  /*171a0*/  @!P2 BRA `(.L_x_5357) ;  /* 0x0000000c0028a947 */ /* 0x000fea0003800000 */
[----:B------:R-:W-:-:S13]  /*171b0*/  LOP3.LUT P2, RZ, R18, 0x1, RZ, 0xc0, !PT ;  /* 0x0000000112ff7812 */ /* 0x000fda000784c0ff */
[----:B------:R-:W-:Y:S05]  /*171c0*/  @!P2 BRA `(.L_x_5358) ;  /* 0x000000000050a947 */ /* 0x000fea0003800000 */
[----:B------:R-:W2:Y:S01]  /*171d0*/  LDL R7, [R1+0xc] ;  /* 0x00000c0001077983 */ /* 0x000ea20000100800 */
[----:B------:R-:W1:Y:S03]  /*171e0*/  LDC R5, c[0x0][0x43c] ;  /* 0x00010f00ff057b82 */ /* 0x000e660000000800 */
[----:B------:R-:W3:Y:S01]  /*171f0*/  LDL R9, [R1] ;  /* 0x0000000001097983 */ /* 0x000ee20000100800 */
        /* <DEDUP_REMOVED lines=8> */
[----:B------:R-:W-:Y:S01]  /*17280*/  SHF.R.S32.HI R5, RZ, 0x1f, R4 ;  /* 0x0000001fff057819 */ /* 0x000fe20000011404 */
[----:B------:R-:W1:Y:S01]  /*17290*/  LDC.64 R2, c[0x0][0x418] ;  /* 0x00010600ff027b82 */ /* 0x000e620000000a00 */
[----:B--2---:R-:W-:-:S04]  /*172a0*/  IMAD R7, R7, UR4, RZ ;  /* 0x0000000407077c24 */ /* 0x004fc8000f8e02ff */
[C---:B---3--:R-:W-:Y:S02]  /*172b0*/  IMAD R7, R9.reuse, UR5, R7 ;  /* 0x0000000509077c24 */ /* 0x048fe4000f8e0207 */
[----:B------:R-:W-:-:S04]  /*172c0*/  IMAD.WIDE.U32 R4, R9, UR4, R4 ;  /* 0x0000000409047c25 */ /* 0x000fc8000f8e0004 */
[----:B------:R-:W-:Y:S01]  /*172d0*/  IMAD.IADD R7, R7, 0x1, R5 ;  /* 0x0000000107077824 */ /* 0x000fe200078e0205 */
[----:B-1----:R-:W-:-:S04]  /*172e0*/  LEA R2, P0, R4, R2, 0x2 ;  /* 0x0000000204027211 */ /* 0x002fc800078010ff */
[----:B------:R-:W-:-:S05]  /*172f0*/  LEA.HI.X R3, R4, R3, R7, 0x2, P0 ;  /* 0x0000000304037211 */ /* 0x000fca00000f1407 */
[----:B------:R1:W5:Y:S04]  /*17300*/  LDG.E R16, desc[UR44][R2.64] ;  /* 0x0000002c02107981 */ /* 0x000368000c1e1900 */
.L_x_5358:
        /* <DEDUP_REMOVED lines=8> */
.L_x_5465:
[----:B------:R-:W-:Y:S05]  /*17390*/  BSYNC B1 ;  /* 0x0000000000017941 */ /* 0x000fea0003800000 */
.L_x_5359:
        /* <DEDUP_REMOVED lines=9> */
.L_x_5362:
[----:B------:R-:W-:Y:S05]  /*17430*/  BSYNC B1 ;  /* 0x0000000000017941 */ /* 0x000fea0003800000 */
.L_x_5361:
        /* <DEDUP_REMOVED lines=11> */
.L_x_5363:
        /* <DEDUP_REMOVED lines=13> */
.L_x_5466:
[----:B------:R-:W-:Y:S05]  /*175c0*/  BSYNC B1 ;  /* 0x0000000000017941 */ /* 0x000fea0003800000 */
.L_x_5364:
[----:B------:R-:W-:Y:S01]  /*175d0*/  BSSY B1, `(.L_x_5366) ;  /* 0x000000b000017945 */ /* 0x000fe20003800000 */
[----:B0-----:R-:W-:Y:S02]  /*175e0*/  IMAD.MOV.U32 R8, RZ, RZ, 0x0 ;  /* 0x00000000ff087424 */ /* 0x001fe400078e00ff */
[----:B------:R-:W-:Y:S01]  /*175f0*/  IMAD.MOV.U32 R9, RZ, RZ, 0x14f00000 ;  /* 0x14f00000ff097424 */ /* 0x000fe200078e00ff */
        /* <DEDUP_REMOVED lines=8> */
.L_x_5367:
[----:B------:R-:W-:Y:S05]  /*17680*/  BSYNC B1 ;  /* 0x0000000000017941 */ /* 0x000fea0003800000 */
.L_x_5366:
[----:B------:R-:W-:Y:S01]  /*17690*/  R2UR UR10, R7 ;  /* 0x00000000070a72ca */ /* 0x000fe200000e0000 */
[----:B-12---:R-:W-:Y:S01]  /*176a0*/  IMAD R2, R19, 0x10000, R17 ;  /* 0x0001000013027824 */ /* 0x006fe200078e0211 */
[----:B------:R-:W-:Y:S01]  /*176b0*/  R2UR UR6, R8 ;  /* 0x00000000080672ca */ /* 0x000fe200000e0000 */
[----:B------:R-:W-:Y:S01]  /*176c0*/  UIADD3 UR4, UP0, UR46, 0x470, URZ ;  /* 0x000004702e047890 */ /* 0x000fe2000ff1e03f */
[----:B------:R-:W-:Y:S01]  /*176d0*/  R2UR UR7, R9 ;  /* 0x00000000090772ca */ /* 0x000fe200000e0000 */
[----:B------:R-:W-:Y:S01]  /*176e0*/  VIADD R3, R3, 0x38850 ;  /* 0x0003885003037836 */ /* 0x000fe20000000000 */
[----:B------:R-:W-:Y:S01]  /*176f0*/  PLOP3.LUT P0, PT, PT, PT, PT, 0x80, 0x0 ;  /* 0x000000000000781c */ /* 0x000fe20003f0f070 */
[----:B------:R-:W-:Y:S01]  /*17700*/  VIADD R4, R2, 0x400 ;  /* 0x0000040002047836 */ /* 0x000fe20000000000 */
[----:B------:R-:W-:-:S12]  /*17710*/  UIADD3.X UR5, URZ, UR47, URZ, UP0, !UPT ;  /* 0x0000002f3f057290 */ /* 0x000fd800087fe43f */
.L_x_5368:
        /* <DEDUP_REMOVED lines=15> */
.L_x_5369:
        /* <DEDUP_REMOVED lines=15> */
.L_x_5370:
        /* <DEDUP_REMOVED lines=15> */
.L_x_5371:
        /* <DEDUP_REMOVED lines=15> */
.L_x_5372:
        /* <DEDUP_REMOVED lines=15> */
.L_x_5373:
        /* <DEDUP_REMOVED lines=15> */
.L_x_5374:
        /* <DEDUP_REMOVED lines=15> */
.L_x_5375:
        /* <DEDUP_REMOVED lines=10> */
.L_x_5357:
[----:B------:R-:W-:Y:S05]  /*17e50*/  BSYNC B0 ;  /* 0x0000000000007941 */ /* 0x000fea0003800000 */
.L_x_5356:
[----:B------:R-:W-:-:S06]  /*17e60*/  UIADD3 UR4, UR39, -0x3, URZ ;  /* 0xfffffffd27047890 */ /* 0x000fcc000fffe03f */
[----:B------:R-:W-:-:S07]  /*17e70*/  IMAD.U32 R0, RZ, RZ, UR4 ;  /* 0x00000004ff007e24 */ /* 0x000fce000f8e00ff */
.L_x_5355:
[----:B------:R-:W-:Y:S01]  /*17e80*/  ULOP3.LUT UR4, URZ, UR39, URZ, 0x33, !UPT ;  /* 0x000000273f047292 */ /* 0x000fe2000f8e333f */
[----:B------:R-:W-:Y:S01]  /*17e90*/  VIADD R6, R6, 0xfffffffe ;  /* 0xfffffffe06067836 */ /* 0x000fe20000000000 */
[----:B------:R-:W-:Y:S04]  /*17ea0*/  BSSY B0, `(.L_x_5354) ;  /* 0x00001b2000007945 */ /* 0x000fe80003800000 */
[----:B------:R-:W-:-:S13]  /*17eb0*/  ISETP.NE.AND P0, PT, R6, UR4, PT ;  /* 0x0000000406007c0c */ /* 0x000fda000bf05270 */
[----:B------:R-:W-:Y:S05]  /*17ec0*/  @!P0 BRA `(.L_x_5376) ;  /* 0x0000001800bc8947 */ /* 0x000fea0003800000 */
.L_x_5417:
[----:B------:R-:W2:Y:S01]  /*17ed0*/  LDL.LU R2, [R1+0x8] ;  /* 0x0000080001027983 */ /* 0x000ea20000300800 */
[----:B------:R-:W-:Y:S01]  /*17ee0*/  LOP3.LUT P1, RZ, R18, 0x2, RZ, 0xc0, !PT ;  /* 0x0000000212ff7812 */ /* 0x000fe2000782c0ff */
[----:B------:R-:W-:Y:S01]  /*17ef0*/  VIADD R7, R19, 0x1 ;  /* 0x0000000113077836 */ /* 0x000fe20000000000 */
[----:B------:R-:W-:Y:S05]  /*17f00*/  YIELD ;  /* 0x0000000000007946 */ /* 0x000fea0003800000 */
[----:B------:R-:W-:Y:S01]  /*17f10*/  ISETP.NE.AND P0, PT, R7, 0x2, PT ;  /* 0x000000020700780c */ /* 0x000fe20003f05270 */
[----:B------:R-:W-:Y:S03]  /*17f20*/  BSSY B1, `(.L_x_5377) ;  /* 0x00000d0000017945 */ /* 0x000fe60003800000 */
[----:B------:R-:W-:-:S02]  /*17f30*/  SEL R6, RZ, 0x1, P0 ;  /* 0x00000001ff067807 */ /* 0x000fc40000000000 */
[----:B------:R-:W-:Y:S02]  /*17f40*/  SEL R7, R7, RZ, P0 ;  /* 0x000000ff07077207 */ /* 0x000fe40000000000 */
[----:B--2---:R-:W-:Y:S01]  /*17f50*/  LOP3.LUT R6, R2, R6, RZ, 0x3c, !PT ;  /* 0x0000000602067212 */ /* 0x004fe200078e3cff */
[----:B------:R-:W-:Y:S06]  /*17f60*/  @!P1 BRA `(.L_x_5378) ;  /* 0x0000000c002c9947 */ /* 0x000fec0003800000 */
[----:B------:R-:W-:Y:S01]  /*17f70*/  LOP3.LUT P1, RZ, R18, 0x1, RZ, 0xc0, !PT ;  /* 0x0000000112ff7812 */ /* 0x000fe2000782c0ff */
[----:B0-----:R-:W-:-:S12]  /*17f80*/  IMAD.MOV.U32 R8, RZ, RZ, R0 ;  /* 0x000000ffff087224 */ /* 0x001fd800078e0000 */
        /* <DEDUP_REMOVED lines=21> */
.L_x_5379:
        /* <DEDUP_REMOVED lines=8> */
.L_x_5467:
[----:B------:R-:W-:Y:S05]  /*18160*/  BSYNC B2 ;  /* 0x0000000000027941 */ /* 0x000fea0003800000 */
.L_x_5380:
        /* <DEDUP_REMOVED lines=9> */
.L_x_5383:
[----:B------:R-:W-:Y:S05]  /*18200*/  BSYNC B2 ;  /* 0x0000000000027941 */ /* 0x000fea0003800000 */
.L_x_5382:
        /* <DEDUP_REMOVED lines=11> */
.L_x_5384:
        /* <DEDUP_REMOVED lines=13> */
.L_x_5468:
[----:B------:R-:W-:Y:S05]  /*18390*/  BSYNC B2 ;  /* 0x0000000000027941 */ /* 0x000fea0003800000 */
.L_x_5385:
        /* <DEDUP_REMOVED lines=11> */
.L_x_5388:
[----:B------:R-:W-:Y:S05]  /*18450*/  BSYNC B2 ;  /* 0x0000000000027941 */ /* 0x000fea0003800000 */
.L_x_5387:
        /* <DEDUP_REMOVED lines=9> */
.L_x_5389:
        /* <DEDUP_REMOVED lines=15> */
.L_x_5390:
        /* <DEDUP_REMOVED lines=15> */
.L_x_5391:
        /* <DEDUP_REMOVED lines=15> */
.L_x_5392:
        /* <DEDUP_REMOVED lines=15> */
.L_x_5393:
        /* <DEDUP_REMOVED lines=15> */
.L_x_5394:
        /* <DEDUP_REMOVED lines=15> */
.L_x_5395:
        /* <DEDUP_REMOVED lines=15> */
.L_x_5396:
        /* <DEDUP_REMOVED lines=10> */
.L_x_5378:
[----:B------:R-:W-:Y:S05]  /*18c20*/  BSYNC B1 ;  /* 0x0000000000017941 */ /* 0x000fea0003800000 */
.L_x_5377:
[----:B------:R-:W-:Y:S01]  /*18c30*/  VIADD R7, R7, 0x1 ;  /* 0x0000000107077836 */ /* 0x000fe20000000000 */
[----:B------:R-:W-:Y:S01]  /*18c40*/  LOP3.LUT P2, RZ, R18, 0x2, RZ, 0xc0, !PT ;  /* 0x0000000212ff7812 */ /* 0x000fe2000784c0ff */
[----:B------:R-:W-:Y:S03]  /*18c50*/  BSSY B1, `(.L_x_5397) ;  /* 0x00000d3000017945 */ /* 0x000fe60003800000 */
[----:B------:R-:W-:-:S04]  /*18c60*/  ISETP.NE.AND P0, PT, R7, 0x2, PT ;  /* 0x000000020700780c */ /* 0x000fc80003f05270 */
[----:B------:R-:W-:Y:S02]  /*18c70*/  SEL R2, RZ, 0x1, P0 ;  /* 0x00000001ff027807 */ /* 0x000fe40000000000 */
[----:B------:R-:W-:Y:S02]  /*18c80*/  SEL R19, R7, RZ, P0 ;  /* 0x000000ff07137207 */ /* 0x000fe40000000000 */
[----:B0-----:R-:W-:Y:S01]  /*18c90*/  LOP3.LUT R8, R6, R2, RZ, 0x3c, !PT ;  /* 0x0000000206087212 */ /* 0x001fe200078e3cff */
[----:B------:R-:W-:-:S04]  /*18ca0*/  VIADD R6, R0, 0xffffffff ;  /* 0xffffffff00067836 */ /* 0x000fc80000000000 */
[----:B------:R0:W-:Y:S01]  /*18cb0*/  STL [R1+0x8], R8 ;  /* 0x0000080801007387 */ /* 0x0001e20000100800 */
[----:B------:R-:W-:Y:S05]  /*18cc0*/  @!P2 BRA `(.L_x_5398) ;  /* 0x0000000c002ca947 */ /* 0x000fea0003800000 */
[----:B------:R-:W-:Y:S01]  /*18cd0*/  LOP3.LUT P2, RZ, R18, 0x1, RZ, 0xc0, !PT ;  /* 0x0000000112ff7812 */ /* 0x000fe2000784c0ff */
[----:B------:R-:W-:-:S12]  /*18ce0*/  IMAD.MOV.U32 R7, RZ, RZ, R6 ;  /* 0x000000ffff077224 */ /* 0x000fd800078e0006 */
        /* <DEDUP_REMOVED lines=21> */
.L_x_5399:
        /* <DEDUP_REMOVED lines=8> */
.L_x_5469:
[----:B------:R-:W-:Y:S05]  /*18ec0*/  BSYNC B2 ;  /* 0x0000000000027941 */ /* 0x000fea0003800000 */
.L_x_5400:
        /* <DEDUP_REMOVED lines=9> */
.L_x_5403:
[----:B------:R-:W-:Y:S05]  /*18f60*/  BSYNC B2 ;  /* 0x0000000000027941 */ /* 0x000fea0003800000 */
.L_x_5402:
        /* <DEDUP_REMOVED lines=11> */
.L_x_5404:
        /* <DEDUP_REMOVED lines=10> */
[----:B------:R-:W0:Y:S01]  /*190c0*/  SYNCS.PHASECHK.TRANS64.TRYWAIT P0, [R4+URZ+0x38860], R2 ;  /* 0x03886002040075a7 */ /* 0x000e22000800017f */
[----:B------:R-:W-:Y:S04]  /*190d0*/  BSSY B2, `(.L_x_5405) ;  /* 0x0000002000027945 */ /* 0x000fe80003800000 */
[----:B0-----:R-:W-:Y:S05]  /*190e0*/  @!P0 BRA `(.L_x_5406) ;  /* 0x0000002400708947 */ /* 0x001fea0003800000 */
.L_x_5470:
[----:B------:R-:W-:Y:S05]  /*190f0*/  BSYNC B2 ;  /* 0x0000000000027941 */ /* 0x000fea0003800000 */
.L_x_5405:
        /* <DEDUP_REMOVED lines=11> */
.L_x_5408:
[----:B------:R-:W-:Y:S05]  /*191b0*/  BSYNC B2 ;  /* 0x0000000000027941 */ /* 0x000fea0003800000 */
.L_x_5407:
        /* <DEDUP_REMOVED lines=9> */
.L_x_5409:
        /* <DEDUP_REMOVED lines=15> */
.L_x_5410:
        /* <DEDUP_REMOVED lines=15> */
.L_x_5411:
        /* <DEDUP_REMOVED lines=15> */
.L_x_5412:
        /* <DEDUP_REMOVED lines=15> */
.L_x_5413:
        /* <DEDUP_REMOVED lines=15> */
.L_x_5414:
        /* <DEDUP_REMOVED lines=15> */
.L_x_5415:
        /* <DEDUP_REMOVED lines=15> */
.L_x_5416:
        /* <DEDUP_REMOVED lines=10> */
.L_x_5398:
[----:B------:R-:W-:Y:S05]  /*19980*/  BSYNC B1 ;  /* 0x0000000000017941 */ /* 0x000fea0003800000 */
.L_x_5397:
[----:B------:R-:W-:Y:S01]  /*19990*/  ISETP.GT.AND P0, PT, R6, UR38, PT ;  /* 0x0000002606007c0c */ /* 0x000fe2000bf04270 */
[----:B------:R-:W-:-:S12]  /*199a0*/  VIADD R0, R0, 0xfffffffe ;  /* 0xfffffffe00007836 */ /* 0x000fd80000000000 */
[----:B------:R-:W-:Y:S05]  /*199b0*/  @P0 BRA `(.L_x_5417) ;  /* 0xffffffe400440947 */ /* 0x000fea000383ffff */
.L_x_5376:
[----:B------:R-:W-:Y:S05]  /*199c0*/  BSYNC B0 ;  /* 0x0000000000007941 */ /* 0x000fea0003800000 */
.L_x_5354:
[----:B------:R-:W2:Y:S01]  /*199d0*/  LDL.LU R2, [R1+0x8] ;  /* 0x0000080001027983 */ /* 0x000ea20000300800 */
        /* <DEDUP_REMOVED lines=8> */
[----:B------:R0:W-:Y:S02]  /*19a60*/  STL [R1+0x8], R2 ;  /* 0x0000080201007387 */ /* 0x0001e40000100800 */
[----:B------:R-:W-:Y:S05]  /*19a70*/  @P2 BRA `(.L_x_5419) ;  /* 0x0000000000342947 */ /* 0x000fea0003800000 */
[----:B0-----:R-:W0:Y:S01]  /*19a80*/  S2R R2, SR_LANEID ;  /* 0x0000000000027919 */ /* 0x001e220000000000 */
[----:B------:R-:W-:Y:S01]  /*19a90*/  VOTEU.ANY UR4, UPT, PT ;  /* 0x0000000000047886 */ /* 0x000fe200038e0100 */
[----:B------:R-:W2:Y:S01]  /*19aa0*/  LDC.64 R4, c[0x0][0xd80] ;  /* 0x00036000ff047b82 */ /* 0x000ea20000000a00 */
        /* <DEDUP_REMOVED lines=8> */
[----:B--2---:R-:W-:-:S05]  /*19b30*/  IADD3 R0, R2, UR41, R0 ;  /* 0x0000002902007c10 */ /* 0x004fca000fffe000 */
[----:B------:R2:W-:Y:S02]  /*19b40*/  STL [R1+0x10], R0 ;  /* 0x0000100001007387 */ /* 0x0005e40000100800 */
.L_x_5419:
[----:B------:R-:W-:Y:S05]  /*19b50*/  BSYNC B0 ;  /* 0x0000000000007941 */ /* 0x000fea0003800000 */
.L_x_5418:
[----:B------:R-:W-:-:S07]  /*19b60*/  SEL R19, R19, RZ, P0 ;  /* 0x000000ff13137207 */ /* 0x000fce0000000000 */
.L_x_5316:
[----:B------:R-:W-:Y:S05]  /*19b70*/  BSYNC B7 ;  /* 0x0000000000077941 */ /* 0x000fea0003800000 */
.L_x_5314:
[----:B------:R3:W5:Y:S01]  /*19b80*/  LDL R3, [R1+0x10] ;  /* 0x0000100001037983 */ /* 0x0007620000100800 */
[----:B------:R-:W-:-:S13]  /*19b90*/  LOP3.LUT P0, RZ, R18, 0x80, RZ, 0xc0, !PT ;  /* 0x0000008012ff7812 */ /* 0x000fda000780c0ff */
[----:B---3--:R-:W-:Y:S05]  /*19ba0*/  @!P0 BRA `(.L_x_5420) ;  /* 0x0000000000288947 */ /* 0x008fea0003800000 */
[----:B------:R-:W-:Y:S05]  /*19bb0*/  WARPSYNC.ALL ;  /* 0x0000000000007948 */ /* 0x000fea0003800000 */
[----:B------:R-:W3:Y:S08]  /*19bc0*/  S2UR UR5, SR_CgaCtaId ;  /* 0x00000000000579c3 */ /* 0x000ef00000008800 */
[----:B------:R-:W-:Y:S06]  /*19bd0*/  BAR.SYNC.DEFER_BLOCKING 0x5, 0x180 ;  /* 0x0146000000007b1d */ /* 0x000fec0000010000 */
[----:B------:R-:W-:-:S02]  /*19be0*/  UMOV UR4, 0x400 ;  /* 0x0000040000047882 */ /* 0x000fc40000000000 */
[----:B---3--:R-:W-:-:S06]  /*19bf0*/  ULEA UR4, UR5, UR4, 0x18 ;  /* 0x0000000405047291 */ /* 0x008fcc000f8ec03f */
[----:B------:R-:W-:-:S05]  /*19c00*/  IMAD.U32 R17, RZ, RZ, UR4 ;  /* 0x00000004ff117e24 */ /* 0x000fca000f8e00ff */
[----:B-----5:R-:W3:Y:S04]  /*19c10*/  LDS R3, [R17+0x388d0] ;  /* 0x0388d00011037984 */ /* 0x020ee80000000800 */
[----:B---3--:R3:W-:Y:S01]  /*19c20*/  STL [R1+0x10], R3 ;  /* 0x0000100301007387 */ /* 0x0087e20000100800 */
[----:B------:R-:W-:Y:S06]  /*19c30*/  BAR.ARV 0x4, 0x180 ;  /* 0x0106000000007b1d */ /* 0x000fec0000002000 */
[----:B------:R-:W-:Y:S05]  /*19c40*/  BRA `(.L_x_5421) ;  /* 0x00000000002c7947 */ /* 0x000fea0003800000 */
.L_x_5420:
[----:B------:R-:W-:-:S03]  /*19c50*/  UMOV UR4, 0xffffffff ;  /* 0xffffffff00047882 */ /* 0x000fc60000000000 */
[----:B------:R-:W-:Y:S05]  /*19c60*/  BRA.DIV UR4, `(.L_x_5422) ;  /* 0x0000001a04a47947 */ /* 0x000fea000b800000 */
[----:B-----5:R3:W4:Y:S02]  /*19c70*/  SHFL.IDX PT, R14, R3, RZ, 0x1f ;  /* 0x00001fff030e7589 */ /* 0x02072400000e0000 */
.L_x_5473:
[----:B0-2---:R-:W0:Y:S01]  /*19c80*/  @!P2 S2R R0, SR_CgaCtaId ;  /* 0x000000000000a919 */ /* 0x005e220000008800 */
[----:B------:R-:W-:Y:S05]  /*19c90*/  WARPSYNC.ALL ;  /* 0x0000000000007948 */ /* 0x000fea0003800000 */
[----:B------:R-:W-:Y:S01]  /*19ca0*/  BAR.SYNC.DEFER_BLOCKING 0x4, 0x180 ;  /* 0x0106000000007b1d */ /* 0x000fe20000010000 */
[----:B------:R-:W-:-:S05]  /*19cb0*/  @!P2 MOV R2, 0x400 ;  /* 0x000004000002a802 */ /* 0x000fca0000000f00 */
[----:B----4-:R4:W-:Y:S01]  /*19cc0*/  STL [R1+0x10], R14 ;  /* 0x0000100e01007387 */ /* 0x0109e20000100800 */
[----:B0-----:R-:W-:-:S05]  /*19cd0*/  @!P2 LEA R17, R0, R2, 0x18 ;  /* 0x000000020011a211 */ /* 0x001fca00078ec0ff */
[----:B------:R4:W-:Y:S01]  /*19ce0*/  @!P2 STS [R17+0x388d0], R3 ;  /* 0x0388d0031100a388 */ /* 0x0009e20000000800 */
[----:B------:R-:W-:Y:S06]  /*19cf0*/  BAR.ARV 0x5, 0x180 ;  /* 0x0146000000007b1d */ /* 0x000fec0000002000 */
.L_x_5421:
[----:B0-2---:R-:W2:Y:S01]  /*19d00*/  LDL R0, [R1+0x10] ;  /* 0x0000100001007983 */ /* 0x005ea20000100800 */
[----:B------:R-:W-:Y:S02]  /*19d10*/  ULDC UR4, c[0x0][0xd38] ;  /* 0x00034e0000047ab9 */ /* 0x000fe40000000800 */
[----:B--2---:R-:W-:-:S13]  /*19d20*/  ISETP.GE.AND P0, PT, R0, UR4, PT ;  /* 0x0000000400007c0c */ /* 0x004fda000bf06270 */
[----:B------:R-:W-:Y:S05]  /*19d30*/  @!P0 BRA `(.L_x_5423) ;  /* 0xffffff9c006c8947 */ /* 0x000fea000383ffff */
.L_x_5305:
[----:B------:R-:W2:Y:S01]  /*19d40*/  LDL.LU R0, [R1+0x28] ;  /* 0x0000280001007983 */ /* 0x000ea20000300800 */
[----:B------:R-:W-:Y:S01]  /*19d50*/  BSSY B0, `(.L_x_5424) ;  /* 0x000000b000007945 */ /* 0x000fe20003800000 */
[----:B------:R-:W5:Y:S01]  /*19d60*/  S2R R5, SR_CgaCtaId ;  /* 0x0000000000057919 */ /* 0x000f620000008800 */
[----:B--2---:R-:W-:-:S05]  /*19d70*/  VIADD R0, R0, 0x1 ;  /* 0x0000000100007836 */ /* 0x004fca0000000000 */
[----:B0-----:R-:W-:-:S04]  /*19d80*/  LEA.HI R2, R0, R0, RZ, 0x1 ;  /* 0x0000000000027211 */ /* 0x001fc800078f08ff */
[----:B---34-:R-:W-:-:S05]  /*19d90*/  LOP3.LUT R3, R2, 0xfffffffe, RZ, 0xc0, !PT ;  /* 0xfffffffe02037812 */ /* 0x018fca00078ec0ff */
[----:B------:R-:W-:Y:S01]  /*19da0*/  IMAD.IADD R3, R0, 0x1, -R3 ;  /* 0x0000000100037824 */ /* 0x000fe200078e0a03 */
[----:B------:R-:W-:-:S04]  /*19db0*/  MOV R0, 0x400 ;  /* 0x0000040000007802 */ /* 0x000fc80000000f00 */
[----:B-----5:R-:W-:Y:S02]  /*19dc0*/  LEA R0, R5, R0, 0x18 ;  /* 0x0000000005007211 */ /* 0x020fe400078ec0ff */
[----:B------:R-:W-:-:S04]  /*19dd0*/  SHF.L.U32 R3, R3, 0x1f, RZ ;  /* 0x0000001f03037819 */ /* 0x000fc800000006ff */
[----:B------:R-:W0:Y:S02]  /*19de0*/  SYNCS.PHASECHK.TRANS64.TRYWAIT P0, [R0+URZ+0x38820], R3 ;  /* 0x03882003000075a7 */ /* 0x000e24000800017f */
[----:B0-----:R-:W-:Y:S05]  /*19df0*/  @!P0 BRA `(.L_x_5425) ;  /* 0x0000001800688947 */ /* 0x001fea0003800000 */
.L_x_5474:
[----:B------:R-:W-:Y:S05]  /*19e00*/  BSYNC B0 ;  /* 0x0000000000007941 */ /* 0x000fea0003800000 */
.L_x_5424:
[----:B------:R-:W-:-:S03]  /*19e10*/  UMOV UR4, 0xffffffff ;  /* 0xffffffff00047882 */ /* 0x000fc60000000000 */
[----:B------:R-:W-:Y:S05]  /*19e20*/  BRA.DIV UR4, `(.L_x_5426) ;  /* 0x0000001a04707947 */ /* 0x000fea000b800000 */
[----:B------:R-:W2:Y:S02]  /*19e30*/  S2R R2, SR_TID.X ;  /* 0x0000000000027919 */ /* 0x000ea40000002100 */
[----:B--2---:R-:W-:-:S04]  /*19e40*/  SHF.R.U32.HI R2, RZ, 0x5, R2 ;  /* 0x00000005ff027819 */ /* 0x004fc80000011602 */
[----:B------:R-:W-:-:S05]  /*19e50*/  LOP3.LUT R2, R2, 0x3, RZ, 0xc0, !PT ;  /* 0x0000000302027812 */ /* 0x000fca00078ec0ff */
[----:B------:R2:W3:Y:S02]  /*19e60*/  SHFL.IDX PT, R14, R2, RZ, 0x1f ;  /* 0x00001fff020e7589 */ /* 0x0004e400000e0000 */
.L_x_5477:
[----:B---3--:R-:W-:Y:S01]  /*19e70*/  ISETP.NE.AND P0, PT, R14, RZ, PT ;  /* 0x000000ff0e00720c */ /* 0x008fe20003f05270 */
[----:B------:R-:W-:-:S12]  /*19e80*/  BSSY B0, `(.L_x_5427) ;  /* 0x0000025000007945 */ /* 0x000fd80003800000 */
[----:B------:R-:W-:Y:S05]  /*19e90*/  @P0 BRA `(.L_x_5428) ;  /* 0x00000000008c0947 */ /* 0x000fea0003800000 */
[----:B------:R-:W-:-:S03]  /*19ea0*/  UMOV UR4, 0xffffffff ;  /* 0xffffffff00047882 */ /* 0x000fc60000000000 */
[----:B------:R-:W-:Y:S05]  /*19eb0*/  BRA.DIV UR4, `(.L_x_5429) ;  /* 0x0000001a04807947 */ /* 0x000fea000b800000 */
[----:B------:R-:W-:-:S13]  /*19ec0*/  ELECT P6, URZ, PT ;  /* 0x00000000003f782f */ /* 0x000fda00038c0000 */
.L_x_5480:
[----:B------:R-:W-:Y:S05]  /*19ed0*/  @!P6 BRA `(.L_x_5428) ;  /* 0x00000000007ce947 */ /* 0x000fea0003800000 */
[----:B--2---:R-:W2:Y:S02]  /*19ee0*/  LDL.LU R2, [R1+0x40] ;  /* 0x0000400001027983 */ /* 0x004ea40000300800 */
[----:B--2---:R-:W-:-:S04]  /*19ef0*/  LOP3.LUT R2, R2, 0x2, RZ, 0xfc, !PT ;  /* 0x0000000202027812 */ /* 0x004fc800078efcff */
[----:B------:R-:W-:-:S13]  /*19f00*/  ISETP.NE.AND P2, PT, R2, 0x3, PT ;  /* 0x000000030200780c */ /* 0x000fda0003f45270 */
[----:B------:R-:W-:Y:S05]  /*19f10*/  @!P2 BRA `(.L_x_5430) ;  /* 0x000000000004a947 */ /* 0x000fea0003800000 */
[----:B------:R-:W-:Y:S01]  /*19f20*/  BPT.TRAP 0x1 ;  /* 0x000000040000795c */ /* 0x000fe20000300000 */
.L_x_5430:
[----:B------:R-:W2:Y:S01]  /*19f30*/  LDL.LU R7, [R1+0x8] ;  /* 0x0000080001077983 */ /* 0x000ea20000300800 */
[----:B------:R-:W-:Y:S02]  /*19f40*/  VIADD R2, R0, 0x38840 ;  /* 0x0003884000027836 */ /* 0x000fe40000000000 */
[C---:B0-----:R-:W-:Y:S02]  /*19f50*/  VIADD R3, R19.reuse, 0x1 ;  /* 0x0000000113037836 */ /* 0x041fe40000000000 */
[----:B-1----:R-:W-:-:S03]  /*19f60*/  IMAD R6, R19, 0x8, R2 ;  /* 0x0000000813067824 */ /* 0x002fc600078e0202 */
        /* <DEDUP_REMOVED lines=9> */
.L_x_5481:
[----:B------:R-:W1:Y:S02]  /*1a000*/  SYNCS.PHASECHK.TRANS64.TRYWAIT P0, [R7+URZ], R2 ;  /* 0x00000002070075a7 */ /* 0x000e64000800017f */
[----:B-1----:R-:W-:Y:S05]  /*1a010*/  @!P0 BRA `(.L_x_5432) ;  /* 0x00000018005c8947 */ /* 0x002fea0003800000 */
.L_x_5482:
[----:B------:R-:W-:Y:S05]  /*1a020*/  @!P2 BRA `(.L_x_5433) ;  /* 0x000000000004a947 */ /* 0x000fea0003800000 */
[----:B------:R-:W-:Y:S01]  /*1a030*/  BPT.TRAP 0x1 ;  /* 0x000000040000795c */ /* 0x000fe20000300000 */
.L_x_5433:
[----:B------:R-:W-:-:S04]  /*1a040*/  VIADD R0, R0, 0x38860 ;  /* 0x0003886000007836 */ /* 0x000fc80000000000 */
[----:B------:R-:W-:-:S04]  /*1a050*/  IMAD R4, R19, 0x8, R0 ;  /* 0x0000000813047824 */ /* 0x000fc800078e0200 */
[----:B------:R-:W2:Y:S02]  /*1a060*/  SYNCS.PHASECHK.TRANS64.TRYWAIT P0, [R4+URZ], R5 ;  /* 0x00000005040075a7 */ /* 0x000ea4000800017f */
[----:B--2---:R-:W-:Y:S05]  /*1a070*/  @!P0 BRA `(.L_x_5434) ;  /* 0x0000001800588947 */ /* 0x004fea0003800000 */
.L_x_5483:
[----:B------:R-:W-:-:S07]  /*1a080*/  IMAD R3, R3, 0x8, R0 ;  /* 0x0000000803037824 */ /* 0x000fce00078e0200 */
.L_x_5435:
[----:B---3--:R3:W4:Y:S02]  /*1a090*/  SYNCS.PHASECHK.TRANS64.TRYWAIT P0, [R3+URZ], R2 ;  /* 0x00000002030075a7 */ /* 0x008724000800017f */
[----:B----4-:R-:W-:Y:S05]  /*1a0a0*/  @!P0 NANOSLEEP.SYNCS 0x989680 ;  /* 0x009896800000895d */ /* 0x010fea0003900000 */
[----:B------:R-:W4:Y:S02]  /*1a0b0*/  @!P0 SYNCS.PHASECHK.TRANS64 P0, [R3+URZ], R2 ;  /* 0x00000002030085a7 */ /* 0x000f24000800007f */
[----:B----4-:R-:W-:Y:S05]  /*1a0c0*/  @!P0 BRA `(.L_x_5435) ;  /* 0xfffffffc00f08947 */ /* 0x010fea000383ffff */
.L_x_5428:
[----:B------:R-:W-:Y:S05]  /*1a0d0*/  BSYNC B0 ;  /* 0x0000000000007941 */ /* 0x000fea0003800000 */
.L_x_5427:
[----:B------:R-:W-:Y:S05]  /*1a0e0*/  EXIT ;  /* 0x000000000000794d */ /* 0x000fea0003800000 */
.L_x_5224:
[----:B0-----:R-:W-:-:S04]  /*1a0f0*/  IMAD.U32 R3, RZ, RZ, UR37 ;  /* 0x00000025ff037e24 */ /* 0x001fc8000f8e00ff */
[----:B------:R0:W1:Y:S03]  /*1a100*/  SYNCS.PHASECHK.TRANS64.TRYWAIT P1, [R3+URZ+0x38800], R4 ;  /* 0x03880004030075a7 */ /* 0x000066000802017f */
[----:B-1----:R-:W-:Y:S05]  /*1a110*/  @!P1 NANOSLEEP.SYNCS 0x989680 ;  /* 0x009896800000995d */ /* 0x002fea0003900000 */
[----:B------:R-:W1:Y:S02]  /*1a120*/  @!P1 SYNCS.PHASECHK.TRANS64 P1, [R3+URZ+0x38800], R4 ;  /* 0x03880004030095a7 */ /* 0x000e64000802007f */
[----:B-1----:R-:W-:Y:S05]  /*1a130*/  @!P1 BRA `(.L_x_5224) ;  /* 0xfffffffc00ec9947 */ /* 0x002fea000383ffff */
[----:B------:R-:W-:Y:S05]  /*1a140*/  BRA `(.L_x_5436) ;  /* 0xfffffe9c00487947 */ /* 0x000fea000383ffff */
.L_x_5228:
[----:B-1----:R1:W2:Y:S02]  /*1a150*/  SYNCS.PHASECHK.TRANS64.TRYWAIT P1, [R3+URZ+0x38830], R6 ;  /* 0x03883006030075a7 */ /* 0x0022a4000802017f */
[----:B--2---:R-:W-:Y:S05]  /*1a160*/  @!P1 NANOSLEEP.SYNCS 0x989680 ;  /* 0x009896800000995d */ /* 0x004fea0003900000 */
[----:B------:R-:W2:Y:S02]  /*1a170*/  @!P1 SYNCS.PHASECHK.TRANS64 P1, [R3+URZ+0x38830], R6 ;  /* 0x03883006030095a7 */ /* 0x000ea4000802007f */
[----:B--2---:R-:W-:Y:S05]  /*1a180*/  @!P1 BRA `(.L_x_5228) ;  /* 0xfffffffc00f09947 */ /* 0x004fea000383ffff */
[----:B------:R-:W-:Y:S05]  /*1a190*/  BRA `(.L_x_5227) ;  /* 0xfffffe9c00607947 */ /* 0x000fea000383ffff */
.L_x_5229:
[----:B--2---:R-:W-:-:S04]  /*1a1a0*/  IMAD.U32 R5, RZ, RZ, UR37 ;  /* 0x00000025ff057e24 */ /* 0x004fc8000f8e00ff */
[----:B------:R2:W3:Y:S03]  /*1a1b0*/  SYNCS.PHASECHK.TRANS64.TRYWAIT P1, [R5+URZ+0x38810], R4 ;  /* 0x03881004050075a7 */ /* 0x0004e6000802017f */
[----:B---3--:R-:W-:Y:S05]  /*1a1c0*/  @!P1 NANOSLEEP.SYNCS 0x989680 ;  /* 0x009896800000995d */ /* 0x008fea0003900000 */
[----:B------:R-:W3:Y:S02]  /*1a1d0*/  @!P1 SYNCS.PHASECHK.TRANS64 P1, [R5+URZ+0x38810], R4 ;  /* 0x03881004050095a7 */ /* 0x000ee4000802007f */
[----:B---3--:R-:W-:Y:S05]  /*1a1e0*/  @!P1 BRA `(.L_x_5229) ;  /* 0xfffffffc00ec9947 */ /* 0x008fea000383ffff */
[----:B------:R-:W-:Y:S05]  /*1a1f0*/  BRA `(.L_x_5437) ;  /* 0xfffffe9c00e87947 */ /* 0x000fea000383ffff */
.L_x_5233:
[----:B----4-:R4:W0:Y:S02]  /*1a200*/  SYNCS.PHASECHK.TRANS64.TRYWAIT P1, [R3+URZ+0x38850], R6 ;  /* 0x03885006030075a7 */ /* 0x010824000802017f */
[----:B0-----:R-:W-:Y:S05]  /*1a210*/  @!P1 NANOSLEEP.SYNCS 0x989680 ;  /* 0x009896800000995d */ /* 0x001fea0003900000 */
[----:B------:R-:W0:Y:S02]  /*1a220*/  @!P1 SYNCS.PHASECHK.TRANS64 P1, [R3+URZ+0x38850], R6 ;  /* 0x03885006030095a7 */ /* 0x000e24000802007f */
[----:B0-----:R-:W-:Y:S05]  /*1a230*/  @!P1 BRA `(.L_x_5233) ;  /* 0xfffffffc00f09947 */ /* 0x001fea000383ffff */
[----:B------:R-:W-:Y:S05]  /*1a240*/  BRA `(.L_x_5232) ;  /* 0xfffffe9c00f47947 */ /* 0x000fea000383ffff */
.L_x_5249:
[----:B-1----:R-:W-:-:S04]  /*1a250*/  IMAD.U32 R9, RZ, RZ, UR5 ;  /* 0x00000005ff097e24 */ /* 0x002fc8000f8e00ff */
[----:B------:R1:W2:Y:S03]  /*1a260*/  SYNCS.PHASECHK.TRANS64.TRYWAIT P2, [R9+URZ+0x38830], R8 ;  /* 0x03883008090075a7 */ /* 0x0002a6000804017f */
[----:B--2---:R-:W-:Y:S05]  /*1a270*/  @!P2 NANOSLEEP.SYNCS 0x989680 ;  /* 0x009896800000a95d */ /* 0x004fea0003900000 */
[----:B------:R-:W2:Y:S02]  /*1a280*/  @!P2 SYNCS.PHASECHK.TRANS64 P2, [R9+URZ+0x38830], R8 ;  /* 0x038830080900a5a7 */ /* 0x000ea4000804007f */
[----:B--2---:R-:W-:Y:S05]  /*1a290*/  @!P2 BRA `(.L_x_5249) ;  /* 0xfffffffc00eca947 */ /* 0x004fea000383ffff */
[----:B------:R-:W-:Y:S05]  /*1a2a0*/  BRA `(.L_x_5248) ;  /* 0xfffffecc00707947 */ /* 0x000fea000383ffff */
.L_x_5253:
[----:B-1----:R-:W-:-:S04]  /*1a2b0*/  IMAD.U32 R9, RZ, RZ, UR5 ;  /* 0x00000005ff097e24 */ /* 0x002fc8000f8e00ff */
[----:B------:R1:W3:Y:S03]  /*1a2c0*/  SYNCS.PHASECHK.TRANS64.TRYWAIT P2, [R9+URZ+0x38850], R8 ;  /* 0x03885008090075a7 */ /* 0x0002e6000804017f */
[----:B---3--:R-:W-:Y:S05]  /*1a2d0*/  @!P2 NANOSLEEP.SYNCS 0x989680 ;  /* 0x009896800000a95d */ /* 0x008fea0003900000 */
[----:B------:R-:W3:Y:S02]  /*1a2e0*/  @!P2 SYNCS.PHASECHK.TRANS64 P2, [R9+URZ+0x38850], R8 ;  /* 0x038850080900a5a7 */ /* 0x000ee4000804007f */
[----:B---3--:R-:W-:Y:S05]  /*1a2f0*/  @!P2 BRA `(.L_x_5253) ;  /* 0xfffffffc00eca947 */ /* 0x008fea000383ffff */
[----:B------:R-:W-:Y:S05]  /*1a300*/  BRA `(.L_x_5252) ;  /* 0xfffffecc00cc7947 */ /* 0x000fea000383ffff */
.L_x_5270:
[----:B-1----:R-:W-:-:S04]  /*1a310*/  IMAD.U32 R6, RZ, RZ, UR5 ;  /* 0x00000005ff067e24 */ /* 0x002fc8000f8e00ff */
[----:B------:R1:W2:Y:S03]  /*1a320*/  SYNCS.PHASECHK.TRANS64.TRYWAIT P3, [R6+URZ+0x38830], R5 ;  /* 0x03883005060075a7 */ /* 0x0002a6000806017f */
[----:B--2---:R-:W-:Y:S05]  /*1a330*/  @!P3 NANOSLEEP.SYNCS 0x989680 ;  /* 0x009896800000b95d */ /* 0x004fea0003900000 */
[----:B------:R-:W2:Y:S02]  /*1a340*/  @!P3 SYNCS.PHASECHK.TRANS64 P3, [R6+URZ+0x38830], R5 ;  /* 0x038830050600b5a7 */ /* 0x000ea4000806007f */
[----:B--2---:R-:W-:Y:S05]  /*1a350*/  @!P3 BRA `(.L_x_5270) ;  /* 0xfffffffc00ecb947 */ /* 0x004fea000383ffff */
[----:B------:R-:W-:Y:S05]  /*1a360*/  BRA `(.L_x_5269) ;  /* 0xffffff0000f47947 */ /* 0x000fea000383ffff */
.L_x_5274:
[----:B-1----:R-:W-:-:S04]  /*1a370*/  IMAD.U32 R6, RZ, RZ, UR5 ;  /* 0x00000005ff067e24 */ /* 0x002fc8000f8e00ff */
[----:B------:R1:W3:Y:S03]  /*1a380*/  SYNCS.PHASECHK.TRANS64.TRYWAIT P3, [R6+URZ+0x38850], R5 ;  /* 0x03885005060075a7 */ /* 0x0002e6000806017f */
[----:B---3--:R-:W-:Y:S05]  /*1a390*/  @!P3 NANOSLEEP.SYNCS 0x989680 ;  /* 0x009896800000b95d */ /* 0x008fea0003900000 */
[----:B------:R-:W3:Y:S02]  /*1a3a0*/  @!P3 SYNCS.PHASECHK.TRANS64 P3, [R6+URZ+0x38850], R5 ;  /* 0x038850050600b5a7 */ /* 0x000ee4000806007f */
[----:B---3--:R-:W-:Y:S05]  /*1a3b0*/  @!P3 BRA `(.L_x_5274) ;  /* 0xfffffffc00ecb947 */ /* 0x008fea000383ffff */
[----:B------:R-:W-:Y:S05]  /*1a3c0*/  BRA `(.L_x_5273) ;  /* 0xffffff0400507947 */ /* 0x000fea000383ffff */
.L_x_5280:
[----:B--2---:R-:W-:-:S04]  /*1a3d0*/  IMAD.U32 R8, RZ, RZ, UR5 ;  /* 0x00000005ff087e24 */ /* 0x004fc8000f8e00ff */
[----:B------:R2:W3:Y:S03]  /*1a3e0*/  SYNCS.PHASECHK.TRANS64.TRYWAIT P2, [R8+URZ+0x38830], R5 ;  /* 0x03883005080075a7 */ /* 0x0004e6000804017f */
[----:B---3--:R-:W-:Y:S05]  /*1a3f0*/  @!P2 NANOSLEEP.SYNCS 0x989680 ;  /* 0x009896800000a95d */ /* 0x008fea0003900000 */
[----:B------:R-:W3:Y:S02]  /*1a400*/  @!P2 SYNCS.PHASECHK.TRANS64 P2, [R8+URZ+0x38830], R5 ;  /* 0x038830050800a5a7 */ /* 0x000ee4000804007f */
[----:B---3--:R-:W-:Y:S05]  /*1a410*/  @!P2 BRA `(.L_x_5280) ;  /* 0xfffffffc00eca947 */ /* 0x008fea000383ffff */
[----:B------:R-:W-:Y:S05]  /*1a420*/  BRA `(.L_x_5279) ;  /* 0xffffff2c00047947 */ /* 0x000fea000383ffff */
.L_x_5284:
[----:B--2---:R-:W-:-:S04]  /*1a430*/  IMAD.U32 R8, RZ, RZ, UR5 ;  /* 0x00000005ff087e24 */ /* 0x004fc8000f8e00ff */
[----:B------:R2:W3:Y:S03]  /*1a440*/  SYNCS.PHASECHK.TRANS64.TRYWAIT P2, [R8+URZ+0x38850], R5 ;  /* 0x03885005080075a7 */ /* 0x0004e6000804017f */
[----:B---3--:R-:W-:Y:S05]  /*1a450*/  @!P2 NANOSLEEP.SYNCS 0x989680 ;  /* 0x009896800000a95d */ /* 0x008fea0003900000 */
[----:B------:R-:W3:Y:S02]  /*1a460*/  @!P2 SYNCS.PHASECHK.TRANS64 P2, [R8+URZ+0x38850], R5 ;  /* 0x038850050800a5a7 */ /* 0x000ee4000804007f */
[----:B---3--:R-:W-:Y:S05]  /*1a470*/  @!P2 BRA `(.L_x_5284) ;  /* 0xfffffffc00eca947 */ /* 0x008fea000383ffff */
[----:B------:R-:W-:Y:S05]  /*1a480*/  BRA `(.L_x_5283) ;  /* 0xffffff2c00607947 */ /* 0x000fea000383ffff */
.L_x_5322:
[----:B------:R-:W-:Y:S02]  /*1a490*/  IMAD.MOV.U32 R13, RZ, RZ, R4 ;  /* 0x000000ffff0d7224 */ /* 0x000fe400078e0004 */
[----:B------:R-:W-:Y:S02]  /*1a4a0*/  IMAD.MOV.U32 R12, RZ, RZ, RZ ;  /* 0x000000ffff0c7224 */ /* 0x000fe400078e00ff */
[----:B------:R-:W-:Y:S02]  /*1a4b0*/  IMAD.MOV.U32 R11, RZ, RZ, 0x1f ;  /* 0x0000001fff0b7424 */ /* 0x000fe400078e00ff */
[----:B------:R-:W-:-:S07]  /*1a4c0*/  IMAD.MOV.U32 R15, RZ, RZ, -0x1 ;  /* 0xffffffffff0f7424 */ /* 0x000fce00078e00ff */
[----:B0-----:R-:W-:Y:S05]  /*1a4d0*/  WARPSYNC.COLLECTIVE R15, `(.L_x_5438) ;  /* 0x000000000f087348 */ /* 0x001fea0003c00000 */
[----:B------:R1:W2:Y:S02]  /*1a4e0*/  SHFL.IDX P6, R14, R13, R12, R11 ;  /* 0x0000000c0d0e7389 */ /* 0x0002a400000c000b */
[----:B012---:R-:W-:Y:S01]  /*1a4f0*/  ENDCOLLECTIVE ;  /* 0x000000000000791b */ /* 0x007fe20003800000 */
.L_x_5438:
[----:B------:R-:W-:Y:S05]  /*1a500*/  BRA `(.L_x_5439) ;  /* 0xffffffa4001c7947 */ /* 0x000fea000383ffff */
.L_x_5324:
[----:B------:R-:W-:Y:S01]  /*1a510*/  BSSY B0, `(.L_x_5440) ;  /* 0x0000006000007945 */ /* 0x000fe20003800000 */
[----:B------:R-:W-:-:S07]  /*1a520*/  IMAD.MOV.U32 R15, RZ, RZ, -0x1 ;  /* 0xffffffffff0f7424 */ /* 0x000fce00078e00ff */
[----:B01----:R-:W-:Y:S05]  /*1a530*/  WARPSYNC.COLLECTIVE R15, `(.L_x_5441) ;  /* 0x000000000f0c7348 */ /* 0x003fea0003c00000 */
[----:B------:R-:W-:Y:S02]  /*1a540*/  ELECT P6, UR62, PT ;  /* 0x00000000003e782f */ /* 0x000fe400038c0000 */
[----:B------:R-:W-:Y:S01]  /*1a550*/  MOV R14, UR62 ;  /* 0x0000003e000e7c02 */ /* 0x000fe20008000f00 */
[----:B01----:R-:W-:Y:S10]  /*1a560*/  ENDCOLLECTIVE ;  /* 0x000000000000791b */ /* 0x003ff40003800000 */
.L_x_5441:
[----:B------:R-:W-:Y:S05]  /*1a570*/  BSYNC B0 ;  /* 0x0000000000007941 */ /* 0x000fea0003800000 */
.L_x_5440:
[----:B------:R-:W-:Y:S05]  /*1a580*/  BRA `(.L_x_5442) ;  /* 0xffffffa400207947 */ /* 0x000fea000383ffff */
.L_x_5326:
[----:B--2---:R2:W3:Y:S02]  /*1a590*/  SYNCS.PHASECHK.TRANS64.TRYWAIT P0, [R0+URZ+0x38840], R2 ;  /* 0x03884002000075a7 */ /* 0x0044e4000800017f */
[----:B---3--:R-:W-:Y:S05]  /*1a5a0*/  @!P0 NANOSLEEP.SYNCS 0x989680 ;  /* 0x009896800000895d */ /* 0x008fea0003900000 */
[----:B------:R-:W3:Y:S02]  /*1a5b0*/  @!P0 SYNCS.PHASECHK.TRANS64 P0, [R0+URZ+0x38840], R2 ;  /* 0x03884002000085a7 */ /* 0x000ee4000800007f */
[----:B---3--:R-:W-:Y:S05]  /*1a5c0*/  @!P0 BRA `(.L_x_5326) ;  /* 0xfffffffc00f08947 */ /* 0x008fea000383ffff */
[----:B------:R-:W-:Y:S05]  /*1a5d0*/  BRA `(.L_x_5443) ;  /* 0xffffffa400787947 */ /* 0x000fea000383ffff */
.L_x_5330:
[----:B------:R-:W-:Y:S02]  /*1a5e0*/  IMAD.MOV.U32 R13, RZ, RZ, R3 ;  /* 0x000000ffff0d7224 */ /* 0x000fe400078e0003 */
[----:B------:R-:W-:Y:S02]  /*1a5f0*/  IMAD.MOV.U32 R12, RZ, RZ, RZ ;  /* 0x000000ffff0c7224 */ /* 0x000fe400078e00ff */
[----:B------:R-:W-:Y:S02]  /*1a600*/  IMAD.MOV.U32 R11, RZ, RZ, 0x181f ;  /* 0x0000181fff0b7424 */ /* 0x000fe400078e00ff */
[----:B------:R-:W-:Y:S02]  /*1a610*/  IMAD.MOV.U32 R15, RZ, RZ, -0x1 ;  /* 0xffffffffff0f7424 */ /* 0x000fe400078e00ff */
[----:B------:R-:W-:-:S07]  /*1a620*/  VIADD R9, R9, UR40 ;  /* 0x0000002809097c36 */ /* 0x000fce0008000000 */
[----:B-----5:R-:W-:Y:S05]  /*1a630*/  WARPSYNC.COLLECTIVE R15, `(.L_x_5444) ;  /* 0x000000000f087348 */ /* 0x020fea0003c00000 */
[----:B------:R0:W1:Y:S02]  /*1a640*/  SHFL.IDX P6, R14, R13, R12, R11 ;  /* 0x0000000c0d0e7389 */ /* 0x00006400000c000b */
[----:B01---5:R-:W-:Y:S01]  /*1a650*/  ENDCOLLECTIVE ;  /* 0x000000000000791b */ /* 0x023fe20003800000 */
.L_x_5444:
[----:B------:R-:W-:Y:S01]  /*1a660*/  VIADD R10, R9, 0x10 ;  /* 0x00000010090a7836 */ /* 0x000fe20000000000 */
[----:B------:R0:W-:Y:S04]  /*1a670*/  STL [R1+0x14], R9 ;  /* 0x0000140901007387 */ /* 0x0001e80000100800 */
[----:B------:R0:W-:Y:S01]  /*1a680*/  STL [R1+0x20], R10 ;  /* 0x0000200a01007387 */ /* 0x0001e20000100800 */
[----:B------:R-:W-:Y:S02]  /*1a690*/  IMAD.MOV.U32 R13, RZ, RZ, R0 ;  /* 0x000000ffff0d7224 */ /* 0x000fe400078e0000 */
[----:B------:R-:W-:-:S07]  /*1a6a0*/  IMAD.MOV.U32 R4, RZ, RZ, R14 ;  /* 0x000000ffff047224 */ /* 0x000fce00078e000e */
[----:B0-----:R-:W-:Y:S05]  /*1a6b0*/  WARPSYNC.COLLECTIVE R15, `(.L_x_5445) ;  /* 0x000000000f087348 */ /* 0x001fea0003c00000 */
[----:B------:R1:W2:Y:S02]  /*1a6c0*/  SHFL.IDX P6, R14, R13, R12, R11 ;  /* 0x0000000c0d0e7389 */ /* 0x0002a400000c000b */
[----:B012---:R-:W-:Y:S01]  /*1a6d0*/  ENDCOLLECTIVE ;  /* 0x000000000000791b */ /* 0x007fe20003800000 */
.L_x_5445:
[----:B------:R-:W-:Y:S02]  /*1a6e0*/  ULDC UR4, c[0x0][0x288] ;  /* 0x0000a20000047ab9 */ /* 0x000fe40000000800 */
[----:B------:R-:W-:Y:S02]  /*1a6f0*/  IMAD R2, R6, UR4, RZ ;  /* 0x0000000406027c24 */ /* 0x000fe4000f8e02ff */
[----:B------:R-:W-:-:S03]  /*1a700*/  VIADD R6, R9, 0x20 ;  /* 0x0000002009067836 */ /* 0x000fc60000000000 */
[----:B------:R-:W-:Y:S02]  /*1a710*/  ISETP.GE.AND P1, PT, R9, R2, PT ;  /* 0x000000020900720c */ /* 0x000fe40003f26270 */
[----:B------:R0:W-:Y:S01]  /*1a720*/  STL [R1+0x24], R6 ;  /* 0x0000240601007387 */ /* 0x0001e20000100800 */
[----:B------:R-:W-:Y:S02]  /*1a730*/  IMAD.MOV.U32 R13, RZ, RZ, R3 ;  /* 0x000000ffff0d7224 */ /* 0x000fe400078e0003 */
[----:B------:R-:W-:Y:S02]  /*1a740*/  IMAD.MOV.U32 R12, RZ, RZ, 0x1 ;  /* 0x00000001ff0c7424 */ /* 0x000fe400078e00ff */
[----:B------:R-:W-:-:S07]  /*1a750*/  IMAD.MOV.U32 R5, RZ, RZ, R14 ;  /* 0x000000ffff057224 */ /* 0x000fce00078e000e */
[----:B0-----:R-:W-:Y:S05]  /*1a760*/  WARPSYNC.COLLECTIVE R15, `(.L_x_5446) ;  /* 0x000000000f087348 */ /* 0x001fea0003c00000 */
[----:B------:R1:W2:Y:S02]  /*1a770*/  SHFL.IDX P6, R14, R13, R12, R11 ;  /* 0x0000000c0d0e7389 */ /* 0x0002a400000c000b */
[----:B012---:R-:W-:Y:S01]  /*1a780*/  ENDCOLLECTIVE ;  /* 0x000000000000791b */ /* 0x007fe20003800000 */
.L_x_5446:
        /* <DEDUP_REMOVED lines=15> */
.L_x_5447:
[----:B------:R-:W-:Y:S02]  /*1a880*/  IMAD.MOV.U32 R13, RZ, RZ, R3 ;  /* 0x000000ffff0d7224 */ /* 0x000fe400078e0003 */
[----:B------:R-:W-:Y:S02]  /*1a890*/  IMAD.MOV.U32 R12, RZ, RZ, 0x2 ;  /* 0x00000002ff0c7424 */ /* 0x000fe400078e00ff */
[----:B------:R-:W-:-:S07]  /*1a8a0*/  IMAD.MOV.U32 R5, RZ, RZ, R14 ;  /* 0x000000ffff057224 */ /* 0x000fce00078e000e */
[----:B------:R-:W-:Y:S05]  /*1a8b0*/  WARPSYNC.COLLECTIVE R15, `(.L_x_5448) ;  /* 0x000000000f087348 */ /* 0x000fea0003c00000 */
[----:B------:R0:W1:Y:S02]  /*1a8c0*/  SHFL.IDX P6, R14, R13, R12, R11 ;  /* 0x0000000c0d0e7389 */ /* 0x00006400000c000b */
[----:B01----:R-:W-:Y:S01]  /*1a8d0*/  ENDCOLLECTIVE ;  /* 0x000000000000791b */ /* 0x003fe20003800000 */
.L_x_5448:
        /* <DEDUP_REMOVED lines=15> */
.L_x_5449:
[----:B------:R-:W-:Y:S02]  /*1a9d0*/  IMAD.MOV.U32 R13, RZ, RZ, R3 ;  /* 0x000000ffff0d7224 */ /* 0x000fe400078e0003 */
[----:B------:R-:W-:Y:S02]  /*1a9e0*/  IMAD.MOV.U32 R12, RZ, RZ, 0x3 ;  /* 0x00000003ff0c7424 */ /* 0x000fe400078e00ff */
[----:B------:R-:W-:-:S07]  /*1a9f0*/  IMAD.MOV.U32 R5, RZ, RZ, R14 ;  /* 0x000000ffff057224 */ /* 0x000fce00078e000e */
[----:B------:R-:W-:Y:S05]  /*1aa00*/  WARPSYNC.COLLECTIVE R15, `(.L_x_5450) ;  /* 0x000000000f087348 */ /* 0x000fea0003c00000 */
[----:B------:R0:W1:Y:S02]  /*1aa10*/  SHFL.IDX P6, R14, R13, R12, R11 ;  /* 0x0000000c0d0e7389 */ /* 0x00006400000c000b */
[----:B01----:R-:W-:Y:S01]  /*1aa20*/  ENDCOLLECTIVE ;  /* 0x000000000000791b */ /* 0x003fe20003800000 */
.L_x_5450:
        /* <DEDUP_REMOVED lines=10> */
.L_x_5451:
[----:B------:R-:W-:Y:S01]  /*1aad0*/  @!PT LDS RZ, [RZ] ;  /* 0x00000000fffff984 */ /* 0x000fe20000000800 */
[----:B------:R-:W-:Y:S01]  /*1aae0*/  @!PT LDS RZ, [RZ] ;  /* 0x00000000fffff984 */ /* 0x000fe20000000800 */
[----:B------:R-:W-:Y:S01]  /*1aaf0*/  @!PT LDS RZ, [RZ] ;  /* 0x00000000fffff984 */ /* 0x000fe20000000800 */
[----:B------:R0:W-:Y:S01]  /*1ab00*/  @!P1 LDGSTS.E.BYPASS.LTC128B.128 [R7+0x21400], desc[UR44][R4.64], !P0 ;  /* 0x2140000004079fae */ /* 0x0001e2000c101d6c */
[----:B------:R-:W-:Y:S01]  /*1ab10*/  IMAD.MOV.U32 R0, RZ, RZ, R14 ;  /* 0x000000ffff007224 */ /* 0x000fe200078e000e */
[----:B------:R-:W-:Y:S06]  /*1ab20*/  BRA `(.L_x_5452) ;  /* 0xffffffa8007c7947 */ /* 0x000fec000383ffff */
.L_x_5334:
        /* <DEDUP_REMOVED lines=8> */
.L_x_5454:
[----:B------:R-:W-:Y:S05]  /*1abb0*/  BSYNC B0 ;  /* 0x0000000000007941 */ /* 0x000fea0003800000 */
.L_x_5453:
        /* <DEDUP_REMOVED lines=10> */
.L_x_5455:
        /* <DEDUP_REMOVED lines=46> */
.L_x_5456:
[----:B------:R-:W-:Y:S02]  /*1af40*/  IMAD.MOV.U32 R13, RZ, RZ, R0 ;  /* 0x000000ffff0d7224 */ /* 0x000fe400078e0000 */
[----:B------:R-:W-:-:S07]  /*1af50*/  IMAD.MOV.U32 R8, RZ, RZ, R14 ;  /* 0x000000ffff087224 */ /* 0x000fce00078e000e */
[----:B------:R-:W-:Y:S05]  /*1af60*/  WARPSYNC.COLLECTIVE R15, `(.L_x_5457) ;  /* 0x000000000f087348 */ /* 0x000fea0003c00000 */
[----:B------:R0:W1:Y:S02]  /*1af70*/  SHFL.IDX P6, R14, R13, R12, R11 ;  /* 0x0000000c0d0e7389 */ /* 0x00006400000c000b */
[----:B01----:R-:W-:Y:S01]  /*1af80*/  ENDCOLLECTIVE ;  /* 0x000000000000791b */ /* 0x003fe20003800000 */
.L_x_5457:
        /* <DEDUP_REMOVED lines=22> */
.L_x_5458:
        /* <DEDUP_REMOVED lines=21> */
.L_x_5459:
        /* <DEDUP_REMOVED lines=29> */
.L_x_5460:
[----:B------:R-:W-:Y:S02]  /*1b410*/  IMAD.MOV.U32 R13, RZ, RZ, R0 ;  /* 0x000000ffff0d7224 */ /* 0x000fe400078e0000 */
[----:B------:R-:W-:-:S07]  /*1b420*/  IMAD.MOV.U32 R6, RZ, RZ, R14 ;  /* 0x000000ffff067224 */ /* 0x000fce00078e000e */
[----:B------:R-:W-:Y:S05]  /*1b430*/  WARPSYNC.COLLECTIVE R15, `(.L_x_5461) ;  /* 0x000000000f087348 */ /* 0x000fea0003c00000 */
[----:B------:R0:W1:Y:S02]  /*1b440*/  SHFL.IDX P6, R14, R13, R12, R11 ;  /* 0x0000000c0d0e7389 */ /* 0x00006400000c000b */
[----:B01----:R-:W-:Y:S01]  /*1b450*/  ENDCOLLECTIVE ;  /* 0x000000000000791b */ /* 0x003fe20003800000 */
.L_x_5461:
[----:B------:R-:W-:Y:S01]  /*1b460*/  IMAD.MOV.U32 R0, RZ, RZ, R14 ;  /* 0x000000ffff007224 */ /* 0x000fe200078e000e */
[----:B------:R-:W-:Y:S06]  /*1b470*/  BRA `(.L_x_5462) ;  /* 0xffffffac00cc7947 */ /* 0x000fec000383ffff */
.L_x_5339:
[----:B0-----:R0:W2:Y:S02]  /*1b480*/  SYNCS.PHASECHK.TRANS64.TRYWAIT P0, [R17+URZ+0x38820], R0 ;  /* 0x03882000110075a7 */ /* 0x0010a4000800017f */
[----:B--2---:R-:W-:Y:S05]  /*1b490*/  @!P0 NANOSLEEP.SYNCS 0x989680 ;  /* 0x009896800000895d */ /* 0x004fea0003900000 */
[----:B------:R-:W2:Y:S02]  /*1b4a0*/  @!P0 SYNCS.PHASECHK.TRANS64 P0, [R17+URZ+0x38820], R0 ;  /* 0x03882000110085a7 */ /* 0x000ea4000800007f */
[----:B--2---:R-:W-:Y:S05]  /*1b4b0*/  @!P0 BRA `(.L_x_5339) ;  /* 0xfffffffc00f08947 */ /* 0x004fea000383ffff */
[----:B------:R-:W-:Y:S05]  /*1b4c0*/  BRA `(.L_x_5463) ;  /* 0xffffffb000847947 */ /* 0x000fea000383ffff */
.L_x_5343:
[----:B0-----:R0:W2:Y:S02]  /*1b4d0*/  SYNCS.PHASECHK.TRANS64.TRYWAIT P0, [R0+URZ+0x38860], R2 ;  /* 0x03886002000075a7 */ /* 0x0010a4000800017f */
[----:B--2---:R-:W-:Y:S05]  /*1b4e0*/  @!P0 NANOSLEEP.SYNCS 0x989680 ;  /* 0x009896800000895d */ /* 0x004fea0003900000 */
[----:B------:R-:W2:Y:S02]  /*1b4f0*/  @!P0 SYNCS.PHASECHK.TRANS64 P0, [R0+URZ+0x38860], R2 ;  /* 0x03886002000085a7 */ /* 0x000ea4000800007f */
[----:B--2---:R-:W-:Y:S05]  /*1b500*/  @!P0 BRA `(.L_x_5343) ;  /* 0xfffffffc00f08947 */ /* 0x004fea000383ffff */
[----:B------:R-:W-:Y:S05]  /*1b510*/  BRA `(.L_x_5464) ;  /* 0xffffffb000a47947 */ /* 0x000fea000383ffff */
.L_x_5360:
[----:B-1----:R1:W2:Y:S02]  /*1b520*/  SYNCS.PHASECHK.TRANS64.TRYWAIT P0, [R3+URZ+0x38840], R2 ;  /* 0x03884002030075a7 */ /* 0x0022a4000800017f */
[----:B--2---:R-:W-:Y:S05]  /*1b530*/  @!P0 NANOSLEEP.SYNCS 0x989680 ;  /* 0x009896800000895d */ /* 0x004fea0003900000 */
[----:B------:R-:W2:Y:S02]  /*1b540*/  @!P0 SYNCS.PHASECHK.TRANS64 P0, [R3+URZ+0x38840], R2 ;  /* 0x03884002030085a7 */ /* 0x000ea4000800007f */
[----:B--2---:R-:W-:Y:S05]  /*1b550*/  @!P0 BRA `(.L_x_5360) ;  /* 0xfffffffc00f08947 */ /* 0x004fea000383ffff */
[----:B------:R-:W-:Y:S05]  /*1b560*/  BRA `(.L_x_5465) ;  /* 0xffffffbc00887947 */ /* 0x000fea000383ffff */
.L_x_5365:
[----:B--2---:R2:W3:Y:S02]  /*1b570*/  SYNCS.PHASECHK.TRANS64.TRYWAIT P0, [R3+URZ+0x38860], R2 ;  /* 0x03886002030075a7 */ /* 0x0044e4000800017f */
[----:B---3--:R-:W-:Y:S05]  /*1b580*/  @!P0 NANOSLEEP.SYNCS 0x989680 ;  /* 0x009896800000895d */ /* 0x008fea0003900000 */
[----:B------:R-:W3:Y:S02]  /*1b590*/  @!P0 SYNCS.PHASECHK.TRANS64 P0, [R3+URZ+0x38860], R2 ;  /* 0x03886002030085a7 */ /* 0x000ee4000800007f */
[----:B---3--:R-:W-:Y:S05]  /*1b5a0*/  @!P0 BRA `(.L_x_5365) ;  /* 0xfffffffc00f08947 */ /* 0x008fea000383ffff */
[----:B------:R-:W-:Y:S05]  /*1b5b0*/  BRA `(.L_x_5466) ;  /* 0xffffffc000007947 */ /* 0x000fea000383ffff */
.L_x_5381:
[----:B0-----:R0:W1:Y:S02]  /*1b5c0*/  SYNCS.PHASECHK.TRANS64.TRYWAIT P0, [R4+URZ+0x38840], R2 ;  /* 0x03884002040075a7 */ /* 0x001064000800017f */
[----:B-1----:R-:W-:Y:S05]  /*1b5d0*/  @!P0 NANOSLEEP.SYNCS 0x989680 ;  /* 0x009896800000895d */ /* 0x002fea0003900000 */
[----:B------:R-:W1:Y:S02]  /*1b5e0*/  @!P0 SYNCS.PHASECHK.TRANS64 P0, [R4+URZ+0x38840], R2 ;  /* 0x03884002040085a7 */ /* 0x000e64000800007f */
[----:B-1----:R-:W-:Y:S05]  /*1b5f0*/  @!P0 BRA `(.L_x_5381) ;  /* 0xfffffffc00f08947 */ /* 0x002fea000383ffff */
[----:B------:R-:W-:Y:S05]  /*1b600*/  BRA `(.L_x_5467) ;  /* 0xffffffc800d47947 */ /* 0x000fea000383ffff */
.L_x_5386:
[----:B-1----:R1:W2:Y:S02]  /*1b610*/  SYNCS.PHASECHK.TRANS64.TRYWAIT P0, [R4+URZ+0x38860], R2 ;  /* 0x03886002040075a7 */ /* 0x0022a4000800017f */
[----:B--2---:R-:W-:Y:S05]  /*1b620*/  @!P0 NANOSLEEP.SYNCS 0x989680 ;  /* 0x009896800000895d */ /* 0x004fea0003900000 */
[----:B------:R-:W2:Y:S02]  /*1b630*/  @!P0 SYNCS.PHASECHK.TRANS64 P0, [R4+URZ+0x38860], R2 ;  /* 0x03886002040085a7 */ /* 0x000ea4000800007f */
[----:B--2---:R-:W-:Y:S05]  /*1b640*/  @!P0 BRA `(.L_x_5386) ;  /* 0xfffffffc00f08947 */ /* 0x004fea000383ffff */
[----:B------:R-:W-:Y:S05]  /*1b650*/  BRA `(.L_x_5468) ;  /* 0xffffffcc004c7947 */ /* 0x000fea000383ffff */
.L_x_5401:
[----:B-1----:R1:W2:Y:S02]  /*1b660*/  SYNCS.PHASECHK.TRANS64.TRYWAIT P0, [R4+URZ+0x38840], R2 ;  /* 0x03884002040075a7 */ /* 0x0022a4000800017f */
[----:B--2---:R-:W-:Y:S05]  /*1b670*/  @!P0 NANOSLEEP.SYNCS 0x989680 ;  /* 0x009896800000895d */ /* 0x004fea0003900000 */
[----:B------:R-:W2:Y:S02]  /*1b680*/  @!P0 SYNCS.PHASECHK.TRANS64 P0, [R4+URZ+0x38840], R2 ;  /* 0x03884002040085a7 */ /* 0x000ea4000800007f */
[----:B--2---:R-:W-:Y:S05]  /*1b690*/  @!P0 BRA `(.L_x_5401) ;  /* 0xfffffffc00f08947 */ /* 0x004fea000383ffff */
[----:B------:R-:W-:Y:S05]  /*1b6a0*/  BRA `(.L_x_5469) ;  /* 0xffffffd800047947 */ /* 0x000fea000383ffff */
.L_x_5406:
[----:B0-----:R0:W2:Y:S02]  /*1b6b0*/  SYNCS.PHASECHK.TRANS64.TRYWAIT P0, [R4+URZ+0x38860], R2 ;  /* 0x03886002040075a7 */ /* 0x0010a4000800017f */
[----:B--2---:R-:W-:Y:S05]  /*1b6c0*/  @!P0 NANOSLEEP.SYNCS 0x989680 ;  /* 0x009896800000895d */ /* 0x004fea0003900000 */
[----:B------:R-:W2:Y:S02]  /*1b6d0*/  @!P0 SYNCS.PHASECHK.TRANS64 P0, [R4+URZ+0x38860], R2 ;  /* 0x03886002040085a7 */ /* 0x000ea4000800007f */
[----:B--2---:R-:W-:Y:S05]  /*1b6e0*/  @!P0 BRA `(.L_x_5406) ;  /* 0xfffffffc00f08947 */ /* 0x004fea000383ffff */
[----:B------:R-:W-:Y:S05]  /*1b6f0*/  BRA `(.L_x_5470) ;  /* 0xffffffd8007c7947 */ /* 0x000fea000383ffff */
.L_x_5422:
[----:B------:R-:W-:Y:S01]  /*1b700*/  BSSY B0, `(.L_x_5471) ;  /* 0x0000008000007945 */ /* 0x000fe20003800000 */
[----:B-----5:R-:W-:Y:S02]  /*1b710*/  IMAD.MOV.U32 R13, RZ, RZ, R3 ;  /* 0x000000ffff0d7224 */ /* 0x020fe400078e0003 */
[----:B------:R-:W-:Y:S02]  /*1b720*/  IMAD.MOV.U32 R12, RZ, RZ, RZ ;  /* 0x000000ffff0c7224 */ /* 0x000fe400078e00ff */
[----:B------:R-:W-:Y:S02]  /*1b730*/  IMAD.MOV.U32 R11, RZ, RZ, 0x1f ;  /* 0x0000001fff0b7424 */ /* 0x000fe400078e00ff */
[----:B------:R-:W-:-:S07]  /*1b740*/  IMAD.MOV.U32 R15, RZ, RZ, -0x1 ;  /* 0xffffffffff0f7424 */ /* 0x000fce00078e00ff */
[----:B012---:R-:W-:Y:S05]  /*1b750*/  WARPSYNC.COLLECTIVE R15, `(.L_x_5472) ;  /* 0x000000000f087348 */ /* 0x007fea0003c00000 */
[----:B------:R3:W4:Y:S02]  /*1b760*/  SHFL.IDX P6, R14, R13, R12, R11 ;  /* 0x0000000c0d0e7389 */ /* 0x00072400000c000b */
[----:B01234-:R-:W-:Y:S01]  /*1b770*/  ENDCOLLECTIVE ;  /* 0x000000000000791b */ /* 0x01ffe20003800000 */
.L_x_5472:
[----:B------:R-:W-:Y:S05]  /*1b780*/  BSYNC B0 ;  /* 0x0000000000007941 */ /* 0x000fea0003800000 */
.L_x_5471:
[----:B------:R-:W-:Y:S05]  /*1b790*/  BRA `(.L_x_5473) ;  /* 0xffffffe400387947 */ /* 0x000fea000383ffff */
.L_x_5425:
[----:B0-----:R0:W2:Y:S02]  /*1b7a0*/  SYNCS.PHASECHK.TRANS64.TRYWAIT P0, [R0+URZ+0x38820], R3 ;  /* 0x03882003000075a7 */ /* 0x0010a4000800017f */
[----:B--2---:R-:W-:Y:S05]  /*1b7b0*/  @!P0 NANOSLEEP.SYNCS 0x989680 ;  /* 0x009896800000895d */ /* 0x004fea0003900000 */
[----:B------:R-:W2:Y:S02]  /*1b7c0*/  @!P0 SYNCS.PHASECHK.TRANS64 P0, [R0+URZ+0x38820], R3 ;  /* 0x03882003000085a7 */ /* 0x000ea4000800007f */
[----:B--2---:R-:W-:Y:S05]  /*1b7d0*/  @!P0 BRA `(.L_x_5425) ;  /* 0xfffffffc00f08947 */ /* 0x004fea000383ffff */
[----:B------:R-:W-:Y:S05]  /*1b7e0*/  BRA `(.L_x_5474) ;  /* 0xffffffe400847947 */ /* 0x000fea000383ffff */
.L_x_5426:
        /* <DEDUP_REMOVED lines=11> */
.L_x_5476:
[----:B------:R-:W-:Y:S05]  /*1b8a0*/  BSYNC B0 ;  /* 0x0000000000007941 */ /* 0x000fea0003800000 */
.L_x_5475:
[----:B------:R-:W-:Y:S05]  /*1b8b0*/  BRA `(.L_x_5477) ;  /* 0xffffffe4006c7947 */ /* 0x000fea000383ffff */
.L_x_5429:
[----:B------:R-:W-:Y:S01]  /*1b8c0*/  BSSY B1, `(.L_x_5478) ;  /* 0x0000006000017945 */ /* 0x000fe20003800000 */
[----:B------:R-:W-:-:S07]  /*1b8d0*/  IMAD.MOV.U32 R15, RZ, RZ, -0x1 ;  /* 0xffffffffff0f7424 */ /* 0x000fce00078e00ff */
[----:B012---:R-:W-:Y:S05]  /*1b8e0*/  WARPSYNC.COLLECTIVE R15, `(.L_x_5479) ;  /* 0x000000000f0c7348 */ /* 0x007fea0003c00000 */
[----:B------:R-:W-:Y:S02]  /*1b8f0*/  ELECT P6, UR62, PT ;  /* 0x00000000003e782f */ /* 0x000fe400038c0000 */
[----:B------:R-:W-:Y:S01]  /*1b900*/  MOV R14, UR62 ;  /* 0x0000003e000e7c02 */ /* 0x000fe20008000f00 */
[----:B012---:R-:W-:Y:S10]  /*1b910*/  ENDCOLLECTIVE ;  /* 0x000000000000791b */ /* 0x007ff40003800000 */
.L_x_5479:
[----:B------:R-:W-:Y:S05]  /*1b920*/  BSYNC B1 ;  /* 0x0000000000017941 */ /* 0x000fea0003800000 */
.L_x_5478:
[----:B------:R-:W-:Y:S05]  /*1b930*/  BRA `(.L_x_5480) ;  /* 0xffffffe400647947 */ /* 0x000fea000383ffff */
.L_x_5431:
[----:B0-----:R0:W1:Y:S02]  /*1b940*/  SYNCS.PHASECHK.TRANS64.TRYWAIT P0, [R6+URZ], R5 ;  /* 0x00000005060075a7 */ /* 0x001064000800017f */
[----:B-1----:R-:W-:Y:S05]  /*1b950*/  @!P0 NANOSLEEP.SYNCS 0x989680 ;  /* 0x009896800000895d */ /* 0x002fea0003900000 */
[----:B------:R-:W1:Y:S02]  /*1b960*/  @!P0 SYNCS.PHASECHK.TRANS64 P0, [R6+URZ], R5 ;  /* 0x00000005060085a7 */ /* 0x000e64000800007f */
[----:B-1----:R-:W-:Y:S05]  /*1b970*/  @!P0 BRA `(.L_x_5431) ;  /* 0xfffffffc00f08947 */ /* 0x002fea000383ffff */
[----:B------:R-:W-:Y:S05]  /*1b980*/  BRA `(.L_x_5481) ;  /* 0xffffffe4009c7947 */ /* 0x000fea000383ffff */
.L_x_5432:
[----:B-1----:R1:W2:Y:S02]  /*1b990*/  SYNCS.PHASECHK.TRANS64.TRYWAIT P0, [R7+URZ], R2 ;  /* 0x00000002070075a7 */ /* 0x0022a4000800017f */
[----:B--2---:R-:W-:Y:S05]  /*1b9a0*/  @!P0 NANOSLEEP.SYNCS 0x989680 ;  /* 0x009896800000895d */ /* 0x004fea0003900000 */
[----:B------:R-:W2:Y:S02]  /*1b9b0*/  @!P0 SYNCS.PHASECHK.TRANS64 P0, [R7+URZ], R2 ;  /* 0x00000002070085a7 */ /* 0x000ea4000800007f */
[----:B--2---:R-:W-:Y:S05]  /*1b9c0*/  @!P0 BRA `(.L_x_5432) ;  /* 0xfffffffc00f08947 */ /* 0x004fea000383ffff */
[----:B------:R-:W-:Y:S05]  /*1b9d0*/  BRA `(.L_x_5482) ;  /* 0xffffffe400907947 */ /* 0x000fea000383ffff */
.L_x_5434:
[----:B--2---:R2:W3:Y:S02]  /*1b9e0*/  SYNCS.PHASECHK.TRANS64.TRYWAIT P0, [R4+URZ], R5 ;  /* 0x00000005040075a7 */ /* 0x0044e4000800017f */
[----:B---3--:R-:W-:Y:S05]  /*1b9f0*/  @!P0 NANOSLEEP.SYNCS 0x989680 ;  /* 0x009896800000895d */ /* 0x008fea0003900000 */
[----:B------:R-:W3:Y:S02]  /*1ba00*/  @!P0 SYNCS.PHASECHK.TRANS64 P0, [R4+URZ], R5 ;  /* 0x00000005040085a7 */ /* 0x000ee4000800007f */
[----:B---3--:R-:W-:Y:S05]  /*1ba10*/  @!P0 BRA `(.L_x_5434) ;  /* 0xfffffffc00f08947 */ /* 0x008fea000383ffff */
[----:B------:R-:W-:Y:S05]  /*1ba20*/  BRA `(.L_x_5483) ;  /* 0xffffffe400947947 */ /* 0x000fea000383ffff */
.L_x_5484:
        /* <DEDUP_REMOVED lines=13> */
.L_x_15123:


//--------------------- .text._ZN7cutlass13device_kernelIN5flash11enable_sm90INS1_16FlashAttnFwdSm90INS1_25CollectiveMainloopFwdSm90ILi2EN4cute5tupleIJNS5_1CILi1EEES8_S8_EEENS6_IJNS7_ILi64EEESA_SA_EEELi512ENS_10bfloat16_tEfNS_4arch4Sm90ELb0ELb1ELb0ELb1ELb0ELb0ELb0ELb0ELb0ELb1ELb0ELb0EEENS1_21CollectiveEpilogueFwdINS6_IJSA_NS7_ILi512EEESA_EEES9_SC_SE_Li256ELb1ELb1ELb0ELb0EEENS1_36VarlenDynamicPersistentTileSchedulerILi64ELi64ELi256ELi128ELb0ELb1ELb1ELb1ELb0ELb1EEEEEEEEEvNT_6ParamsE --------------------------
	.section	.text._ZN7cutlass13device_kernelIN5flash11enable_sm90INS1_16FlashAttnFwdSm90INS1_25CollectiveMainloopFwdSm90ILi2EN4cute5tupleIJNS5_1CILi1EEES8_S8_EEENS6_IJNS7_ILi64EEESA_SA_EEELi512ENS_10bfloat16_tEfNS_4arch4Sm90ELb0ELb1ELb0ELb1ELb0ELb0ELb0ELb0ELb0ELb1ELb0ELb0EEENS1_21CollectiveEpilogueFwdINS6_IJSA_NS7_ILi512EEESA_EEES9_SC_SE_Li256ELb1ELb1ELb0ELb0EEENS1_36VarlenDynamicPersistentTileSchedulerILi64ELi64ELi256ELi128ELb0ELb1ELb1ELb1ELb0ELb1EEEEEEEEEvNT_6ParamsE,"ax",@progbits
	.align	128
.text._ZN7cutlass13device_kernelIN5flash11enable_sm90INS1_16FlashAttnFwdSm90INS1_25CollectiveMainloopFwdSm90ILi2EN4cute5tupleIJNS5_1CILi1EEES8_S8_EEENS6_IJNS7_ILi64EEESA_SA_EEELi512ENS_10bfloat16_tEfNS_4arch4Sm90ELb0ELb1ELb0ELb1ELb0ELb0ELb0ELb0ELb0ELb1ELb0ELb0EEENS1_21CollectiveEpilogueFwdINS6_IJSA_NS7_ILi512EEESA_EEES9_SC_SE_Li256ELb1ELb1ELb0ELb0EEENS1_36VarlenDynamicPersistentTileSchedulerILi64ELi64ELi256ELi128ELb0ELb1ELb1ELb1ELb0ELb1EEEEEEEEEvNT_6ParamsE:
        .type           _ZN7cutlass13device_kernelIN5flash11enable_sm90INS1_16FlashAttnFwdSm90INS1_25CollectiveMainloopFwdSm90ILi2EN4cute5tupleIJNS5_1CILi1EEES8_S8_EEENS6_IJNS7_ILi64EEESA_SA_EEELi512ENS_10bfloat16_tEfNS_4arch4Sm90ELb0ELb1ELb0ELb1ELb0ELb0ELb0ELb0ELb0ELb1ELb0ELb0EEENS1_21CollectiveEpilogueFwdINS6_IJSA_NS7_ILi512EEESA_EEES9_SC_SE_Li256ELb1ELb1ELb0ELb0EEENS1_36VarlenDynamicPersistentTileSchedulerILi64ELi64ELi256ELi128ELb0ELb1ELb1ELb1ELb0ELb1EEEEEEEEEvNT_6ParamsE,@function
        .size           _ZN7cutlass13device_kernelIN5flash11enable_sm90INS1_16FlashAttnFwdSm90INS1_25CollectiveMainloopFwdSm90ILi2EN4cute5tupleIJNS5_1CILi1EEES8_S8_EEENS6_IJNS7_ILi64EEESA_SA_EEELi512ENS_10bfloat16_tEfNS_4arch4Sm90ELb0ELb1ELb0ELb1ELb0ELb0ELb0ELb0ELb0ELb1ELb0ELb0EEENS1_21CollectiveEpilogueFwdINS6_IJSA_NS7_ILi512EEESA_EEES9_SC_SE_Li256ELb1ELb1ELb0ELb0EEENS1_36VarlenDynamicPersistentTileSchedulerILi64ELi64ELi256ELi128ELb0ELb1ELb1ELb1ELb0ELb1EEEEEEEEEvNT_6ParamsE,(.L_x_15124 - _ZN7cutlass13device_kernelIN5flash11enable_sm90INS1_16FlashAttnFwdSm90INS1_25CollectiveMainloopFwdSm90ILi2EN4cute5tupleIJNS5_1CILi1EEES8_S8_EEENS6_IJNS7_ILi64EEESA_SA_EEELi512ENS_10bfloat16_tEfNS_4arch4Sm90ELb0ELb1ELb0ELb1ELb0ELb0ELb0ELb0ELb0ELb1ELb0ELb0EEENS1_21CollectiveEpilogueFwdINS6_IJSA_NS7_ILi512EEESA_EEES9_SC_SE_Li256ELb1ELb1ELb0ELb0EEENS1_36VarlenDynamicPersistentTileSchedulerILi64ELi64ELi256ELi128ELb0ELb1ELb1ELb1ELb0ELb1EEEEEEEEEvNT_6ParamsE)
        .other          _ZN7cutlass13device_kernelIN5flash11enable_sm90INS1_16FlashAttnFwdSm90INS1_25CollectiveMainloopFwdSm90ILi2EN4cute5tupleIJNS5_1CILi1EEES8_S8_EEENS6_IJNS7_ILi64EEESA_SA_EEELi512ENS_10bfloat16_tEfNS_4arch4Sm90ELb0ELb1ELb0ELb1ELb0ELb0ELb0ELb0ELb0ELb1ELb0ELb0EEENS1_21CollectiveEpilogueFwdINS6_IJSA_NS7_ILi512EEESA_EEES9_SC_SE_Li256ELb1ELb1ELb0ELb0EEENS1_36VarlenDynamicPersistentTileSchedulerILi64ELi64ELi256ELi128ELb0ELb1ELb1ELb1ELb0ELb1EEEEEEEEEvNT_6ParamsE,@"STO_CUDA_ENTRY STV_DEFAULT"
_ZN7cutlass13device_kernelIN5flash11enable_sm90INS1_16FlashAttnFwdSm90INS1_25CollectiveMainloopFwdSm90ILi2EN4cute5tupleIJNS5_1CILi1EEES8_S8_EEENS6_IJNS7_ILi64EEESA_SA_EEELi512ENS_10bfloat16_tEfNS_4arch4Sm90ELb0ELb1ELb0ELb1ELb0ELb0ELb0ELb0ELb0ELb1ELb0ELb0EEENS1_21CollectiveEpilogueFwdINS6_IJSA_NS7_ILi512EEESA_EEES9_SC_SE_Li256ELb1ELb1ELb0ELb0EEENS1_36VarlenDynamicPersistentTileSchedulerILi64ELi64ELi256ELi128ELb0ELb1ELb1ELb1ELb0ELb1EEEEEEEEEvNT_6ParamsE:
        /* <DEDUP_REMOVED lines=18> */
.L_x_5486:
[----:B------:R-:W-:Y:S05]  /*0120*/  BSYNC B0 ;  /* 0x0000000000007941 */ /* 0x000fea0003800000 */
.L_x_5485:
        /* <DEDUP_REMOVED lines=37> */
.L_x_5487:
        /* <DEDUP_REMOVED lines=22> */
.L_x_5488:
        /* <DEDUP_REMOVED lines=18> */
.L_x_5489:
        /* <DEDUP_REMOVED lines=22> */
.L_x_5490:
        /* <DEDUP_REMOVED lines=22> */
.L_x_5491:
[----:B------:R-:W-:Y:S01]  /*08c0*/  PLOP3.LUT P0, PT, PT, PT, UP0, 0x80, 0x0 ;  /* 0x000000000000781c */ /* 0x000fe20003f0f008 */
[----:B------:R-:W-:Y:S01]  /*08d0*/  UMOV UR36, 0x1 ;  /* 0x0000000100247882 */ /* 0x000fe20000000000 */
[----:B------:R-:W-:Y:S01]  /*08e0*/  NOP ;  /* 0x0000000000007918 */ /* 0x000fe20000000000 */
[----:B------:R-:W-:Y:S01]  /*08f0*/  USEL UR36, UR36, 0x2, !UP0 ;  /* 0x0000000224247887 */ /* 0x000fe2000c000000 */
[----:B------:R-:W-:Y:S01]  /*0900*/  ULDC.64 UR40, c[0x0][0x208] ;  /* 0x0000820000287ab9 */ /* 0x000fe20000000a00 */
[----:B012-4-:R-:W-:Y:S08]  /*0910*/  BAR.SYNC.DEFER_BLOCKING 0x0 ;  /* 0x0000000000007b1d */ /* 0x017ff00000010000 */
[----:B------:R-:W-:Y:S05]  /*0920*/  @!P0 BRA `(.L_x_5492) ;  /* 0x000000f4002c8947 */ /* 0x000fea0003800000 */
.L_x_5493:
[----:B------:R-:W-:-:S08]  /*0930*/  NOP ;  /* 0x0000000000007918 */ /* 0x000fd00000000000 */
[----:B------:R-:W0:Y:S02]  /*0940*/  USETMAXREG.TRY_ALLOC.CTAPOOL UP0, 0xf0 ;  /* 0x000000f0000079c8 */ /* 0x000e240008000600 */
[----:B0-----:R-:W-:-:S13]  /*0950*/  PLOP3.LUT P0, PT, PT, PT, UP0, 0x80, 0x0 ;  /* 0x000000000000781c */ /* 0x001fda0003f0f008 */
[----:B------:R-:W-:Y:S05]  /*0960*/  @!P0 BRA `(.L_x_5493) ;  /* 0xfffffffc00f08947 */ /* 0x000fea000383ffff */
[----:B------:R-:W-:Y:S01]  /*0970*/  LOP3.LUT R0, R4, 0xffffff80, RZ, 0xc0, !PT ;  /* 0xffffff8004007812 */ /* 0x000fe200078ec0ff */
[----:B------:R-:W0:Y:S01]  /*0980*/  S2UR UR4, SR_CgaCtaId ;  /* 0x00000000000479c3 */ /* 0x000e220000008800 */
[----:B------:R-:W-:Y:S02]  /*0990*/  UMOV UR46, 0x400 ;  /* 0x00000400002e7882 */ /* 0x000fe40000000000 */
[----:B------:R-:W-:-:S13]  /*09a0*/  ISETP.NE.AND P0, PT, R0, 0x80, PT ;  /* 0x000000800000780c */ /* 0x000fda0003f05270 */
[----:B------:R-:W-:Y:S06]  /*09b0*/  @!P0 BAR.ARV 0x8, 0x100 ;  /* 0x0204000000008b1d */ /* 0x000fec0000002000 */
[----:B------:R-:W-:Y:S01]  /*09c0*/  ISETP.GE.U32.AND P0, PT, R4, 0x100, PT ;  /* 0x000001000400780c */ /* 0x000fe20003f06070 */
[----:B0-----:R-:W-:-:S03]  /*09d0*/  ULEA UR46, UR4, UR46, 0x18 ;  /* 0x0000002e042e7291 */ /* 0x001fc6000f8ec03f */
[----:B------:R-:W-:-:S09]  /*09e0*/  ULDC UR4, c[0x0][0xc3c] ;  /* 0x00030f0000047ab9 */ /* 0x000fd20000000800 */
        /* <DEDUP_REMOVED lines=13> */
[----:B------:R-:W-:Y:S01]  /*0ac0*/  R2UR UR5, R9 ;  /* 0x00000000090572ca */ /* 0x000fe200000e0000 */
[----:B------:R-:W-:Y:S01]  /*0ad0*/  UMOV UR38, URZ ;  /* 0x0000003f00267c82 */ /* 0x000fe20008000000 */
[CC--:B------:R-:W-:Y:S01]  /*0ae0*/  LEA.HI R2, R0.reuse, R197.reuse, RZ, 0x4 ;  /* 0x000000c500027211 */ /* 0x0c0fe200078f20ff */
[----:B------:R-:W-:Y:S01]  /*0af0*/  UMOV UR37, URZ ;  /* 0x0000003f00257c82 */ /* 0x000fe20008000000 */
[----:B------:R-:W-:-:S02]  /*0b00*/  LEA.HI R7, R0, R197, RZ, 0x2 ;  /* 0x000000c500077211 */ /* 0x000fc400078f10ff */
[----:B------:R-:W-:Y:S02]  /*0b10*/  SHF.R.S32.HI R5, RZ, 0x4, R2 ;  /* 0x00000004ff057819 */ /* 0x000fe40000011402 */
[----:B------:R-:W-:Y:S02]  /*0b20*/  LEA.HI R6, R0, R197, RZ, 0x7 ;  /* 0x000000c500067211 */ /* 0x000fe400078f38ff */
[C---:B------:R-:W-:Y:S02]  /*0b30*/  LEA.HI R3, R2.reuse, R5, RZ, 0x1 ;  /* 0x0000000502037211 */ /* 0x040fe400078f08ff */
[----:B------:R-:W-:Y:S02]  /*0b40*/  LOP3.LUT R2, R2, 0xfffffff0, RZ, 0xc0, !PT ;  /* 0xfffffff002027812 */ /* 0x000fe400078ec0ff */
[----:B------:R-:W-:Y:S02]  /*0b50*/  LOP3.LUT R4, R3, 0x1ffffffe, RZ, 0xc0, !PT ;  /* 0x1ffffffe03047812 */ /* 0x000fe400078ec0ff */
[----:B------:R-:W-:Y:S01]  /*0b60*/  LEA.HI R3, R0, R197, RZ, 0x5 ;  /* 0x000000c500037211 */ /* 0x000fe200078f28ff */
[----:B------:R-:W-:Y:S01]  /*0b70*/  IMAD.IADD R2, R197, 0x1, -R2 ;  /* 0x00000001c5027824 */ /* 0x000fe200078e0a02 */
[----:B------:R-:W-:Y:S01]  /*0b80*/  LOP3.LUT R10, R7, 0xfffffffc, RZ, 0xc0, !PT ;  /* 0xfffffffc070a7812 */ /* 0x000fe200078ec0ff */
[----:B------:R-:W-:Y:S01]  /*0b90*/  IMAD.IADD R5, R5, 0x1, -R4 ;  /* 0x0000000105057824 */ /* 0x000fe200078e0a04 */
[----:B------:R-:W-:-:S02]  /*0ba0*/  SHF.R.S32.HI R4, RZ, 0x5, R3 ;  /* 0x00000005ff047819 */ /* 0x000fc40000011403 */
[----:B------:R-:W-:Y:S01]  /*0bb0*/  SHF.R.S32.HI R3, RZ, 0x1f, R3 ;  /* 0x0000001fff037819 */ /* 0x000fe20000011403 */
[----:B------:R-:W-:Y:S01]  /*0bc0*/  IMAD.IADD R10, R197, 0x1, -R10 ;  /* 0x00000001c50a7824 */ /* 0x000fe200078e0a0a */
[----:B------:R-:W-:Y:S01]  /*0bd0*/  LOP3.LUT R8, R6, 0xffffff80, RZ, 0xc0, !PT ;  /* 0xffffff8006087812 */ /* 0x000fe200078ec0ff */
[----:B------:R-:W-:Y:S01]  /*0be0*/  IMAD.SHL.U32 R5, R5, 0x8, RZ ;  /* 0x0000000805057824 */ /* 0x000fe200078e00ff */
[----:B------:R-:W-:Y:S02]  /*0bf0*/  LEA.HI R3, R3, R4, RZ, 0x2 ;  /* 0x0000000403037211 */ /* 0x000fe400078f10ff */
[----:B------:R-:W-:Y:S01]  /*0c00*/  SHF.R.S32.HI R193, RZ, 0x7, R6 ;  /* 0x00000007ffc17819 */ /* 0x000fe20000011406 */
[----:B------:R-:W-:Y:S01]  /*0c10*/  IMAD.IADD R8, R197, 0x1, -R8 ;  /* 0x00000001c5087824 */ /* 0x000fe200078e0a08 */
[----:B------:R-:W-:Y:S02]  /*0c20*/  LOP3.LUT R3, R3, 0x3ffffc, RZ, 0xc0, !PT ;  /* 0x003ffffc03037812 */ /* 0x000fe400078ec0ff */
[--C-:B------:R-:W-:Y:S01]  /*0c30*/  SHF.R.S32.HI R7, RZ, 0x1f, R2.reuse ;  /* 0x0000001fff077819 */ /* 0x100fe20000011402 */
[----:B------:R-:W-:Y:S01]  /*0c40*/  IMAD R12, R193, 0x100, R2 ;  /* 0x00000100c10c7824 */ /* 0x000fe200078e0202 */
[----:B------:R-:W-:Y:S01]  /*0c50*/  LEA.HI R11, R10, R10, RZ, 0x1 ;  /* 0x0000000a0a0b7211 */ /* 0x000fe200078f08ff */
[----:B------:R-:W-:Y:S01]  /*0c60*/  IMAD.IADD R3, R4, 0x1, -R3 ;  /* 0x0000000104037824 */ /* 0x000fe200078e0a03 */
[----:B------:R-:W-:-:S02]  /*0c70*/  LEA.HI R9, R7, R2, RZ, 0x3 ;  /* 0x0000000207097211 */ /* 0x000fc400078f18ff */
[----:B------:R-:W-:Y:S01]  /*0c80*/  SHF.R.S32.HI R7, RZ, 0x1f, R8 ;  /* 0x0000001fff077819 */ /* 0x000fe20000011408 */
[----:B------:R-:W-:Y:S01]  /*0c90*/  IMAD R12, R3, 0x10, R12 ;  /* 0x00000010030c7824 */ /* 0x000fe200078e020c */
[----:B------:R-:W-:Y:S02]  /*0ca0*/  LOP3.LUT R13, R11, 0x1ffffffe, RZ, 0xc0, !PT ;  /* 0x1ffffffe0b0d7812 */ /* 0x000fe400078ec0ff */
[-C--:B------:R-:W-:Y:S01]  /*0cb0*/  LEA.HI R3, R7, R8.reuse, RZ, 0x2 ;  /* 0x0000000807037211 */ /* 0x080fe200078f10ff */
[----:B------:R-:W-:Y:S01]  /*0cc0*/  IMAD.U32 R196, R12, 0x40, R5 ;  /* 0x000000400cc47824 */ /* 0x000fe200078e0005 */
[----:B------:R-:W-:Y:S01]  /*0cd0*/  LOP3.LUT R11, R9, 0xfffffff8, RZ, 0xc0, !PT ;  /* 0xfffffff8090b7812 */ /* 0x000fe200078ec0ff */
[----:B------:R-:W-:Y:S01]  /*0ce0*/  IMAD.IADD R185, R10, 0x1, -R13 ;  /* 0x000000010ab97824 */ /* 0x000fe200078e0a0d */
[----:B------:R-:W-:Y:S01]  /*0cf0*/  LOP3.LUT R13, R3, 0x7ffffffc, RZ, 0xc0, !PT ;  /* 0x7ffffffc030d7812 */ /* 0x000fe200078ec0ff */
[----:B------:R-:W-:Y:S01]  /*0d00*/  IMAD.SHL.U32 R9, R9, 0x40, RZ ;  /* 0x0000004009097824 */ /* 0x000fe200078e00ff */
[----:B------:R-:W-:Y:S01]  /*0d10*/  LEA.HI R7, R7, R8, RZ, 0x5 ;  /* 0x0000000807077211 */ /* 0x000fe200078f28ff */
[----:B------:R-:W-:Y:S01]  /*0d20*/  IMAD.IADD R11, R2, 0x1, -R11 ;  /* 0x00000001020b7824 */ /* 0x000fe200078e0a0b */
[----:B------:R-:W-:Y:S01]  /*0d30*/  SHF.R.S32.HI R2, RZ, 0x2, R3 ;  /* 0x00000002ff027819 */ /* 0x000fe20000011403 */
[----:B------:R-:W-:Y:S01]  /*0d40*/  IMAD.IADD R13, R8, 0x1, -R13 ;  /* 0x00000001080d7824 */ /* 0x000fe200078e0a0d */
[----:B------:R-:W-:Y:S01]  /*0d50*/  SHF.R.S32.HI R3, RZ, 0x1f, R3 ;  /* 0x0000001fff037819 */ /* 0x000fe20000011403 */
[----:B------:R-:W-:Y:S01]  /*0d60*/  IMAD.SHL.U32 R8, R11, 0x40, RZ ;  /* 0x000000400b087824 */ /* 0x000fe200078e00ff */
[----:B------:R-:W-:-:S02]  /*0d70*/  LOP3.LUT R9, R9, 0x7ffffe00, RZ, 0xc0, !PT ;  /* 0x7ffffe0009097812 */ /* 0x000fc400078ec0ff */
[----:B------:R-:W-:Y:S02]  /*0d80*/  LEA.HI R3, R3, R2, RZ, 0x3 ;  /* 0x0000000203037211 */ /* 0x000fe400078f18ff */
[----:B------:R-:W-:Y:S01]  /*0d90*/  LOP3.LUT R8, R8, 0x1c0, RZ, 0xc0, !PT ;  /* 0x000001c008087812 */ /* 0x000fe200078ec0ff */
[----:B------:R-:W-:Y:S01]  /*0da0*/  IMAD R9, R4, 0x400, R9 ;  /* 0x0000040004097824 */ /* 0x000fe200078e0209 */
[----:B------:R-:W-:Y:S02]  /*0db0*/  LOP3.LUT R3, R3, 0xfffffff8, RZ, 0xc0, !PT ;  /* 0xfffffff803037812 */ /* 0x000fe400078ec0ff */
[----:B------:R-:W-:Y:S02]  /*0dc0*/  LOP3.LUT R5, R8, 0x8, R5, 0xf8, !PT ;  /* 0x0000000808057812 */ /* 0x000fe400078ef805 */
[----:B------:R-:W-:Y:S01]  /*0dd0*/  SHF.R.U32.HI R8, RZ, 0x3, R8 ;  /* 0x00000003ff087819 */ /* 0x000fe20000011608 */
[----:B------:R-:W-:Y:S01]  /*0de0*/  IMAD.IADD R16, R2, 0x1, -R3 ;  /* 0x0000000102107824 */ /* 0x000fe200078e0a03 */
[----:B------:R-:W-:-:S02]  /*0df0*/  LEA.HI R0, R0, R197, RZ, 0x3 ;  /* 0x000000c500007211 */ /* 0x000fc400078f18ff */
[----:B------:R-:W-:Y:S02]  /*0e00*/  LOP3.LUT R8, R5, R8, RZ, 0x3c, !PT ;  /* 0x0000000805087212 */ /* 0x000fe400078e3cff */
[----:B------:R-:W-:Y:S02]  /*0e10*/  LOP3.LUT R2, R0, 0xfffffff8, RZ, 0xc0, !PT ;  /* 0xfffffff800027812 */ /* 0x000fe400078ec0ff */
[----:B------:R-:W-:Y:S01]  /*0e20*/  R2P PR, R11, 0x6 ;  /* 0x000000060b007804 */ /* 0x000fe20000000000 */
[----:B------:R-:W-:Y:S01]  /*0e30*/  IMAD.IADD R8, R9, 0x1, R8 ;  /* 0x0000000109087824 */ /* 0x000fe200078e0208 */
[----:B------:R-:W-:Y:S01]  /*0e40*/  LEA.HI R6, R6, R193, RZ, 0x1 ;  /* 0x000000c106067211 */ /* 0x000fe200078f08ff */
[----:B------:R-:W-:Y:S01]  /*0e50*/  IMAD.IADD R191, R197, 0x1, -R2 ;  /* 0x00000001c5bf7824 */ /* 0x000fe200078e0a02 */
[----:B------:R-:W-:Y:S01]  /*0e60*/  SHF.R.S32.HI R7, RZ, 0x5, R7 ;  /* 0x00000005ff077819 */ /* 0x000fe20000011407 */
[----:B------:R-:W-:Y:S01]  /*0e70*/  IMAD.SHL.U32 R2, R13, 0x2, RZ ;  /* 0x000000020d027824 */ /* 0x000fe200078e00ff */
        /* <DEDUP_REMOVED lines=28> */
.L_x_5601:
[----:B------:R-:W-:Y:S01]  /*1040*/  ULDC.64 UR8, c[0x0][0xa28] ;  /* 0x00028a0000087ab9 */ /* 0x000fe20000000a00 */
[----:B------:R-:W-:Y:S01]  /*1050*/  ULDC UR4, c[0x0][0x424] ;  /* 0x0001090000047ab9 */ /* 0x000fe20000000800 */
[----:B------:R-:W-:-:S04]  /*1060*/  UISETP.NE.U32.AND UP0, UPT, UR8, URZ, UPT ;  /* 0x0000003f0800728c */ /* 0x000fc8000bf05070 */
[----:B------:R-:W-:-:S03]  /*1070*/  UISETP.NE.AND.EX UP0, UPT, UR9, URZ, UPT, UP0 ;  /* 0x0000003f0900728c */ /* 0x000fc6000bf05300 */
[----:B------:R-:W-:Y:S02]  /*1080*/  ULDC.64 UR8, c[0x0][0xa18] ;  /* 0x0002860000087ab9 */ /* 0x000fe40000000a00 */
[----:B------:R-:W-:Y:S01]  /*1090*/  UISETP.NE.U32.AND UP1, UPT, UR8, URZ, UPT ;  /* 0x0000003f0800728c */ /* 0x000fe2000bf25070 */
[----:B------:R-:W-:-:S03]  /*10a0*/  PLOP3.LUT P0, PT, PT, PT, UP0, 0x80, 0x0 ;  /* 0x000000000000781c */ /* 0x000fc60003f0f008 */
[----:B------:R-:W-:-:S03]  /*10b0*/  UISETP.NE.AND.EX UP1, UPT, UR9, URZ, UPT, UP1 ;  /* 0x0000003f0900728c */ /* 0x000fc6000bf25310 */
[----:B------:R-:W-:Y:S02]  /*10c0*/  @UP0 ULDC.64 UR8, c[0x0][0xa28] ;  /* 0x00028a0000080ab9 */ /* 0x000fe40000000a00 */
[----:B------:R-:W-:Y:S01]  /*10d0*/  @UP0 UIMAD.WIDE UR8, UR6, 0x4, UR8 ;  /* 0x00000004060808a5 */ /* 0x000fe2000f8e0208 */
[----:B------:R-:W-:-:S05]  /*10e0*/  PLOP3.LUT P2, PT, PT, PT, UP1, 0x80, 0x0 ;  /* 0x000000000000781c */ /* 0x000fca0003f4f018 */
[----:B------:R-:W-:Y:S01]  /*10f0*/  @UP1 ULDC.64 UR10, c[0x0][0xa18] ;  /* 0x00028600000a1ab9 */ /* 0x000fe20000000a00 */
[----:B0-23--:R-:W-:Y:S02]  /*1100*/  IMAD.U32 R4, RZ, RZ, UR8 ;  /* 0x00000008ff047e24 */ /* 0x00dfe4000f8e00ff */
[----:B------:R-:W-:Y:S01]  /*1110*/  IMAD.U32 R5, RZ, RZ, UR9 ;  /* 0x00000009ff057e24 */ /* 0x000fe2000f8e00ff */
[----:B------:R-:W-:-:S04]  /*1120*/  @UP1 UIMAD.WIDE UR8, UR6, 0x4, UR10 ;  /* 0x00000004060818a5 */ /* 0x000fc8000f8e020a */
[----:B------:R-:W2:Y:S02]  /*1130*/  @P0 LDG.E R4, desc[UR40][R4.64] ;  /* 0x0000002804040981 */ /* 0x000ea4000c1e1900 */
[----:B-1----:R-:W-:Y:S02]  /*1140*/  IMAD.U32 R6, RZ, RZ, UR8 ;  /* 0x00000008ff067e24 */ /* 0x002fe4000f8e00ff */
[----:B----4-:R-:W-:Y:S01]  /*1150*/  IMAD.U32 R7, RZ, RZ, UR9 ;  /* 0x00000009ff077e24 */ /* 0x010fe2000f8e00ff */
[----:B------:R-:W-:-:S04]  /*1160*/  ULDC.64 UR8, c[0x0][0x418] ;  /* 0x0001060000087ab9 */ /* 0x000fc80000000a00 */
[----:B------:R-:W3:Y:S01]  /*1170*/  @P2 LDG.E R6, desc[UR40][R6.64] ;  /* 0x0000002806062981 */ /* 0x000ee2000c1e1900 */
[----:B------:R-:W-:Y:S01]  /*1180*/  UISETP.NE.U32.AND UP0, UPT, UR8, URZ, UPT ;  /* 0x0000003f0800728c */ /* 0x000fe2000bf05070 */
[----:B------:R-:W-:Y:S01]  /*1190*/  UMOV UR49, URZ ;  /* 0x0000003f00317c82 */ /* 0x000fe20008000000 */
[----:B------:R-:W-:Y:S02]  /*11a0*/  ULDC UR51, c[0x0][0x288] ;  /* 0x0000a20000337ab9 */ /* 0x000fe40000000800 */
[----:B------:R-:W-:Y:S01]  /*11b0*/  UISETP.NE.AND.EX UP0, UPT, UR9, URZ, UPT, UP0 ;  /* 0x0000003f0900728c */ /* 0x000fe2000bf05300 */
[----:B------:R-:W-:Y:S02]  /*11c0*/  UMOV UR44, UR7 ;  /* 0x00000007002c7c82 */ /* 0x000fe40008000000 */
[----:B------:R-:W-:Y:S01]  /*11d0*/  ULDC.64 UR8, c[0x0][0xa20] ;  /* 0x0002880000087ab9 */ /* 0x000fe20000000a00 */
[----:B------:R-:W-:Y:S01]  /*11e0*/  USEL UR4, UR4, 0x1, UP0 ;  /* 0x0000000104047887 */ /* 0x000fe20008000000 */
[----:B------:R-:W-:Y:S01]  /*11f0*/  ISETP.NE.U32.AND P1, PT, RZ, UR8, PT ;  /* 0x00000008ff007c0c */ /* 0x000fe2000bf25070 */
[----:B------:R-:W-:-:S02]  /*1200*/  ULDC UR8, c[0x0][0x2f0] ;  /* 0x0000bc0000087ab9 */ /* 0x000fc40000000800 */
[----:B------:R-:W-:Y:S01]  /*1210*/  UIMAD UR4, UR4, UR8, URZ ;  /* 0x00000008040472a4 */ /* 0x000fe2000f8e023f */
[----:B------:R-:W-:Y:S02]  /*1220*/  ISETP.NE.AND.EX P1, PT, RZ, UR9, PT, P1 ;  /* 0x00000009ff007c0c */ /* 0x000fe4000bf25310 */
[----:B--2---:R-:W-:Y:S02]  /*1230*/  @P0 R2UR UR49, R4 ;  /* 0x00000000043102ca */ /* 0x004fe400000e0000 */
[----:B---3--:R-:W-:Y:S01]  /*1240*/  @P2 R2UR UR51, R6 ;  /* 0x00000000063322ca */ /* 0x008fe200000e0000 */
[----:B------:R-:W-:-:S14]  /*1250*/  @P2 BRA `(.L_x_5494) ;  /* 0x0000000000342947 */ /* 0x000fdc0003800000 */
[----:B------:R-:W-:Y:S02]  /*1260*/  ULDC.64 UR8, c[0x0][0xa00] ;  /* 0x0002800000087ab9 */ /* 0x000fe40000000a00 */
[----:B------:R-:W-:-:S04]  /*1270*/  ISETP.NE.U32.AND P0, PT, RZ, UR8, PT ;  /* 0x00000008ff007c0c */ /* 0x000fc8000bf05070 */
[----:B------:R-:W-:-:S13]  /*1280*/  ISETP.NE.AND.EX P0, PT, RZ, UR9, PT, P0 ;  /* 0x00000009ff007c0c */ /* 0x000fda000bf05300 */
[----:B------:R-:W-:Y:S05]  /*1290*/  @!P0 BRA `(.L_x_5494) ;  /* 0x0000000000248947 */ /* 0x000fea0003800000 */
[----:B------:R-:W-:Y:S02]  /*12a0*/  ULDC.64 UR8, c[0x0][0xa00] ;  /* 0x0002800000087ab9 */ /* 0x000fe40000000a00 */
        /* <DEDUP_REMOVED lines=8> */
.L_x_5494:
[----:B------:R-:W-:Y:S01]  /*1330*/  UMOV UR43, UR6 ;  /* 0x00000006002b7c82 */ /* 0x000fe20008000000 */
[----:B------:R-:W-:Y:S05]  /*1340*/  @!P1 BRA `(.L_x_5495) ;  /* 0x00000000001c9947 */ /* 0x000fea0003800000 */
[----:B------:R-:W-:Y:S02]  /*1350*/  ULDC.64 UR8, c[0x0][0xa20] ;  /* 0x0002880000087ab9 */ /* 0x000fe40000000a00 */
[----:B------:R-:W-:-:S06]  /*1360*/  UIMAD.WIDE UR6, UR6, 0x4, UR8 ;  /* 0x00000004060678a5 */ /* 0x000fcc000f8e0208 */
[----:B------:R-:W-:Y:S02]  /*1370*/  IMAD.U32 R4, RZ, RZ, UR6 ;  /* 0x00000006ff047e24 */ /* 0x000fe4000f8e00ff */
[----:B------:R-:W-:-:S05]  /*1380*/  IMAD.U32 R5, RZ, RZ, UR7 ;  /* 0x00000007ff057e24 */ /* 0x000fca000f8e00ff */
[----:B------:R-:W2:Y:S02]  /*1390*/  LDG.E R4, desc[UR40][R4.64] ;  /* 0x0000002804047981 */ /* 0x000ea4000c1e1900 */
[----:B--2---:R-:W-:Y:S01]  /*13a0*/  R2UR UR4, R4 ;  /* 0x00000000040472ca */ /* 0x004fe200000e0000 */
[----:B------:R-:W-:-:S14]  /*13b0*/  BRA `(.L_x_5496) ;  /* 0x0000000000347947 */ /* 0x000fdc0003800000 */
.L_x_5495:
        /* <DEDUP_REMOVED lines=13> */
.L_x_5496:
[----:B------:R-:W-:Y:S02]  /*1490*/  UISETP.NE.AND UP0, UPT, UR47, 0x1, UPT ;  /* 0x000000012f00788c */ /* 0x000fe4000bf05270 */
[----:B------:R-:W-:Y:S02]  /*14a0*/  UIADD3 UR49, -UR49, UR4, URZ ;  /* 0x0000000431317290 */ /* 0x000fe4000fffe13f */
[----:B------:R-:W-:Y:S02]  /*14b0*/  USHF.L.U32 UR42, UR5, 0x6, URZ ;  /* 0x00000006052a7899 */ /* 0x000fe4000800063f */
[----:B------:R-:W-:Y:S01]  /*14c0*/  UIADD3 UR4, UR49, 0x3f, URZ ;  /* 0x0000003f31047890 */ /* 0x000fe2000fffe03f */
[----:B------:R-:W-:-:S03]  /*14d0*/  PLOP3.LUT P0, PT, PT, PT, UP0, 0x80, 0x0 ;  /* 0x000000000000781c */ /* 0x000fc60003f0f008 */
[----:B------:R-:W-:-:S04]  /*14e0*/  USHF.R.S32.HI UR6, URZ, 0x1f, UR4 ;  /* 0x0000001f3f067899 */ /* 0x000fc80008011404 */
[----:B------:R-:W-:-:S04]  /*14f0*/  ULEA.HI UR6, UR6, UR4, URZ, 0x6 ;  /* 0x0000000406067291 */ /* 0x000fc8000f8f303f */
[----:B------:R-:W-:Y:S02]  /*1500*/  USHF.R.S32.HI UR6, URZ, 0x6, UR6 ;  /* 0x000000063f067899 */ /* 0x000fe40008011406 */
[----:B------:R-:W-:Y:S10]  /*1510*/  @!P0 BRA `(.L_x_5497) ;  /* 0x0000002000348947 */ /* 0x000ff40003800000 */
[----:B------:R-:W0:Y:S01]  /*1520*/  LDC.64 R8, c[0x0][0x9e0] ;  /* 0x00027800ff087b82 */ /* 0x000e220000000a00 */
[----:B------:R-:W-:Y:S01]  /*1530*/  ULDC UR4, c[0x0][0x448] ;  /* 0x0001120000047ab9 */ /* 0x000fe20000000800 */
[----:B------:R-:W-:Y:S02]  /*1540*/  UIADD3 UR7, UR42, 0x3f, URZ ;  /* 0x0000003f2a077890 */ /* 0x000fe4000fffe03f */
[----:B------:R-:W-:Y:S02]  /*1550*/  UISETP.NE.AND UP0, UPT, UR4, 0x1, UPT ;  /* 0x000000010400788c */ /* 0x000fe4000bf05270 */
[----:B------:R-:W-:-:S09]  /*1560*/  UIADD3 UR8, UR49, 0x1, -UR51 ;  /* 0x0000000131087890 */ /* 0x000fd2000fffe833 */
[----:B------:R-:W-:Y:S01]  /*1570*/  @UP0 ULDC UR4, c[0x0][0x44c] ;  /* 0x0001130000040ab9 */ /* 0x000fe20000000800 */
[----:B------:R-:W-:Y:S01]  /*1580*/  @UP0 ULDC UR9, c[0x0][0x450] ;  /* 0x0001140000090ab9 */ /* 0x000fe20000000800 */
[----:B------:R-:W-:-:S04]  /*1590*/  UIMAD.WIDE.U32 UR4, UR7, UR4, URZ ;  /* 0x00000004070472a5 */ /* 0x000fc8000f8e003f */
[----:B------:R-:W-:Y:S01]  /*15a0*/  @UP0 USHF.R.U32.HI UR7, URZ, UR9, UR5 ;  /* 0x000000093f070299 */ /* 0x000fe20008011605 */
[----:B0-----:R-:W-:-:S03]  /*15b0*/  ISETP.GE.AND P1, PT, R9, 0x1, PT ;  /* 0x000000010900780c */ /* 0x001fc60003f26270 */
[----:B------:R-:W-:-:S06]  /*15c0*/  UIADD3 UR7, UR8, UR7, URZ ;  /* 0x0000000708077290 */ /* 0x000fcc000fffe03f */
[----:B------:R-:W-:-:S04]  /*15d0*/  VIADD R0, R8, UR7 ;  /* 0x0000000708007c36 */ /* 0x000fc80008000000 */
[----:B------:R-:W-:Y:S05]  /*15e0*/  @!P1 BRA `(.L_x_5498) ;  /* 0x0000000000449947 */ /* 0x000fea0003800000 */
[----:B------:R-:W-:Y:S01]  /*15f0*/  ISETP.LT.AND P0, PT, RZ, UR7, PT ;  /* 0x00000007ff007c0c */ /* 0x000fe2000bf01270 */
[----:B------:R-:W-:-:S06]  /*1600*/  UIADD3 UR4, UR7, -0x1, URZ ;  /* 0xffffffff07047890 */ /* 0x000fcc000fffe03f */
[----:B------:R-:W-:-:S06]  /*1610*/  IMAD.U32 R3, RZ, RZ, UR4 ;  /* 0x00000004ff037e24 */ /* 0x000fcc000f8e00ff */
[----:B------:R-:W-:Y:S05]  /*1620*/  @P0 BRA `(.L_x_5499) ;  /* 0x00000000001c0947 */ /* 0x000fea0003800000 */
[----:B------:R-:W-:Y:S01]  /*1630*/  ISETP.NE.AND P0, PT, R9, 0x1, PT ;  /* 0x000000010900780c */ /* 0x000fe20003f05270 */
[----:B------:R-:W-:-:S12]  /*1640*/  IMAD R3, RZ, RZ, -UR7 ;  /* 0x80000007ff037e24 */ /* 0x000fd8000f8e02ff */
[----:B------:R-:W0:Y:S02]  /*1650*/  @P0 LDC.64 R4, c[0x0][0x9e8] ;  /* 0x00027a00ff040b82 */ /* 0x000e240000000a00 */
[----:B0-----:R-:W-:-:S05]  /*1660*/  @P0 IMAD.HI.U32 R4, R3, R4, RZ ;  /* 0x0000000403040227 */ /* 0x001fca00078e00ff */
[----:B------:R-:W-:-:S04]  /*1670*/  @P0 SHF.R.U32.HI R3, RZ, R5, R4 ;  /* 0x00000005ff030219 */ /* 0x000fc80000011604 */
[----:B------:R-:W-:Y:S01]  /*1680*/  LOP3.LUT R3, RZ, R3, RZ, 0x33, !PT ;  /* 0x00000003ff037212 */ /* 0x000fe200078e33ff */
[----:B------:R-:W-:Y:S06]  /*1690*/  BRA `(.L_x_5500) ;  /* 0x0000000000107947 */ /* 0x000fec0003800000 */
.L_x_5499:
[----:B------:R-:W-:-:S13]  /*16a0*/  ISETP.NE.AND P0, PT, R9, 0x1, PT ;  /* 0x000000010900780c */ /* 0x000fda0003f05270 */
[----:B------:R-:W0:Y:S02]  /*16b0*/  @P0 LDC.64 R4, c[0x0][0x9e8] ;  /* 0x00027a00ff040b82 */ /* 0x000e240000000a00 */
[----:B0-----:R-:W-:-:S05]  /*16c0*/  @P0 IMAD.HI.U32 R4, R3, R4, RZ ;  /* 0x0000000403040227 */ /* 0x001fca00078e00ff */
[----:B------:R-:W-:-:S07]  /*16d0*/  @P0 SHF.R.U32.HI R3, RZ, R5, R4 ;  /* 0x00000005ff030219 */ /* 0x000fce0000011604 */
.L_x_5500:
[----:B------:R-:W-:-:S05]  /*16e0*/  IMAD R3, R3, R9, R9 ;  /* 0x0000000903037224 */ /* 0x000fca00078e0209 */
[----:B------:R-:W-:-:S07]  /*16f0*/  VIMNMX R0, R0, R3, PT ;  /* 0x0000000300007248 */ /* 0x000fce0003fe0100 */
.L_x_5498:
[----:B------:R-:W-:Y:S01]  /*1700*/  @UP0 ULDC UR4, c[0x0][0x44c] ;  /* 0x0001130000040ab9 */ /* 0x000fe20000000800 */
[----:B------:R-:W-:Y:S01]  /*1710*/  VIADD R0, R0, 0x3f ;  /* 0x0000003f00007836 */ /* 0x000fe20000000000 */
[----:B------:R-:W-:Y:S01]  /*1720*/  UIMAD.WIDE.U32 UR4, UR42, UR4, URZ ;  /* 0x000000042a0472a5 */ /* 0x000fe2000f8e003f */
[----:B------:R-:W-:Y:S01]  /*1730*/  @UP0 ULDC UR8, c[0x0][0x450] ;  /* 0x0001140000080ab9 */ /* 0x000fe20000000800 */
[----:B------:R-:W-:Y:S02]  /*1740*/  UMOV UR7, UR42 ;  /* 0x0000002a00077c82 */ /* 0x000fe40008000000 */
[----:B------:R-:W-:Y:S01]  /*1750*/  @UP0 USHF.R.U32.HI UR7, URZ, UR8, UR5 ;  /* 0x000000083f070299 */ /* 0x000fe20008011605 */
[----:B------:R-:W-:Y:S02]  /*1760*/  SHF.R.S32.HI R3, RZ, 0x1f, R0 ;  /* 0x0000001fff037819 */ /* 0x000fe40000011400 */
[----:B------:R-:W-:Y:S01]  /*1770*/  ULDC UR4, c[0x0][0x9dc] ;  /* 0x0002770000047ab9 */ /* 0x000fe20000000800 */
[----:B------:R-:W-:Y:S01]  /*1780*/  UIADD3 UR49, UR7, UR49, -UR51 ;  /* 0x0000003107317290 */ /* 0x000fe2000fffe833 */
[----:B------:R-:W-:-:S03]  /*1790*/  LEA.HI R3, R3, R0, RZ, 0x6 ;  /* 0x0000000003037211 */ /* 0x000fc600078f30ff */
[----:B------:R-:W-:Y:S01]  /*17a0*/  UIADD3 UR4, UR49, -UR4, URZ ;  /* 0x8000000431047290 */ /* 0x000fe2000fffe03f */
[----:B------:R-:W-:-:S04]  /*17b0*/  SHF.R.S32.HI R3, RZ, 0x6, R3 ;  /* 0x00000006ff037819 */ /* 0x000fc80000011403 */
[----:B------:R-:W-:Y:S01]  /*17c0*/  VIMNMX R5, R3, UR6, PT ;  /* 0x0000000603057c48 */ /* 0x000fe2000bfe0100 */
[----:B------:R-:W-:Y:S01]  /*17d0*/  IMAD.U32 R3, RZ, RZ, UR4 ;  /* 0x00000004ff037e24 */ /* 0x000fe2000f8e00ff */
[----:B------:R-:W-:Y:S06]  /*17e0*/  @!P1 BRA `(.L_x_5501) ;  /* 0x0000000000409947 */ /* 0x000fec0003800000 */
[----:B------:R-:W-:-:S05]  /*17f0*/  IMAD.U32 R0, RZ, RZ, UR49 ;  /* 0x00000031ff007e24 */ /* 0x000fca000f8e00ff */
        /* <DEDUP_REMOVED lines=9> */
.L_x_5502:
[----:B------:R-:W-:-:S13]  /*1890*/  ISETP.NE.AND P0, PT, R9, 0x1, PT ;  /* 0x000000010900780c */ /* 0x000fda0003f05270 */
[----:B------:R-:W0:Y:S02]  /*18a0*/  @P0 LDC.64 R6, c[0x0][0x9e8] ;  /* 0x00027a00ff060b82 */ /* 0x000e240000000a00 */
[----:B0-----:R-:W-:-:S05]  /*18b0*/  @P0 IMAD.HI.U32 R4, R0, R6, RZ ;  /* 0x0000000600040227 */ /* 0x001fca00078e00ff */
[----:B------:R-:W-:-:S07]  /*18c0*/  @P0 SHF.R.U32.HI R0, RZ, R7, R4 ;  /* 0x00000007ff000219 */ /* 0x000fce0000011604 */
.L_x_5503:
[----:B------:R-:W-:-:S05]  /*18d0*/  IMAD R0, R0, R9, RZ ;  /* 0x0000000900007224 */ /* 0x000fca00078e02ff */
[----:B------:R-:W-:-:S07]  /*18e0*/  VIMNMX R3, R3, R0, !PT ;  /* 0x0000000003037248 */ /* 0x000fce0007fe0100 */
.L_x_5501:
        /* <DEDUP_REMOVED lines=69> */
[----:B------:R-:W-:Y:S01]  /*1d40*/  IMAD.MOV.U32 R12, RZ, RZ, RZ ;  /* 0x000000ffff0c7224 */ /* 0x000fe200078e00ff */
[----:B------:R-:W-:Y:S01]  /*1d50*/  CS2R R26, SRZ ;  /* 0x00000000001a7805 */ /* 0x000fe2000001ff00 */
[----:B------:R-:W-:Y:S02]  /*1d60*/  IMAD.MOV.U32 R169, RZ, RZ, RZ ;  /* 0x000000ffffa97224 */ /* 0x000fe400078e00ff */
[----:B------:R-:W-:Y:S02]  /*1d70*/  IMAD.MOV.U32 R14, RZ, RZ, RZ ;  /* 0x000000ffff0e7224 */ /* 0x000fe400078e00ff */
        /* <DEDUP_REMOVED lines=16> */
.L_x_5505:
[----:B------:R-:W-:Y:S01]  /*1e80*/  ULEA UR21, UR37, UR46, 0x3 ;  /* 0x0000002e25157291 */ /* 0x000fe2000f8e183f */
[----:B------:R-:W-:-:S05]  /*1e90*/  IMAD.U32 R0, RZ, RZ, UR38 ;  /* 0x00000026ff007e24 */ /* 0x000fca000f8e00ff */
[----:B------:R-:W-:-:S04]  /*1ea0*/  SHF.L.U32 R0, R0, 0x1f, RZ ;  /* 0x0000001f00007819 */ /* 0x000fc800000006ff */
[----:B------:R-:W0:Y:S02]  /*1eb0*/  SYNCS.PHASECHK.TRANS64.TRYWAIT P1, [UR21+0x28c50], R0 ;  /* 0x028c5000ff0075a7 */ /* 0x000e240008020155 */
[----:B0-----:R-:W-:Y:S05]  /*1ec0*/  @!P1 BRA `(.L_x_5506) ;  /* 0x00000150003c9947 */ /* 0x001fea0003800000 */
.L_x_5750:
        /* <DEDUP_REMOVED lines=45> */
.L_x_5512:
        /* <DEDUP_REMOVED lines=143> */
.L_x_5508:
[----:B------:R-:W-:Y:S01]  /*2a90*/  ULEA UR21, UR37, UR46, 0x3 ;  /* 0x0000002e25157291 */ /* 0x000fe2000f8e183f */
[----:B------:R-:W-:-:S05]  /*2aa0*/  IMAD.U32 R0, RZ, RZ, UR38 ;  /* 0x00000026ff007e24 */ /* 0x000fca000f8e00ff */
[----:B------:R-:W-:-:S04]  /*2ab0*/  SHF.L.U32 R0, R0, 0x1f, RZ ;  /* 0x0000001f00007819 */ /* 0x000fc800000006ff */
[----:B------:R0:W1:Y:S01]  /*2ac0*/  SYNCS.PHASECHK.TRANS64.TRYWAIT P1, [UR21+0x28c50], R0 ;  /* 0x028c5000ff0075a7 */ /* 0x0000620008020155 */
[----:B------:R-:W-:Y:S05]  /*2ad0*/  @!P0 BRA `(.L_x_5509) ;  /* 0x0000000000048947 */ /* 0x000fea0003800000 */
[----:B------:R-:W-:Y:S01]  /*2ae0*/  BPT.TRAP 0x1 ;  /* 0x000000040000795c */ /* 0x000fe20000300000 */
.L_x_5509:
[----:B-1----:R-:W-:Y:S05]  /*2af0*/  @P1 BRA `(.L_x_5510) ;  /* 0x0000000000081947 */ /* 0x002fea0003800000 */
[----:B------:R-:W1:Y:S02]  /*2b00*/  SYNCS.PHASECHK.TRANS64.TRYWAIT P1, [UR21+0x28c50], R0 ;  /* 0x028c5000ff0075a7 */ /* 0x000e640008020155 */
[----:B-1----:R-:W-:Y:S05]  /*2b10*/  @!P1 BRA `(.L_x_5511) ;  /* 0x0000014400409947 */ /* 0x002fea0003800000 */
.L_x_5510:
        /* <DEDUP_REMOVED lines=29> */
.L_x_5507:
        /* <DEDUP_REMOVED lines=144> */
.L_x_5497:
[----:B------:R-:W-:Y:S01]  /*35f0*/  ULDC UR4, c[0x0][0x448] ;  /* 0x0001120000047ab9 */ /* 0x000fe20000000800 */
[----:B------:R-:W-:Y:S02]  /*3600*/  UIADD3 UR7, UR42, 0x3f, URZ ;  /* 0x0000003f2a077890 */ /* 0x000fe4000fffe03f */
[----:B------:R-:W-:Y:S02]  /*3610*/  UISETP.NE.AND UP0, UPT, UR4, 0x1, UPT ;  /* 0x000000010400788c */ /* 0x000fe4000bf05270 */
[----:B------:R-:W-:Y:S01]  /*3620*/  UIADD3 UR10, UR49, 0x1, -UR51 ;  /* 0x00000001310a7890 */ /* 0x000fe2000fffe833 */
[----:B------:R-:W-:Y:S02]  /*3630*/  ULDC.64 UR4, c[0x0][0x9e0] ;  /* 0x0002780000047ab9 */ /* 0x000fe40000000a00 */
[----:B------:R-:W-:-:S06]  /*3640*/  UISETP.GE.AND UP1, UPT, UR5, 0x1, UPT ;  /* 0x000000010500788c */ /* 0x000fcc000bf26270 */
[----:B------:R-:W-:Y:S01]  /*3650*/  @UP0 ULDC UR8, c[0x0][0x44c] ;  /* 0x0001130000080ab9 */ /* 0x000fe20000000800 */
[----:B------:R-:W-:Y:S01]  /*3660*/  @UP0 ULDC UR11, c[0x0][0x450] ;  /* 0x00011400000b0ab9 */ /* 0x000fe20000000800 */
[----:B------:R-:W-:Y:S01]  /*3670*/  UIMAD.WIDE.U32 UR8, UR7, UR8, URZ ;  /* 0x00000008070872a5 */ /* 0x000fe2000f8e003f */
[----:B------:R-:W-:-:S03]  /*3680*/  PLOP3.LUT P1, PT, PT, PT, UP1, 0x80, 0x0 ;  /* 0x000000000000781c */ /* 0x000fc60003f2f018 */
[----:B------:R-:W-:-:S04]  /*3690*/  @UP0 USHF.R.U32.HI UR7, URZ, UR11, UR9 ;  /* 0x0000000b3f070299 */ /* 0x000fc80008011609 */
[----:B------:R-:W-:-:S04]  /*36a0*/  UIADD3 UR7, UR10, UR7, URZ ;  /* 0x000000070a077290 */ /* 0x000fc8000fffe03f */
[----:B------:R-:W-:-:S06]  /*36b0*/  UIADD3 UR4, UR7, UR4, URZ ;  /* 0x0000000407047290 */ /* 0x000fcc000fffe03f */
[----:B------:R-:W-:Y:S01]  /*36c0*/  IMAD.U32 R0, RZ, RZ, UR4 ;  /* 0x00000004ff007e24 */ /* 0x000fe2000f8e00ff */
[----:B------:R-:W-:Y:S06]  /*36d0*/  @!P1 BRA `(.L_x_5513) ;  /* 0x0000000000409947 */ /* 0x000fec0003800000 */
        /* <DEDUP_REMOVED lines=10> */
.L_x_5514:
[----:B------:R-:W-:-:S11]  /*3780*/  UISETP.NE.AND UP1, UPT, UR5, 0x1, UPT ;  /* 0x000000010500788c */ /* 0x000fd6000bf25270 */
[----:B------:R-:W-:Y:S02]  /*3790*/  @UP1 ULDC.64 UR10, c[0x0][0x9e8] ;  /* 0x00027a00000a1ab9 */ /* 0x000fe40000000a00 */
[----:B------:R-:W-:-:S04]  /*37a0*/  UIMAD.WIDE.U32 UR8, UR4, UR10, URZ ;  /* 0x0000000a040872a5 */ /* 0x000fc8000f8e003f */
[----:B------:R-:W-:-:S12]  /*37b0*/  @UP1 USHF.R.U32.HI UR4, URZ, UR11, UR9 ;  /* 0x0000000b3f041299 */ /* 0x000fd80008011609 */
.L_x_5515:
[----:B------:R-:W-:-:S06]  /*37c0*/  UIMAD UR4, UR4, UR5, UR5 ;  /* 0x00000005040472a4 */ /* 0x000fcc000f8e0205 */
[----:B------:R-:W-:-:S07]  /*37d0*/  VIMNMX R0, R0, UR4, PT ;  /* 0x0000000400007c48 */ /* 0x000fce000bfe0100 */
.L_x_5513:
[----:B------:R-:W-:Y:S01]  /*37e0*/  VIADD R0, R0, 0x3f ;  /* 0x0000003f00007836 */ /* 0x000fe20000000000 */
[----:B------:R-:W-:Y:S01]  /*37f0*/  @UP0 ULDC UR8, c[0x0][0x44c] ;  /* 0x0001130000080ab9 */ /* 0x000fe20000000800 */
[----:B------:R-:W-:Y:S01]  /*3800*/  @UP0 ULDC UR7, c[0x0][0x450] ;  /* 0x0001140000070ab9 */ /* 0x000fe20000000800 */
[----:B------:R-:W-:Y:S02]  /*3810*/  UIMAD.WIDE.U32 UR8, UR42, UR8, URZ ;  /* 0x000000082a0872a5 */ /* 0x000fe4000f8e003f */
[----:B------:R-:W-:Y:S01]  /*3820*/  SHF.R.S32.HI R3, RZ, 0x1f, R0 ;  /* 0x0000001fff037819 */ /* 0x000fe20000011400 */
[----:B------:R-:W-:Y:S01]  /*3830*/  UMOV UR4, UR42 ;  /* 0x0000002a00047c82 */ /* 0x000fe20008000000 */
[----:B------:R-:W-:Y:S02]  /*3840*/  @UP0 USHF.R.U32.HI UR4, URZ, UR7, UR9 ;  /* 0x000000073f040299 */ /* 0x000fe40008011609 */
[----:B------:R-:W-:Y:S01]  /*3850*/  LEA.HI R3, R3, R0, RZ, 0x6 ;  /* 0x0000000003037211 */ /* 0x000fe200078f30ff */
[----:B------:R-:W-:Y:S01]  /*3860*/  ULDC UR8, c[0x0][0x9dc] ;  /* 0x0002770000087ab9 */ /* 0x000fe20000000800 */
[----:B------:R-:W-:-:S02]  /*3870*/  UIADD3 UR4, UR4, UR49, -UR51 ;  /* 0x0000003104047290 */ /* 0x000fc4000fffe833 */
[----:B------:R-:W-:Y:S02]  /*3880*/  SHF.R.S32.HI R3, RZ, 0x6, R3 ;  /* 0x00000006ff037819 */ /* 0x000fe40000011403 */
[----:B------:R-:W-:Y:S02]  /*3890*/  UIADD3 UR8, UR4, -UR8, URZ ;  /* 0x8000000804087290 */ /* 0x000fe4000fffe03f */
[----:B------:R-:W-:Y:S01]  /*38a0*/  VIMNMX R168, R3, UR6, PT ;  /* 0x0000000603a87c48 */ /* 0x000fe2000bfe0100 */
[----:B------:R-:W-:Y:S09]  /*38b0*/  @!P1 BRA `(.L_x_5516) ;  /* 0x0000000000449947 */ /* 0x000ff20003800000 */
        /* <DEDUP_REMOVED lines=10> */
.L_x_5517:
[----:B------:R-:W-:-:S11]  /*3960*/  UISETP.NE.AND UP0, UPT, UR5, 0x1, UPT ;  /* 0x000000010500788c */ /* 0x000fd6000bf05270 */
[----:B------:R-:W-:Y:S02]  /*3970*/  @UP0 ULDC.64 UR10, c[0x0][0x9e8] ;  /* 0x00027a00000a0ab9 */ /* 0x000fe40000000a00 */
[----:B------:R-:W-:-:S04]  /*3980*/  UIMAD.WIDE.U32 UR6, UR4, UR10, URZ ;  /* 0x0000000a040672a5 */ /* 0x000fc8000f8e003f */
[----:B------:R-:W-:-:S12]  /*3990*/  @UP0 USHF.R.U32.HI UR4, URZ, UR11, UR7 ;  /* 0x0000000b3f040299 */ /* 0x000fd80008011607 */
.L_x_5518:
[----:B------:R-:W-:-:S04]  /*39a0*/  UIMAD UR4, UR4, UR5, URZ ;  /* 0x00000005040472a4 */ /* 0x000fc8000f8e023f */
[----:B------:R-:W-:-:S04]  /*39b0*/  UISETP.LT.AND UP0, UPT, UR8, UR4, UPT ;  /* 0x000000040800728c */ /* 0x000fc8000bf01270 */
[----:B------:R-:W-:-:S12]  /*39c0*/  USEL UR8, UR8, UR4, !UP0 ;  /* 0x0000000408087287 */ /* 0x000fd8000c000000 */
.L_x_5516:
[----:B------:R-:W-:Y:S01]  /*39d0*/  USHF.R.S32.HI UR4, URZ, 0x1f, UR8 ;  /* 0x0000001f3f047899 */ /* 0x000fe20008011408 */
[----:B------:R-:W-:Y:S01]  /*39e0*/  PLOP3.LUT P0, PT, PT, PT, PT, 0x80, 0x0 ;  /* 0x000000000000781c */ /* 0x000fe20003f0f070 */
[----:B------:R-:W-:Y:S01]  /*39f0*/  IMAD.MOV.U32 R0, RZ, RZ, RZ ;  /* 0x000000ffff007224 */ /* 0x000fe200078e00ff */
[----:B------:R-:W-:Y:S01]  /*3a00*/  CS2R R150, SRZ ;  /* 0x0000000000967805 */ /* 0x000fe2000001ff00 */
[----:B------:R-:W-:Y:S01]  /*3a10*/  ULEA.HI UR4, UR4, UR8, URZ, 0x6 ;  /* 0x0000000804047291 */ /* 0x000fe2000f8f303f */
[----:B------:R-:W-:Y:S01]  /*3a20*/  IMAD.MOV.U32 R3, RZ, RZ, RZ ;  /* 0x000000ffff037224 */ /* 0x000fe200078e00ff */
[----:B------:R-:W-:Y:S02]  /*3a30*/  CS2R R148, SRZ ;  /* 0x0000000000947805 */ /* 0x000fe4000001ff00 */
[----:B------:R-:W-:Y:S01]  /*3a40*/  CS2R R146, SRZ ;  /* 0x0000000000927805 */ /* 0x000fe2000001ff00 */
[----:B------:R-:W-:Y:S01]  /*3a50*/  USHF.R.S32.HI UR4, URZ, 0x6, UR4 ;  /* 0x000000063f047899 */ /* 0x000fe20008011404 */
[----:B------:R-:W-:-:S02]  /*3a60*/  CS2R R144, SRZ ;  /* 0x0000000000907805 */ /* 0x000fc4000001ff00 */
[----:B------:R-:W-:Y:S02]  /*3a70*/  CS2R R142, SRZ ;  /* 0x00000000008e7805 */ /* 0x000fe4000001ff00 */
[----:B------:R-:W-:Y:S01]  /*3a80*/  CS2R R140, SRZ ;  /* 0x00000000008c7805 */ /* 0x000fe2000001ff00 */
[----:B------:R-:W-:Y:S01]  /*3a90*/  UISETP.LT.AND UP0, UPT, URZ, UR4, UPT ;  /* 0x000000043f00728c */ /* 0x000fe2000bf01270 */
[----:B------:R-:W-:Y:S02]  /*3aa0*/  CS2R R138, SRZ ;  /* 0x00000000008a7805 */ /* 0x000fe4000001ff00 */
[----:B------:R-:W-:Y:S02]  /*3ab0*/  CS2R R136, SRZ ;  /* 0x0000000000887805 */ /* 0x000fe4000001ff00 */
[----:B------:R-:W-:Y:S01]  /*3ac0*/  CS2R R134, SRZ ;  /* 0x0000000000867805 */ /* 0x000fe2000001ff00 */
[----:B------:R-:W-:Y:S01]  /*3ad0*/  USEL UR48, URZ, UR4, !UP0 ;  /* 0x000000043f307287 */ /* 0x000fe2000c000000 */
[----:B------:R-:W-:-:S02]  /*3ae0*/  CS2R R132, SRZ ;  /* 0x0000000000847805 */ /* 0x000fc4000001ff00 */
[----:B------:R-:W-:Y:S02]  /*3af0*/  CS2R R130, SRZ ;  /* 0x0000000000827805 */ /* 0x000fe4000001ff00 */
[----:B------:R-:W-:Y:S02]  /*3b00*/  CS2R R128, SRZ ;  /* 0x0000000000807805 */ /* 0x000fe4000001ff00 */
[----:B------:R-:W-:Y:S02]  /*3b10*/  CS2R R126, SRZ ;  /* 0x00000000007e7805 */ /* 0x000fe4000001ff00 */
[----:B------:R-:W-:Y:S02]  /*3b20*/  CS2R R124, SRZ ;  /* 0x00000000007c7805 */ /* 0x000fe4000001ff00 */
[----:B------:R-:W-:Y:S02]  /*3b30*/  ISETP.GT.AND P1, PT, R168, UR48, PT ;  /* 0x00000030a8007c0c */ /* 0x000fe4000bf24270 */
        /* <DEDUP_REMOVED lines=83> */
.L_x_5519:
        /* <DEDUP_REMOVED lines=9> */
.L_x_5751:
[----:B------:R-:W-:Y:S05]  /*4100*/  @!P0 BRA `(.L_x_5521) ;  /* 0x0000000000048947 */ /* 0x000fea0003800000 */
[----:B------:R-:W-:Y:S01]  /*4110*/  BPT.TRAP 0x1 ;  /* 0x000000040000795c */ /* 0x000fe20000300000 */
.L_x_5521:
[----:B------:R-:W-:Y:S02]  /*4120*/  IMAD.U32 R7, RZ, RZ, UR37 ;  /* 0x00000025ff077e24 */ /* 0x000fe4000f8e00ff */
[----:B------:R-:W-:-:S03]  /*4130*/  IMAD.U32 R8, RZ, RZ, UR38 ;  /* 0x00000026ff087e24 */ /* 0x000fc6000f8e00ff */
[----:B------:R-:W-:Y:S02]  /*4140*/  LEA R7, R7, UR46, 0x3 ;  /* 0x0000002e07077c11 */ /* 0x000fe4000f8e18ff */
[----:B------:R-:W-:-:S04]  /*4150*/  SHF.L.U32 R8, R8, 0x1f, RZ ;  /* 0x0000001f08087819 */ /* 0x000fc800000006ff */
[----:B------:R1:W2:Y:S01]  /*4160*/  SYNCS.PHASECHK.TRANS64.TRYWAIT P1, [R7+URZ+0x28c30], R8 ;  /* 0x028c3008070075a7 */ /* 0x0002a2000802017f */
[----:B------:R-:W-:Y:S05]  /*4170*/  @!P0 BRA `(.L_x_5522) ;  /* 0x0000000000048947 */ /* 0x000fea0003800000 */
[----:B------:R-:W-:Y:S01]  /*4180*/  BPT.TRAP 0x1 ;  /* 0x000000040000795c */ /* 0x000fe20000300000 */
.L_x_5522:
[----:B--2---:R-:W-:Y:S05]  /*4190*/  @P1 BRA `(.L_x_5523) ;  /* 0x0000000000081947 */ /* 0x004fea0003800000 */
[----:B------:R-:W2:Y:S02]  /*41a0*/  SYNCS.PHASECHK.TRANS64.TRYWAIT P1, [R7+URZ+0x28c30], R8 ;  /* 0x028c3008070075a7 */ /* 0x000ea4000802017f */
[----:B--2---:R-:W-:Y:S05]  /*41b0*/  @!P1 BRA `(.L_x_5524) ;  /* 0x0000012c00c89947 */ /* 0x004fea0003800000 */
.L_x_5523:
        /* <DEDUP_REMOVED lines=15> */
[----:B------:R-:W-:Y:S01]  /*42b0*/  VIADD R3, R185, UR42 ;  /* 0x0000002ab9037c36 */ /* 0x000fe20008000000 */
[----:B------:R-:W-:Y:S01]  /*42c0*/  UMOV UR7, 0x40000040 ;  /* 0x4000004000077882 */ /* 0x000fe20000000000 */
[----:B------:R-:W-:Y:S01]  /*42d0*/  UMOV UR5, 0x40000040 ;  /* 0x4000004000057882 */ /* 0x000fe20000000000 */
[----:B------:R-:W-:Y:S01]  /*42e0*/  ULOP3.LUT UR4, UR4, 0x3fff, URZ, 0xc0, !UPT ;  /* 0x00003fff04047892 */ /* 0x000fe2000f8ec03f */
[----:B------:R-:W-:Y:S01]  /*42f0*/  IMAD.MOV.U32 R4, RZ, RZ, R3 ;  /* 0x000000ffff047224 */ /* 0x000fe200078e0003 */
[----:B------:R-:W-:Y:S01]  /*4300*/  UMOV UR11, 0x40000040 ;  /* 0x40000040000b7882 */ /* 0x000fe20000000000 */
[----:B------:R-:W-:Y:S01]  /*4310*/  UMOV UR9, 0x40000040 ;  /* 0x4000004000097882 */ /* 0x000fe20000000000 */
[----:B------:R-:W-:Y:S01]  /*4320*/  ULEA UR18, UR37, UR18, 0x9 ;  /* 0x0000001225127291 */ /* 0x000fe2000f8e483f */
[----:B------:R-:W-:Y:S01]  /*4330*/  LEA R11, R168, 0xffffffc0, 0x6 ;  /* 0xffffffc0a80b7811 */ /* 0x000fe200078e30ff */
[----:B------:R-:W-:-:S02]  /*4340*/  ULOP3.LUT UR16, UR4, 0x10000, URZ, 0xfc, !UPT ;  /* 0x0001000004107892 */ /* 0x000fc4000f8efc3f */
[----:B------:R-:W-:Y:S01]  /*4350*/  UIADD3 UR6, UR18, 0x2, URZ ;  /* 0x0000000212067890 */ /* 0x000fe2000fffe03f */
[----:B------:R-:W-:Y:S01]  /*4360*/  IADD3 R10, -R2, UR49, -R11 ;  /* 0x00000031020a7c10 */ /* 0x000fe2000fffe90b */
[----:B------:R-:W-:Y:S02]  /*4370*/  UIADD3 UR4, UR16, 0x2, URZ ;  /* 0x0000000210047890 */ /* 0x000fe4000fffe03f */
[----:B------:R-:W-:Y:S02]  /*4380*/  UIADD3 UR10, UR18, 0x4, URZ ;  /* 0x00000004120a7890 */ /* 0x000fe4000fffe03f */
[----:B------:R-:W-:Y:S02]  /*4390*/  UIADD3 UR8, UR16, 0x4, URZ ;  /* 0x0000000410087890 */ /* 0x000fe4000fffe03f */
[----:B------:R-:W-:Y:S01]  /*43a0*/  HGMMA.64x64x16.F32.BF16 R24, gdesc[UR16], RZ, !UPT, gsb0 ;  /* 0x00e00000101879f0 */ /* 0x000fe2000c0018ff */
[----:B------:R-:W-:Y:S02]  /*43b0*/  UIADD3 UR14, UR18, 0x6, URZ ;  /* 0x00000006120e7890 */ /* 0x000fe4000fffe03f */
[----:B------:R-:W-:Y:S01]  /*43c0*/  UIADD3 UR12, UR16, 0x6, URZ ;  /* 0x00000006100c7890 */ /* 0x000fe2000fffe03f */
[----:B------:R-:W-:Y:S01]  /*43d0*/  UMOV UR15, 0x40000040 ;  /* 0x40000040000f7882 */ /* 0x000fe20000000000 */
[----:B------:R-:W-:Y:S01]  /*43e0*/  UMOV UR13, 0x40000040 ;  /* 0x40000040000d7882 */ /* 0x000fe20000000000 */
[----:B------:R-:W-:-:S02]  /*43f0*/  WARPGROUP.DEPBAR.LE gsb0, 0x0 ;  /* 0x00008000000079c5 */ /* 0x000fc40000010000 */
[----:B------:R-:W-:-:S06]  /*4400*/  WARPGROUP.ARRIVE ;  /* 0x00000000000079c5 */ /* 0x000fcc0000000000 */
[----:B------:R-:W-:Y:S01]  /*4410*/  HGMMA.64x64x16.F32.BF16 R24, gdesc[UR4], R24, gsb0 ;  /* 0x00e00000041879f0 */ /* 0x000fe20008001818 */
[----:B------:R-:W-:Y:S02]  /*4420*/  ULDC UR6, c[0x0][0x448] ;  /* 0x0001120000067ab9 */ /* 0x000fe40000000800 */
[----:B------:R-:W-:-:S06]  /*4430*/  UISETP.NE.AND UP0, UPT, UR6, 0x1, UPT ;  /* 0x000000010600788c */ /* 0x000fcc000bf05270 */
[----:B------:R-:W-:Y:S02]  /*4440*/  PLOP3.LUT P2, PT, PT, PT, UP0, 0x80, 0x0 ;  /* 0x000000000000781c */ /* 0x000fe40003f4f008 */
[----:B------:R-:W-:-:S03]  /*4450*/  PLOP3.LUT P3, PT, PT, PT, UP0, 0x80, 0x0 ;  /* 0x000000000000781c */ /* 0x000fc60003f6f008 */
[----:B------:R-:W-:-:S08]  /*4460*/  @UP0 ULDC UR6, c[0x0][0x44c] ;  /* 0x0001130000060ab9 */ /* 0x000fd00000000800 */
[----:B------:R-:W-:Y:S01]  /*4470*/  @P2 IMAD.HI.U32 R5, R3, UR6, RZ ;  /* 0x0000000603052c27 */ /* 0x000fe2000f8e00ff */
[----:B------:R-:W-:-:S03]  /*4480*/  @UP0 ULDC UR6, c[0x0][0x450] ;  /* 0x0001140000060ab9 */ /* 0x000fc60000000800 */
[----:B------:R-:W-:Y:S01]  /*4490*/  @!P1 VIADD R3, R7, 0x28c40 ;  /* 0x00028c4007039836 */ /* 0x000fe20000000000 */
[----:B------:R-:W-:Y:S01]  /*44a0*/  @P3 SHF.R.U32.HI R4, RZ, UR6, R5 ;  /* 0x00000006ff043c19 */ /* 0x000fe20008011605 */
[----:B------:R-:W-:-:S03]  /*44b0*/  IMAD.MOV.U32 R5, RZ, RZ, -0x40 ;  /* 0xffffffc0ff057424 */ /* 0x000fc600078e00ff */
[----:B------:R-:W-:Y:S01]  /*44c0*/  @!P1 PRMT R3, RZ, 0x654, R3 ;  /* 0x00000654ff039816 */ /* 0x000fe20000000003 */
[----:B------:R-:W0:Y:S01]  /*44d0*/  SHFL.IDX PT, R9, R4, RZ, 0x1c1f ;  /* 0x001c1fff04097589 */ /* 0x000e2200000e0000 */
[----:B------:R-:W-:-:S04]  /*44e0*/  IMAD R5, R168, R5, 0x41 ;  /* 0x00000041a8057424 */ /* 0x000fc800078e0205 */
[----:B------:R-:W-:Y:S01]  /*44f0*/  VIADD R14, R5, 0xffffffff ;  /* 0xffffffff050e7836 */ /* 0x000fe20000000000 */
[----:B------:R-:W-:Y:S02]  /*4500*/  WARPGROUP.DEPBAR.LE gsb0, 0x0 ;  /* 0x00008000000079c5 */ /* 0x000fe40000010000 */
[----:B------:R-:W-:-:S06]  /*4510*/  WARPGROUP.ARRIVE ;  /* 0x00000000000079c5 */ /* 0x000fcc0000000000 */
[----:B------:R-:W-:Y:S01]  /*4520*/  HGMMA.64x64x16.F32.BF16 R24, gdesc[UR8], R24, gsb0 ;  /* 0x00e00000081879f0 */ /* 0x000fe20008001818 */
[----:B------:R-:W-:Y:S02]  /*4530*/  ULDC UR11, c[0x0][0x9dc] ;  /* 0x00027700000b7ab9 */ /* 0x000fe40000000800 */
[----:B------:R-:W-:Y:S01]  /*4540*/  ULOP3.LUT UR6, URZ, UR11, URZ, 0x33, !UPT ;  /* 0x0000000b3f067292 */ /* 0x000fe2000f8e333f */
[----:B------:R-:W-:Y:S02]  /*4550*/  WARPGROUP.DEPBAR.LE gsb0, 0x0 ;  /* 0x00008000000079c5 */ /* 0x000fe40000010000 */
[----:B------:R-:W-:-:S06]  /*4560*/  WARPGROUP.ARRIVE ;  /* 0x00000000000079c5 */ /* 0x000fcc0000000000 */
[----:B------:R-:W-:Y:S01]  /*4570*/  HGMMA.64x64x16.F32.BF16 R24, gdesc[UR12], R24, gsb0 ;  /* 0x00e000000c1879f0 */ /* 0x000fe20008001818 */
[----:B------:R-:W-:Y:S02]  /*4580*/  ULDC.64 UR14, c[0x0][0x9e0] ;  /* 0x00027800000e7ab9 */ /* 0x000fe40000000a00 */
[----:B------:R-:W-:-:S06]  /*4590*/  UISETP.GE.AND UP1, UPT, UR15, 0x1, UPT ;  /* 0x000000010f00788c */ /* 0x000fcc000bf26270 */
[----:B------:R-:W-:Y:S01]  /*45a0*/  PLOP3.LUT P2, PT, PT, PT, UP1, 0x40, 0x0 ;  /* 0x000000000000781c */ /* 0x000fe20003f4e818 */
[----:B------:R-:W-:Y:S02]  /*45b0*/  WARPGROUP.DEPBAR.LE gsb0, 0x0 ;  /* 0x00008000000079c5 */ /* 0x000fe40000010000 */
[----:B------:R3:W-:Y:S02]  /*45c0*/  @!P1 SYNCS.ARRIVE.TRANS64.RED.A1T0 RZ, [R3+URZ], RZ ;  /* 0x000000ff03ff99a7 */ /* 0x0007e4000810043f */
[----:B---3--:R-:W-:-:S05]  /*45d0*/  IADD3 R3, -R2, UR49, R5 ;  /* 0x0000003102037c10 */ /* 0x008fca000fffe105 */
[----:B------:R-:W-:-:S04]  /*45e0*/  VIADD R3, R3, -UR51 ;  /* 0x8000003303037c36 */ /* 0x000fc80008000000 */
[C---:B------:R-:W-:Y:S02]  /*45f0*/  VIADD R13, R3.reuse, UR14 ;  /* 0x0000000e030d7c36 */ /* 0x040fe40008000000 */
[----:B------:R-:W-:-:S03]  /*4600*/  VIADD R12, R3, UR6 ;  /* 0x00000006030c7c36 */ /* 0x000fc60008000000 */
[----:B0-----:R-:W-:Y:S01]  /*4610*/  VIADDMNMX R3, R9, R13, R10, PT ;  /* 0x0000000d09037246 */ /* 0x001fe2000380010a */
[----:B------:R-:W-:Y:S01]  /*4620*/  IMAD.IADD R5, R12, 0x1, R9 ;  /* 0x000000010c057824 */ /* 0x000fe200078e0209 */
[----:B------:R-:W-:Y:S06]  /*4630*/  @P2 BRA `(.L_x_5525) ;  /* 0x00000000005c2947 */ /* 0x000fec0003800000 */
[----:B------:R-:W-:Y:S01]  /*4640*/  IMAD.U32 R6, RZ, RZ, UR51 ;  /* 0x00000033ff067e24 */ /* 0x000fe2000f8e00ff */
[----:B------:R-:W-:Y:S04]  /*4650*/  BSSY B0, `(.L_x_5526) ;  /* 0x0000011000007945 */ /* 0x000fe80003800000 */
[----:B------:R-:W-:-:S04]  /*4660*/  IADD3 R6, -R6, UR49, R9 ;  /* 0x0000003106067c10 */ /* 0x000fc8000fffe109 */
        /* <DEDUP_REMOVED lines=10> */
.L_x_5527:
[----:B------:R-:W-:-:S06]  /*4710*/  UISETP.NE.AND UP2, UPT, UR15, 0x1, UPT ;  /* 0x000000010f00788c */ /* 0x000fcc000bf45270 */
[----:B------:R-:W-:-:S05]  /*4720*/  PLOP3.LUT P2, PT, PT, PT, UP2, 0x80, 0x0 ;  /* 0x000000000000781c */ /* 0x000fca0003f4f028 */
[----:B------:R-:W-:-:S08]  /*4730*/  @UP2 ULDC.64 UR6, c[0x0][0x9e8] ;  /* 0x00027a0000062ab9 */ /* 0x000fd00000000a00 */
[----:B------:R-:W-:-:S05]  /*4740*/  @P2 IMAD.HI.U32 R9, R6, UR6, RZ ;  /* 0x0000000606092c27 */ /* 0x000fca000f8e00ff */
[----:B------:R-:W-:-:S07]  /*4750*/  @P2 SHF.R.U32.HI R6, RZ, UR7, R9 ;  /* 0x00000007ff062c19 */ /* 0x000fce0008011609 */
.L_x_5528:
[----:B------:R-:W-:Y:S05]  /*4760*/  BSYNC B0 ;  /* 0x0000000000007941 */ /* 0x000fea0003800000 */
.L_x_5526:
[----:B------:R-:W-:-:S04]  /*4770*/  IMAD R9, R6, UR15, -R11 ;  /* 0x0000000f06097c24 */ /* 0x000fc8000f8e0a0b */
[----:B------:R-:W-:-:S05]  /*4780*/  IMAD.IADD R6, R9, 0x1, -R2 ;  /* 0x0000000109067824 */ /* 0x000fca00078e0a02 */
[----:B------:R-:W-:Y:S02]  /*4790*/  VIMNMX R5, R5, R6, !PT ;  /* 0x0000000605057248 */ /* 0x000fe40007fe0100 */
[----:B------:R-:W-:-:S07]  /*47a0*/  VIADDMNMX R3, R6, UR15, R3, PT ;  /* 0x0000000f06037c46 */ /* 0x000fce000b800103 */
.L_x_5525:
[C---:B------:R-:W-:Y:S02]  /*47b0*/  ISETP.GE.AND P2, PT, R14.reuse, 0x2, PT ;  /* 0x000000020e00780c */ /* 0x040fe40003f46270 */
[C---:B------:R-:W-:Y:S02]  /*47c0*/  ISETP.GE.AND P6, PT, R14.reuse, 0xa, PT ;  /* 0x0000000a0e00780c */ /* 0x040fe40003fc6270 */
        /* <DEDUP_REMOVED lines=93> */
.L_x_5531:
[----:B------:R-:W-:-:S06]  /*4da0*/  UISETP.NE.AND UP2, UPT, UR15, 0x1, UPT ;  /* 0x000000010f00788c */ /* 0x000fcc000bf45270 */
[----:B------:R-:W-:-:S05]  /*4db0*/  PLOP3.LUT P6, PT, PT, PT, UP2, 0x80, 0x0 ;  /* 0x000000000000781c */ /* 0x000fca0003fcf028 */
[----:B------:R-:W-:-:S08]  /*4dc0*/  @UP2 ULDC.64 UR6, c[0x0][0x9e8] ;  /* 0x00027a0000062ab9 */ /* 0x000fd00000000a00 */
[----:B------:R-:W-:Y:S01]  /*4dd0*/  @P6 IMAD.HI.U32 R5, R4, UR6, RZ ;  /* 0x0000000604056c27 */ /* 0x000fe2000f8e00ff */
[----:B------:R-:W-:-:S13]  /*4de0*/  PLOP3.LUT P6, PT, PT, PT, UP2, 0x80, 0x0 ;  /* 0x000000000000781c */ /* 0x000fda0003fcf028 */
[----:B------:R-:W-:-:S07]  /*4df0*/  @P6 SHF.R.U32.HI R4, RZ, UR7, R5 ;  /* 0x00000007ff046c19 */ /* 0x000fce0008011605 */
.L_x_5532:
[----:B------:R-:W-:Y:S05]  /*4e00*/  BSYNC B0 ;  /* 0x0000000000007941 */ /* 0x000fea0003800000 */
.L_x_5530:
[----:B------:R-:W-:-:S04]  /*4e10*/  IMAD R5, R4, UR15, -R11 ;  /* 0x0000000f04057c24 */ /* 0x000fc8000f8e0a0b */
[----:B------:R-:W-:-:S05]  /*4e20*/  IMAD.IADD R5, R5, 0x1, -R2 ;  /* 0x0000000105057824 */ /* 0x000fca00078e0a02 */
[----:B------:R-:W-:Y:S02]  /*4e30*/  VIMNMX R6, R6, R5, !PT ;  /* 0x0000000506067248 */ /* 0x000fe40007fe0100 */
[----:B------:R-:W-:-:S07]  /*4e40*/  VIADDMNMX R3, R5, UR15, R3, PT ;  /* 0x0000000f05037c46 */ /* 0x000fce000b800103 */
.L_x_5529:
[----:B------:R-:W-:Y:S01]  /*4e50*/  BAR.SYNC.DEFER_BLOCKING 0xf, 0x100 ;  /* 0x03c4000000007b1d */ /* 0x000fe20000010000 */
[----:B------:R-:W-:Y:S02]  /*4e60*/  ISETP.GT.AND P2, PT, R6, 0x1, !P2 ;  /* 0x000000010600780c */ /* 0x000fe40005744270 */
[----:B------:R-:W-:Y:S02]  /*4e70*/  FMNMX.FTZ R4, R15, R25, !PT ;  /* 0x000000190f047209 */ /* 0x000fe40007810000 */
[----:B------:R-:W-:Y:S01]  /*4e80*/  ISETP.LT.OR P2, PT, R3, 0x2, P2 ;  /* 0x000000020300780c */ /* 0x000fe20001741670 */
[----:B------:R-:W-:Y:S01]  /*4e90*/  ULDC UR10, c[0x0][0x988] ;  /* 0x00026200000a7ab9 */ /* 0x000fe20000000800 */
[----:B------:R-:W-:Y:S02]  /*4ea0*/  FMNMX.FTZ R4, R21, R4, !PT ;  /* 0x0000000415047209 */ /* 0x000fe40007810000 */
[----:B------:R-:W-:Y:S02]  /*4eb0*/  FSEL R27, R27, -INF , !P2 ;  /* 0xff8000001b1b7808 */ /* 0x000fe40005000000 */
[----:B------:R-:W-:-:S02]  /*4ec0*/  ISETP.NE.AND P2, PT, R20, RZ, PT ;  /* 0x000000ff1400720c */ /* 0x000fc40003f45270 */
[----:B------:R-:W-:Y:S02]  /*4ed0*/  FMNMX.FTZ R4, R29, R4, !PT ;  /* 0x000000041d047209 */ /* 0x000fe40007810000 */
        /* <DEDUP_REMOVED lines=24> */
[----:B------:R-:W-:Y:S02]  /*5060*/  ISETP.GT.AND P3, PT, R6, 0x8, !P3 ;  /* 0x000000080600780c */ /* 0x000fe40005f64270 */
[----:B------:R-:W-:Y:S02]  /*5070*/  FSEL R38, R38, -INF , !P2 ;  /* 0xff80000026267808 */ /* 0x000fe40005000000 */
[----:B------:R-:W-:Y:S02]  /*5080*/  ISETP.NE.AND P2, PT, R36, RZ, PT ;  /* 0x000000ff2400720c */ /* 0x000fe40003f45270 */
[----:B------:R-:W-:Y:S02]  /*5090*/  FMNMX.FTZ R4, R67, R4, !PT ;  /* 0x0000000443047209 */ /* 0x000fe40007810000 */
[----:B------:R-:W-:-:S02]  /*50a0*/  ISETP.GT.AND P2, PT, R6, 0x19, !P2 ;  /* 0x000000190600780c */ /* 0x000fc40005744270 */
[C---:B------:R-:W-:Y:S02]  /*50b0*/  ISETP.LT.OR P3, PT, R3.reuse, 0x9, P3 ;  /* 0x000000090300780c */ /* 0x040fe40001f61670 */
[----:B------:R-:W-:Y:S02]  /*50c0*/  ISETP.LT.OR P2, PT, R3, 0x1a, P2 ;  /* 0x0000001a0300780c */ /* 0x000fe40001741670 */
[----:B------:R-:W-:Y:S02]  /*50d0*/  FMNMX.FTZ R10, R53, R4, !PT ;  /* 0x00000004350a7209 */ /* 0x000fe40007810000 */
[----:B------:R-:W-:Y:S02]  /*50e0*/  FSEL R39, R39, -INF , !P2 ;  /* 0xff80000027277808 */ /* 0x000fe40005000000 */
[----:B------:R-:W-:Y:S01]  /*50f0*/  ISETP.NE.AND P2, PT, R58, RZ, PT ;  /* 0x000000ff3a00720c */ /* 0x000fe20003f45270 */
[----:B------:R-:W0:Y:S01]  /*5100*/  SHFL.BFLY PT, R5, R10, 0x2, 0x1f ;  /* 0x0c401f000a057f89 */ /* 0x000e2200000e0000 */
[----:B------:R-:W-:-:S02]  /*5110*/  FSEL R30, R30, -INF , !P3 ;  /* 0xff8000001e1e7808 */ /* 0x000fc40005800000 */
[----:B------:R-:W-:Y:S02]  /*5120*/  ISETP.GT.AND P2, PT, R6, 0x20, !P2 ;  /* 0x000000200600780c */ /* 0x000fe40005744270 */
[----:B------:R-:W-:Y:S02]  /*5130*/  ISETP.NE.AND P3, PT, R60, RZ, PT ;  /* 0x000000ff3c00720c */ /* 0x000fe40003f65270 */
[----:B------:R-:W-:Y:S02]  /*5140*/  ISETP.LT.OR P2, PT, R3, 0x21, P2 ;  /* 0x000000210300780c */ /* 0x000fe40001741670 */
[----:B------:R-:W-:Y:S02]  /*5150*/  ISETP.NE.AND P6, PT, R9, RZ, PT ;  /* 0x000000ff0900720c */ /* 0x000fe40003fc5270 */
[----:B------:R-:W-:Y:S02]  /*5160*/  FSEL R42, R42, -INF , !P2 ;  /* 0xff8000002a2a7808 */ /* 0x000fe40005000000 */
[----:B------:R-:W-:-:S02]  /*5170*/  ISETP.NE.AND P2, PT, R40, RZ, PT ;  /* 0x000000ff2800720c */ /* 0x000fc40003f45270 */
[C---:B------:R-:W-:Y:S02]  /*5180*/  ISETP.GT.AND P4, PT, R6.reuse, 0x31, !P4 ;  /* 0x000000310600780c */ /* 0x040fe40006784270 */
[C---:B------:R-:W-:Y:S02]  /*5190*/  ISETP.GT.AND P2, PT, R6.reuse, 0x21, !P2 ;  /* 0x000000210600780c */ /* 0x040fe40005744270 */
[----:B------:R-:W-:Y:S02]  /*51a0*/  ISETP.GT.AND P5, PT, R6, 0x38, !P5 ;  /* 0x000000380600780c */ /* 0x000fe40006fa4270 */
[C---:B------:R-:W-:Y:S02]  /*51b0*/  ISETP.LT.OR P2, PT, R3.reuse, 0x22, P2 ;  /* 0x000000220300780c */ /* 0x040fe40001741670 */
[----:B------:R-:W-:Y:S02]  /*51c0*/  ISETP.LT.OR P4, PT, R3, 0x32, P4 ;  /* 0x000000320300780c */ /* 0x000fe40002781670 */
[----:B------:R-:W-:-:S02]  /*51d0*/  FSEL R43, R43, -INF , !P2 ;  /* 0xff8000002b2b7808 */ /* 0x000fc40005000000 */
[----:B------:R-:W-:Y:S02]  /*51e0*/  ISETP.GT.AND P2, PT, R6, 0x28, !P3 ;  /* 0x000000280600780c */ /* 0x000fe40005f44270 */
[----:B0-----:R-:W-:Y:S02]  /*51f0*/  FMNMX.FTZ R11, R10, R5, !PT ;  /* 0x000000050a0b7209 */ /* 0x001fe40007810000 */
[----:B------:R-:W-:Y:S02]  /*5200*/  ISETP.LT.OR P2, PT, R3, 0x29, P2 ;  /* 0x000000290300780c */ /* 0x000fe40001741670 */
[----:B------:R-:W-:Y:S01]  /*5210*/  ISETP.NE.AND P3, PT, R62, RZ, PT ;  /* 0x000000ff3e00720c */ /* 0x000fe20003f65270 */
[----:B------:R-:W0:Y:S01]  /*5220*/  SHFL.BFLY PT, R12, R11, 0x1, 0x1f ;  /* 0x0c201f000b0c7f89 */ /* 0x000e2200000e0000 */
[----:B------:R-:W-:Y:S02]  /*5230*/  FSEL R46, R46, -INF , !P2 ;  /* 0xff8000002e2e7808 */ /* 0x000fe40005000000 */
[----:B------:R-:W-:-:S02]  /*5240*/  ISETP.GT.AND P2, PT, R6, RZ, !P6 ;  /* 0x000000ff0600720c */ /* 0x000fc40007744270 */
[----:B------:R-:W-:Y:S02]  /*5250*/  ISETP.GT.AND P3, PT, R6, 0x30, !P3 ;  /* 0x000000300600780c */ /* 0x000fe40005f64270 */
[C---:B------:R-:W-:Y:S02]  /*5260*/  ISETP.LT.OR P2, PT, R3.reuse, 0x1, P2 ;  /* 0x000000010300780c */ /* 0x040fe40001741670 */
[----:B------:R-:W-:Y:S02]  /*5270*/  ISETP.LT.OR P3, PT, R3, 0x31, P3 ;  /* 0x000000310300780c */ /* 0x000fe40001f61670 */
        /* <DEDUP_REMOVED lines=8> */
[----:B------:R-:W-:-:S02]  /*5300*/  FMNMX.FTZ R4, R34, R5, !PT ;  /* 0x0000000522047209 */ /* 0x000fc40007810000 */
[----:B0-----:R-:W-:Y:S02]  /*5310*/  FMNMX.FTZ R5, R11, R12, !PT ;  /* 0x0000000c0b057209 */ /* 0x001fe40007810000 */
[----:B------:R-:W-:Y:S02]  /*5320*/  FMNMX.FTZ R9, R35, R4, !PT ;  /* 0x0000000423097209 */ /* 0x000fe40007810000 */
[C---:B------:R-:W-:Y:S01]  /*5330*/  FSETP.NEU.FTZ.AND P2, PT, R5.reuse, -INF , PT ;  /* 0xff8000000500780b */ /* 0x040fe20003f5d000 */
[----:B------:R-:W-:Y:S01]  /*5340*/  FMUL.FTZ R10, R5, UR10 ;  /* 0x0000000a050a7c20 */ /* 0x000fe20008410000 */
[----:B------:R-:W-:Y:S02]  /*5350*/  FMNMX.FTZ R4, R38, R9, !PT ;  /* 0x0000000926047209 */ /* 0x000fe40007810000 */
[----:B------:R-:W-:Y:S02]  /*5360*/  ISETP.NE.AND P6, PT, R14, RZ, PT ;  /* 0x000000ff0e00720c */ /* 0x000fe40003fc5270 */
[----:B------:R-:W-:-:S02]  /*5370*/  FMNMX.FTZ R9, R39, R4, !PT ;  /* 0x0000000427097209 */ /* 0x000fc40007810000 */
[----:B------:R-:W-:Y:S02]  /*5380*/  FSEL R50, R50, -INF , !P3 ;  /* 0xff80000032327808 */ /* 0x000fe40005800000 */
[----:B------:R-:W-:Y:S02]  /*5390*/  FMNMX.FTZ R4, R42, R9, !PT ;  /* 0x000000092a047209 */ /* 0x000fe40007810000 */
[----:B------:R-:W-:Y:S02]  /*53a0*/  FSEL R10, R10, RZ, P2 ;  /* 0x000000ff0a0a7208 */ /* 0x000fe40001000000 */
[----:B------:R-:W-:Y:S02]  /*53b0*/  FMNMX.FTZ R9, R43, R4, !PT ;  /* 0x000000042b097209 */ /* 0x000fe40007810000 */
[----:B------:R-:W-:Y:S01]  /*53c0*/  ISETP.GT.AND P2, PT, R6, 0x39, !P6 ;  /* 0x000000390600780c */ /* 0x000fe20007744270 */
[--C-:B------:R-:W-:Y:S01]  /*53d0*/  FFMA.FTZ R6, R15, UR10, -R10.reuse ;  /* 0x0000000a0f067c23 */ /* 0x100fe2000801080a */
[----:B------:R-:W-:Y:S01]  /*53e0*/  FMNMX.FTZ R4, R46, R9, !PT ;  /* 0x000000092e047209 */ /* 0x000fe20007810000 */
[--C-:B------:R-:W-:Y:S01]  /*53f0*/  FFMA.FTZ R11, R25, UR10, -R10.reuse ;  /* 0x0000000a190b7c23 */ /* 0x100fe2000801080a */
[----:B------:R-:W-:Y:S01]  /*5400*/  ISETP.LT.OR P5, PT, R3, 0x39, P5 ;  /* 0x000000390300780c */ /* 0x000fe20002fa1670 */
[----:B------:R0:W-:Y:S01]  /*5410*/  MUFU.EX2 R152, R6 ;  /* 0x0000000600987308 */ /* 0x0001e20000000800 */
[----:B------:R-:W-:Y:S01]  /*5420*/  FMNMX.FTZ R9, R47, R4, !PT ;  /* 0x000000042f097209 */ /* 0x000fe20007810000 */
[--C-:B------:R-:W-:Y:S01]  /*5430*/  FFMA.FTZ R12, R57, UR10, -R10.reuse ;  /* 0x0000000a390c7c23 */ /* 0x100fe2000801080a */
[----:B------:R-:W-:Y:S01]  /*5440*/  FSEL R51, R51, -INF , !P4 ;  /* 0xff80000033337808 */ /* 0x000fe20006000000 */
[--C-:B------:R-:W-:Y:S01]  /*5450*/  FFMA.FTZ R13, R33, UR10, -R10.reuse ;  /* 0x0000000a210d7c23 */ /* 0x100fe2000801080a */
[----:B------:R-:W-:Y:S01]  /*5460*/  FMNMX.FTZ R4, R50, R9, !PT ;  /* 0x0000000932047209 */ /* 0x000fe20007810000 */
[--C-:B------:R-:W-:Y:S01]  /*5470*/  FFMA.FTZ R9, R29, UR10, -R10.reuse ;  /* 0x0000000a1d097c23 */ /* 0x100fe2000801080a */
[----:B------:R-:W-:Y:S01]  /*5480*/  ISETP.LT.OR P2, PT, R3, 0x3a, P2 ;  /* 0x0000003a0300780c */ /* 0x000fe20001741670 */
[----:B------:R-:W3:Y:S01]  /*5490*/  MUFU.EX2 R11, R11 ;  /* 0x0000000b000b7308 */ /* 0x000ee20000000800 */
[----:B------:R-:W-:Y:S01]  /*54a0*/  FSEL R54, R54, -INF , !P5 ;  /* 0xff80000036367808 */ /* 0x000fe20006800000 */
[--C-:B0-----:R-:W-:Y:S01]  /*54b0*/  FFMA.FTZ R6, R21, UR10, -R10.reuse ;  /* 0x0000000a15067c23 */ /* 0x101fe2000801080a */
[----:B------:R-:W-:Y:S01]  /*54c0*/  FMNMX.FTZ R3, R51, R4, !PT ;  /* 0x0000000433037209 */ /* 0x000fe20007810000 */
[--C-:B------:R-:W-:Y:S01]  /*54d0*/  FFMA.FTZ R14, R59, UR10, -R10.reuse ;  /* 0x0000000a3b0e7c23 */ /* 0x100fe2000801080a */
[----:B------:R-:W-:Y:S01]  /*54e0*/  FSEL R55, R55, -INF , !P2 ;  /* 0xff80000037377808 */ /* 0x000fe20005000000 */
[--C-:B------:R-:W-:Y:S01]  /*54f0*/  FFMA.FTZ R15, R37, UR10, -R10.reuse ;  /* 0x0000000a250f7c23 */ /* 0x100fe2000801080a */
[----:B------:R-:W-:Y:S01]  /*5500*/  FMNMX.FTZ R4, R54, R3, !PT ;  /* 0x0000000336047209 */ /* 0x000fe20007810000 */
[----:B------:R-:W0:Y:S01]  /*5510*/  MUFU.EX2 R154, R6 ;  /* 0x00000006009a7308 */ /* 0x000e220000000800 */
[--C-:B------:R-:W-:Y:S01]  /*5520*/  FFMA.FTZ R20, R61, UR10, -R10.reuse ;  /* 0x0000000a3d147c23 */ /* 0x100fe2000801080a */
[--C-:B------:R-:W-:Y:S01]  /*5530*/  FFMA.FTZ R24, R63, UR10, -R10.reuse ;  /* 0x0000000a3f187c23 */ /* 0x100fe2000801080a */
[----:B------:R-:W-:Y:S01]  /*5540*/  FMNMX.FTZ R4, R55, R4, !PT ;  /* 0x0000000437047209 */ /* 0x000fe20007810000 */
[--C-:B------:R-:W-:Y:S01]  /*5550*/  FFMA.FTZ R25, R45, UR10, -R10.reuse ;  /* 0x0000000a2d197c23 */ /* 0x100fe2000801080a */
[--C-:B------:R-:W-:Y:S01]  /*5560*/  FFMA.FTZ R28, R65, UR10, -R10.reuse ;  /* 0x0000000a411c7c23 */ /* 0x100fe2000801080a */
[----:B------:R-:W-:-:S02]  /*5570*/  FFMA.FTZ R29, R49, UR10, -R10 ;  /* 0x0000000a311d7c23 */ /* 0x000fc4000801080a */
[----:B------:R-:W4:Y:S01]  /*5580*/  SHFL.BFLY PT, R3, R4, 0x2, 0x1f ;  /* 0x0c401f0004037f89 */ /* 0x000f2200000e0000 */
[----:B------:R-:W5:Y:S01]  /*5590*/  MUFU.EX2 R9, R9 ;  /* 0x0000000900097308 */ /* 0x000f620000000800 */
[----:B---3--:R-:W-:Y:S01]  /*55a0*/  FADD.FTZ R33, R152, R11 ;  /* 0x0000000b98217221 */ /* 0x008fe20000010000 */
[----:B------:R-:W-:-:S06]  /*55b0*/  F2FP.BF16.F32.PACK_AB R152, R11, R152 ;  /* 0x000000980b98723e */ /* 0x000fcc00000010ff */
[----:B------:R-:W3:Y:S01]  /*55c0*/  MUFU.EX2 R12, R12 ;  /* 0x0000000c000c7308 */ /* 0x000ee20000000800 */
[----:B0-----:R-:W-:-:S07]  /*55d0*/  FADD.FTZ R32, R154, R33 ;  /* 0x000000219a207221 */ /* 0x001fce0000010000 */
[----:B------:R-:W0:Y:S01]  /*55e0*/  MUFU.EX2 R13, R13 ;  /* 0x0000000d000d7308 */ /* 0x000e220000000800 */
[C---:B-----5:R-:W-:Y:S01]  /*55f0*/  FADD.FTZ R37, R9.reuse, R32 ;  /* 0x0000002009257221 */ /* 0x060fe20000010000 */
[----:B------:R-:W-:Y:S02]  /*5600*/  F2FP.BF16.F32.PACK_AB R154, R9, R154 ;  /* 0x0000009a099a723e */ /* 0x000fe400000010ff */
[----:B----4-:R-:W-:Y:S01]  /*5610*/  FMNMX.FTZ R3, R4, R3, !PT ;  /* 0x0000000304037209 */ /* 0x010fe20007810000 */
[----:B------:R-:W-:-:S03]  /*5620*/  FFMA.FTZ R4, R41, UR10, -R10 ;  /* 0x0000000a29047c23 */ /* 0x000fc6000801080a */
[----:B------:R-:W4:Y:S01]  /*5630*/  MUFU.EX2 R14, R14 ;  /* 0x0000000e000e7308 */ /* 0x000f220000000800 */
[----:B---3--:R-:W-:Y:S01]  /*5640*/  FADD.FTZ R36, R12, R37 ;  /* 0x000000250c247221 */ /* 0x008fe20000010000 */
[----:B------:R-:W3:Y:S06]  /*5650*/  SHFL.BFLY PT, R6, R3, 0x1, 0x1f ;  /* 0x0c201f0003067f89 */ /* 0x000eec00000e0000 */
[----:B------:R5:W-:Y:S01]  /*5660*/  MUFU.EX2 R21, R4 ;  /* 0x0000000400157308 */ /* 0x000be20000000800 */
[C---:B0-----:R-:W-:Y:S01]  /*5670*/  FADD.FTZ R37, R13.reuse, R36 ;  /* 0x000000240d257221 */ /* 0x041fe20000010000 */
[----:B------:R-:W-:-:S06]  /*5680*/  F2FP.BF16.F32.PACK_AB R156, R13, R12 ;  /* 0x0000000c0d9c723e */ /* 0x000fcc00000010ff */
[----:B------:R-:W0:Y:S01]  /*5690*/  MUFU.EX2 R15, R15 ;  /* 0x0000000f000f7308 */ /* 0x000e220000000800 */
[----:B----4-:R-:W-:-:S07]  /*56a0*/  FADD.FTZ R36, R14, R37 ;  /* 0x000000250e247221 */ /* 0x010fce0000010000 */
[----:B------:R-:W-:Y:S01]  /*56b0*/  MUFU.EX2 R20, R20 ;  /* 0x0000001400147308 */ /* 0x000fe20000000800 */
[----:B---3--:R-:W-:Y:S01]  /*56c0*/  FMNMX.FTZ R6, R3, R6, !PT ;  /* 0x0000000603067209 */ /* 0x008fe20007810000 */
[--C-:B------:R-:W-:Y:S01]  /*56d0*/  FFMA.FTZ R3, R67, UR10, -R10.reuse ;  /* 0x0000000a43037c23 */ /* 0x100fe2000801080a */
[----:B------:R-:W-:Y:S02]  /*56e0*/  FFMA.FTZ R10, R53, UR10, -R10 ;  /* 0x0000000a350a7c23 */ /* 0x000fe4000801080a */
[C---:B------:R-:W-:Y:S01]  /*56f0*/  FSETP.NEU.FTZ.AND P2, PT, R6.reuse, -INF , PT ;  /* 0xff8000000600780b */ /* 0x040fe20003f5d000 */
[----:B-----5:R-:W-:Y:S02]  /*5700*/  FMUL.FTZ R4, R6, UR10 ;  /* 0x0000000a06047c20 */ /* 0x020fe40008410000 */
[----:B------:R-:W-:Y:S01]  /*5710*/  MUFU.EX2 R24, R24 ;  /* 0x0000001800187308 */ /* 0x000fe20000000800 */
[----:B0-----:R-:W-:Y:S02]  /*5720*/  F2FP.BF16.F32.PACK_AB R158, R15, R14 ;  /* 0x0000000e0f9e723e */ /* 0x001fe400000010ff */
[----:B------:R-:W-:-:S05]  /*5730*/  FSEL R4, R4, RZ, P2 ;  /* 0x000000ff04047208 */ /* 0x000fca0001000000 */
        /* <DEDUP_REMOVED lines=16> */
[----:B------:R-:W3:Y:S01]  /*5840*/  MUFU.EX2 R27, R27 ;  /* 0x0000001b001b7308 */ /* 0x000ee20000000800 */
[--C-:B------:R-:W-:Y:S01]  /*5850*/  FFMA.FTZ R54, R54, UR10, -R4.reuse ;  /* 0x0000000a36367c23 */ /* 0x100fe20008010804 */
[----:B------:R-:W-:Y:S01]  /*5860*/  FFMA.FTZ R4, R55, UR10, -R4 ;  /* 0x0000000a37047c23 */ /* 0x000fe20008010804 */
[----:B0-----:R-:W-:-:S02]  /*5870*/  F2FP.BF16.F32.PACK_AB R162, R25, R24 ;  /* 0x0000001819a2723e */ /* 0x001fc400000010ff */
[----:B------:R-:W-:-:S03]  /*5880*/  F2FP.BF16.F32.PACK_AB R160, R21, R20 ;  /* 0x0000001415a0723e */ /* 0x000fc600000010ff */
[----:B------:R-:W0:Y:S08]  /*5890*/  MUFU.EX2 R30, R30 ;  /* 0x0000001e001e7308 */ /* 0x000e300000000800 */
[----:B------:R-:W4:Y:S01]  /*58a0*/  MUFU.EX2 R31, R31 ;  /* 0x0000001f001f7308 */ /* 0x000f220000000800 */
[----:B---3--:R-:W-:Y:S01]  /*58b0*/  FADD.FTZ R33, R26, R27 ;  /* 0x0000001b1a217221 */ /* 0x008fe20000010000 */
[----:B------:R-:W-:-:S06]  /*58c0*/  F2FP.BF16.F32.PACK_AB R153, R27, R26 ;  /* 0x0000001a1b99723e */ /* 0x000fcc00000010ff */
[----:B------:R-:W3:Y:S01]  /*58d0*/  MUFU.EX2 R34, R34 ;  /* 0x0000002200227308 */ /* 0x000ee20000000800 */
[----:B0-----:R-:W-:-:S07]  /*58e0*/  FADD.FTZ R32, R30, R33 ;  /* 0x000000211e207221 */ /* 0x001fce0000010000 */
[----:B------:R-:W0:Y:S01]  /*58f0*/  MUFU.EX2 R35, R35 ;  /* 0x0000002300237308 */ /* 0x000e220000000800 */
[C---:B----4-:R-:W-:Y:S01]  /*5900*/  FADD.FTZ R33, R31.reuse, R32 ;  /* 0x000000201f217221 */ /* 0x050fe20000010000 */
[----:B------:R-:W-:-:S05]  /*5910*/  F2FP.BF16.F32.PACK_AB R155, R31, R30 ;  /* 0x0000001e1f9b723e */ /* 0x000fca00000010ff */
[----:B------:R4:W-:Y:S01]  /*5920*/  STSM.16.M88.4 [R18+0x26800], R152 ;  /* 0x0268009812007844 */ /* 0x0009e20000000200 */
[----:B------:R-:W5:Y:S01]  /*5930*/  MUFU.EX2 R38, R38 ;  /* 0x0000002600267308 */ /* 0x000f620000000800 */
[----:B---3--:R-:W-:Y:S01]  /*5940*/  FADD.FTZ R32, R34, R33 ;  /* 0x0000002122207221 */ /* 0x008fe20000010000 */
[----:B------:R-:W-:-:S06]  /*5950*/  FADD.FTZ R33, R15, R36 ;  /* 0x000000240f217221 */ /* 0x000fcc0000010000 */
[----:B------:R-:W3:Y:S01]  /*5960*/  MUFU.EX2 R39, R39 ;  /* 0x0000002700277308 */ /* 0x000ee20000000800 */
[C---:B0-----:R-:W-:Y:S01]  /*5970*/  FADD.FTZ R11, R35.reuse, R32 ;  /* 0x00000020230b7221 */ /* 0x041fe20000010000 */
[----:B------:R-:W-:Y:S01]  /*5980*/  FADD.FTZ R32, R20, R33 ;  /* 0x0000002114207221 */ /* 0x000fe20000010000 */
[----:B------:R-:W-:-:S03]  /*5990*/  F2FP.BF16.F32.PACK_AB R157, R35, R34 ;  /* 0x00000022239d723e */ /* 0x000fc600000010ff */
[----:B------:R-:W-:Y:S02]  /*59a0*/  FADD.FTZ R13, R21, R32 ;  /* 0x00000020150d7221 */ /* 0x000fe40000010000 */
[----:B------:R-:W0:Y:S01]  /*59b0*/  MUFU.EX2 R42, R42 ;  /* 0x0000002a002a7308 */ /* 0x000e220000000800 */
[----:B-----5:R-:W-:-:S07]  /*59c0*/  FADD.FTZ R12, R38, R11 ;  /* 0x0000000b260c7221 */ /* 0x020fce0000010000 */
[----:B------:R-:W5:Y:S01]  /*59d0*/  MUFU.EX2 R43, R43 ;  /* 0x0000002b002b7308 */ /* 0x000f620000000800 */
[C---:B---3--:R-:W-:Y:S01]  /*59e0*/  FADD.FTZ R11, R39.reuse, R12 ;  /* 0x0000000c270b7221 */ /* 0x048fe20000010000 */
[----:B------:R-:W-:-:S05]  /*59f0*/  F2FP.BF16.F32.PACK_AB R159, R39, R38 ;  /* 0x00000026279f723e */ /* 0x000fca00000010ff */
[----:B------:R4:W-:Y:S01]  /*5a00*/  STSM.16.M88.4 [R23], R156 ;  /* 0x0000009c17007844 */ /* 0x0009e20000000200 */
[----:B------:R-:W3:Y:S01]  /*5a10*/  MUFU.EX2 R46, R46 ;  /* 0x0000002e002e7308 */ /* 0x000ee20000000800 */
[----:B0-----:R-:W-:-:S07]  /*5a20*/  FADD.FTZ R12, R42, R11 ;  /* 0x0000000b2a0c7221 */ /* 0x001fce0000010000 */
[----:B------:R-:W0:Y:S01]  /*5a30*/  MUFU.EX2 R47, R47 ;  /* 0x0000002f002f7308 */ /* 0x000e220000000800 */
[C---:B-----5:R-:W-:Y:S01]  /*5a40*/  FADD.FTZ R11, R43.reuse, R12 ;  /* 0x0000000c2b0b7221 */ /* 0x060fe20000010000 */
[----:B------:R-:W-:-:S06]  /*5a50*/  F2FP.BF16.F32.PACK_AB R161, R43, R42 ;  /* 0x0000002a2ba1723e */ /* 0x000fcc00000010ff */
[----:B------:R-:W-:Y:S01]  /*5a60*/  MUFU.EX2 R28, R28 ;  /* 0x0000001c001c7308 */ /* 0x000fe20000000800 */
[----:B---3--:R-:W-:-:S07]  /*5a70*/  FADD.FTZ R12, R46, R11 ;  /* 0x0000000b2e0c7221 */ /* 0x008fce0000010000 */
[----:B------:R-:W3:Y:S01]  /*5a80*/  MUFU.EX2 R29, R29 ;  /* 0x0000001d001d7308 */ /* 0x000ee20000000800 */
[C---:B0-----:R-:W-:Y:S01]  /*5a90*/  F2FP.BF16.F32.PACK_AB R163, R47.reuse, R46 ;  /* 0x0000002e2fa3723e */ /* 0x041fe200000010ff */
[----:B------:R-:W-:-:S04]  /*5aa0*/  FADD.FTZ R47, R47, R12 ;  /* 0x0000000c2f2f7221 */ /* 0x000fc80000010000 */
[----:B------:R4:W-:Y:S02]  /*5ab0*/  STSM.16.M88.4 [R19], R160 ;  /* 0x000000a013007844 */ /* 0x0009e40000000200 */
[----:B------:R-:W-:Y:S08]  /*5ac0*/  MUFU.EX2 R50, R50 ;  /* 0x0000003200327308 */ /* 0x000ff00000000800 */
[----:B------:R-:W0:Y:S01]  /*5ad0*/  MUFU.EX2 R51, R51 ;  /* 0x0000003300337308 */ /* 0x000e220000000800 */
[----:B---3--:R-:W-:-:S07]  /*5ae0*/  F2FP.BF16.F32.PACK_AB R164, R29, R28 ;  /* 0x0000001c1da4723e */ /* 0x008fce00000010ff */
[----:B------:R-:W-:Y:S08]  /*5af0*/  MUFU.EX2 R3, R3 ;  /* 0x0000000300037308 */ /* 0x000ff00000000800 */
[----:B------:R-:W3:Y:S01]  /*5b00*/  MUFU.EX2 R10, R10 ;  /* 0x0000000a000a7308 */ /* 0x000ee20000000800 */
[----:B0-----:R-:W-:Y:S01]  /*5b10*/  F2FP.BF16.F32.PACK_AB R165, R51, R50 ;  /* 0x0000003233a5723e */ /* 0x001fe200000010ff */
[----:B------:R-:W-:-:S04]  /*5b20*/  FADD.FTZ R50, R50, R47 ;  /* 0x0000002f32327221 */ /* 0x000fc80000010000 */
[----:B------:R-:W-:Y:S02]  /*5b30*/  FADD.FTZ R51, R51, R50 ;  /* 0x0000003233337221 */ /* 0x000fe40000010000 */
[----:B------:R-:W0:Y:S08]  /*5b40*/  MUFU.EX2 R54, R54 ;  /* 0x0000003600367308 */ /* 0x000e300000000800 */
[----:B------:R5:W1:Y:S01]  /*5b50*/  MUFU.EX2 R9, R4 ;  /* 0x0000000400097308 */ /* 0x000a620000000800 */
[----:B---3--:R-:W-:Y:S01]  /*5b60*/  F2FP.BF16.F32.PACK_AB R166, R10, R3 ;  /* 0x000000030aa6723e */ /* 0x008fe200000010ff */
[----:B-----5:R-:W-:-:S04]  /*5b70*/  FADD.FTZ R4, R24, R13 ;  /* 0x0000000d18047221 */ /* 0x020fc80000010000 */
[----:B------:R-:W-:Y:S01]  /*5b80*/  FADD.FTZ R25, R25, R4 ;  /* 0x0000000419197221 */ /* 0x000fe20000010000 */
[----:B0-----:R-:W-:-:S03]  /*5b90*/  FADD.FTZ R4, R54, R51 ;  /* 0x0000003336047221 */ /* 0x001fc60000010000 */
[----:B------:R-:W-:Y:S01]  /*5ba0*/  FADD.FTZ R28, R28, R25 ;  /* 0x000000191c1c7221 */ /* 0x000fe20000010000 */
[C---:B-1----:R-:W-:Y:S01]  /*5bb0*/  F2FP.BF16.F32.PACK_AB R167, R9.reuse, R54 ;  /* 0x0000003609a7723e */ /* 0x042fe200000010ff */
[----:B------:R-:W-:Y:S02]  /*5bc0*/  FADD.FTZ R4, R9, R4 ;  /* 0x0000000409047221 */ /* 0x000fe40000010000 */
[----:B------:R-:W-:Y:S02]  /*5bd0*/  FADD.FTZ R28, R29, R28 ;  /* 0x0000001c1d1c7221 */ /* 0x000fe40000010000 */
[----:B------:R4:W-:Y:S02]  /*5be0*/  STSM.16.M88.4 [R22], R164 ;  /* 0x000000a416007844 */ /* 0x0009e40000000200 */
[----:B------:R-:W-:-:S04]  /*5bf0*/  FADD.FTZ R3, R3, R28 ;  /* 0x0000001c03037221 */ /* 0x000fc80000010000 */
[----:B------:R-:W-:Y:S01]  /*5c00*/  FADD.FTZ R3, R10, R3 ;  /* 0x000000030a037221 */ /* 0x000fe20000010000 */
[----:B------:R-:W-:Y:S06]  /*5c10*/  @!P0 BRA `(.L_x_5533) ;  /* 0x0000000000048947 */ /* 0x000fec0003800000 */
[----:B------:R-:W-:Y:S01]  /*5c20*/  BPT.TRAP 0x1 ;  /* 0x000000040000795c */ /* 0x000fe20000300000 */
.L_x_5533:
[----:B------:R0:W1:Y:S01]  /*5c30*/  SYNCS.PHASECHK.TRANS64.TRYWAIT P2, [R7+URZ+0x28c50], R8 ;  /* 0x028c5008070075a7 */ /* 0x000062000804017f */
[----:B------:R-:W-:Y:S05]  /*5c40*/  @!P0 BRA `(.L_x_5534) ;  /* 0x0000000000048947 */ /* 0x000fea0003800000 */
[----:B------:R-:W-:Y:S01]  /*5c50*/  BPT.TRAP 0x1 ;  /* 0x000000040000795c */ /* 0x000fe20000300000 */
.L_x_5534:
[----:B-1----:R-:W-:Y:S05]  /*5c60*/  @P2 BRA `(.L_x_5535) ;  /* 0x0000000000082947 */ /* 0x002fea0003800000 */
[----:B------:R-:W1:Y:S02]  /*5c70*/  SYNCS.PHASECHK.TRANS64.TRYWAIT P2, [R7+URZ+0x28c50], R8 ;  /* 0x028c5008070075a7 */ /* 0x000e64000804017f */
[----:B-1----:R-:W-:Y:S05]  /*5c80*/  @!P2 BRA `(.L_x_5536) ;  /* 0x000001140028a947 */ /* 0x002fea0003800000 */
.L_x_5535:
[----:B------:R-:W-:Y:S01]  /*5c90*/  ULEA UR18, UR37, UR50, 0xc ;  /* 0x0000003225127291 */ /* 0x000fe2000f8e603f */
[----:B------:R-:W-:Y:S01]  /*5ca0*/  WARPGROUP.ARRIVE ;  /* 0x00000000000079c5 */ /* 0x000fe20000000000 */
[----:B------:R-:W-:Y:S01]  /*5cb0*/  UMOV UR7, 0x40000040 ;  /* 0x4000004000077882 */ /* 0x000fe20000000000 */
[----:B------:R-:W-:Y:S01]  /*5cc0*/  PLOP3.LUT P2, PT, PT, PT, UP1, 0x40, 0x0 ;  /* 0x000000000000781c */ /* 0x000fe20003f4e818 */
[----:B------:R-:W-:Y:S01]  /*5cd0*/  @UP0 ULDC UR19, c[0x0][0x450] ;  /* 0x0001140000130ab9 */ /* 0x000fe20000000800 */
[----:B012---:R-:W-:Y:S02]  /*5ce0*/  @!P1 VIADD R7, R7, 0x28c60 ;  /* 0x00028c6007079836 */ /* 0x007fe40000000000 */
        /* <DEDUP_REMOVED lines=16> */
[----:B------:R-:W-:Y:S02]  /*5df0*/  UMOV UR7, 0x40000040 ;  /* 0x4000004000077882 */ /* 0x000fe40000000000 */
[----:B------:R-:W-:Y:S01]  /*5e00*/  UMOV UR18, UR42 ;  /* 0x0000002a00127c82 */ /* 0x000fe20008000000 */
[----:B------:R-:W-:Y:S02]  /*5e10*/  WARPGROUP.DEPBAR.LE gsb0, 0x0 ;  /* 0x00008000000079c5 */ /* 0x000fe40000010000 */
[----:B------:R-:W-:-:S15]  /*5e20*/  WARPGROUP.ARRIVE ;  /* 0x00000000000079c5 */ /* 0x000fde0000000000 */
[----:B------:R-:W-:-:S06]  /*5e30*/  NOP ;  /* 0x0000000000007918 */ /* 0x000fcc0000000000 */
[----:B------:R-:W-:Y:S01]  /*5e40*/  HGMMA.64x256x16.F32.BF16 R24, R164, gdesc[UR4].tnspB, R24, gsb0 ;  /* 0x43e00004a4187df0 */ /* 0x000fe20008001818 */
[----:B------:R-:W-:Y:S02]  /*5e50*/  @UP0 ULDC UR6, c[0x0][0x44c] ;  /* 0x0001130000060ab9 */ /* 0x000fe40000000800 */
[----:B------:R-:W-:-:S04]  /*5e60*/  UIMAD.WIDE.U32 UR6, UR42, UR6, URZ ;  /* 0x000000062a0672a5 */ /* 0x000fc8000f8e003f */
[----:B------:R-:W-:-:S04]  /*5e70*/  @UP0 USHF.R.U32.HI UR18, URZ, UR19, UR7 ;  /* 0x000000133f120299 */ /* 0x000fc80008011607 */
[----:B------:R-:W-:-:S04]  /*5e80*/  UIADD3 UR6, UR18, UR49, -UR51 ;  /* 0x0000003112067290 */ /* 0x000fc8000fffe833 */
[----:B------:R-:W-:Y:S01]  /*5e90*/  UIADD3 UR14, UR6, UR14, URZ ;  /* 0x0000000e060e7290 */ /* 0x000fe2000fffe03f */
        /* <DEDUP_REMOVED lines=10> */
[----:B0-----:R-:W-:Y:S01]  /*5f40*/  VIADD R7, R168, 0xfffffffe ;  /* 0xfffffffea8077836 */ /* 0x001fe20000000000 */
[----:B------:R-:W-:Y:S06]  /*5f50*/  @P2 BRA `(.L_x_5537) ;  /* 0x0000000000442947 */ /* 0x000fec0003800000 */
        /* <DEDUP_REMOVED lines=10> */
.L_x_5538:
[----:B------:R-:W-:-:S11]  /*6000*/  UISETP.NE.AND UP2, UPT, UR15, 0x1, UPT ;  /* 0x000000010f00788c */ /* 0x000fd6000bf45270 */
[----:B------:R-:W-:Y:S02]  /*6010*/  @UP2 ULDC.64 UR20, c[0x0][0x9e8] ;  /* 0x00027a0000142ab9 */ /* 0x000fe40000000a00 */
[----:B------:R-:W-:-:S04]  /*6020*/  UIMAD.WIDE.U32 UR6, UR18, UR20, URZ ;  /* 0x00000014120672a5 */ /* 0x000fc8000f8e003f */
[----:B------:R-:W-:-:S12]  /*6030*/  @UP2 USHF.R.U32.HI UR18, URZ, UR21, UR7 ;  /* 0x000000153f122299 */ /* 0x000fd80008011607 */
.L_x_5539:
[----:B------:R-:W-:-:S04]  /*6040*/  UIMAD UR15, UR18, UR15, UR15 ;  /* 0x0000000f120f72a4 */ /* 0x000fc8000f8e020f */
[----:B------:R-:W-:-:S04]  /*6050*/  UISETP.LT.AND UP2, UPT, UR14, UR15, UPT ;  /* 0x0000000f0e00728c */ /* 0x000fc8000bf41270 */
[----:B------:R-:W-:-:S12]  /*6060*/  USEL UR14, UR14, UR15, UP2 ;  /* 0x0000000f0e0e7287 */ /* 0x000fd80009000000 */
.L_x_5537:
[----:B------:R-:W-:Y:S01]  /*6070*/  USHF.R.S32.HI UR6, URZ, 0x1f, UR14 ;  /* 0x0000001f3f067899 */ /* 0x000fe2000801140e */
[----:B------:R-:W-:Y:S01]  /*6080*/  ULDC UR24, c[0x0][0x9e4] ;  /* 0x0002790000187ab9 */ /* 0x000fe20000000800 */
[----:B------:R-:W-:Y:S02]  /*6090*/  ULDC UR21, c[0x0][0x9dc] ;  /* 0x0002770000157ab9 */ /* 0x000fe40000000800 */
[----:B------:R-:W-:Y:S01]  /*60a0*/  ULEA.HI UR6, UR6, UR14, URZ, 0x6 ;  /* 0x0000000e06067291 */ /* 0x000fe2000f8f303f */
[----:B------:R-:W-:Y:S01]  /*60b0*/  ULDC UR22, c[0x0][0x988] ;  /* 0x0002620000167ab9 */ /* 0x000fe20000000800 */
[----:B------:R-:W-:Y:S02]  /*60c0*/  ULDC UR25, c[0x0][0x9e0] ;  /* 0x0002780000197ab9 */ /* 0x000fe40000000800 */
[----:B------:R-:W-:-:S04]  /*60d0*/  USHF.R.S32.HI UR6, URZ, 0x6, UR6 ;  /* 0x000000063f067899 */ /* 0x000fc80008011406 */
[----:B------:R-:W-:-:S04]  /*60e0*/  UISETP.LT.AND UP2, UPT, UR48, UR6, UPT ;  /* 0x000000063000728c */ /* 0x000fc8000bf41270 */
[----:B------:R-:W-:-:S06]  /*60f0*/  USEL UR20, UR48, UR6, !UP2 ;  /* 0x0000000630147287 */ /* 0x000fcc000d000000 */
[----:B------:R-:W-:-:S13]  /*6100*/  ISETP.GE.AND P2, PT, R7, UR20, PT ;  /* 0x0000001407007c0c */ /* 0x000fda000bf46270 */
[----:B------:R-:W-:Y:S05]  /*6110*/  @!P2 BRA `(.L_x_5540) ;  /* 0x0000002000e0a947 */ /* 0x000fea0003800000 */
.L_x_5557:
[----:B------:R-:W-:-:S04]  /*6120*/  UIADD3 UR23, UR37, 0x1, URZ ;  /* 0x0000000125177890 */ /* 0x000fc8000fffe03f */
[----:B------:R-:W-:-:S04]  /*6130*/  UISETP.NE.AND UP2, UPT, UR23, 0x2, UPT ;  /* 0x000000021700788c */ /* 0x000fc8000bf45270 */
[----:B------:R-:W-:Y:S02]  /*6140*/  USEL UR6, URZ, 0x1, UP2 ;  /* 0x000000013f067887 */ /* 0x000fe40009000000 */
[----:B------:R-:W-:Y:S02]  /*6150*/  USEL UR23, UR23, URZ, UP2 ;  /* 0x0000003f17177287 */ /* 0x000fe40009000000 */
[----:B------:R-:W-:Y:S01]  /*6160*/  ULOP3.LUT UR38, UR38, UR6, URZ, 0x3c, !UPT ;  /* 0x0000000626267292 */ /* 0x000fe2000f8e3c3f */
[----:B012---:R-:W-:Y:S11]  /*6170*/  @!P0 BRA `(.L_x_5541) ;  /* 0x0000000000048947 */ /* 0x007ff60003800000 */
[----:B------:R-:W-:Y:S01]  /*6180*/  BPT.TRAP 0x1 ;  /* 0x000000040000795c */ /* 0x000fe20000300000 */
.L_x_5541:
[----:B------:R-:W-:Y:S01]  /*6190*/  ULEA UR26, UR23, UR46, 0x3 ;  /* 0x0000002e171a7291 */ /* 0x000fe2000f8e183f */
[----:B------:R-:W-:-:S05]  /*61a0*/  IMAD.U32 R11, RZ, RZ, UR38 ;  /* 0x00000026ff0b7e24 */ /* 0x000fca000f8e00ff */
[----:B------:R-:W-:-:S04]  /*61b0*/  SHF.L.U32 R11, R11, 0x1f, RZ ;  /* 0x0000001f0b0b7819 */ /* 0x000fc800000006ff */
[----:B------:R0:W1:Y:S01]  /*61c0*/  SYNCS.PHASECHK.TRANS64.TRYWAIT P2, [UR26+0x28c30], R11 ;  /* 0x028c300bff0075a7 */ /* 0x000062000804015a */
[----:B------:R-:W-:Y:S05]  /*61d0*/  @!P0 BRA `(.L_x_5542) ;  /* 0x0000000000048947 */ /* 0x000fea0003800000 */
[----:B------:R-:W-:Y:S01]  /*61e0*/  BPT.TRAP 0x1 ;  /* 0x000000040000795c */ /* 0x000fe20000300000 */
.L_x_5542:
[----:B-1----:R-:W-:Y:S05]  /*61f0*/  @P2 BRA `(.L_x_5543) ;  /* 0x0000000000082947 */ /* 0x002fea0003800000 */
[----:B------:R-:W1:Y:S02]  /*6200*/  SYNCS.PHASECHK.TRANS64.TRYWAIT P2, [UR26+0x28c30], R11 ;  /* 0x028c300bff0075a7 */ /* 0x000e64000804015a */
[----:B-1----:R-:W-:Y:S05]  /*6210*/  @!P2 BRA `(.L_x_5544) ;  /* 0x0000010c00d8a947 */ /* 0x002fea0003800000 */
.L_x_5543:
[----:B------:R-:W-:Y:S01]  /*6220*/  R2UR UR18, R0 ;  /* 0x00000000001272ca */ /* 0x000fe200000e0000 */
[----:B----4-:R-:W-:Y:S01]  /*6230*/  WARPGROUP.ARRIVE ;  /* 0x00000000000079c5 */ /* 0x010fe20000000000 */
[----:B------:R-:W-:Y:S01]  /*6240*/  UMOV UR19, 0x40000040 ;  /* 0x4000004000137882 */ /* 0x000fe20000000000 */
[----:B------:R-:W-:Y:S01]  /*6250*/  UMOV UR7, 0x40000040 ;  /* 0x4000004000077882 */ /* 0x000fe20000000000 */
[----:B------:R-:W-:Y:S01]  /*6260*/  UMOV UR11, 0x40000040 ;  /* 0x40000040000b7882 */ /* 0x000fe20000000000 */
[----:B------:R-:W-:Y:S01]  /*6270*/  UMOV UR15, 0x40000040 ;  /* 0x40000040000f7882 */ /* 0x000fe20000000000 */
[----:B------:R-:W-:Y:S01]  /*6280*/  PLOP3.LUT P2, PT, PT, PT, UP0, 0x80, 0x0 ;  /* 0x000000000000781c */ /* 0x000fe20003f4f008 */
[----:B------:R-:W-:Y:S01]  /*6290*/  VIADD R12, R185, UR42 ;  /* 0x0000002ab90c7c36 */ /* 0x000fe20008000000 */
[----:B------:R-:W-:Y:S01]  /*62a0*/  PLOP3.LUT P3, PT, PT, PT, UP0, 0x80, 0x0 ;  /* 0x000000000000781c */ /* 0x000fe20003f6f008 */
[----:B------:R-:W-:Y:S02]  /*62b0*/  IMAD.U32 R10, RZ, RZ, UR26 ;  /* 0x0000001aff0a7e24 */ /* 0x000fe4000f8e00ff */
[----:B------:R-:W-:-:S02]  /*62c0*/  IMAD.SHL.U32 R13, R7, 0x40, RZ ;  /* 0x00000040070d7824 */ /* 0x000fc400078e00ff */
[----:B------:R-:W-:Y:S01]  /*62d0*/  ULEA UR18, UR23, UR18, 0x9 ;  /* 0x0000001217127291 */ /* 0x000fe2000f8e483f */
[----:B------:R-:W-:-:S03]  /*62e0*/  IMAD.U32 R9, RZ, RZ, UR51 ;  /* 0x00000033ff097e24 */ /* 0x000fc6000f8e00ff */
[----:B------:R-:W-:Y:S02]  /*62f0*/  UIADD3 UR6, UR18, 0x2, URZ ;  /* 0x0000000212067890 */ /* 0x000fe4000fffe03f */
[----:B------:R-:W-:Y:S02]  /*6300*/  UIADD3 UR10, UR18, 0x4, URZ ;  /* 0x00000004120a7890 */ /* 0x000fe4000fffe03f */
[----:B------:R-:W-:Y:S02]  /*6310*/  UIADD3 UR14, UR18, 0x6, URZ ;  /* 0x00000006120e7890 */ /* 0x000fe4000fffe03f */
[----:B------:R-:W-:Y:S03]  /*6320*/  HGMMA.64x64x16.F32.BF16 R152, gdesc[UR16], RZ, !UPT, gsb0 ;  /* 0x00e00000109879f0 */ /* 0x000fe6000c0018ff */
[----:B------:R-:W-:Y:S02]  /*6330*/  WARPGROUP.DEPBAR.LE gsb0, 0x0 ;  /* 0x00008000000079c5 */ /* 0x000fe40000010000 */
[----:B------:R-:W-:-:S06]  /*6340*/  WARPGROUP.ARRIVE ;  /* 0x00000000000079c5 */ /* 0x000fcc0000000000 */
[----:B------:R-:W-:Y:S01]  /*6350*/  HGMMA.64x64x16.F32.BF16 R152, gdesc[UR4], R152, gsb0 ;  /* 0x00e00000049879f0 */ /* 0x000fe20008001898 */
[----:B------:R-:W-:Y:S02]  /*6360*/  @UP0 ULDC UR6, c[0x0][0x44c] ;  /* 0x0001130000060ab9 */ /* 0x000fe40000000800 */
[----:B-1----:R-:W-:Y:S01]  /*6370*/  @P2 IMAD.HI.U32 R8, R12, UR6, RZ ;  /* 0x000000060c082c27 */ /* 0x002fe2000f8e00ff */
[----:B------:R-:W-:Y:S01]  /*6380*/  @UP0 ULDC UR6, c[0x0][0x450] ;  /* 0x0001140000060ab9 */ /* 0x000fe20000000800 */
[----:B------:R-:W-:-:S03]  /*6390*/  PLOP3.LUT P2, PT, PT, PT, UP1, 0x40, 0x0 ;  /* 0x000000000000781c */ /* 0x000fc60003f4e818 */
[----:B------:R-:W-:Y:S01]  /*63a0*/  @P3 SHF.R.U32.HI R12, RZ, UR6, R8 ;  /* 0x00000006ff0c3c19 */ /* 0x000fe20008011608 */
[----:B------:R-:W-:-:S04]  /*63b0*/  @!P1 VIADD R8, R10, 0x28c40 ;  /* 0x00028c400a089836 */ /* 0x000fc80000000000 */
[----:B------:R-:W1:Y:S01]  /*63c0*/  SHFL.IDX PT, R20, R12, RZ, 0x1c1f ;  /* 0x001c1fff0c147589 */ /* 0x000e6200000e0000 */
[----:B------:R-:W-:Y:S01]  /*63d0*/  @!P1 PRMT R8, RZ, 0x654, R8 ;  /* 0x00000654ff089816 */ /* 0x000fe20000000008 */
[----:B------:R-:W-:Y:S02]  /*63e0*/  WARPGROUP.DEPBAR.LE gsb0, 0x0 ;  /* 0x00008000000079c5 */ /* 0x000fe40000010000 */
[----:B------:R-:W-:-:S06]  /*63f0*/  WARPGROUP.ARRIVE ;  /* 0x00000000000079c5 */ /* 0x000fcc0000000000 */
[----:B------:R-:W-:Y:S01]  /*6400*/  HGMMA.64x64x16.F32.BF16 R152, gdesc[UR8], R152, gsb0 ;  /* 0x00e00000089879f0 */ /* 0x000fe20008001898 */
[----:B------:R-:W-:Y:S02]  /*6410*/  UMOV UR11, UR21 ;  /* 0x00000015000b7c82 */ /* 0x000fe40008000000 */
[----:B------:R-:W-:Y:S01]  /*6420*/  ULOP3.LUT UR6, URZ, UR11, URZ, 0x33, !UPT ;  /* 0x0000000b3f067292 */ /* 0x000fe2000f8e333f */
[----:B------:R-:W-:Y:S02]  /*6430*/  WARPGROUP.DEPBAR.LE gsb0, 0x0 ;  /* 0x00008000000079c5 */ /* 0x000fe40000010000 */
[----:B------:R-:W-:-:S06]  /*6440*/  WARPGROUP.ARRIVE ;  /* 0x00000000000079c5 */ /* 0x000fcc0000000000 */
[----:B------:R-:W-:Y:S03]  /*6450*/  HGMMA.64x64x16.F32.BF16 R152, gdesc[UR12], R152, gsb0 ;  /* 0x00e000000c9879f0 */ /* 0x000fe60008001898 */
[----:B------:R-:W-:Y:S02]  /*6460*/  WARPGROUP.DEPBAR.LE gsb0, 0x0 ;  /* 0x00008000000079c5 */ /* 0x000fe40000010000 */
[----:B------:R2:W-:Y:S02]  /*6470*/  @!P1 SYNCS.ARRIVE.TRANS64.RED.A1T0 RZ, [R8+URZ], RZ ;  /* 0x000000ff08ff99a7 */ /* 0x0005e4000810043f */
[----:B--2---:R-:W-:-:S04]  /*6480*/  IADD3 R8, -R2, 0x1, -R13 ;  /* 0x0000000102087810 */ /* 0x004fc80007ffe90d */
[----:B------:R-:W-:-:S05]  /*6490*/  IADD3 R8, -R9, UR49, R8 ;  /* 0x0000003109087c10 */ /* 0x000fca000fffe108 */
[C---:B------:R-:W-:Y:S02]  /*64a0*/  VIADD R205, R8.reuse, UR25 ;  /* 0x0000001908cd7c36 */ /* 0x040fe40008000000 */
[----:B------:R-:W-:Y:S02]  /*64b0*/  VIADD R207, R8, UR6 ;  /* 0x0000000608cf7c36 */ /* 0x000fe40008000000 */
[C---:B-1----:R-:W-:Y:S02]  /*64c0*/  IMAD.IADD R14, R20.reuse, 0x1, R205 ;  /* 0x00000001140e7824 */ /* 0x042fe400078e02cd */
[----:B------:R-:W-:Y:S01]  /*64d0*/  IMAD.IADD R15, R20, 0x1, R207 ;  /* 0x00000001140f7824 */ /* 0x000fe200078e02cf */
[----:B------:R-:W-:Y:S06]  /*64e0*/  @P2 BRA `(.L_x_5545) ;  /* 0x00000000005c2947 */ /* 0x000fec0003800000 */
[----:B------:R-:W-:Y:S01]  /*64f0*/  IMAD.U32 R9, RZ, RZ, UR51 ;  /* 0x00000033ff097e24 */ /* 0x000fe2000f8e00ff */
[----:B------:R-:W-:Y:S04]  /*6500*/  BSSY B0, `(.L_x_5546) ;  /* 0x0000011000007945 */ /* 0x000fe80003800000 */
[----:B------:R-:W-:-:S04]  /*6510*/  IADD3 R20, -R9, UR49, R20 ;  /* 0x0000003109147c10 */ /* 0x000fc8000fffe114 */
        /* <DEDUP_REMOVED lines=10> */
.L_x_5547:
[----:B------:R-:W-:-:S05]  /*65c0*/  IMAD.U32 R206, RZ, RZ, UR24 ;  /* 0x00000018ffce7e24 */ /* 0x000fca000f8e00ff */
[----:B------:R-:W-:-:S13]  /*65d0*/  ISETP.NE.AND P2, PT, R206, 0x1, PT ;  /* 0x00000001ce00780c */ /* 0x000fda0003f45270 */
[----:B------:R-:W1:Y:S02]  /*65e0*/  @P2 LDC.64 R8, c[0x0][0x9e8] ;  /* 0x00027a00ff082b82 */ /* 0x000e640000000a00 */
[----:B-1----:R-:W-:-:S05]  /*65f0*/  @P2 IMAD.HI.U32 R8, R20, R8, RZ ;  /* 0x0000000814082227 */ /* 0x002fca00078e00ff */
[----:B------:R-:W-:-:S07]  /*6600*/  @P2 SHF.R.U32.HI R20, RZ, R9, R8 ;  /* 0x00000009ff142219 */ /* 0x000fce0000011608 */
.L_x_5548:
[----:B------:R-:W-:Y:S05]  /*6610*/  BSYNC B0 ;  /* 0x0000000000007941 */ /* 0x000fea0003800000 */
.L_x_5546:
[----:B------:R-:W-:-:S04]  /*6620*/  IMAD R9, R20, R206, -R13 ;  /* 0x000000ce14097224 */ /* 0x000fc800078e0a0d */
[----:B------:R-:W-:-:S05]  /*6630*/  IMAD.IADD R9, R9, 0x1, -R2 ;  /* 0x0000000109097824 */ /* 0x000fca00078e0a02 */
[----:B------:R-:W-:Y:S02]  /*6640*/  VIADDMNMX R14, R9, R206, R14, PT ;  /* 0x000000ce090e7246 */ /* 0x000fe4000380010e */
[----:B------:R-:W-:-:S07]  /*6650*/  VIMNMX R15, R15, R9, !PT ;  /* 0x000000090f0f7248 */ /* 0x000fce0007fe0100 */
.L_x_5545:
[----:B------:R-:W-:Y:S01]  /*6660*/  ISETP.GT.AND P2, PT, R7, -0x1, PT ;  /* 0xffffffff0700780c */ /* 0x000fe20003f44270 */
[----:B------:R-:W1:Y:S03]  /*6670*/  SHFL.IDX PT, R8, R12, 0x1, 0x1c1f ;  /* 0x003c1f000c087f89 */ /* 0x000e6600000e0000 */
        /* <DEDUP_REMOVED lines=11> */
[----:B-1----:R-:W-:Y:S01]  /*6730*/  IMAD.IADD R12, R205, 0x1, R8 ;  /* 0x00000001cd0c7824 */ /* 0x002fe200078e0208 */
        /* <DEDUP_REMOVED lines=8> */
[C---:B------:R-:W-:Y:S02]  /*67c0*/  ISETP.GT.AND P3, PT, R15.reuse, 0x19, P2 ;  /* 0x000000190f00780c */ /* 0x040fe40001764270 */
        /* <DEDUP_REMOVED lines=22> */
[----:B------:R-:W-:Y:S02]  /*6930*/  ISETP.GT.AND P3, PT, R15, 0x39, P2 ;  /* 0x000000390f00780c */ /* 0x000fe40001764270 */
[C---:B------:R-:W-:Y:S02]  /*6940*/  ISETP.LT.OR P4, PT, R14.reuse, 0x32, P4 ;  /* 0x000000320e00780c */ /* 0x040fe40002781670 */
[C---:B------:R-:W-:Y:S02]  /*6950*/  ISETP.LT.OR P6, PT, R14.reuse, 0x39, P6 ;  /* 0x000000390e00780c */ /* 0x040fe400037c1670 */
[----:B------:R-:W-:Y:S01]  /*6960*/  ISETP.LT.OR P3, PT, R14, 0x3a, P3 ;  /* 0x0000003a0e00780c */ /* 0x000fe20001f61670 */
[----:B------:R-:W-:Y:S01]  /*6970*/  IMAD.IADD R14, R207, 0x1, R8 ;  /* 0x00000001cf0e7824 */ /* 0x000fe200078e0208 */
[----:B------:R-:W-:-:S02]  /*6980*/  FSEL R177, R177, -INF , !P4 ;  /* 0xff800000b1b17808 */ /* 0x000fc40006000000 */
[----:B------:R-:W-:Y:S02]  /*6990*/  FSEL R180, R180, -INF , !P6 ;  /* 0xff800000b4b47808 */ /* 0x000fe40007000000 */
[----:B------:R-:W-:Y:S01]  /*69a0*/  FSEL R181, R181, -INF , !P3 ;  /* 0xff800000b5b57808 */ /* 0x000fe20005800000 */
        /* <DEDUP_REMOVED lines=14> */
.L_x_5551:
[----:B------:R-:W-:-:S05]  /*6a90*/  IMAD.U32 R20, RZ, RZ, UR24 ;  /* 0x00000018ff147e24 */ /* 0x000fca000f8e00ff */
[----:B------:R-:W-:-:S13]  /*6aa0*/  ISETP.NE.AND P3, PT, R20, 0x1, PT ;  /* 0x000000011400780c */ /* 0x000fda0003f65270 */
[----:B------:R-:W1:Y:S02]  /*6ab0*/  @P3 LDC.64 R8, c[0x0][0x9e8] ;  /* 0x00027a00ff083b82 */ /* 0x000e640000000a00 */
[----:B-1----:R-:W-:-:S05]  /*6ac0*/  @P3 IMAD.HI.U32 R8, R15, R8, RZ ;  /* 0x000000080f083227 */ /* 0x002fca00078e00ff */
[----:B------:R-:W-:-:S07]  /*6ad0*/  @P3 SHF.R.U32.HI R15, RZ, R9, R8 ;  /* 0x00000009ff0f3219 */ /* 0x000fce0000011608 */
.L_x_5552:
[----:B------:R-:W-:Y:S05]  /*6ae0*/  BSYNC B0 ;  /* 0x0000000000007941 */ /* 0x000fea0003800000 */
.L_x_5550:
[----:B------:R-:W-:-:S04]  /*6af0*/  IMAD R13, R15, R20, -R13 ;  /* 0x000000140f0d7224 */ /* 0x000fc800078e0a0d */
[----:B------:R-:W-:-:S05]  /*6b00*/  IMAD.IADD R13, R13, 0x1, -R2 ;  /* 0x000000010d0d7824 */ /* 0x000fca00078e0a02 */
[----:B------:R-:W-:Y:S02]  /*6b10*/  VIADDMNMX R12, R13, R20, R12, PT ;  /* 0x000000140d0c7246 */ /* 0x000fe4000380010c */
[----:B------:R-:W-:-:S07]  /*6b20*/  VIMNMX R14, R14, R13, !PT ;  /* 0x0000000d0e0e7248 */ /* 0x000fce0007fe0100 */
.L_x_5549:
[----:B------:R-:W-:Y:S01]  /*6b30*/  FMNMX.FTZ R8, R152, R5, !PT ;  /* 0x0000000598087209 */ /* 0x000fe20007810000 */
[----:B------:R-:W-:Y:S01]  /*6b40*/  UMOV UR10, UR22 ;  /* 0x00000016000a7c82 */ /* 0x000fe20008000000 */
[C---:B------:R-:W-:Y:S02]  /*6b50*/  ISETP.GT.AND P4, PT, R14.reuse, RZ, P2 ;  /* 0x000000ff0e00720c */ /* 0x040fe40001784270 */
[----:B------:R-:W-:Y:S02]  /*6b60*/  FMNMX.FTZ R9, R153, R8, !PT ;  /* 0x0000000899097209 */ /* 0x000fe40007810000 */
[----:B------:R-:W-:Y:S02]  /*6b70*/  ISETP.GT.AND P3, PT, R14, 0x1, P2 ;  /* 0x000000010e00780c */ /* 0x000fe40001764270 */
[----:B------:R-:W-:Y:S02]  /*6b80*/  FMNMX.FTZ R8, R156, R9, !PT ;  /* 0x000000099c087209 */ /* 0x000fe40007810000 */
[----:B------:R-:W-:-:S02]  /*6b90*/  ISETP.LT.OR P4, PT, R12, 0x1, P4 ;  /* 0x000000010c00780c */ /* 0x000fc40002781670 */
[----:B------:R-:W-:Y:S02]  /*6ba0*/  FMNMX.FTZ R9, R157, R8, !PT ;  /* 0x000000089d097209 */ /* 0x000fe40007810000 */
[----:B------:R-:W-:Y:S02]  /*6bb0*/  ISETP.GT.AND P5, PT, R14, 0x8, P2 ;  /* 0x000000080e00780c */ /* 0x000fe400017a4270 */
[----:B------:R-:W-:Y:S02]  /*6bc0*/  FMNMX.FTZ R8, R160, R9, !PT ;  /* 0x00000009a0087209 */ /* 0x000fe40007810000 */
[----:B------:R-:W-:Y:S02]  /*6bd0*/  ISETP.LT.OR P3, PT, R12, 0x2, P3 ;  /* 0x000000020c00780c */ /* 0x000fe40001f61670 */
[----:B------:R-:W-:Y:S02]  /*6be0*/  FMNMX.FTZ R9, R161, R8, !PT ;  /* 0x00000008a1097209 */ /* 0x000fe40007810000 */
[----:B------:R-:W-:-:S02]  /*6bf0*/  ISETP.GT.AND P6, PT, R14, 0x9, P2 ;  /* 0x000000090e00780c */ /* 0x000fc400017c4270 */
[----:B------:R-:W-:Y:S02]  /*6c00*/  FMNMX.FTZ R8, R164, R9, !PT ;  /* 0x00000009a4087209 */ /* 0x000fe40007810000 */
[----:B------:R-:W-:Y:S02]  /*6c10*/  ISETP.LT.OR P5, PT, R12, 0x9, P5 ;  /* 0x000000090c00780c */ /* 0x000fe40002fa1670 */
[----:B------:R-:W-:Y:S02]  /*6c20*/  FMNMX.FTZ R9, R165, R8, !PT ;  /* 0x00000008a5097209 */ /* 0x000fe40007810000 */
[----:B------:R-:W-:Y:S02]  /*6c30*/  FSEL R155, R155, -INF , !P3 ;  /* 0xff8000009b9b7808 */ /* 0x000fe40005800000 */
        /* <DEDUP_REMOVED lines=11> */
[----:B------:R-:W-:Y:S02]  /*6cf0*/  ISETP.LT.OR P3, PT, R12, 0x11, P3 ;  /* 0x000000110c00780c */ /* 0x000fe40001f61670 */
[----:B------:R-:W-:Y:S02]  /*6d00*/  FMNMX.FTZ R8, R180, R9, !PT ;  /* 0x00000009b4087209 */ /* 0x000fe40007810000 */
[----:B------:R-:W-:-:S02]  /*6d10*/  ISETP.GT.AND P6, PT, R14, 0x18, P2 ;  /* 0x000000180e00780c */ /* 0x000fc400017c4270 */
[----:B------:R-:W-:Y:S02]  /*6d20*/  FMNMX.FTZ R9, R181, R8, !PT ;  /* 0x00000008b5097209 */ /* 0x000fe40007810000 */
[----:B------:R-:W-:Y:S02]  /*6d30*/  ISETP.LT.OR P5, PT, R12, 0x12, P5 ;  /* 0x000000120c00780c */ /* 0x000fe40002fa1670 */
[----:B------:R-:W-:Y:S01]  /*6d40*/  FSEL R162, R162, -INF , !P3 ;  /* 0xff800000a2a27808 */ /* 0x000fe20005800000 */
[----:B------:R-:W1:Y:S01]  /*6d50*/  SHFL.BFLY PT, R8, R9, 0x2, 0x1f ;  /* 0x0c401f0009087f89 */ /* 0x000e6200000e0000 */
[----:B------:R-:W-:Y:S02]  /*6d60*/  ISETP.LT.OR P6, PT, R12, 0x19, P6 ;  /* 0x000000190c00780c */ /* 0x000fe400037c1670 */
[----:B------:R-:W-:Y:S02]  /*6d70*/  FSEL R163, R163, -INF , !P5 ;  /* 0xff800000a3a37808 */ /* 0x000fe40006800000 */
[----:B------:R-:W-:-:S02]  /*6d80*/  ISETP.GT.AND P3, PT, R14, 0x20, P2 ;  /* 0x000000200e00780c */ /* 0x000fc40001764270 */
[----:B------:R-:W-:Y:S02]  /*6d90*/  FSEL R166, R166, -INF , !P6 ;  /* 0xff800000a6a67808 */ /* 0x000fe40007000000 */
[----:B------:R-:W-:Y:S02]  /*6da0*/  ISETP.GT.AND P5, PT, R14, 0x21, P2 ;  /* 0x000000210e00780c */ /* 0x000fe400017a4270 */
[----:B------:R-:W-:Y:S02]  /*6db0*/  ISETP.LT.OR P3, PT, R12, 0x21, P3 ;  /* 0x000000210c00780c */ /* 0x000fe40001f61670 */
[----:B------:R-:W-:Y:S02]  /*6dc0*/  ISETP.GT.AND P6, PT, R14, 0x28, P2 ;  /* 0x000000280e00780c */ /* 0x000fe400017c4270 */
[----:B------:R-:W-:Y:S02]  /*6dd0*/  ISETP.LT.OR P5, PT, R12, 0x22, P5 ;  /* 0x000000220c00780c */ /* 0x000fe40002fa1670 */
[----:B------:R-:W-:-:S02]  /*6de0*/  FSEL R170, R170, -INF , !P3 ;  /* 0xff800000aaaa7808 */ /* 0x000fc40005800000 */
[----:B------:R-:W-:Y:S02]  /*6df0*/  ISETP.GT.AND P3, PT, R14, 0x29, P2 ;  /* 0x000000290e00780c */ /* 0x000fe40001764270 */
[----:B------:R-:W-:Y:S02]  /*6e00*/  FSEL R171, R171, -INF , !P5 ;  /* 0xff800000abab7808 */ /* 0x000fe40006800000 */
[----:B------:R-:W-:Y:S02]  /*6e10*/  ISETP.LT.OR P6, PT, R12, 0x29, P6 ;  /* 0x000000290c00780c */ /* 0x000fe400037c1670 */
[----:B-1----:R-:W-:Y:S02]  /*6e20*/  FMNMX.FTZ R13, R9, R8, !PT ;  /* 0x00000008090d7209 */ /* 0x002fe40007810000 */
[----:B------:R-:W-:Y:S02]  /*6e30*/  FSEL R9, R154, -INF , !P4 ;  /* 0xff8000009a097808 */ /* 0x000fe40006000000 */
[----:B------:R-:W-:Y:S01]  /*6e40*/  ISETP.GT.AND P4, PT, R14, 0x19, P2 ;  /* 0x000000190e00780c */ /* 0x000fe20001784270 */
[----:B------:R-:W1:Y:S01]  /*6e50*/  SHFL.BFLY PT, R8, R13, 0x1, 0x1f ;  /* 0x0c201f000d087f89 */ /* 0x000e6200000e0000 */
[----:B------:R-:W-:-:S02]  /*6e60*/  FMNMX.FTZ R20, R9, R6, !PT ;  /* 0x0000000609147209 */ /* 0x000fc40007810000 */
[C---:B------:R-:W-:Y:S02]  /*6e70*/  ISETP.LT.OR P4, PT, R12.reuse, 0x1a, P4 ;  /* 0x0000001a0c00780c */ /* 0x040fe40002781670 */
[----:B------:R-:W-:Y:S02]  /*6e80*/  ISETP.LT.OR P3, PT, R12, 0x2a, P3 ;  /* 0x0000002a0c00780c */ /* 0x000fe40001f61670 */
[----:B------:R-:W-:Y:S02]  /*6e90*/  FSEL R167, R167, -INF , !P4 ;  /* 0xff800000a7a77808 */ /* 0x000fe40006000000 */
[----:B------:R-:W-:Y:S02]  /*6ea0*/  ISETP.GT.AND P5, PT, R14, 0x30, P2 ;  /* 0x000000300e00780c */ /* 0x000fe400017a4270 */
[----:B------:R-:W-:Y:S02]  /*6eb0*/  FSEL R174, R174, -INF , !P6 ;  /* 0xff800000aeae7808 */ /* 0x000fe40007000000 */
[----:B------:R-:W-:-:S02]  /*6ec0*/  FSEL R175, R175, -INF , !P3 ;  /* 0xff800000afaf7808 */ /* 0x000fc40005800000 */
[C---:B------:R-:W-:Y:S02]  /*6ed0*/  ISETP.GT.AND P6, PT, R14.reuse, 0x31, P2 ;  /* 0x000000310e00780c */ /* 0x040fe400017c4270 */
[C---:B------:R-:W-:Y:S02]  /*6ee0*/  ISETP.GT.AND P3, PT, R14.reuse, 0x38, P2 ;  /* 0x000000380e00780c */ /* 0x040fe40001764270 */
[----:B------:R-:W-:Y:S02]  /*6ef0*/  ISETP.GT.AND P2, PT, R14, 0x39, P2 ;  /* 0x000000390e00780c */ /* 0x000fe40001744270 */
[C---:B------:R-:W-:Y:S02]  /*6f00*/  ISETP.LT.OR P5, PT, R12.reuse, 0x31, P5 ;  /* 0x000000310c00780c */ /* 0x040fe40002fa1670 */
[----:B------:R-:W-:Y:S02]  /*6f10*/  ISETP.LT.OR P6, PT, R12, 0x32, P6 ;  /* 0x000000320c00780c */ /* 0x000fe400037c1670 */
[----:B-1----:R-:W-:-:S02]  /*6f20*/  FMNMX.FTZ R8, R13, R8, !PT ;  /* 0x000000080d087209 */ /* 0x002fc40007810000 */
[----:B------:R-:W-:Y:S02]  /*6f30*/  FMNMX.FTZ R13, R155, R20, !PT ;  /* 0x000000149b0d7209 */ /* 0x000fe40007810000 */
[----:B------:R-:W-:Y:S02]  /*6f40*/  FSETP.NEU.FTZ.AND P4, PT, R8, -INF , PT ;  /* 0xff8000000800780b */ /* 0x000fe40003f9d000 */
[----:B------:R-:W-:Y:S02]  /*6f50*/  FMNMX.FTZ R20, R158, R13, !PT ;  /* 0x0000000d9e147209 */ /* 0x000fe40007810000 */
[----:B------:R-:W-:Y:S02]  /*6f60*/  FSEL R178, R178, -INF , !P5 ;  /* 0xff800000b2b27808 */ /* 0x000fe40006800000 */
[----:B------:R-:W-:Y:S02]  /*6f70*/  FMNMX.FTZ R13, R159, R20, !PT ;  /* 0x000000149f0d7209 */ /* 0x000fe40007810000 */
[----:B------:R-:W-:-:S02]  /*6f80*/  ISETP.LT.OR P3, PT, R12, 0x39, P3 ;  /* 0x000000390c00780c */ /* 0x000fc40001f61670 */
[----:B------:R-:W-:Y:S01]  /*6f90*/  FMNMX.FTZ R20, R162, R13, !PT ;  /* 0x0000000da2147209 */ /* 0x000fe20007810000 */
[----:B------:R-:W-:Y:S01]  /*6fa0*/  FMUL.FTZ R13, R8, UR10 ;  /* 0x0000000a080d7c20 */ /* 0x000fe20008410000 */
[----:B------:R-:W-:Y:S02]  /*6fb0*/  FSEL R179, R179, -INF , !P6 ;  /* 0xff800000b3b37808 */ /* 0x000fe40007000000 */
[----:B------:R-:W-:Y:S02]  /*6fc0*/  FMNMX.FTZ R15, R163, R20, !PT ;  /* 0x00000014a30f7209 */ /* 0x000fe40007810000 */
        /* <DEDUP_REMOVED lines=10> */
[----:B------:R-:W-:Y:S01]  /*7070*/  FSEL R183, R183, -INF , !P2 ;  /* 0xff800000b7b77808 */ /* 0x000fe20005000000 */
[----:B------:R-:W-:Y:S01]  /*7080*/  MUFU.EX2 R152, R152 ;  /* 0x0000009800987308 */ /* 0x000fe20000000800 */
[----:B------:R-:W-:Y:S01]  /*7090*/  FMNMX.FTZ R21, R171, R20, !PT ;  /* 0x00000014ab157209 */ /* 0x000fe20007810000 */
[----:B------:R-:W-:-:S03]  /*70a0*/  FFMA.FTZ R160, R168, UR10, -R13 ;  /* 0x0000000aa8a07c23 */ /* 0x000fc6000801080d */
[----:B------:R-:W-:-:S03]  /*70b0*/  FMNMX.FTZ R14, R174, R21, !PT ;  /* 0x00000015ae0e7209 */ /* 0x000fc60007810000 */
[----:B------:R-:W-:Y:S01]  /*70c0*/  MUFU.EX2 R15, R15 ;  /* 0x0000000f000f7308 */ /* 0x000fe20000000800 */
[----:B------:R-:W-:-:S04]  /*70d0*/  FMNMX.FTZ R21, R175, R14, !PT ;  /* 0x0000000eaf157209 */ /* 0x000fc80007810000 */
[----:B------:R-:W-:Y:S01]  /*70e0*/  FMNMX.FTZ R14, R178, R21, !PT ;  /* 0x00000015b20e7209 */ /* 0x000fe20007810000 */
[--C-:B------:R-:W-:Y:S01]  /*70f0*/  FFMA.FTZ R21, R157, UR10, -R13.reuse ;  /* 0x0000000a9d157c23 */ /* 0x100fe2000801080d */
[--C-:B------:R-:W-:Y:S01]  /*7100*/  FFMA.FTZ R157, R165, UR10, -R13.reuse ;  /* 0x0000000aa59d7c23 */ /* 0x100fe2000801080d */
[----:B------:R-:W-:Y:S01]  /*7110*/  MUFU.EX2 R154, R154 ;  /* 0x0000009a009a7308 */ /* 0x000fe20000000800 */
[----:B------:R-:W-:Y:S01]  /*7120*/  FMNMX.FTZ R153, R179, R14, !PT ;  /* 0x0000000eb3997209 */ /* 0x000fe20007810000 */
[----:B------:R-:W-:Y:S01]  /*7130*/  FFMA.FTZ R165, R173, UR10, -R13 ;  /* 0x0000000aada57c23 */ /* 0x000fe2000801080d */
[----:B------:R-:W-:Y:S02]  /*7140*/  IMAD.MOV R173, RZ, RZ, -R17 ;  /* 0x000000ffffad7224 */ /* 0x000fe400078e0a11 */
[----:B------:R-:W-:Y:S01]  /*7150*/  FMNMX.FTZ R12, R182, R153, !PT ;  /* 0x00000099b60c7209 */ /* 0x000fe20007810000 */
[--C-:B------:R-:W-:Y:S01]  /*7160*/  FFMA.FTZ R153, R161, UR10, -R13.reuse ;  /* 0x0000000aa1997c23 */ /* 0x100fe2000801080d */
[--C-:B------:R-:W-:Y:S01]  /*7170*/  FFMA.FTZ R161, R169, UR10, -R13.reuse ;  /* 0x0000000aa9a17c23 */ /* 0x100fe2000801080d */
[----:B------:R-:W-:Y:S01]  /*7180*/  MUFU.EX2 R21, R21 ;  /* 0x0000001500157308 */ /* 0x000fe20000000800 */
[----:B------:R-:W-:Y:S01]  /*7190*/  FMNMX.FTZ R14, R183, R12, !PT ;  /* 0x0000000cb70e7209 */ /* 0x000fe20007810000 */
[--C-:B------:R-:W-:Y:S01]  /*71a0*/  FFMA.FTZ R12, R164, UR10, -R13.reuse ;  /* 0x0000000aa40c7c23 */ /* 0x100fe2000801080d */
[----:B------:R-:W-:Y:S01]  /*71b0*/  FSEL R164, R8, RZ, P4 ;  /* 0x000000ff08a47208 */ /* 0x000fe20002000000 */
[----:B------:R-:W-:Y:S01]  /*71c0*/  FFMA.FTZ R169, R177, UR10, -R13 ;  /* 0x0000000ab1a97c23 */ /* 0x000fe2000801080d */
[----:B------:R-:W-:Y:S01]  /*71d0*/  ISETP.NE.AND P2, PT, R2, R173, PT ;  /* 0x000000ad0200720c */ /* 0x000fe20003f45270 */
[----:B------:R-:W1:Y:S01]  /*71e0*/  SHFL.BFLY PT, R205, R14, 0x2, 0x1f ;  /* 0x0c401f000ecd7f89 */ /* 0x000e6200000e0000 */
[----:B------:R-:W-:-:S02]  /*71f0*/  IMAD.U32 R177, RZ, RZ, UR37 ;  /* 0x00000025ffb17e24 */ /* 0x000fc4000f8e00ff */
[----:B------:R-:W-:Y:S01]  /*7200*/  FADD.FTZ R164, -R164, R5 ;  /* 0x00000005a4a47221 */ /* 0x000fe20000010100 */
[----:B------:R-:W-:Y:S03]  /*7210*/  MUFU.EX2 R156, R156 ;  /* 0x0000009c009c7308 */ /* 0x000fe60000000800 */
[----:B------:R-:W-:Y:S01]  /*7220*/  FMUL.FTZ R5, R164, UR10 ;  /* 0x0000000aa4057c20 */ /* 0x000fe20008410000 */
[----:B------:R-:W-:-:S04]  /*7230*/  FFMA.FTZ R164, R176, UR10, -R13 ;  /* 0x0000000ab0a47c23 */ /* 0x000fc8000801080d */
[----:B------:R-:W-:Y:S08]  /*7240*/  MUFU.EX2 R153, R153 ;  /* 0x0000009900997308 */ /* 0x000ff00000000800 */
[----:B------:R-:W2:Y:S01]  /*7250*/  MUFU.EX2 R5, R5 ;  /* 0x0000000500057308 */ /* 0x000ea20000000800 */
[----:B-1----:R-:W-:Y:S01]  /*7260*/  FMNMX.FTZ R205, R14, R205, !PT ;  /* 0x000000cd0ecd7209 */ /* 0x002fe20007810000 */
[--C-:B------:R-:W-:Y:S01]  /*7270*/  FFMA.FTZ R14, R172, UR10, -R13.reuse ;  /* 0x0000000aac0e7c23 */ /* 0x100fe2000801080d */
[----:B------:R-:W-:-:S05]  /*7280*/  FFMA.FTZ R172, R180, UR10, -R13 ;  /* 0x0000000ab4ac7c23 */ /* 0x000fca000801080d */
[----:B------:R-:W1:Y:S01]  /*7290*/  MUFU.EX2 R12, R12 ;  /* 0x0000000c000c7308 */ /* 0x000e620000000800 */
[----:B------:R-:W-:Y:S01]  /*72a0*/  FFMA.FTZ R13, R181, UR10, -R13 ;  /* 0x0000000ab50d7c23 */ /* 0x000fe2000801080d */
[----:B------:R-:W3:Y:S06]  /*72b0*/  SHFL.BFLY PT, R20, R205, 0x1, 0x1f ;  /* 0x0c201f00cd147f89 */ /* 0x000eec00000e0000 */
[----:B------:R-:W4:Y:S01]  /*72c0*/  MUFU.EX2 R157, R157 ;  /* 0x0000009d009d7308 */ /* 0x000f220000000800 */
[----:B--2---:R-:W-:Y:S01]  /*72d0*/  FFMA.FTZ R168, R5, R3, R152 ;  /* 0x0000000305a87223 */ /* 0x004fe20000010098 */
[----:B------:R-:W-:Y:S01]  /*72e0*/  F2FP.BF16.F32.PACK_AB R152, R15, R152 ;  /* 0x000000980f98723e */ /* 0x000fe200000010ff */
[-C--:B------:R-:W-:Y:S01]  /*72f0*/  FMUL.FTZ R24, R24, R5.reuse ;  /* 0x0000000518187220 */ /* 0x080fe20000410000 */
[-C--:B------:R-:W-:Y:S01]  /*7300*/  FMUL.FTZ R25, R25, R5.reuse ;  /* 0x0000000519197220 */ /* 0x080fe20000410000 */
[----:B------:R-:W-:Y:S01]  /*7310*/  FADD.FTZ R173, R15, R168 ;  /* 0x000000a80fad7221 */ /* 0x000fe20000010000 */
[-C--:B------:R-:W-:Y:S01]  /*7320*/  FMUL.FTZ R28, R28, R5.reuse ;  /* 0x000000051c1c7220 */ /* 0x080fe20000410000 */
[-C--:B------:R-:W-:Y:S01]  /*7330*/  FMUL.FTZ R29, R29, R5.reuse ;  /* 0x000000051d1d7220 */ /* 0x080fe20000410000 */
[----:B------:R-:W2:Y:S01]  /*7340*/  MUFU.EX2 R160, R160 ;  /* 0x000000a000a07308 */ /* 0x000ea20000000800 */
[----:B------:R-:W-:Y:S01]  /*7350*/  FADD.FTZ R168, R154, R173 ;  /* 0x000000ad9aa87221 */ /* 0x000fe20000010000 */
[----:B------:R-:W-:Y:S01]  /*7360*/  F2FP.BF16.F32.PACK_AB R154, R21, R154 ;  /* 0x0000009a159a723e */ /* 0x000fe200000010ff */
[-C--:B------:R-:W-:Y:S01]  /*7370*/  FMUL.FTZ R32, R32, R5.reuse ;  /* 0x0000000520207220 */ /* 0x080fe20000410000 */
[----:B------:R-:W-:Y:S01]  /*7380*/  FMUL.FTZ R33, R33, R5 ;  /* 0x0000000521217220 */ /* 0x000fe20000410000 */
[----:B------:R-:W-:Y:S01]  /*7390*/  FADD.FTZ R173, R21, R168 ;  /* 0x000000a815ad7221 */ /* 0x000fe20000010000 */
[----:B------:R-:W-:-:S02]  /*73a0*/  @!P2 IMAD R168, R177, 0x40, R16 ;  /* 0x00000040b1a8a824 */ /* 0x000fc400078e0210 */
[-C--:B------:R-:W-:Y:S01]  /*73b0*/  FMUL.FTZ R36, R36, R5.reuse ;  /* 0x0000000524247220 */ /* 0x080fe20000410000 */
[----:B------:R-:W5:Y:S01]  /*73c0*/  MUFU.EX2 R161, R161 ;  /* 0x000000a100a17308 */ /* 0x000f620000000800 */
[----:B------:R-:W-:Y:S01]  /*73d0*/  FADD.FTZ R180, R156, R173 ;  /* 0x000000ad9cb47221 */ /* 0x000fe20000010000 */
[----:B---3--:R-:W-:Y:S01]  /*73e0*/  FMNMX.FTZ R20, R205, R20, !PT ;  /* 0x00000014cd147209 */ /* 0x008fe20007810000 */
[-C--:B------:R-:W-:Y:S01]  /*73f0*/  FMUL.FTZ R37, R37, R5.reuse ;  /* 0x0000000525257220 */ /* 0x080fe20000410000 */
[----:B------:R-:W-:Y:S01]  /*7400*/  @!P2 LEA R173, R168, UR46, 0x2 ;  /* 0x0000002ea8adac11 */ /* 0x000fe2000f8e10ff */
[C---:B------:R-:W-:Y:S01]  /*7410*/  FADD.FTZ R177, R153.reuse, R180 ;  /* 0x000000b499b17221 */ /* 0x040fe20000010000 */
[C---:B------:R-:W-:Y:S01]  /*7420*/  FSETP.NEU.FTZ.AND P3, PT, R20.reuse, -INF , PT ;  /* 0xff8000001400780b */ /* 0x040fe20003f7d000 */
[----:B------:R-:W-:Y:S01]  /*7430*/  FMUL.FTZ R3, R20, UR10 ;  /* 0x0000000a14037c20 */ /* 0x000fe20008410000 */
[----:B------:R-:W3:Y:S01]  /*7440*/  MUFU.EX2 R14, R14 ;  /* 0x0000000e000e7308 */ /* 0x000ee20000000800 */
[----:B------:R0:W-:Y:S01]  /*7450*/  @!P2 STS [R173+0x28800], R5 ;  /* 0x02880005ad00a388 */ /* 0x0001e20000000800 */
[----:B------:R-:W-:Y:S01]  /*7460*/  F2FP.BF16.F32.PACK_AB R156, R153, R156 ;  /* 0x0000009c999c723e */ /* 0x000fe200000010ff */
[-C--:B------:R-:W-:Y:S01]  /*7470*/  FMUL.FTZ R40, R40, R5.reuse ;  /* 0x0000000528287220 */ /* 0x080fe20000410000 */
[----:B------:R-:W-:Y:S01]  /*7480*/  FSEL R176, R3, RZ, P3 ;  /* 0x000000ff03b07208 */ /* 0x000fe20001800000 */
[-C--:B------:R-:W-:Y:S01]  /*7490*/  FMUL.FTZ R41, R41, R5.reuse ;  /* 0x0000000529297220 */ /* 0x080fe20000410000 */
[----:B------:R-:W-:Y:S01]  /*74a0*/  FSEL R3, R20, RZ, P3 ;  /* 0x000000ff14037208 */ /* 0x000fe20001800000 */
[-C--:B------:R-:W-:Y:S01]  /*74b0*/  FMUL.FTZ R44, R44, R5.reuse ;  /* 0x000000052c2c7220 */ /* 0x080fe20000410000 */
[----:B------:R-:W0:Y:S01]  /*74c0*/  MUFU.EX2 R165, R165 ;  /* 0x000000a500a57308 */ /* 0x000e220000000800 */
[--C-:B------:R-:W-:Y:S01]  /*74d0*/  FFMA.FTZ R9, R9, UR10, -R176.reuse ;  /* 0x0000000a09097c23 */ /* 0x100fe200080108b0 */
[----:B------:R-:W-:Y:S01]  /*74e0*/  FFMA.FTZ R155, R155, UR10, -R176 ;  /* 0x0000000a9b9b7c23 */ /* 0x000fe200080108b0 */
[----:B------:R-:W-:Y:S01]  /*74f0*/  FADD.FTZ R3, -R3, R6 ;  /* 0x0000000603037221 */ /* 0x000fe20000010100 */
[----:B-1----:R-:W-:Y:S01]  /*7500*/  FADD.FTZ R6, R12, R177 ;  /* 0x000000b10c067221 */ /* 0x002fe20000010000 */
[--C-:B------:R-:W-:Y:S01]  /*7510*/  FFMA.FTZ R177, R162, UR10, -R176.reuse ;  /* 0x0000000aa2b17c23 */ /* 0x100fe200080108b0 */
[----:B------:R-:W-:Y:S01]  /*7520*/  FFMA.FTZ R158, R158, UR10, -R176 ;  /* 0x0000000a9e9e7c23 */ /* 0x000fe200080108b0 */
[----:B------:R-:W-:Y:S01]  /*7530*/  FMUL.FTZ R3, R3, UR10 ;  /* 0x0000000a03037c20 */ /* 0x000fe20008410000 */
[----:B----4-:R-:W-:Y:S01]  /*7540*/  FADD.FTZ R181, R157, R6 ;  /* 0x000000069db57221 */ /* 0x010fe20000010000 */
[----:B------:R-:W-:Y:S01]  /*7550*/  MUFU.EX2 R164, R164 ;  /* 0x000000a400a47308 */ /* 0x000fe20000000800 */
[--C-:B------:R-:W-:Y:S01]  /*7560*/  FFMA.FTZ R159, R159, UR10, -R176.reuse ;  /* 0x0000000a9f9f7c23 */ /* 0x100fe200080108b0 */
[--C-:B------:R-:W-:Y:S01]  /*7570*/  FFMA.FTZ R180, R166, UR10, -R176.reuse ;  /* 0x0000000aa6b47c23 */ /* 0x100fe200080108b0 */
[----:B--2---:R-:W-:Y:S01]  /*7580*/  FADD.FTZ R162, R160, R181 ;  /* 0x000000b5a0a27221 */ /* 0x004fe20000010000 */
[--C-:B------:R-:W-:Y:S01]  /*7590*/  FFMA.FTZ R181, R170, UR10, -R176.reuse ;  /* 0x0000000aaab57c23 */ /* 0x100fe200080108b0 */
[--C-:B------:R-:W-:Y:S01]  /*75a0*/  FFMA.FTZ R163, R163, UR10, -R176.reuse ;  /* 0x0000000aa3a37c23 */ /* 0x100fe200080108b0 */
[----:B------:R-:W-:Y:S01]  /*75b0*/  FFMA.FTZ R167, R167, UR10, -R176 ;  /* 0x0000000aa7a77c23 */ /* 0x000fe200080108b0 */
[C---:B-----5:R-:W-:Y:S01]  /*75c0*/  FADD.FTZ R205, R161.reuse, R162 ;  /* 0x000000a2a1cd7221 */ /* 0x060fe20000010000 */
[----:B------:R-:W-:Y:S01]  /*75d0*/  MUFU.EX2 R169, R169 ;  /* 0x000000a900a97308 */ /* 0x000fe20000000800 */
[----:B------:R-:W-:Y:S01]  /*75e0*/  F2FP.BF16.F32.PACK_AB R160, R161, R160 ;  /* 0x000000a0a1a0723e */ /* 0x000fe200000010ff */
[--C-:B------:R-:W-:Y:S01]  /*75f0*/  FFMA.FTZ R171, R171, UR10, -R176.reuse ;  /* 0x0000000aabab7c23 */ /* 0x100fe200080108b0 */
[----:B---3--:R-:W-:Y:S01]  /*7600*/  FADD.FTZ R162, R14, R205 ;  /* 0x000000cd0ea27221 */ /* 0x008fe20000010000 */
[--C-:B------:R-:W-:Y:S01]  /*7610*/  FFMA.FTZ R174, R174, UR10, -R176.reuse ;  /* 0x0000000aaeae7c23 */ /* 0x100fe200080108b0 */
[--C-:B------:R-:W-:Y:S01]  /*7620*/  FFMA.FTZ R175, R175, UR10, -R176.reuse ;  /* 0x0000000aafaf7c23 */ /* 0x100fe200080108b0 */
[--C-:B------:R-:W-:Y:S01]  /*7630*/  FFMA.FTZ R178, R178, UR10, -R176.reuse ;  /* 0x0000000ab2b27c23 */ /* 0x100fe200080108b0 */
[--C-:B------:R-:W-:Y:S01]  /*7640*/  FFMA.FTZ R179, R179, UR10, -R176.reuse ;  /* 0x0000000ab3b37c23 */ /* 0x100fe200080108b0 */
[----:B------:R-:W-:Y:S01]  /*7650*/  MUFU.EX2 R172, R172 ;  /* 0x000000ac00ac7308 */ /* 0x000fe20000000800 */
[--C-:B------:R-:W-:Y:S01]  /*7660*/  FFMA.FTZ R182, R182, UR10, -R176.reuse ;  /* 0x0000000ab6b67c23 */ /* 0x100fe200080108b0 */
[----:B------:R-:W-:Y:S01]  /*7670*/  FFMA.FTZ R176, R183, UR10, -R176 ;  /* 0x0000000ab7b07c23 */ /* 0x000fe200080108b0 */
        /* <DEDUP_REMOVED lines=13> */
[----:B------:R0:W2:Y:S01]  /*7750*/  MUFU.EX2 R6, R3 ;  /* 0x0000000300067308 */ /* 0x0000a20000000800 */
        /* <DEDUP_REMOVED lines=8> */
[----:B0-----:R-:W-:Y:S01]  /*77e0*/  FADD.FTZ R3, R165, R162 ;  /* 0x000000a2a5037221 */ /* 0x001fe20000010000 */
[----:B-1----:R-:W-:Y:S01]  /*77f0*/  F2FP.BF16.F32.PACK_AB R166, R13, R172 ;  /* 0x000000ac0da6723e */ /* 0x002fe200000010ff */
[-C--:B------:R-:W-:Y:S01]  /*7800*/  FMUL.FTZ R84, R84, R5.reuse ;  /* 0x0000000554547220 */ /* 0x080fe20000410000 */
[-C--:B------:R-:W-:Y:S01]  /*7810*/  FMUL.FTZ R85, R85, R5.reuse ;  /* 0x0000000555557220 */ /* 0x080fe20000410000 */
[----:B------:R-:W-:Y:S01]  /*7820*/  FADD.FTZ R162, R164, R3 ;  /* 0x00000003a4a27221 */ /* 0x000fe20000010000 */
[-C--:B------:R-:W-:Y:S01]  /*7830*/  FMUL.FTZ R88, R88, R5.reuse ;  /* 0x0000000558587220 */ /* 0x080fe20000410000 */
[-C--:B------:R-:W-:Y:S01]  /*7840*/  FMUL.FTZ R89, R89, R5.reuse ;  /* 0x0000000559597220 */ /* 0x080fe20000410000 */
[----:B------:R-:W0:Y:S01]  /*7850*/  MUFU.EX2 R168, R155 ;  /* 0x0000009b00a87308 */ /* 0x000e220000000800 */
[----:B------:R-:W-:Y:S01]  /*7860*/  FADD.FTZ R3, R169, R162 ;  /* 0x000000a2a9037221 */ /* 0x000fe20000010000 */
[----:B------:R-:W-:Y:S01]  /*7870*/  F2FP.BF16.F32.PACK_AB R162, R165, R14 ;  /* 0x0000000ea5a2723e */ /* 0x000fe200000010ff */
[----:B--2---:R1:W-:Y:S01]  /*7880*/  @!P2 STS [R173+0x28820], R6 ;  /* 0x02882006ad00a388 */ /* 0x0043e20000000800 */
        /* <DEDUP_REMOVED lines=11> */
[----:B------:R-:W-:Y:S01]  /*7940*/  FMUL.FTZ R112, R112, R5 ;  /* 0x0000000570707220 */ /* 0x000fe20000410000 */
[----:B------:R-:W4:Y:S01]  /*7950*/  MUFU.EX2 R170, R159 ;  /* 0x0000009f00aa7308 */ /* 0x000f220000000800 */
[----:B--2---:R-:W-:Y:S01]  /*7960*/  F2FP.BF16.F32.PACK_AB R158, R157, R12 ;  /* 0x0000000c9d9e723e */ /* 0x004fe200000010ff */
[----:B------:R-:W-:Y:S01]  /*7970*/  FADD.FTZ R12, R172, R3 ;  /* 0x00000003ac0c7221 */ /* 0x000fe20000010000 */
[----:B0-----:R-:W-:Y:S01]  /*7980*/  F2FP.BF16.F32.PACK_AB R153, R168, R9 ;  /* 0x00000009a899723e */ /* 0x001fe200000010ff */
[-C--:B------:R-:W-:Y:S01]  /*7990*/  FMUL.FTZ R113, R113, R5.reuse ;  /* 0x0000000571717220 */ /* 0x080fe20000410000 */
[-C--:B------:R-:W-:Y:S01]  /*79a0*/  FMUL.FTZ R116, R116, R5.reuse ;  /* 0x0000000574747220 */ /* 0x080fe20000410000 */
[----:B------:R-:W-:Y:S01]  /*79b0*/  FADD.FTZ R3, R13, R12 ;  /* 0x0000000c0d037221 */ /* 0x000fe20000010000 */
[----:B------:R-:W-:Y:S01]  /*79c0*/  FFMA.FTZ R13, R6, R4, R9 ;  /* 0x00000004060d7223 */ /* 0x000fe20000010009 */
[----:B------:R-:W-:Y:S01]  /*79d0*/  MUFU.EX2 R177, R177 ;  /* 0x000000b100b17308 */ /* 0x000fe20000000800 */
[-C--:B------:R-:W-:Y:S01]  /*79e0*/  FMUL.FTZ R117, R117, R5.reuse ;  /* 0x0000000575757220 */ /* 0x080fe20000410000 */
[-C--:B------:R-:W-:Y:S01]  /*79f0*/  FMUL.FTZ R120, R120, R5.reuse ;  /* 0x0000000578787220 */ /* 0x080fe20000410000 */
[----:B------:R-:W-:Y:S01]  /*7a00*/  FADD.FTZ R4, R168, R13 ;  /* 0x0000000da8047221 */ /* 0x000fe20000010000 */
[-C--:B------:R-:W-:Y:S01]  /*7a10*/  FMUL.FTZ R121, R121, R5.reuse ;  /* 0x0000000579797220 */ /* 0x080fe20000410000 */
[-C--:B------:R-:W-:Y:S01]  /*7a20*/  FMUL.FTZ R124, R124, R5.reuse ;  /* 0x000000057c7c7220 */ /* 0x080fe20000410000 */
[----:B------:R-:W-:Y:S01]  /*7a30*/  FMUL.FTZ R125, R125, R5 ;  /* 0x000000057d7d7220 */ /* 0x000fe20000410000 */
[----:B---3--:R-:W-:Y:S01]  /*7a40*/  FADD.FTZ R13, R155, R4 ;  /* 0x000000049b0d7221 */ /* 0x008fe20000010000 */
[----:B------:R-:W0:Y:S01]  /*7a50*/  MUFU.EX2 R12, R163 ;  /* 0x000000a3000c7308 */ /* 0x000e220000000800 */
[----:B----4-:R-:W-:Y:S01]  /*7a60*/  F2FP.BF16.F32.PACK_AB R155, R170, R155 ;  /* 0x0000009baa9b723e */ /* 0x010fe200000010ff */
[----:B------:R-:W-:Y:S01]  /*7a70*/  BAR.SYNC.DEFER_BLOCKING 0xf, 0x100 ;  /* 0x03c4000000007b1d */ /* 0x000fe20000010000 */
        /* <DEDUP_REMOVED lines=14> */
[----:B--2---:R-:W-:Y:S01]  /*7b60*/  FADD.FTZ R180, R170, R13 ;  /* 0x0000000daab47221 */ /* 0x004fe20000010000 */
[----:B0-----:R-:W-:Y:S01]  /*7b70*/  F2FP.BF16.F32.PACK_AB R157, R12, R177 ;  /* 0x000000b10c9d723e */ /* 0x001fe200000010ff */
[----:B------:R-:W-:Y:S01]  /*7b80*/  FMUL.FTZ R26, R26, R6 ;  /* 0x000000061a1a7220 */ /* 0x000fe20000410000 */
[----:B------:R-:W-:Y:S01]  /*7b90*/  F2FP.BF16.F32.PACK_AB R164, R169, R164 ;  /* 0x000000a4a9a4723e */ /* 0x000fe200000010ff */
[----:B------:R-:W-:Y:S01]  /*7ba0*/  FADD.FTZ R13, R177, R180 ;  /* 0x000000b4b10d7221 */ /* 0x000fe20000010000 */
[-C--:B------:R-:W-:Y:S01]  /*7bb0*/  FMUL.FTZ R27, R27, R6.reuse ;  /* 0x000000061b1b7220 */ /* 0x080fe20000410000 */
[-C--:B------:R-:W-:Y:S01]  /*7bc0*/  FMUL.FTZ R30, R30, R6.reuse ;  /* 0x000000061e1e7220 */ /* 0x080fe20000410000 */
[----:B------:R-:W0:Y:S01]  /*7bd0*/  MUFU.EX2 R161, R181 ;  /* 0x000000b500a17308 */ /* 0x000e220000000800 */
[-C--:B------:R-:W-:Y:S01]  /*7be0*/  FMUL.FTZ R31, R31, R6.reuse ;  /* 0x000000061f1f7220 */ /* 0x080fe20000410000 */
[----:B------:R1:W-:Y:S01]  /*7bf0*/  STSM.16.M88.4 [R18+0x26800], R152 ;  /* 0x0268009812007844 */ /* 0x0003e20000000200 */
        /* <DEDUP_REMOVED lines=22> */
[----:B-----5:R-:W-:Y:S01]  /*7d60*/  FADD.FTZ R174, R12, R13 ;  /* 0x0000000d0cae7221 */ /* 0x020fe20000010000 */
[-C--:B------:R-:W-:Y:S01]  /*7d70*/  FMUL.FTZ R71, R71, R6.reuse ;  /* 0x0000000647477220 */ /* 0x080fe20000410000 */
[-C--:B------:R-:W-:Y:S01]  /*7d80*/  FMUL.FTZ R74, R74, R6.reuse ;  /* 0x000000064a4a7220 */ /* 0x080fe20000410000 */
[-C--:B------:R-:W-:Y:S01]  /*7d90*/  FMUL.FTZ R75, R75, R6.reuse ;  /* 0x000000064b4b7220 */ /* 0x080fe20000410000 */
[----:B---3--:R-:W-:Y:S01]  /*7da0*/  FADD.FTZ R13, R159, R174 ;  /* 0x000000ae9f0d7221 */ /* 0x008fe20000010000 */
[----:B----4-:R-:W-:Y:S01]  /*7db0*/  F2FP.BF16.F32.PACK_AB R159, R14, R159 ;  /* 0x0000009f0e9f723e */ /* 0x010fe200000010ff */
[-C--:B------:R-:W-:Y:S01]  /*7dc0*/  FMUL.FTZ R78, R78, R6.reuse ;  /* 0x000000064e4e7220 */ /* 0x080fe20000410000 */
[----:B------:R3:W4:Y:S01]  /*7dd0*/  MUFU.EX2 R165, R178 ;  /* 0x000000b200a57308 */ /* 0x0007220000000800 */
[----:B------:R-:W-:Y:S01]  /*7de0*/  FADD.FTZ R180, R14, R13 ;  /* 0x0000000d0eb47221 */ /* 0x000fe20000010000 */
[-C--:B------:R-:W-:Y:S01]  /*7df0*/  FMUL.FTZ R79, R79, R6.reuse ;  /* 0x000000064f4f7220 */ /* 0x080fe20000410000 */
[----:B------:R4:W-:Y:S01]  /*7e00*/  STSM.16.M88.4 [R23], R156 ;  /* 0x0000009c17007844 */ /* 0x0009e20000000200 */
[-C--:B------:R-:W-:Y:S01]  /*7e10*/  FMUL.FTZ R82, R82, R6.reuse ;  /* 0x0000000652527220 */ /* 0x080fe20000410000 */
[----:B0-----:R-:W-:Y:S01]  /*7e20*/  FADD.FTZ R13, R161, R180 ;  /* 0x000000b4a10d7221 */ /* 0x001fe20000010000 */
[C---:B--2---:R-:W-:Y:S01]  /*7e30*/  F2FP.BF16.F32.PACK_AB R161, R172.reuse, R161 ;  /* 0x000000a1aca1723e */ /* 0x044fe200000010ff */
[-C--:B------:R-:W-:Y:S01]  /*7e40*/  FMUL.FTZ R83, R83, R6.reuse ;  /* 0x0000000653537220 */ /* 0x080fe20000410000 */
[----:B------:R-:W0:Y:S01]  /*7e50*/  MUFU.EX2 R174, R179 ;  /* 0x000000b300ae7308 */ /* 0x000e220000000800 */
[----:B---3--:R-:W-:Y:S01]  /*7e60*/  FADD.FTZ R178, R172, R13 ;  /* 0x0000000dacb27221 */ /* 0x008fe20000010000 */
[-C--:B------:R-:W-:Y:S01]  /*7e70*/  FMUL.FTZ R86, R86, R6.reuse ;  /* 0x0000000656567220 */ /* 0x080fe20000410000 */
[-C--:B------:R-:W-:Y:S01]  /*7e80*/  FMUL.FTZ R87, R87, R6.reuse ;  /* 0x0000000657577220 */ /* 0x080fe20000410000 */
[-C--:B------:R-:W-:Y:S01]  /*7e90*/  FMUL.FTZ R90, R90, R6.reuse ;  /* 0x000000065a5a7220 */ /* 0x080fe20000410000 */
[----:B-1----:R-:W-:Y:S01]  /*7ea0*/  FADD.FTZ R13, R163, R178 ;  /* 0x000000b2a30d7221 */ /* 0x002fe20000010000 */
[C---:B------:R-:W-:Y:S01]  /*7eb0*/  F2FP.BF16.F32.PACK_AB R163, R4.reuse, R163 ;  /* 0x000000a304a3723e */ /* 0x040fe200000010ff */
[-C--:B------:R-:W-:Y:S01]  /*7ec0*/  FMUL.FTZ R91, R91, R6.reuse ;  /* 0x000000065b5b7220 */ /* 0x080fe20000410000 */
[----:B------:R-:W1:Y:S01]  /*7ed0*/  MUFU.EX2 R167, R182 ;  /* 0x000000b600a77308 */ /* 0x000e620000000800 */
[----:B------:R-:W-:Y:S01]  /*7ee0*/  FADD.FTZ R178, R4, R13 ;  /* 0x0000000d04b27221 */ /* 0x000fe20000010000 */
[-C--:B------:R-:W-:Y:S01]  /*7ef0*/  FMUL.FTZ R94, R94, R6.reuse ;  /* 0x000000065e5e7220 */ /* 0x080fe20000410000 */
[----:B------:R2:W-:Y:S01]  /*7f00*/  STSM.16.M88.4 [R19], R160 ;  /* 0x000000a013007844 */ /* 0x0005e20000000200 */
[-C--:B------:R-:W-:Y:S01]  /*7f10*/  FMUL.FTZ R95, R95, R6.reuse ;  /* 0x000000065f5f7220 */ /* 0x080fe20000410000 */
[----:B----4-:R-:W-:Y:S01]  /*7f20*/  FADD.FTZ R13, R165, R178 ;  /* 0x000000b2a50d7221 */ /* 0x010fe20000010000 */
[-C--:B------:R-:W-:Y:S01]  /*7f30*/  FMUL.FTZ R98, R98, R6.reuse ;  /* 0x0000000662627220 */ /* 0x080fe20000410000 */
[-C--:B------:R-:W-:Y:S01]  /*7f40*/  FMUL.FTZ R99, R99, R6.reuse ;  /* 0x0000000663637220 */ /* 0x080fe20000410000 */
[----:B------:R-:W3:Y:S01]  /*7f50*/  MUFU.EX2 R176, R176 ;  /* 0x000000b000b07308 */ /* 0x000ee20000000800 */
[C---:B0-----:R-:W-:Y:S01]  /*7f60*/  FADD.FTZ R168, R174.reuse, R13 ;  /* 0x0000000daea87221 */ /* 0x041fe20000010000 */
[----:B------:R-:W-:Y:S01]  /*7f70*/  F2FP.BF16.F32.PACK_AB R165, R174, R165 ;  /* 0x000000a5aea5723e */ /* 0x000fe200000010ff */
[-C--:B------:R-:W-:Y:S01]  /*7f80*/  FMUL.FTZ R102, R102, R6.reuse ;  /* 0x0000000666667220 */ /* 0x080fe20000410000 */
[-C--:B------:R-:W-:Y:S01]  /*7f90*/  FMUL.FTZ R103, R103, R6.reuse ;  /* 0x0000000667677220 */ /* 0x080fe20000410000 */
[-C--:B------:R-:W-:Y:S01]  /*7fa0*/  FMUL.FTZ R106, R106, R6.reuse ;  /* 0x000000066a6a7220 */ /* 0x080fe20000410000 */
[-C--:B------:R-:W-:Y:S01]  /*7fb0*/  FMUL.FTZ R107, R107, R6.reuse ;  /* 0x000000066b6b7220 */ /* 0x080fe20000410000 */
[-C--:B------:R-:W-:Y:S01]  /*7fc0*/  FMUL.FTZ R110, R110, R6.reuse ;  /* 0x000000066e6e7220 */ /* 0x080fe20000410000 */
[-C--:B------:R-:W-:Y:S01]  /*7fd0*/  FMUL.FTZ R111, R111, R6.reuse ;  /* 0x000000066f6f7220 */ /* 0x080fe20000410000 */
[----:B-1----:R-:W-:Y:S01]  /*7fe0*/  FADD.FTZ R5, R167, R168 ;  /* 0x000000a8a7057221 */ /* 0x002fe20000010000 */
        /* <DEDUP_REMOVED lines=25> */
.L_x_5553:
[----:B------:R0:W1:Y:S01]  /*8180*/  SYNCS.PHASECHK.TRANS64.TRYWAIT P2, [UR26+0x28c50], R11 ;  /* 0x028c500bff0075a7 */ /* 0x000062000804015a */
[----:B------:R-:W-:Y:S05]  /*8190*/  @!P0 BRA `(.L_x_5554) ;  /* 0x0000000000048947 */ /* 0x000fea0003800000 */
[----:B------:R-:W-:Y:S01]  /*81a0*/  BPT.TRAP 0x1 ;  /* 0x000000040000795c */ /* 0x000fe20000300000 */
.L_x_5554:
[----:B-1----:R-:W-:Y:S05]  /*81b0*/  @P2 BRA `(.L_x_5555) ;  /* 0x0000000000082947 */ /* 0x002fea0003800000 */
[----:B------:R-:W1:Y:S02]  /*81c0*/  SYNCS.PHASECHK.TRANS64.TRYWAIT P2, [UR26+0x28c50], R11 ;  /* 0x028c500bff0075a7 */ /* 0x000e64000804015a */
[----:B-1----:R-:W-:Y:S05]  /*81d0*/  @!P2 BRA `(.L_x_5556) ;  /* 0x000000f00000a947 */ /* 0x002fea0003800000 */
.L_x_5555:
[----:B------:R-:W-:Y:S01]  /*81e0*/  ULEA UR14, UR23, UR50, 0xc ;  /* 0x00000032170e7291 */ /* 0x000fe2000f8e603f */
[----:B------:R-:W-:Y:S01]  /*81f0*/  WARPGROUP.ARRIVE ;  /* 0x00000000000079c5 */ /* 0x000fe20000000000 */
[----:B------:R-:W-:Y:S01]  /*8200*/  UMOV UR7, 0x40000040 ;  /* 0x4000004000077882 */ /* 0x000fe20000000000 */
[C---:B------:R-:W-:Y:S01]  /*8210*/  ISETP.GT.AND P2, PT, R7.reuse, UR20, PT ;  /* 0x0000001407007c0c */ /* 0x040fe2000bf44270 */
[----:B-1----:R-:W-:Y:S01]  /*8220*/  @!P1 VIADD R10, R10, 0x28c60 ;  /* 0x00028c600a0a9836 */ /* 0x002fe20000000000 */
[----:B------:R-:W-:Y:S01]  /*8230*/  UMOV UR37, UR23 ;  /* 0x0000001700257c82 */ /* 0x000fe20008000000 */
[----:B------:R-:W-:Y:S01]  /*8240*/  VIADD R7, R7, 0xffffffff ;  /* 0xffffffff07077836 */ /* 0x000fe20000000000 */
[----:B------:R-:W-:Y:S01]  /*8250*/  UMOV UR6, UR14 ;  /* 0x0000000e00067c82 */ /* 0x000fe20008000000 */
[----:B------:R-:W-:Y:S01]  /*8260*/  IMAD.MOV.U32 R6, RZ, RZ, R20 ;  /* 0x000000ffff067224 */ /* 0x000fe200078e0014 */
        /* <DEDUP_REMOVED lines=35> */
.L_x_5540:
[----:B------:R-:W-:Y:S01]  /*84a0*/  ULDC UR6, c[0x0][0x448] ;  /* 0x0001120000067ab9 */ /* 0x000fe20000000800 */
[----:B------:R-:W-:Y:S01]  /*84b0*/  ULDC UR18, c[0x0][0x9e4] ;  /* 0x0002790000127ab9 */ /* 0x000fe20000000800 */
[----:B------:R-:W-:Y:S02]  /*84c0*/  UISETP.NE.AND UP0, UPT, UR6, 0x1, UPT ;  /* 0x000000010600788c */ /* 0x000fe4000bf05270 */
[----:B------:R-:W-:Y:S02]  /*84d0*/  UISETP.GE.AND UP1, UPT, UR18, 0x1, UPT ;  /* 0x000000011200788c */ /* 0x000fe4000bf26270 */
[----:B------:R-:W-:Y:S02]  /*84e0*/  UIADD3 UR14, UR42, 0x3f, URZ ;  /* 0x0000003f2a0e7890 */ /* 0x000fe4000fffe03f */
[----:B------:R-:W-:Y:S02]  /*84f0*/  UIADD3 UR15, UR49, 0x1, -UR51 ;  /* 0x00000001310f7890 */ /* 0x000fe4000fffe833 */
[----:B------:R-:W-:-:S03]  /*8500*/  PLOP3.LUT P6, PT, PT, PT, UP1, 0x80, 0x0 ;  /* 0x000000000000781c */ /* 0x000fc60003fcf018 */
[----:B------:R-:W-:Y:S01]  /*8510*/  @UP0 ULDC UR6, c[0x0][0x44c] ;  /* 0x0001130000060ab9 */ /* 0x000fe20000000800 */
[----:B------:R-:W-:Y:S01]  /*8520*/  @UP0 ULDC UR19, c[0x0][0x450] ;  /* 0x0001140000130ab9 */ /* 0x000fe20000000800 */
[----:B------:R-:W-:-:S04]  /*8530*/  UIMAD.WIDE.U32 UR6, UR14, UR6, URZ ;  /* 0x000000060e0672a5 */ /* 0x000fc8000f8e003f */
[----:B------:R-:W-:-:S04]  /*8540*/  @UP0 USHF.R.U32.HI UR14, URZ, UR19, UR7 ;  /* 0x000000133f0e0299 */ /* 0x000fc80008011607 */
[----:B------:R-:W-:-:S04]  /*8550*/  UIADD3 UR14, UR15, UR14, URZ ;  /* 0x0000000e0f0e7290 */ /* 0x000fc8000fffe03f */
        /* <DEDUP_REMOVED lines=12> */
.L_x_5559:
[----:B------:R-:W-:-:S11]  /*8620*/  UISETP.NE.AND UP1, UPT, UR18, 0x1, UPT ;  /* 0x000000011200788c */ /* 0x000fd6000bf25270 */
[----:B------:R-:W-:Y:S02]  /*8630*/  @UP1 ULDC.64 UR20, c[0x0][0x9e8] ;  /* 0x00027a0000141ab9 */ /* 0x000fe40000000a00 */
[----:B------:R-:W-:-:S04]  /*8640*/  UIMAD.WIDE.U32 UR6, UR14, UR20, URZ ;  /* 0x000000140e0672a5 */ /* 0x000fc8000f8e003f */
[----:B------:R-:W-:-:S12]  /*8650*/  @UP1 USHF.R.U32.HI UR14, URZ, UR21, UR7 ;  /* 0x000000153f0e1299 */ /* 0x000fd80008011607 */
.L_x_5560:
[----:B------:R-:W-:-:S04]  /*8660*/  UIMAD UR14, UR14, UR18, URZ ;  /* 0x000000120e0e72a4 */ /* 0x000fc8000f8e023f */
[----:B------:R-:W-:-:S04]  /*8670*/  UISETP.LT.AND UP1, UPT, UR11, UR14, UPT ;  /* 0x0000000e0b00728c */ /* 0x000fc8000bf21270 */
[----:B------:R-:W-:-:S12]  /*8680*/  USEL UR11, UR11, UR14, !UP1 ;  /* 0x0000000e0b0b7287 */ /* 0x000fd8000c800000 */
.L_x_5558:
[----:B------:R-:W-:-:S04]  /*8690*/  UIADD3 UR11, UR11, 0x3f, URZ ;  /* 0x0000003f0b0b7890 */ /* 0x000fc8000fffe03f */
[----:B------:R-:W-:-:S04]  /*86a0*/  USHF.R.S32.HI UR6, URZ, 0x1f, UR11 ;  /* 0x0000001f3f067899 */ /* 0x000fc8000801140b */
[----:B------:R-:W-:-:S04]  /*86b0*/  ULEA.HI UR6, UR6, UR11, URZ, 0x6 ;  /* 0x0000000b06067291 */ /* 0x000fc8000f8f303f */
[----:B------:R-:W-:-:S04]  /*86c0*/  USHF.R.S32.HI UR6, URZ, 0x6, UR6 ;  /* 0x000000063f067899 */ /* 0x000fc80008011406 */
[----:B------:R-:W-:-:S04]  /*86d0*/  UISETP.LT.AND UP1, UPT, UR48, UR6, UPT ;  /* 0x000000063000728c */ /* 0x000fc8000bf21270 */
[----:B------:R-:W-:-:S06]  /*86e0*/  USEL UR20, UR48, UR6, !UP1 ;  /* 0x0000000630147287 */ /* 0x000fcc000c800000 */
[----:B------:R-:W-:-:S13]  /*86f0*/  ISETP.GE.AND P2, PT, R7, UR20, PT ;  /* 0x0000001407007c0c */ /* 0x000fda000bf46270 */
[----:B------:R-:W-:Y:S05]  /*8700*/  @!P2 BRA `(.L_x_5561) ;  /* 0x000000180034a947 */ /* 0x000fea0003800000 */
[----:B------:R-:W-:Y:S01]  /*8710*/  IMAD.MOV.U32 R9, RZ, RZ, R6 ;  /* 0x000000ffff097224 */ /* 0x000fe200078e0006 */
[----:B------:R-:W-:Y:S01]  /*8720*/  UMOV UR22, UR37 ;  /* 0x0000002500167c82 */ /* 0x000fe20008000000 */
[----:B-1----:R-:W-:Y:S01]  /*8730*/  IMAD.MOV.U32 R10, RZ, RZ, R5 ;  /* 0x000000ffff0a7224 */ /* 0x002fe200078e0005 */
[----:B------:R-:W-:Y:S01]  /*8740*/  ULDC UR21, c[0x0][0x988] ;  /* 0x0002620000157ab9 */ /* 0x000fe20000000800 */
[----:B------:R-:W-:-:S07]  /*8750*/  IMAD.MOV.U32 R8, RZ, RZ, R7 ;  /* 0x000000ffff087224 */ /* 0x000fce00078e0007 */
.L_x_5570:
[----:B------:R-:W-:Y:S01]  /*8760*/  UIADD3 UR37, UR22, 0x1, URZ ;  /* 0x0000000116257890 */ /* 0x000fe2000fffe03f */
[C---:B------:R-:W-:Y:S01]  /*8770*/  ISETP.GT.AND P2, PT, R8.reuse, UR20, PT ;  /* 0x0000001408007c0c */ /* 0x040fe2000bf44270 */
[----:B------:R-:W-:Y:S02]  /*8780*/  VIADD R8, R8, 0xffffffff ;  /* 0xffffffff08087836 */ /* 0x000fe40000000000 */
[----:B------:R-:W-:-:S04]  /*8790*/  UISETP.NE.AND UP1, UPT, UR37, 0x2, UPT ;  /* 0x000000022500788c */ /* 0x000fc8000bf25270 */
[----:B------:R-:W-:Y:S02]  /*87a0*/  USEL UR6, URZ, 0x1, UP1 ;  /* 0x000000013f067887 */ /* 0x000fe40008800000 */
[----:B------:R-:W-:Y:S02]  /*87b0*/  USEL UR37, UR37, URZ, UP1 ;  /* 0x0000003f25257287 */ /* 0x000fe40008800000 */
[----:B------:R-:W-:Y:S01]  /*87c0*/  ULOP3.LUT UR38, UR38, UR6, URZ, 0x3c, !UPT ;  /* 0x0000000626267292 */ /* 0x000fe2000f8e3c3f */
[----:B0123--:R-:W-:Y:S11]  /*87d0*/  @!P0 BRA `(.L_x_5562) ;  /* 0x0000000000048947 */ /* 0x00fff60003800000 */
[----:B------:R-:W-:Y:S01]  /*87e0*/  BPT.TRAP 0x1 ;  /* 0x000000040000795c */ /* 0x000fe20000300000 */
.L_x_5562:
[----:B------:R-:W-:Y:S01]  /*87f0*/  ULEA UR23, UR37, UR46, 0x3 ;  /* 0x0000002e25177291 */ /* 0x000fe2000f8e183f */
[----:B------:R-:W-:-:S05]  /*8800*/  IMAD.U32 R7, RZ, RZ, UR38 ;  /* 0x00000026ff077e24 */ /* 0x000fca000f8e00ff */
[----:B------:R-:W-:-:S04]  /*8810*/  SHF.L.U32 R7, R7, 0x1f, RZ ;  /* 0x0000001f07077819 */ /* 0x000fc800000006ff */
[----:B------:R1:W3:Y:S01]  /*8820*/  SYNCS.PHASECHK.TRANS64.TRYWAIT P3, [UR23+0x28c30], R7 ;  /* 0x028c3007ff0075a7 */ /* 0x0002e20008060157 */
[----:B------:R-:W-:Y:S05]  /*8830*/  @!P0 BRA `(.L_x_5563) ;  /* 0x0000000000048947 */ /* 0x000fea0003800000 */
[----:B------:R-:W-:Y:S01]  /*8840*/  BPT.TRAP 0x1 ;  /* 0x000000040000795c */ /* 0x000fe20000300000 */
.L_x_5563:
[----:B---3--:R-:W-:Y:S05]  /*8850*/  @P3 BRA `(.L_x_5564) ;  /* 0x0000000000083947 */ /* 0x008fea0003800000 */
[----:B------:R-:W3:Y:S02]  /*8860*/  SYNCS.PHASECHK.TRANS64.TRYWAIT P3, [UR23+0x28c30], R7 ;  /* 0x028c3007ff0075a7 */ /* 0x000ee40008060157 */
[----:B---3--:R-:W-:Y:S05]  /*8870*/  @!P3 BRA `(.L_x_5565) ;  /* 0x000000e8006cb947 */ /* 0x008fea0003800000 */
.L_x_5564:
[----:B------:R-:W-:Y:S01]  /*8880*/  R2UR UR18, R0 ;  /* 0x00000000001272ca */ /* 0x000fe200000e0000 */
[----:B--2-4-:R-:W-:Y:S01]  /*8890*/  WARPGROUP.ARRIVE ;  /* 0x00000000000079c5 */ /* 0x014fe20000000000 */
        /* <DEDUP_REMOVED lines=20> */
[----:B---3--:R-:W-:-:S04]  /*89e0*/  FMNMX.FTZ R6, R152, R10, !PT ;  /* 0x0000000a98067209 */ /* 0x008fc80007810000 */
        /* <DEDUP_REMOVED lines=16> */
[----:B------:R-:W2:Y:S02]  /*8af0*/  SHFL.BFLY PT, R5, R12, 0x2, 0x1f ;  /* 0x0c401f000c057f89 */ /* 0x000ea400000e0000 */
[----:B--2---:R-:W-:Y:S02]  /*8b00*/  FMNMX.FTZ R13, R12, R5, !PT ;  /* 0x000000050c0d7209 */ /* 0x004fe40007810000 */
[----:B------:R-:W-:-:S03]  /*8b10*/  FMNMX.FTZ R5, R155, R6, !PT ;  /* 0x000000069b057209 */ /* 0x000fc60007810000 */
[----:B------:R-:W2:Y:S01]  /*8b20*/  SHFL.BFLY PT, R14, R13, 0x1, 0x1f ;  /* 0x0c201f000d0e7f89 */ /* 0x000ea200000e0000 */
[----:B------:R-:W-:-:S04]  /*8b30*/  FMNMX.FTZ R6, R158, R5, !PT ;  /* 0x000000059e067209 */ /* 0x000fc80007810000 */
[----:B------:R-:W-:-:S04]  /*8b40*/  FMNMX.FTZ R5, R159, R6, !PT ;  /* 0x000000069f057209 */ /* 0x000fc80007810000 */
[----:B------:R-:W-:-:S04]  /*8b50*/  FMNMX.FTZ R6, R162, R5, !PT ;  /* 0x00000005a2067209 */ /* 0x000fc80007810000 */
[----:B0-----:R-:W-:-:S04]  /*8b60*/  FMNMX.FTZ R11, R163, R6, !PT ;  /* 0x00000006a30b7209 */ /* 0x001fc80007810000 */
[----:B------:R-:W-:-:S04]  /*8b70*/  FMNMX.FTZ R6, R166, R11, !PT ;  /* 0x0000000ba6067209 */ /* 0x000fc80007810000 */
[----:B------:R-:W-:Y:S02]  /*8b80*/  FMNMX.FTZ R11, R167, R6, !PT ;  /* 0x00000006a70b7209 */ /* 0x000fe40007810000 */
[----:B--2---:R-:W-:Y:S02]  /*8b90*/  FMNMX.FTZ R5, R13, R14, !PT ;  /* 0x0000000e0d057209 */ /* 0x004fe40007810000 */
        /* <DEDUP_REMOVED lines=15> */
[----:B------:R-:W0:Y:S01]  /*8c90*/  MUFU.EX2 R10, R10 ;  /* 0x0000000a000a7308 */ /* 0x000e220000000800 */
        /* <DEDUP_REMOVED lines=10> */
[----:B------:R-:W-:Y:S01]  /*8d40*/  FFMA.FTZ R164, R173, UR10, -R20 ;  /* 0x0000000aada47c23 */ /* 0x000fe20008010814 */
[----:B------:R-:W-:-:S03]  /*8d50*/  IMAD.MOV R173, RZ, RZ, -R17 ;  /* 0x000000ffffad7224 */ /* 0x000fc600078e0a11 */
[----:B------:R-:W3:Y:S01]  /*8d60*/  SHFL.BFLY PT, R153, R6, 0x2, 0x1f ;  /* 0x0c401f0006997f89 */ /* 0x000ee200000e0000 */
[----:B------:R-:W4:Y:S01]  /*8d70*/  MUFU.EX2 R152, R152 ;  /* 0x0000009800987308 */ /* 0x000f220000000800 */
[----:B------:R-:W-:Y:S01]  /*8d80*/  ISETP.NE.AND P3, PT, R2, R173, PT ;  /* 0x000000ad0200720c */ /* 0x000fe20003f65270 */
[-C--:B0-----:R-:W-:Y:S01]  /*8d90*/  FMUL.FTZ R24, R24, R10.reuse ;  /* 0x0000000a18187220 */ /* 0x081fe20000410000 */
[-C--:B------:R-:W-:Y:S01]  /*8da0*/  FMUL.FTZ R25, R25, R10.reuse ;  /* 0x0000000a19197220 */ /* 0x080fe20000410000 */
[-C--:B------:R-:W-:Y:S01]  /*8db0*/  FMUL.FTZ R28, R28, R10.reuse ;  /* 0x0000000a1c1c7220 */ /* 0x080fe20000410000 */
[-C--:B------:R-:W-:Y:S01]  /*8dc0*/  FMUL.FTZ R29, R29, R10.reuse ;  /* 0x0000000a1d1d7220 */ /* 0x080fe20000410000 */
[-C--:B------:R-:W-:Y:S01]  /*8dd0*/  FMUL.FTZ R32, R32, R10.reuse ;  /* 0x0000000a20207220 */ /* 0x080fe20000410000 */
[-C--:B------:R-:W-:Y:S01]  /*8de0*/  FMUL.FTZ R33, R33, R10.reuse ;  /* 0x0000000a21217220 */ /* 0x080fe20000410000 */
[----:B------:R-:W0:Y:S01]  /*8df0*/  MUFU.EX2 R12, R12 ;  /* 0x0000000c000c7308 */ /* 0x000e220000000800 */
        /* <DEDUP_REMOVED lines=18> */
[-C--:B------:R-:W-:Y:S01]  /*8f20*/  FMUL.FTZ R57, R57, R10.reuse ;  /* 0x0000000a39397220 */ /* 0x080fe20000410000 */
[----:B------:R-:W2:Y:S01]  /*8f30*/  SHFL.BFLY PT, R6, R165, 0x1, 0x1f ;  /* 0x0c201f00a5067f89 */ /* 0x000ea200000e0000 */
        /* <DEDUP_REMOVED lines=23> */
[----:B--2---:R-:W-:Y:S01]  /*90b0*/  FMNMX.FTZ R6, R165, R6, !PT ;  /* 0x00000006a5067209 */ /* 0x004fe20007810000 */
        /* <DEDUP_REMOVED lines=13> */
[----:B------:R-:W-:Y:S01]  /*9190*/  FFMA.FTZ R169, R158, UR10, -R177 ;  /* 0x0000000a9ea97c23 */ /* 0x000fe200080108b1 */
[----:B------:R-:W-:Y:S01]  /*91a0*/  MUFU.EX2 R9, R9 ;  /* 0x0000000900097308 */ /* 0x000fe20000000800 */
[----:B------:R-:W-:-:S02]  /*91b0*/  IMAD.U32 R170, RZ, RZ, UR23 ;  /* 0x00000017ffaa7e24 */ /* 0x000fc4000f8e00ff */
[--C-:B------:R-:W-:Y:S01]  /*91c0*/  FFMA.FTZ R176, R159, UR10, -R177.reuse ;  /* 0x0000000a9fb07c23 */ /* 0x100fe200080108b1 */
[--C-:B------:R-:W-:Y:S01]  /*91d0*/  FFMA.FTZ R159, R162, UR10, -R177.reuse ;  /* 0x0000000aa29f7c23 */ /* 0x100fe200080108b1 */
[--C-:B--2---:R-:W-:Y:S01]  /*91e0*/  FFMA.FTZ R180, R163, UR10, -R177.reuse ;  /* 0x0000000aa3b47c23 */ /* 0x104fe200080108b1 */
[----:B------:R-:W-:Y:S02]  /*91f0*/  @!P1 VIADD R154, R170, 0x28c40 ;  /* 0x00028c40aa9a9836 */ /* 0x000fe40000000000 */
[--C-:B------:R-:W-:Y:S01]  /*9200*/  FFMA.FTZ R163, R166, UR10, -R177.reuse ;  /* 0x0000000aa6a37c23 */ /* 0x100fe200080108b1 */
[--C-:B------:R-:W-:Y:S01]  /*9210*/  FFMA.FTZ R208, R171, UR10, -R177.reuse ;  /* 0x0000000aabd07c23 */ /* 0x100fe200080108b1 */
[----:B------:R-:W2:Y:S01]  /*9220*/  MUFU.EX2 R172, R172 ;  /* 0x000000ac00ac7308 */ /* 0x000ea20000000800 */
[--C-:B------:R-:W-:Y:S01]  /*9230*/  FFMA.FTZ R171, R174, UR10, -R177.reuse ;  /* 0x0000000aaeab7c23 */ /* 0x100fe200080108b1 */
[----:B------:R-:W-:Y:S01]  /*9240*/  @!P1 PRMT R154, RZ, 0x654, R154 ;  /* 0x00000654ff9a9816 */ /* 0x000fe2000000009a */
[----:B------:R-:W-:Y:S01]  /*9250*/  FFMA.FTZ R174, R175, UR10, -R177 ;  /* 0x0000000aafae7c23 */ /* 0x000fe200080108b1 */
[----:B------:R-:W-:-:S02]  /*9260*/  IMAD.U32 R175, RZ, RZ, UR22 ;  /* 0x00000016ffaf7e24 */ /* 0x000fc4000f8e00ff */
[--C-:B------:R-:W-:Y:S01]  /*9270*/  FFMA.FTZ R173, R178, UR10, -R177.reuse ;  /* 0x0000000ab2ad7c23 */ /* 0x100fe200080108b1 */
[----:B------:R0:W-:Y:S01]  /*9280*/  @!P1 SYNCS.ARRIVE.TRANS64.RED.A1T0 RZ, [R154+URZ], RZ ;  /* 0x000000ff9aff99a7 */ /* 0x0001e2000810043f */
[--C-:B------:R-:W-:Y:S01]  /*9290*/  FFMA.FTZ R178, R179, UR10, -R177.reuse ;  /* 0x0000000ab3b27c23 */ /* 0x100fe200080108b1 */
[----:B------:R-:W3:Y:S01]  /*92a0*/  MUFU.EX2 R155, R155 ;  /* 0x0000009b009b7308 */ /* 0x000ee20000000800 */
[----:B------:R-:W-:Y:S02]  /*92b0*/  @!P3 IMAD R158, R175, 0x40, R16 ;  /* 0x00000040af9eb824 */ /* 0x000fe400078e0210 */
[--C-:B------:R-:W-:Y:S01]  /*92c0*/  FFMA.FTZ R182, R182, UR10, -R177.reuse ;  /* 0x0000000ab6b67c23 */ /* 0x100fe200080108b1 */
[----:B------:R-:W-:Y:S01]  /*92d0*/  FFMA.FTZ R177, R183, UR10, -R177 ;  /* 0x0000000ab7b17c23 */ /* 0x000fe200080108b1 */
[-C--:B------:R-:W-:Y:S01]  /*92e0*/  FMUL.FTZ R109, R109, R10.reuse ;  /* 0x0000000a6d6d7220 */ /* 0x080fe20000410000 */
[----:B------:R-:W-:Y:S01]  /*92f0*/  FMUL.FTZ R112, R112, R10 ;  /* 0x0000000a70707220 */ /* 0x000fe20000410000 */
[----:B0-----:R-:W-:Y:S01]  /*9300*/  FADD.FTZ R154, R12, R3 ;  /* 0x000000030c9a7221 */ /* 0x001fe20000010000 */
[----:B------:R-:W-:Y:S01]  /*9310*/  @!P3 LEA R158, R158, UR46, 0x2 ;  /* 0x0000002e9e9ebc11 */ /* 0x000fe2000f8e10ff */
[----:B------:R-:W0:Y:S01]  /*9320*/  MUFU.EX2 R169, R169 ;  /* 0x000000a900a97308 */ /* 0x000e220000000800 */
[----:B--2---:R-:W-:Y:S01]  /*9330*/  FFMA.FTZ R4, R9, R4, R172 ;  /* 0x0000000409047223 */ /* 0x004fe200000100ac */
[----:B------:R-:W-:Y:S01]  /*9340*/  FADD.FTZ R3, R13, R154 ;  /* 0x0000009a0d037221 */ /* 0x000fe20000010000 */
[-C--:B------:R-:W-:Y:S01]  /*9350*/  FMUL.FTZ R113, R113, R10.reuse ;  /* 0x0000000a71717220 */ /* 0x080fe20000410000 */
[----:B------:R-:W-:Y:S01]  /*9360*/  @!P3 STS [R158+0x28800], R10 ;  /* 0x0288000a9e00b388 */ /* 0x000fe20000000800 */
[-C--:B------:R-:W-:Y:S01]  /*9370*/  FMUL.FTZ R116, R116, R10.reuse ;  /* 0x0000000a74747220 */ /* 0x080fe20000410000 */
[----:B------:R-:W-:Y:S01]  /*9380*/  FADD.FTZ R154, R156, R3 ;  /* 0x000000039c9a7221 */ /* 0x000fe20000010000 */
[-C--:B------:R-:W-:Y:S01]  /*9390*/  FMUL.FTZ R117, R117, R10.reuse ;  /* 0x0000000a75757220 */ /* 0x080fe20000410000 */
[----:B------:R-:W2:Y:S01]  /*93a0*/  MUFU.EX2 R176, R176 ;  /* 0x000000b000b07308 */ /* 0x000ea20000000800 */
[----:B---3--:R-:W-:Y:S01]  /*93b0*/  FADD.FTZ R4, R155, R4 ;  /* 0x000000049b047221 */ /* 0x008fe20000010000 */
[----:B------:R-:W-:Y:S01]  /*93c0*/  FADD.FTZ R175, R15, R154 ;  /* 0x0000009a0faf7221 */ /* 0x000fe20000010000 */
[----:B------:R3:W-:Y:S01]  /*93d0*/  @!P3 STS [R158+0x28820], R9 ;  /* 0x028820099e00b388 */ /* 0x0007e20000000800 */
[-C--:B------:R-:W-:Y:S01]  /*93e0*/  FMUL.FTZ R120, R120, R10.reuse ;  /* 0x0000000a78787220 */ /* 0x080fe20000410000 */
[-C--:B------:R-:W-:Y:S01]  /*93f0*/  FMUL.FTZ R121, R121, R10.reuse ;  /* 0x0000000a79797220 */ /* 0x080fe20000410000 */
[----:B------:R-:W-:Y:S01]  /*9400*/  FADD.FTZ R154, R14, R175 ;  /* 0x000000af0e9a7221 */ /* 0x000fe20000010000 */
[-C--:B------:R-:W-:Y:S01]  /*9410*/  FMUL.FTZ R124, R124, R10.reuse ;  /* 0x0000000a7c7c7220 */ /* 0x080fe20000410000 */
[----:B------:R-:W4:Y:S01]  /*9420*/  MUFU.EX2 R159, R159 ;  /* 0x0000009f009f7308 */ /* 0x000f220000000800 */
        /* <DEDUP_REMOVED lines=16> */
[----:B----4-:R-:W-:Y:S01]  /*9530*/  FADD.FTZ R3, R159, R4 ;  /* 0x000000049f037221 */ /* 0x010fe20000010000 */
[-C--:B------:R-:W-:Y:S01]  /*9540*/  FMUL.FTZ R148, R148, R10.reuse ;  /* 0x0000000a94947220 */ /* 0x080fe20000410000 */
[----:B------:R-:W-:Y:S01]  /*9550*/  FMUL.FTZ R149, R149, R10 ;  /* 0x0000000a95957220 */ /* 0x000fe20000410000 */
[----:B------:R-:W-:Y:S01]  /*9560*/  F2FP.BF16.F32.PACK_AB R152, R152, R11 ;  /* 0x0000000b9898723e */ /* 0x000fe200000010ff */
[-C--:B------:R-:W-:Y:S01]  /*9570*/  FMUL.FTZ R26, R26, R9.reuse ;  /* 0x000000091a1a7220 */ /* 0x080fe20000410000 */
[----:B------:R-:W-:Y:S01]  /*9580*/  F2FP.BF16.F32.PACK_AB R156, R15, R156 ;  /* 0x0000009c0f9c723e */ /* 0x000fe200000010ff */
[-C--:B------:R-:W-:Y:S01]  /*9590*/  FMUL.FTZ R27, R27, R9.reuse ;  /* 0x000000091b1b7220 */ /* 0x080fe20000410000 */
[----:B------:R-:W4:Y:S01]  /*95a0*/  MUFU.EX2 R160, R160 ;  /* 0x000000a000a07308 */ /* 0x000f220000000800 */
[----:B0-----:R-:W-:Y:S01]  /*95b0*/  FADD.FTZ R4, R180, R3 ;  /* 0x00000003b4047221 */ /* 0x001fe20000010000 */
[----:B---3--:R-:W-:Y:S01]  /*95c0*/  F2FP.BF16.F32.PACK_AB R158, R21, R14 ;  /* 0x0000000e159e723e */ /* 0x008fe200000010ff */
        /* <DEDUP_REMOVED lines=16> */
[-C--:B------:R-:W-:Y:S01]  /*96d0*/  FMUL.FTZ R54, R54, R9.reuse ;  /* 0x0000000936367220 */ /* 0x080fe20000410000 */
[-C--:B------:R-:W-:Y:S01]  /*96e0*/  FMUL.FTZ R55, R55, R9.reuse ;  /* 0x0000000937377220 */ /* 0x080fe20000410000 */
[-C--:B------:R-:W-:Y:S01]  /*96f0*/  FMUL.FTZ R58, R58, R9.reuse ;  /* 0x000000093a3a7220 */ /* 0x080fe20000410000 */
        /* <DEDUP_REMOVED lines=14> */
[----:B------:R-:W-:Y:S01]  /*97e0*/  F2FP.BF16.F32.PACK_AB R153, R155, R172 ;  /* 0x000000ac9b99723e */ /* 0x000fe200000010ff */
[----:B------:R-:W-:Y:S01]  /*97f0*/  FMUL.FTZ R78, R78, R9 ;  /* 0x000000094e4e7220 */ /* 0x000fe20000410000 */
[----:B------:R-:W-:Y:S01]  /*9800*/  F2FP.BF16.F32.PACK_AB R155, R176, R169 ;  /* 0x000000a9b09b723e */ /* 0x000fe200000010ff */
        /* <DEDUP_REMOVED lines=27> */
[C---:B---3--:R-:W-:Y:S01]  /*99c0*/  FADD.FTZ R10, R164.reuse, R175 ;  /* 0x000000afa40a7221 */ /* 0x048fe20000010000 */
[----:B------:R-:W-:Y:S01]  /*99d0*/  F2FP.BF16.F32.PACK_AB R162, R164, R157 ;  /* 0x0000009da4a2723e */ /* 0x000fe200000010ff */
[----:B------:R-:W-:Y:S01]  /*99e0*/  FMUL.FTZ R115, R115, R9 ;  /* 0x0000000973737220 */ /* 0x000fe20000410000 */
[----:B------:R-:W-:Y:S01]  /*99f0*/  F2FP.BF16.F32.PACK_AB R157, R180, R159 ;  /* 0x0000009fb49d723e */ /* 0x000fe200000010ff */
[----:B------:R-:W-:Y:S01]  /*9a00*/  FMUL.FTZ R118, R118, R9 ;  /* 0x0000000976767220 */ /* 0x000fe20000410000 */
[----:B------:R-:W-:Y:S01]  /*9a10*/  F2FP.BF16.F32.PACK_AB R159, R206, R163 ;  /* 0x000000a3ce9f723e */ /* 0x000fe200000010ff */
[-C--:B------:R-:W-:Y:S01]  /*9a20*/  FMUL.FTZ R119, R119, R9.reuse ;  /* 0x0000000977777220 */ /* 0x080fe20000410000 */
[----:B------:R-:W3:Y:S01]  /*9a30*/  MUFU.EX2 R174, R174 ;  /* 0x000000ae00ae7308 */ /* 0x000ee20000000800 */
[----:B0-----:R-:W-:Y:S01]  /*9a40*/  FADD.FTZ R3, R171, R4 ;  /* 0x00000004ab037221 */ /* 0x001fe20000010000 */
[----:B------:R0:W-:Y:S01]  /*9a50*/  STSM.16.M88.4 [R18+0x26800], R152 ;  /* 0x0268009812007844 */ /* 0x0001e20000000200 */
[-C--:B------:R-:W-:Y:S01]  /*9a60*/  FMUL.FTZ R122, R122, R9.reuse ;  /* 0x000000097a7a7220 */ /* 0x080fe20000410000 */
[-C--:B------:R-:W-:Y:S01]  /*9a70*/  FMUL.FTZ R123, R123, R9.reuse ;  /* 0x000000097b7b7220 */ /* 0x080fe20000410000 */
[-C--:B------:R-:W-:Y:S01]  /*9a80*/  FMUL.FTZ R126, R126, R9.reuse ;  /* 0x000000097e7e7220 */ /* 0x080fe20000410000 */
[----:B------:R0:W-:Y:S01]  /*9a90*/  STSM.16.M88.4 [R23], R156 ;  /* 0x0000009c17007844 */ /* 0x0001e20000000200 */
        /* <DEDUP_REMOVED lines=12> */
[-C--:B------:R-:W-:Y:S01]  /*9b60*/  FMUL.FTZ R142, R142, R9.reuse ;  /* 0x000000098e8e7220 */ /* 0x080fe20000410000 */
[-C--:B------:R-:W-:Y:S01]  /*9b70*/  FMUL.FTZ R143, R143, R9.reuse ;  /* 0x000000098f8f7220 */ /* 0x080fe20000410000 */
[-C--:B------:R-:W-:Y:S01]  /*9b80*/  FMUL.FTZ R146, R146, R9.reuse ;  /* 0x0000000992927220 */ /* 0x080fe20000410000 */
[-C--:B------:R-:W-:Y:S01]  /*9b90*/  FMUL.FTZ R147, R147, R9.reuse ;  /* 0x0000000993937220 */ /* 0x080fe20000410000 */
[----:B------:R-:W-:Y:S01]  /*9ba0*/  FMUL.FTZ R150, R150, R9 ;  /* 0x0000000996967220 */ /* 0x000fe20000410000 */
[----:B------:R-:W3:Y:S01]  /*9bb0*/  MUFU.EX2 R20, R20 ;  /* 0x0000001400147308 */ /* 0x000ee20000000800 */
[C---:B----4-:R-:W-:Y:S01]  /*9bc0*/  FADD.FTZ R10, R168.reuse, R11 ;  /* 0x0000000ba80a7221 */ /* 0x050fe20000010000 */
[----:B------:R-:W-:Y:S01]  /*9bd0*/  F2FP.BF16.F32.PACK_AB R164, R168, R161 ;  /* 0x000000a1a8a4723e */ /* 0x000fe200000010ff */
[----:B------:R-:W-:Y:S01]  /*9be0*/  FMUL.FTZ R151, R151, R9 ;  /* 0x0000000997977220 */ /* 0x000fe20000410000 */
[----:B------:R-:W-:Y:S01]  /*9bf0*/  F2FP.BF16.F32.PACK_AB R161, R208, R167 ;  /* 0x000000a7d0a1723e */ /* 0x000fe200000010ff */
[----:B------:R-:W-:-:S03]  /*9c00*/  FADD.FTZ R3, R165, R10 ;  /* 0x0000000aa5037221 */ /* 0x000fc60000010000 */
[----:B------:R-:W4:Y:S01]  /*9c10*/  MUFU.EX2 R178, R178 ;  /* 0x000000b200b27308 */ /* 0x000f220000000800 */
[----:B--2---:R-:W-:Y:S01]  /*9c20*/  FADD.FTZ R11, R173, R4 ;  /* 0x00000004ad0b7221 */ /* 0x004fe20000010000 */
[----:B------:R0:W-:Y:S06]  /*9c30*/  STSM.16.M88.4 [R19], R160 ;  /* 0x000000a013007844 */ /* 0x0001ec0000000200 */
[----:B------:R-:W2:Y:S01]  /*9c40*/  MUFU.EX2 R182, R182 ;  /* 0x000000b600b67308 */ /* 0x000ea20000000800 */
[C---:B---3--:R-:W-:Y:S01]  /*9c50*/  F2FP.BF16.F32.PACK_AB R166, R20.reuse, R165 ;  /* 0x000000a514a6723e */ /* 0x048fe200000010ff */
[----:B------:R-:W-:-:S06]  /*9c60*/  FADD.FTZ R3, R20, R3 ;  /* 0x0000000314037221 */ /* 0x000fcc0000010000 */
[----:B------:R-:W3:Y:S01]  /*9c70*/  MUFU.EX2 R177, R177 ;  /* 0x000000b100b17308 */ /* 0x000ee20000000800 */
[C---:B----4-:R-:W-:Y:S01]  /*9c80*/  FADD.FTZ R11, R178.reuse, R11 ;  /* 0x0000000bb20b7221 */ /* 0x050fe20000010000 */
[----:B------:R-:W-:-:S03]  /*9c90*/  F2FP.BF16.F32.PACK_AB R165, R178, R173 ;  /* 0x000000adb2a5723e */ /* 0x000fc600000010ff */
[----:B--2---:R-:W-:Y:S01]  /*9ca0*/  FADD.FTZ R4, R182, R11 ;  /* 0x0000000bb6047221 */ /* 0x004fe20000010000 */
[----:B---3--:R-:W-:-:S03]  /*9cb0*/  F2FP.BF16.F32.PACK_AB R167, R177, R182 ;  /* 0x000000b6b1a7723e */ /* 0x008fc600000010ff */
[----:B------:R-:W-:Y:S02]  /*9cc0*/  FADD.FTZ R4, R177, R4 ;  /* 0x00000004b1047221 */ /* 0x000fe40000010000 */
[----:B------:R0:W-:Y:S01]  /*9cd0*/  STSM.16.M88.4 [R22], R164 ;  /* 0x000000a416007844 */ /* 0x0001e20000000200 */
[----:B------:R-:W-:Y:S05]  /*9ce0*/  @!P0 BRA `(.L_x_5566) ;  /* 0x0000000000048947 */ /* 0x000fea0003800000 */
[----:B------:R-:W-:Y:S01]  /*9cf0*/  BPT.TRAP 0x1 ;  /* 0x000000040000795c */ /* 0x000fe20000300000 */
.L_x_5566:
[----:B------:R2:W3:Y:S01]  /*9d00*/  SYNCS.PHASECHK.TRANS64.TRYWAIT P3, [UR23+0x28c50], R7 ;  /* 0x028c5007ff0075a7 */ /* 0x0004e20008060157 */
[----:B------:R-:W-:Y:S05]  /*9d10*/  @!P0 BRA `(.L_x_5567) ;  /* 0x0000000000048947 */ /* 0x000fea0003800000 */
[----:B------:R-:W-:Y:S01]  /*9d20*/  BPT.TRAP 0x1 ;  /* 0x000000040000795c */ /* 0x000fe20000300000 */
.L_x_5567:
[----:B---3--:R-:W-:Y:S05]  /*9d30*/  @P3 BRA `(.L_x_5568) ;  /* 0x0000000000083947 */ /* 0x008fea0003800000 */
[----:B------:R-:W3:Y:S02]  /*9d40*/  SYNCS.PHASECHK.TRANS64.TRYWAIT P3, [UR23+0x28c50], R7 ;  /* 0x028c5007ff0075a7 */ /* 0x000ee40008060157 */
[----:B---3--:R-:W-:Y:S05]  /*9d50*/  @!P3 BRA `(.L_x_5569) ;  /* 0x000000d4004cb947 */ /* 0x008fea0003800000 */
.L_x_5568:
        /* <DEDUP_REMOVED lines=39> */
[----:B-12---:R-:W-:-:S07]  /*9fd0*/  IMAD.MOV.U32 R7, RZ, RZ, R8 ;  /* 0x000000ffff077224 */ /* 0x006fce00078e0008 */
.L_x_5561:
[----:B------:R-:W-:-:S13]  /*9fe0*/  ISETP.GE.AND P2, PT, R7, UR48, PT ;  /* 0x0000003007007c0c */ /* 0x000fda000bf46270 */
[----:B------:R-:W-:Y:S05]  /*9ff0*/  @!P2 BRA `(.L_x_5571) ;  /* 0x0000002000e0a947 */ /* 0x000fea0003800000 */
[----:B------:R-:W-:Y:S01]  /*a000*/  IMAD.MOV.U32 R12, RZ, RZ, R6 ;  /* 0x000000ffff0c7224 */ /* 0x000fe200078e0006 */
[----:B------:R-:W-:Y:S01]  /*a010*/  UMOV UR21, UR37 ;  /* 0x0000002500157c82 */ /* 0x000fe20008000000 */
[----:B------:R-:W-:Y:S01]  /*a020*/  IMAD.MOV.U32 R13, RZ, RZ, R5 ;  /* 0x000000ffff0d7224 */ /* 0x000fe200078e0005 */
[----:B------:R-:W-:Y:S01]  /*a030*/  ULDC UR22, c[0x0][0x9e4] ;  /* 0x0002790000167ab9 */ /* 0x000fe20000000800 */
[----:B------:R-:W-:Y:S01]  /*a040*/  ULDC UR23, c[0x0][0x9dc] ;  /* 0x0002770000177ab9 */ /* 0x000fe20000000800 */
[----:B------:R-:W-:Y:S01]  /*a050*/  ULDC UR20, c[0x0][0x988] ;  /* 0x0002620000147ab9 */ /* 0x000fe20000000800 */
[----:B------:R-:W-:-:S05]  /*a060*/  ULDC UR24, c[0x0][0x9e0] ;  /* 0x0002780000187ab9 */ /* 0x000fca0000000800 */
.L_x_5588:
[----:B------:R-:W-:-:S04]  /*a070*/  UIADD3 UR37, UR21, 0x1, URZ ;  /* 0x0000000115257890 */ /* 0x000fc8000fffe03f */
[----:B------:R-:W-:-:S04]  /*a080*/  UISETP.NE.AND UP1, UPT, UR37, 0x2, UPT ;  /* 0x000000022500788c */ /* 0x000fc8000bf25270 */
[----:B------:R-:W-:Y:S02]  /*a090*/  USEL UR6, URZ, 0x1, UP1 ;  /* 0x000000013f067887 */ /* 0x000fe40008800000 */
[----:B------:R-:W-:Y:S02]  /*a0a0*/  USEL UR37, UR37, URZ, UP1 ;  /* 0x0000003f25257287 */ /* 0x000fe40008800000 */
[----:B------:R-:W-:Y:S01]  /*a0b0*/  ULOP3.LUT UR38, UR38, UR6, URZ, 0x3c, !UPT ;  /* 0x0000000626267292 */ /* 0x000fe2000f8e3c3f */
[----:B-12---:R-:W-:Y:S11]  /*a0c0*/  @!P0 BRA `(.L_x_5572) ;  /* 0x0000000000048947 */ /* 0x006ff60003800000 */
[----:B------:R-:W-:Y:S01]  /*a0d0*/  BPT.TRAP 0x1 ;  /* 0x000000040000795c */ /* 0x000fe20000300000 */
.L_x_5572:
[----:B------:R-:W-:Y:S01]  /*a0e0*/  ULEA UR25, UR37, UR46, 0x3 ;  /* 0x0000002e25197291 */ /* 0x000fe2000f8e183f */
[----:B0-----:R-:W-:-:S05]  /*a0f0*/  IMAD.U32 R11, RZ, RZ, UR38 ;  /* 0x00000026ff0b7e24 */ /* 0x001fca000f8e00ff */
[----:B------:R-:W-:-:S04]  /*a100*/  SHF.L.U32 R11, R11, 0x1f, RZ ;  /* 0x0000001f0b0b7819 */ /* 0x000fc800000006ff */
[----:B------:R0:W0:Y:S01]  /*a110*/  SYNCS.PHASECHK.TRANS64.TRYWAIT P2, [UR25+0x28c30], R11 ;  /* 0x028c300bff0075a7 */ /* 0x0000220008040159 */
[----:B------:R-:W-:Y:S05]  /*a120*/  @!P0 BRA `(.L_x_5573) ;  /* 0x0000000000048947 */ /* 0x000fea0003800000 */
[----:B------:R-:W-:Y:S01]  /*a130*/  BPT.TRAP 0x1 ;  /* 0x000000040000795c */ /* 0x000fe20000300000 */
.L_x_5573:
[----:B0-----:R-:W-:Y:S05]  /*a140*/  @P2 BRA `(.L_x_5574) ;  /* 0x0000000000082947 */ /* 0x001fea0003800000 */
[----:B------:R-:W0:Y:S02]  /*a150*/  SYNCS.PHASECHK.TRANS64.TRYWAIT P2, [UR25+0x28c30], R11 ;  /* 0x028c300bff0075a7 */ /* 0x000e240008040159 */
[----:B0-----:R-:W-:Y:S05]  /*a160*/  @!P2 BRA `(.L_x_5575) ;  /* 0x000000d0005ca947 */ /* 0x001fea0003800000 */
.L_x_5574:
[----:B------:R-:W-:Y:S01]  /*a170*/  R2UR UR18, R0 ;  /* 0x00000000001272ca */ /* 0x000fe200000e0000 */
[----:B--234-:R-:W-:Y:S01]  /*a180*/  WARPGROUP.ARRIVE ;  /* 0x00000000000079c5 */ /* 0x01cfe20000000000 */
[----:B------:R-:W-:Y:S01]  /*a190*/  UMOV UR19, 0x40000040 ;  /* 0x4000004000137882 */ /* 0x000fe20000000000 */
[----:B------:R-:W-:Y:S01]  /*a1a0*/  UMOV UR7, 0x40000040 ;  /* 0x4000004000077882 */ /* 0x000fe20000000000 */
[----:B------:R-:W-:Y:S01]  /*a1b0*/  UMOV UR11, 0x40000040 ;  /* 0x40000040000b7882 */ /* 0x000fe20000000000 */
[----:B------:R-:W-:Y:S01]  /*a1c0*/  UMOV UR15, 0x40000040 ;  /* 0x40000040000f7882 */ /* 0x000fe20000000000 */
[----:B------:R-:W-:Y:S01]  /*a1d0*/  PLOP3.LUT P2, PT, PT, PT, UP0, 0x80, 0x0 ;  /* 0x000000000000781c */ /* 0x000fe20003f4f008 */
[----:B------:R-:W-:Y:S02]  /*a1e0*/  VIADD R14, R185, UR42 ;  /* 0x0000002ab90e7c36 */ /* 0x000fe40008000000 */
[----:B-1----:R-:W-:Y:S02]  /*a1f0*/  IMAD.U32 R10, RZ, RZ, UR25 ;  /* 0x00000019ff0a7e24 */ /* 0x002fe4000f8e00ff */
[----:B------:R-:W-:-:S02]  /*a200*/  IMAD.U32 R9, RZ, RZ, UR51 ;  /* 0x00000033ff097e24 */ /* 0x000fc4000f8e00ff */
[----:B------:R-:W-:-:S04]  /*a210*/  ULEA UR18, UR37, UR18, 0x9 ;  /* 0x0000001225127291 */ /* 0x000fc8000f8e483f */
        /* <DEDUP_REMOVED lines=8> */
[----:B------:R-:W-:Y:S01]  /*a2a0*/  @P2 IMAD.HI.U32 R5, R14, UR6, RZ ;  /* 0x000000060e052c27 */ /* 0x000fe2000f8e00ff */
[----:B------:R-:W-:-:S04]  /*a2b0*/  @UP0 ULDC UR6, c[0x0][0x450] ;  /* 0x0001140000060ab9 */ /* 0x000fc80000000800 */
[----:B------:R-:W-:Y:S01]  /*a2c0*/  @P2 SHF.R.U32.HI R14, RZ, UR6, R5 ;  /* 0x00000006ff0e2c19 */ /* 0x000fe20008011605 */
[----:B------:R-:W-:Y:S01]  /*a2d0*/  @!P1 VIADD R5, R10, 0x28c40 ;  /* 0x00028c400a059836 */ /* 0x000fe20000000000 */
[----:B------:R-:W-:-:S03]  /*a2e0*/  ULOP3.LUT UR6, URZ, UR23, URZ, 0x33, !UPT ;  /* 0x000000173f067292 */ /* 0x000fc6000f8e333f */
[----:B------:R-:W0:Y:S01]  /*a2f0*/  SHFL.IDX PT, R20, R14, RZ, 0x1c1f ;  /* 0x001c1fff0e147589 */ /* 0x000e2200000e0000 */
[----:B------:R-:W-:Y:S01]  /*a300*/  @!P1 PRMT R6, RZ, 0x654, R5 ;  /* 0x00000654ff069816 */ /* 0x000fe20000000005 */
[----:B------:R-:W-:Y:S01]  /*a310*/  IMAD.SHL.U32 R5, R7, 0x40, RZ ;  /* 0x0000004007057824 */ /* 0x000fe200078e00ff */
[----:B------:R-:W-:Y:S02]  /*a320*/  WARPGROUP.DEPBAR.LE gsb0, 0x0 ;  /* 0x00008000000079c5 */ /* 0x000fe40000010000 */
[----:B------:R-:W-:-:S06]  /*a330*/  WARPGROUP.ARRIVE ;  /* 0x00000000000079c5 */ /* 0x000fcc0000000000 */
[----:B------:R-:W-:Y:S03]  /*a340*/  HGMMA.64x64x16.F32.BF16 R152, gdesc[UR8], R152, gsb0 ;  /* 0x00e00000089879f0 */ /* 0x000fe60008001898 */
[----:B------:R-:W-:Y:S02]  /*a350*/  WARPGROUP.DEPBAR.LE gsb0, 0x0 ;  /* 0x00008000000079c5 */ /* 0x000fe40000010000 */
[----:B------:R-:W-:-:S06]  /*a360*/  WARPGROUP.ARRIVE ;  /* 0x00000000000079c5 */ /* 0x000fcc0000000000 */
[----:B------:R-:W-:Y:S03]  /*a370*/  HGMMA.64x64x16.F32.BF16 R152, gdesc[UR12], R152, gsb0 ;  /* 0x00e000000c9879f0 */ /* 0x000fe60008001898 */
[----:B------:R-:W-:Y:S02]  /*a380*/  WARPGROUP.DEPBAR.LE gsb0, 0x0 ;  /* 0x00008000000079c5 */ /* 0x000fe40000010000 */
[----:B------:R1:W-:Y:S02]  /*a390*/  @!P1 SYNCS.ARRIVE.TRANS64.RED.A1T0 RZ, [R6+URZ], RZ ;  /* 0x000000ff06ff99a7 */ /* 0x0003e4000810043f */
[----:B-1----:R-:W-:-:S04]  /*a3a0*/  IADD3 R6, -R2, 0x1, -R5 ;  /* 0x0000000102067810 */ /* 0x002fc80007ffe905 */
[----:B------:R-:W-:-:S05]  /*a3b0*/  IADD3 R6, -R9, UR49, R6 ;  /* 0x0000003109067c10 */ /* 0x000fca000fffe106 */
[C---:B------:R-:W-:Y:S02]  /*a3c0*/  VIADD R205, R6.reuse, UR24 ;  /* 0x0000001806cd7c36 */ /* 0x040fe40008000000 */
[----:B------:R-:W-:Y:S02]  /*a3d0*/  VIADD R206, R6, UR6 ;  /* 0x0000000606ce7c36 */ /* 0x000fe40008000000 */
[--C-:B0-----:R-:W-:Y:S02]  /*a3e0*/  IMAD.IADD R6, R205, 0x1, R20.reuse ;  /* 0x00000001cd067824 */ /* 0x101fe400078e0214 */
[----:B------:R-:W-:Y:S01]  /*a3f0*/  IMAD.IADD R15, R206, 0x1, R20 ;  /* 0x00000001ce0f7824 */ /* 0x000fe200078e0214 */
[----:B------:R-:W-:Y:S06]  /*a400*/  @!P6 BRA `(.L_x_5576) ;  /* 0x00000000005ce947 */ /* 0x000fec0003800000 */
        /* <DEDUP_REMOVED lines=13> */
.L_x_5578:
[----:B------:R-:W-:-:S05]  /*a4e0*/  IMAD.U32 R207, RZ, RZ, UR22 ;  /* 0x00000016ffcf7e24 */ /* 0x000fca000f8e00ff */
[----:B------:R-:W-:-:S13]  /*a4f0*/  ISETP.NE.AND P2, PT, R207, 0x1, PT ;  /* 0x00000001cf00780c */ /* 0x000fda0003f45270 */
[----:B------:R-:W0:Y:S02]  /*a500*/  @P2 LDC.64 R8, c[0x0][0x9e8] ;  /* 0x00027a00ff082b82 */ /* 0x000e240000000a00 */
[----:B0-----:R-:W-:-:S05]  /*a510*/  @P2 IMAD.HI.U32 R8, R20, R8, RZ ;  /* 0x0000000814082227 */ /* 0x001fca00078e00ff */
[----:B------:R-:W-:-:S07]  /*a520*/  @P2 SHF.R.U32.HI R20, RZ, R9, R8 ;  /* 0x00000009ff142219 */ /* 0x000fce0000011608 */
.L_x_5579:
[----:B------:R-:W-:Y:S05]  /*a530*/  BSYNC B0 ;  /* 0x0000000000007941 */ /* 0x000fea0003800000 */
.L_x_5577:
[----:B------:R-:W-:-:S04]  /*a540*/  IMAD R9, R20, R207, -R5 ;  /* 0x000000cf14097224 */ /* 0x000fc800078e0a05 */
[----:B------:R-:W-:-:S05]  /*a550*/  IMAD.IADD R9, R9, 0x1, -R2 ;  /* 0x0000000109097824 */ /* 0x000fca00078e0a02 */
[----:B------:R-:W-:Y:S02]  /*a560*/  VIADDMNMX R6, R9, R207, R6, PT ;  /* 0x000000cf09067246 */ /* 0x000fe40003800106 */
[----:B------:R-:W-:-:S07]  /*a570*/  VIMNMX R15, R15, R9, !PT ;  /* 0x000000090f0f7248 */ /* 0x000fce0007fe0100 */
.L_x_5576:
[----:B------:R-:W-:Y:S01]  /*a580*/  ISETP.GT.AND P2, PT, R7, -0x1, PT ;  /* 0xffffffff0700780c */ /* 0x000fe20003f44270 */
[----:B------:R-:W0:Y:S03]  /*a590*/  SHFL.IDX PT, R8, R14, 0x1, 0x1c1f ;  /* 0x003c1f000e087f89 */ /* 0x000e2600000e0000 */
[C---:B------:R-:W-:Y:S02]  /*a5a0*/  ISETP.GT.AND P3, PT, R15.reuse, RZ, P2 ;  /* 0x000000ff0f00720c */ /* 0x040fe40001764270 */
[C---:B------:R-:W-:Y:S02]  /*a5b0*/  ISETP.GT.AND P5, PT, R15.reuse, 0x1, P2 ;  /* 0x000000010f00780c */ /* 0x040fe400017a4270 */
[----:B------:R-:W-:Y:S02]  /*a5c0*/  ISETP.LT.OR P4, PT, R6, 0x1, P3 ;  /* 0x000000010600780c */ /* 0x000fe40001f81670 */
[----:B------:R-:W-:-:S02]  /*a5d0*/  ISETP.GT.AND P3, PT, R15, 0x8, P2 ;  /* 0x000000080f00780c */ /* 0x000fc40001764270 */
[----:B------:R-:W-:Y:S02]  /*a5e0*/  FSEL R152, R152, -INF , !P4 ;  /* 0xff80000098987808 */ /* 0x000fe40006000000 */
[----:B------:R-:W-:Y:S02]  /*a5f0*/  ISETP.GT.AND P4, PT, R15, 0x9, P2 ;  /* 0x000000090f00780c */ /* 0x000fe40001784270 */
[C---:B------:R-:W-:Y:S02]  /*a600*/  ISETP.LT.OR P5, PT, R6.reuse, 0x2, P5 ;  /* 0x000000020600780c */ /* 0x040fe40002fa1670 */
[C---:B------:R-:W-:Y:S02]  /*a610*/  ISETP.LT.OR P3, PT, R6.reuse, 0x9, P3 ;  /* 0x000000090600780c */ /* 0x040fe40001f61670 */
[----:B------:R-:W-:Y:S02]  /*a620*/  ISETP.LT.OR P4, PT, R6, 0xa, P4 ;  /* 0x0000000a0600780c */ /* 0x000fe40002781670 */
[----:B------:R-:W-:-:S02]  /*a630*/  FSEL R153, R153, -INF , !P5 ;  /* 0xff80000099997808 */ /* 0x000fc40006800000 */
[----:B------:R-:W-:Y:S01]  /*a640*/  FSEL R156, R156, -INF , !P3 ;  /* 0xff8000009c9c7808 */ /* 0x000fe20005800000 */
[----:B0-----:R-:W-:Y:S01]  /*a650*/  IMAD.IADD R14, R206, 0x1, R8 ;  /* 0x00000001ce0e7824 */ /* 0x001fe200078e0208 */
[----:B------:R-:W-:Y:S02]  /*a660*/  FSEL R157, R157, -INF , !P4 ;  /* 0xff8000009d9d7808 */ /* 0x000fe40006000000 */
        /* <DEDUP_REMOVED lines=9> */
[----:B------:R-:W-:-:S02]  /*a700*/  ISETP.GT.AND P5, PT, R15, 0x19, P2 ;  /* 0x000000190f00780c */ /* 0x000fc400017a4270 */
[C---:B------:R-:W-:Y:S02]  /*a710*/  ISETP.GT.AND P3, PT, R15.reuse, 0x20, P2 ;  /* 0x000000200f00780c */ /* 0x040fe40001764270 */
[----:B------:R-:W-:Y:S02]  /*a720*/  ISETP.GT.AND P4, PT, R15, 0x21, P2 ;  /* 0x000000210f00780c */ /* 0x000fe40001784270 */
[C---:B------:R-:W-:Y:S02]  /*a730*/  ISETP.LT.OR P5, PT, R6.reuse, 0x1a, P5 ;  /* 0x0000001a0600780c */ /* 0x040fe40002fa1670 */
[C---:B------:R-:W-:Y:S02]  /*a740*/  ISETP.LT.OR P3, PT, R6.reuse, 0x21, P3 ;  /* 0x000000210600780c */ /* 0x040fe40001f61670 */
[----:B------:R-:W-:Y:S02]  /*a750*/  ISETP.LT.OR P4, PT, R6, 0x22, P4 ;  /* 0x000000220600780c */ /* 0x000fe40002781670 */
[----:B------:R-:W-:-:S02]  /*a760*/  FSEL R165, R165, -INF , !P5 ;  /* 0xff800000a5a57808 */ /* 0x000fc40006800000 */
[----:B------:R-:W-:Y:S02]  /*a770*/  FSEL R168, R168, -INF , !P3 ;  /* 0xff800000a8a87808 */ /* 0x000fe40005800000 */
        /* <DEDUP_REMOVED lines=34> */
.L_x_5582:
[----:B------:R-:W-:-:S05]  /*a9a0*/  IMAD.U32 R20, RZ, RZ, UR22 ;  /* 0x00000016ff147e24 */ /* 0x000fca000f8e00ff */
[----:B------:R-:W-:-:S13]  /*a9b0*/  ISETP.NE.AND P3, PT, R20, 0x1, PT ;  /* 0x000000011400780c */ /* 0x000fda0003f65270 */
[----:B------:R-:W0:Y:S02]  /*a9c0*/  @P3 LDC.64 R8, c[0x0][0x9e8] ;  /* 0x00027a00ff083b82 */ /* 0x000e240000000a00 */
[----:B0-----:R-:W-:-:S05]  /*a9d0*/  @P3 IMAD.HI.U32 R8, R15, R8, RZ ;  /* 0x000000080f083227 */ /* 0x001fca00078e00ff */
[----:B------:R-:W-:-:S07]  /*a9e0*/  @P3 SHF.R.U32.HI R15, RZ, R9, R8 ;  /* 0x00000009ff0f3219 */ /* 0x000fce0000011608 */
.L_x_5583:
[----:B------:R-:W-:Y:S05]  /*a9f0*/  BSYNC B0 ;  /* 0x0000000000007941 */ /* 0x000fea0003800000 */
.L_x_5581:
[----:B------:R-:W-:-:S04]  /*aa00*/  IMAD R5, R15, R20, -R5 ;  /* 0x000000140f057224 */ /* 0x000fc800078e0a05 */
[----:B------:R-:W-:-:S05]  /*aa10*/  IMAD.IADD R5, R5, 0x1, -R2 ;  /* 0x0000000105057824 */ /* 0x000fca00078e0a02 */
[----:B------:R-:W-:Y:S02]  /*aa20*/  VIADDMNMX R6, R5, R20, R6, PT ;  /* 0x0000001405067246 */ /* 0x000fe40003800106 */
[----:B------:R-:W-:-:S07]  /*aa30*/  VIMNMX R14, R14, R5, !PT ;  /* 0x000000050e0e7248 */ /* 0x000fce0007fe0100 */
.L_x_5580:
        /* <DEDUP_REMOVED lines=8> */
[----:B------:R-:W-:Y:S02]  /*aac0*/  ISETP.GT.AND P3, PT, R14, RZ, P2 ;  /* 0x000000ff0e00720c */ /* 0x000fe40001764270 */
        /* <DEDUP_REMOVED lines=9> */
[----:B------:R-:W-:-:S02]  /*ab60*/  ISETP.LT.OR P4, PT, R6, 0x9, P4 ;  /* 0x000000090600780c */ /* 0x000fc40002781670 */
[----:B------:R-:W-:Y:S02]  /*ab70*/  FMNMX.FTZ R5, R169, R8, !PT ;  /* 0x00000008a9057209 */ /* 0x000fe40007810000 */
[----:B------:R-:W-:Y:S02]  /*ab80*/  FSEL R159, R159, -INF , !P5 ;  /* 0xff8000009f9f7808 */ /* 0x000fe40006800000 */
[----:B------:R-:W-:Y:S02]  /*ab90*/  FMNMX.FTZ R8, R172, R5, !PT ;  /* 0x00000005ac087209 */ /* 0x000fe40007810000 */
[----:B------:R-:W-:Y:S02]  /*aba0*/  ISETP.GT.AND P5, PT, R14, 0x11, P2 ;  /* 0x000000110e00780c */ /* 0x000fe400017a4270 */
[----:B------:R-:W-:Y:S02]  /*abb0*/  FMNMX.FTZ R5, R173, R8, !PT ;  /* 0x00000008ad057209 */ /* 0x000fe40007810000 */
[----:B------:R-:W-:-:S02]  /*abc0*/  FSEL R158, R158, -INF , !P4 ;  /* 0xff8000009e9e7808 */ /* 0x000fc40006000000 */
        /* <DEDUP_REMOVED lines=8> */
[----:B------:R-:W-:Y:S01]  /*ac50*/  ISETP.GT.AND P5, PT, R14, 0x20, P2 ;  /* 0x000000200e00780c */ /* 0x000fe200017a4270 */
[----:B------:R-:W0:Y:S01]  /*ac60*/  SHFL.BFLY PT, R5, R8, 0x2, 0x1f ;  /* 0x0c401f0008057f89 */ /* 0x000e2200000e0000 */
[----:B------:R-:W-:Y:S02]  /*ac70*/  FSEL R162, R162, -INF , !P4 ;  /* 0xff800000a2a27808 */ /* 0x000fe40006000000 */
[----:B------:R-:W-:Y:S02]  /*ac80*/  ISETP.LT.OR P5, PT, R6, 0x21, P5 ;  /* 0x000000210600780c */ /* 0x000fe40002fa1670 */
[----:B------:R-:W-:-:S02]  /*ac90*/  ISETP.GT.AND P4, PT, R14, 0x19, P2 ;  /* 0x000000190e00780c */ /* 0x000fc40001784270 */
[----:B------:R-:W-:Y:S02]  /*aca0*/  FSEL R170, R170, -INF , !P5 ;  /* 0xff800000aaaa7808 */ /* 0x000fe40006800000 */
[----:B------:R-:W-:-:S04]  /*acb0*/  ISETP.LT.OR P4, PT, R6, 0x1a, P4 ;  /* 0x0000001a0600780c */ /* 0x000fc80002781670 */
[----:B------:R-:W-:Y:S02]  /*acc0*/  FSEL R167, R167, -INF , !P4 ;  /* 0xff800000a7a77808 */ /* 0x000fe40006000000 */
[----:B------:R-:W-:-:S04]  /*acd0*/  ISETP.GT.AND P4, PT, R14, 0x28, P2 ;  /* 0x000000280e00780c */ /* 0x000fc80001784270 */
[----:B------:R-:W-:-:S04]  /*ace0*/  ISETP.LT.OR P4, PT, R6, 0x29, P4 ;  /* 0x000000290600780c */ /* 0x000fc80002781670 */
[----:B------:R-:W-:Y:S02]  /*acf0*/  FSEL R174, R174, -INF , !P4 ;  /* 0xff800000aeae7808 */ /* 0x000fe40006000000 */
[----:B0-----:R-:W-:Y:S02]  /*ad00*/  FMNMX.FTZ R9, R8, R5, !PT ;  /* 0x0000000508097209 */ /* 0x001fe40007810000 */
[----:B------:R-:W-:-:S03]  /*ad10*/  ISETP.GT.AND P4, PT, R14, 0x30, P2 ;  /* 0x000000300e00780c */ /* 0x000fc60001784270 */
[----:B------:R-:W0:Y:S01]  /*ad20*/  SHFL.BFLY PT, R20, R9, 0x1, 0x1f ;  /* 0x0c201f0009147f89 */ /* 0x000e2200000e0000 */
[----:B------:R-:W-:-:S04]  /*ad30*/  ISETP.LT.OR P4, PT, R6, 0x31, P4 ;  /* 0x000000310600780c */ /* 0x000fc80002781670 */
[----:B------:R-:W-:Y:S02]  /*ad40*/  FSEL R178, R178, -INF , !P4 ;  /* 0xff800000b2b27808 */ /* 0x000fe40006000000 */
[----:B------:R-:W-:-:S04]  /*ad50*/  ISETP.GT.AND P4, PT, R14, 0x38, P2 ;  /* 0x000000380e00780c */ /* 0x000fc80001784270 */
[----:B------:R-:W-:-:S04]  /*ad60*/  ISETP.LT.OR P4, PT, R6, 0x39, P4 ;  /* 0x000000390600780c */ /* 0x000fc80002781670 */
[----:B------:R-:W-:Y:S02]  /*ad70*/  FSEL R182, R182, -INF , !P4 ;  /* 0xff800000b6b67808 */ /* 0x000fe40006000000 */
[----:B0-----:R-:W-:Y:S02]  /*ad80*/  FMNMX.FTZ R5, R9, R20, !PT ;  /* 0x0000001409057209 */ /* 0x001fe40007810000 */
[----:B------:R-:W-:Y:S02]  /*ad90*/  FSEL R9, R154, -INF , !P3 ;  /* 0xff8000009a097808 */ /* 0x000fe40005800000 */
[----:B------:R-:W-:Y:S01]  /*ada0*/  ISETP.GT.AND P3, PT, R14, 0x18, P2 ;  /* 0x000000180e00780c */ /* 0x000fe20001764270 */
[----:B------:R-:W-:Y:S01]  /*adb0*/  FMUL.FTZ R20, R5, UR10 ;  /* 0x0000000a05147c20 */ /* 0x000fe20008410000 */
[----:B------:R-:W-:Y:S02]  /*adc0*/  FMNMX.FTZ R8, R9, R12, !PT ;  /* 0x0000000c09087209 */ /* 0x000fe40007810000 */
[----:B------:R-:W-:-:S02]  /*add0*/  ISETP.LT.OR P3, PT, R6, 0x19, P3 ;  /* 0x000000190600780c */ /* 0x000fc40001f61670 */
[----:B------:R-:W-:Y:S02]  /*ade0*/  FMNMX.FTZ R15, R155, R8, !PT ;  /* 0x000000089b0f7209 */ /* 0x000fe40007810000 */
[----:B------:R-:W-:Y:S02]  /*adf0*/  FSETP.NEU.FTZ.AND P5, PT, R5, -INF , PT ;  /* 0xff8000000500780b */ /* 0x000fe40003fbd000 */
[----:B------:R-:W-:Y:S02]  /*ae00*/  FMNMX.FTZ R8, R158, R15, !PT ;  /* 0x0000000f9e087209 */ /* 0x000fe40007810000 */
[----:B------:R-:W-:Y:S02]  /*ae10*/  FSEL R166, R166, -INF , !P3 ;  /* 0xff800000a6a67808 */ /* 0x000fe40005800000 */
[----:B------:R-:W-:Y:S02]  /*ae20*/  FMNMX.FTZ R15, R159, R8, !PT ;  /* 0x000000089f0f7209 */ /* 0x000fe40007810000 */
[----:B------:R-:W-:-:S02]  /*ae30*/  ISETP.GT.AND P3, PT, R14, 0x21, P2 ;  /* 0x000000210e00780c */ /* 0x000fc40001764270 */
[----:B------:R-:W-:Y:S02]  /*ae40*/  FMNMX.FTZ R8, R162, R15, !PT ;  /* 0x0000000fa2087209 */ /* 0x000fe40007810000 */
[----:B------:R-:W-:Y:S02]  /*ae50*/  ISETP.LT.OR P3, PT, R6, 0x22, P3 ;  /* 0x000000220600780c */ /* 0x000fe40001f61670 */
[----:B------:R-:W-:Y:S02]  /*ae60*/  FMNMX.FTZ R15, R163, R8, !PT ;  /* 0x00000008a30f7209 */ /* 0x000fe40007810000 */
[----:B------:R-:W-:Y:S02]  /*ae70*/  FSEL R8, R20, RZ, P5 ;  /* 0x000000ff14087208 */ /* 0x000fe40002800000 */
[----:B------:R-:W-:Y:S02]  /*ae80*/  FMNMX.FTZ R20, R166, R15, !PT ;  /* 0x0000000fa6147209 */ /* 0x000fe40007810000 */
[----:B------:R-:W-:Y:S01]  /*ae90*/  FSEL R171, R171, -INF , !P3 ;  /* 0xff800000abab7808 */ /* 0x000fe20005800000 */
[--C-:B------:R-:W-:Y:S01]  /*aea0*/  FFMA.FTZ R152, R152, UR10, -R8.reuse ;  /* 0x0000000a98987c23 */ /* 0x100fe20008010808 */
[----:B------:R-:W-:Y:S01]  /*aeb0*/  FMNMX.FTZ R15, R167, R20, !PT ;  /* 0x00000014a70f7209 */ /* 0x000fe20007810000 */
[--C-:B------:R-:W-:Y:S01]  /*aec0*/  FFMA.FTZ R154, R156, UR10, -R8.reuse ;  /* 0x0000000a9c9a7c23 */ /* 0x100fe20008010808 */
[----:B------:R-:W-:Y:S01]  /*aed0*/  ISETP.GT.AND P3, PT, R14, 0x29, P2 ;  /* 0x000000290e00780c */ /* 0x000fe20001764270 */
[--C-:B------:R-:W-:Y:S01]  /*aee0*/  FFMA.FTZ R156, R160, UR10, -R8.reuse ;  /* 0x0000000aa09c7c23 */ /* 0x100fe20008010808 */
[----:B------:R-:W-:Y:S01]  /*aef0*/  FMNMX.FTZ R20, R170, R15, !PT ;  /* 0x0000000faa147209 */ /* 0x000fe20007810000 */
[--C-:B------:R-:W-:Y:S01]  /*af00*/  FFMA.FTZ R15, R153, UR10, -R8.reuse ;  /* 0x0000000a990f7c23 */ /* 0x100fe20008010808 */
[----:B------:R-:W-:Y:S01]  /*af10*/  ISETP.LT.OR P3, PT, R6, 0x2a, P3 ;  /* 0x0000002a0600780c */ /* 0x000fe20001f61670 */
[----:B------:R-:W-:Y:S01]  /*af20*/  MUFU.EX2 R152, R152 ;  /* 0x0000009800987308 */ /* 0x000fe20000000800 */
[----:B------:R-:W-:Y:S01]  /*af30*/  FMNMX.FTZ R21, R171, R20, !PT ;  /* 0x00000014ab157209 */ /* 0x000fe20007810000 */
[--C-:B------:R-:W-:Y:S01]  /*af40*/  FFMA.FTZ R160, R168, UR10, -R8.reuse ;  /* 0x0000000aa8a07c23 */ /* 0x100fe20008010808 */
[----:B------:R-:W-:Y:S01]  /*af50*/  FSEL R175, R175, -INF , !P3 ;  /* 0xff800000afaf7808 */ /* 0x000fe20005800000 */
[----:B------:R-:W-:Y:S01]  /*af60*/  FFMA.FTZ R168, R180, UR10, -R8 ;  /* 0x0000000ab4a87c23 */ /* 0x000fe20008010808 */
[----:B------:R-:W-:-:S02]  /*af70*/  ISETP.GT.AND P3, PT, R14, 0x31, P2 ;  /* 0x000000310e00780c */ /* 0x000fc40001764270 */
[----:B------:R-:W-:Y:S01]  /*af80*/  FMNMX.FTZ R20, R174, R21, !PT ;  /* 0x00000015ae147209 */ /* 0x000fe20007810000 */
[----:B------:R-:W-:Y:S01]  /*af90*/  MUFU.EX2 R15, R15 ;  /* 0x0000000f000f7308 */ /* 0x000fe20000000800 */
[----:B------:R-:W-:Y:S02]  /*afa0*/  ISETP.LT.OR P3, PT, R6, 0x32, P3 ;  /* 0x000000320600780c */ /* 0x000fe40001f61670 */
[----:B------:R-:W-:Y:S01]  /*afb0*/  FMNMX.FTZ R21, R175, R20, !PT ;  /* 0x00000014af157209 */ /* 0x000fe20007810000 */
[--C-:B------:R-:W-:Y:S01]  /*afc0*/  FFMA.FTZ R20, R172, UR10, -R8.reuse ;  /* 0x0000000aac147c23 */ /* 0x100fe20008010808 */
[----:B------:R-:W-:Y:S02]  /*afd0*/  ISETP.GT.AND P2, PT, R14, 0x39, P2 ;  /* 0x000000390e00780c */ /* 0x000fe40001744270 */
[----:B------:R-:W-:Y:S01]  /*afe0*/  FSEL R179, R179, -INF , !P3 ;  /* 0xff800000b3b37808 */ /* 0x000fe20005800000 */
[----:B------:R-:W-:Y:S01]  /*aff0*/  MUFU.EX2 R154, R154 ;  /* 0x0000009a009a7308 */ /* 0x000fe20000000800 */
[----:B------:R-:W-:Y:S01]  /*b000*/  FMNMX.FTZ R14, R178, R21, !PT ;  /* 0x00000015b20e7209 */ /* 0x000fe20007810000 */
[--C-:B------:R-:W-:Y:S01]  /*b010*/  FFMA.FTZ R21, R157, UR10, -R8.reuse ;  /* 0x0000000a9d157c23 */ /* 0x100fe20008010808 */
[----:B------:R-:W-:Y:S01]  /*b020*/  ISETP.LT.OR P2, PT, R6, 0x3a, P2 ;  /* 0x0000003a0600780c */ /* 0x000fe20001741670 */
[--C-:B------:R-:W-:Y:S01]  /*b030*/  FFMA.FTZ R157, R165, UR10, -R8.reuse ;  /* 0x0000000aa59d7c23 */ /* 0x100fe20008010808 */
[----:B------:R-:W-:Y:S01]  /*b040*/  FMNMX.FTZ R153, R179, R14, !PT ;  /* 0x0000000eb3997209 */ /* 0x000fe20007810000 */
[--C-:B------:R-:W-:Y:S01]  /*b050*/  FFMA.FTZ R14, R164, UR10, -R8.reuse ;  /* 0x0000000aa40e7c23 */ /* 0x100fe20008010808 */
[----:B------:R-:W-:Y:S01]  /*b060*/  FSEL R183, R183, -INF , !P2 ;  /* 0xff800000b7b77808 */ /* 0x000fe20005000000 */
[----:B------:R-:W-:Y:S01]  /*b070*/  MUFU.EX2 R21, R21 ;  /* 0x0000001500157308 */ /* 0x000fe20000000800 */
[----:B------:R-:W-:Y:S01]  /*b080*/  FMNMX.FTZ R6, R182, R153, !PT ;  /* 0x00000099b6067209 */ /* 0x000fe20007810000 */
[--C-:B------:R-:W-:Y:S01]  /*b090*/  FFMA.FTZ R153, R161, UR10, -R8.reuse ;  /* 0x0000000aa1997c23 */ /* 0x100fe20008010808 */
[----:B------:R-:W-:Y:S01]  /*b0a0*/  FSEL R164, R5, RZ, P5 ;  /* 0x000000ff05a47208 */ /* 0x000fe20002800000 */
[----:B------:R-:W-:Y:S01]  /*b0b0*/  FFMA.FTZ R165, R173, UR10, -R8 ;  /* 0x0000000aada57c23 */ /* 0x000fe20008010808 */
[----:B------:R-:W-:Y:S01]  /*b0c0*/  FMNMX.FTZ R6, R183, R6, !PT ;  /* 0x00000006b7067209 */ /* 0x000fe20007810000 */
[----:B------:R-:W-:-:S02]  /*b0d0*/  IMAD.MOV R173, RZ, RZ, -R17 ;  /* 0x000000ffffad7224 */ /* 0x000fc400078e0a11 */
[--C-:B------:R-:W-:Y:S01]  /*b0e0*/  FFMA.FTZ R161, R169, UR10, -R8.reuse ;  /* 0x0000000aa9a17c23 */ /* 0x100fe20008010808 */
[----:B------:R-:W-:Y:S01]  /*b0f0*/  FADD.FTZ R164, -R164, R13 ;  /* 0x0000000da4a47221 */ /* 0x000fe20000010100 */
[----:B------:R-:W-:Y:S01]  /*b100*/  MUFU.EX2 R156, R156 ;  /* 0x0000009c009c7308 */ /* 0x000fe20000000800 */
[----:B------:R-:W0:Y:S01]  /*b110*/  SHFL.BFLY PT, R205, R6, 0x2, 0x1f ;  /* 0x0c401f0006cd7f89 */ /* 0x000e2200000e0000 */
[----:B------:R-:W-:Y:S01]  /*b120*/  ISETP.NE.AND P3, PT, R2, R173, PT ;  /* 0x000000ad0200720c */ /* 0x000fe20003f65270 */
[----:B------:R-:W-:Y:S01]  /*b130*/  FMUL.FTZ R13, R164, UR10 ;  /* 0x0000000aa40d7c20 */ /* 0x000fe20008410000 */
[--C-:B------:R-:W-:Y:S01]  /*b140*/  FFMA.FTZ R164, R176, UR10, -R8.reuse ;  /* 0x0000000ab0a47c23 */ /* 0x100fe20008010808 */
[--C-:B------:R-:W-:Y:S01]  /*b150*/  FFMA.FTZ R169, R177, UR10, -R8.reuse ;  /* 0x0000000ab1a97c23 */ /* 0x100fe20008010808 */
[----:B------:R-:W-:Y:S01]  /*b160*/  FFMA.FTZ R173, R181, UR10, -R8 ;  /* 0x0000000ab5ad7c23 */ /* 0x000fe20008010808 */
[----:B------:R-:W-:Y:S01]  /*b170*/  IMAD.U32 R181, RZ, RZ, UR21 ;  /* 0x00000015ffb57e24 */ /* 0x000fe2000f8e00ff */
[----:B------:R-:W-:Y:S08]  /*b180*/  MUFU.EX2 R153, R153 ;  /* 0x0000009900997308 */ /* 0x000ff00000000800 */
[----:B------:R-:W1:Y:S08]  /*b190*/  MUFU.EX2 R13, R13 ;  /* 0x0000000d000d7308 */ /* 0x000e700000000800 */
[----:B------:R-:W2:Y:S01]  /*b1a0*/  MUFU.EX2 R14, R14 ;  /* 0x0000000e000e7308 */ /* 0x000ea20000000800 */
[----:B0-----:R-:W-:-:S05]  /*b1b0*/  FMNMX.FTZ R205, R6, R205, !PT ;  /* 0x000000cd06cd7209 */ /* 0x001fca0007810000 */
[----:B------:R-:W0:Y:S02]  /*b1c0*/  SHFL.BFLY PT, R6, R205, 0x1, 0x1f ;  /* 0x0c201f00cd067f89 */ /* 0x000e2400000e0000 */
[----:B------:R-:W3:Y:S01]  /*b1d0*/  MUFU.EX2 R157, R157 ;  /* 0x0000009d009d7308 */ /* 0x000ee20000000800 */
[----:B-1----:R-:W-:Y:S01]  /*b1e0*/  FFMA.FTZ R172, R13, R3, R152 ;  /* 0x000000030dac7223 */ /* 0x002fe20000010098 */
[----:B------:R-:W-:Y:S01]  /*b1f0*/  F2FP.BF16.F32.PACK_AB R152, R15, R152 ;  /* 0x000000980f98723e */ /* 0x000fe200000010ff */
[-C--:B------:R-:W-:Y:S01]  /*b200*/  FMUL.FTZ R24, R24, R13.reuse ;  /* 0x0000000d18187220 */ /* 0x080fe20000410000 */
[-C--:B------:R-:W-:Y:S01]  /*b210*/  FMUL.FTZ R25, R25, R13.reuse ;  /* 0x0000000d19197220 */ /* 0x080fe20000410000 */
[----:B------:R-:W-:Y:S01]  /*b220*/  FADD.FTZ R3, R15, R172 ;  /* 0x000000ac0f037221 */ /* 0x000fe20000010000 */
[-C--:B------:R-:W-:Y:S01]  /*b230*/  FMUL.FTZ R28, R28, R13.reuse ;  /* 0x0000000d1c1c7220 */ /* 0x080fe20000410000 */
[-C--:B------:R-:W-:Y:S01]  /*b240*/  FMUL.FTZ R29, R29, R13.reuse ;  /* 0x0000000d1d1d7220 */ /* 0x080fe20000410000 */
[----:B------:R-:W1:Y:S01]  /*b250*/  MUFU.EX2 R160, R160 ;  /* 0x000000a000a07308 */ /* 0x000e620000000800 */
[----:B------:R-:W-:Y:S01]  /*b260*/  FADD.FTZ R8, R154, R3 ;  /* 0x000000039a087221 */ /* 0x000fe20000010000 */
[----:B------:R-:W-:Y:S01]  /*b270*/  F2FP.BF16.F32.PACK_AB R154, R21, R154 ;  /* 0x0000009a159a723e */ /* 0x000fe200000010ff */
[-C--:B------:R-:W-:Y:S01]  /*b280*/  FMUL.FTZ R32, R32, R13.reuse ;  /* 0x0000000d20207220 */ /* 0x080fe20000410000 */
[----:B------:R-:W-:Y:S01]  /*b290*/  FMUL.FTZ R33, R33, R13 ;  /* 0x0000000d21217220 */ /* 0x000fe20000410000 */
[----:B------:R-:W-:Y:S01]  /*b2a0*/  FADD.FTZ R177, R21, R8 ;  /* 0x0000000815b17221 */ /* 0x000fe20000010000 */
[----:B------:R-:W-:-:S02]  /*b2b0*/  @!P3 IMAD R8, R181, 0x40, R16 ;  /* 0x00000040b508b824 */ /* 0x000fc400078e0210 */
[-C--:B------:R-:W-:Y:S01]  /*b2c0*/  FMUL.FTZ R36, R36, R13.reuse ;  /* 0x0000000d24247220 */ /* 0x080fe20000410000 */
[----:B------:R-:W4:Y:S01]  /*b2d0*/  MUFU.EX2 R161, R161 ;  /* 0x000000a100a17308 */ /* 0x000f220000000800 */
[----:B------:R-:W-:Y:S01]  /*b2e0*/  FADD.FTZ R172, R156, R177 ;  /* 0x000000b19cac7221 */ /* 0x000fe20000010000 */
[----:B------:R-:W-:Y:S01]  /*b2f0*/  F2FP.BF16.F32.PACK_AB R156, R153, R156 ;  /* 0x0000009c999c723e */ /* 0x000fe200000010ff */
[-C--:B------:R-:W-:Y:S01]  /*b300*/  FMUL.FTZ R37, R37, R13.reuse ;  /* 0x0000000d25257220 */ /* 0x080fe20000410000 */
[-C--:B------:R-:W-:Y:S01]  /*b310*/  FMUL.FTZ R40, R40, R13.reuse ;  /* 0x0000000d28287220 */ /* 0x080fe20000410000 */
[----:B------:R-:W-:Y:S01]  /*b320*/  FADD.FTZ R177, R153, R172 ;  /* 0x000000ac99b17221 */ /* 0x000fe20000010000 */
[----:B0-----:R-:W-:Y:S01]  /*b330*/  FMNMX.FTZ R6, R205, R6, !PT ;  /* 0x00000006cd067209 */ /* 0x001fe20007810000 */
[-C--:B------:R-:W-:Y:S01]  /*b340*/  FMUL.FTZ R41, R41, R13.reuse ;  /* 0x0000000d29297220 */ /* 0x080fe20000410000 */
[----:B------:R-:W0:Y:S01]  /*b350*/  MUFU.EX2 R20, R20 ;  /* 0x0000001400147308 */ /* 0x000e220000000800 */
[----:B------:R-:W-:Y:S01]  /*b360*/  @!P3 LEA R172, R8, UR46, 0x2 ;  /* 0x0000002e08acbc11 */ /* 0x000fe2000f8e10ff */
[----:B--2---:R-:W-:Y:S01]  /*b370*/  FADD.FTZ R8, R14, R177 ;  /* 0x000000b10e087221 */ /* 0x004fe20000010000 */
[C---:B------:R-:W-:Y:S01]  /*b380*/  FMUL.FTZ R176, R6.reuse, UR10 ;  /* 0x0000000a06b07c20 */ /* 0x040fe20008410000 */
[----:B------:R-:W-:Y:S01]  /*b390*/  FSETP.NEU.FTZ.AND P2, PT, R6, -INF , PT ;  /* 0xff8000000600780b */ /* 0x000fe20003f5d000 */
[-C--:B------:R-:W-:Y:S01]  /*b3a0*/  FMUL.FTZ R44, R44, R13.reuse ;  /* 0x0000000d2c2c7220 */ /* 0x080fe20000410000 */
[----:B---3--:R-:W-:Y:S01]  /*b3b0*/  FADD.FTZ R181, R157, R8 ;  /* 0x000000089db57221 */ /* 0x008fe20000010000 */
[----:B------:R-:W-:Y:S01]  /*b3c0*/  @!P3 STS [R172+0x28800], R13 ;  /* 0x0288000dac00b388 */ /* 0x000fe20000000800 */
[----:B------:R-:W-:Y:S01]  /*b3d0*/  FSEL R176, R176, RZ, P2 ;  /* 0x000000ffb0b07208 */ /* 0x000fe20001000000 */
[----:B------:R-:W2:Y:S01]  /*b3e0*/  MUFU.EX2 R165, R165 ;  /* 0x000000a500a57308 */ /* 0x000ea20000000800 */
[----:B------:R-:W-:Y:S01]  /*b3f0*/  FSEL R3, R6, RZ, P2 ;  /* 0x000000ff06037208 */ /* 0x000fe20001000000 */
[-C--:B------:R-:W-:Y:S01]  /*b400*/  FMUL.FTZ R45, R45, R13.reuse ;  /* 0x0000000d2d2d7220 */ /* 0x080fe20000410000 */
[-C--:B------:R-:W-:Y:S01]  /*b410*/  FMUL.FTZ R48, R48, R13.reuse ;  /* 0x0000000d30307220 */ /* 0x080fe20000410000 */
[----:B------:R-:W-:Y:S01]  /*b420*/  FFMA.FTZ R177, R162, UR10, -R176 ;  /* 0x0000000aa2b17c23 */ /* 0x000fe200080108b0 */
[----:B-1----:R-:W-:Y:S01]  /*b430*/  FADD.FTZ R162, R160, R181 ;  /* 0x000000b5a0a27221 */ /* 0x002fe20000010000 */
[----:B------:R-:W-:Y:S01]  /*b440*/  FADD.FTZ R3, -R3, R12 ;  /* 0x0000000c03037221 */ /* 0x000fe20000010100 */
[----:B------:R-:W-:Y:S01]  /*b450*/  FFMA.FTZ R9, R9, UR10, -R176 ;  /* 0x0000000a09097c23 */ /* 0x000fe200080108b0 */
[----:B------:R-:W1:Y:S01]  /*b460*/  MUFU.EX2 R164, R164 ;  /* 0x000000a400a47308 */ /* 0x000e620000000800 */
[----:B----4-:R-:W-:Y:S01]  /*b470*/  FADD.FTZ R205, R161, R162 ;  /* 0x000000a2a1cd7221 */ /* 0x010fe20000010000 */
[----:B------:R-:W-:Y:S01]  /*b480*/  FMUL.FTZ R3, R3, UR10 ;  /* 0x0000000a03037c20 */ /* 0x000fe20008410000 */
[--C-:B------:R-:W-:Y:S01]  /*b490*/  FFMA.FTZ R155, R155, UR10, -R176.reuse ;  /* 0x0000000a9b9b7c23 */ /* 0x100fe200080108b0 */
[--C-:B------:R-:W-:Y:S01]  /*b4a0*/  FFMA.FTZ R158, R158, UR10, -R176.reuse ;  /* 0x0000000a9e9e7c23 */ /* 0x100fe200080108b0 */
[----:B0-----:R-:W-:Y:S01]  /*b4b0*/  FADD.FTZ R162, R20, R205 ;  /* 0x000000cd14a27221 */ /* 0x001fe20000010000 */
[--C-:B------:R-:W-:Y:S01]  /*b4c0*/  FFMA.FTZ R159, R159, UR10, -R176.reuse ;  /* 0x0000000a9f9f7c23 */ /* 0x100fe200080108b0 */
[--C-:B------:R-:W-:Y:S01]  /*b4d0*/  FFMA.FTZ R181, R170, UR10, -R176.reuse ;  /* 0x0000000aaab57c23 */ /* 0x100fe200080108b0 */
[----:B------:R-:W0:Y:S01]  /*b4e0*/  MUFU.EX2 R169, R169 ;  /* 0x000000a900a97308 */ /* 0x000e220000000800 */
[--C-:B------:R-:W-:Y:S01]  /*b4f0*/  FFMA.FTZ R163, R163, UR10, -R176.reuse ;  /* 0x0000000aa3a37c23 */ /* 0x100fe200080108b0 */
[--C-:B------:R-:W-:Y:S01]  /*b500*/  FFMA.FTZ R180, R166, UR10, -R176.reuse ;  /* 0x0000000aa6b47c23 */ /* 0x100fe200080108b0 */
[--C-:B------:R-:W-:Y:S01]  /*b510*/  FFMA.FTZ R167, R167, UR10, -R176.reuse ;  /* 0x0000000aa7a77c23 */ /* 0x100fe200080108b0 */
[----:B------:R-:W-:Y:S01]  /*b520*/  F2FP.BF16.F32.PACK_AB R160, R161, R160 ;  /* 0x000000a0a1a0723e */ /* 0x000fe200000010ff */
[--C-:B------:R-:W-:Y:S01]  /*b530*/  FFMA.FTZ R171, R171, UR10, -R176.reuse ;  /* 0x0000000aabab7c23 */ /* 0x100fe200080108b0 */
[--C-:B------:R-:W-:Y:S01]  /*b540*/  FFMA.FTZ R174, R174, UR10, -R176.reuse ;  /* 0x0000000aaeae7c23 */ /* 0x100fe200080108b0 */
[--C-:B------:R-:W-:Y:S01]  /*b550*/  FFMA.FTZ R175, R175, UR10, -R176.reuse ;  /* 0x0000000aafaf7c23 */ /* 0x100fe200080108b0 */
[----:B------:R-:W-:Y:S01]  /*b560*/  MUFU.EX2 R168, R168 ;  /* 0x000000a800a87308 */ /* 0x000fe20000000800 */
[--C-:B------:R-:W-:Y:S01]  /*b570*/  FFMA.FTZ R178, R178, UR10, -R176.reuse ;  /* 0x0000000ab2b27c23 */ /* 0x100fe200080108b0 */
[--C-:B------:R-:W-:Y:S01]  /*b580*/  FFMA.FTZ R179, R179, UR10, -R176.reuse ;  /* 0x0000000ab3b37c23 */ /* 0x100fe200080108b0 */
[--C-:B------:R-:W-:Y:S01]  /*b590*/  FFMA.FTZ R182, R182, UR10, -R176.reuse ;  /* 0x0000000ab6b67c23 */ /* 0x100fe200080108b0 */
[----:B------:R-:W-:Y:S01]  /*b5a0*/  FFMA.FTZ R176, R183, UR10, -R176 ;  /* 0x0000000ab7b07c23 */ /* 0x000fe200080108b0 */
        /* <DEDUP_REMOVED lines=24> */
[----:B-1----:R-:W-:Y:S01]  /*b730*/  FADD.FTZ R162, R164, R3 ;  /* 0x00000003a4a27221 */ /* 0x002fe20000010000 */
[----:B0-----:R-:W-:Y:S01]  /*b740*/  F2FP.BF16.F32.PACK_AB R164, R169, R164 ;  /* 0x000000a4a9a4723e */ /* 0x001fe200000010ff */
        /* <DEDUP_REMOVED lines=51> */
[C---:B--2---:R-:W-:Y:S01]  /*ba80*/  FADD.FTZ R172, R14.reuse, R15 ;  /* 0x0000000f0eac7221 */ /* 0x044fe20000010000 */
[----:B------:R-:W-:Y:S01]  /*ba90*/  F2FP.BF16.F32.PACK_AB R157, R14, R177 ;  /* 0x000000b10e9d723e */ /* 0x000fe200000010ff */
[-C--:B------:R-:W-:Y:S01]  /*baa0*/  FMUL.FTZ R148, R148, R13.reuse ;  /* 0x0000000d94947220 */ /* 0x080fe20000410000 */
[----:B------:R-:W-:Y:S01]  /*bab0*/  FMUL.FTZ R149, R149, R13 ;  /* 0x0000000d95957220 */ /* 0x000fe20000410000 */
        /* <DEDUP_REMOVED lines=93> */
.L_x_5584:
[----:B------:R0:W2:Y:S01]  /*c090*/  SYNCS.PHASECHK.TRANS64.TRYWAIT P2, [UR25+0x28c50], R11 ;  /* 0x028c500bff0075a7 */ /* 0x0000a20008040159 */
[----:B------:R-:W-:Y:S05]  /*c0a0*/  @!P0 BRA `(.L_x_5585) ;  /* 0x0000000000048947 */ /* 0x000fea0003800000 */
[----:B------:R-:W-:Y:S01]  /*c0b0*/  BPT.TRAP 0x1 ;  /* 0x000000040000795c */ /* 0x000fe20000300000 */
.L_x_5585:
[----:B--2---:R-:W-:Y:S05]  /*c0c0*/  @P2 BRA `(.L_x_5586) ;  /* 0x0000000000082947 */ /* 0x004fea0003800000 */
[----:B------:R-:W2:Y:S02]  /*c0d0*/  SYNCS.PHASECHK.TRANS64.TRYWAIT P2, [UR25+0x28c50], R11 ;  /* 0x028c500bff0075a7 */ /* 0x000ea40008040159 */
[----:B--2---:R-:W-:Y:S05]  /*c0e0*/  @!P2 BRA `(.L_x_5587) ;  /* 0x000000b00094a947 */ /* 0x004fea0003800000 */
.L_x_5586:
[----:B------:R-:W-:Y:S01]  /*c0f0*/  ULEA UR11, UR37, UR50, 0xc ;  /* 0x00000032250b7291 */ /* 0x000fe2000f8e603f */
[----:B------:R-:W-:Y:S01]  /*c100*/  WARPGROUP.ARRIVE ;  /* 0x00000000000079c5 */ /* 0x000fe20000000000 */
[----:B------:R-:W-:Y:S01]  /*c110*/  UMOV UR7, 0x40000040 ;  /* 0x4000004000077882 */ /* 0x000fe20000000000 */
[C---:B------:R-:W-:Y:S01]  /*c120*/  ISETP.GT.AND P2, PT, R7.reuse, UR48, PT ;  /* 0x0000003007007c0c */ /* 0x040fe2000bf44270 */
[----:B--2---:R-:W-:Y:S01]  /*c130*/  @!P1 VIADD R10, R10, 0x28c60 ;  /* 0x00028c600a0a9836 */ /* 0x004fe20000000000 */
        /* <DEDUP_REMOVED lines=36> */
.L_x_5571:
[----:B------:R-:W5:Y:S01]  /*c380*/  SHFL.BFLY PT, R0, R3, 0x2, 0x1f ;  /* 0x0c401f0003007f89 */ /* 0x000f6200000e0000 */
[----:B------:R-:W-:Y:S01]  /*c390*/  IMAD.U32 R20, RZ, RZ, UR10 ;  /* 0x0000000aff147e24 */ /* 0x000fe2000f8e00ff */
[----:B------:R-:W-:Y:S02]  /*c3a0*/  UIADD3 UR39, UR39, 0x1, URZ ;  /* 0x0000000127277890 */ /* 0x000fe4000fffe03f */
        /* <DEDUP_REMOVED lines=10> */
[----:B------:R-:W5:Y:S02]  /*c450*/  SHFL.BFLY PT, R8, R9, 0x1, 0x1f ;  /* 0x0c201f0009087f89 */ /* 0x000f6400000e0000 */
[----:B------:R-:W-:Y:S02]  /*c460*/  USEL UR4, URZ, 0x1, UP0 ;  /* 0x000000013f047887 */ /* 0x000fe40008000000 */
[----:B------:R-:W-:Y:S02]  /*c470*/  USEL UR37, UR37, URZ, UP0 ;  /* 0x0000003f25257287 */ /* 0x000fe40008000000 */
[----:B------:R-:W-:Y:S01]  /*c480*/  ULOP3.LUT UR38, UR38, UR4, URZ, 0x3c, !UPT ;  /* 0x0000000426267292 */ /* 0x000fe2000f8e3c3f */
[----:B0-----:R-:W-:Y:S01]  /*c490*/  FADD.FTZ R13, R0, R7 ;  /* 0x00000007000d7221 */ /* 0x001fe20000010000 */
[----:B------:R-:W-:-:S02]  /*c4a0*/  IMAD.MOV R7, RZ, RZ, -R17 ;  /* 0x000000ffff077224 */ /* 0x000fc400078e0a11 */
[----:B-----5:R-:W-:Y:S02]  /*c4b0*/  FADD.FTZ R11, R9, R8 ;  /* 0x00000008090b7221 */ /* 0x020fe40000010000 */
[----:B------:R-:W-:Y:S02]  /*c4c0*/  FSETP.NE.FTZ.AND P1, PT, R13, RZ, PT ;  /* 0x000000ff0d00720b */ /* 0x000fe40003f35000 */
[----:B------:R-:W-:Y:S01]  /*c4d0*/  ISETP.NE.AND P0, PT, R2, R7, PT ;  /* 0x000000070200720c */ /* 0x000fe20003f05270 */
[----:B------:R-:W-:Y:S01]  /*c4e0*/  IMAD.MOV.U32 R7, RZ, RZ, RZ ;  /* 0x000000ffff077224 */ /* 0x000fe200078e00ff */
[----:B------:R-:W-:-:S09]  /*c4f0*/  FSETP.NE.FTZ.AND P2, PT, R11, RZ, PT ;  /* 0x000000ff0b00720b */ /* 0x000fd20003f55000 */
[----:B------:R-:W3:Y:S01]  /*c500*/  @P1 MUFU.RCP R7, R13 ;  /* 0x0000000d00071308 */ /* 0x000ee20000001000 */
[----:B------:R-:W-:Y:S01]  /*c510*/  @P1 FMUL.FTZ R20, R20, 0.69314718246459960938 ;  /* 0x3f31721814141820 */ /* 0x000fe20000410000 */
[----:B------:R-:W-:Y:S02]  /*c520*/  @!P0 IMAD R0, R3, 0x40, R16 ;  /* 0x0000004003008824 */ /* 0x000fe400078e0210 */
[----:B------:R-:W-:-:S03]  /*c530*/  IMAD.MOV.U32 R3, RZ, RZ, -0x800000 ;  /* 0xff800000ff037424 */ /* 0x000fc600078e00ff */
[----:B------:R-:W-:Y:S01]  /*c540*/  @!P0 LEA R9, R0, UR46, 0x2 ;  /* 0x0000002e00098c11 */ /* 0x000fe2000f8e10ff */
[----:B------:R-:W-:Y:S01]  /*c550*/  @P2 MUFU.RCP R4, R11 ;  /* 0x0000000b00042308 */ /* 0x000fe20000001000 */
[----:B------:R-:W-:-:S07]  /*c560*/  IMAD.MOV.U32 R0, RZ, RZ, -0x800000 ;  /* 0xff800000ff007424 */ /* 0x000fce00078e00ff */
[----:B------:R-:W0:Y:S01]  /*c570*/  @P1 MUFU.LG2 R13, R13 ;  /* 0x0000000d000d1308 */ /* 0x000e220000000c00 */
[-C--:B---3--:R-:W-:Y:S01]  /*c580*/  FMUL.FTZ R170, R24, R7.reuse ;  /* 0x0000000718aa7220 */ /* 0x088fe20000410000 */
[-C--:B------:R-:W-:Y:S01]  /*c590*/  FMUL.FTZ R14, R25, R7.reuse ;  /* 0x00000007190e7220 */ /* 0x080fe20000410000 */
[-C--:B------:R-:W-:Y:S01]  /*c5a0*/  FMUL.FTZ R169, R28, R7.reuse ;  /* 0x000000071ca97220 */ /* 0x080fe20000410000 */
[-C--:B------:R-:W-:Y:S01]  /*c5b0*/  FMUL.FTZ R12, R29, R7.reuse ;  /* 0x000000071d0c7220 */ /* 0x080fe20000410000 */
[-C--:B-12-4-:R-:W-:Y:S01]  /*c5c0*/  FMUL.FTZ R167, R32, R7.reuse ;  /* 0x0000000720a77220 */ /* 0x096fe20000410000 */
        /* <DEDUP_REMOVED lines=60> */
[----:B------:R-:W-:-:S02]  /*c990*/  IMAD.U32 R24, RZ, RZ, UR10 ;  /* 0x0000000aff187e24 */ /* 0x000fc4000f8e00ff */
[----:B0-----:R-:W-:Y:S01]  /*c9a0*/  @P1 FMUL.FTZ R13, R13, 0.69314718246459960938 ;  /* 0x3f3172180d0d1820 */ /* 0x001fe20000410000 */
[-C--:B------:R-:W-:Y:S01]  /*c9b0*/  FMUL.FTZ R26, R26, R4.reuse ;  /* 0x000000041a1a7220 */ /* 0x080fe20000410000 */
[----:B------:R0:W-:Y:S01]  /*c9c0*/  @!P0 STS [R9+0x28820], R4 ;  /* 0x0288200409008388 */ /* 0x0001e20000000800 */
[----:B------:R-:W-:Y:S01]  /*c9d0*/  @P2 FMUL.FTZ R24, R24, 0.69314718246459960938 ;  /* 0x3f31721818182820 */ /* 0x000fe20000410000 */
[----:B------:R-:W-:Y:S01]  /*c9e0*/  PLOP3.LUT P0, PT, PT, PT, PT, 0x8, 0x0 ;  /* 0x000000000000781c */ /* 0x000fe20003f0e170 */
[-C--:B------:R-:W-:Y:S01]  /*c9f0*/  FMUL.FTZ R27, R27, R4.reuse ;  /* 0x000000041b1b7220 */ /* 0x080fe20000410000 */
[-C--:B------:R-:W-:Y:S01]  /*ca00*/  FMUL.FTZ R30, R30, R4.reuse ;  /* 0x000000041e1e7220 */ /* 0x080fe20000410000 */
[-C--:B------:R-:W-:Y:S01]  /*ca10*/  FMUL.FTZ R31, R31, R4.reuse ;  /* 0x000000041f1f7220 */ /* 0x080fe20000410000 */
[----:B-1----:R1:W2:Y:S01]  /*ca20*/  @P2 MUFU.LG2 R7, R11 ;  /* 0x0000000b00072308 */ /* 0x0022a20000000c00 */
        /* <DEDUP_REMOVED lines=16> */
[----:B--2---:R-:W-:Y:S01]  /*cb30*/  @P2 FMUL.FTZ R7, R7, 0.69314718246459960938 ;  /* 0x3f31721807072820 */ /* 0x004fe20000410000 */
        /* <DEDUP_REMOVED lines=47> */
.L_x_5504:
[----:B------:R-:W0:Y:S08]  /*ce30*/  S2UR UR4, SR_CgaCtaId ;  /* 0x00000000000479c3 */ /* 0x000e300000008800 */
[----:B------:R-:W-:Y:S06]  /*ce40*/  BAR.SYNC.DEFER_BLOCKING 0x5, 0x180 ;  /* 0x0146000000007b1d */ /* 0x000fec0000010000 */
[----:B------:R-:W-:Y:S01]  /*ce50*/  UMOV UR46, 0x400 ;  /* 0x00000400002e7882 */ /* 0x000fe20000000000 */
[----:B------:R-:W-:Y:S01]  /*ce60*/  BSSY B0, `(.L_x_5589) ;  /* 0x00002f2000007945 */ /* 0x000fe20003800000 */
[----:B0-----:R-:W-:-:S09]  /*ce70*/  ULEA UR46, UR4, UR46, 0x18 ;  /* 0x0000002e042e7291 */ /* 0x001fd2000f8ec03f */
[----:B------:R-:W0:Y:S02]  /*ce80*/  LDS.128 R4, [UR46+0x28cd0] ;  /* 0x028cd02eff047984 */ /* 0x000e240008000c00 */
[----:B0-----:R-:W-:Y:S02]  /*ce90*/  R2UR UR5, R5 ;  /* 0x00000000050572ca */ /* 0x001fe400000e0000 */
[----:B------:R-:W-:Y:S02]  /*cea0*/  R2UR UR7, R6 ;  /* 0x00000000060772ca */ /* 0x000fe400000e0000 */
        /* <DEDUP_REMOVED lines=46> */
[----:B------:R-:W-:Y:S01]  /*d190*/  SHF.R.U64 R7, R7, 0x3, RZ ;  /* 0x0000000307077819 */ /* 0x000fe200000012ff */
[--C-:B------:R-:W-:Y:S01]  /*d1a0*/  IMAD.X R91, RZ, RZ, R5.reuse, P2 ;  /* 0x000000ffff5b7224 */ /* 0x100fe200010e0605 */
[C---:B------:R-:W-:Y:S01]  /*d1b0*/  IADD3 R207, P0, R4.reuse, 0x4020, RZ ;  /* 0x0000402004cf7810 */ /* 0x040fe20007f1e0ff */
[--C-:B------:R-:W-:Y:S01]  /*d1c0*/  IMAD.X R95, RZ, RZ, R5.reuse, P1 ;  /* 0x000000ffff5f7224 */ /* 0x100fe200008e0605 */
[C---:B------:R-:W-:Y:S01]  /*d1d0*/  IADD3 R102, P4, R4.reuse, 0x4040, RZ ;  /* 0x0000404004667810 */ /* 0x040fe20007f9e0ff */
[----:B------:R-:W-:Y:S01]  /*d1e0*/  UIMAD.WIDE UR8, UR43, 0x4, UR8 ;  /* 0x000000042b0878a5 */ /* 0x000fe2000f8e0208 */
        /* <DEDUP_REMOVED lines=14> */
[----:B------:R-:W-:-:S02]  /*d2d0*/  LOP3.LUT R6, R175, 0x380, RZ, 0xc0, !PT ;  /* 0x00000380af067812 */ /* 0x000fc400078ec0ff */
[----:B------:R-:W-:Y:S02]  /*d2e0*/  SHF.R.U64 R7, R7, 0x3, RZ ;  /* 0x0000000307077819 */ /* 0x000fe400000012ff */
[----:B------:R-:W-:Y:S02]  /*d2f0*/  SHF.R.U64 R6, R6, 0x3, RZ ;  /* 0x0000000306067819 */ /* 0x000fe400000012ff */
[----:B------:R-:W-:Y:S02]  /*d300*/  LOP3.LUT R24, R7, R24, RZ, 0x3c, !PT ;  /* 0x0000001807187212 */ /* 0x000fe400078e3cff */
[----:B------:R-:W-:Y:S02]  /*d310*/  LOP3.LUT R7, R40, 0x380, RZ, 0xc0, !PT ;  /* 0x0000038028077812 */ /* 0x000fe400078ec0ff */
[----:B------:R-:W-:Y:S02]  /*d320*/  LOP3.LUT R20, R6, R175, RZ, 0x3c, !PT ;  /* 0x000000af06147212 */ /* 0x000fe400078e3cff */
        /* <DEDUP_REMOVED lines=10> */
[----:B------:R-:W-:Y:S02]  /*d3d0*/  MOV R174, R4 ;  /* 0x0000000400ae7202 */ /* 0x000fe40000000f00 */
[----:B------:R-:W-:Y:S02]  /*d3e0*/  LOP3.LUT R7, R168, 0x380, RZ, 0xc0, !PT ;  /* 0x00000380a8077812 */ /* 0x000fe400078ec0ff */
[----:B------:R-:W-:-:S02]  /*d3f0*/  LOP3.LUT R28, R177, 0x380, RZ, 0xc0, !PT ;  /* 0x00000380b11c7812 */ /* 0x000fc400078ec0ff */
[----:B------:R-:W-:Y:S02]  /*d400*/  F2FP.BF16.F32.PACK_AB R5, R27, R26 ;  /* 0x0000001a1b05723e */ /* 0x000fe400000010ff */
[----:B------:R-:W-:Y:S02]  /*d410*/  LOP3.LUT R32, R179, 0x380, RZ, 0xc0, !PT ;  /* 0x00000380b3207812 */ /* 0x000fe400078ec0ff */
[----:B------:R-:W-:Y:S02]  /*d420*/  LOP3.LUT R98, R6, R207, RZ, 0x3c, !PT ;  /* 0x000000cf06627212 */ /* 0x000fe400078e3cff */
[----:B------:R-:W-:Y:S02]  /*d430*/  LOP3.LUT R27, R114, 0x380, RZ, 0xc0, !PT ;  /* 0x00000380721b7812 */ /* 0x000fe400078ec0ff */
[----:B------:R-:W-:Y:S02]  /*d440*/  F2FP.BF16.F32.PACK_AB R6, R12, R169 ;  /* 0x000000a90c06723e */ /* 0x000fe400000010ff */
[----:B------:R-:W-:-:S02]  /*d450*/  SHF.R.U64 R169, R7, 0x3, RZ ;  /* 0x0000000307a97819 */ /* 0x000fc400000012ff */
[----:B------:R-:W-:Y:S02]  /*d460*/  SHF.R.U64 R28, R28, 0x3, RZ ;  /* 0x000000031c1c7819 */ /* 0x000fe400000012ff */
[----:B------:R-:W-:Y:S02]  /*d470*/  LOP3.LUT R90, R183, 0x380, RZ, 0xc0, !PT ;  /* 0x00000380b75a7812 */ /* 0x000fe400078ec0ff */
[----:B------:R-:W-:Y:S02]  /*d480*/  F2FP.BF16.F32.PACK_AB R4, R14, R170 ;  /* 0x000000aa0e04723e */ /* 0x000fe400000010ff */
[----:B------:R-:W-:Y:S02]  /*d490*/  F2FP.BF16.F32.PACK_AB R7, R31, R30 ;  /* 0x0000001e1f07723e */ /* 0x000fe400000010ff */
[----:B------:R-:W-:Y:S02]  /*d4a0*/  SHF.R.U64 R32, R32, 0x3, RZ ;  /* 0x0000000320207819 */ /* 0x000fe400000012ff */
[----:B------:R-:W-:Y:S01]  /*d4b0*/  LOP3.LUT R94, R205, 0x380, RZ, 0xc0, !PT ;  /* 0x00000380cd5e7812 */ /* 0x000fe200078ec0ff */
[----:B------:R0:W-:Y:S01]  /*d4c0*/  STSM.16.M88.4 [R174], R4 ;  /* 0x00000004ae007844 */ /* 0x0001e20000000200 */
[----:B------:R-:W-:-:S02]  /*d4d0*/  SHF.R.U64 R27, R27, 0x3, RZ ;  /* 0x000000031b1b7819 */ /* 0x000fc400000012ff */
[----:B------:R-:W-:Y:S02]  /*d4e0*/  LOP3.LUT R106, R209, 0x380, RZ, 0xc0, !PT ;  /* 0x00000380d16a7812 */ /* 0x000fe400078ec0ff */
[----:B------:R-:W-:Y:S02]  /*d4f0*/  LOP3.LUT R28, R28, R177, RZ, 0x3c, !PT ;  /* 0x000000b11c1c7212 */ /* 0x000fe400078e3cff */
[----:B------:R-:W-:Y:S02]  /*d500*/  SHF.R.U64 R90, R90, 0x3, RZ ;  /* 0x000000035a5a7819 */ /* 0x000fe400000012ff */
[----:B------:R-:W-:Y:S02]  /*d510*/  LOP3.LUT R32, R32, R179, RZ, 0x3c, !PT ;  /* 0x000000b320207212 */ /* 0x000fe400078e3cff */
[----:B------:R-:W-:Y:S02]  /*d520*/  SHF.R.U64 R94, R94, 0x3, RZ ;  /* 0x000000035e5e7819 */ /* 0x000fe400000012ff */
[----:B------:R-:W-:-:S02]  /*d530*/  LOP3.LUT R110, R211, 0x380, RZ, 0xc0, !PT ;  /* 0x00000380d36e7812 */ /* 0x000fc400078ec0ff */
[----:B------:R-:W-:Y:S02]  /*d540*/  LOP3.LUT R114, R27, R114, RZ, 0x3c, !PT ;  /* 0x000000721b727212 */ /* 0x000fe400078e3cff */
[----:B------:R-:W-:Y:S02]  /*d550*/  SHF.R.U64 R106, R106, 0x3, RZ ;  /* 0x000000036a6a7819 */ /* 0x000fe400000012ff */
[----:B------:R-:W-:Y:S02]  /*d560*/  MOV R27, R20 ;  /* 0x00000014001b7202 */ /* 0x000fe40000000f00 */
[----:B0-----:R-:W-:Y:S02]  /*d570*/  F2FP.BF16.F32.PACK_AB R4, R163, R167 ;  /* 0x000000a7a304723e */ /* 0x001fe400000010ff */
[----:B------:R-:W-:Y:S02]  /*d580*/  F2FP.BF16.F32.PACK_AB R5, R35, R34 ;  /* 0x000000222305723e */ /* 0x000fe400000010ff */
[----:B------:R-:W-:-:S02]  /*d590*/  F2FP.BF16.F32.PACK_AB R6, R154, R165 ;  /* 0x000000a59a06723e */ /* 0x000fc400000010ff */
[----:B------:R-:W-:Y:S02]  /*d5a0*/  F2FP.BF16.F32.PACK_AB R7, R39, R38 ;  /* 0x000000262707723e */ /* 0x000fe400000010ff */
[----:B------:R-:W-:Y:S02]  /*d5b0*/  MOV R26, R24 ;  /* 0x00000018001a7202 */ /* 0x000fe40000000f00 */
[----:B------:R-:W-:Y:S01]  /*d5c0*/  LOP3.LUT R90, R90, R183, RZ, 0x3c, !PT ;  /* 0x000000b75a5a7212 */ /* 0x000fe200078e3cff */
[----:B------:R0:W-:Y:S01]  /*d5d0*/  STSM.16.M88.4 [R27], R4 ;  /* 0x000000041b007844 */ /* 0x0001e20000000200 */
[----:B------:R-:W-:Y:S02]  /*d5e0*/  LOP3.LUT R14, R171, 0x380, RZ, 0xc0, !PT ;  /* 0x00000380ab0e7812 */ /* 0x000fe400078ec0ff */
[----:B------:R-:W-:Y:S01]  /*d5f0*/  MOV R28, R28 ;  /* 0x0000001c001c7202 */ /* 0x000fe20000000f00 */
[----:B------:R-:W-:Y:S01]  /*d600*/  STSM.16.M88.4 [R26], R8 ;  /* 0x000000081a007844 */ /* 0x000fe20000000200 */
[----:B------:R-:W-:-:S02]  /*d610*/  LOP3.LUT R94, R94, R205, RZ, 0x3c, !PT ;  /* 0x000000cd5e5e7212 */ /* 0x000fc400078e3cff */
[----:B------:R-:W-:Y:S01]  /*d620*/  SHF.R.U64 R110, R110, 0x3, RZ ;  /* 0x000000036e6e7819 */ /* 0x000fe200000012ff */
[----:B------:R-:W-:Y:S01]  /*d630*/  STSM.16.M88.4 [R28], R48 ;  /* 0x000000301c007844 */ /* 0x000fe20000000200 */
[----:B------:R-:W-:Y:S02]  /*d640*/  MOV R32, R32 ;  /* 0x0000002000207202 */ /* 0x000fe40000000f00 */
[----:B------:R-:W-:Y:S02]  /*d650*/  LOP3.LUT R106, R106, R209, RZ, 0x3c, !PT ;  /* 0x000000d16a6a7212 */ /* 0x000fe400078e3cff */
[----:B------:R-:W-:Y:S01]  /*d660*/  MOV R36, R36 ;  /* 0x0000002400247202 */ /* 0x000fe20000000f00 */
[----:B------:R-:W-:Y:S01]  /*d670*/  STSM.16.M88.4 [R32], R56 ;  /* 0x0000003820007844 */ /* 0x000fe20000000200 */
[----:B------:R-:W-:Y:S01]  /*d680*/  F2FP.BF16.F32.PACK_AB R73, R75, R74 ;  /* 0x0000004a4b49723e */ /* 0x000fe200000010ff */
[----:B0-----:R-:W-:Y:S01]  /*d690*/  IMAD.U32 R4, RZ, RZ, UR8 ;  /* 0x00000008ff047e24 */ /* 0x001fe2000f8e00ff */
[----:B------:R-:W-:Y:S01]  /*d6a0*/  F2FP.BF16.F32.PACK_AB R80, R81, R80 ;  /* 0x000000505150723e */ /* 0x000fe200000010ff */
[----:B------:R-:W-:Y:S01]  /*d6b0*/  STSM.16.M88.4 [R36], R64 ;  /* 0x0000004024007844 */ /* 0x000fe20000000200 */
[----:B------:R-:W-:Y:S01]  /*d6c0*/  MOV R40, R40 ;  /* 0x0000002800287202 */ /* 0x000fe20000000f00 */
[----:B------:R-:W-:Y:S01]  /*d6d0*/  IMAD.U32 R5, RZ, RZ, UR9 ;  /* 0x00000009ff057e24 */ /* 0x000fe2000f8e00ff */
[----:B------:R-:W-:Y:S01]  /*d6e0*/  F2FP.BF16.F32.PACK_AB R74, R77, R76 ;  /* 0x0000004c4d4a723e */ /* 0x000fe200000010ff */
[----:B------:R-:W-:Y:S01]  /*d6f0*/  ULDC.64 UR8, c[0x0][0xc08] ;  /* 0x0003020000087ab9 */ /* 0x000fe20000000a00 */
[----:B------:R-:W-:-:S02]  /*d700*/  F2FP.BF16.F32.PACK_AB R75, R79, R78 ;  /* 0x0000004e4f4b723e */ /* 0x000fc400000010ff */
[----:B------:R-:W-:Y:S02]  /*d710*/  F2FP.BF16.F32.PACK_AB R81, R83, R82 ;  /* 0x000000525351723e */ /* 0x000fe400000010ff */
[----:B------:R-:W-:Y:S01]  /*d720*/  SHF.R.U64 R14, R14, 0x3, RZ ;  /* 0x000000030e0e7819 */ /* 0x000fe200000012ff */
[----:B------:R-:W-:Y:S01]  /*d730*/  STSM.16.M88.4 [R40], R72 ;  /* 0x0000004828007844 */ /* 0x000fe20000000200 */
[----:B------:R-:W-:Y:S02]  /*d740*/  MOV R25, R90 ;  /* 0x0000005a00197202 */ /* 0x000fe40000000f00 */
[----:B------:R-:W-:Y:S02]  /*d750*/  F2FP.BF16.F32.PACK_AB R82, R85, R84 ;  /* 0x000000545552723e */ /* 0x000fe400000010ff */
[----:B------:R-:W-:Y:S02]  /*d760*/  F2FP.BF16.F32.PACK_AB R83, R87, R86 ;  /* 0x000000565753723e */ /* 0x000fe400000010ff */
[----:B------:R-:W-:-:S02]  /*d770*/  F2FP.BF16.F32.PACK_AB R88, R89, R88 ;  /* 0x000000585958723e */ /* 0x000fc400000010ff */
[----:B------:R-:W-:Y:S01]  /*d780*/  LOP3.LUT R110, R110, R211, RZ, 0x3c, !PT ;  /* 0x000000d36e6e7212 */ /* 0x000fe200078e3cff */
[----:B------:R-:W-:Y:S01]  /*d790*/  STSM.16.M88.4 [R25], R80 ;  /* 0x0000005019007844 */ /* 0x000fe20000000200 */
[----:B------:R-:W-:Y:S02]  /*d7a0*/  MOV R94, R94 ;  /* 0x0000005e005e7202 */ /* 0x000fe40000000f00 */
[----:B------:R-:W-:Y:S02]  /*d7b0*/  MOV R24, R98 ;  /* 0x0000006200187202 */ /* 0x000fe40000000f00 */
[----:B------:R-:W-:Y:S02]  /*d7c0*/  F2FP.BF16.F32.PACK_AB R89, R44, R42 ;  /* 0x0000002a2c59723e */ /* 0x000fe400000010ff */
[----:B------:R-:W-:Y:S02]  /*d7d0*/  F2FP.BF16.F32.PACK_AB R90, R93, R92 ;  /* 0x0000005c5d5a723e */ /* 0x000fe400000010ff */
[----:B------:R-:W-:-:S02]  /*d7e0*/  F2FP.BF16.F32.PACK_AB R91, R152, R46 ;  /* 0x0000002e985b723e */ /* 0x000fc400000010ff */
[----:B------:R-:W-:Y:S02]  /*d7f0*/  F2FP.BF16.F32.PACK_AB R96, R97, R96 ;  /* 0x000000606160723e */ /* 0x000fe400000010ff */
[----:B------:R-:W-:Y:S01]  /*d800*/  MOV R21, R106 ;  /* 0x0000006a00157202 */ /* 0x000fe20000000f00 */
[----:B------:R-:W-:Y:S01]  /*d810*/  STSM.16.M88.4 [R94], R88 ;  /* 0x000000585e007844 */ /* 0x000fe20000000200 */
[----:B------:R-:W-:Y:S02]  /*d820*/  F2FP.BF16.F32.PACK_AB R97, R155, R153 ;  /* 0x000000999b61723e */ /* 0x000fe400000010ff */
        /* <DEDUP_REMOVED lines=11> */
[----:B------:R-:W-:Y:S01]  /*d8e0*/  F2FP.BF16.F32.PACK_AB R120, R121, R120 ;  /* 0x000000787978723e */ /* 0x000fe200000010ff */
[----:B------:R-:W-:Y:S01]  /*d8f0*/  STSM.16.M88.4 [R102], R104 ;  /* 0x0000006866007844 */ /* 0x000fe20000000200 */
[----:B------:R-:W-:Y:S02]  /*d900*/  LOP3.LUT R14, R14, R171, RZ, 0x3c, !PT ;  /* 0x000000ab0e0e7212 */ /* 0x000fe400078e3cff */
[----:B------:R-:W-:Y:S02]  /*d910*/  F2FP.BF16.F32.PACK_AB R113, R166, R164 ;  /* 0x000000a4a671723e */ /* 0x000fe400000010ff */
[----:B------:R-:W-:Y:S02]  /*d920*/  F2FP.BF16.F32.PACK_AB R114, R117, R116 ;  /* 0x000000747572723e */ /* 0x000fe400000010ff */
[----:B------:R-:W-:-:S02]  /*d930*/  F2FP.BF16.F32.PACK_AB R115, R119, R118 ;  /* 0x000000767773723e */ /* 0x000fc400000010ff */
[----:B------:R-:W-:Y:S02]  /*d940*/  F2FP.BF16.F32.PACK_AB R121, R123, R122 ;  /* 0x0000007a7b79723e */ /* 0x000fe400000010ff */
[----:B------:R-:W-:Y:S01]  /*d950*/  F2FP.BF16.F32.PACK_AB R128, R129, R128 ;  /* 0x000000808180723e */ /* 0x000fe200000010ff */
[----:B------:R-:W-:Y:S01]  /*d960*/  STSM.16.M88.4 [R21], R112 ;  /* 0x0000007015007844 */ /* 0x000fe20000000200 */
[----:B------:R-:W-:Y:S02]  /*d970*/  MOV R110, R110 ;  /* 0x0000006e006e7202 */ /* 0x000fe40000000f00 */
[----:B------:R-:W-:Y:S02]  /*d980*/  F2FP.BF16.F32.PACK_AB R122, R125, R124 ;  /* 0x0000007c7d7a723e */ /* 0x000fe400000010ff */
[----:B------:R-:W-:Y:S02]  /*d990*/  F2FP.BF16.F32.PACK_AB R123, R127, R126 ;  /* 0x0000007e7f7b723e */ /* 0x000fe400000010ff */
[----:B------:R-:W-:-:S02]  /*d9a0*/  F2FP.BF16.F32.PACK_AB R129, R131, R130 ;  /* 0x000000828381723e */ /* 0x000fc400000010ff */
[----:B------:R-:W-:Y:S01]  /*d9b0*/  F2FP.BF16.F32.PACK_AB R136, R137, R136 ;  /* 0x000000888988723e */ /* 0x000fe200000010ff */
[----:B------:R-:W-:Y:S01]  /*d9c0*/  STSM.16.M88.4 [R110], R120 ;  /* 0x000000786e007844 */ /* 0x000fe20000000200 */
[----:B------:R-:W-:Y:S02]  /*d9d0*/  F2FP.BF16.F32.PACK_AB R130, R133, R132 ;  /* 0x000000848582723e */ /* 0x000fe400000010ff */
        /* <DEDUP_REMOVED lines=16> */
[----:B------:R-:W-:-:S06]  /*dae0*/  UISETP.NE.AND.EX UP1, UPT, UR9, URZ, UPT, UP1 ;  /* 0x0000003f0900728c */ /* 0x000fcc000bf25310 */
[----:B------:R-:W-:-:S05]  /*daf0*/  PLOP3.LUT P6, PT, PT, PT, UP1, 0x80, 0x0 ;  /* 0x000000000000781c */ /* 0x000fca0003fcf018 */
[----:B------:R-:W-:Y:S02]  /*db00*/  @UP1 ULDC.64 UR8, c[0x0][0xc08] ;  /* 0x0003020000081ab9 */ /* 0x000fe40000000a00 */
[----:B------:R-:W-:Y:S01]  /*db10*/  @UP1 UIMAD.WIDE UR8, UR43, 0x4, UR8 ;  /* 0x000000042b0818a5 */ /* 0x000fe2000f8e0208 */
[----:B------:R-:W-:Y:S02]  /*db20*/  ULDC UR4, c[0x0][0xa88] ;  /* 0x0002a20000047ab9 */ /* 0x000fe40000000800 */
[----:B------:R-:W-:-:S03]  /*db30*/  IMAD.U32 R76, RZ, RZ, UR4 ;  /* 0x00000004ff4c7e24 */ /* 0x000fc6000f8e00ff */
[----:B0-----:R-:W-:Y:S02]  /*db40*/  IMAD.U32 R14, RZ, RZ, UR8 ;  /* 0x00000008ff0e7e24 */ /* 0x001fe4000f8e00ff */
[----:B------:R-:W-:Y:S01]  /*db50*/  IMAD.U32 R15, RZ, RZ, UR9 ;  /* 0x00000009ff0f7e24 */ /* 0x000fe2000f8e00ff */
[----:B------:R-:W2:Y:S01]  /*db60*/  @P0 LDG.E R6, desc[UR40][R4.64] ;  /* 0x0000002804060981 */ /* 0x000ea2000c1e1900 */
[----:B------:R-:W-:-:S03]  /*db70*/  IMAD R7, R192, 0x40, R184 ;  /* 0x00000040c0077824 */ /* 0x000fc600078e02b8 */
[----:B------:R0:W5:Y:S01]  /*db80*/  @P6 LDG.E R76, desc[UR40][R14.64] ;  /* 0x000000280e4c6981 */ /* 0x000162000c1e1900 */
[----:B------:R-:W-:-:S03]  /*db90*/  IMAD.WIDE R172, R7, 0x2, R172 ;  /* 0x0000000207ac7825 */ /* 0x000fc600078e02ac */
[C---:B------:R-:W-:Y:S02]  /*dba0*/  IADD3 R9, P2, R172.reuse, 0x1000, RZ ;  /* 0x00001000ac097810 */ /* 0x040fe40007f5e0ff */
[C---:B------:R-:W-:Y:S02]  /*dbb0*/  IADD3 R13, P1, R172.reuse, 0x2000, RZ ;  /* 0x00002000ac0d7810 */ /* 0x040fe40007f3e0ff */
[----:B------:R-:W-:Y:S02]  /*dbc0*/  P2R R10, PR, RZ, 0x4 ;  /* 0x00000004ff0a7803 */ /* 0x000fe40000000000 */
[C---:B------:R-:W-:Y:S02]  /*dbd0*/  IADD3 R25, P2, R172.reuse, 0x3000, RZ ;  /* 0x00003000ac197810 */ /* 0x040fe40007f5e0ff */
[C---:B------:R-:W-:Y:S02]  /*dbe0*/  IADD3 R29, P3, R172.reuse, 0x4000, RZ ;  /* 0x00004000ac1d7810 */ /* 0x040fe40007f7e0ff */
[----:B------:R-:W-:-:S02]  /*dbf0*/  IADD3 R33, P4, R172, 0x5000, RZ ;  /* 0x00005000ac217810 */ /* 0x000fc40007f9e0ff */
[----:B------:R-:W-:Y:S02]  /*dc00*/  IADD3 R37, P5, R172, 0x6000, RZ ;  /* 0x00006000ac257810 */ /* 0x000fe40007fbe0ff */
[----:B------:R-:W-:Y:S02]  /*dc10*/  LOP3.LUT R8, R9, 0x380, RZ, 0xc0, !PT ;  /* 0x0000038009087812 */ /* 0x000fe400078ec0ff */
[----:B------:R-:W-:Y:S02]  /*dc20*/  LOP3.LUT R12, R13, 0x380, RZ, 0xc0, !PT ;  /* 0x000003800d0c7812 */ /* 0x000fe400078ec0ff */
[----:B------:R-:W-:Y:S02]  /*dc30*/  LOP3.LUT R24, R25, 0x380, RZ, 0xc0, !PT ;  /* 0x0000038019187812 */ /* 0x000fe400078ec0ff */
[----:B------:R-:W-:Y:S02]  /*dc40*/  LOP3.LUT R28, R29, 0x380, RZ, 0xc0, !PT ;  /* 0x000003801d1c7812 */ /* 0x000fe400078ec0ff */
[----:B------:R-:W-:-:S02]  /*dc50*/  LOP3.LUT R32, R33, 0x380, RZ, 0xc0, !PT ;  /* 0x0000038021207812 */ /* 0x000fc400078ec0ff */
[----:B------:R-:W-:Y:S01]  /*dc60*/  LOP3.LUT R36, R37, 0x380, RZ, 0xc0, !PT ;  /* 0x0000038025247812 */ /* 0x000fe200078ec0ff */
[----:B------:R-:W-:Y:S01]  /*dc70*/  UMOV UR4, URZ ;  /* 0x0000003f00047c82 */ /* 0x000fe20008000000 */
[----:B------:R-:W-:Y:S02]  /*dc80*/  SHF.R.U64 R8, R8, 0x3, RZ ;  /* 0x0000000308087819 */ /* 0x000fe400000012ff */
[----:B------:R-:W-:Y:S02]  /*dc90*/  SHF.R.U64 R12, R12, 0x3, RZ ;  /* 0x000000030c0c7819 */ /* 0x000fe400000012ff */
[----:B------:R-:W-:Y:S02]  /*dca0*/  SHF.R.U64 R24, R24, 0x3, RZ ;  /* 0x0000000318187819 */ /* 0x000fe400000012ff */
[----:B------:R-:W-:Y:S02]  /*dcb0*/  SHF.R.U64 R28, R28, 0x3, RZ ;  /* 0x000000031c1c7819 */ /* 0x000fe400000012ff */
[----:B------:R-:W-:-:S02]  /*dcc0*/  SHF.R.U64 R32, R32, 0x3, RZ ;  /* 0x0000000320207819 */ /* 0x000fc400000012ff */
[----:B------:R-:W-:Y:S02]  /*dcd0*/  SHF.R.U64 R36, R36, 0x3, RZ ;  /* 0x0000000324247819 */ /* 0x000fe400000012ff */
[----:B------:R-:W-:Y:S02]  /*dce0*/  LOP3.LUT R8, R8, R9, RZ, 0x3c, !PT ;  /* 0x0000000908087212 */ /* 0x000fe400078e3cff */
[----:B------:R-:W-:Y:S02]  /*dcf0*/  LOP3.LUT R12, R12, R13, RZ, 0x3c, !PT ;  /* 0x0000000d0c0c7212 */ /* 0x000fe400078e3cff */
[----:B------:R-:W-:Y:S02]  /*dd00*/  LOP3.LUT R24, R24, R25, RZ, 0x3c, !PT ;  /* 0x0000001918187212 */ /* 0x000fe400078e3cff */
[----:B------:R-:W-:Y:S02]  /*dd10*/  LOP3.LUT R28, R28, R29, RZ, 0x3c, !PT ;  /* 0x0000001d1c1c7212 */ /* 0x000fe400078e3cff */
[----:B------:R-:W-:-:S02]  /*dd20*/  LOP3.LUT R32, R32, R33, RZ, 0x3c, !PT ;  /* 0x0000002120207212 */ /* 0x000fc400078e3cff */
[----:B------:R-:W-:Y:S02]  /*dd30*/  LOP3.LUT R36, R36, R37, RZ, 0x3c, !PT ;  /* 0x0000002524247212 */ /* 0x000fe400078e3cff */
[----:B--2---:R-:W-:Y:S01]  /*dd40*/  @P0 R2UR UR4, R6 ;  /* 0x00000000060402ca */ /* 0x004fe200000e0000 */
[----:B0-----:R-:W-:-:S14]  /*dd50*/  @P6 BRA `(.L_x_5591) ;  /* 0x0000000000106947 */ /* 0x001fdc0003800000 */
[----:B------:R-:W-:Y:S05]  /*dd60*/  @!P0 BRA `(.L_x_5591) ;  /* 0x00000000000c8947 */ /* 0x000fea0003800000 */
[----:B------:R-:W2:Y:S04]  /*dd70*/  LDG.E R7, desc[UR40][R4.64] ;  /* 0x0000002804077981 */ /* 0x000ea8000c1e1900 */
[----:B-----5:R-:W2:Y:S02]  /*dd80*/  LDG.E R76, desc[UR40][R4.64+0x4] ;  /* 0x00000428044c7981 */ /* 0x020ea4000c1e1900 */
[----:B--2---:R-:W-:-:S07]  /*dd90*/  IMAD.IADD R76, R76, 0x1, -R7 ;  /* 0x000000014c4c7824 */ /* 0x004fce00078e0a07 */
.L_x_5591:
        /* <DEDUP_REMOVED lines=18> */
[----:B------:R-:W-:Y:S01]  /*dec0*/  USHF.R.S32.HI UR17, URZ, 0x1f, UR44 ;  /* 0x0000001f3f117899 */ /* 0x000fe2000801142c */
[----:B------:R-:W-:Y:S01]  /*ded0*/  SHF.R.U64 R44, R44, 0x3, RZ ;  /* 0x000000032c2c7819 */ /* 0x000fe200000012ff */
[----:B------:R-:W-:Y:S01]  /*dee0*/  USEL UR8, UR43, URZ, !UP0 ;  /* 0x0000003f2b087287 */ /* 0x000fe2000c000000 */
[----:B------:R-:W-:Y:S01]  /*def0*/  LOP3.LUT R48, R48, R49, RZ, 0x3c, !PT ;  /* 0x0000003130307212 */ /* 0x000fe200078e3cff */
[--C-:B------:R-:W-:Y:S01]  /*df00*/  IMAD.X R49, RZ, RZ, R173.reuse, P6 ;  /* 0x000000ffff317224 */ /* 0x100fe200030e06ad */
[----:B------:R-:W-:Y:S01]  /*df10*/  LOP3.LUT R40, R40, R41, RZ, 0x3c, !PT ;  /* 0x0000002928287212 */ /* 0x000fe200078e3cff */
[--C-:B------:R-:W-:Y:S01]  /*df20*/  IMAD.X R41, RZ, RZ, R173.reuse, P0 ;  /* 0x000000ffff297224 */ /* 0x100fe200000e06ad */
[----:B0-----:R-:W-:Y:S01]  /*df30*/  ISETP.NE.AND P6, PT, R4, RZ, PT ;  /* 0x000000ff0400720c */ /* 0x001fe20003fc5270 */
[----:B------:R-:W-:Y:S01]  /*df40*/  USEL UR18, UR9, URZ, !UP0 ;  /* 0x0000003f09127287 */ /* 0x000fe2000c000000 */
[----:B------:R-:W-:Y:S01]  /*df50*/  LOP3.LUT R44, R44, R45, RZ, 0x3c, !PT ;  /* 0x0000002d2c2c7212 */ /* 0x000fe200078e3cff */
[----:B------:R-:W-:Y:S01]  /*df60*/  IMAD.X R45, RZ, RZ, R173, P1 ;  /* 0x000000ffff2d7224 */ /* 0x000fe200008e06ad */
[----:B------:R-:W-:-:S02]  /*df70*/  IADD3 R57, P2, R172, 0xa000, RZ ;  /* 0x0000a000ac397810 */ /* 0x000fc40007f5e0ff */
[C---:B------:R-:W-:Y:S02]  /*df80*/  IADD3 R53, P3, R172.reuse, 0xb000, RZ ;  /* 0x0000b000ac357810 */ /* 0x040fe40007f7e0ff */
[C---:B------:R-:W-:Y:S02]  /*df90*/  IADD3 R65, P4, R172.reuse, 0xc000, RZ ;  /* 0x0000c000ac417810 */ /* 0x040fe40007f9e0ff */
[C---:B------:R-:W-:Y:S02]  /*dfa0*/  IADD3 R61, P5, R172.reuse, 0xd000, RZ ;  /* 0x0000d000ac3d7810 */ /* 0x040fe40007fbe0ff */
[C---:B------:R-:W-:Y:S02]  /*dfb0*/  IADD3 R73, P0, R172.reuse, 0xe000, RZ ;  /* 0x0000e000ac497810 */ /* 0x040fe40007f1e0ff */
[----:B------:R-:W-:Y:S02]  /*dfc0*/  IADD3 R5, P1, R172, 0xf000, RZ ;  /* 0x0000f000ac057810 */ /* 0x000fe40007f3e0ff */
[----:B------:R-:W-:-:S02]  /*dfd0*/  LOP3.LUT R56, R57, 0x380, RZ, 0xc0, !PT ;  /* 0x0000038039387812 */ /* 0x000fc400078ec0ff */
[----:B------:R-:W-:Y:S01]  /*dfe0*/  LOP3.LUT R52, R53, 0x380, RZ, 0xc0, !PT ;  /* 0x0000038035347812 */ /* 0x000fe200078ec0ff */
[----:B------:R-:W-:Y:S01]  /*dff0*/  IMAD.X R69, RZ, RZ, R173, P1 ;  /* 0x000000ffff457224 */ /* 0x000fe200008e06ad */
[----:B------:R-:W-:Y:S02]  /*e000*/  LOP3.LUT R64, R65, 0x380, RZ, 0xc0, !PT ;  /* 0x0000038041407812 */ /* 0x000fe400078ec0ff */
[----:B------:R-:W-:Y:S02]  /*e010*/  LOP3.LUT R60, R61, 0x380, RZ, 0xc0, !PT ;  /* 0x000003803d3c7812 */ /* 0x000fe400078ec0ff */
[----:B------:R-:W-:Y:S02]  /*e020*/  LOP3.LUT R72, R73, 0x380, RZ, 0xc0, !PT ;  /* 0x0000038049487812 */ /* 0x000fe400078ec0ff */
[----:B------:R-:W-:Y:S02]  /*e030*/  LOP3.LUT R7, R172, 0x380, RZ, 0xc0, !PT ;  /* 0x00000380ac077812 */ /* 0x000fe400078ec0ff */
[----:B------:R-:W-:-:S02]  /*e040*/  LOP3.LUT R4, R5, 0x380, RZ, 0xc0, !PT ;  /* 0x0000038005047812 */ /* 0x000fc400078ec0ff */
[----:B------:R-:W-:Y:S02]  /*e050*/  SHF.R.U64 R56, R56, 0x3, RZ ;  /* 0x0000000338387819 */ /* 0x000fe400000012ff */
[----:B------:R-:W-:Y:S02]  /*e060*/  SHF.R.U64 R52, R52, 0x3, RZ ;  /* 0x0000000334347819 */ /* 0x000fe400000012ff */
[----:B------:R-:W-:Y:S02]  /*e070*/  SHF.R.U64 R64, R64, 0x3, RZ ;  /* 0x0000000340407819 */ /* 0x000fe400000012ff */
[----:B------:R-:W-:Y:S02]  /*e080*/  SHF.R.U64 R60, R60, 0x3, RZ ;  /* 0x000000033c3c7819 */ /* 0x000fe400000012ff */
        /* <DEDUP_REMOVED lines=17> */
[----:B------:R-:W-:Y:S01]  /*e1a0*/  VIADD R10, R185, UR42 ;  /* 0x0000002ab90a7c36 */ /* 0x000fe20008000000 */
[----:B------:R-:W-:Y:S01]  /*e1b0*/  ULDC.64 UR12, c[0x0][0xb90] ;  /* 0x0002e400000c7ab9 */ /* 0x000fe20000000a00 */
[----:B------:R-:W-:Y:S01]  /*e1c0*/  UMOV UR10, UR4 ;  /* 0x00000004000a7c82 */ /* 0x000fe20008000000 */
[----:B------:R-:W-:Y:S01]  /*e1d0*/  UIMAD UR9, UR17, UR12, URZ ;  /* 0x0000000c110972a4 */ /* 0x000fe2000f8e023f */
[----:B------:R-:W-:Y:S01]  /*e1e0*/  IMAD.MOV.U32 R4, RZ, RZ, R10 ;  /* 0x000000ffff047224 */ /* 0x000fe200078e000a */
[----:B------:R-:W-:Y:S01]  /*e1f0*/  UMOV UR11, UR16 ;  /* 0x00000010000b7c82 */ /* 0x000fe20008000000 */
[----:B------:R-:W-:Y:S01]  /*e200*/  ULDC.64 UR14, c[0x0][0xb98] ;  /* 0x0002e600000e7ab9 */ /* 0x000fe20000000a00 */
[----:B------:R-:W-:Y:S01]  /*e210*/  UIMAD.WIDE.U32 UR10, UR44, UR12, UR10 ;  /* 0x0000000c2c0a72a5 */ /* 0x000fe2000f8e000a */
[----:B------:R-:W-:Y:S01]  /*e220*/  IMAD.MOV R21, RZ, RZ, -R17 ;  /* 0x000000ffff157224 */ /* 0x000fe200078e0a11 */
[----:B------:R-:W-:Y:S01]  /*e230*/  UIMAD UR9, UR44, UR13, UR9 ;  /* 0x0000000d2c0972a4 */ /* 0x000fe2000f8e0209 */
[----:B------:R-:W-:Y:S01]  /*e240*/  VIADD R20, R16, UR42 ;  /* 0x0000002a10147c36 */ /* 0x000fe20008000000 */
[----:B------:R-:W-:-:S02]  /*e250*/  UIMAD UR12, UR18, UR14, URZ ;  /* 0x0000000e120c72a4 */ /* 0x000fc4000f8e023f */
[----:B------:R-:W-:Y:S02]  /*e260*/  UIADD3 UR11, UR11, UR9, URZ ;  /* 0x000000090b0b7290 */ /* 0x000fe4000fffe03f */
        /* <DEDUP_REMOVED lines=15> */
[----:B------:R-:W-:Y:S01]  /*e360*/  ULDC.64 UR10, c[0x0][0xb88] ;  /* 0x0002e200000a7ab9 */ /* 0x000fe20000000a00 */
[----:B------:R-:W-:Y:S02]  /*e370*/  VIADD R10, R20, 0x8 ;  /* 0x00000008140a7836 */ /* 0x000fe40000000000 */
        /* <DEDUP_REMOVED lines=9> */
[----:B------:R-:W-:Y:S03]  /*e410*/  SHFL.IDX PT, R4, R14, RZ, 0x1c1f ;  /* 0x001c1fff0e047589 */ /* 0x000fe600000e0000 */
[-C--:B------:R-:W-:Y:S01]  /*e420*/  ISETP.GE.OR P1, PT, R20, R11.reuse, P0 ;  /* 0x0000000b1400720c */ /* 0x080fe20000726670 */
[----:B------:R-:W0:Y:S01]  /*e430*/  SHFL.IDX PT, R5, R15, RZ, 0x1c1f ;  /* 0x001c1fff0f057589 */ /* 0x000e2200000e0000 */
[----:B------:R-:W-:-:S03]  /*e440*/  ISETP.GE.OR P0, PT, R10, R11, P0 ;  /* 0x0000000b0a00720c */ /* 0x000fc60000706670 */
[----:B------:R-:W1:Y:S08]  /*e450*/  SHFL.IDX PT, R7, R15, 0x1, 0x1c1f ;  /* 0x003c1f000f077f89 */ /* 0x000e7000000e0000 */
[----:B0-----:R0:W-:Y:S04]  /*e460*/  @!P1 ST.E desc[UR40][R4.64], R3 ;  /* 0x0000000304009985 */ /* 0x0011e8000c101928 */
[----:B-1----:R0:W-:Y:S02]  /*e470*/  @!P0 ST.E desc[UR40][R6.64], R0 ;  /* 0x0000000006008985 */ /* 0x0021e4000c101928 */
.L_x_5592:
        /* <DEDUP_REMOVED lines=8> */
[----:B------:R-:W-:-:S03]  /*e500*/  SEL R0, RZ, 0x1, P1 ;  /* 0x00000001ff007807 */ /* 0x000fc60000800000 */
[----:B------:R-:W-:Y:S01]  /*e510*/  IMAD.SHL.U32 R3, R3, 0x2, RZ ;  /* 0x0000000203037824 */ /* 0x000fe200078e00ff */
[----:B------:R-:W-:Y:S01]  /*e520*/  ISETP.GE.AND P0, PT, R189, UR14, PT ;  /* 0x0000000ebd007c0c */ /* 0x000fe2000bf06270 */
[----:B------:R-:W5:Y:S04]  /*e530*/  LD.E.128 R12, desc[UR40][R12.64] ;  /* 0x000000280c0c7980 */ /* 0x000f68000c101d00 */
[----:B------:R-:W5:Y:S04]  /*e540*/  LD.E.128 R24, desc[UR40][R24.64] ;  /* 0x0000002818187980 */ /* 0x000f68000c101d00 */
[----:B------:R-:W5:Y:S01]  /*e550*/  LD.E.128 R28, desc[UR40][R28.64] ;  /* 0x000000281c1c7980 */ /* 0x000f62000c101d00 */
[----:B-1----:R-:W-:-:S02]  /*e560*/  ISETP.NE.AND P2, PT, R81, 0x1, PT ;  /* 0x000000015100780c */ /* 0x002fc40003f45270 */
[----:B------:R-:W-:Y:S01]  /*e570*/  LOP3.LUT R0, R3, 0x2, R0, 0xe2, !PT ;  /* 0x0000000203007812 */ /* 0x000fe200078ee200 */
[----:B------:R-:W5:Y:S01]  /*e580*/  LD.E.128 R32, desc[UR40][R32.64] ;  /* 0x0000002820207980 */ /* 0x000f62000c101d00 */
[----:B------:R-:W-:Y:S01]  /*e590*/  SEL R3, RZ, 0xffffffff, P0 ;  /* 0xffffffffff037807 */ /* 0x000fe20000000000 */
[----:B------:R-:W-:Y:S02]  /*e5a0*/  UIMAD UR9, UR16, UR12, URZ ;  /* 0x0000000c100972a4 */ /* 0x000fe4000f8e023f */
[----:B------:R-:W5:Y:S04]  /*e5b0*/  LD.E.128 R36, desc[UR40][R36.64] ;  /* 0x0000002824247980 */ /* 0x000f68000c101d00 */
[----:B------:R-:W5:Y:S02]  /*e5c0*/  LD.E.128 R40, desc[UR40][R40.64] ;  /* 0x0000002828287980 */ /* 0x000f64000c101d00 */
[----:B------:R-:W1:Y:S01]  /*e5d0*/  @P2 LDC R21, c[0x0][0xbec] ;  /* 0x0002fb00ff152b82 */ /* 0x000e620000000800 */
[----:B------:R-:W-:Y:S01]  /*e5e0*/  IMAD.SHL.U32 R3, R3, 0x4, RZ ;  /* 0x0000000403037824 */ /* 0x000fe200078e00ff */
[----:B------:R-:W-:Y:S01]  /*e5f0*/  ISETP.GE.AND P0, PT, R188, UR14, PT ;  /* 0x0000000ebc007c0c */ /* 0x000fe2000bf06270 */
[----:B------:R-:W5:Y:S04]  /*e600*/  LD.E.128 R48, desc[UR40][R48.64] ;  /* 0x0000002830307980 */ /* 0x000f68000c101d00 */
[----:B------:R-:W5:Y:S01]  /*e610*/  LD.E.128 R44, desc[UR40][R44.64] ;  /* 0x000000282c2c7980 */ /* 0x000f62000c101d00 */
[----:B------:R-:W2:Y:S01]  /*e620*/  @P2 LDC R77, c[0x0][0xbf0] ;  /* 0x0002fc00ff4d2b82 */ /* 0x000ea20000000800 */
[----:B------:R-:W-:Y:S01]  /*e630*/  UIMAD.WIDE.U32 UR10, UR4, UR12, URZ ;  /* 0x0000000c040a72a5 */ /* 0x000fe2000f8e003f */
[----:B------:R-:W-:Y:S01]  /*e640*/  LOP3.LUT R3, R3, 0x4, R0, 0xe2, !PT ;  /* 0x0000000403037812 */ /* 0x000fe200078ee200 */
[----:B------:R-:W-:Y:S01]  /*e650*/  UIMAD UR9, UR4, UR13, UR9 ;  /* 0x0000000d040972a4 */ /* 0x000fe2000f8e0209 */
[----:B------:R-:W-:Y:S01]  /*e660*/  SEL R20, RZ, 0xffffffff, P0 ;  /* 0xffffffffff147807 */ /* 0x000fe20000000000 */
[----:B------:R-:W-:Y:S01]  /*e670*/  IMAD R0, R191, 0x20, R192 ;  /* 0x00000020bf007824 */ /* 0x000fe200078e02c0 */
[----:B------:R-:W-:Y:S01]  /*e680*/  ULDC.64 UR12, c[0x0][0xae8] ;  /* 0x0002ba00000c7ab9 */ /* 0x000fe20000000a00 */
[----:B------:R-:W-:Y:S01]  /*e690*/  ISETP.GE.AND P0, PT, R187, UR14, PT ;  /* 0x0000000ebb007c0c */ /* 0x000fe2000bf06270 */
[----:B------:R-:W-:Y:S01]  /*e6a0*/  UIADD3 UR11, UR11, UR9, URZ ;  /* 0x000000090b0b7290 */ /* 0x000fe2000fffe03f */
[----:B------:R-:W5:Y:S01]  /*e6b0*/  LD.E.128 R56, desc[UR40][R56.64] ;  /* 0x0000002838387980 */ /* 0x000f62000c101d00 */
[----:B------:R-:W-:Y:S01]  /*e6c0*/  UIMAD UR4, UR17, UR12, URZ ;  /* 0x0000000c110472a4 */ /* 0x000fe2000f8e023f */
[----:B------:R-:W-:Y:S01]  /*e6d0*/  VIADD R82, R0, UR42 ;  /* 0x0000002a00527c36 */ /* 0x000fe20008000000 */
[----:B------:R-:W-:Y:S01]  /*e6e0*/  SEL R0, RZ, 0xffffffff, P0 ;  /* 0xffffffffff007807 */ /* 0x000fe20000000000 */
[----:B------:R-:W-:Y:S01]  /*e6f0*/  UIMAD.WIDE.U32 UR10, UR44, UR12, UR10 ;  /* 0x0000000c2c0a72a5 */ /* 0x000fe2000f8e000a */
[----:B------:R-:W5:Y:S01]  /*e700*/  LD.E.128 R52, desc[UR40][R52.64] ;  /* 0x0000002834347980 */ /* 0x000f62000c101d00 */
[----:B------:R-:W-:Y:S01]  /*e710*/  UIMAD UR4, UR44, UR13, UR4 ;  /* 0x0000000d2c0472a4 */ /* 0x000fe2000f8e0204 */
[----:B------:R-:W-:-:S02]  /*e720*/  IMAD.SHL.U32 R20, R20, 0x8, RZ ;  /* 0x0000000814147824 */ /* 0x000fc400078e00ff */
[----:B------:R-:W-:Y:S01]  /*e730*/  ULDC.64 UR12, c[0x0][0xaf0] ;  /* 0x0002bc00000c7ab9 */ /* 0x000fe20000000a00 */
[----:B------:R-:W-:Y:S01]  /*e740*/  UIADD3 UR11, UR11, UR4, URZ ;  /* 0x000000040b0b7290 */ /* 0x000fe2000fffe03f */
[----:B------:R-:W-:Y:S01]  /*e750*/  IMAD.SHL.U32 R79, R0, 0x10, RZ ;  /* 0x00000010004f7824 */ /* 0x000fe200078e00ff */
[----:B------:R-:W-:Y:S01]  /*e760*/  UIMAD UR4, UR18, UR12, URZ ;  /* 0x0000000c120472a4 */ /* 0x000fe2000f8e023f */
[----:B-1----:R-:W-:Y:S01]  /*e770*/  @P2 IMAD.HI.U32 R0, R82, R21, RZ ;  /* 0x0000001552002227 */ /* 0x002fe200078e00ff */
[----:B------:R-:W-:Y:S01]  /*e780*/  LOP3.LUT R20, R20, 0x8, R3, 0xe2, !PT ;  /* 0x0000000814147812 */ /* 0x000fe200078ee203 */
[----:B------:R-:W5:Y:S01]  /*e790*/  LD.E.128 R64, desc[UR40][R64.64] ;  /* 0x0000002840407980 */ /* 0x000f62000c101d00 */
[----:B------:R-:W-:Y:S01]  /*e7a0*/  UIMAD UR4, UR8, UR13, UR4 ;  /* 0x0000000d080472a4 */ /* 0x000fe2000f8e0204 */
[----:B------:R-:W-:Y:S01]  /*e7b0*/  IMAD.MOV.U32 R3, RZ, RZ, R82 ;  /* 0x000000ffff037224 */ /* 0x000fe200078e0052 */
[----:B------:R-:W-:Y:S01]  /*e7c0*/  UIMAD.WIDE.U32 UR8, UR8, UR12, UR10 ;  /* 0x0000000c080872a5 */ /* 0x000fe2000f8e000a */
[----:B--2---:R-:W-:Y:S01]  /*e7d0*/  @P2 SHF.R.U32.HI R3, RZ, R77, R0 ;  /* 0x0000004dff032219 */ /* 0x004fe20000011600 */
[----:B------:R-:W5:Y:S01]  /*e7e0*/  LD.E.128 R60, desc[UR40][R60.64] ;  /* 0x000000283c3c7980 */ /* 0x000f62000c101d00 */
[----:B------:R-:W-:-:S02]  /*e7f0*/  LOP3.LUT R78, R79, 0x10, R20, 0xe2, !PT ;  /* 0x000000104f4e7812 */ /* 0x000fc400078ee214 */
        /* <DEDUP_REMOVED lines=10> */
[----:B------:R-:W5:Y:S01]  /*e8a0*/  LD.E.128 R68, desc[UR40][R68.64] ;  /* 0x0000002844447980 */ /* 0x000f62000c101d00 */
[----:B------:R-:W-:Y:S01]  /*e8b0*/  IMAD R77, R81, R79, R82 ;  /* 0x0000004f514d7224 */ /* 0x000fe200078e0252 */
[----:B------:R-:W-:Y:S01]  /*e8c0*/  ISETP.GE.AND P0, PT, R195, UR14, PT ;  /* 0x0000000ec3007c0c */ /* 0x000fe2000bf06270 */
[----:B------:R-:W-:Y:S01]  /*e8d0*/  IMAD.U32 R21, RZ, RZ, UR4 ;  /* 0x00000004ff157e24 */ /* 0x000fe2000f8e00ff */
[----:B------:R-:W-:Y:S01]  /*e8e0*/  @!PT LDS RZ, [RZ] ;  /* 0x00000000fffff984 */ /* 0x000fe20000000800 */
[----:B------:R-:W-:Y:S01]  /*e8f0*/  @!PT LDS RZ, [RZ] ;  /* 0x00000000fffff984 */ /* 0x000fe20000000800 */
[----:B------:R-:W-:Y:S01]  /*e900*/  @!PT LDS RZ, [RZ] ;  /* 0x00000000fffff984 */ /* 0x000fe20000000800 */
[----:B------:R-:W-:Y:S01]  /*e910*/  @!PT LDS RZ, [RZ] ;  /* 0x00000000fffff984 */ /* 0x000fe20000000800 */
[----:B------:R1:W-:Y:S06]  /*e920*/  MEMBAR.ALL.CTA ;  /* 0x0000000000007992 */ /* 0x0003ec0000008000 */
[----:B-1----:R-:W1:Y:S01]  /*e930*/  FENCE.VIEW.ASYNC.S ;  /* 0x00000000000073c6 */ /* 0x002e620000000000 */
[----:B------:R-:W-:Y:S01]  /*e940*/  IMAD.SHL.U32 R83, R0, 0x20, RZ ;  /* 0x0000002000537824 */ /* 0x000fe200078e00ff */
        /* <DEDUP_REMOVED lines=11> */
[----:B-----5:R-:W-:Y:S01]  /*ea00*/  IMAD R87, R76, R81, RZ ;  /* 0x000000514c577224 */ /* 0x020fe200078e02ff */
[----:B------:R-:W-:Y:S01]  /*ea10*/  BSSY B1, `(.L_x_5593) ;  /* 0x000002f000017945 */ /* 0x000fe20003800000 */
[----:B------:R-:W-:Y:S01]  /*ea20*/  VIADD R86, R192, UR42 ;  /* 0x0000002ac0567c36 */ /* 0x000fe20008000000 */
[----:B------:R-:W-:Y:S01]  /*ea30*/  LOP3.LUT R3, R78, R3, RZ, 0xfc, !PT ;  /* 0x000000034e037212 */ /* 0x000fe200078efcff */
[C---:B------:R-:W-:Y:S01]  /*ea40*/  IMAD R79, R77.reuse, UR9, R0 ;  /* 0x000000094d4f7c24 */ /* 0x040fe2000f8e0200 */
[----:B------:R-:W-:Y:S01]  /*ea50*/  SEL R0, RZ, 0x80, P0 ;  /* 0x00000080ff007807 */ /* 0x000fe20000000000 */
[----:B------:R-:W-:Y:S01]  /*ea60*/  IMAD.WIDE.U32 R20, R77, UR8, R20 ;  /* 0x000000084d147c25 */ /* 0x000fe2000f8e0014 */
[----:B------:R-:W-:Y:S01]  /*ea70*/  ISETP.GE.AND P0, PT, R86, R87, PT ;  /* 0x000000575600720c */ /* 0x000fe20003f06270 */
[----:B------:R-:W-:Y:S01]  /*ea80*/  ULDC.64 UR8, c[0x0][0xa80] ;  /* 0x0002a00000087ab9 */ /* 0x000fe20000000a00 */
[----:B------:R-:W-:Y:S01]  /*ea90*/  LOP3.LUT R0, R3, R0, RZ, 0xfc, !PT ;  /* 0x0000000003007212 */ /* 0x000fe200078efcff */
[----:B------:R-:W-:Y:S01]  /*eaa0*/  IMAD.IADD R21, R21, 0x1, R79 ;  /* 0x0000000115157824 */ /* 0x000fe200078e024f */
[C---:B------:R-:W-:Y:S01]  /*eab0*/  LEA R84, P1, R20.reuse, UR8, 0x1 ;  /* 0x0000000814547c11 */ /* 0x040fe2000f8208ff */
[----:B-1----:R-:W-:Y:S03]  /*eac0*/  SYNCS.ARRIVE.TRANS64.RED.A1T0 RZ, [UR4], RZ ;  /* 0x000000ffffff79a7 */ /* 0x002fe60008100404 */
        /* <DEDUP_REMOVED lines=25> */
[-C--:B--2---:R-:W-:Y:S02]  /*ec60*/  @P0 LEA R12, P3, R195, R76.reuse, 0x1 ;  /* 0x0000004cc30c0211 */ /* 0x084fe400078608ff */
        /* <DEDUP_REMOVED lines=9> */
.L_x_5594:
[----:B------:R-:W-:Y:S05]  /*ed00*/  BSYNC B1 ;  /* 0x0000000000017941 */ /* 0x000fea0003800000 */
.L_x_5593:
[----:B---3--:R-:W-:Y:S01]  /*ed10*/  VIADD R4, R86, 0x20 ;  /* 0x0000002056047836 */ /* 0x008fe20000000000 */
        /* <DEDUP_REMOVED lines=11> */
[----:B------:R-:W-:Y:S01]  /*edd0*/  @!P3 LEA R14, P6, R189, R6, 0x1 ;  /* 0x00000006bd0eb211 */ /* 0x000fe200078c08ff */
[----:B------:R0:W-:Y:S01]  /*ede0*/  @!P0 ST.E.128 desc[UR40][R4.64], R8 ;  /* 0x0000000804008985 */ /* 0x0001e2000c101d28 */
[----:B------:R-:W-:Y:S02]  /*edf0*/  ISETP.GE.AND P0, PT, R186, UR14, PT ;  /* 0x0000000eba007c0c */ /* 0x000fe4000bf06270 */
[----:B------:R-:W-:Y:S02]  /*ee00*/  @!P5 LEA.HI.X R13, R190, R7, R204, 0x1, P4 ;  /* 0x00000007be0dd211 */ /* 0x000fe400020f0ccc */
[----:B------:R-:W-:-:S02]  /*ee10*/  LOP3.LUT P4, RZ, R3, 0x40, RZ, 0xc0, !PT ;  /* 0x0000004003ff7812 */ /* 0x000fc4000788c0ff */
[----:B------:R-:W-:Y:S01]  /*ee20*/  @!P3 LEA.HI.X R15, R189, R7, R203, 0x1, P6 ;  /* 0x00000007bd0fb211 */ /* 0x000fe200030f0ccb */
        /* <DEDUP_REMOVED lines=16> */
[----:B---3--:R-:W-:-:S04]  /*ef30*/  LEA R4, P0, R194, R6, 0x1 ;  /* 0x00000006c2047211 */ /* 0x008fc800078008ff */
[----:B------:R-:W-:-:S05]  /*ef40*/  LEA.HI.X R5, R194, R7, R198, 0x1, P0 ;  /* 0x00000007c2057211 */ /* 0x000fca00000f0cc6 */
[----:B------:R0:W-:Y:S01]  /*ef50*/  ST.E.128 desc[UR40][R4.64], R68 ;  /* 0x0000004404007985 */ /* 0x0001e2000c101d28 */
[----:B------:R-:W-:Y:S05]  /*ef60*/  BRA `(.L_x_5595) ;  /* 0x0000000c00847947 */ /* 0x000fea0003800000 */
.L_x_5590:
[----:B------:R-:W-:Y:S01]  /*ef70*/  ULDC.64 UR8, c[0x0][0xc00] ;  /* 0x0003000000087ab9 */ /* 0x000fe20000000a00 */
[----:B------:R-:W-:Y:S01]  /*ef80*/  ULDC UR4, c[0x0][0xa88] ;  /* 0x0002a20000047ab9 */ /* 0x000fe20000000800 */
[----:B------:R-:W-:Y:S01]  /*ef90*/  UISETP.NE.U32.AND UP0, UPT, UR8, URZ, UPT ;  /* 0x0000003f0800728c */ /* 0x000fe2000bf05070 */
[----:B------:R-:W0:Y:S03]  /*efa0*/  LDC R11, c[0x0][0xbe8] ;  /* 0x0002fa00ff0b7b82 */ /* 0x000e260000000800 */
[----:B------:R-:W-:-:S03]  /*efb0*/  UISETP.NE.AND.EX UP0, UPT, UR9, URZ, UPT, UP0 ;  /* 0x0000003f0900728c */ /* 0x000fc6000bf05300 */
[----:B------:R-:W-:Y:S02]  /*efc0*/  ULDC.64 UR8, c[0x0][0xc00] ;  /* 0x0003000000087ab9 */ /* 0x000fe40000000a00 */
[----:B------:R-:W-:Y:S01]  /*efd0*/  UIMAD.WIDE UR8, UR43, 0x4, UR8 ;  /* 0x000000042b0878a5 */ /* 0x000fe2000f8e0208 */
[----:B------:R-:W-:-:S05]  /*efe0*/  PLOP3.LUT P1, PT, PT, PT, UP0, 0x80, 0x0 ;  /* 0x000000000000781c */ /* 0x000fca0003f2f008 */
[----:B------:R-:W-:Y:S02]  /*eff0*/  IMAD.U32 R4, RZ, RZ, UR8 ;  /* 0x00000008ff047e24 */ /* 0x000fe4000f8e00ff */
[----:B------:R-:W-:Y:S01]  /*f000*/  IMAD.U32 R5, RZ, RZ, UR9 ;  /* 0x00000009ff057e24 */ /* 0x000fe2000f8e00ff */
[----:B------:R-:W-:Y:S02]  /*f010*/  ULDC.64 UR8, c[0x0][0xc08] ;  /* 0x0003020000087ab9 */ /* 0x000fe40000000a00 */
[----:B------:R-:W-:Y:S01]  /*f020*/  UISETP.NE.U32.AND UP1, UPT, UR8, URZ, UPT ;  /* 0x0000003f0800728c */ /* 0x000fe2000bf25070 */
[----:B------:R-:W-:Y:S02]  /*f030*/  IMAD.U32 R0, RZ, RZ, UR4 ;  /* 0x00000004ff007e24 */ /* 0x000fe4000f8e00ff */
[----:B------:R-:W2:Y:S01]  /*f040*/  @P1 LDG.E R3, desc[UR40][R4.64] ;  /* 0x0000002804031981 */ /* 0x000ea2000c1e1900 */
[----:B------:R-:W-:-:S06]  /*f050*/  UISETP.NE.AND.EX UP1, UPT, UR9, URZ, UPT, UP1 ;  /* 0x0000003f0900728c */ /* 0x000fcc000bf25310 */
[----:B------:R-:W-:-:S05]  /*f060*/  PLOP3.LUT P2, PT, PT, PT, UP1, 0x80, 0x0 ;  /* 0x000000000000781c */ /* 0x000fca0003f4f018 */
[----:B------:R-:W-:Y:S02]  /*f070*/  @UP1 ULDC.64 UR8, c[0x0][0xc08] ;  /* 0x0003020000081ab9 */ /* 0x000fe40000000a00 */
[----:B------:R-:W-:-:S06]  /*f080*/  @UP1 UIMAD.WIDE UR8, UR43, 0x4, UR8 ;  /* 0x000000042b0818a5 */ /* 0x000fcc000f8e0208 */
[----:B------:R-:W-:Y:S02]  /*f090*/  IMAD.U32 R6, RZ, RZ, UR8 ;  /* 0x00000008ff067e24 */ /* 0x000fe4000f8e00ff */
[----:B------:R-:W-:-:S05]  /*f0a0*/  IMAD.U32 R7, RZ, RZ, UR9 ;  /* 0x00000009ff077e24 */ /* 0x000fca000f8e00ff */
[----:B------:R1:W5:Y:S01]  /*f0b0*/  @P2 LDG.E R0, desc[UR40][R6.64] ;  /* 0x0000002806002981 */ /* 0x000362000c1e1900 */
[----:B------:R-:W-:Y:S01]  /*f0c0*/  UMOV UR4, URZ ;  /* 0x0000003f00047c82 */ /* 0x000fe20008000000 */
[----:B------:R-:W-:Y:S01]  /*f0d0*/  USHF.R.S32.HI UR13, URZ, 0x1f, UR44 ;  /* 0x0000001f3f0d7899 */ /* 0x000fe2000801142c */
[----:B------:R-:W-:Y:S02]  /*f0e0*/  ISETP.GE.AND P0, PT, R197, 0x40, PT ;  /* 0x00000040c500780c */ /* 0x000fe40003f06270 */
[----:B--2---:R-:W-:Y:S01]  /*f0f0*/  @P1 R2UR UR4, R3 ;  /* 0x00000000030412ca */ /* 0x004fe200000e0000 */
[----:B01----:R-:W-:-:S14]  /*f100*/  @P2 BRA `(.L_x_5596) ;  /* 0x0000000000102947 */ /* 0x003fdc0003800000 */
[----:B------:R-:W-:Y:S05]  /*f110*/  @!P1 BRA `(.L_x_5596) ;  /* 0x00000000000c9947 */ /* 0x000fea0003800000 */
[----:B------:R-:W2:Y:S04]  /*f120*/  LDG.E R3, desc[UR40][R4.64] ;  /* 0x0000002804037981 */ /* 0x000ea8000c1e1900 */
[----:B-----5:R-:W2:Y:S02]  /*f130*/  LDG.E R0, desc[UR40][R4.64+0x4] ;  /* 0x0000042804007981 */ /* 0x020ea4000c1e1900 */
[----:B--2---:R-:W-:-:S07]  /*f140*/  IMAD.IADD R0, R0, 0x1, -R3 ;  /* 0x0000000100007824 */ /* 0x004fce00078e0a03 */
.L_x_5596:
[----:B------:R-:W-:Y:S01]  /*f150*/  USHF.R.S32.HI UR9, URZ, 0x1f, UR43 ;  /* 0x0000001f3f097899 */ /* 0x000fe2000801142b */
[----:B------:R-:W-:Y:S01]  /*f160*/  BSSY B1, `(.L_x_5597) ;  /* 0x000002e000017945 */ /* 0x000fe20003800000 */
[----:B------:R-:W-:Y:S02]  /*f170*/  USHF.R.S32.HI UR12, URZ, 0x1f, UR4 ;  /* 0x0000001f3f0c7899 */ /* 0x000fe40008011404 */
[----:B------:R-:W-:Y:S02]  /*f180*/  USEL UR8, UR43, URZ, !UP0 ;  /* 0x0000003f2b087287 */ /* 0x000fe4000c000000 */
[----:B------:R-:W-:Y:S01]  /*f190*/  USEL UR14, UR9, URZ, !UP0 ;  /* 0x0000003f090e7287 */ /* 0x000fe2000c000000 */
[----:B------:R-:W-:Y:S11]  /*f1a0*/  @P0 BRA `(.L_x_5598) ;  /* 0x0000000000a40947 */ /* 0x000ff60003800000 */
[----:B------:R-:W0:Y:S01]  /*f1b0*/  S2R R6, SR_TID.X ;  /* 0x0000000000067919 */ /* 0x000e220000002100 */
[----:B------:R-:W1:Y:S01]  /*f1c0*/  LDC R5, c[0x0][0xbe8] ;  /* 0x0002fa00ff057b82 */ /* 0x000e620000000800 */
[----:B------:R-:W-:Y:S02]  /*f1d0*/  IMAD.U32 R7, RZ, RZ, UR42 ;  /* 0x0000002aff077e24 */ /* 0x000fe4000f8e00ff */
[----:B-1---5:R-:W-:-:S03]  /*f1e0*/  IMAD R3, R0, R5, RZ ;  /* 0x0000000500037224 */ /* 0x022fc600078e02ff */
[----:B0-----:R-:W-:-:S04]  /*f1f0*/  IADD3 R6, R7, -0x80, R6 ;  /* 0xffffff8007067810 */ /* 0x001fc80007ffe006 */
[----:B------:R-:W-:-:S13]  /*f200*/  ISETP.GE.AND P0, PT, R6, R3, PT ;  /* 0x000000030600720c */ /* 0x000fda0003f06270 */
[----:B------:R-:W-:Y:S05]  /*f210*/  @P0 BRA `(.L_x_5598) ;  /* 0x0000000000880947 */ /* 0x000fea0003800000 */
[----:B------:R-:W-:Y:S01]  /*f220*/  ISETP.NE.AND P0, PT, R5, 0x1, PT ;  /* 0x000000010500780c */ /* 0x000fe20003f05270 */
[----:B------:R-:W-:Y:S01]  /*f230*/  ULDC.64 UR16, c[0x0][0xb90] ;  /* 0x0002e40000107ab9 */ /* 0x000fe20000000a00 */
[----:B------:R-:W-:Y:S01]  /*f240*/  UMOV UR10, UR4 ;  /* 0x00000004000a7c82 */ /* 0x000fe20008000000 */
[----:B------:R-:W-:Y:S01]  /*f250*/  UIMAD UR9, UR13, UR16, URZ ;  /* 0x000000100d0972a4 */ /* 0x000fe2000f8e023f */
[----:B------:R-:W-:Y:S01]  /*f260*/  IMAD.MOV.U32 R4, RZ, RZ, R6 ;  /* 0x000000ffff047224 */ /* 0x000fe200078e0006 */
[----:B------:R-:W-:Y:S02]  /*f270*/  UMOV UR11, UR12 ;  /* 0x0000000c000b7c82 */ /* 0x000fe40008000000 */
[----:B------:R-:W-:Y:S02]  /*f280*/  UIMAD.WIDE.U32 UR10, UR44, UR16, UR10 ;  /* 0x000000102c0a72a5 */ /* 0x000fe4000f8e000a */
[----:B------:R-:W-:-:S03]  /*f290*/  UIMAD UR9, UR44, UR17, UR9 ;  /* 0x000000112c0972a4 */ /* 0x000fc6000f8e0209 */
[----:B------:R-:W-:Y:S01]  /*f2a0*/  ULDC.64 UR16, c[0x0][0xb98] ;  /* 0x0002e60000107ab9 */ /* 0x000fe20000000a00 */
[----:B------:R-:W0:Y:S01]  /*f2b0*/  @P0 LDC R3, c[0x0][0xbec] ;  /* 0x0002fb00ff030b82 */ /* 0x000e220000000800 */
[----:B------:R-:W-:Y:S02]  /*f2c0*/  UIADD3 UR11, UR11, UR9, URZ ;  /* 0x000000090b0b7290 */ /* 0x000fe4000fffe03f */
[----:B------:R-:W-:Y:S02]  /*f2d0*/  UIMAD UR9, UR14, UR16, URZ ;  /* 0x000000100e0972a4 */ /* 0x000fe4000f8e023f */
[----:B------:R-:W-:Y:S02]  /*f2e0*/  UIMAD.WIDE.U32 UR10, UR8, UR16, UR10 ;  /* 0x00000010080a72a5 */ /* 0x000fe4000f8e000a */
[----:B------:R-:W-:Y:S01]  /*f2f0*/  UIMAD UR9, UR8, UR17, UR9 ;  /* 0x00000011080972a4 */ /* 0x000fe2000f8e0209 */
[----:B------:R-:W1:Y:S02]  /*f300*/  @P0 LDC R8, c[0x0][0xbf0] ;  /* 0x0002fc00ff080b82 */ /* 0x000e640000000800 */
[----:B------:R-:W-:Y:S01]  /*f310*/  ULDC.64 UR16, c[0x0][0xb88] ;  /* 0x0002e20000107ab9 */ /* 0x000fe20000000a00 */
[----:B0-----:R-:W-:-:S05]  /*f320*/  @P0 IMAD.HI.U32 R3, R6, R3, RZ ;  /* 0x0000000306030227 */ /* 0x001fca00078e00ff */
        /* <DEDUP_REMOVED lines=17> */
.L_x_5598:
[----:B------:R-:W-:Y:S05]  /*f440*/  BSYNC B1 ;  /* 0x0000000000017941 */ /* 0x000fea0003800000 */
.L_x_5597:
        /* <DEDUP_REMOVED lines=10> */
[----:B-----5:R-:W-:Y:S01]  /*f4f0*/  IMAD R25, R0, R11, RZ ;  /* 0x0000000b00197224 */ /* 0x020fe200078e02ff */
[----:B------:R-:W-:Y:S01]  /*f500*/  ULDC.64 UR16, c[0x0][0xae8] ;  /* 0x0002ba0000107ab9 */ /* 0x000fe20000000a00 */
[----:B------:R-:W-:Y:S01]  /*f510*/  IMAD.SHL.U32 R4, R4, 0x2, RZ ;  /* 0x0000000204047824 */ /* 0x000fe200078e00ff */
[----:B------:R-:W0:Y:S01]  /*f520*/  @P0 LDC R5, c[0x0][0xbec] ;  /* 0x0002fb00ff050b82 */ /* 0x000e220000000800 */
[----:B------:R-:W-:Y:S01]  /*f530*/  UIADD3 UR11, UR11, UR9, URZ ;  /* 0x000000090b0b7290 */ /* 0x000fe2000fffe03f */
[----:B------:R-:W-:Y:S01]  /*f540*/  ISETP.GE.AND P2, PT, R189, UR15, PT ;  /* 0x0000000fbd007c0c */ /* 0x000fe2000bf46270 */
[----:B------:R-:W-:Y:S01]  /*f550*/  UIMAD UR4, UR13, UR16, URZ ;  /* 0x000000100d0472a4 */ /* 0x000fe2000f8e023f */
[----:B------:R-:W-:Y:S01]  /*f560*/  LOP3.LUT R4, R4, 0x2, R3, 0xe2, !PT ;  /* 0x0000000204047812 */ /* 0x000fe200078ee203 */
[----:B------:R-:W-:Y:S01]  /*f570*/  IMAD R3, R191, 0x20, R192 ;  /* 0x00000020bf037824 */ /* 0x000fe200078e02c0 */
[----:B------:R-:W-:Y:S01]  /*f580*/  UIMAD.WIDE.U32 UR10, UR44, UR16, UR10 ;  /* 0x000000102c0a72a5 */ /* 0x000fe2000f8e000a */
[----:B------:R-:W-:Y:S01]  /*f590*/  SEL R6, RZ, 0xffffffff, P2 ;  /* 0xffffffffff067807 */ /* 0x000fe20001000000 */
[----:B------:R-:W1:Y:S01]  /*f5a0*/  @P0 LDC R7, c[0x0][0xbf0] ;  /* 0x0002fc00ff070b82 */ /* 0x000e620000000800 */
[----:B------:R-:W-:Y:S01]  /*f5b0*/  UIMAD UR4, UR44, UR17, UR4 ;  /* 0x000000112c0472a4 */ /* 0x000fe2000f8e0204 */
[----:B------:R-:W-:Y:S01]  /*f5c0*/  VIADD R8, R3, UR42 ;  /* 0x0000002a03087c36 */ /* 0x000fe20008000000 */
[----:B------:R-:W-:Y:S01]  /*f5d0*/  ULDC.64 UR12, c[0x0][0xaf0] ;  /* 0x0002bc00000c7ab9 */ /* 0x000fe20000000a00 */
[----:B------:R-:W-:Y:S01]  /*f5e0*/  ISETP.GE.AND P1, PT, R188, UR15, PT ;  /* 0x0000000fbc007c0c */ /* 0x000fe2000bf26270 */
[----:B------:R-:W-:Y:S01]  /*f5f0*/  UIADD3 UR11, UR11, UR4, URZ ;  /* 0x000000040b0b7290 */ /* 0x000fe2000fffe03f */
[----:B------:R-:W-:Y:S01]  /*f600*/  IMAD.SHL.U32 R9, R6, 0x4, RZ ;  /* 0x0000000406097824 */ /* 0x000fe200078e00ff */
[----:B------:R-:W-:Y:S01]  /*f610*/  UIMAD UR4, UR14, UR12, URZ ;  /* 0x0000000c0e0472a4 */ /* 0x000fe2000f8e023f */
[----:B------:R-:W-:Y:S01]  /*f620*/  SEL R10, RZ, 0xffffffff, P1 ;  /* 0xffffffffff0a7807 */ /* 0x000fe20000800000 */
[----:B------:R-:W-:Y:S01]  /*f630*/  IMAD.MOV.U32 R3, RZ, RZ, R8 ;  /* 0x000000ffff037224 */ /* 0x000fe200078e0008 */
[----:B------:R-:W-:Y:S01]  /*f640*/  ISETP.GE.AND P2, PT, R194, UR15, PT ;  /* 0x0000000fc2007c0c */ /* 0x000fe2000bf46270 */
[----:B------:R-:W-:Y:S01]  /*f650*/  UIMAD UR4, UR8, UR13, UR4 ;  /* 0x0000000d080472a4 */ /* 0x000fe2000f8e0204 */
[----:B------:R-:W-:Y:S01]  /*f660*/  LOP3.LUT R9, R9, 0x4, R4, 0xe2, !PT ;  /* 0x0000000409097812 */ /* 0x000fe200078ee204 */
[----:B------:R-:W-:Y:S01]  /*f670*/  UIMAD.WIDE.U32 UR8, UR8, UR12, UR10 ;  /* 0x0000000c080872a5 */ /* 0x000fe2000f8e000a */
[----:B------:R-:W-:Y:S01]  /*f680*/  IMAD.SHL.U32 R10, R10, 0x8, RZ ;  /* 0x000000080a0a7824 */ /* 0x000fe200078e00ff */
[----:B------:R-:W-:Y:S01]  /*f690*/  SEL R0, RZ, 0x80, P2 ;  /* 0x00000080ff007807 */ /* 0x000fe20001000000 */
[----:B0-----:R-:W-:Y:S01]  /*f6a0*/  @P0 IMAD.HI.U32 R6, R8, R5, RZ ;  /* 0x0000000508060227 */ /* 0x001fe200078e00ff */
[----:B------:R-:W-:Y:S01]  /*f6b0*/  UIADD3 UR4, UR9, UR4, URZ ;  /* 0x0000000409047290 */ /* 0x000fe2000fffe03f */
[----:B------:R-:W-:Y:S01]  /*f6c0*/  BSSY B1, `(.L_x_5599) ;  /* 0x0000047000017945 */ /* 0x000fe20003800000 */
[----:B------:R-:W-:Y:S01]  /*f6d0*/  LOP3.LUT R10, R10, 0x8, R9, 0xe2, !PT ;  /* 0x000000080a0a7812 */ /* 0x000fe200078ee209 */
[----:B------:R-:W-:-:S02]  /*f6e0*/  IMAD.U32 R4, RZ, RZ, UR8 ;  /* 0x00000008ff047e24 */ /* 0x000fc4000f8e00ff */
[----:B------:R-:W-:Y:S01]  /*f6f0*/  IMAD.U32 R5, RZ, RZ, UR9 ;  /* 0x00000009ff057e24 */ /* 0x000fe2000f8e00ff */
[----:B------:R-:W-:Y:S01]  /*f700*/  ULDC.64 UR8, c[0x0][0xae0] ;  /* 0x0002b80000087ab9 */ /* 0x000fe20000000a00 */
[----:B-1----:R-:W-:Y:S01]  /*f710*/  @P0 SHF.R.U32.HI R3, RZ, R7, R6 ;  /* 0x00000007ff030219 */ /* 0x002fe20000011606 */
[----:B------:R-:W-:Y:S01]  /*f720*/  IMAD.U32 R5, RZ, RZ, UR4 ;  /* 0x00000004ff057e24 */ /* 0x000fe2000f8e00ff */
[----:B------:R-:W-:Y:S01]  /*f730*/  ISETP.GE.AND P0, PT, R187, UR15, PT ;  /* 0x0000000fbb007c0c */ /* 0x000fe2000bf06270 */
[----:B------:R-:W-:Y:S01]  /*f740*/  VIADD R26, R192, UR42 ;  /* 0x0000002ac01a7c36 */ /* 0x000fe20008000000 */
        /* <DEDUP_REMOVED lines=16> */
[----:B------:R-:W-:-:S04]  /*f850*/  IMAD.WIDE.U32 R4, R7, UR8, R4 ;  /* 0x0000000807047c25 */ /* 0x000fc8000f8e0004 */
[----:B------:R-:W-:Y:S01]  /*f860*/  IMAD R3, R7, UR9, R6 ;  /* 0x0000000907037c24 */ /* 0x000fe2000f8e0206 */
[----:B------:R-:W-:Y:S01]  /*f870*/  SEL R7, RZ, 0x40, P0 ;  /* 0x00000040ff077807 */ /* 0x000fe20000000000 */
[----:B------:R-:W-:Y:S01]  /*f880*/  ULDC.64 UR8, c[0x0][0xa80] ;  /* 0x0002a00000087ab9 */ /* 0x000fe20000000a00 */
[----:B------:R-:W-:Y:S01]  /*f890*/  ISETP.GE.AND P0, PT, R26, R25, PT ;  /* 0x000000191a00720c */ /* 0x000fe20003f06270 */
[----:B------:R-:W-:Y:S01]  /*f8a0*/  IMAD.SHL.U32 R13, R8, 0x20, RZ ;  /* 0x00000020080d7824 */ /* 0x000fe200078e00ff */
[----:B------:R-:W-:Y:S01]  /*f8b0*/  LEA R20, P1, R4, UR8, 0x1 ;  /* 0x0000000804147c11 */ /* 0x000fe2000f8208ff */
[----:B------:R-:W-:-:S03]  /*f8c0*/  IMAD.IADD R3, R5, 0x1, R3 ;  /* 0x0000000105037824 */ /* 0x000fc600078e0203 */
[----:B------:R-:W-:Y:S01]  /*f8d0*/  LOP3.LUT R10, R13, 0x20, R10, 0xe2, !PT ;  /* 0x000000200d0a7812 */ /* 0x000fe200078ee20a */
[----:B------:R0:W1:Y:S01]  /*f8e0*/  SHFL.IDX PT, R6, R20, RZ, 0x181f ;  /* 0x00181fff14067589 */ /* 0x00006200000e0000 */
[----:B------:R-:W-:Y:S02]  /*f8f0*/  LEA.HI.X R3, R4, UR9, R3, 0x1, P1 ;  /* 0x0000000904037c11 */ /* 0x000fe400088f0c03 */
[----:B------:R-:W-:-:S03]  /*f900*/  LOP3.LUT R21, R10, R7, RZ, 0xfc, !PT ;  /* 0x000000070a157212 */ /* 0x000fc600078efcff */
        /* <DEDUP_REMOVED lines=34> */
.L_x_5600:
[----:B------:R-:W-:Y:S05]  /*fb30*/  BSYNC B1 ;  /* 0x0000000000017941 */ /* 0x000fea0003800000 */
.L_x_5599:
        /* <DEDUP_REMOVED lines=36> */
.L_x_5595:
[----:B------:R-:W-:Y:S05]  /*fd80*/  BSYNC B0 ;  /* 0x0000000000007941 */ /* 0x000fea0003800000 */
.L_x_5589:
[----:B------:R-:W-:Y:S02]  /*fd90*/  ULDC UR4, c[0x0][0xc3c] ;  /* 0x00030f0000047ab9 */ /* 0x000fe40000000800 */
[----:B------:R-:W-:-:S06]  /*fda0*/  UISETP.GE.AND UP0, UPT, UR6, UR4, UPT ;  /* 0x000000040600728c */ /* 0x000fcc000bf06270 */
[----:B------:R-:W-:-:S13]  /*fdb0*/  PLOP3.LUT P0, PT, PT, PT, UP0, 0x80, 0x0 ;  /* 0x000000000000781c */ /* 0x000fda0003f0f008 */
[----:B------:R-:W-:Y:S05]  /*fdc0*/  @!P0 BRA `(.L_x_5601) ;  /* 0xffffff10009c8947 */ /* 0x000fea000383ffff */
[----:B------:R-:W-:Y:S05]  /*fdd0*/  EXIT ;  /* 0x000000000000794d */ /* 0x000fea0003800000 */
.L_x_5492:
        /* <DEDUP_REMOVED lines=18> */
.L_x_5602:
        /* <DEDUP_REMOVED lines=41> */
.L_x_5608:
        /* <DEDUP_REMOVED lines=12> */
.L_x_5607:
[----:B------:R-:W-:Y:S05]  /*10250*/  BSYNC B0 ;  /* 0x0000000000007941 */ /* 0x000fea0003800000 */
.L_x_5606:
        /* <DEDUP_REMOVED lines=21> */
.L_x_5604:
        /* <DEDUP_REMOVED lines=20> */
.L_x_5609:
        /* <DEDUP_REMOVED lines=57> */
.L_x_5605:
[----:B------:R-:W-:Y:S02]  /*10880*/  IMAD.MOV.U32 R17, RZ, RZ, RZ ;  /* 0x000000ffff117224 */ /* 0x000fe400078e00ff */
[----:B------:R-:W-:Y:S02]  /*10890*/  IMAD.U32 R16, RZ, RZ, UR6 ;  /* 0x00000006ff107e24 */ /* 0x000fe4000f8e00ff */
[----:B------:R-:W-:-:S07]  /*108a0*/  IMAD.MOV.U32 R18, RZ, RZ, RZ ;  /* 0x000000ffff127224 */ /* 0x000fce00078e00ff */
.L_x_5610:
[----:B------:R-:W-:-:S13]  /*108b0*/  ISETP.NE.AND P0, PT, R0, RZ, PT ;  /* 0x000000ff0000720c */ /* 0x000fda0003f05270 */
[----:B------:R-:W1:Y:S01]  /*108c0*/  @!P0 S2R R3, SR_CgaCtaId ;  /* 0x0000000000038919 */ /* 0x000e620000008800 */
[----:B------:R-:W-:-:S04]  /*108d0*/  @!P0 MOV R0, 0x400 ;  /* 0x0000040000008802 */ /* 0x000fc80000000f00 */
[----:B-1----:R-:W-:-:S05]  /*108e0*/  @!P0 LEA R0, R3, R0, 0x18 ;  /* 0x0000000003008211 */ /* 0x002fca00078ec0ff */
[----:B------:R1:W-:Y:S01]  /*108f0*/  @!P0 STS.128 [R0+0x28cd0], R16 ;  /* 0x028cd01000008388 */ /* 0x0003e20000000c00 */
[----:B------:R-:W-:Y:S06]  /*10900*/  BAR.ARV 0x5, 0x180 ;  /* 0x0146000000007b1d */ /* 0x000fec0000002000 */
.L_x_5603:
[----:B-1----:R-:W-:Y:S01]  /*10910*/  IMAD.MOV.U32 R0, RZ, RZ, 0x1 ;  /* 0x00000001ff007424 */ /* 0x002fe200078e00ff */
[----:B------:R1:W-:Y:S01]  /*10920*/  STL [R1+0x4], RZ ;  /* 0x000004ff01007387 */ /* 0x0003e20000100800 */
[----:B------:R-:W-:Y:S02]  /*10930*/  ULDC UR4, c[0x0][0xc3c] ;  /* 0x00030f0000047ab9 */ /* 0x000fe40000000800 */
[----:B--2---:R-:W-:Y:S01]  /*10940*/  ISETP.GE.AND P0, PT, R19, UR4, PT ;  /* 0x0000000413007c0c */ /* 0x004fe2000bf06270 */
[----:B------:R1:W-:Y:S04]  /*10950*/  STL [R1+0xc], R0 ;  /* 0x00000c0001007387 */ /* 0x0003e80000100800 */
[----:B------:R1:W-:Y:S08]  /*10960*/  STL [R1+0x40], RZ ;  /* 0x000040ff01007387 */ /* 0x0003f00000100800 */
[----:B-1----:R-:W-:Y:S05]  /*10970*/  @P0 BRA `(.L_x_5611) ;  /* 0x00000060009c0947 */ /* 0x002fea0003800000 */
[----:B------:R-:W1:Y:S01]  /*10980*/  S2UR UR5, SR_CgaCtaId ;  /* 0x00000000000579c3 */ /* 0x000e620000008800 */
[C---:B------:R-:W-:Y:S01]  /*10990*/  IMAD.SHL.U32 R0, R4.reuse, 0x8, RZ ;  /* 0x0000000804007824 */ /* 0x040fe200078e00ff */
[----:B------:R-:W-:Y:S01]  /*109a0*/  LOP3.LUT R5, R4, 0x7f, RZ, 0xc0, !PT ;  /* 0x0000007f04057812 */ /* 0x000fe200078ec0ff */
[----:B------:R-:W-:Y:S01]  /*109b0*/  UMOV UR4, 0x400 ;  /* 0x0000040000047882 */ /* 0x000fe20000000000 */
[----:B------:R-:W-:Y:S01]  /*109c0*/  BSSY B8, `(.L_x_5611) ;  /* 0x0000622000087945 */ /* 0x000fe20003800000 */
[----:B------:R-:W-:Y:S01]  /*109d0*/  ULDC UR37, c[0x0][0xc] ;  /* 0x0000030000257ab9 */ /* 0x000fe20000000800 */
[----:B------:R-:W-:Y:S01]  /*109e0*/  LOP3.LUT R3, R0, 0x1f8, RZ, 0xc0, !PT ;  /* 0x000001f800037812 */ /* 0x000fe200078ec0ff */
[----:B0-----:R-:W-:Y:S01]  /*109f0*/  IMAD.SHL.U32 R2, R5, 0x8, RZ ;  /* 0x0000000805027824 */ /* 0x001fe200078e00ff */
[----:B------:R-:W-:Y:S01]  /*10a00*/  SHF.R.U32.HI R5, RZ, 0x3, R5 ;  /* 0x00000003ff057819 */ /* 0x000fe20000011605 */
[----:B------:R-:W-:Y:S01]  /*10a10*/  ULDC.64 UR38, c[0x0][0x198] ;  /* 0x0000660000267ab9 */ /* 0x000fe20000000a00 */
[----:B------:R-:W-:Y:S01]  /*10a20*/  LOP3.LUT R3, R3, 0x38, R4, 0x78, !PT ;  /* 0x0000003803037812 */ /* 0x000fe200078e7804 */
[----:B------:R-:W-:-:S03]  /*10a30*/  IMAD.SHL.U32 R4, R4, 0x10, RZ ;  /* 0x0000001004047824 */ /* 0x000fc600078e00ff */
[----:B------:R-:W-:Y:S02]  /*10a40*/  LOP3.LUT R2, R3, 0x200, R2, 0xf8, !PT ;  /* 0x0000020003027812 */ /* 0x000fe400078ef802 */
[----:B------:R-:W-:Y:S01]  /*10a50*/  LOP3.LUT R0, R5, 0x70, R4, 0xf8, !PT ;  /* 0x0000007005007812 */ /* 0x000fe200078ef804 */
[----:B------:R-:W-:Y:S01]  /*10a60*/  IMAD.MOV.U32 R0, RZ, RZ, 0x1 ;  /* 0x00000001ff007424 */ /* 0x000fe200078e00ff */
[----:B-1----:R-:W-:-:S06]  /*10a70*/  ULEA UR4, UR5, UR4, 0x18 ;  /* 0x0000000405047291 */ /* 0x002fcc000f8ec03f */
[----:B------:R-:W-:-:S04]  /*10a80*/  IMAD.U32 R3, RZ, RZ, UR4 ;  /* 0x00000004ff037e24 */ /* 0x000fc8000f8e00ff */
[----:B------:R-:W-:Y:S01]  /*10a90*/  IMAD R2, R2, 0x2, R3 ;  /* 0x0000000202027824 */ /* 0x000fe200078e0203 */
[----:B------:R0:W-:Y:S04]  /*10aa0*/  STL [R1], R3 ;  /* 0x0000000301007387 */ /* 0x0001e80000100800 */
[----:B------:R0:W-:Y:S04]  /*10ab0*/  STL [R1+0x44], R2 ;  /* 0x0000440201007387 */ /* 0x0001e80000100800 */
[----:B------:R0:W-:Y:S04]  /*10ac0*/  STL [R1+0x40], RZ ;  /* 0x000040ff01007387 */ /* 0x0001e80000100800 */
[----:B------:R0:W-:Y:S04]  /*10ad0*/  STL [R1+0xc], R0 ;  /* 0x00000c0001007387 */ /* 0x0001e80000100800 */
[----:B------:R0:W-:Y:S02]  /*10ae0*/  STL [R1+0x4], RZ ;  /* 0x000004ff01007387 */ /* 0x0001e40000100800 */
.L_x_5737:
[----:B------:R-:W-:Y:S05]  /*10af0*/  YIELD ;  /* 0x0000000000007946 */ /* 0x000fea0003800000 */
[----:B------:R-:W-:Y:S01]  /*10b00*/  ULDC.64 UR4, c[0x0][0xa28] ;  /* 0x00028a0000047ab9 */ /* 0x000fe20000000a00 */
[----:B0--3--:R-:W-:Y:S01]  /*10b10*/  IMAD.MOV.U32 R0, RZ, RZ, RZ ;  /* 0x000000ffff007224 */ /* 0x009fe200078e00ff */
[----:B------:R-:W-:Y:S01]  /*10b20*/  ISETP.NE.U32.AND P0, PT, RZ, UR4, PT ;  /* 0x00000004ff007c0c */ /* 0x000fe2000bf05070 */
[----:B------:R-:W0:Y:S01]  /*10b30*/  LDC.64 R4, c[0x0][0xa00] ;  /* 0x00028000ff047b82 */ /* 0x000e220000000a00 */
[----:B-1---5:R-:W-:Y:S01]  /*10b40*/  CS2R R8, SRZ ;  /* 0x0000000000087805 */ /* 0x022fe2000001ff00 */
[----:B------:R-:W-:Y:S01]  /*10b50*/  ULDC.64 UR6, c[0x0][0xa08] ;  /* 0x0002820000067ab9 */ /* 0x000fe20000000a00 */
[----:B------:R-:W-:Y:S01]  /*10b60*/  ISETP.NE.AND.EX P0, PT, RZ, UR5, PT, P0 ;  /* 0x00000005ff007c0c */ /* 0x000fe2000bf05300 */
[----:B------:R-:W-:-:S12]  /*10b70*/  ULDC.64 UR4, c[0x0][0xa18] ;  /* 0x0002860000047ab9 */ /* 0x000fd80000000a00 */
[----:B--2---:R-:W1:Y:S02]  /*10b80*/  @P0 LDC.64 R2, c[0x0][0xa28] ;  /* 0x00028a00ff020b82 */ /* 0x004e640000000a00 */
        /* <DEDUP_REMOVED lines=11> */
[----:B------:R-:W1:Y:S08]  /*10c40*/  @P2 LDC.64 R6, c[0x0][0xa18] ;  /* 0x00028600ff062b82 */ /* 0x000e700000000a00 */
        /* <DEDUP_REMOVED lines=23> */
.L_x_5612:
        /* <DEDUP_REMOVED lines=10> */
.L_x_5613:
[----:B------:R-:W-:Y:S05]  /*10e60*/  @!P1 BRA `(.L_x_5614) ;  /* 0x00000000000c9947 */ /* 0x000fea0003800000 */
[----:B------:R-:W2:Y:S04]  /*10e70*/  LDG.E R6, desc[UR40][R2.64] ;  /* 0x0000002802067981 */ /* 0x000ea8000c1e1900 */
[----:B------:R-:W2:Y:S02]  /*10e80*/  LDG.E R2, desc[UR40][R2.64+0x4] ;  /* 0x0000042802027981 */ /* 0x000ea4000c1e1900 */
[----:B--2---:R-:W-:-:S07]  /*10e90*/  IMAD.IADD R6, R2, 0x1, -R6 ;  /* 0x0000000102067824 */ /* 0x004fce00078e0a06 */
.L_x_5614:
        /* <DEDUP_REMOVED lines=28> */
.L_x_5617:
[----:B------:R-:W-:-:S13]  /*11060*/  ISETP.NE.AND P0, PT, R3, 0x1, PT ;  /* 0x000000010300780c */ /* 0x000fda0003f05270 */
[----:B------:R-:W2:Y:S02]  /*11070*/  @P0 LDC.64 R4, c[0x0][0x9e8] ;  /* 0x00027a00ff040b82 */ /* 0x000ea40000000a00 */
[----:B--2---:R-:W-:-:S05]  /*11080*/  @P0 IMAD.HI.U32 R4, R7, R4, RZ ;  /* 0x0000000407040227 */ /* 0x004fca00078e00ff */
[----:B------:R-:W-:-:S07]  /*11090*/  @P0 SHF.R.U32.HI R7, RZ, R5, R4 ;  /* 0x00000005ff070219 */ /* 0x000fce0000011604 */
.L_x_5618:
[----:B------:R-:W-:Y:S05]  /*110a0*/  BSYNC B0 ;  /* 0x0000000000007941 */ /* 0x000fea0003800000 */
.L_x_5616:
[----:B------:R-:W-:-:S05]  /*110b0*/  IMAD R7, R7, R3, R3 ;  /* 0x0000000307077224 */ /* 0x000fca00078e0203 */
[----:B------:R-:W-:-:S07]  /*110c0*/  VIMNMX R2, R2, R7, PT ;  /* 0x0000000702027248 */ /* 0x000fce0003fe0100 */
.L_x_5615:
[----:B------:R-:W2:Y:S01]  /*110d0*/  @P1 LDC R5, c[0x0][0x44c] ;  /* 0x00011300ff051b82 */ /* 0x000ea20000000800 */
[----:B------:R-:W-:Y:S01]  /*110e0*/  IMAD.MOV.U32 R6, RZ, RZ, R8 ;  /* 0x000000ffff067224 */ /* 0x000fe200078e0008 */
[----:B------:R-:W-:-:S06]  /*110f0*/  ULDC UR4, c[0x0][0x9dc] ;  /* 0x0002770000047ab9 */ /* 0x000fcc0000000800 */
[----:B------:R-:W3:Y:S01]  /*11100*/  @P1 LDC R4, c[0x0][0x450] ;  /* 0x00011400ff041b82 */ /* 0x000ee20000000800 */
[----:B--2---:R-:W-:-:S05]  /*11110*/  @P1 IMAD.HI.U32 R5, R8, R5, RZ ;  /* 0x0000000508051227 */ /* 0x004fca00078e00ff */
[----:B---3--:R-:W-:Y:S01]  /*11120*/  @P1 SHF.R.U32.HI R6, RZ, R4, R5 ;  /* 0x00000004ff061219 */ /* 0x008fe20000011605 */
[----:B------:R-:W-:-:S03]  /*11130*/  VIADD R4, R2, 0x3f ;  /* 0x0000003f02047836 */ /* 0x000fc60000000000 */
[----:B------:R-:W-:Y:S01]  /*11140*/  IADD3 R2, R6, R0, -R9 ;  /* 0x0000000006027210 */ /* 0x000fe20007ffe809 */
[----:B------:R-:W-:Y:S01]  /*11150*/  VIADD R0, R0, 0x3f ;  /* 0x0000003f00007836 */ /* 0x000fe20000000000 */
[----:B------:R-:W-:-:S04]  /*11160*/  SHF.R.S32.HI R5, RZ, 0x1f, R4 ;  /* 0x0000001fff057819 */ /* 0x000fc80000011404 */
[----:B------:R-:W-:Y:S02]  /*11170*/  LEA.HI R5, R5, R4, RZ, 0x6 ;  /* 0x0000000405057211 */ /* 0x000fe400078f30ff */
[----:B------:R-:W-:Y:S02]  /*11180*/  SHF.R.S32.HI R4, RZ, 0x1f, R0 ;  /* 0x0000001fff047819 */ /* 0x000fe40000011400 */
[----:B------:R-:W-:Y:S02]  /*11190*/  SHF.R.S32.HI R5, RZ, 0x6, R5 ;  /* 0x00000006ff057819 */ /* 0x000fe40000011405 */
[----:B------:R-:W-:Y:S01]  /*111a0*/  LEA.HI R4, R4, R0, RZ, 0x6 ;  /* 0x0000000004047211 */ /* 0x000fe200078f30ff */
[----:B------:R-:W-:-:S03]  /*111b0*/  VIADD R0, R2, -UR4 ;  /* 0x8000000402007c36 */ /* 0x000fc60008000000 */
[----:B------:R-:W-:-:S04]  /*111c0*/  SHF.R.S32.HI R4, RZ, 0x6, R4 ;  /* 0x00000006ff047819 */ /* 0x000fc80000011404 */
[----:B------:R-:W-:-:S05]  /*111d0*/  VIMNMX R7, R4, R5, PT ;  /* 0x0000000504077248 */ /* 0x000fca0003fe0100 */
        /* <DEDUP_REMOVED lines=12> */
.L_x_5621:
[----:B------:R-:W-:-:S13]  /*112a0*/  ISETP.NE.AND P0, PT, R3, 0x1, PT ;  /* 0x000000010300780c */ /* 0x000fda0003f05270 */
[----:B------:R-:W3:Y:S02]  /*112b0*/  @P0 LDC.64 R4, c[0x0][0x9e8] ;  /* 0x00027a00ff040b82 */ /* 0x000ee40000000a00 */
[----:B---3--:R-:W-:-:S05]  /*112c0*/  @P0 IMAD.HI.U32 R4, R2, R4, RZ ;  /* 0x0000000402040227 */ /* 0x008fca00078e00ff */
[----:B------:R-:W-:-:S07]  /*112d0*/  @P0 SHF.R.U32.HI R2, RZ, R5, R4 ;  /* 0x00000005ff020219 */ /* 0x000fce0000011604 */
.L_x_5622:
[----:B------:R-:W-:Y:S05]  /*112e0*/  BSYNC B0 ;  /* 0x0000000000007941 */ /* 0x000fea0003800000 */
.L_x_5620:
[----:B------:R-:W-:-:S05]  /*112f0*/  IMAD R2, R2, R3, RZ ;  /* 0x0000000302027224 */ /* 0x000fca00078e02ff */
[----:B------:R-:W-:-:S07]  /*11300*/  VIMNMX R0, R0, R2, !PT ;  /* 0x0000000200007248 */ /* 0x000fce0007fe0100 */
.L_x_5619:
[----:B------:R-:W-:Y:S01]  /*11310*/  SHF.R.S32.HI R2, RZ, 0x1f, R0 ;  /* 0x0000001fff027819 */ /* 0x000fe20000011400 */
[----:B------:R-:W-:Y:S03]  /*11320*/  BSSY B7, `(.L_x_5623) ;  /* 0x00004c6000077945 */ /* 0x000fe60003800000 */
[----:B------:R-:W-:-:S04]  /*11330*/  LEA.HI R2, R2, R0, RZ, 0x6 ;  /* 0x0000000002027211 */ /* 0x000fc800078f30ff */
[----:B------:R-:W-:-:S04]  /*11340*/  SHF.R.S32.HI R2, RZ, 0x6, R2 ;  /* 0x00000006ff027819 */ /* 0x000fc80000011402 */
        /* <DEDUP_REMOVED lines=21> */
.L_x_5624:
        /* <DEDUP_REMOVED lines=21> */
.L_x_5627:
[----:B------:R-:W-:Y:S05]  /*115f0*/  BSYNC B6 ;  /* 0x0000000000067941 */ /* 0x000fea0003800000 */
.L_x_5626:
        /* <DEDUP_REMOVED lines=20> */
.L_x_5630:
        /* <DEDUP_REMOVED lines=15> */
.L_x_5629:
[----:B------:R-:W-:Y:S05]  /*11830*/  BSYNC B6 ;  /* 0x0000000000067941 */ /* 0x000fea0003800000 */
.L_x_5628:
        /* <DEDUP_REMOVED lines=23> */
.L_x_5754:
        /* <DEDUP_REMOVED lines=11> */
.L_x_5757:
        /* <DEDUP_REMOVED lines=24> */
.L_x_5634:
[----:B--2---:R-:W2:Y:S04]  /*11be0*/  LDL R7, [R1] ;  /* 0x0000000001077983 */ /* 0x004ea80000100800 */
[----:B----4-:R-:W2:Y:S04]  /*11bf0*/  LDL R0, [R1+0x4] ;  /* 0x0000040001007983 */ /* 0x010ea80000100800 */
[----:B---3--:R-:W3:Y:S01]  /*11c00*/  LDL R2, [R1+0xc] ;  /* 0x00000c0001027983 */ /* 0x008ee20000100800 */
[----:B--2---:R-:W-:Y:S01]  /*11c10*/  IMAD R0, R0, 0x8, R7 ;  /* 0x0000000800007824 */ /* 0x004fe200078e0207 */
[----:B---3--:R-:W-:-:S04]  /*11c20*/  SHF.L.U32 R2, R2, 0x1f, RZ ;  /* 0x0000001f02027819 */ /* 0x008fc800000006ff */
[----:B------:R-:W2:Y:S02]  /*11c30*/  SYNCS.PHASECHK.TRANS64.TRYWAIT P0, [R0+URZ+0x28c40], R2 ;  /* 0x028c4002000075a7 */ /* 0x000ea4000800017f */
[----:B--2---:R-:W-:Y:S05]  /*11c40*/  @!P0 BRA `(.L_x_5635) ;  /* 0x0000005800248947 */ /* 0x004fea0003800000 */
.L_x_5758:
        /* <DEDUP_REMOVED lines=11> */
.L_x_5636:
[----:B------:R-:W3:Y:S04]  /*11d00*/  LDL R5, [R1] ;  /* 0x0000000001057983 */ /* 0x000ee80000100800 */
[----:B------:R-:W3:Y:S04]  /*11d10*/  LDL R4, [R1+0x4] ;  /* 0x0000040001047983 */ /* 0x000ee80000100800 */
[----:B------:R-:W4:Y:S04]  /*11d20*/  LDL R6, [R1+0x24] ;  /* 0x0000240001067983 */ /* 0x000f280000100800 */
[----:B------:R-:W4:Y:S04]  /*11d30*/  LDL R3, [R1+0x18] ;  /* 0x0000180001037983 */ /* 0x000f280000100800 */
[----:B--2---:R-:W2:Y:S01]  /*11d40*/  LDL.LU R2, [R1+0x10] ;  /* 0x0000100001027983 */ /* 0x004ea20000300800 */
[----:B------:R-:W-:-:S02]  /*11d50*/  R2UR UR9, R0 ;  /* 0x00000000000972ca */ /* 0x000fc400000e0000 */
[----:B------:R-:W-:Y:S01]  /*11d60*/  PLOP3.LUT P0, PT, PT, PT, PT, 0x80, 0x0 ;  /* 0x000000000000781c */ /* 0x000fe20003f0f070 */
[----:B------:R-:W-:Y:S01]  /*11d70*/  UIADD3 UR6, UP0, UR38, 0x370, URZ ;  /* 0x0000037026067890 */ /* 0x000fe2000ff1e03f */
[----:B------:R-:W-:Y:S02]  /*11d80*/  R2UR UR12, R18 ;  /* 0x00000000120c72ca */ /* 0x000fe400000e0000 */
[----:B-----5:R-:W-:Y:S01]  /*11d90*/  R2UR UR13, R17 ;  /* 0x00000000110d72ca */ /* 0x020fe200000e0000 */
[----:B------:R-:W-:-:S06]  /*11da0*/  UIADD3.X UR7, URZ, UR39, URZ, UP0, !UPT ;  /* 0x000000273f077290 */ /* 0x000fcc00087fe43f */
[----:B------:R-:W-:Y:S01]  /*11db0*/  UIADD3 UR9, UR9, 0x28c30, URZ ;  /* 0x00028c3009097890 */ /* 0x000fe2000fffe03f */
[----:B------:R-:W-:Y:S01]  /*11dc0*/  UMOV UR5, 0x14f00000 ;  /* 0x14f0000000057882 */ /* 0x000fe20000000000 */
[----:B------:R-:W-:Y:S01]  /*11dd0*/  UMOV UR10, URZ ;  /* 0x0000003f000a7c82 */ /* 0x000fe20008000000 */
[----:B---3--:R-:W-:Y:S01]  /*11de0*/  IMAD R0, R4, 0x2000, R5 ;  /* 0x0000200004007824 */ /* 0x008fe200078e0205 */
[----:B----4-:R-:W-:-:S04]  /*11df0*/  R2UR UR11, R6 ;  /* 0x00000000060b72ca */ /* 0x010fc800000e0000 */
[----:B------:R-:W-:Y:S02]  /*11e00*/  R2UR UR8, R0 ;  /* 0x00000000000872ca */ /* 0x000fe400000e0000 */
[----:B------:R-:W-:Y:S02]  /*11e10*/  R2UR UR4, R3 ;  /* 0x00000000030472ca */ /* 0x000fe400000e0000 */
[----:B--2---:R-:W-:-:S09]  /*11e20*/  LOP3.LUT R2, R2, 0xfffffffe, RZ, 0xc0, !PT ;  /* 0xfffffffe02027812 */ /* 0x004fd200078ec0ff */
[----:B------:R-:W-:Y:S02]  /*11e30*/  UIADD3 UR8, UR8, 0x22400, URZ ;  /* 0x0002240008087890 */ /* 0x000fe4000fffe03f */
[----:B------:R-:W-:Y:S01]  /*11e40*/  ULEA UR11, UR11, UR4, 0x6 ;  /* 0x000000040b0b7291 */ /* 0x000fe2000f8e303f */
[----:B------:R-:W-:Y:S02]  /*11e50*/  @P0 LOP3.LUT R2, R2, 0x1, RZ, 0xfc, !PT ;  /* 0x0000000102020812 */ /* 0x000fe400078efcff */
[----:B------:R-:W-:-:S03]  /*11e60*/  UMOV UR4, 0x0 ;  /* 0x0000000000047882 */ /* 0x000fc60000000000 */
[----:B------:R3:W-:Y:S03]  /*11e70*/  STL [R1+0x10], R2 ;  /* 0x0000100201007387 */ /* 0x0007e60000100800 */
[----:B------:R3:W-:Y:S01]  /*11e80*/  UTMALDG.4D [UR8], [UR6], desc[UR4] ;  /* 0x00000408060075b4 */ /* 0x0007e20008019000 */
[----:B------:R-:W-:Y:S02]  /*11e90*/  NOP ;  /* 0x0000000000007918 */ /* 0x000fe40000000000 */
.L_x_5632:
[----:B----4-:R-:W4:Y:S04]  /*11ea0*/  LDL R0, [R1] ;  /* 0x0000000001007983 */ /* 0x010f280000100800 */
[----:B------:R-:W5:Y:S01]  /*11eb0*/  LDL.LU R3, [R1+0x34] ;  /* 0x0000340001037983 */ /* 0x000f620000300800 */
[----:B------:R-:W-:Y:S05]  /*11ec0*/  WARPSYNC.ALL ;  /* 0x0000000000007948 */ /* 0x000fea0003800000 */
[----:B---3--:R-:W-:Y:S01]  /*11ed0*/  ULDC.64 UR4, c[0x0][0x298] ;  /* 0x0000a60000047ab9 */ /* 0x008fe20000000a00 */
[----:B------:R-:W-:Y:S01]  /*11ee0*/  BSSY B6, `(.L_x_5637) ;  /* 0x000001c000067945 */ /* 0x000fe20003800000 */
[----:B------:R-:W-:Y:S01]  /*11ef0*/  BAR.SYNC.DEFER_BLOCKING 0x8, 0x100 ;  /* 0x0204000000007b1d */ /* 0x000fe20000010000 */
[----:B----4-:R-:W-:Y:S01]  /*11f00*/  VIADD R0, R0, 0x20400 ;  /* 0x0002040000007836 */ /* 0x010fe20000000000 */
[----:B-----5:R-:W-:Y:S01]  /*11f10*/  SHF.R.S32.HI R2, RZ, 0x1f, R3 ;  /* 0x0000001fff027819 */ /* 0x020fe20000011403 */
        /* <DEDUP_REMOVED lines=24> */
.L_x_5638:
[----:B------:R-:W-:Y:S05]  /*120a0*/  BSYNC B6 ;  /* 0x0000000000067941 */ /* 0x000fea0003800000 */
.L_x_5637:
[----:B---3--:R-:W3:Y:S01]  /*120b0*/  LDL.LU R0, [R1+0x34] ;  /* 0x0000340001007983 */ /* 0x008ee20000300800 */
[----:B--2---:R-:W2:Y:S01]  /*120c0*/  LDC R7, c[0x0][0x448] ;  /* 0x00011200ff077b82 */ /* 0x004ea20000000800 */
[----:B------:R-:W-:Y:S01]  /*120d0*/  ULDC.64 UR4, c[0x0][0x2d8] ;  /* 0x0000b60000047ab9 */ /* 0x000fe20000000a00 */
[----:B------:R-:W-:Y:S01]  /*120e0*/  ULDC UR6, c[0x0][0x2b8] ;  /* 0x0000ae0000067ab9 */ /* 0x000fe20000000800 */
[----:B------:R-:W3:Y:S04]  /*120f0*/  LDL.LU.64 R2, [R1+0x38] ;  /* 0x0000380001027983 */ /* 0x000ee80000300a00 */
[----:B------:R-:W4:Y:S04]  /*12100*/  LDL R12, [R1+0x28] ;  /* 0x00002800010c7983 */ /* 0x000f280000100800 */
[----:B01----:R0:W5:Y:S01]  /*12110*/  LDL R9, [R1+0x44] ;  /* 0x0000440001097983 */ /* 0x0031620000100800 */
[----:B------:R-:W1:Y:S01]  /*12120*/  S2R R5, SR_TID.X ;  /* 0x0000000000057919 */ /* 0x000e620000002100 */
[----:B------:R-:W0:Y:S01]  /*12130*/  S2R R8, SR_TID.X ;  /* 0x0000000000087919 */ /* 0x000e220000002100 */
[----:B-1----:R-:W-:-:S04]  /*12140*/  LOP3.LUT R5, R5, 0x7f, RZ, 0xc0, !PT ;  /* 0x0000007f05057812 */ /* 0x002fc800078ec0ff */
[----:B------:R-:W-:Y:S01]  /*12150*/  SHF.R.U32.HI R5, RZ, 0x3, R5 ;  /* 0x00000003ff057819 */ /* 0x000fe20000011605 */
[----:B0-----:R-:W-:-:S05]  /*12160*/  IMAD.SHL.U32 R8, R8, 0x10, RZ ;  /* 0x0000001008087824 */ /* 0x001fca00078e00ff */
[----:B------:R-:W-:Y:S01]  /*12170*/  LOP3.LUT R8, R5, 0x70, R8, 0xf8, !PT ;  /* 0x0000007005087812 */ /* 0x000fe200078ef808 */
[----:B------:R-:W0:Y:S02]  /*12180*/  S2R R10, SR_TID.X ;  /* 0x00000000000a7919 */ /* 0x000e240000002100 */
[----:B0-----:R-:W-:-:S05]  /*12190*/  IMAD.SHL.U32 R10, R10, 0x8, RZ ;  /* 0x000000080a0a7824 */ /* 0x001fca00078e00ff */
        /* <DEDUP_REMOVED lines=43> */
[----:B0-----:R-:W-:Y:S02]  /*12450*/  LOP3.LUT R8, R8, 0x7f, RZ, 0xc0, !PT ;  /* 0x0000007f08087812 */ /* 0x001fe400078ec0ff */
[----:B------:R-:W-:Y:S02]  /*12460*/  ISETP.GE.AND P0, PT, R10, UR6, PT ;  /* 0x000000060a007c0c */ /* 0x000fe4000bf06270 */
[----:B------:R-:W-:-:S02]  /*12470*/  LEA.HI.X R3, R2, UR5, R0, 0x1, P1 ;  /* 0x0000000502037c11 */ /* 0x000fc400088f0c00 */
[----:B------:R-:W-:Y:S01]  /*12480*/  SHF.R.U32.HI R8, RZ, 0x3, R8 ;  /* 0x00000003ff087819 */ /* 0x000fe20000011608 */
[----:B------:R-:W-:Y:S08]  /*12490*/  BRA.DIV UR4, `(.L_x_5639) ;  /* 0x0000005204247947 */ /* 0x000ff0000b800000 */
[----:B------:R-:W2:Y:S04]  /*124a0*/  LDL.LU R6, [R1+0x2c] ;  /* 0x00002c0001067983 */ /* 0x000ea80000300800 */
[----:B------:R-:W3:Y:S01]  /*124b0*/  LDL.LU R5, [R1+0x28] ;  /* 0x0000280001057983 */ /* 0x000ee20000300800 */
[----:B--2---:R-:W-:-:S03]  /*124c0*/  IMAD R0, R6, R7, RZ ;  /* 0x0000000706007224 */ /* 0x004fc600078e02ff */
        /* <DEDUP_REMOVED lines=11> */
[----:B-----5:R0:W-:Y:S01]  /*12580*/  @!P1 LDGSTS.E.BYPASS.LTC128B.128 [R9+0x20400], desc[UR40][R6.64], !P0 ;  /* 0x2040000006099fae */ /* 0x0201e2000c101d68 */
        /* <DEDUP_REMOVED lines=8> */
[----:B------:R0:W-:Y:S02]  /*12610*/  @!P1 LDGSTS.E.BYPASS.LTC128B.128 [R9+0x20c00], desc[UR40][R6.64], !P0 ;  /* 0x20c0000006099fae */ /* 0x0001e4000c101d68 */
[----:B------:R-:W-:Y:S02]  /*12620*/  ISETP.GE.AND P1, PT, R5, R0, PT ;  /* 0x000000000500720c */ /* 0x000fe40003f26270 */
[----:B------:R-:W1:Y:S04]  /*12630*/  SHFL.IDX PT, R5, R4, 0x2, 0x181f ;  /* 0x00581f0004057f89 */ /* 0x000e6800000e0000 */
[----:B------:R-:W-:Y:S04]  /*12640*/  SHFL.IDX PT, R4, R4, 0x3, 0x181f ;  /* 0x00781f0004047f89 */ /* 0x000fe800000e0000 */
[----:B0-----:R-:W0:Y:S04]  /*12650*/  SHFL.IDX PT, R6, R3, 0x2, 0x181f ;  /* 0x00581f0003067f89 */ /* 0x001e2800000e0000 */
[----:B------:R-:W2:Y:S01]  /*12660*/  SHFL.IDX PT, R3, R3, 0x3, 0x181f ;  /* 0x00781f0003037f89 */ /* 0x000ea200000e0000 */
[----:B-1----:R-:W-:-:S05]  /*12670*/  @!P1 LEA R5, P2, R10, R5, 0x1 ;  /* 0x000000050a059211 */ /* 0x002fca00078408ff */
[----:B0-----:R-:W-:-:S04]  /*12680*/  @!P1 IMAD.X R6, RZ, RZ, R6, P2 ;  /* 0x000000ffff069224 */ /* 0x001fc800010e0606 */
[----:B------:R-:W-:Y:S02]  /*12690*/  @!P1 IMAD.MOV.U32 R7, RZ, RZ, R6 ;  /* 0x000000ffff079224 */ /* 0x000fe400078e0006 */
[----:B------:R-:W-:-:S05]  /*126a0*/  @!P1 IMAD.MOV.U32 R6, RZ, RZ, R5 ;  /* 0x000000ffff069224 */ /* 0x000fca00078e0005 */
[----:B--2---:R0:W-:Y:S02]  /*126b0*/  @!P1 LDGSTS.E.BYPASS.LTC128B.128 [R9+0x21400], desc[UR40][R6.64], !P0 ;  /* 0x2140000006099fae */ /* 0x0041e4000c101d68 */
.L_x_5767:
[----:B------:R1:W5:Y:S01]  /*126c0*/  LDL R8, [R1] ;  /* 0x0000000001087983 */ /* 0x0003620000100800 */
        /* <DEDUP_REMOVED lines=10> */
.L_x_5640:
[----:B-1----:R-:W2:Y:S01]  /*12770*/  LDL R2, [R1] ;  /* 0x0000000001027983 */ /* 0x002ea20000100800 */
        /* <DEDUP_REMOVED lines=17> */
[----:B-12---:R-:W-:Y:S05]  /*12890*/  @!P0 BRA `(.L_x_5642) ;  /* 0x0000005000688947 */ /* 0x006fea0003800000 */
.L_x_5768:
[----:B------:R-:W-:Y:S05]  /*128a0*/  BSYNC B0 ;  /* 0x0000000000007941 */ /* 0x000fea0003800000 */
.L_x_5641:
[----:B-1----:R-:W2:Y:S01]  /*128b0*/  LDL R2, [R1+0x10] ;  /* 0x0000100001027983 */ /* 0x002ea20000100800 */
[----:B------:R-:W-:Y:S01]  /*128c0*/  BSSY B0, `(.L_x_5643) ;  /* 0x000009a000007945 */ /* 0x000fe20003800000 */
[----:B--2---:R-:W-:-:S13]  /*128d0*/  LOP3.LUT P0, RZ, R2, 0x1, RZ, 0xc0, !PT ;  /* 0x0000000102ff7812 */ /* 0x004fda000780c0ff */
[----:B------:R-:W-:Y:S05]  /*128e0*/  @!P0 BRA `(.L_x_5644) ;  /* 0x00000008005c8947 */ /* 0x000fea0003800000 */
[----:B------:R-:W2:Y:S04]  /*128f0*/  LDL R5, [R1] ;  /* 0x0000000001057983 */ /* 0x000ea80000100800 */
        /* <DEDUP_REMOVED lines=10> */
.L_x_5769:
[----:B------:R-:W-:Y:S05]  /*129a0*/  BSYNC B1 ;  /* 0x0000000000017941 */ /* 0x000fea0003800000 */
.L_x_5645:
[----:B------:R-:W-:Y:S04]  /*129b0*/  BSSY B1, `(.L_x_5647) ;  /* 0x0000009000017945 */ /* 0x000fe80003800000 */
        /* <DEDUP_REMOVED lines=8> */
.L_x_5648:
[----:B------:R-:W-:Y:S05]  /*12a40*/  BSYNC B1 ;  /* 0x0000000000017941 */ /* 0x000fea0003800000 */
.L_x_5647:
[----:B------:R-:W2:Y:S04]  /*12a50*/  LDL R5, [R1+0x18] ;  /* 0x0000180001057983 */ /* 0x000ea80000100800 */
[----:B------:R-:W2:Y:S04]  /*12a60*/  LDL.LU R3, [R1+0x24] ;  /* 0x0000240001037983 */ /* 0x000ea80000300800 */
[----:B------:R-:W3:Y:S04]  /*12a70*/  LDL R4, [R1] ;  /* 0x0000000001047983 */ /* 0x000ee80000100800 */
[----:B-1----:R-:W3:Y:S01]  /*12a80*/  LDL R2, [R1+0x4] ;  /* 0x0000040001027983 */ /* 0x002ee20000100800 */
        /* <DEDUP_REMOVED lines=10> */
.L_x_5649:
        /* <DEDUP_REMOVED lines=15> */
.L_x_5650:
        /* <DEDUP_REMOVED lines=15> */
.L_x_5651:
        /* <DEDUP_REMOVED lines=15> */
.L_x_5652:
        /* <DEDUP_REMOVED lines=15> */
.L_x_5653:
        /* <DEDUP_REMOVED lines=15> */
.L_x_5654:
        /* <DEDUP_REMOVED lines=15> */
.L_x_5655:
        /* <DEDUP_REMOVED lines=15> */
.L_x_5656:
        /* <DEDUP_REMOVED lines=10> */
.L_x_5644:
[----:B------:R-:W-:Y:S05]  /*13260*/  BSYNC B0 ;  /* 0x0000000000007941 */ /* 0x000fea0003800000 */
.L_x_5643:
[----:B------:R-:W2:Y:S04]  /*13270*/  LDL R4, [R1+0x20] ;  /* 0x0000200001047983 */ /* 0x000ea80000100800 */
[----:B------:R-:W3:Y:S01]  /*13280*/  LDL R5, [R1+0x1c] ;  /* 0x00001c0001057983 */ /* 0x000ee20000100800 */
[----:B------:R-:W-:Y:S01]  /*13290*/  BSSY B0, `(.L_x_5657) ;  /* 0x00002b3000007945 */ /* 0x000fe20003800000 */
[----:B--2---:R-:W-:-:S05]  /*132a0*/  VIADD R0, R4, 0xfffffffe ;  /* 0xfffffffe04007836 */ /* 0x004fca0000000000 */
[----:B---3--:R-:W-:-:S13]  /*132b0*/  ISETP.GE.AND P0, PT, R0, R5, PT ;  /* 0x000000050000720c */ /* 0x008fda0003f06270 */
[----:B------:R-:W-:Y:S05]  /*132c0*/  @!P0 BRA `(.L_x_5658) ;  /* 0x0000002800bc8947 */ /* 0x000fea0003800000 */
[----:B------:R-:W-:Y:S01]  /*132d0*/  IMAD.MOV R2, RZ, RZ, -R4 ;  /* 0x000000ffff027224 */ /* 0x000fe200078e0a04 */
[----:B0-----:R-:W-:Y:S01]  /*132e0*/  LOP3.LUT R6, RZ, R5, RZ, 0x33, !PT ;  /* 0x00000005ff067212 */ /* 0x001fe200078e33ff */
[----:B------:R-:W-:Y:S03]  /*132f0*/  BSSY B2, `(.L_x_5659) ;  /* 0x00000e7000027945 */ /* 0x000fe60003800000 */
[----:B------:R-:W-:-:S05]  /*13300*/  VIADDMNMX R6, R2, 0x1, R6, !PT ;  /* 0x0000000102067846 */ /* 0x000fca0007800106 */
[----:B------:R-:W-:-:S05]  /*13310*/  IMAD.IADD R2, R4, 0x1, R6 ;  /* 0x0000000104027824 */ /* 0x000fca00078e0206 */
[----:B------:R-:W-:-:S04]  /*13320*/  LOP3.LUT R2, R2, 0x1, RZ, 0xc0, !PT ;  /* 0x0000000102027812 */ /* 0x000fc800078ec0ff */
[----:B------:R-:W-:-:S13]  /*13330*/  ISETP.NE.U32.AND P0, PT, R2, 0x1, PT ;  /* 0x000000010200780c */ /* 0x000fda0003f05070 */
        /* <DEDUP_REMOVED lines=37> */
.L_x_5663:
[----:B------:R-:W2:Y:S01]  /*13590*/  LDL R2, [R1] ;  /* 0x0000000001027983 */ /* 0x000ea20000100800 */
[----:B------:R-:W-:Y:S01]  /*135a0*/  BSSY B3, `(.L_x_5664) ;  /* 0x0000008000037945 */ /* 0x000fe20003800000 */
[----:B-1----:R-:W1:Y:S02]  /*135b0*/  S2R R4, SR_TID.X ;  /* 0x0000000000047919 */ /* 0x002e640000002100 */
[----:B-1----:R-:W-:-:S04]  /*135c0*/  LOP3.LUT R4, R4, 0x7f, RZ, 0xc0, !PT ;  /* 0x0000007f04047812 */ /* 0x002fc800078ec0ff */
[----:B------:R-:W-:Y:S01]  /*135d0*/  ISETP.NE.AND P1, PT, R4, RZ, PT ;  /* 0x000000ff0400720c */ /* 0x000fe20003f25270 */
[----:B--2---:R-:W-:Y:S01]  /*135e0*/  IMAD R3, R8, 0x8, R2 ;  /* 0x0000000808037824 */ /* 0x004fe200078e0202 */
[----:B------:R-:W-:-:S04]  /*135f0*/  SHF.L.U32 R2, R7, 0x1f, RZ ;  /* 0x0000001f07027819 */ /* 0x000fc800000006ff */
[----:B------:R-:W1:Y:S02]  /*13600*/  SYNCS.PHASECHK.TRANS64.TRYWAIT P0, [R3+URZ+0x28c40], R2 ;  /* 0x028c4002030075a7 */ /* 0x000e64000800017f */
[----:B-1----:R-:W-:Y:S05]  /*13610*/  @!P0 BRA `(.L_x_5665) ;  /* 0x0000004400348947 */ /* 0x002fea0003800000 */
.L_x_5770:
[----:B------:R-:W-:Y:S05]  /*13620*/  BSYNC B3 ;  /* 0x0000000000037941 */ /* 0x000fea0003800000 */
.L_x_5664:
        /* <DEDUP_REMOVED lines=9> */
.L_x_5667:
[----:B------:R-:W-:Y:S05]  /*136c0*/  BSYNC B3 ;  /* 0x0000000000037941 */ /* 0x000fea0003800000 */
.L_x_5666:
[----:B0-----:R-:W2:Y:S04]  /*136d0*/  LDL R8, [R1] ;  /* 0x0000000001087983 */ /* 0x001ea80000100800 */
        /* <DEDUP_REMOVED lines=13> */
.L_x_5668:
        /* <DEDUP_REMOVED lines=13> */
.L_x_5771:
[----:B------:R-:W-:Y:S05]  /*13880*/  BSYNC B3 ;  /* 0x0000000000037941 */ /* 0x000fea0003800000 */
.L_x_5669:
        /* <DEDUP_REMOVED lines=11> */
.L_x_5672:
[----:B------:R-:W-:Y:S05]  /*13940*/  BSYNC B3 ;  /* 0x0000000000037941 */ /* 0x000fea0003800000 */
.L_x_5671:
[----:B------:R-:W2:Y:S04]  /*13950*/  LDL R4, [R1] ;  /* 0x0000000001047983 */ /* 0x000ea80000100800 */
        /* <DEDUP_REMOVED lines=10> */
.L_x_5673:
        /* <DEDUP_REMOVED lines=15> */
.L_x_5674:
        /* <DEDUP_REMOVED lines=15> */
.L_x_5675:
        /* <DEDUP_REMOVED lines=15> */
.L_x_5676:
        /* <DEDUP_REMOVED lines=15> */
.L_x_5677:
        /* <DEDUP_REMOVED lines=15> */
.L_x_5678:
        /* <DEDUP_REMOVED lines=15> */
.L_x_5679:
        /* <DEDUP_REMOVED lines=15> */
.L_x_5680:
        /* <DEDUP_REMOVED lines=10> */
.L_x_5662:
[----:B------:R-:W-:Y:S05]  /*14130*/  BSYNC B1 ;  /* 0x0000000000017941 */ /* 0x000fea0003800000 */
.L_x_5661:
[----:B------:R-:W2:Y:S02]  /*14140*/  LDL R4, [R1+0x20] ;  /* 0x0000200001047983 */ /* 0x000ea40000100800 */
[----:B--2---:R-:W-:-:S07]  /*14150*/  VIADD R0, R4, 0xfffffffd ;  /* 0xfffffffd04007836 */ /* 0x004fce0000000000 */
.L_x_5660:
[----:B------:R-:W-:Y:S05]  /*14160*/  BSYNC B2 ;  /* 0x0000000000027941 */ /* 0x000fea0003800000 */
.L_x_5659:
[----:B------:R-:W2:Y:S01]  /*14170*/  LDL.LU R2, [R1+0x20] ;  /* 0x0000200001027983 */ /* 0x000ea20000300800 */
[----:B------:R-:W-:Y:S01]  /*14180*/  VIADD R6, R6, 0xfffffffe ;  /* 0xfffffffe06067836 */ /* 0x000fe20000000000 */
[----:B--2---:R-:W-:-:S04]  /*14190*/  LOP3.LUT R2, RZ, R2, RZ, 0x33, !PT ;  /* 0x00000002ff027212 */ /* 0x004fc800078e33ff */
[----:B------:R-:W-:-:S13]  /*141a0*/  ISETP.NE.AND P0, PT, R6, R2, PT ;  /* 0x000000020600720c */ /* 0x000fda0003f05270 */
[----:B------:R-:W-:Y:S05]  /*141b0*/  @!P0 BRA `(.L_x_5658) ;  /* 0x0000001c00008947 */ /* 0x000fea0003800000 */
.L_x_5721:
        /* <DEDUP_REMOVED lines=36> */
.L_x_5683:
[----:B------:R-:W0:Y:S01]  /*14400*/  LDL R2, [R1] ;  /* 0x0000000001027983 */ /* 0x000e220000100800 */
[----:B------:R-:W-:Y:S01]  /*14410*/  BSSY B2, `(.L_x_5684) ;  /* 0x0000008000027945 */ /* 0x000fe20003800000 */
[----:B------:R-:W1:Y:S02]  /*14420*/  S2R R3, SR_TID.X ;  /* 0x0000000000037919 */ /* 0x000e640000002100 */
[----:B-1----:R-:W-:-:S04]  /*14430*/  LOP3.LUT R3, R3, 0x7f, RZ, 0xc0, !PT ;  /* 0x0000007f03037812 */ /* 0x002fc800078ec0ff */
[----:B------:R-:W-:Y:S01]  /*14440*/  ISETP.NE.AND P1, PT, R3, RZ, PT ;  /* 0x000000ff0300720c */ /* 0x000fe20003f25270 */
[----:B0-----:R-:W-:Y:S01]  /*14450*/  IMAD R4, R7, 0x8, R2 ;  /* 0x0000000807047824 */ /* 0x001fe200078e0202 */
[----:B------:R-:W-:-:S04]  /*14460*/  SHF.L.U32 R2, R6, 0x1f, RZ ;  /* 0x0000001f06027819 */ /* 0x000fc800000006ff */
[----:B------:R-:W0:Y:S02]  /*14470*/  SYNCS.PHASECHK.TRANS64.TRYWAIT P0, [R4+URZ+0x28c40], R2 ;  /* 0x028c4002040075a7 */ /* 0x000e24000800017f */
[----:B0-----:R-:W-:Y:S05]  /*14480*/  @!P0 BRA `(.L_x_5685) ;  /* 0x0000003400c08947 */ /* 0x001fea0003800000 */
.L_x_5772:
[----:B------:R-:W-:Y:S05]  /*14490*/  BSYNC B2 ;  /* 0x0000000000027941 */ /* 0x000fea0003800000 */
.L_x_5684:
        /* <DEDUP_REMOVED lines=9> */
.L_x_5687:
[----:B------:R-:W-:Y:S05]  /*14530*/  BSYNC B2 ;  /* 0x0000000000027941 */ /* 0x000fea0003800000 */
.L_x_5686:
[----:B------:R-:W2:Y:S04]  /*14540*/  LDL R3, [R1] ;  /* 0x0000000001037983 */ /* 0x000ea80000100800 */
        /* <DEDUP_REMOVED lines=12> */
.L_x_5688:
        /* <DEDUP_REMOVED lines=13> */
.L_x_5773:
[----:B------:R-:W-:Y:S05]  /*146e0*/  BSYNC B2 ;  /* 0x0000000000027941 */ /* 0x000fea0003800000 */
.L_x_5689:
        /* <DEDUP_REMOVED lines=11> */
.L_x_5692:
[----:B------:R-:W-:Y:S05]  /*147a0*/  BSYNC B2 ;  /* 0x0000000000027941 */ /* 0x000fea0003800000 */
.L_x_5691:
[----:B------:R-:W2:Y:S01]  /*147b0*/  LDL R5, [R1] ;  /* 0x0000000001057983 */ /* 0x000ea20000100800 */
        /* <DEDUP_REMOVED lines=9> */
.L_x_5693:
        /* <DEDUP_REMOVED lines=15> */
.L_x_5694:
        /* <DEDUP_REMOVED lines=15> */
.L_x_5695:
        /* <DEDUP_REMOVED lines=15> */
.L_x_5696:
        /* <DEDUP_REMOVED lines=15> */
.L_x_5697:
        /* <DEDUP_REMOVED lines=15> */
.L_x_5698:
        /* <DEDUP_REMOVED lines=15> */
.L_x_5699:
        /* <DEDUP_REMOVED lines=15> */
.L_x_5700:
        /* <DEDUP_REMOVED lines=10> */
.L_x_5682:
[----:B------:R-:W-:Y:S05]  /*14f80*/  BSYNC B1 ;  /* 0x0000000000017941 */ /* 0x000fea0003800000 */
.L_x_5681:
[----:B------:R-:W2:Y:S01]  /*14f90*/  LDL R2, [R1+0x10] ;  /* 0x0000100001027983 */ /* 0x000ea20000100800 */
[----:B------:R-:W-:Y:S01]  /*14fa0*/  VIADD R7, R7, 0x1 ;  /* 0x0000000107077836 */ /* 0x000fe20000000000 */
[----:B------:R-:W-:Y:S04]  /*14fb0*/  BSSY B1, `(.L_x_5701) ;  /* 0x00000dc000017945 */ /* 0x000fe80003800000 */
[----:B------:R-:W-:-:S04]  /*14fc0*/  ISETP.NE.AND P0, PT, R7, 0x2, PT ;  /* 0x000000020700780c */ /* 0x000fc80003f05270 */
[----:B------:R-:W-:Y:S02]  /*14fd0*/  SEL R9, R7, RZ, P0 ;  /* 0x000000ff07097207 */ /* 0x000fe40000000000 */
[----:B--2---:R-:W-:Y:S02]  /*14fe0*/  LOP3.LUT P2, RZ, R2, 0x1, RZ, 0xc0, !PT ;  /* 0x0000000102ff7812 */ /* 0x004fe4000784c0ff */
[----:B------:R-:W-:-:S04]  /*14ff0*/  SEL R2, RZ, 0x1, P0 ;  /* 0x00000001ff027807 */ /* 0x000fc80000000000 */
[----:B-----5:R-:W-:Y:S01]  /*15000*/  LOP3.LUT R8, R6, R2, RZ, 0x3c, !PT ;  /* 0x0000000206087212 */ /* 0x020fe200078e3cff */
[----:B------:R-:W-:-:S04]  /*15010*/  VIADD R6, R0, 0xffffffff ;  /* 0xffffffff00067836 */ /* 0x000fc80000000000 */
        /* <DEDUP_REMOVED lines=27> */
.L_x_5703:
[----:B------:R-:W1:Y:S01]  /*151d0*/  LDL R2, [R1] ;  /* 0x0000000001027983 */ /* 0x000e620000100800 */
[----:B------:R-:W-:Y:S01]  /*151e0*/  BSSY B2, `(.L_x_5704) ;  /* 0x0000008000027945 */ /* 0x000fe20003800000 */
[----:B------:R-:W2:Y:S02]  /*151f0*/  S2R R3, SR_TID.X ;  /* 0x0000000000037919 */ /* 0x000ea40000002100 */
[----:B--2---:R-:W-:-:S04]  /*15200*/  LOP3.LUT R3, R3, 0x7f, RZ, 0xc0, !PT ;  /* 0x0000007f03037812 */ /* 0x004fc800078ec0ff */
[----:B------:R-:W-:Y:S01]  /*15210*/  ISETP.NE.AND P1, PT, R3, RZ, PT ;  /* 0x000000ff0300720c */ /* 0x000fe20003f25270 */
[----:B-1----:R-:W-:Y:S01]  /*15220*/  IMAD R4, R9, 0x8, R2 ;  /* 0x0000000809047824 */ /* 0x002fe200078e0202 */
[----:B------:R-:W-:-:S04]  /*15230*/  SHF.L.U32 R2, R8, 0x1f, RZ ;  /* 0x0000001f08027819 */ /* 0x000fc800000006ff */
[----:B------:R-:W1:Y:S02]  /*15240*/  SYNCS.PHASECHK.TRANS64.TRYWAIT P0, [R4+URZ+0x28c40], R2 ;  /* 0x028c4002040075a7 */ /* 0x000e64000800017f */
[----:B-1----:R-:W-:Y:S05]  /*15250*/  @!P0 BRA `(.L_x_5705) ;  /* 0x0000002800748947 */ /* 0x002fea0003800000 */
.L_x_5774:
[----:B------:R-:W-:Y:S05]  /*15260*/  BSYNC B2 ;  /* 0x0000000000027941 */ /* 0x000fea0003800000 */
.L_x_5704:
        /* <DEDUP_REMOVED lines=9> */
.L_x_5707:
[----:B------:R-:W-:Y:S05]  /*15300*/  BSYNC B2 ;  /* 0x0000000000027941 */ /* 0x000fea0003800000 */
.L_x_5706:
        /* <DEDUP_REMOVED lines=14> */
.L_x_5708:
        /* <DEDUP_REMOVED lines=13> */
.L_x_5775:
[----:B------:R-:W-:Y:S05]  /*154c0*/  BSYNC B2 ;  /* 0x0000000000027941 */ /* 0x000fea0003800000 */
.L_x_5709:
        /* <DEDUP_REMOVED lines=11> */
.L_x_5712:
[----:B------:R-:W-:Y:S05]  /*15580*/  BSYNC B2 ;  /* 0x0000000000027941 */ /* 0x000fea0003800000 */
.L_x_5711:
[----:B------:R-:W2:Y:S04]  /*15590*/  LDL R9, [R1] ;  /* 0x0000000001097983 */ /* 0x000ea80000100800 */
        /* <DEDUP_REMOVED lines=10> */
.L_x_5713:
        /* <DEDUP_REMOVED lines=15> */
.L_x_5714:
        /* <DEDUP_REMOVED lines=15> */
.L_x_5715:
        /* <DEDUP_REMOVED lines=15> */
.L_x_5716:
        /* <DEDUP_REMOVED lines=15> */
.L_x_5717:
        /* <DEDUP_REMOVED lines=15> */
.L_x_5718:
        /* <DEDUP_REMOVED lines=15> */
.L_x_5719:
        /* <DEDUP_REMOVED lines=15> */
.L_x_5720:
        /* <DEDUP_REMOVED lines=10> */
.L_x_5702:
[----:B------:R-:W-:Y:S05]  /*15d70*/  BSYNC B1 ;  /* 0x0000000000017941 */ /* 0x000fea0003800000 */
.L_x_5701:
[----:B------:R-:W2:Y:S01]  /*15d80*/  LDL R2, [R1+0x1c] ;  /* 0x00001c0001027983 */ /* 0x000ea20000100800 */
[----:B------:R-:W-:Y:S01]  /*15d90*/  VIADD R0, R0, 0xfffffffe ;  /* 0xfffffffe00007836 */ /* 0x000fe20000000000 */
[----:B--2---:R-:W-:-:S13]  /*15da0*/  ISETP.GT.AND P0, PT, R6, R2, PT ;  /* 0x000000020600720c */ /* 0x004fda0003f04270 */
[----:B------:R-:W-:Y:S05]  /*15db0*/  @P0 BRA `(.L_x_5721) ;  /* 0xffffffe400000947 */ /* 0x000fea000383ffff */
.L_x_5658:
[----:B------:R-:W-:Y:S05]  /*15dc0*/  BSYNC B0 ;  /* 0x0000000000007941 */ /* 0x000fea0003800000 */
.L_x_5657:
        /* <DEDUP_REMOVED lines=19> */
[----:B0-----:R-:W0:Y:S02]  /*15f00*/  S2R R6, SR_LTMASK ;  /* 0x0000000000067919 */ /* 0x001e240000003900 */
[----:B0-----:R-:W-:-:S04]  /*15f10*/  LOP3.LUT R6, R6, UR4, RZ, 0xc0, !PT ;  /* 0x0000000406067c12 */ /* 0x001fc8000f8ec0ff */
[----:B------:R-:W0:Y:S01]  /*15f20*/  POPC R7, R6 ;  /* 0x0000000600077309 */ /* 0x000e220000000000 */
[----:B--2---:R-:W0:Y:S02]  /*15f30*/  SHFL.IDX PT, R4, R3, R4, 0x1f ;  /* 0x00001f0403047589 */ /* 0x004e2400000e0000 */
[----:B0-----:R-:W-:-:S07]  /*15f40*/  IADD3 R16, R4, UR37, R7 ;  /* 0x0000002504107c10 */ /* 0x001fce000fffe007 */
.L_x_5723:
[----:B------:R-:W-:Y:S05]  /*15f50*/  BSYNC B0 ;  /* 0x0000000000007941 */ /* 0x000fea0003800000 */
.L_x_5722:
[----:B------:R-:W-:-:S05]  /*15f60*/  SEL R0, R0, RZ, P0 ;  /* 0x000000ff00007207 */ /* 0x000fca0000000000 */
[----:B------:R2:W-:Y:S02]  /*15f70*/  STL [R1+0x4], R0 ;  /* 0x0000040001007387 */ /* 0x0005e40000100800 */
.L_x_5625:
[----:B------:R-:W-:Y:S05]  /*15f80*/  BSYNC B7 ;  /* 0x0000000000077941 */ /* 0x000fea0003800000 */
.L_x_5623:
        /* <DEDUP_REMOVED lines=10> */
[----:B------:R3:W-:Y:S01]  /*16030*/  STL [R1], R0 ;  /* 0x0000000001007387 */ /* 0x0007e20000100800 */
[----:B------:R-:W-:Y:S06]  /*16040*/  BAR.ARV 0x4, 0x180 ;  /* 0x0106000000007b1d */ /* 0x000fec0000002000 */
[----:B------:R-:W-:Y:S05]  /*16050*/  BRA `(.L_x_5725) ;  /* 0x0000000800d47947 */ /* 0x000fea0003800000 */
.L_x_5724:
        /* <DEDUP_REMOVED lines=36> */
.L_x_5785:
[----:B------:R-:W-:Y:S02]  /*162a0*/  ULDC UR4, c[0x0][0xc38] ;  /* 0x00030e0000047ab9 */ /* 0x000fe40000000800 */
[----:B------:R-:W-:-:S04]  /*162b0*/  IMAD.U32 R4, RZ, RZ, UR4 ;  /* 0x00000004ff047e24 */ /* 0x000fc8000f8e00ff */
[----:B--2---:R-:W-:-:S04]  /*162c0*/  IMAD R5, R14, R4, RZ ;  /* 0x000000040e057224 */ /* 0x004fc800078e02ff */
[----:B------:R-:W-:-:S05]  /*162d0*/  IMAD.IADD R16, R16, 0x1, R5 ;  /* 0x0000000110107824 */ /* 0x000fca00078e0205 */
[----:B------:R-:W-:-:S13]  /*162e0*/  ISETP.GT.AND P6, PT, R16, R0, PT ;  /* 0x000000001000720c */ /* 0x000fda0003fc4270 */
[----:B------:R-:W-:Y:S05]  /*162f0*/  @P6 BRA `(.L_x_5727) ;  /* 0x00000000009c6947 */ /* 0x000fea0003800000 */
.L_x_5732:
[----:B------:R-:W2:Y:S01]  /*16300*/  LDC R4, c[0x0][0xc3c] ;  /* 0x00030f00ff047b82 */ /* 0x000ea20000000800 */
[----:B------:R-:W-:-:S05]  /*16310*/  VIADD R19, R19, 0x1f ;  /* 0x0000001f13137836 */ /* 0x000fca0000000000 */
[----:B--2---:R-:W-:-:S13]  /*16320*/  ISETP.GE.AND P6, PT, R19, R4, PT ;  /* 0x000000041300720c */ /* 0x004fda0003fc6270 */
[----:B0-----:R-:W-:Y:S05]  /*16330*/  @P6 BRA `(.L_x_5728) ;  /* 0x0000000400d06947 */ /* 0x001fea0003800000 */
        /* <DEDUP_REMOVED lines=10> */
.L_x_5730:
[----:B------:R-:W-:Y:S05]  /*163e0*/  BSYNC B0 ;  /* 0x0000000000007941 */ /* 0x000fea0003800000 */
.L_x_5729:
[----:B------:R-:W-:-:S03]  /*163f0*/  UMOV UR4, 0xffffffff ;  /* 0xffffffff00047882 */ /* 0x000fc60000000000 */
[----:B------:R-:W-:Y:S05]  /*16400*/  BRA.DIV UR4, `(.L_x_5731) ;  /* 0x0000001e04547947 */ /* 0x000fea000b800000 */
[----:B-----5:R-:W3:Y:S02]  /*16410*/  SHFL.UP PT, R14, R2, 0x1, RZ ;  /* 0x04200000020e7989 */ /* 0x020ee400000e00ff */
[----:B---3--:R-:W-:-:S05]  /*16420*/  SEL R13, R14, RZ, P1 ;  /* 0x000000ff0e0d7207 */ /* 0x008fca0000800000 */
[----:B------:R-:W-:-:S05]  /*16430*/  IMAD.IADD R13, R2, 0x1, R13 ;  /* 0x00000001020d7824 */ /* 0x000fca00078e020d */
[----:B------:R-:W3:Y:S02]  /*16440*/  SHFL.UP PT, R14, R13, 0x2, RZ ;  /* 0x044000000d0e7989 */ /* 0x000ee400000e00ff */
[----:B---3--:R-:W-:-:S05]  /*16450*/  SEL R4, R14, RZ, P2 ;  /* 0x000000ff0e047207 */ /* 0x008fca0001000000 */
[----:B------:R-:W-:-:S05]  /*16460*/  IMAD.IADD R4, R13, 0x1, R4 ;  /* 0x000000010d047824 */ /* 0x000fca00078e0204 */
[----:B------:R-:W3:Y:S02]  /*16470*/  SHFL.UP PT, R14, R4, 0x4, RZ ;  /* 0x04800000040e7989 */ /* 0x000ee400000e00ff */
[----:B---3--:R-:W-:-:S05]  /*16480*/  SEL R5, R14, RZ, P3 ;  /* 0x000000ff0e057207 */ /* 0x008fca0001800000 */
[----:B------:R-:W-:-:S05]  /*16490*/  IMAD.IADD R5, R4, 0x1, R5 ;  /* 0x0000000104057824 */ /* 0x000fca00078e0205 */
[----:B------:R-:W0:Y:S02]  /*164a0*/  SHFL.UP PT, R14, R5, 0x8, RZ ;  /* 0x05000000050e7989 */ /* 0x000e2400000e00ff */
[----:B0-----:R-:W-:-:S05]  /*164b0*/  SEL R6, R14, RZ, P4 ;  /* 0x000000ff0e067207 */ /* 0x001fca0002000000 */
[----:B------:R-:W-:-:S05]  /*164c0*/  IMAD.IADD R6, R5, 0x1, R6 ;  /* 0x0000000105067824 */ /* 0x000fca00078e0206 */
[----:B------:R-:W1:Y:S02]  /*164d0*/  SHFL.UP PT, R14, R6, 0x10, RZ ;  /* 0x06000000060e7989 */ /* 0x000e6400000e00ff */
[----:B-12---:R-:W-:-:S05]  /*164e0*/  SEL R3, R14, RZ, P5 ;  /* 0x000000ff0e037207 */ /* 0x006fca0002800000 */
[----:B------:R-:W-:-:S05]  /*164f0*/  IMAD.IADD R3, R6, 0x1, R3 ;  /* 0x0000000106037824 */ /* 0x000fca00078e0203 */
[----:B------:R0:W1:Y:S02]  /*16500*/  SHFL.IDX PT, R14, R3, 0x1f, 0x1f ;  /* 0x03e01f00030e7f89 */ /* 0x00006400000e0000 */
.L_x_5793:
[----:B------:R-:W-:Y:S02]  /*16510*/  ULDC UR4, c[0x0][0xc38] ;  /* 0x00030e0000047ab9 */ /* 0x000fe40000000800 */
[----:B------:R-:W-:-:S04]  /*16520*/  IMAD.U32 R4, RZ, RZ, UR4 ;  /* 0x00000004ff047e24 */ /* 0x000fc8000f8e00ff */
[----:B-1----:R-:W-:-:S04]  /*16530*/  IMAD R5, R14, R4, RZ ;  /* 0x000000040e057224 */ /* 0x002fc800078e02ff */
[----:B------:R-:W-:-:S05]  /*16540*/  IMAD.IADD R16, R5, 0x1, R16 ;  /* 0x0000000105107824 */ /* 0x000fca00078e0210 */
[----:B------:R-:W-:-:S13]  /*16550*/  ISETP.GT.AND P6, PT, R16, R0, PT ;  /* 0x000000001000720c */ /* 0x000fda0003fc4270 */
[----:B------:R-:W-:Y:S05]  /*16560*/  @!P6 BRA `(.L_x_5732) ;  /* 0xfffffffc0064e947 */ /* 0x000fea000383ffff */
.L_x_5727:
[----:B------:R-:W-:Y:S01]  /*16570*/  IMAD.IADD R16, R16, 0x1, -R5 ;  /* 0x0000000110107824 */ /* 0x000fe200078e0a05 */
[----:B------:R-:W-:-:S03]  /*16580*/  UMOV UR4, 0xffffffff ;  /* 0xffffffff00047882 */ /* 0x000fc60000000000 */
[----:B------:R-:W-:-:S05]  /*16590*/  IMAD R5, R3, R4, R16 ;  /* 0x0000000403057224 */ /* 0x000fca00078e0210 */
[----:B------:R-:W-:Y:S01]  /*165a0*/  ISETP.GT.AND P6, PT, R5, R0, PT ;  /* 0x000000000500720c */ /* 0x000fe20003fc4270 */
[----:B------:R-:W-:-:S12]  /*165b0*/  BRA.DIV UR4, `(.L_x_5733) ;  /* 0x0000001e04a47947 */ /* 0x000fd8000b800000 */
[----:B------:R-:W-:-:S04]  /*165c0*/  VOTE.ANY R5, PT, !P6 ;  /* 0x0000000000057806 */ /* 0x000fc800070e0100 */
[----:B0-----:R-:W0:Y:S02]  /*165d0*/  POPC R6, R5 ;  /* 0x0000000500067309 */ /* 0x001e240000000000 */
[----:B0-----:R0:W2:Y:S02]  /*165e0*/  SHFL.IDX PT, R17, R2, R6, 0x1f ;  /* 0x00001f0602117589 */ /* 0x0010a400000e0000 */
.L_x_5797:
[----:B------:R-:W-:Y:S01]  /*165f0*/  ISETP.NE.AND P0, PT, R5, RZ, PT ;  /* 0x000000ff0500720c */ /* 0x000fe20003f05270 */
[----:B------:R-:W-:-:S12]  /*16600*/  IMAD.MOV.U32 R5, RZ, RZ, RZ ;  /* 0x000000ffff057224 */ /* 0x000fd800078e00ff */
[----:B------:R-:W-:Y:S05]  /*16610*/  @!P0 BRA `(.L_x_5734) ;  /* 0x0000000000108947 */ /* 0x000fea0003800000 */
[----:B------:R-:W-:Y:S01]  /*16620*/  UMOV UR4, 0xffffffff ;  /* 0xffffffff00047882 */ /* 0x000fe20000000000 */
[----:B------:R-:W-:Y:S02]  /*16630*/  VIADD R12, R6, 0xffffffff ;  /* 0xffffffff060c7836 */ /* 0x000fe40000000000 */
[----:B------:R-:W-:Y:S05]  /*16640*/  BRA.DIV UR4, `(.L_x_5735) ;  /* 0x0000001e04c87947 */ /* 0x000fea000b800000 */
[----:B------:R3:W4:Y:S02]  /*16650*/  SHFL.IDX PT, R5, R3, R12, 0x1f ;  /* 0x00001f0c03057589 */ /* 0x00072400000e0000 */
.L_x_5734:
[----:B01-3--:R-:W0:Y:S01]  /*16660*/  LDC.64 R2, c[0x0][0xc90] ;  /* 0x00032400ff027b82 */ /* 0x00be220000000a00 */
[----:B------:R-:W-:-:S04]  /*16670*/  IMAD.IADD R19, R6, 0x1, R19 ;  /* 0x0000000106137824 */ /* 0x000fc800078e0213 */
[----:B0-----:R-:W-:-:S05]  /*16680*/  IMAD.WIDE R2, R19, 0x4, R2 ;  /* 0x0000000413027825 */ /* 0x001fca00078e0202 */
[----:B------:R-:W2:Y:S01]  /*16690*/  LDG.E R7, desc[UR40][R2.64] ;  /* 0x0000002802077981 */ /* 0x000ea2000c1e1900 */
[----:B----4-:R-:W-:-:S04]  /*166a0*/  IMAD R16, R5, R4, R16 ;  /* 0x0000000405107224 */ /* 0x010fc800078e0210 */
        /* <DEDUP_REMOVED lines=61> */
.L_x_5728:
[----:B------:R-:W-:Y:S01]  /*16a80*/  UMOV UR4, URZ ;  /* 0x0000003f00047c82 */ /* 0x000fe20008000000 */
[----:B------:R-:W-:Y:S01]  /*16a90*/  UMOV UR5, URZ ;  /* 0x0000003f00057c82 */ /* 0x000fe20008000000 */
[----:B------:R-:W-:Y:S01]  /*16aa0*/  ULDC UR6, c[0x0][0xc3c] ;  /* 0x00030f0000067ab9 */ /* 0x000fe20000000800 */
[----:B------:R-:W-:Y:S02]  /*16ab0*/  IMAD.MOV.U32 R16, RZ, RZ, R0 ;  /* 0x000000ffff107224 */ /* 0x000fe400078e0000 */
[----:B------:R-:W-:Y:S02]  /*16ac0*/  IMAD.U32 R17, RZ, RZ, UR4 ;  /* 0x00000004ff117e24 */ /* 0x000fe4000f8e00ff */
[----:B------:R-:W-:Y:S02]  /*16ad0*/  IMAD.U32 R18, RZ, RZ, UR5 ;  /* 0x00000005ff127e24 */ /* 0x000fe4000f8e00ff */
[----:B------:R-:W-:-:S07]  /*16ae0*/  IMAD.U32 R19, RZ, RZ, UR6 ;  /* 0x00000006ff137e24 */ /* 0x000fce000f8e00ff */
.L_x_5736:
[----:B------:R2:W3:Y:S01]  /*16af0*/  LDL R2, [R1] ;  /* 0x0000000001027983 */ /* 0x0004e20000100800 */
        /* <DEDUP_REMOVED lines=9> */
[----:B------:R2:W-:Y:S01]  /*16b90*/  @!P0 STL [R1], R2 ;  /* 0x0000000201008387 */ /* 0x0005e20000100800 */
[----:B------:R-:W-:Y:S06]  /*16ba0*/  BAR.ARV 0x5, 0x180 ;  /* 0x0146000000007b1d */ /* 0x000fec0000002000 */
.L_x_5725:
[----:B------:R-:W-:Y:S02]  /*16bb0*/  ULDC UR4, c[0x0][0xc3c] ;  /* 0x00030f0000047ab9 */ /* 0x000fe40000000800 */
[----:B----4-:R-:W-:-:S13]  /*16bc0*/  ISETP.GE.AND P0, PT, R19, UR4, PT ;  /* 0x0000000413007c0c */ /* 0x010fda000bf06270 */
[----:B------:R-:W-:Y:S05]  /*16bd0*/  @!P0 BRA `(.L_x_5737) ;  /* 0xffffff9c00c48947 */ /* 0x000fea000383ffff */
[----:B------:R-:W-:Y:S05]  /*16be0*/  BSYNC B8 ;  /* 0x0000000000087941 */ /* 0x000fea0003800000 */
.L_x_5611:
[----:B---3--:R-:W3:Y:S01]  /*16bf0*/  LDL.LU R0, [R1+0x40] ;  /* 0x0000400001007983 */ /* 0x008ee20000300800 */
[----:B------:R-:W-:Y:S01]  /*16c00*/  BSSY B0, `(.L_x_5738) ;  /* 0x000000b000007945 */ /* 0x000fe20003800000 */
[----:B------:R-:W4:Y:S01]  /*16c10*/  S2R R5, SR_CgaCtaId ;  /* 0x0000000000057919 */ /* 0x000f220000008800 */
[----:B---3--:R-:W-:-:S05]  /*16c20*/  VIADD R0, R0, 0x1 ;  /* 0x0000000100007836 */ /* 0x008fca0000000000 */
[----:B0-2---:R-:W-:-:S04]  /*16c30*/  LEA.HI R2, R0, R0, RZ, 0x1 ;  /* 0x0000000000027211 */ /* 0x005fc800078f08ff */
[----:B-1----:R-:W-:-:S05]  /*16c40*/  LOP3.LUT R3, R2, 0xfffffffe, RZ, 0xc0, !PT ;  /* 0xfffffffe02037812 */ /* 0x002fca00078ec0ff */
[----:B------:R-:W-:Y:S01]  /*16c50*/  IMAD.IADD R3, R0, 0x1, -R3 ;  /* 0x0000000100037824 */ /* 0x000fe200078e0a03 */
[----:B------:R-:W-:-:S04]  /*16c60*/  MOV R0, 0x400 ;  /* 0x0000040000007802 */ /* 0x000fc80000000f00 */
[----:B----4-:R-:W-:Y:S02]  /*16c70*/  LEA R0, R5, R0, 0x18 ;  /* 0x0000000005007211 */ /* 0x010fe400078ec0ff */
[----:B------:R-:W-:-:S04]  /*16c80*/  SHF.L.U32 R3, R3, 0x1f, RZ ;  /* 0x0000001f03037819 */ /* 0x000fc800000006ff */
[----:B------:R-:W0:Y:S02]  /*16c90*/  SYNCS.PHASECHK.TRANS64.TRYWAIT P0, [R0+URZ+0x28c20], R3 ;  /* 0x028c2003000075a7 */ /* 0x000e24000800017f */
[----:B0-----:R-:W-:Y:S05]  /*16ca0*/  @!P0 BRA `(.L_x_5739) ;  /* 0x0000001800588947 */ /* 0x001fea0003800000 */
.L_x_5800:
[----:B------:R-:W-:Y:S05]  /*16cb0*/  BSYNC B0 ;  /* 0x0000000000007941 */ /* 0x000fea0003800000 */
.L_x_5738:
[----:B------:R-:W-:-:S03]  /*16cc0*/  UMOV UR4, 0xffffffff ;  /* 0xffffffff00047882 */ /* 0x000fc60000000000 */
[----:B------:R-:W-:Y:S05]  /*16cd0*/  BRA.DIV UR4, `(.L_x_5740) ;  /* 0x0000001a04607947 */ /* 0x000fea000b800000 */
[----:B------:R-:W1:Y:S02]  /*16ce0*/  S2R R2, SR_TID.X ;  /* 0x0000000000027919 */ /* 0x000e640000002100 */
[----:B-1----:R-:W-:-:S04]  /*16cf0*/  SHF.R.U32.HI R2, RZ, 0x5, R2 ;  /* 0x00000005ff027819 */ /* 0x002fc80000011602 */
[----:B------:R-:W-:-:S05]  /*16d00*/  LOP3.LUT R2, R2, 0x3, RZ, 0xc0, !PT ;  /* 0x0000000302027812 */ /* 0x000fca00078ec0ff */
[----:B------:R1:W2:Y:S02]  /*16d10*/  SHFL.IDX PT, R14, R2, RZ, 0x1f ;  /* 0x00001fff020e7589 */ /* 0x0002a400000e0000 */
.L_x_5803:
[----:B--2---:R-:W-:Y:S01]  /*16d20*/  ISETP.NE.AND P0, PT, R14, RZ, PT ;  /* 0x000000ff0e00720c */ /* 0x004fe20003f05270 */
[----:B------:R-:W-:-:S12]  /*16d30*/  BSSY B0, `(.L_x_5741) ;  /* 0x0000027000007945 */ /* 0x000fd80003800000 */
[----:B------:R-:W-:Y:S05]  /*16d40*/  @P0 BRA `(.L_x_5742) ;  /* 0x0000000000940947 */ /* 0x000fea0003800000 */
[----:B------:R-:W-:-:S03]  /*16d50*/  UMOV UR4, 0xffffffff ;  /* 0xffffffff00047882 */ /* 0x000fc60000000000 */
[----:B------:R-:W-:Y:S05]  /*16d60*/  BRA.DIV UR4, `(.L_x_5743) ;  /* 0x0000001a04707947 */ /* 0x000fea000b800000 */
[----:B------:R-:W-:-:S13]  /*16d70*/  ELECT P6, URZ, PT ;  /* 0x00000000003f782f */ /* 0x000fda00038c0000 */
.L_x_5806:
[----:B------:R-:W-:Y:S05]  /*16d80*/  @!P6 BRA `(.L_x_5742) ;  /* 0x000000000084e947 */ /* 0x000fea0003800000 */
[----:B------:R-:W-:-:S06]  /*16d90*/  ULOP3.LUT UR4, UR36, 0x2, URZ, 0xfc, !UPT ;  /* 0x0000000224047892 */ /* 0x000fcc000f8efc3f */
[----:B-1----:R-:W-:-:S05]  /*16da0*/  IMAD.U32 R2, RZ, RZ, UR4 ;  /* 0x00000004ff027e24 */ /* 0x002fca000f8e00ff */
[----:B------:R-:W-:-:S13]  /*16db0*/  ISETP.NE.AND P2, PT, R2, 0x3, PT ;  /* 0x000000030200780c */ /* 0x000fda0003f45270 */
[----:B------:R-:W-:Y:S05]  /*16dc0*/  @!P2 BRA `(.L_x_5744) ;  /* 0x000000000004a947 */ /* 0x000fea0003800000 */
[----:B------:R-:W-:Y:S01]  /*16dd0*/  BPT.TRAP 0x1 ;  /* 0x000000040000795c */ /* 0x000fe20000300000 */
.L_x_5744:
        /* <DEDUP_REMOVED lines=14> */
.L_x_5807:
[----:B------:R-:W1:Y:S02]  /*16ec0*/  SYNCS.PHASECHK.TRANS64.TRYWAIT P0, [R7+URZ], R2 ;  /* 0x00000002070075a7 */ /* 0x000e64000800017f */
[----:B-1----:R-:W-:Y:S05]  /*16ed0*/  @!P0 BRA `(.L_x_5746) ;  /* 0x0000001800488947 */ /* 0x002fea0003800000 */
.L_x_5808:
[----:B------:R-:W-:Y:S05]  /*16ee0*/  @!P2 BRA `(.L_x_5747) ;  /* 0x000000000004a947 */ /* 0x000fea0003800000 */
[----:B------:R-:W-:Y:S01]  /*16ef0*/  BPT.TRAP 0x1 ;  /* 0x000000040000795c */ /* 0x000fe20000300000 */
.L_x_5747:
[----:B------:R-:W2:Y:S01]  /*16f00*/  LDL.LU R4, [R1+0x4] ;  /* 0x0000040001047983 */ /* 0x000ea20000300800 */
[----:B------:R-:W-:-:S04]  /*16f10*/  VIADD R0, R0, 0x28c60 ;  /* 0x00028c6000007836 */ /* 0x000fc80000000000 */
[----:B--2---:R-:W-:-:S04]  /*16f20*/  IMAD R4, R4, 0x8, R0 ;  /* 0x0000000804047824 */ /* 0x004fc800078e0200 */
[----:B------:R-:W2:Y:S02]  /*16f30*/  SYNCS.PHASECHK.TRANS64.TRYWAIT P0, [R4+URZ], R5 ;  /* 0x00000005040075a7 */ /* 0x000ea4000800017f */
[----:B--2---:R-:W-:Y:S05]  /*16f40*/  @!P0 BRA `(.L_x_5748) ;  /* 0x0000001800408947 */ /* 0x004fea0003800000 */
.L_x_5809:
[----:B------:R-:W-:-:S07]  /*16f50*/  IMAD R3, R3, 0x8, R0 ;  /* 0x0000000803037824 */ /* 0x000fce00078e0200 */
.L_x_5749:
[----:B---3--:R3:W4:Y:S02]  /*16f60*/  SYNCS.PHASECHK.TRANS64.TRYWAIT P0, [R3+URZ], R2 ;  /* 0x00000002030075a7 */ /* 0x008724000800017f */
[----:B----4-:R-:W-:Y:S05]  /*16f70*/  @!P0 NANOSLEEP.SYNCS 0x989680 ;  /* 0x009896800000895d */ /* 0x010fea0003900000 */
[----:B------:R-:W4:Y:S02]  /*16f80*/  @!P0 SYNCS.PHASECHK.TRANS64 P0, [R3+URZ], R2 ;  /* 0x00000002030085a7 */ /* 0x000f24000800007f */
[----:B----4-:R-:W-:Y:S05]  /*16f90*/  @!P0 BRA `(.L_x_5749) ;  /* 0xfffffffc00f08947 */ /* 0x010fea000383ffff */
.L_x_5742:
[----:B------:R-:W-:Y:S05]  /*16fa0*/  BSYNC B0 ;  /* 0x0000000000007941 */ /* 0x000fea0003800000 */
.L_x_5741:
[----:B------:R-:W-:Y:S05]  /*16fb0*/  EXIT ;  /* 0x000000000000794d */ /* 0x000fea0003800000 */
.L_x_5506:
[----:B0-----:R-:W-:-:S04]  /*16fc0*/  IMAD.U32 R3, RZ, RZ, UR21 ;  /* 0x00000015ff037e24 */ /* 0x001fc8000f8e00ff */
[----:B------:R0:W1:Y:S03]  /*16fd0*/  SYNCS.PHASECHK.TRANS64.TRYWAIT P1, [R3+URZ+0x28c50], R0 ;  /* 0x028c5000030075a7 */ /* 0x000066000802017f */
[----:B-1----:R-:W-:Y:S05]  /*16fe0*/  @!P1 NANOSLEEP.SYNCS 0x989680 ;  /* 0x009896800000995d */ /* 0x002fea0003900000 */
[----:B------:R-:W1:Y:S02]  /*16ff0*/  @!P1 SYNCS.PHASECHK.TRANS64 P1, [R3+URZ+0x28c50], R0 ;  /* 0x028c5000030095a7 */ /* 0x000e64000802007f */
[----:B-1----:R-:W-:Y:S05]  /*17000*/  @!P1 BRA `(.L_x_5506) ;  /* 0xfffffffc00ec9947 */ /* 0x002fea000383ffff */
[----:B------:R-:W-:Y:S05]  /*17010*/  BRA `(.L_x_5750) ;  /* 0xfffffeac00ac7947 */ /* 0x000fea000383ffff */
.L_x_5511:
[----:B-1----:R-:W-:-:S04]  /*17020*/  IMAD.U32 R3, RZ, RZ, UR21 ;  /* 0x00000015ff037e24 */ /* 0x002fc8000f8e00ff */
[----:B------:R1:W2:Y:S03]  /*17030*/  SYNCS.PHASECHK.TRANS64.TRYWAIT P1, [R3+URZ+0x28c50], R0 ;  /* 0x028c5000030075a7 */ /* 0x0002a6000802017f */
[----:B--2---:R-:W-:Y:S05]  /*17040*/  @!P1 NANOSLEEP.SYNCS 0x989680 ;  /* 0x009896800000995d */ /* 0x004fea0003900000 */
[----:B------:R-:W2:Y:S02]  /*17050*/  @!P1 SYNCS.PHASECHK.TRANS64 P1, [R3+URZ+0x28c50], R0 ;  /* 0x028c5000030095a7 */ /* 0x000ea4000802007f */
[----:B--2---:R-:W-:Y:S05]  /*17060*/  @!P1 BRA `(.L_x_5511) ;  /* 0xfffffffc00ec9947 */ /* 0x004fea000383ffff */
[----:B------:R-:W-:Y:S05]  /*17070*/  BRA `(.L_x_5510) ;  /* 0xfffffeb800a87947 */ /* 0x000fea000383ffff */
.L_x_5520:
[----:B0-----:R-:W-:-:S04]  /*17080*/  IMAD.U32 R3, RZ, RZ, UR46 ;  /* 0x0000002eff037e24 */ /* 0x001fc8000f8e00ff */
[----:B------:R0:W1:Y:S03]  /*17090*/  SYNCS.PHASECHK.TRANS64.TRYWAIT P1, [R3+URZ+0x28c00], R0 ;  /* 0x028c0000030075a7 */ /* 0x000066000802017f */
[----:B-1----:R-:W-:Y:S05]  /*170a0*/  @!P1 NANOSLEEP.SYNCS 0x989680 ;  /* 0x009896800000995d */ /* 0x002fea0003900000 */
[----:B------:R-:W1:Y:S02]  /*170b0*/  @!P1 SYNCS.PHASECHK.TRANS64 P1, [R3+URZ+0x28c00], R0 ;  /* 0x028c0000030095a7 */ /* 0x000e64000802007f */
[----:B-1----:R-:W-:Y:S05]  /*170c0*/  @!P1 BRA `(.L_x_5520) ;  /* 0xfffffffc00ec9947 */ /* 0x002fea000383ffff */
[----:B------:R-:W-:Y:S05]  /*170d0*/  BRA `(.L_x_5751) ;  /* 0xfffffed000087947 */ /* 0x000fea000383ffff */
.L_x_5524:
[----:B--2---:R2:W3:Y:S02]  /*170e0*/  SYNCS.PHASECHK.TRANS64.TRYWAIT P1, [R7+URZ+0x28c30], R8 ;  /* 0x028c3008070075a7 */ /* 0x0044e4000802017f */
[----:B---3--:R-:W-:Y:S05]  /*170f0*/  @!P1 NANOSLEEP.SYNCS 0x989680 ;  /* 0x009896800000995d */ /* 0x008fea0003900000 */
[----:B------:R-:W3:Y:S02]  /*17100*/  @!P1 SYNCS.PHASECHK.TRANS64 P1, [R7+URZ+0x28c30], R8 ;  /* 0x028c3008070095a7 */ /* 0x000ee4000802007f */
[----:B---3--:R-:W-:Y:S05]  /*17110*/  @!P1 BRA `(.L_x_5524) ;  /* 0xfffffffc00f09947 */ /* 0x008fea000383ffff */
[----:B------:R-:W-:Y:S05]  /*17120*/  BRA `(.L_x_5523) ;  /* 0xfffffed000247947 */ /* 0x000fea000383ffff */
.L_x_5536:
[----:B-1----:R1:W3:Y:S02]  /*17130*/  SYNCS.PHASECHK.TRANS64.TRYWAIT P2, [R7+URZ+0x28c50], R8 ;  /* 0x028c5008070075a7 */ /* 0x0022e4000804017f */
[----:B---3--:R-:W-:Y:S05]  /*17140*/  @!P2 NANOSLEEP.SYNCS 0x989680 ;  /* 0x009896800000a95d */ /* 0x008fea0003900000 */
[----:B------:R-:W3:Y:S02]  /*17150*/  @!P2 SYNCS.PHASECHK.TRANS64 P2, [R7+URZ+0x28c50], R8 ;  /* 0x028c50080700a5a7 */ /* 0x000ee4000804007f */
[----:B---3--:R-:W-:Y:S05]  /*17160*/  @!P2 BRA `(.L_x_5536) ;  /* 0xfffffffc00f0a947 */ /* 0x008fea000383ffff */
[----:B------:R-:W-:Y:S05]  /*17170*/  BRA `(.L_x_5535) ;  /* 0xfffffee800c47947 */ /* 0x000fea000383ffff */
.L_x_5544:
[----:B-1----:R-:W-:-:S04]  /*17180*/  IMAD.U32 R8, RZ, RZ, UR26 ;  /* 0x0000001aff087e24 */ /* 0x002fc8000f8e00ff */
[----:B------:R1:W2:Y:S03]  /*17190*/  SYNCS.PHASECHK.TRANS64.TRYWAIT P2, [R8+URZ+0x28c30], R11 ;  /* 0x028c300b080075a7 */ /* 0x0002a6000804017f */
[----:B--2---:R-:W-:Y:S05]  /*171a0*/  @!P2 NANOSLEEP.SYNCS 0x989680 ;  /* 0x009896800000a95d */ /* 0x004fea0003900000 */
[----:B------:R-:W2:Y:S02]  /*171b0*/  @!P2 SYNCS.PHASECHK.TRANS64 P2, [R8+URZ+0x28c30], R11 ;  /* 0x028c300b0800a5a7 */ /* 0x000ea4000804007f */
[----:B--2---:R-:W-:Y:S05]  /*171c0*/  @!P2 BRA `(.L_x_5544) ;  /* 0xfffffffc00eca947 */ /* 0x004fea000383ffff */
[----:B------:R-:W-:Y:S05]  /*171d0*/  BRA `(.L_x_5543) ;  /* 0xfffffef000107947 */ /* 0x000fea000383ffff */
.L_x_5556:
[----:B-1----:R1:W3:Y:S02]  /*171e0*/  SYNCS.PHASECHK.TRANS64.TRYWAIT P2, [R10+URZ+0x28c50], R11 ;  /* 0x028c500b0a0075a7 */ /* 0x0022e4000804017f */
[----:B---3--:R-:W-:Y:S05]  /*171f0*/  @!P2 NANOSLEEP.SYNCS 0x989680 ;  /* 0x009896800000a95d */ /* 0x008fea0003900000 */
[----:B------:R-:W3:Y:S02]  /*17200*/  @!P2 SYNCS.PHASECHK.TRANS64 P2, [R10+URZ+0x28c50], R11 ;  /* 0x028c500b0a00a5a7 */ /* 0x000ee4000804007f */
[----:B---3--:R-:W-:Y:S05]  /*17210*/  @!P2 BRA `(.L_x_5556) ;  /* 0xfffffffc00f0a947 */ /* 0x008fea000383ffff */
[----:B------:R-:W-:Y:S05]  /*17220*/  BRA `(.L_x_5555) ;  /* 0xffffff0c00ec7947 */ /* 0x000fea000383ffff */
.L_x_5565:
[----:B---3--:R-:W-:-:S04]  /*17230*/  IMAD.U32 R6, RZ, RZ, UR23 ;  /* 0x00000017ff067e24 */ /* 0x008fc8000f8e00ff */
[----:B------:R3:W0:Y:S03]  /*17240*/  SYNCS.PHASECHK.TRANS64.TRYWAIT P3, [R6+URZ+0x28c30], R7 ;  /* 0x028c3007060075a7 */ /* 0x000626000806017f */
[----:B0-----:R-:W-:Y:S05]  /*17250*/  @!P3 NANOSLEEP.SYNCS 0x989680 ;  /* 0x009896800000b95d */ /* 0x001fea0003900000 */
[----:B------:R-:W0:Y:S02]  /*17260*/  @!P3 SYNCS.PHASECHK.TRANS64 P3, [R6+URZ+0x28c30], R7 ;  /* 0x028c30070600b5a7 */ /* 0x000e24000806007f */
[----:B0-----:R-:W-:Y:S05]  /*17270*/  @!P3 BRA `(.L_x_5565) ;  /* 0xfffffffc00ecb947 */ /* 0x001fea000383ffff */
[----:B------:R-:W-:Y:S05]  /*17280*/  BRA `(.L_x_5564) ;  /* 0xffffff14007c7947 */ /* 0x000fea000383ffff */
.L_x_5569:
[----:B---3--:R3:W4:Y:S02]  /*17290*/  SYNCS.PHASECHK.TRANS64.TRYWAIT P3, [R170+URZ+0x28c50], R7 ;  /* 0x028c5007aa0075a7 */ /* 0x008724000806017f */
[----:B----4-:R-:W-:Y:S05]  /*172a0*/  @!P3 NANOSLEEP.SYNCS 0x989680 ;  /* 0x009896800000b95d */ /* 0x010fea0003900000 */
[----:B------:R-:W4:Y:S02]  /*172b0*/  @!P3 SYNCS.PHASECHK.TRANS64 P3, [R170+URZ+0x28c50], R7 ;  /* 0x028c5007aa00b5a7 */ /* 0x000f24000806007f */
[----:B----4-:R-:W-:Y:S05]  /*172c0*/  @!P3 BRA `(.L_x_5569) ;  /* 0xfffffffc00f0b947 */ /* 0x010fea000383ffff */
[----:B------:R-:W-:Y:S05]  /*172d0*/  BRA `(.L_x_5568) ;  /* 0xffffff2800a07947 */ /* 0x000fea000383ffff */
.L_x_5575:
[----:B------:R-:W-:-:S04]  /*172e0*/  IMAD.U32 R6, RZ, RZ, UR25 ;  /* 0x00000019ff067e24 */ /* 0x000fc8000f8e00ff */
[----:B------:R0:W0:Y:S03]  /*172f0*/  SYNCS.PHASECHK.TRANS64.TRYWAIT P2, [R6+URZ+0x28c30], R11 ;  /* 0x028c300b060075a7 */ /* 0x000026000804017f */
[----:B0-----:R-:W-:Y:S05]  /*17300*/  @!P2 NANOSLEEP.SYNCS 0x989680 ;  /* 0x009896800000a95d */ /* 0x001fea0003900000 */
[----:B------:R-:W0:Y:S02]  /*17310*/  @!P2 SYNCS.PHASECHK.TRANS64 P2, [R6+URZ+0x28c30], R11 ;  /* 0x028c300b0600a5a7 */ /* 0x000e24000804007f */
[----:B0-----:R-:W-:Y:S05]  /*17320*/  @!P2 BRA `(.L_x_5575) ;  /* 0xfffffffc00eca947 */ /* 0x001fea000383ffff */
[----:B------:R-:W-:Y:S05]  /*17330*/  BRA `(.L_x_5574) ;  /* 0xffffff2c008c7947 */ /* 0x000fea000383ffff */
.L_x_5587:
[----:B--2---:R2:W3:Y:S02]  /*17340*/  SYNCS.PHASECHK.TRANS64.TRYWAIT P2, [R10+URZ+0x28c50], R11 ;  /* 0x028c500b0a0075a7 */ /* 0x0044e4000804017f */
[----:B---3--:R-:W-:Y:S05]  /*17350*/  @!P2 NANOSLEEP.SYNCS 0x989680 ;  /* 0x009896800000a95d */ /* 0x008fea0003900000 */
[----:B------:R-:W3:Y:S02]  /*17360*/  @!P2 SYNCS.PHASECHK.TRANS64 P2, [R10+URZ+0x28c50], R11 ;  /* 0x028c500b0a00a5a7 */ /* 0x000ee4000804007f */
[----:B---3--:R-:W-:Y:S05]  /*17370*/  @!P2 BRA `(.L_x_5587) ;  /* 0xfffffffc00f0a947 */ /* 0x008fea000383ffff */
[----:B------:R-:W-:Y:S05]  /*17380*/  BRA `(.L_x_5586) ;  /* 0xffffff4c00587947 */ /* 0x000fea000383ffff */
.L_x_5631:
        /* <DEDUP_REMOVED lines=11> */
.L_x_5753:
[----:B------:R-:W-:Y:S05]  /*17440*/  BSYNC B0 ;  /* 0x0000000000007941 */ /* 0x000fea0003800000 */
.L_x_5752:
[----:B------:R-:W-:Y:S05]  /*17450*/  BRA `(.L_x_5754) ;  /* 0xffffffa400547947 */ /* 0x000fea000383ffff */
.L_x_5633:
[----:B------:R-:W-:Y:S01]  /*17460*/  BSSY B0, `(.L_x_5755) ;  /* 0x0000006000007945 */ /* 0x000fe20003800000 */
[----:B------:R-:W-:-:S07]  /*17470*/  IMAD.MOV.U32 R15, RZ, RZ, -0x1 ;  /* 0xffffffffff0f7424 */ /* 0x000fce00078e00ff */
[----:B012-4-:R-:W-:Y:S05]  /*17480*/  WARPSYNC.COLLECTIVE R15, `(.L_x_5756) ;  /* 0x000000000f0c7348 */ /* 0x017fea0003c00000 */
[----:B------:R-:W-:Y:S02]  /*17490*/  ELECT P6, UR62, PT ;  /* 0x00000000003e782f */ /* 0x000fe400038c0000 */
[----:B------:R-:W-:Y:S01]  /*174a0*/  MOV R14, UR62 ;  /* 0x0000003e000e7c02 */ /* 0x000fe20008000f00 */
[----:B012-4-:R-:W-:Y:S10]  /*174b0*/  ENDCOLLECTIVE ;  /* 0x000000000000791b */ /* 0x017ff40003800000 */
.L_x_5756:
[----:B------:R-:W-:Y:S05]  /*174c0*/  BSYNC B0 ;  /* 0x0000000000007941 */ /* 0x000fea0003800000 */
.L_x_5755:
[----:B------:R-:W-:Y:S05]  /*174d0*/  BRA `(.L_x_5757) ;  /* 0xffffffa400607947 */ /* 0x000fea000383ffff */
.L_x_5635:
[----:B--2---:R2:W3:Y:S02]  /*174e0*/  SYNCS.PHASECHK.TRANS64.TRYWAIT P0, [R0+URZ+0x28c40], R2 ;  /* 0x028c4002000075a7 */ /* 0x0044e4000800017f */
[----:B---3--:R-:W-:Y:S05]  /*174f0*/  @!P0 NANOSLEEP.SYNCS 0x989680 ;  /* 0x009896800000895d */ /* 0x008fea0003900000 */
[----:B------:R-:W3:Y:S02]  /*17500*/  @!P0 SYNCS.PHASECHK.TRANS64 P0, [R0+URZ+0x28c40], R2 ;  /* 0x028c4002000085a7 */ /* 0x000ee4000800007f */
[----:B---3--:R-:W-:Y:S05]  /*17510*/  @!P0 BRA `(.L_x_5635) ;  /* 0xfffffffc00f08947 */ /* 0x008fea000383ffff */
[----:B------:R-:W-:Y:S05]  /*17520*/  BRA `(.L_x_5758) ;  /* 0xffffffa400c87947 */ /* 0x000fea000383ffff */
.L_x_5639:
[----:B------:R-:W2:Y:S01]  /*17530*/  LDL.LU R11, [R1+0x2c] ;  /* 0x00002c00010b7983 */ /* 0x000ea20000300800 */
[----:B------:R-:W-:Y:S02]  /*17540*/  IMAD.MOV.U32 R5, RZ, RZ, R12 ;  /* 0x000000ffff057224 */ /* 0x000fe400078e000c */
[----:B------:R-:W-:Y:S02]  /*17550*/  IMAD.MOV.U32 R13, RZ, RZ, R3 ;  /* 0x000000ffff0d7224 */ /* 0x000fe400078e0003 */
[----:B------:R-:W-:Y:S02]  /*17560*/  IMAD.MOV.U32 R12, RZ, RZ, RZ ;  /* 0x000000ffff0c7224 */ /* 0x000fe400078e00ff */
[----:B------:R-:W-:Y:S02]  /*17570*/  IMAD.MOV.U32 R15, RZ, RZ, -0x1 ;  /* 0xffffffffff0f7424 */ /* 0x000fe400078e00ff */
        /* <DEDUP_REMOVED lines=8> */
.L_x_5759:
[----:B------:R-:W-:Y:S02]  /*17600*/  IMAD.MOV.U32 R13, RZ, RZ, R4 ;  /* 0x000000ffff0d7224 */ /* 0x000fe400078e0004 */
[----:B------:R-:W-:-:S07]  /*17610*/  IMAD.MOV.U32 R6, RZ, RZ, R14 ;  /* 0x000000ffff067224 */ /* 0x000fce00078e000e */
[----:B------:R-:W-:Y:S05]  /*17620*/  WARPSYNC.COLLECTIVE R15, `(.L_x_5760) ;  /* 0x000000000f087348 */ /* 0x000fea0003c00000 */
[----:B------:R0:W1:Y:S02]  /*17630*/  SHFL.IDX P6, R14, R13, R12, R11 ;  /* 0x0000000c0d0e7389 */ /* 0x00006400000c000b */
[----:B01----:R-:W-:Y:S01]  /*17640*/  ENDCOLLECTIVE ;  /* 0x000000000000791b */ /* 0x003fe20003800000 */
.L_x_5760:
[----:B------:R-:W-:Y:S02]  /*17650*/  IMAD.MOV.U32 R13, RZ, RZ, R3 ;  /* 0x000000ffff0d7224 */ /* 0x000fe400078e0003 */
[----:B------:R-:W-:Y:S02]  /*17660*/  IMAD.MOV.U32 R12, RZ, RZ, 0x1 ;  /* 0x00000001ff0c7424 */ /* 0x000fe400078e00ff */
[----:B------:R-:W-:-:S07]  /*17670*/  IMAD.MOV.U32 R7, RZ, RZ, R14 ;  /* 0x000000ffff077224 */ /* 0x000fce00078e000e */
[----:B------:R-:W-:Y:S05]  /*17680*/  WARPSYNC.COLLECTIVE R15, `(.L_x_5761) ;  /* 0x000000000f087348 */ /* 0x000fea0003c00000 */
[----:B------:R0:W1:Y:S02]  /*17690*/  SHFL.IDX P6, R14, R13, R12, R11 ;  /* 0x0000000c0d0e7389 */ /* 0x00006400000c000b */
[----:B01----:R-:W-:Y:S01]  /*176a0*/  ENDCOLLECTIVE ;  /* 0x000000000000791b */ /* 0x003fe20003800000 */
.L_x_5761:
        /* <DEDUP_REMOVED lines=15> */
.L_x_5762:
[----:B------:R-:W-:Y:S02]  /*177a0*/  IMAD.MOV.U32 R13, RZ, RZ, R3 ;  /* 0x000000ffff0d7224 */ /* 0x000fe400078e0003 */
[----:B------:R-:W-:Y:S02]  /*177b0*/  IMAD.MOV.U32 R12, RZ, RZ, 0x2 ;  /* 0x00000002ff0c7424 */ /* 0x000fe400078e00ff */
[----:B------:R-:W-:-:S07]  /*177c0*/  IMAD.MOV.U32 R5, RZ, RZ, R14 ;  /* 0x000000ffff057224 */ /* 0x000fce00078e000e */
[----:B------:R-:W-:Y:S05]  /*177d0*/  WARPSYNC.COLLECTIVE R15, `(.L_x_5763) ;  /* 0x000000000f087348 */ /* 0x000fea0003c00000 */
[----:B------:R0:W1:Y:S02]  /*177e0*/  SHFL.IDX P6, R14, R13, R12, R11 ;  /* 0x0000000c0d0e7389 */ /* 0x00006400000c000b */
[----:B01----:R-:W-:Y:S01]  /*177f0*/  ENDCOLLECTIVE ;  /* 0x000000000000791b */ /* 0x003fe20003800000 */
.L_x_5763:
        /* <DEDUP_REMOVED lines=10> */
[----:B------:R-:W-:Y:S01]  /*178a0*/  ISETP.GE.AND P1, PT, R5, R0, PT ;  /* 0x000000000500720c */ /* 0x000fe20003f26270 */
[----:B0-----:R-:W-:-:S12]  /*178b0*/  IMAD.MOV.U32 R6, RZ, RZ, R14 ;  /* 0x000000ffff067224 */ /* 0x001fd800078e000e */
[----:B------:R-:W-:Y:S05]  /*178c0*/  WARPSYNC.COLLECTIVE R15, `(.L_x_5764) ;  /* 0x000000000f087348 */ /* 0x000fea0003c00000 */
[----:B------:R0:W1:Y:S02]  /*178d0*/  SHFL.IDX P6, R14, R13, R12, R11 ;  /* 0x0000000c0d0e7389 */ /* 0x00006400000c000b */
[----:B01----:R-:W-:Y:S01]  /*178e0*/  ENDCOLLECTIVE ;  /* 0x000000000000791b */ /* 0x003fe20003800000 */
.L_x_5764:
[----:B------:R-:W-:Y:S02]  /*178f0*/  IMAD.MOV.U32 R13, RZ, RZ, R3 ;  /* 0x000000ffff0d7224 */ /* 0x000fe400078e0003 */
[----:B------:R-:W-:Y:S02]  /*17900*/  IMAD.MOV.U32 R12, RZ, RZ, 0x3 ;  /* 0x00000003ff0c7424 */ /* 0x000fe400078e00ff */
[----:B------:R-:W-:-:S07]  /*17910*/  IMAD.MOV.U32 R5, RZ, RZ, R14 ;  /* 0x000000ffff057224 */ /* 0x000fce00078e000e */
[----:B------:R-:W-:Y:S05]  /*17920*/  WARPSYNC.COLLECTIVE R15, `(.L_x_5765) ;  /* 0x000000000f087348 */ /* 0x000fea0003c00000 */
[----:B------:R0:W1:Y:S02]  /*17930*/  SHFL.IDX P6, R14, R13, R12, R11 ;  /* 0x0000000c0d0e7389 */ /* 0x00006400000c000b */
[----:B01----:R-:W-:Y:S01]  /*17940*/  ENDCOLLECTIVE ;  /* 0x000000000000791b */ /* 0x003fe20003800000 */
.L_x_5765:
        /* <DEDUP_REMOVED lines=13> */
.L_x_5766:
[----:B------:R-:W-:Y:S01]  /*17a20*/  IMAD.MOV.U32 R4, RZ, RZ, R14 ;  /* 0x000000ffff047224 */ /* 0x000fe200078e000e */
[----:B------:R-:W-:Y:S06]  /*17a30*/  BRA `(.L_x_5767) ;  /* 0xffffffac00207947 */ /* 0x000fec000383ffff */
.L_x_5642:
[----:B-1----:R-:W2:Y:S02]  /*17a40*/  LDL R2, [R1] ;  /* 0x0000000001027983 */ /* 0x002ea40000100800 */
[----:B--2---:R1:W2:Y:S02]  /*17a50*/  SYNCS.PHASECHK.TRANS64.TRYWAIT P0, [R2+URZ+0x28c20], R0 ;  /* 0x028c2000020075a7 */ /* 0x0042a4000800017f */
[----:B--2---:R-:W-:Y:S05]  /*17a60*/  @!P0 NANOSLEEP.SYNCS 0x989680 ;  /* 0x009896800000895d */ /* 0x004fea0003900000 */
[----:B------:R-:W2:Y:S02]  /*17a70*/  @!P0 SYNCS.PHASECHK.TRANS64 P0, [R2+URZ+0x28c20], R0 ;  /* 0x028c2000020085a7 */ /* 0x000ea4000800007f */
[----:B--2---:R-:W-:Y:S05]  /*17a80*/  @!P0 BRA `(.L_x_5642) ;  /* 0xfffffffc00ec8947 */ /* 0x004fea000383ffff */
[----:B------:R-:W-:Y:S05]  /*17a90*/  BRA `(.L_x_5768) ;  /* 0xffffffac00807947 */ /* 0x000fea000383ffff */
.L_x_5646:
[----:B-1----:R1:W2:Y:S02]  /*17aa0*/  SYNCS.PHASECHK.TRANS64.TRYWAIT P0, [R0+URZ+0x28c60], R2 ;  /* 0x028c6002000075a7 */ /* 0x0022a4000800017f */
[----:B--2---:R-:W-:Y:S05]  /*17ab0*/  @!P0 NANOSLEEP.SYNCS 0x989680 ;  /* 0x009896800000895d */ /* 0x004fea0003900000 */
[----:B------:R-:W2:Y:S02]  /*17ac0*/  @!P0 SYNCS.PHASECHK.TRANS64 P0, [R0+URZ+0x28c60], R2 ;  /* 0x028c6002000085a7 */ /* 0x000ea4000800007f */
[----:B--2---:R-:W-:Y:S05]  /*17ad0*/  @!P0 BRA `(.L_x_5646) ;  /* 0xfffffffc00f08947 */ /* 0x004fea000383ffff */
[----:B------:R-:W-:Y:S05]  /*17ae0*/  BRA `(.L_x_5769) ;  /* 0xffffffac00ac7947 */ /* 0x000fea000383ffff */
.L_x_5665:
[----:B-1----:R1:W2:Y:S02]  /*17af0*/  SYNCS.PHASECHK.TRANS64.TRYWAIT P0, [R3+URZ+0x28c40], R2 ;  /* 0x028c4002030075a7 */ /* 0x0022a4000800017f */
[----:B--2---:R-:W-:Y:S05]  /*17b00*/  @!P0 NANOSLEEP.SYNCS 0x989680 ;  /* 0x009896800000895d */ /* 0x004fea0003900000 */
[----:B------:R-:W2:Y:S02]  /*17b10*/  @!P0 SYNCS.PHASECHK.TRANS64 P0, [R3+URZ+0x28c40], R2 ;  /* 0x028c4002030085a7 */ /* 0x000ea4000800007f */
[----:B--2---:R-:W-:Y:S05]  /*17b20*/  @!P0 BRA `(.L_x_5665) ;  /* 0xfffffffc00f08947 */ /* 0x004fea000383ffff */
[----:B------:R-:W-:Y:S05]  /*17b30*/  BRA `(.L_x_5770) ;  /* 0xffffffb800b87947 */ /* 0x000fea000383ffff */
.L_x_5670:
[----:B0-----:R0:W2:Y:S02]  /*17b40*/  SYNCS.PHASECHK.TRANS64.TRYWAIT P0, [R3+URZ+0x28c60], R2 ;  /* 0x028c6002030075a7 */ /* 0x0010a4000800017f */
[----:B--2---:R-:W-:Y:S05]  /*17b50*/  @!P0 NANOSLEEP.SYNCS 0x989680 ;  /* 0x009896800000895d */ /* 0x004fea0003900000 */
[----:B------:R-:W2:Y:S02]  /*17b60*/  @!P0 SYNCS.PHASECHK.TRANS64 P0, [R3+URZ+0x28c60], R2 ;  /* 0x028c6002030085a7 */ /* 0x000ea4000800007f */
[----:B--2---:R-:W-:Y:S05]  /*17b70*/  @!P0 BRA `(.L_x_5670) ;  /* 0xfffffffc00f08947 */ /* 0x004fea000383ffff */
[----:B------:R-:W-:Y:S05]  /*17b80*/  BRA `(.L_x_5771) ;  /* 0xffffffbc003c7947 */ /* 0x000fea000383ffff */
.L_x_5685:
[----:B0-----:R0:W1:Y:S02]  /*17b90*/  SYNCS.PHASECHK.TRANS64.TRYWAIT P0, [R4+URZ+0x28c40], R2 ;  /* 0x028c4002040075a7 */ /* 0x001064000800017f */
[----:B-1----:R-:W-:Y:S05]  /*17ba0*/  @!P0 NANOSLEEP.SYNCS 0x989680 ;  /* 0x009896800000895d */ /* 0x002fea0003900000 */
[----:B------:R-:W1:Y:S02]  /*17bb0*/  @!P0 SYNCS.PHASECHK.TRANS64 P0, [R4+URZ+0x28c40], R2 ;  /* 0x028c4002040085a7 */ /* 0x000e64000800007f */
[----:B-1----:R-:W-:Y:S05]  /*17bc0*/  @!P0 BRA `(.L_x_5685) ;  /* 0xfffffffc00f08947 */ /* 0x002fea000383ffff */
[----:B------:R-:W-:Y:S05]  /*17bd0*/  BRA `(.L_x_5772) ;  /* 0xffffffc8002c7947 */ /* 0x000fea000383ffff */
.L_x_5690:
[----:B-1----:R1:W2:Y:S02]  /*17be0*/  SYNCS.PHASECHK.TRANS64.TRYWAIT P0, [R4+URZ+0x28c60], R2 ;  /* 0x028c6002040075a7 */ /* 0x0022a4000800017f */
[----:B--2---:R-:W-:Y:S05]  /*17bf0*/  @!P0 NANOSLEEP.SYNCS 0x989680 ;  /* 0x009896800000895d */ /* 0x004fea0003900000 */
[----:B------:R-:W2:Y:S02]  /*17c00*/  @!P0 SYNCS.PHASECHK.TRANS64 P0, [R4+URZ+0x28c60], R2 ;  /* 0x028c6002040085a7 */ /* 0x000ea4000800007f */
[----:B--2---:R-:W-:Y:S05]  /*17c10*/  @!P0 BRA `(.L_x_5690) ;  /* 0xfffffffc00f08947 */ /* 0x004fea000383ffff */
[----:B------:R-:W-:Y:S05]  /*17c20*/  BRA `(.L_x_5773) ;  /* 0xffffffc800ac7947 */ /* 0x000fea000383ffff */
.L_x_5705:
[----:B-1----:R1:W2:Y:S02]  /*17c30*/  SYNCS.PHASECHK.TRANS64.TRYWAIT P0, [R4+URZ+0x28c40], R2 ;  /* 0x028c4002040075a7 */ /* 0x0022a4000800017f */
[----:B--2---:R-:W-:Y:S05]  /*17c40*/  @!P0 NANOSLEEP.SYNCS 0x989680 ;  /* 0x009896800000895d */ /* 0x004fea0003900000 */
[----:B------:R-:W2:Y:S02]  /*17c50*/  @!P0 SYNCS.PHASECHK.TRANS64 P0, [R4+URZ+0x28c40], R2 ;  /* 0x028c4002040085a7 */ /* 0x000ea4000800007f */
[----:B--2---:R-:W-:Y:S05]  /*17c60*/  @!P0 BRA `(.L_x_5705) ;  /* 0xfffffffc00f08947 */ /* 0x004fea000383ffff */
[----:B------:R-:W-:Y:S05]  /*17c70*/  BRA `(.L_x_5774) ;  /* 0xffffffd400787947 */ /* 0x000fea000383ffff */
.L_x_5710:
[----:B0-----:R0:W2:Y:S02]  /*17c80*/  SYNCS.PHASECHK.TRANS64.TRYWAIT P0, [R4+URZ+0x28c60], R2 ;  /* 0x028c6002040075a7 */ /* 0x0010a4000800017f */
[----:B--2---:R-:W-:Y:S05]  /*17c90*/  @!P0 NANOSLEEP.SYNCS 0x989680 ;  /* 0x009896800000895d */ /* 0x004fea0003900000 */
[----:B------:R-:W2:Y:S02]  /*17ca0*/  @!P0 SYNCS.PHASECHK.TRANS64 P0, [R4+URZ+0x28c60], R2 ;  /* 0x028c6002040085a7 */ /* 0x000ea4000800007f */
[----:B--2---:R-:W-:Y:S05]  /*17cb0*/  @!P0 BRA `(.L_x_5710) ;  /* 0xfffffffc00f08947 */ /* 0x004fea000383ffff */
[----:B------:R-:W-:Y:S05]  /*17cc0*/  BRA `(.L_x_5775) ;  /* 0xffffffd400fc7947 */ /* 0x000fea000383ffff */
.L_x_5726:
[----:B------:R-:W-:Y:S01]  /*17cd0*/  BSSY B0, `(.L_x_5776) ;  /* 0x0000008000007945 */ /* 0x000fe20003800000 */
[----:B------:R-:W-:Y:S02]  /*17ce0*/  IMAD.MOV.U32 R13, RZ, RZ, R16 ;  /* 0x000000ffff0d7224 */ /* 0x000fe400078e0010 */
[----:B------:R-:W-:Y:S02]  /*17cf0*/  IMAD.MOV.U32 R12, RZ, RZ, RZ ;  /* 0x000000ffff0c7224 */ /* 0x000fe400078e00ff */
[----:B------:R-:W-:Y:S02]  /*17d00*/  IMAD.MOV.U32 R11, RZ, RZ, 0x1f ;  /* 0x0000001fff0b7424 */ /* 0x000fe400078e00ff */
[----:B------:R-:W-:-:S07]  /*17d10*/  IMAD.MOV.U32 R15, RZ, RZ, -0x1 ;  /* 0xffffffffff0f7424 */ /* 0x000fce00078e00ff */
[----:B01---5:R-:W-:Y:S05]  /*17d20*/  WARPSYNC.COLLECTIVE R15, `(.L_x_5777) ;  /* 0x000000000f087348 */ /* 0x023fea0003c00000 */
[----:B------:R2:W3:Y:S02]  /*17d30*/  SHFL.IDX P6, R14, R13, R12, R11 ;  /* 0x0000000c0d0e7389 */ /* 0x0004e400000c000b */
[----:B0123-5:R-:W-:Y:S01]  /*17d40*/  ENDCOLLECTIVE ;  /* 0x000000000000791b */ /* 0x02ffe20003800000 */
.L_x_5777:
[----:B------:R-:W-:Y:S05]  /*17d50*/  BSYNC B0 ;  /* 0x0000000000007941 */ /* 0x000fea0003800000 */
.L_x_5776:
        /* <DEDUP_REMOVED lines=9> */
.L_x_5778:
        /* <DEDUP_REMOVED lines=18> */
.L_x_5779:
[----:B------:R-:W-:Y:S01]  /*17f10*/  IMAD.MOV.U32 R12, RZ, RZ, 0x2 ;  /* 0x00000002ff0c7424 */ /* 0x000fe200078e00ff */
[----:B------:R-:W-:-:S05]  /*17f20*/  SEL R5, R14, RZ, P1 ;  /* 0x000000ff0e057207 */ /* 0x000fca0000800000 */
[----:B------:R-:W-:-:S04]  /*17f30*/  IMAD.IADD R3, R2, 0x1, R5 ;  /* 0x0000000102037824 */ /* 0x000fc800078e0205 */
[----:B------:R-:W-:-:S07]  /*17f40*/  IMAD.MOV.U32 R13, RZ, RZ, R3 ;  /* 0x000000ffff0d7224 */ /* 0x000fce00078e0003 */
[----:B------:R-:W-:Y:S05]  /*17f50*/  WARPSYNC.COLLECTIVE R15, `(.L_x_5780) ;  /* 0x000000000f087348 */ /* 0x000fea0003c00000 */
[----:B------:R0:W1:Y:S02]  /*17f60*/  SHFL.UP P6, R14, R13, R12, R11 ;  /* 0x0400000c0d0e7389 */ /* 0x00006400000c000b */
[----:B01----:R-:W-:Y:S01]  /*17f70*/  ENDCOLLECTIVE ;  /* 0x000000000000791b */ /* 0x003fe20003800000 */
.L_x_5780:
[----:B------:R-:W-:Y:S01]  /*17f80*/  IMAD.MOV.U32 R12, RZ, RZ, 0x4 ;  /* 0x00000004ff0c7424 */ /* 0x000fe200078e00ff */
[----:B------:R-:W-:-:S05]  /*17f90*/  SEL R14, R14, RZ, P2 ;  /* 0x000000ff0e0e7207 */ /* 0x000fca0001000000 */
[----:B------:R-:W-:-:S04]  /*17fa0*/  IMAD.IADD R3, R3, 0x1, R14 ;  /* 0x0000000103037824 */ /* 0x000fc800078e020e */
[----:B------:R-:W-:-:S07]  /*17fb0*/  IMAD.MOV.U32 R13, RZ, RZ, R3 ;  /* 0x000000ffff0d7224 */ /* 0x000fce00078e0003 */
[----:B------:R-:W-:Y:S05]  /*17fc0*/  WARPSYNC.COLLECTIVE R15, `(.L_x_5781) ;  /* 0x000000000f087348 */ /* 0x000fea0003c00000 */
[----:B------:R0:W1:Y:S02]  /*17fd0*/  SHFL.UP P6, R14, R13, R12, R11 ;  /* 0x0400000c0d0e7389 */ /* 0x00006400000c000b */
[----:B01----:R-:W-:Y:S01]  /*17fe0*/  ENDCOLLECTIVE ;  /* 0x000000000000791b */ /* 0x003fe20003800000 */
.L_x_5781:
[----:B------:R-:W-:Y:S01]  /*17ff0*/  IMAD.MOV.U32 R12, RZ, RZ, 0x8 ;  /* 0x00000008ff0c7424 */ /* 0x000fe200078e00ff */
[----:B------:R-:W-:-:S05]  /*18000*/  SEL R14, R14, RZ, P3 ;  /* 0x000000ff0e0e7207 */ /* 0x000fca0001800000 */
[----:B------:R-:W-:-:S04]  /*18010*/  IMAD.IADD R3, R3, 0x1, R14 ;  /* 0x0000000103037824 */ /* 0x000fc800078e020e */
[----:B------:R-:W-:-:S07]  /*18020*/  IMAD.MOV.U32 R13, RZ, RZ, R3 ;  /* 0x000000ffff0d7224 */ /* 0x000fce00078e0003 */
[----:B------:R-:W-:Y:S05]  /*18030*/  WARPSYNC.COLLECTIVE R15, `(.L_x_5782) ;  /* 0x000000000f087348 */ /* 0x000fea0003c00000 */
[----:B------:R0:W1:Y:S02]  /*18040*/  SHFL.UP P6, R14, R13, R12, R11 ;  /* 0x0400000c0d0e7389 */ /* 0x00006400000c000b */
[----:B01----:R-:W-:Y:S01]  /*18050*/  ENDCOLLECTIVE ;  /* 0x000000000000791b */ /* 0x003fe20003800000 */
.L_x_5782:
[----:B------:R-:W-:Y:S01]  /*18060*/  IMAD.MOV.U32 R12, RZ, RZ, 0x10 ;  /* 0x00000010ff0c7424 */ /* 0x000fe200078e00ff */
[----:B------:R-:W-:-:S05]  /*18070*/  SEL R14, R14, RZ, P4 ;  /* 0x000000ff0e0e7207 */ /* 0x000fca0002000000 */
[----:B------:R-:W-:-:S04]  /*18080*/  IMAD.IADD R3, R3, 0x1, R14 ;  /* 0x0000000103037824 */ /* 0x000fc800078e020e */
[----:B------:R-:W-:-:S07]  /*18090*/  IMAD.MOV.U32 R13, RZ, RZ, R3 ;  /* 0x000000ffff0d7224 */ /* 0x000fce00078e0003 */
[----:B------:R-:W-:Y:S05]  /*180a0*/  WARPSYNC.COLLECTIVE R15, `(.L_x_5783) ;  /* 0x000000000f087348 */ /* 0x000fea0003c00000 */
[----:B------:R0:W1:Y:S02]  /*180b0*/  SHFL.UP P6, R14, R13, R12, R11 ;  /* 0x0400000c0d0e7389 */ /* 0x00006400000c000b */
[----:B01----:R-:W-:Y:S01]  /*180c0*/  ENDCOLLECTIVE ;  /* 0x000000000000791b */ /* 0x003fe20003800000 */
.L_x_5783:
        /* <DEDUP_REMOVED lines=8> */
.L_x_5784:
[----:B------:R-:W-:Y:S05]  /*18150*/  BRA `(.L_x_5785) ;  /* 0xffffffe000507947 */ /* 0x000fea000383ffff */
.L_x_5731:
[----:B------:R-:W-:Y:S01]  /*18160*/  BSSY B0, `(.L_x_5786) ;  /* 0x0000008000007945 */ /* 0x000fe20003800000 */
[----:B-----5:R-:W-:Y:S02]  /*18170*/  IMAD.MOV.U32 R13, RZ, RZ, R2 ;  /* 0x000000ffff0d7224 */ /* 0x020fe400078e0002 */
[----:B------:R-:W-:Y:S02]  /*18180*/  IMAD.MOV.U32 R12, RZ, RZ, 0x1 ;  /* 0x00000001ff0c7424 */ /* 0x000fe400078e00ff */
[----:B------:R-:W-:Y:S02]  /*18190*/  IMAD.MOV.U32 R11, RZ, RZ, RZ ;  /* 0x000000ffff0b7224 */ /* 0x000fe400078e00ff */
[----:B------:R-:W-:-:S07]  /*181a0*/  IMAD.MOV.U32 R15, RZ, RZ, -0x1 ;  /* 0xffffffffff0f7424 */ /* 0x000fce00078e00ff */
[----:B012---:R-:W-:Y:S05]  /*181b0*/  WARPSYNC.COLLECTIVE R15, `(.L_x_5787) ;  /* 0x000000000f087348 */ /* 0x007fea0003c00000 */
[----:B------:R3:W4:Y:S02]  /*181c0*/  SHFL.UP P6, R14, R13, R12, R11 ;  /* 0x0400000c0d0e7389 */ /* 0x00072400000c000b */
[----:B01234-:R-:W-:Y:S01]  /*181d0*/  ENDCOLLECTIVE ;  /* 0x000000000000791b */ /* 0x01ffe20003800000 */
.L_x_5787:
[----:B------:R-:W-:Y:S05]  /*181e0*/  BSYNC B0 ;  /* 0x0000000000007941 */ /* 0x000fea0003800000 */
.L_x_5786:
[----:B------:R-:W-:Y:S01]  /*181f0*/  SEL R13, R14, RZ, P1 ;  /* 0x000000ff0e0d7207 */ /* 0x000fe20000800000 */
[----:B------:R-:W-:Y:S02]  /*18200*/  IMAD.MOV.U32 R12, RZ, RZ, 0x2 ;  /* 0x00000002ff0c7424 */ /* 0x000fe400078e00ff */
[----:B------:R-:W-:Y:S02]  /*18210*/  IMAD.MOV.U32 R11, RZ, RZ, RZ ;  /* 0x000000ffff0b7224 */ /* 0x000fe400078e00ff */
[----:B------:R-:W-:Y:S02]  /*18220*/  IMAD.IADD R13, R2, 0x1, R13 ;  /* 0x00000001020d7824 */ /* 0x000fe400078e020d */
[----:B------:R-:W-:-:S07]  /*18230*/  IMAD.MOV.U32 R15, RZ, RZ, -0x1 ;  /* 0xffffffffff0f7424 */ /* 0x000fce00078e00ff */
[----:B------:R-:W-:Y:S05]  /*18240*/  WARPSYNC.COLLECTIVE R15, `(.L_x_5788) ;  /* 0x000000000f087348 */ /* 0x000fea0003c00000 */
[----:B------:R0:W1:Y:S02]  /*18250*/  SHFL.UP P6, R14, R13, R12, R11 ;  /* 0x0400000c0d0e7389 */ /* 0x00006400000c000b */
[----:B01----:R-:W-:Y:S01]  /*18260*/  ENDCOLLECTIVE ;  /* 0x000000000000791b */ /* 0x003fe20003800000 */
.L_x_5788:
[----:B------:R-:W-:Y:S01]  /*18270*/  IMAD.MOV.U32 R12, RZ, RZ, 0x4 ;  /* 0x00000004ff0c7424 */ /* 0x000fe200078e00ff */
[----:B------:R-:W-:-:S05]  /*18280*/  SEL R4, R14, RZ, P2 ;  /* 0x000000ff0e047207 */ /* 0x000fca0001000000 */
[----:B------:R-:W-:-:S04]  /*18290*/  IMAD.IADD R4, R13, 0x1, R4 ;  /* 0x000000010d047824 */ /* 0x000fc800078e0204 */
[----:B------:R-:W-:-:S07]  /*182a0*/  IMAD.MOV.U32 R13, RZ, RZ, R4 ;  /* 0x000000ffff0d7224 */ /* 0x000fce00078e0004 */
[----:B------:R-:W-:Y:S05]  /*182b0*/  WARPSYNC.COLLECTIVE R15, `(.L_x_5789) ;  /* 0x000000000f087348 */ /* 0x000fea0003c00000 */
[----:B------:R0:W1:Y:S02]  /*182c0*/  SHFL.UP P6, R14, R13, R12, R11 ;  /* 0x0400000c0d0e7389 */ /* 0x00006400000c000b */
[----:B01----:R-:W-:Y:S01]  /*182d0*/  ENDCOLLECTIVE ;  /* 0x000000000000791b */ /* 0x003fe20003800000 */
.L_x_5789:
[----:B------:R-:W-:Y:S01]  /*182e0*/  IMAD.MOV.U32 R12, RZ, RZ, 0x8 ;  /* 0x00000008ff0c7424 */ /* 0x000fe200078e00ff */
[----:B------:R-:W-:-:S05]  /*182f0*/  SEL R5, R14, RZ, P3 ;  /* 0x000000ff0e057207 */ /* 0x000fca0001800000 */
[----:B------:R-:W-:-:S04]  /*18300*/  IMAD.IADD R5, R4, 0x1, R5 ;  /* 0x0000000104057824 */ /* 0x000fc800078e0205 */
[----:B------:R-:W-:-:S07]  /*18310*/  IMAD.MOV.U32 R13, RZ, RZ, R5 ;  /* 0x000000ffff0d7224 */ /* 0x000fce00078e0005 */
[----:B------:R-:W-:Y:S05]  /*18320*/  WARPSYNC.COLLECTIVE R15, `(.L_x_5790) ;  /* 0x000000000f087348 */ /* 0x000fea0003c00000 */
[----:B------:R0:W1:Y:S02]  /*18330*/  SHFL.UP P6, R14, R13, R12, R11 ;  /* 0x0400000c0d0e7389 */ /* 0x00006400000c000b */
[----:B01----:R-:W-:Y:S01]  /*18340*/  ENDCOLLECTIVE ;  /* 0x000000000000791b */ /* 0x003fe20003800000 */
.L_x_5790:
[----:B------:R-:W-:Y:S01]  /*18350*/  IMAD.MOV.U32 R12, RZ, RZ, 0x10 ;  /* 0x00000010ff0c7424 */ /* 0x000fe200078e00ff */
[----:B------:R-:W-:-:S05]  /*18360*/  SEL R6, R14, RZ, P4 ;  /* 0x000000ff0e067207 */ /* 0x000fca0002000000 */
[----:B------:R-:W-:-:S04]  /*18370*/  IMAD.IADD R6, R5, 0x1, R6 ;  /* 0x0000000105067824 */ /* 0x000fc800078e0206 */
[----:B------:R-:W-:-:S07]  /*18380*/  IMAD.MOV.U32 R13, RZ, RZ, R6 ;  /* 0x000000ffff0d7224 */ /* 0x000fce00078e0006 */
[----:B------:R-:W-:Y:S05]  /*18390*/  WARPSYNC.COLLECTIVE R15, `(.L_x_5791) ;  /* 0x000000000f087348 */ /* 0x000fea0003c00000 */
[----:B------:R0:W1:Y:S02]  /*183a0*/  SHFL.UP P6, R14, R13, R12, R11 ;  /* 0x0400000c0d0e7389 */ /* 0x00006400000c000b */
[----:B01----:R-:W-:Y:S01]  /*183b0*/  ENDCOLLECTIVE ;  /* 0x000000000000791b */ /* 0x003fe20003800000 */
.L_x_5791:
        /* <DEDUP_REMOVED lines=8> */
.L_x_5792:
[----:B------:R-:W-:Y:S05]  /*18440*/  BRA `(.L_x_5793) ;  /* 0xffffffe000307947 */ /* 0x000fea000383ffff */
.L_x_5733:
[----:B------:R-:W-:Y:S01]  /*18450*/  BSSY B0, `(.L_x_5794) ;  /* 0x0000006000007945 */ /* 0x000fe20003800000 */
[----:B------:R-:W-:Y:S01]  /*18460*/  PLOP3.LUT P6, PT, P6, PT, PT, 0x8, 0x0 ;  /* 0x000000000000781c */ /* 0x000fe200037ce170 */
[----:B------:R-:W-:-:S12]  /*18470*/  IMAD.MOV.U32 R15, RZ, RZ, -0x1 ;  /* 0xffffffffff0f7424 */ /* 0x000fd800078e00ff */
[----:B01---5:R-:W-:Y:S05]  /*18480*/  WARPSYNC.COLLECTIVE R15, `(.L_x_5795) ;  /* 0x000000000f087348 */ /* 0x023fea0003c00000 */
[----:B------:R-:W-:Y:S01]  /*18490*/  VOTE.ANY R14, PT, P6 ;  /* 0x00000000000e7806 */ /* 0x000fe200030e0100 */
[----:B01---5:R-:W-:Y:S06]  /*184a0*/  ENDCOLLECTIVE ;  /* 0x000000000000791b */ /* 0x023fec0003800000 */
.L_x_5795:
[----:B------:R-:W-:Y:S05]  /*184b0*/  BSYNC B0 ;  /* 0x0000000000007941 */ /* 0x000fea0003800000 */
.L_x_5794:
        /* <DEDUP_REMOVED lines=9> */
.L_x_5796:
[----:B------:R-:W-:Y:S01]  /*18550*/  IMAD.MOV.U32 R17, RZ, RZ, R14 ;  /* 0x000000ffff117224 */ /* 0x000fe200078e000e */
[----:B------:R-:W-:Y:S06]  /*18560*/  BRA `(.L_x_5797) ;  /* 0xffffffe000207947 */ /* 0x000fec000383ffff */
.L_x_5735:
[----:B------:R-:W-:Y:S01]  /*18570*/  BSSY B0, `(.L_x_5798) ;  /* 0x0000007000007945 */ /* 0x000fe20003800000 */
[----:B------:R-:W-:Y:S02]  /*18580*/  IMAD.MOV.U32 R13, RZ, RZ, R3 ;  /* 0x000000ffff0d7224 */ /* 0x000fe400078e0003 */
[----:B------:R-:W-:Y:S02]  /*18590*/  IMAD.MOV.U32 R11, RZ, RZ, 0x1f ;  /* 0x0000001fff0b7424 */ /* 0x000fe400078e00ff */
[----:B------:R-:W-:-:S07]  /*185a0*/  IMAD.MOV.U32 R15, RZ, RZ, -0x1 ;  /* 0xffffffffff0f7424 */ /* 0x000fce00078e00ff */
[----:B012--5:R-:W-:Y:S05]  /*185b0*/  WARPSYNC.COLLECTIVE R15, `(.L_x_5799) ;  /* 0x000000000f087348 */ /* 0x027fea0003c00000 */
[----:B------:R3:W4:Y:S02]  /*185c0*/  SHFL.IDX P6, R14, R13, R12, R11 ;  /* 0x0000000c0d0e7389 */ /* 0x00072400000c000b */
[----:B012345:R-:W-:Y:S01]  /*185d0*/  ENDCOLLECTIVE ;  /* 0x000000000000791b */ /* 0x03ffe20003800000 */
.L_x_5799:
[----:B------:R-:W-:Y:S05]  /*185e0*/  BSYNC B0 ;  /* 0x0000000000007941 */ /* 0x000fea0003800000 */
.L_x_5798:
[----:B------:R-:W-:Y:S01]  /*185f0*/  IMAD.MOV.U32 R5, RZ, RZ, R14 ;  /* 0x000000ffff057224 */ /* 0x000fe200078e000e */
[----:B------:R-:W-:Y:S06]  /*18600*/  BRA `(.L_x_5734) ;  /* 0xffffffe000147947 */ /* 0x000fec000383ffff */
.L_x_5739:
[----:B0-----:R0:W1:Y:S02]  /*18610*/  SYNCS.PHASECHK.TRANS64.TRYWAIT P0, [R0+URZ+0x28c20], R3 ;  /* 0x028c2003000075a7 */ /* 0x001064000800017f */
[----:B-1----:R-:W-:Y:S05]  /*18620*/  @!P0 NANOSLEEP.SYNCS 0x989680 ;  /* 0x009896800000895d */ /* 0x002fea0003900000 */
[----:B------:R-:W1:Y:S02]  /*18630*/  @!P0 SYNCS.PHASECHK.TRANS64 P0, [R0+URZ+0x28c20], R3 ;  /* 0x028c2003000085a7 */ /* 0x000e64000800007f */
[----:B-1----:R-:W-:Y:S05]  /*18640*/  @!P0 BRA `(.L_x_5739) ;  /* 0xfffffffc00f08947 */ /* 0x002fea000383ffff */
[----:B------:R-:W-:Y:S05]  /*18650*/  BRA `(.L_x_5800) ;  /* 0xffffffe400947947 */ /* 0x000fea000383ffff */
.L_x_5740:
        /* <DEDUP_REMOVED lines=11> */
.L_x_5802:
[----:B------:R-:W-:Y:S05]  /*18710*/  BSYNC B0 ;  /* 0x0000000000007941 */ /* 0x000fea0003800000 */
.L_x_5801:
[----:B------:R-:W-:Y:S05]  /*18720*/  BRA `(.L_x_5803) ;  /* 0xffffffe4007c7947 */ /* 0x000fea000383ffff */
.L_x_5743:
[----:B------:R-:W-:Y:S01]  /*18730*/  BSSY B1, `(.L_x_5804) ;  /* 0x0000006000017945 */ /* 0x000fe20003800000 */
[----:B------:R-:W-:-:S07]  /*18740*/  IMAD.MOV.U32 R15, RZ, RZ, -0x1 ;  /* 0xffffffffff0f7424 */ /* 0x000fce00078e00ff */
[----:B01---5:R-:W-:Y:S05]  /*18750*/  WARPSYNC.COLLECTIVE R15, `(.L_x_5805) ;  /* 0x000000000f0c7348 */ /* 0x023fea0003c00000 */
[----:B------:R-:W-:Y:S02]  /*18760*/  ELECT P6, UR62, PT ;  /* 0x00000000003e782f */ /* 0x000fe400038c0000 */
[----:B------:R-:W-:Y:S01]  /*18770*/  MOV R14, UR62 ;  /* 0x0000003e000e7c02 */ /* 0x000fe20008000f00 */
[----:B01---5:R-:W-:Y:S10]  /*18780*/  ENDCOLLECTIVE ;  /* 0x000000000000791b */ /* 0x023ff40003800000 */
.L_x_5805:
[----:B------:R-:W-:Y:S05]  /*18790*/  BSYNC B1 ;  /* 0x0000000000017941 */ /* 0x000fea0003800000 */
.L_x_5804:
[----:B------:R-:W-:Y:S05]  /*187a0*/  BRA `(.L_x_5806) ;  /* 0xffffffe400747947 */ /* 0x000fea000383ffff */
.L_x_5745:
[----:B0-----:R0:W1:Y:S02]  /*187b0*/  SYNCS.PHASECHK.TRANS64.TRYWAIT P0, [R6+URZ], R5 ;  /* 0x00000005060075a7 */ /* 0x001064000800017f */
[----:B-1----:R-:W-:Y:S05]  /*187c0*/  @!P0 NANOSLEEP.SYNCS 0x989680 ;  /* 0x009896800000895d */ /* 0x002fea0003900000 */
[----:B------:R-:W1:Y:S02]  /*187d0*/  @!P0 SYNCS.PHASECHK.TRANS64 P0, [R6+URZ], R5 ;  /* 0x00000005060085a7 */ /* 0x000e64000800007f */
[----:B-1----:R-:W-:Y:S05]  /*187e0*/  @!P0 BRA `(.L_x_5745) ;  /* 0xfffffffc00f08947 */ /* 0x002fea000383ffff */
[----:B------:R-:W-:Y:S05]  /*187f0*/  BRA `(.L_x_5807) ;  /* 0xffffffe400b07947 */ /* 0x000fea000383ffff */
.L_x_5746:
[----:B-1----:R1:W2:Y:S02]  /*18800*/  SYNCS.PHASECHK.TRANS64.TRYWAIT P0, [R7+URZ], R2 ;  /* 0x00000002070075a7 */ /* 0x0022a4000800017f */
[----:B--2---:R-:W-:Y:S05]  /*18810*/  @!P0 NANOSLEEP.SYNCS 0x989680 ;  /* 0x009896800000895d */ /* 0x004fea0003900000 */
[----:B------:R-:W2:Y:S02]  /*18820*/  @!P0 SYNCS.PHASECHK.TRANS64 P0, [R7+URZ], R2 ;  /* 0x00000002070085a7 */ /* 0x000ea4000800007f */
[----:B--2---:R-:W-:Y:S05]  /*18830*/  @!P0 BRA `(.L_x_5746) ;  /* 0xfffffffc00f08947 */ /* 0x004fea000383ffff */
[----:B------:R-:W-:Y:S05]  /*18840*/  BRA `(.L_x_5808) ;  /* 0xffffffe400a47947 */ /* 0x000fea000383ffff */
.L_x_5748:
[----:B--2---:R2:W3:Y:S02]  /*18850*/  SYNCS.PHASECHK.TRANS64.TRYWAIT P0, [R4+URZ], R5 ;  /* 0x00000005040075a7 */ /* 0x0044e4000800017f */
[----:B---3--:R-:W-:Y:S05]  /*18860*/  @!P0 NANOSLEEP.SYNCS 0x989680 ;  /* 0x009896800000895d */ /* 0x008fea0003900000 */
[----:B------:R-:W3:Y:S02]  /*18870*/  @!P0 SYNCS.PHASECHK.TRANS64 P0, [R4+URZ], R5 ;  /* 0x00000005040085a7 */ /* 0x000ee4000800007f */
[----:B---3--:R-:W-:Y:S05]  /*18880*/  @!P0 BRA `(.L_x_5748) ;  /* 0xfffffffc00f08947 */ /* 0x008fea000383ffff */
[----:B------:R-:W-:Y:S05]  /*18890*/  BRA `(.L_x_5809) ;  /* 0xffffffe400ac7947 */ /* 0x000fea000383ffff */
.L_x_5810:
        /* <DEDUP_REMOVED lines=14> */
.L_x_15124:


//--------------------- .text._ZN7cutlass13device_kernelIN5flash11enable_sm90INS1_16FlashAttnFwdSm90INS1_25CollectiveMainloopFwdSm90ILi2EN4cute5tupleIJNS5_1CILi1EEES8_S8_EEENS6_IJNS7_ILi64EEESA_SA_EEELi512ENS_10bfloat16_tEfNS_4arch4Sm90ELb0ELb1ELb0ELb1ELb0ELb1ELb0ELb0ELb0ELb1ELb0ELb0EEENS1_21CollectiveEpilogueFwdINS6_IJSA_NS7_ILi512EEESA_EEES9_SC_SE_Li256ELb1ELb1ELb0ELb0EEENS1_36VarlenDynamicPersistentTileSchedulerILi64ELi64ELi256ELi128ELb0ELb1ELb1ELb1ELb0ELb1EEEEEEEEEvNT_6ParamsE --------------------------
	.section	.text._ZN7cutlass13device_kernelIN5flash11enable_sm90INS1_16FlashAttnFwdSm90INS1_25CollectiveMainloopFwdSm90ILi2EN4cute5tupleIJNS5_1CILi1EEES8_S8_EEENS6_IJNS7_ILi64EEESA_SA_EEELi512ENS_10bfloat16_tEfNS_4arch4Sm90ELb0ELb1ELb0ELb1ELb0ELb1ELb0ELb0ELb0ELb1ELb0ELb0EEENS1_21CollectiveEpilogueFwdINS6_IJSA_NS7_ILi512EEESA_EEES9_SC_SE_Li256ELb1ELb1ELb0ELb0EEENS1_36VarlenDynamicPersistentTileSchedulerILi64ELi64ELi256ELi128ELb0ELb1ELb1ELb1ELb0ELb1EEEEEEEEEvNT_6ParamsE,"ax",@progbits
	.align	128
.text._ZN7cutlass13device_kernelIN5flash11enable_sm90INS1_16FlashAttnFwdSm90INS1_25CollectiveMainloopFwdSm90ILi2EN4cute5tupleIJNS5_1CILi1EEES8_S8_EEENS6_IJNS7_ILi64EEESA_SA_EEELi512ENS_10bfloat16_tEfNS_4arch4Sm90ELb0ELb1ELb0ELb1ELb0ELb1ELb0ELb0ELb0ELb1ELb0ELb0EEENS1_21CollectiveEpilogueFwdINS6_IJSA_NS7_ILi512EEESA_EEES9_SC_SE_Li256ELb1ELb1ELb0ELb0EEENS1_36VarlenDynamicPersistentTileSchedulerILi64ELi64ELi256ELi128ELb0ELb1ELb1ELb1ELb0ELb1EEEEEEEEEvNT_6ParamsE:
        .type           _ZN7cutlass13device_kernelIN5flash11enable_sm90INS1_16FlashAttnFwdSm90INS1_25CollectiveMainloopFwdSm90ILi2EN4cute5tupleIJNS5_1CILi1EEES8_S8_EEENS6_IJNS7_ILi64EEESA_SA_EEELi512ENS_10bfloat16_tEfNS_4arch4Sm90ELb0ELb1ELb0ELb1ELb0ELb1ELb0ELb0ELb0ELb1ELb0ELb0EEENS1_21CollectiveEpilogueFwdINS6_IJSA_NS7_ILi512EEESA_EEES9_SC_SE_Li256ELb1ELb1ELb0ELb0EEENS1_36VarlenDynamicPersistentTileSchedulerILi64ELi64ELi256ELi128ELb0ELb1ELb1ELb1ELb0ELb1EEEEEEEEEvNT_6ParamsE,@function
        .size           _ZN7cutlass13device_kernelIN5flash11enable_sm90INS1_16FlashAttnFwdSm90INS1_25CollectiveMainloopFwdSm90ILi2EN4cute5tupleIJNS5_1CILi1EEES8_S8_EEENS6_IJNS7_ILi64EEESA_SA_EEELi512ENS_10bfloat16_tEfNS_4arch4Sm90ELb0ELb1ELb0ELb1ELb0ELb1ELb0ELb0ELb0ELb1ELb0ELb0EEENS1_21CollectiveEpilogueFwdINS6_IJSA_NS7_ILi512EEESA_EEES9_SC_SE_Li256ELb1ELb1ELb0ELb0EEENS1_36VarlenDynamicPersistentTileSchedulerILi64ELi64ELi256ELi128ELb0ELb1ELb1ELb1ELb0ELb1EEEEEEEEEvNT_6ParamsE,(.L_x_15125 - _ZN7cutlass13device_kernelIN5flash11enable_sm90INS1_16FlashAttnFwdSm90INS1_25CollectiveMainloopFwdSm90ILi2EN4cute5tupleIJNS5_1CILi1EEES8_S8_EEENS6_IJNS7_ILi64EEESA_SA_EEELi512ENS_10bfloat16_tEfNS_4arch4Sm90ELb0ELb1ELb0ELb1ELb0ELb1ELb0ELb0ELb0ELb1ELb0ELb0EEENS1_21CollectiveEpilogueFwdINS6_IJSA_NS7_ILi512EEESA_EEES9_SC_SE_Li256ELb1ELb1ELb0ELb0EEENS1_36VarlenDynamicPersistentTileSchedulerILi64ELi64ELi256ELi128ELb0ELb1ELb1ELb1ELb0ELb1EEEEEEEEEvNT_6ParamsE)
        .other          _ZN7cutlass13device_kernelIN5flash11enable_sm90INS1_16FlashAttnFwdSm90INS1_25CollectiveMainloopFwdSm90ILi2EN4cute5tupleIJNS5_1CILi1EEES8_S8_EEENS6_IJNS7_ILi64EEESA_SA_EEELi512ENS_10bfloat16_tEfNS_4arch4Sm90ELb0ELb1ELb0ELb1ELb0ELb1ELb0ELb0ELb0ELb1ELb0ELb0EEENS1_21CollectiveEpilogueFwdINS6_IJSA_NS7_ILi512EEESA_EEES9_SC_SE_Li256ELb1ELb1ELb0ELb0EEENS1_36VarlenDynamicPersistentTileSchedulerILi64ELi64ELi256ELi128ELb0ELb1ELb1ELb1ELb0ELb1EEEEEEEEEvNT_6ParamsE,@"STO_CUDA_ENTRY STV_DEFAULT"
_ZN7cutlass13device_kernelIN5flash11enable_sm90INS1_16FlashAttnFwdSm90INS1_25CollectiveMainloopFwdSm90ILi2EN4cute5tupleIJNS5_1CILi1EEES8_S8_EEENS6_IJNS7_ILi64EEESA_SA_EEELi512ENS_10bfloat16_tEfNS_4arch4Sm90ELb0ELb1ELb0ELb1ELb0ELb1ELb0ELb0ELb0ELb1ELb0ELb0EEENS1_21CollectiveEpilogueFwdINS6_IJSA_NS7_ILi512EEESA_EEES9_SC_SE_Li256ELb1ELb1ELb0ELb0EEENS1_36VarlenDynamicPersistentTileSchedulerILi64ELi64ELi256ELi128ELb0ELb1ELb1ELb1ELb0ELb1EEEEEEEEEvNT_6ParamsE:
        /* <DEDUP_REMOVED lines=24> */
.L_x_5812:
[----:B------:R-:W-:Y:S05]  /*0180*/  BSYNC B0 ;  /* 0x0000000000007941 */ /* 0x000fea0003800000 */
.L_x_5811:
        /* <DEDUP_REMOVED lines=37> */
.L_x_5813:
        /* <DEDUP_REMOVED lines=22> */
.L_x_5814:
        /* <DEDUP_REMOVED lines=18> */
.L_x_5815:
        /* <DEDUP_REMOVED lines=22> */
.L_x_5816:
        /* <DEDUP_REMOVED lines=22> */
.L_x_5817:
        /* <DEDUP_REMOVED lines=8> */
.L_x_5820:
[----:B------:R-:W-:-:S08]  /*09a0*/  NOP ;  /* 0x0000000000007918 */ /* 0x000fd00000000000 */
[----:B------:R-:W0:Y:S02]  /*09b0*/  USETMAXREG.TRY_ALLOC.CTAPOOL UP0, 0xf0 ;  /* 0x000000f0000079c8 */ /* 0x000e240008000600 */
[----:B0-----:R-:W-:-:S13]  /*09c0*/  PLOP3.LUT P0, PT, PT, PT, UP0, 0x80, 0x0 ;  /* 0x000000000000781c */ /* 0x001fda0003f0f008 */
[----:B------:R-:W-:Y:S05]  /*09d0*/  @!P0 BRA `(.L_x_5820) ;  /* 0xfffffffc00f08947 */ /* 0x000fea000383ffff */
[----:B------:R-:W-:Y:S01]  /*09e0*/  ISETP.NE.AND P0, PT, R2, 0x1, PT ;  /* 0x000000010200780c */ /* 0x000fe20003f05270 */
[----:B------:R-:W0:Y:S01]  /*09f0*/  S2UR UR5, SR_CgaCtaId ;  /* 0x00000000000579c3 */ /* 0x000e220000008800 */
[----:B------:R-:W-:-:S11]  /*0a00*/  UMOV UR4, 0x400 ;  /* 0x0000040000047882 */ /* 0x000fd60000000000 */
[----:B------:R-:W-:Y:S06]  /*0a10*/  @!P0 BAR.ARV 0x8, 0x100 ;  /* 0x0204000000008b1d */ /* 0x000fec0000002000 */
[----:B------:R-:W-:Y:S01]  /*0a20*/  ISETP.GE.U32.AND P0, PT, R4, 0x100, PT ;  /* 0x000001000400780c */ /* 0x000fe20003f06070 */
[----:B0-----:R-:W-:-:S06]  /*0a30*/  ULEA UR4, UR5, UR4, 0x18 ;  /* 0x0000000405047291 */ /* 0x001fcc000f8ec03f */
[----:B------:R-:W-:-:S06]  /*0a40*/  IMAD.U32 R2, RZ, RZ, UR4 ;  /* 0x00000004ff027e24 */ /* 0x000fcc000f8e00ff */
[----:B------:R-:W-:Y:S06]  /*0a50*/  @P0 BAR.ARV 0xf, 0x100 ;  /* 0x03c4000000000b1d */ /* 0x000fec0000002000 */
[----:B------:R-:W-:Y:S02]  /*0a60*/  ULDC UR4, c[0x0][0xc3c] ;  /* 0x00030f0000047ab9 */ /* 0x000fe40000000800 */
[----:B------:R-:W-:Y:S06]  /*0a70*/  BAR.SYNC.DEFER_BLOCKING 0x5, 0x180 ;  /* 0x0146000000007b1d */ /* 0x000fec0000010000 */
[----:B------:R-:W0:Y:S02]  /*0a80*/  LDS.128 R24, [R2+0x28cd0] ;  /* 0x028cd00002187984 */ /* 0x000e240000000c00 */
[----:B------:R-:W-:Y:S06]  /*0a90*/  BAR.ARV 0x4, 0x180 ;  /* 0x0106000000007b1d */ /* 0x000fec0000002000 */
[----:B0-----:R-:W-:-:S13]  /*0aa0*/  ISETP.GE.AND P0, PT, R27, UR4, PT ;  /* 0x000000041b007c0c */ /* 0x001fda000bf06270 */
[----:B------:R-:W-:Y:S05]  /*0ab0*/  @P0 BRA `(.L_x_5821) ;  /* 0x000001ec00680947 */ /* 0x000fea0003800000 */
[----:B------:R-:W-:Y:S01]  /*0ac0*/  VIADD R15, R4, 0xffffff80 ;  /* 0xffffff80040f7836 */ /* 0x000fe20000000000 */
[----:B------:R-:W-:Y:S01]  /*0ad0*/  CS2R R18, SRZ ;  /* 0x0000000000127805 */ /* 0x000fe2000001ff00 */
[----:B------:R-:W-:Y:S01]  /*0ae0*/  IMAD.MOV.U32 R197, RZ, RZ, 0x20 ;  /* 0x00000020ffc57424 */ /* 0x000fe200078e00ff */
[----:B------:R-:W-:Y:S01]  /*0af0*/  ULOP3.LUT UR37, UR36, 0x1, URZ, 0xfc, !UPT ;  /* 0x0000000124257892 */ /* 0x000fe2000f8efc3f */
[----:B------:R-:W-:Y:S01]  /*0b00*/  IMAD.MOV.U32 R219, RZ, RZ, RZ ;  /* 0x000000ffffdb7224 */ /* 0x000fe200078e00ff */
[----:B------:R-:W-:Y:S01]  /*0b10*/  SHF.R.S32.HI R0, RZ, 0x1f, R15 ;  /* 0x0000001fff007819 */ /* 0x000fe2000001140f */
[----:B------:R-:W-:Y:S02]  /*0b20*/  IMAD.MOV.U32 R185, RZ, RZ, RZ ;  /* 0x000000ffffb97224 */ /* 0x000fe400078e00ff */
[----:B------:R-:W-:Y:S01]  /*0b30*/  IMAD.MOV.U32 R187, RZ, RZ, RZ ;  /* 0x000000ffffbb7224 */ /* 0x000fe200078e00ff */
[CC--:B------:R-:W-:Y:S02]  /*0b40*/  LEA.HI R3, R0.reuse, R15.reuse, RZ, 0x4 ;  /* 0x0000000f00037211 */ /* 0x0c0fe400078f20ff */
[----:B------:R-:W-:-:S02]  /*0b50*/  LEA.HI R6, R0, R15, RZ, 0x5 ;  /* 0x0000000f00067211 */ /* 0x000fc400078f28ff */
[----:B------:R-:W-:Y:S02]  /*0b60*/  LOP3.LUT R4, R3, 0xfffffff0, RZ, 0xc0, !PT ;  /* 0xfffffff003047812 */ /* 0x000fe400078ec0ff */
[--C-:B------:R-:W-:Y:S02]  /*0b70*/  SHF.R.S32.HI R203, RZ, 0x5, R6.reuse ;  /* 0x00000005ffcb7819 */ /* 0x100fe40000011406 */
[----:B------:R-:W-:Y:S01]  /*0b80*/  SHF.R.S32.HI R6, RZ, 0x1f, R6 ;  /* 0x0000001fff067819 */ /* 0x000fe20000011406 */
[----:B------:R-:W-:Y:S01]  /*0b90*/  IMAD.IADD R5, R15, 0x1, -R4 ;  /* 0x000000010f057824 */ /* 0x000fe200078e0a04 */
[----:B------:R-:W-:Y:S02]  /*0ba0*/  SHF.R.S32.HI R4, RZ, 0x4, R3 ;  /* 0x00000004ff047819 */ /* 0x000fe40000011403 */
[----:B------:R-:W-:Y:S02]  /*0bb0*/  LEA.HI R7, R0, R15, RZ, 0x7 ;  /* 0x0000000f00077211 */ /* 0x000fe400078f38ff */
[----:B------:R-:W-:-:S02]  /*0bc0*/  SHF.R.S32.HI R10, RZ, 0x1f, R5 ;  /* 0x0000001fff0a7819 */ /* 0x000fc40000011405 */
[----:B------:R-:W-:Y:S02]  /*0bd0*/  LEA.HI R3, R3, R4, RZ, 0x1 ;  /* 0x0000000403037211 */ /* 0x000fe400078f08ff */
[----:B------:R-:W-:Y:S02]  /*0be0*/  LEA.HI R13, R10, R5, RZ, 0x3 ;  /* 0x000000050a0d7211 */ /* 0x000fe400078f18ff */
[----:B------:R-:W-:Y:S02]  /*0bf0*/  LEA.HI R6, R6, R203, RZ, 0x2 ;  /* 0x000000cb06067211 */ /* 0x000fe400078f10ff */
[C---:B------:R-:W-:Y:S01]  /*0c00*/  LOP3.LUT R14, R13.reuse, 0xfffffff8, RZ, 0xc0, !PT ;  /* 0xfffffff80d0e7812 */ /* 0x040fe200078ec0ff */
[----:B------:R-:W-:Y:S01]  /*0c10*/  IMAD.SHL.U32 R13, R13, 0x40, RZ ;  /* 0x000000400d0d7824 */ /* 0x000fe200078e00ff */
[----:B------:R-:W-:Y:S02]  /*0c20*/  LOP3.LUT R3, R3, 0x1ffffffe, RZ, 0xc0, !PT ;  /* 0x1ffffffe03037812 */ /* 0x000fe400078ec0ff */
[----:B------:R-:W-:Y:S01]  /*0c30*/  SHF.R.S32.HI R222, RZ, 0x7, R7 ;  /* 0x00000007ffde7819 */ /* 0x000fe20000011407 */
[----:B------:R-:W-:Y:S01]  /*0c40*/  IMAD.IADD R14, R5, 0x1, -R14 ;  /* 0x00000001050e7824 */ /* 0x000fe200078e0a0e */
[----:B------:R-:W-:Y:S01]  /*0c50*/  LOP3.LUT R6, R6, 0x3ffffc, RZ, 0xc0, !PT ;  /* 0x003ffffc06067812 */ /* 0x000fe200078ec0ff */
[----:B------:R-:W-:Y:S01]  /*0c60*/  IMAD.IADD R3, R4, 0x1, -R3 ;  /* 0x0000000104037824 */ /* 0x000fe200078e0a03 */
[----:B------:R-:W-:Y:S01]  /*0c70*/  LOP3.LUT R8, R7, 0xffffff80, RZ, 0xc0, !PT ;  /* 0xffffff8007087812 */ /* 0x000fe200078ec0ff */
[----:B------:R-:W-:Y:S01]  /*0c80*/  IMAD R5, R222, 0x100, R5 ;  /* 0x00000100de057824 */ /* 0x000fe200078e0205 */
[C---:B------:R-:W-:Y:S01]  /*0c90*/  R2P PR, R14.reuse, 0x6 ;  /* 0x000000060e007804 */ /* 0x040fe20000000000 */
[----:B------:R-:W-:Y:S01]  /*0ca0*/  IMAD.IADD R6, R203, 0x1, -R6 ;  /* 0x00000001cb067824 */ /* 0x000fe200078e0a06 */
[----:B------:R-:W-:Y:S01]  /*0cb0*/  LEA.HI R7, R7, R222, RZ, 0x1 ;  /* 0x000000de07077211 */ /* 0x000fe200078f08ff */
[----:B------:R-:W-:-:S02]  /*0cc0*/  IMAD.SHL.U32 R4, R14, 0x40, RZ ;  /* 0x000000400e047824 */ /* 0x000fc400078e00ff */
[----:B------:R-:W-:Y:S01]  /*0cd0*/  IMAD R6, R6, 0x10, R5 ;  /* 0x0000001006067824 */ /* 0x000fe200078e0205 */
[----:B------:R-:W-:Y:S01]  /*0ce0*/  LOP3.LUT R7, R7, 0xfffffe, RZ, 0xc0, !PT ;  /* 0x00fffffe07077812 */ /* 0x000fe200078ec0ff */
[----:B------:R-:W-:Y:S01]  /*0cf0*/  IMAD.SHL.U32 R3, R3, 0x8, RZ ;  /* 0x0000000803037824 */ /* 0x000fe200078e00ff */
[----:B------:R-:W-:Y:S01]  /*0d00*/  LOP3.LUT R4, R4, 0x1c0, RZ, 0xc0, !PT ;  /* 0x000001c004047812 */ /* 0x000fe200078ec0ff */
[----:B------:R-:W-:Y:S01]  /*0d10*/  IMAD.IADD R8, R15, 0x1, -R8 ;  /* 0x000000010f087824 */ /* 0x000fe200078e0a08 */
[----:B------:R-:W-:Y:S01]  /*0d20*/  SEL R197, R197, 0xffffffe0, !P1 ;  /* 0xffffffe0c5c57807 */ /* 0x000fe20004800000 */
[--C-:B------:R-:W-:Y:S01]  /*0d30*/  IMAD.U32 R235, R6, 0x40, R3.reuse ;  /* 0x0000004006eb7824 */ /* 0x100fe200078e0003 */
[----:B------:R-:W-:Y:S01]  /*0d40*/  LOP3.LUT R3, R4, 0x8, R3, 0xf8, !PT ;  /* 0x0000000804037812 */ /* 0x000fe200078ef803 */
[----:B------:R-:W-:Y:S01]  /*0d50*/  IMAD.IADD R7, R222, 0x1, -R7 ;  /* 0x00000001de077824 */ /* 0x000fe200078e0a07 */
[----:B------:R-:W-:Y:S02]  /*0d60*/  SHF.R.U32.HI R6, RZ, 0x3, R4 ;  /* 0x00000003ff067819 */ /* 0x000fe40000011604 */
[----:B------:R-:W-:Y:S01]  /*0d70*/  LOP3.LUT R4, R13, 0x7ffffe00, RZ, 0xc0, !PT ;  /* 0x7ffffe000d047812 */ /* 0x000fe200078ec0ff */
[----:B------:R-:W-:Y:S01]  /*0d80*/  IMAD.SHL.U32 R194, R7, 0x100, RZ ;  /* 0x0000010007c27824 */ /* 0x000fe200078e00ff */
[----:B------:R-:W-:-:S02]  /*0d90*/  SHF.R.S32.HI R9, RZ, 0x1f, R8 ;  /* 0x0000001fff097819 */ /* 0x000fc40000011408 */
[----:B------:R-:W-:Y:S01]  /*0da0*/  LOP3.LUT R3, R3, R6, RZ, 0x3c, !PT ;  /* 0x0000000603037212 */ /* 0x000fe200078e3cff */
[----:B------:R-:W-:Y:S01]  /*0db0*/  IMAD R4, R203, 0x400, R4 ;  /* 0x00000400cb047824 */ /* 0x000fe200078e0204 */
[CC--:B------:R-:W-:Y:S02]  /*0dc0*/  LEA.HI R10, R9.reuse, R8.reuse, RZ, 0x2 ;  /* 0x00000008090a7211 */ /* 0x0c0fe400078f10ff */
[----:B------:R-:W-:Y:S01]  /*0dd0*/  LEA.HI R9, R9, R8, RZ, 0x5 ;  /* 0x0000000809097211 */ /* 0x000fe200078f28ff */
[----:B------:R-:W-:Y:S01]  /*0de0*/  IMAD.IADD R3, R4, 0x1, R3 ;  /* 0x0000000104037824 */ /* 0x000fe200078e0203 */
[----:B------:R-:W-:Y:S02]  /*0df0*/  LEA.HI R4, R0, R15, RZ, 0x3 ;  /* 0x0000000f00047211 */ /* 0x000fe400078f18ff */
[----:B------:R-:W-:Y:S01]  /*0e00*/  SHF.R.S32.HI R11, RZ, 0x2, R10 ;  /* 0x00000002ff0b7819 */ /* 0x000fe2000001140a */
[----:B------:R-:W-:Y:S01]  /*0e10*/  IMAD R195, R3, 0x2, R2 ;  /* 0x0000000203c37824 */ /* 0x000fe200078e0202 */
[----:B------:R-:W-:-:S02]  /*0e20*/  SHF.R.S32.HI R12, RZ, 0x1f, R10 ;  /* 0x0000001fff0c7819 */ /* 0x000fc4000001140a */
[----:B------:R-:W-:Y:S01]  /*0e30*/  LEA.HI R0, R0, R15, RZ, 0x2 ;  /* 0x0000000f00007211 */ /* 0x000fe200078f10ff */
[C---:B------:R-:W-:Y:S01]  /*0e40*/  VIADD R198, R195.reuse, 0x26800 ;  /* 0x00026800c3c67836 */ /* 0x040fe20000000000 */
[----:B------:R-:W-:Y:S01]  /*0e50*/  LEA.HI R12, R12, R11, RZ, 0x3 ;  /* 0x0000000b0c0c7211 */ /* 0x000fe200078f18ff */
[----:B------:R-:W-:Y:S01]  /*0e60*/  VIADD R196, R195, 0x26840 ;  /* 0x00026840c3c47836 */ /* 0x000fe20000000000 */
[----:B------:R-:W-:Y:S01]  /*0e70*/  SHF.R.S32.HI R186, RZ, 0x2, R0 ;  /* 0x00000002ffba7819 */ /* 0x000fe20000011400 */
[----:B------:R-:W-:Y:S01]  /*0e80*/  @P2 VIADD R196, R198, 0xffffffc0 ;  /* 0xffffffc0c6c42836 */ /* 0x000fe20000000000 */
[----:B------:R-:W-:Y:S01]  /*0e90*/  LOP3.LUT R12, R12, 0xfffffff8, RZ, 0xc0, !PT ;  /* 0xfffffff80c0c7812 */ /* 0x000fe200078ec0ff */
[----:B------:R-:W-:Y:S01]  /*0ea0*/  IMAD.IADD R198, R198, 0x1, R197 ;  /* 0x00000001c6c67824 */ /* 0x000fe200078e02c5 */
[----:B------:R-:W-:Y:S01]  /*0eb0*/  LOP3.LUT R225, R0, 0xfffffffc, RZ, 0xc0, !PT ;  /* 0xfffffffc00e17812 */ /* 0x000fe200078ec0ff */
[----:B------:R-:W-:Y:S01]  /*0ec0*/  VIADD R236, R186, 0x20 ;  /* 0x00000020baec7836 */ /* 0x000fe20000000000 */
[----:B------:R-:W-:Y:S01]  /*0ed0*/  SHF.R.S32.HI R9, RZ, 0x5, R9 ;  /* 0x00000005ff097819 */ /* 0x000fe20000011409 */
[----:B------:R-:W-:Y:S01]  /*0ee0*/  IMAD.IADD R12, R11, 0x1, -R12 ;  /* 0x000000010b0c7824 */ /* 0x000fe200078e0a0c */
[----:B------:R-:W-:Y:S01]  /*0ef0*/  LOP3.LUT R220, R4, 0xfffffff8, RZ, 0xc0, !PT ;  /* 0xfffffff804dc7812 */ /* 0x000fe200078ec0ff */
[----:B------:R-:W-:Y:S01]  /*0f00*/  IMAD.IADD R225, R15, 0x1, -R225 ;  /* 0x000000010fe17824 */ /* 0x000fe200078e0ae1 */
[----:B------:R-:W-:Y:S01]  /*0f10*/  SHF.R.S32.HI R11, RZ, 0x1f, R236 ;  /* 0x0000001fff0b7819 */ /* 0x000fe200000114ec */
[----:B------:R-:W-:Y:S01]  /*0f20*/  IMAD.SHL.U32 R228, R236, 0x40, RZ ;  /* 0x00000040ece47824 */ /* 0x000fe200078e00ff */
[----:B------:R-:W-:Y:S01]  /*0f30*/  SHF.R.S32.HI R221, RZ, 0x3, R4 ;  /* 0x00000003ffdd7819 */ /* 0x000fe20000011404 */
[----:B------:R-:W-:Y:S01]  /*0f40*/  IMAD R191, R9, 0x10, R12 ;  /* 0x0000001009bf7824 */ /* 0x000fe200078e020c */
[----:B------:R-:W-:Y:S01]  /*0f50*/  LEA.HI R11, R11, R236, RZ, 0x3 ;  /* 0x000000ec0b0b7211 */ /* 0x000fe200078f18ff */
[----:B------:R-:W-:Y:S01]  /*0f60*/  IMAD.IADD R220, R15, 0x1, -R220 ;  /* 0x000000010fdc7824 */ /* 0x000fe200078e0adc */
[----:B------:R-:W-:Y:S01]  /*0f70*/  SHF.R.S32.HI R9, RZ, 0x1f, R0 ;  /* 0x0000001fff097819 */ /* 0x000fe20000011400 */
[C---:B------:R-:W-:Y:S01]  /*0f80*/  IMAD.SHL.U32 R16, R225.reuse, 0x8, RZ ;  /* 0x00000008e1107824 */ /* 0x040fe200078e00ff */
[----:B------:R-:W-:Y:S01]  /*0f90*/  LEA.HI R0, R225, R225, RZ, 0x1 ;  /* 0x000000e1e1007211 */ /* 0x000fe200078f08ff */
[----:B------:R-:W-:Y:S01]  /*0fa0*/  IMAD.SHL.U32 R11, R11, 0x40, RZ ;  /* 0x000000400b0b7824 */ /* 0x000fe200078e00ff */
[----:B------:R-:W-:Y:S01]  /*0fb0*/  LOP3.LUT R228, R228, 0x1c0, RZ, 0xc0, !PT ;  /* 0x000001c0e4e47812 */ /* 0x000fe200078ec0ff */
[----:B------:R-:W-:Y:S01]  /*0fc0*/  IMAD.SHL.U32 R200, R220, 0x8, RZ ;  /* 0x00000008dcc87824 */ /* 0x000fe200078e00ff */
[----:B------:R-:W-:Y:S01]  /*0fd0*/  LEA.HI R9, R9, R186, RZ, 0x3 ;  /* 0x000000ba09097211 */ /* 0x000fe200078f18ff */
[----:B------:R-:W-:Y:S01]  /*0fe0*/  IMAD.SHL.U32 R188, R225, 0x4, RZ ;  /* 0x00000004e1bc7824 */ /* 0x000fe200078e00ff */
[----:B------:R-:W-:Y:S01]  /*0ff0*/  LOP3.LUT R5, R10, 0x7ffffffc, RZ, 0xc0, !PT ;  /* 0x7ffffffc0a057812 */ /* 0x000fe200078ec0ff */
[----:B------:R-:W-:Y:S01]  /*1000*/  VIADD R217, R200, 0x80 ;  /* 0x00000080c8d97836 */ /* 0x000fe20000000000 */
[----:B------:R-:W-:Y:S01]  /*1010*/  LOP3.LUT R0, R0, 0x1ffffffe, RZ, 0xc0, !PT ;  /* 0x1ffffffe00007812 */ /* 0x000fe200078ec0ff */
[----:B------:R-:W-:Y:S01]  /*1020*/  VIADD R216, R200, 0xc0 ;  /* 0x000000c0c8d87836 */ /* 0x000fe20000000000 */
[----:B------:R-:W-:Y:S01]  /*1030*/  LOP3.LUT R4, R228, 0x38, R16, 0xf8, !PT ;  /* 0x00000038e4047812 */ /* 0x000fe200078ef810 */
[C---:B------:R-:W-:Y:S01]  /*1040*/  VIADD R218, R200.reuse, 0x40 ;  /* 0x00000040c8da7836 */ /* 0x040fe20000000000 */
[----:B------:R-:W-:Y:S01]  /*1050*/  SHF.R.U32.HI R6, RZ, 0x3, R228 ;  /* 0x00000003ff067819 */ /* 0x000fe200000116e4 */
[C---:B------:R-:W-:Y:S01]  /*1060*/  VIADD R215, R200.reuse, 0x100 ;  /* 0x00000100c8d77836 */ /* 0x040fe20000000000 */
[----:B------:R-:W-:Y:S01]  /*1070*/  LOP3.LUT R229, R11, 0xfffffe00, RZ, 0xc0, !PT ;  /* 0xfffffe000be57812 */ /* 0x000fe200078ec0ff */
[----:B------:R-:W-:Y:S01]  /*1080*/  VIADD R214, R200, 0x140 ;  /* 0x00000140c8d67836 */ /* 0x000fe20000000000 */
[----:B------:R-:W-:Y:S01]  /*1090*/  LOP3.LUT R9, R9, 0xfffffff8, RZ, 0xc0, !PT ;  /* 0xfffffff809097812 */ /* 0x000fe200078ec0ff */
[----:B------:R-:W-:Y:S01]  /*10a0*/  VIADD R199, R188, 0x10 ;  /* 0x00000010bcc77836 */ /* 0x000fe20000000000 */
[----:B------:R-:W-:Y:S01]  /*10b0*/  LOP3.LUT R227, R229, R4, R6, 0xf6, !PT ;  /* 0x00000004e5e37212 */ /* 0x000fe200078ef606 */
[C---:B------:R-:W-:Y:S01]  /*10c0*/  VIADD R224, R200.reuse, 0x180 ;  /* 0x00000180c8e07836 */ /* 0x040fe20000000000 */
[----:B------:R-:W-:Y:S01]  /*10d0*/  SHF.R.S32.HI R7, RZ, 0x1f, R216 ;  /* 0x0000001fff077819 */ /* 0x000fe200000114d8 */
[----:B------:R-:W-:Y:S01]  /*10e0*/  VIADD R223, R200, 0x1c0 ;  /* 0x000001c0c8df7836 */ /* 0x000fe20000000000 */
[----:B------:R-:W-:Y:S01]  /*10f0*/  SHF.R.S32.HI R7, RZ, 0x1f, R214 ;  /* 0x0000001fff077819 */ /* 0x000fe200000114d6 */
[----:B------:R-:W-:Y:S01]  /*1100*/  IMAD.IADD R5, R8, 0x1, -R5 ;  /* 0x0000000108057824 */ /* 0x000fe200078e0a05 */
[----:B------:R-:W-:Y:S01]  /*1110*/  SHF.R.S32.HI R8, RZ, 0x1f, R217 ;  /* 0x0000001fff087819 */ /* 0x000fe200000114d9 */
[----:B------:R-:W-:Y:S01]  /*1120*/  IMAD.IADD R0, R225, 0x1, -R0 ;  /* 0x00000001e1007824 */ /* 0x000fe200078e0a00 */
[----:B------:R-:W-:Y:S01]  /*1130*/  SHF.R.S32.HI R8, RZ, 0x1f, R215 ;  /* 0x0000001fff087819 */ /* 0x000fe200000114d7 */
[----:B------:R-:W-:Y:S01]  /*1140*/  IMAD.IADD R193, R186, 0x1, -R9 ;  /* 0x00000001bac17824 */ /* 0x000fe200078e0a09 */
[----:B------:R-:W-:Y:S01]  /*1150*/  SHF.R.S32.HI R9, RZ, 0x1f, R218 ;  /* 0x0000001fff097819 */ /* 0x000fe200000114da */
[----:B------:R-:W-:Y:S01]  /*1160*/  IMAD.SHL.U32 R184, R5, 0x2, RZ ;  /* 0x0000000205b87824 */ /* 0x000fe200078e00ff */
[----:B------:R-:W-:Y:S01]  /*1170*/  SHF.R.S32.HI R226, RZ, 0x1f, R199 ;  /* 0x0000001fffe27819 */ /* 0x000fe200000114c7 */
[----:B------:R-:W-:Y:S01]  /*1180*/  IMAD R227, R227, 0x2, R2 ;  /* 0x00000002e3e37824 */ /* 0x000fe200078e0202 */
[----:B------:R-:W-:Y:S01]  /*1190*/  SHF.R.S32.HI R3, RZ, 0x1f, R224 ;  /* 0x0000001fff037819 */ /* 0x000fe200000114e0 */
[----:B------:R-:W-:Y:S01]  /*11a0*/  IMAD R201, R0, 0x8, R191 ;  /* 0x0000000800c97824 */ /* 0x000fe200078e02bf */
[----:B------:R-:W-:Y:S01]  /*11b0*/  SHF.R.S32.HI R237, RZ, 0x1f, R223 ;  /* 0x0000001fffed7819 */ /* 0x000fe200000114df */
[----:B------:R-:W-:-:S07]  /*11c0*/  IMAD.IADD R197, R197, 0x1, R196 ;  /* 0x00000001c5c57824 */ /* 0x000fce00078e02c4 */
.L_x_6030:
[----:B------:R-:W-:Y:S01]  /*11d0*/  ULDC.64 UR4, c[0x0][0xa28] ;  /* 0x00028a0000047ab9 */ /* 0x000fe20000000a00 */
[----:B01-34-:R-:W0:Y:S01]  /*11e0*/  LDC.64 R6, c[0x0][0xa08] ;  /* 0x00028200ff067b82 */ /* 0x01be220000000a00 */
        /* <DEDUP_REMOVED lines=10> */
[----:B------:R-:W1:Y:S01]  /*1290*/  @P0 LDC.64 R4, c[0x0][0xa28] ;  /* 0x00028a00ff040b82 */ /* 0x000e620000000a00 */
[----:B------:R-:W-:Y:S01]  /*12a0*/  ISETP.NE.AND.EX P3, PT, RZ, UR5, PT, P3 ;  /* 0x00000005ff007c0c */ /* 0x000fe2000bf65330 */
[----:B0-----:R-:W-:-:S06]  /*12b0*/  IMAD.WIDE R10, R27, 0x4, R6 ;  /* 0x000000041b0a7825 */ /* 0x001fcc00078e0206 */
[----:B------:R-:W0:Y:S01]  /*12c0*/  @P1 LDC.64 R8, c[0x0][0xa18] ;  /* 0x00028600ff081b82 */ /* 0x000e220000000a00 */
[----:B------:R-:W-:Y:S02]  /*12d0*/  ULDC UR4, c[0x0][0x288] ;  /* 0x0000a20000047ab9 */ /* 0x000fe40000000800 */
[----:B------:R-:W-:Y:S01]  /*12e0*/  IMAD.U32 R22, RZ, RZ, UR4 ;  /* 0x00000004ff167e24 */ /* 0x000fe2000f8e00ff */
[----:B------:R-:W-:Y:S02]  /*12f0*/  ULDC.64 UR4, c[0x0][0x418] ;  /* 0x0001060000047ab9 */ /* 0x000fe40000000a00 */
[----:B--2---:R2:W5:Y:S01]  /*1300*/  @P3 LDG.E R29, desc[UR42][R10.64] ;  /* 0x0000002a0a1d3981 */ /* 0x004562000c1e1900 */
[----:B-1----:R-:W-:-:S05]  /*1310*/  @P0 IMAD.WIDE R4, R27, 0x4, R4 ;  /* 0x000000041b040825 */ /* 0x002fca00078e0204 */
[----:B------:R2:W5:Y:S01]  /*1320*/  @P0 LDG.E R3, desc[UR42][R4.64] ;  /* 0x0000002a04030981 */ /* 0x000562000c1e1900 */
[----:B0-----:R-:W-:-:S05]  /*1330*/  @P1 IMAD.WIDE R6, R27, 0x4, R8 ;  /* 0x000000041b061825 */ /* 0x001fca00078e0208 */
[----:B------:R2:W5:Y:S01]  /*1340*/  @P1 LDG.E R22, desc[UR42][R6.64] ;  /* 0x0000002a06161981 */ /* 0x000562000c1e1900 */
[----:B------:R-:W-:-:S03]  /*1350*/  UISETP.NE.U32.AND UP0, UPT, UR4, URZ, UPT ;  /* 0x0000003f0400728c */ /* 0x000fc6000bf05070 */
[----:B------:R-:W-:Y:S01]  /*1360*/  ULDC UR4, c[0x0][0x424] ;  /* 0x0001090000047ab9 */ /* 0x000fe20000000800 */
[----:B------:R-:W-:Y:S01]  /*1370*/  UISETP.NE.AND.EX UP0, UPT, UR5, URZ, UPT, UP0 ;  /* 0x0000003f0500728c */ /* 0x000fe2000bf05300 */
[----:B------:R-:W-:Y:S02]  /*1380*/  ISETP.NE.U32.AND P2, PT, RZ, UR6, PT ;  /* 0x00000006ff007c0c */ /* 0x000fe4000bf45070 */
[----:B------:R-:W-:Y:S01]  /*1390*/  ULDC UR5, c[0x0][0x2f0] ;  /* 0x0000bc0000057ab9 */ /* 0x000fe20000000800 */
[----:B------:R-:W-:Y:S01]  /*13a0*/  USEL UR4, UR4, 0x1, UP0 ;  /* 0x0000000104047887 */ /* 0x000fe20008000000 */
[----:B------:R-:W-:-:S03]  /*13b0*/  ISETP.NE.AND.EX P2, PT, RZ, UR7, PT, P2 ;  /* 0x00000007ff007c0c */ /* 0x000fc6000bf45320 */
[----:B------:R-:W-:-:S03]  /*13c0*/  UIMAD UR4, UR4, UR5, URZ ;  /* 0x00000005040472a4 */ /* 0x000fc6000f8e023f */
[----:B------:R-:W-:Y:S01]  /*13d0*/  ULDC UR5, c[0x0][0x348] ;  /* 0x0000d20000057ab9 */ /* 0x000fe20000000800 */
[----:B------:R-:W-:Y:S02]  /*13e0*/  IMAD.MOV.U32 R204, RZ, RZ, R26 ;  /* 0x000000ffffcc7224 */ /* 0x000fe400078e001a */
[----:B------:R-:W-:Y:S01]  /*13f0*/  IMAD.MOV.U32 R205, RZ, RZ, R27 ;  /* 0x000000ffffcd7224 */ /* 0x000fe200078e001b */
[----:B--2---:R-:W-:Y:S06]  /*1400*/  @P1 BRA `(.L_x_5822) ;  /* 0x0000000000241947 */ /* 0x004fec0003800000 */
        /* <DEDUP_REMOVED lines=9> */
.L_x_5822:
[----:B------:R-:W-:Y:S02]  /*14a0*/  IMAD.U32 R36, RZ, RZ, UR5 ;  /* 0x00000005ff247e24 */ /* 0x000fe4000f8e00ff */
[----:B------:R-:W-:Y:S01]  /*14b0*/  IMAD.U32 R24, RZ, RZ, UR4 ;  /* 0x00000004ff187e24 */ /* 0x000fe2000f8e00ff */
[----:B------:R-:W-:Y:S06]  /*14c0*/  @!P2 BRA `(.L_x_5823) ;  /* 0x000000000010a947 */ /* 0x000fec0003800000 */
[----:B------:R-:W0:Y:S02]  /*14d0*/  LDC.64 R4, c[0x0][0xa20] ;  /* 0x00028800ff047b82 */ /* 0x000e240000000a00 */
[----:B0-----:R-:W-:-:S05]  /*14e0*/  IMAD.WIDE R4, R27, 0x4, R4 ;  /* 0x000000041b047825 */ /* 0x001fca00078e0204 */
[----:B------:R0:W5:Y:S01]  /*14f0*/  LDG.E R24, desc[UR42][R4.64] ;  /* 0x0000002a04187981 */ /* 0x000162000c1e1900 */
[----:B------:R-:W-:Y:S05]  /*1500*/  BRA `(.L_x_5824) ;  /* 0x0000000000107947 */ /* 0x000fea0003800000 */
.L_x_5823:
[----:B------:R-:W-:Y:S05]  /*1510*/  @!P3 BRA `(.L_x_5824) ;  /* 0x00000000000cb947 */ /* 0x000fea0003800000 */
[----:B------:R-:W2:Y:S04]  /*1520*/  LDG.E R5, desc[UR42][R10.64] ;  /* 0x0000002a0a057981 */ /* 0x000ea8000c1e1900 */
[----:B------:R-:W2:Y:S02]  /*1530*/  LDG.E R24, desc[UR42][R10.64+0x4] ;  /* 0x0000042a0a187981 */ /* 0x000ea4000c1e1900 */
[----:B--2---:R-:W-:-:S07]  /*1540*/  IMAD.IADD R24, R24, 0x1, -R5 ;  /* 0x0000000118187824 */ /* 0x004fce00078e0a05 */
.L_x_5824:
[----:B------:R-:W-:Y:S01]  /*1550*/  ULDC.64 UR4, c[0x0][0xa10] ;  /* 0x0002840000047ab9 */ /* 0x000fe20000000a00 */
[----:B------:R-:W1:Y:S01]  /*1560*/  LDC R8, c[0x0][0x448] ;  /* 0x00011200ff087b82 */ /* 0x000e620000000800 */
[----:B------:R-:W-:-:S04]  /*1570*/  ISETP.NE.U32.AND P0, PT, RZ, UR4, PT ;  /* 0x00000004ff007c0c */ /* 0x000fc8000bf05070 */
        /* <DEDUP_REMOVED lines=10> */
[----:B------:R-:W4:Y:S01]  /*1620*/  @P0 LDG.E R9, desc[UR42][R4.64+0x4] ;  /* 0x0000042a04090981 */ /* 0x000f22000c1e1900 */
[----:B---3--:R-:W-:-:S05]  /*1630*/  @P1 IMAD.WIDE R6, R27, 0x4, R6 ;  /* 0x000000041b061825 */ /* 0x008fca00078e0206 */
[----:B------:R0:W5:Y:S01]  /*1640*/  @P1 LDG.E R37, desc[UR42][R6.64] ;  /* 0x0000002a06251981 */ /* 0x000162000c1e1900 */
[----:B-1----:R-:W-:Y:S01]  /*1650*/  ISETP.NE.AND P1, PT, R8, 0x1, PT ;  /* 0x000000010800780c */ /* 0x002fe20003f25270 */
[----:B------:R-:W-:Y:S01]  /*1660*/  IMAD.SHL.U32 R192, R25, 0x40, RZ ;  /* 0x0000004019c07824 */ /* 0x000fe200078e00ff */
[----:B--2---:R-:W-:Y:S01]  /*1670*/  ISETP.GE.AND P2, PT, R13, 0x1, PT ;  /* 0x000000010d00780c */ /* 0x004fe20003f46270 */
[----:B------:R-:W-:-:S10]  /*1680*/  IMAD.IADD R10, R24, 0x1, -R3 ;  /* 0x00000001180a7824 */ /* 0x000fd400078e0a03 */
[----:B------:R-:W1:Y:S08]  /*1690*/  @P1 LDC R11, c[0x0][0x44c] ;  /* 0x00011300ff0b1b82 */ /* 0x000e700000000800 */
[----:B------:R-:W2:Y:S01]  /*16a0*/  @P1 LDC R8, c[0x0][0x450] ;  /* 0x00011400ff081b82 */ /* 0x000ea20000000800 */
[----:B----4-:R-:W-:Y:S02]  /*16b0*/  @P0 IMAD.IADD R36, R9, 0x1, -R0 ;  /* 0x0000000109240824 */ /* 0x010fe400078e0a00 */
[----:B------:R-:W-:-:S02]  /*16c0*/  VIADD R0, R192, 0x3f ;  /* 0x0000003fc0007836 */ /* 0x000fc40000000000 */
[----:B------:R-:W-:Y:S02]  /*16d0*/  IMAD.IADD R23, R10, 0x1, R36 ;  /* 0x000000010a177824 */ /* 0x000fe400078e0224 */
[----:B-1----:R-:W-:-:S03]  /*16e0*/  @P1 IMAD.HI.U32 R3, R0, R11, RZ ;  /* 0x0000000b00031227 */ /* 0x002fc600078e00ff */
[C---:B------:R-:W-:Y:S01]  /*16f0*/  IADD3 R5, R23.reuse, 0x1, -R22 ;  /* 0x0000000117057810 */ /* 0x040fe20007ffe816 */
[----:B------:R-:W-:Y:S01]  /*1700*/  IMAD.MOV.U32 R4, RZ, RZ, R0 ;  /* 0x000000ffff047224 */ /* 0x000fe200078e0000 */
[----:B--2---:R-:W-:Y:S01]  /*1710*/  @P1 SHF.R.U32.HI R4, RZ, R8, R3 ;  /* 0x00000008ff041219 */ /* 0x004fe20000011603 */
[----:B------:R-:W-:-:S04]  /*1720*/  VIADD R0, R23, 0x3f ;  /* 0x0000003f17007836 */ /* 0x000fc80000000000 */
[----:B0-----:R-:W-:Y:S01]  /*1730*/  IMAD.IADD R7, R5, 0x1, R4 ;  /* 0x0000000105077824 */ /* 0x001fe200078e0204 */
[----:B------:R-:W-:-:S04]  /*1740*/  SHF.R.S32.HI R3, RZ, 0x1f, R0 ;  /* 0x0000001fff037819 */ /* 0x000fc80000011400 */
[----:B------:R-:W-:Y:S01]  /*1750*/  LEA.HI R3, R3, R0, RZ, 0x6 ;  /* 0x0000000003037211 */ /* 0x000fe200078f30ff */
[----:B------:R-:W-:-:S03]  /*1760*/  IMAD.IADD R0, R7, 0x1, R12 ;  /* 0x0000000107007824 */ /* 0x000fc600078e020c */
[----:B------:R-:W-:Y:S01]  /*1770*/  SHF.R.S32.HI R168, RZ, 0x6, R3 ;  /* 0x00000006ffa87819 */ /* 0x000fe20000011403 */
        /* <DEDUP_REMOVED lines=12> */
.L_x_5827:
[----:B------:R-:W-:-:S13]  /*1840*/  ISETP.NE.AND P0, PT, R13, 0x1, PT ;  /* 0x000000010d00780c */ /* 0x000fda0003f05270 */
[----:B------:R-:W0:Y:S02]  /*1850*/  @P0 LDC.64 R4, c[0x0][0x9e8] ;  /* 0x00027a00ff040b82 */ /* 0x000e240000000a00 */
[----:B0-----:R-:W-:-:S05]  /*1860*/  @P0 IMAD.HI.U32 R4, R3, R4, RZ ;  /* 0x0000000403040227 */ /* 0x001fca00078e00ff */
[----:B------:R-:W-:-:S07]  /*1870*/  @P0 SHF.R.U32.HI R3, RZ, R5, R4 ;  /* 0x00000005ff030219 */ /* 0x000fce0000011604 */
.L_x_5828:
[----:B------:R-:W-:Y:S05]  /*1880*/  BSYNC B0 ;  /* 0x0000000000007941 */ /* 0x000fea0003800000 */
.L_x_5826:
[----:B------:R-:W-:-:S05]  /*1890*/  IMAD R3, R3, R13, R13 ;  /* 0x0000000d03037224 */ /* 0x000fca00078e020d */
[----:B------:R-:W-:-:S07]  /*18a0*/  VIMNMX R0, R0, R3, PT ;  /* 0x0000000300007248 */ /* 0x000fce0003fe0100 */
.L_x_5825:
[----:B------:R-:W0:Y:S01]  /*18b0*/  @P1 LDC R3, c[0x0][0x44c] ;  /* 0x00011300ff031b82 */ /* 0x000e220000000800 */
[----:B------:R-:W-:-:S07]  /*18c0*/  ULDC UR4, c[0x0][0x9dc] ;  /* 0x0002770000047ab9 */ /* 0x000fce0000000800 */
[----:B------:R-:W1:Y:S01]  /*18d0*/  @P1 LDC R5, c[0x0][0x450] ;  /* 0x00011400ff051b82 */ /* 0x000e620000000800 */
[----:B0-----:R-:W-:-:S04]  /*18e0*/  @P1 IMAD.HI.U32 R4, R192, R3, RZ ;  /* 0x00000003c0041227 */ /* 0x001fc800078e00ff */
[----:B------:R-:W-:Y:S01]  /*18f0*/  IMAD.MOV.U32 R3, RZ, RZ, R192 ;  /* 0x000000ffff037224 */ /* 0x000fe200078e00c0 */
[----:B-1----:R-:W-:-:S04]  /*1900*/  @P1 SHF.R.U32.HI R3, RZ, R5, R4 ;  /* 0x00000005ff031219 */ /* 0x002fc80000011604 */
[----:B------:R-:W-:-:S05]  /*1910*/  IADD3 R3, R3, R23, -R22 ;  /* 0x0000001703037210 */ /* 0x000fca0007ffe816 */
        /* <DEDUP_REMOVED lines=12> */
.L_x_5831:
[----:B------:R-:W-:-:S13]  /*19e0*/  ISETP.NE.AND P0, PT, R13, 0x1, PT ;  /* 0x000000010d00780c */ /* 0x000fda0003f05270 */
[----:B------:R-:W0:Y:S02]  /*19f0*/  @P0 LDC.64 R6, c[0x0][0x9e8] ;  /* 0x00027a00ff060b82 */ /* 0x000e240000000a00 */
[----:B0-----:R-:W-:-:S05]  /*1a00*/  @P0 IMAD.HI.U32 R6, R3, R6, RZ ;  /* 0x0000000603060227 */ /* 0x001fca00078e00ff */
[----:B------:R-:W-:-:S07]  /*1a10*/  @P0 SHF.R.U32.HI R3, RZ, R7, R6 ;  /* 0x00000007ff030219 */ /* 0x000fce0000011606 */
.L_x_5832:
[----:B------:R-:W-:Y:S05]  /*1a20*/  BSYNC B0 ;  /* 0x0000000000007941 */ /* 0x000fea0003800000 */
.L_x_5830:
[----:B------:R-:W-:-:S05]  /*1a30*/  IMAD R3, R3, R13, RZ ;  /* 0x0000000d03037224 */ /* 0x000fca00078e02ff */
[----:B------:R-:W-:-:S07]  /*1a40*/  VIMNMX R4, R4, R3, !PT ;  /* 0x0000000304047248 */ /* 0x000fce0007fe0100 */
.L_x_5829:
[----:B------:R-:W-:Y:S01]  /*1a50*/  VIADD R0, R0, 0x3f ;  /* 0x0000003f00007836 */ /* 0x000fe20000000000 */
[----:B------:R-:W-:-:S04]  /*1a60*/  SHF.R.S32.HI R5, RZ, 0x1f, R4 ;  /* 0x0000001fff057819 */ /* 0x000fc80000011404 */
[----:B------:R-:W-:Y:S02]  /*1a70*/  SHF.R.S32.HI R3, RZ, 0x1f, R0 ;  /* 0x0000001fff037819 */ /* 0x000fe40000011400 */
[----:B------:R-:W-:Y:S02]  /*1a80*/  LEA.HI R5, R5, R4, RZ, 0x6 ;  /* 0x0000000405057211 */ /* 0x000fe400078f30ff */
[----:B------:R-:W-:Y:S02]  /*1a90*/  LEA.HI R3, R3, R0, RZ, 0x6 ;  /* 0x0000000003037211 */ /* 0x000fe400078f30ff */
[----:B------:R-:W-:Y:S02]  /*1aa0*/  SHF.R.S32.HI R5, RZ, 0x6, R5 ;  /* 0x00000006ff057819 */ /* 0x000fe40000011405 */
[----:B------:R-:W-:Y:S02]  /*1ab0*/  SHF.R.S32.HI R3, RZ, 0x6, R3 ;  /* 0x00000006ff037819 */ /* 0x000fe40000011403 */
[----:B------:R-:W-:-:S02]  /*1ac0*/  VIMNMX R5, RZ, R5, !PT ;  /* 0x00000005ff057248 */ /* 0x000fc40007fe0100 */
[----:B------:R-:W-:-:S03]  /*1ad0*/  VIMNMX R3, R168, R3, PT ;  /* 0x00000003a8037248 */ /* 0x000fc60003fe0100 */
[--C-:B------:R-:W-:Y:S02]  /*1ae0*/  IMAD R5, R5, 0x40, -R10.reuse ;  /* 0x0000004005057824 */ /* 0x100fe400078e0a0a */
[----:B------:R-:W-:-:S03]  /*1af0*/  IMAD R3, R3, 0x40, -R10 ;  /* 0x0000004003037824 */ /* 0x000fc600078e0a0a */
[----:B------:R-:W-:Y:S02]  /*1b00*/  VIMNMX R5, RZ, R5, !PT ;  /* 0x00000005ff057248 */ /* 0x000fe40007fe0100 */
[----:B------:R-:W-:Y:S02]  /*1b10*/  VIMNMX R0, R3, R36, PT ;  /* 0x0000002403007248 */ /* 0x000fe40003fe0100 */
[----:B------:R-:W-:Y:S02]  /*1b20*/  SHF.R.U32.HI R44, RZ, 0x6, R5 ;  /* 0x00000006ff2c7819 */ /* 0x000fe40000011605 */
[----:B------:R-:W-:-:S03]  /*1b30*/  ISETP.GT.AND P0, PT, R0, R5, PT ;  /* 0x000000050000720c */ /* 0x000fc60003f04270 */
[----:B------:R-:W-:-:S10]  /*1b40*/  IMAD.MOV.U32 R45, RZ, RZ, R44 ;  /* 0x000000ffff2d7224 */ /* 0x000fd400078e002c */
[----:B------:R-:W-:-:S05]  /*1b50*/  @P0 VIADD R0, R0, 0x3f ;  /* 0x0000003f00000836 */ /* 0x000fca0000000000 */
[----:B------:R-:W-:-:S04]  /*1b60*/  @P0 SHF.R.S32.HI R3, RZ, 0x1f, R0 ;  /* 0x0000001fff030819 */ /* 0x000fc80000011400 */
[----:B------:R-:W-:-:S04]  /*1b70*/  @P0 LEA.HI R3, R3, R0, RZ, 0x6 ;  /* 0x0000000003030211 */ /* 0x000fc800078f30ff */
[----:B------:R-:W-:Y:S02]  /*1b80*/  @P0 SHF.R.S32.HI R45, RZ, 0x6, R3 ;  /* 0x00000006ff2d0819 */ /* 0x000fe40000011403 */
[----:B------:R-:W-:Y:S02]  /*1b90*/  PLOP3.LUT P0, PT, PT, PT, PT, 0x80, 0x0 ;  /* 0x000000000000781c */ /* 0x000fe40003f0f070 */
        /* <DEDUP_REMOVED lines=22> */
.L_x_5835:
[----:B------:R-:W-:Y:S05]  /*1d00*/  BSYNC B6 ;  /* 0x0000000000067941 */ /* 0x000fea0003800000 */
.L_x_5834:
        /* <DEDUP_REMOVED lines=20> */
.L_x_5837:
[----:B------:R-:W-:Y:S05]  /*1e50*/  BSYNC B6 ;  /* 0x0000000000067941 */ /* 0x000fea0003800000 */
.L_x_5836:
[----:B------:R-:W-:Y:S01]  /*1e60*/  ULDC.64 UR4, c[0x0][0x9f8] ;  /* 0x00027e0000047ab9 */ /* 0x000fe20000000a00 */
[----:B------:R-:W0:Y:S01]  /*1e70*/  LDC.64 R50, c[0x0][0x300] ;  /* 0x0000c000ff327b82 */ /* 0x000e220000000a00 */
[----:B------:R-:W-:Y:S01]  /*1e80*/  ISETP.NE.U32.AND P0, PT, RZ, UR4, PT ;  /* 0x00000004ff007c0c */ /* 0x000fe2000bf05070 */
[----:B------:R-:W-:Y:S01]  /*1e90*/  IMAD.IADD R41, R29, 0x1, R24 ;  /* 0x000000011d297824 */ /* 0x000fe200078e0218 */
[----:B------:R-:W-:Y:S01]  /*1ea0*/  ULDC.64 UR8, c[0x0][0xa08] ;  /* 0x0002820000087ab9 */ /* 0x000fe20000000a00 */
[----:B------:R-:W-:Y:S01]  /*1eb0*/  ULDC.64 UR6, c[0x0][0x330] ;  /* 0x0000cc0000067ab9 */ /* 0x000fe20000000a00 */
[----:B------:R-:W-:Y:S01]  /*1ec0*/  ISETP.NE.AND.EX P0, PT, RZ, UR5, PT, P0 ;  /* 0x00000005ff007c0c */ /* 0x000fe2000bf05300 */
[----:B------:R-:W-:Y:S02]  /*1ed0*/  ULDC.64 UR4, c[0x0][0x308] ;  /* 0x0000c20000047ab9 */ /* 0x000fe40000000a00 */
[----:B------:R-:W1:Y:S01]  /*1ee0*/  LDC.64 R52, c[0x0][0x3f8] ;  /* 0x0000fe00ff347b82 */ /* 0x000e620000000a00 */
[----:B------:R-:W-:-:S07]  /*1ef0*/  SHF.R.S32.HI R17, RZ, 0x1f, R16 ;  /* 0x0000001fff117819 */ /* 0x000fce0000011410 */
[----:B------:R-:W2:Y:S08]  /*1f00*/  LDC R43, c[0x0][0x3f4] ;  /* 0x0000fd00ff2b7b82 */ /* 0x000eb00000000800 */
[----:B------:R-:W3:Y:S02]  /*1f10*/  @P0 LDC.64 R4, c[0x0][0x9f8] ;  /* 0x00027e00ff040b82 */ /* 0x000ee40000000a00 */
[----:B---3--:R-:W-:-:S05]  /*1f20*/  @P0 IMAD.WIDE R4, R27, 0x4, R4 ;  /* 0x000000041b040825 */ /* 0x008fca00078e0204 */
[----:B------:R3:W4:Y:S01]  /*1f30*/  @P0 LDG.E R27, desc[UR42][R4.64] ;  /* 0x0000002a041b0981 */ /* 0x000722000c1e1900 */
[----:B------:R-:W-:Y:S01]  /*1f40*/  SHF.R.S32.HI R24, RZ, 0x1f, R41 ;  /* 0x0000001fff187819 */ /* 0x000fe20000011429 */
[CC--:B0-----:R-:W-:Y:S01]  /*1f50*/  IMAD.WIDE.U32 R6, R41.reuse, R50.reuse, RZ ;  /* 0x0000003229067225 */ /* 0x0c1fe200078e00ff */
[----:B------:R-:W-:Y:S01]  /*1f60*/  ISETP.NE.U32.AND P0, PT, RZ, UR8, PT ;  /* 0x00000008ff007c0c */ /* 0x000fe2000bf05070 */
[----:B------:R-:W0:Y:S01]  /*1f70*/  S2R R57, SR_TID.X ;  /* 0x0000000000397919 */ /* 0x000e220000002100 */
[----:B------:R-:W-:Y:S01]  /*1f80*/  SHF.R.S32.HI R189, RZ, 0x1f, R188 ;  /* 0x0000001fffbd7819 */ /* 0x000fe200000114bc */
[----:B------:R-:W-:Y:S01]  /*1f90*/  IMAD R0, R24, R50, RZ ;  /* 0x0000003218007224 */ /* 0x000fe200078e02ff */
[----:B------:R-:W-:Y:S01]  /*1fa0*/  ISETP.NE.AND.EX P0, PT, RZ, UR9, PT, P0 ;  /* 0x00000009ff007c0c */ /* 0x000fe2000bf05300 */
[----:B------:R-:W-:Y:S01]  /*1fb0*/  IMAD.WIDE.U32 R10, R26, UR6, R16 ;  /* 0x000000061a0a7c25 */ /* 0x000fe2000f8e0010 */
[----:B--2---:R-:W-:Y:S02]  /*1fc0*/  ISETP.GE.AND P1, PT, R16, R43, PT ;  /* 0x0000002b1000720c */ /* 0x004fe40003f26270 */
[----:B------:R-:W-:Y:S01]  /*1fd0*/  SHF.L.U64.HI R49, R50, 0x6, R51 ;  /* 0x0000000632317819 */ /* 0x000fe20000010233 */
[----:B------:R-:W-:Y:S01]  /*1fe0*/  IMAD R3, R41, R51, R0 ;  /* 0x0000003329037224 */ /* 0x000fe200078e0200 */
[----:B------:R-:W-:Y:S01]  /*1ff0*/  SHF.R.S32.HI R0, RZ, 0x1f, R26 ;  /* 0x0000001fff007819 */ /* 0x000fe2000001141a */
[----:B------:R-:W-:Y:S01]  /*2000*/  IMAD.SHL.U32 R14, R193, 0x40, RZ ;  /* 0x00000040c10e7824 */ /* 0x000fe200078e00ff */
[----:B------:R-:W-:Y:S01]  /*2010*/  P2R R66, PR, RZ, 0x2 ;  /* 0x00000002ff427803 */ /* 0x000fe20000000000 */
[----:B------:R-:W-:-:S02]  /*2020*/  IMAD.IADD R7, R7, 0x1, R3 ;  /* 0x0000000107077824 */ /* 0x000fc400078e0203 */
[C---:B------:R-:W-:Y:S02]  /*2030*/  IMAD R3, R0.reuse, UR4, RZ ;  /* 0x0000000400037c24 */ /* 0x040fe4000f8e02ff */
[----:B------:R-:W-:Y:S02]  /*2040*/  IMAD R9, R0, UR6, RZ ;  /* 0x0000000600097c24 */ /* 0x000fe4000f8e02ff */
[C---:B---3--:R-:W-:Y:S01]  /*2050*/  IMAD R5, R26.reuse, UR5, R3 ;  /* 0x000000051a057c24 */ /* 0x048fe2000f8e0203 */
[----:B------:R-:W-:Y:S01]  /*2060*/  SHF.R.S32.HI R3, RZ, 0x1f, R186 ;  /* 0x0000001fff037819 */ /* 0x000fe200000114ba */
[----:B------:R-:W-:Y:S01]  /*2070*/  IMAD.WIDE.U32 R6, R26, UR4, R6 ;  /* 0x000000041a067c25 */ /* 0x000fe2000f8e0006 */
[----:B------:R-:W-:-:S03]  /*2080*/  ULDC.64 UR4, c[0x0][0x310] ;  /* 0x0000c40000047ab9 */ /* 0x000fc60000000a00 */
[----:B------:R-:W-:Y:S02]  /*2090*/  IMAD.IADD R7, R7, 0x1, R5 ;  /* 0x0000000107077824 */ /* 0x000fe400078e0205 */
[----:B------:R-:W-:Y:S01]  /*20a0*/  IMAD R15, R26, UR7, R9 ;  /* 0x000000071a0f7c24 */ /* 0x000fe2000f8e0209 */
[----:B------:R-:W2:Y:S01]  /*20b0*/  LDC.64 R4, c[0x0][0x408] ;  /* 0x00010200ff047b82 */ /* 0x000ea20000000a00 */
[----:B-1----:R-:W-:Y:S02]  /*20c0*/  IMAD R9, R3, R52, RZ ;  /* 0x0000003403097224 */ /* 0x002fe400078e02ff */
[----:B------:R-:W-:Y:S01]  /*20d0*/  IMAD.IADD R11, R11, 0x1, R15 ;  /* 0x000000010b0b7824 */ /* 0x000fe200078e020f */
[----:B------:R-:W-:Y:S01]  /*20e0*/  SEL R15, R43, RZ, P1 ;  /* 0x000000ff2b0f7207 */ /* 0x000fe20000800000 */
[----:B------:R-:W-:Y:S01]  /*20f0*/  IMAD R25, R186, R53, R9 ;  /* 0x00000035ba197224 */ /* 0x000fe200078e0209 */
[----:B0-----:R-:W-:Y:S01]  /*2100*/  LEA.HI R57, R57, 0x8, RZ, 0x19 ;  /* 0x0000000839397811 */ /* 0x001fe200078fc8ff */
[----:B------:R-:W-:-:S02]  /*2110*/  VIADD R68, R16, 0x20 ;  /* 0x0000002010447836 */ /* 0x000fc40000000000 */
[----:B------:R-:W-:Y:S02]  /*2120*/  IMAD.IADD R15, R16, 0x1, R15 ;  /* 0x00000001100f7824 */ /* 0x000fe400078e020f */
[----:B------:R-:W-:-:S03]  /*2130*/  IMAD.SHL.U32 R58, R43, 0x2, RZ ;  /* 0x000000022b3a7824 */ /* 0x000fc600078e00ff */
[----:B------:R-:W-:-:S04]  /*2140*/  SHF.R.S32.HI R48, RZ, 0x1f, R15 ;  /* 0x0000001fff307819 */ /* 0x000fc8000001140f */
[----:B------:R-:W-:-:S04]  /*2150*/  LEA.HI R48, R48, R15, RZ, 0x3 ;  /* 0x0000000f30307211 */ /* 0x000fc800078f18ff */
[----:B------:R-:W-:Y:S02]  /*2160*/  LOP3.LUT R63, R48, 0xfffffff8, RZ, 0xc0, !PT ;  /* 0xfffffff8303f7812 */ /* 0x000fe400078ec0ff */
[C---:B--2---:R-:W-:Y:S01]  /*2170*/  SHF.L.U64.HI R54, R4.reuse, 0x6, R5 ;  /* 0x0000000604367819 */ /* 0x044fe20000010205 */
[----:B------:R-:W-:Y:S01]  /*2180*/  IMAD.SHL.U32 R55, R4, 0x40, RZ ;  /* 0x0000004004377824 */ /* 0x000fe200078e00ff */
[----:B------:R-:W-:Y:S02]  /*2190*/  SHF.R.S32.HI R69, RZ, 0x1f, R63 ;  /* 0x0000001fff457819 */ /* 0x000fe4000001143f */
[----:B----4-:R-:W-:Y:S02]  /*21a0*/  SHF.R.S32.HI R0, RZ, 0x1f, R27 ;  /* 0x0000001fff007819 */ /* 0x010fe4000001141b */
[----:B------:R-:W-:Y:S02]  /*21b0*/  SEL R27, R27, RZ, !P0 ;  /* 0x000000ff1b1b7207 */ /* 0x000fe40004000000 */
[----:B------:R-:W-:-:S03]  /*21c0*/  SEL R0, R0, RZ, !P0 ;  /* 0x000000ff00007207 */ /* 0x000fc60004000000 */
[----:B------:R-:W-:-:S04]  /*21d0*/  IMAD.WIDE.U32 R28, R27, UR4, R6 ;  /* 0x000000041b1c7c25 */ /* 0x000fc8000f8e0006 */
[----:B------:R-:W-:Y:S02]  /*21e0*/  IMAD R8, R0, UR4, RZ ;  /* 0x0000000400087c24 */ /* 0x000fe4000f8e02ff */
[----:B------:R-:W-:-:S04]  /*21f0*/  IMAD.WIDE.U32 R6, R186, R52, R188 ;  /* 0x00000034ba067225 */ /* 0x000fc800078e00bc */
[----:B------:R-:W-:Y:S01]  /*2200*/  IMAD R13, R27, UR5, R8 ;  /* 0x000000051b0d7c24 */ /* 0x000fe2000f8e0208 */
[----:B------:R-:W-:Y:S01]  /*2210*/  ULDC.64 UR4, c[0x0][0x338] ;  /* 0x0000ce0000047ab9 */ /* 0x000fe20000000a00 */
[----:B------:R-:W-:Y:S02]  /*2220*/  IMAD.IADD R7, R7, 0x1, R25 ;  /* 0x0000000107077824 */ /* 0x000fe400078e0219 */
[----:B------:R-:W-:-:S04]  /*2230*/  IMAD.WIDE.U32 R20, R27, UR4, R10 ;  /* 0x000000041b147c25 */ /* 0x000fc8000f8e000a */
[----:B------:R-:W-:-:S04]  /*2240*/  IMAD.WIDE.U32 R10, R186, R52, R16 ;  /* 0x00000034ba0a7225 */ /* 0x000fc800078e0010 */
[----:B------:R-:W-:Y:S01]  /*2250*/  IMAD.IADD R11, R25, 0x1, R11 ;  /* 0x00000001190b7824 */ /* 0x000fe200078e020b */
[----:B-----5:R-:W-:Y:S01]  /*2260*/  SHF.R.S32.HI R25, RZ, 0x1f, R37 ;  /* 0x0000001fff197819 */ /* 0x020fe20000011425 */
[----:B------:R-:W-:Y:S02]  /*2270*/  IMAD R8, R3, R50, RZ ;  /* 0x0000003203087224 */ /* 0x000fe400078e02ff */
[----:B------:R-:W-:Y:S01]  /*2280*/  IMAD R12, R0, UR4, RZ ;  /* 0x00000004000c7c24 */ /* 0x000fe2000f8e02ff */
[----:B------:R-:W-:Y:S01]  /*2290*/  ULDC UR4, c[0x0][0x2f4] ;  /* 0x0000bd0000047ab9 */ /* 0x000fe20000000800 */
[----:B------:R-:W-:Y:S01]  /*22a0*/  IMAD R47, R186, R51, R8 ;  /* 0x00000033ba2f7224 */ /* 0x000fe200078e0208 */
[----:B------:R-:W-:Y:S01]  /*22b0*/  SHF.L.U64.HI R51, R52, 0x6, R53 ;  /* 0x0000000634337819 */ /* 0x000fe20000010235 */
[----:B------:R-:W-:Y:S01]  /*22c0*/  IMAD R26, R25, R52, RZ ;  /* 0x00000034191a7224 */ /* 0x000fe200078e02ff */
[----:B------:R-:W-:Y:S01]  /*22d0*/  ISETP.GE.AND P4, PT, R16, UR4, PT ;  /* 0x0000000410007c0c */ /* 0x000fe2000bf86270 */
[----:B------:R-:W-:Y:S01]  /*22e0*/  IMAD.WIDE.U32 R8, R186, R50, R16 ;  /* 0x00000032ba087225 */ /* 0x000fe200078e0010 */
[----:B------:R-:W-:-:S03]  /*22f0*/  ISETP.GE.AND P3, PT, R68, UR4, PT ;  /* 0x0000000444007c0c */ /* 0x000fc6000bf66270 */
[----:B------:R-:W-:Y:S01]  /*2300*/  IMAD R71, R27, UR5, R12 ;  /* 0x000000051b477c24 */ /* 0x000fe2000f8e020c */
[----:B------:R-:W-:Y:S01]  /*2310*/  IADD3 R46, P0, R28, R8, RZ ;  /* 0x000000081c2e7210 */ /* 0x000fe20007f1e0ff */
[----:B------:R-:W-:Y:S01]  /*2320*/  IMAD R61, R37, R53, R26 ;  /* 0x00000035253d7224 */ /* 0x000fe200078e021a */
[----:B------:R-:W-:Y:S01]  /*2330*/  LOP3.LUT R53, R14, 0x1c0, RZ, 0xc0, !PT ;  /* 0x000001c00e357812 */ /* 0x000fe200078ec0ff */
[----:B------:R-:W-:Y:S02]  /*2340*/  IMAD.IADD R0, R29, 0x1, R13 ;  /* 0x000000011d007824 */ /* 0x000fe400078e020d */
[-C--:B------:R-:W-:Y:S01]  /*2350*/  IMAD R12, R3, R4.reuse, RZ ;  /* 0x00000004030c7224 */ /* 0x080fe200078e02ff */
[----:B------:R-:W-:Y:S01]  /*2360*/  SHF.R.U32.HI R56, RZ, 0x3, R53 ;  /* 0x00000003ff387819 */ /* 0x000fe20000011635 */
[-C--:B------:R-:W-:Y:S01]  /*2370*/  IMAD R26, R25, R4.reuse, RZ ;  /* 0x00000004191a7224 */ /* 0x080fe200078e02ff */
[----:B------:R-:W-:Y:S01]  /*2380*/  IADD3.X R47, R0, R9, R47, P0, !PT ;  /* 0x00000009002f7210 */ /* 0x000fe200007fe42f */
[C---:B------:R-:W-:Y:S01]  /*2390*/  IMAD R27, R186.reuse, R5, R12 ;  /* 0x00000005ba1b7224 */ /* 0x040fe200078e020c */
[C---:B------:R-:W-:Y:S01]  /*23a0*/  IADD3 R40, P0, R186.reuse, R41, RZ ;  /* 0x00000029ba287210 */ /* 0x040fe20007f1e0ff */
[----:B------:R-:W-:Y:S01]  /*23b0*/  IMAD R67, R37, R5, R26 ;  /* 0x0000000525437224 */ /* 0x000fe200078e021a */
[----:B------:R-:W-:Y:S01]  /*23c0*/  LOP3.LUT R5, R53, 0x18, R16, 0xf8, !PT ;  /* 0x0000001835057812 */ /* 0x000fe200078ef810 */
[----:B------:R-:W-:-:S03]  /*23d0*/  IMAD.WIDE.U32 R8, R186, R4, R188 ;  /* 0x00000004ba087225 */ /* 0x000fc600078e00bc */
[----:B------:R-:W-:Y:S01]  /*23e0*/  LOP3.LUT R60, R5, R56, RZ, 0x3c, !PT ;  /* 0x00000038053c7212 */ /* 0x000fe200078e3cff */
[----:B------:R-:W-:Y:S01]  /*23f0*/  IMAD.WIDE.U32 R12, R186, R4, R16 ;  /* 0x00000004ba0c7225 */ /* 0x000fe200078e0010 */
[----:B------:R-:W-:-:S03]  /*2400*/  LOP3.LUT R5, R53, 0x38, R48, 0xf8, !PT ;  /* 0x0000003835057812 */ /* 0x000fc600078ef830 */
[----:B------:R-:W-:Y:S01]  /*2410*/  IMAD.IADD R9, R9, 0x1, R27 ;  /* 0x0000000109097824 */ /* 0x000fe200078e021b */
[----:B------:R-:W-:Y:S01]  /*2420*/  LOP3.LUT R62, R5, R56, RZ, 0x3c, !PT ;  /* 0x00000038053e7212 */ /* 0x000fe200078e3cff */
[----:B------:R-:W-:Y:S02]  /*2430*/  IMAD.IADD R13, R27, 0x1, R13 ;  /* 0x000000011b0d7824 */ /* 0x000fe400078e020d */
        /* <DEDUP_REMOVED lines=9> */
[----:B------:R-:W-:-:S02]  /*24d0*/  IMAD R60, R203, 0x200, R60 ;  /* 0x00000200cb3c7824 */ /* 0x000fc400078e023c */
[----:B------:R-:W-:Y:S02]  /*24e0*/  IMAD.IADD R61, R61, 0x1, R33 ;  /* 0x000000013d3d7824 */ /* 0x000fe400078e0221 */
[----:B------:R-:W-:Y:S02]  /*24f0*/  IMAD.IADD R67, R67, 0x1, R39 ;  /* 0x0000000143437824 */ /* 0x000fe400078e0227 */
[----:B------:R-:W-:Y:S02]  /*2500*/  IMAD R62, R203, 0x200, R62 ;  /* 0x00000200cb3e7824 */ /* 0x000fe400078e023e */
[----:B------:R-:W-:-:S07]  /*2510*/  IMAD.IADD R71, R21, 0x1, R71 ;  /* 0x0000000115477824 */ /* 0x000fce00078e0247 */
.L_x_5867:
        /* <DEDUP_REMOVED lines=11> */
[----:B------:R-:W-:Y:S02]  /*25d0*/  IMAD.SHL.U32 R25, R185, 0x1000, RZ ;  /* 0x00001000b9197824 */ /* 0x000fe400078e00ff */
        /* <DEDUP_REMOVED lines=35> */
[C---:B------:R-:W-:Y:S02]  /*2810*/  LEA R6, P0, R7.reuse, UR4, 0x1 ;  /* 0x0000000407067c11 */ /* 0x040fe4000f8008ff */
        /* <DEDUP_REMOVED lines=9> */
.L_x_5842:
[----:B------:R-:W-:Y:S05]  /*28b0*/  BSYNC B1 ;  /* 0x0000000000017941 */ /* 0x000fea0003800000 */
.L_x_5841:
[----:B------:R-:W-:Y:S01]  /*28c0*/  UISETP.NE.AND UP0, UPT, UR37, 0x3, UPT ;  /* 0x000000032500788c */ /* 0x000fe2000bf05270 */
[----:B-----5:R-:W-:Y:S02]  /*28d0*/  IMAD.MOV.U32 R4, RZ, RZ, R8 ;  /* 0x000000ffff047224 */ /* 0x020fe400078e0008 */
[----:B------:R-:W-:Y:S02]  /*28e0*/  IMAD.MOV.U32 R5, RZ, RZ, R9 ;  /* 0x000000ffff057224 */ /* 0x000fe400078e0009 */
[----:B0-----:R-:W-:Y:S01]  /*28f0*/  IMAD.MOV.U32 R6, RZ, RZ, R26 ;  /* 0x000000ffff067224 */ /* 0x001fe200078e001a */
        /* <DEDUP_REMOVED lines=16> */
.L_x_5843:
[----:B------:R-:W-:Y:S01]  /*2a00*/  IMAD R64, R185, 0x8, R2 ;  /* 0x00000008b9407824 */ /* 0x000fe200078e0202 */
[----:B------:R-:W-:Y:S01]  /*2a10*/  SHF.L.U32 R43, R187, 0x1f, RZ ;  /* 0x0000001fbb2b7819 */ /* 0x000fe200000006ff */
[----:B------:R-:W-:Y:S03]  /*2a20*/  BSSY B1, `(.L_x_5844) ;  /* 0x0000003000017945 */ /* 0x000fe60003800000 */
[----:B------:R-:W0:Y:S02]  /*2a30*/  SYNCS.PHASECHK.TRANS64.TRYWAIT P5, [R64+URZ+0x28c90], R43 ;  /* 0x028c902b400075a7 */ /* 0x000e2400080a017f */
[----:B0-----:R-:W-:Y:S05]  /*2a40*/  @!P5 BRA `(.L_x_5845) ;  /* 0x000001cc008cd947 */ /* 0x001fea0003800000 */
.L_x_6231:
[----:B------:R-:W-:Y:S05]  /*2a50*/  BSYNC B1 ;  /* 0x0000000000017941 */ /* 0x000fea0003800000 */
.L_x_5844:
[----:B------:R-:W-:Y:S05]  /*2a60*/  @P1 BRA `(.L_x_5846) ;  /* 0x0000001400141947 */ /* 0x000fea0003800000 */
[----:B------:R-:W-:Y:S04]  /*2a70*/  BSSY B1, `(.L_x_5847) ;  /* 0x0000036000017945 */ /* 0x000fe80003800000 */
[----:B------:R-:W-:Y:S05]  /*2a80*/  @P4 BRA `(.L_x_5848) ;  /* 0x0000000000d04947 */ /* 0x000fea0003800000 */
[----:B------:R1:W2:Y:S01]  /*2a90*/  LDS.128 R4, [R24+0x22400] ;  /* 0x0224000018047984 */ /* 0x0002a20000000c00 */
[----:B------:R-:W-:Y:S01]  /*2aa0*/  ISETP.GE.AND P5, PT, R188, R75, PT ;  /* 0x0000004bbc00720c */ /* 0x000fe20003fa6270 */
[----:B------:R-:W-:-:S12]  /*2ab0*/  BSSY B2, `(.L_x_5849) ;  /* 0x0000030000027945 */ /* 0x000fd80003800000 */
[----:B-1----:R-:W-:Y:S05]  /*2ac0*/  @P5 BRA `(.L_x_5850) ;  /* 0x0000000000b85947 */ /* 0x002fea0003800000 */
[----:B------:R-:W-:Y:S01]  /*2ad0*/  SHF.R.U64 R73, R14, 0x10, R15 ;  /* 0x000000100e497819 */ /* 0x000fe2000000120f */
[----:B--2---:R-:W-:Y:S01]  /*2ae0*/  IMAD.U32 R24, R7, 0x10000, RZ ;  /* 0x0001000007187824 */ /* 0x004fe200078e00ff */
[--C-:B------:R-:W-:Y:S01]  /*2af0*/  SHF.R.U64 R42, R26, 0x10, R27.reuse ;  /* 0x000000101a2a7819 */ /* 0x100fe2000000121b */
[----:B------:R-:W-:Y:S01]  /*2b00*/  IMAD.U32 R14, R6, 0x10000, RZ ;  /* 0x00010000060e7824 */ /* 0x000fe200078e00ff */
[----:B------:R-:W-:Y:S02]  /*2b10*/  SHF.R.U32.HI R70, RZ, 0x10, R27 ;  /* 0x00000010ff467819 */ /* 0x000fe4000001161b */
[----:B------:R-:W-:Y:S02]  /*2b20*/  SHF.R.U32.HI R76, RZ, 0x10, R15 ;  /* 0x00000010ff4c7819 */ /* 0x000fe4000001160f */
[C---:B------:R-:W-:Y:S02]  /*2b30*/  PRMT R73, R72.reuse, 0x5410, R73 ;  /* 0x0000541048497816 */ /* 0x040fe40000000049 */
[----:B------:R-:W-:-:S02]  /*2b40*/  PRMT R27, R72, 0x5432, R42 ;  /* 0x00005432481b7816 */ /* 0x000fc4000000002a */
[----:B------:R-:W-:Y:S02]  /*2b50*/  LOP3.LUT R26, R7, 0xffff0000, RZ, 0xc0, !PT ;  /* 0xffff0000071a7812 */ /* 0x000fe400078ec0ff */
        /* <DEDUP_REMOVED lines=9> */
[----:B------:R-:W-:Y:S01]  /*2bf0*/  FMUL.FTZ R79, R7, R74 ;  /* 0x0000004a074f7220 */ /* 0x000fe20000410000 */
[----:B------:R-:W-:-:S02]  /*2c00*/  IMAD.U32 R6, R5, 0x10000, RZ ;  /* 0x0001000005067824 */ /* 0x000fc400078e00ff */
[----:B------:R-:W-:Y:S01]  /*2c10*/  FMUL.FTZ R7, R7, R42 ;  /* 0x0000002a07077220 */ /* 0x000fe20000410000 */
[C---:B------:R-:W-:Y:S01]  /*2c20*/  IMAD.U32 R5, R4.reuse, 0x10000, RZ ;  /* 0x0001000004057824 */ /* 0x040fe200078e00ff */
[----:B------:R-:W-:Y:S01]  /*2c30*/  LOP3.LUT R4, R4, 0xffff0000, RZ, 0xc0, !PT ;  /* 0xffff000004047812 */ /* 0x000fe200078ec0ff */
[CC--:B------:R-:W-:Y:S01]  /*2c40*/  FMUL.FTZ R81, R15.reuse, R77.reuse ;  /* 0x0000004d0f517220 */ /* 0x0c0fe20000410000 */
[----:B------:R-:W-:Y:S01]  /*2c50*/  FMUL.FTZ R83, R15, R72 ;  /* 0x000000480f537220 */ /* 0x000fe20000410000 */
[----:B------:R-:W-:Y:S01]  /*2c60*/  FFMA.FTZ R74, R6, R74, R7 ;  /* 0x0000004a064a7223 */ /* 0x000fe20000010007 */
[----:B------:R-:W-:Y:S01]  /*2c70*/  LOP3.LUT R15, R76, 0xffff0000, RZ, 0xc0, !PT ;  /* 0xffff00004c0f7812 */ /* 0x000fe200078ec0ff */
[----:B------:R-:W-:Y:S01]  /*2c80*/  IMAD.U32 R27, R27, 0x10000, RZ ;  /* 0x000100001b1b7824 */ /* 0x000fe200078e00ff */
[----:B------:R-:W-:Y:S01]  /*2c90*/  LOP3.LUT R7, R70, 0xffff0000, RZ, 0xc0, !PT ;  /* 0xffff000046077812 */ /* 0x000fe200078ec0ff */
[----:B------:R-:W-:Y:S01]  /*2ca0*/  FFMA.FTZ R79, R6, R42, -R79 ;  /* 0x0000002a064f7223 */ /* 0x000fe2000001084f */
[C---:B------:R-:W-:Y:S01]  /*2cb0*/  FFMA.FTZ R81, R14.reuse, R72, -R81 ;  /* 0x000000480e517223 */ /* 0x040fe20000010851 */
[----:B------:R-:W-:Y:S01]  /*2cc0*/  FFMA.FTZ R14, R14, R77, R83 ;  /* 0x0000004d0e0e7223 */ /* 0x000fe20000010053 */
[----:B------:R-:W-:Y:S01]  /*2cd0*/  FMUL.FTZ R6, R4, R73 ;  /* 0x0000004904067220 */ /* 0x000fe20000410000 */
[----:B------:R-:W-:Y:S01]  /*2ce0*/  FMUL.FTZ R77, R26, R15 ;  /* 0x0000000f1a4d7220 */ /* 0x000fe20000410000 */
[----:B------:R-:W-:Y:S01]  /*2cf0*/  FMUL.FTZ R4, R4, R27 ;  /* 0x0000001b04047220 */ /* 0x000fe20000410000 */
[----:B------:R-:W-:Y:S01]  /*2d00*/  FMUL.FTZ R26, R26, R7 ;  /* 0x000000071a1a7220 */ /* 0x000fe20000410000 */
        /* <DEDUP_REMOVED lines=10> */
.L_x_5850:
[----:B------:R-:W-:Y:S05]  /*2db0*/  BSYNC B2 ;  /* 0x0000000000027941 */ /* 0x000fea0003800000 */
.L_x_5849:
[----:B--2---:R1:W-:Y:S02]  /*2dc0*/  STG.E.128 desc[UR42][R12.64], R4 ;  /* 0x000000040c007986 */ /* 0x0043e4000c101d2a */
.L_x_5848:
[----:B------:R-:W-:Y:S05]  /*2dd0*/  BSYNC B1 ;  /* 0x0000000000017941 */ /* 0x000fea0003800000 */
.L_x_5847:
        /* <DEDUP_REMOVED lines=56> */
.L_x_5852:
[----:B------:R-:W-:Y:S05]  /*3160*/  BSYNC B1 ;  /* 0x0000000000017941 */ /* 0x000fea0003800000 */
.L_x_5851:
[----:B-1----:R2:W-:Y:S01]  /*3170*/  STG.E.128 desc[UR42][R12.64+0x40], R4 ;  /* 0x000040040c007986 */ /* 0x0025e2000c101d2a */
[----:B------:R-:W-:Y:S05]  /*3180*/  BRA `(.L_x_5846) ;  /* 0x0000000c004c7947 */ /* 0x000fea0003800000 */
.L_x_5840:
[----:B------:R-:W-:-:S05]  /*3190*/  IMAD R4, R45, -0x40, R36 ;  /* 0xffffffc02d047824 */ /* 0x000fca00078e0224 */
[----:B------:R-:W-:-:S04]  /*31a0*/  VIMNMX R5, R4, 0x40, PT ;  /* 0x0000004004057848 */ /* 0x000fc80003fe0100 */
[----:B------:R-:W-:-:S04]  /*31b0*/  ISETP.GE.AND P1, PT, R186, R5, PT ;  /* 0x00000005ba00720c */ /* 0x000fc80003f26270 */
[----:B------:R-:W-:-:S13]  /*31c0*/  ISETP.GE.OR P0, PT, R16, R75, P1 ;  /* 0x0000004b1000720c */ /* 0x000fda0000f06670 */
[----:B------:R-:W0:Y:S01]  /*31d0*/  @!P0 LDC.64 R12, c[0x0][0x3e8] ;  /* 0x0000fa00ff0c8b82 */ /* 0x000e220000000a00 */
[----:B------:R-:W-:Y:S01]  /*31e0*/  @!P0 IMAD R4, R54, R45, RZ ;  /* 0x0000002d36048224 */ /* 0x000fe200078e02ff */
[----:B------:R-:W-:Y:S01]  /*31f0*/  @!P0 IADD3 R6, P5, R32, R6, RZ ;  /* 0x0000000620068210 */ /* 0x000fe20007fbe0ff */
[----:B------:R-:W-:Y:S02]  /*3200*/  @!P0 IMAD.MOV.U32 R5, RZ, RZ, R67 ;  /* 0x000000ffff058224 */ /* 0x000fe400078e0043 */
[-C--:B------:R-:W-:Y:S02]  /*3210*/  @!P0 IMAD R9, R42, R55.reuse, R4 ;  /* 0x000000372a098224 */ /* 0x080fe400078e0204 */
[----:B------:R-:W-:Y:S01]  /*3220*/  @!P0 IMAD.MOV.U32 R4, RZ, RZ, R38 ;  /* 0x000000ffff048224 */ /* 0x000fe200078e0026 */
[----:B------:R-:W1:Y:S01]  /*3230*/  @!P0 LDC.64 R26, c[0x0][0x400] ;  /* 0x00010000ff1a8b82 */ /* 0x000e620000000a00 */
[----:B------:R-:W-:Y:S02]  /*3240*/  @!P0 IMAD.X R7, R74, 0x1, R61, P5 ;  /* 0x000000014a078824 */ /* 0x000fe400028e063d */
        /* <DEDUP_REMOVED lines=11> */
[----:B------:R0:W3:Y:S01]  /*3300*/  @!P0 LDG.E.128 R8, desc[UR42][R26.64] ;  /* 0x0000002a1a088981 */ /* 0x0000e2000c1e1d00 */
[----:B------:R-:W-:Y:S01]  /*3310*/  UISETP.NE.AND UP0, UPT, UR37, 0x3, UPT ;  /* 0x000000032500788c */ /* 0x000fe2000bf05270 */
[----:B------:R-:W-:-:S04]  /*3320*/  ISETP.GE.AND P0, PT, R16, R75, PT ;  /* 0x0000004b1000720c */ /* 0x000fc80003f06270 */
[----:B0-----:R-:W-:Y:S02]  /*3330*/  P2R R27, PR, RZ, 0x1 ;  /* 0x00000001ff1b7803 */ /* 0x001fe40000000000 */
[----:B------:R-:W-:Y:S01]  /*3340*/  PLOP3.LUT P0, PT, PT, PT, UP0, 0x80, 0x0 ;  /* 0x000000000000781c */ /* 0x000fe20003f0f008 */
        /* <DEDUP_REMOVED lines=15> */
.L_x_5853:
[----:B------:R-:W-:Y:S01]  /*3440*/  IMAD R64, R185, 0x8, R2 ;  /* 0x00000008b9407824 */ /* 0x000fe200078e0202 */
[----:B------:R-:W-:Y:S01]  /*3450*/  SHF.L.U32 R43, R187, 0x1f, RZ ;  /* 0x0000001fbb2b7819 */ /* 0x000fe200000006ff */
[----:B------:R-:W0:Y:S01]  /*3460*/  LDC R79, c[0x0][0x2f4] ;  /* 0x0000bd00ff4f7b82 */ /* 0x000e220000000800 */
[----:B------:R-:W-:Y:S02]  /*3470*/  BSSY B1, `(.L_x_5854) ;  /* 0x0000003000017945 */ /* 0x000fe40003800000 */
[----:B------:R-:W1:Y:S02]  /*3480*/  SYNCS.PHASECHK.TRANS64.TRYWAIT P5, [R64+URZ+0x28c90], R43 ;  /* 0x028c902b400075a7 */ /* 0x000e6400080a017f */
[----:B-1----:R-:W-:Y:S05]  /*3490*/  @!P5 BRA `(.L_x_5855) ;  /* 0x000001c4000cd947 */ /* 0x002fea0003800000 */
.L_x_6232:
[----:B------:R-:W-:Y:S05]  /*34a0*/  BSYNC B1 ;  /* 0x0000000000017941 */ /* 0x000fea0003800000 */
.L_x_5854:
        /* <DEDUP_REMOVED lines=12> */
[C---:B------:R-:W-:Y:S02]  /*3570*/  LEA R76, P5, R12.reuse, R72, 0x1 ;  /* 0x000000480c4c7211 */ /* 0x040fe400078a08ff */
        /* <DEDUP_REMOVED lines=11> */
[----:B------:R-:W-:Y:S01]  /*3630*/  LOP3.LUT R12, R13, R56, RZ, 0x3c, !PT ;  /* 0x000000380d0c7212 */ /* 0x000fe200078e3cff */
[----:B------:R-:W-:-:S04]  /*3640*/  IMAD.IADD R13, R62, 0x1, R25 ;  /* 0x000000013e0d7824 */ /* 0x000fc800078e0219 */
[----:B------:R-:W-:Y:S02]  /*3650*/  IMAD R12, R203, 0x200, R12 ;  /* 0x00000200cb0c7824 */ /* 0x000fe400078e020c */
[----:B------:R-:W-:Y:S02]  /*3660*/  IMAD R13, R13, 0x2, R2 ;  /* 0x000000020d0d7824 */ /* 0x000fe400078e0202 */
[----:B------:R-:W-:-:S04]  /*3670*/  IMAD.IADD R25, R25, 0x1, R12 ;  /* 0x0000000119197824 */ /* 0x000fc800078e020c */
[----:B------:R-:W-:Y:S01]  /*3680*/  IMAD R25, R25, 0x2, R2 ;  /* 0x0000000219197824 */ /* 0x000fe200078e0202 */
[----:B------:R-:W0:Y:S05]  /*3690*/  LDS.128 R12, [R13+0x22400] ;  /* 0x022400000d0c7984 */ /* 0x000e2a0000000c00 */
        /* <DEDUP_REMOVED lines=94> */
.L_x_5857:
[----:B------:R-:W-:Y:S05]  /*3c80*/  BSYNC B1 ;  /* 0x0000000000017941 */ /* 0x000fea0003800000 */
.L_x_5856:
        /* <DEDUP_REMOVED lines=10> */
.L_x_5839:
[----:B------:R-:W-:-:S06]  /*3d30*/  UISETP.NE.AND UP0, UPT, UR37, 0x3, UPT ;  /* 0x000000032500788c */ /* 0x000fcc000bf05270 */
[----:B------:R-:W-:-:S13]  /*3d40*/  PLOP3.LUT P0, PT, PT, PT, UP0, 0x80, 0x0 ;  /* 0x000000000000781c */ /* 0x000fda0003f0f008 */
[----:B------:R-:W-:Y:S05]  /*3d50*/  @!P0 BRA `(.L_x_5858) ;  /* 0x0000000000048947 */ /* 0x000fea0003800000 */
[----:B------:R-:W-:Y:S01]  /*3d60*/  BPT.TRAP 0x1 ;  /* 0x000000040000795c */ /* 0x000fe20000300000 */
.L_x_5858:
        /* <DEDUP_REMOVED lines=8> */
.L_x_6233:
[----:B------:R-:W-:Y:S05]  /*3df0*/  BSYNC B1 ;  /* 0x0000000000017941 */ /* 0x000fea0003800000 */
.L_x_5859:
        /* <DEDUP_REMOVED lines=12> */
.L_x_5846:
[----:B------:R-:W-:Y:S05]  /*3ec0*/  BSYNC B0 ;  /* 0x0000000000007941 */ /* 0x000fea0003800000 */
.L_x_5838:
[----:B-12---:R-:W1:Y:S01]  /*3ed0*/  S2R R4, SR_TID.X ;  /* 0x0000000000047919 */ /* 0x006e620000002100 */
        /* <DEDUP_REMOVED lines=8> */
[----:B-1----:R-:W-:Y:S01]  /*3f60*/  LOP3.LUT R4, R4, 0x7f, RZ, 0xc0, !PT ;  /* 0x0000007f04047812 */ /* 0x002fe200078ec0ff */
[----:B--2---:R1:W-:Y:S03]  /*3f70*/  BAR.SYNC.DEFER_BLOCKING R57, 0x80 ;  /* 0x000200390000751d */ /* 0x0043e60000010000 */
[----:B------:R-:W-:-:S13]  /*3f80*/  ISETP.NE.AND P5, PT, R4, RZ, PT ;  /* 0x000000ff0400720c */ /* 0x000fda0003fa5270 */
[----:B------:R-:W-:-:S05]  /*3f90*/  @!P5 VIADD R4, R64, 0x28ca0 ;  /* 0x00028ca04004d836 */ /* 0x000fca0000000000 */
[----:B------:R-:W-:-:S04]  /*3fa0*/  @!P5 PRMT R4, RZ, 0x654, R4 ;  /* 0x00000654ff04d816 */ /* 0x000fc80000000004 */
[----:B------:R1:W-:Y:S01]  /*3fb0*/  @!P5 SYNCS.ARRIVE.TRANS64.RED.A1T0 RZ, [R4+URZ], RZ ;  /* 0x000000ff04ffd9a7 */ /* 0x0003e2000810043f */
[----:B------:R-:W-:Y:S05]  /*3fc0*/  @!P0 BRA `(.L_x_5862) ;  /* 0x0000000000048947 */ /* 0x000fea0003800000 */
[----:B------:R-:W-:Y:S01]  /*3fd0*/  BPT.TRAP 0x1 ;  /* 0x000000040000795c */ /* 0x000fe20000300000 */
.L_x_5862:
[----:B------:R-:W-:Y:S05]  /*3fe0*/  BSYNC B0 ;  /* 0x0000000000007941 */ /* 0x000fea0003800000 */
.L_x_5861:
[----:B------:R-:W2:Y:S01]  /*3ff0*/  SYNCS.PHASECHK.TRANS64.TRYWAIT P0, [R64+URZ+0x28cb0], R43 ;  /* 0x028cb02b400075a7 */ /* 0x000ea2000800017f */
[----:B------:R-:W-:Y:S04]  /*4000*/  BSSY B0, `(.L_x_5863) ;  /* 0x0000002000007945 */ /* 0x000fe80003800000 */
[----:B--2---:R-:W-:Y:S05]  /*4010*/  @!P0 BRA `(.L_x_5864) ;  /* 0x000001b800548947 */ /* 0x004fea0003800000 */
.L_x_6234:
[----:B------:R-:W-:Y:S05]  /*4020*/  BSYNC B0 ;  /* 0x0000000000007941 */ /* 0x000fea0003800000 */
.L_x_5863:
[----:B------:R-:W-:Y:S04]  /*4030*/  BSSY B0, `(.L_x_5865) ;  /* 0x0000051000007945 */ /* 0x000fe80003800000 */
[----:B------:R-:W-:Y:S05]  /*4040*/  @P1 BRA `(.L_x_5866) ;  /* 0x00000004003c1947 */ /* 0x000fea0003800000 */
[----:B-1----:R-:W-:Y:S01]  /*4050*/  IMAD.WIDE R4, R45, 0x40, R40 ;  /* 0x000000402d047825 */ /* 0x002fe200078e0228 */
[----:B------:R-:W-:Y:S01]  /*4060*/  ULDC.64 UR4, c[0x0][0x328] ;  /* 0x0000ca0000047ab9 */ /* 0x000fe20000000a00 */
[----:B------:R-:W-:Y:S02]  /*4070*/  LOP3.LUT P0, RZ, R193, 0x4, RZ, 0xc0, !PT ;  /* 0x00000004c1ff7812 */ /* 0x000fe4000780c0ff */
[----:B------:R-:W-:Y:S02]  /*4080*/  IMAD R5, R5, UR4, RZ ;  /* 0x0000000405057c24 */ /* 0x000fe4000f8e02ff */
[----:B------:R-:W-:Y:S02]  /*4090*/  IMAD.MOV.U32 R70, RZ, RZ, R20 ;  /* 0x000000ffff467224 */ /* 0x000fe400078e0014 */
[C---:B------:R-:W-:Y:S02]  /*40a0*/  IMAD R5, R4.reuse, UR5, R5 ;  /* 0x0000000504057c24 */ /* 0x040fe4000f8e0205 */
[----:B------:R-:W-:Y:S01]  /*40b0*/  IMAD.WIDE.U32 R6, R4, UR4, R70 ;  /* 0x0000000404067c25 */ /* 0x000fe2000f8e0046 */
[----:B------:R-:W-:-:S03]  /*40c0*/  ULDC.64 UR4, c[0x0][0x318] ;  /* 0x0000c60000047ab9 */ /* 0x000fc60000000a00 */
[----:B------:R-:W-:Y:S01]  /*40d0*/  IMAD R9, R185, 0x8000, R60 ;  /* 0x00008000b9097824 */ /* 0x000fe200078e023c */
[----:B------:R-:W-:Y:S01]  /*40e0*/  LEA R42, P1, R6, UR4, 0x1 ;  /* 0x00000004062a7c11 */ /* 0x000fe2000f8208ff */
[----:B------:R-:W-:Y:S01]  /*40f0*/  IMAD.IADD R5, R7, 0x1, R5 ;  /* 0x0000000107057824 */ /* 0x000fe200078e0205 */
[----:B------:R-:W-:Y:S01]  /*4100*/  ULDC UR4, c[0x0][0x320] ;  /* 0x0000c80000047ab9 */ /* 0x000fe20000000800 */
[----:B------:R-:W-:Y:S02]  /*4110*/  VIADD R4, R16, 0x40 ;  /* 0x0000004010047836 */ /* 0x000fe40000000000 */
[C---:B----4-:R-:W-:Y:S01]  /*4120*/  VIADD R73, R9.reuse, 0x20 ;  /* 0x0000002009497836 */ /* 0x050fe20000000000 */
[----:B0-2---:R-:W-:Y:S01]  /*4130*/  LEA.HI.X R43, R6, UR5, R5, 0x1, P1 ;  /* 0x00000005062b7c11 */ /* 0x005fe200088f0c05 */
[C---:B------:R-:W-:Y:S01]  /*4140*/  @P0 VIADD R73, R9.reuse, 0xffffffe0 ;  /* 0xffffffe009490836 */ /* 0x040fe20000000000 */
[----:B------:R-:W-:Y:S01]  /*4150*/  ISETP.GE.AND P1, PT, R16, UR4, PT ;  /* 0x0000000410007c0c */ /* 0x000fe2000bf26270 */
[----:B------:R-:W-:Y:S01]  /*4160*/  IMAD R74, R9, 0x2, R2 ;  /* 0x00000002094a7824 */ /* 0x000fe200078e0202 */
[----:B------:R-:W-:Y:S01]  /*4170*/  ISETP.GE.AND P0, PT, R4, UR4, PT ;  /* 0x0000000404007c0c */ /* 0x000fe2000bf06270 */
[----:B---3--:R-:W-:-:S02]  /*4180*/  VIADD R12, R16, 0x80 ;  /* 0x00000080100c7836 */ /* 0x008fc40000000000 */
[C---:B------:R-:W-:Y:S02]  /*4190*/  VIADD R13, R16.reuse, 0xc0 ;  /* 0x000000c0100d7836 */ /* 0x040fe40000000000 */
[C---:B------:R-:W-:Y:S02]  /*41a0*/  VIADD R70, R16.reuse, 0x100 ;  /* 0x0000010010467836 */ /* 0x040fe40000000000 */
[----:B------:R-:W-:Y:S02]  /*41b0*/  VIADD R72, R16, 0x140 ;  /* 0x0000014010487836 */ /* 0x000fe40000000000 */
[----:B------:R-:W-:Y:S02]  /*41c0*/  IMAD R73, R73, 0x2, R2 ;  /* 0x0000000249497824 */ /* 0x000fe400078e0202 */
[----:B------:R-:W0:Y:S04]  /*41d0*/  @!P1 LDS.128 R4, [R74+0x400] ;  /* 0x000400004a049984 */ /* 0x000e280000000c00 */
[----:B------:R-:W1:Y:S04]  /*41e0*/  @!P0 LDS.128 R8, [R74+0x2400] ;  /* 0x002400004a088984 */ /* 0x000e680000000c00 */
[----:B0-----:R-:W-:Y:S01]  /*41f0*/  @!P1 STG.E.128 desc[UR42][R42.64], R4 ;  /* 0x000000042a009986 */ /* 0x001fe2000c101d2a */
[----:B------:R-:W-:-:S03]  /*4200*/  ISETP.GE.AND P1, PT, R12, UR4, PT ;  /* 0x000000040c007c0c */ /* 0x000fc6000bf26270 */
[----:B-1----:R-:W-:Y:S01]  /*4210*/  @!P0 STG.E.128 desc[UR42][R42.64+0x80], R8 ;  /* 0x000080082a008986 */ /* 0x002fe2000c101d2a */
[----:B------:R-:W-:-:S09]  /*4220*/  ISETP.GE.AND P0, PT, R13, UR4, PT ;  /* 0x000000040d007c0c */ /* 0x000fd2000bf06270 */
[----:B------:R-:W0:Y:S04]  /*4230*/  @!P1 LDS.128 R12, [R74+0x4400] ;  /* 0x004400004a0c9984 */ /* 0x000e280000000c00 */
[----:B------:R-:W1:Y:S04]  /*4240*/  @!P0 LDS.128 R24, [R74+0x6400] ;  /* 0x006400004a188984 */ /* 0x000e680000000c00 */
[----:B0-----:R-:W-:Y:S01]  /*4250*/  @!P1 STG.E.128 desc[UR42][R42.64+0x100], R12 ;  /* 0x0001000c2a009986 */ /* 0x001fe2000c101d2a */
[----:B------:R-:W-:Y:S01]  /*4260*/  ISETP.GE.AND P1, PT, R70, UR4, PT ;  /* 0x0000000446007c0c */ /* 0x000fe2000bf26270 */
[----:B------:R-:W-:-:S02]  /*4270*/  VIADD R70, R16, 0x180 ;  /* 0x0000018010467836 */ /* 0x000fc40000000000 */
[----:B-1----:R-:W-:Y:S01]  /*4280*/  @!P0 STG.E.128 desc[UR42][R42.64+0x180], R24 ;  /* 0x000180182a008986 */ /* 0x002fe2000c101d2a */
[----:B------:R-:W-:Y:S01]  /*4290*/  ISETP.GE.AND P0, PT, R72, UR4, PT ;  /* 0x0000000448007c0c */ /* 0x000fe2000bf06270 */
[----:B------:R-:W-:-:S08]  /*42a0*/  VIADD R72, R16, 0x1c0 ;  /* 0x000001c010487836 */ /* 0x000fd00000000000 */
        /* <DEDUP_REMOVED lines=11> */
[----:B------:R-:W-:-:S03]  /*4360*/  ISETP.GE.AND P1, PT, R68, UR4, PT ;  /* 0x0000000444007c0c */ /* 0x000fc6000bf26270 */
        /* <DEDUP_REMOVED lines=29> */
.L_x_5866:
[----:B------:R-:W-:Y:S05]  /*4540*/  BSYNC B0 ;  /* 0x0000000000007941 */ /* 0x000fea0003800000 */
.L_x_5865:
        /* <DEDUP_REMOVED lines=8> */
[----:B0-2---:R-:W-:-:S03]  /*45d0*/  @!P5 VIADD R64, R64, 0x28cc0 ;  /* 0x00028cc04040d836 */ /* 0x005fc60000000000 */
        /* <DEDUP_REMOVED lines=8> */
.L_x_5833:
[----:B------:R-:W-:Y:S04]  /*4660*/  BSSY B0, `(.L_x_5868) ;  /* 0x0000004000007945 */ /* 0x000fe80003800000 */
[----:B------:R-:W-:Y:S05]  /*4670*/  @P0 BRA `(.L_x_5869) ;  /* 0x0000000000080947 */ /* 0x000fea0003800000 */
[----:B------:R-:W1:Y:S02]  /*4680*/  FENCE.VIEW.ASYNC.G ;  /* 0x00000000000073c6 */ /* 0x000e640000000100 */
[----:B-1----:R-:W-:Y:S06]  /*4690*/  BAR.ARV 0xc, 0x180 ;  /* 0x0306000000007b1d */ /* 0x002fec0000002000 */
.L_x_5869:
[----:B------:R-:W-:Y:S05]  /*46a0*/  BSYNC B0 ;  /* 0x0000000000007941 */ /* 0x000fea0003800000 */
.L_x_5868:
[----:B------:R-:W-:Y:S01]  /*46b0*/  UISETP.NE.AND UP0, UPT, UR38, 0x1, UPT ;  /* 0x000000012600788c */ /* 0x000fe2000bf05270 */
[----:B------:R-:W-:Y:S05]  /*46c0*/  BSSY B7, `(.L_x_5870) ;  /* 0x0000efd000077945 */ /* 0x000fea0003800000 */
[----:B------:R-:W-:-:S13]  /*46d0*/  PLOP3.LUT P0, PT, PT, PT, UP0, 0x80, 0x0 ;  /* 0x000000000000781c */ /* 0x000fda0003f0f008 */
[----:B------:R-:W-:Y:S05]  /*46e0*/  @!P0 BRA `(.L_x_5871) ;  /* 0x0000002000b48947 */ /* 0x000fea0003800000 */
[----:B------:R-:W1:Y:S01]  /*46f0*/  LDC R0, c[0x0][0x448] ;  /* 0x00011200ff007b82 */ /* 0x000e620000000800 */
[----:B------:R-:W-:-:S07]  /*4700*/  IADD3 R5, R23, 0x1, -R22 ;  /* 0x0000000117057810 */ /* 0x000fce0007ffe816 */
[----:B------:R-:W2:Y:S01]  /*4710*/  LDC.64 R6, c[0x0][0x9e0] ;  /* 0x00027800ff067b82 */ /* 0x000ea20000000a00 */
[----:B-1----:R-:W-:Y:S01]  /*4720*/  ISETP.NE.AND P1, PT, R0, 0x1, PT ;  /* 0x000000010000780c */ /* 0x002fe20003f25270 */
[----:B------:R-:W-:Y:S01]  /*4730*/  VIADD R0, R192, 0x3f ;  /* 0x0000003fc0007836 */ /* 0x000fe20000000000 */
[----:B--2---:R-:W-:-:S11]  /*4740*/  ISETP.GE.AND P2, PT, R7, 0x1, PT ;  /* 0x000000010700780c */ /* 0x004fd60003f46270 */
[----:B------:R-:W1:Y:S08]  /*4750*/  @P1 LDC R3, c[0x0][0x44c] ;  /* 0x00011300ff031b82 */ /* 0x000e700000000800 */
[----:B------:R-:W2:Y:S01]  /*4760*/  @P1 LDC R4, c[0x0][0x450] ;  /* 0x00011400ff041b82 */ /* 0x000ea20000000800 */
[----:B-1----:R-:W-:-:S05]  /*4770*/  @P1 IMAD.HI.U32 R3, R0, R3, RZ ;  /* 0x0000000300031227 */ /* 0x002fca00078e00ff */
[----:B--2---:R-:W-:-:S05]  /*4780*/  @P1 SHF.R.U32.HI R0, RZ, R4, R3 ;  /* 0x00000004ff001219 */ /* 0x004fca0000011603 */
[----:B------:R-:W-:-:S04]  /*4790*/  IMAD.IADD R5, R5, 0x1, R0 ;  /* 0x0000000105057824 */ /* 0x000fc800078e0200 */
        /* <DEDUP_REMOVED lines=13> */
.L_x_5874:
[----:B------:R-:W-:-:S13]  /*4870*/  ISETP.NE.AND P0, PT, R7, 0x1, PT ;  /* 0x000000010700780c */ /* 0x000fda0003f05270 */
[----:B------:R-:W1:Y:S02]  /*4880*/  @P0 LDC.64 R4, c[0x0][0x9e8] ;  /* 0x00027a00ff040b82 */ /* 0x000e640000000a00 */
[----:B-1----:R-:W-:-:S05]  /*4890*/  @P0 IMAD.HI.U32 R4, R3, R4, RZ ;  /* 0x0000000403040227 */ /* 0x002fca00078e00ff */
[----:B------:R-:W-:-:S07]  /*48a0*/  @P0 SHF.R.U32.HI R3, RZ, R5, R4 ;  /* 0x00000005ff030219 */ /* 0x000fce0000011604 */
.L_x_5875:
[----:B------:R-:W-:Y:S05]  /*48b0*/  BSYNC B0 ;  /* 0x0000000000007941 */ /* 0x000fea0003800000 */
.L_x_5873:
[----:B------:R-:W-:-:S05]  /*48c0*/  IMAD R3, R3, R7, R7 ;  /* 0x0000000703037224 */ /* 0x000fca00078e0207 */
[----:B------:R-:W-:-:S07]  /*48d0*/  VIMNMX R0, R0, R3, PT ;  /* 0x0000000300007248 */ /* 0x000fce0003fe0100 */
.L_x_5872:
[----:B------:R-:W1:Y:S01]  /*48e0*/  @P1 LDC R5, c[0x0][0x44c] ;  /* 0x00011300ff051b82 */ /* 0x000e620000000800 */
[----:B------:R-:W-:Y:S01]  /*48f0*/  VIADD R0, R0, 0x3f ;  /* 0x0000003f00007836 */ /* 0x000fe20000000000 */
[----:B------:R-:W-:Y:S01]  /*4900*/  ULDC UR4, c[0x0][0x9dc] ;  /* 0x0002770000047ab9 */ /* 0x000fe20000000800 */
[----:B------:R-:W-:-:S03]  /*4910*/  IMAD.MOV.U32 R4, RZ, RZ, R192 ;  /* 0x000000ffff047224 */ /* 0x000fc600078e00c0 */
[----:B------:R-:W-:Y:S02]  /*4920*/  SHF.R.S32.HI R3, RZ, 0x1f, R0 ;  /* 0x0000001fff037819 */ /* 0x000fe40000011400 */
[----:B------:R-:W2:Y:S02]  /*4930*/  @P1 LDC R6, c[0x0][0x450] ;  /* 0x00011400ff061b82 */ /* 0x000ea40000000800 */
[----:B------:R-:W-:-:S04]  /*4940*/  LEA.HI R3, R3, R0, RZ, 0x6 ;  /* 0x0000000003037211 */ /* 0x000fc800078f30ff */
[----:B------:R-:W-:-:S04]  /*4950*/  SHF.R.S32.HI R3, RZ, 0x6, R3 ;  /* 0x00000006ff037819 */ /* 0x000fc80000011403 */
[----:B---3--:R-:W-:Y:S01]  /*4960*/  VIMNMX R12, R168, R3, PT ;  /* 0x00000003a80c7248 */ /* 0x008fe20003fe0100 */
[----:B-1----:R-:W-:-:S05]  /*4970*/  @P1 IMAD.HI.U32 R5, R192, R5, RZ ;  /* 0x00000005c0051227 */ /* 0x002fca00078e00ff */
[----:B--2---:R-:W-:-:S04]  /*4980*/  @P1 SHF.R.U32.HI R4, RZ, R6, R5 ;  /* 0x00000006ff041219 */ /* 0x004fc80000011605 */
        /* <DEDUP_REMOVED lines=13> */
.L_x_5878:
[----:B------:R-:W-:-:S13]  /*4a60*/  ISETP.NE.AND P0, PT, R7, 0x1, PT ;  /* 0x000000010700780c */ /* 0x000fda0003f05270 */
[----:B------:R-:W1:Y:S02]  /*4a70*/  @P0 LDC.64 R4, c[0x0][0x9e8] ;  /* 0x00027a00ff040b82 */ /* 0x000e640000000a00 */
[----:B-1----:R-:W-:-:S05]  /*4a80*/  @P0 IMAD.HI.U32 R4, R22, R4, RZ ;  /* 0x0000000416040227 */ /* 0x002fca00078e00ff */
[----:B------:R-:W-:-:S07]  /*4a90*/  @P0 SHF.R.U32.HI R22, RZ, R5, R4 ;  /* 0x00000005ff160219 */ /* 0x000fce0000011604 */
.L_x_5879:
[----:B------:R-:W-:Y:S05]  /*4aa0*/  BSYNC B0 ;  /* 0x0000000000007941 */ /* 0x000fea0003800000 */
.L_x_5877:
[----:B------:R-:W-:-:S05]  /*4ab0*/  IMAD R3, R22, R7, RZ ;  /* 0x0000000716037224 */ /* 0x000fca00078e02ff */
[----:B------:R-:W-:-:S07]  /*4ac0*/  VIMNMX R0, R0, R3, !PT ;  /* 0x0000000300007248 */ /* 0x000fce0007fe0100 */
.L_x_5876:
[----:B------:R-:W-:Y:S01]  /*4ad0*/  SHF.R.S32.HI R5, RZ, 0x1f, R0 ;  /* 0x0000001fff057819 */ /* 0x000fe20000011400 */
[----:B------:R-:W-:Y:S01]  /*4ae0*/  IMAD.MOV.U32 R3, RZ, RZ, RZ ;  /* 0x000000ffff037224 */ /* 0x000fe200078e00ff */
[----:B------:R-:W-:Y:S02]  /*4af0*/  PLOP3.LUT P0, PT, PT, PT, PT, 0x80, 0x0 ;  /* 0x000000000000781c */ /* 0x000fe40003f0f070 */
[----:B------:R-:W-:Y:S02]  /*4b00*/  CS2R R32, SRZ ;  /* 0x0000000000207805 */ /* 0x000fe4000001ff00 */
[----:B------:R-:W-:Y:S02]  /*4b10*/  LEA.HI R5, R5, R0, RZ, 0x6 ;  /* 0x0000000005057211 */ /* 0x000fe400078f30ff */
[----:B------:R-:W-:Y:S02]  /*4b20*/  CS2R R150, SRZ ;  /* 0x0000000000967805 */ /* 0x000fe4000001ff00 */
[----:B------:R-:W-:-:S02]  /*4b30*/  CS2R R148, SRZ ;  /* 0x0000000000947805 */ /* 0x000fc4000001ff00 */
[----:B------:R-:W-:Y:S02]  /*4b40*/  CS2R R146, SRZ ;  /* 0x0000000000927805 */ /* 0x000fe4000001ff00 */
[----:B------:R-:W-:Y:S02]  /*4b50*/  SHF.R.S32.HI R4, RZ, 0x6, R5 ;  /* 0x00000006ff047819 */ /* 0x000fe40000011405 */
        /* <DEDUP_REMOVED lines=63> */
[----:B------:R-:W-:Y:S02]  /*4f50*/  IMAD.MOV.U32 R0, RZ, RZ, RZ ;  /* 0x000000ffff007224 */ /* 0x000fe400078e00ff */
[----:B------:R-:W-:Y:S02]  /*4f60*/  IMAD.MOV.U32 R5, RZ, RZ, RZ ;  /* 0x000000ffff057224 */ /* 0x000fe400078e00ff */
[----:B------:R-:W-:Y:S01]  /*4f70*/  IMAD.MOV.U32 R178, RZ, RZ, RZ ;  /* 0x000000ffffb27224 */ /* 0x000fe200078e00ff */
[----:B------:R-:W-:Y:S06]  /*4f80*/  @!P1 BRA `(.L_x_5880) ;  /* 0x000000e400c09947 */ /* 0x000fec0003800000 */
[----:B------:R-:W1:Y:S02]  /*4f90*/  SHFL.IDX PT, R0, R222, RZ, 0x1f ;  /* 0x00001fffde007589 */ /* 0x000e6400000e0000 */
[----:B-1----:R-:W-:-:S04]  /*4fa0*/  LEA.HI R3, R0, R0, RZ, 0x1 ;  /* 0x0000000000037211 */ /* 0x002fc800078f08ff */
[----:B------:R-:W-:-:S05]  /*4fb0*/  LOP3.LUT R3, R3, 0x1fffe, RZ, 0xc0, !PT ;  /* 0x0001fffe03037812 */ /* 0x000fca00078ec0ff */
[----:B------:R-:W-:Y:S02]  /*4fc0*/  IMAD.IADD R3, R0, 0x1, -R3 ;  /* 0x0000000100037824 */ /* 0x000fe400078e0a03 */
[----:B------:R-:W-:Y:S02]  /*4fd0*/  IMAD.U32 R0, RZ, RZ, UR37 ;  /* 0x00000025ff007e24 */ /* 0x000fe4000f8e00ff */
[----:B------:R-:W-:-:S03]  /*4fe0*/  IMAD R3, R3, 0x8000, R2 ;  /* 0x0000800003037824 */ /* 0x000fc600078e0202 */
[----:B------:R-:W-:Y:S01]  /*4ff0*/  ISETP.NE.AND P0, PT, R0, 0x3, PT ;  /* 0x000000030000780c */ /* 0x000fe20003f05270 */
[----:B------:R-:W-:-:S05]  /*5000*/  VIADD R3, R3, 0x400 ;  /* 0x0000040003037836 */ /* 0x000fca0000000000 */
[----:B------:R-:W-:-:S04]  /*5010*/  SHF.R.U32.HI R3, RZ, 0x4, R3 ;  /* 0x00000004ff037819 */ /* 0x000fc80000011603 */
[----:B------:R-:W-:-:S04]  /*5020*/  LOP3.LUT R3, R3, 0x3fff, RZ, 0xc0, !PT ;  /* 0x00003fff03037812 */ /* 0x000fc800078ec0ff */
[----:B------:R-:W-:Y:S01]  /*5030*/  LOP3.LUT R23, R3, 0x2000000, RZ, 0xfc, !PT ;  /* 0x0200000003177812 */ /* 0x000fe200078efcff */
[----:B------:R-:W-:Y:S06]  /*5040*/  @!P0 BRA `(.L_x_5881) ;  /* 0x0000000000048947 */ /* 0x000fec0003800000 */
[----:B------:R-:W-:Y:S01]  /*5050*/  BPT.TRAP 0x1 ;  /* 0x000000040000795c */ /* 0x000fe20000300000 */
.L_x_5881:
[----:B------:R-:W-:Y:S01]  /*5060*/  IMAD R22, R18, 0x8, R2 ;  /* 0x0000000812167824 */ /* 0x000fe200078e0202 */
[----:B------:R-:W-:Y:S01]  /*5070*/  SHF.L.U32 R3, R19, 0x1f, RZ ;  /* 0x0000001f13037819 */ /* 0x000fe200000006ff */
[----:B------:R-:W-:Y:S01]  /*5080*/  VIADD R0, R2, 0x26800 ;  /* 0x0002680002007836 */ /* 0x000fe20000000000 */
[----:B------:R-:W-:Y:S01]  /*5090*/  BSSY B0, `(.L_x_5882) ;  /* 0x0000008000007945 */ /* 0x000fe20003800000 */
[----:B------:R-:W-:Y:S01]  /*50a0*/  IMAD R14, R18, 0x1000, R23 ;  /* 0x00001000120e7824 */ /* 0x000fe200078e0217 */
[----:B------:R-:W1:Y:S01]  /*50b0*/  SYNCS.PHASECHK.TRANS64.TRYWAIT P1, [R22+URZ+0x28c50], R3 ;  /* 0x028c5003160075a7 */ /* 0x000e62000802017f */
[----:B------:R-:W-:Y:S01]  /*50c0*/  IMAD.MOV.U32 R15, RZ, RZ, 0x40000040 ;  /* 0x40000040ff0f7424 */ /* 0x000fe200078e00ff */
[----:B------:R-:W-:-:S04]  /*50d0*/  SHF.R.U32.HI R0, RZ, 0x4, R0 ;  /* 0x00000004ff007819 */ /* 0x000fc80000011600 */
[----:B------:R-:W-:-:S04]  /*50e0*/  LOP3.LUT R0, R0, 0x3fff, RZ, 0xc0, !PT ;  /* 0x00003fff00007812 */ /* 0x000fc800078ec0ff */
[----:B------:R-:W-:Y:S01]  /*50f0*/  LOP3.LUT R10, R0, 0x10000, RZ, 0xfc, !PT ;  /* 0x00010000000a7812 */ /* 0x000fe200078efcff */
[----:B-1----:R-:W-:Y:S06]  /*5100*/  @!P1 BRA `(.L_x_5883) ;  /* 0x000001a8002c9947 */ /* 0x002fec0003800000 */
.L_x_6235:
[----:B------:R-:W-:Y:S05]  /*5110*/  BSYNC B0 ;  /* 0x0000000000007941 */ /* 0x000fea0003800000 */
.L_x_5882:
[----:B------:R-:W-:Y:S01]  /*5120*/  BAR.SYNC.DEFER_BLOCKING 0xe, 0x100 ;  /* 0x0384000000007b1d */ /* 0x000fe20000010000 */
[----:B------:R-:W-:Y:S01]  /*5130*/  IMAD.MOV.U32 R11, RZ, RZ, 0x40000040 ;  /* 0x40000040ff0b7424 */ /* 0x000fe200078e00ff */
[C---:B------:R-:W-:Y:S01]  /*5140*/  R2UR UR6, R14.reuse ;  /* 0x000000000e0672ca */ /* 0x040fe200000e0000 */
[----:B------:R-:W-:Y:S01]  /*5150*/  VIADD R6, R14, 0x80 ;  /* 0x000000800e067836 */ /* 0x000fe20000000000 */
[----:B------:R-:W-:Y:S01]  /*5160*/  R2UR UR7, R15 ;  /* 0x000000000f0772ca */ /* 0x000fe200000e0000 */
[C---:B------:R-:W-:Y:S01]  /*5170*/  VIADD R8, R10.reuse, 0x2 ;  /* 0x000000020a087836 */ /* 0x040fe20000000000 */
[----:B------:R-:W-:Y:S01]  /*5180*/  R2UR UR4, R10 ;  /* 0x000000000a0472ca */ /* 0x000fe200000e0000 */
[----:B------:R-:W-:Y:S01]  /*5190*/  IMAD.MOV.U32 R7, RZ, RZ, 0x40000040 ;  /* 0x40000040ff077424 */ /* 0x000fe200078e00ff */
[----:B------:R-:W-:Y:S01]  /*51a0*/  R2UR UR5, R11 ;  /* 0x000000000b0572ca */ /* 0x000fe200000e0000 */
[----:B------:R-:W-:Y:S01]  /*51b0*/  IMAD.MOV.U32 R9, RZ, RZ, 0x40000040 ;  /* 0x40000040ff097424 */ /* 0x000fe200078e00ff */
[----:B------:R-:W2:Y:S01]  /*51c0*/  S2R R0, SR_TID.X ;  /* 0x0000000000007919 */ /* 0x000ea20000002100 */
[----:B------:R-:W-:Y:S01]  /*51d0*/  VIADD R20, R14, 0x100 ;  /* 0x000001000e147836 */ /* 0x000fe20000000000 */
[----:B------:R-:W-:Y:S01]  /*51e0*/  BSSY B0, `(.L_x_5884) ;  /* 0x00000ee000007945 */ /* 0x000fe20003800000 */
[----:B------:R-:W-:-:S02]  /*51f0*/  IMAD.MOV.U32 R21, RZ, RZ, 0x40000040 ;  /* 0x40000040ff157424 */ /* 0x000fc400078e00ff */
[----:B------:R-:W-:Y:S02]  /*5200*/  IMAD.MOV.U32 R15, RZ, RZ, 0x40000040 ;  /* 0x40000040ff0f7424 */ /* 0x000fe400078e00ff */
[----:B-1----:R-:W-:-:S05]  /*5210*/  VIADD R3, R12, 0xfffffffe ;  /* 0xfffffffe0c037836 */ /* 0x002fca0000000000 */
[----:B------:R-:W-:Y:S01]  /*5220*/  ISETP.GE.AND P2, PT, R3, R4, PT ;  /* 0x000000040300720c */ /* 0x000fe20003f46270 */
[----:B0---45:R-:W-:-:S06]  /*5230*/  WARPGROUP.ARRIVE ;  /* 0x00000000000079c5 */ /* 0x031fcc0000000000 */
[----:B------:R-:W-:Y:S01]  /*5240*/  HGMMA.64x256x16.F32.BF16 R24, gdesc[UR4].tnspB, RZ, !UPT, gsb0 ;  /* 0x43e00000041879f0 */ /* 0x000fe2000c0018ff */
[----:B------:R-:W-:Y:S01]  /*5250*/  R2UR UR6, R6 ;  /* 0x00000000060672ca */ /* 0x000fe200000e0000 */
[----:B------:R-:W-:Y:S01]  /*5260*/  VIADD R6, R10, 0x4 ;  /* 0x000000040a067836 */ /* 0x000fe20000000000 */
[----:B------:R-:W-:Y:S01]  /*5270*/  R2UR UR7, R7 ;  /* 0x00000000070772ca */ /* 0x000fe200000e0000 */
[----:B------:R-:W-:Y:S01]  /*5280*/  IMAD.MOV.U32 R7, RZ, RZ, 0x40000040 ;  /* 0x40000040ff077424 */ /* 0x000fe200078e00ff */
[----:B------:R-:W-:Y:S02]  /*5290*/  R2UR UR4, R8 ;  /* 0x00000000080472ca */ /* 0x000fe400000e0000 */
[----:B------:R-:W-:Y:S02]  /*52a0*/  R2UR UR5, R9 ;  /* 0x00000000090572ca */ /* 0x000fe400000e0000 */
[----:B--2---:R-:W-:-:S04]  /*52b0*/  LOP3.LUT R0, R0, 0x7f, RZ, 0xc0, !PT ;  /* 0x0000007f00007812 */ /* 0x004fc800078ec0ff */
[----:B------:R-:W-:-:S13]  /*52c0*/  ISETP.NE.AND P1, PT, R0, RZ, PT ;  /* 0x000000ff0000720c */ /* 0x000fda0003f25270 */
[----:B------:R-:W-:-:S05]  /*52d0*/  @!P1 VIADD R0, R22, 0x28c60 ;  /* 0x00028c6016009836 */ /* 0x000fca0000000000 */
[----:B------:R-:W-:Y:S01]  /*52e0*/  @!P1 PRMT R0, RZ, 0x654, R0 ;  /* 0x00000654ff009816 */ /* 0x000fe20000000000 */
[----:B------:R-:W-:Y:S02]  /*52f0*/  WARPGROUP.DEPBAR.LE gsb0, 0x0 ;  /* 0x00008000000079c5 */ /* 0x000fe40000010000 */
[----:B------:R-:W-:-:S06]  /*5300*/  WARPGROUP.ARRIVE ;  /* 0x00000000000079c5 */ /* 0x000fcc0000000000 */
        /* <DEDUP_REMOVED lines=24> */
.L_x_5891:
[----:B------:R-:W-:Y:S01]  /*5490*/  BAR.SYNC.DEFER_BLOCKING 0xe, 0x100 ;  /* 0x0384000000007b1d */ /* 0x000fe20000010000 */
[C---:B------:R-:W-:Y:S01]  /*54a0*/  IMAD R5, R18.reuse, 0x40, R191 ;  /* 0x0000004012057824 */ /* 0x040fe200078e02bf */
[----:B------:R-:W-:Y:S01]  /*54b0*/  ISETP.GT.AND P3, PT, R3, R4, PT ;  /* 0x000000040300720c */ /* 0x000fe20003f64270 */
[----:B------:R-:W-:Y:S02]  /*54c0*/  VIADD R18, R18, 0x1 ;  /* 0x0000000112127836 */ /* 0x000fe40000000000 */
[----:B------:R-:W-:Y:S02]  /*54d0*/  IMAD R5, R5, 0x4, R2 ;  /* 0x0000000405057824 */ /* 0x000fe400078e0202 */
[----:B------:R-:W-:Y:S01]  /*54e0*/  VIADD R3, R3, 0xffffffff ;  /* 0xffffffff03037836 */ /* 0x000fe20000000000 */
[----:B------:R-:W-:-:S04]  /*54f0*/  ISETP.NE.AND P2, PT, R18, 0x2, PT ;  /* 0x000000021200780c */ /* 0x000fc80003f45270 */
[----:B------:R-:W-:Y:S02]  /*5500*/  SEL R12, RZ, 0x1, P2 ;  /* 0x00000001ff0c7807 */ /* 0x000fe40001000000 */
[----:B------:R-:W-:Y:S02]  /*5510*/  SEL R18, R18, RZ, P2 ;  /* 0x000000ff12127207 */ /* 0x000fe40001000000 */
[----:B------:R-:W-:Y:S01]  /*5520*/  LOP3.LUT R19, R19, R12, RZ, 0x3c, !PT ;  /* 0x0000000c13137212 */ /* 0x000fe200078e3cff */
[----:B01----:R-:W0:Y:S04]  /*5530*/  LDS R0, [R5+0x28800] ;  /* 0x0288000005007984 */ /* 0x003e280000000800 */
        /* <DEDUP_REMOVED lines=131> */
.L_x_5886:
[----:B------:R-:W-:Y:S01]  /*5d70*/  IMAD R0, R18, 0x8, R2 ;  /* 0x0000000812007824 */ /* 0x000fe200078e0202 */
[----:B------:R-:W-:-:S04]  /*5d80*/  SHF.L.U32 R5, R19, 0x1f, RZ ;  /* 0x0000001f13057819 */ /* 0x000fc800000006ff */
[----:B------:R0:W1:Y:S01]  /*5d90*/  SYNCS.PHASECHK.TRANS64.TRYWAIT P2, [R0+URZ+0x28c50], R5 ;  /* 0x028c5005000075a7 */ /* 0x000062000804017f */
[----:B------:R-:W-:Y:S05]  /*5da0*/  @!P0 BRA `(.L_x_5887) ;  /* 0x0000000000048947 */ /* 0x000fea0003800000 */
[----:B------:R-:W-:Y:S01]  /*5db0*/  BPT.TRAP 0x1 ;  /* 0x000000040000795c */ /* 0x000fe20000300000 */
.L_x_5887:
[----:B------:R-:W-:Y:S04]  /*5dc0*/  BSSY B1, `(.L_x_5888) ;  /* 0x0000004000017945 */ /* 0x000fe80003800000 */
[----:B-1----:R-:W-:Y:S05]  /*5dd0*/  @P2 BRA `(.L_x_5889) ;  /* 0x0000000000082947 */ /* 0x002fea0003800000 */
[----:B------:R-:W1:Y:S02]  /*5de0*/  SYNCS.PHASECHK.TRANS64.TRYWAIT P2, [R0+URZ+0x28c50], R5 ;  /* 0x028c5005000075a7 */ /* 0x000e64000804017f */
[----:B-1----:R-:W-:Y:S05]  /*5df0*/  @!P2 BRA `(.L_x_5890) ;  /* 0x0000019c0004a947 */ /* 0x002fea0003800000 */
.L_x_5889:
[----:B------:R-:W-:Y:S05]  /*5e00*/  BSYNC B1 ;  /* 0x0000000000017941 */ /* 0x000fea0003800000 */
.L_x_5888:
[----:B------:R-:W-:Y:S01]  /*5e10*/  IMAD R12, R18, 0x1000, R23 ;  /* 0x00001000120c7824 */ /* 0x000fe200078e0217 */
[----:B------:R-:W-:Y:S01]  /*5e20*/  R2UR UR4, R10 ;  /* 0x000000000a0472ca */ /* 0x000fe200000e0000 */
[----:B------:R-:W-:Y:S01]  /*5e30*/  IMAD.MOV.U32 R13, RZ, RZ, 0x40000040 ;  /* 0x40000040ff0d7424 */ /* 0x000fe200078e00ff */
[----:B------:R-:W-:Y:S01]  /*5e40*/  R2UR UR5, R11 ;  /* 0x000000000b0572ca */ /* 0x000fe200000e0000 */
[----:B------:R-:W-:Y:S01]  /*5e50*/  WARPGROUP.ARRIVE ;  /* 0x00000000000079c5 */ /* 0x000fe20000000000 */
[C---:B------:R-:W-:Y:S01]  /*5e60*/  R2UR UR6, R12.reuse ;  /* 0x000000000c0672ca */ /* 0x040fe200000e0000 */
[----:B------:R-:W-:Y:S01]  /*5e70*/  VIADD R20, R12, 0x80 ;  /* 0x000000800c147836 */ /* 0x000fe20000000000 */
[----:B------:R-:W-:Y:S01]  /*5e80*/  R2UR UR7, R13 ;  /* 0x000000000d0772ca */ /* 0x000fe200000e0000 */
[----:B------:R-:W-:Y:S02]  /*5e90*/  IMAD.MOV.U32 R21, RZ, RZ, 0x40000040 ;  /* 0x40000040ff157424 */ /* 0x000fe400078e00ff */
[----:B------:R-:W-:-:S02]  /*5ea0*/  IMAD.MOV.U32 R13, RZ, RZ, 0x40000040 ;  /* 0x40000040ff0d7424 */ /* 0x000fc400078e00ff */
[----:B01----:R-:W-:-:S05]  /*5eb0*/  @!P1 VIADD R0, R0, 0x28c60 ;  /* 0x00028c6000009836 */ /* 0x003fca0000000000 */
[----:B------:R-:W-:-:S03]  /*5ec0*/  @!P1 PRMT R0, RZ, 0x654, R0 ;  /* 0x00000654ff009816 */ /* 0x000fc60000000000 */
[----:B------:R-:W-:Y:S01]  /*5ed0*/  HGMMA.64x256x16.F32.BF16 R24, gdesc[UR4].tnspB, R24, gsb0 ;  /* 0x43e00000041879f0 */ /* 0x000fe20008001818 */
[----:B------:R-:W-:Y:S02]  /*5ee0*/  R2UR UR4, R8 ;  /* 0x00000000080472ca */ /* 0x000fe400000e0000 */
[----:B------:R-:W-:Y:S02]  /*5ef0*/  R2UR UR5, R9 ;  /* 0x00000000090572ca */ /* 0x000fe400000e0000 */
[----:B------:R-:W-:Y:S01]  /*5f00*/  R2UR UR6, R20 ;  /* 0x00000000140672ca */ /* 0x000fe200000e0000 */
[C---:B------:R-:W-:Y:S01]  /*5f10*/  VIADD R20, R12.reuse, 0x100 ;  /* 0x000001000c147836 */ /* 0x040fe20000000000 */
[----:B------:R-:W-:Y:S01]  /*5f20*/  R2UR UR7, R21 ;  /* 0x00000000150772ca */ /* 0x000fe200000e0000 */
[----:B------:R-:W-:Y:S02]  /*5f30*/  IMAD.MOV.U32 R21, RZ, RZ, 0x40000040 ;  /* 0x40000040ff157424 */ /* 0x000fe400078e00ff */
        /* <DEDUP_REMOVED lines=24> */
.L_x_5885:
[----:B------:R-:W-:Y:S05]  /*60c0*/  BSYNC B0 ;  /* 0x0000000000007941 */ /* 0x000fea0003800000 */
.L_x_5884:
        /* <DEDUP_REMOVED lines=9> */
[----:B01----:R-:W0:Y:S04]  /*6160*/  LDS R0, [R3+0x28800] ;  /* 0x0288000003007984 */ /* 0x003e280000000800 */
        /* <DEDUP_REMOVED lines=133> */
.L_x_5871:
        /* <DEDUP_REMOVED lines=24> */
.L_x_5894:
[----:B------:R-:W-:-:S13]  /*6b40*/  ISETP.NE.AND P0, PT, R7, 0x1, PT ;  /* 0x000000010700780c */ /* 0x000fda0003f05270 */
[----:B------:R-:W1:Y:S02]  /*6b50*/  @P0 LDC.64 R4, c[0x0][0x9e8] ;  /* 0x00027a00ff040b82 */ /* 0x000e640000000a00 */
[----:B-1----:R-:W-:-:S05]  /*6b60*/  @P0 IMAD.HI.U32 R4, R3, R4, RZ ;  /* 0x0000000403040227 */ /* 0x002fca00078e00ff */
[----:B------:R-:W-:-:S07]  /*6b70*/  @P0 SHF.R.U32.HI R3, RZ, R5, R4 ;  /* 0x00000005ff030219 */ /* 0x000fce0000011604 */
.L_x_5895:
[----:B------:R-:W-:Y:S05]  /*6b80*/  BSYNC B0 ;  /* 0x0000000000007941 */ /* 0x000fea0003800000 */
.L_x_5893:
[----:B------:R-:W-:-:S05]  /*6b90*/  IMAD R3, R3, R7, R7 ;  /* 0x0000000703037224 */ /* 0x000fca00078e0207 */
[----:B------:R-:W-:-:S07]  /*6ba0*/  VIMNMX R0, R0, R3, PT ;  /* 0x0000000300007248 */ /* 0x000fce0003fe0100 */
.L_x_5892:
        /* <DEDUP_REMOVED lines=8> */
[----:B------:R-:W-:Y:S01]  /*6c30*/  VIMNMX R168, R168, R3, PT ;  /* 0x00000003a8a87248 */ /* 0x000fe20003fe0100 */
        /* <DEDUP_REMOVED lines=15> */
.L_x_5898:
[----:B------:R-:W-:-:S13]  /*6d30*/  ISETP.NE.AND P0, PT, R7, 0x1, PT ;  /* 0x000000010700780c */ /* 0x000fda0003f05270 */
[----:B------:R-:W1:Y:S02]  /*6d40*/  @P0 LDC.64 R8, c[0x0][0x9e8] ;  /* 0x00027a00ff080b82 */ /* 0x000e640000000a00 */
[----:B-1----:R-:W-:-:S05]  /*6d50*/  @P0 IMAD.HI.U32 R6, R0, R8, RZ ;  /* 0x0000000800060227 */ /* 0x002fca00078e00ff */
[----:B------:R-:W-:-:S07]  /*6d60*/  @P0 SHF.R.U32.HI R0, RZ, R9, R6 ;  /* 0x00000009ff000219 */ /* 0x000fce0000011606 */
.L_x_5899:
[----:B------:R-:W-:Y:S05]  /*6d70*/  BSYNC B0 ;  /* 0x0000000000007941 */ /* 0x000fea0003800000 */
.L_x_5897:
[----:B------:R-:W-:-:S05]  /*6d80*/  IMAD R3, R0, R7, RZ ;  /* 0x0000000700037224 */ /* 0x000fca00078e02ff */
[----:B------:R-:W-:-:S07]  /*6d90*/  VIMNMX R4, R4, R3, !PT ;  /* 0x0000000304047248 */ /* 0x000fce0007fe0100 */
.L_x_5896:
        /* <DEDUP_REMOVED lines=86> */
[----:B------:R-:W-:-:S04]  /*7300*/  LOP3.LUT R3, R3, 0x3fff, RZ, 0xc0, !PT ;  /* 0x00003fff03037812 */ /* 0x000fc800078ec0ff */
[----:B------:R-:W-:Y:S01]  /*7310*/  LOP3.LUT R190, R3, 0x2000000, RZ, 0xfc, !PT ;  /* 0x0200000003be7812 */ /* 0x000fe200078efcff */
        /* <DEDUP_REMOVED lines=16> */
[----:B0-2-45:R-:W-:Y:S05]  /*7420*/  CALL.ABS.NOINC R14 ;  /* 0x000000000e007343 */ /* 0x035fea0003c00000 */
.L_x_5901:
[----:B------:R-:W-:Y:S05]  /*7430*/  BSYNC B6 ;  /* 0x0000000000067941 */ /* 0x000fea0003800000 */
.L_x_5900:
        /* <DEDUP_REMOVED lines=12> */
.L_x_5905:
[----:B--2---:R2:W3:Y:S02]  /*7500*/  SYNCS.PHASECHK.TRANS64.TRYWAIT P0, [R2+URZ+0x28c00], R3 ;  /* 0x028c0003020075a7 */ /* 0x0044e4000800017f */
[----:B---3--:R-:W-:Y:S05]  /*7510*/  @!P0 NANOSLEEP.SYNCS 0x989680 ;  /* 0x009896800000895d */ /* 0x008fea0003900000 */
[----:B------:R-:W3:Y:S02]  /*7520*/  @!P0 SYNCS.PHASECHK.TRANS64 P0, [R2+URZ+0x28c00], R3 ;  /* 0x028c0003020085a7 */ /* 0x000ee4000800007f */
[----:B---3--:R-:W-:Y:S05]  /*7530*/  @!P0 BRA `(.L_x_5905) ;  /* 0xfffffffc00f08947 */ /* 0x008fea000383ffff */
.L_x_5904:
[----:B------:R-:W-:Y:S05]  /*7540*/  BSYNC B0 ;  /* 0x0000000000007941 */ /* 0x000fea0003800000 */
.L_x_5903:
[----:B------:R-:W-:Y:S05]  /*7550*/  BRA `(.L_x_5906) ;  /* 0x0000002c00787947 */ /* 0x000fea0003800000 */
.L_x_5902:
[----:B------:R-:W-:Y:S01]  /*7560*/  VIADD R3, R2, 0x20400 ;  /* 0x0002040002037836 */ /* 0x000fe20000000000 */
[----:B-----5:R-:W-:Y:S01]  /*7570*/  SHF.R.S32.HI R0, RZ, 0x1f, R37 ;  /* 0x0000001fff007819 */ /* 0x020fe20000011425 */
[----:B------:R-:W-:Y:S01]  /*7580*/  ULDC.64 UR4, c[0x0][0x3f8] ;  /* 0x0000fe0000047ab9 */ /* 0x000fe20000000a00 */
[----:B------:R-:W-:Y:S01]  /*7590*/  ULDC.64 UR6, c[0x0][0x408] ;  /* 0x0001020000067ab9 */ /* 0x000fe20000000a00 */
[----:B----4-:R-:W-:Y:S01]  /*75a0*/  IMAD.WIDE.U32 R24, R37, UR4, RZ ;  /* 0x0000000425187c25 */ /* 0x010fe2000f8e00ff */
[----:B------:R-:W-:Y:S01]  /*75b0*/  LOP3.LUT P0, RZ, R3, 0x3ff, RZ, 0xc0, !PT ;  /* 0x000003ff03ff7812 */ /* 0x000fe2000780c0ff */
[----:B------:R-:W-:Y:S02]  /*75c0*/  BSSY B6, `(.L_x_5907) ;  /* 0x0000019000067945 */ /* 0x000fe40003800000 */
[C---:B------:R-:W-:Y:S02]  /*75d0*/  IMAD R4, R0.reuse, UR4, RZ ;  /* 0x0000000400047c24 */ /* 0x040fe4000f8e02ff */
[----:B------:R-:W-:-:S02]  /*75e0*/  IMAD R0, R0, UR6, RZ ;  /* 0x0000000600007c24 */ /* 0x000fc4000f8e02ff */
        /* <DEDUP_REMOVED lines=22> */
.L_x_5908:
[----:B------:R-:W-:Y:S05]  /*7750*/  BSYNC B6 ;  /* 0x0000000000067941 */ /* 0x000fea0003800000 */
.L_x_5907:
[----:B------:R-:W-:Y:S01]  /*7760*/  ULDC.U8 UR4, c[0x0][0x410] ;  /* 0x0001040000047ab9 */ /* 0x000fe20000000000 */
[----:B------:R-:W-:Y:S01]  /*7770*/  BSSY B0, `(.L_x_5909) ;  /* 0x00002b4000007945 */ /* 0x000fe20003800000 */
[----:B------:R-:W-:Y:S01]  /*7780*/  ISETP.NE.AND P0, PT, RZ, UR4, PT ;  /* 0x00000004ff007c0c */ /* 0x000fe2000bf05270 */
[----:B------:R-:W-:-:S12]  /*7790*/  IMAD.IADD R34, R186, 0x1, R192 ;  /* 0x00000001ba227824 */ /* 0x000fd800078e02c0 */
[----:B------:R-:W-:Y:S05]  /*77a0*/  @!P0 BRA `(.L_x_5910) ;  /* 0x00000014009c8947 */ /* 0x000fea0003800000 */
[----:B------:R-:W1:Y:S01]  /*77b0*/  LDC R37, c[0x0][0x448] ;  /* 0x00011200ff257b82 */ /* 0x000e620000000800 */
[----:B------:R-:W-:Y:S01]  /*77c0*/  IMAD R3, R225, 0x20, R34 ;  /* 0x00000020e1037824 */ /* 0x000fe200078e0222 */
[----:B------:R-:W-:Y:S01]  /*77d0*/  ULDC.64 UR4, c[0x0][0x3f8] ;  /* 0x0000fe0000047ab9 */ /* 0x000fe20000000a00 */
[----:B------:R-:W-:Y:S01]  /*77e0*/  ULDC.64 UR6, c[0x0][0x408] ;  /* 0x0001020000067ab9 */ /* 0x000fe20000000a00 */
[----:B------:R-:W-:Y:S02]  /*77f0*/  IMAD.MOV.U32 R6, RZ, RZ, R24 ;  /* 0x000000ffff067224 */ /* 0x000fe400078e0018 */
[----:B------:R-:W-:Y:S02]  /*7800*/  IMAD.MOV.U32 R7, RZ, RZ, R29 ;  /* 0x000000ffff077224 */ /* 0x000fe400078e001d */
[----:B------:R-:W-:Y:S02]  /*7810*/  IMAD.MOV.U32 R8, RZ, RZ, R26 ;  /* 0x000000ffff087224 */ /* 0x000fe400078e001a */
[----:B------:R-:W-:Y:S01]  /*7820*/  IMAD.MOV.U32 R9, RZ, RZ, R31 ;  /* 0x000000ffff097224 */ /* 0x000fe200078e001f */
[----:B-1----:R-:W-:-:S13]  /*7830*/  ISETP.NE.AND P0, PT, R37, 0x1, PT ;  /* 0x000000012500780c */ /* 0x002fda0003f05270 */
[----:B------:R-:W1:Y:S08]  /*7840*/  @P0 LDC R0, c[0x0][0x44c] ;  /* 0x00011300ff000b82 */ /* 0x000e700000000800 */
[----:B------:R-:W2:Y:S01]  /*7850*/  @P0 LDC R5, c[0x0][0x450] ;  /* 0x00011400ff050b82 */ /* 0x000ea20000000800 */
[----:B-1----:R-:W-:-:S05]  /*7860*/  @P0 IMAD.HI.U32 R0, R3, R0, RZ ;  /* 0x0000000003000227 */ /* 0x002fca00078e00ff */
[----:B--2---:R-:W-:-:S04]  /*7870*/  @P0 SHF.R.U32.HI R3, RZ, R5, R0 ;  /* 0x00000005ff030219 */ /* 0x004fc80000011600 */
        /* <DEDUP_REMOVED lines=17> */
[----:B------:R1:W2:Y:S04]  /*7990*/  SHFL.IDX PT, R3, R6, RZ, 0x1c1f ;  /* 0x001c1fff06037589 */ /* 0x0002a800000e0000 */
[----:B------:R1:W3:Y:S04]  /*79a0*/  SHFL.IDX PT, R0, R4, RZ, 0x1c1f ;  /* 0x001c1fff04007589 */ /* 0x0002e800000e0000 */
[----:B------:R1:W4:Y:S04]  /*79b0*/  SHFL.IDX PT, R5, R8, RZ, 0x1c1f ;  /* 0x001c1fff08057589 */ /* 0x00032800000e0000 */
[----:B------:R1:W0:Y:S02]  /*79c0*/  SHFL.IDX PT, R14, R7, RZ, 0x1c1f ;  /* 0x001c1fff070e7589 */ /* 0x00022400000e0000 */
.L_x_6241:
[----:B------:R-:W-:Y:S01]  /*79d0*/  IMAD R37, R22, R37, RZ ;  /* 0x0000002516257224 */ /* 0x000fe200078e02ff */
[----:B------:R-:W-:Y:S01]  /*79e0*/  BSSY B1, `(.L_x_5912) ;  /* 0x000001d000017945 */ /* 0x000fe20003800000 */
[----:B------:R-:W-:Y:S02]  /*79f0*/  CS2R R20, SRZ ;  /* 0x0000000000147805 */ /* 0x000fe4000001ff00 */
[----:B------:R-:W-:Y:S02]  /*7a00*/  CS2R R28, SRZ ;  /* 0x00000000001c7805 */ /* 0x000fe4000001ff00 */
[----:B------:R-:W-:Y:S02]  /*7a10*/  CS2R R24, SRZ ;  /* 0x0000000000187805 */ /* 0x000fe4000001ff00 */
[----:B------:R-:W-:Y:S02]  /*7a20*/  ISETP.GE.AND P0, PT, R34, R37, PT ;  /* 0x000000252200720c */ /* 0x000fe40003f06270 */
[----:B------:R-:W-:-:S11]  /*7a30*/  CS2R R30, SRZ ;  /* 0x00000000001e7805 */ /* 0x000fd6000001ff00 */
        /* <DEDUP_REMOVED lines=8> */
[C---:B------:R-:W-:Y:S01]  /*7ac0*/  @!P3 IMAD.SHL.U32 R33, R199.reuse, 0x2, RZ ;  /* 0x00000002c721b824 */ /* 0x040fe200078e00ff */
[----:B------:R-:W-:Y:S02]  /*7ad0*/  @!P3 SHF.L.U64.HI R24, R199, 0x1, R226 ;  /* 0x00000001c718b819 */ /* 0x000fe400000102e2 */
[----:B------:R-:W-:Y:S02]  /*7ae0*/  CS2R R30, SRZ ;  /* 0x00000000001e7805 */ /* 0x000fe4000001ff00 */
[----:B------:R-:W-:Y:S01]  /*7af0*/  CS2R R20, SRZ ;  /* 0x0000000000147805 */ /* 0x000fe2000001ff00 */
[----:B------:R-:W-:Y:S01]  /*7b00*/  @!P2 IMAD.WIDE R10, R188, 0x2, R10 ;  /* 0x00000002bc0aa825 */ /* 0x000fe200078e020a */
[-C--:B------:R-:W-:Y:S02]  /*7b10*/  @!P3 IADD3 R26, P0, R0, R33.reuse, RZ ;  /* 0x00000021001ab210 */ /* 0x080fe40007f1e0ff */
[----:B0-----:R-:W-:Y:S01]  /*7b20*/  @!P3 IADD3 R32, P1, R14, R33, RZ ;  /* 0x000000210e20b210 */ /* 0x001fe20007f3e0ff */
[----:B------:R-:W-:Y:S01]  /*7b30*/  @!P2 IMAD.WIDE R12, R188, 0x2, R14 ;  /* 0x00000002bc0ca825 */ /* 0x000fe200078e020e */
[----:B------:R0:W5:Y:S03]  /*7b40*/  @!P2 LD.E.64 R28, desc[UR42][R10.64] ;  /* 0x0000002a0a1ca980 */ /* 0x000166000c101b00 */
[--C-:B------:R-:W-:Y:S01]  /*7b50*/  @!P3 IMAD.X R27, R3, 0x1, R24.reuse, P0 ;  /* 0x00000001031bb824 */ /* 0x100fe200000e0618 */
[----:B------:R0:W5:Y:S01]  /*7b60*/  @!P2 LD.E.64 R30, desc[UR42][R12.64] ;  /* 0x0000002a0c1ea980 */ /* 0x000162000c101b00 */
[----:B------:R-:W-:Y:S01]  /*7b70*/  @!P3 IMAD.X R33, R5, 0x1, R24, P1 ;  /* 0x000000010521b824 */ /* 0x000fe200008e0618 */
[----:B------:R-:W-:-:S02]  /*7b80*/  CS2R R24, SRZ ;  /* 0x0000000000187805 */ /* 0x000fc4000001ff00 */
[----:B------:R0:W5:Y:S04]  /*7b90*/  @!P3 LD.E.64 R20, desc[UR42][R26.64] ;  /* 0x0000002a1a14b980 */ /* 0x000168000c101b00 */
[----:B------:R0:W5:Y:S02]  /*7ba0*/  @!P3 LD.E.64 R24, desc[UR42][R32.64] ;  /* 0x0000002a2018b980 */ /* 0x000164000c101b00 */
.L_x_5913:
[----:B------:R-:W-:Y:S05]  /*7bb0*/  BSYNC B1 ;  /* 0x0000000000017941 */ /* 0x000fea0003800000 */
.L_x_5912:
[----:B---3-5:R-:W-:Y:S01]  /*7bc0*/  IMAD.MOV.U32 R0, RZ, RZ, R20 ;  /* 0x000000ffff007224 */ /* 0x028fe200078e0014 */
[----:B------:R-:W-:Y:S01]  /*7bd0*/  UMOV UR4, 0xffffffff ;  /* 0xffffffff00047882 */ /* 0x000fe20000000000 */
[----:B--2---:R-:W-:Y:S01]  /*7be0*/  IMAD.MOV.U32 R3, RZ, RZ, R21 ;  /* 0x000000ffff037224 */ /* 0x004fe200078e0015 */
[----:B0-----:R-:W-:Y:S01]  /*7bf0*/  CS2R R26, SRZ ;  /* 0x00000000001a7805 */ /* 0x001fe2000001ff00 */
[----:B----4-:R-:W-:Y:S01]  /*7c00*/  IMAD.MOV.U32 R5, RZ, RZ, R28 ;  /* 0x000000ffff057224 */ /* 0x010fe200078e001c */
        /* <DEDUP_REMOVED lines=16> */
[----:B------:R0:W4:Y:S04]  /*7d10*/  SHFL.IDX PT, R5, R8, 0x1, 0x1c1f ;  /* 0x003c1f0008057f89 */ /* 0x00012800000e0000 */
[----:B------:R0:W0:Y:S02]  /*7d20*/  SHFL.IDX PT, R14, R7, 0x1, 0x1c1f ;  /* 0x003c1f00070e7f89 */ /* 0x00002400000e0000 */
.L_x_6247:
[----:B01----:R-:W-:Y:S01]  /*7d30*/  VIADD R4, R34, 0x20 ;  /* 0x0000002022047836 */ /* 0x003fe20000000000 */
[----:B------:R-:W-:Y:S01]  /*7d40*/  LEA.HI R6, R219, R219, RZ, 0x1 ;  /* 0x000000dbdb067211 */ /* 0x000fe200078f08ff */
[----:B------:R-:W-:Y:S01]  /*7d50*/  BSSY B1, `(.L_x_5915) ;  /* 0x0000020000017945 */ /* 0x000fe20003800000 */
[----:B------:R-:W-:Y:S01]  /*7d60*/  IMAD.SHL.U32 R34, R193, 0x40, RZ ;  /* 0x00000040c1227824 */ /* 0x000fe200078e00ff */
[----:B------:R-:W-:Y:S02]  /*7d70*/  CS2R R10, SRZ ;  /* 0x00000000000a7805 */ /* 0x000fe4000001ff00 */
[----:B------:R-:W-:Y:S02]  /*7d80*/  ISETP.GE.AND P0, PT, R4, R37, PT ;  /* 0x000000250400720c */ /* 0x000fe40003f06270 */
[----:B------:R-:W-:Y:S02]  /*7d90*/  CS2R R8, SRZ ;  /* 0x0000000000087805 */ /* 0x000fe4000001ff00 */
[----:B------:R-:W-:-:S02]  /*7da0*/  LOP3.LUT R6, R6, 0xfffffffe, RZ, 0xc0, !PT ;  /* 0xfffffffe06067812 */ /* 0x000fc400078ec0ff */
[----:B------:R-:W-:-:S03]  /*7db0*/  CS2R R12, SRZ ;  /* 0x00000000000c7805 */ /* 0x000fc6000001ff00 */
[----:B------:R-:W-:-:S05]  /*7dc0*/  IMAD.IADD R6, R219, 0x1, -R6 ;  /* 0x00000001db067824 */ /* 0x000fca00078e0a06 */
[----:B------:R-:W-:Y:S01]  /*7dd0*/  SHF.L.U32 R35, R6, 0x1f, RZ ;  /* 0x0000001f06237819 */ /* 0x000fe200000006ff */
[----:B------:R-:W-:Y:S06]  /*7de0*/  @P0 BRA `(.L_x_5916) ;  /* 0x0000000000580947 */ /* 0x000fec0003800000 */
        /* <DEDUP_REMOVED lines=13> */
[----:B------:R-:W-:Y:S01]  /*7ec0*/  @!P3 IADD3 R4, P1, R14, R9, RZ ;  /* 0x000000090e04b210 */ /* 0x000fe20007f3e0ff */
        /* <DEDUP_REMOVED lines=8> */
.L_x_5916:
[----:B------:R-:W-:Y:S05]  /*7f50*/  BSYNC B1 ;  /* 0x0000000000017941 */ /* 0x000fea0003800000 */
.L_x_5915:
[----:B------:R-:W1:Y:S01]  /*7f60*/  SYNCS.PHASECHK.TRANS64.TRYWAIT P0, [R2+URZ+0x28c00], R35 ;  /* 0x028c0023020075a7 */ /* 0x000e62000800017f */
[----:B--2---:R-:W-:Y:S01]  /*7f70*/  LOP3.LUT R3, R34, 0x1c0, RZ, 0xc0, !PT ;  /* 0x000001c022037812 */ /* 0x004fe200078ec0ff */
[----:B0----5:R-:W-:Y:S01]  /*7f80*/  IMAD.MOV.U32 R4, RZ, RZ, R26 ;  /* 0x000000ffff047224 */ /* 0x021fe200078e001a */
[----:B------:R-:W-:Y:S01]  /*7f90*/  VIADDMNMX R41, R37, -R192, 0x40, PT ;  /* 0x0000004025297446 */ /* 0x000fe200038009c0 */
[----:B----4-:R-:W-:Y:S01]  /*7fa0*/  IMAD.MOV.U32 R5, RZ, RZ, R11 ;  /* 0x000000ffff057224 */ /* 0x010fe200078e000b */
[----:B---3--:R-:W-:Y:S01]  /*7fb0*/  LOP3.LUT R0, R3, 0x18, R16, 0xf8, !PT ;  /* 0x0000001803007812 */ /* 0x008fe200078ef810 */
[----:B------:R-:W-:Y:S01]  /*7fc0*/  IMAD.MOV.U32 R6, RZ, RZ, R8 ;  /* 0x000000ffff067224 */ /* 0x000fe200078e0008 */
[----:B------:R-:W-:Y:S01]  /*7fd0*/  SHF.R.U32.HI R3, RZ, 0x3, R3 ;  /* 0x00000003ff037819 */ /* 0x000fe20000011603 */
[----:B------:R-:W-:Y:S01]  /*7fe0*/  BSSY B1, `(.L_x_5917) ;  /* 0x0000015000017945 */ /* 0x000fe20003800000 */
[----:B------:R-:W-:Y:S01]  /*7ff0*/  PRMT R40, R4, 0x7610, R40 ;  /* 0x0000761004287816 */ /* 0x000fe20000000028 */
[----:B------:R-:W-:Y:S01]  /*8000*/  IMAD.MOV.U32 R4, RZ, RZ, R10 ;  /* 0x000000ffff047224 */ /* 0x000fe200078e000a */
[----:B------:R-:W-:Y:S01]  /*8010*/  LOP3.LUT R0, R0, R3, RZ, 0x3c, !PT ;  /* 0x0000000300007212 */ /* 0x000fe200078e3cff */
[----:B------:R-:W-:Y:S01]  /*8020*/  IMAD.MOV.U32 R3, RZ, RZ, R27 ;  /* 0x000000ffff037224 */ /* 0x000fe200078e001b */
[----:B------:R-:W-:Y:S01]  /*8030*/  PRMT R42, R5, 0x7610, R42 ;  /* 0x00007610052a7816 */ /* 0x000fe2000000002a */
[----:B------:R-:W-:Y:S01]  /*8040*/  IMAD.MOV.U32 R5, RZ, RZ, R13 ;  /* 0x000000ffff057224 */ /* 0x000fe200078e000d */
[----:B------:R-:W-:Y:S01]  /*8050*/  PRMT R45, R45, 0x5410, R4 ;  /* 0x000054102d2d7816 */ /* 0x000fe20000000004 */
[----:B------:R-:W-:Y:S01]  /*8060*/  IMAD.MOV.U32 R4, RZ, RZ, R12 ;  /* 0x000000ffff047224 */ /* 0x000fe200078e000c */
[----:B------:R-:W-:Y:S01]  /*8070*/  PRMT R44, R44, 0x5410, R3 ;  /* 0x000054102c2c7816 */ /* 0x000fe20000000003 */
[----:B------:R-:W-:Y:S01]  /*8080*/  IMAD R3, R203, 0x200, R0 ;  /* 0x00000200cb037824 */ /* 0x000fe200078e0200 */
[----:B------:R-:W-:Y:S01]  /*8090*/  PRMT R46, R46, 0x5410, R6 ;  /* 0x000054102e2e7816 */ /* 0x000fe20000000006 */
[----:B------:R-:W-:Y:S01]  /*80a0*/  IMAD.MOV.U32 R0, RZ, RZ, R9 ;  /* 0x000000ffff007224 */ /* 0x000fe200078e0009 */
[----:B------:R-:W-:Y:S01]  /*80b0*/  PRMT R44, R4, 0x7610, R44 ;  /* 0x00007610042c7816 */ /* 0x000fe2000000002c */
[----:B------:R-:W-:Y:S01]  /*80c0*/  IMAD R3, R3, 0x2, R2 ;  /* 0x0000000203037824 */ /* 0x000fe200078e0202 */
[----:B------:R-:W-:-:S02]  /*80d0*/  LOP3.LUT P2, RZ, R193, 0x4, RZ, 0xc0, !PT ;  /* 0x00000004c1ff7812 */ /* 0x000fc4000784c0ff */
[----:B------:R-:W-:Y:S01]  /*80e0*/  PRMT R43, R0, 0x7610, R43 ;  /* 0x00007610002b7816 */ /* 0x000fe2000000002b */
[C---:B------:R-:W-:Y:S01]  /*80f0*/  VIADD R4, R3.reuse, 0x20400 ;  /* 0x0002040003047836 */ /* 0x040fe20000000000 */
[----:B------:R-:W-:Y:S01]  /*8100*/  ISETP.GE.AND P1, PT, R186, R41, PT ;  /* 0x00000029ba00720c */ /* 0x000fe20003f26270 */
[----:B------:R-:W-:Y:S01]  /*8110*/  VIADD R0, R3, 0x20440 ;  /* 0x0002044003007836 */ /* 0x000fe20000000000 */
[----:B-1----:R-:W-:Y:S11]  /*8120*/  @!P0 BRA `(.L_x_5918) ;  /* 0x0000017c002c8947 */ /* 0x002ff60003800000 */
.L_x_6248:
[----:B------:R-:W-:Y:S05]  /*8130*/  BSYNC B1 ;  /* 0x0000000000017941 */ /* 0x000fea0003800000 */
.L_x_5917:
[----:B------:R-:W-:Y:S01]  /*8140*/  BSSY B1, `(.L_x_5919) ;  /* 0x0000067000017945 */ /* 0x000fe20003800000 */
[----:B------:R-:W-:Y:S01]  /*8150*/  PRMT R47, R47, 0x5410, R5 ;  /* 0x000054102f2f7816 */ /* 0x000fe20000000005 */
[----:B------:R-:W-:Y:S02]  /*8160*/  @P2 VIADD R0, R4, 0xffffffc0 ;  /* 0xffffffc004002836 */ /* 0x000fe40000000000 */
[----:B------:R-:W-:Y:S05]  /*8170*/  @P1 BRA `(.L_x_5920) ;  /* 0x00000004008c1947 */ /* 0x000fea0003800000 */
[----:B------:R-:W1:Y:S01]  /*8180*/  LDC R4, c[0x0][0x3f4] ;  /* 0x0000fd00ff047b82 */ /* 0x000e620000000800 */
[----:B------:R-:W-:Y:S01]  /*8190*/  BSSY B2, `(.L_x_5921) ;  /* 0x0000032000027945 */ /* 0x000fe20003800000 */
[-C--:B-1----:R-:W-:Y:S02]  /*81a0*/  ISETP.GE.AND P0, PT, R188, R4.reuse, PT ;  /* 0x00000004bc00720c */ /* 0x082fe40003f06270 */
[----:B------:R-:W-:-:S11]  /*81b0*/  ISETP.GE.AND P1, PT, R199, R4, PT ;  /* 0x00000004c700720c */ /* 0x000fd60003f26270 */
[----:B------:R-:W-:Y:S05]  /*81c0*/  @P0 BRA `(.L_x_5922) ;  /* 0x0000000000b80947 */ /* 0x000fea0003800000 */
[----:B------:R-:W1:Y:S01]  /*81d0*/  LDS.128 R4, [R3+0x20400] ;  /* 0x0204000003047984 */ /* 0x000e620000000c00 */
[----:B------:R-:W-:Y:S02]  /*81e0*/  SHF.R.U64 R14, R28, 0x10, R29 ;  /* 0x000000101c0e7819 */ /* 0x000fe4000000121d */
[----:B------:R-:W-:Y:S02]  /*81f0*/  SHF.R.U32.HI R34, RZ, 0x10, R31 ;  /* 0x00000010ff227819 */ /* 0x000fe4000001161f */
[----:B------:R-:W-:Y:S02]  /*8200*/  SHF.R.U32.HI R28, RZ, 0x10, R29 ;  /* 0x00000010ff1c7819 */ /* 0x000fe4000001161d */
[----:B------:R-:W-:Y:S02]  /*8210*/  SHF.R.U64 R33, R30, 0x10, R31 ;  /* 0x000000101e217819 */ /* 0x000fe4000000121f */
[----:B------:R-:W-:Y:S02]  /*8220*/  PRMT R34, R43, 0x5432, R34 ;  /* 0x000054322b227816 */ /* 0x000fe40000000022 */
[----:B------:R-:W-:-:S02]  /*8230*/  PRMT R31, R39, 0x5432, R28 ;  /* 0x00005432271f7816 */ /* 0x000fc4000000001c */
[----:B------:R-:W-:Y:S01]  /*8240*/  PRMT R30, R36, 0x5432, R14 ;  /* 0x00005432241e7816 */ /* 0x000fe2000000000e */
[C---:B0-----:R-:W-:Y:S01]  /*8250*/  IMAD.U32 R35, R34.reuse, 0x10000, RZ ;  /* 0x0001000022237824 */ /* 0x041fe200078e00ff */
[----:B------:R-:W-:Y:S01]  /*8260*/  LOP3.LUT R34, R34, 0xffff0000, RZ, 0xc0, !PT ;  /* 0xffff000022227812 */ /* 0x000fe200078ec0ff */
[C---:B------:R-:W-:Y:S01]  /*8270*/  IMAD.U32 R32, R31.reuse, 0x10000, RZ ;  /* 0x000100001f207824 */ /* 0x040fe200078e00ff */
[----:B------:R-:W-:Y:S02]  /*8280*/  PRMT R33, R36, 0x5410, R33 ;  /* 0x0000541024217816 */ /* 0x000fe40000000021 */
[----:B------:R-:W-:Y:S02]  /*8290*/  LOP3.LUT R31, R31, 0xffff0000, RZ, 0xc0, !PT ;  /* 0xffff00001f1f7812 */ /* 0x000fe400078ec0ff */
[C---:B-1----:R-:W-:Y:S01]  /*82a0*/  LOP3.LUT R15, R6.reuse, 0xffff0000, RZ, 0xc0, !PT ;  /* 0xffff0000060f7812 */ /* 0x042fe200078ec0ff */
[----:B------:R-:W-:Y:S01]  /*82b0*/  IMAD.U32 R14, R6, 0x10000, RZ ;  /* 0x00010000060e7824 */ /* 0x000fe200078e00ff */
[C---:B------:R-:W-:Y:S01]  /*82c0*/  LOP3.LUT R29, R7.reuse, 0xffff0000, RZ, 0xc0, !PT ;  /* 0xffff0000071d7812 */ /* 0x040fe200078ec0ff */
[----:B------:R-:W-:-:S02]  /*82d0*/  IMAD.U32 R28, R7, 0x10000, RZ ;  /* 0x00010000071c7824 */ /* 0x000fc400078e00ff */
[CC--:B------:R-:W-:Y:S01]  /*82e0*/  FMUL.FTZ R37, R15.reuse, R35.reuse ;  /* 0x000000230f257220 */ /* 0x0c0fe20000410000 */
[----:B------:R-:W-:Y:S01]  /*82f0*/  FMUL.FTZ R36, R15, R32 ;  /* 0x000000200f247220 */ /* 0x000fe20000410000 */
[----:B------:R-:W-:Y:S01]  /*8300*/  FMUL.FTZ R15, R29, R34 ;  /* 0x000000221d0f7220 */ /* 0x000fe20000410000 */
[----:B------:R-:W-:Y:S02]  /*8310*/  IMAD.U32 R6, R4, 0x10000, RZ ;  /* 0x0001000004067824 */ /* 0x000fe400078e00ff */
[C---:B------:R-:W-:Y:S01]  /*8320*/  FFMA.FTZ R37, R14.reuse, R32, -R37 ;  /* 0x000000200e257223 */ /* 0x040fe20000010825 */
[----:B------:R-:W-:Y:S01]  /*8330*/  FFMA.FTZ R36, R14, R35, R36 ;  /* 0x000000230e247223 */ /* 0x000fe20000010024 */
[-C--:B------:R-:W-:Y:S01]  /*8340*/  FFMA.FTZ R35, R28, R31.reuse, -R15 ;  /* 0x0000001f1c237223 */ /* 0x080fe2000001080f */
[C---:B------:R-:W-:Y:S01]  /*8350*/  IMAD.U32 R7, R5.reuse, 0x10000, RZ ;  /* 0x0001000005077824 */ /* 0x040fe200078e00ff */
[----:B------:R-:W-:Y:S01]  /*8360*/  LOP3.LUT R4, R4, 0xffff0000, RZ, 0xc0, !PT ;  /* 0xffff000004047812 */ /* 0x000fe200078ec0ff */
[C---:B------:R-:W-:Y:S01]  /*8370*/  IMAD.U32 R15, R30.reuse, 0x10000, RZ ;  /* 0x000100001e0f7824 */ /* 0x040fe200078e00ff */
[----:B------:R-:W-:Y:S01]  /*8380*/  LOP3.LUT R5, R5, 0xffff0000, RZ, 0xc0, !PT ;  /* 0xffff000005057812 */ /* 0x000fe200078ec0ff */
[----:B------:R-:W-:Y:S01]  /*8390*/  FMUL.FTZ R39, R29, R31 ;  /* 0x0000001f1d277220 */ /* 0x000fe20000410000 */
[C---:B------:R-:W-:Y:S01]  /*83a0*/  LOP3.LUT R14, R33.reuse, 0xffff0000, RZ, 0xc0, !PT ;  /* 0xffff0000210e7812 */ /* 0x040fe200078ec0ff */
[----:B------:R-:W-:Y:S01]  /*83b0*/  IMAD.U32 R29, R33, 0x10000, RZ ;  /* 0x00010000211d7824 */ /* 0x000fe200078e00ff */
[----:B------:R-:W-:Y:S01]  /*83c0*/  LOP3.LUT R30, R30, 0xffff0000, RZ, 0xc0, !PT ;  /* 0xffff00001e1e7812 */ /* 0x000fe200078ec0ff */
[----:B------:R-:W-:Y:S01]  /*83d0*/  FFMA.FTZ R34, R28, R34, R39 ;  /* 0x000000221c227223 */ /* 0x000fe20000010027 */
[C---:B------:R-:W-:Y:S01]  /*83e0*/  FMUL.FTZ R28, R4.reuse, R15 ;  /* 0x0000000f041c7220 */ /* 0x040fe20000410000 */
[-C--:B------:R-:W-:Y:S01]  /*83f0*/  FMUL.FTZ R31, R4, R29.reuse ;  /* 0x0000001d041f7220 */ /* 0x080fe20000410000 */
        /* <DEDUP_REMOVED lines=9> */
[----:B------:R-:W-:-:S05]  /*8490*/  F2FP.BF16.F32.PACK_AB R5, R14, R5 ;  /* 0x000000050e05723e */ /* 0x000fca00000010ff */
[----:B------:R1:W-:Y:S02]  /*84a0*/  STS.128 [R3+0x20400], R4 ;  /* 0x0204000403007388 */ /* 0x0003e40000000c00 */
.L_x_5922:
[----:B------:R-:W-:Y:S05]  /*84b0*/  BSYNC B2 ;  /* 0x0000000000027941 */ /* 0x000fea0003800000 */
.L_x_5921:
[----:B------:R-:W-:Y:S05]  /*84c0*/  @P1 BRA `(.L_x_5920) ;  /* 0x0000000000b81947 */ /* 0x000fea0003800000 */
[----:B-1----:R-:W1:Y:S01]  /*84d0*/  LDS.128 R4, [R0] ;  /* 0x0000000000047984 */ /* 0x002e620000000c00 */
[----:B------:R-:W-:Y:S02]  /*84e0*/  SHF.R.U64 R14, R20, 0x10, R21 ;  /* 0x00000010140e7819 */ /* 0x000fe40000001215 */
[----:B------:R-:W-:Y:S02]  /*84f0*/  SHF.R.U32.HI R30, RZ, 0x10, R25 ;  /* 0x00000010ff1e7819 */ /* 0x000fe40000011619 */
[----:B------:R-:W-:Y:S02]  /*8500*/  SHF.R.U32.HI R20, RZ, 0x10, R21 ;  /* 0x00000010ff147819 */ /* 0x000fe40000011615 */
[----:B------:R-:W-:Y:S02]  /*8510*/  SHF.R.U64 R29, R24, 0x10, R25 ;  /* 0x00000010181d7819 */ /* 0x000fe40000001219 */
        /* <DEDUP_REMOVED lines=23> */
[----:B0-----:R-:W-:Y:S01]  /*8690*/  FMUL.FTZ R35, R21, R25 ;  /* 0x0000001915237220 */ /* 0x001fe20000410000 */
        /* <DEDUP_REMOVED lines=16> */
[----:B------:R2:W-:Y:S02]  /*87a0*/  STS.128 [R0], R4 ;  /* 0x0000000400007388 */ /* 0x0005e40000000c00 */
.L_x_5920:
[----:B------:R-:W-:Y:S05]  /*87b0*/  BSYNC B1 ;  /* 0x0000000000017941 */ /* 0x000fea0003800000 */
.L_x_5919:
[----:B------:R-:W-:-:S13]  /*87c0*/  ISETP.GE.AND P0, PT, R236, R41, PT ;  /* 0x00000029ec00720c */ /* 0x000fda0003f06270 */
[----:B------:R-:W-:Y:S05]  /*87d0*/  @P0 BRA `(.L_x_5923) ;  /* 0x0000001800b40947 */ /* 0x000fea0003800000 */
[----:B-12---:R-:W1:Y:S01]  /*87e0*/  LDC R4, c[0x0][0x3f4] ;  /* 0x0000fd00ff047b82 */ /* 0x006e620000000800 */
[----:B------:R-:W-:Y:S01]  /*87f0*/  BSSY B1, `(.L_x_5924) ;  /* 0x0000032000017945 */ /* 0x000fe20003800000 */
[-C--:B-1----:R-:W-:Y:S02]  /*8800*/  ISETP.GE.AND P0, PT, R188, R4.reuse, PT ;  /* 0x00000004bc00720c */ /* 0x082fe40003f06270 */
[----:B------:R-:W-:-:S11]  /*8810*/  ISETP.GE.AND P1, PT, R199, R4, PT ;  /* 0x00000004c700720c */ /* 0x000fd60003f26270 */
[----:B------:R-:W-:Y:S05]  /*8820*/  @P0 BRA `(.L_x_5925) ;  /* 0x0000000000b80947 */ /* 0x000fea0003800000 */
[----:B------:R-:W1:Y:S01]  /*8830*/  LDS.128 R4, [R3+0x21400] ;  /* 0x0214000003047984 */ /* 0x000e620000000c00 */
[----:B------:R-:W-:Y:S02]  /*8840*/  SHF.R.U32.HI R24, RZ, 0x10, R13 ;  /* 0x00000010ff187819 */ /* 0x000fe4000001160d */
[----:B------:R-:W-:Y:S02]  /*8850*/  SHF.R.U32.HI R15, RZ, 0x10, R11 ;  /* 0x00000010ff0f7819 */ /* 0x000fe4000001160b */
[----:B------:R-:W-:Y:S02]  /*8860*/  PRMT R24, R47, 0x5432, R24 ;  /* 0x000054322f187816 */ /* 0x000fe40000000018 */
[----:B------:R-:W-:Y:S02]  /*8870*/  PRMT R15, R42, 0x5410, R15 ;  /* 0x000054102a0f7816 */ /* 0x000fe4000000000f */
[----:B------:R-:W-:Y:S01]  /*8880*/  SHF.R.U64 R14, R10, 0x10, R11 ;  /* 0x000000100a0e7819 */ /* 0x000fe2000000120b */
[----:B------:R-:W-:Y:S01]  /*8890*/  IMAD.U32 R25, R24, 0x10000, RZ ;  /* 0x0001000018197824 */ /* 0x000fe200078e00ff */
[----:B------:R-:W-:Y:S01]  /*88a0*/  SHF.R.U64 R21, R12, 0x10, R13 ;  /* 0x000000100c157819 */ /* 0x000fe2000000120d */
[----:B------:R-:W-:Y:S01]  /*88b0*/  IMAD.U32 R20, R15, 0x10000, RZ ;  /* 0x000100000f147824 */ /* 0x000fe200078e00ff */
[----:B------:R-:W-:-:S02]  /*88c0*/  LOP3.LUT R24, R24, 0xffff0000, RZ, 0xc0, !PT ;  /* 0xffff000018187812 */ /* 0x000fc400078ec0ff */
[----:B------:R-:W-:Y:S02]  /*88d0*/  LOP3.LUT R15, R15, 0xffff0000, RZ, 0xc0, !PT ;  /* 0xffff00000f0f7812 */ /* 0x000fe400078ec0ff */
[----:B------:R-:W-:Y:S02]  /*88e0*/  PRMT R14, R45, 0x5432, R14 ;  /* 0x000054322d0e7816 */ /* 0x000fe4000000000e */
[----:B------:R-:W-:Y:S02]  /*88f0*/  PRMT R21, R44, 0x5410, R21 ;  /* 0x000054102c157816 */ /* 0x000fe40000000015 */
[C---:B-1----:R-:W-:Y:S01]  /*8900*/  LOP3.LUT R11, R6.reuse, 0xffff0000, RZ, 0xc0, !PT ;  /* 0xffff0000060b7812 */ /* 0x042fe200078ec0ff */
[----:B------:R-:W-:Y:S01]  /*8910*/  IMAD.U32 R10, R6, 0x10000, RZ ;  /* 0x00010000060a7824 */ /* 0x000fe200078e00ff */
[C---:B------:R-:W-:Y:S01]  /*8920*/  LOP3.LUT R13, R7.reuse, 0xffff0000, RZ, 0xc0, !PT ;  /* 0xffff0000070d7812 */ /* 0x040fe200078ec0ff */
[----:B------:R-:W-:Y:S02]  /*8930*/  IMAD.U32 R12, R7, 0x10000, RZ ;  /* 0x00010000070c7824 */ /* 0x000fe400078e00ff */
[C---:B------:R-:W-:Y:S01]  /*8940*/  FMUL.FTZ R29, R11.reuse, R25 ;  /* 0x000000190b1d7220 */ /* 0x040fe20000410000 */
[----:B------:R-:W-:Y:S01]  /*8950*/  FMUL.FTZ R28, R11, R20 ;  /* 0x000000140b1c7220 */ /* 0x000fe20000410000 */
[----:B------:R-:W-:Y:S01]  /*8960*/  FMUL.FTZ R11, R13, R24 ;  /* 0x000000180d0b7220 */ /* 0x000fe20000410000 */
[----:B------:R-:W-:-:S02]  /*8970*/  IMAD.U32 R6, R4, 0x10000, RZ ;  /* 0x0001000004067824 */ /* 0x000fc400078e00ff */
        /* <DEDUP_REMOVED lines=25> */
.L_x_5925:
[----:B------:R-:W-:Y:S05]  /*8b10*/  BSYNC B1 ;  /* 0x0000000000017941 */ /* 0x000fea0003800000 */
.L_x_5924:
[----:B------:R-:W-:Y:S05]  /*8b20*/  @P1 BRA `(.L_x_5923) ;  /* 0x0000001400e01947 */ /* 0x000fea0003800000 */
[----:B-1----:R-:W1:Y:S01]  /*8b30*/  LDS.128 R4, [R0+0x1000] ;  /* 0x0010000000047984 */ /* 0x002e620000000c00 */
[----:B------:R-:W-:Y:S02]  /*8b40*/  SHF.R.U32.HI R15, RZ, 0x10, R9 ;  /* 0x00000010ff0f7819 */ /* 0x000fe40000011609 */
[----:B------:R-:W-:Y:S02]  /*8b50*/  SHF.R.U32.HI R12, RZ, 0x10, R27 ;  /* 0x00000010ff0c7819 */ /* 0x000fe4000001161b */
[----:B------:R-:W-:Y:S02]  /*8b60*/  PRMT R15, R43, 0x5410, R15 ;  /* 0x000054102b0f7816 */ /* 0x000fe4000000000f */
[----:B------:R-:W-:Y:S02]  /*8b70*/  PRMT R12, R44, 0x5432, R12 ;  /* 0x000054322c0c7816 */ /* 0x000fe4000000000c */
[----:B------:R-:W-:Y:S01]  /*8b80*/  SHF.R.U64 R14, R8, 0x10, R9 ;  /* 0x00000010080e7819 */ /* 0x000fe20000001209 */
[C---:B------:R-:W-:Y:S01]  /*8b90*/  IMAD.U32 R20, R15.reuse, 0x10000, RZ ;  /* 0x000100000f147824 */ /* 0x040fe200078e00ff */
[----:B------:R-:W-:Y:S01]  /*8ba0*/  SHF.R.U64 R11, R26, 0x10, R27 ;  /* 0x000000101a0b7819 */ /* 0x000fe2000000121b */
[----:B------:R-:W-:Y:S01]  /*8bb0*/  IMAD.U32 R13, R12, 0x10000, RZ ;  /* 0x000100000c0d7824 */ /* 0x000fe200078e00ff */
[----:B------:R-:W-:-:S02]  /*8bc0*/  LOP3.LUT R15, R15, 0xffff0000, RZ, 0xc0, !PT ;  /* 0xffff00000f0f7812 */ /* 0x000fc400078ec0ff */
[----:B------:R-:W-:Y:S02]  /*8bd0*/  LOP3.LUT R12, R12, 0xffff0000, RZ, 0xc0, !PT ;  /* 0xffff00000c0c7812 */ /* 0x000fe400078ec0ff */
[----:B------:R-:W-:Y:S02]  /*8be0*/  PRMT R11, R40, 0x5410, R11 ;  /* 0x00005410280b7816 */ /* 0x000fe4000000000b */
[----:B------:R-:W-:Y:S02]  /*8bf0*/  PRMT R14, R46, 0x5432, R14 ;  /* 0x000054322e0e7816 */ /* 0x000fe4000000000e */
[C---:B-1----:R-:W-:Y:S01]  /*8c00*/  LOP3.LUT R9, R6.reuse, 0xffff0000, RZ, 0xc0, !PT ;  /* 0xffff000006097812 */ /* 0x042fe200078ec0ff */
[C---:B------:R-:W-:Y:S01]  /*8c10*/  IMAD.U32 R10, R7.reuse, 0x10000, RZ ;  /* 0x00010000070a7824 */ /* 0x040fe200078e00ff */
[----:B------:R-:W-:Y:S01]  /*8c20*/  LOP3.LUT R7, R7, 0xffff0000, RZ, 0xc0, !PT ;  /* 0xffff000007077812 */ /* 0x000fe200078ec0ff */
[----:B------:R-:W-:Y:S02]  /*8c30*/  IMAD.U32 R8, R6, 0x10000, RZ ;  /* 0x0001000006087824 */ /* 0x000fe400078e00ff */
[C---:B------:R-:W-:Y:S01]  /*8c40*/  FMUL.FTZ R21, R9.reuse, R20 ;  /* 0x0000001409157220 */ /* 0x040fe20000410000 */
[----:B------:R-:W-:Y:S01]  /*8c50*/  FMUL.FTZ R9, R9, R13 ;  /* 0x0000000d09097220 */ /* 0x000fe20000410000 */
[----:B------:R-:W-:Y:S01]  /*8c60*/  FMUL.FTZ R25, R7, R15 ;  /* 0x0000000f07197220 */ /* 0x000fe20000410000 */
[----:B------:R-:W-:-:S02]  /*8c70*/  IMAD.U32 R3, R4, 0x10000, RZ ;  /* 0x0001000004037824 */ /* 0x000fc400078e00ff */
[C---:B------:R-:W-:Y:S01]  /*8c80*/  FFMA.FTZ R21, R8.reuse, R13, -R21 ;  /* 0x0000000d08157223 */ /* 0x040fe20000010815 */
[----:B------:R-:W-:Y:S01]  /*8c90*/  FFMA.FTZ R20, R8, R20, R9 ;  /* 0x0000001408147223 */ /* 0x000fe20000010009 */
[-C--:B------:R-:W-:Y:S01]  /*8ca0*/  FMUL.FTZ R9, R7, R12.reuse ;  /* 0x0000000c07097220 */ /* 0x080fe20000410000 */
[C---:B------:R-:W-:Y:S01]  /*8cb0*/  IMAD.U32 R6, R5.reuse, 0x10000, RZ ;  /* 0x0001000005067824 */ /* 0x040fe200078e00ff */
[----:B------:R-:W-:Y:S01]  /*8cc0*/  LOP3.LUT R4, R4, 0xffff0000, RZ, 0xc0, !PT ;  /* 0xffff000004047812 */ /* 0x000fe200078ec0ff */
[C---:B------:R-:W-:Y:S01]  /*8cd0*/  IMAD.U32 R8, R14.reuse, 0x10000, RZ ;  /* 0x000100000e087824 */ /* 0x040fe200078e00ff */
[----:B------:R-:W-:Y:S01]  /*8ce0*/  LOP3.LUT R5, R5, 0xffff0000, RZ, 0xc0, !PT ;  /* 0xffff000005057812 */ /* 0x000fe200078ec0ff */
[C---:B------:R-:W-:Y:S01]  /*8cf0*/  IMAD.U32 R7, R11.reuse, 0x10000, RZ ;  /* 0x000100000b077824 */ /* 0x040fe200078e00ff */
[----:B------:R-:W-:Y:S01]  /*8d00*/  LOP3.LUT R14, R14, 0xffff0000, RZ, 0xc0, !PT ;  /* 0xffff00000e0e7812 */ /* 0x000fe200078ec0ff */
[C---:B------:R-:W-:Y:S01]  /*8d10*/  FFMA.FTZ R25, R10.reuse, R12, -R25 ;  /* 0x0000000c0a197223 */ /* 0x040fe20000010819 */
[----:B------:R-:W-:Y:S01]  /*8d20*/  LOP3.LUT R11, R11, 0xffff0000, RZ, 0xc0, !PT ;  /* 0xffff00000b0b7812 */ /* 0x000fe200078ec0ff */
[----:B------:R-:W-:Y:S01]  /*8d30*/  FFMA.FTZ R12, R10, R15, R9 ;  /* 0x0000000f0a0c7223 */ /* 0x000fe20000010009 */
[C---:B------:R-:W-:Y:S01]  /*8d40*/  FMUL.FTZ R10, R4.reuse, R8 ;  /* 0x00000008040a7220 */ /* 0x040fe20000410000 */
[----:B------:R-:W-:Y:S01]  /*8d50*/  FMUL.FTZ R9, R4, R7 ;  /* 0x0000000704097220 */ /* 0x000fe20000410000 */
        /* <DEDUP_REMOVED lines=12> */
.L_x_5910:
[----:B------:R-:W1:Y:S01]  /*8e20*/  LDC R21, c[0x0][0x448] ;  /* 0x00011200ff157b82 */ /* 0x000e620000000800 */
[----:B------:R-:W-:Y:S01]  /*8e30*/  IMAD R3, R225, 0x20, R34 ;  /* 0x00000020e1037824 */ /* 0x000fe200078e0222 */
[----:B------:R-:W-:Y:S01]  /*8e40*/  ULDC.64 UR4, c[0x0][0x3f8] ;  /* 0x0000fe0000047ab9 */ /* 0x000fe20000000a00 */
[----:B------:R-:W-:Y:S01]  /*8e50*/  ULDC.64 UR6, c[0x0][0x408] ;  /* 0x0001020000067ab9 */ /* 0x000fe20000000a00 */
[----:B------:R-:W-:Y:S02]  /*8e60*/  IMAD.MOV.U32 R8, RZ, RZ, R24 ;  /* 0x000000ffff087224 */ /* 0x000fe400078e0018 */
[----:B------:R-:W-:Y:S02]  /*8e70*/  IMAD.MOV.U32 R9, RZ, RZ, R29 ;  /* 0x000000ffff097224 */ /* 0x000fe400078e001d */
[----:B------:R-:W-:Y:S01]  /*8e80*/  IMAD.MOV.U32 R4, RZ, RZ, R26 ;  /* 0x000000ffff047224 */ /* 0x000fe200078e001a */
[----:B-1----:R-:W-:-:S13]  /*8e90*/  ISETP.NE.AND P0, PT, R21, 0x1, PT ;  /* 0x000000011500780c */ /* 0x002fda0003f05270 */
[----:B------:R-:W1:Y:S08]  /*8ea0*/  @P0 LDC R0, c[0x0][0x44c] ;  /* 0x00011300ff000b82 */ /* 0x000e700000000800 */
[----:B------:R-:W2:Y:S01]  /*8eb0*/  @P0 LDC R5, c[0x0][0x450] ;  /* 0x00011400ff050b82 */ /* 0x000ea20000000800 */
[----:B-1----:R-:W-:-:S05]  /*8ec0*/  @P0 IMAD.HI.U32 R0, R3, R0, RZ ;  /* 0x0000000003000227 */ /* 0x002fca00078e00ff */
[----:B--2---:R-:W-:Y:S01]  /*8ed0*/  @P0 SHF.R.U32.HI R3, RZ, R5, R0 ;  /* 0x00000005ff030219 */ /* 0x004fe20000011600 */
        /* <DEDUP_REMOVED lines=18> */
[----:B------:R-:W1:Y:S04]  /*9000*/  SHFL.IDX PT, R3, R8, RZ, 0x1c1f ;  /* 0x001c1fff08037589 */ /* 0x000e6800000e0000 */
[----:B------:R-:W2:Y:S04]  /*9010*/  SHFL.IDX PT, R0, R6, RZ, 0x1c1f ;  /* 0x001c1fff06007589 */ /* 0x000ea800000e0000 */
[----:B------:R3:W4:Y:S04]  /*9020*/  SHFL.IDX PT, R5, R7, RZ, 0x1c1f ;  /* 0x001c1fff07057589 */ /* 0x00072800000e0000 */
[----:B------:R3:W0:Y:S01]  /*9030*/  SHFL.IDX PT, R14, R9, RZ, 0x1c1f ;  /* 0x001c1fff090e7589 */ /* 0x00062200000e0000 */
[----:B-1----:R-:W-:-:S02]  /*9040*/  IMAD.MOV.U32 R11, RZ, RZ, R3 ;  /* 0x000000ffff0b7224 */ /* 0x002fc400078e0003 */
[----:B--23--:R-:W-:-:S07]  /*9050*/  IMAD.MOV.U32 R10, RZ, RZ, R0 ;  /* 0x000000ffff0a7224 */ /* 0x00cfce00078e0000 */
.L_x_6254:
[----:B------:R-:W-:Y:S01]  /*9060*/  IMAD R21, R22, R21, RZ ;  /* 0x0000001516157224 */ /* 0x000fe200078e02ff */
[----:B------:R-:W-:Y:S01]  /*9070*/  BSSY B1, `(.L_x_5927) ;  /* 0x000000f000017945 */ /* 0x000fe20003800000 */
[----:B----4-:R-:W-:Y:S01]  /*9080*/  IMAD.MOV.U32 R15, RZ, RZ, R5 ;  /* 0x000000ffff0f7224 */ /* 0x010fe200078e0005 */
[----:B------:R-:W-:Y:S02]  /*9090*/  CS2R R28, SRZ ;  /* 0x00000000001c7805 */ /* 0x000fe4000001ff00 */
[----:B------:R-:W-:Y:S02]  /*90a0*/  CS2R R30, SRZ ;  /* 0x00000000001e7805 */ /* 0x000fe4000001ff00 */
[----:B------:R-:W-:Y:S02]  /*90b0*/  ISETP.GE.AND P0, PT, R34, R21, PT ;  /* 0x000000152200720c */ /* 0x000fe40003f06270 */
[----:B------:R-:W-:Y:S02]  /*90c0*/  CS2R R24, SRZ ;  /* 0x0000000000187805 */ /* 0x000fe4000001ff00 */
[----:B------:R-:W-:-:S09]  /*90d0*/  CS2R R26, SRZ ;  /* 0x00000000001a7805 */ /* 0x000fd2000001ff00 */
[----:B------:R-:W-:Y:S05]  /*90e0*/  @P0 BRA `(.L_x_5928) ;  /* 0x00000000001c0947 */ /* 0x000fea0003800000 */
[----:B------:R-:W-:Y:S02]  /*90f0*/  ULDC UR4, c[0x0][0x3f4] ;  /* 0x0000fd0000047ab9 */ /* 0x000fe40000000800 */
[----:B------:R-:W-:-:S13]  /*9100*/  ISETP.GE.AND P0, PT, R16, UR4, PT ;  /* 0x0000000410007c0c */ /* 0x000fda000bf06270 */
[----:B------:R-:W-:Y:S05]  /*9110*/  @P0 BRA `(.L_x_5928) ;  /* 0x0000000000100947 */ /* 0x000fea0003800000 */
[----:B------:R-:W-:-:S04]  /*9120*/  IMAD.WIDE R10, R16, 0x2, R10 ;  /* 0x00000002100a7825 */ /* 0x000fc800078e020a */
[----:B0-----:R-:W-:Y:S01]  /*9130*/  IMAD.WIDE R14, R16, 0x2, R14 ;  /* 0x00000002100e7825 */ /* 0x001fe200078e020e */
[----:B------:R1:W5:Y:S04]  /*9140*/  LD.E.128 R24, desc[UR42][R10.64] ;  /* 0x0000002a0a187980 */ /* 0x000368000c101d00 */
[----:B------:R1:W5:Y:S02]  /*9150*/  LD.E.128 R28, desc[UR42][R14.64] ;  /* 0x0000002a0e1c7980 */ /* 0x000364000c101d00 */
.L_x_5928:
[----:B------:R-:W-:Y:S05]  /*9160*/  BSYNC B1 ;  /* 0x0000000000017941 */ /* 0x000fea0003800000 */
.L_x_5927:
[----:B-----5:R-:W-:Y:S01]  /*9170*/  IMAD.MOV.U32 R0, RZ, RZ, R28 ;  /* 0x000000ffff007224 */ /* 0x020fe200078e001c */
[----:B------:R-:W-:Y:S01]  /*9180*/  UMOV UR4, 0xffffffff ;  /* 0xffffffff00047882 */ /* 0x000fe20000000000 */
[----:B------:R-:W-:Y:S02]  /*9190*/  IMAD.MOV.U32 R3, RZ, RZ, R29 ;  /* 0x000000ffff037224 */ /* 0x000fe400078e001d */
[----:B------:R-:W-:Y:S02]  /*91a0*/  IMAD.MOV.U32 R4, RZ, RZ, R30 ;  /* 0x000000ffff047224 */ /* 0x000fe400078e001e */
[----:B------:R-:W-:Y:S01]  /*91b0*/  IMAD.MOV.U32 R5, RZ, RZ, R31 ;  /* 0x000000ffff057224 */ /* 0x000fe200078e001f */
[----:B------:R-:W-:Y:S01]  /*91c0*/  PRMT R20, R0, 0x5410, R3 ;  /* 0x0000541000147816 */ /* 0x000fe20000000003 */
[----:B------:R-:W-:Y:S02]  /*91d0*/  IMAD.MOV.U32 R0, RZ, RZ, R24 ;  /* 0x000000ffff007224 */ /* 0x000fe400078e0018 */
[----:B------:R-:W-:Y:S01]  /*91e0*/  IMAD.MOV.U32 R3, RZ, RZ, R25 ;  /* 0x000000ffff037224 */ /* 0x000fe200078e0019 */
[----:B------:R-:W-:Y:S01]  /*91f0*/  PRMT R40, R5, 0x5410, R4 ;  /* 0x0000541005287816 */ /* 0x000fe20000000004 */
[----:B------:R-:W-:-:S02]  /*9200*/  IMAD.MOV.U32 R4, RZ, RZ, R26 ;  /* 0x000000ffff047224 */ /* 0x000fc400078e001a */
[----:B------:R-:W-:Y:S01]  /*9210*/  IMAD.MOV.U32 R5, RZ, RZ, R27 ;  /* 0x000000ffff057224 */ /* 0x000fe200078e001b */
[----:B------:R-:W-:Y:S02]  /*9220*/  PRMT R45, R45, 0x5410, R3 ;  /* 0x000054102d2d7816 */ /* 0x000fe40000000003 */
[----:B------:R-:W-:Y:S02]  /*9230*/  PRMT R44, R4, 0x5410, R0 ;  /* 0x00005410042c7816 */ /* 0x000fe40000000000 */
[----:B------:R-:W-:Y:S02]  /*9240*/  PRMT R48, R48, 0x5410, R5 ;  /* 0x0000541030307816 */ /* 0x000fe40000000005 */
[----:B------:R-:W-:Y:S01]  /*9250*/  CS2R R4, SRZ ;  /* 0x0000000000047805 */ /* 0x000fe2000001ff00 */
[----:B------:R-:W-:Y:S06]  /*9260*/  BRA.DIV UR4, `(.L_x_5929) ;  /* 0x0000016e04687947 */ /* 0x000fec000b800000 */
[----:B------:R-:W2:Y:S04]  /*9270*/  SHFL.IDX PT, R3, R8, 0x1, 0x1c1f ;  /* 0x003c1f0008037f89 */ /* 0x000ea800000e0000 */
[----:B------:R-:W3:Y:S04]  /*9280*/  SHFL.IDX PT, R0, R6, 0x1, 0x1c1f ;  /* 0x003c1f0006007f89 */ /* 0x000ee800000e0000 */
[----:B------:R-:W4:Y:S04]  /*9290*/  SHFL.IDX PT, R7, R7, 0x1, 0x1c1f ;  /* 0x003c1f0007077f89 */ /* 0x000f2800000e0000 */
[----:B01----:R0:W1:Y:S01]  /*92a0*/  SHFL.IDX PT, R14, R9, 0x1, 0x1c1f ;  /* 0x003c1f00090e7f89 */ /* 0x00306200000e0000 */
[----:B--2---:R-:W-:-:S02]  /*92b0*/  IMAD.MOV.U32 R13, RZ, RZ, R3 ;  /* 0x000000ffff0d7224 */ /* 0x004fc400078e0003 */
[----:B0--3--:R-:W-:-:S07]  /*92c0*/  IMAD.MOV.U32 R12, RZ, RZ, R0 ;  /* 0x000000ffff0c7224 */ /* 0x009fce00078e0000 */
.L_x_6260:
[----:B------:R-:W0:Y:S01]  /*92d0*/  LDC R49, c[0x0][0x3f4] ;  /* 0x0000fd00ff317b82 */ /* 0x000e220000000800 */
[----:B------:R-:W-:Y:S01]  /*92e0*/  VIADD R34, R34, 0x20 ;  /* 0x0000002022227836 */ /* 0x000fe20000000000 */
[----:B------:R-:W-:Y:S01]  /*92f0*/  LEA.HI R0, R219, R219, RZ, 0x1 ;  /* 0x000000dbdb007211 */ /* 0x000fe200078f08ff */
[----:B------:R-:W-:Y:S01]  /*9300*/  BSSY B1, `(.L_x_5930) ;  /* 0x0000014000017945 */ /* 0x000fe20003800000 */
[----:B----4-:R-:W-:Y:S01]  /*9310*/  IMAD.MOV.U32 R15, RZ, RZ, R7 ;  /* 0x000000ffff0f7224 */ /* 0x010fe200078e0007 */
        /* <DEDUP_REMOVED lines=9> */
[----:B------:R-:W-:Y:S02]  /*93b0*/  CS2R R6, SRZ ;  /* 0x0000000000067805 */ /* 0x000fe4000001ff00 */
[----:B------:R-:W-:Y:S02]  /*93c0*/  ISETP.GE.AND P0, PT, R16, UR4, PT ;  /* 0x0000000410007c0c */ /* 0x000fe4000bf06270 */
[----:B------:R-:W-:Y:S02]  /*93d0*/  CS2R R8, SRZ ;  /* 0x0000000000087805 */ /* 0x000fe4000001ff00 */
[----:B------:R-:W-:-:S09]  /*93e0*/  CS2R R10, SRZ ;  /* 0x00000000000a7805 */ /* 0x000fd2000001ff00 */
[----:B------:R-:W-:Y:S05]  /*93f0*/  @P0 BRA `(.L_x_5931) ;  /* 0x0000000000100947 */ /* 0x000fea0003800000 */
[----:B------:R-:W-:-:S04]  /*9400*/  IMAD.WIDE R12, R16, 0x2, R12 ;  /* 0x00000002100c7825 */ /* 0x000fc800078e020c */
[----:B-1----:R-:W-:Y:S01]  /*9410*/  IMAD.WIDE R14, R16, 0x2, R14 ;  /* 0x00000002100e7825 */ /* 0x002fe200078e020e */
[----:B------:R2:W5:Y:S04]  /*9420*/  LD.E.128 R8, desc[UR42][R12.64] ;  /* 0x0000002a0c087980 */ /* 0x000568000c101d00 */
[----:B------:R2:W5:Y:S02]  /*9430*/  LD.E.128 R4, desc[UR42][R14.64] ;  /* 0x0000002a0e047980 */ /* 0x000564000c101d00 */
.L_x_5931:
[----:B------:R-:W-:Y:S05]  /*9440*/  BSYNC B1 ;  /* 0x0000000000017941 */ /* 0x000fea0003800000 */
.L_x_5930:
[----:B------:R-:W3:Y:S01]  /*9450*/  SYNCS.PHASECHK.TRANS64.TRYWAIT P1, [R2+URZ+0x28c00], R3 ;  /* 0x028c0003020075a7 */ /* 0x000ee2000802017f */
[----:B--2---:R-:W-:Y:S01]  /*9460*/  VIADDMNMX R13, R21, -R192, 0x40, PT ;  /* 0x00000040150d7446 */ /* 0x004fe200038009c0 */
[----:B-----5:R-:W-:Y:S01]  /*9470*/  IMAD.MOV.U32 R0, RZ, RZ, R4 ;  /* 0x000000ffff007224 */ /* 0x020fe200078e0004 */
[----:B0-----:R-:W-:Y:S01]  /*9480*/  ISETP.GE.AND P0, PT, R16, R49, PT ;  /* 0x000000311000720c */ /* 0x001fe20003f06270 */
[----:B------:R-:W-:Y:S01]  /*9490*/  IMAD.MOV.U32 R12, RZ, RZ, R5 ;  /* 0x000000ffff0c7224 */ /* 0x000fe200078e0005 */
[----:B------:R-:W-:Y:S01]  /*94a0*/  BSSY B1, `(.L_x_5932) ;  /* 0x0000010000017945 */ /* 0x000fe20003800000 */
[----:B-1----:R-:W-:Y:S01]  /*94b0*/  IMAD.MOV.U32 R14, RZ, RZ, R9 ;  /* 0x000000ffff0e7224 */ /* 0x002fe200078e0009 */
[-C--:B------:R-:W-:Y:S01]  /*94c0*/  ISETP.GE.OR P2, PT, R186, R13.reuse, P0 ;  /* 0x0000000dba00720c */ /* 0x080fe20000746670 */
[----:B------:R-:W-:Y:S01]  /*94d0*/  IMAD.MOV.U32 R53, RZ, RZ, R10 ;  /* 0x000000ffff357224 */ /* 0x000fe200078e000a */
[----:B------:R-:W-:Y:S01]  /*94e0*/  PRMT R50, R50, 0x5410, R0 ;  /* 0x0000541032327816 */ /* 0x000fe20000000000 */
[----:B------:R-:W-:Y:S01]  /*94f0*/  IMAD.MOV.U32 R0, RZ, RZ, R6 ;  /* 0x000000ffff007224 */ /* 0x000fe200078e0006 */
[----:B------:R-:W-:Y:S01]  /*9500*/  PRMT R51, R51, 0x5410, R12 ;  /* 0x0000541033337816 */ /* 0x000fe2000000000c */
[----:B------:R-:W-:Y:S01]  /*9510*/  IMAD.MOV.U32 R12, RZ, RZ, R7 ;  /* 0x000000ffff0c7224 */ /* 0x000fe200078e0007 */
[----:B------:R-:W-:Y:S01]  /*9520*/  ISETP.GE.OR P0, PT, R236, R13, P0 ;  /* 0x0000000dec00720c */ /* 0x000fe20000706670 */
[----:B------:R-:W-:Y:S01]  /*9530*/  IMAD.MOV.U32 R13, RZ, RZ, R8 ;  /* 0x000000ffff0d7224 */ /* 0x000fe200078e0008 */
[----:B------:R-:W-:Y:S01]  /*9540*/  PRMT R48, R0, 0x7610, R48 ;  /* 0x0000761000307816 */ /* 0x000fe20000000030 */
[----:B------:R-:W-:Y:S01]  /*9550*/  IMAD.MOV.U32 R54, RZ, RZ, R11 ;  /* 0x000000ffff367224 */ /* 0x000fe200078e000b */
[----:B------:R-:W-:-:S02]  /*9560*/  PRMT R50, R12, 0x7610, R50 ;  /* 0x000076100c327816 */ /* 0x000fc40000000032 */
[----:B------:R-:W-:Y:S02]  /*9570*/  PRMT R51, R13, 0x7610, R51 ;  /* 0x000076100d337816 */ /* 0x000fe40000000033 */
[----:B------:R-:W-:Y:S01]  /*9580*/  PRMT R52, R52, 0x5410, R14 ;  /* 0x0000541034347816 */ /* 0x000fe2000000000e */
[----:B---3--:R-:W-:Y:S06]  /*9590*/  @!P1 BRA `(.L_x_5933) ;  /* 0x0000016c00149947 */ /* 0x008fec0003800000 */
.L_x_6261:
[----:B------:R-:W-:Y:S05]  /*95a0*/  BSYNC B1 ;  /* 0x0000000000017941 */ /* 0x000fea0003800000 */
.L_x_5932:
[----:B------:R-:W-:Y:S04]  /*95b0*/  BSSY B1, `(.L_x_5934) ;  /* 0x000006a000017945 */ /* 0x000fe80003800000 */
[----:B------:R-:W-:Y:S05]  /*95c0*/  @P2 BRA `(.L_x_5935) ;  /* 0x0000000400a02947 */ /* 0x000fea0003800000 */
[----:B------:R-:W-:Y:S01]  /*95d0*/  IMAD.SHL.U32 R0, R193, 0x40, RZ ;  /* 0x00000040c1007824 */ /* 0x000fe200078e00ff */
[----:B------:R-:W-:Y:S01]  /*95e0*/  SHF.R.U64 R39, R28, 0x10, R29 ;  /* 0x000000101c277819 */ /* 0x000fe2000000121d */
[----:B0-----:R-:W-:Y:S01]  /*95f0*/  IMAD.IADD R3, R16, 0x1, R49 ;  /* 0x0000000110037824 */ /* 0x001fe200078e0231 */
[----:B------:R-:W-:Y:S02]  /*9600*/  SHF.R.U64 R42, R30, 0x10, R31 ;  /* 0x000000101e2a7819 */ /* 0x000fe4000000121f */
[----:B------:R-:W-:Y:S02]  /*9610*/  LOP3.LUT R12, R0, 0x1c0, RZ, 0xc0, !PT ;  /* 0x000001c0000c7812 */ /* 0x000fe400078ec0ff */
[----:B------:R-:W-:Y:S02]  /*9620*/  PRMT R39, R20, 0x5410, R39 ;  /* 0x0000541014277816 */ /* 0x000fe40000000027 */
[----:B------:R-:W-:Y:S02]  /*9630*/  LOP3.LUT R0, R12, 0x38, R16, 0xf8, !PT ;  /* 0x000000380c007812 */ /* 0x000fe400078ef810 */
[----:B------:R-:W-:-:S02]  /*9640*/  SHF.R.U32.HI R13, RZ, 0x3, R12 ;  /* 0x00000003ff0d7819 */ /* 0x000fc4000001160c */
[----:B------:R-:W-:Y:S02]  /*9650*/  LOP3.LUT R12, R12, 0x38, R3, 0xf8, !PT ;  /* 0x000000380c0c7812 */ /* 0x000fe400078ef803 */
[-C--:B------:R-:W-:Y:S02]  /*9660*/  LOP3.LUT R0, R0, R13.reuse, RZ, 0x3c, !PT ;  /* 0x0000000d00007212 */ /* 0x080fe400078e3cff */
[----:B------:R-:W-:Y:S02]  /*9670*/  LOP3.LUT R12, R12, R13, RZ, 0x3c, !PT ;  /* 0x0000000d0c0c7212 */ /* 0x000fe400078e3cff */
[--C-:B------:R-:W-:Y:S01]  /*9680*/  SHF.R.U32.HI R36, RZ, 0x10, R25.reuse ;  /* 0x00000010ff247819 */ /* 0x100fe20000011619 */
[----:B------:R-:W-:Y:S01]  /*9690*/  IMAD R3, R203, 0x200, R0 ;  /* 0x00000200cb037824 */ /* 0x000fe200078e0200 */
[----:B------:R-:W-:Y:S02]  /*96a0*/  SHF.R.U64 R0, R24, 0x10, R25 ;  /* 0x0000001018007819 */ /* 0x000fe40000001219 */
[----:B------:R-:W-:Y:S01]  /*96b0*/  SHF.R.U64 R37, R26, 0x10, R27 ;  /* 0x000000101a257819 */ /* 0x000fe2000000121b */
[----:B------:R-:W-:Y:S01]  /*96c0*/  IMAD R46, R3, 0x2, R2 ;  /* 0x00000002032e7824 */ /* 0x000fe200078e0202 */
[----:B------:R-:W-:Y:S01]  /*96d0*/  PRMT R30, R44, 0x5432, R0 ;  /* 0x000054322c1e7816 */ /* 0x000fe20000000000 */
[----:B------:R-:W-:Y:S01]  /*96e0*/  IMAD R3, R203, 0x200, R12 ;  /* 0x00000200cb037824 */ /* 0x000fe200078e020c */
[----:B------:R-:W-:-:S02]  /*96f0*/  SHF.R.U32.HI R41, RZ, 0x10, R29 ;  /* 0x00000010ff297819 */ /* 0x000fc4000001161d */
[----:B------:R-:W0:Y:S01]  /*9700*/  LDS.128 R12, [R46+0x20400] ;  /* 0x020400002e0c7984 */ /* 0x000e220000000c00 */
[----:B------:R-:W-:Y:S01]  /*9710*/  IMAD R47, R3, 0x2, R2 ;  /* 0x00000002032f7824 */ /* 0x000fe200078e0202 */
[----:B------:R-:W-:Y:S01]  /*9720*/  SHF.R.U32.HI R43, RZ, 0x10, R31 ;  /* 0x00000010ff2b7819 */ /* 0x000fe2000001161f */
[----:B------:R-:W-:Y:S01]  /*9730*/  IMAD.U32 R31, R30, 0x10000, RZ ;  /* 0x000100001e1f7824 */ /* 0x000fe200078e00ff */
[----:B------:R-:W-:Y:S02]  /*9740*/  PRMT R36, R45, 0x5432, R36 ;  /* 0x000054322d247816 */ /* 0x000fe40000000024 */
[----:B------:R-:W1:Y:S01]  /*9750*/  LDS.128 R32, [R47+0x20400] ;  /* 0x020400002f207984 */ /* 0x000e620000000c00 */
[----:B------:R-:W-:Y:S02]  /*9760*/  PRMT R41, R20, 0x5432, R41 ;  /* 0x0000543214297816 */ /* 0x000fe40000000029 */
[C---:B------:R-:W-:Y:S02]  /*9770*/  PRMT R42, R40.reuse, 0x5432, R42 ;  /* 0x00005432282a7816 */ /* 0x040fe4000000002a */
[----:B------:R-:W-:-:S02]  /*9780*/  PRMT R43, R40, 0x5410, R43 ;  /* 0x00005410282b7816 */ /* 0x000fc4000000002b */
[----:B------:R-:W-:Y:S02]  /*9790*/  LOP3.LUT R40, R39, 0xffff0000, RZ, 0xc0, !PT ;  /* 0xffff000027287812 */ /* 0x000fe400078ec0ff */
[----:B------:R-:W-:Y:S02]  /*97a0*/  SHF.R.U32.HI R38, RZ, 0x10, R27 ;  /* 0x00000010ff267819 */ /* 0x000fe4000001161b */
[----:B------:R-:W-:Y:S02]  /*97b0*/  LOP3.LUT R30, R30, 0xffff0000, RZ, 0xc0, !PT ;  /* 0xffff00001e1e7812 */ /* 0x000fe400078ec0ff */
[----:B------:R-:W-:Y:S02]  /*97c0*/  PRMT R37, R44, 0x5410, R37 ;  /* 0x000054102c257816 */ /* 0x000fe40000000025 */
[----:B------:R-:W-:Y:S01]  /*97d0*/  PRMT R38, R48, 0x5432, R38 ;  /* 0x0000543230267816 */ /* 0x000fe20000000026 */
[C---:B0-----:R-:W-:Y:S01]  /*97e0*/  IMAD.U32 R0, R12.reuse, 0x10000, RZ ;  /* 0x000100000c007824 */ /* 0x041fe200078e00ff */
        /* <DEDUP_REMOVED lines=9> */
[----:B------:R-:W-:-:S02]  /*9880*/  IMAD.U32 R33, R39, 0x10000, RZ ;  /* 0x0001000027217824 */ /* 0x000fc400078e00ff */
[----:B------:R-:W-:Y:S01]  /*9890*/  FMUL.FTZ R39, R24, R31 ;  /* 0x0000001f18277220 */ /* 0x000fe20000410000 */
[C---:B------:R-:W-:Y:S01]  /*98a0*/  IMAD.U32 R27, R34.reuse, 0x10000, RZ ;  /* 0x00010000221b7824 */ /* 0x040fe200078e00ff */
[----:B------:R-:W-:Y:S01]  /*98b0*/  LOP3.LUT R28, R34, 0xffff0000, RZ, 0xc0, !PT ;  /* 0xffff0000221c7812 */ /* 0x000fe200078ec0ff */
[----:B------:R-:W-:Y:S01]  /*98c0*/  FMUL.FTZ R45, R24, R33 ;  /* 0x00000021182d7220 */ /* 0x000fe20000410000 */
[C---:B------:R-:W-:Y:S01]  /*98d0*/  IMAD.U32 R29, R35.reuse, 0x10000, RZ ;  /* 0x00010000231d7824 */ /* 0x040fe200078e00ff */
[----:B------:R-:W-:Y:S01]  /*98e0*/  LOP3.LUT R34, R35, 0xffff0000, RZ, 0xc0, !PT ;  /* 0xffff000023227812 */ /* 0x000fe200078ec0ff */
[----:B------:R-:W-:Y:S02]  /*98f0*/  IMAD.U32 R35, R41, 0x10000, RZ ;  /* 0x0001000029237824 */ /* 0x000fe400078e00ff */
[C---:B------:R-:W-:Y:S01]  /*9900*/  FFMA.FTZ R45, R0.reuse, R31, -R45 ;  /* 0x0000001f002d7223 */ /* 0x040fe2000001082d */
[----:B------:R-:W-:Y:S01]  /*9910*/  FFMA.FTZ R39, R0, R33, R39 ;  /* 0x0000002100277223 */ /* 0x000fe20000010027 */
[----:B------:R-:W-:-:S02]  /*9920*/  IMAD.U32 R31, R36, 0x10000, RZ ;  /* 0x00010000241f7824 */ /* 0x000fc400078e00ff */
[C---:B------:R-:W-:Y:S01]  /*9930*/  FMUL.FTZ R0, R25.reuse, R30 ;  /* 0x0000001e19007220 */ /* 0x040fe20000410000 */
[-C--:B------:R-:W-:Y:S01]  /*9940*/  FMUL.FTZ R24, R25, R40.reuse ;  /* 0x0000002819187220 */ /* 0x080fe20000410000 */
[C---:B------:R-:W-:Y:S01]  /*9950*/  FMUL.FTZ R25, R26.reuse, R35 ;  /* 0x000000231a197220 */ /* 0x040fe20000410000 */
[----:B------:R-:W-:Y:S01]  /*9960*/  LOP3.LUT R41, R41, 0xffff0000, RZ, 0xc0, !PT ;  /* 0xffff000029297812 */ /* 0x000fe200078ec0ff */
[-C--:B------:R-:W-:Y:S01]  /*9970*/  FMUL.FTZ R26, R26, R31.reuse ;  /* 0x0000001f1a1a7220 */ /* 0x080fe20000410000 */
[----:B------:R-:W-:Y:S01]  /*9980*/  FFMA.FTZ R40, R3, R40, R0 ;  /* 0x0000002803287223 */ /* 0x000fe20000010000 */
[----:B------:R-:W-:Y:S01]  /*9990*/  LOP3.LUT R36, R36, 0xffff0000, RZ, 0xc0, !PT ;  /* 0xffff000024247812 */ /* 0x000fe200078ec0ff */
[----:B------:R-:W-:Y:S02]  /*99a0*/  IMAD.U32 R0, R37, 0x10000, RZ ;  /* 0x0001000025007824 */ /* 0x000fe400078e00ff */
[C---:B------:R-:W-:Y:S01]  /*99b0*/  FFMA.FTZ R25, R12.reuse, R31, -R25 ;  /* 0x0000001f0c197223 */ /* 0x040fe20000010819 */
[----:B------:R-:W-:Y:S01]  /*99c0*/  FFMA.FTZ R26, R12, R35, R26 ;  /* 0x000000230c1a7223 */ /* 0x000fe2000001001a */
[----:B------:R-:W-:Y:S01]  /*99d0*/  FFMA.FTZ R30, R3, R30, -R24 ;  /* 0x0000001e031e7223 */ /* 0x000fe20000010818 */
[----:B------:R-:W-:Y:S01]  /*99e0*/  FMUL.FTZ R12, R32, R41 ;  /* 0x00000029200c7220 */ /* 0x000fe20000410000 */
[----:B------:R-:W-:-:S02]  /*99f0*/  IMAD.U32 R3, R42, 0x10000, RZ ;  /* 0x000100002a037824 */ /* 0x000fc400078e00ff */
[----:B------:R-:W-:Y:S01]  /*9a00*/  FMUL.FTZ R32, R32, R36 ;  /* 0x0000002420207220 */ /* 0x000fe20000410000 */
[----:B------:R-:W-:Y:S01]  /*9a10*/  FMUL.FTZ R44, R27, R0 ;  /* 0x000000001b2c7220 */ /* 0x000fe20000410000 */
[----:B------:R-:W-:Y:S02]  /*9a20*/  IMAD.U32 R24, R43, 0x10000, RZ ;  /* 0x000100002b187824 */ /* 0x000fe400078e00ff */
[----:B------:R-:W-:Y:S01]  /*9a30*/  FFMA.FTZ R36, R13, R36, -R12 ;  /* 0x000000240d247223 */ /* 0x000fe2000001080c */
[----:B------:R-:W-:Y:S01]  /*9a40*/  FMUL.FTZ R31, R27, R3 ;  /* 0x000000031b1f7220 */ /* 0x000fe20000410000 */
[----:B------:R-:W-:Y:S01]  /*9a50*/  FFMA.FTZ R41, R13, R41, R32 ;  /* 0x000000290d297223 */ /* 0x000fe20000010020 */
[----:B------:R-:W-:Y:S01]  /*9a60*/  FFMA.FTZ R44, R20, R3, R44 ;  /* 0x00000003142c7223 */ /* 0x000fe2000001002c */
[----:B------:R-:W-:Y:S02]  /*9a70*/  IMAD.U32 R21, R15, 0x10000, RZ ;  /* 0x000100000f157824 */ /* 0x000fe400078e00ff */
[----:B------:R-:W-:Y:S01]  /*9a80*/  FMUL.FTZ R32, R29, R24 ;  /* 0x000000181d207220 */ /* 0x000fe20000410000 */
[----:B------:R-:W-:Y:S01]  /*9a90*/  IMAD.U32 R12, R38, 0x10000, RZ ;  /* 0x00010000260c7824 */ /* 0x000fe200078e00ff */
[----:B------:R-:W-:Y:S01]  /*9aa0*/  LOP3.LUT R3, R42, 0xffff0000, RZ, 0xc0, !PT ;  /* 0xffff00002a037812 */ /* 0x000fe200078ec0ff */
[----:B------:R-:W-:Y:S01]  /*9ab0*/  FFMA.FTZ R31, R20, R0, -R31 ;  /* 0x00000000141f7223 */ /* 0x000fe2000001081f */
[----:B------:R-:W-:Y:S01]  /*9ac0*/  LOP3.LUT R43, R43, 0xffff0000, RZ, 0xc0, !PT ;  /* 0xffff00002b2b7812 */ /* 0x000fe200078ec0ff */
[-C--:B------:R-:W-:Y:S01]  /*9ad0*/  FMUL.FTZ R0, R29, R12.reuse ;  /* 0x0000000c1d007220 */ /* 0x080fe20000410000 */
[----:B------:R-:W-:Y:S01]  /*9ae0*/  LOP3.LUT R37, R37, 0xffff0000, RZ, 0xc0, !PT ;  /* 0xffff000025257812 */ /* 0x000fe200078ec0ff */
[----:B------:R-:W-:Y:S01]  /*9af0*/  FFMA.FTZ R32, R21, R12, -R32 ;  /* 0x0000000c15207223 */ /* 0x000fe20000010820 */
[----:B------:R-:W-:Y:S01]  /*9b00*/  LOP3.LUT R38, R38, 0xffff0000, RZ, 0xc0, !PT ;  /* 0xffff000026267812 */ /* 0x000fe200078ec0ff */
[----:B------:R-:W-:Y:S01]  /*9b10*/  FMUL.FTZ R13, R28, R3 ;  /* 0x000000031c0d7220 */ /* 0x000fe20000410000 */
[----:B------:R-:W-:Y:S01]  /*9b20*/  LOP3.LUT R15, R15, 0xffff0000, RZ, 0xc0, !PT ;  /* 0xffff00000f0f7812 */ /* 0x000fe200078ec0ff */
[----:B------:R-:W-:Y:S01]  /*9b30*/  FMUL.FTZ R12, R34, R43 ;  /* 0x0000002b220c7220 */ /* 0x000fe20000410000 */
[-C--:B------:R-:W-:Y:S01]  /*9b40*/  FMUL.FTZ R28, R28, R37.reuse ;  /* 0x000000251c1c7220 */ /* 0x080fe20000410000 */
        /* <DEDUP_REMOVED lines=13> */
[----:B------:R1:W-:Y:S01]  /*9c20*/  STS.128 [R46+0x20400], R12 ;  /* 0x0204000c2e007388 */ /* 0x0003e20000000c00 */
[----:B------:R-:W-:-:S05]  /*9c30*/  F2FP.BF16.F32.PACK_AB R27, R34, R27 ;  /* 0x0000001b221b723e */ /* 0x000fca00000010ff */
[----:B------:R1:W-:Y:S02]  /*9c40*/  STS.128 [R47+0x20400], R24 ;  /* 0x020400182f007388 */ /* 0x0003e40000000c00 */
.L_x_5935:
[----:B------:R-:W-:Y:S05]  /*9c50*/  BSYNC B1 ;  /* 0x0000000000017941 */ /* 0x000fea0003800000 */
.L_x_5934:
[----:B------:R-:W-:Y:S02]  /*9c60*/  PRMT R20, R53, 0x7610, R20 ;  /* 0x0000761035147816 */ /* 0x000fe40000000014 */
[----:B------:R-:W-:Y:S01]  /*9c70*/  PRMT R30, R54, 0x7610, R30 ;  /* 0x00007610361e7816 */ /* 0x000fe2000000001e */
[----:B------:R-:W-:Y:S06]  /*9c80*/  @P0 BRA `(.L_x_5923) ;  /* 0x0000000400880947 */ /* 0x000fec0003800000 */
[----:B------:R-:W-:Y:S01]  /*9c90*/  IMAD.IADD R49, R16, 0x1, R49 ;  /* 0x0000000110317824 */ /* 0x000fe200078e0231 */
[----:B0-----:R-:W-:Y:S01]  /*9ca0*/  SHF.R.U32.HI R3, RZ, 0x3, R228 ;  /* 0x00000003ff037819 */ /* 0x001fe200000116e4 */
[----:B-1----:R-:W0:Y:S01]  /*9cb0*/  LDS.128 R12, [R227+0x20400] ;  /* 0x02040000e30c7984 */ /* 0x002e220000000c00 */
[----:B------:R-:W-:Y:S02]  /*9cc0*/  SHF.R.U64 R32, R4, 0x10, R5 ;  /* 0x0000001004207819 */ /* 0x000fe40000001205 */
[----:B------:R-:W-:Y:S02]  /*9cd0*/  LOP3.LUT R0, R228, 0x38, R49, 0xf8, !PT ;  /* 0x00000038e4007812 */ /* 0x000fe400078ef831 */
[----:B------:R-:W-:Y:S02]  /*9ce0*/  SHF.R.U64 R21, R8, 0x10, R9 ;  /* 0x0000001008157819 */ /* 0x000fe40000001209 */
[----:B------:R-:W-:Y:S02]  /*9cf0*/  LOP3.LUT R0, R0, R3, RZ, 0x3c, !PT ;  /* 0x0000000300007212 */ /* 0x000fe400078e3cff */
[----:B------:R-:W-:-:S02]  /*9d00*/  PRMT R32, R50, 0x5432, R32 ;  /* 0x0000543232207816 */ /* 0x000fc40000000020 */
[----:B------:R-:W-:Y:S01]  /*9d10*/  PRMT R21, R51, 0x5410, R21 ;  /* 0x0000541033157816 */ /* 0x000fe20000000015 */
[----:B------:R-:W-:Y:S01]  /*9d20*/  IMAD.IADD R3, R229, 0x1, R0 ;  /* 0x00000001e5037824 */ /* 0x000fe200078e0200 */
[----:B------:R-:W-:Y:S01]  /*9d30*/  SHF.R.U32.HI R28, RZ, 0x10, R9 ;  /* 0x00000010ff1c7819 */ /* 0x000fe20000011609 */
[----:B------:R-:W-:Y:S01]  /*9d40*/  IMAD.U32 R33, R32, 0x10000, RZ ;  /* 0x0001000020217824 */ /* 0x000fe200078e00ff */
[--C-:B------:R-:W-:Y:S01]  /*9d50*/  SHF.R.U64 R29, R10, 0x10, R11.reuse ;  /* 0x000000100a1d7819 */ /* 0x100fe2000000120b */
[----:B------:R-:W-:Y:S01]  /*9d60*/  IMAD R3, R3, 0x2, R2 ;  /* 0x0000000203037824 */ /* 0x000fe200078e0202 */
[----:B------:R-:W-:Y:S02]  /*9d70*/  SHF.R.U32.HI R31, RZ, 0x10, R11 ;  /* 0x00000010ff1f7819 */ /* 0x000fe4000001160b */
[----:B------:R-:W-:Y:S02]  /*9d80*/  SHF.R.U32.HI R34, RZ, 0x10, R5 ;  /* 0x00000010ff227819 */ /* 0x000fe40000011605 */
[----:B------:R-:W1:Y:S01]  /*9d90*/  LDS.128 R24, [R3+0x20400] ;  /* 0x0204000003187984 */ /* 0x000e620000000c00 */
[----:B------:R-:W-:-:S02]  /*9da0*/  SHF.R.U32.HI R37, RZ, 0x10, R7 ;  /* 0x00000010ff257819 */ /* 0x000fc40000011607 */
[----:B------:R-:W-:Y:S02]  /*9db0*/  PRMT R34, R51, 0x5432, R34 ;  /* 0x0000543233227816 */ /* 0x000fe40000000022 */
[----:B------:R-:W-:Y:S02]  /*9dc0*/  PRMT R37, R50, 0x5410, R37 ;  /* 0x0000541032257816 */ /* 0x000fe40000000025 */
[----:B------:R-:W-:Y:S01]  /*9dd0*/  PRMT R31, R30, 0x5410, R31 ;  /* 0x000054101e1f7816 */ /* 0x000fe2000000001f */
[----:B------:R-:W-:Y:S01]  /*9de0*/  IMAD.U32 R36, R34, 0x10000, RZ ;  /* 0x0001000022247824 */ /* 0x000fe200078e00ff */
[----:B------:R-:W-:Y:S02]  /*9df0*/  PRMT R28, R52, 0x5432, R28 ;  /* 0x00005432341c7816 */ /* 0x000fe4000000001c */
[----:B------:R-:W-:Y:S02]  /*9e00*/  SHF.R.U64 R35, R6, 0x10, R7 ;  /* 0x0000001006237819 */ /* 0x000fe40000001207 */
[----:B------:R-:W-:Y:S01]  /*9e10*/  PRMT R29, R20, 0x5410, R29 ;  /* 0x00005410141d7816 */ /* 0x000fe2000000001d */
[----:B------:R-:W-:Y:S01]  /*9e20*/  IMAD.U32 R30, R28, 0x10000, RZ ;  /* 0x000100001c1e7824 */ /* 0x000fe200078e00ff */
[----:B------:R-:W-:Y:S01]  /*9e30*/  PRMT R35, R48, 0x5410, R35 ;  /* 0x0000541030237816 */ /* 0x000fe20000000023 */
        /* <DEDUP_REMOVED lines=14> */
[----:B------:R-:W-:Y:S01]  /*9f20*/  IMAD.U32 R20, R27, 0x10000, RZ ;  /* 0x000100001b147824 */ /* 0x000fe200078e00ff */
[----:B------:R-:W-:Y:S01]  /*9f30*/  LOP3.LUT R15, R26, 0xffff0000, RZ, 0xc0, !PT ;  /* 0xffff00001a0f7812 */ /* 0x000fe200078ec0ff */
[-C--:B------:R-:W-:Y:S01]  /*9f40*/  FMUL.FTZ R9, R9, R25.reuse ;  /* 0x0000001909097220 */ /* 0x080fe20000410000 */
[C---:B------:R-:W-:Y:S01]  /*9f50*/  FFMA.FTZ R39, R0.reuse, R25, -R39 ;  /* 0x0000001900277223 */ /* 0x040fe20000010827 */
[----:B------:R-:W-:Y:S02]  /*9f60*/  IMAD.U32 R25, R37, 0x10000, RZ ;  /* 0x0001000025197824 */ /* 0x000fe400078e00ff */
[----:B------:R-:W-:Y:S01]  /*9f70*/  FMUL.FTZ R38, R11, R36 ;  /* 0x000000240b267220 */ /* 0x000fe20000410000 */
[----:B------:R-:W-:Y:S01]  /*9f80*/  FFMA.FTZ R33, R0, R33, R9 ;  /* 0x0000002100217223 */ /* 0x000fe20000010009 */
[----:B------:R-:W-:Y:S01]  /*9f90*/  IMAD.U32 R9, R31, 0x10000, RZ ;  /* 0x000100001f097824 */ /* 0x000fe200078e00ff */
[----:B------:R-:W-:Y:S01]  /*9fa0*/  LOP3.LUT R21, R21, 0xffff0000, RZ, 0xc0, !PT ;  /* 0xffff000015157812 */ /* 0x000fe200078ec0ff */
[----:B------:R-:W-:Y:S01]  /*9fb0*/  IMAD.U32 R13, R26, 0x10000, RZ ;  /* 0x000100001a0d7824 */ /* 0x000fe200078e00ff */
[----:B------:R-:W-:Y:S01]  /*9fc0*/  LOP3.LUT R26, R27, 0xffff0000, RZ, 0xc0, !PT ;  /* 0xffff00001b1a7812 */ /* 0x000fe200078ec0ff */
[C---:B------:R-:W-:Y:S01]  /*9fd0*/  FMUL.FTZ R27, R20.reuse, R25 ;  /* 0x00000019141b7220 */ /* 0x040fe20000410000 */
[-C--:B------:R-:W-:Y:S01]  /*9fe0*/  FMUL.FTZ R20, R20, R9.reuse ;  /* 0x0000000914147220 */ /* 0x080fe20000410000 */
[-C--:B------:R-:W-:Y:S01]  /*9ff0*/  FMUL.FTZ R0, R11, R30.reuse ;  /* 0x0000001e0b007220 */ /* 0x080fe20000410000 */
[----:B------:R-:W-:Y:S01]  /*a000*/  FFMA.FTZ R38, R5, R30, -R38 ;  /* 0x0000001e05267223 */ /* 0x000fe20000010826 */
[----:B------:R-:W-:Y:S01]  /*a010*/  LOP3.LUT R11, R32, 0xffff0000, RZ, 0xc0, !PT ;  /* 0xffff0000200b7812 */ /* 0x000fe200078ec0ff */
[C---:B------:R-:W-:Y:S01]  /*a020*/  FFMA.FTZ R30, R8.reuse, R9, -R27 ;  /* 0x00000009081e7223 */ /* 0x040fe2000001081b */
[----:B------:R-:W-:Y:S01]  /*a030*/  FFMA.FTZ R32, R8, R25, R20 ;  /* 0x0000001908207223 */ /* 0x000fe20000010014 */
[----:B------:R-:W-:Y:S01]  /*a040*/  FMUL.FTZ R27, R10, R21 ;  /* 0x000000150a1b7220 */ /* 0x000fe20000410000 */
[----:B------:R-:W-:-:S02]  /*a050*/  IMAD.U32 R8, R35, 0x10000, RZ ;  /* 0x0001000023087824 */ /* 0x000fc400078e00ff */
[----:B------:R-:W-:Y:S01]  /*a060*/  FFMA.FTZ R36, R5, R36, R0 ;  /* 0x0000002405247223 */ /* 0x000fe20000010000 */
[-C--:B------:R-:W-:Y:S01]  /*a070*/  FMUL.FTZ R25, R10, R11.reuse ;  /* 0x0000000b0a197220 */ /* 0x080fe20000410000 */
[----:B------:R-:W-:Y:S01]  /*a080*/  FFMA.FTZ R20, R4, R11, R27 ;  /* 0x0000000b04147223 */ /* 0x000fe2000001001b */
[----:B------:R-:W-:Y:S02]  /*a090*/  IMAD.U32 R0, R29, 0x10000, RZ ;  /* 0x000100001d007824 */ /* 0x000fe400078e00ff */
[C---:B------:R-:W-:Y:S01]  /*a0a0*/  FMUL.FTZ R11, R13.reuse, R8 ;  /* 0x000000080d0b7220 */ /* 0x040fe20000410000 */
[----:B------:R-:W-:Y:S01]  /*a0b0*/  LOP3.LUT R9, R34, 0xffff0000, RZ, 0xc0, !PT ;  /* 0xffff000022097812 */ /* 0x000fe200078ec0ff */
[----:B------:R-:W-:Y:S01]  /*a0c0*/  FFMA.FTZ R10, R4, R21, -R25 ;  /* 0x00000015040a7223 */ /* 0x000fe20000010819 */
[----:B------:R-:W-:Y:S01]  /*a0d0*/  LOP3.LUT R5, R28, 0xffff0000, RZ, 0xc0, !PT ;  /* 0xffff00001c057812 */ /* 0x000fe200078ec0ff */
[-C--:B------:R-:W-:Y:S01]  /*a0e0*/  FMUL.FTZ R13, R13, R0.reuse ;  /* 0x000000000d0d7220 */ /* 0x080fe20000410000 */
[----:B------:R-:W-:Y:S01]  /*a0f0*/  FFMA.FTZ R11, R6, R0, -R11 ;  /* 0x00000000060b7223 */ /* 0x000fe2000001080b */
[----:B------:R-:W-:Y:S01]  /*a100*/  LOP3.LUT R4, R35, 0xffff0000, RZ, 0xc0, !PT ;  /* 0xffff000023047812 */ /* 0x000fe200078ec0ff */
[----:B------:R-:W-:Y:S01]  /*a110*/  FMUL.FTZ R21, R24, R9 ;  /* 0x0000000918157220 */ /* 0x000fe20000410000 */
[----:B------:R-:W-:Y:S01]  /*a120*/  LOP3.LUT R0, R29, 0xffff0000, RZ, 0xc0, !PT ;  /* 0xffff00001d007812 */ /* 0x000fe200078ec0ff */
[----:B------:R-:W-:Y:S01]  /*a130*/  FFMA.FTZ R13, R6, R8, R13 ;  /* 0x00000008060d7223 */ /* 0x000fe2000001000d */
[----:B------:R-:W-:Y:S01]  /*a140*/  LOP3.LUT R37, R37, 0xffff0000, RZ, 0xc0, !PT ;  /* 0xffff000025257812 */ /* 0x000fe200078ec0ff */
[-C--:B------:R-:W-:Y:S01]  /*a150*/  FMUL.FTZ R24, R24, R5.reuse ;  /* 0x0000000518187220 */ /* 0x080fe20000410000 */
[----:B------:R-:W-:Y:S01]  /*a160*/  LOP3.LUT R31, R31, 0xffff0000, RZ, 0xc0, !PT ;  /* 0xffff00001f1f7812 */ /* 0x000fe200078ec0ff */
[C---:B------:R-:W-:Y:S01]  /*a170*/  FMUL.FTZ R6, R15.reuse, R4 ;  /* 0x000000040f067220 */ /* 0x040fe20000410000 */
[----:B------:R-:W-:Y:S01]  /*a180*/  FFMA.FTZ R5, R12, R5, -R21 ;  /* 0x000000050c057223 */ /* 0x000fe20000010815 */
[-C--:B------:R-:W-:Y:S01]  /*a190*/  FMUL.FTZ R15, R15, R0.reuse ;  /* 0x000000000f0f7220 */ /* 0x080fe20000410000 */
[C---:B------:R-:W-:Y:S01]  /*a1a0*/  FMUL.FTZ R21, R26.reuse, R37 ;  /* 0x000000251a157220 */ /* 0x040fe20000410000 */
[-C--:B------:R-:W-:Y:S01]  /*a1b0*/  FMUL.FTZ R26, R26, R31.reuse ;  /* 0x0000001f1a1a7220 */ /* 0x080fe20000410000 */
        /* <DEDUP_REMOVED lines=15> */
.L_x_5923:
[----:B------:R-:W-:Y:S05]  /*a2b0*/  BSYNC B0 ;  /* 0x0000000000007941 */ /* 0x000fea0003800000 */
.L_x_5909:
        /* <DEDUP_REMOVED lines=8> */
.L_x_5906:
[----:B--23--:R-:W-:-:S05]  /*a340*/  IMAD.U32 R0, RZ, RZ, UR37 ;  /* 0x00000025ff007e24 */ /* 0x00cfca000f8e00ff */
[----:B------:R-:W-:-:S13]  /*a350*/  ISETP.NE.AND P0, PT, R0, 0x3, PT ;  /* 0x000000030000780c */ /* 0x000fda0003f05270 */
[----:B------:R-:W-:Y:S05]  /*a360*/  @!P0 BRA `(.L_x_5936) ;  /* 0x0000000000048947 */ /* 0x000fea0003800000 */
[----:B------:R-:W-:Y:S01]  /*a370*/  BPT.TRAP 0x1 ;  /* 0x000000040000795c */ /* 0x000fe20000300000 */
.L_x_5936:
[----:B-1----:R-:W-:Y:S01]  /*a380*/  IMAD R14, R18, 0x8, R2 ;  /* 0x00000008120e7824 */ /* 0x002fe200078e0202 */
[----:B------:R-:W-:-:S04]  /*a390*/  SHF.L.U32 R57, R19, 0x1f, RZ ;  /* 0x0000001f13397819 */ /* 0x000fc800000006ff */
[----:B------:R1:W2:Y:S01]  /*a3a0*/  SYNCS.PHASECHK.TRANS64.TRYWAIT P2, [R14+URZ+0x28c30], R57 ;  /* 0x028c30390e0075a7 */ /* 0x0002a2000804017f */
[----:B------:R-:W-:Y:S05]  /*a3b0*/  @!P0 BRA `(.L_x_5937) ;  /* 0x0000000000048947 */ /* 0x000fea0003800000 */
[----:B------:R-:W-:Y:S01]  /*a3c0*/  BPT.TRAP 0x1 ;  /* 0x000000040000795c */ /* 0x000fe20000300000 */
.L_x_5937:
[----:B------:R-:W3:Y:S02]  /*a3d0*/  S2R R0, SR_TID.X ;  /* 0x0000000000007919 */ /* 0x000ee40000002100 */
[----:B---3--:R-:W-:-:S04]  /*a3e0*/  LOP3.LUT R0, R0, 0x7f, RZ, 0xc0, !PT ;  /* 0x0000007f00007812 */ /* 0x008fc800078ec0ff */
[----:B------:R-:W-:Y:S01]  /*a3f0*/  ISETP.NE.AND P1, PT, R0, RZ, PT ;  /* 0x000000ff0000720c */ /* 0x000fe20003f25270 */
[----:B------:R-:W-:-:S05]  /*a400*/  VIADD R0, R2, 0x22400 ;  /* 0x0002240002007836 */ /* 0x000fca0000000000 */
[----:B------:R-:W-:Y:S01]  /*a410*/  SHF.R.U32.HI R0, RZ, 0x4, R0 ;  /* 0x00000004ff007819 */ /* 0x000fe20000011600 */
[----:B--2---:R-:W-:Y:S06]  /*a420*/  @P2 BRA `(.L_x_5938) ;  /* 0x0000000000082947 */ /* 0x004fec0003800000 */
[----:B------:R-:W2:Y:S02]  /*a430*/  SYNCS.PHASECHK.TRANS64.TRYWAIT P2, [R14+URZ+0x28c30], R57 ;  /* 0x028c30390e0075a7 */ /* 0x000ea4000804017f */
[----:B--2---:R-:W-:Y:S05]  /*a440*/  @!P2 BRA `(.L_x_5939) ;  /* 0x0000015c007ca947 */ /* 0x004fea0003800000 */
.L_x_5938:
[----:B------:R-:W-:Y:S01]  /*a450*/  LOP3.LUT R0, R0, 0x3fff, RZ, 0xc0, !PT ;  /* 0x00003fff00007812 */ /* 0x000fe200078ec0ff */
[----:B------:R-:W-:Y:S05]  /*a460*/  WARPSYNC.ALL ;  /* 0x0000000000007948 */ /* 0x000fea0003800000 */
[----:B------:R-:W-:Y:S01]  /*a470*/  LOP3.LUT R15, R0, 0x10000, RZ, 0xfc, !PT ;  /* 0x00010000000f7812 */ /* 0x000fe200078efcff */
[----:B------:R-:W-:Y:S01]  /*a480*/  VIADD R0, R2, 0x20400 ;  /* 0x0002040002007836 */ /* 0x000fe20000000000 */
[----:B0---45:R-:W-:-:S03]  /*a490*/  WARPGROUP.ARRIVE ;  /* 0x00000000000079c5 */ /* 0x031fc60000000000 */
[----:B------:R-:W-:Y:S01]  /*a4a0*/  IMAD R6, R18, 0x200, R15 ;  /* 0x0000020012067824 */ /* 0x000fe200078e020f */
[----:B------:R-:W-:Y:S01]  /*a4b0*/  ULDC.64 UR40, c[0x0][0x9e0] ;  /* 0x0002780000287ab9 */ /* 0x000fe20000000a00 */
[----:B------:R-:W-:Y:S01]  /*a4c0*/  IMAD.MOV.U32 R7, RZ, RZ, 0x40000040 ;  /* 0x40000040ff077424 */ /* 0x000fe200078e00ff */
[----:B------:R-:W-:Y:S01]  /*a4d0*/  SHF.R.U32.HI R0, RZ, 0x4, R0 ;  /* 0x00000004ff007819 */ /* 0x000fe20000011600 */
[----:B------:R-:W-:Y:S01]  /*a4e0*/  IMAD.MOV.U32 R5, RZ, RZ, 0x40000040 ;  /* 0x40000040ff057424 */ /* 0x000fe200078e00ff */
[C---:B------:R-:W-:Y:S01]  /*a4f0*/  R2UR UR6, R6.reuse ;  /* 0x00000000060672ca */ /* 0x040fe200000e0000 */
[----:B------:R-:W-:Y:S01]  /*a500*/  VIADD R8, R6, 0x2 ;  /* 0x0000000206087836 */ /* 0x000fe20000000000 */
[----:B------:R-:W-:Y:S01]  /*a510*/  LOP3.LUT R0, R0, 0x3fff, RZ, 0xc0, !PT ;  /* 0x00003fff00007812 */ /* 0x000fe200078ec0ff */
[----:B------:R-:W-:Y:S01]  /*a520*/  IMAD.MOV.U32 R9, RZ, RZ, 0x40000040 ;  /* 0x40000040ff097424 */ /* 0x000fe200078e00ff */
[----:B------:R-:W-:Y:S01]  /*a530*/  R2UR UR7, R7 ;  /* 0x00000000070772ca */ /* 0x000fe200000e0000 */
[----:B------:R-:W-:Y:S01]  /*a540*/  IMAD.MOV.U32 R11, RZ, RZ, 0x40000040 ;  /* 0x40000040ff0b7424 */ /* 0x000fe200078e00ff */
[----:B------:R-:W-:Y:S01]  /*a550*/  LOP3.LUT R4, R0, 0x10000, RZ, 0xfc, !PT ;  /* 0x0001000000047812 */ /* 0x000fe200078efcff */
[----:B------:R-:W-:Y:S01]  /*a560*/  VIADD R12, R6, 0x4 ;  /* 0x00000004060c7836 */ /* 0x000fe20000000000 */
[----:B------:R-:W-:Y:S01]  /*a570*/  R2UR UR5, R5 ;  /* 0x00000000050572ca */ /* 0x000fe200000e0000 */
[----:B------:R-:W-:Y:S01]  /*a580*/  IMAD.MOV.U32 R13, RZ, RZ, 0x40000040 ;  /* 0x40000040ff0d7424 */ /* 0x000fe200078e00ff */
[C---:B------:R-:W-:Y:S01]  /*a590*/  R2UR UR4, R4.reuse ;  /* 0x00000000040472ca */ /* 0x040fe200000e0000 */
[----:B------:R-:W-:Y:S01]  /*a5a0*/  VIADD R10, R4, 0x2 ;  /* 0x00000002040a7836 */ /* 0x000fe20000000000 */
[----:B------:R-:W0:Y:S01]  /*a5b0*/  LDC R0, c[0x0][0x448] ;  /* 0x00011200ff007b82 */ /* 0x000e220000000800 */
[----:B------:R-:W-:Y:S01]  /*a5c0*/  IMAD.MOV.U32 R7, RZ, RZ, 0x40000040 ;  /* 0x40000040ff077424 */ /* 0x000fe200078e00ff */
[----:B------:R-:W-:Y:S01]  /*a5d0*/  UISETP.GE.AND UP0, UPT, UR41, 0x1, UPT ;  /* 0x000000012900788c */ /* 0x000fe2000bf06270 */
[----:B------:R-:W-:-:S03]  /*a5e0*/  LEA R56, R168, 0xffffffc0, 0x6 ;  /* 0xffffffc0a8387811 */ /* 0x000fc600078e30ff */
[----:B------:R-:W-:Y:S01]  /*a5f0*/  UP2UR UR47, UPR, URZ, 0x1 ;  /* 0x000000013f2f7883 */ /* 0x000fe20008000000 */
[----:B------:R-:W-:Y:S02]  /*a600*/  IADD3 R20, -R184, R23, -R56 ;  /* 0x00000017b8147210 */ /* 0x000fe40007ffe938 */
[----:B------:R-:W-:Y:S02]  /*a610*/  PLOP3.LUT P3, PT, PT, PT, UP0, 0x40, 0x0 ;  /* 0x000000000000781c */ /* 0x000fe40003f6e808 */
[----:B------:R-:W-:Y:S01]  /*a620*/  HGMMA.64x64x16.F32.BF16 R24, gdesc[UR4], RZ, !UPT, gsb0 ;  /* 0x00e00000041879f0 */ /* 0x000fe2000c0018ff */
[----:B------:R-:W-:Y:S01]  /*a630*/  R2UR UR6, R8 ;  /* 0x00000000080672ca */ /* 0x000fe200000e0000 */
[----:B------:R-:W-:Y:S01]  /*a640*/  VIADD R8, R4, 0x4 ;  /* 0x0000000404087836 */ /* 0x000fe20000000000 */
[----:B------:R-:W-:Y:S01]  /*a650*/  R2UR UR7, R9 ;  /* 0x00000000090772ca */ /* 0x000fe200000e0000 */
[----:B------:R-:W-:Y:S01]  /*a660*/  IMAD.MOV.U32 R9, RZ, RZ, 0x40000040 ;  /* 0x40000040ff097424 */ /* 0x000fe200078e00ff */
[----:B------:R-:W-:-:S02]  /*a670*/  R2UR UR4, R10 ;  /* 0x000000000a0472ca */ /* 0x000fc400000e0000 */
[----:B------:R-:W-:Y:S02]  /*a680*/  R2UR UR5, R11 ;  /* 0x000000000b0572ca */ /* 0x000fe400000e0000 */
[----:B0-----:R-:W-:Y:S01]  /*a690*/  ISETP.NE.AND P2, PT, R0, 0x1, PT ;  /* 0x000000010000780c */ /* 0x001fe20003f45270 */
[----:B------:R-:W-:-:S12]  /*a6a0*/  IMAD.IADD R0, R201, 0x1, R192 ;  /* 0x00000001c9007824 */ /* 0x000fd800078e02c0 */
[----:B------:R-:W0:Y:S01]  /*a6b0*/  @P2 LDC R3, c[0x0][0x44c] ;  /* 0x00011300ff032b82 */ /* 0x000e220000000800 */
[----:B------:R-:W-:Y:S02]  /*a6c0*/  WARPGROUP.DEPBAR.LE gsb0, 0x0 ;  /* 0x00008000000079c5 */ /* 0x000fe40000010000 */
[----:B------:R-:W-:-:S06]  /*a6d0*/  WARPGROUP.ARRIVE ;  /* 0x00000000000079c5 */ /* 0x000fcc0000000000 */
[----:B------:R-:W-:Y:S01]  /*a6e0*/  HGMMA.64x64x16.F32.BF16 R24, gdesc[UR4], R24, gsb0 ;  /* 0x00e00000041879f0 */ /* 0x000fe20008001818 */
        /* <DEDUP_REMOVED lines=8> */
[----:B------:R-:W-:-:S10]  /*a770*/  WARPGROUP.ARRIVE ;  /* 0x00000000000079c5 */ /* 0x000fd40000000000 */
[----:B------:R-:W-:Y:S01]  /*a780*/  HGMMA.64x64x16.F32.BF16 R24, gdesc[UR4], R24, gsb0 ;  /* 0x00e00000041879f0 */ /* 0x000fe20008001818 */
[----:B------:R-:W-:Y:S01]  /*a790*/  R2UR UR6, R12 ;  /* 0x000000000c0672ca */ /* 0x000fe200000e0000 */
[----:B0-----:R-:W-:Y:S01]  /*a7a0*/  @P2 IMAD.HI.U32 R12, R0, R3, RZ ;  /* 0x00000003000c2227 */ /* 0x001fe200078e00ff */
[----:B------:R-:W-:Y:S02]  /*a7b0*/  R2UR UR7, R13 ;  /* 0x000000000d0772ca */ /* 0x000fe400000e0000 */
[----:B------:R-:W-:Y:S01]  /*a7c0*/  R2UR UR4, R6 ;  /* 0x00000000060472ca */ /* 0x000fe200000e0000 */
[----:B------:R-:W0:Y:S01]  /*a7d0*/  @P2 LDC R13, c[0x0][0x450] ;  /* 0x00011400ff0d2b82 */ /* 0x000e220000000800 */
[----:B------:R-:W-:Y:S01]  /*a7e0*/  R2UR UR5, R7 ;  /* 0x00000000070572ca */ /* 0x000fe200000e0000 */
[----:B------:R-:W-:Y:S02]  /*a7f0*/  IMAD.MOV.U32 R3, RZ, RZ, R0 ;  /* 0x000000ffff037224 */ /* 0x000fe400078e0000 */
[----:B------:R-:W-:-:S05]  /*a800*/  @!P1 VIADD R0, R14, 0x28c40 ;  /* 0x00028c400e009836 */ /* 0x000fca0000000000 */
[----:B------:R-:W-:Y:S02]  /*a810*/  @!P1 PRMT R0, RZ, 0x654, R0 ;  /* 0x00000654ff009816 */ /* 0x000fe40000000000 */
[----:B0-----:R-:W-:Y:S01]  /*a820*/  @P2 SHF.R.U32.HI R3, RZ, R13, R12 ;  /* 0x0000000dff032219 */ /* 0x001fe2000001160c */
[----:B------:R-:W-:-:S04]  /*a830*/  IMAD.MOV.U32 R13, RZ, RZ, -0x40 ;  /* 0xffffffc0ff0d7424 */ /* 0x000fc800078e00ff */
[----:B------:R-:W0:Y:S01]  /*a840*/  SHFL.IDX PT, R61, R3, RZ, 0x1c1f ;  /* 0x001c1fff033d7589 */ /* 0x000e2200000e0000 */
[----:B------:R-:W-:-:S04]  /*a850*/  IMAD R12, R168, R13, 0x41 ;  /* 0x00000041a80c7424 */ /* 0x000fc800078e020d */
[----:B------:R-:W-:Y:S01]  /*a860*/  VIADD R60, R12, 0xffffffff ;  /* 0xffffffff0c3c7836 */ /* 0x000fe20000000000 */
[----:B------:R-:W-:-:S05]  /*a870*/  IADD3 R13, -R184, R12, R23 ;  /* 0x0000000cb80d7210 */ /* 0x000fca0007ffe117 */
[----:B------:R-:W-:-:S04]  /*a880*/  IMAD.IADD R13, R13, 0x1, -R22 ;  /* 0x000000010d0d7824 */ /* 0x000fc800078e0a16 */
[----:B------:R-:W-:Y:S01]  /*a890*/  VIADD R59, R13, UR40 ;  /* 0x000000280d3b7c36 */ /* 0x000fe20008000000 */
[----:B------:R-:W-:Y:S02]  /*a8a0*/  WARPGROUP.DEPBAR.LE gsb0, 0x0 ;  /* 0x00008000000079c5 */ /* 0x000fe40000010000 */
[----:B------:R-:W-:-:S06]  /*a8b0*/  WARPGROUP.ARRIVE ;  /* 0x00000000000079c5 */ /* 0x000fcc0000000000 */
[----:B------:R-:W-:Y:S01]  /*a8c0*/  HGMMA.64x64x16.F32.BF16 R24, gdesc[UR4], R24, gsb0 ;  /* 0x00e00000041879f0 */ /* 0x000fe20008001818 */
[----:B------:R-:W-:Y:S02]  /*a8d0*/  ULDC UR4, c[0x0][0x9dc] ;  /* 0x0002770000047ab9 */ /* 0x000fe40000000800 */
[----:B------:R-:W-:Y:S01]  /*a8e0*/  IMAD.U32 R21, RZ, RZ, UR4 ;  /* 0x00000004ff157e24 */ /* 0x000fe2000f8e00ff */
[----:B------:R-:W-:Y:S02]  /*a8f0*/  WARPGROUP.DEPBAR.LE gsb0, 0x0 ;  /* 0x00008000000079c5 */ /* 0x000fe40000010000 */
[----:B------:R3:W-:Y:S02]  /*a900*/  @!P1 SYNCS.ARRIVE.TRANS64.RED.A1T0 RZ, [R0+URZ], RZ ;  /* 0x000000ff00ff99a7 */ /* 0x0007e4000810043f */
[----:B---3--:R-:W-:-:S05]  /*a910*/  LOP3.LUT R0, RZ, R21, RZ, 0x33, !PT ;  /* 0x00000015ff007212 */ /* 0x008fca00078e33ff */
[----:B------:R-:W-:Y:S01]  /*a920*/  IMAD.IADD R58, R13, 0x1, R0 ;  /* 0x000000010d3a7824 */ /* 0x000fe200078e0200 */
[----:B0-----:R-:W-:-:S03]  /*a930*/  VIADDMNMX R0, R61, R59, R20, PT ;  /* 0x0000003b3d007246 */ /* 0x001fc60003800114 */
[----:B------:R-:W-:Y:S01]  /*a940*/  IMAD.IADD R12, R58, 0x1, R61 ;  /* 0x000000013a0c7824 */ /* 0x000fe200078e023d */
[----:B------:R-:W-:Y:S06]  /*a950*/  @P3 BRA `(.L_x_5940) ;  /* 0x0000000000583947 */ /* 0x000fec0003800000 */
[----:B------:R-:W-:Y:S01]  /*a960*/  IADD3 R13, -R22, R23, R61 ;  /* 0x00000017160d7210 */ /* 0x000fe20007ffe13d */
[----:B------:R-:W-:Y:S03]  /*a970*/  BSSY B0, `(.L_x_5941) ;  /* 0x0000010000007945 */ /* 0x000fe60003800000 */
        /* <DEDUP_REMOVED lines=10> */
.L_x_5942:
[----:B------:R-:W-:-:S06]  /*aa20*/  UISETP.NE.AND UP0, UPT, UR41, 0x1, UPT ;  /* 0x000000012900788c */ /* 0x000fcc000bf05270 */
[----:B------:R-:W-:-:S05]  /*aa30*/  PLOP3.LUT P3, PT, PT, PT, UP0, 0x80, 0x0 ;  /* 0x000000000000781c */ /* 0x000fca0003f6f008 */
[----:B------:R-:W-:-:S08]  /*aa40*/  @UP0 ULDC.64 UR4, c[0x0][0x9e8] ;  /* 0x00027a0000040ab9 */ /* 0x000fd00000000a00 */
[----:B------:R-:W-:-:S05]  /*aa50*/  @P3 IMAD.HI.U32 R61, R13, UR4, RZ ;  /* 0x000000040d3d3c27 */ /* 0x000fca000f8e00ff */
[----:B------:R-:W-:-:S07]  /*aa60*/  @P3 SHF.R.U32.HI R13, RZ, UR5, R61 ;  /* 0x00000005ff0d3c19 */ /* 0x000fce000801163d */
.L_x_5943:
[----:B------:R-:W-:Y:S05]  /*aa70*/  BSYNC B0 ;  /* 0x0000000000007941 */ /* 0x000fea0003800000 */
.L_x_5941:
[----:B------:R-:W-:-:S04]  /*aa80*/  IMAD R13, R13, UR41, -R56 ;  /* 0x000000290d0d7c24 */ /* 0x000fc8000f8e0a38 */
[----:B------:R-:W-:-:S05]  /*aa90*/  IMAD.IADD R13, R13, 0x1, -R184 ;  /* 0x000000010d0d7824 */ /* 0x000fca00078e0ab8 */
[----:B------:R-:W-:Y:S02]  /*aaa0*/  VIMNMX R12, R12, R13, !PT ;  /* 0x0000000d0c0c7248 */ /* 0x000fe40007fe0100 */
[----:B------:R-:W-:-:S07]  /*aab0*/  VIADDMNMX R0, R13, UR41, R0, PT ;  /* 0x000000290d007c46 */ /* 0x000fce000b800100 */
.L_x_5940:
[C---:B------:R-:W-:Y:S01]  /*aac0*/  ISETP.GE.AND P3, PT, R60.reuse, 0x2, PT ;  /* 0x000000023c00780c */ /* 0x040fe20003f66270 */
[----:B------:R-:W0:Y:S01]  /*aad0*/  SHFL.IDX PT, R3, R3, 0x1, 0x1c1f ;  /* 0x003c1f0003037f89 */ /* 0x000e2200000e0000 */
[----:B------:R-:W-:Y:S01]  /*aae0*/  ISETP.GE.AND P4, PT, R60, 0x9, PT ;  /* 0x000000093c00780c */ /* 0x000fe20003f86270 */
[----:B------:R-:W-:Y:S01]  /*aaf0*/  UISETP.NE.AND UP0, UPT, UR47, URZ, UPT ;  /* 0x0000003f2f00728c */ /* 0x000fe2000bf05270 */
[C---:B------:R-:W-:Y:S02]  /*ab00*/  ISETP.GT.AND P6, PT, R12.reuse, 0x1, !P3 ;  /* 0x000000010c00780c */ /* 0x040fe40005fc4270 */
[----:B------:R-:W-:Y:S02]  /*ab10*/  ISETP.GT.AND P5, PT, R12, 0x8, !P4 ;  /* 0x000000080c00780c */ /* 0x000fe400067a4270 */
[C---:B------:R-:W-:Y:S02]  /*ab20*/  ISETP.LT.OR P6, PT, R0.reuse, 0x2, P6 ;  /* 0x000000020000780c */ /* 0x040fe400037c1670 */
[----:B------:R-:W-:-:S02]  /*ab30*/  ISETP.LT.OR P5, PT, R0, 0x9, P5 ;  /* 0x000000090000780c */ /* 0x000fc40002fa1670 */
[----:B------:R-:W-:Y:S02]  /*ab40*/  FSEL R61, R25, -INF , !P6 ;  /* 0xff800000193d7808 */ /* 0x000fe40007000000 */
        /* <DEDUP_REMOVED lines=68> */
[----:B------:R-:W-:Y:S02]  /*af90*/  ISETP.LT.OR P6, PT, R0, 0x3a, P6 ;  /* 0x0000003a0000780c */ /* 0x000fe400037c1670 */
[----:B0-----:R-:W-:Y:S01]  /*afa0*/  VIADDMNMX R0, R3, R59, R20, PT ;  /* 0x0000003b03007246 */ /* 0x001fe20003800114 */
[----:B------:R-:W-:Y:S01]  /*afb0*/  IMAD.IADD R20, R58, 0x1, R3 ;  /* 0x000000013a147824 */ /* 0x000fe200078e0203 */
[----:B------:R-:W-:Y:S02]  /*afc0*/  FSEL R53, R53, -INF , !P6 ;  /* 0xff80000035357808 */ /* 0x000fe40007000000 */
[----:B------:R-:W-:-:S13]  /*afd0*/  PLOP3.LUT P6, PT, PT, PT, UP0, 0x40, 0x0 ;  /* 0x000000000000781c */ /* 0x000fda0003fce808 */
[----:B------:R-:W-:Y:S05]  /*afe0*/  @P6 BRA `(.L_x_5944) ;  /* 0x0000000000606947 */ /* 0x000fea0003800000 */
        /* <DEDUP_REMOVED lines=13> */
.L_x_5946:
[----:B------:R-:W-:-:S06]  /*b0c0*/  UISETP.NE.AND UP0, UPT, UR41, 0x1, UPT ;  /* 0x000000012900788c */ /* 0x000fcc000bf05270 */
[----:B------:R-:W-:-:S05]  /*b0d0*/  PLOP3.LUT P6, PT, PT, PT, UP0, 0x80, 0x0 ;  /* 0x000000000000781c */ /* 0x000fca0003fcf008 */
[----:B------:R-:W-:-:S08]  /*b0e0*/  @UP0 ULDC.64 UR4, c[0x0][0x9e8] ;  /* 0x00027a0000040ab9 */ /* 0x000fd00000000a00 */
[----:B------:R-:W-:Y:S01]  /*b0f0*/  @P6 IMAD.HI.U32 R12, R3, UR4, RZ ;  /* 0x00000004030c6c27 */ /* 0x000fe2000f8e00ff */
[----:B------:R-:W-:-:S13]  /*b100*/  PLOP3.LUT P6, PT, PT, PT, UP0, 0x80, 0x0 ;  /* 0x000000000000781c */ /* 0x000fda0003fcf008 */
[----:B------:R-:W-:-:S07]  /*b110*/  @P6 SHF.R.U32.HI R3, RZ, UR5, R12 ;  /* 0x00000005ff036c19 */ /* 0x000fce000801160c */
.L_x_5947:
[----:B------:R-:W-:Y:S05]  /*b120*/  BSYNC B0 ;  /* 0x0000000000007941 */ /* 0x000fea0003800000 */
.L_x_5945:
[----:B------:R-:W-:-:S04]  /*b130*/  IMAD R3, R3, UR41, -R56 ;  /* 0x0000002903037c24 */ /* 0x000fc8000f8e0a38 */
[----:B------:R-:W-:-:S05]  /*b140*/  IMAD.IADD R3, R3, 0x1, -R184 ;  /* 0x0000000103037824 */ /* 0x000fca00078e0ab8 */
[----:B------:R-:W-:Y:S02]  /*b150*/  VIMNMX R20, R20, R3, !PT ;  /* 0x0000000314147248 */ /* 0x000fe40007fe0100 */
[----:B------:R-:W-:-:S07]  /*b160*/  VIADDMNMX R0, R3, UR41, R0, PT ;  /* 0x0000002903007c46 */ /* 0x000fce000b800100 */
.L_x_5944:
        /* <DEDUP_REMOVED lines=38> */
[----:B------:R-:W-:Y:S01]  /*b3d0*/  ISETP.GT.AND P4, PT, R20, 0x8, !P4 ;  /* 0x000000081400780c */ /* 0x000fe20006784270 */
[----:B------:R-:W0:Y:S01]  /*b3e0*/  SHFL.BFLY PT, R12, R25, 0x2, 0x1f ;  /* 0x0c401f00190c7f89 */ /* 0x000e2200000e0000 */
[C---:B------:R-:W-:Y:S02]  /*b3f0*/  ISETP.LT.OR P3, PT, R0.reuse, 0x1a, P3 ;  /* 0x0000001a0000780c */ /* 0x040fe40001f61670 */
[----:B------:R-:W-:Y:S02]  /*b400*/  ISETP.LT.OR P4, PT, R0, 0x9, P4 ;  /* 0x000000090000780c */ /* 0x000fe40002781670 */
[----:B------:R-:W-:Y:S02]  /*b410*/  FSEL R32, R39, -INF , !P3 ;  /* 0xff80000027207808 */ /* 0x000fe40005800000 */
[----:B------:R-:W-:Y:S02]  /*b420*/  ISETP.NE.AND P3, PT, R37, RZ, PT ;  /* 0x000000ff2500720c */ /* 0x000fe40003f65270 */
[----:B------:R-:W-:-:S02]  /*b430*/  FSEL R30, R30, -INF , !P4 ;  /* 0xff8000001e1e7808 */ /* 0x000fc40006000000 */
[----:B------:R-:W-:Y:S02]  /*b440*/  ISETP.GT.AND P3, PT, R20, 0x20, !P3 ;  /* 0x000000201400780c */ /* 0x000fe40005f64270 */
[----:B------:R-:W-:Y:S02]  /*b450*/  ISETP.NE.AND P4, PT, R44, RZ, PT ;  /* 0x000000ff2c00720c */ /* 0x000fe40003f85270 */
[----:B------:R-:W-:Y:S02]  /*b460*/  ISETP.LT.OR P3, PT, R0, 0x21, P3 ;  /* 0x000000210000780c */ /* 0x000fe40001f61670 */
[----:B------:R-:W-:Y:S01]  /*b470*/  ISETP.NE.AND P6, PT, R13, RZ, PT ;  /* 0x000000ff0d00720c */ /* 0x000fe20003fc5270 */
[----:B------:R-:W-:Y:S01]  /*b480*/  IMAD.U32 R13, RZ, RZ, UR4 ;  /* 0x00000004ff0d7e24 */ /* 0x000fe2000f8e00ff */
[----:B------:R-:W-:Y:S02]  /*b490*/  FSEL R42, R42, -INF , !P3 ;  /* 0xff8000002a2a7808 */ /* 0x000fe40005800000 */
[----:B------:R-:W-:-:S02]  /*b4a0*/  ISETP.NE.AND P3, PT, R40, RZ, PT ;  /* 0x000000ff2800720c */ /* 0x000fc40003f65270 */
[C---:B------:R-:W-:Y:S02]  /*b4b0*/  ISETP.GT.AND P5, PT, R20.reuse, 0x38, !P5 ;  /* 0x000000381400780c */ /* 0x040fe40006fa4270 */
[----:B------:R-:W-:Y:S02]  /*b4c0*/  ISETP.GT.AND P3, PT, R20, 0x21, !P3 ;  /* 0x000000211400780c */ /* 0x000fe40005f64270 */
[----:B0-----:R-:W-:Y:S02]  /*b4d0*/  FMNMX.FTZ R29, R25, R12, !PT ;  /* 0x0000000c191d7209 */ /* 0x001fe40007810000 */
[C---:B------:R-:W-:Y:S02]  /*b4e0*/  ISETP.LT.OR P3, PT, R0.reuse, 0x22, P3 ;  /* 0x000000220000780c */ /* 0x040fe40001f61670 */
[----:B------:R-:W-:Y:S01]  /*b4f0*/  ISETP.LT.OR P5, PT, R0, 0x39, P5 ;  /* 0x000000390000780c */ /* 0x000fe20002fa1670 */
[----:B------:R-:W0:Y:S01]  /*b500*/  SHFL.BFLY PT, R12, R29, 0x1, 0x1f ;  /* 0x0c201f001d0c7f89 */ /* 0x000e2200000e0000 */
[----:B------:R-:W-:-:S02]  /*b510*/  FSEL R36, R43, -INF , !P3 ;  /* 0xff8000002b247808 */ /* 0x000fc40005800000 */
[----:B------:R-:W-:Y:S02]  /*b520*/  ISETP.NE.AND P3, PT, R41, RZ, PT ;  /* 0x000000ff2900720c */ /* 0x000fe40003f65270 */
[----:B------:R-:W-:Y:S02]  /*b530*/  FSEL R54, R54, -INF , !P5 ;  /* 0xff80000036367808 */ /* 0x000fe40006800000 */
[----:B------:R-:W-:-:S04]  /*b540*/  ISETP.GT.AND P3, PT, R20, 0x28, !P3 ;  /* 0x000000281400780c */ /* 0x000fc80005f64270 */
[----:B------:R-:W-:-:S04]  /*b550*/  ISETP.LT.OR P3, PT, R0, 0x29, P3 ;  /* 0x000000290000780c */ /* 0x000fc80001f61670 */
[----:B------:R-:W-:Y:S02]  /*b560*/  FSEL R46, R46, -INF , !P3 ;  /* 0xff8000002e2e7808 */ /* 0x000fe40005800000 */
[----:B------:R-:W-:Y:S02]  /*b570*/  ISETP.GT.AND P3, PT, R20, 0x29, !P4 ;  /* 0x000000291400780c */ /* 0x000fe40006764270 */
[----:B------:R-:W-:Y:S02]  /*b580*/  ISETP.NE.AND P4, PT, R48, RZ, PT ;  /* 0x000000ff3000720c */ /* 0x000fe40003f85270 */
[----:B------:R-:W-:Y:S02]  /*b590*/  ISETP.LT.OR P3, PT, R0, 0x2a, P3 ;  /* 0x0000002a0000780c */ /* 0x000fe40001f61670 */
[----:B------:R-:W-:Y:S02]  /*b5a0*/  ISETP.GT.AND P4, PT, R20, 0x31, !P4 ;  /* 0x000000311400780c */ /* 0x000fe40006784270 */
[----:B------:R-:W-:-:S02]  /*b5b0*/  FSEL R40, R47, -INF , !P3 ;  /* 0xff8000002f287808 */ /* 0x000fc40005800000 */
[----:B------:R-:W-:Y:S02]  /*b5c0*/  ISETP.GT.AND P3, PT, R20, RZ, !P6 ;  /* 0x000000ff1400720c */ /* 0x000fe40007764270 */
[----:B0-----:R-:W-:Y:S02]  /*b5d0*/  FMNMX.FTZ R12, R29, R12, !PT ;  /* 0x0000000c1d0c7209 */ /* 0x001fe40007810000 */
[----:B------:R-:W-:Y:S02]  /*b5e0*/  ISETP.LT.OR P3, PT, R0, 0x1, P3 ;  /* 0x000000010000780c */ /* 0x000fe40001f61670 */
[----:B------:R-:W-:Y:S01]  /*b5f0*/  ISETP.NE.AND P6, PT, R52, RZ, PT ;  /* 0x000000ff3400720c */ /* 0x000fe20003fc5270 */
[----:B------:R-:W-:Y:S01]  /*b600*/  FMUL.FTZ R3, R12, R13 ;  /* 0x0000000d0c037220 */ /* 0x000fe20000410000 */
[----:B------:R-:W-:Y:S02]  /*b610*/  FSEL R26, R26, -INF , !P3 ;  /* 0xff8000001a1a7808 */ /* 0x000fe40005800000 */
[----:B------:R-:W-:-:S02]  /*b620*/  FSETP.NEU.FTZ.AND P3, PT, R12, -INF , PT ;  /* 0xff8000000c00780b */ /* 0x000fc40003f7d000 */
[----:B------:R-:W-:Y:S02]  /*b630*/  ISETP.LT.OR P4, PT, R0, 0x32, P4 ;  /* 0x000000320000780c */ /* 0x000fe40002781670 */
[----:B------:R-:W-:Y:S02]  /*b640*/  FSEL R48, R3, RZ, P3 ;  /* 0x000000ff03307208 */ /* 0x000fe40001800000 */
[----:B------:R-:W-:Y:S02]  /*b650*/  FMNMX.FTZ R3, R26, R27, !PT ;  /* 0x0000001b1a037209 */ /* 0x000fe40007810000 */
[----:B------:R-:W-:Y:S01]  /*b660*/  ISETP.NE.AND P3, PT, R62, RZ, PT ;  /* 0x000000ff3e00720c */ /* 0x000fe20003f65270 */
[--C-:B------:R-:W-:Y:S01]  /*b670*/  FFMA.FTZ R25, R61, R13, -R48.reuse ;  /* 0x0000000d3d197223 */ /* 0x100fe20000010830 */
[----:B------:R-:W-:Y:S01]  /*b680*/  FMNMX.FTZ R3, R30, R3, !PT ;  /* 0x000000031e037209 */ /* 0x000fe20007810000 */
[--C-:B------:R-:W-:Y:S01]  /*b690*/  FFMA.FTZ R31, R63, R13, -R48.reuse ;  /* 0x0000000d3f1f7223 */ /* 0x100fe20000010830 */
[----:B------:R-:W-:Y:S01]  /*b6a0*/  ISETP.GT.AND P3, PT, R20, 0x30, !P3 ;  /* 0x000000301400780c */ /* 0x000fe20005f64270 */
[----:B------:R-:W-:Y:S01]  /*b6b0*/  MUFU.EX2 R29, R25 ;  /* 0x00000019001d7308 */ /* 0x000fe20000000800 */
[----:B------:R-:W-:Y:S01]  /*b6c0*/  FMNMX.FTZ R3, R24, R3, !PT ;  /* 0x0000000318037209 */ /* 0x000fe20007810000 */
[-CC-:B------:R-:W-:Y:S01]  /*b6d0*/  FFMA.FTZ R35, R67, R13.reuse, -R48.reuse ;  /* 0x0000000d43237223 */ /* 0x180fe20000010830 */
[----:B------:R-:W-:Y:S01]  /*b6e0*/  ISETP.LT.OR P3, PT, R0, 0x31, P3 ;  /* 0x000000310000780c */ /* 0x000fe20001f61670 */
[--C-:B------:R-:W-:Y:S01]  /*b6f0*/  FFMA.FTZ R37, R69, R13, -R48.reuse ;  /* 0x0000000d45257223 */ /* 0x100fe20000010830 */
[----:B------:R-:W-:Y:S01]  /*b700*/  FMNMX.FTZ R3, R34, R3, !PT ;  /* 0x0000000322037209 */ /* 0x000fe20007810000 */
[--C-:B------:R-:W-:Y:S01]  /*b710*/  FFMA.FTZ R39, R71, R13, -R48.reuse ;  /* 0x0000000d47277223 */ /* 0x100fe20000010830 */
[----:B------:R-:W-:Y:S01]  /*b720*/  FSEL R50, R50, -INF , !P3 ;  /* 0xff80000032327808 */ /* 0x000fe20005800000 */
[----:B------:R-:W-:Y:S01]  /*b730*/  MUFU.EX2 R31, R31 ;  /* 0x0000001f001f7308 */ /* 0x000fe20000000800 */
[----:B------:R-:W-:Y:S01]  /*b740*/  FMNMX.FTZ R3, R28, R3, !PT ;  /* 0x000000031c037209 */ /* 0x000fe20007810000 */
[-CC-:B------:R-:W-:Y:S01]  /*b750*/  FFMA.FTZ R41, R73, R13.reuse, -R48.reuse ;  /* 0x0000000d49297223 */ /* 0x180fe20000010830 */
[----:B------:R-:W-:Y:S01]  /*b760*/  ISETP.GT.AND P6, PT, R20, 0x39, !P6 ;  /* 0x000000391400780c */ /* 0x000fe200077c4270 */
[--C-:B------:R-:W-:Y:S01]  /*b770*/  FFMA.FTZ R20, R33, R13, -R48.reuse ;  /* 0x0000000d21147223 */ /* 0x100fe20000010830 */
[----:B------:R-:W-:Y:S01]  /*b780*/  FMNMX.FTZ R3, R38, R3, !PT ;  /* 0x0000000326037209 */ /* 0x000fe20007810000 */
[--C-:B------:R-:W-:Y:S01]  /*b790*/  FFMA.FTZ R33, R65, R13, -R48.reuse ;  /* 0x0000000d41217223 */ /* 0x100fe20000010830 */
[----:B------:R-:W-:Y:S01]  /*b7a0*/  FSEL R44, R51, -INF , !P4 ;  /* 0xff800000332c7808 */ /* 0x000fe20006000000 */
[----:B------:R-:W-:Y:S01]  /*b7b0*/  MUFU.EX2 R164, R20 ;  /* 0x0000001400a47308 */ /* 0x000fe20000000800 */
[----:B------:R-:W-:Y:S01]  /*b7c0*/  FMNMX.FTZ R3, R32, R3, !PT ;  /* 0x0000000320037209 */ /* 0x000fe20007810000 */
[----:B------:R-:W-:Y:S01]  /*b7d0*/  FFMA.FTZ R43, R75, R13, -R48 ;  /* 0x0000000d4b2b7223 */ /* 0x000fe20000010830 */
[----:B------:R-:W-:-:S02]  /*b7e0*/  ISETP.LT.OR P6, PT, R0, 0x3a, P6 ;  /* 0x0000003a0000780c */ /* 0x000fc400037c1670 */
[----:B------:R-:W-:Y:S02]  /*b7f0*/  FMNMX.FTZ R3, R42, R3, !PT ;  /* 0x000000032a037209 */ /* 0x000fe40007810000 */
[----:B------:R-:W-:Y:S01]  /*b800*/  FSEL R0, R55, -INF , !P6 ;  /* 0xff80000037007808 */ /* 0x000fe20007000000 */
        /* <DEDUP_REMOVED lines=8> */
[----:B------:R-:W-:Y:S01]  /*b890*/  FMNMX.FTZ R3, R44, R3, !PT ;  /* 0x000000032c037209 */ /* 0x000fe20007810000 */
[-CC-:B---3--:R-:W-:Y:S01]  /*b8a0*/  FFMA.FTZ R37, R45, R13.reuse, -R48.reuse ;  /* 0x0000000d2d257223 */ /* 0x188fe20000010830 */
[----:B------:R-:W-:Y:S02]  /*b8b0*/  FFMA.FTZ R45, R49, R13, -R48 ;  /* 0x0000000d312d7223 */ /* 0x000fe40000010830 */
[----:B------:R-:W-:-:S03]  /*b8c0*/  FMNMX.FTZ R3, R54, R3, !PT ;  /* 0x0000000336037209 */ /* 0x000fc60007810000 */
[----:B------:R-:W-:Y:S01]  /*b8d0*/  MUFU.EX2 R56, R45 ;  /* 0x0000002d00387308 */ /* 0x000fe20000000800 */
[----:B------:R-:W-:-:S05]  /*b8e0*/  FMNMX.FTZ R3, R0, R3, !PT ;  /* 0x0000000300037209 */ /* 0x000fca0007810000 */
[----:B------:R-:W0:Y:S02]  /*b8f0*/  SHFL.BFLY PT, R20, R3, 0x2, 0x1f ;  /* 0x0c401f0003147f89 */ /* 0x000e2400000e0000 */
[----:B------:R-:W-:Y:S08]  /*b900*/  MUFU.EX2 R39, R39 ;  /* 0x0000002700277308 */ /* 0x000ff00000000800 */
[----:B------:R3:W-:Y:S08]  /*b910*/  MUFU.EX2 R162, R41 ;  /* 0x0000002900a27308 */ /* 0x0007f00000000800 */
[----:B------:R-:W-:Y:S01]  /*b920*/  MUFU.EX2 R43, R43 ;  /* 0x0000002b002b7308 */ /* 0x000fe20000000800 */
[-CC-:B---3--:R-:W-:Y:S01]  /*b930*/  FFMA.FTZ R41, R81, R13.reuse, -R48.reuse ;  /* 0x0000000d51297223 */ /* 0x188fe20000010830 */
[----:B0-----:R-:W-:Y:S01]  /*b940*/  FMNMX.FTZ R25, R3, R20, !PT ;  /* 0x0000001403197209 */ /* 0x001fe20007810000 */
[----:B------:R-:W-:-:S05]  /*b950*/  FFMA.FTZ R3, R77, R13, -R48 ;  /* 0x0000000d4d037223 */ /* 0x000fca0000010830 */
[----:B------:R-:W-:Y:S01]  /*b960*/  MUFU.EX2 R33, R33 ;  /* 0x0000002100217308 */ /* 0x000fe20000000800 */
[----:B------:R-:W0:Y:S07]  /*b970*/  SHFL.BFLY PT, R20, R25, 0x1, 0x1f ;  /* 0x0c201f0019147f89 */ /* 0x000e2e00000e0000 */
[----:B------:R3:W-:Y:S08]  /*b980*/  MUFU.EX2 R156, R3 ;  /* 0x00000003009c7308 */ /* 0x0007f00000000800 */
[----:B------:R-:W4:Y:S08]  /*b990*/  MUFU.EX2 R52, R37 ;  /* 0x0000002500347308 */ /* 0x000f300000000800 */
[----:B------:R-:W5:Y:S01]  /*b9a0*/  MUFU.EX2 R41, R41 ;  /* 0x0000002900297308 */ /* 0x000f620000000800 */
[----:B0-----:R-:W-:Y:S01]  /*b9b0*/  FMNMX.FTZ R20, R25, R20, !PT ;  /* 0x0000001419147209 */ /* 0x001fe20007810000 */
[-CC-:B------:R-:W-:Y:S01]  /*b9c0*/  FFMA.FTZ R25, R83, R13.reuse, -R48.reuse ;  /* 0x0000000d53197223 */ /* 0x180fe20000010830 */
[----:B------:R-:W-:-:S02]  /*b9d0*/  FFMA.FTZ R48, R53, R13, -R48 ;  /* 0x0000000d35307223 */ /* 0x000fc40000010830 */
[C---:B------:R-:W-:Y:S01]  /*b9e0*/  FSETP.NEU.FTZ.AND P3, PT, R20.reuse, -INF , PT ;  /* 0xff8000001400780b */ /* 0x040fe20003f7d000 */
[----:B---3--:R-:W-:Y:S01]  /*b9f0*/  FMUL.FTZ R3, R20, R13 ;  /* 0x0000000d14037220 */ /* 0x008fe20000410000 */
[----:B----4-:R-:W-:Y:S01]  /*ba00*/  F2FP.BF16.F32.PACK_AB R158, R52, R33 ;  /* 0x00000021349e723e */ /* 0x010fe200000010ff */
[----:B------:R-:W-:Y:S03]  /*ba10*/  MUFU.EX2 R25, R25 ;  /* 0x0000001900197308 */ /* 0x000fe60000000800 */
[----:B------:R-:W-:Y:S02]  /*ba20*/  FSEL R3, R3, RZ, P3 ;  /* 0x000000ff03037208 */ /* 0x000fe40001800000 */
[----:B-----5:R-:W-:-:S03]  /*ba30*/  F2FP.BF16.F32.PACK_AB R152, R56, R41 ;  /* 0x000000293898723e */ /* 0x020fc600000010ff */
        /* <DEDUP_REMOVED lines=17> */
[----:B------:R-:W-:-:S05]  /*bb50*/  FFMA.FTZ R0, R0, R13, -R3 ;  /* 0x0000000d00007223 */ /* 0x000fca0000010803 */
[----:B------:R-:W3:Y:S08]  /*bb60*/  MUFU.EX2 R30, R30 ;  /* 0x0000001e001e7308 */ /* 0x000ef00000000800 */
[----:B------:R4:W5:Y:S01]  /*bb70*/  MUFU.EX2 R167, R24 ;  /* 0x0000001800a77308 */ /* 0x0009620000000800 */
[----:B0-----:R-:W-:Y:S01]  /*bb80*/  FADD.FTZ R45, R26, R27 ;  /* 0x0000001b1a2d7221 */ /* 0x001fe20000010000 */
[----:B------:R-:W-:-:S06]  /*bb90*/  F2FP.BF16.F32.PACK_AB R165, R27, R26 ;  /* 0x0000001a1ba5723e */ /* 0x000fcc00000010ff */
[----:B------:R-:W0:Y:S01]  /*bba0*/  MUFU.EX2 R34, R34 ;  /* 0x0000002200227308 */ /* 0x000e220000000800 */
[----:B----4-:R-:W-:Y:S01]  /*bbb0*/  FADD.FTZ R24, R164, R29 ;  /* 0x0000001da4187221 */ /* 0x010fe20000010000 */
[----:B------:R-:W-:-:S03]  /*bbc0*/  F2FP.BF16.F32.PACK_AB R164, R29, R164 ;  /* 0x000000a41da4723e */ /* 0x000fc600000010ff */
[----:B------:R-:W-:Y:S01]  /*bbd0*/  FADD.FTZ R47, R31, R24 ;  /* 0x000000181f2f7221 */ /* 0x000fe20000010000 */
[----:B---3--:R-:W-:Y:S02]  /*bbe0*/  FADD.FTZ R24, R30, R45 ;  /* 0x0000002d1e187221 */ /* 0x008fe40000010000 */
[----:B------:R3:W4:Y:S08]  /*bbf0*/  MUFU.EX2 R161, R28 ;  /* 0x0000001c00a17308 */ /* 0x0007300000000800 */
[----:B------:R-:W1:Y:S01]  /*bc00*/  MUFU.EX2 R38, R38 ;  /* 0x0000002600267308 */ /* 0x000e620000000800 */
[C---:B---3--:R-:W-:Y:S01]  /*bc10*/  FADD.FTZ R28, R166.reuse, R47 ;  /* 0x0000002fa61c7221 */ /* 0x048fe20000010000 */
[----:B-----5:R-:W-:Y:S01]  /*bc20*/  FADD.FTZ R47, R167, R24 ;  /* 0x00000018a72f7221 */ /* 0x020fe20000010000 */
[----:B------:R-:W-:-:S02]  /*bc30*/  F2FP.BF16.F32.PACK_AB R166, R166, R31 ;  /* 0x0000001fa6a6723e */ /* 0x000fc400000010ff */
[----:B------:R-:W-:Y:S01]  /*bc40*/  FADD.FTZ R49, R35, R28 ;  /* 0x0000001c23317221 */ /* 0x000fe20000010000 */
[----:B0-----:R-:W-:Y:S01]  /*bc50*/  FADD.FTZ R24, R34, R47 ;  /* 0x0000002f22187221 */ /* 0x001fe20000010000 */
[----:B------:R-:W-:Y:S01]  /*bc60*/  F2FP.BF16.F32.PACK_AB R167, R167, R30 ;  /* 0x0000001ea7a7723e */ /* 0x000fe200000010ff */
[----:B------:R-:W0:Y:S01]  /*bc70*/  MUFU.EX2 R163, R32 ;  /* 0x0000002000a37308 */ /* 0x000e220000000800 */
[C---:B------:R-:W-:Y:S01]  /*bc80*/  FADD.FTZ R28, R160.reuse, R49 ;  /* 0x00000031a01c7221 */ /* 0x040fe20000010000 */
[----:B----4-:R-:W-:Y:S01]  /*bc90*/  FADD.FTZ R3, R161, R24 ;  /* 0x00000018a1037221 */ /* 0x010fe20000010000 */
[----:B------:R-:W-:Y:S01]  /*bca0*/  F2FP.BF16.F32.PACK_AB R160, R160, R35 ;  /* 0x00000023a0a0723e */ /* 0x000fe200000010ff */
[----:B------:R3:W-:Y:S01]  /*bcb0*/  STSM.16.M88.4 [R195+0x26800], R164 ;  /* 0x026800a4c3007844 */ /* 0x0007e20000000200 */
[----:B------:R-:W-:Y:S01]  /*bcc0*/  FADD.FTZ R47, R39, R28 ;  /* 0x0000001c272f7221 */ /* 0x000fe20000010000 */
[----:B------:R-:W-:Y:S02]  /*bcd0*/  F2FP.BF16.F32.PACK_AB R161, R161, R34 ;  /* 0x00000022a1a1723e */ /* 0x000fe400000010ff */
[----:B------:R-:W4:Y:S01]  /*bce0*/  MUFU.EX2 R42, R42 ;  /* 0x0000002a002a7308 */ /* 0x000f220000000800 */
[----:B-1----:R-:W-:Y:S01]  /*bcf0*/  FADD.FTZ R24, R38, R3 ;  /* 0x0000000326187221 */ /* 0x002fe20000010000 */
[C---:B------:R-:W-:Y:S01]  /*bd00*/  FADD.FTZ R28, R162.reuse, R47 ;  /* 0x0000002fa21c7221 */ /* 0x040fe20000010000 */
[----:B------:R-:W-:-:S03]  /*bd10*/  F2FP.BF16.F32.PACK_AB R162, R162, R39 ;  /* 0x00000027a2a2723e */ /* 0x000fc600000010ff */
[----:B------:R-:W-:Y:S02]  /*bd20*/  FADD.FTZ R31, R43, R28 ;  /* 0x0000001c2b1f7221 */ /* 0x000fe40000010000 */
[----:B------:R-:W1:Y:S01]  /*bd30*/  MUFU.EX2 R157, R36 ;  /* 0x00000024009d7308 */ /* 0x000e620000000800 */
[C---:B0-----:R-:W-:Y:S01]  /*bd40*/  FADD.FTZ R29, R163.reuse, R24 ;  /* 0x00000018a31d7221 */ /* 0x041fe20000010000 */
[C---:B------:R-:W-:Y:S01]  /*bd50*/  FADD.FTZ R28, R156.reuse, R31 ;  /* 0x0000001f9c1c7221 */ /* 0x040fe20000010000 */
[----:B------:R-:W-:Y:S02]  /*bd60*/  F2FP.BF16.F32.PACK_AB R163, R163, R38 ;  /* 0x00000026a3a3723e */ /* 0x000fe400000010ff */
[----:B------:R-:W-:-:S03]  /*bd70*/  F2FP.BF16.F32.PACK_AB R156, R156, R43 ;  /* 0x0000002b9c9c723e */ /* 0x000fc600000010ff */
[----:B------:R-:W-:Y:S01]  /*bd80*/  MUFU.EX2 R46, R46 ;  /* 0x0000002e002e7308 */ /* 0x000fe20000000800 */
[----:B----4-:R-:W-:Y:S01]  /*bd90*/  FADD.FTZ R24, R42, R29 ;  /* 0x0000001d2a187221 */ /* 0x010fe20000010000 */
[----:B------:R-:W-:Y:S01]  /*bda0*/  FADD.FTZ R29, R33, R28 ;  /* 0x0000001c211d7221 */ /* 0x000fe20000010000 */
[----:B------:R3:W-:Y:S03]  /*bdb0*/  STSM.16.M88.4 [R198], R160 ;  /* 0x000000a0c6007844 */ /* 0x0007e60000000200 */
[----:B------:R-:W-:Y:S02]  /*bdc0*/  FADD.FTZ R52, R52, R29 ;  /* 0x0000001d34347221 */ /* 0x000fe40000010000 */
[----:B------:R-:W0:Y:S01]  /*bdd0*/  MUFU.EX2 R37, R40 ;  /* 0x0000002800257308 */ /* 0x000e220000000800 */
[----:B-1----:R-:W-:Y:S01]  /*bde0*/  FADD.FTZ R27, R157, R24 ;  /* 0x000000189d1b7221 */ /* 0x002fe20000010000 */
[----:B------:R-:W-:Y:S01]  /*bdf0*/  FADD.FTZ R41, R41, R52 ;  /* 0x0000003429297221 */ /* 0x000fe20000010000 */
[----:B------:R-:W-:-:S03]  /*be00*/  F2FP.BF16.F32.PACK_AB R157, R157, R42 ;  /* 0x0000002a9d9d723e */ /* 0x000fc600000010ff */
[----:B------:R-:W-:Y:S02]  /*be10*/  FADD.FTZ R56, R56, R41 ;  /* 0x0000002938387221 */ /* 0x000fe40000010000 */
[----:B------:R-:W-:Y:S08]  /*be20*/  MUFU.EX2 R50, R50 ;  /* 0x0000003200327308 */ /* 0x000ff00000000800 */
[----:B------:R-:W1:Y:S01]  /*be30*/  MUFU.EX2 R45, R44 ;  /* 0x0000002c002d7308 */ /* 0x000e620000000800 */
[----:B0-----:R-:W-:-:S05]  /*be40*/  F2FP.BF16.F32.PACK_AB R159, R37, R46 ;  /* 0x0000002e259f723e */ /* 0x001fca00000010ff */
[----:B------:R3:W-:Y:S02]  /*be50*/  STSM.16.M88.4 [R196], R156 ;  /* 0x0000009cc4007844 */ /* 0x0007e40000000200 */
[----:B------:R-:W0:Y:S08]  /*be60*/  MUFU.EX2 R48, R48 ;  /* 0x0000003000307308 */ /* 0x000e300000000800 */
[----:B------:R-:W-:Y:S01]  /*be70*/  MUFU.EX2 R54, R54 ;  /* 0x0000003600367308 */ /* 0x000fe20000000800 */
[----:B-1----:R-:W-:-:S07]  /*be80*/  F2FP.BF16.F32.PACK_AB R153, R45, R50 ;  /* 0x000000322d99723e */ /* 0x002fce00000010ff */
[----:B------:R1:W4:Y:S01]  /*be90*/  MUFU.EX2 R3, R0 ;  /* 0x0000000000037308 */ /* 0x0003220000000800 */
[----:B0-----:R-:W-:Y:S01]  /*bea0*/  F2FP.BF16.F32.PACK_AB R154, R48, R25 ;  /* 0x00000019309a723e */ /* 0x001fe200000010ff */
[----:B------:R-:W-:Y:S01]  /*beb0*/  FADD.FTZ R25, R25, R56 ;  /* 0x0000003819197221 */ /* 0x000fe20000010000 */
[----:B-1----:R-:W-:-:S04]  /*bec0*/  FADD.FTZ R0, R46, R27 ;  /* 0x0000001b2e007221 */ /* 0x002fc80000010000 */
[----:B------:R-:W-:Y:S01]  /*bed0*/  FADD.FTZ R37, R37, R0 ;  /* 0x0000000025257221 */ /* 0x000fe20000010000 */
[----:B------:R-:W-:-:S03]  /*bee0*/  FADD.FTZ R0, R48, R25 ;  /* 0x0000001930007221 */ /* 0x000fc60000010000 */
[----:B------:R-:W-:Y:S01]  /*bef0*/  FADD.FTZ R50, R50, R37 ;  /* 0x0000002532327221 */ /* 0x000fe20000010000 */
[----:B----4-:R-:W-:-:S03]  /*bf00*/  F2FP.BF16.F32.PACK_AB R155, R3, R54 ;  /* 0x00000036039b723e */ /* 0x010fc600000010ff */
[----:B------:R-:W-:Y:S02]  /*bf10*/  FADD.FTZ R45, R45, R50 ;  /* 0x000000322d2d7221 */ /* 0x000fe40000010000 */
[----:B------:R3:W-:Y:S02]  /*bf20*/  STSM.16.M88.4 [R197], R152 ;  /* 0x00000098c5007844 */ /* 0x0007e40000000200 */
[----:B------:R-:W-:-:S04]  /*bf30*/  FADD.FTZ R54, R54, R45 ;  /* 0x0000002d36367221 */ /* 0x000fc80000010000 */
[----:B------:R-:W-:Y:S01]  /*bf40*/  FADD.FTZ R3, R3, R54 ;  /* 0x0000003603037221 */ /* 0x000fe20000010000 */
[----:B------:R-:W-:Y:S06]  /*bf50*/  @!P0 BRA `(.L_x_5948) ;  /* 0x0000000000048947 */ /* 0x000fec0003800000 */
[----:B------:R-:W-:Y:S01]  /*bf60*/  BPT.TRAP 0x1 ;  /* 0x000000040000795c */ /* 0x000fe20000300000 */
.L_x_5948:
[----:B------:R0:W1:Y:S01]  /*bf70*/  SYNCS.PHASECHK.TRANS64.TRYWAIT P3, [R14+URZ+0x28c50], R57 ;  /* 0x028c50390e0075a7 */ /* 0x000062000806017f */
[----:B------:R-:W-:Y:S05]  /*bf80*/  @!P0 BRA `(.L_x_5949) ;  /* 0x0000000000048947 */ /* 0x000fea0003800000 */
[----:B------:R-:W-:Y:S01]  /*bf90*/  BPT.TRAP 0x1 ;  /* 0x000000040000795c */ /* 0x000fe20000300000 */
.L_x_5949:
[----:B------:R-:W-:Y:S01]  /*bfa0*/  ULDC UR44, c[0x0][0x9e4] ;  /* 0x00027900002c7ab9 */ /* 0x000fe20000000800 */
[----:B------:R-:W-:Y:S01]  /*bfb0*/  ULDC UR45, c[0x0][0x9dc] ;  /* 0x00027700002d7ab9 */ /* 0x000fe20000000800 */
[----:B------:R-:W-:Y:S01]  /*bfc0*/  ULDC UR39, c[0x0][0x988] ;  /* 0x0002620000277ab9 */ /* 0x000fe20000000800 */
[----:B------:R-:W-:Y:S01]  /*bfd0*/  ULDC UR46, c[0x0][0x9e0] ;  /* 0x00027800002e7ab9 */ /* 0x000fe20000000800 */
[----:B------:R-:W-:Y:S01]  /*bfe0*/  BSSY B0, `(.L_x_5950) ;  /* 0x0000006000007945 */ /* 0x000fe20003800000 */
[----:B------:R-:W-:Y:S02]  /*bff0*/  IMAD R170, R18, 0x1000, R190 ;  /* 0x0000100012aa7824 */ /* 0x000fe400078e02be */
[----:B------:R-:W-:Y:S01]  /*c000*/  IMAD.MOV.U32 R171, RZ, RZ, 0x40000040 ;  /* 0x40000040ffab7424 */ /* 0x000fe200078e00ff */
[----:B-1----:R-:W-:Y:S06]  /*c010*/  @P3 BRA `(.L_x_5951) ;  /* 0x0000000000083947 */ /* 0x002fec0003800000 */
[----:B------:R-:W1:Y:S02]  /*c020*/  SYNCS.PHASECHK.TRANS64.TRYWAIT P3, [R14+URZ+0x28c50], R57 ;  /* 0x028c50390e0075a7 */ /* 0x000e64000806017f */
[----:B-1----:R-:W-:Y:S05]  /*c030*/  @!P3 BRA `(.L_x_5952) ;  /* 0x000001400094b947 */ /* 0x002fea0003800000 */
.L_x_5951:
[----:B------:R-:W-:Y:S05]  /*c040*/  BSYNC B0 ;  /* 0x0000000000007941 */ /* 0x000fea0003800000 */
.L_x_5950:
[----:B------:R-:W-:Y:S01]  /*c050*/  R2UR UR6, R170 ;  /* 0x00000000aa0672ca */ /* 0x000fe200000e0000 */
[----:B012---:R-:W-:Y:S01]  /*c060*/  WARPGROUP.ARRIVE ;  /* 0x00000000000079c5 */ /* 0x007fe20000000000 */
[----:B------:R-:W-:Y:S01]  /*c070*/  R2UR UR7, R171 ;  /* 0x00000000ab0772ca */ /* 0x000fe200000e0000 */
[----:B------:R-:W-:Y:S01]  /*c080*/  IMAD.MOV.U32 R171, RZ, RZ, 0x40000040 ;  /* 0x40000040ffab7424 */ /* 0x000fe200078e00ff */
[----:B------:R-:W-:Y:S01]  /*c090*/  UISETP.NE.AND UP0, UPT, UR47, URZ, UPT ;  /* 0x0000003f2f00728c */ /* 0x000fe2000bf05270 */
[----:B------:R-:W-:-:S05]  /*c0a0*/  @!P1 VIADD R14, R14, 0x28c60 ;  /* 0x00028c600e0e9836 */ /* 0x000fca0000000000 */
[----:B------:R-:W-:Y:S02]  /*c0b0*/  @!P1 PRMT R14, RZ, 0x654, R14 ;  /* 0x00000654ff0e9816 */ /* 0x000fe4000000000e */
[----:B------:R-:W-:-:S03]  /*c0c0*/  PLOP3.LUT P3, PT, PT, PT, UP0, 0x40, 0x0 ;  /* 0x000000000000781c */ /* 0x000fc60003f6e808 */
[----:B------:R-:W-:Y:S03]  /*c0d0*/  HGMMA.64x256x16.F32.BF16 R24, R164, gdesc[UR4].tnspB, RZ, !UPT, gsb0 ;  /* 0x43e00004a4187df0 */ /* 0x000fe6000c0018ff */
[----:B------:R-:W-:Y:S02]  /*c0e0*/  WARPGROUP.DEPBAR.LE gsb0, 0x0 ;  /* 0x00008000000079c5 */ /* 0x000fe40000010000 */
[----:B---3--:R-:W-:Y:S01]  /*c0f0*/  VIADD R164, R170, 0x80 ;  /* 0x00000080aaa47836 */ /* 0x008fe20000000000 */
[----:B------:R-:W-:Y:S01]  /*c100*/  WARPGROUP.ARRIVE ;  /* 0x00000000000079c5 */ /* 0x000fe20000000000 */
[----:B------:R-:W-:-:S03]  /*c110*/  IMAD.MOV.U32 R165, RZ, RZ, 0x40000040 ;  /* 0x40000040ffa57424 */ /* 0x000fc600078e00ff */
[----:B------:R-:W-:Y:S02]  /*c120*/  R2UR UR6, R164 ;  /* 0x00000000a40672ca */ /* 0x000fe400000e0000 */
[----:B------:R-:W-:-:S15]  /*c130*/  R2UR UR7, R165 ;  /* 0x00000000a50772ca */ /* 0x000fde00000e0000 */
[----:B------:R-:W-:-:S01]  /*c140*/  NOP ;  /* 0x0000000000007918 */ /* 0x000fc20000000000 */
[----:B------:R-:W-:Y:S03]  /*c150*/  HGMMA.64x256x16.F32.BF16 R24, R160, gdesc[UR4].tnspB, R24, gsb0 ;  /* 0x43e00004a0187df0 */ /* 0x000fe60008001818 */
[----:B------:R-:W-:Y:S02]  /*c160*/  WARPGROUP.DEPBAR.LE gsb0, 0x0 ;  /* 0x00008000000079c5 */ /* 0x000fe40000010000 */
[C---:B------:R-:W-:Y:S01]  /*c170*/  VIADD R160, R170.reuse, 0x100 ;  /* 0x00000100aaa07836 */ /* 0x040fe20000000000 */
[----:B------:R-:W-:Y:S01]  /*c180*/  WARPGROUP.ARRIVE ;  /* 0x00000000000079c5 */ /* 0x000fe20000000000 */
[----:B------:R-:W-:Y:S02]  /*c190*/  IMAD.MOV.U32 R161, RZ, RZ, 0x40000040 ;  /* 0x40000040ffa17424 */ /* 0x000fe400078e00ff */
[----:B------:R-:W-:Y:S01]  /*c1a0*/  VIADD R170, R170, 0x180 ;  /* 0x00000180aaaa7836 */ /* 0x000fe20000000000 */
[----:B------:R-:W-:-:S02]  /*c1b0*/  R2UR UR6, R160 ;  /* 0x00000000a00672ca */ /* 0x000fc400000e0000 */
[----:B------:R-:W-:-:S15]  /*c1c0*/  R2UR UR7, R161 ;  /* 0x00000000a10772ca */ /* 0x000fde00000e0000 */
[----:B------:R-:W-:-:S01]  /*c1d0*/  NOP ;  /* 0x0000000000007918 */ /* 0x000fc20000000000 */
        /* <DEDUP_REMOVED lines=8> */
[----:B------:R-:W0:Y:S01]  /*c260*/  @P2 LDC R153, c[0x0][0x44c] ;  /* 0x00011300ff992b82 */ /* 0x000e220000000800 */
[----:B------:R-:W-:Y:S01]  /*c270*/  @!PT LDS RZ, [RZ] ;  /* 0x00000000fffff984 */ /* 0x000fe20000000800 */
[----:B------:R-:W-:Y:S01]  /*c280*/  @!PT LDS RZ, [RZ] ;  /* 0x00000000fffff984 */ /* 0x000fe20000000800 */
[----:B------:R-:W-:Y:S01]  /*c290*/  @!PT LDS RZ, [RZ] ;  /* 0x00000000fffff984 */ /* 0x000fe20000000800 */
[----:B------:R-:W-:Y:S01]  /*c2a0*/  @!PT LDS RZ, [RZ] ;  /* 0x00000000fffff984 */ /* 0x000fe20000000800 */
[----:B------:R1:W-:Y:S06]  /*c2b0*/  MEMBAR.ALL.CTA ;  /* 0x0000000000007992 */ /* 0x0003ec0000008000 */
[----:B-1----:R-:W1:Y:S01]  /*c2c0*/  FENCE.VIEW.ASYNC.S ;  /* 0x00000000000073c6 */ /* 0x002e620000000000 */
[----:B------:R-:W2:Y:S01]  /*c2d0*/  @P2 LDC R152, c[0x0][0x450] ;  /* 0x00011400ff982b82 */ /* 0x000ea20000000800 */
[----:B0-----:R-:W-:Y:S01]  /*c2e0*/  @P2 IMAD.HI.U32 R153, R192, R153, RZ ;  /* 0x00000099c0992227 */ /* 0x001fe200078e00ff */
[----:B-1----:R-:W-:-:S06]  /*c2f0*/  NOP ;  /* 0x0000000000007918 */ /* 0x002fcc0000000000 */
[----:B------:R-:W-:Y:S06]  /*c300*/  BAR.ARV 0xe, 0x100 ;  /* 0x0384000000007b1d */ /* 0x000fec0000002000 */
[----:B------:R0:W-:Y:S02]  /*c310*/  @!P1 SYNCS.ARRIVE.TRANS64.RED.A1T0 RZ, [R14+URZ], RZ ;  /* 0x000000ff0eff99a7 */ /* 0x0001e4000810043f */
[----:B0-----:R-:W-:Y:S01]  /*c320*/  IMAD.MOV.U32 R14, RZ, RZ, R192 ;  /* 0x000000ffff0e7224 */ /* 0x001fe200078e00c0 */
[----:B--2---:R-:W-:-:S04]  /*c330*/  @P2 SHF.R.U32.HI R14, RZ, R152, R153 ;  /* 0x00000098ff0e2219 */ /* 0x004fc80000011699 */
[----:B------:R-:W-:Y:S01]  /*c340*/  IADD3 R154, R14, R23, -R22 ;  /* 0x000000170e9a7210 */ /* 0x000fe20007ffe816 */
[----:B------:R-:W-:-:S04]  /*c350*/  VIADD R14, R168, 0xfffffffe ;  /* 0xfffffffea80e7836 */ /* 0x000fc80000000000 */
[----:B------:R-:W-:Y:S01]  /*c360*/  VIADD R152, R154, UR40 ;  /* 0x000000289a987c36 */ /* 0x000fe20008000000 */
[----:B------:R-:W-:Y:S06]  /*c370*/  @P3 BRA `(.L_x_5953) ;  /* 0x0000000000543947 */ /* 0x000fec0003800000 */
[C---:B------:R-:W-:Y:S01]  /*c380*/  ISETP.GT.AND P3, PT, R154.reuse, RZ, PT ;  /* 0x000000ff9a00720c */ /* 0x040fe20003f64270 */
[----:B------:R-:W-:Y:S01]  /*c390*/  BSSY B0, `(.L_x_5954) ;  /* 0x0000010000007945 */ /* 0x000fe20003800000 */
[----:B------:R-:W-:-:S11]  /*c3a0*/  VIADD R153, R154, 0xffffffff ;  /* 0xffffffff9a997836 */ /* 0x000fd60000000000 */
[----:B------:R-:W-:Y:S05]  /*c3b0*/  @P3 BRA `(.L_x_5955) ;  /* 0x0000000000203947 */ /* 0x000fea0003800000 */
[----:B------:R-:W-:Y:S01]  /*c3c0*/  UISETP.NE.AND UP0, UPT, UR41, 0x1, UPT ;  /* 0x000000012900788c */ /* 0x000fe2000bf05270 */
[----:B------:R-:W-:-:S05]  /*c3d0*/  IMAD.MOV R153, RZ, RZ, -R154 ;  /* 0x000000ffff997224 */ /* 0x000fca00078e0a9a */
[----:B------:R-:W-:-:S05]  /*c3e0*/  PLOP3.LUT P3, PT, PT, PT, UP0, 0x80, 0x0 ;  /* 0x000000000000781c */ /* 0x000fca0003f6f008 */
[----:B------:R-:W-:-:S08]  /*c3f0*/  @UP0 ULDC.64 UR4, c[0x0][0x9e8] ;  /* 0x00027a0000040ab9 */ /* 0x000fd00000000a00 */
[----:B------:R-:W-:-:S05]  /*c400*/  @P3 IMAD.HI.U32 R154, R153, UR4, RZ ;  /* 0x00000004999a3c27 */ /* 0x000fca000f8e00ff */
[----:B------:R-:W-:-:S04]  /*c410*/  @P3 SHF.R.U32.HI R153, RZ, UR5, R154 ;  /* 0x00000005ff993c19 */ /* 0x000fc8000801169a */
[----:B------:R-:W-:Y:S01]  /*c420*/  LOP3.LUT R153, RZ, R153, RZ, 0x33, !PT ;  /* 0x00000099ff997212 */ /* 0x000fe200078e33ff */
[----:B------:R-:W-:Y:S06]  /*c430*/  BRA `(.L_x_5956) ;  /* 0x0000000000147947 */ /* 0x000fec0003800000 */
.L_x_5955:
[----:B------:R-:W-:-:S06]  /*c440*/  UISETP.NE.AND UP0, UPT, UR41, 0x1, UPT ;  /* 0x000000012900788c */ /* 0x000fcc000bf05270 */
[----:B------:R-:W-:-:S05]  /*c450*/  PLOP3.LUT P3, PT, PT, PT, UP0, 0x80, 0x0 ;  /* 0x000000000000781c */ /* 0x000fca0003f6f008 */
[----:B------:R-:W-:-:S08]  /*c460*/  @UP0 ULDC.64 UR4, c[0x0][0x9e8] ;  /* 0x00027a0000040ab9 */ /* 0x000fd00000000a00 */
[----:B------:R-:W-:-:S05]  /*c470*/  @P3 IMAD.HI.U32 R154, R153, UR4, RZ ;  /* 0x00000004999a3c27 */ /* 0x000fca000f8e00ff */
[----:B------:R-:W-:-:S07]  /*c480*/  @P3 SHF.R.U32.HI R153, RZ, UR5, R154 ;  /* 0x00000005ff993c19 */ /* 0x000fce000801169a */
.L_x_5956:
[----:B------:R-:W-:Y:S05]  /*c490*/  BSYNC B0 ;  /* 0x0000000000007941 */ /* 0x000fea0003800000 */
.L_x_5954:
[----:B------:R-:W-:-:S04]  /*c4a0*/  IMAD.U32 R154, RZ, RZ, UR41 ;  /* 0x00000029ff9a7e24 */ /* 0x000fc8000f8e00ff */
[----:B------:R-:W-:-:S05]  /*c4b0*/  IMAD R153, R153, R154, UR41 ;  /* 0x0000002999997e24 */ /* 0x000fca000f8e029a */
[----:B------:R-:W-:-:S07]  /*c4c0*/  VIMNMX R152, R152, R153, PT ;  /* 0x0000009998987248 */ /* 0x000fce0003fe0100 */
.L_x_5953:
[----:B------:R-:W-:Y:S01]  /*c4d0*/  SHF.R.S32.HI R153, RZ, 0x1f, R152 ;  /* 0x0000001fff997819 */ /* 0x000fe20000011498 */
[----:B------:R-:W-:Y:S03]  /*c4e0*/  BSSY B1, `(.L_x_5957) ;  /* 0x0000253000017945 */ /* 0x000fe60003800000 */
[----:B------:R-:W-:-:S04]  /*c4f0*/  LEA.HI R153, R153, R152, RZ, 0x6 ;  /* 0x0000009899997211 */ /* 0x000fc800078f30ff */
[----:B------:R-:W-:-:S04]  /*c500*/  SHF.R.S32.HI R153, RZ, 0x6, R153 ;  /* 0x00000006ff997819 */ /* 0x000fc80000011499 */
[----:B------:R-:W-:-:S04]  /*c510*/  VIMNMX R210, R202, R153, !PT ;  /* 0x00000099cad27248 */ /* 0x000fc80007fe0100 */
[----:B------:R-:W-:-:S13]  /*c520*/  ISETP.GE.AND P3, PT, R14, R210, PT ;  /* 0x000000d20e00720c */ /* 0x000fda0003f66270 */
[----:B------:R-:W-:Y:S05]  /*c530*/  @!P3 BRA `(.L_x_5958) ;  /* 0x000000240034b947 */ /* 0x000fea0003800000 */
[----:B------:R-:W-:Y:S01]  /*c540*/  BSSY B0, `(.L_x_5959) ;  /* 0x0000249000007945 */ /* 0x000fe20003800000 */
.L_x_5978:
[----:B------:R-:W-:-:S05]  /*c550*/  VIADD R211, R18, 0x1 ;  /* 0x0000000112d37836 */ /* 0x000fca0000000000 */
[----:B------:R-:W-:-:S04]  /*c560*/  ISETP.NE.AND P3, PT, R211, 0x2, PT ;  /* 0x00000002d300780c */ /* 0x000fc80003f65270 */
[----:B------:R-:W-:Y:S02]  /*c570*/  SEL R152, RZ, 0x1, P3 ;  /* 0x00000001ff987807 */ /* 0x000fe40001800000 */
[----:B------:R-:W-:Y:S02]  /*c580*/  SEL R211, R211, RZ, P3 ;  /* 0x000000ffd3d37207 */ /* 0x000fe40001800000 */
[----:B------:R-:W-:Y:S01]  /*c590*/  LOP3.LUT R19, R19, R152, RZ, 0x3c, !PT ;  /* 0x0000009813137212 */ /* 0x000fe200078e3cff */
[----:B0-----:R-:W-:Y:S06]  /*c5a0*/  @!P0 BRA `(.L_x_5960) ;  /* 0x0000000000048947 */ /* 0x001fec0003800000 */
[----:B------:R-:W-:Y:S01]  /*c5b0*/  BPT.TRAP 0x1 ;  /* 0x000000040000795c */ /* 0x000fe20000300000 */
.L_x_5960:
[----:B------:R-:W-:Y:S01]  /*c5c0*/  IMAD R212, R211, 0x8, R2 ;  /* 0x00000008d3d47824 */ /* 0x000fe200078e0202 */
[----:B------:R-:W-:-:S04]  /*c5d0*/  SHF.L.U32 R213, R19, 0x1f, RZ ;  /* 0x0000001f13d57819 */ /* 0x000fc800000006ff */
[----:B------:R0:W1:Y:S01]  /*c5e0*/  SYNCS.PHASECHK.TRANS64.TRYWAIT P3, [R212+URZ+0x28c30], R213 ;  /* 0x028c30d5d40075a7 */ /* 0x000062000806017f */
[----:B------:R-:W-:Y:S05]  /*c5f0*/  @!P0 BRA `(.L_x_5961) ;  /* 0x0000000000048947 */ /* 0x000fea0003800000 */
[----:B------:R-:W-:Y:S01]  /*c600*/  BPT.TRAP 0x1 ;  /* 0x000000040000795c */ /* 0x000fe20000300000 */
.L_x_5961:
[----:B------:R-:W-:Y:S01]  /*c610*/  BSSY B2, `(.L_x_5962) ;  /* 0x0000006000027945 */ /* 0x000fe20003800000 */
[----:B------:R-:W-:Y:S02]  /*c620*/  IMAD R206, R211, 0x200, R15 ;  /* 0x00000200d3ce7824 */ /* 0x000fe400078e020f */
[----:B------:R-:W-:Y:S01]  /*c630*/  IMAD.MOV.U32 R207, RZ, RZ, 0x40000040 ;  /* 0x40000040ffcf7424 */ /* 0x000fe200078e00ff */
[----:B-1----:R-:W-:Y:S06]  /*c640*/  @P3 BRA `(.L_x_5963) ;  /* 0x0000000000083947 */ /* 0x002fec0003800000 */
[----:B------:R-:W1:Y:S02]  /*c650*/  SYNCS.PHASECHK.TRANS64.TRYWAIT P3, [R212+URZ+0x28c30], R213 ;  /* 0x028c30d5d40075a7 */ /* 0x000e64000806017f */
[----:B-1----:R-:W-:Y:S05]  /*c660*/  @!P3 BRA `(.L_x_5964) ;  /* 0x0000013c001cb947 */ /* 0x002fea0003800000 */
.L_x_5963:
[----:B------:R-:W-:Y:S05]  /*c670*/  BSYNC B2 ;  /* 0x0000000000027941 */ /* 0x000fea0003800000 */
.L_x_5962:
[C---:B------:R-:W-:Y:S01]  /*c680*/  R2UR UR6, R206.reuse ;  /* 0x00000000ce0672ca */ /* 0x040fe200000e0000 */
[----:B------:R-:W-:Y:S01]  /*c690*/  WARPGROUP.ARRIVE ;  /* 0x00000000000079c5 */ /* 0x000fe20000000000 */
[----:B------:R-:W-:Y:S01]  /*c6a0*/  R2UR UR7, R207 ;  /* 0x00000000cf0772ca */ /* 0x000fe200000e0000 */
[----:B------:R-:W-:Y:S01]  /*c6b0*/  VIADD R208, R206, 0x2 ;  /* 0x00000002ced07836 */ /* 0x000fe20000000000 */
[----:B------:R-:W-:Y:S01]  /*c6c0*/  R2UR UR4, R4 ;  /* 0x00000000040472ca */ /* 0x000fe200000e0000 */
[----:B------:R-:W-:Y:S01]  /*c6d0*/  IMAD.MOV.U32 R209, RZ, RZ, 0x40000040 ;  /* 0x40000040ffd17424 */ /* 0x000fe200078e00ff */
[----:B------:R-:W-:Y:S01]  /*c6e0*/  R2UR UR5, R5 ;  /* 0x00000000050572ca */ /* 0x000fe200000e0000 */
[----:B------:R-:W-:Y:S01]  /*c6f0*/  IMAD.MOV.U32 R207, RZ, RZ, 0x40000040 ;  /* 0x40000040ffcf7424 */ /* 0x000fe200078e00ff */
[----:B------:R-:W2:Y:S01]  /*c700*/  @P2 LDC R21, c[0x0][0x44c] ;  /* 0x00011300ff152b82 */ /* 0x000ea20000000800 */
[----:B------:R-:W-:Y:S01]  /*c710*/  IMAD.IADD R232, R201, 0x1, R192 ;  /* 0x00000001c9e87824 */ /* 0x000fe200078e02c0 */
[----:B------:R-:W-:-:S06]  /*c720*/  UISETP.NE.AND UP0, UPT, UR47, URZ, UPT ;  /* 0x0000003f2f00728c */ /* 0x000fcc000bf05270 */
[----:B------:R-:W3:Y:S01]  /*c730*/  @P2 LDC R13, c[0x0][0x450] ;  /* 0x00011400ff0d2b82 */ /* 0x000ee20000000800 */
[----:B------:R-:W-:Y:S02]  /*c740*/  PLOP3.LUT P3, PT, PT, PT, UP0, 0x40, 0x0 ;  /* 0x000000000000781c */ /* 0x000fe40003f6e808 */
[----:B------:R-:W-:Y:S01]  /*c750*/  HGMMA.64x64x16.F32.BF16 R152, gdesc[UR4], RZ, !UPT, gsb0 ;  /* 0x00e00000049879f0 */ /* 0x000fe2000c0018ff */
[----:B------:R-:W-:Y:S01]  /*c760*/  R2UR UR6, R208 ;  /* 0x00000000d00672ca */ /* 0x000fe200000e0000 */
[----:B------:R-:W-:Y:S01]  /*c770*/  VIADD R208, R206, 0x4 ;  /* 0x00000004ced07836 */ /* 0x000fe20000000000 */
[----:B------:R-:W-:Y:S01]  /*c780*/  R2UR UR7, R209 ;  /* 0x00000000d10772ca */ /* 0x000fe200000e0000 */
[----:B------:R-:W-:Y:S01]  /*c790*/  IMAD.MOV.U32 R209, RZ, RZ, 0x40000040 ;  /* 0x40000040ffd17424 */ /* 0x000fe200078e00ff */
[----:B------:R-:W-:Y:S01]  /*c7a0*/  R2UR UR4, R10 ;  /* 0x000000000a0472ca */ /* 0x000fe200000e0000 */
[----:B------:R-:W-:Y:S01]  /*c7b0*/  VIADD R206, R206, 0x6 ;  /* 0x00000006cece7836 */ /* 0x000fe20000000000 */
[----:B------:R-:W-:Y:S01]  /*c7c0*/  R2UR UR5, R11 ;  /* 0x000000000b0572ca */ /* 0x000fe200000e0000 */
[----:B--2---:R-:W-:-:S05]  /*c7d0*/  @P2 IMAD.HI.U32 R21, R232, R21, RZ ;  /* 0x00000015e8152227 */ /* 0x004fca00078e00ff */
[----:B---3--:R-:W-:Y:S01]  /*c7e0*/  @P2 SHF.R.U32.HI R232, RZ, R13, R21 ;  /* 0x0000000dffe82219 */ /* 0x008fe20000011615 */
[----:B------:R-:W-:Y:S02]  /*c7f0*/  @!P1 VIADD R13, R212, 0x28c40 ;  /* 0x00028c40d40d9836 */ /* 0x000fe40000000000 */
[----:B------:R-:W-:Y:S02]  /*c800*/  IMAD.U32 R21, RZ, RZ, UR45 ;  /* 0x0000002dff157e24 */ /* 0x000fe4000f8e00ff */
[----:B------:R-:W2:Y:S01]  /*c810*/  SHFL.IDX PT, R233, R232, RZ, 0x1c1f ;  /* 0x001c1fffe8e97589 */ /* 0x000ea200000e0000 */
[----:B------:R-:W-:Y:S02]  /*c820*/  @!P1 PRMT R13, RZ, 0x654, R13 ;  /* 0x00000654ff0d9816 */ /* 0x000fe4000000000d */
[----:B------:R-:W-:Y:S01]  /*c830*/  LOP3.LUT R231, RZ, R21, RZ, 0x33, !PT ;  /* 0x00000015ffe77212 */ /* 0x000fe200078e33ff */
        /* <DEDUP_REMOVED lines=13> */
[----:B------:R-:W-:Y:S01]  /*c910*/  R2UR UR5, R7 ;  /* 0x00000000070572ca */ /* 0x000fe200000e0000 */
[----:B------:R-:W-:Y:S02]  /*c920*/  WARPGROUP.DEPBAR.LE gsb0, 0x0 ;  /* 0x00008000000079c5 */ /* 0x000fe40000010000 */
[----:B------:R-:W-:-:S10]  /*c930*/  WARPGROUP.ARRIVE ;  /* 0x00000000000079c5 */ /* 0x000fd40000000000 */
[----:B------:R-:W-:Y:S03]  /*c940*/  HGMMA.64x64x16.F32.BF16 R152, gdesc[UR4], R152, gsb0 ;  /* 0x00e00000049879f0 */ /* 0x000fe60008001898 */
[----:B------:R-:W-:Y:S02]  /*c950*/  WARPGROUP.DEPBAR.LE gsb0, 0x0 ;  /* 0x00008000000079c5 */ /* 0x000fe40000010000 */
[----:B------:R3:W-:Y:S02]  /*c960*/  @!P1 SYNCS.ARRIVE.TRANS64.RED.A1T0 RZ, [R13+URZ], RZ ;  /* 0x000000ff0dff99a7 */ /* 0x0007e4000810043f */
[----:B---3--:R-:W-:-:S05]  /*c970*/  IMAD.SHL.U32 R13, R14, 0x40, RZ ;  /* 0x000000400e0d7824 */ /* 0x008fca00078e00ff */
[----:B------:R-:W-:-:S04]  /*c980*/  IADD3 R230, -R184, 0x1, -R13 ;  /* 0x00000001b8e67810 */ /* 0x000fc80007ffe90d */
[----:B------:R-:W-:-:S05]  /*c990*/  IADD3 R230, -R22, R230, R23 ;  /* 0x000000e616e67210 */ /* 0x000fca0007ffe117 */
[----:B------:R-:W-:Y:S02]  /*c9a0*/  IMAD.IADD R231, R231, 0x1, R230 ;  /* 0x00000001e7e77824 */ /* 0x000fe400078e02e6 */
[----:B------:R-:W-:Y:S02]  /*c9b0*/  VIADD R230, R230, UR46 ;  /* 0x0000002ee6e67c36 */ /* 0x000fe40008000000 */
[C---:B--2---:R-:W-:Y:S02]  /*c9c0*/  IMAD.IADD R208, R233.reuse, 0x1, R231 ;  /* 0x00000001e9d07824 */ /* 0x044fe400078e02e7 */
[----:B------:R-:W-:Y:S01]  /*c9d0*/  IMAD.IADD R209, R233, 0x1, R230 ;  /* 0x00000001e9d17824 */ /* 0x000fe200078e02e6 */
[----:B------:R-:W-:Y:S06]  /*c9e0*/  @P3 BRA `(.L_x_5965) ;  /* 0x0000000000583947 */ /* 0x000fec0003800000 */
[----:B------:R-:W-:Y:S01]  /*c9f0*/  IADD3 R233, -R22, R23, R233 ;  /* 0x0000001716e97210 */ /* 0x000fe20007ffe1e9 */
[----:B------:R-:W-:Y:S03]  /*ca00*/  BSSY B2, `(.L_x_5966) ;  /* 0x0000010000027945 */ /* 0x000fe60003800000 */
[----:B------:R-:W-:-:S13]  /*ca10*/  ISETP.GT.AND P3, PT, R233, -0x1, PT ;  /* 0xffffffffe900780c */ /* 0x000fda0003f64270 */
[----:B------:R-:W-:Y:S05]  /*ca20*/  @P3 BRA `(.L_x_5967) ;  /* 0x0000000000203947 */ /* 0x000fea0003800000 */
[----:B------:R-:W-:Y:S01]  /*ca30*/  IMAD.U32 R234, RZ, RZ, UR44 ;  /* 0x0000002cffea7e24 */ /* 0x000fe2000f8e00ff */
[----:B------:R-:W-:-:S04]  /*ca40*/  LOP3.LUT R233, RZ, R233, RZ, 0x33, !PT ;  /* 0x000000e9ffe97212 */ /* 0x000fc800078e33ff */
[----:B------:R-:W-:-:S13]  /*ca50*/  ISETP.NE.AND P3, PT, R234, 0x1, PT ;  /* 0x00000001ea00780c */ /* 0x000fda0003f65270 */
[----:B------:R-:W2:Y:S02]  /*ca60*/  @P3 LDC.64 R206, c[0x0][0x9e8] ;  /* 0x00027a00ffce3b82 */ /* 0x000ea40000000a00 */
[----:B--2---:R-:W-:-:S05]  /*ca70*/  @P3 IMAD.HI.U32 R206, R233, R206, RZ ;  /* 0x000000cee9ce3227 */ /* 0x004fca00078e00ff */
[----:B------:R-:W-:-:S04]  /*ca80*/  @P3 SHF.R.U32.HI R233, RZ, R207, R206 ;  /* 0x000000cfffe93219 */ /* 0x000fc800000116ce */
[----:B------:R-:W-:Y:S01]  /*ca90*/  LOP3.LUT R233, RZ, R233, RZ, 0x33, !PT ;  /* 0x000000e9ffe97212 */ /* 0x000fe200078e33ff */
[----:B------:R-:W-:Y:S06]  /*caa0*/  BRA `(.L_x_5968) ;  /* 0x0000000000147947 */ /* 0x000fec0003800000 */
.L_x_5967:
[----:B------:R-:W-:-:S05]  /*cab0*/  IMAD.U32 R234, RZ, RZ, UR44 ;  /* 0x0000002cffea7e24 */ /* 0x000fca000f8e00ff */
[----:B------:R-:W-:-:S13]  /*cac0*/  ISETP.NE.AND P3, PT, R234, 0x1, PT ;  /* 0x00000001ea00780c */ /* 0x000fda0003f65270 */
[----:B------:R-:W2:Y:S02]  /*cad0*/  @P3 LDC.64 R206, c[0x0][0x9e8] ;  /* 0x00027a00ffce3b82 */ /* 0x000ea40000000a00 */
[----:B--2---:R-:W-:-:S05]  /*cae0*/  @P3 IMAD.HI.U32 R206, R233, R206, RZ ;  /* 0x000000cee9ce3227 */ /* 0x004fca00078e00ff */
[----:B------:R-:W-:-:S07]  /*caf0*/  @P3 SHF.R.U32.HI R233, RZ, R207, R206 ;  /* 0x000000cfffe93219 */ /* 0x000fce00000116ce */
.L_x_5968:
[----:B------:R-:W-:Y:S05]  /*cb00*/  BSYNC B2 ;  /* 0x0000000000027941 */ /* 0x000fea0003800000 */
.L_x_5966:
[----:B------:R-:W-:-:S04]  /*cb10*/  IMAD R233, R233, R234, -R13 ;  /* 0x000000eae9e97224 */ /* 0x000fc800078e0a0d */
[----:B------:R-:W-:-:S05]  /*cb20*/  IMAD.IADD R233, R233, 0x1, -R184 ;  /* 0x00000001e9e97824 */ /* 0x000fca00078e0ab8 */
[----:B------:R-:W-:Y:S02]  /*cb30*/  VIMNMX R208, R208, R233, !PT ;  /* 0x000000e9d0d07248 */ /* 0x000fe40007fe0100 */
[----:B------:R-:W-:-:S07]  /*cb40*/  VIADDMNMX R209, R233, R234, R209, PT ;  /* 0x000000eae9d17246 */ /* 0x000fce00038001d1 */
.L_x_5965:
[----:B------:R-:W-:Y:S01]  /*cb50*/  ISETP.GT.AND P3, PT, R14, -0x1, PT ;  /* 0xffffffff0e00780c */ /* 0x000fe20003f64270 */
[----:B------:R-:W-:-:S03]  /*cb60*/  UISETP.NE.AND UP0, UPT, UR47, URZ, UPT ;  /* 0x0000003f2f00728c */ /* 0x000fc6000bf05270 */
[C---:B------:R-:W-:Y:S02]  /*cb70*/  ISETP.GT.AND P4, PT, R208.reuse, RZ, P3 ;  /* 0x000000ffd000720c */ /* 0x040fe40001f84270 */
[C---:B------:R-:W-:Y:S02]  /*cb80*/  ISETP.GT.AND P6, PT, R208.reuse, 0x8, P3 ;  /* 0x00000008d000780c */ /* 0x040fe40001fc4270 */
[C---:B------:R-:W-:Y:S02]  /*cb90*/  ISETP.LT.OR P5, PT, R209.reuse, 0x1, P4 ;  /* 0x00000001d100780c */ /* 0x040fe400027a1670 */
[----:B------:R-:W-:Y:S02]  /*cba0*/  ISETP.GT.AND P4, PT, R208, 0x1, P3 ;  /* 0x00000001d000780c */ /* 0x000fe40001f84270 */
[----:B------:R-:W-:Y:S02]  /*cbb0*/  FSEL R206, R152, -INF , !P5 ;  /* 0xff80000098ce7808 */ /* 0x000fe40006800000 */
[----:B------:R-:W-:Y:S01]  /*cbc0*/  ISETP.LT.OR P4, PT, R209, 0x2, P4 ;  /* 0x00000002d100780c */ /* 0x000fe20002781670 */
[----:B------:R-:W2:Y:S01]  /*cbd0*/  SHFL.IDX PT, R152, R232, 0x1, 0x1c1f ;  /* 0x003c1f00e8987f89 */ /* 0x000ea200000e0000 */
[----:B------:R-:W-:-:S02]  /*cbe0*/  ISETP.GT.AND P5, PT, R208, 0x9, P3 ;  /* 0x00000009d000780c */ /* 0x000fc40001fa4270 */
[----:B------:R-:W-:Y:S02]  /*cbf0*/  FSEL R207, R153, -INF , !P4 ;  /* 0xff80000099cf7808 */ /* 0x000fe40006000000 */
[----:B------:R-:W-:Y:S02]  /*cc00*/  ISETP.GT.AND P4, PT, R208, 0x10, P3 ;  /* 0x00000010d000780c */ /* 0x000fe40001f84270 */
[C---:B------:R-:W-:Y:S02]  /*cc10*/  ISETP.LT.OR P6, PT, R209.reuse, 0x9, P6 ;  /* 0x00000009d100780c */ /* 0x040fe400037c1670 */
[C---:B------:R-:W-:Y:S02]  /*cc20*/  ISETP.LT.OR P4, PT, R209.reuse, 0x11, P4 ;  /* 0x00000011d100780c */ /* 0x040fe40002781670 */
[----:B------:R-:W-:Y:S02]  /*cc30*/  ISETP.LT.OR P5, PT, R209, 0xa, P5 ;  /* 0x0000000ad100780c */ /* 0x000fe40002fa1670 */
[----:B------:R-:W-:-:S02]  /*cc40*/  FSEL R160, R160, -INF , !P4 ;  /* 0xff800000a0a07808 */ /* 0x000fc40006000000 */
[----:B------:R-:W-:Y:S02]  /*cc50*/  ISETP.GT.AND P4, PT, R208, 0x19, P3 ;  /* 0x00000019d000780c */ /* 0x000fe40001f84270 */
[----:B------:R-:W-:Y:S02]  /*cc60*/  FSEL R156, R156, -INF , !P6 ;  /* 0xff8000009c9c7808 */ /* 0x000fe40007000000 */
[----:B------:R-:W-:Y:S02]  /*cc70*/  ISETP.LT.OR P4, PT, R209, 0x1a, P4 ;  /* 0x0000001ad100780c */ /* 0x000fe40002781670 */
[----:B------:R-:W-:Y:S02]  /*cc80*/  FSEL R157, R157, -INF , !P5 ;  /* 0xff8000009d9d7808 */ /* 0x000fe40006800000 */
[----:B------:R-:W-:Y:S01]  /*cc90*/  ISETP.GT.AND P6, PT, R208, 0x11, P3 ;  /* 0x00000011d000780c */ /* 0x000fe20001fc4270 */
[--C-:B--2---:R-:W-:Y:S01]  /*cca0*/  IMAD.IADD R230, R230, 0x1, R152.reuse ;  /* 0x00000001e6e67824 */ /* 0x104fe200078e0298 */
[----:B------:R-:W-:Y:S01]  /*ccb0*/  ISETP.GT.AND P5, PT, R208, 0x18, P3 ;  /* 0x00000018d000780c */ /* 0x000fe20001fa4270 */
[----:B------:R-:W-:Y:S01]  /*ccc0*/  IMAD.IADD R231, R231, 0x1, R152 ;  /* 0x00000001e7e77824 */ /* 0x000fe200078e0298 */
[----:B------:R-:W-:-:S02]  /*ccd0*/  FSEL R165, R165, -INF , !P4 ;  /* 0xff800000a5a57808 */ /* 0x000fc40006000000 */
[----:B------:R-:W-:Y:S02]  /*cce0*/  ISETP.GT.AND P4, PT, R208, 0x28, P3 ;  /* 0x00000028d000780c */ /* 0x000fe40001f84270 */
[C---:B------:R-:W-:Y:S02]  /*ccf0*/  ISETP.LT.OR P6, PT, R209.reuse, 0x12, P6 ;  /* 0x00000012d100780c */ /* 0x040fe400037c1670 */
[C---:B------:R-:W-:Y:S02]  /*cd00*/  ISETP.LT.OR P5, PT, R209.reuse, 0x19, P5 ;  /* 0x00000019d100780c */ /* 0x040fe40002fa1670 */
[----:B------:R-:W-:Y:S02]  /*cd10*/  ISETP.LT.OR P4, PT, R209, 0x29, P4 ;  /* 0x00000029d100780c */ /* 0x000fe40002781670 */
[----:B------:R-:W-:Y:S02]  /*cd20*/  FSEL R161, R161, -INF , !P6 ;  /* 0xff800000a1a17808 */ /* 0x000fe40007000000 */
[----:B------:R-:W-:-:S02]  /*cd30*/  FSEL R164, R164, -INF , !P5 ;  /* 0xff800000a4a47808 */ /* 0x000fc40006800000 */
[C---:B------:R-:W-:Y:S02]  /*cd40*/  ISETP.GT.AND P6, PT, R208.reuse, 0x20, P3 ;  /* 0x00000020d000780c */ /* 0x040fe40001fc4270 */
[----:B------:R-:W-:Y:S02]  /*cd50*/  ISETP.GT.AND P5, PT, R208, 0x21, P3 ;  /* 0x00000021d000780c */ /* 0x000fe40001fa4270 */
[----:B------:R-:W-:Y:S02]  /*cd60*/  FSEL R232, R172, -INF , !P4 ;  /* 0xff800000ace87808 */ /* 0x000fe40006000000 */
[----:B------:R-:W-:Y:S02]  /*cd70*/  ISETP.GT.AND P4, PT, R208, 0x31, P3 ;  /* 0x00000031d000780c */ /* 0x000fe40001f84270 */
[C---:B------:R-:W-:Y:S02]  /*cd80*/  ISETP.LT.OR P6, PT, R209.reuse, 0x21, P6 ;  /* 0x00000021d100780c */ /* 0x040fe400037c1670 */
[----:B------:R-:W-:-:S02]  /*cd90*/  ISETP.LT.OR P5, PT, R209, 0x22, P5 ;  /* 0x00000022d100780c */ /* 0x000fc40002fa1670 */
[----:B------:R-:W-:Y:S02]  /*cda0*/  ISETP.LT.OR P4, PT, R209, 0x32, P4 ;  /* 0x00000032d100780c */ /* 0x000fe40002781670 */
[----:B------:R-:W-:Y:S02]  /*cdb0*/  FSEL R168, R168, -INF , !P6 ;  /* 0xff800000a8a87808 */ /* 0x000fe40007000000 */
[----:B------:R-:W-:Y:S02]  /*cdc0*/  FSEL R169, R169, -INF , !P5 ;  /* 0xff800000a9a97808 */ /* 0x000fe40006800000 */
[C---:B------:R-:W-:Y:S02]  /*cdd0*/  ISETP.GT.AND P6, PT, R208.reuse, 0x29, P3 ;  /* 0x00000029d000780c */ /* 0x040fe40001fc4270 */
[----:B------:R-:W-:Y:S02]  /*cde0*/  ISETP.GT.AND P5, PT, R208, 0x30, P3 ;  /* 0x00000030d000780c */ /* 0x000fe40001fa4270 */
[----:B------:R-:W-:-:S02]  /*cdf0*/  FSEL R177, R177, -INF , !P4 ;  /* 0xff800000b1b17808 */ /* 0x000fc40006000000 */
[----:B------:R-:W-:Y:S02]  /*ce00*/  PLOP3.LUT P4, PT, PT, PT, UP0, 0x40, 0x0 ;  /* 0x000000000000781c */ /* 0x000fe40003f8e808 */
[C---:B------:R-:W-:Y:S02]  /*ce10*/  ISETP.LT.OR P6, PT, R209.reuse, 0x2a, P6 ;  /* 0x0000002ad100780c */ /* 0x040fe400037c1670 */
[----:B------:R-:W-:Y:S02]  /*ce20*/  ISETP.LT.OR P5, PT, R209, 0x31, P5 ;  /* 0x00000031d100780c */ /* 0x000fe40002fa1670 */
[----:B------:R-:W-:Y:S02]  /*ce30*/  FSEL R173, R173, -INF , !P6 ;  /* 0xff800000adad7808 */ /* 0x000fe40007000000 */
[----:B------:R-:W-:Y:S02]  /*ce40*/  FSEL R176, R176, -INF , !P5 ;  /* 0xff800000b0b07808 */ /* 0x000fe40006800000 */
[----:B------:R-:W-:-:S02]  /*ce50*/  ISETP.GT.AND P6, PT, R208, 0x38, P3 ;  /* 0x00000038d000780c */ /* 0x000fc40001fc4270 */
[----:B------:R-:W-:Y:S02]  /*ce60*/  ISETP.GT.AND P5, PT, R208, 0x39, P3 ;  /* 0x00000039d000780c */ /* 0x000fe40001fa4270 */
[C---:B------:R-:W-:Y:S02]  /*ce70*/  ISETP.LT.OR P6, PT, R209.reuse, 0x39, P6 ;  /* 0x00000039d100780c */ /* 0x040fe400037c1670 */
[----:B------:R-:W-:Y:S02]  /*ce80*/  ISETP.LT.OR P5, PT, R209, 0x3a, P5 ;  /* 0x0000003ad100780c */ /* 0x000fe40002fa1670 */
[----:B------:R-:W-:Y:S02]  /*ce90*/  FSEL R180, R180, -INF , !P6 ;  /* 0xff800000b4b47808 */ /* 0x000fe40007000000 */
[----:B------:R-:W-:Y:S01]  /*cea0*/  FSEL R181, R181, -INF , !P5 ;  /* 0xff800000b5b57808 */ /* 0x000fe20006800000 */
[----:B------:R-:W-:Y:S08]  /*ceb0*/  @P4 BRA `(.L_x_5969) ;  /* 0x0000000000584947 */ /* 0x000ff00003800000 */
        /* <DEDUP_REMOVED lines=12> */
.L_x_5971:
[----:B------:R-:W-:-:S05]  /*cf80*/  IMAD.U32 R208, RZ, RZ, UR44 ;  /* 0x0000002cffd07e24 */ /* 0x000fca000f8e00ff */
[----:B------:R-:W-:-:S13]  /*cf90*/  ISETP.NE.AND P4, PT, R208, 0x1, PT ;  /* 0x00000001d000780c */ /* 0x000fda0003f85270 */
[----:B------:R-:W2:Y:S02]  /*cfa0*/  @P4 LDC.64 R152, c[0x0][0x9e8] ;  /* 0x00027a00ff984b82 */ /* 0x000ea40000000a00 */
[----:B--2---:R-:W-:-:S05]  /*cfb0*/  @P4 IMAD.HI.U32 R152, R172, R152, RZ ;  /* 0x00000098ac984227 */ /* 0x004fca00078e00ff */
[----:B------:R-:W-:-:S07]  /*cfc0*/  @P4 SHF.R.U32.HI R172, RZ, R153, R152 ;  /* 0x00000099ffac4219 */ /* 0x000fce0000011698 */
.L_x_5972:
[----:B------:R-:W-:Y:S05]  /*cfd0*/  BSYNC B2 ;  /* 0x0000000000027941 */ /* 0x000fea0003800000 */
.L_x_5970:
[----:B------:R-:W-:-:S04]  /*cfe0*/  IMAD R13, R172, R208, -R13 ;  /* 0x000000d0ac0d7224 */ /* 0x000fc800078e0a0d */
[----:B------:R-:W-:-:S05]  /*cff0*/  IMAD.IADD R13, R13, 0x1, -R184 ;  /* 0x000000010d0d7824 */ /* 0x000fca00078e0ab8 */
[----:B------:R-:W-:Y:S02]  /*d000*/  VIMNMX R231, R231, R13, !PT ;  /* 0x0000000de7e77248 */ /* 0x000fe40007fe0100 */
[----:B------:R-:W-:-:S07]  /*d010*/  VIADDMNMX R230, R13, R208, R230, PT ;  /* 0x000000d00de67246 */ /* 0x000fce00038001e6 */
.L_x_5969:
[----:B------:R-:W-:Y:S02]  /*d020*/  FMNMX.FTZ R13, R206, R12, !PT ;  /* 0x0000000cce0d7209 */ /* 0x000fe40007810000 */
[----:B------:R-:W-:Y:S02]  /*d030*/  ISETP.GT.AND P6, PT, R231, 0x9, P3 ;  /* 0x00000009e700780c */ /* 0x000fe40001fc4270 */
[----:B------:R-:W-:Y:S02]  /*d040*/  FMNMX.FTZ R13, R207, R13, !PT ;  /* 0x0000000dcf0d7209 */ /* 0x000fe40007810000 */
[----:B------:R-:W-:Y:S02]  /*d050*/  ISETP.LT.OR P6, PT, R230, 0xa, P6 ;  /* 0x0000000ae600780c */ /* 0x000fe400037c1670 */
[----:B------:R-:W-:Y:S02]  /*d060*/  FMNMX.FTZ R13, R156, R13, !PT ;  /* 0x0000000d9c0d7209 */ /* 0x000fe40007810000 */
[----:B------:R-:W-:-:S02]  /*d070*/  FSEL R159, R159, -INF , !P6 ;  /* 0xff8000009f9f7808 */ /* 0x000fc40007000000 */
        /* <DEDUP_REMOVED lines=13> */
[C---:B------:R-:W-:Y:S02]  /*d150*/  ISETP.GT.AND P6, PT, R231.reuse, RZ, P3 ;  /* 0x000000ffe700720c */ /* 0x040fe40001fc4270 */
        /* <DEDUP_REMOVED lines=9> */
[----:B------:R-:W-:-:S02]  /*d1f0*/  FSEL R155, R155, -INF , !P5 ;  /* 0xff8000009b9b7808 */ /* 0x000fc40006800000 */
[----:B------:R-:W-:Y:S02]  /*d200*/  FMNMX.FTZ R13, R181, R13, !PT ;  /* 0x0000000db50d7209 */ /* 0x000fe40007810000 */
[C---:B------:R-:W-:Y:S02]  /*d210*/  ISETP.GT.AND P5, PT, R231.reuse, 0x10, P3 ;  /* 0x00000010e700780c */ /* 0x040fe40001fa4270 */
[----:B------:R-:W-:Y:S01]  /*d220*/  ISETP.GT.AND P6, PT, R231, 0x38, P3 ;  /* 0x00000038e700780c */ /* 0x000fe20001fc4270 */
[----:B------:R-:W2:Y:S01]  /*d230*/  SHFL.BFLY PT, R152, R13, 0x2, 0x1f ;  /* 0x0c401f000d987f89 */ /* 0x000ea200000e0000 */
[C---:B------:R-:W-:Y:S02]  /*d240*/  ISETP.LT.OR P5, PT, R230.reuse, 0x11, P5 ;  /* 0x00000011e600780c */ /* 0x040fe40002fa1670 */
[----:B------:R-:W-:Y:S02]  /*d250*/  ISETP.LT.OR P6, PT, R230, 0x39, P6 ;  /* 0x00000039e600780c */ /* 0x000fe400037c1670 */
[----:B------:R-:W-:-:S02]  /*d260*/  FSEL R162, R162, -INF , !P5 ;  /* 0xff800000a2a27808 */ /* 0x000fc40006800000 */
[----:B------:R-:W-:Y:S02]  /*d270*/  ISETP.GT.AND P5, PT, R231, 0x19, P3 ;  /* 0x00000019e700780c */ /* 0x000fe40001fa4270 */
[----:B------:R-:W-:Y:S02]  /*d280*/  FSEL R182, R182, -INF , !P6 ;  /* 0xff800000b6b67808 */ /* 0x000fe40007000000 */
[----:B------:R-:W-:-:S04]  /*d290*/  ISETP.LT.OR P5, PT, R230, 0x1a, P5 ;  /* 0x0000001ae600780c */ /* 0x000fc80002fa1670 */
[----:B------:R-:W-:Y:S02]  /*d2a0*/  FSEL R167, R167, -INF , !P5 ;  /* 0xff800000a7a77808 */ /* 0x000fe40006800000 */
[----:B------:R-:W-:-:S04]  /*d2b0*/  ISETP.GT.AND P5, PT, R231, 0x28, P3 ;  /* 0x00000028e700780c */ /* 0x000fc80001fa4270 */
[----:B------:R-:W-:Y:S02]  /*d2c0*/  ISETP.LT.OR P5, PT, R230, 0x29, P5 ;  /* 0x00000029e600780c */ /* 0x000fe40002fa1670 */
[----:B--2---:R-:W-:Y:S01]  /*d2d0*/  FMNMX.FTZ R152, R13, R152, !PT ;  /* 0x000000980d987209 */ /* 0x004fe20007810000 */
[----:B------:R-:W-:Y:S01]  /*d2e0*/  IMAD.U32 R13, RZ, RZ, UR39 ;  /* 0x00000027ff0d7e24 */ /* 0x000fe2000f8e00ff */
[----:B------:R-:W-:Y:S02]  /*d2f0*/  FSEL R174, R174, -INF , !P5 ;  /* 0xff800000aeae7808 */ /* 0x000fe40006800000 */
[----:B------:R-:W-:Y:S01]  /*d300*/  ISETP.GT.AND P5, PT, R231, 0x30, P3 ;  /* 0x00000030e700780c */ /* 0x000fe20001fa4270 */
[----:B------:R-:W2:Y:S03]  /*d310*/  SHFL.BFLY PT, R172, R152, 0x1, 0x1f ;  /* 0x0c201f0098ac7f89 */ /* 0x000ea600000e0000 */
[----:B------:R-:W-:-:S04]  /*d320*/  ISETP.LT.OR P5, PT, R230, 0x31, P5 ;  /* 0x00000031e600780c */ /* 0x000fc80002fa1670 */
[----:B------:R-:W-:Y:S02]  /*d330*/  FSEL R178, R178, -INF , !P5 ;  /* 0xff800000b2b27808 */ /* 0x000fe40006800000 */
[----:B--2---:R-:W-:-:S04]  /*d340*/  FMNMX.FTZ R172, R152, R172, !PT ;  /* 0x000000ac98ac7209 */ /* 0x004fc80007810000 */
[----:B------:R-:W-:-:S04]  /*d350*/  FSETP.NEU.FTZ.AND P4, PT, R172, -INF , PT ;  /* 0xff800000ac00780b */ /* 0x000fc80003f9d000 */
[----:B------:R-:W-:-:S05]  /*d360*/  FSEL R152, R172, RZ, P4 ;  /* 0x000000ffac987208 */ /* 0x000fca0002000000 */
[----:B------:R-:W-:Y:S01]  /*d370*/  FADD.FTZ R152, -R152, R12 ;  /* 0x0000000c98987221 */ /* 0x000fe20000010100 */
[----:B------:R-:W-:-:S05]  /*d380*/  FMUL.FTZ R12, R172, R13 ;  /* 0x0000000dac0c7220 */ /* 0x000fca0000410000 */
[----:B------:R-:W-:Y:S02]  /*d390*/  FSEL R12, R12, RZ, P4 ;  /* 0x000000ff0c0c7208 */ /* 0x000fe40002000000 */
[----:B------:R-:W-:-:S03]  /*d3a0*/  ISETP.GT.AND P4, PT, R231, 0x8, P3 ;  /* 0x00000008e700780c */ /* 0x000fc60001f84270 */
[-CC-:B------:R-:W-:Y:S01]  /*d3b0*/  FFMA.FTZ R206, R206, R13.reuse, -R12.reuse ;  /* 0x0000000dcece7223 */ /* 0x180fe2000001080c */
[----:B------:R-:W-:Y:S01]  /*d3c0*/  ISETP.LT.OR P4, PT, R230, 0x9, P4 ;  /* 0x00000009e600780c */ /* 0x000fe20002781670 */
[-CC-:B------:R-:W-:Y:S01]  /*d3d0*/  FFMA.FTZ R207, R207, R13.reuse, -R12.reuse ;  /* 0x0000000dcfcf7223 */ /* 0x180fe2000001080c */
[-CC-:B------:R-:W-:Y:S01]  /*d3e0*/  FFMA.FTZ R156, R156, R13.reuse, -R12.reuse ;  /* 0x0000000d9c9c7223 */ /* 0x180fe2000001080c */
[-CC-:B------:R-:W-:Y:S01]  /*d3f0*/  FFMA.FTZ R157, R157, R13.reuse, -R12.reuse ;  /* 0x0000000d9d9d7223 */ /* 0x180fe2000001080c */
[----:B------:R-:W-:Y:S01]  /*d400*/  FSEL R158, R158, -INF , !P4 ;  /* 0xff8000009e9e7808 */ /* 0x000fe20006000000 */
[-CC-:B------:R-:W-:Y:S01]  /*d410*/  FFMA.FTZ R160, R160, R13.reuse, -R12.reuse ;  /* 0x0000000da0a07223 */ /* 0x180fe2000001080c */
[----:B------:R-:W-:Y:S01]  /*d420*/  ISETP.GT.AND P4, PT, R231, 0x11, P3 ;  /* 0x00000011e700780c */ /* 0x000fe20001f84270 */
[-CC-:B------:R-:W-:Y:S01]  /*d430*/  FFMA.FTZ R161, R161, R13.reuse, -R12.reuse ;  /* 0x0000000da1a17223 */ /* 0x180fe2000001080c */
[-CC-:B------:R-:W-:Y:S01]  /*d440*/  FFMA.FTZ R164, R164, R13.reuse, -R12.reuse ;  /* 0x0000000da4a47223 */ /* 0x180fe2000001080c */
        /* <DEDUP_REMOVED lines=12> */
[-C--:B------:R-:W-:Y:S01]  /*d510*/  FFMA.FTZ R181, R181, R13.reuse, -R12 ;  /* 0x0000000db5b57223 */ /* 0x080fe2000001080c */
[----:B------:R-:W-:Y:S01]  /*d520*/  FMUL.FTZ R12, R152, R13 ;  /* 0x0000000d980c7220 */ /* 0x000fe20000410000 */
[----:B------:R-:W-:Y:S01]  /*d530*/  MUFU.EX2 R206, R206 ;  /* 0x000000ce00ce7308 */ /* 0x000fe20000000800 */
[----:B------:R-:W-:-:S02]  /*d540*/  FSEL R153, R170, -INF , !P4 ;  /* 0xff800000aa997808 */ /* 0x000fc40006000000 */
[----:B------:R-:W-:Y:S02]  /*d550*/  FMNMX.FTZ R170, R154, R20, !PT ;  /* 0x000000149aaa7209 */ /* 0x000fe40007810000 */
[----:B------:R-:W-:Y:S02]  /*d560*/  ISETP.GT.AND P4, PT, R231, 0x29, P3 ;  /* 0x00000029e700780c */ /* 0x000fe40001f84270 */
[----:B------:R-:W-:Y:S01]  /*d570*/  FMNMX.FTZ R170, R155, R170, !PT ;  /* 0x000000aa9baa7209 */ /* 0x000fe20007810000 */
[----:B------:R-:W2:Y:S01]  /*d580*/  MUFU.EX2 R12, R12 ;  /* 0x0000000c000c7308 */ /* 0x000ea20000000800 */
[----:B------:R-:W-:Y:S02]  /*d590*/  ISETP.LT.OR P4, PT, R230, 0x2a, P4 ;  /* 0x0000002ae600780c */ /* 0x000fe40002781670 */
[----:B------:R-:W-:Y:S02]  /*d5a0*/  FMNMX.FTZ R170, R158, R170, !PT ;  /* 0x000000aa9eaa7209 */ /* 0x000fe40007810000 */
[----:B------:R-:W-:-:S02]  /*d5b0*/  FSEL R175, R175, -INF , !P4 ;  /* 0xff800000afaf7808 */ /* 0x000fc40006000000 */
[----:B------:R-:W-:Y:S01]  /*d5c0*/  FMNMX.FTZ R170, R159, R170, !PT ;  /* 0x000000aa9faa7209 */ /* 0x000fe20007810000 */
[----:B------:R-:W3:Y:S01]  /*d5d0*/  MUFU.EX2 R152, R207 ;  /* 0x000000cf00987308 */ /* 0x000ee20000000800 */
[----:B------:R-:W-:Y:S02]  /*d5e0*/  ISETP.GT.AND P4, PT, R231, 0x31, P3 ;  /* 0x00000031e700780c */ /* 0x000fe40001f84270 */
[----:B------:R-:W-:Y:S02]  /*d5f0*/  FMNMX.FTZ R170, R162, R170, !PT ;  /* 0x000000aaa2aa7209 */ /* 0x000fe40007810000 */
[----:B------:R-:W-:Y:S02]  /*d600*/  ISETP.LT.OR P4, PT, R230, 0x32, P4 ;  /* 0x00000032e600780c */ /* 0x000fe40002781670 */
[----:B------:R-:W-:Y:S01]  /*d610*/  FMNMX.FTZ R170, R163, R170, !PT ;  /* 0x000000aaa3aa7209 */ /* 0x000fe20007810000 */
[----:B------:R-:W4:Y:S01]  /*d620*/  MUFU.EX2 R156, R156 ;  /* 0x0000009c009c7308 */ /* 0x000f220000000800 */
[----:B------:R-:W-:Y:S01]  /*d630*/  ISETP.GT.AND P3, PT, R231, 0x39, P3 ;  /* 0x00000039e700780c */ /* 0x000fe20001f64270 */
[----:B--2---:R-:W-:Y:S01]  /*d640*/  FFMA.FTZ R0, R12, R0, R206 ;  /* 0x000000000c007223 */ /* 0x004fe200000100ce */
[----:B------:R-:W-:Y:S01]  /*d650*/  FMNMX.FTZ R170, R166, R170, !PT ;  /* 0x000000aaa6aa7209 */ /* 0x000fe20007810000 */
[-C--:B------:R-:W-:Y:S01]  /*d660*/  FMUL.FTZ R24, R24, R12.reuse ;  /* 0x0000000c18187220 */ /* 0x080fe20000410000 */
[----:B------:R-:W-:Y:S01]  /*d670*/  FSEL R179, R179, -INF , !P4 ;  /* 0xff800000b3b37808 */ /* 0x000fe20006000000 */
[----:B------:R-:W-:Y:S01]  /*d680*/  FMUL.FTZ R25, R25, R12 ;  /* 0x0000000c19197220 */ /* 0x000fe20000410000 */
[----:B------:R-:W-:Y:S01]  /*d690*/  FMNMX.FTZ R170, R167, R170, !PT ;  /* 0x000000aaa7aa7209 */ /* 0x000fe20007810000 */
[----:B------:R-:W2:Y:S01]  /*d6a0*/  MUFU.EX2 R157, R157 ;  /* 0x0000009d009d7308 */ /* 0x000ea20000000800 */
[----:B------:R-:W-:Y:S01]  /*d6b0*/  ISETP.LT.OR P3, PT, R230, 0x3a, P3 ;  /* 0x0000003ae600780c */ /* 0x000fe20001f61670 */
[----:B---3--:R-:W-:Y:S01]  /*d6c0*/  FADD.FTZ R0, R152, R0 ;  /* 0x0000000098007221 */ /* 0x008fe20000010000 */
[----:B------:R-:W-:Y:S01]  /*d6d0*/  FMNMX.FTZ R170, R153, R170, !PT ;  /* 0x000000aa99aa7209 */ /* 0x000fe20007810000 */
[-C--:B------:R-:W-:Y:S01]  /*d6e0*/  FMUL.FTZ R28, R28, R12.reuse ;  /* 0x0000000c1c1c7220 */ /* 0x080fe20000410000 */
[----:B------:R-:W-:Y:S01]  /*d6f0*/  FSEL R183, R183, -INF , !P3 ;  /* 0xff800000b7b77808 */ /* 0x000fe20005800000 */
[----:B------:R-:W-:Y:S01]  /*d700*/  FMUL.FTZ R29, R29, R12 ;  /* 0x0000000c1d1d7220 */ /* 0x000fe20000410000 */
[----:B------:R-:W-:Y:S01]  /*d710*/  FMNMX.FTZ R170, R171, R170, !PT ;  /* 0x000000aaabaa7209 */ /* 0x000fe20007810000 */
[----:B------:R-:W3:Y:S01]  /*d720*/  MUFU.EX2 R160, R160 ;  /* 0x000000a000a07308 */ /* 0x000ee20000000800 */
[----:B------:R-:W-:Y:S01]  /*d730*/  F2FP.BF16.F32.PACK_AB R152, R152, R206 ;  /* 0x000000ce9898723e */ /* 0x000fe200000010ff */
[----:B----4-:R-:W-:Y:S01]  /*d740*/  FADD.FTZ R0, R156, R0 ;  /* 0x000000009c007221 */ /* 0x010fe20000010000 */
[----:B------:R-:W-:Y:S01]  /*d750*/  FMNMX.FTZ R170, R174, R170, !PT ;  /* 0x000000aaaeaa7209 */ /* 0x000fe20007810000 */
[-C--:B------:R-:W-:Y:S01]  /*d760*/  FMUL.FTZ R32, R32, R12.reuse ;  /* 0x0000000c20207220 */ /* 0x080fe20000410000 */
[-C--:B------:R-:W-:Y:S01]  /*d770*/  FMUL.FTZ R33, R33, R12.reuse ;  /* 0x0000000c21217220 */ /* 0x080fe20000410000 */
[----:B------:R-:W-:Y:S01]  /*d780*/  FMUL.FTZ R36, R36, R12 ;  /* 0x0000000c24247220 */ /* 0x000fe20000410000 */
[----:B------:R-:W-:Y:S01]  /*d790*/  FMNMX.FTZ R170, R175, R170, !PT ;  /* 0x000000aaafaa7209 */ /* 0x000fe20007810000 */
[----:B------:R-:W-:Y:S01]  /*d7a0*/  MUFU.EX2 R161, R161 ;  /* 0x000000a100a17308 */ /* 0x000fe20000000800 */
[----:B--2---:R-:W-:Y:S01]  /*d7b0*/  FADD.FTZ R0, R157, R0 ;  /* 0x000000009d007221 */ /* 0x004fe20000010000 */
[----:B------:R-:W-:Y:S01]  /*d7c0*/  FMUL.FTZ R37, R37, R12 ;  /* 0x0000000c25257220 */ /* 0x000fe20000410000 */
[----:B------:R-:W-:Y:S01]  /*d7d0*/  FMNMX.FTZ R170, R178, R170, !PT ;  /* 0x000000aab2aa7209 */ /* 0x000fe20007810000 */
[-C--:B------:R-:W-:Y:S01]  /*d7e0*/  FMUL.FTZ R40, R40, R12.reuse ;  /* 0x0000000c28287220 */ /* 0x080fe20000410000 */
[-C--:B------:R-:W-:Y:S01]  /*d7f0*/  FMUL.FTZ R41, R41, R12.reuse ;  /* 0x0000000c29297220 */ /* 0x080fe20000410000 */
[----:B------:R-:W-:Y:S01]  /*d800*/  FMUL.FTZ R44, R44, R12 ;  /* 0x0000000c2c2c7220 */ /* 0x000fe20000410000 */
[----:B------:R-:W-:Y:S01]  /*d810*/  FMNMX.FTZ R170, R179, R170, !PT ;  /* 0x000000aab3aa7209 */ /* 0x000fe20007810000 */
[----:B------:R-:W-:Y:S01]  /*d820*/  MUFU.EX2 R164, R164 ;  /* 0x000000a400a47308 */ /* 0x000fe20000000800 */
[----:B---3--:R-:W-:Y:S01]  /*d830*/  FADD.FTZ R0, R160, R0 ;  /* 0x00000000a0007221 */ /* 0x008fe20000010000 */
[----:B------:R-:W-:Y:S01]  /*d840*/  FMUL.FTZ R45, R45, R12 ;  /* 0x0000000c2d2d7220 */ /* 0x000fe20000410000 */
[----:B------:R-:W-:Y:S01]  /*d850*/  FMNMX.FTZ R170, R182, R170, !PT ;  /* 0x000000aab6aa7209 */ /* 0x000fe20007810000 */
[-C--:B------:R-:W-:Y:S01]  /*d860*/  FMUL.FTZ R48, R48, R12.reuse ;  /* 0x0000000c30307220 */ /* 0x080fe20000410000 */
[-C--:B------:R-:W-:Y:S01]  /*d870*/  FMUL.FTZ R49, R49, R12.reuse ;  /* 0x0000000c31317220 */ /* 0x080fe20000410000 */
[----:B------:R-:W-:Y:S01]  /*d880*/  FMUL.FTZ R52, R52, R12 ;  /* 0x0000000c34347220 */ /* 0x000fe20000410000 */
[----:B------:R-:W-:Y:S01]  /*d890*/  FMNMX.FTZ R170, R183, R170, !PT ;  /* 0x000000aab7aa7209 */ /* 0x000fe20007810000 */
[----:B------:R-:W2:Y:S01]  /*d8a0*/  MUFU.EX2 R165, R165 ;  /* 0x000000a500a57308 */ /* 0x000ea20000000800 */
[-C--:B------:R-:W-:Y:S01]  /*d8b0*/  FMUL.FTZ R53, R53, R12.reuse ;  /* 0x0000000c35357220 */ /* 0x080fe20000410000 */
[-C--:B------:R-:W-:Y:S01]  /*d8c0*/  FMUL.FTZ R56, R56, R12.reuse ;  /* 0x0000000c38387220 */ /* 0x080fe20000410000 */
[-C--:B------:R-:W-:Y:S01]  /*d8d0*/  FMUL.FTZ R57, R57, R12.reuse ;  /* 0x0000000c39397220 */ /* 0x080fe20000410000 */
[----:B------:R-:W3:Y:S01]  /*d8e0*/  SHFL.BFLY PT, R206, R170, 0x2, 0x1f ;  /* 0x0c401f00aace7f89 */ /* 0x000ee200000e0000 */
        /* <DEDUP_REMOVED lines=23> */
[----:B---3--:R-:W-:Y:S01]  /*da60*/  FMNMX.FTZ R170, R170, R206, !PT ;  /* 0x000000ceaaaa7209 */ /* 0x008fe20007810000 */
[-C--:B------:R-:W-:Y:S01]  /*da70*/  FMUL.FTZ R100, R100, R12.reuse ;  /* 0x0000000c64647220 */ /* 0x080fe20000410000 */
[-C--:B------:R-:W-:Y:S01]  /*da80*/  FMUL.FTZ R101, R101, R12.reuse ;  /* 0x0000000c65657220 */ /* 0x080fe20000410000 */
[-C--:B------:R-:W-:Y:S01]  /*da90*/  FMUL.FTZ R104, R104, R12.reuse ;  /* 0x0000000c68687220 */ /* 0x080fe20000410000 */
[----:B------:R-:W3:Y:S01]  /*daa0*/  MUFU.EX2 R173, R173 ;  /* 0x000000ad00ad7308 */ /* 0x000ee20000000800 */
[----:B------:R-:W4:Y:S01]  /*dab0*/  SHFL.BFLY PT, R206, R170, 0x1, 0x1f ;  /* 0x0c201f00aace7f89 */ /* 0x000f2200000e0000 */
        /* <DEDUP_REMOVED lines=23> */
[----:B----4-:R-:W-:Y:S01]  /*dc30*/  FMNMX.FTZ R170, R170, R206, !PT ;  /* 0x000000ceaaaa7209 */ /* 0x010fe20007810000 */
[----:B------:R-:W-:-:S02]  /*dc40*/  IMAD.MOV R206, RZ, RZ, -R194 ;  /* 0x000000ffffce7224 */ /* 0x000fc400078e0ac2 */
[-C--:B------:R-:W-:Y:S01]  /*dc50*/  FMUL.FTZ R148, R148, R12.reuse ;  /* 0x0000000c94947220 */ /* 0x080fe20000410000 */
[----:B------:R-:W-:Y:S01]  /*dc60*/  FMUL.FTZ R149, R149, R12 ;  /* 0x0000000c95957220 */ /* 0x000fe20000410000 */
[C---:B------:R-:W-:Y:S01]  /*dc70*/  FSETP.NEU.FTZ.AND P4, PT, R170.reuse, -INF , PT ;  /* 0xff800000aa00780b */ /* 0x040fe20003f9d000 */
[----:B------:R-:W-:Y:S01]  /*dc80*/  FMUL.FTZ R209, R170, R13 ;  /* 0x0000000daad17220 */ /* 0x000fe20000410000 */
[----:B------:R-:W-:Y:S01]  /*dc90*/  ISETP.NE.AND P3, PT, R184, R206, PT ;  /* 0x000000ceb800720c */ /* 0x000fe20003f65270 */
[----:B------:R-:W-:Y:S01]  /*dca0*/  MUFU.EX2 R181, R181 ;  /* 0x000000b500b57308 */ /* 0x000fe20000000800 */
[----:B------:R-:W-:Y:S02]  /*dcb0*/  FSEL R206, R170, RZ, P4 ;  /* 0x000000ffaace7208 */ /* 0x000fe40002000000 */
[----:B------:R-:W-:-:S03]  /*dcc0*/  FSEL R209, R209, RZ, P4 ;  /* 0x000000ffd1d17208 */ /* 0x000fc60002000000 */
[----:B------:R-:W-:Y:S02]  /*dcd0*/  FADD.FTZ R206, -R206, R20 ;  /* 0x00000014cece7221 */ /* 0x000fe40000010100 */
[-CC-:B------:R-:W-:Y:S01]  /*dce0*/  FFMA.FTZ R155, R155, R13.reuse, -R209.reuse ;  /* 0x0000000d9b9b7223 */ /* 0x180fe200000108d1 */
[-CC-:B------:R-:W-:Y:S01]  /*dcf0*/  FFMA.FTZ R159, R159, R13.reuse, -R209.reuse ;  /* 0x0000000d9f9f7223 */ /* 0x180fe200000108d1 */
[-C--:B------:R-:W-:Y:S01]  /*dd00*/  FMUL.FTZ R20, R206, R13.reuse ;  /* 0x0000000dce147220 */ /* 0x080fe20000410000 */
[-C--:B------:R-:W-:Y:S01]  /*dd10*/  FFMA.FTZ R206, R158, R13.reuse, -R209 ;  /* 0x0000000d9ece7223 */ /* 0x080fe200000108d1 */
[----:B------:R-:W-:Y:S02]  /*dd20*/  @!P3 IMAD R18, R18, 0x40, R191 ;  /* 0x000000401212b824 */ /* 0x000fe400078e02bf */
[-CC-:B------:R-:W-:Y:S01]  /*dd30*/  FFMA.FTZ R207, R162, R13.reuse, -R209.reuse ;  /* 0x0000000da2cf7223 */ /* 0x180fe200000108d1 */
[----:B------:R-:W-:Y:S01]  /*dd40*/  FFMA.FTZ R208, R166, R13, -R209 ;  /* 0x0000000da6d07223 */ /* 0x000fe200000108d1 */
[----:B------:R-:W-:Y:S01]  /*dd50*/  MUFU.EX2 R159, R159 ;  /* 0x0000009f009f7308 */ /* 0x000fe20000000800 */
[----:B------:R-:W-:-:S02]  /*dd60*/  @!P3 IMAD R18, R18, 0x4, R2 ;  /* 0x000000041212b824 */ /* 0x000fc400078e0202 */
[-CC-:B------:R-:W-:Y:S01]  /*dd70*/  FFMA.FTZ R163, R163, R13.reuse, -R209.reuse ;  /* 0x0000000da3a37223 */ /* 0x180fe200000108d1 */
[-CC-:B------:R-:W-:Y:S01]  /*dd80*/  FFMA.FTZ R167, R167, R13.reuse, -R209.reuse ;  /* 0x0000000da7a77223 */ /* 0x180fe200000108d1 */
[-CC-:B------:R-:W-:Y:S01]  /*dd90*/  FFMA.FTZ R153, R153, R13.reuse, -R209.reuse ;  /* 0x0000000d99997223 */ /* 0x180fe200000108d1 */
[-CC-:B------:R-:W-:Y:S01]  /*dda0*/  FFMA.FTZ R171, R171, R13.reuse, -R209.reuse ;  /* 0x0000000dabab7223 */ /* 0x180fe200000108d1 */
[----:B------:R-:W-:Y:S01]  /*ddb0*/  @!P3 STS [R18+0x28800], R12 ;  /* 0x0288000c1200b388 */ /* 0x000fe20000000800 */
[----:B--2---:R-:W-:Y:S01]  /*ddc0*/  F2FP.BF16.F32.PACK_AB R158, R165, R164 ;  /* 0x000000a4a59e723e */ /* 0x004fe200000010ff */
[----:B------:R-:W2:Y:S01]  /*ddd0*/  MUFU.EX2 R20, R20 ;  /* 0x0000001400147308 */ /* 0x000ea20000000800 */
[-CC-:B------:R-:W-:Y:S01]  /*dde0*/  FFMA.FTZ R174, R174, R13.reuse, -R209.reuse ;  /* 0x0000000daeae7223 */ /* 0x180fe200000108d1 */
[-CC-:B------:R-:W-:Y:S01]  /*ddf0*/  FFMA.FTZ R175, R175, R13.reuse, -R209.reuse ;  /* 0x0000000dafaf7223 */ /* 0x180fe200000108d1 */
[-CC-:B------:R-:W-:Y:S01]  /*de00*/  FFMA.FTZ R178, R178, R13.reuse, -R209.reuse ;  /* 0x0000000db2b27223 */ /* 0x180fe200000108d1 */
[-CC-:B------:R-:W-:Y:S01]  /*de10*/  FFMA.FTZ R182, R182, R13.reuse, -R209.reuse ;  /* 0x0000000db6b67223 */ /* 0x180fe200000108d1 */
[-CC-:B------:R-:W-:Y:S01]  /*de20*/  FFMA.FTZ R183, R183, R13.reuse, -R209.reuse ;  /* 0x0000000db7b77223 */ /* 0x180fe200000108d1 */
[-CC-:B------:R-:W-:Y:S01]  /*de30*/  FFMA.FTZ R179, R179, R13.reuse, -R209.reuse ;  /* 0x0000000db3b37223 */ /* 0x180fe200000108d1 */
[----:B---3--:R-:W-:Y:S01]  /*de40*/  F2FP.BF16.F32.PACK_AB R162, R173, R232 ;  /* 0x000000e8ada2723e */ /* 0x008fe200000010ff */
[----:B------:R-:W3:Y:S08]  /*de50*/  MUFU.EX2 R206, R206 ;  /* 0x000000ce00ce7308 */ /* 0x000ef00000000800 */
[----:B------:R-:W4:Y:S01]  /*de60*/  MUFU.EX2 R166, R180 ;  /* 0x000000b400a67308 */ /* 0x000f220000000800 */
[----:B--2---:R2:W-:Y:S01]  /*de70*/  @!P3 STS [R18+0x28820], R20 ;  /* 0x028820141200b388 */ /* 0x0045e20000000800 */
        /* <DEDUP_REMOVED lines=9> */
[----:B--2---:R-:W-:Y:S01]  /*df10*/  FFMA.FTZ R18, R154, R13, -R209 ;  /* 0x0000000d9a127223 */ /* 0x004fe200000108d1 */
[----:B------:R-:W-:Y:S01]  /*df20*/  F2FP.BF16.F32.PACK_AB R154, R157, R156 ;  /* 0x0000009c9d9a723e */ /* 0x000fe200000010ff */
[C---:B------:R-:W-:Y:S01]  /*df30*/  FADD.FTZ R157, R161.reuse, R0 ;  /* 0x00000000a19d7221 */ /* 0x040fe20000010000 */
[----:B------:R-:W-:Y:S01]  /*df40*/  F2FP.BF16.F32.PACK_AB R156, R161, R160 ;  /* 0x000000a0a19c723e */ /* 0x000fe200000010ff */
[----:B------:R-:W-:Y:S01]  /*df50*/  FMUL.FTZ R42, R42, R20 ;  /* 0x000000142a2a7220 */ /* 0x000fe20000410000 */
[----:B------:R-:W-:Y:S01]  /*df60*/  F2FP.BF16.F32.PACK_AB R160, R169, R168 ;  /* 0x000000a8a9a0723e */ /* 0x000fe200000010ff */
[----:B------:R-:W-:Y:S01]  /*df70*/  FADD.FTZ R0, R164, R157 ;  /* 0x0000009da4007221 */ /* 0x000fe20000010000 */
[----:B------:R-:W-:Y:S01]  /*df80*/  MUFU.EX2 R208, R208 ;  /* 0x000000d000d07308 */ /* 0x000fe20000000800 */
[----:B------:R-:W-:Y:S01]  /*df90*/  F2FP.BF16.F32.PACK_AB R164, R177, R176 ;  /* 0x000000b0b1a4723e */ /* 0x000fe200000010ff */
[-C--:B------:R-:W-:Y:S01]  /*dfa0*/  FMUL.FTZ R43, R43, R20.reuse ;  /* 0x000000142b2b7220 */ /* 0x080fe20000410000 */
[----:B------:R-:W-:Y:S01]  /*dfb0*/  FADD.FTZ R157, R165, R0 ;  /* 0x00000000a59d7221 */ /* 0x000fe20000010000 */
[-C--:B------:R-:W-:Y:S01]  /*dfc0*/  FMUL.FTZ R46, R46, R20.reuse ;  /* 0x000000142e2e7220 */ /* 0x080fe20000410000 */
[-C--:B------:R-:W-:Y:S01]  /*dfd0*/  FMUL.FTZ R47, R47, R20.reuse ;  /* 0x000000142f2f7220 */ /* 0x080fe20000410000 */
[-C--:B------:R-:W-:Y:S01]  /*dfe0*/  FMUL.FTZ R50, R50, R20.reuse ;  /* 0x0000001432327220 */ /* 0x080fe20000410000 */
[----:B------:R-:W-:Y:S01]  /*dff0*/  FADD.FTZ R0, R168, R157 ;  /* 0x0000009da8007221 */ /* 0x000fe20000010000 */
[----:B------:R-:W-:Y:S01]  /*e000*/  MUFU.EX2 R167, R167 ;  /* 0x000000a700a77308 */ /* 0x000fe20000000800 */
[-C--:B------:R-:W-:Y:S01]  /*e010*/  FMUL.FTZ R51, R51, R20.reuse ;  /* 0x0000001433337220 */ /* 0x080fe20000410000 */
[-C--:B------:R-:W-:Y:S01]  /*e020*/  FMUL.FTZ R54, R54, R20.reuse ;  /* 0x0000001436367220 */ /* 0x080fe20000410000 */
[----:B------:R-:W-:Y:S01]  /*e030*/  FADD.FTZ R157, R169, R0 ;  /* 0x00000000a99d7221 */ /* 0x000fe20000010000 */
[-C--:B------:R-:W-:Y:S01]  /*e040*/  FMUL.FTZ R55, R55, R20.reuse ;  /* 0x0000001437377220 */ /* 0x080fe20000410000 */
[-C--:B------:R-:W-:Y:S01]  /*e050*/  FMUL.FTZ R58, R58, R20.reuse ;  /* 0x000000143a3a7220 */ /* 0x080fe20000410000 */
[-C--:B------:R-:W-:Y:S01]  /*e060*/  FMUL.FTZ R59, R59, R20.reuse ;  /* 0x000000143b3b7220 */ /* 0x080fe20000410000 */
[----:B------:R-:W-:Y:S01]  /*e070*/  FADD.FTZ R0, R232, R157 ;  /* 0x0000009de8007221 */ /* 0x000fe20000010000 */
[----:B------:R3:W-:Y:S01]  /*e080*/  MUFU.EX2 R168, R155 ;  /* 0x0000009b00a87308 */ /* 0x0007e20000000800 */
[-C--:B------:R-:W-:Y:S01]  /*e090*/  FMUL.FTZ R62, R62, R20.reuse ;  /* 0x000000143e3e7220 */ /* 0x080fe20000410000 */
[-C--:B------:R-:W-:Y:S01]  /*e0a0*/  FMUL.FTZ R63, R63, R20.reuse ;  /* 0x000000143f3f7220 */ /* 0x080fe20000410000 */
[----:B------:R-:W-:Y:S01]  /*e0b0*/  FADD.FTZ R161, R173, R0 ;  /* 0x00000000ada17221 */ /* 0x000fe20000010000 */
[-C--:B------:R-:W-:Y:S01]  /*e0c0*/  FMUL.FTZ R66, R66, R20.reuse ;  /* 0x0000001442427220 */ /* 0x080fe20000410000 */
[-C--:B------:R-:W-:Y:S01]  /*e0d0*/  FMUL.FTZ R67, R67, R20.reuse ;  /* 0x0000001443437220 */ /* 0x080fe20000410000 */
[----:B------:R-:W-:Y:S01]  /*e0e0*/  FMUL.FTZ R70, R70, R20 ;  /* 0x0000001446467220 */ /* 0x000fe20000410000 */
[----:B------:R-:W-:Y:S01]  /*e0f0*/  FADD.FTZ R0, R176, R161 ;  /* 0x000000a1b0007221 */ /* 0x000fe20000010000 */
[----:B------:R-:W2:Y:S01]  /*e100*/  MUFU.EX2 R157, R18 ;  /* 0x00000012009d7308 */ /* 0x000ea20000000800 */
[----:B---3--:R-:W-:Y:S01]  /*e110*/  F2FP.BF16.F32.PACK_AB R155, R159, R206 ;  /* 0x000000ce9f9b723e */ /* 0x008fe200000010ff */
[-C--:B------:R-:W-:Y:S01]  /*e120*/  FMUL.FTZ R71, R71, R20.reuse ;  /* 0x0000001447477220 */ /* 0x080fe20000410000 */
[----:B------:R-:W-:Y:S01]  /*e130*/  FADD.FTZ R161, R177, R0 ;  /* 0x00000000b1a17221 */ /* 0x000fe20000010000 */
[-C--:B------:R-:W-:Y:S01]  /*e140*/  FMUL.FTZ R74, R74, R20.reuse ;  /* 0x000000144a4a7220 */ /* 0x080fe20000410000 */
[-C--:B------:R-:W-:Y:S01]  /*e150*/  FMUL.FTZ R75, R75, R20.reuse ;  /* 0x000000144b4b7220 */ /* 0x080fe20000410000 */
[----:B------:R-:W-:Y:S01]  /*e160*/  FMUL.FTZ R78, R78, R20 ;  /* 0x000000144e4e7220 */ /* 0x000fe20000410000 */
[----:B----4-:R-:W-:Y:S01]  /*e170*/  FADD.FTZ R0, R166, R161 ;  /* 0x000000a1a6007221 */ /* 0x010fe20000010000 */
[----:B------:R-:W3:Y:S01]  /*e180*/  MUFU.EX2 R18, R163 ;  /* 0x000000a300127308 */ /* 0x000ee20000000800 */
[----:B------:R-:W-:Y:S01]  /*e190*/  F2FP.BF16.F32.PACK_AB R166, R181, R166 ;  /* 0x000000a6b5a6723e */ /* 0x000fe200000010ff */
[-C--:B------:R-:W-:Y:S01]  /*e1a0*/  FMUL.FTZ R79, R79, R20.reuse ;  /* 0x000000144f4f7220 */ /* 0x080fe20000410000 */
[----:B------:R-:W-:Y:S01]  /*e1b0*/  FADD.FTZ R0, R181, R0 ;  /* 0x00000000b5007221 */ /* 0x000fe20000010000 */
[-C--:B------:R-:W-:Y:S01]  /*e1c0*/  FMUL.FTZ R82, R82, R20.reuse ;  /* 0x0000001452527220 */ /* 0x080fe20000410000 */
[-C--:B------:R-:W-:Y:S01]  /*e1d0*/  FMUL.FTZ R83, R83, R20.reuse ;  /* 0x0000001453537220 */ /* 0x080fe20000410000 */
[-C--:B------:R-:W-:Y:S01]  /*e1e0*/  FMUL.FTZ R86, R86, R20.reuse ;  /* 0x0000001456567220 */ /* 0x080fe20000410000 */
[-C--:B------:R-:W-:Y:S01]  /*e1f0*/  FMUL.FTZ R87, R87, R20.reuse ;  /* 0x0000001457577220 */ /* 0x080fe20000410000 */
[----:B------:R4:W5:Y:S01]  /*e200*/  MUFU.EX2 R161, R153 ;  /* 0x0000009900a17308 */ /* 0x0009620000000800 */
[----:B--2---:R-:W-:Y:S01]  /*e210*/  FFMA.FTZ R3, R20, R3, R157 ;  /* 0x0000000314037223 */ /* 0x004fe2000001009d */
[-C--:B------:R-:W-:Y:S01]  /*e220*/  FMUL.FTZ R90, R90, R20.reuse ;  /* 0x000000145a5a7220 */ /* 0x080fe20000410000 */
[-C--:B------:R-:W-:Y:S01]  /*e230*/  FMUL.FTZ R91, R91, R20.reuse ;  /* 0x000000145b5b7220 */ /* 0x080fe20000410000 */
[-C--:B------:R-:W-:Y:S01]  /*e240*/  FMUL.FTZ R94, R94, R20.reuse ;  /* 0x000000145e5e7220 */ /* 0x080fe20000410000 */
[----:B------:R-:W-:Y:S01]  /*e250*/  FADD.FTZ R3, R168, R3 ;  /* 0x00000003a8037221 */ /* 0x000fe20000010000 */
[-C--:B------:R-:W-:Y:S01]  /*e260*/  FMUL.FTZ R95, R95, R20.reuse ;  /* 0x000000145f5f7220 */ /* 0x080fe20000410000 */
[----:B------:R-:W-:Y:S01]  /*e270*/  FMUL.FTZ R98, R98, R20 ;  /* 0x0000001462627220 */ /* 0x000fe20000410000 */
[----:B------:R-:W2:Y:S01]  /*e280*/  MUFU.EX2 R176, R171 ;  /* 0x000000ab00b07308 */ /* 0x000ea20000000800 */
[----:B------:R-:W-:Y:S01]  /*e290*/  FADD.FTZ R230, R206, R3 ;  /* 0x00000003cee67221 */ /* 0x000fe20000010000 */
[----:B----4-:R-:W-:Y:S01]  /*e2a0*/  F2FP.BF16.F32.PACK_AB R153, R168, R157 ;  /* 0x0000009da899723e */ /* 0x010fe200000010ff */
[----:B------:R-:W-:Y:S01]  /*e2b0*/  BAR.SYNC.DEFER_BLOCKING 0xf, 0x100 ;  /* 0x03c4000000007b1d */ /* 0x000fe20000010000 */
[----:B---3--:R-:W-:Y:S01]  /*e2c0*/  F2FP.BF16.F32.PACK_AB R157, R18, R207 ;  /* 0x000000cf129d723e */ /* 0x008fe200000010ff */
[----:B------:R-:W-:Y:S01]  /*e2d0*/  FADD.FTZ R230, R159, R230 ;  /* 0x000000e69fe67221 */ /* 0x000fe20000010000 */
[----:B------:R-:W-:Y:S01]  /*e2e0*/  F2FP.BF16.F32.PACK_AB R159, R167, R208 ;  /* 0x000000d0a79f723e */ /* 0x000fe200000010ff */
[-C--:B------:R-:W-:Y:S01]  /*e2f0*/  FMUL.FTZ R99, R99, R20.reuse ;  /* 0x0000001463637220 */ /* 0x080fe20000410000 */
[-C--:B------:R-:W-:Y:S01]  /*e300*/  FMUL.FTZ R102, R102, R20.reuse ;  /* 0x0000001466667220 */ /* 0x080fe20000410000 */
[----:B------:R-:W-:Y:S01]  /*e310*/  FADD.FTZ R3, R207, R230 ;  /* 0x000000e6cf037221 */ /* 0x000fe20000010000 */
[----:B------:R3:W4:Y:S01]  /*e320*/  MUFU.EX2 R163, R174 ;  /* 0x000000ae00a37308 */ /* 0x0007220000000800 */
[-C--:B------:R-:W-:Y:S01]  /*e330*/  FMUL.FTZ R103, R103, R20.reuse ;  /* 0x0000001467677220 */ /* 0x080fe20000410000 */
[-C--:B------:R-:W-:Y:S01]  /*e340*/  FMUL.FTZ R106, R106, R20.reuse ;  /* 0x000000146a6a7220 */ /* 0x080fe20000410000 */
[----:B------:R-:W-:Y:S01]  /*e350*/  FADD.FTZ R3, R18, R3 ;  /* 0x0000000312037221 */ /* 0x000fe20000010000 */
        /* <DEDUP_REMOVED lines=9> */
[----:B------:R-:W-:Y:S01]  /*e3f0*/  FADD.FTZ R174, R167, R174 ;  /* 0x000000aea7ae7221 */ /* 0x000fe20000010000 */
[-C--:B------:R-:W-:Y:S01]  /*e400*/  FMUL.FTZ R122, R122, R20.reuse ;  /* 0x000000147a7a7220 */ /* 0x080fe20000410000 */
[-C--:B------:R-:W-:Y:S01]  /*e410*/  FMUL.FTZ R123, R123, R20.reuse ;  /* 0x000000147b7b7220 */ /* 0x080fe20000410000 */
[----:B------:R-:W3:Y:S01]  /*e420*/  MUFU.EX2 R165, R178 ;  /* 0x000000b200a57308 */ /* 0x000ee20000000800 */
[----:B-----5:R-:W-:Y:S01]  /*e430*/  FADD.FTZ R3, R161, R174 ;  /* 0x000000aea1037221 */ /* 0x020fe20000010000 */
[----:B--2---:R-:W-:Y:S01]  /*e440*/  F2FP.BF16.F32.PACK_AB R161, R176, R161 ;  /* 0x000000a1b0a1723e */ /* 0x004fe200000010ff */
[----:B------:R2:W-:Y:S01]  /*e450*/  STSM.16.M88.4 [R195+0x26800], R152 ;  /* 0x02680098c3007844 */ /* 0x0005e20000000200 */
[-C--:B------:R-:W-:Y:S01]  /*e460*/  FMUL.FTZ R126, R126, R20.reuse ;  /* 0x000000147e7e7220 */ /* 0x080fe20000410000 */
[----:B------:R-:W-:Y:S01]  /*e470*/  FADD.FTZ R168, R176, R3 ;  /* 0x00000003b0a87221 */ /* 0x000fe20000010000 */
[-C--:B------:R-:W-:Y:S01]  /*e480*/  FMUL.FTZ R127, R127, R20.reuse ;  /* 0x000000147f7f7220 */ /* 0x080fe20000410000 */
[----:B------:R2:W-:Y:S01]  /*e490*/  STSM.16.M88.4 [R198], R156 ;  /* 0x0000009cc6007844 */ /* 0x0005e20000000200 */
[----:B------:R-:W5:Y:S01]  /*e4a0*/  MUFU.EX2 R12, R179 ;  /* 0x000000b3000c7308 */ /* 0x000f620000000800 */
[----:B----4-:R-:W-:Y:S01]  /*e4b0*/  FADD.FTZ R3, R163, R168 ;  /* 0x000000a8a3037221 */ /* 0x010fe20000010000 */
[----:B0-----:R-:W-:Y:S01]  /*e4c0*/  F2FP.BF16.F32.PACK_AB R163, R180, R163 ;  /* 0x000000a3b4a3723e */ /* 0x001fe200000010ff */
[-C--:B------:R-:W-:Y:S01]  /*e4d0*/  FMUL.FTZ R130, R130, R20.reuse ;  /* 0x0000001482827220 */ /* 0x080fe20000410000 */
[-C--:B------:R-:W-:Y:S01]  /*e4e0*/  FMUL.FTZ R131, R131, R20.reuse ;  /* 0x0000001483837220 */ /* 0x080fe20000410000 */
[----:B------:R-:W-:Y:S01]  /*e4f0*/  FADD.FTZ R168, R180, R3 ;  /* 0x00000003b4a87221 */ /* 0x000fe20000010000 */
[-C--:B------:R-:W-:Y:S01]  /*e500*/  FMUL.FTZ R134, R134, R20.reuse ;  /* 0x0000001486867220 */ /* 0x080fe20000410000 */
[----:B------:R2:W-:Y:S01]  /*e510*/  STSM.16.M88.4 [R196], R160 ;  /* 0x000000a0c4007844 */ /* 0x0005e20000000200 */
        /* <DEDUP_REMOVED lines=9> */
[C---:B-----5:R-:W-:Y:S01]  /*e5b0*/  FADD.FTZ R3, R12.reuse, R3 ;  /* 0x000000030c037221 */ /* 0x060fe20000010000 */
[----:B------:R-:W-:Y:S01]  /*e5c0*/  F2FP.BF16.F32.PACK_AB R165, R12, R165 ;  /* 0x000000a50ca5723e */ /* 0x000fe200000010ff */
[-C--:B------:R-:W-:Y:S01]  /*e5d0*/  FMUL.FTZ R147, R147, R20.reuse ;  /* 0x0000001493937220 */ /* 0x080fe20000410000 */
[-C--:B------:R-:W-:Y:S01]  /*e5e0*/  FMUL.FTZ R150, R150, R20.reuse ;  /* 0x0000001496967220 */ /* 0x080fe20000410000 */
[----:B------:R-:W-:Y:S01]  /*e5f0*/  FMUL.FTZ R151, R151, R20 ;  /* 0x0000001497977220 */ /* 0x000fe20000410000 */
[----:B0-----:R-:W-:Y:S01]  /*e600*/  FADD.FTZ R18, R182, R3 ;  /* 0x00000003b6127221 */ /* 0x001fe20000010000 */
[----:B---3--:R-:W-:-:S03]  /*e610*/  F2FP.BF16.F32.PACK_AB R167, R183, R182 ;  /* 0x000000b6b7a7723e */ /* 0x008fc600000010ff */
[----:B------:R-:W-:Y:S02]  /*e620*/  FADD.FTZ R3, R183, R18 ;  /* 0x00000012b7037221 */ /* 0x000fe40000010000 */
[----:B------:R2:W-:Y:S01]  /*e630*/  STSM.16.M88.4 [R197], R164 ;  /* 0x000000a4c5007844 */ /* 0x0005e20000000200 */
[----:B------:R-:W-:Y:S05]  /*e640*/  @!P0 BRA `(.L_x_5973) ;  /* 0x0000000000048947 */ /* 0x000fea0003800000 */
[----:B------:R-:W-:Y:S01]  /*e650*/  BPT.TRAP 0x1 ;  /* 0x000000040000795c */ /* 0x000fe20000300000 */
.L_x_5973:
[----:B------:R0:W3:Y:S01]  /*e660*/  SYNCS.PHASECHK.TRANS64.TRYWAIT P3, [R212+URZ+0x28c50], R213 ;  /* 0x028c50d5d40075a7 */ /* 0x0000e2000806017f */
[----:B------:R-:W-:Y:S05]  /*e670*/  @!P0 BRA `(.L_x_5974) ;  /* 0x0000000000048947 */ /* 0x000fea0003800000 */
[----:B------:R-:W-:Y:S01]  /*e680*/  BPT.TRAP 0x1 ;  /* 0x000000040000795c */ /* 0x000fe20000300000 */
.L_x_5974:
[----:B------:R-:W-:Y:S04]  /*e690*/  BSSY B2, `(.L_x_5975) ;  /* 0x0000004000027945 */ /* 0x000fe80003800000 */
[----:B---3--:R-:W-:Y:S05]  /*e6a0*/  @P3 BRA `(.L_x_5976) ;  /* 0x0000000000083947 */ /* 0x008fea0003800000 */
[----:B------:R-:W3:Y:S02]  /*e6b0*/  SYNCS.PHASECHK.TRANS64.TRYWAIT P3, [R212+URZ+0x28c50], R213 ;  /* 0x028c50d5d40075a7 */ /* 0x000ee4000806017f */
[----:B---3--:R-:W-:Y:S05]  /*e6c0*/  @!P3 BRA `(.L_x_5977) ;  /* 0x0000011c0018b947 */ /* 0x008fea0003800000 */
.L_x_5976:
[----:B------:R-:W-:Y:S05]  /*e6d0*/  BSYNC B2 ;  /* 0x0000000000027941 */ /* 0x000fea0003800000 */
.L_x_5975:
[----:B------:R-:W-:Y:S01]  /*e6e0*/  IMAD R168, R211, 0x1000, R190 ;  /* 0x00001000d3a87824 */ /* 0x000fe200078e02be */
[----:B------:R-:W-:Y:S01]  /*e6f0*/  WARPGROUP.ARRIVE ;  /* 0x00000000000079c5 */ /* 0x000fe20000000000 */
[----:B------:R-:W-:Y:S01]  /*e700*/  IMAD.MOV.U32 R169, RZ, RZ, 0x40000040 ;  /* 0x40000040ffa97424 */ /* 0x000fe200078e00ff */
[----:B------:R-:W-:Y:S01]  /*e710*/  ISETP.GT.AND P3, PT, R14, R210, PT ;  /* 0x000000d20e00720c */ /* 0x000fe20003f64270 */
[----:B01-3--:R-:W-:Y:S01]  /*e720*/  @!P1 VIADD R212, R212, 0x28c60 ;  /* 0x00028c60d4d49836 */ /* 0x00bfe20000000000 */
[----:B------:R-:W-:Y:S01]  /*e730*/  R2UR UR6, R168 ;  /* 0x00000000a80672ca */ /* 0x000fe200000e0000 */
[----:B------:R-:W-:Y:S01]  /*e740*/  VIADD R14, R14, 0xffffffff ;  /* 0xffffffff0e0e7836 */ /* 0x000fe20000000000 */
[----:B------:R-:W-:Y:S01]  /*e750*/  R2UR UR7, R169 ;  /* 0x00000000a90772ca */ /* 0x000fe200000e0000 */
[----:B------:R-:W-:Y:S01]  /*e760*/  IMAD.MOV.U32 R169, RZ, RZ, 0x40000040 ;  /* 0x40000040ffa97424 */ /* 0x000fe200078e00ff */
[----:B------:R-:W-:Y:S01]  /*e770*/  @!P1 PRMT R212, RZ, 0x654, R212 ;  /* 0x00000654ffd49816 */ /* 0x000fe200000000d4 */
[----:B------:R-:W-:-:S02]  /*e780*/  IMAD.MOV.U32 R20, RZ, RZ, R170 ;  /* 0x000000ffff147224 */ /* 0x000fc400078e00aa */
[----:B------:R-:W-:Y:S02]  /*e790*/  IMAD.MOV.U32 R12, RZ, RZ, R172 ;  /* 0x000000ffff0c7224 */ /* 0x000fe400078e00ac */
[----:B------:R-:W-:-:S06]  /*e7a0*/  IMAD.MOV.U32 R18, RZ, RZ, R211 ;  /* 0x000000ffff127224 */ /* 0x000fcc00078e00d3 */
        /* <DEDUP_REMOVED lines=34> */
[----:B------:R-:W-:Y:S05]  /*e9d0*/  BSYNC B0 ;  /* 0x0000000000007941 */ /* 0x000fea0003800000 */
.L_x_5959:
[----:B------:R-:W-:Y:S02]  /*e9e0*/  IMAD.MOV.U32 R20, RZ, RZ, R170 ;  /* 0x000000ffff147224 */ /* 0x000fe400078e00aa */
[----:B------:R-:W-:Y:S02]  /*e9f0*/  IMAD.MOV.U32 R12, RZ, RZ, R172 ;  /* 0x000000ffff0c7224 */ /* 0x000fe400078e00ac */
[----:B------:R-:W-:-:S07]  /*ea00*/  IMAD.MOV.U32 R18, RZ, RZ, R211 ;  /* 0x000000ffff127224 */ /* 0x000fce00078e00d3 */
.L_x_5958:
[----:B------:R-:W-:Y:S05]  /*ea10*/  BSYNC B1 ;  /* 0x0000000000017941 */ /* 0x000fea0003800000 */
.L_x_5957:
[----:B------:R-:W1:Y:S01]  /*ea20*/  LDC R152, c[0x0][0x448] ;  /* 0x00011200ff987b82 */ /* 0x000e620000000800 */
[----:B------:R-:W-:-:S07]  /*ea30*/  IADD3 R155, R23, 0x1, -R22 ;  /* 0x00000001179b7810 */ /* 0x000fce0007ffe816 */
[----:B------:R-:W2:Y:S01]  /*ea40*/  LDC R156, c[0x0][0x9e4] ;  /* 0x00027900ff9c7b82 */ /* 0x000ea20000000800 */
        /* <DEDUP_REMOVED lines=8> */
[----:B------:R-:W-:Y:S01]  /*ead0*/  IMAD.IADD R154, R152, 0x1, -R21 ;  /* 0x00000001989a7824 */ /* 0x000fe200078e0a15 */
[----:B------:R-:W-:Y:S06]  /*eae0*/  @!P6 BRA `(.L_x_5979) ;  /* 0x000000000048e947 */ /* 0x000fec0003800000 */
[----:B------:R-:W-:Y:S01]  /*eaf0*/  IMAD.MOV.U32 R21, RZ, RZ, R152 ;  /* 0x000000ffff157224 */ /* 0x000fe200078e0098 */
[----:B------:R-:W-:Y:S04]  /*eb00*/  BSSY B0, `(.L_x_5980) ;  /* 0x000000e000007945 */ /* 0x000fe80003800000 */
[----:B------:R-:W-:-:S13]  /*eb10*/  ISETP.GT.AND P2, PT, R21, -0x1, PT ;  /* 0xffffffff1500780c */ /* 0x000fda0003f44270 */
        /* <DEDUP_REMOVED lines=8> */
.L_x_5981:
[----:B------:R-:W-:-:S13]  /*eba0*/  ISETP.NE.AND P2, PT, R156, 0x1, PT ;  /* 0x000000019c00780c */ /* 0x000fda0003f45270 */
[----:B------:R-:W1:Y:S02]  /*ebb0*/  @P2 LDC.64 R152, c[0x0][0x9e8] ;  /* 0x00027a00ff982b82 */ /* 0x000e640000000a00 */
[----:B-1----:R-:W-:-:S05]  /*ebc0*/  @P2 IMAD.HI.U32 R152, R21, R152, RZ ;  /* 0x0000009815982227 */ /* 0x002fca00078e00ff */
[----:B------:R-:W-:-:S07]  /*ebd0*/  @P2 SHF.R.U32.HI R21, RZ, R153, R152 ;  /* 0x00000099ff152219 */ /* 0x000fce0000011698 */
.L_x_5982:
[----:B------:R-:W-:Y:S05]  /*ebe0*/  BSYNC B0 ;  /* 0x0000000000007941 */ /* 0x000fea0003800000 */
.L_x_5980:
[----:B------:R-:W-:-:S05]  /*ebf0*/  IMAD R21, R21, R156, RZ ;  /* 0x0000009c15157224 */ /* 0x000fca00078e02ff */
[----:B------:R-:W-:-:S07]  /*ec00*/  VIMNMX R154, R154, R21, !PT ;  /* 0x000000159a9a7248 */ /* 0x000fce0007fe0100 */
.L_x_5979:
[----:B------:R-:W-:Y:S01]  /*ec10*/  VIADD R154, R154, 0x3f ;  /* 0x0000003f9a9a7836 */ /* 0x000fe20000000000 */
[----:B------:R-:W-:Y:S04]  /*ec20*/  BSSY B0, `(.L_x_5983) ;  /* 0x00001ad000007945 */ /* 0x000fe80003800000 */
[----:B------:R-:W-:-:S04]  /*ec30*/  SHF.R.S32.HI R21, RZ, 0x1f, R154 ;  /* 0x0000001fff157819 */ /* 0x000fc8000001149a */
[----:B------:R-:W-:-:S04]  /*ec40*/  LEA.HI R21, R21, R154, RZ, 0x6 ;  /* 0x0000009a15157211 */ /* 0x000fc800078f30ff */
[----:B------:R-:W-:-:S04]  /*ec50*/  SHF.R.S32.HI R21, RZ, 0x6, R21 ;  /* 0x00000006ff157819 */ /* 0x000fc80000011415 */
[----:B------:R-:W-:-:S04]  /*ec60*/  VIMNMX R21, R202, R21, !PT ;  /* 0x00000015ca157248 */ /* 0x000fc80007fe0100 */
[----:B------:R-:W-:-:S13]  /*ec70*/  ISETP.GE.AND P2, PT, R14, R21, PT ;  /* 0x000000150e00720c */ /* 0x000fda0003f46270 */
[----:B------:R-:W-:Y:S05]  /*ec80*/  @!P2 BRA `(.L_x_5984) ;  /* 0x000000180098a947 */ /* 0x000fea0003800000 */
[----:B------:R-:W-:Y:S01]  /*ec90*/  BSSY B1, `(.L_x_5985) ;  /* 0x00001a4000017945 */ /* 0x000fe20003800000 */
[----:B------:R-:W-:Y:S02]  /*eca0*/  IMAD.MOV.U32 R208, RZ, RZ, R20 ;  /* 0x000000ffffd07224 */ /* 0x000fe400078e0014 */
[----:B------:R-:W-:Y:S02]  /*ecb0*/  IMAD.MOV.U32 R209, RZ, RZ, R12 ;  /* 0x000000ffffd17224 */ /* 0x000fe400078e000c */
[----:B------:R-:W-:Y:S02]  /*ecc0*/  IMAD.MOV.U32 R206, RZ, RZ, R14 ;  /* 0x000000ffffce7224 */ /* 0x000fe400078e000e */
[----:B------:R-:W-:-:S07]  /*ecd0*/  IMAD.MOV.U32 R210, RZ, RZ, R18 ;  /* 0x000000ffffd27224 */ /* 0x000fce00078e0012 */
.L_x_5996:
[----:B------:R-:W-:Y:S02]  /*ece0*/  VIADD R18, R210, 0x1 ;  /* 0x00000001d2127836 */ /* 0x000fe40000000000 */
[----:B------:R-:W-:Y:S02]  /*ecf0*/  IMAD.MOV.U32 R12, RZ, RZ, R206 ;  /* 0x000000ffff0c7224 */ /* 0x000fe400078e00ce */
[----:B------:R-:W-:Y:S01]  /*ed00*/  VIADD R206, R206, 0xffffffff ;  /* 0xffffffffcece7836 */ /* 0x000fe20000000000 */
[----:B------:R-:W-:Y:S02]  /*ed10*/  ISETP.NE.AND P3, PT, R18, 0x2, PT ;  /* 0x000000021200780c */ /* 0x000fe40003f65270 */
[----:B------:R-:W-:Y:S02]  /*ed20*/  ISETP.GT.AND P2, PT, R12, R21, PT ;  /* 0x000000150c00720c */ /* 0x000fe40003f44270 */
[----:B------:R-:W-:Y:S02]  /*ed30*/  SEL R12, RZ, 0x1, P3 ;  /* 0x00000001ff0c7807 */ /* 0x000fe40001800000 */
[----:B------:R-:W-:-:S02]  /*ed40*/  SEL R18, R18, RZ, P3 ;  /* 0x000000ff12127207 */ /* 0x000fc40001800000 */
[----:B------:R-:W-:Y:S01]  /*ed50*/  LOP3.LUT R19, R19, R12, RZ, 0x3c, !PT ;  /* 0x0000000c13137212 */ /* 0x000fe200078e3cff */
[----:B-1----:R-:W-:Y:S06]  /*ed60*/  @!P0 BRA `(.L_x_5986) ;  /* 0x0000000000048947 */ /* 0x002fec0003800000 */
[----:B------:R-:W-:Y:S01]  /*ed70*/  BPT.TRAP 0x1 ;  /* 0x000000040000795c */ /* 0x000fe20000300000 */
.L_x_5986:
[----:B------:R-:W-:Y:S01]  /*ed80*/  IMAD R14, R18, 0x8, R2 ;  /* 0x00000008120e7824 */ /* 0x000fe200078e0202 */
[----:B------:R-:W-:-:S04]  /*ed90*/  SHF.L.U32 R207, R19, 0x1f, RZ ;  /* 0x0000001f13cf7819 */ /* 0x000fc800000006ff */
[----:B------:R1:W2:Y:S01]  /*eda0*/  SYNCS.PHASECHK.TRANS64.TRYWAIT P3, [R14+URZ+0x28c30], R207 ;  /* 0x028c30cf0e0075a7 */ /* 0x0002a2000806017f */
[----:B------:R-:W-:Y:S05]  /*edb0*/  @!P0 BRA `(.L_x_5987) ;  /* 0x0000000000048947 */ /* 0x000fea0003800000 */
[----:B------:R-:W-:Y:S01]  /*edc0*/  BPT.TRAP 0x1 ;  /* 0x000000040000795c */ /* 0x000fe20000300000 */
.L_x_5987:
[----:B------:R-:W-:Y:S01]  /*edd0*/  BSSY B2, `(.L_x_5988) ;  /* 0x0000006000027945 */ /* 0x000fe20003800000 */
[----:B------:R-:W-:Y:S02]  /*ede0*/  IMAD R154, R18, 0x200, R15 ;  /* 0x00000200129a7824 */ /* 0x000fe400078e020f */
[----:B------:R-:W-:Y:S01]  /*edf0*/  IMAD.MOV.U32 R155, RZ, RZ, 0x40000040 ;  /* 0x40000040ff9b7424 */ /* 0x000fe200078e00ff */
[----:B--2---:R-:W-:Y:S06]  /*ee00*/  @P3 BRA `(.L_x_5989) ;  /* 0x0000000000083947 */ /* 0x004fec0003800000 */
[----:B------:R-:W2:Y:S02]  /*ee10*/  SYNCS.PHASECHK.TRANS64.TRYWAIT P3, [R14+URZ+0x28c30], R207 ;  /* 0x028c30cf0e0075a7 */ /* 0x000ea4000806017f */
[----:B--2---:R-:W-:Y:S05]  /*ee20*/  @!P3 BRA `(.L_x_5990) ;  /* 0x000001140054b947 */ /* 0x004fea0003800000 */
.L_x_5989:
[----:B------:R-:W-:Y:S05]  /*ee30*/  BSYNC B2 ;  /* 0x0000000000027941 */ /* 0x000fea0003800000 */
.L_x_5988:
[C---:B------:R-:W-:Y:S01]  /*ee40*/  R2UR UR6, R154.reuse ;  /* 0x000000009a0672ca */ /* 0x040fe200000e0000 */
[C---:B------:R-:W-:Y:S01]  /*ee50*/  VIADD R152, R154.reuse, 0x2 ;  /* 0x000000029a987836 */ /* 0x040fe20000000000 */
[----:B------:R-:W-:Y:S01]  /*ee60*/  R2UR UR7, R155 ;  /* 0x000000009b0772ca */ /* 0x000fe200000e0000 */
[----:B------:R-:W-:Y:S01]  /*ee70*/  VIADD R12, R154, 0x4 ;  /* 0x000000049a0c7836 */ /* 0x000fe20000000000 */
        /* <DEDUP_REMOVED lines=8> */
[----:B------:R-:W-:-:S02]  /*ef00*/  R2UR UR11, R153 ;  /* 0x00000000990b72ca */ /* 0x000fc400000e0000 */
[----:B------:R-:W-:Y:S02]  /*ef10*/  R2UR UR19, R155 ;  /* 0x000000009b1372ca */ /* 0x000fe400000e0000 */
[----:B------:R-:W-:Y:S01]  /*ef20*/  WARPGROUP.ARRIVE ;  /* 0x00000000000079c5 */ /* 0x000fe20000000000 */
[----:B------:R-:W-:Y:S02]  /*ef30*/  R2UR UR8, R10 ;  /* 0x000000000a0872ca */ /* 0x000fe400000e0000 */
[----:B------:R-:W-:Y:S02]  /*ef40*/  R2UR UR9, R11 ;  /* 0x000000000b0972ca */ /* 0x000fe400000e0000 */
[----:B------:R-:W-:Y:S01]  /*ef50*/  R2UR UR14, R12 ;  /* 0x000000000c0e72ca */ /* 0x000fe200000e0000 */
[----:B------:R-:W-:Y:S01]  /*ef60*/  HGMMA.64x64x16.F32.BF16 R152, gdesc[UR4], RZ, !UPT, gsb0 ;  /* 0x00e00000049879f0 */ /* 0x000fe2000c0018ff */
[----:B------:R-:W-:Y:S01]  /*ef70*/  R2UR UR15, R13 ;  /* 0x000000000d0f72ca */ /* 0x000fe200000e0000 */
[----:B------:R-:W-:Y:S01]  /*ef80*/  ULDC UR4, c[0x0][0x988] ;  /* 0x0002620000047ab9 */ /* 0x000fe20000000800 */
[----:B------:R-:W-:-:S02]  /*ef90*/  R2UR UR12, R8 ;  /* 0x00000000080c72ca */ /* 0x000fc400000e0000 */
        /* <DEDUP_REMOVED lines=29> */
[----:B------:R-:W3:Y:S02]  /*f170*/  SHFL.BFLY PT, R13, R12, 0x2, 0x1f ;  /* 0x0c401f000c0d7f89 */ /* 0x000ee400000e0000 */
[----:B---3--:R-:W-:-:S05]  /*f180*/  FMNMX.FTZ R12, R12, R13, !PT ;  /* 0x0000000d0c0c7209 */ /* 0x008fca0007810000 */
[----:B------:R-:W3:Y:S02]  /*f190*/  SHFL.BFLY PT, R13, R12, 0x1, 0x1f ;  /* 0x0c201f000c0d7f89 */ /* 0x000ee400000e0000 */
[----:B---3--:R-:W-:Y:S01]  /*f1a0*/  FMNMX.FTZ R12, R12, R13, !PT ;  /* 0x0000000d0c0c7209 */ /* 0x008fe20007810000 */
[----:B------:R-:W-:-:S04]  /*f1b0*/  IMAD.U32 R13, RZ, RZ, UR4 ;  /* 0x00000004ff0d7e24 */ /* 0x000fc8000f8e00ff */
[C---:B------:R-:W-:Y:S01]  /*f1c0*/  FADD.FTZ R209, -R12.reuse, R209 ;  /* 0x000000d10cd17221 */ /* 0x040fe20000010100 */
[----:B------:R-:W-:-:S03]  /*f1d0*/  FMUL.FTZ R20, R12, R13 ;  /* 0x0000000d0c147220 */ /* 0x000fc60000410000 */
        /* <DEDUP_REMOVED lines=17> */
[----:B------:R-:W-:Y:S01]  /*f2f0*/  @!P1 VIADD R20, R14, 0x28c40 ;  /* 0x00028c400e149836 */ /* 0x000fe20000000000 */
[----:B------:R-:W3:Y:S04]  /*f300*/  MUFU.EX2 R168, R211 ;  /* 0x000000d300a87308 */ /* 0x000ee80000000800 */
[----:B------:R-:W-:-:S04]  /*f310*/  @!P1 PRMT R20, RZ, 0x654, R20 ;  /* 0x00000654ff149816 */ /* 0x000fc80000000014 */
[----:B------:R4:W-:Y:S01]  /*f320*/  @!P1 SYNCS.ARRIVE.TRANS64.RED.A1T0 RZ, [R20+URZ], RZ ;  /* 0x000000ff14ff99a7 */ /* 0x0009e2000810043f */
[----:B------:R-:W5:Y:S01]  /*f330*/  MUFU.EX2 R152, R152 ;  /* 0x0000009800987308 */ /* 0x000f620000000800 */
[----:B----4-:R-:W-:-:S07]  /*f340*/  IMAD.MOV R20, RZ, RZ, -R194 ;  /* 0x000000ffff147224 */ /* 0x010fce00078e0ac2 */
[----:B------:R-:W4:Y:S01]  /*f350*/  MUFU.EX2 R153, R153 ;  /* 0x0000009900997308 */ /* 0x000f220000000800 */
[-C--:B---3--:R-:W-:Y:S01]  /*f360*/  FMUL.FTZ R24, R24, R168.reuse ;  /* 0x000000a818187220 */ /* 0x088fe20000410000 */
[-C--:B------:R-:W-:Y:S01]  /*f370*/  FMUL.FTZ R25, R25, R168.reuse ;  /* 0x000000a819197220 */ /* 0x080fe20000410000 */
[----:B------:R-:W-:Y:S01]  /*f380*/  FMUL.FTZ R28, R28, R168 ;  /* 0x000000a81c1c7220 */ /* 0x000fe20000410000 */
[----:B------:R-:W-:Y:S01]  /*f390*/  ISETP.NE.AND P3, PT, R184, R20, PT ;  /* 0x00000014b800720c */ /* 0x000fe20003f65270 */
[----:B------:R-:W-:Y:S01]  /*f3a0*/  FMUL.FTZ R29, R29, R168 ;  /* 0x000000a81d1d7220 */ /* 0x000fe20000410000 */
[----:B------:R-:W-:Y:S01]  /*f3b0*/  FMNMX.FTZ R20, R154, R208, !PT ;  /* 0x000000d09a147209 */ /* 0x000fe20007810000 */
[-C--:B------:R-:W-:Y:S01]  /*f3c0*/  FMUL.FTZ R32, R32, R168.reuse ;  /* 0x000000a820207220 */ /* 0x080fe20000410000 */
[----:B------:R-:W-:Y:S01]  /*f3d0*/  FMUL.FTZ R33, R33, R168 ;  /* 0x000000a821217220 */ /* 0x000fe20000410000 */
[----:B-----5:R-:W-:Y:S01]  /*f3e0*/  FFMA.FTZ R0, R168, R0, R152 ;  /* 0x00000000a8007223 */ /* 0x020fe20000010098 */
[-C--:B------:R-:W-:Y:S01]  /*f3f0*/  FMUL.FTZ R36, R36, R168.reuse ;  /* 0x000000a824247220 */ /* 0x080fe20000410000 */
[-C--:B------:R-:W-:Y:S01]  /*f400*/  FMUL.FTZ R37, R37, R168.reuse ;  /* 0x000000a825257220 */ /* 0x080fe20000410000 */
[-C--:B------:R-:W-:Y:S01]  /*f410*/  FMUL.FTZ R40, R40, R168.reuse ;  /* 0x000000a828287220 */ /* 0x080fe20000410000 */
[-C--:B------:R-:W-:Y:S01]  /*f420*/  FMUL.FTZ R41, R41, R168.reuse ;  /* 0x000000a829297220 */ /* 0x080fe20000410000 */
[-C--:B------:R-:W-:Y:S01]  /*f430*/  FMUL.FTZ R44, R44, R168.reuse ;  /* 0x000000a82c2c7220 */ /* 0x080fe20000410000 */
[-C--:B------:R-:W-:Y:S01]  /*f440*/  FMUL.FTZ R45, R45, R168.reuse ;  /* 0x000000a82d2d7220 */ /* 0x080fe20000410000 */
[----:B------:R-:W-:Y:S01]  /*f450*/  FMUL.FTZ R48, R48, R168 ;  /* 0x000000a830307220 */ /* 0x000fe20000410000 */
[----:B------:R-:W-:-:S02]  /*f460*/  @!P3 IMAD R211, R210, 0x40, R191 ;  /* 0x00000040d2d3b824 */ /* 0x000fc400078e02bf */
[C---:B----4-:R-:W-:Y:S01]  /*f470*/  FADD.FTZ R0, R153.reuse, R0 ;  /* 0x0000000099007221 */ /* 0x050fe20000010000 */
[----:B------:R-:W-:Y:S01]  /*f480*/  F2FP.BF16.F32.PACK_AB R152, R153, R152 ;  /* 0x000000989998723e */ /* 0x000fe200000010ff */
[----:B------:R-:W-:Y:S01]  /*f490*/  FMUL.FTZ R49, R49, R168 ;  /* 0x000000a831317220 */ /* 0x000fe20000410000 */
[----:B------:R-:W-:Y:S01]  /*f4a0*/  @!P3 IMAD R153, R211, 0x4, R2 ;  /* 0x00000004d399b824 */ /* 0x000fe200078e0202 */
        /* <DEDUP_REMOVED lines=65> */
[----:B------:R-:W-:Y:S01]  /*f8c0*/  @!P3 STS [R153+0x28800], R168 ;  /* 0x028800a89900b388 */ /* 0x000fe20000000800 */
[----:B------:R-:W3:Y:S03]  /*f8d0*/  MUFU.EX2 R156, R156 ;  /* 0x0000009c009c7308 */ /* 0x000ee60000000800 */
[----:B------:R-:W4:Y:S05]  /*f8e0*/  SHFL.BFLY PT, R168, R20, 0x2, 0x1f ;  /* 0x0c401f0014a87f89 */ /* 0x000f2a00000e0000 */
[----:B------:R-:W5:Y:S08]  /*f8f0*/  MUFU.EX2 R157, R157 ;  /* 0x0000009d009d7308 */ /* 0x000f700000000800 */
[----:B------:R-:W0:Y:S01]  /*f900*/  MUFU.EX2 R160, R160 ;  /* 0x000000a000a07308 */ /* 0x000e220000000800 */
[----:B---3--:R-:W-:-:S07]  /*f910*/  FADD.FTZ R0, R156, R0 ;  /* 0x000000009c007221 */ /* 0x008fce0000010000 */
[----:B------:R-:W-:Y:S01]  /*f920*/  MUFU.EX2 R161, R161 ;  /* 0x000000a100a17308 */ /* 0x000fe20000000800 */
[----:B-----5:R-:W-:Y:S01]  /*f930*/  FADD.FTZ R211, R157, R0 ;  /* 0x000000009dd37221 */ /* 0x020fe20000010000 */
[----:B----4-:R-:W-:-:S05]  /*f940*/  FMNMX.FTZ R20, R20, R168, !PT ;  /* 0x000000a814147209 */ /* 0x010fca0007810000 */
[----:B------:R-:W3:Y:S01]  /*f950*/  SHFL.BFLY PT, R168, R20, 0x1, 0x1f ;  /* 0x0c201f0014a87f89 */ /* 0x000ee200000e0000 */
[----:B------:R-:W-:Y:S01]  /*f960*/  MUFU.EX2 R164, R164 ;  /* 0x000000a400a47308 */ /* 0x000fe20000000800 */
[----:B0-----:R-:W-:-:S07]  /*f970*/  FADD.FTZ R0, R160, R211 ;  /* 0x000000d3a0007221 */ /* 0x001fce0000010000 */
[----:B------:R-:W-:Y:S08]  /*f980*/  MUFU.EX2 R165, R165 ;  /* 0x000000a500a57308 */ /* 0x000ff00000000800 */
[----:B------:R-:W-:Y:S01]  /*f990*/  MUFU.EX2 R209, R209 ;  /* 0x000000d100d17308 */ /* 0x000fe20000000800 */
[----:B---3--:R-:W-:-:S07]  /*f9a0*/  FMNMX.FTZ R20, R20, R168, !PT ;  /* 0x000000a814147209 */ /* 0x008fce0007810000 */
[----:B------:R-:W-:Y:S01]  /*f9b0*/  MUFU.EX2 R169, R169 ;  /* 0x000000a900a97308 */ /* 0x000fe20000000800 */
[----:B------:R-:W-:-:S04]  /*f9c0*/  FADD.FTZ R168, -R20, R208 ;  /* 0x000000d014a87221 */ /* 0x000fc80000010100 */
[----:B------:R-:W-:-:S03]  /*f9d0*/  FMUL.FTZ R168, R168, R13 ;  /* 0x0000000da8a87220 */ /* 0x000fc60000410000 */
[----:B------:R-:W-:Y:S08]  /*f9e0*/  MUFU.EX2 R172, R172 ;  /* 0x000000ac00ac7308 */ /* 0x000ff00000000800 */
[----:B------:R-:W0:Y:S08]  /*f9f0*/  MUFU.EX2 R168, R168 ;  /* 0x000000a800a87308 */ /* 0x000e300000000800 */
[----:B------:R-:W3:Y:S08]  /*fa00*/  MUFU.EX2 R173, R173 ;  /* 0x000000ad00ad7308 */ /* 0x000ef00000000800 */
[----:B------:R-:W-:Y:S01]  /*fa10*/  MUFU.EX2 R176, R176 ;  /* 0x000000b000b07308 */ /* 0x000fe20000000800 */
[----:B0-----:R0:W-:Y:S01]  /*fa20*/  @!P3 STS [R153+0x28820], R168 ;  /* 0x028820a89900b388 */ /* 0x0011e20000000800 */
        /* <DEDUP_REMOVED lines=9> */
[-C--:B0-----:R-:W-:Y:S01]  /*fac0*/  FMUL.FTZ R153, R20, R13.reuse ;  /* 0x0000000d14997220 */ /* 0x081fe20000410000 */
        /* <DEDUP_REMOVED lines=37> */
[C---:B------:R-:W-:Y:S01]  /*fd20*/  FADD.FTZ R157, R161.reuse, R0 ;  /* 0x00000000a19d7221 */ /* 0x040fe20000010000 */
[----:B------:R-:W-:Y:S01]  /*fd30*/  F2FP.BF16.F32.PACK_AB R156, R161, R160 ;  /* 0x000000a0a19c723e */ /* 0x000fe200000010ff */
[-C--:B------:R-:W-:Y:S01]  /*fd40*/  FMUL.FTZ R75, R75, R168.reuse ;  /* 0x000000a84b4b7220 */ /* 0x080fe20000410000 */
[----:B------:R-:W-:Y:S01]  /*fd50*/  F2FP.BF16.F32.PACK_AB R160, R169, R209 ;  /* 0x000000d1a9a0723e */ /* 0x000fe200000010ff */
[----:B------:R-:W-:Y:S01]  /*fd60*/  FADD.FTZ R0, R164, R157 ;  /* 0x0000009da4007221 */ /* 0x000fe20000010000 */
[-C--:B------:R-:W-:Y:S01]  /*fd70*/  FMUL.FTZ R78, R78, R168.reuse ;  /* 0x000000a84e4e7220 */ /* 0x080fe20000410000 */
[----:B------:R0:W5:Y:S01]  /*fd80*/  MUFU.EX2 R181, R158 ;  /* 0x0000009e00b57308 */ /* 0x0001620000000800 */
[-C--:B------:R-:W-:Y:S01]  /*fd90*/  FMUL.FTZ R79, R79, R168.reuse ;  /* 0x000000a84f4f7220 */ /* 0x080fe20000410000 */
[----:B------:R-:W-:Y:S01]  /*fda0*/  FADD.FTZ R0, R165, R0 ;  /* 0x00000000a5007221 */ /* 0x000fe20000010000 */
[-C--:B------:R-:W-:Y:S01]  /*fdb0*/  FMUL.FTZ R82, R82, R168.reuse ;  /* 0x000000a852527220 */ /* 0x080fe20000410000 */
[-C--:B------:R-:W-:Y:S01]  /*fdc0*/  FMUL.FTZ R83, R83, R168.reuse ;  /* 0x000000a853537220 */ /* 0x080fe20000410000 */
[-C--:B------:R-:W-:Y:S01]  /*fdd0*/  FMUL.FTZ R86, R86, R168.reuse ;  /* 0x000000a856567220 */ /* 0x080fe20000410000 */
[----:B------:R-:W-:Y:S01]  /*fde0*/  FADD.FTZ R0, R209, R0 ;  /* 0x00000000d1007221 */ /* 0x000fe20000010000 */
[----:B------:R-:W-:Y:S01]  /*fdf0*/  FMUL.FTZ R87, R87, R168 ;  /* 0x000000a857577220 */ /* 0x000fe20000410000 */
[----:B------:R-:W1:Y:S01]  /*fe00*/  MUFU.EX2 R180, R180 ;  /* 0x000000b400b47308 */ /* 0x000e620000000800 */
[----:B0-----:R-:W-:Y:S01]  /*fe10*/  F2FP.BF16.F32.PACK_AB R158, R165, R164 ;  /* 0x000000a4a59e723e */ /* 0x001fe200000010ff */
[----:B------:R-:W-:Y:S01]  /*fe20*/  FADD.FTZ R157, R169, R0 ;  /* 0x00000000a99d7221 */ /* 0x000fe20000010000 */
[-C--:B------:R-:W-:Y:S01]  /*fe30*/  FMUL.FTZ R90, R90, R168.reuse ;  /* 0x000000a85a5a7220 */ /* 0x080fe20000410000 */
[-C--:B------:R-:W-:Y:S01]  /*fe40*/  FMUL.FTZ R91, R91, R168.reuse ;  /* 0x000000a85b5b7220 */ /* 0x080fe20000410000 */
[-C--:B------:R-:W-:Y:S01]  /*fe50*/  FMUL.FTZ R94, R94, R168.reuse ;  /* 0x000000a85e5e7220 */ /* 0x080fe20000410000 */
[----:B------:R-:W-:Y:S01]  /*fe60*/  FADD.FTZ R0, R172, R157 ;  /* 0x0000009dac007221 */ /* 0x000fe20000010000 */
[-C--:B------:R-:W-:Y:S01]  /*fe70*/  FMUL.FTZ R95, R95, R168.reuse ;  /* 0x000000a85f5f7220 */ /* 0x080fe20000410000 */
[----:B------:R-:W0:Y:S01]  /*fe80*/  MUFU.EX2 R159, R159 ;  /* 0x0000009f009f7308 */ /* 0x000e220000000800 */
[-C--:B------:R-:W-:Y:S01]  /*fe90*/  FMUL.FTZ R98, R98, R168.reuse ;  /* 0x000000a862627220 */ /* 0x080fe20000410000 */
[----:B---3--:R-:W-:Y:S01]  /*fea0*/  FADD.FTZ R157, R173, R0 ;  /* 0x00000000ad9d7221 */ /* 0x008fe20000010000 */
[----:B----4-:R-:W-:Y:S01]  /*feb0*/  FFMA.FTZ R0, R168, R3, R153 ;  /* 0x00000003a8007223 */ /* 0x010fe20000010099 */
[----:B------:R-:W-:Y:S01]  /*fec0*/  F2FP.BF16.F32.PACK_AB R153, R155, R153 ;  /* 0x000000999b99723e */ /* 0x000fe200000010ff */
[-C--:B------:R-:W-:Y:S01]  /*fed0*/  FMUL.FTZ R99, R99, R168.reuse ;  /* 0x000000a863637220 */ /* 0x080fe20000410000 */
[----:B------:R-:W-:Y:S01]  /*fee0*/  FADD.FTZ R164, R176, R157 ;  /* 0x0000009db0a47221 */ /* 0x000fe20000010000 */
[----:B------:R-:W-:Y:S01]  /*fef0*/  FADD.FTZ R0, R155, R0 ;  /* 0x000000009b007221 */ /* 0x000fe20000010000 */
[----:B------:R3:W-:Y:S01]  /*ff00*/  MUFU.EX2 R210, R162 ;  /* 0x000000a200d27308 */ /* 0x0007e20000000800 */
[----:B------:R-:W-:Y:S01]  /*ff10*/  FMUL.FTZ R102, R102, R168 ;  /* 0x000000a866667220 */ /* 0x000fe20000410000 */
[----:B------:R-:W-:Y:S01]  /*ff20*/  FADD.FTZ R3, R177, R164 ;  /* 0x000000a4b1037221 */ /* 0x000fe20000010000 */
[----:B-----5:R-:W-:Y:S01]  /*ff30*/  FADD.FTZ R0, R181, R0 ;  /* 0x00000000b5007221 */ /* 0x020fe20000010000 */
[----:B------:R-:W-:Y:S01]  /*ff40*/  F2FP.BF16.F32.PACK_AB R164, R177, R176 ;  /* 0x000000b0b1a4723e */ /* 0x000fe200000010ff */
[-C--:B------:R-:W-:Y:S01]  /*ff50*/  FMUL.FTZ R103, R103, R168.reuse ;  /* 0x000000a867677220 */ /* 0x080fe20000410000 */
[----:B-1----:R-:W-:Y:S01]  /*ff60*/  FADD.FTZ R157, R180, R3 ;  /* 0x00000003b49d7221 */ /* 0x002fe20000010000 */
[----:B------:R-:W-:Y:S01]  /*ff70*/  FMUL.FTZ R106, R106, R168 ;  /* 0x000000a86a6a7220 */ /* 0x000fe20000410000 */
[----:B------:R-:W1:Y:S01]  /*ff80*/  MUFU.EX2 R163, R163 ;  /* 0x000000a300a37308 */ /* 0x000e620000000800 */
[----:B0-----:R-:W-:Y:S01]  /*ff90*/  FADD.FTZ R3, R159, R0 ;  /* 0x000000009f037221 */ /* 0x001fe20000010000 */
[----:B---3--:R-:W-:Y:S01]  /*ffa0*/  F2FP.BF16.F32.PACK_AB R162, R173, R172 ;  /* 0x000000acada2723e */ /* 0x008fe200000010ff */
[C---:B------:R-:W-:Y:S01]  /*ffb0*/  FADD.FTZ R0, R166.reuse, R157 ;  /* 0x0000009da6007221 */ /* 0x040fe20000010000 */
[----:B------:R-:W-:Y:S01]  /*ffc0*/  F2FP.BF16.F32.PACK_AB R155, R159, R181 ;  /* 0x000000b59f9b723e */ /* 0x000fe200000010ff */
[----:B------:R-:W-:Y:S01]  /*ffd0*/  BAR.SYNC.DEFER_BLOCKING 0xf, 0x100 ;  /* 0x03c4000000007b1d */ /* 0x000fe20000010000 */
[----:B------:R-:W-:Y:S01]  /*ffe0*/  F2FP.BF16.F32.PACK_AB R166, R166, R180 ;  /* 0x000000b4a6a6723e */ /* 0x000fe200000010ff */
        /* <DEDUP_REMOVED lines=9> */
[----:B------:R-:W-:Y:S01]  /*10080*/  FMUL.FTZ R123, R123, R168 ;  /* 0x000000a87b7b7220 */ /* 0x000fe20000410000 */
[----:B-1----:R-:W-:Y:S01]  /*10090*/  F2FP.BF16.F32.PACK_AB R157, R163, R210 ;  /* 0x000000d2a39d723e */ /* 0x002fe200000010ff */
        /* <DEDUP_REMOVED lines=11> */
[----:B------:R4:W-:Y:S01]  /*10150*/  STSM.16.M88.4 [R195+0x26800], R152 ;  /* 0x02680098c3007844 */ /* 0x0009e20000000200 */
[-C--:B------:R-:W-:Y:S01]  /*10160*/  FMUL.FTZ R143, R143, R168.reuse ;  /* 0x000000a88f8f7220 */ /* 0x080fe20000410000 */
[-C--:B------:R-:W-:Y:S01]  /*10170*/  FMUL.FTZ R146, R146, R168.reuse ;  /* 0x000000a892927220 */ /* 0x080fe20000410000 */
[-C--:B------:R-:W-:Y:S01]  /*10180*/  FMUL.FTZ R147, R147, R168.reuse ;  /* 0x000000a893937220 */ /* 0x080fe20000410000 */
[-C--:B------:R-:W-:Y:S01]  /*10190*/  FMUL.FTZ R150, R150, R168.reuse ;  /* 0x000000a896967220 */ /* 0x080fe20000410000 */
[----:B------:R-:W-:Y:S01]  /*101a0*/  FMUL.FTZ R151, R151, R168 ;  /* 0x000000a897977220 */ /* 0x000fe20000410000 */
[----:B------:R-:W5:Y:S01]  /*101b0*/  MUFU.EX2 R171, R171 ;  /* 0x000000ab00ab7308 */ /* 0x000f620000000800 */
[----:B-1----:R-:W-:Y:S01]  /*101c0*/  FADD.FTZ R170, R210, R3 ;  /* 0x00000003d2aa7221 */ /* 0x002fe20000010000 */
[----:B0-----:R-:W-:-:S03]  /*101d0*/  F2FP.BF16.F32.PACK_AB R159, R167, R208 ;  /* 0x000000d0a79f723e */ /* 0x001fc600000010ff */
[----:B------:R-:W-:Y:S02]  /*101e0*/  FADD.FTZ R3, R163, R170 ;  /* 0x000000aaa3037221 */ /* 0x000fe40000010000 */
[----:B------:R4:W-:Y:S01]  /*101f0*/  STSM.16.M88.4 [R198], R156 ;  /* 0x0000009cc6007844 */ /* 0x0009e20000000200 */
[----:B------:R-:W0:Y:S01]  /*10200*/  MUFU.EX2 R174, R174 ;  /* 0x000000ae00ae7308 */ /* 0x000e220000000800 */
[----:B------:R-:W-:-:S04]  /*10210*/  FADD.FTZ R172, R208, R3 ;  /* 0x00000003d0ac7221 */ /* 0x000fc80000010000 */
[----:B------:R-:W-:-:S03]  /*10220*/  FADD.FTZ R172, R167, R172 ;  /* 0x000000aca7ac7221 */ /* 0x000fc60000010000 */
[----:B------:R-:W1:Y:S01]  /*10230*/  MUFU.EX2 R175, R175 ;  /* 0x000000af00af7308 */ /* 0x000e620000000800 */
[----:B---3--:R-:W-:Y:S01]  /*10240*/  FADD.FTZ R172, R161, R172 ;  /* 0x000000aca1ac7221 */ /* 0x008fe20000010000 */
[----:B-----5:R-:W-:-:S03]  /*10250*/  F2FP.BF16.F32.PACK_AB R161, R171, R161 ;  /* 0x000000a1aba1723e */ /* 0x020fc600000010ff */
[----:B------:R-:W-:-:S03]  /*10260*/  FADD.FTZ R3, R171, R172 ;  /* 0x000000acab037221 */ /* 0x000fc60000010000 */
[----:B------:R-:W3:Y:S01]  /*10270*/  MUFU.EX2 R165, R178 ;  /* 0x000000b200a57308 */ /* 0x000ee20000000800 */
[----:B0-----:R-:W-:-:S07]  /*10280*/  FADD.FTZ R172, R174, R3 ;  /* 0x00000003aeac7221 */ /* 0x001fce0000010000 */
[----:B------:R-:W0:Y:S01]  /*10290*/  MUFU.EX2 R170, R179 ;  /* 0x000000b300aa7308 */ /* 0x000e220000000800 */
[C---:B-1----:R-:W-:Y:S01]  /*102a0*/  FADD.FTZ R172, R175.reuse, R172 ;  /* 0x000000acafac7221 */ /* 0x042fe20000010000 */
[----:B------:R-:W-:-:S05]  /*102b0*/  F2FP.BF16.F32.PACK_AB R163, R175, R174 ;  /* 0x000000aeafa3723e */ /* 0x000fca00000010ff */
[----:B------:R4:W-:Y:S01]  /*102c0*/  STSM.16.M88.4 [R196], R160 ;  /* 0x000000a0c4007844 */ /* 0x0009e20000000200 */
[----:B------:R-:W1:Y:S01]  /*102d0*/  MUFU.EX2 R182, R182 ;  /* 0x000000b600b67308 */ /* 0x000e620000000800 */
[----:B---3--:R-:W-:-:S07]  /*102e0*/  FADD.FTZ R3, R165, R172 ;  /* 0x000000aca5037221 */ /* 0x008fce0000010000 */
[----:B------:R-:W3:Y:S01]  /*102f0*/  MUFU.EX2 R183, R183 ;  /* 0x000000b700b77308 */ /* 0x000ee20000000800 */
[C---:B0-----:R-:W-:Y:S01]  /*10300*/  FADD.FTZ R3, R170.reuse, R3 ;  /* 0x00000003aa037221 */ /* 0x041fe20000010000 */
[----:B------:R-:W-:-:S03]  /*10310*/  F2FP.BF16.F32.PACK_AB R165, R170, R165 ;  /* 0x000000a5aaa5723e */ /* 0x000fc600000010ff */
[----:B-1----:R-:W-:Y:S01]  /*10320*/  FADD.FTZ R172, R182, R3 ;  /* 0x00000003b6ac7221 */ /* 0x002fe20000010000 */
[----:B---3--:R-:W-:-:S03]  /*10330*/  F2FP.BF16.F32.PACK_AB R167, R183, R182 ;  /* 0x000000b6b7a7723e */ /* 0x008fc600000010ff */
[----:B------:R-:W-:Y:S02]  /*10340*/  FADD.FTZ R3, R183, R172 ;  /* 0x000000acb7037221 */ /* 0x000fe40000010000 */
[----:B------:R4:W-:Y:S01]  /*10350*/  STSM.16.M88.4 [R197], R164 ;  /* 0x000000a4c5007844 */ /* 0x0009e20000000200 */
[----:B------:R-:W-:Y:S05]  /*10360*/  @!P0 BRA `(.L_x_5991) ;  /* 0x0000000000048947 */ /* 0x000fea0003800000 */
[----:B------:R-:W-:Y:S01]  /*10370*/  BPT.TRAP 0x1 ;  /* 0x000000040000795c */ /* 0x000fe20000300000 */
.L_x_5991:
[----:B------:R0:W1:Y:S01]  /*10380*/  SYNCS.PHASECHK.TRANS64.TRYWAIT P3, [R14+URZ+0x28c50], R207 ;  /* 0x028c50cf0e0075a7 */ /* 0x000062000806017f */
[----:B------:R-:W-:Y:S05]  /*10390*/  @!P0 BRA `(.L_x_5992) ;  /* 0x0000000000048947 */ /* 0x000fea0003800000 */
[----:B------:R-:W-:Y:S01]  /*103a0*/  BPT.TRAP 0x1 ;  /* 0x000000040000795c */ /* 0x000fe20000300000 */
.L_x_5992:
[----:B------:R-:W-:Y:S04]  /*103b0*/  BSSY B2, `(.L_x_5993) ;  /* 0x0000004000027945 */ /* 0x000fe80003800000 */
[----:B-1----:R-:W-:Y:S05]  /*103c0*/  @P3 BRA `(.L_x_5994) ;  /* 0x0000000000083947 */ /* 0x002fea0003800000 */
[----:B------:R-:W1:Y:S02]  /*103d0*/  SYNCS.PHASECHK.TRANS64.TRYWAIT P3, [R14+URZ+0x28c50], R207 ;  /* 0x028c50cf0e0075a7 */ /* 0x000e64000806017f */
[----:B-1----:R-:W-:Y:S05]  /*103e0*/  @!P3 BRA `(.L_x_5995) ;  /* 0x000000fc00f8b947 */ /* 0x002fea0003800000 */
.L_x_5994:
[----:B------:R-:W-:Y:S05]  /*103f0*/  BSYNC B2 ;  /* 0x0000000000027941 */ /* 0x000fea0003800000 */
.L_x_5993:
[----:B------:R-:W-:Y:S01]  /*10400*/  IMAD R168, R18, 0x1000, R190 ;  /* 0x0000100012a87824 */ /* 0x000fe200078e02be */
[----:B------:R-:W-:Y:S01]  /*10410*/  WARPGROUP.ARRIVE ;  /* 0x00000000000079c5 */ /* 0x000fe20000000000 */
[----:B------:R-:W-:Y:S02]  /*10420*/  IMAD.MOV.U32 R169, RZ, RZ, 0x40000040 ;  /* 0x40000040ffa97424 */ /* 0x000fe400078e00ff */
[----:B012---:R-:W-:Y:S01]  /*10430*/  @!P1 VIADD R14, R14, 0x28c60 ;  /* 0x00028c600e0e9836 */ /* 0x007fe20000000000 */
[----:B------:R-:W-:Y:S01]  /*10440*/  R2UR UR6, R168 ;  /* 0x00000000a80672ca */ /* 0x000fe200000e0000 */
[----:B------:R-:W-:Y:S01]  /*10450*/  IMAD.MOV.U32 R208, RZ, RZ, R20 ;  /* 0x000000ffffd07224 */ /* 0x000fe200078e0014 */
[----:B------:R-:W-:Y:S01]  /*10460*/  R2UR UR7, R169 ;  /* 0x00000000a90772ca */ /* 0x000fe200000e0000 */
[----:B------:R-:W-:Y:S01]  /*10470*/  IMAD.MOV.U32 R169, RZ, RZ, 0x40000040 ;  /* 0x40000040ffa97424 */ /* 0x000fe200078e00ff */
[----:B------:R-:W-:Y:S01]  /*10480*/  @!P1 PRMT R14, RZ, 0x654, R14 ;  /* 0x00000654ff0e9816 */ /* 0x000fe2000000000e */
[----:B------:R-:W-:-:S02]  /*10490*/  IMAD.MOV.U32 R209, RZ, RZ, R12 ;  /* 0x000000ffffd17224 */ /* 0x000fc400078e000c */
[----:B------:R-:W-:-:S08]  /*104a0*/  IMAD.MOV.U32 R210, RZ, RZ, R18 ;  /* 0x000000ffffd27224 */ /* 0x000fd000078e0012 */
[----:B------:R-:W-:Y:S03]  /*104b0*/  HGMMA.64x256x16.F32.BF16 R24, R152, gdesc[UR4].tnspB, R24, gsb0 ;  /* 0x43e0000498187df0 */ /* 0x000fe60008001818 */
[----:B------:R-:W-:Y:S02]  /*104c0*/  WARPGROUP.DEPBAR.LE gsb0, 0x0 ;  /* 0x00008000000079c5 */ /* 0x000fe40000010000 */
[----:B----4-:R-:W-:Y:S01]  /*104d0*/  VIADD R152, R168, 0x80 ;  /* 0x00000080a8987836 */ /* 0x010fe20000000000 */
        /* <DEDUP_REMOVED lines=32> */
.L_x_5985:
[----:B-1----:R-:W-:-:S07]  /*106e0*/  IMAD.MOV.U32 R14, RZ, RZ, R206 ;  /* 0x000000ffff0e7224 */ /* 0x002fce00078e00ce */
.L_x_5984:
[----:B------:R-:W-:Y:S05]  /*106f0*/  BSYNC B0 ;  /* 0x0000000000007941 */ /* 0x000fea0003800000 */
.L_x_5983:
[----:B------:R-:W-:Y:S01]  /*10700*/  ISETP.GE.AND P2, PT, R14, R202, PT ;  /* 0x000000ca0e00720c */ /* 0x000fe20003f46270 */
[----:B------:R-:W-:-:S12]  /*10710*/  BSSY B0, `(.L_x_5997) ;  /* 0x000024f000007945 */ /* 0x000fd80003800000 */
[----:B------:R-:W-:Y:S05]  /*10720*/  @!P2 BRA `(.L_x_5998) ;  /* 0x000000240034a947 */ /* 0x000fea0003800000 */
[----:B------:R-:W-:Y:S02]  /*10730*/  IMAD.MOV.U32 R208, RZ, RZ, R20 ;  /* 0x000000ffffd07224 */ /* 0x000fe400078e0014 */
[----:B------:R-:W-:Y:S02]  /*10740*/  IMAD.MOV.U32 R210, RZ, RZ, R12 ;  /* 0x000000ffffd27224 */ /* 0x000fe400078e000c */
[----:B------:R-:W-:-:S07]  /*10750*/  IMAD.MOV.U32 R209, RZ, RZ, R18 ;  /* 0x000000ffffd17224 */ /* 0x000fce00078e0012 */
.L_x_6017:
[----:B------:R-:W-:-:S05]  /*10760*/  VIADD R18, R209, 0x1 ;  /* 0x00000001d1127836 */ /* 0x000fca0000000000 */
[----:B------:R-:W-:-:S04]  /*10770*/  ISETP.NE.AND P2, PT, R18, 0x2, PT ;  /* 0x000000021200780c */ /* 0x000fc80003f45270 */
[----:B------:R-:W-:Y:S02]  /*10780*/  SEL R12, RZ, 0x1, P2 ;  /* 0x00000001ff0c7807 */ /* 0x000fe40001000000 */
[----:B------:R-:W-:Y:S02]  /*10790*/  SEL R18, R18, RZ, P2 ;  /* 0x000000ff12127207 */ /* 0x000fe40001000000 */
[----:B------:R-:W-:Y:S01]  /*107a0*/  LOP3.LUT R19, R19, R12, RZ, 0x3c, !PT ;  /* 0x0000000c13137212 */ /* 0x000fe200078e3cff */
[----:B-1--4-:R-:W-:Y:S06]  /*107b0*/  @!P0 BRA `(.L_x_5999) ;  /* 0x0000000000048947 */ /* 0x012fec0003800000 */
[----:B------:R-:W-:Y:S01]  /*107c0*/  BPT.TRAP 0x1 ;  /* 0x000000040000795c */ /* 0x000fe20000300000 */
.L_x_5999:
[----:B------:R-:W-:Y:S01]  /*107d0*/  IMAD R206, R18, 0x8, R2 ;  /* 0x0000000812ce7824 */ /* 0x000fe200078e0202 */
[----:B------:R-:W-:-:S04]  /*107e0*/  SHF.L.U32 R207, R19, 0x1f, RZ ;  /* 0x0000001f13cf7819 */ /* 0x000fc800000006ff */
[----:B------:R1:W2:Y:S01]  /*107f0*/  SYNCS.PHASECHK.TRANS64.TRYWAIT P2, [R206+URZ+0x28c30], R207 ;  /* 0x028c30cfce0075a7 */ /* 0x0002a2000804017f */
[----:B------:R-:W-:Y:S05]  /*10800*/  @!P0 BRA `(.L_x_6000) ;  /* 0x0000000000048947 */ /* 0x000fea0003800000 */
[----:B------:R-:W-:Y:S01]  /*10810*/  BPT.TRAP 0x1 ;  /* 0x000000040000795c */ /* 0x000fe20000300000 */
.L_x_6000:
[----:B------:R-:W-:Y:S01]  /*10820*/  BSSY B1, `(.L_x_6001) ;  /* 0x0000006000017945 */ /* 0x000fe20003800000 */
[----:B------:R-:W-:Y:S02]  /*10830*/  IMAD R12, R18, 0x200, R15 ;  /* 0x00000200120c7824 */ /* 0x000fe400078e020f */
[----:B------:R-:W-:Y:S01]  /*10840*/  IMAD.MOV.U32 R13, RZ, RZ, 0x40000040 ;  /* 0x40000040ff0d7424 */ /* 0x000fe200078e00ff */
[----:B--2---:R-:W-:Y:S06]  /*10850*/  @P2 BRA `(.L_x_6002) ;  /* 0x0000000000082947 */ /* 0x004fec0003800000 */
[----:B------:R-:W2:Y:S02]  /*10860*/  SYNCS.PHASECHK.TRANS64.TRYWAIT P2, [R206+URZ+0x28c30], R207 ;  /* 0x028c30cfce0075a7 */ /* 0x000ea4000804017f */
[----:B--2---:R-:W-:Y:S05]  /*10870*/  @!P2 BRA `(.L_x_6003) ;  /* 0x000000f800e8a947 */ /* 0x004fea0003800000 */
.L_x_6002:
[----:B------:R-:W-:Y:S05]  /*10880*/  BSYNC B1 ;  /* 0x0000000000017941 */ /* 0x000fea0003800000 */
.L_x_6001:
[C---:B------:R-:W-:Y:S01]  /*10890*/  R2UR UR6, R12.reuse ;  /* 0x000000000c0672ca */ /* 0x040fe200000e0000 */
[----:B------:R-:W-:Y:S01]  /*108a0*/  WARPGROUP.ARRIVE ;  /* 0x00000000000079c5 */ /* 0x000fe20000000000 */
[----:B------:R-:W-:Y:S01]  /*108b0*/  R2UR UR7, R13 ;  /* 0x000000000d0772ca */ /* 0x000fe200000e0000 */
[----:B------:R-:W-:Y:S01]  /*108c0*/  VIADD R20, R12, 0x2 ;  /* 0x000000020c147836 */ /* 0x000fe20000000000 */
[----:B------:R-:W-:Y:S01]  /*108d0*/  R2UR UR4, R4 ;  /* 0x00000000040472ca */ /* 0x000fe200000e0000 */
[----:B------:R-:W-:Y:S01]  /*108e0*/  IMAD.MOV.U32 R21, RZ, RZ, 0x40000040 ;  /* 0x40000040ff157424 */ /* 0x000fe200078e00ff */
[----:B------:R-:W-:Y:S01]  /*108f0*/  R2UR UR5, R5 ;  /* 0x00000000050572ca */ /* 0x000fe200000e0000 */
[----:B------:R-:W-:Y:S02]  /*10900*/  IMAD.MOV.U32 R13, RZ, RZ, 0x40000040 ;  /* 0x40000040ff0d7424 */ /* 0x000fe400078e00ff */
[----:B------:R-:W-:-:S10]  /*10910*/  IMAD.IADD R230, R201, 0x1, R192 ;  /* 0x00000001c9e67824 */ /* 0x000fd400078e02c0 */
        /* <DEDUP_REMOVED lines=8> */
[----:B------:R-:W-:Y:S02]  /*109a0*/  WARPGROUP.DEPBAR.LE gsb0, 0x0 ;  /* 0x00008000000079c5 */ /* 0x000fe40000010000 */
[----:B------:R-:W-:-:S10]  /*109b0*/  WARPGROUP.ARRIVE ;  /* 0x00000000000079c5 */ /* 0x000fd40000000000 */
[----:B------:R-:W-:Y:S01]  /*109c0*/  HGMMA.64x64x16.F32.BF16 R152, gdesc[UR4], R152, gsb0 ;  /* 0x00e00000049879f0 */ /* 0x000fe20008001898 */
[----:B------:R-:W-:Y:S01]  /*109d0*/  R2UR UR6, R20 ;  /* 0x00000000140672ca */ /* 0x000fe200000e0000 */
[----:B------:R-:W-:Y:S01]  /*109e0*/  IMAD.SHL.U32 R20, R14, 0x40, RZ ;  /* 0x000000400e147824 */ /* 0x000fe200078e00ff */
[----:B------:R-:W-:Y:S02]  /*109f0*/  R2UR UR7, R21 ;  /* 0x00000000150772ca */ /* 0x000fe400000e0000 */
[----:B------:R-:W-:Y:S02]  /*10a00*/  R2UR UR4, R8 ;  /* 0x00000000080472ca */ /* 0x000fe400000e0000 */
[----:B------:R-:W-:Y:S02]  /*10a10*/  R2UR UR5, R9 ;  /* 0x00000000090572ca */ /* 0x000fe400000e0000 */
[----:B0-----:R-:W-:-:S04]  /*10a20*/  IADD3 R212, -R184, 0x1, -R20 ;  /* 0x00000001b8d47810 */ /* 0x001fc80007ffe914 */
[----:B------:R-:W-:Y:S01]  /*10a30*/  IADD3 R212, -R22, R212, R23 ;  /* 0x000000d416d47210 */ /* 0x000fe20007ffe117 */
[----:B------:R-:W-:Y:S02]  /*10a40*/  WARPGROUP.DEPBAR.LE gsb0, 0x0 ;  /* 0x00008000000079c5 */ /* 0x000fe40000010000 */
[----:B------:R-:W-:-:S06]  /*10a50*/  WARPGROUP.ARRIVE ;  /* 0x00000000000079c5 */ /* 0x000fcc0000000000 */
[----:B------:R-:W-:Y:S01]  /*10a60*/  HGMMA.64x64x16.F32.BF16 R152, gdesc[UR4], R152, gsb0 ;  /* 0x00e00000049879f0 */ /* 0x000fe20008001898 */
[----:B------:R-:W-:Y:S02]  /*10a70*/  R2UR UR6, R12 ;  /* 0x000000000c0672ca */ /* 0x000fe400000e0000 */
[----:B------:R-:W-:Y:S01]  /*10a80*/  R2UR UR7, R13 ;  /* 0x000000000d0772ca */ /* 0x000fe200000e0000 */
[----:B------:R-:W0:Y:S01]  /*10a90*/  @P5 LDC R12, c[0x0][0x450] ;  /* 0x00011400ff0c5b82 */ /* 0x000e220000000800 */
[----:B------:R-:W-:Y:S02]  /*10aa0*/  R2UR UR4, R6 ;  /* 0x00000000060472ca */ /* 0x000fe400000e0000 */
[----:B------:R-:W-:-:S05]  /*10ab0*/  R2UR UR5, R7 ;  /* 0x00000000070572ca */ /* 0x000fca00000e0000 */
[----:B------:R-:W3:Y:S02]  /*10ac0*/  @P5 LDC R13, c[0x0][0x44c] ;  /* 0x00011300ff0d5b82 */ /* 0x000ee40000000800 */
[----:B---3--:R-:W-:-:S05]  /*10ad0*/  @P5 IMAD.HI.U32 R13, R230, R13, RZ ;  /* 0x0000000de60d5227 */ /* 0x008fca00078e00ff */
[----:B0-----:R-:W-:Y:S01]  /*10ae0*/  @P5 SHF.R.U32.HI R230, RZ, R12, R13 ;  /* 0x0000000cffe65219 */ /* 0x001fe2000001160d */
[----:B------:R-:W-:-:S04]  /*10af0*/  @!P1 VIADD R12, R206, 0x28c40 ;  /* 0x00028c40ce0c9836 */ /* 0x000fc80000000000 */
[----:B------:R-:W0:Y:S01]  /*10b00*/  SHFL.IDX PT, R231, R230, RZ, 0x1c1f ;  /* 0x001c1fffe6e77589 */ /* 0x000e2200000e0000 */
[----:B------:R-:W-:Y:S01]  /*10b10*/  @!P1 PRMT R12, RZ, 0x654, R12 ;  /* 0x00000654ff0c9816 */ /* 0x000fe2000000000c */
[----:B------:R-:W-:Y:S02]  /*10b20*/  WARPGROUP.DEPBAR.LE gsb0, 0x0 ;  /* 0x00008000000079c5 */ /* 0x000fe40000010000 */
[----:B------:R-:W-:-:S06]  /*10b30*/  WARPGROUP.ARRIVE ;  /* 0x00000000000079c5 */ /* 0x000fcc0000000000 */
[----:B------:R-:W-:Y:S01]  /*10b40*/  HGMMA.64x64x16.F32.BF16 R152, gdesc[UR4], R152, gsb0 ;  /* 0x00e00000049879f0 */ /* 0x000fe20008001898 */
[----:B------:R-:W-:Y:S01]  /*10b50*/  ULDC UR4, c[0x0][0x9dc] ;  /* 0x0002770000047ab9 */ /* 0x000fe20000000800 */
[----:B------:R-:W-:Y:S01]  /*10b60*/  ULDC UR5, c[0x0][0x9e0] ;  /* 0x0002780000057ab9 */ /* 0x000fe20000000800 */
[----:B------:R-:W-:Y:S01]  /*10b70*/  ULOP3.LUT UR4, URZ, UR4, URZ, 0x33, !UPT ;  /* 0x000000043f047292 */ /* 0x000fe2000f8e333f */
[----:B------:R-:W-:-:S04]  /*10b80*/  VIADD R213, R212, UR5 ;  /* 0x00000005d4d57c36 */ /* 0x000fc80008000000 */
[----:B0-----:R-:W-:Y:S02]  /*10b90*/  IMAD.IADD R211, R213, 0x1, R231 ;  /* 0x00000001d5d37824 */ /* 0x001fe400078e02e7 */
[----:B------:R-:W-:-:S04]  /*10ba0*/  VIADD R212, R212, UR4 ;  /* 0x00000004d4d47c36 */ /* 0x000fc80008000000 */
[----:B------:R-:W-:Y:S01]  /*10bb0*/  IMAD.IADD R21, R212, 0x1, R231 ;  /* 0x00000001d4157824 */ /* 0x000fe200078e02e7 */
[----:B------:R-:W-:Y:S02]  /*10bc0*/  WARPGROUP.DEPBAR.LE gsb0, 0x0 ;  /* 0x00008000000079c5 */ /* 0x000fe40000010000 */
[----:B------:R0:W-:Y:S01]  /*10bd0*/  @!P1 SYNCS.ARRIVE.TRANS64.RED.A1T0 RZ, [R12+URZ], RZ ;  /* 0x000000ff0cff99a7 */ /* 0x0001e2000810043f */
[----:B------:R-:W-:Y:S05]  /*10be0*/  @!P6 BRA `(.L_x_6004) ;  /* 0x000000000060e947 */ /* 0x000fea0003800000 */
[----:B------:R-:W-:Y:S01]  /*10bf0*/  IADD3 R231, -R22, R23, R231 ;  /* 0x0000001716e77210 */ /* 0x000fe20007ffe1e7 */
[----:B------:R-:W-:Y:S03]  /*10c00*/  BSSY B1, `(.L_x_6005) ;  /* 0x0000012000017945 */ /* 0x000fe60003800000 */
[----:B------:R-:W-:-:S13]  /*10c10*/  ISETP.GT.AND P2, PT, R231, -0x1, PT ;  /* 0xffffffffe700780c */ /* 0x000fda0003f44270 */
[----:B------:R-:W-:Y:S05]  /*10c20*/  @P2 BRA `(.L_x_6006) ;  /* 0x0000000000242947 */ /* 0x000fea0003800000 */
[----:B------:R-:W-:Y:S01]  /*10c30*/  ULDC UR4, c[0x0][0x9e4] ;  /* 0x0002790000047ab9 */ /* 0x000fe20000000800 */
[----:B------:R-:W-:Y:S01]  /*10c40*/  LOP3.LUT R231, RZ, R231, RZ, 0x33, !PT ;  /* 0x000000e7ffe77212 */ /* 0x000fe200078e33ff */
[----:B------:R-:W-:-:S05]  /*10c50*/  IMAD.U32 R232, RZ, RZ, UR4 ;  /* 0x00000004ffe87e24 */ /* 0x000fca000f8e00ff */
[----:B------:R-:W-:-:S13]  /*10c60*/  ISETP.NE.AND P2, PT, R232, 0x1, PT ;  /* 0x00000001e800780c */ /* 0x000fda0003f45270 */
[----:B0-----:R-:W0:Y:S02]  /*10c70*/  @P2 LDC.64 R12, c[0x0][0x9e8] ;  /* 0x00027a00ff0c2b82 */ /* 0x001e240000000a00 */
[----:B0-----:R-:W-:-:S05]  /*10c80*/  @P2 IMAD.HI.U32 R12, R231, R12, RZ ;  /* 0x0000000ce70c2227 */ /* 0x001fca00078e00ff */
[----:B------:R-:W-:-:S04]  /*10c90*/  @P2 SHF.R.U32.HI R231, RZ, R13, R12 ;  /* 0x0000000dffe72219 */ /* 0x000fc8000001160c */
[----:B------:R-:W-:Y:S01]  /*10ca0*/  LOP3.LUT R231, RZ, R231, RZ, 0x33, !PT ;  /* 0x000000e7ffe77212 */ /* 0x000fe200078e33ff */
[----:B------:R-:W-:Y:S06]  /*10cb0*/  BRA `(.L_x_6007) ;  /* 0x0000000000187947 */ /* 0x000fec0003800000 */
.L_x_6006:
[----:B------:R-:W-:Y:S02]  /*10cc0*/  ULDC UR4, c[0x0][0x9e4] ;  /* 0x0002790000047ab9 */ /* 0x000fe40000000800 */
[----:B------:R-:W-:-:S05]  /*10cd0*/  IMAD.U32 R232, RZ, RZ, UR4 ;  /* 0x00000004ffe87e24 */ /* 0x000fca000f8e00ff */
[----:B------:R-:W-:-:S13]  /*10ce0*/  ISETP.NE.AND P2, PT, R232, 0x1, PT ;  /* 0x00000001e800780c */ /* 0x000fda0003f45270 */
[----:B0-----:R-:W0:Y:S02]  /*10cf0*/  @P2 LDC.64 R12, c[0x0][0x9e8] ;  /* 0x00027a00ff0c2b82 */ /* 0x001e240000000a00 */
[----:B0-----:R-:W-:-:S05]  /*10d00*/  @P2 IMAD.HI.U32 R12, R231, R12, RZ ;  /* 0x0000000ce70c2227 */ /* 0x001fca00078e00ff */
[----:B------:R-:W-:-:S07]  /*10d10*/  @P2 SHF.R.U32.HI R231, RZ, R13, R12 ;  /* 0x0000000dffe72219 */ /* 0x000fce000001160c */
.L_x_6007:
[----:B------:R-:W-:Y:S05]  /*10d20*/  BSYNC B1 ;  /* 0x0000000000017941 */ /* 0x000fea0003800000 */
.L_x_6005:
[----:B------:R-:W-:-:S04]  /*10d30*/  IMAD R231, R231, R232, -R20 ;  /* 0x000000e8e7e77224 */ /* 0x000fc800078e0a14 */
[----:B------:R-:W-:-:S05]  /*10d40*/  IMAD.IADD R231, R231, 0x1, -R184 ;  /* 0x00000001e7e77824 */ /* 0x000fca00078e0ab8 */
[----:B------:R-:W-:Y:S02]  /*10d50*/  VIMNMX R21, R21, R231, !PT ;  /* 0x000000e715157248 */ /* 0x000fe40007fe0100 */
[----:B------:R-:W-:-:S07]  /*10d60*/  VIADDMNMX R211, R231, R232, R211, PT ;  /* 0x000000e8e7d37246 */ /* 0x000fce00038001d3 */
.L_x_6004:
[----:B------:R-:W-:Y:S01]  /*10d70*/  ISETP.GT.AND P2, PT, R14, -0x1, PT ;  /* 0xffffffff0e00780c */ /* 0x000fe20003f44270 */
[----:B------:R-:W3:Y:S03]  /*10d80*/  SHFL.IDX PT, R230, R230, 0x1, 0x1c1f ;  /* 0x003c1f00e6e67f89 */ /* 0x000ee600000e0000 */
        /* <DEDUP_REMOVED lines=11> */
[--C-:B---3--:R-:W-:Y:S01]  /*10e40*/  IMAD.IADD R213, R213, 0x1, R230.reuse ;  /* 0x00000001d5d57824 */ /* 0x108fe200078e02e6 */
        /* <DEDUP_REMOVED lines=52> */
.L_x_6010:
[----:B------:R-:W-:Y:S02]  /*11190*/  ULDC UR4, c[0x0][0x9e4] ;  /* 0x0002790000047ab9 */ /* 0x000fe40000000800 */
[----:B------:R-:W-:-:S05]  /*111a0*/  IMAD.U32 R21, RZ, RZ, UR4 ;  /* 0x00000004ff157e24 */ /* 0x000fca000f8e00ff */
[----:B------:R-:W-:-:S13]  /*111b0*/  ISETP.NE.AND P3, PT, R21, 0x1, PT ;  /* 0x000000011500780c */ /* 0x000fda0003f65270 */
[----:B0-----:R-:W0:Y:S02]  /*111c0*/  @P3 LDC.64 R12, c[0x0][0x9e8] ;  /* 0x00027a00ff0c3b82 */ /* 0x001e240000000a00 */
[----:B0-----:R-:W-:-:S05]  /*111d0*/  @P3 IMAD.HI.U32 R12, R230, R12, RZ ;  /* 0x0000000ce60c3227 */ /* 0x001fca00078e00ff */
[----:B------:R-:W-:-:S07]  /*111e0*/  @P3 SHF.R.U32.HI R230, RZ, R13, R12 ;  /* 0x0000000dffe63219 */ /* 0x000fce000001160c */
.L_x_6011:
[----:B------:R-:W-:Y:S05]  /*111f0*/  BSYNC B1 ;  /* 0x0000000000017941 */ /* 0x000fea0003800000 */
.L_x_6009:
[----:B------:R-:W-:-:S04]  /*11200*/  IMAD R20, R230, R21, -R20 ;  /* 0x00000015e6147224 */ /* 0x000fc800078e0a14 */
[----:B------:R-:W-:-:S05]  /*11210*/  IMAD.IADD R20, R20, 0x1, -R184 ;  /* 0x0000000114147824 */ /* 0x000fca00078e0ab8 */
[----:B------:R-:W-:Y:S02]  /*11220*/  VIMNMX R212, R212, R20, !PT ;  /* 0x00000014d4d47248 */ /* 0x000fe40007fe0100 */
[----:B------:R-:W-:-:S07]  /*11230*/  VIADDMNMX R213, R20, R21, R213, PT ;  /* 0x0000001514d57246 */ /* 0x000fce00038001d5 */
.L_x_6008:
[----:B0-----:R-:W-:Y:S01]  /*11240*/  FMNMX.FTZ R12, R152, R210, !PT ;  /* 0x000000d2980c7209 */ /* 0x001fe20007810000 */
[----:B------:R-:W-:-:S03]  /*11250*/  ULDC UR4, c[0x0][0x988] ;  /* 0x0002620000047ab9 */ /* 0x000fc60000000800 */
        /* <DEDUP_REMOVED lines=16> */
[----:B0-----:R-:W-:-:S05]  /*11360*/  FMNMX.FTZ R12, R12, R13, !PT ;  /* 0x0000000d0c0c7209 */ /* 0x001fca0007810000 */
[----:B------:R-:W0:Y:S02]  /*11370*/  SHFL.BFLY PT, R13, R12, 0x1, 0x1f ;  /* 0x0c201f000c0d7f89 */ /* 0x000e2400000e0000 */
[----:B0-----:R-:W-:Y:S01]  /*11380*/  FMNMX.FTZ R12, R12, R13, !PT ;  /* 0x0000000d0c0c7209 */ /* 0x001fe20007810000 */
[----:B------:R-:W-:-:S03]  /*11390*/  IMAD.U32 R13, RZ, RZ, UR4 ;  /* 0x00000004ff0d7e24 */ /* 0x000fc6000f8e00ff */
[C---:B------:R-:W-:Y:S01]  /*113a0*/  FSETP.NEU.FTZ.AND P3, PT, R12.reuse, -INF , PT ;  /* 0xff8000000c00780b */ /* 0x040fe20003f7d000 */
[----:B------:R-:W-:-:S03]  /*113b0*/  FMUL.FTZ R20, R12, R13 ;  /* 0x0000000d0c147220 */ /* 0x000fc60000410000 */
[----:B------:R-:W-:Y:S02]  /*113c0*/  FSEL R21, R12, RZ, P3 ;  /* 0x000000ff0c157208 */ /* 0x000fe40001800000 */
[----:B------:R-:W-:Y:S02]  /*113d0*/  FSEL R20, R20, RZ, P3 ;  /* 0x000000ff14147208 */ /* 0x000fe40001800000 */
[----:B------:R-:W-:Y:S01]  /*113e0*/  ISETP.GT.AND P3, PT, R212, 0x1, P2 ;  /* 0x00000001d400780c */ /* 0x000fe20001764270 */
[----:B------:R-:W-:Y:S02]  /*113f0*/  FADD.FTZ R21, -R21, R210 ;  /* 0x000000d215157221 */ /* 0x000fe40000010100 */
[-CC-:B------:R-:W-:Y:S01]  /*11400*/  FFMA.FTZ R152, R152, R13.reuse, -R20.reuse ;  /* 0x0000000d98987223 */ /* 0x180fe20000010814 */
[----:B------:R-:W-:Y:S01]  /*11410*/  ISETP.LT.OR P4, PT, R213, 0x2, P3 ;  /* 0x00000002d500780c */ /* 0x000fe20001f81670 */
[-C--:B------:R-:W-:Y:S01]  /*11420*/  FMUL.FTZ R21, R21, R13.reuse ;  /* 0x0000000d15157220 */ /* 0x080fe20000410000 */
[-CC-:B------:R-:W-:Y:S01]  /*11430*/  FFMA.FTZ R153, R153, R13.reuse, -R20.reuse ;  /* 0x0000000d99997223 */ /* 0x180fe20000010814 */
[----:B------:R-:W-:Y:S01]  /*11440*/  ISETP.GT.AND P3, PT, R212, 0x8, P2 ;  /* 0x00000008d400780c */ /* 0x000fe20001764270 */
[-CC-:B------:R-:W-:Y:S01]  /*11450*/  FFMA.FTZ R156, R156, R13.reuse, -R20.reuse ;  /* 0x0000000d9c9c7223 */ /* 0x180fe20000010814 */
[----:B------:R-:W-:Y:S01]  /*11460*/  FSEL R155, R155, -INF , !P4 ;  /* 0xff8000009b9b7808 */ /* 0x000fe20006000000 */
[----:B------:R-:W-:Y:S01]  /*11470*/  MUFU.EX2 R152, R152 ;  /* 0x0000009800987308 */ /* 0x000fe20000000800 */
[----:B------:R-:W-:Y:S01]  /*11480*/  ISETP.GT.AND P4, PT, R212, 0x9, P2 ;  /* 0x00000009d400780c */ /* 0x000fe20001784270 */
[-CC-:B------:R-:W-:Y:S01]  /*11490*/  FFMA.FTZ R157, R157, R13.reuse, -R20.reuse ;  /* 0x0000000d9d9d7223 */ /* 0x180fe20000010814 */
[C---:B------:R-:W-:Y:S01]  /*114a0*/  ISETP.LT.OR P3, PT, R213.reuse, 0x9, P3 ;  /* 0x00000009d500780c */ /* 0x040fe20001f61670 */
[-CC-:B------:R-:W-:Y:S01]  /*114b0*/  FFMA.FTZ R160, R160, R13.reuse, -R20.reuse ;  /* 0x0000000da0a07223 */ /* 0x180fe20000010814 */
[----:B------:R-:W-:Y:S01]  /*114c0*/  ISETP.LT.OR P4, PT, R213, 0xa, P4 ;  /* 0x0000000ad500780c */ /* 0x000fe20002781670 */
[-CC-:B------:R-:W-:Y:S01]  /*114d0*/  FFMA.FTZ R161, R161, R13.reuse, -R20.reuse ;  /* 0x0000000da1a17223 */ /* 0x180fe20000010814 */
[----:B------:R-:W-:Y:S01]  /*114e0*/  FSEL R158, R158, -INF , !P3 ;  /* 0xff8000009e9e7808 */ /* 0x000fe20005800000 */
[----:B------:R-:W0:Y:S01]  /*114f0*/  MUFU.EX2 R21, R21 ;  /* 0x0000001500157308 */ /* 0x000e220000000800 */
[----:B------:R-:W-:Y:S01]  /*11500*/  FSEL R159, R159, -INF , !P4 ;  /* 0xff8000009f9f7808 */ /* 0x000fe20006000000 */
[-CC-:B------:R-:W-:Y:S01]  /*11510*/  FFMA.FTZ R164, R164, R13.reuse, -R20.reuse ;  /* 0x0000000da4a47223 */ /* 0x180fe20000010814 */
[C---:B------:R-:W-:Y:S01]  /*11520*/  ISETP.GT.AND P4, PT, R212.reuse, 0x11, P2 ;  /* 0x00000011d400780c */ /* 0x040fe20001784270 */
[-CC-:B------:R-:W-:Y:S01]  /*11530*/  FFMA.FTZ R165, R165, R13.reuse, -R20.reuse ;  /* 0x0000000da5a57223 */ /* 0x180fe20000010814 */
[----:B------:R-:W-:Y:S01]  /*11540*/  ISETP.GT.AND P3, PT, R212, 0x10, P2 ;  /* 0x00000010d400780c */ /* 0x000fe20001764270 */
[-CC-:B------:R-:W-:Y:S01]  /*11550*/  FFMA.FTZ R168, R168, R13.reuse, -R20.reuse ;  /* 0x0000000da8a87223 */ /* 0x180fe20000010814 */
[----:B------:R-:W-:Y:S01]  /*11560*/  ISETP.LT.OR P4, PT, R213, 0x12, P4 ;  /* 0x00000012d500780c */ /* 0x000fe20002781670 */
[----:B------:R-:W3:Y:S01]  /*11570*/  MUFU.EX2 R153, R153 ;  /* 0x0000009900997308 */ /* 0x000ee20000000800 */
        /* <DEDUP_REMOVED lines=9> */
[----:B------:R-:W-:Y:S01]  /*11610*/  FFMA.FTZ R181, R181, R13, -R20 ;  /* 0x0000000db5b57223 */ /* 0x000fe20000010814 */
[----:B------:R-:W-:Y:S01]  /*11620*/  ISETP.LT.OR P3, PT, R213, 0x11, P3 ;  /* 0x00000011d500780c */ /* 0x000fe20001f61670 */
[----:B0-----:R-:W-:Y:S01]  /*11630*/  FFMA.FTZ R0, R21, R0, R152 ;  /* 0x0000000015007223 */ /* 0x001fe20000010098 */
[----:B------:R-:W-:Y:S01]  /*11640*/  FSEL R167, R167, -INF , !P4 ;  /* 0xff800000a7a77808 */ /* 0x000fe20006000000 */
[----:B------:R-:W0:Y:S01]  /*11650*/  MUFU.EX2 R156, R156 ;  /* 0x0000009c009c7308 */ /* 0x000e220000000800 */
[----:B------:R-:W-:Y:S01]  /*11660*/  ISETP.GT.AND P4, PT, R212, 0x21, P2 ;  /* 0x00000021d400780c */ /* 0x000fe20001784270 */
[-C--:B------:R-:W-:Y:S01]  /*11670*/  FMUL.FTZ R24, R24, R21.reuse ;  /* 0x0000001518187220 */ /* 0x080fe20000410000 */
[----:B------:R-:W-:Y:S01]  /*11680*/  FSEL R162, R162, -INF , !P3 ;  /* 0xff800000a2a27808 */ /* 0x000fe20005800000 */
[----:B---3--:R-:W-:Y:S01]  /*11690*/  FADD.FTZ R0, R153, R0 ;  /* 0x0000000099007221 */ /* 0x008fe20000010000 */
[----:B------:R-:W-:Y:S01]  /*116a0*/  ISETP.LT.OR P4, PT, R213, 0x22, P4 ;  /* 0x00000022d500780c */ /* 0x000fe20002781670 */
[-C--:B------:R-:W-:Y:S01]  /*116b0*/  FMUL.FTZ R25, R25, R21.reuse ;  /* 0x0000001519197220 */ /* 0x080fe20000410000 */
[----:B------:R-:W-:Y:S01]  /*116c0*/  F2FP.BF16.F32.PACK_AB R152, R153, R152 ;  /* 0x000000989998723e */ /* 0x000fe200000010ff */
[----:B------:R-:W3:Y:S01]  /*116d0*/  MUFU.EX2 R157, R157 ;  /* 0x0000009d009d7308 */ /* 0x000ee20000000800 */
[----:B------:R-:W-:Y:S01]  /*116e0*/  FSEL R171, R171, -INF , !P4 ;  /* 0xff800000abab7808 */ /* 0x000fe20006000000 */
[-C--:B------:R-:W-:Y:S01]  /*116f0*/  FMUL.FTZ R28, R28, R21.reuse ;  /* 0x000000151c1c7220 */ /* 0x080fe20000410000 */
[C---:B------:R-:W-:Y:S01]  /*11700*/  ISETP.GT.AND P4, PT, R212.reuse, 0x29, P2 ;  /* 0x00000029d400780c */ /* 0x040fe20001784270 */
[-C--:B------:R-:W-:Y:S01]  /*11710*/  FMUL.FTZ R29, R29, R21.reuse ;  /* 0x000000151d1d7220 */ /* 0x080fe20000410000 */
[----:B------:R-:W-:Y:S01]  /*11720*/  ISETP.GT.AND P3, PT, R212, 0x18, P2 ;  /* 0x00000018d400780c */ /* 0x000fe20001764270 */
[-C--:B------:R-:W-:Y:S01]  /*11730*/  FMUL.FTZ R32, R32, R21.reuse ;  /* 0x0000001520207220 */ /* 0x080fe20000410000 */
[C---:B------:R-:W-:Y:S01]  /*11740*/  ISETP.LT.OR P4, PT, R213.reuse, 0x2a, P4 ;  /* 0x0000002ad500780c */ /* 0x040fe20002781670 */
[----:B------:R-:W4:Y:S01]  /*11750*/  MUFU.EX2 R160, R160 ;  /* 0x000000a000a07308 */ /* 0x000f220000000800 */
[----:B------:R-:W-:Y:S01]  /*11760*/  ISETP.LT.OR P3, PT, R213, 0x19, P3 ;  /* 0x00000019d500780c */ /* 0x000fe20001f61670 */
[----:B0-----:R-:W-:Y:S01]  /*11770*/  FADD.FTZ R0, R156, R0 ;  /* 0x000000009c007221 */ /* 0x001fe20000010000 */
[----:B------:R-:W-:Y:S01]  /*11780*/  FSEL R175, R175, -INF , !P4 ;  /* 0xff800000afaf7808 */ /* 0x000fe20006000000 */
[-C--:B------:R-:W-:Y:S01]  /*11790*/  FMUL.FTZ R33, R33, R21.reuse ;  /* 0x0000001521217220 */ /* 0x080fe20000410000 */
[----:B------:R-:W-:Y:S01]  /*117a0*/  ISETP.GT.AND P4, PT, R212, RZ, P2 ;  /* 0x000000ffd400720c */ /* 0x000fe20001784270 */
[-C--:B------:R-:W-:Y:S01]  /*117b0*/  FMUL.FTZ R36, R36, R21.reuse ;  /* 0x0000001524247220 */ /* 0x080fe20000410000 */
[----:B------:R-:W-:Y:S01]  /*117c0*/  FSEL R166, R166, -INF , !P3 ;  /* 0xff800000a6a67808 */ /* 0x000fe20005800000 */
[----:B------:R-:W0:Y:S01]  /*117d0*/  MUFU.EX2 R161, R161 ;  /* 0x000000a100a17308 */ /* 0x000e220000000800 */
[----:B------:R-:W-:Y:S01]  /*117e0*/  ISETP.LT.OR P4, PT, R213, 0x1, P4 ;  /* 0x00000001d500780c */ /* 0x000fe20002781670 */
[-C--:B------:R-:W-:Y:S01]  /*117f0*/  FMUL.FTZ R37, R37, R21.reuse ;  /* 0x0000001525257220 */ /* 0x080fe20000410000 */
[----:B------:R-:W-:Y:S01]  /*11800*/  ISETP.GT.AND P3, PT, R212, 0x20, P2 ;  /* 0x00000020d400780c */ /* 0x000fe20001764270 */
[-C--:B------:R-:W-:Y:S01]  /*11810*/  FMUL.FTZ R40, R40, R21.reuse ;  /* 0x0000001528287220 */ /* 0x080fe20000410000 */
[----:B------:R-:W-:Y:S01]  /*11820*/  FSEL R154, R154, -INF , !P4 ;  /* 0xff8000009a9a7808 */ /* 0x000fe20006000000 */
[-C--:B------:R-:W-:Y:S01]  /*11830*/  FMUL.FTZ R41, R41, R21.reuse ;  /* 0x0000001529297220 */ /* 0x080fe20000410000 */
[----:B------:R-:W-:Y:S01]  /*11840*/  ISETP.LT.OR P3, PT, R213, 0x21, P3 ;  /* 0x00000021d500780c */ /* 0x000fe20001f61670 */
[----:B------:R-:W-:Y:S01]  /*11850*/  MUFU.EX2 R164, R164 ;  /* 0x000000a400a47308 */ /* 0x000fe20000000800 */
[----:B------:R-:W-:Y:S01]  /*11860*/  FMNMX.FTZ R20, R154, R208, !PT ;  /* 0x000000d09a147209 */ /* 0x000fe20007810000 */
[-C--:B------:R-:W-:Y:S01]  /*11870*/  FMUL.FTZ R44, R44, R21.reuse ;  /* 0x000000152c2c7220 */ /* 0x080fe20000410000 */
[----:B------:R-:W-:Y:S01]  /*11880*/  FSEL R170, R170, -INF , !P3 ;  /* 0xff800000aaaa7808 */ /* 0x000fe20005800000 */
[-C--:B------:R-:W-:Y:S01]  /*11890*/  FMUL.FTZ R45, R45, R21.reuse ;  /* 0x000000152d2d7220 */ /* 0x080fe20000410000 */
[----:B------:R-:W-:Y:S01]  /*118a0*/  FMNMX.FTZ R153, R155, R20, !PT ;  /* 0x000000149b997209 */ /* 0x000fe20007810000 */
[----:B------:R-:W-:Y:S01]  /*118b0*/  FMUL.FTZ R48, R48, R21 ;  /* 0x0000001530307220 */ /* 0x000fe20000410000 */
[----:B------:R-:W-:Y:S01]  /*118c0*/  ISETP.GT.AND P3, PT, R212, 0x28, P2 ;  /* 0x00000028d400780c */ /* 0x000fe20001764270 */
[----:B------:R-:W-:Y:S01]  /*118d0*/  MUFU.EX2 R165, R165 ;  /* 0x000000a500a57308 */ /* 0x000fe20000000800 */
[----:B------:R-:W-:Y:S01]  /*118e0*/  FMNMX.FTZ R20, R158, R153, !PT ;  /* 0x000000999e147209 */ /* 0x000fe20007810000 */
[-C--:B------:R-:W-:Y:S01]  /*118f0*/  FMUL.FTZ R49, R49, R21.reuse ;  /* 0x0000001531317220 */ /* 0x080fe20000410000 */
[----:B------:R-:W-:Y:S01]  /*11900*/  ISETP.LT.OR P3, PT, R213, 0x29, P3 ;  /* 0x00000029d500780c */ /* 0x000fe20001f61670 */
[-C--:B------:R-:W-:Y:S01]  /*11910*/  FMUL.FTZ R52, R52, R21.reuse ;  /* 0x0000001534347220 */ /* 0x080fe20000410000 */
[----:B------:R-:W-:Y:S01]  /*11920*/  FMNMX.FTZ R153, R159, R20, !PT ;  /* 0x000000149f997209 */ /* 0x000fe20007810000 */
[----:B------:R-:W-:Y:S01]  /*11930*/  FMUL.FTZ R53, R53, R21 ;  /* 0x0000001535357220 */ /* 0x000fe20000410000 */
[----:B------:R-:W-:Y:S01]  /*11940*/  FSEL R174, R174, -INF , !P3 ;  /* 0xff800000aeae7808 */ /* 0x000fe20005800000 */
[----:B------:R-:W-:Y:S01]  /*11950*/  MUFU.EX2 R169, R169 ;  /* 0x000000a900a97308 */ /* 0x000fe20000000800 */
[----:B------:R-:W-:Y:S01]  /*11960*/  FMNMX.FTZ R20, R162, R153, !PT ;  /* 0x00000099a2147209 */ /* 0x000fe20007810000 */
[-C--:B------:R-:W-:Y:S01]  /*11970*/  FMUL.FTZ R56, R56, R21.reuse ;  /* 0x0000001538387220 */ /* 0x080fe20000410000 */
[----:B------:R-:W-:Y:S01]  /*11980*/  ISETP.GT.AND P3, PT, R212, 0x30, P2 ;  /* 0x00000030d400780c */ /* 0x000fe20001764270 */
[-C--:B------:R-:W-:Y:S01]  /*11990*/  FMUL.FTZ R57, R57, R21.reuse ;  /* 0x0000001539397220 */ /* 0x080fe20000410000 */
[----:B------:R-:W-:Y:S01]  /*119a0*/  FMNMX.FTZ R153, R163, R20, !PT ;  /* 0x00000014a3997209 */ /* 0x000fe20007810000 */
[----:B------:R-:W-:Y:S01]  /*119b0*/  FMUL.FTZ R60, R60, R21 ;  /* 0x000000153c3c7220 */ /* 0x000fe20000410000 */
        /* <DEDUP_REMOVED lines=20> */
[----:B------:R-:W-:Y:S01]  /*11b00*/  ISETP.GT.AND P2, PT, R212, 0x39, P2 ;  /* 0x00000039d400780c */ /* 0x000fe20001744270 */
[-C--:B------:R-:W-:Y:S01]  /*11b10*/  FMUL.FTZ R76, R76, R21.reuse ;  /* 0x000000154c4c7220 */ /* 0x080fe20000410000 */
[----:B------:R-:W-:Y:S01]  /*11b20*/  FMNMX.FTZ R153, R175, R20, !PT ;  /* 0x00000014af997209 */ /* 0x000fe20007810000 */
[-C--:B------:R-:W-:Y:S01]  /*11b30*/  FMUL.FTZ R77, R77, R21.reuse ;  /* 0x000000154d4d7220 */ /* 0x080fe20000410000 */
[----:B------:R-:W-:Y:S01]  /*11b40*/  ISETP.LT.OR P4, PT, R213, 0x39, P4 ;  /* 0x00000039d500780c */ /* 0x000fe20002781670 */
[----:B------:R-:W-:Y:S01]  /*11b50*/  MUFU.EX2 R181, R181 ;  /* 0x000000b500b57308 */ /* 0x000fe20000000800 */
[----:B------:R-:W-:Y:S01]  /*11b60*/  FSEL R179, R179, -INF , !P3 ;  /* 0xff800000b3b37808 */ /* 0x000fe20005800000 */
[----:B------:R-:W-:Y:S01]  /*11b70*/  FMUL.FTZ R80, R80, R21 ;  /* 0x0000001550507220 */ /* 0x000fe20000410000 */
[----:B------:R-:W-:Y:S01]  /*11b80*/  FMNMX.FTZ R20, R178, R153, !PT ;  /* 0x00000099b2147209 */ /* 0x000fe20007810000 */
[-C--:B------:R-:W-:Y:S01]  /*11b90*/  FMUL.FTZ R81, R81, R21.reuse ;  /* 0x0000001551517220 */ /* 0x080fe20000410000 */
[----:B------:R-:W-:Y:S01]  /*11ba0*/  ISETP.LT.OR P2, PT, R213, 0x3a, P2 ;  /* 0x0000003ad500780c */ /* 0x000fe20001741670 */
[-C--:B------:R-:W-:Y:S01]  /*11bb0*/  FMUL.FTZ R84, R84, R21.reuse ;  /* 0x0000001554547220 */ /* 0x080fe20000410000 */
[----:B------:R-:W-:Y:S01]  /*11bc0*/  FSEL R182, R182, -INF , !P4 ;  /* 0xff800000b6b67808 */ /* 0x000fe20006000000 */
[-C--:B------:R-:W-:Y:S01]  /*11bd0*/  FMUL.FTZ R85, R85, R21.reuse ;  /* 0x0000001555557220 */ /* 0x080fe20000410000 */
[----:B------:R-:W-:Y:S01]  /*11be0*/  FMNMX.FTZ R153, R179, R20, !PT ;  /* 0x00000014b3997209 */ /* 0x000fe20007810000 */
[-C--:B------:R-:W-:Y:S01]  /*11bf0*/  FMUL.FTZ R88, R88, R21.reuse ;  /* 0x0000001558587220 */ /* 0x080fe20000410000 */
[----:B------:R-:W-:Y:S01]  /*11c00*/  FSEL R183, R183, -INF , !P2 ;  /* 0xff800000b7b77808 */ /* 0x000fe20005000000 */
        /* <DEDUP_REMOVED lines=8> */
[-C--:B------:R-:W-:Y:S01]  /*11c90*/  FMUL.FTZ R101, R101, R21.reuse ;  /* 0x0000001565657220 */ /* 0x080fe20000410000 */
[-C--:B------:R-:W-:Y:S01]  /*11ca0*/  FMUL.FTZ R104, R104, R21.reuse ;  /* 0x0000001568687220 */ /* 0x080fe20000410000 */
[----:B------:R-:W5:Y:S01]  /*11cb0*/  SHFL.BFLY PT, R153, R210, 0x2, 0x1f ;  /* 0x0c401f00d2997f89 */ /* 0x000f6200000e0000 */
        /* <DEDUP_REMOVED lines=23> */
[----:B-----5:R-:W-:-:S05]  /*11e30*/  FMNMX.FTZ R20, R210, R153, !PT ;  /* 0x00000099d2147209 */ /* 0x020fca0007810000 */
[----:B------:R-:W5:Y:S02]  /*11e40*/  SHFL.BFLY PT, R153, R20, 0x1, 0x1f ;  /* 0x0c201f0014997f89 */ /* 0x000f6400000e0000 */
[----:B-----5:R-:W-:Y:S01]  /*11e50*/  FMNMX.FTZ R20, R20, R153, !PT ;  /* 0x0000009914147209 */ /* 0x020fe20007810000 */
[----:B------:R-:W-:-:S03]  /*11e60*/  IMAD.MOV R153, RZ, RZ, -R194 ;  /* 0x000000ffff997224 */ /* 0x000fc600078e0ac2 */
[C---:B------:R-:W-:Y:S01]  /*11e70*/  FSETP.NEU.FTZ.AND P2, PT, R20.reuse, -INF , PT ;  /* 0xff8000001400780b */ /* 0x040fe20003f5d000 */
[----:B------:R-:W-:Y:S01]  /*11e80*/  FMUL.FTZ R213, R20, R13 ;  /* 0x0000000d14d57220 */ /* 0x000fe20000410000 */
[----:B------:R-:W-:Y:S02]  /*11e90*/  ISETP.NE.AND P3, PT, R184, R153, PT ;  /* 0x00000099b800720c */ /* 0x000fe40003f65270 */
[----:B------:R5:W1:Y:S02]  /*11ea0*/  MUFU.EX2 R153, R168 ;  /* 0x000000a800997308 */ /* 0x000a640000000800 */
[----:B------:R-:W-:-:S05]  /*11eb0*/  FSEL R213, R213, RZ, P2 ;  /* 0x000000ffd5d57208 */ /* 0x000fca0001000000 */
[-CC-:B------:R-:W-:Y:S01]  /*11ec0*/  FFMA.FTZ R155, R155, R13.reuse, -R213.reuse ;  /* 0x0000000d9b9b7223 */ /* 0x180fe200000108d5 */
[-CC-:B------:R-:W-:Y:S01]  /*11ed0*/  FFMA.FTZ R159, R159, R13.reuse, -R213.reuse ;  /* 0x0000000d9f9f7223 */ /* 0x180fe200000108d5 */
[----:B-----5:R-:W-:Y:S01]  /*11ee0*/  FSEL R168, R20, RZ, P2 ;  /* 0x000000ff14a87208 */ /* 0x020fe20001000000 */
[-C--:B------:R-:W-:Y:S01]  /*11ef0*/  FFMA.FTZ R210, R162, R13.reuse, -R213 ;  /* 0x0000000da2d27223 */ /* 0x080fe200000108d5 */
[----:B------:R-:W-:Y:S02]  /*11f00*/  @!P3 IMAD R212, R209, 0x40, R191 ;  /* 0x00000040d1d4b824 */ /* 0x000fe400078e02bf */
[-CC-:B------:R-:W-:Y:S01]  /*11f10*/  FFMA.FTZ R209, R158, R13.reuse, -R213.reuse ;  /* 0x0000000d9ed17223 */ /* 0x180fe200000108d5 */
[-CC-:B------:R-:W-:Y:S01]  /*11f20*/  FFMA.FTZ R163, R163, R13.reuse, -R213.reuse ;  /* 0x0000000da3a37223 */ /* 0x180fe200000108d5 */
[----:B------:R-:W-:Y:S01]  /*11f30*/  FADD.FTZ R168, -R168, R208 ;  /* 0x000000d0a8a87221 */ /* 0x000fe20000010100 */
        /* <DEDUP_REMOVED lines=10> */
[-C--:B------:R-:W-:Y:S01]  /*11fe0*/  FFMA.FTZ R183, R183, R13.reuse, -R213 ;  /* 0x0000000db7b77223 */ /* 0x080fe200000108d5 */
[C---:B---3--:R-:W-:Y:S01]  /*11ff0*/  FADD.FTZ R213, R157.reuse, R0 ;  /* 0x000000009dd57221 */ /* 0x048fe20000010000 */
[----:B------:R-:W-:Y:S01]  /*12000*/  F2FP.BF16.F32.PACK_AB R154, R157, R156 ;  /* 0x0000009c9d9a723e */ /* 0x000fe200000010ff */
[----:B------:R-:W3:Y:S01]  /*12010*/  MUFU.EX2 R162, R173 ;  /* 0x000000ad00a27308 */ /* 0x000ee20000000800 */
[----:B------:R-:W-:Y:S01]  /*12020*/  FMUL.FTZ R168, R168, R13 ;  /* 0x0000000da8a87220 */ /* 0x000fe20000410000 */
[----:B----4-:R-:W-:Y:S01]  /*12030*/  FADD.FTZ R0, R160, R213 ;  /* 0x000000d5a0007221 */ /* 0x010fe20000010000 */
[----:B0-----:R-:W-:Y:S01]  /*12040*/  F2FP.BF16.F32.PACK_AB R156, R161, R160 ;  /* 0x000000a0a19c723e */ /* 0x001fe200000010ff */
[----:B------:R-:W-:Y:S01]  /*12050*/  @!P3 IMAD R212, R212, 0x4, R2 ;  /* 0x00000004d4d4b824 */ /* 0x000fe200078e0202 */
[----:B-1----:R-:W-:Y:S01]  /*12060*/  F2FP.BF16.F32.PACK_AB R160, R169, R153 ;  /* 0x00000099a9a0723e */ /* 0x002fe200000010ff */
[----:B------:R-:W-:Y:S01]  /*12070*/  FADD.FTZ R157, R161, R0 ;  /* 0x00000000a19d7221 */ /* 0x000fe20000010000 */
[----:B------:R-:W-:Y:S01]  /*12080*/  F2FP.BF16.F32.PACK_AB R158, R165, R164 ;  /* 0x000000a4a59e723e */ /* 0x000fe200000010ff */
[----:B------:R-:W-:Y:S01]  /*12090*/  MUFU.EX2 R166, R180 ;  /* 0x000000b400a67308 */ /* 0x000fe20000000800 */
[----:B------:R-:W-:Y:S01]  /*120a0*/  @!P3 STS [R212+0x28800], R21 ;  /* 0x02880015d400b388 */ /* 0x000fe20000000800 */
[----:B------:R-:W-:Y:S01]  /*120b0*/  FADD.FTZ R0, R164, R157 ;  /* 0x0000009da4007221 */ /* 0x000fe20000010000 */
[----:B------:R-:W-:-:S03]  /*120c0*/  F2FP.BF16.F32.PACK_AB R164, R177, R176 ;  /* 0x000000b0b1a4723e */ /* 0x000fc600000010ff */
[----:B------:R-:W-:Y:S02]  /*120d0*/  FADD.FTZ R0, R165, R0 ;  /* 0x00000000a5007221 */ /* 0x000fe40000010000 */
[----:B------:R-:W0:Y:S02]  /*120e0*/  MUFU.EX2 R168, R168 ;  /* 0x000000a800a87308 */ /* 0x000e240000000800 */
[----:B------:R-:W-:-:S04]  /*120f0*/  FADD.FTZ R0, R153, R0 ;  /* 0x0000000099007221 */ /* 0x000fc80000010000 */
[----:B------:R-:W-:Y:S02]  /*12100*/  FADD.FTZ R157, R169, R0 ;  /* 0x00000000a99d7221 */ /* 0x000fe40000010000 */
[----:B------:R-:W1:Y:S02]  /*12110*/  MUFU.EX2 R153, R208 ;  /* 0x000000d000997308 */ /* 0x000e640000000800 */
[----:B------:R-:W-:-:S04]  /*12120*/  FADD.FTZ R157, R172, R157 ;  /* 0x0000009dac9d7221 */ /* 0x000fc80000010000 */
[C---:B---3--:R-:W-:Y:S01]  /*12130*/  FADD.FTZ R157, R162.reuse, R157 ;  /* 0x0000009da29d7221 */ /* 0x048fe20000010000 */
[----:B------:R-:W-:Y:S01]  /*12140*/  F2FP.BF16.F32.PACK_AB R162, R162, R172 ;  /* 0x000000aca2a2723e */ /* 0x000fe200000010ff */
[----:B------:R-:W-:Y:S01]  /*12150*/  MUFU.EX2 R209, R209 ;  /* 0x000000d100d17308 */ /* 0x000fe20000000800 */
[----:B0-----:R0:W-:Y:S01]  /*12160*/  @!P3 STS [R212+0x28820], R168 ;  /* 0x028820a8d400b388 */ /* 0x0011e20000000800 */
[----:B------:R-:W-:Y:S01]  /*12170*/  FADD.FTZ R0, R176, R157 ;  /* 0x0000009db0007221 */ /* 0x000fe20000010000 */
[-C--:B------:R-:W-:Y:S01]  /*12180*/  FMUL.FTZ R26, R26, R168.reuse ;  /* 0x000000a81a1a7220 */ /* 0x080fe20000410000 */
[-C--:B------:R-:W-:Y:S01]  /*12190*/  FMUL.FTZ R27, R27, R168.reuse ;  /* 0x000000a81b1b7220 */ /* 0x080fe20000410000 */
[-C--:B------:R-:W-:Y:S01]  /*121a0*/  FMUL.FTZ R30, R30, R168.reuse ;  /* 0x000000a81e1e7220 */ /* 0x080fe20000410000 */
[----:B------:R-:W-:Y:S01]  /*121b0*/  FADD.FTZ R157, R177, R0 ;  /* 0x00000000b19d7221 */ /* 0x000fe20000010000 */
[----:B------:R-:W-:Y:S01]  /*121c0*/  FMUL.FTZ R31, R31, R168 ;  /* 0x000000a81f1f7220 */ /* 0x000fe20000410000 */
[----:B------:R-:W3:Y:S01]  /*121d0*/  MUFU.EX2 R172, R155 ;  /* 0x0000009b00ac7308 */ /* 0x000ee20000000800 */
[----:B-1----:R-:W-:Y:S01]  /*121e0*/  FFMA.FTZ R3, R168, R3, R153 ;  /* 0x00000003a8037223 */ /* 0x002fe20000010099 */
[----:B------:R-:W-:Y:S01]  /*121f0*/  FADD.FTZ R0, R166, R157 ;  /* 0x0000009da6007221 */ /* 0x000fe20000010000 */
[----:B------:R-:W-:Y:S01]  /*12200*/  F2FP.BF16.F32.PACK_AB R166, R181, R166 ;  /* 0x000000a6b5a6723e */ /* 0x000fe200000010ff */
[-C--:B------:R-:W-:Y:S01]  /*12210*/  FMUL.FTZ R34, R34, R168.reuse ;  /* 0x000000a822227220 */ /* 0x080fe20000410000 */
[-C--:B------:R-:W-:Y:S01]  /*12220*/  FMUL.FTZ R35, R35, R168.reuse ;  /* 0x000000a823237220 */ /* 0x080fe20000410000 */
[----:B------:R-:W-:Y:S01]  /*12230*/  FADD.FTZ R0, R181, R0 ;  /* 0x00000000b5007221 */ /* 0x000fe20000010000 */
        /* <DEDUP_REMOVED lines=10> */
[----:B---3--:R-:W-:Y:S01]  /*122e0*/  F2FP.BF16.F32.PACK_AB R153, R172, R153 ;  /* 0x00000099ac99723e */ /* 0x008fe200000010ff */
[-C--:B------:R-:W-:Y:S01]  /*122f0*/  FMUL.FTZ R54, R54, R168.reuse ;  /* 0x000000a836367220 */ /* 0x080fe20000410000 */
[-C--:B------:R-:W-:Y:S01]  /*12300*/  FMUL.FTZ R55, R55, R168.reuse ;  /* 0x000000a837377220 */ /* 0x080fe20000410000 */
[-C--:B------:R-:W-:Y:S01]  /*12310*/  FMUL.FTZ R58, R58, R168.reuse ;  /* 0x000000a83a3a7220 */ /* 0x080fe20000410000 */
[-C--:B------:R-:W-:Y:S01]  /*12320*/  FMUL.FTZ R59, R59, R168.reuse ;  /* 0x000000a83b3b7220 */ /* 0x080fe20000410000 */
[-C--:B------:R-:W-:Y:S01]  /*12330*/  FMUL.FTZ R62, R62, R168.reuse ;  /* 0x000000a83e3e7220 */ /* 0x080fe20000410000 */
[-C--:B------:R-:W-:Y:S01]  /*12340*/  FMUL.FTZ R63, R63, R168.reuse ;  /* 0x000000a83f3f7220 */ /* 0x080fe20000410000 */
[----:B------:R-:W3:Y:S01]  /*12350*/  MUFU.EX2 R180, R163 ;  /* 0x000000a300b47308 */ /* 0x000ee20000000800 */
[----:B-1----:R-:W-:Y:S01]  /*12360*/  F2FP.BF16.F32.PACK_AB R155, R176, R209 ;  /* 0x000000d1b09b723e */ /* 0x002fe200000010ff */
[----:B------:R-:W-:Y:S01]  /*12370*/  BAR.SYNC.DEFER_BLOCKING 0xf, 0x100 ;  /* 0x03c4000000007b1d */ /* 0x000fe20000010000 */
        /* <DEDUP_REMOVED lines=14> */
[----:B-1----:R-:W-:Y:S01]  /*12460*/  FADD.FTZ R170, R172, R3 ;  /* 0x00000003acaa7221 */ /* 0x002fe20000010000 */
[-C--:B------:R-:W-:Y:S01]  /*12470*/  FMUL.FTZ R90, R90, R168.reuse ;  /* 0x000000a85a5a7220 */ /* 0x080fe20000410000 */
[-C--:B------:R-:W-:Y:S01]  /*12480*/  FMUL.FTZ R91, R91, R168.reuse ;  /* 0x000000a85b5b7220 */ /* 0x080fe20000410000 */
[-C--:B------:R-:W-:Y:S01]  /*12490*/  FMUL.FTZ R94, R94, R168.reuse ;  /* 0x000000a85e5e7220 */ /* 0x080fe20000410000 */
[----:B------:R-:W-:Y:S01]  /*124a0*/  FADD.FTZ R3, R209, R170 ;  /* 0x000000aad1037221 */ /* 0x000fe20000010000 */
[-C--:B------:R-:W-:Y:S01]  /*124b0*/  FMUL.FTZ R95, R95, R168.reuse ;  /* 0x000000a85f5f7220 */ /* 0x080fe20000410000 */
[-C--:B------:R-:W-:Y:S01]  /*124c0*/  FMUL.FTZ R98, R98, R168.reuse ;  /* 0x000000a862627220 */ /* 0x080fe20000410000 */
[----:B------:R-:W1:Y:S01]  /*124d0*/  MUFU.EX2 R208, R167 ;  /* 0x000000a700d07308 */ /* 0x000e620000000800 */
[----:B0-----:R-:W-:Y:S01]  /*124e0*/  FADD.FTZ R212, R176, R3 ;  /* 0x00000003b0d47221 */ /* 0x001fe20000010000 */
[----:B------:R0:W-:Y:S01]  /*124f0*/  STSM.16.M88.4 [R195+0x26800], R152 ;  /* 0x02680098c3007844 */ /* 0x0001e20000000200 */
[-C--:B------:R-:W-:Y:S01]  /*12500*/  FMUL.FTZ R99, R99, R168.reuse ;  /* 0x000000a863637220 */ /* 0x080fe20000410000 */
[-C--:B------:R-:W-:Y:S01]  /*12510*/  FMUL.FTZ R102, R102, R168.reuse ;  /* 0x000000a866667220 */ /* 0x080fe20000410000 */
[----:B----4-:R-:W-:Y:S01]  /*12520*/  FADD.FTZ R3, R157, R212 ;  /* 0x000000d49d037221 */ /* 0x010fe20000010000 */
[----:B---3--:R-:W-:Y:S01]  /*12530*/  F2FP.BF16.F32.PACK_AB R157, R180, R157 ;  /* 0x0000009db49d723e */ /* 0x008fe200000010ff */
[-C--:B------:R-:W-:Y:S01]  /*12540*/  FMUL.FTZ R103, R103, R168.reuse ;  /* 0x000000a867677220 */ /* 0x080fe20000410000 */
[----:B------:R-:W3:Y:S01]  /*12550*/  MUFU.EX2 R210, R171 ;  /* 0x000000ab00d27308 */ /* 0x000ee20000000800 */
        /* <DEDUP_REMOVED lines=16> */
[----:B----4-:R-:W-:Y:S01]  /*12660*/  FADD.FTZ R174, R180, R3 ;  /* 0x00000003b4ae7221 */ /* 0x010fe20000010000 */
[-C--:B------:R-:W-:Y:S01]  /*12670*/  FMUL.FTZ R134, R134, R168.reuse ;  /* 0x000000a886867220 */ /* 0x080fe20000410000 */
[-C--:B------:R-:W-:Y:S01]  /*12680*/  FMUL.FTZ R135, R135, R168.reuse ;  /* 0x000000a887877220 */ /* 0x080fe20000410000 */
[-C--:B------:R-:W-:Y:S01]  /*12690*/  FMUL.FTZ R138, R138, R168.reuse ;  /* 0x000000a88a8a7220 */ /* 0x080fe20000410000 */
[----:B-----5:R-:W-:Y:S01]  /*126a0*/  FADD.FTZ R3, R159, R174 ;  /* 0x000000ae9f037221 */ /* 0x020fe20000010000 */
[C---:B-1----:R-:W-:Y:S01]  /*126b0*/  F2FP.BF16.F32.PACK_AB R159, R208.reuse, R159 ;  /* 0x0000009fd09f723e */ /* 0x042fe200000010ff */
[-C--:B------:R-:W-:Y:S01]  /*126c0*/  FMUL.FTZ R139, R139, R168.reuse ;  /* 0x000000a88b8b7220 */ /* 0x080fe20000410000 */
[----:B------:R-:W1:Y:S01]  /*126d0*/  MUFU.EX2 R165, R178 ;  /* 0x000000b200a57308 */ /* 0x000e620000000800 */
[----:B------:R-:W-:Y:S01]  /*126e0*/  FADD.FTZ R212, R208, R3 ;  /* 0x00000003d0d47221 */ /* 0x000fe20000010000 */
[-C--:B------:R-:W-:Y:S01]  /*126f0*/  FMUL.FTZ R142, R142, R168.reuse ;  /* 0x000000a88e8e7220 */ /* 0x080fe20000410000 */
[----:B------:R4:W-:Y:S01]  /*12700*/  STSM.16.M88.4 [R198], R156 ;  /* 0x0000009cc6007844 */ /* 0x0009e20000000200 */
[-C--:B------:R-:W-:Y:S01]  /*12710*/  FMUL.FTZ R143, R143, R168.reuse ;  /* 0x000000a88f8f7220 */ /* 0x080fe20000410000 */
[----:B------:R-:W-:Y:S01]  /*12720*/  FADD.FTZ R3, R161, R212 ;  /* 0x000000d4a1037221 */ /* 0x000fe20000010000 */
[----:B---3--:R-:W-:Y:S01]  /*12730*/  F2FP.BF16.F32.PACK_AB R161, R210, R161 ;  /* 0x000000a1d2a1723e */ /* 0x008fe200000010ff */
[-C--:B------:R-:W-:Y:S01]  /*12740*/  FMUL.FTZ R146, R146, R168.reuse ;  /* 0x000000a892927220 */ /* 0x080fe20000410000 */
[----:B------:R-:W3:Y:S01]  /*12750*/  MUFU.EX2 R174, R179 ;  /* 0x000000b300ae7308 */ /* 0x000ee20000000800 */
[----:B------:R-:W-:Y:S01]  /*12760*/  FADD.FTZ R172, R210, R3 ;  /* 0x00000003d2ac7221 */ /* 0x000fe20000010000 */
[-C--:B------:R-:W-:Y:S01]  /*12770*/  FMUL.FTZ R147, R147, R168.reuse ;  /* 0x000000a893937220 */ /* 0x080fe20000410000 */
[-C--:B------:R-:W-:Y:S01]  /*12780*/  FMUL.FTZ R150, R150, R168.reuse ;  /* 0x000000a896967220 */ /* 0x080fe20000410000 */
[----:B------:R-:W-:Y:S01]  /*12790*/  FMUL.FTZ R151, R151, R168 ;  /* 0x000000a897977220 */ /* 0x000fe20000410000 */
[----:B--2---:R-:W-:Y:S01]  /*127a0*/  FADD.FTZ R3, R163, R172 ;  /* 0x000000aca3037221 */ /* 0x004fe20000010000 */
[----:B0-----:R-:W-:-:S02]  /*127b0*/  F2FP.BF16.F32.PACK_AB R163, R170, R163 ;  /* 0x000000a3aaa3723e */ /* 0x001fc400000010ff */
[----:B------:R-:W0:Y:S01]  /*127c0*/  MUFU.EX2 R167, R182 ;  /* 0x000000b600a77308 */ /* 0x000e220000000800 */
[----:B------:R-:W-:Y:S02]  /*127d0*/  FADD.FTZ R176, R170, R3 ;  /* 0x00000003aab07221 */ /* 0x000fe40000010000 */
[----:B------:R4:W-:Y:S02]  /*127e0*/  STSM.16.M88.4 [R196], R160 ;  /* 0x000000a0c4007844 */ /* 0x0009e40000000200 */
[----:B-1----:R-:W-:-:S03]  /*127f0*/  FADD.FTZ R3, R165, R176 ;  /* 0x000000b0a5037221 */ /* 0x002fc60000010000 */
[----:B------:R-:W1:Y:S01]  /*12800*/  MUFU.EX2 R172, R183 ;  /* 0x000000b700ac7308 */ /* 0x000e620000000800 */
[C---:B---3--:R-:W-:Y:S01]  /*12810*/  FADD.FTZ R176, R174.reuse, R3 ;  /* 0x00000003aeb07221 */ /* 0x048fe20000010000 */
[----:B------:R-:W-:-:S03]  /*12820*/  F2FP.BF16.F32.PACK_AB R165, R174, R165 ;  /* 0x000000a5aea5723e */ /* 0x000fc600000010ff */
[----:B0-----:R-:W-:Y:S01]  /*12830*/  FADD.FTZ R3, R167, R176 ;  /* 0x000000b0a7037221 */ /* 0x001fe20000010000 */
[----:B-1----:R-:W-:-:S03]  /*12840*/  F2FP.BF16.F32.PACK_AB R167, R172, R167 ;  /* 0x000000a7aca7723e */ /* 0x002fc600000010ff */
[----:B------:R-:W-:Y:S02]  /*12850*/  FADD.FTZ R3, R172, R3 ;  /* 0x00000003ac037221 */ /* 0x000fe40000010000 */
[----:B------:R4:W-:Y:S01]  /*12860*/  STSM.16.M88.4 [R197], R164 ;  /* 0x000000a4c5007844 */ /* 0x0009e20000000200 */
[----:B------:R-:W-:Y:S05]  /*12870*/  @!P0 BRA `(.L_x_6012) ;  /* 0x0000000000048947 */ /* 0x000fea0003800000 */
[----:B------:R-:W-:Y:S01]  /*12880*/  BPT.TRAP 0x1 ;  /* 0x000000040000795c */ /* 0x000fe20000300000 */
.L_x_6012:
[----:B------:R0:W1:Y:S01]  /*12890*/  SYNCS.PHASECHK.TRANS64.TRYWAIT P2, [R206+URZ+0x28c50], R207 ;  /* 0x028c50cfce0075a7 */ /* 0x000062000804017f */
[----:B------:R-:W-:Y:S05]  /*128a0*/  @!P0 BRA `(.L_x_6013) ;  /* 0x0000000000048947 */ /* 0x000fea0003800000 */
[----:B------:R-:W-:Y:S01]  /*128b0*/  BPT.TRAP 0x1 ;  /* 0x000000040000795c */ /* 0x000fe20000300000 */
.L_x_6013:
[----:B------:R-:W-:Y:S04]  /*128c0*/  BSSY B1, `(.L_x_6014) ;  /* 0x0000004000017945 */ /* 0x000fe80003800000 */
[----:B-1----:R-:W-:Y:S05]  /*128d0*/  @P2 BRA `(.L_x_6015) ;  /* 0x0000000000082947 */ /* 0x002fea0003800000 */
[----:B------:R-:W1:Y:S02]  /*128e0*/  SYNCS.PHASECHK.TRANS64.TRYWAIT P2, [R206+URZ+0x28c50], R207 ;  /* 0x028c50cfce0075a7 */ /* 0x000e64000804017f */
[----:B-1----:R-:W-:Y:S05]  /*128f0*/  @!P2 BRA `(.L_x_6016) ;  /* 0x000000d800dca947 */ /* 0x002fea0003800000 */
.L_x_6015:
[----:B------:R-:W-:Y:S05]  /*12900*/  BSYNC B1 ;  /* 0x0000000000017941 */ /* 0x000fea0003800000 */
.L_x_6014:
[----:B------:R-:W-:Y:S01]  /*12910*/  IMAD R168, R18, 0x1000, R190 ;  /* 0x0000100012a87824 */ /* 0x000fe200078e02be */
[----:B------:R-:W-:Y:S01]  /*12920*/  WARPGROUP.ARRIVE ;  /* 0x00000000000079c5 */ /* 0x000fe20000000000 */
[----:B------:R-:W-:Y:S01]  /*12930*/  IMAD.MOV.U32 R169, RZ, RZ, 0x40000040 ;  /* 0x40000040ffa97424 */ /* 0x000fe200078e00ff */
[----:B------:R-:W-:Y:S01]  /*12940*/  ISETP.GT.AND P2, PT, R14, R202, PT ;  /* 0x000000ca0e00720c */ /* 0x000fe20003f44270 */
[----:B01----:R-:W-:Y:S01]  /*12950*/  @!P1 VIADD R206, R206, 0x28c60 ;  /* 0x00028c60cece9836 */ /* 0x003fe20000000000 */
        /* <DEDUP_REMOVED lines=10> */
[----:B------:R-:W-:Y:S01]  /*12a00*/  VIADD R152, R168, 0x80 ;  /* 0x00000080a8987836 */ /* 0x000fe20000000000 */
        /* <DEDUP_REMOVED lines=31> */
.L_x_5998:
[----:B------:R-:W-:Y:S05]  /*12c00*/  BSYNC B0 ;  /* 0x0000000000007941 */ /* 0x000fea0003800000 */
.L_x_5997:
[----:B------:R-:W2:Y:S01]  /*12c10*/  SHFL.BFLY PT, R5, R0, 0x2, 0x1f ;  /* 0x0c401f0000057f89 */ /* 0x000ea200000e0000 */
[----:B------:R-:W-:Y:S02]  /*12c20*/  VIADD R22, R18, 0x1 ;  /* 0x0000000112167836 */ /* 0x000fe40000000000 */
[----:B------:R-:W-:Y:S01]  /*12c30*/  VIADD R219, R219, 0x1 ;  /* 0x00000001dbdb7836 */ /* 0x000fe20000000000 */
[----:B------:R-:W3:Y:S01]  /*12c40*/  SHFL.BFLY PT, R6, R3, 0x2, 0x1f ;  /* 0x0c401f0003067f89 */ /* 0x000ee200000e0000 */
[----:B------:R-:W-:Y:S08]  /*12c50*/  BAR.ARV 0x8, 0x100 ;  /* 0x0204000000007b1d */ /* 0x000ff00000002000 */
[----:B------:R-:W-:Y:S01]  /*12c60*/  BAR.SYNC.DEFER_BLOCKING 0xf, 0x100 ;  /* 0x03c4000000007b1d */ /* 0x000fe20000010000 */
[----:B------:R-:W-:Y:S01]  /*12c70*/  ISETP.NE.AND P1, PT, R22, 0x2, PT ;  /* 0x000000021600780c */ /* 0x000fe20003f25270 */
[----:B--2---:R-:W-:Y:S01]  /*12c80*/  FADD.FTZ R5, R5, R0 ;  /* 0x0000000005057221 */ /* 0x004fe20000010000 */
[----:B---3--:R-:W-:-:S04]  /*12c90*/  FADD.FTZ R6, R6, R3 ;  /* 0x0000000306067221 */ /* 0x008fc80000010000 */
[----:B------:R-:W2:Y:S01]  /*12ca0*/  SHFL.BFLY PT, R4, R5, 0x1, 0x1f ;  /* 0x0c201f0005047f89 */ /* 0x000ea200000e0000 */
[----:B------:R-:W-:-:S03]  /*12cb0*/  IMAD.MOV.U32 R3, RZ, RZ, RZ ;  /* 0x000000ffff037224 */ /* 0x000fc600078e00ff */
[----:B------:R-:W3:Y:S01]  /*12cc0*/  SHFL.BFLY PT, R7, R6, 0x1, 0x1f ;  /* 0x0c201f0006077f89 */ /* 0x000ee200000e0000 */
[----:B--2---:R-:W-:Y:S01]  /*12cd0*/  FADD.FTZ R9, R5, R4 ;  /* 0x0000000405097221 */ /* 0x004fe20000010000 */
[----:B------:R-:W-:Y:S02]  /*12ce0*/  IMAD.MOV.U32 R4, RZ, RZ, RZ ;  /* 0x000000ffff047224 */ /* 0x000fe400078e00ff */
[----:B---3--:R-:W-:Y:S02]  /*12cf0*/  FADD.FTZ R0, R6, R7 ;  /* 0x0000000706007221 */ /* 0x008fe40000010000 */
[----:B------:R-:W-:Y:S01]  /*12d00*/  FSETP.NE.FTZ.AND P2, PT, R9, RZ, PT ;  /* 0x000000ff0900720b */ /* 0x000fe20003f55000 */
[----:B------:R-:W-:Y:S01]  /*12d10*/  IMAD.MOV R7, RZ, RZ, -R194 ;  /* 0x000000ffff077224 */ /* 0x000fe200078e0ac2 */
[----:B------:R-:W-:Y:S02]  /*12d20*/  SEL R6, RZ, 0x1, P1 ;  /* 0x00000001ff067807 */ /* 0x000fe40000800000 */
[----:B------:R-:W-:-:S02]  /*12d30*/  FSETP.NE.FTZ.AND P3, PT, R0, RZ, PT ;  /* 0x000000ff0000720b */ /* 0x000fc40003f75000 */
[----:B------:R-:W-:Y:S02]  /*12d40*/  ISETP.NE.AND P0, PT, R184, R7, PT ;  /* 0x00000007b800720c */ /* 0x000fe40003f05270 */
[----:B------:R-:W-:-:S05]  /*12d50*/  LOP3.LUT R19, R19, R6, RZ, 0x3c, !PT ;  /* 0x0000000613137212 */ /* 0x000fca00078e3cff */
[----:B------:R-:W2:Y:S04]  /*12d60*/  @P2 MUFU.RCP R3, R9 ;  /* 0x0000000900032308 */ /* 0x000ea80000001000 */
[C---:B------:R-:W-:Y:S02]  /*12d70*/  @P3 FMUL.FTZ R23, R13.reuse, 0.69314718246459960938 ;  /* 0x3f3172180d173820 */ /* 0x040fe40000410000 */
[----:B------:R-:W-:Y:S02]  /*12d80*/  @!P0 IMAD R5, R18, 0x40, R191 ;  /* 0x0000004012058824 */ /* 0x000fe400078e02bf */
[----:B------:R-:W-:Y:S01]  /*12d90*/  @P2 FMUL.FTZ R18, R13, 0.69314718246459960938 ;  /* 0x3f3172180d122820 */ /* 0x000fe20000410000 */
[----:B------:R-:W3:Y:S01]  /*12da0*/  @P3 MUFU.RCP R4, R0 ;  /* 0x0000000000043308 */ /* 0x000ee20000001000 */
[----:B------:R-:W-:-:S07]  /*12db0*/  @!P0 IMAD R5, R5, 0x4, R2 ;  /* 0x0000000405058824 */ /* 0x000fce00078e0202 */
[----:B------:R-:W5:Y:S01]  /*12dc0*/  @P2 MUFU.LG2 R2, R9 ;  /* 0x0000000900022308 */ /* 0x000f620000000c00 */
[-C--:B--2---:R-:W-:Y:S01]  /*12dd0*/  FMUL.FTZ R178, R24, R3.reuse ;  /* 0x0000000318b27220 */ /* 0x084fe20000410000 */
[----:B------:R2:W-:Y:S01]  /*12de0*/  @!P0 STS [R5+0x28800], R3 ;  /* 0x0288000305008388 */ /* 0x0005e20000000800 */
[-C--:B------:R-:W-:Y:S01]  /*12df0*/  FMUL.FTZ R176, R25, R3.reuse ;  /* 0x0000000319b07220 */ /* 0x080fe20000410000 */
[-C--:B------:R-:W-:Y:S01]  /*12e00*/  FMUL.FTZ R177, R28, R3.reuse ;  /* 0x000000031cb17220 */ /* 0x080fe20000410000 */
[-C--:B------:R-:W-:Y:S01]  /*12e10*/  FMUL.FTZ R175, R32, R3.reuse ;  /* 0x0000000320af7220 */ /* 0x080fe20000410000 */
[-C--:B------:R-:W-:Y:S01]  /*12e20*/  FMUL.FTZ R6, R29, R3.reuse ;  /* 0x000000031d067220 */ /* 0x080fe20000410000 */
[-C--:B------:R-:W-:Y:S01]  /*12e30*/  FMUL.FTZ R173, R33, R3.reuse ;  /* 0x0000000321ad7220 */ /* 0x080fe20000410000 */
[----:B------:R-:W0:Y:S01]  /*12e40*/  @P3 MUFU.LG2 R24, R0 ;  /* 0x0000000000183308 */ /* 0x000e220000000c00 */
[----:B---3--:R3:W-:Y:S01]  /*12e50*/  @!P0 STS [R5+0x28820], R4 ;  /* 0x0288200405008388 */ /* 0x0087e20000000800 */
[-C--:B------:R-:W-:Y:S01]  /*12e60*/  FMUL.FTZ R174, R36, R3.reuse ;  /* 0x0000000324ae7220 */ /* 0x080fe20000410000 */
[-C--:B------:R-:W-:Y:S01]  /*12e70*/  FMUL.FTZ R171, R37, R3.reuse ;  /* 0x0000000325ab7220 */ /* 0x080fe20000410000 */
[-C--:B------:R-:W-:Y:S01]  /*12e80*/  FMUL.FTZ R172, R40, R3.reuse ;  /* 0x0000000328ac7220 */ /* 0x080fe20000410000 */
[-C--:B------:R-:W-:Y:S01]  /*12e90*/  FMUL.FTZ R8, R41, R3.reuse ;  /* 0x0000000329087220 */ /* 0x080fe20000410000 */
[-C--:B------:R-:W-:Y:S01]  /*12ea0*/  FMUL.FTZ R170, R44, R3.reuse ;  /* 0x000000032caa7220 */ /* 0x080fe20000410000 */
[-C--:B------:R-:W-:Y:S01]  /*12eb0*/  FMUL.FTZ R10, R45, R3.reuse ;  /* 0x000000032d0a7220 */ /* 0x080fe20000410000 */
[-C--:B------:R-:W-:Y:S01]  /*12ec0*/  FMUL.FTZ R169, R48, R3.reuse ;  /* 0x0000000330a97220 */ /* 0x080fe20000410000 */
[----:B-----5:R-:W-:Y:S01]  /*12ed0*/  @P2 FMUL.FTZ R25, R2, 0.69314718246459960938 ;  /* 0x3f31721802192820 */ /* 0x020fe20000410000 */
[-C--:B----4-:R-:W-:Y:S01]  /*12ee0*/  FMUL.FTZ R166, R49, R3.reuse ;  /* 0x0000000331a67220 */ /* 0x090fe20000410000 */
        /* <DEDUP_REMOVED lines=53> */
[----:B--2---:R-:W-:Y:S02]  /*13240*/  IMAD.MOV.U32 R3, RZ, RZ, -0x800000 ;  /* 0xff800000ff037424 */ /* 0x004fe400078e00ff */
[-C--:B------:R-:W-:Y:S01]  /*13250*/  FMUL.FTZ R11, R46, R4.reuse ;  /* 0x000000042e0b7220 */ /* 0x080fe20000410000 */
[-C--:B------:R-:W-:Y:S01]  /*13260*/  FMUL.FTZ R13, R50, R4.reuse ;  /* 0x00000004320d7220 */ /* 0x080fe20000410000 */
[-C--:B------:R-:W-:Y:S01]  /*13270*/  FMUL.FTZ R15, R54, R4.reuse ;  /* 0x00000004360f7220 */ /* 0x080fe20000410000 */
[-C--:B------:R-:W-:Y:S01]  /*13280*/  FMUL.FTZ R21, R58, R4.reuse ;  /* 0x000000043a157220 */ /* 0x080fe20000410000 */
[----:B------:R-:W-:Y:S01]  /*13290*/  FMUL.FTZ R29, R66, R4 ;  /* 0x00000004421d7220 */ /* 0x000fe20000410000 */
[----:B------:R-:W-:Y:S01]  /*132a0*/  @P2 FFMA.FTZ R32, R18, R12, R25 ;  /* 0x0000000c12202223 */ /* 0x000fe20000010019 */
[----:B------:R-:W-:Y:S01]  /*132b0*/  PLOP3.LUT P0, PT, PT, PT, PT, 0x8, 0x0 ;  /* 0x000000000000781c */ /* 0x000fe20003f0e170 */
        /* <DEDUP_REMOVED lines=61> */
.L_x_5880:
[----:B------:R-:W-:Y:S05]  /*13690*/  BSYNC B7 ;  /* 0x0000000000077941 */ /* 0x000fea0003800000 */
.L_x_5870:
[----:B------:R-:W2:Y:S08]  /*136a0*/  S2UR UR5, SR_CgaCtaId ;  /* 0x00000000000579c3 */ /* 0x000eb00000008800 */
[----:B------:R-:W-:Y:S06]  /*136b0*/  BAR.SYNC.DEFER_BLOCKING 0x5, 0x180 ;  /* 0x0146000000007b1d */ /* 0x000fec0000010000 */
[----:B------:R-:W-:Y:S01]  /*136c0*/  UMOV UR4, 0x400 ;  /* 0x0000040000047882 */ /* 0x000fe20000000000 */
[----:B------:R-:W-:Y:S01]  /*136d0*/  BSSY B0, `(.L_x_6018) ;  /* 0x00002e6000007945 */ /* 0x000fe20003800000 */
[----:B--2---:R-:W-:-:S06]  /*136e0*/  ULEA UR4, UR5, UR4, 0x18 ;  /* 0x0000000405047291 */ /* 0x004fcc000f8ec03f */
[----:B------:R-:W-:-:S05]  /*136f0*/  IMAD.U32 R2, RZ, RZ, UR4 ;  /* 0x00000004ff027e24 */ /* 0x000fca000f8e00ff */
[----:B----4-:R2:W3:Y:S01]  /*13700*/  LDS.128 R24, [R2+0x28cd0] ;  /* 0x028cd00002187984 */ /* 0x0104e20000000c00 */
[----:B------:R-:W-:Y:S06]  /*13710*/  BAR.ARV 0x4, 0x180 ;  /* 0x0106000000007b1d */ /* 0x000fec0000002000 */
[----:B------:R-:W-:Y:S05]  /*13720*/  @P0 BRA `(.L_x_6019) ;  /* 0x00000020000c0947 */ /* 0x000fea0003800000 */
[----:B------:R-:W4:Y:S01]  /*13730*/  S2R R23, SR_SWINHI ;  /* 0x0000000000177919 */ /* 0x000f220000002f00 */
        /* <DEDUP_REMOVED lines=18> */
[----:B----45:R-:W-:-:S02]  /*13860*/  MOV R37, R23 ;  /* 0x0000001700257202 */ /* 0x030fc40000000f00 */
[----:B------:R-:W-:Y:S02]  /*13870*/  F2FP.BF16.F32.PACK_AB R81, R83, R82 ;  /* 0x000000525351723e */ /* 0x000fe400000010ff */
[----:B------:R-:W-:Y:S01]  /*13880*/  F2FP.BF16.F32.PACK_AB R88, R89, R88 ;  /* 0x000000585958723e */ /* 0x000fe200000010ff */
[----:B------:R-:W-:Y:S01]  /*13890*/  IMAD.WIDE R118, R235, 0x2, R36 ;  /* 0x00000002eb767825 */ /* 0x000fe200078e0224 */
[----:B------:R-:W-:Y:S02]  /*138a0*/  F2FP.BF16.F32.PACK_AB R82, R85, R84 ;  /* 0x000000545552723e */ /* 0x000fe400000010ff */
[----:B------:R-:W-:Y:S02]  /*138b0*/  F2FP.BF16.F32.PACK_AB R83, R87, R86 ;  /* 0x000000565753723e */ /* 0x000fe400000010ff */
[C---:B------:R-:W-:Y:S02]  /*138c0*/  IADD3 R41, P1, R118.reuse, 0x20, RZ ;  /* 0x0000002076297810 */ /* 0x040fe40007f3e0ff */
[----:B------:R-:W-:-:S02]  /*138d0*/  IADD3 R45, P0, R118, 0x40, RZ ;  /* 0x00000040762d7810 */ /* 0x000fc40007f1e0ff */
[----:B------:R-:W-:Y:S02]  /*138e0*/  LOP3.LUT R40, R41, 0x380, RZ, 0xc0, !PT ;  /* 0x0000038029287812 */ /* 0x000fe400078ec0ff */
[C---:B------:R-:W-:Y:S02]  /*138f0*/  IADD3 R57, P6, R118.reuse, 0x2020, RZ ;  /* 0x0000202076397810 */ /* 0x040fe40007fde0ff */
[C---:B------:R-:W-:Y:S02]  /*13900*/  IADD3 R49, P4, R118.reuse, 0x60, RZ ;  /* 0x0000006076317810 */ /* 0x040fe40007f9e0ff */
[----:B------:R-:W-:Y:S02]  /*13910*/  IADD3 R53, P3, R118, 0x2000, RZ ;  /* 0x0000200076357810 */ /* 0x000fe40007f7e0ff */
[----:B------:R-:W-:Y:S02]  /*13920*/  SHF.R.U64 R40, R40, 0x3, RZ ;  /* 0x0000000328287819 */ /* 0x000fe400000012ff */
[----:B------:R-:W-:-:S02]  /*13930*/  LOP3.LUT R44, R45, 0x380, RZ, 0xc0, !PT ;  /* 0x000003802d2c7812 */ /* 0x000fc400078ec0ff */
[----:B------:R-:W-:Y:S02]  /*13940*/  LOP3.LUT R56, R57, 0x380, RZ, 0xc0, !PT ;  /* 0x0000038039387812 */ /* 0x000fe400078ec0ff */
[----:B------:R-:W-:Y:S02]  /*13950*/  LOP3.LUT R48, R49, 0x380, RZ, 0xc0, !PT ;  /* 0x0000038031307812 */ /* 0x000fe400078ec0ff */
[----:B------:R-:W-:Y:S02]  /*13960*/  LOP3.LUT R52, R53, 0x380, RZ, 0xc0, !PT ;  /* 0x0000038035347812 */ /* 0x000fe400078ec0ff */
[----:B------:R-:W-:Y:S01]  /*13970*/  LOP3.LUT R40, R40, R41, RZ, 0x3c, !PT ;  /* 0x0000002928287212 */ /* 0x000fe200078e3cff */
[----:B------:R-:W-:Y:S01]  /*13980*/  IMAD.X R41, RZ, RZ, R119, P1 ;  /* 0x000000ffff297224 */ /* 0x000fe200008e0677 */
[----:B------:R-:W-:Y:S02]  /*13990*/  SHF.R.U64 R44, R44, 0x3, RZ ;  /* 0x000000032c2c7819 */ /* 0x000fe400000012ff */
[----:B------:R-:W-:-:S02]  /*139a0*/  IADD3 R65, P2, R118, 0x2060, RZ ;  /* 0x0000206076417810 */ /* 0x000fc40007f5e0ff */
[----:B------:R-:W-:Y:S02]  /*139b0*/  SHF.R.U64 R56, R56, 0x3, RZ ;  /* 0x0000000338387819 */ /* 0x000fe400000012ff */
[----:B------:R-:W-:Y:S02]  /*139c0*/  IADD3 R69, P1, R118, 0x4000, RZ ;  /* 0x0000400076457810 */ /* 0x000fe40007f3e0ff */
[----:B------:R-:W-:Y:S02]  /*139d0*/  SHF.R.U64 R48, R48, 0x3, RZ ;  /* 0x0000000330307819 */ /* 0x000fe400000012ff */
[----:B------:R-:W-:Y:S02]  /*139e0*/  IADD3 R61, P5, R118, 0x2040, RZ ;  /* 0x00002040763d7810 */ /* 0x000fe40007fbe0ff */
[----:B------:R-:W-:Y:S02]  /*139f0*/  SHF.R.U64 R52, R52, 0x3, RZ ;  /* 0x0000000334347819 */ /* 0x000fe400000012ff */
[----:B------:R-:W-:Y:S01]  /*13a00*/  LOP3.LUT R44, R44, R45, RZ, 0x3c, !PT ;  /* 0x0000002d2c2c7212 */ /* 0x000fe200078e3cff */
[----:B------:R-:W-:Y:S01]  /*13a10*/  IMAD.X R45, RZ, RZ, R119, P0 ;  /* 0x000000ffff2d7224 */ /* 0x000fe200000e0677 */
[----:B0-----:R-:W-:-:S02]  /*13a20*/  LOP3.LUT R64, R65, 0x380, RZ, 0xc0, !PT ;  /* 0x0000038041407812 */ /* 0x001fc400078ec0ff */
[----:B------:R-:W-:Y:S01]  /*13a30*/  LOP3.LUT R56, R56, R57, RZ, 0x3c, !PT ;  /* 0x0000003938387212 */ /* 0x000fe200078e3cff */
[--C-:B------:R-:W-:Y:S01]  /*13a40*/  IMAD.X R57, RZ, RZ, R119.reuse, P6 ;  /* 0x000000ffff397224 */ /* 0x100fe200030e0677 */
[----:B------:R-:W-:Y:S02]  /*13a50*/  LOP3.LUT R68, R69, 0x380, RZ, 0xc0, !PT ;  /* 0x0000038045447812 */ /* 0x000fe400078ec0ff */
[----:B------:R-:W-:Y:S01]  /*13a60*/  LOP3.LUT R48, R48, R49, RZ, 0x3c, !PT ;  /* 0x0000003130307212 */ /* 0x000fe200078e3cff */
[--C-:B------:R-:W-:Y:S01]  /*13a70*/  IMAD.X R49, RZ, RZ, R119.reuse, P4 ;  /* 0x000000ffff317224 */ /* 0x100fe200020e0677 */
[----:B------:R-:W-:Y:S02]  /*13a80*/  LOP3.LUT R60, R61, 0x380, RZ, 0xc0, !PT ;  /* 0x000003803d3c7812 */ /* 0x000fe400078ec0ff */
[----:B------:R-:W-:Y:S01]  /*13a90*/  LOP3.LUT R52, R52, R53, RZ, 0x3c, !PT ;  /* 0x0000003534347212 */ /* 0x000fe200078e3cff */
[----:B------:R-:W-:Y:S01]  /*13aa0*/  IMAD.X R53, RZ, RZ, R119, P3 ;  /* 0x000000ffff357224 */ /* 0x000fe200018e0677 */
[----:B------:R-:W-:-:S02]  /*13ab0*/  IADD3 R73, P0, R118, 0x4020, RZ ;  /* 0x0000402076497810 */ /* 0x000fc40007f1e0ff */
[----:B------:R-:W-:Y:S02]  /*13ac0*/  IADD3 R179, P6, R118, 0x6000, RZ ;  /* 0x0000600076b37810 */ /* 0x000fe40007fde0ff */
[----:B------:R-:W-:Y:S02]  /*13ad0*/  SHF.R.U64 R64, R64, 0x3, RZ ;  /* 0x0000000340407819 */ /* 0x000fe400000012ff */
[C---:B------:R-:W-:Y:S01]  /*13ae0*/  IADD3 R99, P4, R118.reuse, 0x4040, RZ ;  /* 0x0000404076637810 */ /* 0x040fe20007f9e0ff */
[----:B------:R-:W-:Y:S01]  /*13af0*/  IMAD.X R107, RZ, RZ, R119, P6 ;  /* 0x000000ffff6b7224 */ /* 0x000fe200030e0677 */
[----:B------:R-:W-:Y:S02]  /*13b00*/  IADD3 R103, P3, R118, 0x4060, RZ ;  /* 0x0000406076677810 */ /* 0x000fe40007f7e0ff */
[----:B------:R-:W-:Y:S02]  /*13b10*/  SHF.R.U64 R68, R68, 0x3, RZ ;  /* 0x0000000344447819 */ /* 0x000fe400000012ff */
[----:B------:R-:W-:-:S02]  /*13b20*/  LOP3.LUT R23, R118, 0x380, RZ, 0xc0, !PT ;  /* 0x0000038076177812 */ /* 0x000fc400078ec0ff */
[----:B------:R-:W-:Y:S02]  /*13b30*/  SHF.R.U64 R60, R60, 0x3, RZ ;  /* 0x000000033c3c7819 */ /* 0x000fe400000012ff */
[----:B------:R-:W-:Y:S02]  /*13b40*/  LOP3.LUT R72, R73, 0x380, RZ, 0xc0, !PT ;  /* 0x0000038049487812 */ /* 0x000fe400078ec0ff */
[----:B------:R-:W-:Y:S02]  /*13b50*/  LOP3.LUT R4, R179, 0x380, RZ, 0xc0, !PT ;  /* 0x00000380b3047812 */ /* 0x000fe400078ec0ff */
[----:B------:R-:W-:Y:S01]  /*13b60*/  LOP3.LUT R64, R64, R65, RZ, 0x3c, !PT ;  /* 0x0000004140407212 */ /* 0x000fe200078e3cff */
[----:B------:R-:W-:Y:S01]  /*13b70*/  IMAD.X R65, RZ, RZ, R119, P2 ;  /* 0x000000ffff417224 */ /* 0x000fe200010e0677 */
[----:B------:R-:W-:Y:S02]  /*13b80*/  LOP3.LUT R98, R99, 0x380, RZ, 0xc0, !PT ;  /* 0x0000038063627812 */ /* 0x000fe400078ec0ff */
[----:B------:R-:W-:-:S02]  /*13b90*/  LOP3.LUT R102, R103, 0x380, RZ, 0xc0, !PT ;  /* 0x0000038067667812 */ /* 0x000fc400078ec0ff */
[----:B------:R-:W-:Y:S01]  /*13ba0*/  LOP3.LUT R68, R68, R69, RZ, 0x3c, !PT ;  /* 0x0000004544447212 */ /* 0x000fe200078e3cff */
[--C-:B------:R-:W-:Y:S01]  /*13bb0*/  IMAD.X R69, RZ, RZ, R119.reuse, P1 ;  /* 0x000000ffff457224 */ /* 0x100fe200008e0677 */
[----:B------:R-:W-:Y:S02]  /*13bc0*/  SHF.R.U64 R23, R23, 0x3, RZ ;  /* 0x0000000317177819 */ /* 0x000fe400000012ff */
[----:B------:R-:W-:Y:S01]  /*13bd0*/  LOP3.LUT R60, R60, R61, RZ, 0x3c, !PT ;  /* 0x0000003d3c3c7212 */ /* 0x000fe200078e3cff */
[----:B------:R-:W-:Y:S01]  /*13be0*/  IMAD.X R61, RZ, RZ, R119, P5 ;  /* 0x000000ffff3d7224 */ /* 0x000fe200028e0677 */
[----:B------:R-:W-:Y:S02]  /*13bf0*/  SHF.R.U64 R72, R72, 0x3, RZ ;  /* 0x0000000348487819 */ /* 0x000fe400000012ff */
[----:B------:R-:W-:Y:S02]  /*13c00*/  IADD3 R22, P2, R118, 0x6040, RZ ;  /* 0x0000604076167810 */ /* 0x000fe40007f5e0ff */
[----:B------:R-:W-:-:S02]  /*13c10*/  SHF.R.U64 R4, R4, 0x3, RZ ;  /* 0x0000000304047819 */ /* 0x000fc400000012ff */
[----:B------:R-:W-:Y:S01]  /*13c20*/  IADD3 R20, P1, R118, 0x6060, RZ ;  /* 0x0000606076147810 */ /* 0x000fe20007f3e0ff */
[--C-:B------:R-:W-:Y:S01]  /*13c30*/  IMAD.X R115, RZ, RZ, R119.reuse, P2 ;  /* 0x000000ffff737224 */ /* 0x100fe200010e0677 */
[----:B------:R-:W-:Y:S02]  /*13c40*/  SHF.R.U64 R98, R98, 0x3, RZ ;  /* 0x0000000362627819 */ /* 0x000fe400000012ff */
[----:B------:R-:W-:Y:S02]  /*13c50*/  SHF.R.U64 R102, R102, 0x3, RZ ;  /* 0x0000000366667819 */ /* 0x000fe400000012ff */
[----:B------:R-:W-:Y:S02]  /*13c60*/  IADD3 R12, P5, R118, 0x6020, RZ ;  /* 0x00006020760c7810 */ /* 0x000fe40007fbe0ff */
[----:B------:R-:W-:Y:S01]  /*13c70*/  LOP3.LUT R118, R23, R118, RZ, 0x3c, !PT ;  /* 0x0000007617767212 */ /* 0x000fe200078e3cff */
[--C-:B------:R-:W-:Y:S01]  /*13c80*/  IMAD.X R23, RZ, RZ, R119.reuse, P1 ;  /* 0x000000ffff177224 */ /* 0x100fe200008e0677 */
[----:B------:R-:W-:Y:S01]  /*13c90*/  LOP3.LUT R72, R72, R73, RZ, 0x3c, !PT ;  /* 0x0000004948487212 */ /* 0x000fe200078e3cff */
[--C-:B------:R-:W-:Y:S01]  /*13ca0*/  IMAD.X R73, RZ, RZ, R119.reuse, P0 ;  /* 0x000000ffff497224 */ /* 0x100fe200000e0677 */
[----:B------:R-:W-:Y:S01]  /*13cb0*/  LOP3.LUT R106, R4, R179, RZ, 0x3c, !PT ;  /* 0x000000b3046a7212 */ /* 0x000fe200078e3cff */
[----:B------:R-:W-:Y:S01]  /*13cc0*/  IMAD.X R111, RZ, RZ, R119, P5 ;  /* 0x000000ffff6f7224 */ /* 0x000fe200028e0677 */
[----:B------:R-:W-:-:S02]  /*13cd0*/  LOP3.LUT R0, R22, 0x380, RZ, 0xc0, !PT ;  /* 0x0000038016007812 */ /* 0x000fc400078ec0ff */
[----:B------:R-:W-:Y:S02]  /*13ce0*/  LOP3.LUT R179, R20, 0x380, RZ, 0xc0, !PT ;  /* 0x0000038014b37812 */ /* 0x000fe400078ec0ff */
[----:B------:R-:W-:Y:S01]  /*13cf0*/  LOP3.LUT R98, R98, R99, RZ, 0x3c, !PT ;  /* 0x0000006362627212 */ /* 0x000fe200078e3cff */
[--C-:B------:R-:W-:Y:S01]  /*13d00*/  IMAD.X R99, RZ, RZ, R119.reuse, P4 ;  /* 0x000000ffff637224 */ /* 0x100fe200020e0677 */
[----:B------:R-:W-:Y:S01]  /*13d10*/  LOP3.LUT R102, R102, R103, RZ, 0x3c, !PT ;  /* 0x0000006766667212 */ /* 0x000fe200078e3cff */
[----:B------:R-:W-:Y:S01]  /*13d20*/  IMAD.X R103, RZ, RZ, R119, P3 ;  /* 0x000000ffff677224 */ /* 0x000fe200018e0677 */
[----:B------:R-:W-:Y:S02]  /*13d30*/  ISETP.NE.U32.AND P0, PT, RZ, UR4, PT ;  /* 0x00000004ff007c0c */ /* 0x000fe4000bf05070 */
[----:B------:R-:W-:Y:S02]  /*13d40*/  MOV R118, R118 ;  /* 0x0000007600767202 */ /* 0x000fe40000000f00 */
[----:B------:R-:W-:Y:S01]  /*13d50*/  F2FP.BF16.F32.PACK_AB R4, R176, R178 ;  /* 0x000000b2b004723e */ /* 0x000fe200000010ff */
[----:B------:R-:W-:Y:S01]  /*13d60*/  BAR.SYNC.DEFER_BLOCKING 0x1, 0x100 ;  /* 0x0044000000007b1d */ /* 0x000fe20000010000 */
[----:B------:R-:W-:-:S02]  /*13d70*/  LOP3.LUT R119, R12, 0x380, RZ, 0xc0, !PT ;  /* 0x000003800c777812 */ /* 0x000fc400078ec0ff */
[----:B------:R-:W-:Y:S02]  /*13d80*/  SHF.R.U64 R177, R0, 0x3, RZ ;  /* 0x0000000300b17819 */ /* 0x000fe400000012ff */
[----:B------:R-:W-:Y:S02]  /*13d90*/  SHF.R.U64 R179, R179, 0x3, RZ ;  /* 0x00000003b3b37819 */ /* 0x000fe400000012ff */
[----:B------:R-:W-:Y:S01]  /*13da0*/  ISETP.NE.AND.EX P0, PT, RZ, UR5, PT, P0 ;  /* 0x00000005ff007c0c */ /* 0x000fe2000bf05300 */
[----:B------:R-:W-:Y:S01]  /*13db0*/  ULDC.64 UR4, c[0x0][0xc08] ;  /* 0x0003020000047ab9 */ /* 0x000fe20000000a00 */
[----:B------:R-:W-:Y:S02]  /*13dc0*/  SHF.R.U64 R119, R119, 0x3, RZ ;  /* 0x0000000377777819 */ /* 0x000fe400000012ff */
[----:B------:R-:W-:Y:S02]  /*13dd0*/  LOP3.LUT R114, R177, R22, RZ, 0x3c, !PT ;  /* 0x00000016b1727212 */ /* 0x000fe400078e3cff */
[----:B------:R-:W-:-:S02]  /*13de0*/  LOP3.LUT R22, R179, R20, RZ, 0x3c, !PT ;  /* 0x00000014b3167212 */ /* 0x000fc400078e3cff */
[----:B------:R-:W-:Y:S02]  /*13df0*/  ISETP.NE.U32.AND P6, PT, RZ, UR4, PT ;  /* 0x00000004ff007c0c */ /* 0x000fe4000bfc5070 */
[----:B------:R-:W-:Y:S02]  /*13e00*/  MOV R41, R40 ;  /* 0x0000002800297202 */ /* 0x000fe40000000f00 */
[----:B------:R-:W-:Y:S02]  /*13e10*/  LOP3.LUT R110, R119, R12, RZ, 0x3c, !PT ;  /* 0x0000000c776e7212 */ /* 0x000fe400078e3cff */
[----:B------:R-:W-:Y:S02]  /*13e20*/  MOV R44, R44 ;  /* 0x0000002c002c7202 */ /* 0x000fe40000000f00 */
[----:B------:R-:W-:Y:S01]  /*13e30*/  MOV R48, R48 ;  /* 0x0000003000307202 */ /* 0x000fe20000000f00 */
[----:B------:R0:W-:Y:S01]  /*13e40*/  STSM.16.M88.4 [R118], R4 ;  /* 0x0000000476007844 */ /* 0x0001e20000000200 */
[----:B------:R-:W-:-:S02]  /*13e50*/  F2FP.BF16.F32.PACK_AB R12, R166, R169 ;  /* 0x000000a9a60c723e */ /* 0x000fc400000010ff */
[----:B------:R-:W-:Y:S02]  /*13e60*/  ISETP.NE.AND.EX P6, PT, RZ, UR5, PT, P6 ;  /* 0x00000005ff007c0c */ /* 0x000fe4000bfc5360 */
[----:B------:R-:W-:Y:S02]  /*13e70*/  MOV R52, R52 ;  /* 0x0000003400347202 */ /* 0x000fe40000000f00 */
[----:B------:R-:W-:Y:S02]  /*13e80*/  F2FP.BF16.F32.PACK_AB R20, R163, R165 ;  /* 0x000000a5a314723e */ /* 0x000fe400000010ff */
[----:B------:R-:W-:Y:S02]  /*13e90*/  MOV R56, R56 ;  /* 0x0000003800387202 */ /* 0x000fe40000000f00 */
[----:B------:R-:W-:Y:S02]  /*13ea0*/  MOV R60, R60 ;  /* 0x0000003c003c7202 */ /* 0x000fe40000000f00 */
[----:B------:R-:W-:-:S02]  /*13eb0*/  MOV R64, R64 ;  /* 0x0000004000407202 */ /* 0x000fc40000000f00 */
[----:B------:R-:W-:Y:S02]  /*13ec0*/  F2FP.BF16.F32.PACK_AB R89, R91, R90 ;  /* 0x0000005a5b59723e */ /* 0x000fe400000010ff */
[----:B0-----:R-:W-:Y:S02]  /*13ed0*/  F2FP.BF16.F32.PACK_AB R4, R173, R175 ;  /* 0x000000afad04723e */ /* 0x001fe400000010ff */
[----:B------:R-:W-:Y:S02]  /*13ee0*/  F2FP.BF16.F32.PACK_AB R5, R35, R34 ;  /* 0x000000222305723e */ /* 0x000fe400000010ff */
[----:B------:R-:W-:Y:S02]  /*13ef0*/  F2FP.BF16.F32.PACK_AB R6, R171, R174 ;  /* 0x000000aeab06723e */ /* 0x000fe400000010ff */
[----:B------:R-:W-:Y:S02]  /*13f00*/  F2FP.BF16.F32.PACK_AB R7, R39, R38 ;  /* 0x000000262707723e */ /* 0x000fe400000010ff */
[----:B------:R-:W-:-:S02]  /*13f10*/  MOV R34, R22 ;  /* 0x0000001600227202 */ /* 0x000fc40000000f00 */
[----:B------:R-:W-:Y:S01]  /*13f20*/  F2FP.BF16.F32.PACK_AB R22, R161, R164 ;  /* 0x000000a4a116723e */ /* 0x000fe200000010ff */
[----:B------:R0:W-:Y:S01]  /*13f30*/  STSM.16.M88.4 [R41], R4 ;  /* 0x0000000429007844 */ /* 0x0001e20000000200 */
[----:B------:R-:W-:Y:S02]  /*13f40*/  F2FP.BF16.F32.PACK_AB R23, R63, R62 ;  /* 0x0000003e3f17723e */ /* 0x000fe400000010ff */
[----:B------:R-:W-:Y:S01]  /*13f50*/  MOV R68, R68 ;  /* 0x0000004400447202 */ /* 0x000fe20000000f00 */
[----:B------:R-:W-:Y:S01]  /*13f60*/  STSM.16.M88.4 [R44], R8 ;  /* 0x000000082c007844 */ /* 0x000fe20000000200 */
[----:B---3--:R-:W-:Y:S02]  /*13f70*/  MOV R24, R98 ;  /* 0x0000006200187202 */ /* 0x008fe40000000f00 */
[----:B------:R-:W-:Y:S01]  /*13f80*/  F2FP.BF16.F32.PACK_AB R90, R93, R92 ;  /* 0x0000005c5d5a723e */ /* 0x000fe200000010ff */
[----:B------:R-:W-:Y:S01]  /*13f90*/  STSM.16.M88.4 [R48], R12 ;  /* 0x0000000c30007844 */ /* 0x000fe20000000200 */
[----:B------:R-:W-:-:S02]  /*13fa0*/  F2FP.BF16.F32.PACK_AB R91, R95, R94 ;  /* 0x0000005e5f5b723e */ /* 0x000fc400000010ff */
[----:B------:R-:W-:Y:S01]  /*13fb0*/  F2FP.BF16.F32.PACK_AB R96, R97, R96 ;  /* 0x000000606160723e */ /* 0x000fe200000010ff */
[----:B------:R-:W-:Y:S01]  /*13fc0*/  STSM.16.M88.4 [R52], R20 ;  /* 0x0000001434007844 */ /* 0x000fe20000000200 */
[----:B------:R-:W-:Y:S02]  /*13fd0*/  MOV R72, R72 ;  /* 0x0000004800487202 */ /* 0x000fe40000000f00 */
[----:B------:R-:W-:Y:S01]  /*13fe0*/  MOV R40, R106 ;  /* 0x0000006a00287202 */ /* 0x000fe20000000f00 */
[----:B------:R-:W-:Y:S01]  /*13ff0*/  STSM.16.M88.4 [R56], R28 ;  /* 0x0000001c38007844 */ /* 0x000fe20000000200 */
[----:B0-----:R-:W-:Y:S02]  /*14000*/  F2FP.BF16.F32.PACK_AB R4, R156, R159 ;  /* 0x0000009f9c04723e */ /* 0x001fe400000010ff */
[----:B------:R-:W-:Y:S02]  /*14010*/  F2FP.BF16.F32.PACK_AB R5, R75, R74 ;  /* 0x0000004a4b05723e */ /* 0x000fe400000010ff */
[----:B------:R-:W-:-:S02]  /*14020*/  F2FP.BF16.F32.PACK_AB R6, R77, R157 ;  /* 0x0000009d4d06723e */ /* 0x000fc400000010ff */
[----:B------:R-:W-:Y:S02]  /*14030*/  F2FP.BF16.F32.PACK_AB R7, R79, R78 ;  /* 0x0000004e4f07723e */ /* 0x000fe400000010ff */
[----:B------:R-:W-:Y:S02]  /*14040*/  F2FP.BF16.F32.PACK_AB R97, R42, R33 ;  /* 0x000000212a61723e */ /* 0x000fe400000010ff */
[----:B------:R-:W-:Y:S01]  /*14050*/  F2FP.BF16.F32.PACK_AB R98, R101, R100 ;  /* 0x000000646562723e */ /* 0x000fe200000010ff */
[----:B------:R0:W-:Y:S01]  /*14060*/  STSM.16.M88.4 [R60], R4 ;  /* 0x000000043c007844 */ /* 0x0001e20000000200 */
[----:B------:R-:W-:Y:S02]  /*14070*/  F2FP.BF16.F32.PACK_AB R99, R50, R46 ;  /* 0x0000002e3263723e */ /* 0x000fe400000010ff */
[----:B------:R-:W-:Y:S01]  /*14080*/  F2FP.BF16.F32.PACK_AB R104, R105, R104 ;  /* 0x000000686968723e */ /* 0x000fe200000010ff */
[----:B------:R-:W-:Y:S01]  /*14090*/  STSM.16.M88.4 [R64], R80 ;  /* 0x0000005040007844 */ /* 0x000fe20000000200 */
[----:B------:R-:W-:-:S02]  /*140a0*/  MOV R0, R114 ;  /* 0x0000007200007202 */ /* 0x000fc40000000f00 */
[----:B------:R-:W-:Y:S01]  /*140b0*/  F2FP.BF16.F32.PACK_AB R105, R58, R54 ;  /* 0x000000363a69723e */ /* 0x000fe200000010ff */
[----:B------:R-:W-:Y:S01]  /*140c0*/  STSM.16.M88.4 [R68], R88 ;  /* 0x0000005844007844 */ /* 0x000fe20000000200 */
[----:B------:R-:W-:Y:S02]  /*140d0*/  F2FP.BF16.F32.PACK_AB R106, R109, R108 ;  /* 0x0000006c6d6a723e */ /* 0x000fe400000010ff */
[----:B------:R-:W-:Y:S01]  /*140e0*/  F2FP.BF16.F32.PACK_AB R107, R76, R66 ;  /* 0x000000424c6b723e */ /* 0x000fe200000010ff */
[----:B------:R-:W-:Y:S01]  /*140f0*/  STSM.16.M88.4 [R72], R96 ;  /* 0x0000006048007844 */ /* 0x000fe20000000200 */
[----:B------:R-:W-:Y:S02]  /*14100*/  F2FP.BF16.F32.PACK_AB R112, R113, R112 ;  /* 0x000000707170723e */ /* 0x000fe400000010ff */
[----:B------:R-:W-:Y:S01]  /*14110*/  F2FP.BF16.F32.PACK_AB R120, R121, R120 ;  /* 0x000000787978723e */ /* 0x000fe200000010ff */
[----:B------:R3:W-:Y:S01]  /*14120*/  STSM.16.M88.4 [R24], R104 ;  /* 0x0000006818007844 */ /* 0x0007e20000000200 */
[----:B------:R-:W-:Y:S01]  /*14130*/  MOV R102, R102 ;  /* 0x0000006600667202 */ /* 0x000fe20000000f00 */
[----:B0-----:R-:W0:Y:S01]  /*14140*/  LDC.64 R4, c[0x0][0xc00] ;  /* 0x00030000ff047b82 */ /* 0x001e220000000a00 */
[----:B------:R-:W-:-:S02]  /*14150*/  F2FP.BF16.F32.PACK_AB R113, R153, R152 ;  /* 0x000000989971723e */ /* 0x000fc400000010ff */
[----:B------:R-:W-:Y:S02]  /*14160*/  F2FP.BF16.F32.PACK_AB R114, R117, R116 ;  /* 0x000000747572723e */ /* 0x000fe400000010ff */
[----:B------:R-:W-:Y:S02]  /*14170*/  F2FP.BF16.F32.PACK_AB R115, R155, R154 ;  /* 0x0000009a9b73723e */ /* 0x000fe400000010ff */
[----:B------:R-:W-:Y:S01]  /*14180*/  F2FP.BF16.F32.PACK_AB R121, R123, R122 ;  /* 0x0000007a7b79723e */ /* 0x000fe200000010ff */
[----:B------:R-:W4:Y:S01]  /*14190*/  @P6 LDC.64 R6, c[0x0][0xc08] ;  /* 0x00030200ff066b82 */ /* 0x000f220000000a00 */
[----:B------:R-:W-:Y:S01]  /*141a0*/  F2FP.BF16.F32.PACK_AB R128, R129, R128 ;  /* 0x000000808180723e */ /* 0x000fe200000010ff */
[----:B------:R-:W-:Y:S01]  /*141b0*/  STSM.16.M88.4 [R102], R112 ;  /* 0x0000007066007844 */ /* 0x000fe20000000200 */
[----:B------:R-:W-:Y:S02]  /*141c0*/  F2FP.BF16.F32.PACK_AB R122, R125, R124 ;  /* 0x0000007c7d7a723e */ /* 0x000fe400000010ff */
[----:B------:R-:W-:-:S02]  /*141d0*/  F2FP.BF16.F32.PACK_AB R123, R127, R126 ;  /* 0x0000007e7f7b723e */ /* 0x000fc400000010ff */
[----:B------:R-:W-:Y:S02]  /*141e0*/  F2FP.BF16.F32.PACK_AB R136, R137, R136 ;  /* 0x000000888988723e */ /* 0x000fe400000010ff */
[----:B------:R-:W-:Y:S01]  /*141f0*/  F2FP.BF16.F32.PACK_AB R144, R145, R144 ;  /* 0x000000909190723e */ /* 0x000fe200000010ff */
[----:B------:R-:W-:Y:S01]  /*14200*/  STSM.16.M88.4 [R40], R120 ;  /* 0x0000007828007844 */ /* 0x000fe20000000200 */
[----:B------:R-:W-:Y:S01]  /*14210*/  F2FP.BF16.F32.PACK_AB R129, R131, R130 ;  /* 0x000000828381723e */ /* 0x000fe200000010ff */
[----:B------:R-:W-:Y:S01]  /*14220*/  ULDC UR4, c[0x0][0xa88] ;  /* 0x0002a20000047ab9 */ /* 0x000fe20000000800 */
[----:B------:R-:W-:Y:S01]  /*14230*/  MOV R110, R110 ;  /* 0x0000006e006e7202 */ /* 0x000fe20000000f00 */
[----:B---3--:R-:W-:Y:S01]  /*14240*/  IMAD.MOV.U32 R24, RZ, RZ, RZ ;  /* 0x000000ffff187224 */ /* 0x008fe200078e00ff */
[----:B------:R-:W-:Y:S01]  /*14250*/  F2FP.BF16.F32.PACK_AB R130, R133, R132 ;  /* 0x000000848582723e */ /* 0x000fe200000010ff */
[----:B0-----:R-:W-:Y:S01]  /*14260*/  IMAD.WIDE R10, R205, 0x4, R4 ;  /* 0x00000004cd0a7825 */ /* 0x001fe200078e0204 */
[----:B------:R-:W-:-:S02]  /*14270*/  F2FP.BF16.F32.PACK_AB R131, R135, R134 ;  /* 0x000000868783723e */ /* 0x000fc400000010ff */
[----:B------:R-:W-:Y:S02]  /*14280*/  F2FP.BF16.F32.PACK_AB R137, R139, R138 ;  /* 0x0000008a8b89723e */ /* 0x000fe400000010ff */
[----:B------:R-:W-:Y:S01]  /*14290*/  F2FP.BF16.F32.PACK_AB R138, R141, R140 ;  /* 0x0000008c8d8a723e */ /* 0x000fe200000010ff */
[----:B------:R-:W-:Y:S01]  /*142a0*/  STSM.16.M88.4 [R110], R128 ;  /* 0x000000806e007844 */ /* 0x000fe20000000200 */
[----:B------:R-:W-:Y:S02]  /*142b0*/  F2FP.BF16.F32.PACK_AB R139, R143, R142 ;  /* 0x0000008e8f8b723e */ /* 0x000fe400000010ff */
[----:B------:R-:W-:Y:S02]  /*142c0*/  F2FP.BF16.F32.PACK_AB R145, R147, R146 ;  /* 0x000000929391723e */ /* 0x000fe400000010ff */
[----:B------:R-:W-:Y:S01]  /*142d0*/  F2FP.BF16.F32.PACK_AB R146, R149, R148 ;  /* 0x000000949592723e */ /* 0x000fe200000010ff */
[----:B------:R0:W-:Y:S01]  /*142e0*/  STSM.16.M88.4 [R0], R136 ;  /* 0x0000008800007844 */ /* 0x0001e20000000200 */
[----:B------:R-:W-:-:S05]  /*142f0*/  F2FP.BF16.F32.PACK_AB R147, R151, R150 ;  /* 0x000000969793723e */ /* 0x000fca00000010ff */
[----:B------:R3:W-:Y:S01]  /*14300*/  STSM.16.M88.4 [R34], R144 ;  /* 0x0000009022007844 */ /* 0x0007e20000000200 */
[----:B------:R-:W-:Y:S01]  /*14310*/  BAR.SYNC.DEFER_BLOCKING 0x1, 0x100 ;  /* 0x0044000000007b1d */ /* 0x000fe20000010000 */
[----:B----4-:R-:W-:-:S04]  /*14320*/  @P6 IMAD.WIDE R6, R205, 0x4, R6 ;  /* 0x00000004cd066825 */ /* 0x010fc800078e0206 */
[----:B0-----:R-:W-:Y:S01]  /*14330*/  IMAD.U32 R0, RZ, RZ, UR4 ;  /* 0x00000004ff007e24 */ /* 0x001fe2000f8e00ff */
[----:B------:R0:W5:Y:S01]  /*14340*/  @P0 LDG.E R24, desc[UR42][R10.64] ;  /* 0x0000002a0a180981 */ /* 0x000162000c1e1900 */
[----:B------:R-:W-:-:S04]  /*14350*/  IMAD R5, R221, 0x40, R200 ;  /* 0x00000040dd057824 */ /* 0x000fc800078e02c8 */
        /* <DEDUP_REMOVED lines=22> */
[C---:B------:R-:W-:Y:S02]  /*144c0*/  IADD3 R35, P5, R4.reuse, 0x5000, RZ ;  /* 0x0000500004237810 */ /* 0x040fe40007fbe0ff */
[----:B------:R-:W-:-:S02]  /*144d0*/  IADD3 R37, P1, R4, 0x6000, RZ ;  /* 0x0000600004257810 */ /* 0x000fc40007f3e0ff */
[C---:B------:R-:W-:Y:S02]  /*144e0*/  IADD3 R41, P2, R4.reuse, 0x7000, RZ ;  /* 0x0000700004297810 */ /* 0x040fe40007f5e0ff */
[C---:B------:R-:W-:Y:S02]  /*144f0*/  IADD3 R45, P3, R4.reuse, 0x8000, RZ ;  /* 0x00008000042d7810 */ /* 0x040fe40007f7e0ff */
[----:B------:R-:W-:Y:S02]  /*14500*/  IADD3 R49, P4, R4, 0x9000, RZ ;  /* 0x0000900004317810 */ /* 0x000fe40007f9e0ff */
[----:B------:R-:W-:Y:S02]  /*14510*/  P2R R14, PR, RZ, 0x20 ;  /* 0x00000020ff0e7803 */ /* 0x000fe40000000000 */
[----:B---3--:R-:W-:Y:S02]  /*14520*/  LOP3.LUT R34, R35, 0x380, RZ, 0xc0, !PT ;  /* 0x0000038023227812 */ /* 0x008fe400078ec0ff */
[----:B------:R-:W-:-:S02]  /*14530*/  LOP3.LUT R36, R37, 0x380, RZ, 0xc0, !PT ;  /* 0x0000038025247812 */ /* 0x000fc400078ec0ff */
[----:B------:R-:W-:Y:S02]  /*14540*/  LOP3.LUT R40, R41, 0x380, RZ, 0xc0, !PT ;  /* 0x0000038029287812 */ /* 0x000fe400078ec0ff */
[----:B------:R-:W-:Y:S02]  /*14550*/  LOP3.LUT R44, R45, 0x380, RZ, 0xc0, !PT ;  /* 0x000003802d2c7812 */ /* 0x000fe400078ec0ff */
[----:B------:R-:W-:Y:S02]  /*14560*/  LOP3.LUT R48, R49, 0x380, RZ, 0xc0, !PT ;  /* 0x0000038031307812 */ /* 0x000fe400078ec0ff */
[----:B------:R-:W-:Y:S02]  /*14570*/  IADD3 R53, P5, R4, 0xa000, RZ ;  /* 0x0000a00004357810 */ /* 0x000fe40007fbe0ff */
[----:B------:R-:W-:Y:S02]  /*14580*/  SHF.R.U64 R34, R34, 0x3, RZ ;  /* 0x0000000322227819 */ /* 0x000fe400000012ff */
[----:B------:R-:W-:-:S02]  /*14590*/  SHF.R.U64 R36, R36, 0x3, RZ ;  /* 0x0000000324247819 */ /* 0x000fc400000012ff */
[----:B------:R-:W-:Y:S02]  /*145a0*/  LOP3.LUT R52, R53, 0x380, RZ, 0xc0, !PT ;  /* 0x0000038035347812 */ /* 0x000fe400078ec0ff */
[----:B------:R-:W-:Y:S02]  /*145b0*/  SHF.R.U64 R40, R40, 0x3, RZ ;  /* 0x0000000328287819 */ /* 0x000fe400000012ff */
[----:B------:R-:W-:Y:S02]  /*145c0*/  SHF.R.U64 R44, R44, 0x3, RZ ;  /* 0x000000032c2c7819 */ /* 0x000fe400000012ff */
[----:B------:R-:W-:Y:S02]  /*145d0*/  SHF.R.U64 R48, R48, 0x3, RZ ;  /* 0x0000000330307819 */ /* 0x000fe400000012ff */
[----:B------:R-:W-:Y:S02]  /*145e0*/  LOP3.LUT R34, R34, R35, RZ, 0x3c, !PT ;  /* 0x0000002322227212 */ /* 0x000fe400078e3cff */
[----:B------:R-:W-:-:S02]  /*145f0*/  LOP3.LUT R36, R36, R37, RZ, 0x3c, !PT ;  /* 0x0000002524247212 */ /* 0x000fc400078e3cff */
[----:B------:R-:W-:Y:S02]  /*14600*/  LOP3.LUT R40, R40, R41, RZ, 0x3c, !PT ;  /* 0x0000002928287212 */ /* 0x000fe400078e3cff */
[----:B------:R-:W-:Y:S02]  /*14610*/  LOP3.LUT R44, R44, R45, RZ, 0x3c, !PT ;  /* 0x0000002d2c2c7212 */ /* 0x000fe400078e3cff */
[----:B------:R-:W-:Y:S02]  /*14620*/  LOP3.LUT R48, R48, R49, RZ, 0x3c, !PT ;  /* 0x0000003130307212 */ /* 0x000fe400078e3cff */
[----:B------:R-:W-:Y:S01]  /*14630*/  SHF.R.U64 R52, R52, 0x3, RZ ;  /* 0x0000000334347819 */ /* 0x000fe200000012ff */
[----:B0-----:R-:W-:Y:S06]  /*14640*/  @P6 BRA `(.L_x_6020) ;  /* 0x0000000000106947 */ /* 0x001fec0003800000 */
[----:B------:R-:W-:Y:S05]  /*14650*/  @!P0 BRA `(.L_x_6020) ;  /* 0x00000000000c8947 */ /* 0x000fea0003800000 */
[----:B------:R-:W3:Y:S04]  /*14660*/  LDG.E R7, desc[UR42][R10.64] ;  /* 0x0000002a0a077981 */ /* 0x000ee8000c1e1900 */
[----:B-----5:R-:W3:Y:S02]  /*14670*/  LDG.E R0, desc[UR42][R10.64+0x4] ;  /* 0x0000042a0a007981 */ /* 0x020ee4000c1e1900 */
[----:B---3--:R-:W-:-:S07]  /*14680*/  IMAD.IADD R0, R0, 0x1, -R7 ;  /* 0x0000000100007824 */ /* 0x008fce00078e0a07 */
.L_x_6020:
[----:B------:R-:W0:Y:S01]  /*14690*/  SHFL.IDX PT, R6, R222, RZ, 0x1f ;  /* 0x00001fffde067589 */ /* 0x000e2200000e0000 */
[----:B------:R-:W-:Y:S01]  /*146a0*/  ISETP.NE.AND P6, PT, R14, RZ, PT ;  /* 0x000000ff0e00720c */ /* 0x000fe20003fc5270 */
[--C-:B------:R-:W-:Y:S01]  /*146b0*/  IMAD.X R49, RZ, RZ, R5.reuse, P4 ;  /* 0x000000ffff317224 */ /* 0x100fe200020e0605 */
[----:B------:R-:W-:Y:S01]  /*146c0*/  LOP3.LUT R52, R52, R53, RZ, 0x3c, !PT ;  /* 0x0000003534347212 */ /* 0x000fe200078e3cff */
        /* <DEDUP_REMOVED lines=9> */
[----:B------:R-:W-:-:S02]  /*14760*/  LOP3.LUT R7, R4, 0x380, RZ, 0xc0, !PT ;  /* 0x0000038004077812 */ /* 0x000fc400078ec0ff */
[----:B------:R-:W-:Y:S02]  /*14770*/  IADD3 R11, P5, R4, 0xf000, RZ ;  /* 0x0000f000040b7810 */ /* 0x000fe40007fbe0ff */
[----:B------:R-:W-:Y:S02]  /*14780*/  LOP3.LUT R56, R57, 0x380, RZ, 0xc0, !PT ;  /* 0x0000038039387812 */ /* 0x000fe400078ec0ff */
[----:B------:R-:W-:Y:S01]  /*14790*/  LOP3.LUT R60, R61, 0x380, RZ, 0xc0, !PT ;  /* 0x000003803d3c7812 */ /* 0x000fe200078ec0ff */
[----:B------:R-:W-:Y:S01]  /*147a0*/  IMAD.X R73, RZ, RZ, R5, P5 ;  /* 0x000000ffff497224 */ /* 0x000fe200028e0605 */
[----:B------:R-:W-:Y:S02]  /*147b0*/  LOP3.LUT R64, R65, 0x380, RZ, 0xc0, !PT ;  /* 0x0000038041407812 */ /* 0x000fe400078ec0ff */
[----:B------:R-:W-:Y:S02]  /*147c0*/  LOP3.LUT R68, R69, 0x380, RZ, 0xc0, !PT ;  /* 0x0000038045447812 */ /* 0x000fe400078ec0ff */
[----:B0-----:R-:W-:-:S02]  /*147d0*/  ISETP.NE.AND P4, PT, R6, RZ, PT ;  /* 0x000000ff0600720c */ /* 0x001fc40003f85270 */
[----:B------:R-:W-:Y:S02]  /*147e0*/  SHF.R.U64 R7, R7, 0x3, RZ ;  /* 0x0000000307077819 */ /* 0x000fe400000012ff */
[----:B------:R-:W-:Y:S02]  /*147f0*/  LOP3.LUT R10, R11, 0x380, RZ, 0xc0, !PT ;  /* 0x000003800b0a7812 */ /* 0x000fe400078ec0ff */
[----:B------:R-:W-:Y:S02]  /*14800*/  SHF.R.U64 R56, R56, 0x3, RZ ;  /* 0x0000000338387819 */ /* 0x000fe400000012ff */
[----:B------:R-:W-:Y:S02]  /*14810*/  SHF.R.U64 R60, R60, 0x3, RZ ;  /* 0x000000033c3c7819 */ /* 0x000fe400000012ff */
[----:B------:R-:W-:Y:S02]  /*14820*/  SHF.R.U64 R64, R64, 0x3, RZ ;  /* 0x0000000340407819 */ /* 0x000fe400000012ff */
[----:B------:R-:W-:-:S02]  /*14830*/  SHF.R.U64 R68, R68, 0x3, RZ ;  /* 0x0000000344447819 */ /* 0x000fc400000012ff */
[----:B------:R-:W-:Y:S01]  /*14840*/  LOP3.LUT R6, R7, R4, RZ, 0x3c, !PT ;  /* 0x0000000407067212 */ /* 0x000fe200078e3cff */
[----:B------:R-:W-:Y:S01]  /*14850*/  IMAD.MOV.U32 R7, RZ, RZ, R5 ;  /* 0x000000ffff077224 */ /* 0x000fe200078e0005 */
[----:B------:R-:W-:Y:S02]  /*14860*/  SHF.R.U64 R10, R10, 0x3, RZ ;  /* 0x000000030a0a7819 */ /* 0x000fe400000012ff */
[----:B------:R-:W-:Y:S02]  /*14870*/  SHF.R.S32.HI R4, RZ, 0x1f, R205 ;  /* 0x0000001fff047819 */ /* 0x000fe400000114cd */
        /* <DEDUP_REMOVED lines=9> */
[----:B------:R-:W-:Y:S02]  /*14910*/  SHF.R.S32.HI R79, RZ, 0x1f, R204 ;  /* 0x0000001fff4f7819 */ /* 0x000fe400000114cc */
[----:B------:R-:W-:Y:S02]  /*14920*/  SEL R81, R205, RZ, !P0 ;  /* 0x000000ffcd517207 */ /* 0x000fe40004000000 */
[----:B------:R-:W-:Y:S02]  /*14930*/  SEL R78, R4, RZ, !P0 ;  /* 0x000000ff044e7207 */ /* 0x000fe40004000000 */
[----:B-----5:R-:W-:Y:S01]  /*14940*/  SHF.R.S32.HI R77, RZ, 0x1f, R24 ;  /* 0x0000001fff4d7819 */ /* 0x020fe20000011418 */
[----:B------:R-:W-:Y:S06]  /*14950*/  @P4 BRA `(.L_x_6021) ;  /* 0x0000000000b84947 */ /* 0x000fec0003800000 */
[----:B------:R-:W0:Y:S01]  /*14960*/  LDC R31, c[0x0][0xbe8] ;  /* 0x0002fa00ff1f7b82 */ /* 0x000e220000000800 */
[----:B------:R-:W-:Y:S01]  /*14970*/  IMAD.IADD R33, R201, 0x1, R192 ;  /* 0x00000001c9217824 */ /* 0x000fe200078e02c0 */
        /* <DEDUP_REMOVED lines=9> */
[----:B------:R-:W-:Y:S02]  /*14a10*/  IMAD.IADD R30, R191, 0x1, R192 ;  /* 0x00000001bf1e7824 */ /* 0x000fe400078e02c0 */
[----:B------:R-:W-:Y:S01]  /*14a20*/  IMAD.WIDE.U32 R4, R81, UR4, R4 ;  /* 0x0000000451047c25 */ /* 0x000fe2000f8e0004 */
[----:B0-----:R-:W-:-:S13]  /*14a30*/  ISETP.NE.AND P0, PT, R31, 0x1, PT ;  /* 0x000000011f00780c */ /* 0x001fda0003f05270 */
[----:B------:R-:W0:Y:S08]  /*14a40*/  @P0 LDC R10, c[0x0][0xbec] ;  /* 0x0002fb00ff0a0b82 */ /* 0x000e300000000800 */
[----:B------:R-:W3:Y:S01]  /*14a50*/  @P0 LDC R23, c[0x0][0xbf0] ;  /* 0x0002fc00ff170b82 */ /* 0x000ee20000000800 */
[----:B0-----:R-:W-:-:S05]  /*14a60*/  @P0 IMAD.HI.U32 R10, R33, R10, RZ ;  /* 0x0000000a210a0227 */ /* 0x001fca00078e00ff */
[----:B---3--:R-:W-:Y:S01]  /*14a70*/  @P0 SHF.R.U32.HI R11, RZ, R23, R10 ;  /* 0x00000017ff0b0219 */ /* 0x008fe2000001160a */
[----:B------:R-:W-:-:S03]  /*14a80*/  IMAD R10, R78, UR4, RZ ;  /* 0x000000044e0a7c24 */ /* 0x000fc6000f8e02ff */
[--C-:B------:R-:W-:Y:S01]  /*14a90*/  SHF.R.S32.HI R23, RZ, 0x1f, R11.reuse ;  /* 0x0000001fff177819 */ /* 0x100fe2000001140b */
[----:B------:R-:W-:Y:S01]  /*14aa0*/  IMAD.MOV R14, RZ, RZ, -R11 ;  /* 0x000000ffff0e7224 */ /* 0x000fe200078e0a0b */
[----:B------:R-:W-:-:S03]  /*14ab0*/  IADD3 R4, P0, R11, R4, RZ ;  /* 0x000000040b047210 */ /* 0x000fc60007f1e0ff */
[----:B------:R-:W-:Y:S02]  /*14ac0*/  IMAD R15, R31, R14, R33 ;  /* 0x0000000e1f0f7224 */ /* 0x000fe400078e0221 */
[----:B------:R-:W-:Y:S01]  /*14ad0*/  IMAD R14, R81, UR5, R10 ;  /* 0x00000005510e7c24 */ /* 0x000fe2000f8e020a */
[----:B------:R-:W-:Y:S01]  /*14ae0*/  ULDC.64 UR4, c[0x0][0xb88] ;  /* 0x0002e20000047ab9 */ /* 0x000fe20000000a00 */
[----:B------:R-:W-:Y:S01]  /*14af0*/  IMAD R31, R0, R31, RZ ;  /* 0x0000001f001f7224 */ /* 0x000fe200078e02ff */
[----:B------:R-:W-:Y:S02]  /*14b00*/  SHF.R.S32.HI R10, RZ, 0x1f, R15 ;  /* 0x0000001fff0a7819 */ /* 0x000fe4000001140f */
[----:B------:R-:W-:Y:S01]  /*14b10*/  IADD3.X R5, R23, R5, R14, P0, !PT ;  /* 0x0000000517057210 */ /* 0x000fe200007fe40e */
[----:B------:R-:W-:Y:S02]  /*14b20*/  IMAD.MOV R23, RZ, RZ, -R194 ;  /* 0x000000ffff177224 */ /* 0x000fe400078e0ac2 */
[----:B------:R-:W-:-:S02]  /*14b30*/  IMAD R10, R10, UR4, RZ ;  /* 0x000000040a0a7c24 */ /* 0x000fc4000f8e02ff */
[----:B------:R-:W-:-:S04]  /*14b40*/  IMAD.WIDE.U32 R4, R15, UR4, R4 ;  /* 0x000000040f047c25 */ /* 0x000fc8000f8e0004 */
[----:B------:R-:W-:Y:S01]  /*14b50*/  IMAD R15, R15, UR5, R10 ;  /* 0x000000050f0f7c24 */ /* 0x000fe2000f8e020a */
[----:B------:R-:W-:Y:S01]  /*14b60*/  ULDC.64 UR4, c[0x0][0xb50] ;  /* 0x0002d40000047ab9 */ /* 0x000fe20000000a00 */
[----:B------:R-:W-:Y:S02]  /*14b70*/  VIADD R14, R30, 0x8 ;  /* 0x000000081e0e7836 */ /* 0x000fe40000000000 */
[----:B------:R-:W-:Y:S01]  /*14b80*/  IMAD.IADD R5, R5, 0x1, R15 ;  /* 0x0000000105057824 */ /* 0x000fe200078e020f */
[----:B------:R-:W-:-:S04]  /*14b90*/  LEA R15, P0, R4, UR4, 0x2 ;  /* 0x00000004040f7c11 */ /* 0x000fc8000f8010ff */
[----:B------:R-:W-:Y:S01]  /*14ba0*/  LEA.HI.X R22, R4, UR5, R5, 0x2, P0 ;  /* 0x0000000504167c11 */ /* 0x000fe200080f1405 */
[----:B------:R-:W-:Y:S01]  /*14bb0*/  SHFL.IDX PT, R10, R15, 0x1, 0x1c1f ;  /* 0x003c1f000f0a7f89 */ /* 0x000fe200000e0000 */
[----:B------:R-:W-:-:S03]  /*14bc0*/  ISETP.NE.AND P0, PT, R184, R23, PT ;  /* 0x00000017b800720c */ /* 0x000fc60003f05270 */
[----:B------:R-:W-:Y:S01]  /*14bd0*/  SHFL.IDX PT, R4, R15, RZ, 0x1c1f ;  /* 0x001c1fff0f047589 */ /* 0x000fe200000e0000 */
[-C--:B------:R-:W-:Y:S02]  /*14be0*/  ISETP.GE.OR P1, PT, R30, R31.reuse, P0 ;  /* 0x0000001f1e00720c */ /* 0x080fe40000726670 */
[----:B------:R-:W-:Y:S01]  /*14bf0*/  ISETP.GE.OR P0, PT, R14, R31, P0 ;  /* 0x0000001f0e00720c */ /* 0x000fe20000706670 */
[----:B------:R-:W0:Y:S04]  /*14c00*/  SHFL.IDX PT, R5, R22, RZ, 0x1c1f ;  /* 0x001c1fff16057589 */ /* 0x000e2800000e0000 */
[----:B------:R-:W3:Y:S06]  /*14c10*/  SHFL.IDX PT, R11, R22, 0x1, 0x1c1f ;  /* 0x003c1f00160b7f89 */ /* 0x000eec00000e0000 */
[----:B0-----:R0:W-:Y:S04]  /*14c20*/  @!P1 ST.E desc[UR42][R4.64], R32 ;  /* 0x0000002004009985 */ /* 0x0011e8000c10192a */
[----:B---3--:R0:W-:Y:S02]  /*14c30*/  @!P0 ST.E desc[UR42][R10.64], R3 ;  /* 0x000000030a008985 */ /* 0x0081e4000c10192a */
.L_x_6021:
[----:B------:R-:W3:Y:S01]  /*14c40*/  LDC R83, c[0x0][0xbe8] ;  /* 0x0002fa00ff537b82 */ /* 0x000ee20000000800 */
[----:B------:R-:W-:Y:S01]  /*14c50*/  ULDC.64 UR4, c[0x0][0xaa0] ;  /* 0x0002a80000047ab9 */ /* 0x000fe20000000a00 */
[----:B0-----:R-:W5:Y:S01]  /*14c60*/  LD.E.128 R4, desc[UR42][R6.64] ;  /* 0x0000002a06047980 */ /* 0x001f62000c101d00 */
[----:B------:R-:W-:Y:S02]  /*14c70*/  IMAD R3, R77, UR4, RZ ;  /* 0x000000044d037c24 */ /* 0x000fe4000f8e02ff */
[C---:B------:R-:W-:Y:S01]  /*14c80*/  IMAD.WIDE.U32 R76, R24.reuse, UR4, RZ ;  /* 0x00000004184c7c25 */ /* 0x040fe2000f8e00ff */
[----:B------:R-:W5:Y:S02]  /*14c90*/  LD.E.128 R8, desc[UR42][R8.64] ;  /* 0x0000002a08087980 */ /* 0x000f64000c101d00 */
[----:B------:R-:W0:Y:S01]  /*14ca0*/  LDC R87, c[0x0][0xac8] ;  /* 0x0002b200ff577b82 */ /* 0x000e220000000800 */
[----:B------:R-:W-:Y:S01]  /*14cb0*/  IMAD R3, R24, UR5, R3 ;  /* 0x0000000518037c24 */ /* 0x000fe2000f8e0203 */
[----:B------:R-:W-:Y:S01]  /*14cc0*/  ULDC.64 UR4, c[0x0][0xae8] ;  /* 0x0002ba0000047ab9 */ /* 0x000fe20000000a00 */
[----:B------:R-:W5:Y:S04]  /*14cd0*/  LD.E.128 R12, desc[UR42][R12.64] ;  /* 0x0000002a0c0c7980 */ /* 0x000f68000c101d00 */
[----:B------:R-:W5:Y:S04]  /*14ce0*/  LD.E.128 R20, desc[UR42][R20.64] ;  /* 0x0000002a14147980 */ /* 0x000f68000c101d00 */
[----:B------:R-:W5:Y:S04]  /*14cf0*/  LD.E.128 R28, desc[UR42][R28.64] ;  /* 0x0000002a1c1c7980 */ /* 0x000f68000c101d00 */
[----:B------:R-:W5:Y:S01]  /*14d00*/  LD.E.128 R32, desc[UR42][R34.64] ;  /* 0x0000002a22207980 */ /* 0x000f62000c101d00 */
[----:B---3--:R-:W-:Y:S01]  /*14d10*/  ISETP.NE.AND P1, PT, R83, 0x1, PT ;  /* 0x000000015300780c */ /* 0x008fe20003f25270 */
[----:B------:R-:W-:-:S02]  /*14d20*/  IMAD.IADD R77, R77, 0x1, R3 ;  /* 0x000000014d4d7824 */ /* 0x000fc400078e0203 */
[----:B------:R-:W-:Y:S01]  /*14d30*/  IMAD R3, R79, UR4, RZ ;  /* 0x000000044f037c24 */ /* 0x000fe2000f8e02ff */
[----:B------:R-:W5:Y:S04]  /*14d40*/  LD.E.128 R36, desc[UR42][R36.64] ;  /* 0x0000002a24247980 */ /* 0x000f68000c101d00 */
[----:B------:R-:W5:Y:S04]  /*14d50*/  LD.E.128 R40, desc[UR42][R40.64] ;  /* 0x0000002a28287980 */ /* 0x000f68000c101d00 */
[----:B------:R-:W5:Y:S01]  /*14d60*/  LD.E.128 R44, desc[UR42][R44.64] ;  /* 0x0000002a2c2c7980 */ /* 0x000f62000c101d00 */
[----:B------:R-:W3:Y:S01]  /*14d70*/  @P1 LDC R85, c[0x0][0xbec] ;  /* 0x0002fb00ff551b82 */ /* 0x000ee20000000800 */
[----:B------:R-:W-:-:S02]  /*14d80*/  IMAD R3, R204, UR5, R3 ;  /* 0x00000005cc037c24 */ /* 0x000fc4000f8e0203 */
[----:B------:R-:W5:Y:S04]  /*14d90*/  LD.E.128 R48, desc[UR42][R48.64] ;  /* 0x0000002a30307980 */ /* 0x000f68000c101d00 */
[----:B------:R-:W5:Y:S01]  /*14da0*/  LD.E.128 R52, desc[UR42][R52.64] ;  /* 0x0000002a34347980 */ /* 0x000f62000c101d00 */
[----:B------:R-:W4:Y:S01]  /*14db0*/  @P1 LDC R89, c[0x0][0xbf0] ;  /* 0x0002fc00ff591b82 */ /* 0x000f220000000800 */
[----:B------:R-:W-:Y:S01]  /*14dc0*/  IMAD.WIDE.U32 R76, R204, UR4, R76 ;  /* 0x00000004cc4c7c25 */ /* 0x000fe2000f8e004c */
[----:B------:R-:W-:Y:S01]  /*14dd0*/  ULDC.64 UR4, c[0x0][0xaf0] ;  /* 0x0002bc0000047ab9 */ /* 0x000fe20000000a00 */
[----:B------:R-:W5:Y:S02]  /*14de0*/  LD.E.128 R56, desc[UR42][R56.64] ;  /* 0x0000002a38387980 */ /* 0x000f64000c101d00 */
[----:B------:R-:W-:-:S02]  /*14df0*/  IMAD.IADD R77, R77, 0x1, R3 ;  /* 0x000000014d4d7824 */ /* 0x000fc400078e0203 */
[----:B------:R-:W-:Y:S01]  /*14e00*/  IMAD R3, R220, 0x20, R221 ;  /* 0x00000020dc037824 */ /* 0x000fe200078e02dd */
[----:B------:R-:W5:Y:S01]  /*14e10*/  LD.E.128 R60, desc[UR42][R60.64] ;  /* 0x0000002a3c3c7980 */ /* 0x000f62000c101d00 */
[----:B------:R-:W-:Y:S02]  /*14e20*/  IMAD R24, R78, UR4, RZ ;  /* 0x000000044e187c24 */ /* 0x000fe4000f8e02ff */
[----:B------:R-:W-:Y:S01]  /*14e30*/  IMAD.IADD R80, R192, 0x1, R3 ;  /* 0x00000001c0507824 */ /* 0x000fe200078e0203 */
[----:B0-----:R-:W-:Y:S01]  /*14e40*/  ISETP.GE.AND P0, PT, R218, R87, PT ;  /* 0x00000057da00720c */ /* 0x001fe20003f06270 */
[----:B------:R-:W-:Y:S01]  /*14e50*/  IMAD R79, R81, UR5, R24 ;  /* 0x00000005514f7c24 */ /* 0x000fe2000f8e0218 */
[----:B------:R-:W5:Y:S01]  /*14e60*/  LD.E.128 R64, desc[UR42][R64.64] ;  /* 0x0000002a40407980 */ /* 0x000f62000c101d00 */
[----:B---3--:R-:W-:Y:S01]  /*14e70*/  @P1 IMAD.HI.U32 R24, R80, R85, RZ ;  /* 0x0000005550181227 */ /* 0x008fe200078e00ff */
[----:B------:R-:W-:Y:S02]  /*14e80*/  SEL R78, RZ, 0xffffffff, P0 ;  /* 0xffffffffff4e7807 */ /* 0x000fe40000000000 */
[----:B------:R-:W5:Y:S01]  /*14e90*/  LD.E.128 R68, desc[UR42][R68.64] ;  /* 0x0000002a44447980 */ /* 0x000f62000c101d00 */
[----:B------:R-:W-:Y:S01]  /*14ea0*/  IMAD.MOV.U32 R3, RZ, RZ, R80 ;  /* 0x000000ffff037224 */ /* 0x000fe200078e0050 */
[----:B------:R-:W-:-:S02]  /*14eb0*/  ISETP.GE.AND P0, PT, R217, R87, PT ;  /* 0x00000057d900720c */ /* 0x000fc40003f06270 */
[----:B------:R-:W5:Y:S01]  /*14ec0*/  LD.E.128 R72, desc[UR42][R72.64] ;  /* 0x0000002a48487980 */ /* 0x000f62000c101d00 */
[----:B------:R-:W-:Y:S01]  /*14ed0*/  IMAD.WIDE.U32 R76, R81, UR4, R76 ;  /* 0x00000004514c7c25 */ /* 0x000fe2000f8e004c */
[----:B----4-:R-:W-:Y:S01]  /*14ee0*/  @P1 SHF.R.U32.HI R3, RZ, R89, R24 ;  /* 0x00000059ff031219 */ /* 0x010fe20000011618 */
[----:B------:R-:W-:Y:S01]  /*14ef0*/  ULDC.64 UR4, c[0x0][0xae0] ;  /* 0x0002b80000047ab9 */ /* 0x000fe20000000a00 */
[-C--:B------:R-:W-:Y:S01]  /*14f00*/  ISETP.GE.AND P1, PT, R200, R87.reuse, PT ;  /* 0x00000057c800720c */ /* 0x080fe20003f26270 */
[----:B------:R-:W-:Y:S01]  /*14f10*/  IMAD.SHL.U32 R81, R78, 0x2, RZ ;  /* 0x000000024e517824 */ /* 0x000fe200078e00ff */
[----:B------:R-:W-:Y:S01]  /*14f20*/  SEL R78, RZ, 0xffffffff, P0 ;  /* 0xffffffffff4e7807 */ /* 0x000fe20000000000 */
[----:B------:R-:W-:Y:S01]  /*14f30*/  IMAD.IADD R77, R77, 0x1, R79 ;  /* 0x000000014d4d7824 */ /* 0x000fe200078e024f */
[----:B------:R-:W-:Y:S01]  /*14f40*/  SEL R24, RZ, 0x1, P1 ;  /* 0x00000001ff187807 */ /* 0x000fe20000800000 */
[----:B------:R-:W-:Y:S01]  /*14f50*/  IMAD.MOV R79, RZ, RZ, -R3 ;  /* 0x000000ffff4f7224 */ /* 0x000fe200078e0a03 */
[----:B------:R-:W-:Y:S01]  /*14f60*/  ISETP.GE.AND P0, PT, R216, R87, PT ;  /* 0x00000057d800720c */ /* 0x000fe20003f06270 */
        /* <DEDUP_REMOVED lines=18> */
[----:B------:R-:W-:Y:S01]  /*15090*/  ISETP.GE.AND P0, PT, R214, R87, PT ;  /* 0x00000057d600720c */ /* 0x000fe20003f06270 */
[----:B------:R-:W-:Y:S01]  /*150a0*/  IMAD R89, R0, R83, RZ ;  /* 0x0000005300597224 */ /* 0x000fe200078e02ff */
[----:B------:R-:W-:Y:S01]  /*150b0*/  LOP3.LUT R24, R81, 0x8, R24, 0xe2, !PT ;  /* 0x0000000851187812 */ /* 0x000fe200078ee218 */
[----:B------:R-:W-:Y:S01]  /*150c0*/  IMAD.SHL.U32 R85, R78, 0x10, RZ ;  /* 0x000000104e557824 */ /* 0x000fe200078e00ff */
[----:B------:R-:W-:Y:S01]  /*150d0*/  SHF.R.S32.HI R78, RZ, 0x1f, R79 ;  /* 0x0000001fff4e7819 */ /* 0x000fe2000001144f */
[----:B------:R-:W-:Y:S01]  /*150e0*/  IMAD R81, R3, UR5, R80 ;  /* 0x0000000503517c24 */ /* 0x000fe2000f8e0250 */
[----:B------:R-:W-:Y:S01]  /*150f0*/  ULDC.64 UR4, c[0x0][0xad8] ;  /* 0x0002b60000047ab9 */ /* 0x000fe20000000a00 */
[----:B------:R-:W-:Y:S01]  /*15100*/  SEL R3, RZ, 0xffffffff, P0 ;  /* 0xffffffffff037807 */ /* 0x000fe20000000000 */
[----:B------:R-:W-:Y:S01]  /*15110*/  IMAD.IADD R192, R221, 0x1, R192 ;  /* 0x00000001ddc07824 */ /* 0x000fe200078e02c0 */
        /* <DEDUP_REMOVED lines=16> */
[----:B0-----:R0:W3:Y:S01]  /*15220*/  SHFL.IDX PT, R78, R86, RZ, 0x181f ;  /* 0x00181fff564e7589 */ /* 0x0010e200000e0000 */
[----:B------:R-:W-:-:S02]  /*15230*/  SEL R3, RZ, 0x40, P0 ;  /* 0x00000040ff037807 */ /* 0x000fc40000000000 */
[----:B------:R-:W-:Y:S02]  /*15240*/  ISETP.GE.AND P0, PT, R223, R87, PT ;  /* 0x00000057df00720c */ /* 0x000fe40003f06270 */
[----:B------:R-:W-:Y:S02]  /*15250*/  LEA.HI.X R88, R76, UR5, R77, 0x1, P2 ;  /* 0x000000054c587c11 */ /* 0x000fe400090f0c4d */
[----:B------:R-:W-:Y:S02]  /*15260*/  PRMT R0, RZ, 0x654, R0 ;  /* 0x00000654ff007816 */ /* 0x000fe40000000000 */
[----:B------:R-:W-:Y:S01]  /*15270*/  LOP3.LUT R3, R24, R3, RZ, 0xfc, !PT ;  /* 0x0000000318037212 */ /* 0x000fe200078efcff */
[----:B------:R0:W4:Y:S01]  /*15280*/  SHFL.IDX PT, R79, R88, RZ, 0x181f ;  /* 0x00181fff584f7589 */ /* 0x00012200000e0000 */
[----:B------:R-:W-:Y:S01]  /*15290*/  SEL R24, RZ, 0x80, P0 ;  /* 0x00000080ff187807 */ /* 0x000fe20000000000 */
[----:B------:R0:W-:Y:S01]  /*152a0*/  SYNCS.ARRIVE.TRANS64.RED.A1T0 RZ, [R0+URZ], RZ ;  /* 0x000000ff00ff79a7 */ /* 0x0001e2000810043f */
[----:B------:R-:W-:-:S02]  /*152b0*/  SHF.R.S32.HI R93, RZ, 0x1f, R216 ;  /* 0x0000001fff5d7819 */ /* 0x000fc400000114d8 */
[----:B------:R-:W-:Y:S02]  /*152c0*/  LOP3.LUT R24, R3, R24, RZ, 0xfc, !PT ;  /* 0x0000001803187212 */ /* 0x000fe400078efcff */
[----:B------:R-:W-:Y:S02]  /*152d0*/  SHF.R.S32.HI R94, RZ, 0x1f, R217 ;  /* 0x0000001fff5e7819 */ /* 0x000fe400000114d9 */
[----:B------:R-:W-:Y:S01]  /*152e0*/  SHF.R.S32.HI R95, RZ, 0x1f, R218 ;  /* 0x0000001fff5f7819 */ /* 0x000fe200000114da */
[----:B0-----:R-:W-:Y:S06]  /*152f0*/  @P1 BRA `(.L_x_6023) ;  /* 0x00000000007c1947 */ /* 0x001fec0003800000 */
[-C--:B------:R-:W-:Y:S02]  /*15300*/  ISETP.GE.AND P1, PT, R218, R87.reuse, PT ;  /* 0x00000057da00720c */ /* 0x080fe40003f26270 */
[-C--:B------:R-:W-:Y:S02]  /*15310*/  ISETP.GE.AND P0, PT, R200, R87.reuse, PT ;  /* 0x00000057c800720c */ /* 0x080fe40003f06270 */
[-C--:B------:R-:W-:Y:S02]  /*15320*/  ISETP.GE.AND P5, PT, R217, R87.reuse, PT ;  /* 0x00000057d900720c */ /* 0x080fe40003fa6270 */
[----:B------:R-:W-:-:S07]  /*15330*/  ISETP.GE.AND P3, PT, R216, R87, PT ;  /* 0x00000057d800720c */ /* 0x000fce0003f66270 */
[-C--:B---3--:R-:W-:Y:S02]  /*15340*/  @!P1 LEA R80, P2, R218, R78.reuse, 0x1 ;  /* 0x0000004eda509211 */ /* 0x088fe400078408ff */
[----:B----4-:R-:W-:Y:S02]  /*15350*/  @!P0 IMAD.WIDE R76, R200, 0x2, R78 ;  /* 0x00000002c84c8825 */ /* 0x010fe400078e024e */
[----:B------:R-:W-:Y:S02]  /*15360*/  @!P1 LEA.HI.X R81, R218, R79, R95, 0x1, P2 ;  /* 0x0000004fda519211 */ /* 0x000fe400010f0c5f */
[-C--:B------:R-:W-:Y:S01]  /*15370*/  ISETP.GE.AND P2, PT, R215, R87.reuse, PT ;  /* 0x00000057d700720c */ /* 0x080fe20003f46270 */
        /* <DEDUP_REMOVED lines=10> */
[----:B0-----:R-:W-:-:S03]  /*15420*/  @!P2 LEA R4, P5, R215, R78, 0x1 ;  /* 0x0000004ed704a211 */ /* 0x001fc600078a08ff */
        /* <DEDUP_REMOVED lines=12> */
.L_x_6023:
[----:B------:R-:W-:Y:S05]  /*154f0*/  BSYNC B1 ;  /* 0x0000000000017941 */ /* 0x000fea0003800000 */
.L_x_6022:
[----:B------:R-:W-:Y:S01]  /*15500*/  VIADD R0, R192, 0x20 ;  /* 0x00000020c0007836 */ /* 0x000fe20000000000 */
        /* <DEDUP_REMOVED lines=37> */
.L_x_6019:
[----:B------:R-:W-:Y:S01]  /*15760*/  ULDC.64 UR4, c[0x0][0xc00] ;  /* 0x0003000000047ab9 */ /* 0x000fe20000000a00 */
[----:B------:R-:W4:Y:S01]  /*15770*/  LDC.64 R4, c[0x0][0xc00] ;  /* 0x00030000ff047b82 */ /* 0x000f220000000a00 */
[----:B------:R-:W-:Y:S01]  /*15780*/  ISETP.NE.U32.AND P0, PT, RZ, UR4, PT ;  /* 0x00000004ff007c0c */ /* 0x000fe2000bf05070 */
[----:B------:R-:W-:-:S03]  /*15790*/  IMAD.MOV.U32 R3, RZ, RZ, RZ ;  /* 0x000000ffff037224 */ /* 0x000fc600078e00ff */
[----:B------:R-:W-:Y:S01]  /*157a0*/  ISETP.NE.AND.EX P0, PT, RZ, UR5, PT, P0 ;  /* 0x00000005ff007c0c */ /* 0x000fe2000bf05300 */
[----:B------:R-:W-:Y:S02]  /*157b0*/  ULDC.64 UR4, c[0x0][0xc08] ;  /* 0x0003020000047ab9 */ /* 0x000fe40000000a00 */
[----:B------:R-:W-:Y:S01]  /*157c0*/  ISETP.NE.U32.AND P1, PT, RZ, UR4, PT ;  /* 0x00000004ff007c0c */ /* 0x000fe2000bf25070 */
[----:B------:R-:W0:Y:S01]  /*157d0*/  S2R R8, SR_TID.X ;  /* 0x0000000000087919 */ /* 0x000e220000002100 */
[----:B------:R-:W0:Y:S02]  /*157e0*/  LDC R23, c[0x0][0xbe8] ;  /* 0x0002fa00ff177b82 */ /* 0x000e240000000800 */
[----:B------:R-:W-:Y:S01]  /*157f0*/  ISETP.NE.AND.EX P1, PT, RZ, UR5, PT, P1 ;  /* 0x00000005ff007c0c */ /* 0x000fe2000bf25310 */
[----:B----4-:R-:W-:-:S12]  /*15800*/  IMAD.WIDE R4, R205, 0x4, R4 ;  /* 0x00000004cd047825 */ /* 0x010fd800078e0204 */
[----:B------:R-:W4:Y:S01]  /*15810*/  @P1 LDC.64 R6, c[0x0][0xc08] ;  /* 0x00030200ff061b82 */ /* 0x000f220000000a00 */
[----:B------:R-:W-:Y:S02]  /*15820*/  ULDC UR4, c[0x0][0xa88] ;  /* 0x0002a20000047ab9 */ /* 0x000fe40000000800 */
[----:B------:R-:W-:Y:S01]  /*15830*/  IMAD.U32 R0, RZ, RZ, UR4 ;  /* 0x00000004ff007e24 */ /* 0x000fe2000f8e00ff */
[----:B------:R1:W5:Y:S01]  /*15840*/  @P0 LDG.E R3, desc[UR42][R4.64] ;  /* 0x0000002a04030981 */ /* 0x000362000c1e1900 */
[----:B0-----:R-:W-:Y:S02]  /*15850*/  VIADD R8, R8, 0xffffff80 ;  /* 0xffffff8008087836 */ /* 0x001fe40000000000 */
[----:B----4-:R-:W-:-:S05]  /*15860*/  @P1 IMAD.WIDE R6, R205, 0x4, R6 ;  /* 0x00000004cd061825 */ /* 0x010fca00078e0206 */
[----:B------:R1:W5:Y:S01]  /*15870*/  @P1 LDG.E R0, desc[UR42][R6.64] ;  /* 0x0000002a06001981 */ /* 0x000362000c1e1900 */
[----:B------:R-:W-:Y:S02]  /*15880*/  ISETP.GE.AND P2, PT, R8, 0x40, PT ;  /* 0x000000400800780c */ /* 0x000fe40003f46270 */
[----:B------:R-:W-:Y:S01]  /*15890*/  SHF.R.S32.HI R8, RZ, 0x1f, R205 ;  /* 0x0000001fff087819 */ /* 0x000fe200000114cd */
[----:B------:R-:W-:Y:S10]  /*158a0*/  @P1 BRA `(.L_x_6025) ;  /* 0x0000000000101947 */ /* 0x000ff40003800000 */
[----:B------:R-:W-:Y:S05]  /*158b0*/  @!P0 BRA `(.L_x_6025) ;  /* 0x00000000000c8947 */ /* 0x000fea0003800000 */
[----:B-1----:R-:W4:Y:S04]  /*158c0*/  LDG.E R7, desc[UR42][R4.64] ;  /* 0x0000002a04077981 */ /* 0x002f28000c1e1900 */
[----:B-----5:R-:W4:Y:S02]  /*158d0*/  LDG.E R0, desc[UR42][R4.64+0x4] ;  /* 0x0000042a04007981 */ /* 0x020f24000c1e1900 */
[----:B----4-:R-:W-:-:S07]  /*158e0*/  IMAD.IADD R0, R0, 0x1, -R7 ;  /* 0x0000000100007824 */ /* 0x010fce00078e0a07 */
.L_x_6025:
[----:B------:R-:W-:Y:S01]  /*158f0*/  BSSY B1, `(.L_x_6026) ;  /* 0x000002d000017945 */ /* 0x000fe20003800000 */
[----:B------:R-:W-:Y:S02]  /*15900*/  SHF.R.S32.HI R12, RZ, 0x1f, R204 ;  /* 0x0000001fff0c7819 */ /* 0x000fe400000114cc */
[----:B------:R-:W-:Y:S02]  /*15910*/  SEL R13, R205, RZ, !P0 ;  /* 0x000000ffcd0d7207 */ /* 0x000fe40004000000 */
[----:B------:R-:W-:Y:S02]  /*15920*/  SEL R14, R8, RZ, !P0 ;  /* 0x000000ff080e7207 */ /* 0x000fe40004000000 */
[----:B-----5:R-:W-:Y:S01]  /*15930*/  SHF.R.S32.HI R10, RZ, 0x1f, R3 ;  /* 0x0000001fff0a7819 */ /* 0x020fe20000011403 */
[----:B------:R-:W-:Y:S06]  /*15940*/  @P2 BRA `(.L_x_6027) ;  /* 0x00000000009c2947 */ /* 0x000fec0003800000 */
[----:B-1----:R-:W0:Y:S01]  /*15950*/  S2R R5, SR_TID.X ;  /* 0x0000000000057919 */ /* 0x002e220000002100 */
[----:B------:R-:W1:Y:S02]  /*15960*/  LDC R11, c[0x0][0xbe8] ;  /* 0x0002fa00ff0b7b82 */ /* 0x000e640000000800 */
[----:B-1----:R-:W-:Y:S01]  /*15970*/  IMAD R4, R0, R11, RZ ;  /* 0x0000000b00047224 */ /* 0x002fe200078e02ff */
        /* <DEDUP_REMOVED lines=14> */
[----:B------:R-:W1:Y:S01]  /*15a60*/  @P0 LDC R21, c[0x0][0xbf0] ;  /* 0x0002fc00ff150b82 */ /* 0x000e620000000800 */
[----:B------:R-:W-:-:S04]  /*15a70*/  IMAD.WIDE.U32 R4, R13, UR4, R4 ;  /* 0x000000040d047c25 */ /* 0x000fc8000f8e0004 */
[----:B0-----:R-:W-:-:S05]  /*15a80*/  @P0 IMAD.HI.U32 R6, R8, R15, RZ ;  /* 0x0000000f08060227 */ /* 0x001fca00078e00ff */
[----:B-1----:R-:W-:Y:S01]  /*15a90*/  @P0 SHF.R.U32.HI R7, RZ, R21, R6 ;  /* 0x00000015ff070219 */ /* 0x002fe20000011606 */
        /* <DEDUP_REMOVED lines=18> */
.L_x_6027:
[----:B------:R-:W-:Y:S05]  /*15bc0*/  BSYNC B1 ;  /* 0x0000000000017941 */ /* 0x000fea0003800000 */
.L_x_6026:
[----:B------:R-:W-:Y:S01]  /*15bd0*/  ISETP.NE.AND P0, PT, R23, 0x1, PT ;  /* 0x000000011700780c */ /* 0x000fe20003f05270 */
[----:B------:R-:W4:Y:S01]  /*15be0*/  LDC R21, c[0x0][0xac8] ;  /* 0x0002b200ff157b82 */ /* 0x000f220000000800 */
[----:B------:R-:W-:Y:S01]  /*15bf0*/  ULDC.64 UR4, c[0x0][0xaa0] ;  /* 0x0002a80000047ab9 */ /* 0x000fe20000000a00 */
[----:B01----:R-:W-:Y:S01]  /*15c00*/  IMAD R7, R220, 0x20, R221 ;  /* 0x00000020dc077824 */ /* 0x003fe200078e02dd */
[----:B------:R-:W-:Y:S01]  /*15c10*/  BSSY B1, `(.L_x_6028) ;  /* 0x000006d000017945 */ /* 0x000fe20003800000 */
[----:B------:R-:W-:Y:S01]  /*15c20*/  IMAD R6, R10, UR4, RZ ;  /* 0x000000040a067c24 */ /* 0x000fe2000f8e02ff */
[----:B---3--:R-:W-:Y:S01]  /*15c30*/  SHF.R.S32.HI R24, RZ, 0x1f, R224 ;  /* 0x0000001fff187819 */ /* 0x008fe200000114e0 */
[C---:B------:R-:W-:Y:S01]  /*15c40*/  IMAD.WIDE.U32 R4, R3.reuse, UR4, RZ ;  /* 0x0000000403047c25 */ /* 0x040fe2000f8e00ff */
[----:B------:R-:W-:Y:S02]  /*15c50*/  SHF.R.S32.HI R28, RZ, 0x1f, R214 ;  /* 0x0000001fff1c7819 */ /* 0x000fe400000114d6 */
[----:B------:R-:W-:Y:S01]  /*15c60*/  SHF.R.S32.HI R30, RZ, 0x1f, R215 ;  /* 0x0000001fff1e7819 */ /* 0x000fe200000114d7 */
[----:B------:R-:W-:Y:S01]  /*15c70*/  IMAD R3, R3, UR5, R6 ;  /* 0x0000000503037c24 */ /* 0x000fe2000f8e0206 */
[----:B------:R-:W-:Y:S01]  /*15c80*/  ULDC.64 UR4, c[0x0][0xae8] ;  /* 0x0002ba0000047ab9 */ /* 0x000fe20000000a00 */
[----:B------:R-:W0:Y:S01]  /*15c90*/  @P0 LDC R9, c[0x0][0xbec] ;  /* 0x0002fb00ff090b82 */ /* 0x000e220000000800 */
[----:B------:R-:W-:Y:S01]  /*15ca0*/  IMAD.IADD R8, R192, 0x1, R7 ;  /* 0x00000001c0087824 */ /* 0x000fe200078e0207 */
[----:B------:R-:W-:Y:S01]  /*15cb0*/  SHF.R.S32.HI R31, RZ, 0x1f, R216 ;  /* 0x0000001fff1f7819 */ /* 0x000fe200000114d8 */
[----:B------:R-:W-:Y:S01]  /*15cc0*/  IMAD.IADD R5, R5, 0x1, R3 ;  /* 0x0000000105057824 */ /* 0x000fe200078e0203 */
[----:B------:R-:W-:Y:S01]  /*15cd0*/  SHF.R.S32.HI R32, RZ, 0x1f, R217 ;  /* 0x0000001fff207819 */ /* 0x000fe200000114d9 */
[----:B------:R-:W-:Y:S01]  /*15ce0*/  IMAD R3, R12, UR4, RZ ;  /* 0x000000040c037c24 */ /* 0x000fe2000f8e02ff */
[----:B------:R-:W-:Y:S01]  /*15cf0*/  SHF.R.S32.HI R33, RZ, 0x1f, R218 ;  /* 0x0000001fff217819 */ /* 0x000fe200000114da */
[C---:B------:R-:W-:Y:S01]  /*15d00*/  IMAD.WIDE.U32 R4, R204.reuse, UR4, R4 ;  /* 0x00000004cc047c25 */ /* 0x040fe2000f8e0004 */
[----:B------:R-:W1:Y:S03]  /*15d10*/  @P0 LDC R11, c[0x0][0xbf0] ;  /* 0x0002fc00ff0b0b82 */ /* 0x000e660000000800 */
[----:B------:R-:W-:Y:S01]  /*15d20*/  IMAD R3, R204, UR5, R3 ;  /* 0x00000005cc037c24 */ /* 0x000fe2000f8e0203 */
[-C--:B----4-:R-:W-:Y:S01]  /*15d30*/  ISETP.GE.AND P1, PT, R218, R21.reuse, PT ;  /* 0x00000015da00720c */ /* 0x090fe20003f26270 */
        /* <DEDUP_REMOVED lines=15> */
[----:B-1----:R-:W-:Y:S01]  /*15e30*/  @P0 SHF.R.U32.HI R3, RZ, R11, R6 ;  /* 0x0000000bff030219 */ /* 0x002fe20000011606 */
[----:B------:R-:W-:Y:S01]  /*15e40*/  IMAD R29, R0, R23, RZ ;  /* 0x00000017001d7224 */ /* 0x000fe200078e02ff */
[----:B------:R-:W-:Y:S02]  /*15e50*/  LOP3.LUT R9, R10, 0x2, R7, 0xe2, !PT ;  /* 0x000000020a097812 */ /* 0x000fe400078ee207 */
[----:B------:R-:W-:Y:S01]  /*15e60*/  SEL R10, RZ, 0xffffffff, P2 ;  /* 0xffffffffff0a7807 */ /* 0x000fe20001000000 */
[--C-:B------:R-:W-:Y:S01]  /*15e70*/  IMAD.MOV R7, RZ, RZ, -R3.reuse ;  /* 0x000000ffff077224 */ /* 0x100fe200078e0a03 */
[----:B------:R-:W-:Y:S01]  /*15e80*/  SHF.R.S32.HI R6, RZ, 0x1f, R3 ;  /* 0x0000001fff067819 */ /* 0x000fe20000011403 */
[----:B------:R-:W-:Y:S01]  /*15e90*/  IMAD.WIDE.U32 R4, R3, UR4, R4 ;  /* 0x0000000403047c25 */ /* 0x000fe2000f8e0004 */
[----:B------:R-:W-:-:S02]  /*15ea0*/  SEL R11, RZ, 0xffffffff, P1 ;  /* 0xffffffffff0b7807 */ /* 0x000fc40000800000 */
[-C--:B------:R-:W-:Y:S01]  /*15eb0*/  ISETP.GE.AND P0, PT, R215, R21.reuse, PT ;  /* 0x00000015d700720c */ /* 0x080fe20003f06270 */
[----:B------:R-:W-:Y:S01]  /*15ec0*/  IMAD.SHL.U32 R10, R10, 0x4, RZ ;  /* 0x000000040a0a7824 */ /* 0x000fe200078e00ff */
[----:B------:R-:W-:Y:S01]  /*15ed0*/  ISETP.GE.AND P2, PT, R223, R21, PT ;  /* 0x00000015df00720c */ /* 0x000fe20003f46270 */
        /* <DEDUP_REMOVED lines=13> */
[----:B------:R-:W-:Y:S01]  /*15fb0*/  LOP3.LUT R6, R6, 0x10, R3, 0xe2, !PT ;  /* 0x0000001006067812 */ /* 0x000fe200078ee203 */
[----:B------:R-:W-:Y:S01]  /*15fc0*/  IMAD R0, R0, UR4, RZ ;  /* 0x0000000400007c24 */ /* 0x000fe2000f8e02ff */
[----:B------:R-:W-:Y:S02]  /*15fd0*/  SEL R8, RZ, 0xffffffff, P0 ;  /* 0xffffffffff087807 */ /* 0x000fe40000000000 */
[----:B------:R-:W-:Y:S01]  /*15fe0*/  ISETP.GE.AND P0, PT, R224, R21, PT ;  /* 0x00000015e000720c */ /* 0x000fe20003f06270 */
[----:B------:R-:W-:Y:S01]  /*15ff0*/  IMAD R3, R7, UR5, R0 ;  /* 0x0000000507037c24 */ /* 0x000fe2000f8e0200 */
[----:B------:R-:W-:Y:S01]  /*16000*/  ULDC.64 UR4, c[0x0][0xa80] ;  /* 0x0002a00000047ab9 */ /* 0x000fe20000000a00 */
[----:B------:R-:W-:Y:S01]  /*16010*/  IMAD.IADD R0, R221, 0x1, R192 ;  /* 0x00000001dd007824 */ /* 0x000fe200078e02c0 */
[----:B------:R-:W-:Y:S01]  /*16020*/  SEL R7, RZ, 0x40, P0 ;  /* 0x00000040ff077807 */ /* 0x000fe20000000000 */
[----:B------:R-:W-:Y:S01]  /*16030*/  IMAD.SHL.U32 R9, R8, 0x20, RZ ;  /* 0x0000002008097824 */ /* 0x000fe200078e00ff */
[----:B------:R-:W-:Y:S01]  /*16040*/  LEA R20, P1, R4, UR4, 0x1 ;  /* 0x0000000404147c11 */ /* 0x000fe2000f8208ff */
[----:B------:R-:W-:Y:S01]  /*16050*/  IMAD.IADD R3, R5, 0x1, R3 ;  /* 0x0000000105037824 */ /* 0x000fe200078e0203 */
[----:B------:R-:W-:-:S02]  /*16060*/  ISETP.GE.AND P0, PT, R0, R29, PT ;  /* 0x0000001d0000720c */ /* 0x000fc40003f06270 */
[----:B------:R-:W-:Y:S02]  /*16070*/  LOP3.LUT R6, R9, 0x20, R6, 0xe2, !PT ;  /* 0x0000002009067812 */ /* 0x000fe400078ee206 */
[----:B------:R-:W-:Y:S02]  /*16080*/  LEA.HI.X R3, R4, UR5, R3, 0x1, P1 ;  /* 0x0000000504037c11 */ /* 0x000fe400088f0c03 */
[----:B------:R-:W-:Y:S02]  /*16090*/  LOP3.LUT R22, R6, R7, RZ, 0xfc, !PT ;  /* 0x0000000706167212 */ /* 0x000fe400078efcff */
[----:B------:R-:W-:Y:S01]  /*160a0*/  SEL R5, RZ, 0x80, P2 ;  /* 0x00000080ff057807 */ /* 0x000fe20001000000 */
[----:B------:R0:W1:Y:S03]  /*160b0*/  SHFL.IDX PT, R6, R20, RZ, 0x181f ;  /* 0x00181fff14067589 */ /* 0x00006600000e0000 */
[----:B------:R-:W-:Y:S01]  /*160c0*/  LOP3.LUT R23, R22, R5, RZ, 0xfc, !PT ;  /* 0x0000000516177212 */ /* 0x000fe200078efcff */
[----:B------:R0:W3:Y:S01]  /*160d0*/  SHFL.IDX PT, R7, R3, RZ, 0x181f ;  /* 0x00181fff03077589 */ /* 0x0000e200000e0000 */
[----:B------:R-:W-:Y:S05]  /*160e0*/  @P0 BRA `(.L_x_6029) ;  /* 0x00000000007c0947 */ /* 0x000fea0003800000 */
[-C--:B------:R-:W-:Y:S02]  /*160f0*/  ISETP.GE.AND P2, PT, R218, R21.reuse, PT ;  /* 0x00000015da00720c */ /* 0x080fe40003f46270 */
[-C--:B------:R-:W-:Y:S02]  /*16100*/  ISETP.GE.AND P1, PT, R200, R21.reuse, PT ;  /* 0x00000015c800720c */ /* 0x080fe40003f26270 */
[-C--:B------:R-:W-:Y:S02]  /*16110*/  ISETP.GE.AND P5, PT, R217, R21.reuse, PT ;  /* 0x00000015d900720c */ /* 0x080fe40003fa6270 */
[----:B------:R-:W-:-:S07]  /*16120*/  ISETP.GE.AND P3, PT, R216, R21, PT ;  /* 0x00000015d800720c */ /* 0x000fce0003f66270 */
[-C--:B-1----:R-:W-:Y:S02]  /*16130*/  @!P2 LEA R8, P0, R218, R6.reuse, 0x1 ;  /* 0x00000006da08a211 */ /* 0x082fe400078008ff */
        /* <DEDUP_REMOVED lines=26> */
.L_x_6029:
[----:B------:R-:W-:Y:S05]  /*162e0*/  BSYNC B1 ;  /* 0x0000000000017941 */ /* 0x000fea0003800000 */
.L_x_6028:
[----:B------:R-:W-:Y:S01]  /*162f0*/  VIADD R0, R0, 0x20 ;  /* 0x0000002000007836 */ /* 0x000fe20000000000 */
[----:B---34-:R3:W4:Y:S04]  /*16300*/  SHFL.IDX PT, R7, R3, 0x1, 0x181f ;  /* 0x00381f0003077f89 */ /* 0x01872800000e0000 */
[----:B------:R-:W-:Y:S01]  /*16310*/  ISETP.GE.AND P0, PT, R0, R29, PT ;  /* 0x0000001d0000720c */ /* 0x000fe20003f06270 */
[----:B-1----:R3:W1:-:S12]  /*16320*/  SHFL.IDX PT, R6, R20, 0x1, 0x181f ;  /* 0x00381f0014067f89 */ /* 0x00265800000e0000 */
[----:B---3--:R-:W-:Y:S05]  /*16330*/  @P0 BRA `(.L_x_6024) ;  /* 0x00000000007c0947 */ /* 0x008fea0003800000 */
[-C--:B------:R-:W-:Y:S02]  /*16340*/  ISETP.GE.AND P6, PT, R200, R21.reuse, PT ;  /* 0x00000015c800720c */ /* 0x080fe40003fc6270 */
[-C--:B------:R-:W-:Y:S02]  /*16350*/  ISETP.GE.AND P5, PT, R218, R21.reuse, PT ;  /* 0x00000015da00720c */ /* 0x080fe40003fa6270 */
[-C--:B------:R-:W-:Y:S02]  /*16360*/  ISETP.GE.AND P4, PT, R217, R21.reuse, PT ;  /* 0x00000015d900720c */ /* 0x080fe40003f86270 */
[-C--:B------:R-:W-:Y:S02]  /*16370*/  ISETP.GE.AND P3, PT, R216, R21.reuse, PT ;  /* 0x00000015d800720c */ /* 0x080fe40003f66270 */
[-C--:B------:R-:W-:Y:S02]  /*16380*/  ISETP.GE.AND P2, PT, R215, R21.reuse, PT ;  /* 0x00000015d700720c */ /* 0x080fe40003f46270 */
[----:B------:R-:W-:-:S03]  /*16390*/  ISETP.GE.AND P1, PT, R214, R21, PT ;  /* 0x00000015d600720c */ /* 0x000fc60003f26270 */
[----:B-1--4-:R-:W-:Y:S02]  /*163a0*/  @!P6 IMAD.WIDE R4, R200, 0x2, R6 ;  /* 0x00000002c804e825 */ /* 0x012fe400078e0206 */
        /* <DEDUP_REMOVED lines=12> */
[-C--:B-1----:R-:W-:Y:S02]  /*16470*/  @!P1 LEA R4, P5, R214, R6.reuse, 0x1 ;  /* 0x00000006d6049211 */ /* 0x082fe400078a08ff */
        /* <DEDUP_REMOVED lines=11> */
.L_x_6024:
[----:B------:R-:W-:Y:S05]  /*16530*/  BSYNC B0 ;  /* 0x0000000000007941 */ /* 0x000fea0003800000 */
.L_x_6018:
[----:B------:R-:W-:Y:S02]  /*16540*/  ULDC UR4, c[0x0][0xc3c] ;  /* 0x00030f0000047ab9 */ /* 0x000fe40000000800 */
[----:B------:R-:W-:-:S13]  /*16550*/  ISETP.GE.AND P0, PT, R27, UR4, PT ;  /* 0x000000041b007c0c */ /* 0x000fda000bf06270 */
[----:B------:R-:W-:Y:S05]  /*16560*/  @!P0 BRA `(.L_x_6030) ;  /* 0xfffffeac00188947 */ /* 0x000fea000383ffff */
[----:B------:R-:W-:Y:S05]  /*16570*/  BRA `(.L_x_5821) ;  /* 0x0000009000b87947 */ /* 0x000fea0003800000 */
.L_x_5819:
        /* <DEDUP_REMOVED lines=18> */
.L_x_6031:
        /* <DEDUP_REMOVED lines=41> */
.L_x_6037:
        /* <DEDUP_REMOVED lines=12> */
.L_x_6036:
[----:B------:R-:W-:Y:S05]  /*169f0*/  BSYNC B0 ;  /* 0x0000000000007941 */ /* 0x000fea0003800000 */
.L_x_6035:
        /* <DEDUP_REMOVED lines=21> */
.L_x_6033:
        /* <DEDUP_REMOVED lines=20> */
.L_x_6038:
        /* <DEDUP_REMOVED lines=57> */
.L_x_6034:
[----:B------:R-:W-:Y:S02]  /*17020*/  IMAD.MOV.U32 R17, RZ, RZ, RZ ;  /* 0x000000ffff117224 */ /* 0x000fe400078e00ff */
[----:B------:R-:W-:Y:S02]  /*17030*/  IMAD.U32 R16, RZ, RZ, UR6 ;  /* 0x00000006ff107e24 */ /* 0x000fe4000f8e00ff */
[----:B------:R-:W-:-:S07]  /*17040*/  IMAD.MOV.U32 R18, RZ, RZ, RZ ;  /* 0x000000ffff127224 */ /* 0x000fce00078e00ff */
.L_x_6039:
[----:B------:R-:W-:-:S13]  /*17050*/  ISETP.NE.AND P0, PT, R0, RZ, PT ;  /* 0x000000ff0000720c */ /* 0x000fda0003f05270 */
[----:B------:R-:W1:Y:S01]  /*17060*/  @!P0 S2R R3, SR_CgaCtaId ;  /* 0x0000000000038919 */ /* 0x000e620000008800 */
[----:B------:R-:W-:-:S04]  /*17070*/  @!P0 MOV R0, 0x400 ;  /* 0x0000040000008802 */ /* 0x000fc80000000f00 */
[----:B-1----:R-:W-:-:S05]  /*17080*/  @!P0 LEA R0, R3, R0, 0x18 ;  /* 0x0000000003008211 */ /* 0x002fca00078ec0ff */
[----:B------:R2:W-:Y:S01]  /*17090*/  @!P0 STS.128 [R0+0x28cd0], R16 ;  /* 0x028cd01000008388 */ /* 0x0005e20000000c00 */
[----:B------:R-:W-:Y:S06]  /*170a0*/  BAR.ARV 0x5, 0x180 ;  /* 0x0146000000007b1d */ /* 0x000fec0000002000 */
.L_x_6032:
[----:B--2---:R-:W-:Y:S01]  /*170b0*/  IMAD.MOV.U32 R0, RZ, RZ, 0x1 ;  /* 0x00000001ff007424 */ /* 0x004fe200078e00ff */
[----:B------:R2:W-:Y:S01]  /*170c0*/  STL [R1+0x4], RZ ;  /* 0x000004ff01007387 */ /* 0x0005e20000100800 */
[----:B------:R-:W-:Y:S02]  /*170d0*/  ULDC UR4, c[0x0][0xc3c] ;  /* 0x00030f0000047ab9 */ /* 0x000fe40000000800 */
[----:B-1----:R-:W-:Y:S01]  /*170e0*/  ISETP.GE.AND P0, PT, R19, UR4, PT ;  /* 0x0000000413007c0c */ /* 0x002fe2000bf06270 */
[----:B------:R2:W-:Y:S04]  /*170f0*/  STL [R1+0x10], R0 ;  /* 0x0000100001007387 */ /* 0x0005e80000100800 */
[----:B------:R2:W-:Y:S08]  /*17100*/  STL [R1+0x48], RZ ;  /* 0x000048ff01007387 */ /* 0x0005f00000100800 */
[----:B--2---:R-:W-:Y:S05]  /*17110*/  @P0 BRA `(.L_x_6040) ;  /* 0x0000008000e80947 */ /* 0x004fea0003800000 */
[----:B------:R-:W1:Y:S01]  /*17120*/  S2UR UR5, SR_CgaCtaId ;  /* 0x00000000000579c3 */ /* 0x000e620000008800 */
[C---:B------:R-:W-:Y:S01]  /*17130*/  IMAD.SHL.U32 R0, R4.reuse, 0x8, RZ ;  /* 0x0000000804007824 */ /* 0x040fe200078e00ff */
[----:B------:R-:W-:Y:S01]  /*17140*/  LOP3.LUT R5, R4, 0x7f, RZ, 0xc0, !PT ;  /* 0x0000007f04057812 */ /* 0x000fe200078ec0ff */
[----:B------:R-:W-:Y:S01]  /*17150*/  UMOV UR4, 0x400 ;  /* 0x0000040000047882 */ /* 0x000fe20000000000 */
[----:B------:R-:W-:Y:S01]  /*17160*/  BSSY B8, `(.L_x_6040) ;  /* 0x0000835000087945 */ /* 0x000fe20003800000 */
[----:B------:R-:W-:Y:S01]  /*17170*/  ULDC.64 UR40, c[0x0][0x198] ;  /* 0x0000660000287ab9 */ /* 0x000fe20000000a00 */
[----:B------:R-:W-:Y:S01]  /*17180*/  LOP3.LUT R3, R0, 0x1f8, RZ, 0xc0, !PT ;  /* 0x000001f800037812 */ /* 0x000fe200078ec0ff */
[----:B0-----:R-:W-:Y:S01]  /*17190*/  IMAD.SHL.U32 R2, R5, 0x8, RZ ;  /* 0x0000000805027824 */ /* 0x001fe200078e00ff */
[----:B------:R-:W-:Y:S01]  /*171a0*/  SHF.R.U32.HI R5, RZ, 0x3, R5 ;  /* 0x00000003ff057819 */ /* 0x000fe20000011605 */
[----:B------:R-:W-:Y:S01]  /*171b0*/  ULDC UR37, c[0x0][0xc] ;  /* 0x0000030000257ab9 */ /* 0x000fe20000000800 */
        /* <DEDUP_REMOVED lines=12> */
[----:B------:R0:W-:Y:S04]  /*17280*/  STL [R1+0x8], RZ ;  /* 0x000008ff01007387 */ /* 0x0001e80000100800 */
[----:B------:R0:W-:Y:S04]  /*17290*/  STL [R1+0x4], RZ ;  /* 0x000004ff01007387 */ /* 0x0001e80000100800 */
[----:B------:R0:W-:Y:S02]  /*172a0*/  STL [R1+0x10], R0 ;  /* 0x0000100001007387 */ /* 0x0001e40000100800 */
.L_x_6220:
[----:B------:R-:W-:Y:S05]  /*172b0*/  YIELD ;  /* 0x0000000000007946 */ /* 0x000fea0003800000 */
[----:B------:R-:W-:Y:S01]  /*172c0*/  ULDC.64 UR4, c[0x0][0xa28] ;  /* 0x00028a0000047ab9 */ /* 0x000fe20000000a00 */
[----:B------:R-:W-:Y:S01]  /*172d0*/  IMAD.MOV.U32 R9, RZ, RZ, RZ ;  /* 0x000000ffff097224 */ /* 0x000fe200078e00ff */
[----:B------:R-:W-:Y:S01]  /*172e0*/  ISETP.NE.U32.AND P0, PT, RZ, UR4, PT ;  /* 0x00000004ff007c0c */ /* 0x000fe2000bf05070 */
[----:B-1----:R-:W1:Y:S01]  /*172f0*/  LDC.64 R12, c[0x0][0xa00] ;  /* 0x00028000ff0c7b82 */ /* 0x002e620000000a00 */
[----:B0-----:R-:W-:Y:S01]  /*17300*/  CS2R R6, SRZ ;  /* 0x0000000000067805 */ /* 0x001fe2000001ff00 */
[----:B------:R-:W-:Y:S01]  /*17310*/  ULDC.64 UR6, c[0x0][0xa08] ;  /* 0x0002820000067ab9 */ /* 0x000fe20000000a00 */
[----:B------:R-:W-:Y:S01]  /*17320*/  ISETP.NE.AND.EX P0, PT, RZ, UR5, PT, P0 ;  /* 0x00000005ff007c0c */ /* 0x000fe2000bf05300 */
[----:B------:R-:W-:Y:S01]  /*17330*/  ULDC.64 UR4, c[0x0][0xa18] ;  /* 0x0002860000047ab9 */ /* 0x000fe20000000a00 */
[----:B------:R-:W-:-:S03]  /*17340*/  ULDC.64 UR8, c[0x0][0xa10] ;  /* 0x0002840000087ab9 */ /* 0x000fc60000000a00 */
[----:B--2---:R-:W2:Y:S08]  /*17350*/  LDC.64 R4, c[0x0][0xa08] ;  /* 0x00028200ff047b82 */ /* 0x004eb00000000a00 */
[----:B0-----:R-:W0:Y:S02]  /*17360*/  @P0 LDC.64 R2, c[0x0][0xa28] ;  /* 0x00028a00ff020b82 */ /* 0x001e240000000a00 */
[----:B0-----:R-:W-:-:S05]  /*17370*/  @P0 IMAD.WIDE R2, R19, 0x4, R2 ;  /* 0x0000000413020825 */ /* 0x001fca00078e0202 */
[----:B-----5:R0:W5:Y:S01]  /*17380*/  @P0 LDG.E R9, desc[UR42][R2.64] ;  /* 0x0000002a02090981 */ /* 0x020162000c1e1900 */
[----:B------:R-:W-:Y:S01]  /*17390*/  ISETP.NE.U32.AND P0, PT, RZ, UR4, PT ;  /* 0x00000004ff007c0c */ /* 0x000fe2000bf05070 */
[C---:B-1----:R-:W-:Y:S01]  /*173a0*/  IMAD.WIDE R12, R19.reuse, 0x4, R12 ;  /* 0x00000004130c7825 */ /* 0x042fe200078e020c */
[----:B------:R-:W-:Y:S02]  /*173b0*/  ISETP.NE.U32.AND P2, PT, RZ, UR6, PT ;  /* 0x00000006ff007c0c */ /* 0x000fe4000bf45070 */
[----:B------:R-:W-:Y:S01]  /*173c0*/  ISETP.NE.AND.EX P0, PT, RZ, UR5, PT, P0 ;  /* 0x00000005ff007c0c */ /* 0x000fe2000bf05300 */
[----:B------:R-:W-:Y:S01]  /*173d0*/  ULDC.64 UR4, c[0x0][0xa00] ;  /* 0x0002800000047ab9 */ /* 0x000fe20000000a00 */
[----:B------:R-:W-:Y:S01]  /*173e0*/  ISETP.NE.U32.AND P4, PT, RZ, UR8, PT ;  /* 0x00000008ff007c0c */ /* 0x000fe2000bf85070 */
[----:B------:R-:W-:Y:S01]  /*173f0*/  IMAD.MOV.U32 R0, RZ, RZ, RZ ;  /* 0x000000ffff007224 */ /* 0x000fe200078e00ff */
[----:B------:R-:W-:Y:S01]  /*17400*/  ISETP.NE.U32.AND P1, PT, RZ, UR4, PT ;  /* 0x00000004ff007c0c */ /* 0x000fe2000bf25070 */
[----:B0-----:R-:W0:Y:S01]  /*17410*/  LDC.64 R2, c[0x0][0xa10] ;  /* 0x00028400ff027b82 */ /* 0x001e220000000a00 */
[----:B--2---:R-:W-:-:S02]  /*17420*/  IMAD.WIDE R4, R19, 0x4, R4 ;  /* 0x0000000413047825 */ /* 0x004fc400078e0204 */
[----:B------:R-:W-:-:S05]  /*17430*/  ISETP.NE.AND.EX P3, PT, RZ, UR5, PT, P1 ;  /* 0x00000005ff007c0c */ /* 0x000fca000bf65310 */
[----:B------:R-:W1:Y:S01]  /*17440*/  @P0 LDC.64 R10, c[0x0][0xa18] ;  /* 0x00028600ff0a0b82 */ /* 0x000e620000000a00 */
[----:B------:R-:W-:Y:S01]  /*17450*/  ULDC UR4, c[0x0][0x288] ;  /* 0x0000a20000047ab9 */ /* 0x000fe20000000800 */
[----:B------:R-:W-:Y:S02]  /*17460*/  ISETP.NE.AND.EX P1, PT, RZ, UR7, PT, P2 ;  /* 0x00000007ff007c0c */ /* 0x000fe4000bf25320 */
[----:B------:R-:W-:-:S04]  /*17470*/  ISETP.NE.AND.EX P2, PT, RZ, UR9, PT, P4 ;  /* 0x00000009ff007c0c */ /* 0x000fc8000bf45340 */
[----:B------:R-:W2:Y:S07]  /*17480*/  @P3 LDG.E R6, desc[UR42][R12.64] ;  /* 0x0000002a0c063981 */ /* 0x000eae000c1e1900 */
[----:B------:R-:W5:Y:S01]  /*17490*/  @P1 LDG.E R7, desc[UR42][R4.64] ;  /* 0x0000002a04071981 */ /* 0x000f62000c1e1900 */
        /* <DEDUP_REMOVED lines=18> */
[----:B------:R-:W-:Y:S06]  /*175c0*/  @P0 BRA `(.L_x_6041) ;  /* 0x0000000000140947 */ /* 0x000fec0003800000 */
[----:B------:R-:W-:Y:S05]  /*175d0*/  @!P3 BRA `(.L_x_6041) ;  /* 0x000000000010b947 */ /* 0x000fea0003800000 */
[----:B------:R-:W2:Y:S04]  /*175e0*/  LDG.E R8, desc[UR42][R12.64] ;  /* 0x0000002a0c087981 */ /* 0x000ea8000c1e1900 */
[----:B------:R-:W2:Y:S02]  /*175f0*/  LDG.E R12, desc[UR42][R12.64+0x4] ;  /* 0x0000042a0c0c7981 */ /* 0x000ea4000c1e1900 */
[----:B--2---:R-:W-:-:S05]  /*17600*/  IMAD.IADD R11, R12, 0x1, -R8 ;  /* 0x000000010c0b7824 */ /* 0x004fca00078e0a08 */
[----:B------:R0:W-:Y:S02]  /*17610*/  STL [R1+0x38], R11 ;  /* 0x0000380b01007387 */ /* 0x0001e40000100800 */
.L_x_6041:
[----:B-----5:R-:W-:Y:S01]  /*17620*/  IMAD.IADD R7, R7, 0x1, R9 ;  /* 0x0000000107077824 */ /* 0x020fe200078e0209 */
[----:B------:R-:W-:Y:S02]  /*17630*/  ULDC.64 UR4, c[0x0][0xa20] ;  /* 0x0002880000047ab9 */ /* 0x000fe40000000a00 */
[----:B------:R-:W-:Y:S02]  /*17640*/  ISETP.NE.U32.AND P0, PT, RZ, UR4, PT ;  /* 0x00000004ff007c0c */ /* 0x000fe4000bf05070 */
[----:B------:R1:W-:Y:S02]  /*17650*/  STL [R1+0x20], R7 ;  /* 0x0000200701007387 */ /* 0x0003e40000100800 */
[----:B------:R-:W-:-:S13]  /*17660*/  ISETP.NE.AND.EX P0, PT, RZ, UR5, PT, P0 ;  /* 0x00000005ff007c0c */ /* 0x000fda000bf05300 */
[----:B-1----:R-:W-:Y:S05]  /*17670*/  @!P0 BRA `(.L_x_6042) ;  /* 0x0000000000108947 */ /* 0x002fea0003800000 */
[----:B------:R-:W1:Y:S02]  /*17680*/  LDC.64 R6, c[0x0][0xa20] ;  /* 0x00028800ff067b82 */ /* 0x000e640000000a00 */
[----:B-1----:R-:W-:-:S06]  /*17690*/  IMAD.WIDE R6, R19, 0x4, R6 ;  /* 0x0000000413067825 */ /* 0x002fcc00078e0206 */
[----:B------:R1:W5:Y:S01]  /*176a0*/  LDG.E R6, desc[UR42][R6.64] ;  /* 0x0000002a06067981 */ /* 0x000362000c1e1900 */
[----:B------:R-:W-:Y:S05]  /*176b0*/  BRA `(.L_x_6043) ;  /* 0x0000000000107947 */ /* 0x000fea0003800000 */
.L_x_6042:
[----:B------:R-:W-:Y:S05]  /*176c0*/  @!P1 BRA `(.L_x_6043) ;  /* 0x00000000000c9947 */ /* 0x000fea0003800000 */
[----:B------:R-:W2:Y:S04]  /*176d0*/  LDG.E R6, desc[UR42][R4.64] ;  /* 0x0000002a04067981 */ /* 0x000ea8000c1e1900 */
[----:B------:R-:W2:Y:S02]  /*176e0*/  LDG.E R4, desc[UR42][R4.64+0x4] ;  /* 0x0000042a04047981 */ /* 0x000ea4000c1e1900 */
[----:B--2---:R-:W-:-:S07]  /*176f0*/  IMAD.IADD R6, R4, 0x1, -R6 ;  /* 0x0000000104067824 */ /* 0x004fce00078e0a06 */
.L_x_6043:
[----:B------:R-:W2:Y:S04]  /*17700*/  @P2 LDG.E R4, desc[UR42][R2.64] ;  /* 0x0000002a02042981 */ /* 0x000ea8000c1e1900 */
[----:B------:R3:W2:Y:S01]  /*17710*/  @P2 LDG.E R2, desc[UR42][R2.64+0x4] ;  /* 0x0000042a02022981 */ /* 0x0006a2000c1e1900 */
[----:B------:R-:W-:Y:S02]  /*17720*/  IMAD.SHL.U32 R12, R17, 0x40, RZ ;  /* 0x00000040110c7824 */ /* 0x000fe400078e00ff */
[----:B-----5:R-:W-:Y:S02]  /*17730*/  IMAD.IADD R9, R6, 0x1, -R9 ;  /* 0x0000000106097824 */ /* 0x020fe400078e0a09 */
[----:B------:R-:W-:Y:S01]  /*17740*/  VIADD R8, R12, 0x3f ;  /* 0x0000003f0c087836 */ /* 0x000fe20000000000 */
[----:B------:R4:W-:Y:S01]  /*17750*/  STL [R1+0x28], R12 ;  /* 0x0000280c01007387 */ /* 0x0009e20000100800 */
[----:B---3--:R-:W3:Y:S02]  /*17760*/  LDC R3, c[0x0][0x448] ;  /* 0x00011200ff037b82 */ /* 0x008ee40000000800 */
[----:B---3--:R-:W-:-:S13]  /*17770*/  ISETP.NE.AND P1, PT, R3, 0x1, PT ;  /* 0x000000010300780c */ /* 0x008fda0003f25270 */
[----:B------:R-:W3:Y:S08]  /*17780*/  @P1 LDC R3, c[0x0][0x44c] ;  /* 0x00011300ff031b82 */ /* 0x000ef00000000800 */
[----:B------:R-:W0:Y:S01]  /*17790*/  @P1 LDC R5, c[0x0][0x450] ;  /* 0x00011400ff051b82 */ /* 0x000e220000000800 */
[----:B--2---:R-:W-:Y:S02]  /*177a0*/  @P2 IMAD.IADD R10, R2, 0x1, -R4 ;  /* 0x00000001020a2824 */ /* 0x004fe400078e0a04 */
[----:B---3--:R-:W-:-:S04]  /*177b0*/  @P1 IMAD.HI.U32 R2, R8, R3, RZ ;  /* 0x0000000308021227 */ /* 0x008fc800078e00ff */
[----:B------:R-:W-:Y:S01]  /*177c0*/  IMAD.IADD R6, R9, 0x1, R10 ;  /* 0x0000000109067824 */ /* 0x000fe200078e020a */
[----:B0-----:R-:W-:-:S03]  /*177d0*/  @P1 SHF.R.U32.HI R8, RZ, R5, R2 ;  /* 0x00000005ff081219 */ /* 0x001fc60000011602 */
[C---:B------:R-:W-:Y:S01]  /*177e0*/  VIADD R2, R6.reuse, 0x3f ;  /* 0x0000003f06027836 */ /* 0x040fe20000000000 */
[----:B------:R-:W-:-:S04]  /*177f0*/  IADD3 R20, R6, 0x1, -R11 ;  /* 0x0000000106147810 */ /* 0x000fc80007ffe80b */
[----:B------:R-:W-:Y:S01]  /*17800*/  SHF.R.S32.HI R3, RZ, 0x1f, R2 ;  /* 0x0000001fff037819 */ /* 0x000fe20000011402 */
[----:B------:R-:W-:-:S03]  /*17810*/  IMAD.IADD R8, R20, 0x1, R8 ;  /* 0x0000000114087824 */ /* 0x000fc600078e0208 */
[----:B------:R-:W-:Y:S02]  /*17820*/  LEA.HI R21, R3, R2, RZ, 0x6 ;  /* 0x0000000203157211 */ /* 0x000fe400078f30ff */
[----:B------:R-:W0:Y:S02]  /*17830*/  LDC.64 R2, c[0x0][0x9e0] ;  /* 0x00027800ff027b82 */ /* 0x000e240000000a00 */
[----:B------:R-:W-:Y:S02]  /*17840*/  SHF.R.S32.HI R21, RZ, 0x6, R21 ;  /* 0x00000006ff157819 */ /* 0x000fe40000011415 */
[----:B0-----:R-:W-:Y:S01]  /*17850*/  ISETP.GE.AND P3, PT, R3, 0x1, PT ;  /* 0x000000010300780c */ /* 0x001fe20003f66270 */
[----:B-1----:R-:W-:-:S12]  /*17860*/  IMAD.IADD R7, R8, 0x1, R2 ;  /* 0x0000000108077824 */ /* 0x002fd800078e0202 */
[----:B----4-:R-:W-:Y:S05]  /*17870*/  @!P3 BRA `(.L_x_6044) ;  /* 0x000000000048b947 */ /* 0x010fea0003800000 */
        /* <DEDUP_REMOVED lines=11> */
.L_x_6046:
[----:B------:R-:W-:-:S13]  /*17930*/  ISETP.NE.AND P0, PT, R3, 0x1, PT ;  /* 0x000000010300780c */ /* 0x000fda0003f05270 */
[----:B------:R-:W0:Y:S02]  /*17940*/  @P0 LDC.64 R4, c[0x0][0x9e8] ;  /* 0x00027a00ff040b82 */ /* 0x000e240000000a00 */
[----:B0-----:R-:W-:-:S05]  /*17950*/  @P0 IMAD.HI.U32 R4, R2, R4, RZ ;  /* 0x0000000402040227 */ /* 0x001fca00078e00ff */
[----:B------:R-:W-:-:S07]  /*17960*/  @P0 SHF.R.U32.HI R2, RZ, R5, R4 ;  /* 0x00000005ff020219 */ /* 0x000fce0000011604 */
.L_x_6047:
[----:B------:R-:W-:Y:S05]  /*17970*/  BSYNC B0 ;  /* 0x0000000000007941 */ /* 0x000fea0003800000 */
.L_x_6045:
[----:B------:R-:W-:-:S05]  /*17980*/  IMAD R2, R2, R3, R3 ;  /* 0x0000000302027224 */ /* 0x000fca00078e0203 */
[----:B------:R-:W-:-:S07]  /*17990*/  VIMNMX R7, R7, R2, PT ;  /* 0x0000000207077248 */ /* 0x000fce0003fe0100 */
.L_x_6044:
        /* <DEDUP_REMOVED lines=20> */
.L_x_6050:
[----:B------:R-:W-:-:S13]  /*17ae0*/  ISETP.NE.AND P0, PT, R3, 0x1, PT ;  /* 0x000000010300780c */ /* 0x000fda0003f05270 */
[----:B------:R-:W0:Y:S02]  /*17af0*/  @P0 LDC.64 R4, c[0x0][0x9e8] ;  /* 0x00027a00ff040b82 */ /* 0x000e240000000a00 */
[----:B0-----:R-:W-:-:S05]  /*17b00*/  @P0 IMAD.HI.U32 R4, R6, R4, RZ ;  /* 0x0000000406040227 */ /* 0x001fca00078e00ff */
[----:B------:R-:W-:-:S07]  /*17b10*/  @P0 SHF.R.U32.HI R6, RZ, R5, R4 ;  /* 0x00000005ff060219 */ /* 0x000fce0000011604 */
.L_x_6051:
[----:B------:R-:W-:Y:S05]  /*17b20*/  BSYNC B0 ;  /* 0x0000000000007941 */ /* 0x000fea0003800000 */
.L_x_6049:
[----:B------:R-:W-:-:S05]  /*17b30*/  IMAD R3, R6, R3, RZ ;  /* 0x0000000306037224 */ /* 0x000fca00078e02ff */
[----:B------:R-:W-:-:S07]  /*17b40*/  VIMNMX R2, R2, R3, !PT ;  /* 0x0000000302027248 */ /* 0x000fce0007fe0100 */
.L_x_6048:
[----:B------:R-:W-:Y:S01]  /*17b50*/  VIADD R7, R7, 0x3f ;  /* 0x0000003f07077836 */ /* 0x000fe20000000000 */
[----:B------:R-:W-:Y:S04]  /*17b60*/  BSSY B0, `(.L_x_6052) ;  /* 0x00001c6000007945 */ /* 0x000fe80003800000 */
[----:B------:R-:W-:-:S04]  /*17b70*/  SHF.R.S32.HI R3, RZ, 0x1f, R7 ;  /* 0x0000001fff037819 */ /* 0x000fc80000011407 */
[----:B------:R-:W-:Y:S02]  /*17b80*/  LEA.HI R4, R3, R7, RZ, 0x6 ;  /* 0x0000000703047211 */ /* 0x000fe400078f30ff */
[----:B------:R-:W-:Y:S02]  /*17b90*/  SHF.R.S32.HI R3, RZ, 0x1f, R2 ;  /* 0x0000001fff037819 */ /* 0x000fe40000011402 */
[----:B------:R-:W-:Y:S02]  /*17ba0*/  SHF.R.S32.HI R4, RZ, 0x6, R4 ;  /* 0x00000006ff047819 */ /* 0x000fe40000011404 */
[----:B------:R-:W-:-:S04]  /*17bb0*/  LEA.HI R2, R3, R2, RZ, 0x6 ;  /* 0x0000000203027211 */ /* 0x000fc800078f30ff */
[----:B------:R-:W-:-:S04]  /*17bc0*/  SHF.R.S32.HI R2, RZ, 0x6, R2 ;  /* 0x00000006ff027819 */ /* 0x000fc80000011402 */
[----:B------:R-:W-:Y:S02]  /*17bd0*/  VIMNMX R3, RZ, R2, !PT ;  /* 0x00000002ff037248 */ /* 0x000fe40007fe0100 */
[----:B------:R-:W-:-:S03]  /*17be0*/  VIMNMX R2, R21, R4, PT ;  /* 0x0000000415027248 */ /* 0x000fc60003fe0100 */
[--C-:B------:R-:W-:Y:S02]  /*17bf0*/  IMAD R3, R3, 0x40, -R9.reuse ;  /* 0x0000004003037824 */ /* 0x100fe400078e0a09 */
[----:B------:R-:W-:-:S03]  /*17c00*/  IMAD R2, R2, 0x40, -R9 ;  /* 0x0000004002027824 */ /* 0x000fc600078e0a09 */
[----:B------:R-:W-:Y:S02]  /*17c10*/  VIMNMX R3, RZ, R3, !PT ;  /* 0x00000003ff037248 */ /* 0x000fe40007fe0100 */
[----:B------:R-:W-:-:S04]  /*17c20*/  VIMNMX R2, R2, R10, PT ;  /* 0x0000000a02027248 */ /* 0x000fc80003fe0100 */
[----:B------:R-:W-:Y:S02]  /*17c30*/  ISETP.GT.AND P0, PT, R2, R3, PT ;  /* 0x000000030200720c */ /* 0x000fe40003f04270 */
[----:B------:R-:W-:-:S11]  /*17c40*/  SHF.R.U32.HI R3, RZ, 0x6, R3 ;  /* 0x00000006ff037819 */ /* 0x000fd60000011603 */
[----:B------:R-:W-:-:S05]  /*17c50*/  @P0 VIADD R2, R2, 0x3f ;  /* 0x0000003f02020836 */ /* 0x000fca0000000000 */
[----:B------:R-:W-:-:S04]  /*17c60*/  @P0 SHF.R.S32.HI R4, RZ, 0x1f, R2 ;  /* 0x0000001fff040819 */ /* 0x000fc80000011402 */
[----:B------:R-:W-:Y:S01]  /*17c70*/  @P0 LEA.HI R2, R4, R2, RZ, 0x6 ;  /* 0x0000000204020211 */ /* 0x000fe200078f30ff */
[----:B------:R-:W-:-:S03]  /*17c80*/  IMAD.MOV.U32 R4, RZ, RZ, R3 ;  /* 0x000000ffff047224 */ /* 0x000fc600078e0003 */
[----:B------:R-:W-:Y:S02]  /*17c90*/  @P0 SHF.R.S32.HI R4, RZ, 0x6, R2 ;  /* 0x00000006ff040819 */ /* 0x000fe40000011402 */
[----:B------:R-:W-:Y:S02]  /*17ca0*/  PLOP3.LUT P0, PT, PT, PT, PT, 0x80, 0x0 ;  /* 0x000000000000781c */ /* 0x000fe40003f0f070 */
[----:B------:R-:W-:-:S13]  /*17cb0*/  ISETP.GT.AND P1, PT, R4, R3, PT ;  /* 0x000000030400720c */ /* 0x000fda0003f24270 */
[----:B------:R-:W-:Y:S05]  /*17cc0*/  @!P1 BRA `(.L_x_6053) ;  /* 0x0000001800bc9947 */ /* 0x000fea0003800000 */
[----:B------:R-:W-:Y:S01]  /*17cd0*/  UMOV UR4, 0xffffffff ;  /* 0xffffffff00047882 */ /* 0x000fe20000000000 */
[----:B------:R-:W-:Y:S02]  /*17ce0*/  SEL R2, R19, RZ, !P2 ;  /* 0x000000ff13027207 */ /* 0x000fe40005000000 */
[----:B------:R-:W-:Y:S05]  /*17cf0*/  BRA.DIV UR4, `(.L_x_6054) ;  /* 0x0000008604f07947 */ /* 0x000fea000b800000 */
[----:B------:R-:W0:Y:S02]  /*17d00*/  S2R R5, SR_TID.X ;  /* 0x0000000000057919 */ /* 0x000e240000002100 */
[----:B0-----:R-:W-:-:S04]  /*17d10*/  SHF.R.U32.HI R5, RZ, 0x5, R5 ;  /* 0x00000005ff057819 */ /* 0x001fc80000011605 */
[----:B------:R-:W-:-:S05]  /*17d20*/  LOP3.LUT R5, R5, 0x3, RZ, 0xc0, !PT ;  /* 0x0000000305057812 */ /* 0x000fca00078ec0ff */
[----:B------:R0:W1:Y:S02]  /*17d30*/  SHFL.IDX PT, R14, R5, RZ, 0x1f ;  /* 0x00001fff050e7589 */ /* 0x00006400000e0000 */
.L_x_6264:
[----:B-1----:R-:W-:Y:S02]  /*17d40*/  ISETP.NE.AND P0, PT, R14, RZ, PT ;  /* 0x000000ff0e00720c */ /* 0x002fe40003f05270 */
[----:B------:R-:W-:-:S11]  /*17d50*/  PLOP3.LUT P6, PT, PT, PT, PT, 0x8, 0x0 ;  /* 0x000000000000781c */ /* 0x000fd60003fce170 */
[----:B------:R-:W-:Y:S05]  /*17d60*/  @P0 BRA `(.L_x_6055) ;  /* 0x00000000000c0947 */ /* 0x000fea0003800000 */
[----:B------:R-:W-:-:S03]  /*17d70*/  UMOV UR4, 0xffffffff ;  /* 0xffffffff00047882 */ /* 0x000fc60000000000 */
[----:B------:R-:W-:Y:S05]  /*17d80*/  BRA.DIV UR4, `(.L_x_6056) ;  /* 0x0000008a04007947 */ /* 0x000fea000b800000 */
[----:B------:R-:W-:-:S13]  /*17d90*/  ELECT P6, URZ, PT ;  /* 0x00000000003f782f */ /* 0x000fda00038c0000 */
.L_x_6055:
[----:B0-----:R-:W2:Y:S04]  /*17da0*/  LDL R5, [R1+0x48] ;  /* 0x0000480001057983 */ /* 0x001ea80000100800 */
[----:B------:R-:W3:Y:S01]  /*17db0*/  LDL R7, [R1] ;  /* 0x0000000001077983 */ /* 0x000ee20000100800 */
        /* <DEDUP_REMOVED lines=8> */
.L_x_6267:
[----:B------:R-:W-:Y:S05]  /*17e40*/  BSYNC B1 ;  /* 0x0000000000017941 */ /* 0x000fea0003800000 */
.L_x_6057:
[----:B------:R-:W-:Y:S04]  /*17e50*/  BSSY B1, `(.L_x_6059) ;  /* 0x00000be000017945 */ /* 0x000fe80003800000 */
[----:B------:R-:W-:Y:S05]  /*17e60*/  @!P6 BRA `(.L_x_6060) ;  /* 0x0000000800f0e947 */ /* 0x000fea0003800000 */
[----:B------:R-:W2:Y:S04]  /*17e70*/  LDL R9, [R1] ;  /* 0x0000000001097983 */ /* 0x000ea80000100800 */
        /* <DEDUP_REMOVED lines=10> */
.L_x_6268:
[----:B------:R-:W-:Y:S05]  /*17f20*/  BSYNC B2 ;  /* 0x0000000000027941 */ /* 0x000fea0003800000 */
.L_x_6061:
        /* <DEDUP_REMOVED lines=9> */
.L_x_6064:
[----:B------:R-:W-:Y:S05]  /*17fc0*/  BSYNC B2 ;  /* 0x0000000000027941 */ /* 0x000fea0003800000 */
.L_x_6063:
[----:B------:R-:W2:Y:S04]  /*17fd0*/  LDL R8, [R1] ;  /* 0x0000000001087983 */ /* 0x000ea80000100800 */
        /* <DEDUP_REMOVED lines=13> */
.L_x_6065:
        /* <DEDUP_REMOVED lines=13> */
.L_x_6269:
[----:B------:R-:W-:Y:S05]  /*18180*/  BSYNC B2 ;  /* 0x0000000000027941 */ /* 0x000fea0003800000 */
.L_x_6066:
[----:B------:R-:W-:Y:S01]  /*18190*/  BSSY B2, `(.L_x_6068) ;  /* 0x000000b000027945 */ /* 0x000fe20003800000 */
[----:B------:R-:W-:Y:S02]  /*181a0*/  IMAD.MOV.U32 R10, RZ, RZ, 0x0 ;  /* 0x00000000ff0a7424 */ /* 0x000fe400078e00ff */
[----:B------:R-:W-:Y:S01]  /*181b0*/  IMAD.MOV.U32 R11, RZ, RZ, 0x12f00000 ;  /* 0x12f00000ff0b7424 */ /* 0x000fe200078e00ff */
[----:B------:R-:W-:Y:S06]  /*181c0*/  @P1 BRA `(.L_x_6069) ;  /* 0x00000000001c1947 */ /* 0x000fec0003800000 */
[----:B------:R-:W2:Y:S01]  /*181d0*/  S2R R8, SR_TID.X ;  /* 0x0000000000087919 */ /* 0x000ea20000002100 */
[----:B------:R-:W-:-:S04]  /*181e0*/  IMAD.MOV.U32 R7, RZ, RZ, 0x10000 ;  /* 0x00010000ff077424 */ /* 0x000fc800078e00ff */
[----:B------:R3:W-:Y:S01]  /*181f0*/  SYNCS.ARRIVE.TRANS64 RZ, [R6+URZ+0x28cb0], R7 ;  /* 0x028cb00706ff79a7 */ /* 0x0007e2000800003f */
[----:B--2---:R-:W-:-:S04]  /*18200*/  LOP3.LUT R8, R8, 0x1f, RZ, 0xc0, !PT ;  /* 0x0000001f08087812 */ /* 0x004fc800078ec0ff */
[----:B------:R-:W-:-:S13]  /*18210*/  ISETP.NE.AND P0, PT, R8, RZ, PT ;  /* 0x000000ff0800720c */ /* 0x000fda0003f05270 */
[----:B---3--:R-:W-:Y:S05]  /*18220*/  @!P0 BRA `(.L_x_6069) ;  /* 0x0000000000048947 */ /* 0x008fea0003800000 */
[----:B------:R-:W-:Y:S01]  /*18230*/  BPT.TRAP 0x1 ;  /* 0x000000040000795c */ /* 0x000fe20000300000 */
.L_x_6069:
[----:B------:R-:W-:Y:S05]  /*18240*/  BSYNC B2 ;  /* 0x0000000000027941 */ /* 0x000fea0003800000 */
.L_x_6068:
[----:B------:R-:W2:Y:S04]  /*18250*/  LDL R8, [R1] ;  /* 0x0000000001087983 */ /* 0x000ea80000100800 */
        /* <DEDUP_REMOVED lines=10> */
.L_x_6070:
        /* <DEDUP_REMOVED lines=15> */
.L_x_6071:
        /* <DEDUP_REMOVED lines=15> */
.L_x_6072:
        /* <DEDUP_REMOVED lines=15> */
.L_x_6073:
        /* <DEDUP_REMOVED lines=15> */
.L_x_6074:
        /* <DEDUP_REMOVED lines=15> */
.L_x_6075:
        /* <DEDUP_REMOVED lines=15> */
.L_x_6076:
        /* <DEDUP_REMOVED lines=15> */
.L_x_6077:
        /* <DEDUP_REMOVED lines=10> */
.L_x_6060:
[----:B------:R-:W-:Y:S05]  /*18a30*/  BSYNC B1 ;  /* 0x0000000000017941 */ /* 0x000fea0003800000 */
.L_x_6059:
[----:B------:R-:W0:Y:S04]  /*18a40*/  LDL.LU R9, [R1+0x8] ;  /* 0x0000080001097983 */ /* 0x000e280000300800 */
[----:B------:R-:W2:Y:S01]  /*18a50*/  LDL.LU R8, [R1+0x14] ;  /* 0x0000140001087983 */ /* 0x000ea20000300800 */
[----:B------:R-:W-:Y:S01]  /*18a60*/  VIADD R4, R4, 0xfffffffe ;  /* 0xfffffffe04047836 */ /* 0x000fe20000000000 */
[----:B------:R-:W-:-:S04]  /*18a70*/  PLOP3.LUT P0, PT, PT, PT, PT, 0x8, 0x0 ;  /* 0x000000000000781c */ /* 0x000fc80003f0e170 */
[----:B------:R-:W-:Y:S01]  /*18a80*/  ISETP.GE.AND P2, PT, R4, R3, PT ;  /* 0x000000030400720c */ /* 0x000fe20003f46270 */
[----:B0-----:R-:W-:-:S05]  /*18a90*/  VIADD R5, R9, 0x1 ;  /* 0x0000000109057836 */ /* 0x001fca0000000000 */
[----:B------:R-:W-:-:S04]  /*18aa0*/  ISETP.NE.AND P1, PT, R5, 0x2, PT ;  /* 0x000000020500780c */ /* 0x000fc80003f25270 */
[----:B------:R-:W-:Y:S02]  /*18ab0*/  SEL R6, RZ, 0x1, P1 ;  /* 0x00000001ff067807 */ /* 0x000fe40000800000 */
[----:B------:R-:W-:Y:S02]  /*18ac0*/  SEL R5, R5, RZ, P1 ;  /* 0x000000ff05057207 */ /* 0x000fe40000800000 */
[----:B--2---:R-:W-:-:S03]  /*18ad0*/  LOP3.LUT R8, R8, R6, RZ, 0x3c, !PT ;  /* 0x0000000608087212 */ /* 0x004fc600078e3cff */
[----:B------:R0:W-:Y:S04]  /*18ae0*/  STL [R1+0x8], R5 ;  /* 0x0000080501007387 */ /* 0x0001e80000100800 */
[----:B------:R0:W-:Y:S01]  /*18af0*/  STL [R1+0x14], R8 ;  /* 0x0000140801007387 */ /* 0x0001e20000100800 */
[----:B------:R-:W-:Y:S05]  /*18b00*/  @!P2 BRA `(.L_x_6053) ;  /* 0x0000000c002ca947 */ /* 0x000fea0003800000 */
.L_x_6097:
[----:B------:R-:W-:Y:S05]  /*18b10*/  YIELD ;  /* 0x0000000000007946 */ /* 0x000fea0003800000 */
[----:B------:R-:W-:Y:S04]  /*18b20*/  BSSY B1, `(.L_x_6078) ;  /* 0x00000bd000017945 */ /* 0x000fe80003800000 */
[----:B-1----:R-:W-:Y:S05]  /*18b30*/  @!P6 BRA `(.L_x_6079) ;  /* 0x0000000800ece947 */ /* 0x002fea0003800000 */
[----:B0-----:R-:W2:Y:S04]  /*18b40*/  LDL R8, [R1] ;  /* 0x0000000001087983 */ /* 0x001ea80000100800 */
[----:B------:R-:W2:Y:S04]  /*18b50*/  LDL R5, [R1+0x8] ;  /* 0x0000080001057983 */ /* 0x000ea80000100800 */
        /* <DEDUP_REMOVED lines=9> */
.L_x_6270:
[----:B------:R-:W-:Y:S05]  /*18bf0*/  BSYNC B2 ;  /* 0x0000000000027941 */ /* 0x000fea0003800000 */
.L_x_6080:
        /* <DEDUP_REMOVED lines=9> */
.L_x_6083:
[----:B------:R-:W-:Y:S05]  /*18c90*/  BSYNC B2 ;  /* 0x0000000000027941 */ /* 0x000fea0003800000 */
.L_x_6082:
[----:B------:R-:W2:Y:S04]  /*18ca0*/  LDL R8, [R1] ;  /* 0x0000000001087983 */ /* 0x000ea80000100800 */
        /* <DEDUP_REMOVED lines=12> */
.L_x_6084:
        /* <DEDUP_REMOVED lines=13> */
.L_x_6271:
[----:B------:R-:W-:Y:S05]  /*18e40*/  BSYNC B2 ;  /* 0x0000000000027941 */ /* 0x000fea0003800000 */
.L_x_6085:
        /* <DEDUP_REMOVED lines=11> */
.L_x_6088:
[----:B------:R-:W-:Y:S05]  /*18f00*/  BSYNC B2 ;  /* 0x0000000000027941 */ /* 0x000fea0003800000 */
.L_x_6087:
        /* <DEDUP_REMOVED lines=11> */
.L_x_6089:
        /* <DEDUP_REMOVED lines=15> */
.L_x_6090:
        /* <DEDUP_REMOVED lines=15> */
.L_x_6091:
        /* <DEDUP_REMOVED lines=15> */
.L_x_6092:
        /* <DEDUP_REMOVED lines=15> */
.L_x_6093:
        /* <DEDUP_REMOVED lines=15> */
.L_x_6094:
        /* <DEDUP_REMOVED lines=15> */
.L_x_6095:
        /* <DEDUP_REMOVED lines=15> */
.L_x_6096:
        /* <DEDUP_REMOVED lines=10> */
.L_x_6079:
[----:B------:R-:W-:Y:S05]  /*196f0*/  BSYNC B1 ;  /* 0x0000000000017941 */ /* 0x000fea0003800000 */
.L_x_6078:
[----:B------:R-:W0:Y:S04]  /*19700*/  LDL.LU R9, [R1+0x8] ;  /* 0x0000080001097983 */ /* 0x000e280000300800 */
[----:B------:R-:W2:Y:S01]  /*19710*/  LDL.LU R7, [R1+0x14] ;  /* 0x0000140001077983 */ /* 0x000ea20000300800 */
[C---:B------:R-:W-:Y:S01]  /*19720*/  ISETP.GT.AND P2, PT, R4.reuse, R3, PT ;  /* 0x000000030400720c */ /* 0x040fe20003f44270 */
[----:B------:R-:W-:Y:S02]  /*19730*/  VIADD R4, R4, 0xffffffff ;  /* 0xffffffff04047836 */ /* 0x000fe40000000000 */
[----:B0-----:R-:W-:-:S05]  /*19740*/  VIADD R5, R9, 0x1 ;  /* 0x0000000109057836 */ /* 0x001fca0000000000 */
[----:B------:R-:W-:-:S04]  /*19750*/  ISETP.NE.AND P1, PT, R5, 0x2, PT ;  /* 0x000000020500780c */ /* 0x000fc80003f25270 */
[----:B------:R-:W-:Y:S02]  /*19760*/  SEL R6, RZ, 0x1, P1 ;  /* 0x00000001ff067807 */ /* 0x000fe40000800000 */
[----:B------:R-:W-:Y:S02]  /*19770*/  SEL R5, R5, RZ, P1 ;  /* 0x000000ff05057207 */ /* 0x000fe40000800000 */
[----:B--2---:R-:W-:-:S05]  /*19780*/  LOP3.LUT R7, R7, R6, RZ, 0x3c, !PT ;  /* 0x0000000607077212 */ /* 0x004fca00078e3cff */
[----:B------:R1:W-:Y:S04]  /*19790*/  STL [R1+0x14], R7 ;  /* 0x0000140701007387 */ /* 0x0003e80000100800 */
[----:B------:R1:W-:Y:S01]  /*197a0*/  STL [R1+0x8], R5 ;  /* 0x0000080501007387 */ /* 0x0003e20000100800 */
[----:B------:R-:W-:Y:S05]  /*197b0*/  @P2 BRA `(.L_x_6097) ;  /* 0xfffffff000d42947 */ /* 0x000fea000383ffff */
.L_x_6053:
[----:B------:R-:W-:Y:S05]  /*197c0*/  BSYNC B0 ;  /* 0x0000000000007941 */ /* 0x000fea0003800000 */
.L_x_6052:
[----:B-1----:R-:W2:Y:S01]  /*197d0*/  LDL R7, [R1+0x28] ;  /* 0x0000280001077983 */ /* 0x002ea20000100800 */
[----:B------:R-:W1:Y:S01]  /*197e0*/  LDC R0, c[0x0][0x448] ;  /* 0x00011200ff007b82 */ /* 0x000e620000000800 */
[----:B------:R-:W-:Y:S07]  /*197f0*/  @!P0 WARPSYNC.ALL ;  /* 0x0000000000008948 */ /* 0x000fee0003800000 */
[----:B------:R-:W-:Y:S01]  /*19800*/  @!P0 BAR.SYNC.DEFER_BLOCKING 0xc, 0x180 ;  /* 0x0306000000008b1d */ /* 0x000fe20000010000 */
[----:B-1----:R-:W-:-:S13]  /*19810*/  ISETP.NE.AND P1, PT, R0, 0x1, PT ;  /* 0x000000010000780c */ /* 0x002fda0003f25270 */
[----:B------:R-:W1:Y:S08]  /*19820*/  @P1 LDC R2, c[0x0][0x44c] ;  /* 0x00011300ff021b82 */ /* 0x000e700000000800 */
[----:B------:R-:W3:Y:S01]  /*19830*/  @P1 LDC R3, c[0x0][0x450] ;  /* 0x00011400ff031b82 */ /* 0x000ee20000000800 */
[----:B--2---:R-:W-:-:S04]  /*19840*/  VIADD R0, R7, 0x3f ;  /* 0x0000003f07007836 */ /* 0x004fc80000000000 */
[----:B-1----:R-:W-:-:S05]  /*19850*/  @P1 IMAD.HI.U32 R2, R0, R2, RZ ;  /* 0x0000000200021227 */ /* 0x002fca00078e00ff */
[----:B---3--:R-:W-:Y:S02]  /*19860*/  @P1 SHF.R.U32.HI R0, RZ, R3, R2 ;  /* 0x00000003ff001219 */ /* 0x008fe40000011602 */
[----:B------:R-:W1:Y:S03]  /*19870*/  LDC.64 R2, c[0x0][0x9e0] ;  /* 0x00027800ff027b82 */ /* 0x000e660000000a00 */
[----:B------:R-:W-:Y:S01]  /*19880*/  IMAD.IADD R0, R20, 0x1, R0 ;  /* 0x0000000114007824 */ /* 0x000fe200078e0200 */
[----:B-1----:R-:W-:-:S03]  /*19890*/  ISETP.GE.AND P2, PT, R3, 0x1, PT ;  /* 0x000000010300780c */ /* 0x002fc60003f46270 */
[----:B------:R-:W-:-:S10]  /*198a0*/  IMAD.IADD R2, R0, 0x1, R2 ;  /* 0x0000000100027824 */ /* 0x000fd400078e0202 */
[----:B------:R-:W-:Y:S05]  /*198b0*/  @!P2 BRA `(.L_x_6098) ;  /* 0x000000000048a947 */ /* 0x000fea0003800000 */
[C---:B------:R-:W-:Y:S01]  /*198c0*/  ISETP.GT.AND P0, PT, R0.reuse, RZ, PT ;  /* 0x000000ff0000720c */ /* 0x040fe20003f04270 */
[----:B------:R-:W-:Y:S01]  /*198d0*/  BSSY B0, `(.L_x_6099) ;  /* 0x000000e000007945 */ /* 0x000fe20003800000 */
[----:B------:R-:W-:-:S11]  /*198e0*/  VIADD R6, R0, 0xffffffff ;  /* 0xffffffff00067836 */ /* 0x000fd60000000000 */
[----:B------:R-:W-:Y:S05]  /*198f0*/  @P0 BRA `(.L_x_6100) ;  /* 0x00000000001c0947 */ /* 0x000fea0003800000 */
[----:B------:R-:W-:Y:S01]  /*19900*/  ISETP.NE.AND P0, PT, R3, 0x1, PT ;  /* 0x000000010300780c */ /* 0x000fe20003f05270 */
[----:B------:R-:W-:-:S12]  /*19910*/  IMAD.MOV R0, RZ, RZ, -R0 ;  /* 0x000000ffff007224 */ /* 0x000fd800078e0a00 */
[----:B0-----:R-:W0:Y:S02]  /*19920*/  @P0 LDC.64 R4, c[0x0][0x9e8] ;  /* 0x00027a00ff040b82 */ /* 0x001e240000000a00 */
[----:B0-----:R-:W-:-:S05]  /*19930*/  @P0 IMAD.HI.U32 R4, R0, R4, RZ ;  /* 0x0000000400040227 */ /* 0x001fca00078e00ff */
[----:B------:R-:W-:-:S04]  /*19940*/  @P0 SHF.R.U32.HI R0, RZ, R5, R4 ;  /* 0x00000005ff000219 */ /* 0x000fc80000011604 */
[----:B------:R-:W-:Y:S01]  /*19950*/  LOP3.LUT R6, RZ, R0, RZ, 0x33, !PT ;  /* 0x00000000ff067212 */ /* 0x000fe200078e33ff */
[----:B------:R-:W-:Y:S06]  /*19960*/  BRA `(.L_x_6101) ;  /* 0x0000000000107947 */ /* 0x000fec0003800000 */
.L_x_6100:
[----:B------:R-:W-:-:S13]  /*19970*/  ISETP.NE.AND P0, PT, R3, 0x1, PT ;  /* 0x000000010300780c */ /* 0x000fda0003f05270 */
[----:B0-----:R-:W0:Y:S02]  /*19980*/  @P0 LDC.64 R4, c[0x0][0x9e8] ;  /* 0x00027a00ff040b82 */ /* 0x001e240000000a00 */
[----:B0-----:R-:W-:-:S05]  /*19990*/  @P0 IMAD.HI.U32 R4, R6, R4, RZ ;  /* 0x0000000406040227 */ /* 0x001fca00078e00ff */
[----:B------:R-:W-:-:S07]  /*199a0*/  @P0 SHF.R.U32.HI R6, RZ, R5, R4 ;  /* 0x00000005ff060219 */ /* 0x000fce0000011604 */
.L_x_6101:
[----:B------:R-:W-:Y:S05]  /*199b0*/  BSYNC B0 ;  /* 0x0000000000007941 */ /* 0x000fea0003800000 */
.L_x_6099:
[----:B------:R-:W-:-:S05]  /*199c0*/  IMAD R6, R6, R3, R3 ;  /* 0x0000000306067224 */ /* 0x000fca00078e0203 */
[----:B------:R-:W-:-:S07]  /*199d0*/  VIMNMX R2, R2, R6, PT ;  /* 0x0000000602027248 */ /* 0x000fce0003fe0100 */
.L_x_6098:
[----:B------:R-:W-:Y:S01]  /*199e0*/  VIADD R2, R2, 0x3f ;  /* 0x0000003f02027836 */ /* 0x000fe20000000000 */
[----:B------:R-:W1:Y:S01]  /*199f0*/  @P1 LDC R4, c[0x0][0x450] ;  /* 0x00011400ff041b82 */ /* 0x000e620000000800 */
[----:B------:R-:W-:-:S03]  /*19a00*/  ULDC UR4, c[0x0][0x9dc] ;  /* 0x0002770000047ab9 */ /* 0x000fc60000000800 */
[----:B------:R-:W-:-:S04]  /*19a10*/  SHF.R.S32.HI R0, RZ, 0x1f, R2 ;  /* 0x0000001fff007819 */ /* 0x000fc80000011402 */
[----:B------:R-:W-:Y:S01]  /*19a20*/  LEA.HI R0, R0, R2, RZ, 0x6 ;  /* 0x0000000200007211 */ /* 0x000fe200078f30ff */
[----:B------:R-:W-:-:S03]  /*19a30*/  IMAD.MOV.U32 R2, RZ, RZ, R7 ;  /* 0x000000ffff027224 */ /* 0x000fc600078e0007 */
[----:B------:R-:W-:-:S04]  /*19a40*/  SHF.R.S32.HI R0, RZ, 0x6, R0 ;  /* 0x00000006ff007819 */ /* 0x000fc80000011400 */
[----:B------:R-:W-:Y:S02]  /*19a50*/  VIMNMX R6, R21, R0, PT ;  /* 0x0000000015067248 */ /* 0x000fe40003fe0100 */
[----:B------:R-:W2:Y:S03]  /*19a60*/  @P1 LDC R0, c[0x0][0x44c] ;  /* 0x00011300ff001b82 */ /* 0x000ea60000000800 */
        /* <DEDUP_REMOVED lines=16> */
.L_x_6104:
[----:B------:R-:W-:-:S13]  /*19b70*/  ISETP.NE.AND P0, PT, R3, 0x1, PT ;  /* 0x000000010300780c */ /* 0x000fda0003f05270 */
[----:B0-----:R-:W0:Y:S02]  /*19b80*/  @P0 LDC.64 R4, c[0x0][0x9e8] ;  /* 0x00027a00ff040b82 */ /* 0x001e240000000a00 */
[----:B0-----:R-:W-:-:S05]  /*19b90*/  @P0 IMAD.HI.U32 R4, R2, R4, RZ ;  /* 0x0000000402040227 */ /* 0x001fca00078e00ff */
[----:B------:R-:W-:-:S07]  /*19ba0*/  @P0 SHF.R.U32.HI R2, RZ, R5, R4 ;  /* 0x00000005ff020219 */ /* 0x000fce0000011604 */
.L_x_6105:
[----:B------:R-:W-:Y:S05]  /*19bb0*/  BSYNC B0 ;  /* 0x0000000000007941 */ /* 0x000fea0003800000 */
.L_x_6103:
[----:B------:R-:W-:-:S05]  /*19bc0*/  IMAD R2, R2, R3, RZ ;  /* 0x0000000302027224 */ /* 0x000fca00078e02ff */
[----:B------:R-:W-:-:S07]  /*19bd0*/  VIMNMX R0, R0, R2, !PT ;  /* 0x0000000200007248 */ /* 0x000fce0007fe0100 */
.L_x_6102:
[----:B------:R-:W-:Y:S01]  /*19be0*/  SHF.R.S32.HI R2, RZ, 0x1f, R0 ;  /* 0x0000001fff027819 */ /* 0x000fe20000011400 */
[----:B------:R-:W-:Y:S03]  /*19bf0*/  BSSY B7, `(.L_x_6106) ;  /* 0x00004c6000077945 */ /* 0x000fe60003800000 */
[----:B------:R-:W-:-:S04]  /*19c00*/  LEA.HI R2, R2, R0, RZ, 0x6 ;  /* 0x0000000002027211 */ /* 0x000fc800078f30ff */
[----:B------:R-:W-:-:S04]  /*19c10*/  SHF.R.S32.HI R2, RZ, 0x6, R2 ;  /* 0x00000006ff027819 */ /* 0x000fc80000011402 */
        /* <DEDUP_REMOVED lines=8> */
[----:B0-----:R-:W0:Y:S01]  /*19ca0*/  S2R R5, SR_LANEID ;  /* 0x0000000000057919 */ /* 0x001e220000000000 */
        /* <DEDUP_REMOVED lines=10> */
[----:B0-----:R-:W-:Y:S01]  /*19d50*/  IADD3 R16, R0, UR37, R7 ;  /* 0x0000002500107c10 */ /* 0x001fe2000fffe007 */
[----:B------:R-:W-:Y:S06]  /*19d60*/  BRA `(.L_x_6108) ;  /* 0x0000004800b87947 */ /* 0x000fec0003800000 */
.L_x_6107:
        /* <DEDUP_REMOVED lines=21> */
.L_x_6110:
[----:B------:R-:W-:Y:S05]  /*19ec0*/  BSYNC B6 ;  /* 0x0000000000067941 */ /* 0x000fea0003800000 */
.L_x_6109:
        /* <DEDUP_REMOVED lines=10> */
[----:B0-----:R-:W-:Y:S02]  /*19f70*/  IMAD.U32 R5, RZ, RZ, UR7 ;  /* 0x00000007ff057e24 */ /* 0x001fe4000f8e00ff */
        /* <DEDUP_REMOVED lines=9> */
.L_x_6113:
        /* <DEDUP_REMOVED lines=15> */
.L_x_6112:
[----:B------:R-:W-:Y:S05]  /*1a100*/  BSYNC B6 ;  /* 0x0000000000067941 */ /* 0x000fea0003800000 */
.L_x_6111:
[----:B------:R-:W-:Y:S01]  /*1a110*/  ULDC.64 UR4, c[0x0][0x9f8] ;  /* 0x00027e0000047ab9 */ /* 0x000fe20000000a00 */
[----:B------:R-:W2:Y:S01]  /*1a120*/  LDL R17, [R1+0x2c] ;  /* 0x00002c0001117983 */ /* 0x000ea20000100800 */
[----:B------:R-:W-:Y:S01]  /*1a130*/  ISETP.NE.U32.AND P0, PT, RZ, UR4, PT ;  /* 0x00000004ff007c0c */ /* 0x000fe2000bf05070 */
[----:B------:R-:W-:-:S03]  /*1a140*/  IMAD.MOV.U32 R7, RZ, RZ, R19 ;  /* 0x000000ffff077224 */ /* 0x000fc600078e0013 */
[----:B------:R-:W-:Y:S01]  /*1a150*/  ISETP.NE.AND.EX P0, PT, RZ, UR5, PT, P0 ;  /* 0x00000005ff007c0c */ /* 0x000fe2000bf05300 */
[----:B------:R-:W-:-:S12]  /*1a160*/  ULDC.64 UR4, c[0x0][0xa08] ;  /* 0x0002820000047ab9 */ /* 0x000fd80000000a00 */
[----:B------:R-:W1:Y:S02]  /*1a170*/  @P0 LDC.64 R2, c[0x0][0x9f8] ;  /* 0x00027e00ff020b82 */ /* 0x000e640000000a00 */
[----:B-1----:R-:W-:-:S05]  /*1a180*/  @P0 IMAD.WIDE R2, R19, 0x4, R2 ;  /* 0x0000000413020825 */ /* 0x002fca00078e0202 */
[----:B------:R1:W0:Y:S02]  /*1a190*/  @P0 LDG.E R7, desc[UR42][R2.64] ;  /* 0x0000002a02070981 */ /* 0x000224000c1e1900 */
[----:B-1----:R-:W1:Y:S02]  /*1a1a0*/  LDC.64 R2, c[0x0][0x418] ;  /* 0x00010600ff027b82 */ /* 0x002e640000000a00 */
[----:B-1----:R-:W-:Y:S01]  /*1a1b0*/  LOP3.LUT P0, RZ, R2, UR4, RZ, 0xfc, !PT ;  /* 0x0000000402ff7c12 */ /* 0x002fe2000f80fcff */
[----:B------:R-:W-:-:S03]  /*1a1c0*/  UMOV UR4, 0xffffffff ;  /* 0xffffffff00047882 */ /* 0x000fc60000000000 */
[----:B------:R-:W-:Y:S01]  /*1a1d0*/  LOP3.LUT P0, RZ, R3, UR5, RZ, 0xfc, P0 ;  /* 0x0000000503ff7c12 */ /* 0x000fe2000800fcff */
[----:B--2---:R-:W-:Y:S01]  /*1a1e0*/  VIADD R0, R17, 0xffffffff ;  /* 0xffffffff11007836 */ /* 0x004fe20000000000 */
[----:B0-----:R-:W-:Y:S01]  /*1a1f0*/  SHF.R.S32.HI R8, RZ, 0x1f, R7 ;  /* 0x0000001fff087819 */ /* 0x001fe20000011407 */
[----:B------:R0:W-:Y:S01]  /*1a200*/  STL [R1+0xc], R7 ;  /* 0x00000c0701007387 */ /* 0x0001e20000100800 */
[----:B------:R-:W-:-:S03]  /*1a210*/  SEL R17, R7, RZ, !P0 ;  /* 0x000000ff07117207 */ /* 0x000fc60004000000 */
[----:B------:R0:W-:Y:S01]  /*1a220*/  STL [R1+0x1c], R8 ;  /* 0x00001c0801007387 */ /* 0x0001e20000100800 */
[----:B------:R-:W-:Y:S05]  /*1a230*/  BRA.DIV UR4, `(.L_x_6114) ;  /* 0x00000066045c7947 */ /* 0x000fea000b800000 */
[----:B------:R-:W1:Y:S02]  /*1a240*/  S2R R4, SR_TID.X ;  /* 0x0000000000047919 */ /* 0x000e640000002100 */
[----:B-1----:R-:W-:-:S04]  /*1a250*/  SHF.R.U32.HI R4, RZ, 0x5, R4 ;  /* 0x00000005ff047819 */ /* 0x002fc80000011604 */
[----:B------:R-:W-:-:S05]  /*1a260*/  LOP3.LUT R4, R4, 0x3, RZ, 0xc0, !PT ;  /* 0x0000000304047812 */ /* 0x000fca00078ec0ff */
[----:B------:R1:W2:Y:S02]  /*1a270*/  SHFL.IDX PT, R14, R4, RZ, 0x1f ;  /* 0x00001fff040e7589 */ /* 0x0002a400000e0000 */
.L_x_6274:
[----:B-1----:R-:W3:Y:S01]  /*1a280*/  LDL.LU R4, [R1+0x18] ;  /* 0x0000180001047983 */ /* 0x002ee20000300800 */
[----:B------:R-:W-:Y:S02]  /*1a290*/  PLOP3.LUT P1, PT, PT, PT, PT, 0x8, 0x0 ;  /* 0x000000000000781c */ /* 0x000fe40003f2e170 */
[----:B--2---:R-:W-:Y:S01]  /*1a2a0*/  ISETP.NE.AND P0, PT, R14, RZ, PT ;  /* 0x000000ff0e00720c */ /* 0x004fe20003f05270 */
        /* <DEDUP_REMOVED lines=8> */
.L_x_6277:
        /* <DEDUP_REMOVED lines=24> */
.L_x_6117:
[----:B0-----:R-:W3:Y:S04]  /*1a4b0*/  LDL R7, [R1] ;  /* 0x0000000001077983 */ /* 0x001ee80000100800 */
[----:B-1----:R-:W3:Y:S04]  /*1a4c0*/  LDL R0, [R1+0x4] ;  /* 0x0000040001007983 */ /* 0x002ee80000100800 */
[----:B--2---:R-:W2:Y:S01]  /*1a4d0*/  LDL R2, [R1+0x10] ;  /* 0x0000100001027983 */ /* 0x004ea20000100800 */
[----:B---3--:R-:W-:Y:S01]  /*1a4e0*/  IMAD R0, R0, 0x8, R7 ;  /* 0x0000000800007824 */ /* 0x008fe200078e0207 */
[----:B--2---:R-:W-:-:S04]  /*1a4f0*/  SHF.L.U32 R2, R2, 0x1f, RZ ;  /* 0x0000001f02027819 */ /* 0x004fc800000006ff */
[----:B------:R-:W0:Y:S02]  /*1a500*/  SYNCS.PHASECHK.TRANS64.TRYWAIT P0, [R0+URZ+0x28c40], R2 ;  /* 0x028c4002000075a7 */ /* 0x000e24000800017f */
[----:B0-----:R-:W-:Y:S05]  /*1a510*/  @!P0 BRA `(.L_x_6118) ;  /* 0x0000006000f88947 */ /* 0x001fea0003800000 */
.L_x_6278:
        /* <DEDUP_REMOVED lines=11> */
.L_x_6119:
[----:B------:R-:W2:Y:S04]  /*1a5d0*/  LDL R5, [R1] ;  /* 0x0000000001057983 */ /* 0x000ea80000100800 */
[----:B------:R-:W2:Y:S04]  /*1a5e0*/  LDL R4, [R1+0x4] ;  /* 0x0000040001047983 */ /* 0x000ea80000100800 */
[----:B------:R-:W3:Y:S04]  /*1a5f0*/  LDL R6, [R1+0x34] ;  /* 0x0000340001067983 */ /* 0x000ee80000100800 */
[----:B------:R-:W4:Y:S04]  /*1a600*/  LDL R3, [R1+0x20] ;  /* 0x0000200001037983 */ /* 0x000f280000100800 */
[----:B0-----:R-:W4:Y:S01]  /*1a610*/  LDL.LU R2, [R1+0x18] ;  /* 0x0000180001027983 */ /* 0x001f220000300800 */
        /* <DEDUP_REMOVED lines=13> */
[----:B------:R-:W-:-:S09]  /*1a6f0*/  LOP3.LUT R2, R2, 0xfffffffe, RZ, 0xc0, !PT ;  /* 0xfffffffe02027812 */ /* 0x000fd200078ec0ff */
[----:B------:R-:W-:Y:S02]  /*1a700*/  UIADD3 UR8, UR8, 0x22400, URZ ;  /* 0x0002240008087890 */ /* 0x000fe4000fffe03f */
[----:B------:R-:W-:Y:S01]  /*1a710*/  ULEA UR11, UR11, UR4, 0x6 ;  /* 0x000000040b0b7291 */ /* 0x000fe2000f8e303f */
[----:B------:R-:W-:Y:S02]  /*1a720*/  @P0 LOP3.LUT R2, R2, 0x1, RZ, 0xfc, !PT ;  /* 0x0000000102020812 */ /* 0x000fe400078efcff */
[----:B------:R-:W-:-:S03]  /*1a730*/  UMOV UR4, 0x0 ;  /* 0x0000000000047882 */ /* 0x000fc60000000000 */
[----:B------:R2:W-:Y:S03]  /*1a740*/  STL [R1+0x18], R2 ;  /* 0x0000180201007387 */ /* 0x0005e60000100800 */
[----:B------:R2:W-:Y:S01]  /*1a750*/  UTMALDG.4D [UR8], [UR6], desc[UR4] ;  /* 0x00000408060075b4 */ /* 0x0005e20008019000 */
[----:B------:R-:W-:Y:S02]  /*1a760*/  NOP ;  /* 0x0000000000007918 */ /* 0x000fe40000000000 */
.L_x_6115:
[----:B-1----:R-:W3:Y:S04]  /*1a770*/  LDL R4, [R1] ;  /* 0x0000000001047983 */ /* 0x002ee80000100800 */
[----:B------:R-:W4:Y:S01]  /*1a780*/  LDL.LU R3, [R1+0x3c] ;  /* 0x00003c0001037983 */ /* 0x000f220000300800 */
[----:B------:R-:W-:Y:S05]  /*1a790*/  WARPSYNC.ALL ;  /* 0x0000000000007948 */ /* 0x000fea0003800000 */
[----:B--2---:R-:W-:Y:S01]  /*1a7a0*/  ULDC.64 UR4, c[0x0][0x298] ;  /* 0x0000a60000047ab9 */ /* 0x004fe20000000a00 */
[----:B------:R-:W-:Y:S01]  /*1a7b0*/  BSSY B6, `(.L_x_6120) ;  /* 0x000001c000067945 */ /* 0x000fe20003800000 */
[----:B------:R-:W-:Y:S01]  /*1a7c0*/  BAR.SYNC.DEFER_BLOCKING 0x8, 0x100 ;  /* 0x0204000000007b1d */ /* 0x000fe20000010000 */
[----:B----4-:R-:W-:-:S05]  /*1a7d0*/  SHF.R.S32.HI R0, RZ, 0x1f, R3 ;  /* 0x0000001fff007819 */ /* 0x010fca0000011403 */
[----:B------:R-:W-:Y:S02]  /*1a7e0*/  IMAD R2, R0, UR4, RZ ;  /* 0x0000000400027c24 */ /* 0x000fe4000f8e02ff */
[----:B---3--:R-:W-:Y:S02]  /*1a7f0*/  VIADD R0, R4, 0x20400 ;  /* 0x0002040004007836 */ /* 0x008fe40000000000 */
        /* <DEDUP_REMOVED lines=23> */
.L_x_6121:
[----:B------:R-:W-:Y:S05]  /*1a970*/  BSYNC B6 ;  /* 0x0000000000067941 */ /* 0x000fea0003800000 */
.L_x_6120:
[----:B-1----:R-:W2:Y:S01]  /*1a980*/  LDL.LU R0, [R1+0x3c] ;  /* 0x00003c0001007983 */ /* 0x002ea20000300800 */
[----:B0-----:R-:W0:Y:S01]  /*1a990*/  LDC R7, c[0x0][0x448] ;  /* 0x00011200ff077b82 */ /* 0x001e220000000800 */
[----:B------:R-:W-:Y:S01]  /*1a9a0*/  ULDC.64 UR4, c[0x0][0x2d8] ;  /* 0x0000b60000047ab9 */ /* 0x000fe20000000a00 */
[----:B------:R-:W-:Y:S01]  /*1a9b0*/  ULDC UR6, c[0x0][0x2b8] ;  /* 0x0000ae0000067ab9 */ /* 0x000fe20000000800 */
[----:B------:R-:W2:Y:S04]  /*1a9c0*/  LDL.LU.64 R2, [R1+0x40] ;  /* 0x0000400001027983 */ /* 0x000ea80000300a00 */
[----:B------:R-:W3:Y:S04]  /*1a9d0*/  LDL R12, [R1+0x28] ;  /* 0x00002800010c7983 */ /* 0x000ee80000100800 */
[----:B------:R1:W5:Y:S01]  /*1a9e0*/  LDL R9, [R1+0x4c] ;  /* 0x00004c0001097983 */ /* 0x0003620000100800 */
[----:B------:R-:W4:Y:S01]  /*1a9f0*/  S2R R5, SR_TID.X ;  /* 0x0000000000057919 */ /* 0x000f220000002100 */
[----:B------:R-:W1:Y:S01]  /*1aa00*/  S2R R8, SR_TID.X ;  /* 0x0000000000087919 */ /* 0x000e620000002100 */
[----:B----4-:R-:W-:-:S04]  /*1aa10*/  LOP3.LUT R5, R5, 0x7f, RZ, 0xc0, !PT ;  /* 0x0000007f05057812 */ /* 0x010fc800078ec0ff */
[----:B------:R-:W-:Y:S01]  /*1aa20*/  SHF.R.U32.HI R5, RZ, 0x3, R5 ;  /* 0x00000003ff057819 */ /* 0x000fe20000011605 */
[----:B-1----:R-:W-:-:S05]  /*1aa30*/  IMAD.SHL.U32 R8, R8, 0x10, RZ ;  /* 0x0000001008087824 */ /* 0x002fca00078e00ff */
[----:B------:R-:W-:Y:S01]  /*1aa40*/  LOP3.LUT R8, R5, 0x70, R8, 0xf8, !PT ;  /* 0x0000007005087812 */ /* 0x000fe200078ef808 */
[----:B------:R-:W1:Y:S02]  /*1aa50*/  S2R R10, SR_TID.X ;  /* 0x00000000000a7919 */ /* 0x000e640000002100 */
[----:B-1----:R-:W-:-:S05]  /*1aa60*/  IMAD.SHL.U32 R10, R10, 0x8, RZ ;  /* 0x000000080a0a7824 */ /* 0x002fca00078e00ff */
[----:B------:R-:W-:Y:S01]  /*1aa70*/  LOP3.LUT R10, R10, 0x38, RZ, 0xc0, !PT ;  /* 0x000000380a0a7812 */ /* 0x000fe200078ec0ff */
        /* <DEDUP_REMOVED lines=13> */
[----:B0-----:R-:W-:-:S13]  /*1ab50*/  ISETP.NE.AND P0, PT, R7, 0x1, PT ;  /* 0x000000010700780c */ /* 0x001fda0003f05270 */
        /* <DEDUP_REMOVED lines=59> */
[----:B0-----:R-:W0:Y:S07]  /*1af10*/  SHFL.IDX PT, R6, R3, 0x2, 0x181f ;  /* 0x00581f0003067f89 */ /* 0x001e2e00000e0000 */
[----:B-1----:R-:W-:-:S05]  /*1af20*/  @!P1 LEA R5, P2, R10, R5, 0x1 ;  /* 0x000000050a059211 */ /* 0x002fca00078408ff */
[----:B0-----:R-:W-:-:S04]  /*1af30*/  @!P1 IMAD.X R6, RZ, RZ, R6, P2 ;  /* 0x000000ffff069224 */ /* 0x001fc800010e0606 */
[----:B------:R-:W-:Y:S02]  /*1af40*/  @!P1 IMAD.MOV.U32 R7, RZ, RZ, R6 ;  /* 0x000000ffff079224 */ /* 0x000fe400078e0006 */
[----:B------:R-:W-:Y:S02]  /*1af50*/  @!P1 IMAD.MOV.U32 R6, RZ, RZ, R5 ;  /* 0x000000ffff069224 */ /* 0x000fe400078e0005 */
[----:B------:R0:W1:Y:S04]  /*1af60*/  SHFL.IDX PT, R5, R3, 0x3, 0x181f ;  /* 0x00781f0003057f89 */ /* 0x00006800000e0000 */
[----:B------:R0:W-:Y:S04]  /*1af70*/  @!P1 LDGSTS.E.BYPASS.LTC128B.128 [R9+0x21400], desc[UR42][R6.64], !P0 ;  /* 0x2140000006099fae */ /* 0x0001e8000c101d6a */
[----:B------:R0:W2:Y:S02]  /*1af80*/  SHFL.IDX PT, R3, R4, 0x3, 0x181f ;  /* 0x00781f0004037f89 */ /* 0x0000a400000e0000 */
.L_x_6287:
[----:B------:R3:W5:Y:S01]  /*1af90*/  LDL R8, [R1] ;  /* 0x0000000001087983 */ /* 0x0007620000100800 */
[----:B------:R-:W-:-:S05]  /*1afa0*/  VIADD R0, R0, 0x30 ;  /* 0x0000003000007836 */ /* 0x000fca0000000000 */
[----:B------:R-:W-:-:S13]  /*1afb0*/  ISETP.GE.AND P1, PT, R0, R2, PT ;  /* 0x000000020000720c */ /* 0x000fda0003f26270 */
[----:B--2---:R-:W-:-:S05]  /*1afc0*/  @!P1 LEA R2, P2, R10, R3, 0x1 ;  /* 0x000000030a029211 */ /* 0x004fca00078408ff */
[----:B01----:R-:W-:-:S05]  /*1afd0*/  @!P1 IMAD.X R3, RZ, RZ, R5, P2 ;  /* 0x000000ffff039224 */ /* 0x003fca00010e0605 */
[----:B------:R-:W-:Y:S01]  /*1afe0*/  @!PT LDS RZ, [RZ] ;  /* 0x00000000fffff984 */ /* 0x000fe20000000800 */
[----:B------:R-:W-:Y:S01]  /*1aff0*/  @!PT LDS RZ, [RZ] ;  /* 0x00000000fffff984 */ /* 0x000fe20000000800 */
[----:B------:R-:W-:Y:S01]  /*1b000*/  @!PT LDS RZ, [RZ] ;  /* 0x00000000fffff984 */ /* 0x000fe20000000800 */
[----:B------:R3:W-:Y:S01]  /*1b010*/  @!P1 LDGSTS.E.BYPASS.LTC128B.128 [R9+0x21c00], desc[UR42][R2.64], !P0 ;  /* 0x21c0000002099fae */ /* 0x0007e2000c101d6a */
[----:B------:R-:W-:Y:S01]  /*1b020*/  PLOP3.LUT P0, PT, PT, PT, PT, 0x80, 0x0 ;  /* 0x000000000000781c */ /* 0x000fe20003f0f070 */
[----:B------:R-:W-:-:S12]  /*1b030*/  NOP ;  /* 0x0000000000007918 */ /* 0x000fd80000000000 */
.L_x_6123:
[----:B---3--:R-:W2:Y:S01]  /*1b040*/  LDL R2, [R1] ;  /* 0x0000000001027983 */ /* 0x008ea20000100800 */
        /* <DEDUP_REMOVED lines=18> */
.L_x_6288:
[----:B------:R-:W-:Y:S05]  /*1b170*/  BSYNC B0 ;  /* 0x0000000000007941 */ /* 0x000fea0003800000 */
.L_x_6124:
[----:B0-----:R-:W2:Y:S01]  /*1b180*/  LDL R2, [R1+0x18] ;  /* 0x0000180001027983 */ /* 0x001ea20000100800 */
[----:B------:R-:W-:Y:S01]  /*1b190*/  BSSY B0, `(.L_x_6126) ;  /* 0x000009a000007945 */ /* 0x000fe20003800000 */
[----:B--2---:R-:W-:-:S13]  /*1b1a0*/  LOP3.LUT P0, RZ, R2, 0x1, RZ, 0xc0, !PT ;  /* 0x0000000102ff7812 */ /* 0x004fda000780c0ff */
[----:B------:R-:W-:Y:S05]  /*1b1b0*/  @!P0 BRA `(.L_x_6127) ;  /* 0x00000008005c8947 */ /* 0x000fea0003800000 */
[----:B------:R-:W2:Y:S04]  /*1b1c0*/  LDL R5, [R1] ;  /* 0x0000000001057983 */ /* 0x000ea80000100800 */
        /* <DEDUP_REMOVED lines=10> */
.L_x_6289:
[----:B------:R-:W-:Y:S05]  /*1b270*/  BSYNC B1 ;  /* 0x0000000000017941 */ /* 0x000fea0003800000 */
.L_x_6128:
        /* <DEDUP_REMOVED lines=9> */
.L_x_6131:
[----:B------:R-:W-:Y:S05]  /*1b310*/  BSYNC B1 ;  /* 0x0000000000017941 */ /* 0x000fea0003800000 */
.L_x_6130:
[----:B------:R-:W2:Y:S04]  /*1b320*/  LDL R5, [R1+0x20] ;  /* 0x0000200001057983 */ /* 0x000ea80000100800 */
[----:B------:R-:W2:Y:S04]  /*1b330*/  LDL.LU R3, [R1+0x34] ;  /* 0x0000340001037983 */ /* 0x000ea80000300800 */
[----:B------:R-:W3:Y:S04]  /*1b340*/  LDL R4, [R1] ;  /* 0x0000000001047983 */ /* 0x000ee80000100800 */
        /* <DEDUP_REMOVED lines=11> */
.L_x_6132:
        /* <DEDUP_REMOVED lines=15> */
.L_x_6133:
        /* <DEDUP_REMOVED lines=15> */
.L_x_6134:
        /* <DEDUP_REMOVED lines=15> */
.L_x_6135:
        /* <DEDUP_REMOVED lines=15> */
.L_x_6136:
        /* <DEDUP_REMOVED lines=15> */
.L_x_6137:
        /* <DEDUP_REMOVED lines=15> */
.L_x_6138:
        /* <DEDUP_REMOVED lines=15> */
.L_x_6139:
        /* <DEDUP_REMOVED lines=10> */
.L_x_6127:
[----:B------:R-:W-:Y:S05]  /*1bb30*/  BSYNC B0 ;  /* 0x0000000000007941 */ /* 0x000fea0003800000 */
.L_x_6126:
[----:B------:R-:W2:Y:S04]  /*1bb40*/  LDL R4, [R1+0x2c] ;  /* 0x00002c0001047983 */ /* 0x000ea80000100800 */
[----:B------:R-:W3:Y:S01]  /*1bb50*/  LDL R5, [R1+0x24] ;  /* 0x0000240001057983 */ /* 0x000ee20000100800 */
[----:B------:R-:W-:Y:S01]  /*1bb60*/  BSSY B0, `(.L_x_6140) ;  /* 0x00002b3000007945 */ /* 0x000fe20003800000 */
[----:B--2---:R-:W-:-:S05]  /*1bb70*/  VIADD R0, R4, 0xfffffffe ;  /* 0xfffffffe04007836 */ /* 0x004fca0000000000 */
[----:B---3--:R-:W-:-:S13]  /*1bb80*/  ISETP.GE.AND P0, PT, R0, R5, PT ;  /* 0x000000050000720c */ /* 0x008fda0003f06270 */
[----:B------:R-:W-:Y:S05]  /*1bb90*/  @!P0 BRA `(.L_x_6141) ;  /* 0x0000002800bc8947 */ /* 0x000fea0003800000 */
[----:B------:R-:W-:Y:S01]  /*1bba0*/  IMAD.MOV R2, RZ, RZ, -R4 ;  /* 0x000000ffff027224 */ /* 0x000fe200078e0a04 */
[----:B------:R-:W-:Y:S01]  /*1bbb0*/  LOP3.LUT R6, RZ, R5, RZ, 0x33, !PT ;  /* 0x00000005ff067212 */ /* 0x000fe200078e33ff */
        /* <DEDUP_REMOVED lines=42> */
.L_x_6146:
        /* <DEDUP_REMOVED lines=9> */
.L_x_6290:
[----:B------:R-:W-:Y:S05]  /*1bef0*/  BSYNC B3 ;  /* 0x0000000000037941 */ /* 0x000fea0003800000 */
.L_x_6147:
        /* <DEDUP_REMOVED lines=9> */
.L_x_6150:
[----:B------:R-:W-:Y:S05]  /*1bf90*/  BSYNC B3 ;  /* 0x0000000000037941 */ /* 0x000fea0003800000 */
.L_x_6149:
        /* <DEDUP_REMOVED lines=14> */
.L_x_6151:
        /* <DEDUP_REMOVED lines=13> */
.L_x_6291:
[----:B------:R-:W-:Y:S05]  /*1c150*/  BSYNC B3 ;  /* 0x0000000000037941 */ /* 0x000fea0003800000 */
.L_x_6152:
        /* <DEDUP_REMOVED lines=11> */
.L_x_6155:
[----:B------:R-:W-:Y:S05]  /*1c210*/  BSYNC B3 ;  /* 0x0000000000037941 */ /* 0x000fea0003800000 */
.L_x_6154:
        /* <DEDUP_REMOVED lines=11> */
.L_x_6156:
        /* <DEDUP_REMOVED lines=15> */
.L_x_6157:
        /* <DEDUP_REMOVED lines=15> */
.L_x_6158:
        /* <DEDUP_REMOVED lines=15> */
.L_x_6159:
        /* <DEDUP_REMOVED lines=15> */
.L_x_6160:
        /* <DEDUP_REMOVED lines=15> */
.L_x_6161:
        /* <DEDUP_REMOVED lines=15> */
.L_x_6162:
        /* <DEDUP_REMOVED lines=15> */
.L_x_6163:
        /* <DEDUP_REMOVED lines=10> */
.L_x_6145:
[----:B------:R-:W-:Y:S05]  /*1ca00*/  BSYNC B1 ;  /* 0x0000000000017941 */ /* 0x000fea0003800000 */
.L_x_6144:
[----:B------:R-:W2:Y:S02]  /*1ca10*/  LDL R4, [R1+0x2c] ;  /* 0x00002c0001047983 */ /* 0x000ea40000100800 */
[----:B--2---:R-:W-:-:S07]  /*1ca20*/  VIADD R0, R4, 0xfffffffd ;  /* 0xfffffffd04007836 */ /* 0x004fce0000000000 */
.L_x_6143:
[----:B------:R-:W-:Y:S05]  /*1ca30*/  BSYNC B2 ;  /* 0x0000000000027941 */ /* 0x000fea0003800000 */
.L_x_6142:
[----:B------:R-:W2:Y:S01]  /*1ca40*/  LDL.LU R2, [R1+0x2c] ;  /* 0x00002c0001027983 */ /* 0x000ea20000300800 */
[----:B------:R-:W-:Y:S01]  /*1ca50*/  VIADD R6, R6, 0xfffffffe ;  /* 0xfffffffe06067836 */ /* 0x000fe20000000000 */
[----:B--2---:R-:W-:-:S04]  /*1ca60*/  LOP3.LUT R2, RZ, R2, RZ, 0x33, !PT ;  /* 0x00000002ff027212 */ /* 0x004fc800078e33ff */
[----:B------:R-:W-:-:S13]  /*1ca70*/  ISETP.NE.AND P0, PT, R6, R2, PT ;  /* 0x000000020600720c */ /* 0x000fda0003f05270 */
[----:B------:R-:W-:Y:S05]  /*1ca80*/  @!P0 BRA `(.L_x_6141) ;  /* 0x0000001c00008947 */ /* 0x000fea0003800000 */
.L_x_6204:
[----:B------:R-:W2:Y:S04]  /*1ca90*/  LDL R4, [R1+0x18] ;  /* 0x0000180001047983 */ /* 0x000ea80000100800 */
[----:B------:R-:W0:Y:S04]  /*1caa0*/  LDL.LU R3, [R1+0x4] ;  /* 0x0000040001037983 */ /* 0x000e280000300800 */
        /* <DEDUP_REMOVED lines=34> */
.L_x_6166:
[----:B------:R-:W2:Y:S01]  /*1ccd0*/  LDL R2, [R1] ;  /* 0x0000000001027983 */ /* 0x000ea20000100800 */
[----:B------:R-:W-:Y:S01]  /*1cce0*/  SHF.L.U32 R3, R6, 0x1f, RZ ;  /* 0x0000001f06037819 */ /* 0x000fe200000006ff */
[----:B------:R-:W-:Y:S01]  /*1ccf0*/  BSSY B2, `(.L_x_6167) ;  /* 0x0000007000027945 */ /* 0x000fe20003800000 */
[----:B0-----:R-:W0:Y:S02]  /*1cd00*/  S2R R4, SR_TID.X ;  /* 0x0000000000047919 */ /* 0x001e240000002100 */
[----:B0-----:R-:W-:-:S04]  /*1cd10*/  LOP3.LUT R4, R4, 0x7f, RZ, 0xc0, !PT ;  /* 0x0000007f04047812 */ /* 0x001fc800078ec0ff */
[----:B------:R-:W-:Y:S01]  /*1cd20*/  ISETP.NE.AND P1, PT, R4, RZ, PT ;  /* 0x000000ff0400720c */ /* 0x000fe20003f25270 */
[----:B--2---:R-:W-:-:S04]  /*1cd30*/  IMAD R2, R7, 0x8, R2 ;  /* 0x0000000807027824 */ /* 0x004fc800078e0202 */
[----:B------:R-:W0:Y:S02]  /*1cd40*/  SYNCS.PHASECHK.TRANS64.TRYWAIT P0, [R2+URZ+0x28c40], R3 ;  /* 0x028c4003020075a7 */ /* 0x000e24000800017f */
[----:B0-----:R-:W-:Y:S06]  /*1cd50*/  @!P0 BRA `(.L_x_6168) ;  /* 0x0000004000948947 */ /* 0x001fec0003800000 */
.L_x_6292:
[----:B------:R-:W-:Y:S05]  /*1cd60*/  BSYNC B2 ;  /* 0x0000000000027941 */ /* 0x000fea0003800000 */
.L_x_6167:
        /* <DEDUP_REMOVED lines=9> */
.L_x_6170:
[----:B------:R-:W-:Y:S05]  /*1ce00*/  BSYNC B2 ;  /* 0x0000000000027941 */ /* 0x000fea0003800000 */
.L_x_6169:
        /* <DEDUP_REMOVED lines=13> */
.L_x_6171:
        /* <DEDUP_REMOVED lines=13> */
.L_x_6293:
[----:B------:R-:W-:Y:S05]  /*1cfb0*/  BSYNC B2 ;  /* 0x0000000000027941 */ /* 0x000fea0003800000 */
.L_x_6172:
        /* <DEDUP_REMOVED lines=11> */
.L_x_6175:
[----:B------:R-:W-:Y:S05]  /*1d070*/  BSYNC B2 ;  /* 0x0000000000027941 */ /* 0x000fea0003800000 */
.L_x_6174:
[----:B01----:R-:W2:Y:S01]  /*1d080*/  LDL R3, [R1] ;  /* 0x0000000001037983 */ /* 0x003ea20000100800 */
        /* <DEDUP_REMOVED lines=9> */
.L_x_6176:
        /* <DEDUP_REMOVED lines=15> */
.L_x_6177:
        /* <DEDUP_REMOVED lines=15> */
.L_x_6178:
        /* <DEDUP_REMOVED lines=15> */
.L_x_6179:
        /* <DEDUP_REMOVED lines=15> */
.L_x_6180:
        /* <DEDUP_REMOVED lines=15> */
.L_x_6181:
        /* <DEDUP_REMOVED lines=15> */
.L_x_6182:
        /* <DEDUP_REMOVED lines=15> */
.L_x_6183:
        /* <DEDUP_REMOVED lines=10> */
.L_x_6165:
[----:B------:R-:W-:Y:S05]  /*1d850*/  BSYNC B1 ;  /* 0x0000000000017941 */ /* 0x000fea0003800000 */
.L_x_6164:
[----:B------:R-:W2:Y:S01]  /*1d860*/  LDL R5, [R1+0x18] ;  /* 0x0000180001057983 */ /* 0x000ea20000100800 */
[----:B------:R-:W-:Y:S01]  /*1d870*/  VIADD R7, R7, 0x1 ;  /* 0x0000000107077836 */ /* 0x000fe20000000000 */
[----:B------:R-:W-:Y:S04]  /*1d880*/  BSSY B1, `(.L_x_6184) ;  /* 0x00000dc000017945 */ /* 0x000fe80003800000 */
[----:B------:R-:W-:-:S04]  /*1d890*/  ISETP.NE.AND P0, PT, R7, 0x2, PT ;  /* 0x000000020700780c */ /* 0x000fc80003f05270 */
[----:B------:R-:W-:Y:S02]  /*1d8a0*/  SEL R2, RZ, 0x1, P0 ;  /* 0x00000001ff027807 */ /* 0x000fe40000000000 */
[----:B------:R-:W-:Y:S02]  /*1d8b0*/  SEL R9, R7, RZ, P0 ;  /* 0x000000ff07097207 */ /* 0x000fe40000000000 */
[----:B-----5:R-:W-:Y:S01]  /*1d8c0*/  LOP3.LUT R8, R6, R2, RZ, 0x3c, !PT ;  /* 0x0000000206087212 */ /* 0x020fe200078e3cff */
[----:B------:R-:W-:-:S04]  /*1d8d0*/  VIADD R6, R0, 0xffffffff ;  /* 0xffffffff00067836 */ /* 0x000fc80000000000 */
[----:B------:R0:W-:Y:S04]  /*1d8e0*/  STL [R1+0x10], R8 ;  /* 0x0000100801007387 */ /* 0x0001e80000100800 */
[----:B------:R0:W-:Y:S01]  /*1d8f0*/  STL [R1+0x4], R9 ;  /* 0x0000040901007387 */ /* 0x0001e20000100800 */
[----:B--2---:R-:W-:-:S13]  /*1d900*/  LOP3.LUT P2, RZ, R5, 0x1, RZ, 0xc0, !PT ;  /* 0x0000000105ff7812 */ /* 0x004fda000784c0ff */
[----:B0-----:R-:W-:Y:S05]  /*1d910*/  @!P2 BRA `(.L_x_6185) ;  /* 0x0000000c0048a947 */ /* 0x001fea0003800000 */
        /* <DEDUP_REMOVED lines=24> */
.L_x_6186:
[----:B------:R-:W2:Y:S01]  /*1daa0*/  LDL R2, [R1] ;  /* 0x0000000001027983 */ /* 0x000ea20000100800 */
[----:B------:R-:W-:Y:S01]  /*1dab0*/  BSSY B2, `(.L_x_6187) ;  /* 0x0000008000027945 */ /* 0x000fe20003800000 */
[----:B0-----:R-:W0:Y:S02]  /*1dac0*/  S2R R4, SR_TID.X ;  /* 0x0000000000047919 */ /* 0x001e240000002100 */
[----:B0-----:R-:W-:-:S04]  /*1dad0*/  LOP3.LUT R4, R4, 0x7f, RZ, 0xc0, !PT ;  /* 0x0000007f04047812 */ /* 0x001fc800078ec0ff */
[----:B------:R-:W-:Y:S01]  /*1dae0*/  ISETP.NE.AND P1, PT, R4, RZ, PT ;  /* 0x000000ff0400720c */ /* 0x000fe20003f25270 */
[----:B--2---:R-:W-:Y:S01]  /*1daf0*/  IMAD R3, R9, 0x8, R2 ;  /* 0x0000000809037824 */ /* 0x004fe200078e0202 */
[----:B------:R-:W-:-:S04]  /*1db00*/  SHF.L.U32 R2, R8, 0x1f, RZ ;  /* 0x0000001f08027819 */ /* 0x000fc800000006ff */
[----:B------:R-:W0:Y:S02]  /*1db10*/  SYNCS.PHASECHK.TRANS64.TRYWAIT P0, [R3+URZ+0x28c40], R2 ;  /* 0x028c4002030075a7 */ /* 0x000e24000800017f */
[----:B0-----:R-:W-:Y:S05]  /*1db20*/  @!P0 BRA `(.L_x_6188) ;  /* 0x0000003400488947 */ /* 0x001fea0003800000 */
.L_x_6294:
[----:B------:R-:W-:Y:S05]  /*1db30*/  BSYNC B2 ;  /* 0x0000000000027941 */ /* 0x000fea0003800000 */
.L_x_6187:
        /* <DEDUP_REMOVED lines=9> */
.L_x_6190:
[----:B------:R-:W-:Y:S05]  /*1dbd0*/  BSYNC B2 ;  /* 0x0000000000027941 */ /* 0x000fea0003800000 */
.L_x_6189:
[----:B------:R-:W2:Y:S04]  /*1dbe0*/  LDL R8, [R1] ;  /* 0x0000000001087983 */ /* 0x000ea80000100800 */
        /* <DEDUP_REMOVED lines=13> */
.L_x_6191:
        /* <DEDUP_REMOVED lines=13> */
.L_x_6295:
[----:B------:R-:W-:Y:S05]  /*1dd90*/  BSYNC B2 ;  /* 0x0000000000027941 */ /* 0x000fea0003800000 */
.L_x_6192:
        /* <DEDUP_REMOVED lines=11> */
.L_x_6195:
[----:B------:R-:W-:Y:S05]  /*1de50*/  BSYNC B2 ;  /* 0x0000000000027941 */ /* 0x000fea0003800000 */
.L_x_6194:
        /* <DEDUP_REMOVED lines=11> */
.L_x_6196:
        /* <DEDUP_REMOVED lines=15> */
.L_x_6197:
        /* <DEDUP_REMOVED lines=15> */
.L_x_6198:
        /* <DEDUP_REMOVED lines=15> */
.L_x_6199:
        /* <DEDUP_REMOVED lines=15> */
.L_x_6200:
        /* <DEDUP_REMOVED lines=15> */
.L_x_6201:
        /* <DEDUP_REMOVED lines=15> */
.L_x_6202:
        /* <DEDUP_REMOVED lines=15> */
.L_x_6203:
        /* <DEDUP_REMOVED lines=10> */
.L_x_6185:
[----:B------:R-:W-:Y:S05]  /*1e640*/  BSYNC B1 ;  /* 0x0000000000017941 */ /* 0x000fea0003800000 */
.L_x_6184:
[----:B------:R-:W2:Y:S01]  /*1e650*/  LDL R5, [R1+0x24] ;  /* 0x0000240001057983 */ /* 0x000ea20000100800 */
[----:B------:R-:W-:Y:S01]  /*1e660*/  VIADD R0, R0, 0xfffffffe ;  /* 0xfffffffe00007836 */ /* 0x000fe20000000000 */
[----:B--2---:R-:W-:-:S13]  /*1e670*/  ISETP.GT.AND P0, PT, R6, R5, PT ;  /* 0x000000050600720c */ /* 0x004fda0003f04270 */
[----:B------:R-:W-:Y:S05]  /*1e680*/  @P0 BRA `(.L_x_6204) ;  /* 0xffffffe400000947 */ /* 0x000fea000383ffff */
.L_x_6141:
[----:B------:R-:W-:Y:S05]  /*1e690*/  BSYNC B0 ;  /* 0x0000000000007941 */ /* 0x000fea0003800000 */
.L_x_6140:
        /* <DEDUP_REMOVED lines=24> */
.L_x_6206:
[----:B------:R-:W-:Y:S05]  /*1e820*/  BSYNC B0 ;  /* 0x0000000000007941 */ /* 0x000fea0003800000 */
.L_x_6205:
[----:B------:R-:W-:-:S05]  /*1e830*/  SEL R0, R0, RZ, P0 ;  /* 0x000000ff00007207 */ /* 0x000fca0000000000 */
[----:B------:R2:W-:Y:S02]  /*1e840*/  STL [R1+0x4], R0 ;  /* 0x0000040001007387 */ /* 0x0005e40000100800 */
.L_x_6108:
[----:B------:R-:W-:Y:S05]  /*1e850*/  BSYNC B7 ;  /* 0x0000000000077941 */ /* 0x000fea0003800000 */
.L_x_6106:
        /* <DEDUP_REMOVED lines=10> */
[----:B------:R2:W-:Y:S01]  /*1e900*/  STL [R1], R0 ;  /* 0x0000000001007387 */ /* 0x0005e20000100800 */
[----:B------:R-:W-:Y:S06]  /*1e910*/  BAR.ARV 0x4, 0x180 ;  /* 0x0106000000007b1d */ /* 0x000fec0000002000 */
[----:B------:R-:W-:Y:S05]  /*1e920*/  BRA `(.L_x_6208) ;  /* 0x0000000800d47947 */ /* 0x000fea0003800000 */
.L_x_6207:
[----:B------:R-:W2:Y:S01]  /*1e930*/  S2R R6, SR_TID.X ;  /* 0x0000000000067919 */ /* 0x000ea20000002100 */
[----:B------:R-:W-:Y:S01]  /*1e940*/  UMOV UR4, 0xffffffff ;  /* 0xffffffff00047882 */ /* 0x000fe20000000000 */
[----:B--2---:R-:W-:-:S04]  /*1e950*/  LOP3.LUT R6, R6, 0x1f, RZ, 0xc0, !PT ;  /* 0x0000001f06067812 */ /* 0x004fc800078ec0ff */
[----:B------:R-:W-:Y:S01]  /*1e960*/  ISETP.NE.AND P0, PT, R6, 0x1f, PT ;  /* 0x0000001f0600780c */ /* 0x000fe20003f05270 */
[----:B------:R-:W-:-:S12]  /*1e970*/  BRA.DIV UR4, `(.L_x_6209) ;  /* 0x0000002604dc7947 */ /* 0x000fd8000b800000 */
[----:B0-----:R-:W-:Y:S01]  /*1e980*/  IMAD.IADD R5, R19, 0x1, R6 ;  /* 0x0000000113057824 */ /* 0x001fe200078e0206 */
[----:B------:R-:W-:-:S04]  /*1e990*/  ULDC UR4, c[0x0][0xc3c] ;  /* 0x00030f0000047ab9 */ /* 0x000fc80000000800 */
[----:B------:R-:W-:-:S13]  /*1e9a0*/  ISETP.GE.OR P1, PT, R5, UR4, !P0 ;  /* 0x0000000405007c0c */ /* 0x000fda000c726670 */
[----:B-1----:R-:W0:Y:S02]  /*1e9b0*/  @!P1 LDC.64 R2, c[0x0][0xc80] ;  /* 0x00032000ff029b82 */ /* 0x002e240000000a00 */
[----:B0-----:R-:W-:-:S06]  /*1e9c0*/  @!P1 IMAD.WIDE R2, R5, 0x4, R2 ;  /* 0x0000000405029825 */ /* 0x001fcc00078e0202 */
[----:B------:R0:W2:Y:S01]  /*1e9d0*/  @!P1 LDG.E R3, desc[UR42][R2.64] ;  /* 0x0000002a02039981 */ /* 0x0000a2000c1e1900 */
[C---:B------:R-:W-:Y:S02]  /*1e9e0*/  ISETP.GE.U32.AND P2, PT, R6.reuse, 0x2, PT ;  /* 0x000000020600780c */ /* 0x040fe40003f46070 */
[C---:B------:R-:W-:Y:S01]  /*1e9f0*/  ISETP.GE.U32.AND P3, PT, R6.reuse, 0x4, PT ;  /* 0x000000040600780c */ /* 0x040fe20003f66070 */
[----:B------:R-:W-:Y:S01]  /*1ea00*/  SHFL.IDX PT, R0, R16, RZ, 0x1f ;  /* 0x00001fff10007589 */ /* 0x000fe200000e0000 */
[C---:B------:R-:W-:Y:S02]  /*1ea10*/  ISETP.GE.U32.AND P4, PT, R6.reuse, 0x8, PT ;  /* 0x000000080600780c */ /* 0x040fe40003f86070 */
[C---:B------:R-:W-:Y:S01]  /*1ea20*/  ISETP.GE.U32.AND P5, PT, R6.reuse, 0x10, PT ;  /* 0x000000100600780c */ /* 0x040fe20003fa6070 */
[----:B------:R-:W-:Y:S01]  /*1ea30*/  SHFL.IDX PT, R4, R16, 0x1, 0x1f ;  /* 0x00201f0010047f89 */ /* 0x000fe200000e0000 */
        /* <DEDUP_REMOVED lines=19> */
.L_x_6305:
[----:B------:R-:W-:Y:S02]  /*1eb70*/  ULDC UR4, c[0x0][0xc38] ;  /* 0x00030e0000047ab9 */ /* 0x000fe40000000800 */
[----:B------:R-:W-:-:S04]  /*1eb80*/  IMAD.U32 R5, RZ, RZ, UR4 ;  /* 0x00000004ff057e24 */ /* 0x000fc8000f8e00ff */
[----:B-1----:R-:W-:-:S04]  /*1eb90*/  IMAD R16, R14, R5, RZ ;  /* 0x000000050e107224 */ /* 0x002fc800078e02ff */
[----:B------:R-:W-:-:S05]  /*1eba0*/  IMAD.IADD R4, R4, 0x1, R16 ;  /* 0x0000000104047824 */ /* 0x000fca00078e0210 */
[----:B------:R-:W-:-:S13]  /*1ebb0*/  ISETP.GT.AND P6, PT, R4, R0, PT ;  /* 0x000000000400720c */ /* 0x000fda0003fc4270 */
[----:B------:R-:W-:Y:S05]  /*1ebc0*/  @P6 BRA `(.L_x_6210) ;  /* 0x00000000009c6947 */ /* 0x000fea0003800000 */
.L_x_6215:
        /* <DEDUP_REMOVED lines=14> */
.L_x_6213:
[----:B------:R-:W-:Y:S05]  /*1ecb0*/  BSYNC B0 ;  /* 0x0000000000007941 */ /* 0x000fea0003800000 */
.L_x_6212:
        /* <DEDUP_REMOVED lines=18> */
.L_x_6313:
[----:B------:R-:W-:Y:S02]  /*1ede0*/  ULDC UR4, c[0x0][0xc38] ;  /* 0x00030e0000047ab9 */ /* 0x000fe40000000800 */
[----:B------:R-:W-:-:S04]  /*1edf0*/  IMAD.U32 R5, RZ, RZ, UR4 ;  /* 0x00000004ff057e24 */ /* 0x000fc8000f8e00ff */
[----:B-1----:R-:W-:-:S04]  /*1ee00*/  IMAD R16, R14, R5, RZ ;  /* 0x000000050e107224 */ /* 0x002fc800078e02ff */
[----:B------:R-:W-:-:S05]  /*1ee10*/  IMAD.IADD R4, R16, 0x1, R4 ;  /* 0x0000000110047824 */ /* 0x000fca00078e0204 */
[----:B------:R-:W-:-:S13]  /*1ee20*/  ISETP.GT.AND P6, PT, R4, R0, PT ;  /* 0x000000000400720c */ /* 0x000fda0003fc4270 */
[----:B------:R-:W-:Y:S05]  /*1ee30*/  @!P6 BRA `(.L_x_6215) ;  /* 0xfffffffc0064e947 */ /* 0x000fea000383ffff */
.L_x_6210:
        /* <DEDUP_REMOVED lines=8> */
.L_x_6317:
[----:B------:R-:W-:Y:S01]  /*1eec0*/  ISETP.NE.AND P0, PT, R4, RZ, PT ;  /* 0x000000ff0400720c */ /* 0x000fe20003f05270 */
[----:B------:R-:W-:-:S12]  /*1eed0*/  IMAD.MOV.U32 R4, RZ, RZ, RZ ;  /* 0x000000ffff047224 */ /* 0x000fd800078e00ff */
[----:B------:R-:W-:Y:S05]  /*1eee0*/  @!P0 BRA `(.L_x_6217) ;  /* 0x0000000000108947 */ /* 0x000fea0003800000 */
[----:B------:R-:W-:Y:S01]  /*1eef0*/  UMOV UR4, 0xffffffff ;  /* 0xffffffff00047882 */ /* 0x000fe20000000000 */
[----:B------:R-:W-:Y:S02]  /*1ef00*/  VIADD R12, R6, 0xffffffff ;  /* 0xffffffff060c7836 */ /* 0x000fe40000000000 */
[----:B------:R-:W-:Y:S05]  /*1ef10*/  BRA.DIV UR4, `(.L_x_6218) ;  /* 0x0000002a04a07947 */ /* 0x000fea000b800000 */
[----:B------:R3:W4:Y:S02]  /*1ef20*/  SHFL.IDX PT, R4, R3, R12, 0x1f ;  /* 0x00001f0c03047589 */ /* 0x00072400000e0000 */
.L_x_6217:
        /* <DEDUP_REMOVED lines=56> */
[----:B------:R-:W-:Y:S01]  /*1f2b0*/  ISETP.GE.AND P2, PT, R3, RZ, PT ;  /* 0x000000ff0300720c */ /* 0x000fe20003f46270 */
[----:B------:R-:W-:-:S06]  /*1f2c0*/  IMAD.IADD R3, R0, 0x1, R4 ;  /* 0x0000000100037824 */ /* 0x000fcc00078e0204 */
        /* <DEDUP_REMOVED lines=8> */
.L_x_6211:
[----:B------:R-:W-:Y:S01]  /*1f350*/  UMOV UR4, URZ ;  /* 0x0000003f00047c82 */ /* 0x000fe20008000000 */
[----:B------:R-:W-:Y:S01]  /*1f360*/  UMOV UR5, URZ ;  /* 0x0000003f00057c82 */ /* 0x000fe20008000000 */
[----:B------:R-:W-:Y:S01]  /*1f370*/  ULDC UR6, c[0x0][0xc3c] ;  /* 0x00030f0000067ab9 */ /* 0x000fe20000000800 */
[----:B------:R-:W-:Y:S02]  /*1f380*/  IMAD.MOV.U32 R16, RZ, RZ, R0 ;  /* 0x000000ffff107224 */ /* 0x000fe400078e0000 */
[----:B------:R-:W-:Y:S02]  /*1f390*/  IMAD.U32 R17, RZ, RZ, UR4 ;  /* 0x00000004ff117e24 */ /* 0x000fe4000f8e00ff */
[----:B------:R-:W-:Y:S02]  /*1f3a0*/  IMAD.U32 R18, RZ, RZ, UR5 ;  /* 0x00000005ff127e24 */ /* 0x000fe4000f8e00ff */
[----:B------:R-:W-:-:S07]  /*1f3b0*/  IMAD.U32 R19, RZ, RZ, UR6 ;  /* 0x00000006ff137e24 */ /* 0x000fce000f8e00ff */
.L_x_6219:
[----:B------:R1:W2:Y:S01]  /*1f3c0*/  LDL R2, [R1] ;  /* 0x0000000001027983 */ /* 0x0002a20000100800 */
[----:B------:R-:W3:Y:S01]  /*1f3d0*/  S2R R0, SR_TID.X ;  /* 0x0000000000007919 */ /* 0x000ee20000002100 */
[----:B------:R-:W-:Y:S05]  /*1f3e0*/  WARPSYNC.ALL ;  /* 0x0000000000007948 */ /* 0x000fea0003800000 */
[----:B---3--:R-:W-:Y:S01]  /*1f3f0*/  LOP3.LUT R0, R0, 0x1f, RZ, 0xc0, !PT ;  /* 0x0000001f00007812 */ /* 0x008fe200078ec0ff */
[----:B------:R-:W-:Y:S03]  /*1f400*/  BAR.SYNC.DEFER_BLOCKING 0x4, 0x180 ;  /* 0x0106000000007b1d */ /* 0x000fe60000010000 */
[----:B------:R-:W-:-:S13]  /*1f410*/  ISETP.NE.AND P0, PT, R0, RZ, PT ;  /* 0x000000ff0000720c */ /* 0x000fda0003f05270 */
[----:B0-----:R-:W2:Y:S01]  /*1f420*/  @!P0 S2R R3, SR_CgaCtaId ;  /* 0x0000000000038919 */ /* 0x001ea20000008800 */
[----:B------:R-:W-:-:S04]  /*1f430*/  @!P0 MOV R0, 0x400 ;  /* 0x0000040000008802 */ /* 0x000fc80000000f00 */
[----:B--2---:R-:W-:-:S05]  /*1f440*/  @!P0 LEA R2, R3, R0, 0x18 ;  /* 0x0000000003028211 */ /* 0x004fca00078ec0ff */
[----:B------:R1:W-:Y:S04]  /*1f450*/  @!P0 STS.128 [R2+0x28cd0], R16 ;  /* 0x028cd01002008388 */ /* 0x0003e80000000c00 */
[----:B------:R1:W-:Y:S01]  /*1f460*/  @!P0 STL [R1], R2 ;  /* 0x0000000201008387 */ /* 0x0003e20000100800 */
[----:B------:R-:W-:Y:S06]  /*1f470*/  BAR.ARV 0x5, 0x180 ;  /* 0x0146000000007b1d */ /* 0x000fec0000002000 */
.L_x_6208:
[----:B------:R-:W-:Y:S02]  /*1f480*/  ULDC UR4, c[0x0][0xc3c] ;  /* 0x00030f0000047ab9 */ /* 0x000fe40000000800 */
[----:B---3--:R-:W-:-:S13]  /*1f490*/  ISETP.GE.AND P0, PT, R19, UR4, PT ;  /* 0x0000000413007c0c */ /* 0x008fda000bf06270 */
[----:B------:R-:W-:Y:S05]  /*1f4a0*/  @!P0 BRA `(.L_x_6220) ;  /* 0xffffff7c00808947 */ /* 0x000fea000383ffff */
[----:B------:R-:W-:Y:S05]  /*1f4b0*/  BSYNC B8 ;  /* 0x0000000000087941 */ /* 0x000fea0003800000 */
.L_x_6040:
[----:B--2---:R-:W2:Y:S01]  /*1f4c0*/  LDL.LU R0, [R1+0x48] ;  /* 0x0000480001007983 */ /* 0x004ea20000300800 */
[----:B------:R-:W-:Y:S01]  /*1f4d0*/  BSSY B0, `(.L_x_6221) ;  /* 0x000000b000007945 */ /* 0x000fe20003800000 */
[----:B0-----:R-:W0:Y:S01]  /*1f4e0*/  S2R R5, SR_CgaCtaId ;  /* 0x0000000000057919 */ /* 0x001e220000008800 */
[----:B--2---:R-:W-:-:S05]  /*1f4f0*/  VIADD R0, R0, 0x1 ;  /* 0x0000000100007836 */ /* 0x004fca0000000000 */
[----:B-1----:R-:W-:-:S04]  /*1f500*/  LEA.HI R2, R0, R0, RZ, 0x1 ;  /* 0x0000000000027211 */ /* 0x002fc800078f08ff */
[----:B------:R-:W-:-:S05]  /*1f510*/  LOP3.LUT R3, R2, 0xfffffffe, RZ, 0xc0, !PT ;  /* 0xfffffffe02037812 */ /* 0x000fca00078ec0ff */
[----:B------:R-:W-:Y:S01]  /*1f520*/  IMAD.IADD R3, R0, 0x1, -R3 ;  /* 0x0000000100037824 */ /* 0x000fe200078e0a03 */
[----:B------:R-:W-:-:S04]  /*1f530*/  MOV R0, 0x400 ;  /* 0x0000040000007802 */ /* 0x000fc80000000f00 */
[----:B0-----:R-:W-:Y:S02]  /*1f540*/  LEA R0, R5, R0, 0x18 ;  /* 0x0000000005007211 */ /* 0x001fe400078ec0ff */
[----:B------:R-:W-:-:S04]  /*1f550*/  SHF.L.U32 R3, R3, 0x1f, RZ ;  /* 0x0000001f03037819 */ /* 0x000fc800000006ff */
[----:B------:R-:W0:Y:S02]  /*1f560*/  SYNCS.PHASECHK.TRANS64.TRYWAIT P0, [R0+URZ+0x28c20], R3 ;  /* 0x028c2003000075a7 */ /* 0x000e24000800017f */
[----:B0-----:R-:W-:Y:S05]  /*1f570*/  @!P0 BRA `(.L_x_6222) ;  /* 0x0000002400308947 */ /* 0x001fea0003800000 */
.L_x_6320:
[----:B------:R-:W-:Y:S05]  /*1f580*/  BSYNC B0 ;  /* 0x0000000000007941 */ /* 0x000fea0003800000 */
.L_x_6221:
[----:B------:R-:W-:-:S03]  /*1f590*/  UMOV UR4, 0xffffffff ;  /* 0xffffffff00047882 */ /* 0x000fc60000000000 */
[----:B------:R-:W-:Y:S05]  /*1f5a0*/  BRA.DIV UR4, `(.L_x_6223) ;  /* 0x0000002604387947 */ /* 0x000fea000b800000 */
[----:B------:R-:W1:Y:S02]  /*1f5b0*/  S2R R2, SR_TID.X ;  /* 0x0000000000027919 */ /* 0x000e640000002100 */
[----:B-1----:R-:W-:-:S04]  /*1f5c0*/  SHF.R.U32.HI R2, RZ, 0x5, R2 ;  /* 0x00000005ff027819 */ /* 0x002fc80000011602 */
[----:B------:R-:W-:-:S05]  /*1f5d0*/  LOP3.LUT R2, R2, 0x3, RZ, 0xc0, !PT ;  /* 0x0000000302027812 */ /* 0x000fca00078ec0ff */
[----:B------:R1:W2:Y:S02]  /*1f5e0*/  SHFL.IDX PT, R14, R2, RZ, 0x1f ;  /* 0x00001fff020e7589 */ /* 0x0002a400000e0000 */
.L_x_6323:
[----:B--2---:R-:W-:-:S13]  /*1f5f0*/  ISETP.NE.AND P0, PT, R14, RZ, PT ;  /* 0x000000ff0e00720c */ /* 0x004fda0003f05270 */
[----:B------:R-:W-:Y:S05]  /*1f600*/  @P0 BRA `(.L_x_5821) ;  /* 0x0000000000940947 */ /* 0x000fea0003800000 */
[----:B------:R-:W-:-:S03]  /*1f610*/  UMOV UR4, 0xffffffff ;  /* 0xffffffff00047882 */ /* 0x000fc60000000000 */
[----:B------:R-:W-:Y:S05]  /*1f620*/  BRA.DIV UR4, `(.L_x_6224) ;  /* 0x00000026044c7947 */ /* 0x000fea000b800000 */
[----:B------:R-:W-:-:S13]  /*1f630*/  ELECT P6, URZ, PT ;  /* 0x00000000003f782f */ /* 0x000fda00038c0000 */
.L_x_6326:
[----:B------:R-:W-:Y:S05]  /*1f640*/  @!P6 BRA `(.L_x_5821) ;  /* 0x000000000084e947 */ /* 0x000fea0003800000 */
[----:B------:R-:W-:-:S06]  /*1f650*/  ULOP3.LUT UR4, UR36, 0x2, URZ, 0xfc, !UPT ;  /* 0x0000000224047892 */ /* 0x000fcc000f8efc3f */
[----:B-1----:R-:W-:-:S05]  /*1f660*/  IMAD.U32 R2, RZ, RZ, UR4 ;  /* 0x00000004ff027e24 */ /* 0x002fca000f8e00ff */
[----:B------:R-:W-:-:S13]  /*1f670*/  ISETP.NE.AND P2, PT, R2, 0x3, PT ;  /* 0x000000030200780c */ /* 0x000fda0003f45270 */
[----:B------:R-:W-:Y:S05]  /*1f680*/  @!P2 BRA `(.L_x_6225) ;  /* 0x000000000004a947 */ /* 0x000fea0003800000 */
[----:B------:R-:W-:Y:S01]  /*1f690*/  BPT.TRAP 0x1 ;  /* 0x000000040000795c */ /* 0x000fe20000300000 */
.L_x_6225:
        /* <DEDUP_REMOVED lines=14> */
.L_x_6327:
[----:B------:R-:W1:Y:S02]  /*1f780*/  SYNCS.PHASECHK.TRANS64.TRYWAIT P0, [R7+URZ], R2 ;  /* 0x00000002070075a7 */ /* 0x000e64000800017f */
[----:B-1----:R-:W-:Y:S05]  /*1f790*/  @!P0 BRA `(.L_x_6227) ;  /* 0x0000002400248947 */ /* 0x002fea0003800000 */
.L_x_6328:
[----:B------:R-:W-:Y:S05]  /*1f7a0*/  @!P2 BRA `(.L_x_6228) ;  /* 0x000000000004a947 */ /* 0x000fea0003800000 */
[----:B------:R-:W-:Y:S01]  /*1f7b0*/  BPT.TRAP 0x1 ;  /* 0x000000040000795c */ /* 0x000fe20000300000 */
.L_x_6228:
[----:B------:R-:W2:Y:S01]  /*1f7c0*/  LDL.LU R4, [R1+0x4] ;  /* 0x0000040001047983 */ /* 0x000ea20000300800 */
[----:B------:R-:W-:-:S04]  /*1f7d0*/  VIADD R0, R0, 0x28c60 ;  /* 0x00028c6000007836 */ /* 0x000fc80000000000 */
[----:B--2---:R-:W-:-:S04]  /*1f7e0*/  IMAD R4, R4, 0x8, R0 ;  /* 0x0000000804047824 */ /* 0x004fc800078e0200 */
[----:B------:R-:W2:Y:S02]  /*1f7f0*/  SYNCS.PHASECHK.TRANS64.TRYWAIT P0, [R4+URZ], R5 ;  /* 0x00000005040075a7 */ /* 0x000ea4000800017f */
[----:B--2---:R-:W-:Y:S05]  /*1f800*/  @!P0 BRA `(.L_x_6229) ;  /* 0x00000024001c8947 */ /* 0x004fea0003800000 */
.L_x_6329:
[----:B------:R-:W-:-:S07]  /*1f810*/  IMAD R3, R3, 0x8, R0 ;  /* 0x0000000803037824 */ /* 0x000fce00078e0200 */
.L_x_6230:
[----:B---3--:R3:W4:Y:S02]  /*1f820*/  SYNCS.PHASECHK.TRANS64.TRYWAIT P0, [R3+URZ], R2 ;  /* 0x00000002030075a7 */ /* 0x008724000800017f */
[----:B----4-:R-:W-:Y:S05]  /*1f830*/  @!P0 NANOSLEEP.SYNCS 0x989680 ;  /* 0x009896800000895d */ /* 0x010fea0003900000 */
[----:B------:R-:W4:Y:S02]  /*1f840*/  @!P0 SYNCS.PHASECHK.TRANS64 P0, [R3+URZ], R2 ;  /* 0x00000002030085a7 */ /* 0x000f24000800007f */
[----:B----4-:R-:W-:Y:S05]  /*1f850*/  @!P0 BRA `(.L_x_6230) ;  /* 0xfffffffc00f08947 */ /* 0x010fea000383ffff */
.L_x_5821:
[----:B------:R-:W-:Y:S05]  /*1f860*/  BSYNC B9 ;  /* 0x0000000000097941 */ /* 0x000fea0003800000 */
.L_x_5818:
[----:B------:R-:W-:Y:S05]  /*1f870*/  EXIT ;  /* 0x000000000000794d */ /* 0x000fea0003800000 */
.L_x_5845:
[----:B0-----:R0:W1:Y:S02]  /*1f880*/  SYNCS.PHASECHK.TRANS64.TRYWAIT P5, [R64+URZ+0x28c90], R43 ;  /* 0x028c902b400075a7 */ /* 0x00106400080a017f */
[----:B-1----:R-:W-:Y:S05]  /*1f890*/  @!P5 NANOSLEEP.SYNCS 0x989680 ;  /* 0x009896800000d95d */ /* 0x002fea0003900000 */
[----:B------:R-:W1:Y:S02]  /*1f8a0*/  @!P5 SYNCS.PHASECHK.TRANS64 P5, [R64+URZ+0x28c90], R43 ;  /* 0x028c902b4000d5a7 */ /* 0x000e6400080a007f */
[----:B-1----:R-:W-:Y:S05]  /*1f8b0*/  @!P5 BRA `(.L_x_5845) ;  /* 0xfffffffc00f0d947 */ /* 0x002fea000383ffff */
[----:B------:R-:W-:Y:S05]  /*1f8c0*/  BRA `(.L_x_6231) ;  /* 0xfffffe3000607947 */ /* 0x000fea000383ffff */
.L_x_5855:
[----:B-1----:R1:W2:Y:S02]  /*1f8d0*/  SYNCS.PHASECHK.TRANS64.TRYWAIT P5, [R64+URZ+0x28c90], R43 ;  /* 0x028c902b400075a7 */ /* 0x0022a400080a017f */
[----:B--2---:R-:W-:Y:S05]  /*1f8e0*/  @!P5 NANOSLEEP.SYNCS 0x989680 ;  /* 0x009896800000d95d */ /* 0x004fea0003900000 */
[----:B------:R-:W2:Y:S02]  /*1f8f0*/  @!P5 SYNCS.PHASECHK.TRANS64 P5, [R64+URZ+0x28c90], R43 ;  /* 0x028c902b4000d5a7 */ /* 0x000ea400080a007f */
[----:B--2---:R-:W-:Y:S05]  /*1f900*/  @!P5 BRA `(.L_x_5855) ;  /* 0xfffffffc00f0d947 */ /* 0x004fea000383ffff */
[----:B------:R-:W-:Y:S05]  /*1f910*/  BRA `(.L_x_6232) ;  /* 0xfffffe3800e07947 */ /* 0x000fea000383ffff */
.L_x_5860:
[----:B0-----:R0:W1:Y:S02]  /*1f920*/  SYNCS.PHASECHK.TRANS64.TRYWAIT P5, [R64+URZ+0x28c90], R43 ;  /* 0x028c902b400075a7 */ /* 0x00106400080a017f */
[----:B-1----:R-:W-:Y:S05]  /*1f930*/  @!P5 NANOSLEEP.SYNCS 0x989680 ;  /* 0x009896800000d95d */ /* 0x002fea0003900000 */
[----:B------:R-:W1:Y:S02]  /*1f940*/  @!P5 SYNCS.PHASECHK.TRANS64 P5, [R64+URZ+0x28c90], R43 ;  /* 0x028c902b4000d5a7 */ /* 0x000e6400080a007f */
[----:B-1----:R-:W-:Y:S05]  /*1f950*/  @!P5 BRA `(.L_x_5860) ;  /* 0xfffffffc00f0d947 */ /* 0x002fea000383ffff */
[----:B------:R-:W-:Y:S05]  /*1f960*/  BRA `(.L_x_6233) ;  /* 0xfffffe4400207947 */ /* 0x000fea000383ffff */
.L_x_5864:
[----:B--2---:R2:W0:Y:S02]  /*1f970*/  SYNCS.PHASECHK.TRANS64.TRYWAIT P0, [R64+URZ+0x28cb0], R43 ;  /* 0x028cb02b400075a7 */ /* 0x004424000800017f */
[----:B0-----:R-:W-:Y:S05]  /*1f980*/  @!P0 NANOSLEEP.SYNCS 0x989680 ;  /* 0x009896800000895d */ /* 0x001fea0003900000 */
[----:B------:R-:W0:Y:S02]  /*1f990*/  @!P0 SYNCS.PHASECHK.TRANS64 P0, [R64+URZ+0x28cb0], R43 ;  /* 0x028cb02b400085a7 */ /* 0x000e24000800007f */
[----:B0-----:R-:W-:Y:S05]  /*1f9a0*/  @!P0 BRA `(.L_x_5864) ;  /* 0xfffffffc00f08947 */ /* 0x001fea000383ffff */
[----:B------:R-:W-:Y:S05]  /*1f9b0*/  BRA `(.L_x_6234) ;  /* 0xfffffe4400987947 */ /* 0x000fea000383ffff */
.L_x_5883:
[----:B-1----:R1:W2:Y:S02]  /*1f9c0*/  SYNCS.PHASECHK.TRANS64.TRYWAIT P1, [R22+URZ+0x28c50], R3 ;  /* 0x028c5003160075a7 */ /* 0x0022a4000802017f */
[----:B--2---:R-:W-:Y:S05]  /*1f9d0*/  @!P1 NANOSLEEP.SYNCS 0x989680 ;  /* 0x009896800000995d */ /* 0x004fea0003900000 */
[----:B------:R-:W2:Y:S02]  /*1f9e0*/  @!P1 SYNCS.PHASECHK.TRANS64 P1, [R22+URZ+0x28c50], R3 ;  /* 0x028c5003160095a7 */ /* 0x000ea4000802007f */
[----:B--2---:R-:W-:Y:S05]  /*1f9f0*/  @!P1 BRA `(.L_x_5883) ;  /* 0xfffffffc00f09947 */ /* 0x004fea000383ffff */
[----:B------:R-:W-:Y:S05]  /*1fa00*/  BRA `(.L_x_6235) ;  /* 0xfffffe5400c07947 */ /* 0x000fea000383ffff */
.L_x_5890:
[----:B-1----:R1:W2:Y:S02]  /*1fa10*/  SYNCS.PHASECHK.TRANS64.TRYWAIT P2, [R0+URZ+0x28c50], R5 ;  /* 0x028c5005000075a7 */ /* 0x0022a4000804017f */
[----:B--2---:R-:W-:Y:S05]  /*1fa20*/  @!P2 NANOSLEEP.SYNCS 0x989680 ;  /* 0x009896800000a95d */ /* 0x004fea0003900000 */
[----:B------:R-:W2:Y:S02]  /*1fa30*/  @!P2 SYNCS.PHASECHK.TRANS64 P2, [R0+URZ+0x28c50], R5 ;  /* 0x028c50050000a5a7 */ /* 0x000ea4000804007f */
[----:B--2---:R-:W-:Y:S05]  /*1fa40*/  @!P2 BRA `(.L_x_5890) ;  /* 0xfffffffc00f0a947 */ /* 0x004fea000383ffff */
[----:B------:R-:W-:Y:S05]  /*1fa50*/  BRA `(.L_x_5889) ;  /* 0xfffffe6000e87947 */ /* 0x000fea000383ffff */
.L_x_5911:
        /* <DEDUP_REMOVED lines=8> */
.L_x_6237:
[----:B------:R-:W-:Y:S05]  /*1fae0*/  BSYNC B1 ;  /* 0x0000000000017941 */ /* 0x000fea0003800000 */
.L_x_6236:
        /* <DEDUP_REMOVED lines=8> */
.L_x_6238:
[----:B------:R-:W-:Y:S02]  /*1fb70*/  IMAD.MOV.U32 R13, RZ, RZ, R8 ;  /* 0x000000ffff0d7224 */ /* 0x000fe400078e0008 */
[----:B------:R-:W-:-:S07]  /*1fb80*/  IMAD.MOV.U32 R0, RZ, RZ, R14 ;  /* 0x000000ffff007224 */ /* 0x000fce00078e000e */
[----:B------:R-:W-:Y:S05]  /*1fb90*/  WARPSYNC.COLLECTIVE R15, `(.L_x_6239) ;  /* 0x000000000f087348 */ /* 0x000fea0003c00000 */
[----:B------:R0:W1:Y:S02]  /*1fba0*/  SHFL.IDX P6, R14, R13, R12, R11 ;  /* 0x0000000c0d0e7389 */ /* 0x00006400000c000b */
[----:B01----:R-:W-:Y:S01]  /*1fbb0*/  ENDCOLLECTIVE ;  /* 0x000000000000791b */ /* 0x003fe20003800000 */
.L_x_6239:
[----:B------:R-:W-:Y:S02]  /*1fbc0*/  IMAD.MOV.U32 R13, RZ, RZ, R7 ;  /* 0x000000ffff0d7224 */ /* 0x000fe400078e0007 */
[----:B------:R-:W-:-:S07]  /*1fbd0*/  IMAD.MOV.U32 R5, RZ, RZ, R14 ;  /* 0x000000ffff057224 */ /* 0x000fce00078e000e */
[----:B------:R-:W-:Y:S05]  /*1fbe0*/  WARPSYNC.COLLECTIVE R15, `(.L_x_6240) ;  /* 0x000000000f087348 */ /* 0x000fea0003c00000 */
[----:B------:R0:W1:Y:S02]  /*1fbf0*/  SHFL.IDX P6, R14, R13, R12, R11 ;  /* 0x0000000c0d0e7389 */ /* 0x00006400000c000b */
[----:B01----:R-:W-:Y:S01]  /*1fc00*/  ENDCOLLECTIVE ;  /* 0x000000000000791b */ /* 0x003fe20003800000 */
.L_x_6240:
[----:B------:R-:W-:Y:S05]  /*1fc10*/  BRA `(.L_x_6241) ;  /* 0xfffffe7c006c7947 */ /* 0x000fea000383ffff */
.L_x_5914:
[----:B------:R-:W-:Y:S01]  /*1fc20*/  BSSY B1, `(.L_x_6242) ;  /* 0x0000008000017945 */ /* 0x000fe20003800000 */
[----:B------:R-:W-:Y:S02]  /*1fc30*/  IMAD.MOV.U32 R13, RZ, RZ, R6 ;  /* 0x000000ffff0d7224 */ /* 0x000fe400078e0006 */
[----:B------:R-:W-:Y:S02]  /*1fc40*/  IMAD.MOV.U32 R12, RZ, RZ, 0x1 ;  /* 0x00000001ff0c7424 */ /* 0x000fe400078e00ff */
[----:B------:R-:W-:Y:S02]  /*1fc50*/  IMAD.MOV.U32 R11, RZ, RZ, 0x1c1f ;  /* 0x00001c1fff0b7424 */ /* 0x000fe400078e00ff */
[----:B------:R-:W-:-:S07]  /*1fc60*/  IMAD.MOV.U32 R15, RZ, RZ, -0x1 ;  /* 0xffffffffff0f7424 */ /* 0x000fce00078e00ff */
[----:B-1----:R-:W-:Y:S05]  /*1fc70*/  WARPSYNC.COLLECTIVE R15, `(.L_x_6243) ;  /* 0x000000000f087348 */ /* 0x002fea0003c00000 */
[----:B------:R0:W2:Y:S02]  /*1fc80*/  SHFL.IDX P6, R14, R13, R12, R11 ;  /* 0x0000000c0d0e7389 */ /* 0x0000a400000c000b */
[----:B012---:R-:W-:Y:S01]  /*1fc90*/  ENDCOLLECTIVE ;  /* 0x000000000000791b */ /* 0x007fe20003800000 */
.L_x_6243:
[----:B------:R-:W-:Y:S05]  /*1fca0*/  BSYNC B1 ;  /* 0x0000000000017941 */ /* 0x000fea0003800000 */
.L_x_6242:
        /* <DEDUP_REMOVED lines=8> */
.L_x_6244:
[----:B------:R-:W-:Y:S02]  /*1fd30*/  IMAD.MOV.U32 R13, RZ, RZ, R8 ;  /* 0x000000ffff0d7224 */ /* 0x000fe400078e0008 */
[----:B------:R-:W-:-:S07]  /*1fd40*/  IMAD.MOV.U32 R0, RZ, RZ, R14 ;  /* 0x000000ffff007224 */ /* 0x000fce00078e000e */
[----:B------:R-:W-:Y:S05]  /*1fd50*/  WARPSYNC.COLLECTIVE R15, `(.L_x_6245) ;  /* 0x000000000f087348 */ /* 0x000fea0003c00000 */
[----:B------:R0:W1:Y:S02]  /*1fd60*/  SHFL.IDX P6, R14, R13, R12, R11 ;  /* 0x0000000c0d0e7389 */ /* 0x00006400000c000b */
[----:B01----:R-:W-:Y:S01]  /*1fd70*/  ENDCOLLECTIVE ;  /* 0x000000000000791b */ /* 0x003fe20003800000 */
.L_x_6245:
[----:B------:R-:W-:Y:S02]  /*1fd80*/  IMAD.MOV.U32 R13, RZ, RZ, R7 ;  /* 0x000000ffff0d7224 */ /* 0x000fe400078e0007 */
[----:B------:R-:W-:-:S07]  /*1fd90*/  IMAD.MOV.U32 R5, RZ, RZ, R14 ;  /* 0x000000ffff057224 */ /* 0x000fce00078e000e */
[----:B------:R-:W-:Y:S05]  /*1fda0*/  WARPSYNC.COLLECTIVE R15, `(.L_x_6246) ;  /* 0x000000000f087348 */ /* 0x000fea0003c00000 */
[----:B------:R0:W1:Y:S02]  /*1fdb0*/  SHFL.IDX P6, R14, R13, R12, R11 ;  /* 0x0000000c0d0e7389 */ /* 0x00006400000c000b */
[----:B01----:R-:W-:Y:S01]  /*1fdc0*/  ENDCOLLECTIVE ;  /* 0x000000000000791b */ /* 0x003fe20003800000 */
.L_x_6246:
[----:B------:R-:W-:Y:S05]  /*1fdd0*/  BRA `(.L_x_6247) ;  /* 0xfffffe7c00d47947 */ /* 0x000fea000383ffff */
.L_x_5918:
[----:B0-----:R0:W1:Y:S02]  /*1fde0*/  SYNCS.PHASECHK.TRANS64.TRYWAIT P0, [R2+URZ+0x28c00], R35 ;  /* 0x028c0023020075a7 */ /* 0x001064000800017f */
[----:B-1----:R-:W-:Y:S05]  /*1fdf0*/  @!P0 NANOSLEEP.SYNCS 0x989680 ;  /* 0x009896800000895d */ /* 0x002fea0003900000 */
[----:B------:R-:W1:Y:S02]  /*1fe00*/  @!P0 SYNCS.PHASECHK.TRANS64 P0, [R2+URZ+0x28c00], R35 ;  /* 0x028c0023020085a7 */ /* 0x000e64000800007f */
[----:B-1----:R-:W-:Y:S05]  /*1fe10*/  @!P0 BRA `(.L_x_5918) ;  /* 0xfffffffc00f08947 */ /* 0x002fea000383ffff */
[----:B------:R-:W-:Y:S05]  /*1fe20*/  BRA `(.L_x_6248) ;  /* 0xfffffe8000c07947 */ /* 0x000fea000383ffff */
.L_x_5926:
        /* <DEDUP_REMOVED lines=8> */
.L_x_6250:
[----:B------:R-:W-:Y:S05]  /*1feb0*/  BSYNC B1 ;  /* 0x0000000000017941 */ /* 0x000fea0003800000 */
.L_x_6249:
        /* <DEDUP_REMOVED lines=8> */
.L_x_6251:
[----:B------:R-:W-:Y:S02]  /*1ff40*/  IMAD.MOV.U32 R13, RZ, RZ, R7 ;  /* 0x000000ffff0d7224 */ /* 0x000fe400078e0007 */
[----:B------:R-:W-:-:S07]  /*1ff50*/  IMAD.MOV.U32 R0, RZ, RZ, R14 ;  /* 0x000000ffff007224 */ /* 0x000fce00078e000e */
[----:B------:R-:W-:Y:S05]  /*1ff60*/  WARPSYNC.COLLECTIVE R15, `(.L_x_6252) ;  /* 0x000000000f087348 */ /* 0x000fea0003c00000 */
[----:B------:R0:W1:Y:S02]  /*1ff70*/  SHFL.IDX P6, R14, R13, R12, R11 ;  /* 0x0000000c0d0e7389 */ /* 0x00006400000c000b */
[----:B01----:R-:W-:Y:S01]  /*1ff80*/  ENDCOLLECTIVE ;  /* 0x000000000000791b */ /* 0x003fe20003800000 */
.L_x_6252:
[----:B------:R-:W-:Y:S02]  /*1ff90*/  IMAD.MOV.U32 R10, RZ, RZ, R0 ;  /* 0x000000ffff0a7224 */ /* 0x000fe400078e0000 */
[----:B------:R-:W-:Y:S02]  /*1ffa0*/  IMAD.MOV.U32 R13, RZ, RZ, R9 ;  /* 0x000000ffff0d7224 */ /* 0x000fe400078e0009 */
[----:B------:R-:W-:-:S07]  /*1ffb0*/  IMAD.MOV.U32 R5, RZ, RZ, R14 ;  /* 0x000000ffff057224 */ /* 0x000fce00078e000e */
[----:B------:R-:W-:Y:S05]  /*1ffc0*/  WARPSYNC.COLLECTIVE R15, `(.L_x_6253) ;  /* 0x000000000f087348 */ /* 0x000fea0003c00000 */
[----:B------:R0:W1:Y:S02]  /*1ffd0*/  SHFL.IDX P6, R14, R13, R12, R11 ;  /* 0x0000000c0d0e7389 */ /* 0x00006400000c000b */
[----:B01----:R-:W-:Y:S01]  /*1ffe0*/  ENDCOLLECTIVE ;  /* 0x000000000000791b */ /* 0x003fe20003800000 */
.L_x_6253:
[----:B------:R-:W-:Y:S01]  /*1fff0*/  IMAD.MOV.U32 R11, RZ, RZ, R3 ;  /* 0x000000ffff0b7224 */ /* 0x000fe200078e0003 */
[----:B------:R-:W-:Y:S06]  /*20000*/  BRA `(.L_x_6254) ;  /* 0xfffffe9000147947 */ /* 0x000fec000383ffff */
.L_x_5929:
[----:B------:R-:W-:Y:S01]  /*20010*/  BSSY B1, `(.L_x_6255) ;  /* 0x0000008000017945 */ /* 0x000fe20003800000 */
[----:B------:R-:W-:Y:S02]  /*20020*/  IMAD.MOV.U32 R13, RZ, RZ, R8 ;  /* 0x000000ffff0d7224 */ /* 0x000fe400078e0008 */
[----:B------:R-:W-:Y:S02]  /*20030*/  IMAD.MOV.U32 R12, RZ, RZ, 0x1 ;  /* 0x00000001ff0c7424 */ /* 0x000fe400078e00ff */
[----:B-1----:R-:W-:Y:S02]  /*20040*/  IMAD.MOV.U32 R11, RZ, RZ, 0x1c1f ;  /* 0x00001c1fff0b7424 */ /* 0x002fe400078e00ff */
[----:B------:R-:W-:-:S07]  /*20050*/  IMAD.MOV.U32 R15, RZ, RZ, -0x1 ;  /* 0xffffffffff0f7424 */ /* 0x000fce00078e00ff */
[----:B0-----:R-:W-:Y:S05]  /*20060*/  WARPSYNC.COLLECTIVE R15, `(.L_x_6256) ;  /* 0x000000000f087348 */ /* 0x001fea0003c00000 */
[----:B0-----:R0:W1:Y:S02]  /*20070*/  SHFL.IDX P6, R14, R13, R12, R11 ;  /* 0x0000000c0d0e7389 */ /* 0x00106400000c000b */
[----:B01----:R-:W-:Y:S01]  /*20080*/  ENDCOLLECTIVE ;  /* 0x000000000000791b */ /* 0x003fe20003800000 */
.L_x_6256:
[----:B------:R-:W-:Y:S05]  /*20090*/  BSYNC B1 ;  /* 0x0000000000017941 */ /* 0x000fea0003800000 */
.L_x_6255:
        /* <DEDUP_REMOVED lines=8> */
.L_x_6257:
[----:B------:R-:W-:Y:S02]  /*20120*/  IMAD.MOV.U32 R13, RZ, RZ, R7 ;  /* 0x000000ffff0d7224 */ /* 0x000fe400078e0007 */
[----:B------:R-:W-:-:S07]  /*20130*/  IMAD.MOV.U32 R0, RZ, RZ, R14 ;  /* 0x000000ffff007224 */ /* 0x000fce00078e000e */
[----:B------:R-:W-:Y:S05]  /*20140*/  WARPSYNC.COLLECTIVE R15, `(.L_x_6258) ;  /* 0x000000000f087348 */ /* 0x000fea0003c00000 */
[----:B------:R0:W1:Y:S02]  /*20150*/  SHFL.IDX P6, R14, R13, R12, R11 ;  /* 0x0000000c0d0e7389 */ /* 0x00006400000c000b */
[----:B01----:R-:W-:Y:S01]  /*20160*/  ENDCOLLECTIVE ;  /* 0x000000000000791b */ /* 0x003fe20003800000 */
.L_x_6258:
[----:B------:R-:W-:Y:S02]  /*20170*/  IMAD.MOV.U32 R13, RZ, RZ, R9 ;  /* 0x000000ffff0d7224 */ /* 0x000fe400078e0009 */
[----:B------:R-:W-:-:S07]  /*20180*/  IMAD.MOV.U32 R7, RZ, RZ, R14 ;  /* 0x000000ffff077224 */ /* 0x000fce00078e000e */
[----:B------:R-:W-:Y:S05]  /*20190*/  WARPSYNC.COLLECTIVE R15, `(.L_x_6259) ;  /* 0x000000000f087348 */ /* 0x000fea0003c00000 */
[----:B------:R0:W1:Y:S02]  /*201a0*/  SHFL.IDX P6, R14, R13, R12, R11 ;  /* 0x0000000c0d0e7389 */ /* 0x00006400000c000b */
[----:B01----:R-:W-:Y:S01]  /*201b0*/  ENDCOLLECTIVE ;  /* 0x000000000000791b */ /* 0x003fe20003800000 */
.L_x_6259:
[----:B------:R-:W-:Y:S02]  /*201c0*/  IMAD.MOV.U32 R12, RZ, RZ, R0 ;  /* 0x000000ffff0c7224 */ /* 0x000fe400078e0000 */
[----:B------:R-:W-:Y:S01]  /*201d0*/  IMAD.MOV.U32 R13, RZ, RZ, R3 ;  /* 0x000000ffff0d7224 */ /* 0x000fe200078e0003 */
[----:B------:R-:W-:Y:S06]  /*201e0*/  BRA `(.L_x_6260) ;  /* 0xfffffe9000387947 */ /* 0x000fec000383ffff */
.L_x_5933:
[----:B0-----:R0:W1:Y:S02]  /*201f0*/  SYNCS.PHASECHK.TRANS64.TRYWAIT P1, [R2+URZ+0x28c00], R3 ;  /* 0x028c0003020075a7 */ /* 0x001064000802017f */
[----:B-1----:R-:W-:Y:S05]  /*20200*/  @!P1 NANOSLEEP.SYNCS 0x989680 ;  /* 0x009896800000995d */ /* 0x002fea0003900000 */
[----:B------:R-:W1:Y:S02]  /*20210*/  @!P1 SYNCS.PHASECHK.TRANS64 P1, [R2+URZ+0x28c00], R3 ;  /* 0x028c0003020095a7 */ /* 0x000e64000802007f */
[----:B-1----:R-:W-:Y:S05]  /*20220*/  @!P1 BRA `(.L_x_5933) ;  /* 0xfffffffc00f09947 */ /* 0x002fea000383ffff */
[----:B------:R-:W-:Y:S05]  /*20230*/  BRA `(.L_x_6261) ;  /* 0xfffffe9000d87947 */ /* 0x000fea000383ffff */
.L_x_5939:
[----:B--2---:R2:W3:Y:S02]  /*20240*/  SYNCS.PHASECHK.TRANS64.TRYWAIT P2, [R14+URZ+0x28c30], R57 ;  /* 0x028c30390e0075a7 */ /* 0x0044e4000804017f */
[----:B---3--:R-:W-:Y:S05]  /*20250*/  @!P2 NANOSLEEP.SYNCS 0x989680 ;  /* 0x009896800000a95d */ /* 0x008fea0003900000 */
[----:B------:R-:W3:Y:S02]  /*20260*/  @!P2 SYNCS.PHASECHK.TRANS64 P2, [R14+URZ+0x28c30], R57 ;  /* 0x028c30390e00a5a7 */ /* 0x000ee4000804007f */
[----:B---3--:R-:W-:Y:S05]  /*20270*/  @!P2 BRA `(.L_x_5939) ;  /* 0xfffffffc00f0a947 */ /* 0x008fea000383ffff */
[----:B------:R-:W-:Y:S05]  /*20280*/  BRA `(.L_x_5938) ;  /* 0xfffffea000707947 */ /* 0x000fea000383ffff */
.L_x_5952:
[----:B-1----:R1:W4:Y:S02]  /*20290*/  SYNCS.PHASECHK.TRANS64.TRYWAIT P3, [R14+URZ+0x28c50], R57 ;  /* 0x028c50390e0075a7 */ /* 0x002324000806017f */
[----:B----4-:R-:W-:Y:S05]  /*202a0*/  @!P3 NANOSLEEP.SYNCS 0x989680 ;  /* 0x009896800000b95d */ /* 0x010fea0003900000 */
[----:B------:R-:W4:Y:S02]  /*202b0*/  @!P3 SYNCS.PHASECHK.TRANS64 P3, [R14+URZ+0x28c50], R57 ;  /* 0x028c50390e00b5a7 */ /* 0x000f24000806007f */
[----:B----4-:R-:W-:Y:S05]  /*202c0*/  @!P3 BRA `(.L_x_5952) ;  /* 0xfffffffc00f0b947 */ /* 0x010fea000383ffff */
[----:B------:R-:W-:Y:S05]  /*202d0*/  BRA `(.L_x_5951) ;  /* 0xfffffebc00587947 */ /* 0x000fea000383ffff */
.L_x_5964:
[----:B-1----:R1:W2:Y:S02]  /*202e0*/  SYNCS.PHASECHK.TRANS64.TRYWAIT P3, [R212+URZ+0x28c30], R213 ;  /* 0x028c30d5d40075a7 */ /* 0x0022a4000806017f */
[----:B--2---:R-:W-:Y:S05]  /*202f0*/  @!P3 NANOSLEEP.SYNCS 0x989680 ;  /* 0x009896800000b95d */ /* 0x004fea0003900000 */
[----:B------:R-:W2:Y:S02]  /*20300*/  @!P3 SYNCS.PHASECHK.TRANS64 P3, [R212+URZ+0x28c30], R213 ;  /* 0x028c30d5d400b5a7 */ /* 0x000ea4000806007f */
[----:B--2---:R-:W-:Y:S05]  /*20310*/  @!P3 BRA `(.L_x_5964) ;  /* 0xfffffffc00f0b947 */ /* 0x004fea000383ffff */
[----:B------:R-:W-:Y:S05]  /*20320*/  BRA `(.L_x_5963) ;  /* 0xfffffec000d07947 */ /* 0x000fea000383ffff */
.L_x_5977:
[----:B---3--:R3:W4:Y:S02]  /*20330*/  SYNCS.PHASECHK.TRANS64.TRYWAIT P3, [R212+URZ+0x28c50], R213 ;  /* 0x028c50d5d40075a7 */ /* 0x008724000806017f */
[----:B----4-:R-:W-:Y:S05]  /*20340*/  @!P3 NANOSLEEP.SYNCS 0x989680 ;  /* 0x009896800000b95d */ /* 0x010fea0003900000 */
[----:B------:R-:W4:Y:S02]  /*20350*/  @!P3 SYNCS.PHASECHK.TRANS64 P3, [R212+URZ+0x28c50], R213 ;  /* 0x028c50d5d400b5a7 */ /* 0x000f24000806007f */
[----:B----4-:R-:W-:Y:S05]  /*20360*/  @!P3 BRA `(.L_x_5977) ;  /* 0xfffffffc00f0b947 */ /* 0x010fea000383ffff */
[----:B------:R-:W-:Y:S05]  /*20370*/  BRA `(.L_x_5976) ;  /* 0xfffffee000d47947 */ /* 0x000fea000383ffff */
.L_x_5990:
[----:B--2---:R2:W3:Y:S02]  /*20380*/  SYNCS.PHASECHK.TRANS64.TRYWAIT P3, [R14+URZ+0x28c30], R207 ;  /* 0x028c30cf0e0075a7 */ /* 0x0044e4000806017f */
[----:B---3--:R-:W-:Y:S05]  /*20390*/  @!P3 NANOSLEEP.SYNCS 0x989680 ;  /* 0x009896800000b95d */ /* 0x008fea0003900000 */
[----:B------:R-:W3:Y:S02]  /*203a0*/  @!P3 SYNCS.PHASECHK.TRANS64 P3, [R14+URZ+0x28c30], R207 ;  /* 0x028c30cf0e00b5a7 */ /* 0x000ee4000806007f */
[----:B---3--:R-:W-:Y:S05]  /*203b0*/  @!P3 BRA `(.L_x_5990) ;  /* 0xfffffffc00f0b947 */ /* 0x008fea000383ffff */
[----:B------:R-:W-:Y:S05]  /*203c0*/  BRA `(.L_x_5989) ;  /* 0xfffffee800987947 */ /* 0x000fea000383ffff */
.L_x_5995:
[----:B-1----:R1:W3:Y:S02]  /*203d0*/  SYNCS.PHASECHK.TRANS64.TRYWAIT P3, [R14+URZ+0x28c50], R207 ;  /* 0x028c50cf0e0075a7 */ /* 0x0022e4000806017f */
[----:B---3--:R-:W-:Y:S05]  /*203e0*/  @!P3 NANOSLEEP.SYNCS 0x989680 ;  /* 0x009896800000b95d */ /* 0x008fea0003900000 */
[----:B------:R-:W3:Y:S02]  /*203f0*/  @!P3 SYNCS.PHASECHK.TRANS64 P3, [R14+URZ+0x28c50], R207 ;  /* 0x028c50cf0e00b5a7 */ /* 0x000ee4000806007f */
[----:B---3--:R-:W-:Y:S05]  /*20400*/  @!P3 BRA `(.L_x_5995) ;  /* 0xfffffffc00f0b947 */ /* 0x008fea000383ffff */
[----:B------:R-:W-:Y:S05]  /*20410*/  BRA `(.L_x_5994) ;  /* 0xfffffefc00f47947 */ /* 0x000fea000383ffff */
.L_x_6003:
[----:B--2---:R2:W3:Y:S02]  /*20420*/  SYNCS.PHASECHK.TRANS64.TRYWAIT P2, [R206+URZ+0x28c30], R207 ;  /* 0x028c30cfce0075a7 */ /* 0x0044e4000804017f */
[----:B---3--:R-:W-:Y:S05]  /*20430*/  @!P2 NANOSLEEP.SYNCS 0x989680 ;  /* 0x009896800000a95d */ /* 0x008fea0003900000 */
[----:B------:R-:W3:Y:S02]  /*20440*/  @!P2 SYNCS.PHASECHK.TRANS64 P2, [R206+URZ+0x28c30], R207 ;  /* 0x028c30cfce00a5a7 */ /* 0x000ee4000804007f */
[----:B---3--:R-:W-:Y:S05]  /*20450*/  @!P2 BRA `(.L_x_6003) ;  /* 0xfffffffc00f0a947 */ /* 0x008fea000383ffff */
[----:B------:R-:W-:Y:S05]  /*20460*/  BRA `(.L_x_6002) ;  /* 0xffffff0400047947 */ /* 0x000fea000383ffff */
.L_x_6016:
[----:B-1----:R1:W2:Y:S02]  /*20470*/  SYNCS.PHASECHK.TRANS64.TRYWAIT P2, [R206+URZ+0x28c50], R207 ;  /* 0x028c50cfce0075a7 */ /* 0x0022a4000804017f */
[----:B--2---:R-:W-:Y:S05]  /*20480*/  @!P2 NANOSLEEP.SYNCS 0x989680 ;  /* 0x009896800000a95d */ /* 0x004fea0003900000 */
[----:B------:R-:W2:Y:S02]  /*20490*/  @!P2 SYNCS.PHASECHK.TRANS64 P2, [R206+URZ+0x28c50], R207 ;  /* 0x028c50cfce00a5a7 */ /* 0x000ea4000804007f */
[----:B--2---:R-:W-:Y:S05]  /*204a0*/  @!P2 BRA `(.L_x_6016) ;  /* 0xfffffffc00f0a947 */ /* 0x004fea000383ffff */
[----:B------:R-:W-:Y:S05]  /*204b0*/  BRA `(.L_x_6015) ;  /* 0xffffff2400107947 */ /* 0x000fea000383ffff */
.L_x_6054:
        /* <DEDUP_REMOVED lines=11> */
.L_x_6263:
[----:B------:R-:W-:Y:S05]  /*20570*/  BSYNC B1 ;  /* 0x0000000000017941 */ /* 0x000fea0003800000 */
.L_x_6262:
[----:B------:R-:W-:Y:S05]  /*20580*/  BRA `(.L_x_6264) ;  /* 0xffffff7400ec7947 */ /* 0x000fea000383ffff */
.L_x_6056:
[----:B------:R-:W-:Y:S01]  /*20590*/  BSSY B1, `(.L_x_6265) ;  /* 0x0000006000017945 */ /* 0x000fe20003800000 */
[----:B------:R-:W-:-:S07]  /*205a0*/  IMAD.MOV.U32 R15, RZ, RZ, -0x1 ;  /* 0xffffffffff0f7424 */ /* 0x000fce00078e00ff */
[----:B0-----:R-:W-:Y:S05]  /*205b0*/  WARPSYNC.COLLECTIVE R15, `(.L_x_6266) ;  /* 0x000000000f0c7348 */ /* 0x001fea0003c00000 */
[----:B------:R-:W-:Y:S02]  /*205c0*/  ELECT P6, UR62, PT ;  /* 0x00000000003e782f */ /* 0x000fe400038c0000 */
[----:B------:R-:W-:Y:S01]  /*205d0*/  MOV R14, UR62 ;  /* 0x0000003e000e7c02 */ /* 0x000fe20008000f00 */
[----:B0-----:R-:W-:Y:S10]  /*205e0*/  ENDCOLLECTIVE ;  /* 0x000000000000791b */ /* 0x001ff40003800000 */
.L_x_6266:
[----:B------:R-:W-:Y:S05]  /*205f0*/  BSYNC B1 ;  /* 0x0000000000017941 */ /* 0x000fea0003800000 */
.L_x_6265:
[----:B------:R-:W-:Y:S05]  /*20600*/  BRA `(.L_x_6055) ;  /* 0xffffff7400e47947 */ /* 0x000fea000383ffff */
.L_x_6058:
[----:B0-----:R-:W2:Y:S02]  /*20610*/  LDL R6, [R1] ;  /* 0x0000000001067983 */ /* 0x001ea40000100800 */
[----:B--2---:R0:W1:Y:S02]  /*20620*/  SYNCS.PHASECHK.TRANS64.TRYWAIT P0, [R6+URZ+0x28c20], R5 ;  /* 0x028c2005060075a7 */ /* 0x004064000800017f */
[----:B-1----:R-:W-:Y:S05]  /*20630*/  @!P0 NANOSLEEP.SYNCS 0x989680 ;  /* 0x009896800000895d */ /* 0x002fea0003900000 */
[----:B------:R-:W1:Y:S02]  /*20640*/  @!P0 SYNCS.PHASECHK.TRANS64 P0, [R6+URZ+0x28c20], R5 ;  /* 0x028c2005060085a7 */ /* 0x000e64000800007f */
[----:B-1----:R-:W-:Y:S05]  /*20650*/  @!P0 BRA `(.L_x_6058) ;  /* 0xfffffffc00ec8947 */ /* 0x002fea000383ffff */
[----:B------:R-:W-:Y:S05]  /*20660*/  BRA `(.L_x_6267) ;  /* 0xffffff7400f47947 */ /* 0x000fea000383ffff */
.L_x_6062:
[----:B0-----:R0:W1:Y:S02]  /*20670*/  SYNCS.PHASECHK.TRANS64.TRYWAIT P0, [R6+URZ+0x28ca0], R9 ;  /* 0x028ca009060075a7 */ /* 0x001064000800017f */
[----:B-1----:R-:W-:Y:S05]  /*20680*/  @!P0 NANOSLEEP.SYNCS 0x989680 ;  /* 0x009896800000895d */ /* 0x002fea0003900000 */
[----:B------:R-:W1:Y:S02]  /*20690*/  @!P0 SYNCS.PHASECHK.TRANS64 P0, [R6+URZ+0x28ca0], R9 ;  /* 0x028ca009060085a7 */ /* 0x000e64000800007f */
[----:B-1----:R-:W-:Y:S05]  /*206a0*/  @!P0 BRA `(.L_x_6062) ;  /* 0xfffffffc00f08947 */ /* 0x002fea000383ffff */
[----:B------:R-:W-:Y:S05]  /*206b0*/  BRA `(.L_x_6268) ;  /* 0xffffff7800187947 */ /* 0x000fea000383ffff */
.L_x_6067:
[----:B-1----:R1:W2:Y:S02]  /*206c0*/  SYNCS.PHASECHK.TRANS64.TRYWAIT P0, [R6+URZ+0x28cc0], R9 ;  /* 0x028cc009060075a7 */ /* 0x0022a4000800017f */
[----:B--2---:R-:W-:Y:S05]  /*206d0*/  @!P0 NANOSLEEP.SYNCS 0x989680 ;  /* 0x009896800000895d */ /* 0x004fea0003900000 */
[----:B------:R-:W2:Y:S02]  /*206e0*/  @!P0 SYNCS.PHASECHK.TRANS64 P0, [R6+URZ+0x28cc0], R9 ;  /* 0x028cc009060085a7 */ /* 0x000ea4000800007f */
[----:B--2---:R-:W-:Y:S05]  /*206f0*/  @!P0 BRA `(.L_x_6067) ;  /* 0xfffffffc00f08947 */ /* 0x004fea000383ffff */
[----:B------:R-:W-:Y:S05]  /*20700*/  BRA `(.L_x_6269) ;  /* 0xffffff78009c7947 */ /* 0x000fea000383ffff */
.L_x_6081:
[----:B0-----:R0:W1:Y:S02]  /*20710*/  SYNCS.PHASECHK.TRANS64.TRYWAIT P1, [R5+URZ+0x28ca0], R6 ;  /* 0x028ca006050075a7 */ /* 0x001064000802017f */
[----:B-1----:R-:W-:Y:S05]  /*20720*/  @!P1 NANOSLEEP.SYNCS 0x989680 ;  /* 0x009896800000995d */ /* 0x002fea0003900000 */
[----:B------:R-:W1:Y:S02]  /*20730*/  @!P1 SYNCS.PHASECHK.TRANS64 P1, [R5+URZ+0x28ca0], R6 ;  /* 0x028ca006050095a7 */ /* 0x000e64000802007f */
[----:B-1----:R-:W-:Y:S05]  /*20740*/  @!P1 BRA `(.L_x_6081) ;  /* 0xfffffffc00f09947 */ /* 0x002fea000383ffff */
[----:B------:R-:W-:Y:S05]  /*20750*/  BRA `(.L_x_6270) ;  /* 0xffffff8400247947 */ /* 0x000fea000383ffff */
.L_x_6086:
[----:B-1----:R1:W2:Y:S02]  /*20760*/  SYNCS.PHASECHK.TRANS64.TRYWAIT P1, [R5+URZ+0x28cc0], R6 ;  /* 0x028cc006050075a7 */ /* 0x0022a4000802017f */
[----:B--2---:R-:W-:Y:S05]  /*20770*/  @!P1 NANOSLEEP.SYNCS 0x989680 ;  /* 0x009896800000995d */ /* 0x004fea0003900000 */
[----:B------:R-:W2:Y:S02]  /*20780*/  @!P1 SYNCS.PHASECHK.TRANS64 P1, [R5+URZ+0x28cc0], R6 ;  /* 0x028cc006050095a7 */ /* 0x000ea4000802007f */
[----:B--2---:R-:W-:Y:S05]  /*20790*/  @!P1 BRA `(.L_x_6086) ;  /* 0xfffffffc00f09947 */ /* 0x004fea000383ffff */
[----:B------:R-:W-:Y:S05]  /*207a0*/  BRA `(.L_x_6271) ;  /* 0xffffff8400a47947 */ /* 0x000fea000383ffff */
.L_x_6114:
        /* <DEDUP_REMOVED lines=11> */
.L_x_6273:
[----:B------:R-:W-:Y:S05]  /*20860*/  BSYNC B0 ;  /* 0x0000000000007941 */ /* 0x000fea0003800000 */
.L_x_6272:
[----:B------:R-:W-:Y:S05]  /*20870*/  BRA `(.L_x_6274) ;  /* 0xffffff9800807947 */ /* 0x000fea000383ffff */
.L_x_6116:
[----:B------:R-:W-:Y:S01]  /*20880*/  BSSY B0, `(.L_x_6275) ;  /* 0x0000006000007945 */ /* 0x000fe20003800000 */
[----:B------:R-:W-:-:S07]  /*20890*/  IMAD.MOV.U32 R15, RZ, RZ, -0x1 ;  /* 0xffffffffff0f7424 */ /* 0x000fce00078e00ff */
[----:B01----:R-:W-:Y:S05]  /*208a0*/  WARPSYNC.COLLECTIVE R15, `(.L_x_6276) ;  /* 0x000000000f0c7348 */ /* 0x003fea0003c00000 */
[----:B------:R-:W-:Y:S02]  /*208b0*/  ELECT P6, UR62, PT ;  /* 0x00000000003e782f */ /* 0x000fe400038c0000 */
[----:B------:R-:W-:Y:S01]  /*208c0*/  MOV R14, UR62 ;  /* 0x0000003e000e7c02 */ /* 0x000fe20008000f00 */
[----:B01----:R-:W-:Y:S10]  /*208d0*/  ENDCOLLECTIVE ;  /* 0x000000000000791b */ /* 0x003ff40003800000 */
.L_x_6276:
[----:B------:R-:W-:Y:S05]  /*208e0*/  BSYNC B0 ;  /* 0x0000000000007941 */ /* 0x000fea0003800000 */
.L_x_6275:
[----:B------:R-:W-:Y:S05]  /*208f0*/  BRA `(.L_x_6277) ;  /* 0xffffff98008c7947 */ /* 0x000fea000383ffff */
.L_x_6118:
[----:B0-----:R0:W1:Y:S02]  /*20900*/  SYNCS.PHASECHK.TRANS64.TRYWAIT P0, [R0+URZ+0x28c40], R2 ;  /* 0x028c4002000075a7 */ /* 0x001064000800017f */
[----:B-1----:R-:W-:Y:S05]  /*20910*/  @!P0 NANOSLEEP.SYNCS 0x989680 ;  /* 0x009896800000895d */ /* 0x002fea0003900000 */
[----:B------:R-:W1:Y:S02]  /*20920*/  @!P0 SYNCS.PHASECHK.TRANS64 P0, [R0+URZ+0x28c40], R2 ;  /* 0x028c4002000085a7 */ /* 0x000e64000800007f */
[----:B-1----:R-:W-:Y:S05]  /*20930*/  @!P0 BRA `(.L_x_6118) ;  /* 0xfffffffc00f08947 */ /* 0x002fea000383ffff */
[----:B------:R-:W-:Y:S05]  /*20940*/  BRA `(.L_x_6278) ;  /* 0xffffff9800f47947 */ /* 0x000fea000383ffff */
.L_x_6122:
        /* <DEDUP_REMOVED lines=13> */
.L_x_6279:
[----:B------:R-:W-:Y:S02]  /*20a20*/  IMAD.MOV.U32 R13, RZ, RZ, R4 ;  /* 0x000000ffff0d7224 */ /* 0x000fe400078e0004 */
[----:B------:R-:W-:-:S07]  /*20a30*/  IMAD.MOV.U32 R6, RZ, RZ, R14 ;  /* 0x000000ffff067224 */ /* 0x000fce00078e000e */
[----:B------:R-:W-:Y:S05]  /*20a40*/  WARPSYNC.COLLECTIVE R15, `(.L_x_6280) ;  /* 0x000000000f087348 */ /* 0x000fea0003c00000 */
[----:B------:R0:W1:Y:S02]  /*20a50*/  SHFL.IDX P6, R14, R13, R12, R11 ;  /* 0x0000000c0d0e7389 */ /* 0x00006400000c000b */
[----:B01----:R-:W-:Y:S01]  /*20a60*/  ENDCOLLECTIVE ;  /* 0x000000000000791b */ /* 0x003fe20003800000 */
.L_x_6280:
[----:B------:R-:W-:Y:S02]  /*20a70*/  IMAD.MOV.U32 R13, RZ, RZ, R3 ;  /* 0x000000ffff0d7224 */ /* 0x000fe400078e0003 */
[----:B------:R-:W-:Y:S02]  /*20a80*/  IMAD.MOV.U32 R12, RZ, RZ, 0x1 ;  /* 0x00000001ff0c7424 */ /* 0x000fe400078e00ff */
[----:B------:R-:W-:-:S07]  /*20a90*/  IMAD.MOV.U32 R7, RZ, RZ, R14 ;  /* 0x000000ffff077224 */ /* 0x000fce00078e000e */
[----:B------:R-:W-:Y:S05]  /*20aa0*/  WARPSYNC.COLLECTIVE R15, `(.L_x_6281) ;  /* 0x000000000f087348 */ /* 0x000fea0003c00000 */
[----:B------:R0:W1:Y:S02]  /*20ab0*/  SHFL.IDX P6, R14, R13, R12, R11 ;  /* 0x0000000c0d0e7389 */ /* 0x00006400000c000b */
[----:B01----:R-:W-:Y:S01]  /*20ac0*/  ENDCOLLECTIVE ;  /* 0x000000000000791b */ /* 0x003fe20003800000 */
.L_x_6281:
        /* <DEDUP_REMOVED lines=15> */
.L_x_6282:
[----:B------:R-:W-:Y:S02]  /*20bc0*/  IMAD.MOV.U32 R13, RZ, RZ, R3 ;  /* 0x000000ffff0d7224 */ /* 0x000fe400078e0003 */
[----:B------:R-:W-:Y:S02]  /*20bd0*/  IMAD.MOV.U32 R12, RZ, RZ, 0x2 ;  /* 0x00000002ff0c7424 */ /* 0x000fe400078e00ff */
[----:B------:R-:W-:-:S07]  /*20be0*/  IMAD.MOV.U32 R5, RZ, RZ, R14 ;  /* 0x000000ffff057224 */ /* 0x000fce00078e000e */
[----:B------:R-:W-:Y:S05]  /*20bf0*/  WARPSYNC.COLLECTIVE R15, `(.L_x_6283) ;  /* 0x000000000f087348 */ /* 0x000fea0003c00000 */
[----:B------:R0:W1:Y:S02]  /*20c00*/  SHFL.IDX P6, R14, R13, R12, R11 ;  /* 0x0000000c0d0e7389 */ /* 0x00006400000c000b */
[----:B01----:R-:W-:Y:S01]  /*20c10*/  ENDCOLLECTIVE ;  /* 0x000000000000791b */ /* 0x003fe20003800000 */
.L_x_6283:
        /* <DEDUP_REMOVED lines=15> */
.L_x_6284:
[----:B------:R-:W-:Y:S02]  /*20d10*/  IMAD.MOV.U32 R13, RZ, RZ, R3 ;  /* 0x000000ffff0d7224 */ /* 0x000fe400078e0003 */
[----:B------:R-:W-:Y:S02]  /*20d20*/  IMAD.MOV.U32 R12, RZ, RZ, 0x3 ;  /* 0x00000003ff0c7424 */ /* 0x000fe400078e00ff */
[----:B------:R-:W-:-:S07]  /*20d30*/  IMAD.MOV.U32 R5, RZ, RZ, R14 ;  /* 0x000000ffff057224 */ /* 0x000fce00078e000e */
[----:B------:R-:W-:Y:S05]  /*20d40*/  WARPSYNC.COLLECTIVE R15, `(.L_x_6285) ;  /* 0x000000000f087348 */ /* 0x000fea0003c00000 */
[----:B------:R0:W1:Y:S02]  /*20d50*/  SHFL.IDX P6, R14, R13, R12, R11 ;  /* 0x0000000c0d0e7389 */ /* 0x00006400000c000b */
[----:B01----:R-:W-:Y:S01]  /*20d60*/  ENDCOLLECTIVE ;  /* 0x000000000000791b */ /* 0x003fe20003800000 */
.L_x_6285:
        /* <DEDUP_REMOVED lines=13> */
.L_x_6286:
[----:B------:R-:W-:Y:S01]  /*20e40*/  IMAD.MOV.U32 R3, RZ, RZ, R14 ;  /* 0x000000ffff037224 */ /* 0x000fe200078e000e */
[----:B------:R-:W-:Y:S06]  /*20e50*/  BRA `(.L_x_6287) ;  /* 0xffffffa0004c7947 */ /* 0x000fec000383ffff */
.L_x_6125:
[----:B0-----:R-:W2:Y:S02]  /*20e60*/  LDL R2, [R1] ;  /* 0x0000000001027983 */ /* 0x001ea40000100800 */
[----:B--2---:R0:W1:Y:S02]  /*20e70*/  SYNCS.PHASECHK.TRANS64.TRYWAIT P0, [R2+URZ+0x28c20], R0 ;  /* 0x028c2000020075a7 */ /* 0x004064000800017f */
[----:B-1----:R-:W-:Y:S05]  /*20e80*/  @!P0 NANOSLEEP.SYNCS 0x989680 ;  /* 0x009896800000895d */ /* 0x002fea0003900000 */
[----:B------:R-:W1:Y:S02]  /*20e90*/  @!P0 SYNCS.PHASECHK.TRANS64 P0, [R2+URZ+0x28c20], R0 ;  /* 0x028c2000020085a7 */ /* 0x000e64000800007f */
[----:B-1----:R-:W-:Y:S05]  /*20ea0*/  @!P0 BRA `(.L_x_6125) ;  /* 0xfffffffc00ec8947 */ /* 0x002fea000383ffff */
[----:B------:R-:W-:Y:S05]  /*20eb0*/  BRA `(.L_x_6288) ;  /* 0xffffffa000ac7947 */ /* 0x000fea000383ffff */
.L_x_6129:
[----:B0-----:R0:W1:Y:S02]  /*20ec0*/  SYNCS.PHASECHK.TRANS64.TRYWAIT P0, [R0+URZ+0x28c60], R2 ;  /* 0x028c6002000075a7 */ /* 0x001064000800017f */
[----:B-1----:R-:W-:Y:S05]  /*20ed0*/  @!P0 NANOSLEEP.SYNCS 0x989680 ;  /* 0x009896800000895d */ /* 0x002fea0003900000 */
[----:B------:R-:W1:Y:S02]  /*20ee0*/  @!P0 SYNCS.PHASECHK.TRANS64 P0, [R0+URZ+0x28c60], R2 ;  /* 0x028c6002000085a7 */ /* 0x000e64000800007f */
[----:B-1----:R-:W-:Y:S05]  /*20ef0*/  @!P0 BRA `(.L_x_6129) ;  /* 0xfffffffc00f08947 */ /* 0x002fea000383ffff */
[----:B------:R-:W-:Y:S05]  /*20f00*/  BRA `(.L_x_6289) ;  /* 0xffffffa000d87947 */ /* 0x000fea000383ffff */
.L_x_6148:
[----:B-1----:R1:W2:Y:S02]  /*20f10*/  SYNCS.PHASECHK.TRANS64.TRYWAIT P0, [R3+URZ+0x28c40], R2 ;  /* 0x028c4002030075a7 */ /* 0x0022a4000800017f */
[----:B--2---:R-:W-:Y:S05]  /*20f20*/  @!P0 NANOSLEEP.SYNCS 0x989680 ;  /* 0x009896800000895d */ /* 0x004fea0003900000 */
[----:B------:R-:W2:Y:S02]  /*20f30*/  @!P0 SYNCS.PHASECHK.TRANS64 P0, [R3+URZ+0x28c40], R2 ;  /* 0x028c4002030085a7 */ /* 0x000ea4000800007f */
[----:B--2---:R-:W-:Y:S05]  /*20f40*/  @!P0 BRA `(.L_x_6148) ;  /* 0xfffffffc00f08947 */ /* 0x004fea000383ffff */
[----:B------:R-:W-:Y:S05]  /*20f50*/  BRA `(.L_x_6290) ;  /* 0xffffffac00e47947 */ /* 0x000fea000383ffff */
.L_x_6153:
[----:B0-----:R0:W2:Y:S02]  /*20f60*/  SYNCS.PHASECHK.TRANS64.TRYWAIT P0, [R3+URZ+0x28c60], R2 ;  /* 0x028c6002030075a7 */ /* 0x0010a4000800017f */
[----:B--2---:R-:W-:Y:S05]  /*20f70*/  @!P0 NANOSLEEP.SYNCS 0x989680 ;  /* 0x009896800000895d */ /* 0x004fea0003900000 */
[----:B------:R-:W2:Y:S02]  /*20f80*/  @!P0 SYNCS.PHASECHK.TRANS64 P0, [R3+URZ+0x28c60], R2 ;  /* 0x028c6002030085a7 */ /* 0x000ea4000800007f */
[----:B--2---:R-:W-:Y:S05]  /*20f90*/  @!P0 BRA `(.L_x_6153) ;  /* 0xfffffffc00f08947 */ /* 0x004fea000383ffff */
[----:B------:R-:W-:Y:S05]  /*20fa0*/  BRA `(.L_x_6291) ;  /* 0xffffffb000687947 */ /* 0x000fea000383ffff */
.L_x_6168:
[----:B0-----:R0:W1:Y:S02]  /*20fb0*/  SYNCS.PHASECHK.TRANS64.TRYWAIT P0, [R2+URZ+0x28c40], R3 ;  /* 0x028c4003020075a7 */ /* 0x001064000800017f */
[----:B-1----:R-:W-:Y:S05]  /*20fc0*/  @!P0 NANOSLEEP.SYNCS 0x989680 ;  /* 0x009896800000895d */ /* 0x002fea0003900000 */
[----:B------:R-:W1:Y:S02]  /*20fd0*/  @!P0 SYNCS.PHASECHK.TRANS64 P0, [R2+URZ+0x28c40], R3 ;  /* 0x028c4003020085a7 */ /* 0x000e64000800007f */
[----:B-1----:R-:W-:Y:S05]  /*20fe0*/  @!P0 BRA `(.L_x_6168) ;  /* 0xfffffffc00f08947 */ /* 0x002fea000383ffff */
[----:B------:R-:W-:Y:S05]  /*20ff0*/  BRA `(.L_x_6292) ;  /* 0xffffffbc00587947 */ /* 0x000fea000383ffff */
.L_x_6173:
[----:B-1----:R1:W2:Y:S02]  /*21000*/  SYNCS.PHASECHK.TRANS64.TRYWAIT P0, [R2+URZ+0x28c60], R3 ;  /* 0x028c6003020075a7 */ /* 0x0022a4000800017f */
[----:B--2---:R-:W-:Y:S05]  /*21010*/  @!P0 NANOSLEEP.SYNCS 0x989680 ;  /* 0x009896800000895d */ /* 0x004fea0003900000 */
[----:B------:R-:W2:Y:S02]  /*21020*/  @!P0 SYNCS.PHASECHK.TRANS64 P0, [R2+URZ+0x28c60], R3 ;  /* 0x028c6003020085a7 */ /* 0x000ea4000800007f */
[----:B--2---:R-:W-:Y:S05]  /*21030*/  @!P0 BRA `(.L_x_6173) ;  /* 0xfffffffc00f08947 */ /* 0x004fea000383ffff */
[----:B------:R-:W-:Y:S05]  /*21040*/  BRA `(.L_x_6293) ;  /* 0xffffffbc00d87947 */ /* 0x000fea000383ffff */
.L_x_6188:
[----:B0-----:R0:W1:Y:S02]  /*21050*/  SYNCS.PHASECHK.TRANS64.TRYWAIT P0, [R3+URZ+0x28c40], R2 ;  /* 0x028c4002030075a7 */ /* 0x001064000800017f */
[----:B-1----:R-:W-:Y:S05]  /*21060*/  @!P0 NANOSLEEP.SYNCS 0x989680 ;  /* 0x009896800000895d */ /* 0x002fea0003900000 */
[----:B------:R-:W1:Y:S02]  /*21070*/  @!P0 SYNCS.PHASECHK.TRANS64 P0, [R3+URZ+0x28c40], R2 ;  /* 0x028c4002030085a7 */ /* 0x000e64000800007f */
[----:B-1----:R-:W-:Y:S05]  /*21080*/  @!P0 BRA `(.L_x_6188) ;  /* 0xfffffffc00f08947 */ /* 0x002fea000383ffff */
[----:B------:R-:W-:Y:S05]  /*21090*/  BRA `(.L_x_6294) ;  /* 0xffffffc800a47947 */ /* 0x000fea000383ffff */
.L_x_6193:
[----:B-1----:R1:W2:Y:S02]  /*210a0*/  SYNCS.PHASECHK.TRANS64.TRYWAIT P0, [R3+URZ+0x28c60], R2 ;  /* 0x028c6002030075a7 */ /* 0x0022a4000800017f */
[----:B--2---:R-:W-:Y:S05]  /*210b0*/  @!P0 NANOSLEEP.SYNCS 0x989680 ;  /* 0x009896800000895d */ /* 0x004fea0003900000 */
[----:B------:R-:W2:Y:S02]  /*210c0*/  @!P0 SYNCS.PHASECHK.TRANS64 P0, [R3+URZ+0x28c60], R2 ;  /* 0x028c6002030085a7 */ /* 0x000ea4000800007f */
[----:B--2---:R-:W-:Y:S05]  /*210d0*/  @!P0 BRA `(.L_x_6193) ;  /* 0xfffffffc00f08947 */ /* 0x004fea000383ffff */
[----:B------:R-:W-:Y:S05]  /*210e0*/  BRA `(.L_x_6295) ;  /* 0xffffffcc00287947 */ /* 0x000fea000383ffff */
.L_x_6209:
        /* <DEDUP_REMOVED lines=8> */
.L_x_6297:
[----:B------:R-:W-:Y:S05]  /*21170*/  BSYNC B0 ;  /* 0x0000000000007941 */ /* 0x000fea0003800000 */
.L_x_6296:
        /* <DEDUP_REMOVED lines=9> */
.L_x_6298:
        /* <DEDUP_REMOVED lines=18> */
.L_x_6299:
[----:B------:R-:W-:Y:S01]  /*21330*/  IMAD.MOV.U32 R12, RZ, RZ, 0x2 ;  /* 0x00000002ff0c7424 */ /* 0x000fe200078e00ff */
[----:B------:R-:W-:-:S05]  /*21340*/  SEL R5, R14, RZ, P1 ;  /* 0x000000ff0e057207 */ /* 0x000fca0000800000 */
[----:B------:R-:W-:-:S04]  /*21350*/  IMAD.IADD R3, R2, 0x1, R5 ;  /* 0x0000000102037824 */ /* 0x000fc800078e0205 */
[----:B------:R-:W-:-:S07]  /*21360*/  IMAD.MOV.U32 R13, RZ, RZ, R3 ;  /* 0x000000ffff0d7224 */ /* 0x000fce00078e0003 */
[----:B------:R-:W-:Y:S05]  /*21370*/  WARPSYNC.COLLECTIVE R15, `(.L_x_6300) ;  /* 0x000000000f087348 */ /* 0x000fea0003c00000 */
[----:B------:R0:W1:Y:S02]  /*21380*/  SHFL.UP P6, R14, R13, R12, R11 ;  /* 0x0400000c0d0e7389 */ /* 0x00006400000c000b */
[----:B01----:R-:W-:Y:S01]  /*21390*/  ENDCOLLECTIVE ;  /* 0x000000000000791b */ /* 0x003fe20003800000 */
.L_x_6300:
[----:B------:R-:W-:Y:S01]  /*213a0*/  IMAD.MOV.U32 R12, RZ, RZ, 0x4 ;  /* 0x00000004ff0c7424 */ /* 0x000fe200078e00ff */
[----:B------:R-:W-:-:S05]  /*213b0*/  SEL R14, R14, RZ, P2 ;  /* 0x000000ff0e0e7207 */ /* 0x000fca0001000000 */
[----:B------:R-:W-:-:S04]  /*213c0*/  IMAD.IADD R3, R3, 0x1, R14 ;  /* 0x0000000103037824 */ /* 0x000fc800078e020e */
[----:B------:R-:W-:-:S07]  /*213d0*/  IMAD.MOV.U32 R13, RZ, RZ, R3 ;  /* 0x000000ffff0d7224 */ /* 0x000fce00078e0003 */
[----:B------:R-:W-:Y:S05]  /*213e0*/  WARPSYNC.COLLECTIVE R15, `(.L_x_6301) ;  /* 0x000000000f087348 */ /* 0x000fea0003c00000 */
[----:B------:R0:W1:Y:S02]  /*213f0*/  SHFL.UP P6, R14, R13, R12, R11 ;  /* 0x0400000c0d0e7389 */ /* 0x00006400000c000b */
[----:B01----:R-:W-:Y:S01]  /*21400*/  ENDCOLLECTIVE ;  /* 0x000000000000791b */ /* 0x003fe20003800000 */
.L_x_6301:
[----:B------:R-:W-:Y:S01]  /*21410*/  IMAD.MOV.U32 R12, RZ, RZ, 0x8 ;  /* 0x00000008ff0c7424 */ /* 0x000fe200078e00ff */
[----:B------:R-:W-:-:S05]  /*21420*/  SEL R14, R14, RZ, P3 ;  /* 0x000000ff0e0e7207 */ /* 0x000fca0001800000 */
[----:B------:R-:W-:-:S04]  /*21430*/  IMAD.IADD R3, R3, 0x1, R14 ;  /* 0x0000000103037824 */ /* 0x000fc800078e020e */
[----:B------:R-:W-:-:S07]  /*21440*/  IMAD.MOV.U32 R13, RZ, RZ, R3 ;  /* 0x000000ffff0d7224 */ /* 0x000fce00078e0003 */
[----:B------:R-:W-:Y:S05]  /*21450*/  WARPSYNC.COLLECTIVE R15, `(.L_x_6302) ;  /* 0x000000000f087348 */ /* 0x000fea0003c00000 */
[----:B------:R0:W1:Y:S02]  /*21460*/  SHFL.UP P6, R14, R13, R12, R11 ;  /* 0x0400000c0d0e7389 */ /* 0x00006400000c000b */
[----:B01----:R-:W-:Y:S01]  /*21470*/  ENDCOLLECTIVE ;  /* 0x000000000000791b */ /* 0x003fe20003800000 */
.L_x_6302:
[----:B------:R-:W-:Y:S01]  /*21480*/  IMAD.MOV.U32 R12, RZ, RZ, 0x10 ;  /* 0x00000010ff0c7424 */ /* 0x000fe200078e00ff */
[----:B------:R-:W-:-:S05]  /*21490*/  SEL R14, R14, RZ, P4 ;  /* 0x000000ff0e0e7207 */ /* 0x000fca0002000000 */
[----:B------:R-:W-:-:S04]  /*214a0*/  IMAD.IADD R3, R3, 0x1, R14 ;  /* 0x0000000103037824 */ /* 0x000fc800078e020e */
[----:B------:R-:W-:-:S07]  /*214b0*/  IMAD.MOV.U32 R13, RZ, RZ, R3 ;  /* 0x000000ffff0d7224 */ /* 0x000fce00078e0003 */
[----:B------:R-:W-:Y:S05]  /*214c0*/  WARPSYNC.COLLECTIVE R15, `(.L_x_6303) ;  /* 0x000000000f087348 */ /* 0x000fea0003c00000 */
[----:B------:R0:W1:Y:S02]  /*214d0*/  SHFL.UP P6, R14, R13, R12, R11 ;  /* 0x0400000c0d0e7389 */ /* 0x00006400000c000b */
[----:B01----:R-:W-:Y:S01]  /*214e0*/  ENDCOLLECTIVE ;  /* 0x000000000000791b */ /* 0x003fe20003800000 */
.L_x_6303:
        /* <DEDUP_REMOVED lines=8> */
.L_x_6304:
[----:B------:R-:W-:Y:S05]  /*21570*/  BRA `(.L_x_6305) ;  /* 0xffffffd4007c7947 */ /* 0x000fea000383ffff */
.L_x_6214:
        /* <DEDUP_REMOVED lines=8> */
.L_x_6307:
[----:B------:R-:W-:Y:S05]  /*21600*/  BSYNC B0 ;  /* 0x0000000000007941 */ /* 0x000fea0003800000 */
.L_x_6306:
        /* <DEDUP_REMOVED lines=9> */
.L_x_6308:
[----:B------:R-:W-:Y:S01]  /*216a0*/  IMAD.MOV.U32 R12, RZ, RZ, 0x4 ;  /* 0x00000004ff0c7424 */ /* 0x000fe200078e00ff */
[----:B------:R-:W-:-:S05]  /*216b0*/  SEL R14, R14, RZ, P2 ;  /* 0x000000ff0e0e7207 */ /* 0x000fca0001000000 */
[----:B------:R-:W-:-:S04]  /*216c0*/  IMAD.IADD R3, R3, 0x1, R14 ;  /* 0x0000000103037824 */ /* 0x000fc800078e020e */
[----:B------:R-:W-:-:S07]  /*216d0*/  IMAD.MOV.U32 R13, RZ, RZ, R3 ;  /* 0x000000ffff0d7224 */ /* 0x000fce00078e0003 */
[----:B------:R-:W-:Y:S05]  /*216e0*/  WARPSYNC.COLLECTIVE R15, `(.L_x_6309) ;  /* 0x000000000f087348 */ /* 0x000fea0003c00000 */
[----:B------:R0:W1:Y:S02]  /*216f0*/  SHFL.UP P6, R14, R13, R12, R11 ;  /* 0x0400000c0d0e7389 */ /* 0x00006400000c000b */
[----:B01----:R-:W-:Y:S01]  /*21700*/  ENDCOLLECTIVE ;  /* 0x000000000000791b */ /* 0x003fe20003800000 */
.L_x_6309:
[----:B------:R-:W-:Y:S01]  /*21710*/  IMAD.MOV.U32 R12, RZ, RZ, 0x8 ;  /* 0x00000008ff0c7424 */ /* 0x000fe200078e00ff */
[----:B------:R-:W-:-:S05]  /*21720*/  SEL R14, R14, RZ, P3 ;  /* 0x000000ff0e0e7207 */ /* 0x000fca0001800000 */
[----:B------:R-:W-:-:S04]  /*21730*/  IMAD.IADD R3, R3, 0x1, R14 ;  /* 0x0000000103037824 */ /* 0x000fc800078e020e */
[----:B------:R-:W-:-:S07]  /*21740*/  IMAD.MOV.U32 R13, RZ, RZ, R3 ;  /* 0x000000ffff0d7224 */ /* 0x000fce00078e0003 */
[----:B------:R-:W-:Y:S05]  /*21750*/  WARPSYNC.COLLECTIVE R15, `(.L_x_6310) ;  /* 0x000000000f087348 */ /* 0x000fea0003c00000 */
[----:B------:R0:W1:Y:S02]  /*21760*/  SHFL.UP P6, R14, R13, R12, R11 ;  /* 0x0400000c0d0e7389 */ /* 0x00006400000c000b */
[----:B01----:R-:W-:Y:S01]  /*21770*/  ENDCOLLECTIVE ;  /* 0x000000000000791b */ /* 0x003fe20003800000 */
.L_x_6310:
[----:B------:R-:W-:Y:S01]  /*21780*/  IMAD.MOV.U32 R12, RZ, RZ, 0x10 ;  /* 0x00000010ff0c7424 */ /* 0x000fe200078e00ff */
[----:B------:R-:W-:-:S05]  /*21790*/  SEL R14, R14, RZ, P4 ;  /* 0x000000ff0e0e7207 */ /* 0x000fca0002000000 */
[----:B------:R-:W-:-:S04]  /*217a0*/  IMAD.IADD R3, R3, 0x1, R14 ;  /* 0x0000000103037824 */ /* 0x000fc800078e020e */
[----:B------:R-:W-:-:S07]  /*217b0*/  IMAD.MOV.U32 R13, RZ, RZ, R3 ;  /* 0x000000ffff0d7224 */ /* 0x000fce00078e0003 */
[----:B------:R-:W-:Y:S05]  /*217c0*/  WARPSYNC.COLLECTIVE R15, `(.L_x_6311) ;  /* 0x000000000f087348 */ /* 0x000fea0003c00000 */
[----:B------:R0:W1:Y:S02]  /*217d0*/  SHFL.UP P6, R14, R13, R12, R11 ;  /* 0x0400000c0d0e7389 */ /* 0x00006400000c000b */
[----:B01----:R-:W-:Y:S01]  /*217e0*/  ENDCOLLECTIVE ;  /* 0x000000000000791b */ /* 0x003fe20003800000 */
.L_x_6311:
        /* <DEDUP_REMOVED lines=8> */
.L_x_6312:
[----:B------:R-:W-:Y:S05]  /*21870*/  BRA `(.L_x_6313) ;  /* 0xffffffd400587947 */ /* 0x000fea000383ffff */
.L_x_6216:
[----:B------:R-:W-:Y:S01]  /*21880*/  BSSY B0, `(.L_x_6314) ;  /* 0x0000006000007945 */ /* 0x000fe20003800000 */
[----:B------:R-:W-:Y:S01]  /*21890*/  PLOP3.LUT P6, PT, P6, PT, PT, 0x8, 0x0 ;  /* 0x000000000000781c */ /* 0x000fe200037ce170 */
[----:B------:R-:W-:-:S12]  /*218a0*/  IMAD.MOV.U32 R15, RZ, RZ, -0x1 ;  /* 0xffffffffff0f7424 */ /* 0x000fd800078e00ff */
[----:B0----5:R-:W-:Y:S05]  /*218b0*/  WARPSYNC.COLLECTIVE R15, `(.L_x_6315) ;  /* 0x000000000f087348 */ /* 0x021fea0003c00000 */
[----:B------:R-:W-:Y:S01]  /*218c0*/  VOTE.ANY R14, PT, P6 ;  /* 0x00000000000e7806 */ /* 0x000fe200030e0100 */
[----:B0----5:R-:W-:Y:S06]  /*218d0*/  ENDCOLLECTIVE ;  /* 0x000000000000791b */ /* 0x021fec0003800000 */
.L_x_6315:
[----:B------:R-:W-:Y:S05]  /*218e0*/  BSYNC B0 ;  /* 0x0000000000007941 */ /* 0x000fea0003800000 */
.L_x_6314:
        /* <DEDUP_REMOVED lines=9> */
.L_x_6316:
[----:B------:R-:W-:Y:S01]  /*21980*/  IMAD.MOV.U32 R17, RZ, RZ, R14 ;  /* 0x000000ffff117224 */ /* 0x000fe200078e000e */
[----:B------:R-:W-:Y:S06]  /*21990*/  BRA `(.L_x_6317) ;  /* 0xffffffd400487947 */ /* 0x000fec000383ffff */
.L_x_6218:
[----:B------:R-:W-:Y:S01]  /*219a0*/  BSSY B0, `(.L_x_6318) ;  /* 0x0000007000007945 */ /* 0x000fe20003800000 */
[----:B------:R-:W-:Y:S02]  /*219b0*/  IMAD.MOV.U32 R13, RZ, RZ, R3 ;  /* 0x000000ffff0d7224 */ /* 0x000fe400078e0003 */
[----:B------:R-:W-:Y:S02]  /*219c0*/  IMAD.MOV.U32 R11, RZ, RZ, 0x1f ;  /* 0x0000001fff0b7424 */ /* 0x000fe400078e00ff */
[----:B------:R-:W-:-:S07]  /*219d0*/  IMAD.MOV.U32 R15, RZ, RZ, -0x1 ;  /* 0xffffffffff0f7424 */ /* 0x000fce00078e00ff */
[----:B012--5:R-:W-:Y:S05]  /*219e0*/  WARPSYNC.COLLECTIVE R15, `(.L_x_6319) ;  /* 0x000000000f087348 */ /* 0x027fea0003c00000 */
[----:B------:R3:W4:Y:S02]  /*219f0*/  SHFL.IDX P6, R14, R13, R12, R11 ;  /* 0x0000000c0d0e7389 */ /* 0x00072400000c000b */
[----:B012345:R-:W-:Y:S01]  /*21a00*/  ENDCOLLECTIVE ;  /* 0x000000000000791b */ /* 0x03ffe20003800000 */
.L_x_6319:
[----:B------:R-:W-:Y:S05]  /*21a10*/  BSYNC B0 ;  /* 0x0000000000007941 */ /* 0x000fea0003800000 */
.L_x_6318:
[----:B------:R-:W-:Y:S01]  /*21a20*/  IMAD.MOV.U32 R4, RZ, RZ, R14 ;  /* 0x000000ffff047224 */ /* 0x000fe200078e000e */
[----:B------:R-:W-:Y:S06]  /*21a30*/  BRA `(.L_x_6217) ;  /* 0xffffffd4003c7947 */ /* 0x000fec000383ffff */
.L_x_6222:
[----:B0-----:R0:W1:Y:S02]  /*21a40*/  SYNCS.PHASECHK.TRANS64.TRYWAIT P0, [R0+URZ+0x28c20], R3 ;  /* 0x028c2003000075a7 */ /* 0x001064000800017f */
[----:B-1----:R-:W-:Y:S05]  /*21a50*/  @!P0 NANOSLEEP.SYNCS 0x989680 ;  /* 0x009896800000895d */ /* 0x002fea0003900000 */
[----:B------:R-:W1:Y:S02]  /*21a60*/  @!P0 SYNCS.PHASECHK.TRANS64 P0, [R0+URZ+0x28c20], R3 ;  /* 0x028c2003000085a7 */ /* 0x000e64000800007f */
[----:B-1----:R-:W-:Y:S05]  /*21a70*/  @!P0 BRA `(.L_x_6222) ;  /* 0xfffffffc00f08947 */ /* 0x002fea000383ffff */
[----:B------:R-:W-:Y:S05]  /*21a80*/  BRA `(.L_x_6320) ;  /* 0xffffffd800bc7947 */ /* 0x000fea000383ffff */
.L_x_6223:
        /* <DEDUP_REMOVED lines=11> */
.L_x_6322:
[----:B------:R-:W-:Y:S05]  /*21b40*/  BSYNC B0 ;  /* 0x0000000000007941 */ /* 0x000fea0003800000 */
.L_x_6321:
[----:B------:R-:W-:Y:S05]  /*21b50*/  BRA `(.L_x_6323) ;  /* 0xffffffd800a47947 */ /* 0x000fea000383ffff */
.L_x_6224:
[----:B------:R-:W-:Y:S01]  /*21b60*/  BSSY B0, `(.L_x_6324) ;  /* 0x0000006000007945 */ /* 0x000fe20003800000 */
[----:B------:R-:W-:-:S07]  /*21b70*/  IMAD.MOV.U32 R15, RZ, RZ, -0x1 ;  /* 0xffffffffff0f7424 */ /* 0x000fce00078e00ff */
[----:B01---5:R-:W-:Y:S05]  /*21b80*/  WARPSYNC.COLLECTIVE R15, `(.L_x_6325) ;  /* 0x000000000f0c7348 */ /* 0x023fea0003c00000 */
[----:B------:R-:W-:Y:S02]  /*21b90*/  ELECT P6, UR62, PT ;  /* 0x00000000003e782f */ /* 0x000fe400038c0000 */
[----:B------:R-:W-:Y:S01]  /*21ba0*/  MOV R14, UR62 ;  /* 0x0000003e000e7c02 */ /* 0x000fe20008000f00 */
[----:B01---5:R-:W-:Y:S10]  /*21bb0*/  ENDCOLLECTIVE ;  /* 0x000000000000791b */ /* 0x023ff40003800000 */
.L_x_6325:
[----:B------:R-:W-:Y:S05]  /*21bc0*/  BSYNC B0 ;  /* 0x0000000000007941 */ /* 0x000fea0003800000 */
.L_x_6324:
[----:B------:R-:W-:Y:S05]  /*21bd0*/  BRA `(.L_x_6326) ;  /* 0xffffffd800987947 */ /* 0x000fea000383ffff */
.L_x_6226:
[----:B0-----:R0:W1:Y:S02]  /*21be0*/  SYNCS.PHASECHK.TRANS64.TRYWAIT P0, [R6+URZ], R5 ;  /* 0x00000005060075a7 */ /* 0x001064000800017f */
[----:B-1----:R-:W-:Y:S05]  /*21bf0*/  @!P0 NANOSLEEP.SYNCS 0x989680 ;  /* 0x009896800000895d */ /* 0x002fea0003900000 */
[----:B------:R-:W1:Y:S02]  /*21c00*/  @!P0 SYNCS.PHASECHK.TRANS64 P0, [R6+URZ], R5 ;  /* 0x00000005060085a7 */ /* 0x000e64000800007f */
[----:B-1----:R-:W-:Y:S05]  /*21c10*/  @!P0 BRA `(.L_x_6226) ;  /* 0xfffffffc00f08947 */ /* 0x002fea000383ffff */
[----:B------:R-:W-:Y:S05]  /*21c20*/  BRA `(.L_x_6327) ;  /* 0xffffffd800d47947 */ /* 0x000fea000383ffff */
.L_x_6227:
[----:B-1----:R1:W2:Y:S02]  /*21c30*/  SYNCS.PHASECHK.TRANS64.TRYWAIT P0, [R7+URZ], R2 ;  /* 0x00000002070075a7 */ /* 0x0022a4000800017f */
[----:B--2---:R-:W-:Y:S05]  /*21c40*/  @!P0 NANOSLEEP.SYNCS 0x989680 ;  /* 0x009896800000895d */ /* 0x004fea0003900000 */
[----:B------:R-:W2:Y:S02]  /*21c50*/  @!P0 SYNCS.PHASECHK.TRANS64 P0, [R7+URZ], R2 ;  /* 0x00000002070085a7 */ /* 0x000ea4000800007f */
[----:B--2---:R-:W-:Y:S05]  /*21c60*/  @!P0 BRA `(.L_x_6227) ;  /* 0xfffffffc00f08947 */ /* 0x004fea000383ffff */
[----:B------:R-:W-:Y:S05]  /*21c70*/  BRA `(.L_x_6328) ;  /* 0xffffffd800c87947 */ /* 0x000fea000383ffff */
.L_x_6229:
[----:B--2---:R2:W3:Y:S02]  /*21c80*/  SYNCS.PHASECHK.TRANS64.TRYWAIT P0, [R4+URZ], R5 ;  /* 0x00000005040075a7 */ /* 0x0044e4000800017f */
[----:B---3--:R-:W-:Y:S05]  /*21c90*/  @!P0 NANOSLEEP.SYNCS 0x989680 ;  /* 0x009896800000895d */ /* 0x008fea0003900000 */
[----:B------:R-:W3:Y:S02]  /*21ca0*/  @!P0 SYNCS.PHASECHK.TRANS64 P0, [R4+URZ], R5 ;  /* 0x00000005040085a7 */ /* 0x000ee4000800007f */
[----:B---3--:R-:W-:Y:S05]  /*21cb0*/  @!P0 BRA `(.L_x_6229) ;  /* 0xfffffffc00f08947 */ /* 0x008fea000383ffff */
[----:B------:R-:W-:Y:S05]  /*21cc0*/  BRA `(.L_x_6329) ;  /* 0xffffffd800d07947 */ /* 0x000fea000383ffff */
.L_x_6330:
        /* <DEDUP_REMOVED lines=11> */
.L_x_15125:


//--------------------- .text._ZN7cutlass13device_kernelIN5flash11enable_sm90INS1_16FlashAttnFwdSm90INS1_25CollectiveMainloopFwdSm90ILi2EN4cute5tupleIJNS5_1CILi1EEES8_S8_EEENS6_IJNS7_ILi64EEESA_SA_EEELi512ENS_10bfloat16_tEfNS_4arch4Sm90ELb0ELb1ELb0ELb1ELb0ELb0ELb1ELb0ELb0ELb1ELb0ELb0EEENS1_21CollectiveEpilogueFwdINS6_IJSA_NS7_ILi512EEESA_EEES9_SC_SE_Li256ELb1ELb1ELb0ELb0EEENS1_36VarlenDynamicPersistentTileSchedulerILi64ELi64ELi256ELi128ELb0ELb1ELb1ELb1ELb0ELb1EEEEEEEEEvNT_6ParamsE --------------------------
	.section	.text._ZN7cutlass13device_kernelIN5flash11enable_sm90INS1_16FlashAttnFwdSm90INS1_25CollectiveMainloopFwdSm90ILi2EN4cute5tupleIJNS5_1CILi1EEES8_S8_EEENS6_IJNS7_ILi64EEESA_SA_EEELi512ENS_10bfloat16_tEfNS_4arch4Sm90ELb0ELb1ELb0ELb1ELb0ELb0ELb1ELb0ELb0ELb1ELb0ELb0EEENS1_21CollectiveEpilogueFwdINS6_IJSA_NS7_ILi512EEESA_EEES9_SC_SE_Li256ELb1ELb1ELb0ELb0EEENS1_36VarlenDynamicPersistentTileSchedulerILi64ELi64ELi256ELi128ELb0ELb1ELb1ELb1ELb0ELb1EEEEEEEEEvNT_6ParamsE,"ax",@progbits
	.align	128
.text._ZN7cutlass13device_kernelIN5flash11enable_sm90INS1_16FlashAttnFwdSm90INS1_25CollectiveMainloopFwdSm90ILi2EN4cute5tupleIJNS5_1CILi1EEES8_S8_EEENS6_IJNS7_ILi64EEESA_SA_EEELi512ENS_10bfloat16_tEfNS_4arch4Sm90ELb0ELb1ELb0ELb1ELb0ELb0ELb1ELb0ELb0ELb1ELb0ELb0EEENS1_21CollectiveEpilogueFwdINS6_IJSA_NS7_ILi512EEESA_EEES9_SC_SE_Li256ELb1ELb1ELb0ELb0EEENS1_36VarlenDynamicPersistentTileSchedulerILi64ELi64ELi256ELi128ELb0ELb1ELb1ELb1ELb0ELb1EEEEEEEEEvNT_6ParamsE:
        .type           _ZN7cutlass13device_kernelIN5flash11enable_sm90INS1_16FlashAttnFwdSm90INS1_25CollectiveMainloopFwdSm90ILi2EN4cute5tupleIJNS5_1CILi1EEES8_S8_EEENS6_IJNS7_ILi64EEESA_SA_EEELi512ENS_10bfloat16_tEfNS_4arch4Sm90ELb0ELb1ELb0ELb1ELb0ELb0ELb1ELb0ELb0ELb1ELb0ELb0EEENS1_21CollectiveEpilogueFwdINS6_IJSA_NS7_ILi512EEESA_EEES9_SC_SE_Li256ELb1ELb1ELb0ELb0EEENS1_36VarlenDynamicPersistentTileSchedulerILi64ELi64ELi256ELi128ELb0ELb1ELb1ELb1ELb0ELb1EEEEEEEEEvNT_6ParamsE,@function
        .size           _ZN7cutlass13device_kernelIN5flash11enable_sm90INS1_16FlashAttnFwdSm90INS1_25CollectiveMainloopFwdSm90ILi2EN4cute5tupleIJNS5_1CILi1EEES8_S8_EEENS6_IJNS7_ILi64EEESA_SA_EEELi512ENS_10bfloat16_tEfNS_4arch4Sm90ELb0ELb1ELb0ELb1ELb0ELb0ELb1ELb0ELb0ELb1ELb0ELb0EEENS1_21CollectiveEpilogueFwdINS6_IJSA_NS7_ILi512EEESA_EEES9_SC_SE_Li256ELb1ELb1ELb0ELb0EEENS1_36VarlenDynamicPersistentTileSchedulerILi64ELi64ELi256ELi128ELb0ELb1ELb1ELb1ELb0ELb1EEEEEEEEEvNT_6ParamsE,(.L_x_15126 - _ZN7cutlass13device_kernelIN5flash11enable_sm90INS1_16FlashAttnFwdSm90INS1_25CollectiveMainloopFwdSm90ILi2EN4cute5tupleIJNS5_1CILi1EEES8_S8_EEENS6_IJNS7_ILi64EEESA_SA_EEELi512ENS_10bfloat16_tEfNS_4arch4Sm90ELb0ELb1ELb0ELb1ELb0ELb0ELb1ELb0ELb0ELb1ELb0ELb0EEENS1_21CollectiveEpilogueFwdINS6_IJSA_NS7_ILi512EEESA_EEES9_SC_SE_Li256ELb1ELb1ELb0ELb0EEENS1_36VarlenDynamicPersistentTileSchedulerILi64ELi64ELi256ELi128ELb0ELb1ELb1ELb1ELb0ELb1EEEEEEEEEvNT_6ParamsE)
        .other          _ZN7cutlass13device_kernelIN5flash11enable_sm90INS1_16FlashAttnFwdSm90INS1_25CollectiveMainloopFwdSm90ILi2EN4cute5tupleIJNS5_1CILi1EEES8_S8_EEENS6_IJNS7_ILi64EEESA_SA_EEELi512ENS_10bfloat16_tEfNS_4arch4Sm90ELb0ELb1ELb0ELb1ELb0ELb0ELb1ELb0ELb0ELb1ELb0ELb0EEENS1_21CollectiveEpilogueFwdINS6_IJSA_NS7_ILi512EEESA_EEES9_SC_SE_Li256ELb1ELb1ELb0ELb0EEENS1_36VarlenDynamicPersistentTileSchedulerILi64ELi64ELi256ELi128ELb0ELb1ELb1ELb1ELb0ELb1EEEEEEEEEvNT_6ParamsE,@"STO_CUDA_ENTRY STV_DEFAULT"
_ZN7cutlass13device_kernelIN5flash11enable_sm90INS1_16FlashAttnFwdSm90INS1_25CollectiveMainloopFwdSm90ILi2EN4cute5tupleIJNS5_1CILi1EEES8_S8_EEENS6_IJNS7_ILi64EEESA_SA_EEELi512ENS_10bfloat16_tEfNS_4arch4Sm90ELb0ELb1ELb0ELb1ELb0ELb0ELb1ELb0ELb0ELb1ELb0ELb0EEENS1_21CollectiveEpilogueFwdINS6_IJSA_NS7_ILi512EEESA_EEES9_SC_SE_Li256ELb1ELb1ELb0ELb0EEENS1_36VarlenDynamicPersistentTileSchedulerILi64ELi64ELi256ELi128ELb0ELb1ELb1ELb1ELb0ELb1EEEEEEEEEvNT_6ParamsE:
        /* <DEDUP_REMOVED lines=17> */
.L_x_6332:
[----:B------:R-:W-:Y:S05]  /*0110*/  BSYNC B0 ;  /* 0x0000000000007941 */ /* 0x000fea0003800000 */
.L_x_6331:
        /* <DEDUP_REMOVED lines=39> */
.L_x_6333:
        /* <DEDUP_REMOVED lines=22> */
.L_x_6334:
        /* <DEDUP_REMOVED lines=18> */
.L_x_6335:
        /* <DEDUP_REMOVED lines=22> */
.L_x_6336:
        /* <DEDUP_REMOVED lines=22> */
.L_x_6337:
        /* <DEDUP_REMOVED lines=8> */
.L_x_6339:
        /* <DEDUP_REMOVED lines=18> */
[----:B------:R-:W2:Y:S01]  /*0a70*/  LDL.LU R17, [R1+0x64] ;  /* 0x0000640001117983 */ /* 0x000ea20000300800 */
[----:B------:R-:W-:Y:S01]  /*0a80*/  VIADD R205, R4, 0xffffff80 ;  /* 0xffffff8004cd7836 */ /* 0x000fe20000000000 */
[----:B------:R-:W-:Y:S01]  /*0a90*/  R2UR UR4, R13 ;  /* 0x000000000d0472ca */ /* 0x000fe200000e0000 */
[----:B------:R-:W-:Y:S01]  /*0aa0*/  IMAD.MOV.U32 R185, RZ, RZ, 0x20 ;  /* 0x00000020ffb97424 */ /* 0x000fe200078e00ff */
[----:B------:R-:W-:Y:S01]  /*0ab0*/  UMOV UR36, URZ ;  /* 0x0000003f00247c82 */ /* 0x000fe20008000000 */
[----:B------:R-:W-:Y:S01]  /*0ac0*/  IMAD.MOV.U32 R200, RZ, RZ, RZ ;  /* 0x000000ffffc87224 */ /* 0x000fe200078e00ff */
[----:B------:R-:W-:-:S04]  /*0ad0*/  SHF.R.S32.HI R0, RZ, 0x1f, R205 ;  /* 0x0000001fff007819 */ /* 0x000fc800000114cd */
[CC--:B------:R-:W-:Y:S02]  /*0ae0*/  LEA.HI R2, R0.reuse, R205.reuse, RZ, 0x4 ;  /* 0x000000cd00027211 */ /* 0x0c0fe400078f20ff */
[CC--:B------:R-:W-:Y:S02]  /*0af0*/  LEA.HI R6, R0.reuse, R205.reuse, RZ, 0x2 ;  /* 0x000000cd00067211 */ /* 0x0c0fe400078f10ff */
[----:B------:R-:W-:Y:S02]  /*0b00*/  SHF.R.S32.HI R5, RZ, 0x4, R2 ;  /* 0x00000004ff057819 */ /* 0x000fe40000011402 */
[----:B------:R-:W-:Y:S02]  /*0b10*/  LEA.HI R8, R0, R205, RZ, 0x7 ;  /* 0x000000cd00087211 */ /* 0x000fe400078f38ff */
[C---:B------:R-:W-:Y:S02]  /*0b20*/  LEA.HI R3, R2.reuse, R5, RZ, 0x1 ;  /* 0x0000000502037211 */ /* 0x040fe400078f08ff */
[----:B------:R-:W-:-:S02]  /*0b30*/  LOP3.LUT R2, R2, 0xfffffff0, RZ, 0xc0, !PT ;  /* 0xfffffff002027812 */ /* 0x000fc400078ec0ff */
[----:B------:R-:W-:Y:S02]  /*0b40*/  LOP3.LUT R4, R3, 0x1ffffffe, RZ, 0xc0, !PT ;  /* 0x1ffffffe03047812 */ /* 0x000fe400078ec0ff */
[----:B------:R-:W-:Y:S01]  /*0b50*/  LEA.HI R3, R0, R205, RZ, 0x5 ;  /* 0x000000cd00037211 */ /* 0x000fe200078f28ff */
[----:B------:R-:W-:Y:S01]  /*0b60*/  IMAD.IADD R2, R205, 0x1, -R2 ;  /* 0x00000001cd027824 */ /* 0x000fe200078e0a02 */
[----:B------:R-:W-:Y:S01]  /*0b70*/  LOP3.LUT R10, R6, 0xfffffffc, RZ, 0xc0, !PT ;  /* 0xfffffffc060a7812 */ /* 0x000fe200078ec0ff */
[----:B------:R-:W-:Y:S01]  /*0b80*/  IMAD.IADD R5, R5, 0x1, -R4 ;  /* 0x0000000105057824 */ /* 0x000fe200078e0a04 */
[--C-:B------:R-:W-:Y:S02]  /*0b90*/  SHF.R.S32.HI R4, RZ, 0x5, R3.reuse ;  /* 0x00000005ff047819 */ /* 0x100fe40000011403 */
[----:B------:R-:W-:Y:S01]  /*0ba0*/  SHF.R.S32.HI R3, RZ, 0x1f, R3 ;  /* 0x0000001fff037819 */ /* 0x000fe20000011403 */
[----:B------:R-:W-:Y:S01]  /*0bb0*/  IMAD.IADD R12, R205, 0x1, -R10 ;  /* 0x00000001cd0c7824 */ /* 0x000fe200078e0a0a */
[----:B------:R-:W-:Y:S01]  /*0bc0*/  LOP3.LUT R6, R8, 0xffffff80, RZ, 0xc0, !PT ;  /* 0xffffff8008067812 */ /* 0x000fe200078ec0ff */
[----:B------:R-:W-:Y:S01]  /*0bd0*/  IMAD.SHL.U32 R5, R5, 0x8, RZ ;  /* 0x0000000805057824 */ /* 0x000fe200078e00ff */
[----:B------:R-:W-:-:S02]  /*0be0*/  LEA.HI R3, R3, R4, RZ, 0x2 ;  /* 0x0000000403037211 */ /* 0x000fc400078f10ff */
[----:B------:R-:W-:Y:S01]  /*0bf0*/  SHF.R.S32.HI R9, RZ, 0x1f, R2 ;  /* 0x0000001fff097819 */ /* 0x000fe20000011402 */
[----:B------:R-:W-:Y:S01]  /*0c00*/  IMAD.IADD R6, R205, 0x1, -R6 ;  /* 0x00000001cd067824 */ /* 0x000fe200078e0a06 */
[----:B------:R-:W-:Y:S02]  /*0c10*/  SHF.R.S32.HI R201, RZ, 0x7, R8 ;  /* 0x00000007ffc97819 */ /* 0x000fe40000011408 */
[----:B------:R-:W-:Y:S02]  /*0c20*/  LOP3.LUT R3, R3, 0x3ffffc, RZ, 0xc0, !PT ;  /* 0x003ffffc03037812 */ /* 0x000fe400078ec0ff */
[----:B------:R-:W-:Y:S01]  /*0c30*/  SHF.R.S32.HI R7, RZ, 0x1f, R6 ;  /* 0x0000001fff077819 */ /* 0x000fe20000011406 */
[----:B------:R-:W-:Y:S01]  /*0c40*/  IMAD R16, R201, 0x100, R2 ;  /* 0x00000100c9107824 */ /* 0x000fe200078e0202 */
[----:B------:R-:W-:Y:S01]  /*0c50*/  LEA.HI R11, R12, R12, RZ, 0x1 ;  /* 0x0000000c0c0b7211 */ /* 0x000fe200078f08ff */
[----:B------:R-:W-:Y:S01]  /*0c60*/  IMAD.IADD R3, R4, 0x1, -R3 ;  /* 0x0000000104037824 */ /* 0x000fe200078e0a03 */
[----:B------:R-:W-:-:S02]  /*0c70*/  LEA.HI R10, R9, R2, RZ, 0x3 ;  /* 0x00000002090a7211 */ /* 0x000fc400078f18ff */
[-C--:B------:R-:W-:Y:S01]  /*0c80*/  LEA.HI R9, R7, R6.reuse, RZ, 0x2 ;  /* 0x0000000607097211 */ /* 0x080fe200078f10ff */
[----:B------:R-:W-:Y:S01]  /*0c90*/  IMAD R16, R3, 0x10, R16 ;  /* 0x0000001003107824 */ /* 0x000fe200078e0210 */
[----:B------:R-:W-:Y:S02]  /*0ca0*/  LOP3.LUT R13, R11, 0x1ffffffe, RZ, 0xc0, !PT ;  /* 0x1ffffffe0b0d7812 */ /* 0x000fe400078ec0ff */
[C---:B------:R-:W-:Y:S01]  /*0cb0*/  LOP3.LUT R11, R10.reuse, 0xfffffff8, RZ, 0xc0, !PT ;  /* 0xfffffff80a0b7812 */ /* 0x040fe200078ec0ff */
[----:B------:R-:W-:Y:S01]  /*0cc0*/  IMAD.SHL.U32 R10, R10, 0x40, RZ ;  /* 0x000000400a0a7824 */ /* 0x000fe200078e00ff */
[----:B------:R-:W-:Y:S01]  /*0cd0*/  LOP3.LUT R3, R9, 0x7ffffffc, RZ, 0xc0, !PT ;  /* 0x7ffffffc09037812 */ /* 0x000fe200078ec0ff */
[----:B------:R-:W-:Y:S01]  /*0ce0*/  IMAD.U32 R204, R16, 0x40, R5 ;  /* 0x0000004010cc7824 */ /* 0x000fe200078e0005 */
[----:B------:R-:W-:Y:S01]  /*0cf0*/  LEA.HI R7, R7, R6, RZ, 0x5 ;  /* 0x0000000607077211 */ /* 0x000fe200078f28ff */
[----:B------:R-:W-:Y:S01]  /*0d00*/  IMAD.IADD R11, R2, 0x1, -R11 ;  /* 0x00000001020b7824 */ /* 0x000fe200078e0a0b */
[----:B------:R-:W-:Y:S01]  /*0d10*/  SHF.R.S32.HI R2, RZ, 0x2, R9 ;  /* 0x00000002ff027819 */ /* 0x000fe20000011409 */
[----:B------:R-:W-:Y:S01]  /*0d20*/  IMAD.IADD R18, R6, 0x1, -R3 ;  /* 0x0000000106127824 */ /* 0x000fe200078e0a03 */
[----:B------:R-:W-:Y:S01]  /*0d30*/  LEA.HI R0, R0, R205, RZ, 0x3 ;  /* 0x000000cd00007211 */ /* 0x000fe200078f18ff */
[----:B------:R-:W-:Y:S01]  /*0d40*/  IMAD.SHL.U32 R3, R11, 0x40, RZ ;  /* 0x000000400b037824 */ /* 0x000fe200078e00ff */
[----:B------:R-:W-:Y:S01]  /*0d50*/  SHF.R.S32.HI R9, RZ, 0x1f, R9 ;  /* 0x0000001fff097819 */ /* 0x000fe20000011409 */
[----:B------:R-:W-:Y:S01]  /*0d60*/  IMAD.IADD R12, R12, 0x1, -R13 ;  /* 0x000000010c0c7824 */ /* 0x000fe200078e0a0d */
[----:B------:R-:W-:Y:S01]  /*0d70*/  LOP3.LUT R198, R0, 0xfffffff8, RZ, 0xc0, !PT ;  /* 0xfffffff800c67812 */ /* 0x000fe200078ec0ff */
[----:B------:R-:W-:Y:S01]  /*0d80*/  IMAD.SHL.U32 R18, R18, 0x2, RZ ;  /* 0x0000000212127824 */ /* 0x000fe200078e00ff */
[----:B------:R-:W-:-:S02]  /*0d90*/  LOP3.LUT R6, R3, 0x1c0, RZ, 0xc0, !PT ;  /* 0x000001c003067812 */ /* 0x000fc400078ec0ff */
[----:B------:R-:W-:Y:S01]  /*0da0*/  LOP3.LUT R3, R10, 0x7ffffe00, RZ, 0xc0, !PT ;  /* 0x7ffffe000a037812 */ /* 0x000fe200078ec0ff */
[----:B------:R-:W-:Y:S01]  /*0db0*/  IMAD.IADD R198, R205, 0x1, -R198 ;  /* 0x00000001cdc67824 */ /* 0x000fe200078e0ac6 */
[----:B------:R-:W-:Y:S02]  /*0dc0*/  LOP3.LUT R5, R6, 0x8, R5, 0xf8, !PT ;  /* 0x0000000806057812 */ /* 0x000fe400078ef805 */
[----:B------:R-:W-:Y:S01]  /*0dd0*/  SHF.R.U32.HI R6, RZ, 0x3, R6 ;  /* 0x00000003ff067819 */ /* 0x000fe20000011606 */
[----:B------:R-:W-:Y:S01]  /*0de0*/  IMAD R3, R4, 0x400, R3 ;  /* 0x0000040004037824 */ /* 0x000fe200078e0203 */
[----:B------:R-:W-:Y:S01]  /*0df0*/  LEA.HI R9, R9, R2, RZ, 0x3 ;  /* 0x0000000209097211 */ /* 0x000fe200078f18ff */
[----:B------:R-:W-:Y:S01]  /*0e00*/  IMAD.SHL.U32 R187, R198, 0x8, RZ ;  /* 0x00000008c6bb7824 */ /* 0x000fe200078e00ff */
[----:B------:R-:W-:Y:S02]  /*0e10*/  LOP3.LUT R6, R5, R6, RZ, 0x3c, !PT ;  /* 0x0000000605067212 */ /* 0x000fe400078e3cff */
[----:B------:R-:W-:Y:S01]  /*0e20*/  R2P PR, R11, 0x6 ;  /* 0x000000060b007804 */ /* 0x000fe20000000000 */
[----:B------:R-:W-:Y:S01]  /*0e30*/  VIADD R197, R187, 0x40 ;  /* 0x00000040bbc57836 */ /* 0x000fe20000000000 */
        /* <DEDUP_REMOVED lines=9> */
[----:B------:R-:W-:Y:S01]  /*0ed0*/  VIADD R194, R187, 0x100 ;  /* 0x00000100bbc27836 */ /* 0x000fe20000000000 */
[----:B------:R-:W-:Y:S01]  /*0ee0*/  SEL R185, R185, 0xffffffe0, !P1 ;  /* 0xffffffe0b9b97807 */ /* 0x000fe20004800000 */
[----:B------:R-:W-:Y:S01]  /*0ef0*/  VIADD R186, R23, 0x36400 ;  /* 0x0003640017ba7836 */ /* 0x000fe20000000000 */
        /* <DEDUP_REMOVED lines=16> */
[----:B------:R-:W-:Y:S02]  /*1000*/  IMAD.MOV.U32 R6, RZ, RZ, R14 ;  /* 0x000000ffff067224 */ /* 0x000fe400078e000e */
[----:B------:R-:W-:Y:S02]  /*1010*/  IMAD.MOV.U32 R7, RZ, RZ, R15 ;  /* 0x000000ffff077224 */ /* 0x000fe400078e000f */
[----:B------:R-:W-:Y:S02]  /*1020*/  IMAD.MOV.U32 R2, RZ, RZ, RZ ;  /* 0x000000ffff027224 */ /* 0x000fe400078e00ff */
[----:B------:R-:W-:Y:S02]  /*1030*/  IMAD.SHL.U32 R22, R8, 0x100, RZ ;  /* 0x0000010008167824 */ /* 0x000fe400078e00ff */
[----:B------:R-:W-:Y:S02]  /*1040*/  IMAD R189, R12, 0x8, R19 ;  /* 0x000000080cbd7824 */ /* 0x000fe400078e0213 */
[----:B------:R-:W-:Y:S01]  /*1050*/  IMAD.IADD R185, R185, 0x1, R184 ;  /* 0x00000001b9b97824 */ /* 0x000fe200078e02b8 */
[----:B--2---:R-:W-:-:S07]  /*1060*/  LOP3.LUT R188, R17, 0x1, RZ, 0xfc, !PT ;  /* 0x0000000111bc7812 */ /* 0x004fce00078efcff */
.L_x_6442:
[----:B0-23--:R-:W0:Y:S08]  /*1070*/  LDC.64 R4, c[0x0][0xb20] ;  /* 0x0002c800ff047b82 */ /* 0x00de300000000a00 */
[----:B-1--4-:R-:W1:Y:S01]  /*1080*/  LDC.64 R8, c[0x0][0xb10] ;  /* 0x0002c400ff087b82 */ /* 0x012e620000000a00 */
        /* <DEDUP_REMOVED lines=10> */
[----:B------:R-:W-:Y:S01]  /*1130*/  UISETP.NE.U32.AND UP0, UPT, UR6, URZ, UPT ;  /* 0x0000003f0600728c */ /* 0x000fe2000bf05070 */
[----:B------:R-:W-:Y:S01]  /*1140*/  ULDC UR5, c[0x0][0x424] ;  /* 0x0001090000057ab9 */ /* 0x000fe20000000800 */
[----:B0-----:R-:W-:-:S05]  /*1150*/  @P0 IMAD.WIDE R4, R7, 0x4, R4 ;  /* 0x0000000407040825 */ /* 0x001fca00078e0204 */
[----:B------:R0:W5:Y:S01]  /*1160*/  @P0 LDG.E R3, desc[UR38][R4.64] ;  /* 0x0000002604030981 */ /* 0x000162000c1e1900 */
[----:B-1----:R-:W-:-:S05]  /*1170*/  @P1 IMAD.WIDE R8, R7, 0x4, R8 ;  /* 0x0000000407081825 */ /* 0x002fca00078e0208 */
[----:B------:R0:W5:Y:S01]  /*1180*/  @P1 LDG.E R17, desc[UR38][R8.64] ;  /* 0x0000002608111981 */ /* 0x000162000c1e1900 */
[----:B------:R-:W-:Y:S01]  /*1190*/  UISETP.NE.AND.EX UP0, UPT, UR7, URZ, UPT, UP0 ;  /* 0x0000003f0700728c */ /* 0x000fe2000bf05300 */
[----:B------:R-:W-:Y:S02]  /*11a0*/  IMAD.MOV.U32 R191, RZ, RZ, R6 ;  /* 0x000000ffffbf7224 */ /* 0x000fe400078e0006 */
[----:B------:R-:W-:Y:S01]  /*11b0*/  ULDC.64 UR6, c[0x0][0xb18] ;  /* 0x0002c60000067ab9 */ /* 0x000fe20000000a00 */
[----:B------:R-:W-:Y:S01]  /*11c0*/  USEL UR5, UR5, 0x1, UP0 ;  /* 0x0000000105057887 */ /* 0x000fe20008000000 */
[----:B------:R-:W-:Y:S01]  /*11d0*/  ISETP.NE.U32.AND P2, PT, RZ, UR6, PT ;  /* 0x00000006ff007c0c */ /* 0x000fe2000bf45070 */
[----:B------:R-:W-:Y:S02]  /*11e0*/  ULDC UR6, c[0x0][0x2f0] ;  /* 0x0000bc0000067ab9 */ /* 0x000fe40000000800 */
[----:B------:R-:W-:Y:S01]  /*11f0*/  UIMAD UR5, UR5, UR6, URZ ;  /* 0x00000006050572a4 */ /* 0x000fe2000f8e023f */
[----:B------:R-:W-:Y:S01]  /*1200*/  ISETP.NE.AND.EX P2, PT, RZ, UR7, PT, P2 ;  /* 0x00000007ff007c0c */ /* 0x000fe2000bf45320 */
[----:B0-----:R-:W-:-:S12]  /*1210*/  @P1 BRA `(.L_x_6340) ;  /* 0x0000000000241947 */ /* 0x001fd80003800000 */
        /* <DEDUP_REMOVED lines=9> */
.L_x_6340:
[----:B------:R-:W-:Y:S02]  /*12b0*/  IMAD.U32 R16, RZ, RZ, UR5 ;  /* 0x00000005ff107e24 */ /* 0x000fe4000f8e00ff */
[----:B------:R-:W-:Y:S01]  /*12c0*/  IMAD.MOV.U32 R192, RZ, RZ, R7 ;  /* 0x000000ffffc07224 */ /* 0x000fe200078e0007 */
[----:B------:R-:W-:Y:S06]  /*12d0*/  @!P2 BRA `(.L_x_6341) ;  /* 0x000000000010a947 */ /* 0x000fec0003800000 */
[----:B------:R-:W0:Y:S02]  /*12e0*/  LDC.64 R4, c[0x0][0xb18] ;  /* 0x0002c600ff047b82 */ /* 0x000e240000000a00 */
[----:B0-----:R-:W-:-:S05]  /*12f0*/  IMAD.WIDE R4, R7, 0x4, R4 ;  /* 0x0000000407047825 */ /* 0x001fca00078e0204 */
[----:B------:R0:W5:Y:S01]  /*1300*/  LDG.E R16, desc[UR38][R4.64] ;  /* 0x0000002604107981 */ /* 0x000162000c1e1900 */
[----:B------:R-:W-:Y:S05]  /*1310*/  BRA `(.L_x_6342) ;  /* 0x0000000000247947 */ /* 0x000fea0003800000 */
.L_x_6341:
        /* <DEDUP_REMOVED lines=9> */
.L_x_6342:
[----:B0-----:R-:W2:Y:S01]  /*13b0*/  LDL R4, [R1+0x4] ;  /* 0x0000040001047983 */ /* 0x001ea20000100800 */
[----:B-----5:R-:W-:Y:S01]  /*13c0*/  IMAD.IADD R16, R16, 0x1, -R3 ;  /* 0x0000000110107824 */ /* 0x020fe200078e0a03 */
[----:B------:R-:W-:-:S03]  /*13d0*/  USHF.L.U32 UR40, UR4, 0x6, URZ ;  /* 0x0000000604287899 */ /* 0x000fc6000800063f */
[----:B------:R-:W-:-:S05]  /*13e0*/  VIADD R0, R16, 0x3f ;  /* 0x0000003f10007836 */ /* 0x000fca0000000000 */
[----:B------:R-:W-:-:S04]  /*13f0*/  SHF.R.S32.HI R3, RZ, 0x1f, R0 ;  /* 0x0000001fff037819 */ /* 0x000fc80000011400 */
[----:B------:R-:W-:-:S04]  /*1400*/  LEA.HI R3, R3, R0, RZ, 0x6 ;  /* 0x0000000003037211 */ /* 0x000fc800078f30ff */
[----:B------:R-:W-:Y:S02]  /*1410*/  SHF.R.S32.HI R168, RZ, 0x6, R3 ;  /* 0x00000006ffa87819 */ /* 0x000fe40000011403 */
[----:B--2---:R-:W-:-:S13]  /*1420*/  ISETP.NE.AND P0, PT, R4, 0x1, PT ;  /* 0x000000010400780c */ /* 0x004fda0003f05270 */
[----:B------:R-:W-:Y:S05]  /*1430*/  @!P0 BRA `(.L_x_6343) ;  /* 0x0000001c00e88947 */ /* 0x000fea0003800000 */
[----:B------:R-:W0:Y:S01]  /*1440*/  LDC R0, c[0x0][0x448] ;  /* 0x00011200ff007b82 */ /* 0x000e220000000800 */
[----:B------:R-:W-:Y:S01]  /*1450*/  UIADD3 UR4, UR40, 0x3f, URZ ;  /* 0x0000003f28047890 */ /* 0x000fe2000fffe03f */
[----:B------:R-:W-:-:S06]  /*1460*/  IADD3 R5, R16, 0x1, -R17 ;  /* 0x0000000110057810 */ /* 0x000fcc0007ffe811 */
[----:B------:R-:W1:Y:S01]  /*1470*/  LDC.64 R6, c[0x0][0xad8] ;  /* 0x0002b600ff067b82 */ /* 0x000e620000000a00 */
[----:B0-----:R-:W-:Y:S01]  /*1480*/  ISETP.NE.AND P1, PT, R0, 0x1, PT ;  /* 0x000000010000780c */ /* 0x001fe20003f25270 */
[----:B------:R-:W-:Y:S01]  /*1490*/  IMAD.U32 R0, RZ, RZ, UR4 ;  /* 0x00000004ff007e24 */ /* 0x000fe2000f8e00ff */
[----:B-1----:R-:W-:-:S11]  /*14a0*/  ISETP.GE.AND P2, PT, R7, 0x1, PT ;  /* 0x000000010700780c */ /* 0x002fd60003f46270 */
[----:B------:R-:W0:Y:S08]  /*14b0*/  @P1 LDC R3, c[0x0][0x44c] ;  /* 0x00011300ff031b82 */ /* 0x000e300000000800 */
[----:B------:R-:W1:Y:S01]  /*14c0*/  @P1 LDC R4, c[0x0][0x450] ;  /* 0x00011400ff041b82 */ /* 0x000e620000000800 */
[----:B0-----:R-:W-:-:S05]  /*14d0*/  @P1 IMAD.HI.U32 R3, R3, UR4, RZ ;  /* 0x0000000403031c27 */ /* 0x001fca000f8e00ff */
        /* <DEDUP_REMOVED lines=14> */
.L_x_6345:
[----:B------:R-:W-:-:S13]  /*15c0*/  ISETP.NE.AND P0, PT, R7, 0x1, PT ;  /* 0x000000010700780c */ /* 0x000fda0003f05270 */
[----:B------:R-:W0:Y:S02]  /*15d0*/  @P0 LDC.64 R4, c[0x0][0xae0] ;  /* 0x0002b800ff040b82 */ /* 0x000e240000000a00 */
[----:B0-----:R-:W-:-:S05]  /*15e0*/  @P0 IMAD.HI.U32 R4, R3, R4, RZ ;  /* 0x0000000403040227 */ /* 0x001fca00078e00ff */
[----:B------:R-:W-:-:S07]  /*15f0*/  @P0 SHF.R.U32.HI R3, RZ, R5, R4 ;  /* 0x00000005ff030219 */ /* 0x000fce0000011604 */
.L_x_6346:
[----:B------:R-:W-:-:S05]  /*1600*/  IMAD R3, R3, R7, R7 ;  /* 0x0000000703037224 */ /* 0x000fca00078e0207 */
[----:B------:R-:W-:-:S07]  /*1610*/  VIMNMX R0, R0, R3, PT ;  /* 0x0000000300007248 */ /* 0x000fce0003fe0100 */
.L_x_6344:
[----:B------:R-:W0:Y:S01]  /*1620*/  @P1 LDC R5, c[0x0][0x44c] ;  /* 0x00011300ff051b82 */ /* 0x000e220000000800 */
[----:B------:R-:W-:Y:S01]  /*1630*/  VIADD R0, R0, 0x3f ;  /* 0x0000003f00007836 */ /* 0x000fe20000000000 */
[----:B------:R-:W-:Y:S01]  /*1640*/  ULDC UR4, c[0x0][0xad4] ;  /* 0x0002b50000047ab9 */ /* 0x000fe20000000800 */
[----:B------:R-:W-:-:S03]  /*1650*/  IMAD.U32 R4, RZ, RZ, UR40 ;  /* 0x00000028ff047e24 */ /* 0x000fc6000f8e00ff */
[----:B------:R-:W-:Y:S02]  /*1660*/  SHF.R.S32.HI R3, RZ, 0x1f, R0 ;  /* 0x0000001fff037819 */ /* 0x000fe40000011400 */
[----:B------:R-:W1:Y:S02]  /*1670*/  @P1 LDC R6, c[0x0][0x450] ;  /* 0x00011400ff061b82 */ /* 0x000e640000000800 */
[----:B------:R-:W-:-:S04]  /*1680*/  LEA.HI R3, R3, R0, RZ, 0x6 ;  /* 0x0000000003037211 */ /* 0x000fc800078f30ff */
[----:B------:R-:W-:Y:S01]  /*1690*/  SHF.R.S32.HI R3, RZ, 0x6, R3 ;  /* 0x00000006ff037819 */ /* 0x000fe20000011403 */
[----:B0-----:R-:W-:-:S05]  /*16a0*/  @P1 IMAD.HI.U32 R5, R5, UR40, RZ ;  /* 0x0000002805051c27 */ /* 0x001fca000f8e00ff */
[----:B-1----:R-:W-:Y:S02]  /*16b0*/  @P1 SHF.R.U32.HI R4, RZ, R6, R5 ;  /* 0x00000006ff041219 */ /* 0x002fe40000011605 */
[----:B------:R-:W-:Y:S02]  /*16c0*/  VIMNMX R5, R168, R3, PT ;  /* 0x00000003a8057248 */ /* 0x000fe40003fe0100 */
[----:B------:R-:W-:-:S05]  /*16d0*/  IADD3 R4, R4, R16, -R17 ;  /* 0x0000001004047210 */ /* 0x000fca0007ffe811 */
        /* <DEDUP_REMOVED lines=11> */
.L_x_6348:
[----:B------:R-:W-:-:S13]  /*1790*/  ISETP.NE.AND P0, PT, R7, 0x1, PT ;  /* 0x000000010700780c */ /* 0x000fda0003f05270 */
[----:B------:R-:W0:Y:S02]  /*17a0*/  @P0 LDC.64 R8, c[0x0][0xae0] ;  /* 0x0002b800ff080b82 */ /* 0x000e240000000a00 */
[----:B0-----:R-:W-:-:S05]  /*17b0*/  @P0 IMAD.HI.U32 R6, R4, R8, RZ ;  /* 0x0000000804060227 */ /* 0x001fca00078e00ff */
[----:B------:R-:W-:-:S07]  /*17c0*/  @P0 SHF.R.U32.HI R4, RZ, R9, R6 ;  /* 0x00000009ff040219 */ /* 0x000fce0000011606 */
.L_x_6349:
[----:B------:R-:W-:-:S05]  /*17d0*/  IMAD R3, R4, R7, RZ ;  /* 0x0000000704037224 */ /* 0x000fca00078e02ff */
[----:B------:R-:W-:-:S07]  /*17e0*/  VIMNMX R0, R0, R3, !PT ;  /* 0x0000000300007248 */ /* 0x000fce0007fe0100 */
.L_x_6347:
        /* <DEDUP_REMOVED lines=132> */
.L_x_6352:
        /* <DEDUP_REMOVED lines=171> */
.L_x_6351:
[----:B------:R-:W-:Y:S01]  /*2ae0*/  BAR.SYNC.DEFER_BLOCKING 0xe, 0x100 ;  /* 0x0384000000007b1d */ /* 0x000fe20000010000 */
[----:B01----:R-:W-:Y:S01]  /*2af0*/  IMAD.U32 R0, RZ, RZ, UR36 ;  /* 0x00000024ff007e24 */ /* 0x003fe2000f8e00ff */
[----:B------:R-:W-:Y:S01]  /*2b00*/  UIADD3 UR36, UR36, 0x1, URZ ;  /* 0x0000000124247890 */ /* 0x000fe2000fffe03f */
[----:B------:R-:W-:Y:S01]  /*2b10*/  PLOP3.LUT P0, PT, PT, PT, PT, 0x8, 0x0 ;  /* 0x000000000000781c */ /* 0x000fe20003f0e170 */
[----:B------:R-:W-:Y:S02]  /*2b20*/  IMAD.MOV.U32 R20, RZ, RZ, RZ ;  /* 0x000000ffff147224 */ /* 0x000fe400078e00ff */
        /* <DEDUP_REMOVED lines=139> */
.L_x_6343:
[----:B------:R-:W0:Y:S01]  /*33e0*/  LDC R0, c[0x0][0x448] ;  /* 0x00011200ff007b82 */ /* 0x000e220000000800 */
[----:B------:R-:W-:Y:S01]  /*33f0*/  UIADD3 UR4, UR40, 0x3f, URZ ;  /* 0x0000003f28047890 */ /* 0x000fe2000fffe03f */
[----:B------:R-:W-:-:S06]  /*3400*/  IADD3 R5, R16, 0x1, -R17 ;  /* 0x0000000110057810 */ /* 0x000fcc0007ffe811 */
[----:B------:R-:W1:Y:S01]  /*3410*/  LDC.64 R6, c[0x0][0xad8] ;  /* 0x0002b600ff067b82 */ /* 0x000e620000000a00 */
[----:B0-----:R-:W-:Y:S02]  /*3420*/  ISETP.NE.AND P1, PT, R0, 0x1, PT ;  /* 0x000000010000780c */ /* 0x001fe40003f25270 */
[----:B-1----:R-:W-:-:S11]  /*3430*/  ISETP.GE.AND P2, PT, R7, 0x1, PT ;  /* 0x000000010700780c */ /* 0x002fd60003f46270 */
[----:B------:R-:W0:Y:S08]  /*3440*/  @P1 LDC R0, c[0x0][0x44c] ;  /* 0x00011300ff001b82 */ /* 0x000e300000000800 */
[----:B------:R-:W1:Y:S01]  /*3450*/  @P1 LDC R4, c[0x0][0x450] ;  /* 0x00011400ff041b82 */ /* 0x000e620000000800 */
[----:B0-----:R-:W-:-:S04]  /*3460*/  @P1 IMAD.HI.U32 R3, R0, UR4, RZ ;  /* 0x0000000400031c27 */ /* 0x001fc8000f8e00ff */
[----:B------:R-:W-:Y:S01]  /*3470*/  IMAD.U32 R0, RZ, RZ, UR4 ;  /* 0x00000004ff007e24 */ /* 0x000fe2000f8e00ff */
        /* <DEDUP_REMOVED lines=14> */
.L_x_6354:
[----:B------:R-:W-:-:S13]  /*3560*/  ISETP.NE.AND P0, PT, R7, 0x1, PT ;  /* 0x000000010700780c */ /* 0x000fda0003f05270 */
[----:B------:R-:W0:Y:S02]  /*3570*/  @P0 LDC.64 R4, c[0x0][0xae0] ;  /* 0x0002b800ff040b82 */ /* 0x000e240000000a00 */
[----:B0-----:R-:W-:-:S05]  /*3580*/  @P0 IMAD.HI.U32 R4, R3, R4, RZ ;  /* 0x0000000403040227 */ /* 0x001fca00078e00ff */
[----:B------:R-:W-:-:S07]  /*3590*/  @P0 SHF.R.U32.HI R3, RZ, R5, R4 ;  /* 0x00000005ff030219 */ /* 0x000fce0000011604 */
.L_x_6355:
[----:B------:R-:W-:-:S05]  /*35a0*/  IMAD R3, R3, R7, R7 ;  /* 0x0000000703037224 */ /* 0x000fca00078e0207 */
[----:B------:R-:W-:-:S07]  /*35b0*/  VIMNMX R0, R0, R3, PT ;  /* 0x0000000300007248 */ /* 0x000fce0003fe0100 */
.L_x_6353:
[----:B------:R-:W0:Y:S01]  /*35c0*/  @P1 LDC R4, c[0x0][0x44c] ;  /* 0x00011300ff041b82 */ /* 0x000e220000000800 */
[----:B------:R-:W-:Y:S01]  /*35d0*/  VIADD R0, R0, 0x3f ;  /* 0x0000003f00007836 */ /* 0x000fe20000000000 */
[----:B------:R-:W-:Y:S01]  /*35e0*/  ULDC UR4, c[0x0][0xad4] ;  /* 0x0002b50000047ab9 */ /* 0x000fe20000000800 */
[----:B------:R-:W-:-:S03]  /*35f0*/  IMAD.IADD R173, R16, 0x1, -R17 ;  /* 0x0000000110ad7824 */ /* 0x000fc600078e0a11 */
[----:B------:R-:W-:Y:S02]  /*3600*/  SHF.R.S32.HI R3, RZ, 0x1f, R0 ;  /* 0x0000001fff037819 */ /* 0x000fe40000011400 */
[----:B------:R-:W1:Y:S02]  /*3610*/  @P1 LDC R6, c[0x0][0x450] ;  /* 0x00011400ff061b82 */ /* 0x000e640000000800 */
[----:B------:R-:W-:-:S04]  /*3620*/  LEA.HI R3, R3, R0, RZ, 0x6 ;  /* 0x0000000003037211 */ /* 0x000fc800078f30ff */
[----:B------:R-:W-:-:S04]  /*3630*/  SHF.R.S32.HI R3, RZ, 0x6, R3 ;  /* 0x00000006ff037819 */ /* 0x000fc80000011403 */
[----:B------:R-:W-:Y:S01]  /*3640*/  VIMNMX R168, R168, R3, PT ;  /* 0x00000003a8a87248 */ /* 0x000fe20003fe0100 */
[----:B0-----:R-:W-:-:S04]  /*3650*/  @P1 IMAD.HI.U32 R5, R4, UR40, RZ ;  /* 0x0000002804051c27 */ /* 0x001fc8000f8e00ff */
[----:B------:R-:W-:Y:S01]  /*3660*/  IMAD.U32 R4, RZ, RZ, UR40 ;  /* 0x00000028ff047e24 */ /* 0x000fe2000f8e00ff */
        /* <DEDUP_REMOVED lines=13> */
.L_x_6357:
[----:B------:R-:W-:-:S13]  /*3740*/  ISETP.NE.AND P0, PT, R7, 0x1, PT ;  /* 0x000000010700780c */ /* 0x000fda0003f05270 */
[----:B------:R-:W0:Y:S02]  /*3750*/  @P0 LDC.64 R8, c[0x0][0xae0] ;  /* 0x0002b800ff080b82 */ /* 0x000e240000000a00 */
[----:B0-----:R-:W-:-:S05]  /*3760*/  @P0 IMAD.HI.U32 R6, R4, R8, RZ ;  /* 0x0000000804060227 */ /* 0x001fca00078e00ff */
[----:B------:R-:W-:-:S07]  /*3770*/  @P0 SHF.R.U32.HI R4, RZ, R9, R6 ;  /* 0x00000009ff040219 */ /* 0x000fce0000011606 */
.L_x_6358:
[----:B------:R-:W-:-:S05]  /*3780*/  IMAD R3, R4, R7, RZ ;  /* 0x0000000704037224 */ /* 0x000fca00078e02ff */
[----:B------:R-:W-:-:S07]  /*3790*/  VIMNMX R0, R0, R3, !PT ;  /* 0x0000000300007248 */ /* 0x000fce0007fe0100 */
.L_x_6356:
        /* <DEDUP_REMOVED lines=105> */
.L_x_6359:
[----:B------:R-:W-:Y:S02]  /*3e30*/  LEA.HI R0, R200, R200, RZ, 0x1 ;  /* 0x000000c8c8007211 */ /* 0x000fe400078f08ff */
[----:B------:R-:W-:Y:S02]  /*3e40*/  ISETP.NE.AND P0, PT, R188, 0x3, PT ;  /* 0x00000003bc00780c */ /* 0x000fe40003f05270 */
[----:B------:R-:W-:-:S05]  /*3e50*/  LOP3.LUT R3, R0, 0xfffffffe, RZ, 0xc0, !PT ;  /* 0xfffffffe00037812 */ /* 0x000fca00078ec0ff */
[----:B------:R-:W-:-:S05]  /*3e60*/  IMAD.IADD R3, R200, 0x1, -R3 ;  /* 0x00000001c8037824 */ /* 0x000fca00078e0a03 */
[----:B------:R-:W-:-:S04]  /*3e70*/  SHF.L.U32 R4, R3, 0x1f, RZ ;  /* 0x0000001f03047819 */ /* 0x000fc800000006ff */
[----:B------:R-:W0:Y:S02]  /*3e80*/  SYNCS.PHASECHK.TRANS64.TRYWAIT P1, [UR37+0x38800], R4 ;  /* 0x03880004ff0075a7 */ /* 0x000e240008020165 */
[----:B0-----:R-:W-:Y:S05]  /*3e90*/  @!P1 BRA `(.L_x_6360) ;  /* 0x0000017c00f89947 */ /* 0x001fea0003800000 */
.L_x_6597:
[----:B------:R-:W-:Y:S05]  /*3ea0*/  @!P0 BRA `(.L_x_6361) ;  /* 0x0000000000048947 */ /* 0x000fea0003800000 */
[----:B------:R-:W-:Y:S01]  /*3eb0*/  BPT.TRAP 0x1 ;  /* 0x000000040000795c */ /* 0x000fe20000300000 */
.L_x_6361:
[----:B0-----:R-:W-:Y:S01]  /*3ec0*/  IMAD.U32 R3, RZ, RZ, UR36 ;  /* 0x00000024ff037e24 */ /* 0x001fe2000f8e00ff */
[----:B------:R-:W-:-:S04]  /*3ed0*/  SHF.L.U32 R6, R2, 0x1f, RZ ;  /* 0x0000001f02067819 */ /* 0x000fc800000006ff */
[----:B------:R-:W-:-:S04]  /*3ee0*/  LEA R3, R3, UR37, 0x3 ;  /* 0x0000002503037c11 */ /* 0x000fc8000f8e18ff */
[----:B------:R0:W1:Y:S01]  /*3ef0*/  SYNCS.PHASECHK.TRANS64.TRYWAIT P1, [R3+URZ+0x38830], R6 ;  /* 0x03883006030075a7 */ /* 0x000062000802017f */
[----:B------:R-:W-:Y:S05]  /*3f00*/  @!P0 BRA `(.L_x_6362) ;  /* 0x0000000000048947 */ /* 0x000fea0003800000 */
[----:B------:R-:W-:Y:S01]  /*3f10*/  BPT.TRAP 0x1 ;  /* 0x000000040000795c */ /* 0x000fe20000300000 */
.L_x_6362:
[----:B-1----:R-:W-:Y:S05]  /*3f20*/  @P1 BRA `(.L_x_6363) ;  /* 0x0000000000081947 */ /* 0x002fea0003800000 */
[----:B------:R-:W1:Y:S02]  /*3f30*/  SYNCS.PHASECHK.TRANS64.TRYWAIT P1, [R3+URZ+0x38830], R6 ;  /* 0x03883006030075a7 */ /* 0x000e64000802017f */
[----:B-1----:R-:W-:Y:S05]  /*3f40*/  @!P1 BRA `(.L_x_6364) ;  /* 0x0000017c00e49947 */ /* 0x002fea0003800000 */
.L_x_6363:
        /* <DEDUP_REMOVED lines=40> */
.L_x_6598:
[----:B------:R-:W-:Y:S05]  /*41d0*/  @!P0 BRA `(.L_x_6366) ;  /* 0x0000000000048947 */ /* 0x000fea0003800000 */
[----:B------:R-:W-:Y:S01]  /*41e0*/  BPT.TRAP 0x1 ;  /* 0x000000040000795c */ /* 0x000fe20000300000 */
.L_x_6366:
[----:B------:R3:W4:Y:S01]  /*41f0*/  SYNCS.PHASECHK.TRANS64.TRYWAIT P1, [R3+URZ+0x38850], R6 ;  /* 0x03885006030075a7 */ /* 0x000722000802017f */
[----:B------:R-:W-:Y:S05]  /*4200*/  @!P0 BRA `(.L_x_6367) ;  /* 0x0000000000048947 */ /* 0x000fea0003800000 */
[----:B------:R-:W-:Y:S01]  /*4210*/  BPT.TRAP 0x1 ;  /* 0x000000040000795c */ /* 0x000fe20000300000 */
.L_x_6367:
[----:B----4-:R-:W-:Y:S05]  /*4220*/  @P1 BRA `(.L_x_6368) ;  /* 0x0000000000081947 */ /* 0x010fea0003800000 */
[----:B------:R-:W4:Y:S02]  /*4230*/  SYNCS.PHASECHK.TRANS64.TRYWAIT P1, [R3+URZ+0x38850], R6 ;  /* 0x03885006030075a7 */ /* 0x000f24000802017f */
[----:B----4-:R-:W-:Y:S05]  /*4240*/  @!P1 BRA `(.L_x_6369) ;  /* 0x0000017c00509947 */ /* 0x010fea0003800000 */
.L_x_6368:
[----:B------:R-:W-:Y:S01]  /*4250*/  UIADD3 UR4, UR37, 0x400, URZ ;  /* 0x0000040025047890 */ /* 0x000fe2000fffe03f */
[----:B------:R-:W-:Y:S01]  /*4260*/  WARPGROUP.ARRIVE ;  /* 0x00000000000079c5 */ /* 0x000fe20000000000 */
[----:B------:R-:W-:-:S05]  /*4270*/  UIADD3 UR5, UR37, 0x26400, URZ ;  /* 0x0002640025057890 */ /* 0x000fca000fffe03f */
[----:B--2---:R-:W2:Y:S01]  /*4280*/  S2R R4, SR_TID.X ;  /* 0x0000000000047919 */ /* 0x004ea20000002100 */
[----:B------:R-:W-:Y:S01]  /*4290*/  USHF.R.U32.HI UR4, URZ, 0x4, UR4 ;  /* 0x000000043f047899 */ /* 0x000fe20008011604 */
[----:B------:R-:W-:Y:S01]  /*42a0*/  IMAD.MOV.U32 R7, RZ, RZ, -0x40 ;  /* 0xffffffc0ff077424 */ /* 0x000fe200078e00ff */
[----:B------:R-:W-:Y:S01]  /*42b0*/  USHF.R.U32.HI UR5, URZ, 0x4, UR5 ;  /* 0x000000043f057899 */ /* 0x000fe20008011605 */
[----:B------:R-:W5:Y:S01]  /*42c0*/  S2R R5, SR_TID.X ;  /* 0x0000000000057919 */ /* 0x000f620000002100 */
[----:B------:R-:W-:Y:S01]  /*42d0*/  ULOP3.LUT UR4, UR4, 0x3fff, URZ, 0xc0, !UPT ;  /* 0x00003fff04047892 */ /* 0x000fe2000f8ec03f */
[C---:B------:R-:W-:Y:S01]  /*42e0*/  IMAD R7, R168.reuse, R7, 0x41 ;  /* 0x00000041a8077424 */ /* 0x040fe200078e0207 */
[----:B------:R-:W-:Y:S01]  /*42f0*/  ULOP3.LUT UR5, UR5, 0x3fff, URZ, 0xc0, !UPT ;  /* 0x00003fff05057892 */ /* 0x000fe2000f8ec03f */
[----:B------:R-:W-:Y:S01]  /*4300*/  LEA R8, R168, 0xffffffc0, 0x6 ;  /* 0xffffffc0a8087811 */ /* 0x000fe200078e30ff */
[----:B------:R-:W-:Y:S01]  /*4310*/  ULOP3.LUT UR4, UR4, 0x10000, URZ, 0xfc, !UPT ;  /* 0x0001000004047892 */ /* 0x000fe2000f8efc3f */
[----:B------:R-:W-:Y:S01]  /*4320*/  VIADD R12, R7, 0xffffffff ;  /* 0xffffffff070c7836 */ /* 0x000fe20000000000 */
[----:B------:R-:W-:Y:S01]  /*4330*/  ULOP3.LUT UR6, UR5, 0x10000, URZ, 0xfc, !UPT ;  /* 0x0001000005067892 */ /* 0x000fe2000f8efc3f */
[----:B------:R-:W-:Y:S01]  /*4340*/  IADD3 R9, -R18, R16, -R8 ;  /* 0x0000001012097210 */ /* 0x000fe20007ffe908 */
[----:B------:R-:W-:Y:S01]  /*4350*/  ULEA UR26, UR36, UR4, 0xc ;  /* 0x00000004241a7291 */ /* 0x000fe2000f8e603f */
[----:B------:R-:W-:Y:S01]  /*4360*/  UMOV UR25, 0x40000040 ;  /* 0x4000004000197882 */ /* 0x000fe20000000000 */
[----:B------:R-:W-:Y:S01]  /*4370*/  UMOV UR27, 0x40000040 ;  /* 0x40000040001b7882 */ /* 0x000fe20000000000 */
[----:B------:R-:W-:-:S02]  /*4380*/  UIADD3 UR28, UR6, 0x2, URZ ;  /* 0x00000002061c7890 */ /* 0x000fc4000fffe03f */
        /* <DEDUP_REMOVED lines=8> */
[----:B-----5:R-:W-:-:S04]  /*4410*/  LOP3.LUT R5, R5, 0x7f, RZ, 0xc0, !PT ;  /* 0x0000007f05057812 */ /* 0x020fc800078ec0ff */
[----:B------:R-:W2:Y:S01]  /*4420*/  SHFL.IDX PT, R4, R4, RZ, 0x1f ;  /* 0x00001fff04047589 */ /* 0x000ea200000e0000 */
[----:B------:R-:W-:Y:S02]  /*4430*/  ISETP.NE.AND P1, PT, R5, RZ, PT ;  /* 0x000000ff0500720c */ /* 0x000fe40003f25270 */
[----:B--2---:R-:W-:Y:S01]  /*4440*/  R2UR UR5, R4 ;  /* 0x00000000040572ca */ /* 0x004fe200000e0000 */
[----:B------:R-:W-:-:S04]  /*4450*/  VIADD R4, R189, UR40 ;  /* 0x00000028bd047c36 */ /* 0x000fc80008000000 */
[----:B------:R-:W-:-:S08]  /*4460*/  IMAD.MOV.U32 R5, RZ, RZ, R4 ;  /* 0x000000ffff057224 */ /* 0x000fd000078e0004 */
        /* <DEDUP_REMOVED lines=253> */
[----:B01-34-:R-:W-:Y:S01]  /*5440*/  @P2 IMAD.HI.U32 R6, R4, UR5, RZ ;  /* 0x0000000504062c27 */ /* 0x01bfe2000f8e00ff */
[----:B------:R-:W-:Y:S01]  /*5450*/  @UP0 ULDC UR5, c[0x0][0x450] ;  /* 0x0001140000050ab9 */ /* 0x000fe20000000800 */
[----:B------:R-:W-:Y:S02]  /*5460*/  PLOP3.LUT P2, PT, PT, PT, UP1, 0x40, 0x0 ;  /* 0x000000000000781c */ /* 0x000fe40003f4e818 */
[----:B------:R-:W-:Y:S01]  /*5470*/  @!P1 VIADD R4, R3, 0x38840 ;  /* 0x0003884003049836 */ /* 0x000fe20000000000 */
[----:B------:R-:W-:Y:S01]  /*5480*/  @P3 SHF.R.U32.HI R5, RZ, UR5, R6 ;  /* 0x00000005ff053c19 */ /* 0x000fe20008011606 */
[----:B------:R-:W-:-:S03]  /*5490*/  ULOP3.LUT UR5, URZ, UR26, URZ, 0x33, !UPT ;  /* 0x0000001a3f057292 */ /* 0x000fc6000f8e333f */
[----:B------:R-:W-:Y:S01]  /*54a0*/  @!P1 PRMT R4, RZ, 0x654, R4 ;  /* 0x00000654ff049816 */ /* 0x000fe20000000004 */
[----:B------:R-:W0:Y:S01]  /*54b0*/  SHFL.IDX PT, R14, R5, RZ, 0x1c1f ;  /* 0x001c1fff050e7589 */ /* 0x000e2200000e0000 */
[----:B------:R-:W-:Y:S02]  /*54c0*/  WARPGROUP.DEPBAR.LE gsb0, 0x0 ;  /* 0x00008000000079c5 */ /* 0x000fe40000010000 */
[----:B------:R-:W-:-:S06]  /*54d0*/  WARPGROUP.ARRIVE ;  /* 0x00000000000079c5 */ /* 0x000fcc0000000000 */
[----:B------:R-:W-:Y:S03]  /*54e0*/  HGMMA.64x64x16.F32.BF16 R24, gdesc[UR28], R24, gsb0 ;  /* 0x00e000001c1879f0 */ /* 0x000fe60008001818 */
[----:B------:R-:W-:Y:S02]  /*54f0*/  WARPGROUP.DEPBAR.LE gsb0, 0x0 ;  /* 0x00008000000079c5 */ /* 0x000fe40000010000 */
[----:B------:R1:W-:Y:S02]  /*5500*/  @!P1 SYNCS.ARRIVE.TRANS64.RED.A1T0 RZ, [R4+URZ], RZ ;  /* 0x000000ff04ff99a7 */ /* 0x0003e4000810043f */
[----:B-1----:R-:W-:-:S05]  /*5510*/  IADD3 R4, -R18, R7, R16 ;  /* 0x0000000712047210 */ /* 0x002fca0007ffe110 */
[----:B------:R-:W-:-:S04]  /*5520*/  IMAD.IADD R4, R4, 0x1, -R17 ;  /* 0x0000000104047824 */ /* 0x000fc800078e0a11 */
[C---:B------:R-:W-:Y:S02]  /*5530*/  VIADD R10, R4.reuse, UR10 ;  /* 0x0000000a040a7c36 */ /* 0x040fe40008000000 */
[----:B------:R-:W-:-:S03]  /*5540*/  VIADD R11, R4, UR5 ;  /* 0x00000005040b7c36 */ /* 0x000fc60008000000 */
[----:B0-----:R-:W-:Y:S01]  /*5550*/  VIADDMNMX R4, R14, R10, R9, PT ;  /* 0x0000000a0e047246 */ /* 0x001fe20003800109 */
        /* <DEDUP_REMOVED lines=14> */
.L_x_6372:
[----:B------:R-:W-:-:S06]  /*5640*/  UISETP.NE.AND UP2, UPT, UR11, 0x1, UPT ;  /* 0x000000010b00788c */ /* 0x000fcc000bf45270 */
[----:B------:R-:W-:-:S05]  /*5650*/  PLOP3.LUT P2, PT, PT, PT, UP2, 0x80, 0x0 ;  /* 0x000000000000781c */ /* 0x000fca0003f4f028 */
[----:B------:R-:W-:-:S08]  /*5660*/  @UP2 ULDC.64 UR14, c[0x0][0xae0] ;  /* 0x0002b800000e2ab9 */ /* 0x000fd00000000a00 */
[----:B------:R-:W-:-:S05]  /*5670*/  @P2 IMAD.HI.U32 R13, R7, UR14, RZ ;  /* 0x0000000e070d2c27 */ /* 0x000fca000f8e00ff */
[----:B------:R-:W-:-:S07]  /*5680*/  @P2 SHF.R.U32.HI R7, RZ, UR15, R13 ;  /* 0x0000000fff072c19 */ /* 0x000fce000801160d */
.L_x_6373:
[----:B------:R-:W-:Y:S05]  /*5690*/  BSYNC B0 ;  /* 0x0000000000007941 */ /* 0x000fea0003800000 */
.L_x_6371:
[----:B------:R-:W-:-:S04]  /*56a0*/  IMAD R7, R7, UR11, -R8 ;  /* 0x0000000b07077c24 */ /* 0x000fc8000f8e0a08 */
[----:B------:R-:W-:-:S05]  /*56b0*/  IMAD.IADD R7, R7, 0x1, -R18 ;  /* 0x0000000107077824 */ /* 0x000fca00078e0a12 */
[----:B------:R-:W-:Y:S02]  /*56c0*/  VIMNMX R6, R6, R7, !PT ;  /* 0x0000000706067248 */ /* 0x000fe40007fe0100 */
[----:B------:R-:W-:-:S07]  /*56d0*/  VIADDMNMX R4, R7, UR11, R4, PT ;  /* 0x0000000b07047c46 */ /* 0x000fce000b800104 */
.L_x_6370:
        /* <DEDUP_REMOVED lines=71> */
[----:B------:R-:W-:Y:S02]  /*5b50*/  ISETP.GE.AND P6, PT, R12, 0x3a, PT ;  /* 0x0000003a0c00780c */ /* 0x000fe40003fc6270 */
[----:B------:R-:W0:Y:S02]  /*5b60*/  SHFL.IDX PT, R12, R5, 0x1, 0x1c1f ;  /* 0x003c1f00050c7f89 */ /* 0x000e2400000e0000 */
[----:B------:R-:W-:Y:S02]  /*5b70*/  P2R R49, PR, RZ, 0x40 ;  /* 0x00000040ff317803 */ /* 0x000fe40000000000 */
[----:B------:R-:W-:-:S04]  /*5b80*/  ISETP.GT.AND P6, PT, R6, 0x39, !P6 ;  /* 0x000000390600780c */ /* 0x000fc800077c4270 */
[----:B------:R-:W-:-:S04]  /*5b90*/  ISETP.LT.OR P6, PT, R4, 0x3a, P6 ;  /* 0x0000003a0400780c */ /* 0x000fc800037c1670 */
[----:B------:R-:W-:Y:S02]  /*5ba0*/  FSEL R66, R53, -INF , !P6 ;  /* 0xff80000035427808 */ /* 0x000fe40007000000 */
[----:B------:R-:W-:Y:S02]  /*5bb0*/  PLOP3.LUT P6, PT, PT, PT, UP1, 0x40, 0x0 ;  /* 0x000000000000781c */ /* 0x000fe40003fce818 */
[----:B0-----:R-:W-:Y:S01]  /*5bc0*/  VIADDMNMX R6, R12, R10, R9, PT ;  /* 0x0000000a0c067246 */ /* 0x001fe20003800109 */
[----:B------:R-:W-:-:S10]  /*5bd0*/  IMAD.IADD R4, R11, 0x1, R12 ;  /* 0x000000010b047824 */ /* 0x000fd400078e020c */
        /* <DEDUP_REMOVED lines=14> */
.L_x_6376:
[----:B------:R-:W-:-:S06]  /*5cc0*/  UISETP.NE.AND UP2, UPT, UR11, 0x1, UPT ;  /* 0x000000010b00788c */ /* 0x000fcc000bf45270 */
[----:B------:R-:W-:-:S05]  /*5cd0*/  PLOP3.LUT P6, PT, PT, PT, UP2, 0x80, 0x0 ;  /* 0x000000000000781c */ /* 0x000fca0003fcf028 */
[----:B------:R-:W-:-:S08]  /*5ce0*/  @UP2 ULDC.64 UR14, c[0x0][0xae0] ;  /* 0x0002b800000e2ab9 */ /* 0x000fd00000000a00 */
[----:B------:R-:W-:Y:S01]  /*5cf0*/  @P6 IMAD.HI.U32 R9, R5, UR14, RZ ;  /* 0x0000000e05096c27 */ /* 0x000fe2000f8e00ff */
[----:B------:R-:W-:-:S13]  /*5d00*/  PLOP3.LUT P6, PT, PT, PT, UP2, 0x80, 0x0 ;  /* 0x000000000000781c */ /* 0x000fda0003fcf028 */
[----:B------:R-:W-:-:S07]  /*5d10*/  @P6 SHF.R.U32.HI R5, RZ, UR15, R9 ;  /* 0x0000000fff056c19 */ /* 0x000fce0008011609 */
.L_x_6377:
[----:B------:R-:W-:Y:S05]  /*5d20*/  BSYNC B0 ;  /* 0x0000000000007941 */ /* 0x000fea0003800000 */
.L_x_6375:
[----:B------:R-:W-:-:S04]  /*5d30*/  IMAD R5, R5, UR11, -R8 ;  /* 0x0000000b05057c24 */ /* 0x000fc8000f8e0a08 */
[----:B------:R-:W-:-:S05]  /*5d40*/  IMAD.IADD R5, R5, 0x1, -R18 ;  /* 0x0000000105057824 */ /* 0x000fca00078e0a12 */
[----:B------:R-:W-:Y:S02]  /*5d50*/  VIMNMX R4, R4, R5, !PT ;  /* 0x0000000504047248 */ /* 0x000fe40007fe0100 */
[----:B------:R-:W-:-:S07]  /*5d60*/  VIADDMNMX R6, R5, UR11, R6, PT ;  /* 0x0000000b05067c46 */ /* 0x000fce000b800106 */
.L_x_6374:
        /* <DEDUP_REMOVED lines=11> */
[----:B------:R-:W-:Y:S01]  /*5e20*/  @!P1 VIADD R3, R3, 0x38860 ;  /* 0x0003886003039836 */ /* 0x000fe20000000000 */
[----:B------:R-:W-:Y:S01]  /*5e30*/  FMNMX.FTZ R5, R20, R5, !PT ;  /* 0x0000000514057209 */ /* 0x000fe20007810000 */
[----:B------:R-:W-:Y:S01]  /*5e40*/  UMOV UR5, UR40 ;  /* 0x0000002800057c82 */ /* 0x000fe20008000000 */
        /* <DEDUP_REMOVED lines=24> */
[----:B------:R-:W-:Y:S02]  /*5fd0*/  ISETP.GT.AND P3, PT, R4, 0x8, !P3 ;  /* 0x000000080400780c */ /* 0x000fe40005f64270 */
[----:B------:R-:W-:Y:S02]  /*5fe0*/  ISETP.LT.OR P2, PT, R6, 0x19, P2 ;  /* 0x000000190600780c */ /* 0x000fe40001741670 */
[----:B------:R-:W-:Y:S02]  /*5ff0*/  FMNMX.FTZ R5, R64, R5, !PT ;  /* 0x0000000540057209 */ /* 0x000fe40007810000 */
[----:B------:R-:W-:Y:S02]  /*6000*/  FSEL R38, R38, -INF , !P2 ;  /* 0xff80000026267808 */ /* 0x000fe40005000000 */
[----:B------:R-:W-:-:S02]  /*6010*/  ISETP.NE.AND P2, PT, R29, RZ, PT ;  /* 0x000000ff1d00720c */ /* 0x000fc40003f45270 */
[----:B------:R-:W-:Y:S02]  /*6020*/  ISETP.LT.OR P3, PT, R6, 0x9, P3 ;  /* 0x000000090600780c */ /* 0x000fe40001f61670 */
[----:B------:R-:W-:Y:S02]  /*6030*/  ISETP.GT.AND P2, PT, R4, 0x19, !P2 ;  /* 0x000000190400780c */ /* 0x000fe40005744270 */
[----:B------:R-:W-:Y:S02]  /*6040*/  FMNMX.FTZ R5, R52, R5, !PT ;  /* 0x0000000534057209 */ /* 0x000fe40007810000 */
[----:B------:R-:W-:Y:S02]  /*6050*/  ISETP.LT.OR P2, PT, R6, 0x1a, P2 ;  /* 0x0000001a0600780c */ /* 0x000fe40001741670 */
[----:B------:R-:W-:Y:S02]  /*6060*/  FSEL R30, R30, -INF , !P3 ;  /* 0xff8000001e1e7808 */ /* 0x000fe40005800000 */
[----:B------:R-:W-:-:S02]  /*6070*/  FSEL R39, R39, -INF , !P2 ;  /* 0xff80000027277808 */ /* 0x000fc40005000000 */
[----:B------:R-:W-:Y:S02]  /*6080*/  ISETP.NE.AND P2, PT, R33, RZ, PT ;  /* 0x000000ff2100720c */ /* 0x000fe40003f45270 */
[----:B------:R-:W-:Y:S02]  /*6090*/  FMNMX.FTZ R9, R66, R5, !PT ;  /* 0x0000000542097209 */ /* 0x000fe40007810000 */
[----:B------:R-:W-:Y:S02]  /*60a0*/  ISETP.GT.AND P2, PT, R4, 0x20, !P2 ;  /* 0x000000200400780c */ /* 0x000fe40005744270 */
[----:B------:R-:W-:Y:S01]  /*60b0*/  ISETP.NE.AND P3, PT, R41, RZ, PT ;  /* 0x000000ff2900720c */ /* 0x000fe20003f65270 */
[----:B------:R-:W0:Y:S01]  /*60c0*/  SHFL.BFLY PT, R8, R9, 0x2, 0x1f ;  /* 0x0c401f0009087f89 */ /* 0x000e2200000e0000 */
[----:B------:R-:W-:Y:S01]  /*60d0*/  BAR.SYNC.DEFER_BLOCKING 0xf, 0x100 ;  /* 0x03c4000000007b1d */ /* 0x000fe20000010000 */
        /* <DEDUP_REMOVED lines=11> */
[----:B0-----:R-:W-:Y:S02]  /*6190*/  FMNMX.FTZ R10, R9, R8, !PT ;  /* 0x00000008090a7209 */ /* 0x001fe40007810000 */
[----:B------:R-:W-:Y:S02]  /*61a0*/  ISETP.LT.OR P2, PT, R6, 0x29, P2 ;  /* 0x000000290600780c */ /* 0x000fe40001741670 */
[----:B------:R-:W-:Y:S01]  /*61b0*/  ISETP.NE.AND P3, PT, R45, RZ, PT ;  /* 0x000000ff2d00720c */ /* 0x000fe20003f65270 */
[----:B------:R-:W0:Y:S01]  /*61c0*/  SHFL.BFLY PT, R11, R10, 0x1, 0x1f ;  /* 0x0c201f000a0b7f89 */ /* 0x000e2200000e0000 */
[----:B------:R-:W-:-:S02]  /*61d0*/  FSEL R46, R46, -INF , !P2 ;  /* 0xff8000002e2e7808 */ /* 0x000fc40005000000 */
[C---:B------:R-:W-:Y:S02]  /*61e0*/  ISETP.GT.AND P2, PT, R4.reuse, RZ, !P6 ;  /* 0x000000ff0400720c */ /* 0x040fe40007744270 */
[----:B------:R-:W-:Y:S02]  /*61f0*/  ISETP.GT.AND P3, PT, R4, 0x30, !P3 ;  /* 0x000000300400780c */ /* 0x000fe40005f64270 */
[C---:B------:R-:W-:Y:S02]  /*6200*/  ISETP.LT.OR P2, PT, R6.reuse, 0x1, P2 ;  /* 0x000000010600780c */ /* 0x040fe40001741670 */
[----:B------:R-:W-:Y:S02]  /*6210*/  ISETP.LT.OR P3, PT, R6, 0x31, P3 ;  /* 0x000000310600780c */ /* 0x000fe40001f61670 */
        /* <DEDUP_REMOVED lines=9> */
[----:B0-----:R-:W-:Y:S02]  /*62b0*/  FMNMX.FTZ R5, R10, R11, !PT ;  /* 0x0000000b0a057209 */ /* 0x001fe40007810000 */
[----:B------:R-:W-:Y:S02]  /*62c0*/  FMNMX.FTZ R7, R35, R8, !PT ;  /* 0x0000000823077209 */ /* 0x000fe40007810000 */
[C---:B------:R-:W-:Y:S01]  /*62d0*/  FSETP.NEU.FTZ.AND P2, PT, R5.reuse, -INF , PT ;  /* 0xff8000000500780b */ /* 0x040fe20003f5d000 */
[----:B------:R-:W-:Y:S01]  /*62e0*/  FMUL.FTZ R9, R5, UR19 ;  /* 0x0000001305097c20 */ /* 0x000fe20008410000 */
[----:B------:R-:W-:Y:S02]  /*62f0*/  FMNMX.FTZ R8, R38, R7, !PT ;  /* 0x0000000726087209 */ /* 0x000fe40007810000 */
[----:B------:R-:W-:-:S02]  /*6300*/  ISETP.NE.AND P6, PT, R49, RZ, PT ;  /* 0x000000ff3100720c */ /* 0x000fc40003fc5270 */
[----:B------:R-:W-:Y:S02]  /*6310*/  FMNMX.FTZ R7, R39, R8, !PT ;  /* 0x0000000827077209 */ /* 0x000fe40007810000 */
        /* <DEDUP_REMOVED lines=32> */
[----:B------:R-:W-:Y:S01]  /*6520*/  MUFU.EX2 R4, R4 ;  /* 0x0000000400047308 */ /* 0x000fe20000000800 */
[----:B------:R-:W0:Y:S01]  /*6530*/  SHFL.BFLY PT, R12, R7, 0x2, 0x1f ;  /* 0x0c401f00070c7f89 */ /* 0x000e2200000e0000 */
[----:B------:R-:W-:-:S02]  /*6540*/  R2UR UR7, R173 ;  /* 0x00000000ad0772ca */ /* 0x000fc400000e0000 */
[----:B------:R-:W-:-:S04]  /*6550*/  @!P1 PRMT R3, RZ, 0x654, R3 ;  /* 0x00000654ff039816 */ /* 0x000fc80000000003 */
[----:B------:R-:W1:Y:S08]  /*6560*/  MUFU.EX2 R9, R9 ;  /* 0x0000000900097308 */ /* 0x000e700000000800 */
[----:B------:R-:W-:Y:S08]  /*6570*/  MUFU.EX2 R6, R6 ;  /* 0x0000000600067308 */ /* 0x000ff00000000800 */
[----:B------:R-:W2:Y:S01]  /*6580*/  MUFU.EX2 R11, R11 ;  /* 0x0000000b000b7308 */ /* 0x000ea20000000800 */
[----:B0-----:R-:W-:-:S02]  /*6590*/  FMNMX.FTZ R24, R7, R12, !PT ;  /* 0x0000000c07187209 */ /* 0x001fc40007810000 */
[----:B-1----:R-:W-:Y:S01]  /*65a0*/  F2FP.BF16.F32.PACK_AB R152, R9, R4 ;  /* 0x000000040998723e */ /* 0x002fe200000010ff */
[----:B------:R-:W-:Y:S02]  /*65b0*/  FADD.FTZ R9, R4, R9 ;  /* 0x0000000904097221 */ /* 0x000fe40000010000 */
[----:B------:R-:W0:Y:S02]  /*65c0*/  SHFL.BFLY PT, R7, R24, 0x1, 0x1f ;  /* 0x0c201f0018077f89 */ /* 0x000e2400000e0000 */
[----:B------:R-:W-:Y:S08]  /*65d0*/  MUFU.EX2 R8, R8 ;  /* 0x0000000800087308 */ /* 0x000ff00000000800 */
[----:B------:R-:W1:Y:S01]  /*65e0*/  MUFU.EX2 R13, R13 ;  /* 0x0000000d000d7308 */ /* 0x000e620000000800 */
[----:B--2---:R-:W-:Y:S01]  /*65f0*/  F2FP.BF16.F32.PACK_AB R154, R11, R6 ;  /* 0x000000060b9a723e */ /* 0x004fe200000010ff */
[----:B------:R-:W-:-:S04]  /*6600*/  FADD.FTZ R6, R6, R9 ;  /* 0x0000000906067221 */ /* 0x000fc80000010000 */
[----:B------:R-:W-:Y:S01]  /*6610*/  FADD.FTZ R11, R11, R6 ;  /* 0x000000060b0b7221 */ /* 0x000fe20000010000 */
[----:B------:R-:W-:Y:S01]  /*6620*/  VIADD R6, R168, 0xfffffffe ;  /* 0xfffffffea8067836 */ /* 0x000fe20000000000 */
[----:B------:R-:W-:Y:S01]  /*6630*/  MUFU.EX2 R10, R10 ;  /* 0x0000000a000a7308 */ /* 0x000fe20000000800 */
[----:B0-----:R-:W-:-:S07]  /*6640*/  FMNMX.FTZ R7, R24, R7, !PT ;  /* 0x0000000718077209 */ /* 0x001fce0007810000 */
[----:B------:R-:W0:Y:S01]  /*6650*/  MUFU.EX2 R15, R15 ;  /* 0x0000000f000f7308 */ /* 0x000e220000000800 */
[----:B-1----:R-:W-:Y:S01]  /*6660*/  F2FP.BF16.F32.PACK_AB R156, R13, R8 ;  /* 0x000000080d9c723e */ /* 0x002fe200000010ff */
[----:B------:R-:W-:Y:S01]  /*6670*/  FADD.FTZ R8, R8, R11 ;  /* 0x0000000b08087221 */ /* 0x000fe20000010000 */
[C---:B------:R-:W-:Y:S01]  /*6680*/  FMUL.FTZ R24, R7.reuse, UR19 ;  /* 0x0000001307187c20 */ /* 0x040fe20008410000 */
[----:B------:R-:W-:Y:S02]  /*6690*/  FSETP.NEU.FTZ.AND P2, PT, R7, -INF , PT ;  /* 0xff8000000700780b */ /* 0x000fe40003f5d000 */
[----:B------:R-:W-:Y:S02]  /*66a0*/  FADD.FTZ R13, R13, R8 ;  /* 0x000000080d0d7221 */ /* 0x000fe40000010000 */
[----:B------:R-:W-:Y:S01]  /*66b0*/  FSEL R24, R24, RZ, P2 ;  /* 0x000000ff18187208 */ /* 0x000fe20001000000 */
[----:B------:R-:W-:Y:S01]  /*66c0*/  MUFU.EX2 R12, R28 ;  /* 0x0000001c000c7308 */ /* 0x000fe20000000800 */
[----:B------:R-:W-:-:S03]  /*66d0*/  PLOP3.LUT P2, PT, PT, PT, UP1, 0x40, 0x0 ;  /* 0x000000000000781c */ /* 0x000fc60003f4e818 */
        /* <DEDUP_REMOVED lines=17> */
[----:B0-----:R-:W-:Y:S01]  /*67f0*/  F2FP.BF16.F32.PACK_AB R158, R15, R10 ;  /* 0x0000000a0f9e723e */ /* 0x001fe200000010ff */
[----:B------:R-:W-:-:S04]  /*6800*/  FADD.FTZ R10, R10, R13 ;  /* 0x0000000d0a0a7221 */ /* 0x000fc80000010000 */
[----:B------:R-:W-:Y:S02]  /*6810*/  FADD.FTZ R15, R15, R10 ;  /* 0x0000000a0f0f7221 */ /* 0x000fe40000010000 */
[----:B------:R-:W0:Y:S08]  /*6820*/  MUFU.EX2 R177, R177 ;  /* 0x000000b100b17308 */ /* 0x000e300000000800 */
        /* <DEDUP_REMOVED lines=15> */
[----:B------:R-:W0:Y:S08]  /*6920*/  MUFU.EX2 R21, R21 ;  /* 0x0000001500157308 */ /* 0x000e300000000800 */
[----:B------:R-:W-:Y:S01]  /*6930*/  MUFU.EX2 R14, R14 ;  /* 0x0000000e000e7308 */ /* 0x000fe20000000800 */
[----:B--2---:R-:W-:Y:S01]  /*6940*/  F2FP.BF16.F32.PACK_AB R159, R183, R178 ;  /* 0x000000b2b79f723e */ /* 0x004fe200000010ff */
[----:B------:R-:W-:-:S04]  /*6950*/  FADD.FTZ R178, R178, R181 ;  /* 0x000000b5b2b27221 */ /* 0x000fc80000010000 */
[----:B------:R1:W-:Y:S01]  /*6960*/  STSM.16.M88.4 [R186], R156 ;  /* 0x0000009cba007844 */ /* 0x0003e20000000200 */
[----:B------:R-:W-:Y:S01]  /*6970*/  FADD.FTZ R183, R183, R178 ;  /* 0x000000b2b7b77221 */ /* 0x000fe20000010000 */
        /* <DEDUP_REMOVED lines=28> */
[----:B------:R-:W-:-:S06]  /*6b40*/  FADD.FTZ R170, R170, R171 ;  /* 0x000000abaaaa7221 */ /* 0x000fcc0000010000 */
[----:B------:R-:W2:Y:S08]  /*6b50*/  MUFU.EX2 R216, R216 ;  /* 0x000000d800d87308 */ /* 0x000eb00000000800 */
[----:B------:R-:W3:Y:S01]  /*6b60*/  MUFU.EX2 R219, R219 ;  /* 0x000000db00db7308 */ /* 0x000ee20000000800 */
[----:B0-----:R-:W-:Y:S01]  /*6b70*/  F2FP.BF16.F32.PACK_AB R165, R217, R214 ;  /* 0x000000d6d9a5723e */ /* 0x001fe200000010ff */
[----:B------:R-:W-:-:S04]  /*6b80*/  FADD.FTZ R214, R214, R215 ;  /* 0x000000d7d6d67221 */ /* 0x000fc80000010000 */
[----:B------:R-:W-:-:S04]  /*6b90*/  FADD.FTZ R217, R217, R214 ;  /* 0x000000d6d9d97221 */ /* 0x000fc80000010000 */
[----:B--2---:R-:W-:Y:S01]  /*6ba0*/  FADD.FTZ R4, R216, R217 ;  /* 0x000000d9d8047221 */ /* 0x004fe20000010000 */
        /* <DEDUP_REMOVED lines=13> */
[----:B------:R-:W-:Y:S01]  /*6c80*/  @UP0 ULDC UR18, c[0x0][0x450] ;  /* 0x0001140000120ab9 */ /* 0x000fe20000000800 */
[----:B------:R-:W-:Y:S02]  /*6c90*/  WARPGROUP.DEPBAR.LE gsb0, 0x0 ;  /* 0x00008000000079c5 */ /* 0x000fe40000010000 */
[----:B------:R-:W-:-:S15]  /*6ca0*/  WARPGROUP.ARRIVE ;  /* 0x00000000000079c5 */ /* 0x000fde0000000000 */
[----:B------:R-:W-:-:S07]  /*6cb0*/  NOP ;  /* 0x0000000000007918 */ /* 0x000fce0000000000 */
        /* <DEDUP_REMOVED lines=11> */
[----:B------:R-:W-:Y:S01]  /*6d70*/  @!PT LDS RZ, [RZ] ;  /* 0x00000000fffff984 */ /* 0x000fe20000000800 */
        /* <DEDUP_REMOVED lines=17> */
.L_x_6379:
[----:B------:R-:W-:-:S11]  /*6e90*/  UISETP.NE.AND UP2, UPT, UR11, 0x1, UPT ;  /* 0x000000010b00788c */ /* 0x000fd6000bf45270 */
[----:B------:R-:W-:Y:S02]  /*6ea0*/  @UP2 ULDC.64 UR22, c[0x0][0xae0] ;  /* 0x0002b80000162ab9 */ /* 0x000fe40000000a00 */
[----:B------:R-:W-:-:S04]  /*6eb0*/  UIMAD.WIDE.U32 UR14, UR5, UR22, URZ ;  /* 0x00000016050e72a5 */ /* 0x000fc8000f8e003f */
[----:B------:R-:W-:-:S12]  /*6ec0*/  @UP2 USHF.R.U32.HI UR5, URZ, UR23, UR15 ;  /* 0x000000173f052299 */ /* 0x000fd8000801160f */
.L_x_6380:
[----:B------:R-:W-:-:S04]  /*6ed0*/  UIMAD UR5, UR5, UR11, UR11 ;  /* 0x0000000b050572a4 */ /* 0x000fc8000f8e020b */
[----:B------:R-:W-:-:S04]  /*6ee0*/  UISETP.LT.AND UP2, UPT, UR10, UR5, UPT ;  /* 0x000000050a00728c */ /* 0x000fc8000bf41270 */
[----:B------:R-:W-:-:S12]  /*6ef0*/  USEL UR10, UR10, UR5, UP2 ;  /* 0x000000050a0a7287 */ /* 0x000fd80009000000 */
.L_x_6378:
        /* <DEDUP_REMOVED lines=8> */
.L_x_6398:
[----:B------:R-:W-:-:S04]  /*6f80*/  UIADD3 UR7, UR36, 0x1, URZ ;  /* 0x0000000124077890 */ /* 0x000fc8000fffe03f */
[----:B------:R-:W-:-:S04]  /*6f90*/  UISETP.NE.AND UP2, UPT, UR7, 0x2, UPT ;  /* 0x000000020700788c */ /* 0x000fc8000bf45270 */
[----:B------:R-:W-:Y:S02]  /*6fa0*/  USEL UR5, URZ, 0x1, UP2 ;  /* 0x000000013f057887 */ /* 0x000fe40009000000 */
[----:B------:R-:W-:-:S04]  /*6fb0*/  USEL UR7, UR7, URZ, UP2 ;  /* 0x0000003f07077287 */ /* 0x000fc80009000000 */
[----:B------:R-:W-:Y:S01]  /*6fc0*/  LOP3.LUT R2, R2, UR5, RZ, 0x3c, !PT ;  /* 0x0000000502027c12 */ /* 0x000fe2000f8e3cff */
[----:B-1----:R-:W-:Y:S07]  /*6fd0*/  @!P0 BRA `(.L_x_6382) ;  /* 0x0000000000048947 */ /* 0x002fee0003800000 */
[----:B------:R-:W-:Y:S01]  /*6fe0*/  BPT.TRAP 0x1 ;  /* 0x000000040000795c */ /* 0x000fe20000300000 */
.L_x_6382:
[----:B------:R-:W-:Y:S01]  /*6ff0*/  ULEA UR5, UR7, UR37, 0x3 ;  /* 0x0000002507057291 */ /* 0x000fe2000f8e183f */
[----:B------:R-:W-:-:S08]  /*7000*/  SHF.L.U32 R8, R2, 0x1f, RZ ;  /* 0x0000001f02087819 */ /* 0x000fd000000006ff */
[----:B------:R0:W1:Y:S01]  /*7010*/  SYNCS.PHASECHK.TRANS64.TRYWAIT P2, [UR5+0x38830], R8 ;  /* 0x03883008ff0075a7 */ /* 0x0000620008040145 */
[----:B------:R-:W-:Y:S05]  /*7020*/  @!P0 BRA `(.L_x_6383) ;  /* 0x0000000000048947 */ /* 0x000fea0003800000 */
[----:B------:R-:W-:Y:S01]  /*7030*/  BPT.TRAP 0x1 ;  /* 0x000000040000795c */ /* 0x000fe20000300000 */
.L_x_6383:
[----:B-1----:R-:W-:Y:S05]  /*7040*/  @P2 BRA `(.L_x_6384) ;  /* 0x0000000000082947 */ /* 0x002fea0003800000 */
[----:B------:R-:W1:Y:S02]  /*7050*/  SYNCS.PHASECHK.TRANS64.TRYWAIT P2, [UR5+0x38830], R8 ;  /* 0x03883008ff0075a7 */ /* 0x000e640008040145 */
[----:B-1----:R-:W-:Y:S05]  /*7060*/  @!P2 BRA `(.L_x_6385) ;  /* 0x0000014c00dca947 */ /* 0x002fea0003800000 */
.L_x_6384:
        /* <DEDUP_REMOVED lines=23> */
.L_x_6386:
[----:B------:R2:W3:Y:S01]  /*71e0*/  SYNCS.PHASECHK.TRANS64.TRYWAIT P2, [UR5+0x38850], R8 ;  /* 0x03885008ff0075a7 */ /* 0x0004e20008040145 */
[----:B------:R-:W-:Y:S05]  /*71f0*/  @!P0 BRA `(.L_x_6387) ;  /* 0x0000000000048947 */ /* 0x000fea0003800000 */
[----:B------:R-:W-:Y:S01]  /*7200*/  BPT.TRAP 0x1 ;  /* 0x000000040000795c */ /* 0x000fe20000300000 */
.L_x_6387:
[----:B---3--:R-:W-:Y:S05]  /*7210*/  @P2 BRA `(.L_x_6388) ;  /* 0x0000000000082947 */ /* 0x008fea0003800000 */
[----:B------:R-:W3:Y:S02]  /*7220*/  SYNCS.PHASECHK.TRANS64.TRYWAIT P2, [UR5+0x38850], R8 ;  /* 0x03885008ff0075a7 */ /* 0x000ee40008040145 */
[----:B---3--:R-:W-:Y:S05]  /*7230*/  @!P2 BRA `(.L_x_6389) ;  /* 0x0000014c0080a947 */ /* 0x008fea0003800000 */
.L_x_6388:
        /* <DEDUP_REMOVED lines=13> */
[----:B------:R-:W-:Y:S02]  /*7310*/  VIADD R12, R189, UR40 ;  /* 0x00000028bd0c7c36 */ /* 0x000fe40008000000 */
[----:B------:R-:W-:-:S02]  /*7320*/  IMAD.U32 R10, RZ, RZ, UR5 ;  /* 0x00000005ff0a7e24 */ /* 0x000fc4000f8e00ff */
[----:B------:R-:W-:Y:S01]  /*7330*/  IMAD.SHL.U32 R11, R6, 0x40, RZ ;  /* 0x00000040060b7824 */ /* 0x000fe200078e00ff */
        /* <DEDUP_REMOVED lines=257> */
[----:B------:R-:W0:Y:S01]  /*8350*/  SHFL.IDX PT, R21, R12, RZ, 0x1c1f ;  /* 0x001c1fff0c157589 */ /* 0x000e2200000e0000 */
[----:B------:R-:W-:Y:S01]  /*8360*/  @!P1 PRMT R8, RZ, 0x654, R8 ;  /* 0x00000654ff089816 */ /* 0x000fe20000000008 */
[----:B------:R-:W-:Y:S02]  /*8370*/  WARPGROUP.DEPBAR.LE gsb0, 0x0 ;  /* 0x00008000000079c5 */ /* 0x000fe40000010000 */
[----:B------:R-:W-:-:S06]  /*8380*/  WARPGROUP.ARRIVE ;  /* 0x00000000000079c5 */ /* 0x000fcc0000000000 */
[----:B------:R-:W-:Y:S03]  /*8390*/  HGMMA.64x64x16.F32.BF16 R152, gdesc[UR28], R152, gsb0 ;  /* 0x00e000001c9879f0 */ /* 0x000fe60008001898 */
[----:B------:R-:W-:Y:S02]  /*83a0*/  WARPGROUP.DEPBAR.LE gsb0, 0x0 ;  /* 0x00008000000079c5 */ /* 0x000fe40000010000 */
[----:B------:R1:W-:Y:S02]  /*83b0*/  @!P1 SYNCS.ARRIVE.TRANS64.RED.A1T0 RZ, [R8+URZ], RZ ;  /* 0x000000ff08ff99a7 */ /* 0x0003e4000810043f */
[----:B-1----:R-:W-:-:S04]  /*83c0*/  IADD3 R8, -R18, 0x1, -R11 ;  /* 0x0000000112087810 */ /* 0x002fc80007ffe90b */
[----:B------:R-:W-:-:S05]  /*83d0*/  IADD3 R8, -R17, R8, R16 ;  /* 0x0000000811087210 */ /* 0x000fca0007ffe110 */
[C---:B------:R-:W-:Y:S02]  /*83e0*/  VIADD R13, R8.reuse, UR10 ;  /* 0x0000000a080d7c36 */ /* 0x040fe40008000000 */
[----:B------:R-:W-:Y:S01]  /*83f0*/  VIADD R14, R8, UR5 ;  /* 0x00000005080e7c36 */ /* 0x000fe20008000000 */
[----:B------:R-:W-:Y:S01]  /*8400*/  ULDC UR5, c[0x0][0xadc] ;  /* 0x0002b70000057ab9 */ /* 0x000fe20000000800 */
[C---:B0-----:R-:W-:Y:S02]  /*8410*/  IMAD.IADD R15, R21.reuse, 0x1, R13 ;  /* 0x00000001150f7824 */ /* 0x041fe400078e020d */
        /* <DEDUP_REMOVED lines=14> */
.L_x_6392:
[----:B------:R-:W-:-:S05]  /*8500*/  IMAD.U32 R214, RZ, RZ, UR5 ;  /* 0x00000005ffd67e24 */ /* 0x000fca000f8e00ff */
[----:B------:R-:W-:-:S13]  /*8510*/  ISETP.NE.AND P2, PT, R214, 0x1, PT ;  /* 0x00000001d600780c */ /* 0x000fda0003f45270 */
[----:B------:R-:W0:Y:S02]  /*8520*/  @P2 LDC.64 R8, c[0x0][0xae0] ;  /* 0x0002b800ff082b82 */ /* 0x000e240000000a00 */
[----:B0-----:R-:W-:-:S05]  /*8530*/  @P2 IMAD.HI.U32 R8, R21, R8, RZ ;  /* 0x0000000815082227 */ /* 0x001fca00078e00ff */
[----:B------:R-:W-:-:S07]  /*8540*/  @P2 SHF.R.U32.HI R21, RZ, R9, R8 ;  /* 0x00000009ff152219 */ /* 0x000fce0000011608 */
.L_x_6393:
[----:B------:R-:W-:Y:S05]  /*8550*/  BSYNC B0 ;  /* 0x0000000000007941 */ /* 0x000fea0003800000 */
.L_x_6391:
[----:B------:R-:W-:-:S04]  /*8560*/  IMAD R21, R21, R214, -R11 ;  /* 0x000000d615157224 */ /* 0x000fc800078e0a0b */
[----:B------:R-:W-:-:S05]  /*8570*/  IMAD.IADD R21, R21, 0x1, -R18 ;  /* 0x0000000115157824 */ /* 0x000fca00078e0a12 */
[----:B------:R-:W-:Y:S02]  /*8580*/  VIADDMNMX R15, R21, R214, R15, PT ;  /* 0x000000d6150f7246 */ /* 0x000fe4000380010f */
[----:B------:R-:W-:-:S07]  /*8590*/  VIMNMX R20, R20, R21, !PT ;  /* 0x0000001514147248 */ /* 0x000fce0007fe0100 */
.L_x_6390:
        /* <DEDUP_REMOVED lines=13> */
[--C-:B0-----:R-:W-:Y:S01]  /*8670*/  IMAD.IADD R13, R13, 0x1, R12.reuse ;  /* 0x000000010d0d7824 */ /* 0x101fe200078e020c */
[C---:B------:R-:W-:Y:S01]  /*8680*/  ISETP.LT.OR P6, PT, R15.reuse, 0x9, P6 ;  /* 0x000000090f00780c */ /* 0x040fe200037c1670 */
[----:B------:R-:W-:Y:S01]  /*8690*/  IMAD.IADD R14, R14, 0x1, R12 ;  /* 0x000000010e0e7824 */ /* 0x000fe200078e020c */
        /* <DEDUP_REMOVED lines=33> */
[----:B------:R-:W-:-:S02]  /*88b0*/  ISETP.LT.OR P3, PT, R15, 0x3a, P3 ;  /* 0x0000003a0f00780c */ /* 0x000fc40001f61670 */
[----:B------:R-:W-:Y:S02]  /*88c0*/  FSEL R177, R177, -INF , !P4 ;  /* 0xff800000b1b17808 */ /* 0x000fe40006000000 */
[----:B------:R-:W-:Y:S02]  /*88d0*/  FSEL R180, R180, -INF , !P6 ;  /* 0xff800000b4b47808 */ /* 0x000fe40007000000 */
[----:B------:R-:W-:Y:S01]  /*88e0*/  FSEL R181, R181, -INF , !P3 ;  /* 0xff800000b5b57808 */ /* 0x000fe20005800000 */
        /* <DEDUP_REMOVED lines=13> */
.L_x_6396:
[----:B------:R-:W-:-:S05]  /*89c0*/  IMAD.U32 R20, RZ, RZ, UR5 ;  /* 0x00000005ff147e24 */ /* 0x000fca000f8e00ff */
[----:B------:R-:W-:-:S13]  /*89d0*/  ISETP.NE.AND P3, PT, R20, 0x1, PT ;  /* 0x000000011400780c */ /* 0x000fda0003f65270 */
[----:B------:R-:W0:Y:S02]  /*89e0*/  @P3 LDC.64 R8, c[0x0][0xae0] ;  /* 0x0002b800ff083b82 */ /* 0x000e240000000a00 */
[----:B0-----:R-:W-:-:S05]  /*89f0*/  @P3 IMAD.HI.U32 R8, R12, R8, RZ ;  /* 0x000000080c083227 */ /* 0x001fca00078e00ff */
[----:B------:R-:W-:-:S07]  /*8a00*/  @P3 SHF.R.U32.HI R12, RZ, R9, R8 ;  /* 0x00000009ff0c3219 */ /* 0x000fce0000011608 */
.L_x_6397:
[----:B------:R-:W-:Y:S05]  /*8a10*/  BSYNC B0 ;  /* 0x0000000000007941 */ /* 0x000fea0003800000 */
.L_x_6395:
[----:B------:R-:W-:-:S04]  /*8a20*/  IMAD R11, R12, R20, -R11 ;  /* 0x000000140c0b7224 */ /* 0x000fc800078e0a0b */
[----:B------:R-:W-:-:S05]  /*8a30*/  IMAD.IADD R11, R11, 0x1, -R18 ;  /* 0x000000010b0b7824 */ /* 0x000fca00078e0a12 */
[----:B------:R-:W-:Y:S02]  /*8a40*/  VIADDMNMX R13, R11, R20, R13, PT ;  /* 0x000000140b0d7246 */ /* 0x000fe4000380010d */
[----:B------:R-:W-:-:S07]  /*8a50*/  VIMNMX R14, R14, R11, !PT ;  /* 0x0000000b0e0e7248 */ /* 0x000fce0007fe0100 */
.L_x_6394:
[----:B------:R-:W-:Y:S01]  /*8a60*/  FMNMX.FTZ R8, R152, R5, !PT ;  /* 0x0000000598087209 */ /* 0x000fe20007810000 */
[----:B------:R-:W-:Y:S01]  /*8a70*/  ULDC UR19, c[0x0][0xa80] ;  /* 0x0002a00000137ab9 */ /* 0x000fe20000000800 */
[C---:B------:R-:W-:Y:S01]  /*8a80*/  ISETP.GT.AND P4, PT, R14.reuse, RZ, P2 ;  /* 0x000000ff0e00720c */ /* 0x040fe20001784270 */
        /* <DEDUP_REMOVED lines=35> */
[----:B------:R-:W-:Y:S01]  /*8cc0*/  ISETP.GT.AND P6, PT, R14, 0x18, P2 ;  /* 0x000000180e00780c */ /* 0x000fe200017c4270 */
[----:B------:R-:W0:Y:S01]  /*8cd0*/  SHFL.BFLY PT, R8, R9, 0x2, 0x1f ;  /* 0x0c401f0009087f89 */ /* 0x000e2200000e0000 */
[C---:B------:R-:W-:Y:S02]  /*8ce0*/  ISETP.LT.OR P5, PT, R13.reuse, 0x12, P5 ;  /* 0x000000120d00780c */ /* 0x040fe40002fa1670 */
[----:B------:R-:W-:Y:S02]  /*8cf0*/  FSEL R162, R162, -INF , !P3 ;  /* 0xff800000a2a27808 */ /* 0x000fe40005800000 */
[----:B------:R-:W-:Y:S02]  /*8d00*/  ISETP.GT.AND P4, PT, R14, 0x19, P2 ;  /* 0x000000190e00780c */ /* 0x000fe40001784270 */
[----:B------:R-:W-:-:S02]  /*8d10*/  ISETP.LT.OR P6, PT, R13, 0x19, P6 ;  /* 0x000000190d00780c */ /* 0x000fc400037c1670 */
[----:B------:R-:W-:Y:S02]  /*8d20*/  FSEL R163, R163, -INF , !P5 ;  /* 0xff800000a3a37808 */ /* 0x000fe40006800000 */
[----:B------:R-:W-:Y:S02]  /*8d30*/  ISETP.GT.AND P3, PT, R14, 0x20, P2 ;  /* 0x000000200e00780c */ /* 0x000fe40001764270 */
[----:B------:R-:W-:Y:S02]  /*8d40*/  FSEL R166, R166, -INF , !P6 ;  /* 0xff800000a6a67808 */ /* 0x000fe40007000000 */
[C---:B------:R-:W-:Y:S02]  /*8d50*/  ISETP.LT.OR P4, PT, R13.reuse, 0x1a, P4 ;  /* 0x0000001a0d00780c */ /* 0x040fe40002781670 */
[----:B------:R-:W-:Y:S02]  /*8d60*/  ISETP.GT.AND P5, PT, R14, 0x21, P2 ;  /* 0x000000210e00780c */ /* 0x000fe400017a4270 */
[----:B------:R-:W-:-:S02]  /*8d70*/  ISETP.LT.OR P3, PT, R13, 0x21, P3 ;  /* 0x000000210d00780c */ /* 0x000fc40001f61670 */
[----:B------:R-:W-:Y:S02]  /*8d80*/  FSEL R167, R167, -INF , !P4 ;  /* 0xff800000a7a77808 */ /* 0x000fe40006000000 */
[----:B------:R-:W-:Y:S02]  /*8d90*/  ISETP.GT.AND P6, PT, R14, 0x28, P2 ;  /* 0x000000280e00780c */ /* 0x000fe400017c4270 */
[----:B0-----:R-:W-:Y:S02]  /*8da0*/  FMNMX.FTZ R11, R9, R8, !PT ;  /* 0x00000008090b7209 */ /* 0x001fe40007810000 */
[----:B------:R-:W-:Y:S02]  /*8db0*/  FMNMX.FTZ R9, R155, R12, !PT ;  /* 0x0000000c9b097209 */ /* 0x000fe40007810000 */
[----:B------:R-:W-:Y:S01]  /*8dc0*/  ISETP.LT.OR P5, PT, R13, 0x22, P5 ;  /* 0x000000220d00780c */ /* 0x000fe20002fa1670 */
[----:B------:R-:W0:Y:S01]  /*8dd0*/  SHFL.BFLY PT, R8, R11, 0x1, 0x1f ;  /* 0x0c201f000b087f89 */ /* 0x000e2200000e0000 */
        /* <DEDUP_REMOVED lines=8> */
[----:B------:R-:W-:Y:S02]  /*8e60*/  FMNMX.FTZ R12, R166, R9, !PT ;  /* 0x00000009a60c7209 */ /* 0x000fe40007810000 */
[----:B------:R-:W-:Y:S02]  /*8e70*/  ISETP.LT.OR P3, PT, R13, 0x2a, P3 ;  /* 0x0000002a0d00780c */ /* 0x000fe40001f61670 */
[----:B------:R-:W-:Y:S02]  /*8e80*/  FMNMX.FTZ R9, R167, R12, !PT ;  /* 0x0000000ca7097209 */ /* 0x000fe40007810000 */
[----:B------:R-:W-:Y:S02]  /*8e90*/  ISETP.GT.AND P5, PT, R14, 0x30, P2 ;  /* 0x000000300e00780c */ /* 0x000fe400017a4270 */
[----:B0-----:R-:W-:-:S02]  /*8ea0*/  FMNMX.FTZ R8, R11, R8, !PT ;  /* 0x000000080b087209 */ /* 0x001fc40007810000 */
[----:B------:R-:W-:Y:S02]  /*8eb0*/  FMNMX.FTZ R20, R170, R9, !PT ;  /* 0x00000009aa147209 */ /* 0x000fe40007810000 */
[C---:B------:R-:W-:Y:S01]  /*8ec0*/  FSETP.NEU.FTZ.AND P4, PT, R8.reuse, -INF , PT ;  /* 0xff8000000800780b */ /* 0x040fe20003f9d000 */
[----:B------:R-:W-:Y:S01]  /*8ed0*/  FMUL.FTZ R214, R8, UR19 ;  /* 0x0000001308d67c20 */ /* 0x000fe20008410000 */
[----:B------:R-:W-:Y:S02]  /*8ee0*/  FMNMX.FTZ R11, R171, R20, !PT ;  /* 0x00000014ab0b7209 */ /* 0x000fe40007810000 */
[----:B------:R-:W-:Y:S02]  /*8ef0*/  FSEL R213, R175, -INF , !P3 ;  /* 0xff800000afd57808 */ /* 0x000fe40005800000 */
[----:B------:R-:W-:Y:S02]  /*8f00*/  FSEL R214, R214, RZ, P4 ;  /* 0x000000ffd6d67208 */ /* 0x000fe40002000000 */
[----:B------:R-:W-:-:S02]  /*8f10*/  ISETP.GT.AND P3, PT, R14, 0x38, P2 ;  /* 0x000000380e00780c */ /* 0x000fc40001764270 */
[----:B------:R-:W-:Y:S01]  /*8f20*/  ISETP.LT.OR P5, PT, R13, 0x31, P5 ;  /* 0x000000310d00780c */ /* 0x000fe20002fa1670 */
[--C-:B------:R-:W-:Y:S01]  /*8f30*/  FFMA.FTZ R15, R152, UR19, -R214.reuse ;  /* 0x00000013980f7c23 */ /* 0x100fe200080108d6 */
[----:B------:R-:W-:Y:S01]  /*8f40*/  FSEL R152, R174, -INF , !P6 ;  /* 0xff800000ae987808 */ /* 0x000fe20007000000 */
[--C-:B------:R-:W-:Y:S01]  /*8f50*/  FFMA.FTZ R9, R153, UR19, -R214.reuse ;  /* 0x0000001399097c23 */ /* 0x100fe200080108d6 */
[C---:B------:R-:W-:Y:S01]  /*8f60*/  ISETP.GT.AND P6, PT, R14.reuse, 0x31, P2 ;  /* 0x000000310e00780c */ /* 0x040fe200017c4270 */
[----:B------:R0:W-:Y:S01]  /*8f70*/  MUFU.EX2 R12, R15 ;  /* 0x0000000f000c7308 */ /* 0x0001e20000000800 */
[----:B------:R-:W-:Y:S01]  /*8f80*/  ISETP.GT.AND P2, PT, R14, 0x39, P2 ;  /* 0x000000390e00780c */ /* 0x000fe20001744270 */
        /* <DEDUP_REMOVED lines=13> */
[----:B0-----:R-:W-:Y:S01]  /*9060*/  FMNMX.FTZ R15, R153, R14, !PT ;  /* 0x0000000e990f7209 */ /* 0x001fe20007810000 */
        /* <DEDUP_REMOVED lines=84> */
[----:B------:R-:W-:Y:S01]  /*95b0*/  @!P2 STS [R155+0x38400], R5 ;  /* 0x038400059b00a388 */ /* 0x000fe20000000800 */
[--C-:B------:R-:W-:Y:S01]  /*95c0*/  FFMA.FTZ R157, R170, UR19, -R160.reuse ;  /* 0x00000013aa9d7c23 */ /* 0x100fe200080108a0 */
[--C-:B------:R-:W-:Y:S01]  /*95d0*/  FFMA.FTZ R159, R152, UR19, -R160.reuse ;  /* 0x00000013989f7c23 */ /* 0x100fe200080108a0 */
        /* <DEDUP_REMOVED lines=44> */
[-C--:B------:R-:W-:Y:S01]  /*98a0*/  FMUL.FTZ R141, R141, R5.reuse ;  /* 0x000000058d8d7220 */ /* 0x080fe20000410000 */
[-C--:B------:R-:W-:Y:S01]  /*98b0*/  FMUL.FTZ R144, R144, R5.reuse ;  /* 0x0000000590907220 */ /* 0x080fe20000410000 */
[-C--:B------:R-:W-:Y:S01]  /*98c0*/  FMUL.FTZ R145, R145, R5.reuse ;  /* 0x0000000591917220 */ /* 0x080fe20000410000 */
[-C--:B------:R-:W-:Y:S01]  /*98d0*/  FMUL.FTZ R148, R148, R5.reuse ;  /* 0x0000000594947220 */ /* 0x080fe20000410000 */
[----:B------:R-:W-:Y:S01]  /*98e0*/  FMUL.FTZ R149, R149, R5 ;  /* 0x0000000595957220 */ /* 0x000fe20000410000 */
        /* <DEDUP_REMOVED lines=79> */
[----:B------:R-:W-:Y:S01]  /*9de0*/  FFMA.FTZ R12, R5, R3, R12 ;  /* 0x00000003050c7223 */ /* 0x000fe2000001000c */
[----:B------:R-:W-:Y:S01]  /*9df0*/  ISETP.GT.AND P2, PT, R6, UR32, PT ;  /* 0x0000002006007c0c */ /* 0x000fe2000bf44270 */
[----:B------:R-:W0:Y:S01]  /*9e00*/  MUFU.EX2 R176, R176 ;  /* 0x000000b000b07308 */ /* 0x000e220000000800 */
[----:B-1----:R-:W-:Y:S01]  /*9e10*/  F2FP.BF16.F32.PACK_AB R163, R220, R213 ;  /* 0x000000d5dca3723e */ /* 0x002fe200000010ff */
[----:B------:R-:W-:Y:S01]  /*9e20*/  FADD.FTZ R12, R9, R12 ;  /* 0x0000000c090c7221 */ /* 0x000fe20000010000 */
[----:B------:R-:W-:-:S02]  /*9e30*/  VIADD R6, R6, 0xffffffff ;  /* 0xffffffff06067836 */ /* 0x000fc40000000000 */
[----:B------:R-:W-:Y:S02]  /*9e40*/  IMAD.MOV.U32 R5, RZ, RZ, R8 ;  /* 0x000000ffff057224 */ /* 0x000fe400078e0008 */
[----:B------:R-:W-:Y:S01]  /*9e50*/  FADD.FTZ R11, R11, R12 ;  /* 0x0000000c0b0b7221 */ /* 0x000fe20000010000 */
[----:B------:R-:W-:Y:S03]  /*9e60*/  MUFU.EX2 R175, R175 ;  /* 0x000000af00af7308 */ /* 0x000fe60000000800 */
[----:B------:R-:W-:-:S04]  /*9e70*/  FADD.FTZ R14, R14, R11 ;  /* 0x0000000b0e0e7221 */ /* 0x000fc80000010000 */
[----:B------:R-:W-:Y:S01]  /*9e80*/  FADD.FTZ R13, R13, R14 ;  /* 0x0000000e0d0d7221 */ /* 0x000fe20000010000 */
[----:B------:R-:W1:Y:S01]  /*9e90*/  MUFU.EX2 R178, R178 ;  /* 0x000000b200b27308 */ /* 0x000e620000000800 */
[----:B0-----:R-:W-:Y:S02]  /*9ea0*/  F2FP.BF16.F32.PACK_AB R164, R176, R173 ;  /* 0x000000adb0a4723e */ /* 0x001fe400000010ff */
[----:B------:R-:W-:-:S04]  /*9eb0*/  FADD.FTZ R20, R20, R13 ;  /* 0x0000000d14147221 */ /* 0x000fc80000010000 */
[----:B------:R-:W-:Y:S01]  /*9ec0*/  FADD.FTZ R15, R15, R20 ;  /* 0x000000140f0f7221 */ /* 0x000fe20000010000 */
[----:B------:R0:W-:Y:S03]  /*9ed0*/  MUFU.EX2 R215, R153 ;  /* 0x0000009900d77308 */ /* 0x0001e60000000800 */
[----:B------:R-:W-:-:S04]  /*9ee0*/  FADD.FTZ R174, R174, R15 ;  /* 0x0000000faeae7221 */ /* 0x000fc80000010000 */
[----:B------:R-:W-:Y:S01]  /*9ef0*/  FADD.FTZ R21, R21, R174 ;  /* 0x000000ae15157221 */ /* 0x000fe20000010000 */
[----:B------:R-:W2:Y:S01]  /*9f00*/  MUFU.EX2 R222, R222 ;  /* 0x000000de00de7308 */ /* 0x000ea20000000800 */
[----:B0-----:R-:W-:Y:S01]  /*9f10*/  F2FP.BF16.F32.PACK_AB R153, R180, R179 ;  /* 0x000000b3b499723e */ /* 0x001fe200000010ff */
[----:B------:R-:W-:Y:S01]  /*9f20*/  BAR.SYNC.DEFER_BLOCKING 0xf, 0x100 ;  /* 0x03c4000000007b1d */ /* 0x000fe20000010000 */
[----:B-1----:R-:W-:Y:S01]  /*9f30*/  F2FP.BF16.F32.PACK_AB R166, R178, R175 ;  /* 0x000000afb2a6723e */ /* 0x002fe200000010ff */
[----:B------:R-:W-:Y:S01]  /*9f40*/  FFMA.FTZ R179, R182, R4, R179 ;  /* 0x00000004b6b37223 */ /* 0x000fe200000100b3 */
[----:B------:R-:W-:-:S03]  /*9f50*/  FADD.FTZ R168, R168, R21 ;  /* 0x00000015a8a87221 */ /* 0x000fc60000010000 */
[----:B------:R-:W-:Y:S01]  /*9f60*/  MUFU.EX2 R217, R217 ;  /* 0x000000d900d97308 */ /* 0x000fe20000000800 */
[----:B------:R-:W-:Y:S01]  /*9f70*/  FADD.FTZ R180, R180, R179 ;  /* 0x000000b3b4b47221 */ /* 0x000fe20000010000 */
[----:B------:R-:W-:-:S03]  /*9f80*/  FADD.FTZ R169, R169, R168 ;  /* 0x000000a8a9a97221 */ /* 0x000fc60000010000 */
[----:B------:R-:W-:Y:S01]  /*9f90*/  FADD.FTZ R7, R7, R180 ;  /* 0x000000b407077221 */ /* 0x000fe20000010000 */
[----:B------:R-:W-:Y:S02]  /*9fa0*/  FADD.FTZ R172, R172, R169 ;  /* 0x000000a9acac7221 */ /* 0x000fe40000010000 */
[----:B------:R-:W0:Y:S01]  /*9fb0*/  MUFU.EX2 R224, R224 ;  /* 0x000000e000e07308 */ /* 0x000e220000000800 */
[----:B--2---:R-:W-:Y:S01]  /*9fc0*/  F2FP.BF16.F32.PACK_AB R165, R222, R215 ;  /* 0x000000d7dea5723e */ /* 0x004fe200000010ff */
[----:B------:R-:W-:Y:S01]  /*9fd0*/  FADD.FTZ R7, R214, R7 ;  /* 0x00000007d6077221 */ /* 0x000fe20000010000 */
[----:B------:R-:W-:-:S03]  /*9fe0*/  FADD.FTZ R173, R173, R172 ;  /* 0x000000acadad7221 */ /* 0x000fc60000010000 */
[----:B------:R-:W-:Y:S01]  /*9ff0*/  FADD.FTZ R170, R170, R7 ;  /* 0x00000007aaaa7221 */ /* 0x000fe20000010000 */
[----:B------:R-:W-:Y:S01]  /*a000*/  FADD.FTZ R176, R176, R173 ;  /* 0x000000adb0b07221 */ /* 0x000fe20000010000 */
[----:B------:R-:W-:Y:S01]  /*a010*/  IMAD.MOV.U32 R7, RZ, RZ, R177 ;  /* 0x000000ffff077224 */ /* 0x000fe200078e00b1 */
[----:B------:R1:W-:Y:S01]  /*a020*/  STSM.16.M88.4 [R23+0x36400], R152 ;  /* 0x0364009817007844 */ /* 0x0003e20000000200 */
[----:B------:R-:W-:Y:S01]  /*a030*/  FADD.FTZ R170, R171, R170 ;  /* 0x000000aaabaa7221 */ /* 0x000fe20000010000 */
[----:B------:R-:W-:Y:S02]  /*a040*/  FADD.FTZ R3, R175, R176 ;  /* 0x000000b0af037221 */ /* 0x000fe40000010000 */
[----:B------:R1:W-:Y:S01]  /*a050*/  STSM.16.M88.4 [R186], R156 ;  /* 0x0000009cba007844 */ /* 0x0003e20000000200 */
[----:B------:R-:W-:Y:S01]  /*a060*/  FADD.FTZ R181, R181, R170 ;  /* 0x000000aab5b57221 */ /* 0x000fe20000010000 */
[----:B------:R-:W-:Y:S01]  /*a070*/  FADD.FTZ R3, R178, R3 ;  /* 0x00000003b2037221 */ /* 0x000fe20000010000 */
[----:B0-----:R-:W-:Y:S01]  /*a080*/  F2FP.BF16.F32.PACK_AB R167, R224, R217 ;  /* 0x000000d9e0a7723e */ /* 0x001fe200000010ff */
[----:B------:R1:W-:Y:S01]  /*a090*/  STSM.16.M88.4 [R184], R160 ;  /* 0x000000a0b8007844 */ /* 0x0003e20000000200 */
[----:B------:R-:W-:-:S03]  /*a0a0*/  FADD.FTZ R216, R216, R181 ;  /* 0x000000b5d8d87221 */ /* 0x000fc60000010000 */
[----:B------:R1:W-:Y:S01]  /*a0b0*/  STSM.16.M88.4 [R185], R164 ;  /* 0x000000a4b9007844 */ /* 0x0003e20000000200 */
[----:B------:R-:W-:Y:S01]  /*a0c0*/  WARPGROUP.ARRIVE ;  /* 0x00000000000079c5 */ /* 0x000fe20000000000 */
[----:B------:R-:W-:-:S04]  /*a0d0*/  FADD.FTZ R183, R183, R216 ;  /* 0x000000d8b7b77221 */ /* 0x000fc80000010000 */
[----:B------:R-:W-:Y:S01]  /*a0e0*/  FADD.FTZ R218, R218, R183 ;  /* 0x000000b7dada7221 */ /* 0x000fe20000010000 */
[----:B------:R-:W-:Y:S01]  /*a0f0*/  HGMMA.64x256x16.F32.BF16 R24, R152, gdesc[UR8].tnspB, R24, gsb0 ;  /* 0x43e0000898187df0 */ /* 0x000fe20008001818 */
[----:B------:R-:W-:Y:S02]  /*a100*/  UMOV UR11, 0x40000040 ;  /* 0x40000040000b7882 */ /* 0x000fe40000000000 */
[----:B------:R-:W-:-:S04]  /*a110*/  FADD.FTZ R213, R213, R218 ;  /* 0x000000dad5d57221 */ /* 0x000fc80000010000 */
[----:B------:R-:W-:-:S04]  /*a120*/  FADD.FTZ R220, R220, R213 ;  /* 0x000000d5dcdc7221 */ /* 0x000fc80000010000 */
[----:B------:R-:W-:-:S04]  /*a130*/  FADD.FTZ R215, R215, R220 ;  /* 0x000000dcd7d77221 */ /* 0x000fc80000010000 */
[----:B------:R-:W-:-:S04]  /*a140*/  FADD.FTZ R222, R222, R215 ;  /* 0x000000d7dede7221 */ /* 0x000fc80000010000 */
[----:B------:R-:W-:-:S04]  /*a150*/  FADD.FTZ R217, R217, R222 ;  /* 0x000000ded9d97221 */ /* 0x000fc80000010000 */
[----:B------:R-:W-:Y:S01]  /*a160*/  FADD.FTZ R4, R224, R217 ;  /* 0x000000d9e0047221 */ /* 0x000fe20000010000 */
[----:B------:R-:W-:Y:S02]  /*a170*/  WARPGROUP.DEPBAR.LE gsb0, 0x0 ;  /* 0x00008000000079c5 */ /* 0x000fe40000010000 */
[----:B------:R-:W-:-:S06]  /*a180*/  WARPGROUP.ARRIVE ;  /* 0x00000000000079c5 */ /* 0x000fcc0000000000 */
        /* <DEDUP_REMOVED lines=23> */
[----:B------:R-:W-:Y:S01]  /*a300*/  IMAD.MOV.U32 R7, RZ, RZ, R177 ;  /* 0x000000ffff077224 */ /* 0x000fe200078e00b1 */
[----:B------:R-:W-:Y:S01]  /*a310*/  UMOV UR36, UR7 ;  /* 0x0000000700247c82 */ /* 0x000fe20008000000 */
[----:B------:R-:W-:-:S07]  /*a320*/  IMAD.MOV.U32 R5, RZ, RZ, R8 ;  /* 0x000000ffff057224 */ /* 0x000fce00078e0008 */
.L_x_6381:
[----:B------:R-:W0:Y:S01]  /*a330*/  LDC R8, c[0x0][0x448] ;  /* 0x00011200ff087b82 */ /* 0x000e220000000800 */
[----:B------:R-:W-:Y:S01]  /*a340*/  UIADD3 UR5, UR40, 0x3f, URZ ;  /* 0x0000003f28057890 */ /* 0x000fe2000fffe03f */
[----:B------:R-:W-:-:S06]  /*a350*/  IADD3 R11, R16, 0x1, -R17 ;  /* 0x00000001100b7810 */ /* 0x000fcc0007ffe811 */
[----:B------:R-:W2:Y:S01]  /*a360*/  LDC R13, c[0x0][0xadc] ;  /* 0x0002b700ff0d7b82 */ /* 0x000ea20000000800 */
[----:B0-----:R-:W-:Y:S02]  /*a370*/  ISETP.NE.AND P5, PT, R8, 0x1, PT ;  /* 0x000000010800780c */ /* 0x001fe40003fa5270 */
[----:B--2---:R-:W-:-:S11]  /*a380*/  ISETP.GE.AND P6, PT, R13, 0x1, PT ;  /* 0x000000010d00780c */ /* 0x004fd60003fc6270 */
[----:B------:R-:W0:Y:S08]  /*a390*/  @P5 LDC R8, c[0x0][0x44c] ;  /* 0x00011300ff085b82 */ /* 0x000e300000000800 */
[----:B-1----:R-:W1:Y:S01]  /*a3a0*/  @P5 LDC R10, c[0x0][0x450] ;  /* 0x00011400ff0a5b82 */ /* 0x002e620000000800 */
        /* <DEDUP_REMOVED lines=15> */
.L_x_6400:
[----:B------:R-:W-:-:S13]  /*a4a0*/  ISETP.NE.AND P2, PT, R13, 0x1, PT ;  /* 0x000000010d00780c */ /* 0x000fda0003f45270 */
[----:B------:R-:W0:Y:S02]  /*a4b0*/  @P2 LDC.64 R10, c[0x0][0xae0] ;  /* 0x0002b800ff0a2b82 */ /* 0x000e240000000a00 */
[----:B0-----:R-:W-:-:S05]  /*a4c0*/  @P2 IMAD.HI.U32 R10, R8, R10, RZ ;  /* 0x0000000a080a2227 */ /* 0x001fca00078e00ff */
[----:B------:R-:W-:-:S07]  /*a4d0*/  @P2 SHF.R.U32.HI R8, RZ, R11, R10 ;  /* 0x0000000bff082219 */ /* 0x000fce000001160a */
.L_x_6401:
[----:B------:R-:W-:-:S05]  /*a4e0*/  IMAD R8, R8, R13, RZ ;  /* 0x0000000d08087224 */ /* 0x000fca00078e02ff */
[----:B------:R-:W-:-:S07]  /*a4f0*/  VIMNMX R9, R9, R8, !PT ;  /* 0x0000000809097248 */ /* 0x000fce0007fe0100 */
.L_x_6399:
        /* <DEDUP_REMOVED lines=11> */
.L_x_6411:
        /* <DEDUP_REMOVED lines=10> */
.L_x_6403:
[----:B------:R-:W-:Y:S01]  /*a650*/  ULEA UR5, UR36, UR37, 0x3 ;  /* 0x0000002524057291 */ /* 0x000fe2000f8e183f */
[----:B------:R-:W-:-:S08]  /*a660*/  SHF.L.U32 R5, R2, 0x1f, RZ ;  /* 0x0000001f02057819 */ /* 0x000fd000000006ff */
[----:B------:R0:W1:Y:S01]  /*a670*/  SYNCS.PHASECHK.TRANS64.TRYWAIT P3, [UR5+0x38830], R5 ;  /* 0x03883005ff0075a7 */ /* 0x0000620008060145 */
[----:B------:R-:W-:Y:S05]  /*a680*/  @!P0 BRA `(.L_x_6404) ;  /* 0x0000000000048947 */ /* 0x000fea0003800000 */
[----:B------:R-:W-:Y:S01]  /*a690*/  BPT.TRAP 0x1 ;  /* 0x000000040000795c */ /* 0x000fe20000300000 */
.L_x_6404:
[----:B-1----:R-:W-:Y:S05]  /*a6a0*/  @P3 BRA `(.L_x_6405) ;  /* 0x0000000000083947 */ /* 0x002fea0003800000 */
[----:B------:R-:W1:Y:S02]  /*a6b0*/  SYNCS.PHASECHK.TRANS64.TRYWAIT P3, [UR5+0x38830], R5 ;  /* 0x03883005ff0075a7 */ /* 0x000e640008060145 */
[----:B-1----:R-:W-:Y:S05]  /*a6c0*/  @!P3 BRA `(.L_x_6406) ;  /* 0x000001180074b947 */ /* 0x002fea0003800000 */
.L_x_6405:
        /* <DEDUP_REMOVED lines=23> */
.L_x_6407:
[----:B------:R2:W3:Y:S01]  /*a840*/  SYNCS.PHASECHK.TRANS64.TRYWAIT P3, [UR5+0x38850], R5 ;  /* 0x03885005ff0075a7 */ /* 0x0004e20008060145 */
[----:B------:R-:W-:Y:S05]  /*a850*/  @!P0 BRA `(.L_x_6408) ;  /* 0x0000000000048947 */ /* 0x000fea0003800000 */
[----:B------:R-:W-:Y:S01]  /*a860*/  BPT.TRAP 0x1 ;  /* 0x000000040000795c */ /* 0x000fe20000300000 */
.L_x_6408:
[----:B---3--:R-:W-:Y:S05]  /*a870*/  @P3 BRA `(.L_x_6409) ;  /* 0x0000000000083947 */ /* 0x008fea0003800000 */
[----:B------:R-:W3:Y:S02]  /*a880*/  SYNCS.PHASECHK.TRANS64.TRYWAIT P3, [UR5+0x38850], R5 ;  /* 0x03885005ff0075a7 */ /* 0x000ee40008060145 */
[----:B---3--:R-:W-:Y:S05]  /*a890*/  @!P3 BRA `(.L_x_6410) ;  /* 0x000001180018b947 */ /* 0x008fea0003800000 */
.L_x_6409:
        /* <DEDUP_REMOVED lines=607> */
.L_x_6402:
[----:B------:R-:W-:-:S13]  /*ce90*/  ISETP.GE.AND P2, PT, R6, R190, PT ;  /* 0x000000be0600720c */ /* 0x000fda0003f46270 */
[----:B------:R-:W-:Y:S05]  /*cea0*/  @!P2 BRA `(.L_x_6412) ;  /* 0x0000003000dca947 */ /* 0x000fea0003800000 */
[----:B------:R-:W-:Y:S01]  /*ceb0*/  IMAD.MOV.U32 R12, RZ, RZ, R7 ;  /* 0x000000ffff0c7224 */ /* 0x000fe200078e0007 */
[----:B------:R-:W-:Y:S01]  /*cec0*/  UMOV UR7, UR36 ;  /* 0x0000002400077c82 */ /* 0x000fe20008000000 */
[----:B------:R-:W-:-:S07]  /*ced0*/  IMAD.MOV.U32 R11, RZ, RZ, R5 ;  /* 0x000000ffff0b7224 */ /* 0x000fce00078e0005 */
.L_x_6429:
[----:B------:R-:W-:-:S04]  /*cee0*/  UIADD3 UR36, UR7, 0x1, URZ ;  /* 0x0000000107247890 */ /* 0x000fc8000fffe03f */
[----:B------:R-:W-:-:S04]  /*cef0*/  UISETP.NE.AND UP0, UPT, UR36, 0x2, UPT ;  /* 0x000000022400788c */ /* 0x000fc8000bf05270 */
[----:B------:R-:W-:Y:S02]  /*cf00*/  USEL UR5, URZ, 0x1, UP0 ;  /* 0x000000013f057887 */ /* 0x000fe40008000000 */
[----:B------:R-:W-:-:S04]  /*cf10*/  USEL UR36, UR36, URZ, UP0 ;  /* 0x0000003f24247287 */ /* 0x000fc80008000000 */
[----:B------:R-:W-:Y:S01]  /*cf20*/  LOP3.LUT R2, R2, UR5, RZ, 0x3c, !PT ;  /* 0x0000000502027c12 */ /* 0x000fe2000f8e3cff */
[----:B--2---:R-:W-:Y:S07]  /*cf30*/  @!P0 BRA `(.L_x_6413) ;  /* 0x0000000000048947 */ /* 0x004fee0003800000 */
[----:B------:R-:W-:Y:S01]  /*cf40*/  BPT.TRAP 0x1 ;  /* 0x000000040000795c */ /* 0x000fe20000300000 */
.L_x_6413:
[----:B------:R-:W-:Y:S01]  /*cf50*/  ULEA UR5, UR36, UR37, 0x3 ;  /* 0x0000002524057291 */ /* 0x000fe2000f8e183f */
[----:B------:R-:W-:-:S08]  /*cf60*/  SHF.L.U32 R5, R2, 0x1f, RZ ;  /* 0x0000001f02057819 */ /* 0x000fd000000006ff */
[----:B------:R1:W2:Y:S01]  /*cf70*/  SYNCS.PHASECHK.TRANS64.TRYWAIT P2, [UR5+0x38830], R5 ;  /* 0x03883005ff0075a7 */ /* 0x0002a20008040145 */
[----:B------:R-:W-:Y:S05]  /*cf80*/  @!P0 BRA `(.L_x_6414) ;  /* 0x0000000000048947 */ /* 0x000fea0003800000 */
[----:B------:R-:W-:Y:S01]  /*cf90*/  BPT.TRAP 0x1 ;  /* 0x000000040000795c */ /* 0x000fe20000300000 */
.L_x_6414:
[----:B--2---:R-:W-:Y:S05]  /*cfa0*/  @P2 BRA `(.L_x_6415) ;  /* 0x0000000000082947 */ /* 0x004fea0003800000 */
[----:B------:R-:W2:Y:S02]  /*cfb0*/  SYNCS.PHASECHK.TRANS64.TRYWAIT P2, [UR5+0x38830], R5 ;  /* 0x03883005ff0075a7 */ /* 0x000ea40008040145 */
[----:B--2---:R-:W-:Y:S05]  /*cfc0*/  @!P2 BRA `(.L_x_6416) ;  /* 0x000000f00064a947 */ /* 0x004fea0003800000 */
.L_x_6415:
        /* <DEDUP_REMOVED lines=23> */
.L_x_6417:
[----:B------:R0:W3:Y:S01]  /*d140*/  SYNCS.PHASECHK.TRANS64.TRYWAIT P2, [UR5+0x38850], R5 ;  /* 0x03885005ff0075a7 */ /* 0x0000e20008040145 */
[----:B------:R-:W-:Y:S05]  /*d150*/  @!P0 BRA `(.L_x_6418) ;  /* 0x0000000000048947 */ /* 0x000fea0003800000 */
[----:B------:R-:W-:Y:S01]  /*d160*/  BPT.TRAP 0x1 ;  /* 0x000000040000795c */ /* 0x000fe20000300000 */
.L_x_6418:
[----:B---3--:R-:W-:Y:S05]  /*d170*/  @P2 BRA `(.L_x_6419) ;  /* 0x0000000000082947 */ /* 0x008fea0003800000 */
[----:B------:R-:W3:Y:S02]  /*d180*/  SYNCS.PHASECHK.TRANS64.TRYWAIT P2, [UR5+0x38850], R5 ;  /* 0x03885005ff0075a7 */ /* 0x000ee40008040145 */
[----:B---3--:R-:W-:Y:S05]  /*d190*/  @!P2 BRA `(.L_x_6420) ;  /* 0x000000f00008a947 */ /* 0x008fea0003800000 */
.L_x_6419:
        /* <DEDUP_REMOVED lines=11> */
[----:B------:R-:W-:Y:S01]  /*d250*/  VIADD R20, R189, UR40 ;  /* 0x00000028bd147c36 */ /* 0x000fe20008000000 */
[----:B------:R-:W-:Y:S01]  /*d260*/  UIADD3 UR18, UR26, 0x800, URZ ;  /* 0x000008001a127890 */ /* 0x000fe2000fffe03f */
[----:B------:R-:W-:Y:S01]  /*d270*/  IMAD.U32 R10, RZ, RZ, UR5 ;  /* 0x00000005ff0a7e24 */ /* 0x000fe2000f8e00ff */
[----:B------:R-:W-:-:S02]  /*d280*/  ULDC UR5, c[0x0][0xad4] ;  /* 0x0002b50000057ab9 */ /* 0x000fc40000000800 */
[----:B------:R-:W-:Y:S01]  /*d290*/  ULOP3.LUT UR5, URZ, UR5, URZ, 0x33, !UPT ;  /* 0x000000053f057292 */ /* 0x000fe2000f8e333f */
[----:B---3--:R-:W-:-:S05]  /*d2a0*/  SHF.R.U32.HI R7, RZ, 0x7, R7 ;  /* 0x00000007ff077819 */ /* 0x008fca0000011607 */
[----:B01----:R-:W0:Y:S02]  /*d2b0*/  SHFL.IDX PT, R5, R7, RZ, 0x1f ;  /* 0x00001fff07057589 */ /* 0x003e2400000e0000 */
[----:B0-----:R-:W-:Y:S02]  /*d2c0*/  R2UR UR10, R5 ;  /* 0x00000000050a72ca */ /* 0x001fe400000e0000 */
[----:B------:R-:W0:Y:S11]  /*d2d0*/  @P5 LDC R5, c[0x0][0x44c] ;  /* 0x00011300ff055b82 */ /* 0x000e360000000800 */
[----:B------:R-:W-:-:S03]  /*d2e0*/  UISETP.GT.AND UP0, UPT, UR10, 0x7f, UPT ;  /* 0x0000007f0a00788c */ /* 0x000fc6000bf04270 */
[----:B------:R-:W-:Y:S01]  /*d2f0*/  UMOV UR10, 0x4 ;  /* 0x00000004000a7882 */ /* 0x000fe20000000000 */
[----:B------:R-:W-:Y:S02]  /*d300*/  USEL UR14, URZ, 0x2, !UP0 ;  /* 0x000000023f0e7887 */ /* 0x000fe4000c000000 */
[----:B------:R-:W-:Y:S01]  /*d310*/  USEL UR11, UR10, 0x2, UP0 ;  /* 0x000000020a0b7887 */ /* 0x000fe20008000000 */
[----:B------:R-:W-:Y:S02]  /*d320*/  WARPGROUP.DEPBAR.LE gsb0, 0x0 ;  /* 0x00008000000079c5 */ /* 0x000fe40000010000 */
[----:B------:R-:W-:Y:S01]  /*d330*/  WARPGROUP.ARRIVE ;  /* 0x00000000000079c5 */ /* 0x000fe20000000000 */
[----:B------:R-:W-:Y:S01]  /*d340*/  USEL UR10, UR10, 0x6, !UP0 ;  /* 0x000000060a0a7887 */ /* 0x000fe2000c000000 */
[----:B0-----:R-:W-:-:S04]  /*d350*/  @P5 IMAD.HI.U32 R5, R20, R5, RZ ;  /* 0x0000000514055227 */ /* 0x001fc800078e00ff */
[----:B------:R-:W-:Y:S01]  /*d360*/  HGMMA.64x64x16.F32.BF16 R152, gdesc[UR28], R152, gsb0 ;  /* 0x00e000001c9879f0 */ /* 0x000fe20008001898 */
[----:B------:R-:W-:Y:S02]  /*d370*/  UIADD3 UR28, UR6, 0x4, URZ ;  /* 0x00000004061c7890 */ /* 0x000fe4000fffe03f */
[----:B------:R-:W-:Y:S01]  /*d380*/  UIADD3 UR30, UR26, 0x4, URZ ;  /* 0x000000041a1e7890 */ /* 0x000fe2000fffe03f */
[----:B--2---:R-:W-:Y:S01]  /*d390*/  @P5 SHF.R.U32.HI R20, RZ, R8, R5 ;  /* 0x00000008ff145219 */ /* 0x004fe20000011605 */
[----:B------:R-:W-:Y:S01]  /*d3a0*/  UMOV UR29, 0x40000040 ;  /* 0x40000040001d7882 */ /* 0x000fe20000000000 */
[----:B------:R-:W-:Y:S01]  /*d3b0*/  UMOV UR31, 0x40000040 ;  /* 0x40000040001f7882 */ /* 0x000fe20000000000 */
[----:B------:R-:W-:Y:S02]  /*d3c0*/  @!P1 VIADD R5, R10, 0x38840 ;  /* 0x000388400a059836 */ /* 0x000fe40000000000 */
[----:B------:R-:W0:Y:S03]  /*d3d0*/  SHFL.IDX PT, R8, R20, RZ, 0x1c1f ;  /* 0x001c1fff14087589 */ /* 0x000e2600000e0000 */
[----:B------:R-:W-:Y:S01]  /*d3e0*/  @!P1 PRMT R7, RZ, 0x654, R5 ;  /* 0x00000654ff079816 */ /* 0x000fe20000000005 */
[----:B------:R-:W-:Y:S01]  /*d3f0*/  IMAD.SHL.U32 R5, R6, 0x40, RZ ;  /* 0x0000004006057824 */ /* 0x000fe200078e00ff */
        /* <DEDUP_REMOVED lines=259> */
.L_x_6423:
[----:B------:R-:W-:-:S05]  /*e430*/  IMAD.U32 R214, RZ, RZ, UR5 ;  /* 0x00000005ffd67e24 */ /* 0x000fca000f8e00ff */
[----:B------:R-:W-:-:S13]  /*e440*/  ISETP.NE.AND P2, PT, R214, 0x1, PT ;  /* 0x00000001d600780c */ /* 0x000fda0003f45270 */
[----:B------:R-:W0:Y:S02]  /*e450*/  @P2 LDC.64 R8, c[0x0][0xae0] ;  /* 0x0002b800ff082b82 */ /* 0x000e240000000a00 */
[----:B0-----:R-:W-:-:S05]  /*e460*/  @P2 IMAD.HI.U32 R8, R21, R8, RZ ;  /* 0x0000000815082227 */ /* 0x001fca00078e00ff */
[----:B------:R-:W-:-:S07]  /*e470*/  @P2 SHF.R.U32.HI R21, RZ, R9, R8 ;  /* 0x00000009ff152219 */ /* 0x000fce0000011608 */
.L_x_6424:
[----:B------:R-:W-:Y:S05]  /*e480*/  BSYNC B0 ;  /* 0x0000000000007941 */ /* 0x000fea0003800000 */
.L_x_6422:
[----:B------:R-:W-:-:S04]  /*e490*/  IMAD R21, R21, R214, -R5 ;  /* 0x000000d615157224 */ /* 0x000fc800078e0a05 */
[----:B------:R-:W-:-:S05]  /*e4a0*/  IMAD.IADD R21, R21, 0x1, -R18 ;  /* 0x0000000115157824 */ /* 0x000fca00078e0a12 */
[----:B------:R-:W-:Y:S02]  /*e4b0*/  VIADDMNMX R15, R21, R214, R15, PT ;  /* 0x000000d6150f7246 */ /* 0x000fe4000380010f */
[----:B------:R-:W-:-:S07]  /*e4c0*/  VIMNMX R14, R14, R21, !PT ;  /* 0x000000150e0e7248 */ /* 0x000fce0007fe0100 */
.L_x_6421:
[----:B------:R-:W-:Y:S01]  /*e4d0*/  ISETP.GT.AND P2, PT, R6, -0x1, PT ;  /* 0xffffffff0600780c */ /* 0x000fe20003f44270 */
[----:B------:R-:W0:Y:S03]  /*e4e0*/  SHFL.IDX PT, R20, R20, 0x1, 0x1c1f ;  /* 0x003c1f0014147f89 */ /* 0x000e2600000e0000 */
        /* <DEDUP_REMOVED lines=63> */
.L_x_6427:
[----:B------:R-:W-:-:S05]  /*e8e0*/  IMAD.U32 R20, RZ, RZ, UR5 ;  /* 0x00000005ff147e24 */ /* 0x000fca000f8e00ff */
[----:B------:R-:W-:-:S13]  /*e8f0*/  ISETP.NE.AND P3, PT, R20, 0x1, PT ;  /* 0x000000011400780c */ /* 0x000fda0003f65270 */
[----:B------:R-:W0:Y:S02]  /*e900*/  @P3 LDC.64 R8, c[0x0][0xae0] ;  /* 0x0002b800ff083b82 */ /* 0x000e240000000a00 */
[----:B0-----:R-:W-:-:S05]  /*e910*/  @P3 IMAD.HI.U32 R8, R14, R8, RZ ;  /* 0x000000080e083227 */ /* 0x001fca00078e00ff */
[----:B------:R-:W-:-:S07]  /*e920*/  @P3 SHF.R.U32.HI R14, RZ, R9, R8 ;  /* 0x00000009ff0e3219 */ /* 0x000fce0000011608 */
.L_x_6428:
[----:B------:R-:W-:Y:S05]  /*e930*/  BSYNC B0 ;  /* 0x0000000000007941 */ /* 0x000fea0003800000 */
.L_x_6426:
[----:B------:R-:W-:-:S04]  /*e940*/  IMAD R5, R14, R20, -R5 ;  /* 0x000000140e057224 */ /* 0x000fc800078e0a05 */
[----:B------:R-:W-:-:S05]  /*e950*/  IMAD.IADD R8, R5, 0x1, -R18 ;  /* 0x0000000105087824 */ /* 0x000fca00078e0a12 */
[----:B------:R-:W-:Y:S02]  /*e960*/  VIADDMNMX R7, R8, R20, R7, PT ;  /* 0x0000001408077246 */ /* 0x000fe40003800107 */
[----:B------:R-:W-:-:S07]  /*e970*/  VIMNMX R13, R13, R8, !PT ;  /* 0x000000080d0d7248 */ /* 0x000fce0007fe0100 */
.L_x_6425:
        /* <DEDUP_REMOVED lines=81> */
[--C-:B------:R-:W-:Y:S01]  /*ee90*/  FFMA.FTZ R21, R156, UR19, -R215.reuse ;  /* 0x000000139c157c23 */ /* 0x100fe200080108d7 */
[----:B------:R-:W-:Y:S01]  /*eea0*/  FMNMX.FTZ R15, R171, R14, !PT ;  /* 0x0000000eab0f7209 */ /* 0x000fe20007810000 */
[----:B------:R0:W-:Y:S01]  /*eeb0*/  MUFU.EX2 R8, R20 ;  /* 0x0000001400087308 */ /* 0x0001e20000000800 */
        /* <DEDUP_REMOVED lines=8> */
[----:B------:R-:W-:Y:S01]  /*ef40*/  FMNMX.FTZ R15, R214, R15, !PT ;  /* 0x0000000fd60f7209 */ /* 0x000fe20007810000 */
[--C-:B------:R-:W-:Y:S01]  /*ef50*/  FFMA.FTZ R178, R181, UR19, -R215.reuse ;  /* 0x00000013b5b27c23 */ /* 0x100fe200080108d7 */
[----:B------:R-:W-:Y:S01]  /*ef60*/  ISETP.GT.AND P2, PT, R13, 0x39, P2 ;  /* 0x000000390d00780c */ /* 0x000fe20001744270 */
[--C-:B------:R-:W-:Y:S01]  /*ef70*/  FFMA.FTZ R174, R165, UR19, -R215.reuse ;  /* 0x00000013a5ae7c23 */ /* 0x100fe200080108d7 */
[C---:B------:R-:W-:Y:S01]  /*ef80*/  ISETP.LT.OR P3, PT, R7.reuse, 0x39, P3 ;  /* 0x000000390700780c */ /* 0x040fe20001f61670 */
        /* <DEDUP_REMOVED lines=10> */
[----:B------:R-:W-:Y:S01]  /*f030*/  MUFU.EX2 R14, R157 ;  /* 0x0000009d000e7308 */ /* 0x000fe20000000800 */
[----:B0-----:R-:W-:Y:S01]  /*f040*/  FMNMX.FTZ R20, R156, R7, !PT ;  /* 0x000000079c147209 */ /* 0x001fe20007810000 */
[--C-:B-1----:R-:W-:Y:S01]  /*f050*/  FFMA.FTZ R21, R164, UR19, -R215.reuse ;  /* 0x00000013a4157c23 */ /* 0x102fe200080108d7 */
[----:B------:R-:W-:Y:S01]  /*f060*/  FSEL R164, R5, RZ, P4 ;  /* 0x000000ff05a47208 */ /* 0x000fe20002000000 */
[--C-:B------:R-:W-:Y:S01]  /*f070*/  FFMA.FTZ R173, R173, UR19, -R215.reuse ;  /* 0x00000013adad7c23 */ /* 0x100fe200080108d7 */
[----:B------:R-:W-:Y:S01]  /*f080*/  FMNMX.FTZ R7, R183, R20, !PT ;  /* 0x00000014b7077209 */ /* 0x000fe20007810000 */
[----:B------:R-:W-:Y:S01]  /*f090*/  FFMA.FTZ R20, R161, UR19, -R215 ;  /* 0x00000013a1147c23 */ /* 0x000fe200080108d7 */
[----:B------:R-:W-:-:S02]  /*f0a0*/  IMAD.MOV R161, RZ, RZ, -R22 ;  /* 0x000000ffffa17224 */ /* 0x000fc400078e0a16 */
[----:B------:R-:W-:Y:S01]  /*f0b0*/  FADD.FTZ R164, -R164, R11 ;  /* 0x0000000ba4a47221 */ /* 0x000fe20000010100 */
[----:B------:R-:W-:Y:S01]  /*f0c0*/  MUFU.EX2 R9, R9 ;  /* 0x0000000900097308 */ /* 0x000fe20000000800 */
[----:B------:R-:W0:Y:S02]  /*f0d0*/  SHFL.BFLY PT, R160, R7, 0x2, 0x1f ;  /* 0x0c401f0007a07f89 */ /* 0x000e2400000e0000 */
[----:B------:R-:W-:Y:S01]  /*f0e0*/  FMUL.FTZ R11, R164, UR19 ;  /* 0x00000013a40b7c20 */ /* 0x000fe20008410000 */
[----:B------:R-:W-:-:S04]  /*f0f0*/  ISETP.NE.AND P3, PT, R18, R161, PT ;  /* 0x000000a11200720c */ /* 0x000fc80003f65270 */
[----:B------:R-:W-:Y:S08]  /*f100*/  MUFU.EX2 R15, R15 ;  /* 0x0000000f000f7308 */ /* 0x000ff00000000800 */
[----:B------:R-:W1:Y:S08]  /*f110*/  MUFU.EX2 R11, R11 ;  /* 0x0000000b000b7308 */ /* 0x000e700000000800 */
[----:B------:R-:W2:Y:S01]  /*f120*/  MUFU.EX2 R20, R20 ;  /* 0x0000001400147308 */ /* 0x000ea20000000800 */
[----:B0-----:R-:W-:-:S05]  /*f130*/  FMNMX.FTZ R160, R7, R160, !PT ;  /* 0x000000a007a07209 */ /* 0x001fca0007810000 */
[----:B------:R-:W0:Y:S02]  /*f140*/  SHFL.BFLY PT, R7, R160, 0x1, 0x1f ;  /* 0x0c201f00a0077f89 */ /* 0x000e2400000e0000 */
[----:B------:R-:W-:Y:S01]  /*f150*/  MUFU.EX2 R21, R21 ;  /* 0x0000001500157308 */ /* 0x000fe20000000800 */
        /* <DEDUP_REMOVED lines=21> */
[----:B0-----:R-:W-:Y:S01]  /*f2b0*/  FMNMX.FTZ R7, R160, R7, !PT ;  /* 0x00000007a0077209 */ /* 0x001fe20007810000 */
[-C--:B------:R-:W-:Y:S01]  /*f2c0*/  FMUL.FTZ R61, R61, R11.reuse ;  /* 0x0000000b3d3d7220 */ /* 0x080fe20000410000 */
[----:B------:R-:W-:Y:S01]  /*f2d0*/  MUFU.EX2 R169, R169 ;  /* 0x000000a900a97308 */ /* 0x000fe20000000800 */
[-C--:B------:R-:W-:Y:S01]  /*f2e0*/  FMUL.FTZ R64, R64, R11.reuse ;  /* 0x0000000b40407220 */ /* 0x080fe20000410000 */
[C---:B------:R-:W-:Y:S01]  /*f2f0*/  FSETP.NEU.FTZ.AND P2, PT, R7.reuse, -INF , PT ;  /* 0xff8000000700780b */ /* 0x040fe20003f5d000 */
[----:B------:R-:W-:Y:S01]  /*f300*/  FMUL.FTZ R157, R7, UR19 ;  /* 0x00000013079d7c20 */ /* 0x000fe20008410000 */
[-C--:B------:R-:W-:Y:S01]  /*f310*/  FMUL.FTZ R65, R65, R11.reuse ;  /* 0x0000000b41417220 */ /* 0x080fe20000410000 */
[-C--:B------:R-:W-:Y:S01]  /*f320*/  FMUL.FTZ R68, R68, R11.reuse ;  /* 0x0000000b44447220 */ /* 0x080fe20000410000 */
[-C--:B------:R-:W-:Y:S01]  /*f330*/  FMUL.FTZ R69, R69, R11.reuse ;  /* 0x0000000b45457220 */ /* 0x080fe20000410000 */
[-C--:B------:R-:W-:Y:S01]  /*f340*/  FMUL.FTZ R72, R72, R11.reuse ;  /* 0x0000000b48487220 */ /* 0x080fe20000410000 */
[----:B------:R-:W-:Y:S01]  /*f350*/  FSEL R157, R157, RZ, P2 ;  /* 0x000000ff9d9d7208 */ /* 0x000fe20001000000 */
[----:B------:R-:W-:Y:S01]  /*f360*/  MUFU.EX2 R172, R172 ;  /* 0x000000ac00ac7308 */ /* 0x000fe20000000800 */
[-C--:B------:R-:W-:Y:S01]  /*f370*/  FMUL.FTZ R73, R73, R11.reuse ;  /* 0x0000000b49497220 */ /* 0x080fe20000410000 */
[-C--:B------:R-:W-:Y:S01]  /*f380*/  FMUL.FTZ R76, R76, R11.reuse ;  /* 0x0000000b4c4c7220 */ /* 0x080fe20000410000 */
[----:B------:R-:W-:Y:S01]  /*f390*/  FMUL.FTZ R77, R77, R11 ;  /* 0x0000000b4d4d7220 */ /* 0x000fe20000410000 */
[--C-:B------:R-:W-:Y:S01]  /*f3a0*/  FFMA.FTZ R180, R155, UR19, -R157.reuse ;  /* 0x000000139bb47c23 */ /* 0x100fe2000801089d */
[----:B------:R-:W-:Y:S01]  /*f3b0*/  FSEL R155, R7, RZ, P2 ;  /* 0x000000ff079b7208 */ /* 0x000fe20001000000 */
[----:B------:R-:W-:Y:S01]  /*f3c0*/  FFMA.FTZ R160, R158, UR19, -R157 ;  /* 0x000000139ea07c23 */ /* 0x000fe2000801089d */
[----:B------:R-:W-:-:S02]  /*f3d0*/  IMAD.U32 R158, RZ, RZ, UR7 ;  /* 0x00000007ff9e7e24 */ /* 0x000fc4000f8e00ff */
[--C-:B------:R-:W-:Y:S01]  /*f3e0*/  FFMA.FTZ R179, R213, UR19, -R157.reuse ;  /* 0x00000013d5b37c23 */ /* 0x100fe2000801089d */
[----:B------:R-:W-:Y:S01]  /*f3f0*/  FFMA.FTZ R181, R159, UR19, -R157 ;  /* 0x000000139fb57c23 */ /* 0x000fe2000801089d */
[----:B------:R-:W-:Y:S01]  /*f400*/  FADD.FTZ R155, -R155, R12 ;  /* 0x0000000c9b9b7221 */ /* 0x000fe20000010100 */
[----:B------:R-:W-:Y:S02]  /*f410*/  @!P3 IMAD R158, R158, 0x40, R19 ;  /* 0x000000409e9eb824 */ /* 0x000fe400078e0213 */
[--C-:B------:R-:W-:Y:S01]  /*f420*/  FFMA.FTZ R213, R170, UR19, -R157.reuse ;  /* 0x00000013aad57c23 */ /* 0x100fe2000801089d */
[--C-:B------:R-:W-:Y:S01]  /*f430*/  FFMA.FTZ R216, R171, UR19, -R157.reuse ;  /* 0x00000013abd87c23 */ /* 0x100fe2000801089d */
[----:B------:R-:W-:Y:S01]  /*f440*/  FMUL.FTZ R155, R155, UR19 ;  /* 0x000000139b9b7c20 */ /* 0x000fe20008410000 */
[--C-:B------:R-:W-:Y:S01]  /*f450*/  FFMA.FTZ R215, R154, UR19, -R157.reuse ;  /* 0x000000139ad77c23 */ /* 0x100fe2000801089d */
[----:B------:R-:W-:Y:S01]  /*f460*/  @!P3 LEA R161, R158, UR37, 0x2 ;  /* 0x000000259ea1bc11 */ /* 0x000fe2000f8e10ff */
[--C-:B------:R-:W-:Y:S01]  /*f470*/  FFMA.FTZ R218, R214, UR19, -R157.reuse ;  /* 0x00000013d6da7c23 */ /* 0x100fe2000801089d */
        /* <DEDUP_REMOVED lines=9> */
[----:B------:R-:W-:Y:S01]  /*f510*/  @!P3 STS [R161+0x38400], R11 ;  /* 0x0384000ba100b388 */ /* 0x000fe20000000800 */
[----:B------:R-:W-:Y:S01]  /*f520*/  MUFU.EX2 R179, R179 ;  /* 0x000000b300b37308 */ /* 0x000fe20000000800 */
[----:B------:R-:W-:Y:S01]  /*f530*/  F2FP.BF16.F32.PACK_AB R152, R9, R8 ;  /* 0x000000080998723e */ /* 0x000fe200000010ff */
[----:B------:R-:W-:Y:S01]  /*f540*/  FMUL.FTZ R80, R80, R11 ;  /* 0x0000000b50507220 */ /* 0x000fe20000410000 */
[----:B------:R-:W-:Y:S01]  /*f550*/  F2FP.BF16.F32.PACK_AB R154, R14, R13 ;  /* 0x0000000d0e9a723e */ /* 0x000fe200000010ff */
[----:B------:R-:W-:Y:S01]  /*f560*/  FMUL.FTZ R81, R81, R11 ;  /* 0x0000000b51517220 */ /* 0x000fe20000410000 */
[----:B--2---:R-:W-:Y:S01]  /*f570*/  F2FP.BF16.F32.PACK_AB R156, R20, R15 ;  /* 0x0000000f149c723e */ /* 0x004fe200000010ff */
[----:B------:R-:W-:Y:S01]  /*f580*/  FMUL.FTZ R84, R84, R11 ;  /* 0x0000000b54547220 */ /* 0x000fe20000410000 */
[----:B0-----:R0:W-:Y:S01]  /*f590*/  @!P3 STS [R161+0x38420], R182 ;  /* 0x038420b6a100b388 */ /* 0x0011e20000000800 */
[----:B------:R-:W1:Y:S01]  /*f5a0*/  MUFU.EX2 R180, R180 ;  /* 0x000000b400b47308 */ /* 0x000e620000000800 */
[----:B------:R-:W-:Y:S01]  /*f5b0*/  F2FP.BF16.F32.PACK_AB R158, R174, R21 ;  /* 0x00000015ae9e723e */ /* 0x000fe200000010ff */
        /* <DEDUP_REMOVED lines=43> */
[-C--:B------:R-:W-:Y:S01]  /*f870*/  FMUL.FTZ R27, R27, R182.reuse ;  /* 0x000000b61b1b7220 */ /* 0x080fe20000410000 */
[-C--:B------:R-:W-:Y:S01]  /*f880*/  FMUL.FTZ R30, R30, R182.reuse ;  /* 0x000000b61e1e7220 */ /* 0x080fe20000410000 */
[----:B------:R-:W-:Y:S01]  /*f890*/  FMUL.FTZ R31, R31, R182 ;  /* 0x000000b61f1f7220 */ /* 0x000fe20000410000 */
        /* <DEDUP_REMOVED lines=75> */
[----:B------:R-:W-:Y:S01]  /*fd50*/  FMUL.FTZ R151, R151, R182 ;  /* 0x000000b697977220 */ /* 0x000fe20000410000 */
[----:B------:R2:W-:Y:S01]  /*fd60*/  STSM.16.M88.4 [R23+0x36400], R152 ;  /* 0x0364009817007844 */ /* 0x0005e20000000200 */
[----:B------:R-:W-:Y:S01]  /*fd70*/  FFMA.FTZ R8, R11, R3, R8 ;  /* 0x000000030b087223 */ /* 0x000fe20000010008 */
[----:B------:R-:W-:Y:S01]  /*fd80*/  FFMA.FTZ R179, R182, R4, R179 ;  /* 0x00000004b6b37223 */ /* 0x000fe200000100b3 */
[----:B------:R-:W-:Y:S01]  /*fd90*/  ISETP.GT.AND P2, PT, R6, R190, PT ;  /* 0x000000be0600720c */ /* 0x000fe20003f44270 */
[----:B------:R-:W-:Y:S01]  /*fda0*/  MUFU.EX2 R217, R217 ;  /* 0x000000d900d97308 */ /* 0x000fe20000000800 */
[----:B------:R2:W-:Y:S01]  /*fdb0*/  STSM.16.M88.4 [R186], R156 ;  /* 0x0000009cba007844 */ /* 0x0005e20000000200 */
[----:B------:R-:W-:Y:S01]  /*fdc0*/  FADD.FTZ R8, R9, R8 ;  /* 0x0000000809087221 */ /* 0x000fe20000010000 */
[----:B------:R-:W-:Y:S01]  /*fdd0*/  FADD.FTZ R179, R180, R179 ;  /* 0x000000b3b4b37221 */ /* 0x000fe20000010000 */
[----:B------:R-:W-:Y:S01]  /*fde0*/  UMOV UR7, UR36 ;  /* 0x0000002400077c82 */ /* 0x000fe20008000000 */
[----:B------:R2:W-:Y:S01]  /*fdf0*/  STSM.16.M88.4 [R184], R160 ;  /* 0x000000a0b8007844 */ /* 0x0005e20000000200 */
[----:B------:R-:W-:Y:S01]  /*fe00*/  FADD.FTZ R13, R13, R8 ;  /* 0x000000080d0d7221 */ /* 0x000fe20000010000 */
[----:B------:R-:W-:Y:S01]  /*fe10*/  FADD.FTZ R12, R12, R179 ;  /* 0x000000b30c0c7221 */ /* 0x000fe20000010000 */
[----:B------:R-:W0:Y:S01]  /*fe20*/  MUFU.EX2 R220, R220 ;  /* 0x000000dc00dc7308 */ /* 0x000e220000000800 */
[----:B-1----:R-:W-:Y:S01]  /*fe30*/  F2FP.BF16.F32.PACK_AB R166, R178, R177 ;  /* 0x000000b1b2a6723e */ /* 0x002fe200000010ff */
[----:B------:R-:W-:Y:S01]  /*fe40*/  FADD.FTZ R14, R14, R13 ;  /* 0x0000000d0e0e7221 */ /* 0x000fe20000010000 */
[----:B------:R-:W-:Y:S01]  /*fe50*/  FADD.FTZ R181, R181, R12 ;  /* 0x0000000cb5b57221 */ /* 0x000fe20000010000 */
[----:B------:R-:W-:-:S02]  /*fe60*/  VIADD R6, R6, 0xffffffff ;  /* 0xffffffff06067836 */ /* 0x000fc40000000000 */
[----:B------:R-:W-:Y:S01]  /*fe70*/  FADD.FTZ R15, R15, R14 ;  /* 0x0000000e0f0f7221 */ /* 0x000fe20000010000 */
[----:B------:R-:W-:Y:S01]  /*fe80*/  FADD.FTZ R170, R170, R181 ;  /* 0x000000b5aaaa7221 */ /* 0x000fe20000010000 */
[----:B------:R-:W-:Y:S01]  /*fe90*/  MUFU.EX2 R219, R219 ;  /* 0x000000db00db7308 */ /* 0x000fe20000000800 */
[----:B------:R-:W-:Y:S02]  /*fea0*/  IMAD.MOV.U32 R11, RZ, RZ, R5 ;  /* 0x000000ffff0b7224 */ /* 0x000fe400078e0005 */
[----:B------:R-:W-:Y:S01]  /*feb0*/  FADD.FTZ R20, R20, R15 ;  /* 0x0000000f14147221 */ /* 0x000fe20000010000 */
        /* <DEDUP_REMOVED lines=14> */
[----:B-1----:R-:W-:Y:S02]  /*ffa0*/  F2FP.BF16.F32.PACK_AB R167, R222, R219 ;  /* 0x000000dbdea7723e */ /* 0x002fe400000010ff */
        /* <DEDUP_REMOVED lines=10> */
[----:B------:R-:W-:-:S03]  /*10050*/  FADD.FTZ R3, R177, R176 ;  /* 0x000000b0b1037221 */ /* 0x000fc60000010000 */
[----:B------:R-:W-:Y:S01]  /*10060*/  FADD.FTZ R219, R219, R220 ;  /* 0x000000dcdbdb7221 */ /* 0x000fe20000010000 */
[----:B------:R-:W-:-:S03]  /*10070*/  FADD.FTZ R3, R178, R3 ;  /* 0x00000003b2037221 */ /* 0x000fc60000010000 */
[----:B------:R-:W-:Y:S01]  /*10080*/  FADD.FTZ R4, R222, R219 ;  /* 0x000000dbde047221 */ /* 0x000fe20000010000 */
[----:B------:R-:W-:Y:S02]  /*10090*/  WARPGROUP.DEPBAR.LE gsb0, 0x0 ;  /* 0x00008000000079c5 */ /* 0x000fe40000010000 */
[----:B------:R-:W-:-:S15]  /*100a0*/  WARPGROUP.ARRIVE ;  /* 0x00000000000079c5 */ /* 0x000fde0000000000 */
        /* <DEDUP_REMOVED lines=23> */
.L_x_6412:
[----:B------:R-:W1:Y:S01]  /*10220*/  SHFL.BFLY PT, R0, R3, 0x2, 0x1f ;  /* 0x0c401f0003007f89 */ /* 0x000e6200000e0000 */
[----:B------:R-:W-:Y:S02]  /*10230*/  IMAD.MOV R13, RZ, RZ, -R22 ;  /* 0x000000ffff0d7224 */ /* 0x000fe400078e0a16 */
[----:B------:R-:W-:Y:S01]  /*10240*/  IMAD.MOV.U32 R6, RZ, RZ, RZ ;  /* 0x000000ffff067224 */ /* 0x000fe200078e00ff */
[----:B------:R-:W3:Y:S01]  /*10250*/  SHFL.BFLY PT, R9, R4, 0x2, 0x1f ;  /* 0x0c401f0004097f89 */ /* 0x000ee200000e0000 */
[----:B------:R-:W-:Y:S01]  /*10260*/  IMAD.U32 R16, RZ, RZ, UR19 ;  /* 0x00000013ff107e24 */ /* 0x000fe2000f8e00ff */
[----:B------:R-:W-:Y:S08]  /*10270*/  BAR.ARV 0x8, 0x100 ;  /* 0x0204000000007b1d */ /* 0x000ff00000002000 */
[----:B------:R-:W-:Y:S01]  /*10280*/  BAR.SYNC.DEFER_BLOCKING 0xf, 0x100 ;  /* 0x03c4000000007b1d */ /* 0x000fe20000010000 */
[----:B------:R-:W-:Y:S01]  /*10290*/  ISETP.NE.AND P0, PT, R18, R13, PT ;  /* 0x0000000d1200720c */ /* 0x000fe20003f05270 */
[----:B------:R-:W-:-:S02]  /*102a0*/  IMAD.U32 R13, RZ, RZ, UR19 ;  /* 0x00000013ff0d7e24 */ /* 0x000fc4000f8e00ff */
[----:B------:R-:W-:Y:S02]  /*102b0*/  IMAD.MOV.U32 R20, RZ, RZ, -0x800000 ;  /* 0xff800000ff147424 */ /* 0x000fe400078e00ff */
[----:B------:R-:W-:Y:S02]  /*102c0*/  VIADD R200, R200, 0x1 ;  /* 0x00000001c8c87836 */ /* 0x000fe40000000000 */
[----:B-1----:R-:W-:Y:S01]  /*102d0*/  FADD.FTZ R8, R0, R3 ;  /* 0x0000000300087221 */ /* 0x002fe20000010000 */
[----:B---3--:R-:W-:-:S04]  /*102e0*/  FADD.FTZ R9, R9, R4 ;  /* 0x0000000409097221 */ /* 0x008fc80000010000 */
[----:B------:R-:W1:Y:S01]  /*102f0*/  SHFL.BFLY PT, R11, R8, 0x1, 0x1f ;  /* 0x0c201f00080b7f89 */ /* 0x000e6200000e0000 */
[----:B------:R-:W-:Y:S01]  /*10300*/  IMAD.U32 R4, RZ, RZ, UR36 ;  /* 0x00000024ff047e24 */ /* 0x000fe2000f8e00ff */
[----:B------:R-:W-:Y:S02]  /*10310*/  UIADD3 UR36, UR36, 0x1, URZ ;  /* 0x0000000124247890 */ /* 0x000fe4000fffe03f */
[----:B------:R-:W3:Y:S01]  /*10320*/  SHFL.BFLY PT, R0, R9, 0x1, 0x1f ;  /* 0x0c201f0009007f89 */ /* 0x000ee200000e0000 */
[----:B------:R-:W-:Y:S01]  /*10330*/  @!P0 IMAD R3, R4, 0x40, R19 ;  /* 0x0000004004038824 */ /* 0x000fe200078e0213 */
[----:B------:R-:W-:Y:S01]  /*10340*/  UISETP.NE.AND UP0, UPT, UR36, 0x2, UPT ;  /* 0x000000022400788c */ /* 0x000fe2000bf05270 */
[----:B------:R-:W-:-:S03]  /*10350*/  IMAD.MOV.U32 R4, RZ, RZ, RZ ;  /* 0x000000ffff047224 */ /* 0x000fc600078e00ff */
[----:B------:R-:W-:Y:S02]  /*10360*/  USEL UR4, URZ, 0x1, UP0 ;  /* 0x000000013f047887 */ /* 0x000fe40008000000 */
[----:B------:R-:W-:-:S04]  /*10370*/  USEL UR36, UR36, URZ, UP0 ;  /* 0x0000003f24247287 */ /* 0x000fc80008000000 */
[----:B------:R-:W-:Y:S01]  /*10380*/  LOP3.LUT R2, R2, UR4, RZ, 0x3c, !PT ;  /* 0x0000000402027c12 */ /* 0x000fe2000f8e3cff */
[----:B-1----:R-:W-:Y:S01]  /*10390*/  FADD.FTZ R11, R8, R11 ;  /* 0x0000000b080b7221 */ /* 0x002fe20000010000 */
[----:B---3--:R-:W-:-:S04]  /*103a0*/  FADD.FTZ R0, R9, R0 ;  /* 0x0000000009007221 */ /* 0x008fc80000010000 */
[----:B------:R-:W-:Y:S02]  /*103b0*/  FSETP.NE.FTZ.AND P1, PT, R11, RZ, PT ;  /* 0x000000ff0b00720b */ /* 0x000fe40003f35000 */
[----:B------:R-:W-:Y:S01]  /*103c0*/  @!P0 LEA R9, R3, UR37, 0x2 ;  /* 0x0000002503098c11 */ /* 0x000fe2000f8e10ff */
[----:B------:R-:W-:Y:S01]  /*103d0*/  IMAD.MOV.U32 R3, RZ, RZ, -0x800000 ;  /* 0xff800000ff037424 */ /* 0x000fe200078e00ff */
[----:B------:R-:W-:-:S09]  /*103e0*/  FSETP.NE.FTZ.AND P2, PT, R0, RZ, PT ;  /* 0x000000ff0000720b */ /* 0x000fd20003f55000 */
[----:B------:R-:W1:Y:S04]  /*103f0*/  @P1 MUFU.RCP R6, R11 ;  /* 0x0000000b00061308 */ /* 0x000e680000001000 */
[----:B------:R-:W-:-:S04]  /*10400*/  @P2 FMUL.FTZ R16, R16, 0.69314718246459960938 ;  /* 0x3f31721810102820 */ /* 0x000fc80000410000 */
[----:B------:R-:W3:Y:S08]  /*10410*/  @P2 MUFU.RCP R4, R0 ;  /* 0x0000000000042308 */ /* 0x000ef00000001000 */
[----:B------:R-:W4:Y:S01]  /*10420*/  @P1 MUFU.LG2 R17, R11 ;  /* 0x0000000b00111308 */ /* 0x000f220000000c00 */
[-C--:B-1----:R-:W-:Y:S01]  /*10430*/  FMUL.FTZ R170, R32, R6.reuse ;  /* 0x0000000620aa7220 */ /* 0x082fe20000410000 */
[----:B------:R1:W-:Y:S01]  /*10440*/  @!P0 STS [R9+0x38400], R6 ;  /* 0x0384000609008388 */ /* 0x0003e20000000800 */
[-C--:B------:R-:W-:Y:S01]  /*10450*/  FMUL.FTZ R172, R24, R6.reuse ;  /* 0x0000000618ac7220 */ /* 0x080fe20000410000 */
[-C--:B------:R-:W-:Y:S01]  /*10460*/  FMUL.FTZ R171, R28, R6.reuse ;  /* 0x000000061cab7220 */ /* 0x080fe20000410000 */
[-C--:B------:R-:W-:Y:S01]  /*10470*/  FMUL.FTZ R8, R25, R6.reuse ;  /* 0x0000000619087220 */ /* 0x080fe20000410000 */
[-C--:B--2---:R-:W-:Y:S01]  /*10480*/  FMUL.FTZ R10, R29, R6.reuse ;  /* 0x000000061d0a7220 */ /* 0x084fe20000410000 */
[-C--:B0-----:R-:W-:Y:S01]  /*10490*/  FMUL.FTZ R167, R33, R6.reuse ;  /* 0x0000000621a77220 */ /* 0x081fe20000410000 */
        /* <DEDUP_REMOVED lines=61> */
[----:B----4-:R-:W-:Y:S01]  /*10870*/  @P1 FMUL.FTZ R17, R17, 0.69314718246459960938 ;  /* 0x3f31721811111820 */ /* 0x010fe20000410000 */
[----:B0-----:R-:W-:Y:S01]  /*10880*/  @P2 FMUL.FTZ R33, R32, 0.69314718246459960938 ;  /* 0x3f31721820212820 */ /* 0x001fe20000410000 */
[-C--:B------:R-:W-:Y:S01]  /*10890*/  FMUL.FTZ R0, R83, R4.reuse ;  /* 0x0000000453007220 */ /* 0x080fe20000410000 */
[-C--:B------:R-:W-:Y:S01]  /*108a0*/  FMUL.FTZ R13, R42, R4.reuse ;  /* 0x000000042a0d7220 */ /* 0x080fe20000410000 */
[-C--:B------:R-:W-:Y:S01]  /*108b0*/  FMUL.FTZ R15, R46, R4.reuse ;  /* 0x000000042e0f7220 */ /* 0x080fe20000410000 */
[-C--:B------:R-:W-:Y:S01]  /*108c0*/  FMUL.FTZ R25, R50, R4.reuse ;  /* 0x0000000432197220 */ /* 0x080fe20000410000 */
[-C--:B------:R-:W-:Y:S01]  /*108d0*/  FMUL.FTZ R29, R58, R4.reuse ;  /* 0x000000043a1d7220 */ /* 0x080fe20000410000 */
[-C--:B------:R-:W-:Y:S01]  /*108e0*/  FMUL.FTZ R83, R86, R4.reuse ;  /* 0x0000000456537220 */ /* 0x080fe20000410000 */
[----:B------:R-:W-:Y:S01]  /*108f0*/  PLOP3.LUT P0, PT, PT, PT, PT, 0x8, 0x0 ;  /* 0x000000000000781c */ /* 0x000fe20003f0e170 */
        /* <DEDUP_REMOVED lines=61> */
.L_x_6350:
[----:B------:R-:W0:Y:S08]  /*10cd0*/  S2UR UR4, SR_CgaCtaId ;  /* 0x00000000000479c3 */ /* 0x000e300000008800 */
[----:B------:R-:W-:Y:S06]  /*10ce0*/  BAR.SYNC.DEFER_BLOCKING 0x5, 0x180 ;  /* 0x0146000000007b1d */ /* 0x000fec0000010000 */
[----:B------:R-:W-:Y:S01]  /*10cf0*/  UMOV UR37, 0x400 ;  /* 0x0000040000257882 */ /* 0x000fe20000000000 */
[----:B------:R-:W-:Y:S01]  /*10d00*/  BSSY B0, `(.L_x_6430) ;  /* 0x00002da000007945 */ /* 0x000fe20003800000 */
[----:B0-----:R-:W-:-:S09]  /*10d10*/  ULEA UR37, UR4, UR37, 0x18 ;  /* 0x0000002504257291 */ /* 0x001fd2000f8ec03f */
[----:B------:R-:W0:Y:S02]  /*10d20*/  LDS.128 R4, [UR37+0x388d0] ;  /* 0x0388d025ff047984 */ /* 0x000e240008000c00 */
[----:B0-----:R-:W-:Y:S01]  /*10d30*/  R2UR UR4, R5 ;  /* 0x00000000050472ca */ /* 0x001fe200000e0000 */
        /* <DEDUP_REMOVED lines=21> */
[----:B------:R-:W-:-:S02]  /*10e90*/  F2FP.BF16.F32.PACK_AB R65, R67, R66 ;  /* 0x000000424341723e */ /* 0x000fc400000010ff */
[----:B------:R-:W-:Y:S01]  /*10ea0*/  F2FP.BF16.F32.PACK_AB R72, R73, R72 ;  /* 0x000000484948723e */ /* 0x000fe200000010ff */
[----:B------:R-:W-:Y:S01]  /*10eb0*/  IMAD.WIDE R122, R204, 0x2, R174 ;  /* 0x00000002cc7a7825 */ /* 0x000fe200078e02ae */
[----:B------:R-:W-:Y:S02]  /*10ec0*/  F2FP.BF16.F32.PACK_AB R66, R69, R68 ;  /* 0x000000444542723e */ /* 0x000fe400000010ff */
[----:B------:R-:W-:Y:S02]  /*10ed0*/  F2FP.BF16.F32.PACK_AB R67, R71, R70 ;  /* 0x000000464743723e */ /* 0x000fe400000010ff */
[C---:B------:R-:W-:Y:S02]  /*10ee0*/  IADD3 R173, P1, R122.reuse, 0x20, RZ ;  /* 0x000000207aad7810 */ /* 0x040fe40007f3e0ff */
[C---:B------:R-:W-:Y:S02]  /*10ef0*/  LOP3.LUT R5, R122.reuse, 0x380, RZ, 0xc0, !PT ;  /* 0x000003807a057812 */ /* 0x040fe400078ec0ff */
[C---:B------:R-:W-:Y:S01]  /*10f00*/  IADD3 R177, P0, R122.reuse, 0x40, RZ ;  /* 0x000000407ab17810 */ /* 0x040fe20007f1e0ff */
[----:B------:R-:W-:Y:S01]  /*10f10*/  IMAD.X R17, RZ, RZ, R123, P1 ;  /* 0x000000ffff117224 */ /* 0x000fe200008e067b */
[----:B------:R-:W-:-:S02]  /*10f20*/  IADD3 R179, P4, R122, 0x60, RZ ;  /* 0x000000607ab37810 */ /* 0x000fc40007f9e0ff */
        /* <DEDUP_REMOVED lines=29> */
[----:B------:R-:W-:-:S02]  /*11100*/  MOV R168, R122 ;  /* 0x0000007a00a87202 */ /* 0x000fc40000000f00 */
[----:B------:R-:W-:Y:S02]  /*11110*/  LOP3.LUT R123, R30, 0x380, RZ, 0xc0, !PT ;  /* 0x000003801e7b7812 */ /* 0x000fe400078ec0ff */
[----:B------:R-:W-:Y:S01]  /*11120*/  SHF.R.U64 R16, R16, 0x3, RZ ;  /* 0x0000000310107819 */ /* 0x000fe200000012ff */
[----:B------:R0:W-:Y:S01]  /*11130*/  STSM.16.M88.4 [R168], R8 ;  /* 0x00000008a8007844 */ /* 0x0001e20000000200 */
[----:B------:R-:W-:Y:S02]  /*11140*/  SHF.R.U64 R123, R123, 0x3, RZ ;  /* 0x000000037b7b7819 */ /* 0x000fe400000012ff */
[----:B------:R-:W-:Y:S02]  /*11150*/  LOP3.LUT R16, R16, R173, RZ, 0x3c, !PT ;  /* 0x000000ad10107212 */ /* 0x000fe400078e3cff */
[----:B------:R-:W-:Y:S02]  /*11160*/  LOP3.LUT R118, R123, R30, RZ, 0x3c, !PT ;  /* 0x0000001e7b767212 */ /* 0x000fe400078e3cff */
[----:B------:R-:W-:-:S02]  /*11170*/  MOV R123, R16 ;  /* 0x00000010007b7202 */ /* 0x000fc40000000f00 */
[----:B------:R-:W-:Y:S02]  /*11180*/  LOP3.LUT R36, R179, 0x380, RZ, 0xc0, !PT ;  /* 0x00000380b3247812 */ /* 0x000fe400078ec0ff */
[----:B------:R-:W-:Y:S02]  /*11190*/  LOP3.LUT R32, R177, 0x380, RZ, 0xc0, !PT ;  /* 0x00000380b1207812 */ /* 0x000fe400078ec0ff */
[----:B------:R-:W-:Y:S02]  /*111a0*/  LOP3.LUT R27, R4, 0x380, RZ, 0xc0, !PT ;  /* 0x00000380041b7812 */ /* 0x000fe400078ec0ff */
[----:B------:R-:W-:Y:S02]  /*111b0*/  LOP3.LUT R114, R26, 0x380, RZ, 0xc0, !PT ;  /* 0x000003801a727812 */ /* 0x000fe400078ec0ff */
[----:B0-----:R-:W-:Y:S02]  /*111c0*/  F2FP.BF16.F32.PACK_AB R8, R167, R170 ;  /* 0x000000aaa708723e */ /* 0x001fe400000010ff */
[----:B------:R-:W-:-:S02]  /*111d0*/  F2FP.BF16.F32.PACK_AB R9, R35, R34 ;  /* 0x000000222309723e */ /* 0x000fc400000010ff */
[----:B------:R-:W-:Y:S02]  /*111e0*/  F2FP.BF16.F32.PACK_AB R10, R165, R169 ;  /* 0x000000a9a50a723e */ /* 0x000fe400000010ff */
[----:B------:R-:W-:Y:S02]  /*111f0*/  F2FP.BF16.F32.PACK_AB R11, R39, R38 ;  /* 0x00000026270b723e */ /* 0x000fe400000010ff */
[----:B------:R-:W-:Y:S02]  /*11200*/  LOP3.LUT R40, R181, 0x380, RZ, 0xc0, !PT ;  /* 0x00000380b5287812 */ /* 0x000fe400078ec0ff */
[----:B------:R-:W-:Y:S01]  /*11210*/  SHF.R.U64 R36, R36, 0x3, RZ ;  /* 0x0000000324247819 */ /* 0x000fe200000012ff */
[----:B------:R0:W-:Y:S01]  /*11220*/  STSM.16.M88.4 [R123], R8 ;  /* 0x000000087b007844 */ /* 0x0001e20000000200 */
[----:B------:R-:W-:Y:S02]  /*11230*/  SHF.R.U64 R32, R32, 0x3, RZ ;  /* 0x0000000320207819 */ /* 0x000fe400000012ff */
[----:B------:R-:W-:-:S02]  /*11240*/  LOP3.LUT R44, R183, 0x380, RZ, 0xc0, !PT ;  /* 0x00000380b72c7812 */ /* 0x000fc400078ec0ff */
[----:B------:R-:W-:Y:S02]  /*11250*/  SHF.R.U64 R27, R27, 0x3, RZ ;  /* 0x000000031b1b7819 */ /* 0x000fe400000012ff */
[----:B------:R-:W-:Y:S02]  /*11260*/  LOP3.LUT R48, R213, 0x380, RZ, 0xc0, !PT ;  /* 0x00000380d5307812 */ /* 0x000fe400078ec0ff */
[----:B------:R-:W-:Y:S02]  /*11270*/  SHF.R.U64 R171, R114, 0x3, RZ ;  /* 0x0000000372ab7819 */ /* 0x000fe400000012ff */
[----:B------:R-:W-:Y:S02]  /*11280*/  SHF.R.U64 R40, R40, 0x3, RZ ;  /* 0x0000000328287819 */ /* 0x000fe400000012ff */
[----:B------:R-:W-:Y:S02]  /*11290*/  LOP3.LUT R52, R215, 0x380, RZ, 0xc0, !PT ;  /* 0x00000380d7347812 */ /* 0x000fe400078ec0ff */
[----:B------:R-:W-:Y:S01]  /*112a0*/  LOP3.LUT R36, R36, R179, RZ, 0x3c, !PT ;  /* 0x000000b324247212 */ /* 0x000fe200078e3cff */
[----:B0-----:R-:W0:Y:S01]  /*112b0*/  LDC.64 R8, c[0x0][0xd00] ;  /* 0x00034000ff087b82 */ /* 0x001e220000000a00 */
[----:B------:R-:W-:-:S02]  /*112c0*/  LOP3.LUT R94, R217, 0x380, RZ, 0xc0, !PT ;  /* 0x00000380d95e7812 */ /* 0x000fc400078ec0ff */
[----:B------:R-:W-:Y:S02]  /*112d0*/  LOP3.LUT R173, R98, 0x380, RZ, 0xc0, !PT ;  /* 0x0000038062ad7812 */ /* 0x000fe400078ec0ff */
[----:B------:R-:W-:Y:S02]  /*112e0*/  LOP3.LUT R32, R32, R177, RZ, 0x3c, !PT ;  /* 0x000000b120207212 */ /* 0x000fe400078e3cff */
[----:B------:R-:W-:Y:S02]  /*112f0*/  SHF.R.U64 R44, R44, 0x3, RZ ;  /* 0x000000032c2c7819 */ /* 0x000fe400000012ff */
[----:B------:R-:W-:Y:S02]  /*11300*/  LOP3.LUT R179, R106, 0x380, RZ, 0xc0, !PT ;  /* 0x000003806ab37812 */ /* 0x000fe400078ec0ff */
[----:B------:R-:W-:Y:S02]  /*11310*/  LOP3.LUT R114, R27, R4, RZ, 0x3c, !PT ;  /* 0x000000041b727212 */ /* 0x000fe400078e3cff */
[----:B------:R-:W-:-:S02]  /*11320*/  SHF.R.U64 R48, R48, 0x3, RZ ;  /* 0x0000000330307819 */ /* 0x000fc400000012ff */
[----:B------:R-:W-:Y:S02]  /*11330*/  LOP3.LUT R177, R102, 0x380, RZ, 0xc0, !PT ;  /* 0x0000038066b17812 */ /* 0x000fe400078ec0ff */
[----:B------:R-:W-:Y:S02]  /*11340*/  LOP3.LUT R4, R171, R26, RZ, 0x3c, !PT ;  /* 0x0000001aab047212 */ /* 0x000fe400078e3cff */
[----:B------:R-:W-:Y:S02]  /*11350*/  LOP3.LUT R40, R40, R181, RZ, 0x3c, !PT ;  /* 0x000000b528287212 */ /* 0x000fe400078e3cff */
[----:B------:R-:W-:Y:S02]  /*11360*/  SHF.R.U64 R52, R52, 0x3, RZ ;  /* 0x0000000334347819 */ /* 0x000fe400000012ff */
[----:B------:R-:W-:Y:S01]  /*11370*/  SHF.R.U64 R94, R94, 0x3, RZ ;  /* 0x000000035e5e7819 */ /* 0x000fe200000012ff */
[----:B0-----:R-:W-:Y:S01]  /*11380*/  IMAD.WIDE R10, R192, 0x4, R8 ;  /* 0x00000004c00a7825 */ /* 0x001fe200078e0208 */
[----:B------:R-:W-:Y:S01]  /*11390*/  LOP3.LUT R181, R110, 0x380, RZ, 0xc0, !PT ;  /* 0x000003806eb57812 */ /* 0x000fe200078ec0ff */
[----:B------:R-:W0:Y:S01]  /*113a0*/  LDC.64 R8, c[0x0][0xd08] ;  /* 0x00034200ff087b82 */ /* 0x000e220000000a00 */
[----:B------:R-:W-:-:S02]  /*113b0*/  SHF.R.U64 R173, R173, 0x3, RZ ;  /* 0x00000003adad7819 */ /* 0x000fc400000012ff */
[----:B------:R-:W-:Y:S02]  /*113c0*/  LOP3.LUT R44, R44, R183, RZ, 0x3c, !PT ;  /* 0x000000b72c2c7212 */ /* 0x000fe400078e3cff */
[----:B------:R-:W-:Y:S02]  /*113d0*/  SHF.R.U64 R179, R179, 0x3, RZ ;  /* 0x00000003b3b37819 */ /* 0x000fe400000012ff */
[----:B------:R-:W-:Y:S02]  /*113e0*/  LOP3.LUT R48, R48, R213, RZ, 0x3c, !PT ;  /* 0x000000d530307212 */ /* 0x000fe400078e3cff */
[----:B------:R-:W-:Y:S02]  /*113f0*/  SHF.R.U64 R177, R177, 0x3, RZ ;  /* 0x00000003b1b17819 */ /* 0x000fe400000012ff */
[----:B------:R-:W-:Y:S02]  /*11400*/  MOV R122, R32 ;  /* 0x00000020007a7202 */ /* 0x000fe40000000f00 */
[----:B------:R-:W-:-:S02]  /*11410*/  LOP3.LUT R52, R52, R215, RZ, 0x3c, !PT ;  /* 0x000000d734347212 */ /* 0x000fc400078e3cff */
[----:B------:R-:W-:Y:S01]  /*11420*/  MOV R36, R36 ;  /* 0x0000002400247202 */ /* 0x000fe20000000f00 */
[----:B------:R1:W-:Y:S01]  /*11430*/  STSM.16.M88.4 [R122], R12 ;  /* 0x0000000c7a007844 */ /* 0x0003e20000000200 */
[----:B------:R-:W-:Y:S02]  /*11440*/  F2FP.BF16.F32.PACK_AB R26, R28, R160 ;  /* 0x000000a01c1a723e */ /* 0x000fe400000010ff */
[----:B------:R-:W-:Y:S02]  /*11450*/  F2FP.BF16.F32.PACK_AB R27, R55, R54 ;  /* 0x00000036371b723e */ /* 0x000fe400000010ff */
[----:B------:R-:W-:Y:S02]  /*11460*/  MOV R32, R4 ;  /* 0x0000000400207202 */ /* 0x000fe40000000f00 */
[----:B------:R-:W-:Y:S01]  /*11470*/  LOP3.LUT R94, R94, R217, RZ, 0x3c, !PT ;  /* 0x000000d95e5e7212 */ /* 0x000fe200078e3cff */
[----:B------:R-:W2:Y:S01]  /*11480*/  LDC.64 R4, c[0x0][0xd00] ;  /* 0x00034000ff047b82 */ /* 0x000ea20000000a00 */
[----:B0-----:R-:W-:Y:S01]  /*11490*/  ISETP.NE.U32.AND P6, PT, R8, RZ, PT ;  /* 0x000000ff0800720c */ /* 0x001fe20003fc5070 */
[----:B------:R0:W-:Y:S01]  /*114a0*/  STSM.16.M88.4 [R36], R24 ;  /* 0x0000001824007844 */ /* 0x0001e20000000200 */
[----:B------:R-:W-:-:S02]  /*114b0*/  SHF.R.U64 R181, R181, 0x3, RZ ;  /* 0x00000003b5b57819 */ /* 0x000fc400000012ff */
[----:B------:R-:W-:Y:S02]  /*114c0*/  ISETP.NE.AND.EX P6, PT, R9, RZ, PT, P6 ;  /* 0x000000ff0900720c */ /* 0x000fe40003fc5360 */
[----:B------:R-:W-:Y:S02]  /*114d0*/  LOP3.LUT R98, R173, R98, RZ, 0x3c, !PT ;  /* 0x00000062ad627212 */ /* 0x000fe400078e3cff */
[----:B------:R-:W-:Y:S02]  /*114e0*/  MOV R40, R40 ;  /* 0x0000002800287202 */ /* 0x000fe40000000f00 */
[----:B------:R-:W-:Y:S02]  /*114f0*/  F2FP.BF16.F32.PACK_AB R28, R57, R153 ;  /* 0x00000099391c723e */ /* 0x000fe400000010ff */
[----:B------:R-:W-:Y:S02]  /*11500*/  F2FP.BF16.F32.PACK_AB R30, R61, R60 ;  /* 0x0000003c3d1e723e */ /* 0x000fe400000010ff */
[----:B------:R-:W-:-:S02]  /*11510*/  LOP3.LUT R106, R179, R106, RZ, 0x3c, !PT ;  /* 0x0000006ab36a7212 */ /* 0x000fc400078e3cff */
[----:B------:R-:W-:Y:S01]  /*11520*/  MOV R44, R44 ;  /* 0x0000002c002c7202 */ /* 0x000fe20000000f00 */
[----:B------:R3:W-:Y:S01]  /*11530*/  STSM.16.M88.4 [R40], R28 ;  /* 0x0000001c28007844 */ /* 0x0007e20000000200 */
[----:B------:R-:W-:Y:S01]  /*11540*/  F2FP.BF16.F32.PACK_AB R73, R75, R74 ;  /* 0x0000004a4b49723e */ /* 0x000fe200000010ff */
[----:B------:R-:W4:Y:S01]  /*11550*/  @P6 LDC.64 R8, c[0x0][0xd08] ;  /* 0x00034200ff086b82 */ /* 0x000f220000000a00 */
[----:B------:R-:W-:Y:S01]  /*11560*/  F2FP.BF16.F32.PACK_AB R80, R81, R80 ;  /* 0x000000505150723e */ /* 0x000fe200000010ff */
[----:B------:R-:W-:Y:S01]  /*11570*/  STSM.16.M88.4 [R44], R64 ;  /* 0x000000402c007844 */ /* 0x000fe20000000200 */
[----:B------:R-:W-:Y:S02]  /*11580*/  LOP3.LUT R102, R177, R102, RZ, 0x3c, !PT ;  /* 0x00000066b1667212 */ /* 0x000fe400078e3cff */
        /* <DEDUP_REMOVED lines=15> */
[----:B------:R-:W-:Y:S01]  /*11680*/  ULDC UR5, c[0x0][0xb88] ;  /* 0x0002e20000057ab9 */ /* 0x000fe20000000800 */
[----:B------:R-:W-:Y:S01]  /*11690*/  F2FP.BF16.F32.PACK_AB R82, R85, R84 ;  /* 0x000000545552723e */ /* 0x000fe200000010ff */
[----:B------:R-:W-:Y:S01]  /*116a0*/  IMAD.MOV.U32 R0, RZ, RZ, RZ ;  /* 0x000000ffff007224 */ /* 0x000fe200078e00ff */
[----:B------:R-:W-:-:S02]  /*116b0*/  F2FP.BF16.F32.PACK_AB R89, R91, R90 ;  /* 0x0000005a5b59723e */ /* 0x000fc400000010ff */
[----:B------:R-:W-:Y:S01]  /*116c0*/  LOP3.LUT R110, R181, R110, RZ, 0x3c, !PT ;  /* 0x0000006eb56e7212 */ /* 0x000fe200078e3cff */
[----:B------:R-:W-:Y:S01]  /*116d0*/  STSM.16.M88.4 [R52], R80 ;  /* 0x0000005034007844 */ /* 0x000fe20000000200 */
[----:B------:R-:W-:Y:S02]  /*116e0*/  MOV R94, R94 ;  /* 0x0000005e005e7202 */ /* 0x000fe40000000f00 */
[----:B------:R-:W-:Y:S02]  /*116f0*/  MOV R17, R98 ;  /* 0x0000006200117202 */ /* 0x000fe40000000f00 */
[----:B------:R-:W-:Y:S02]  /*11700*/  F2FP.BF16.F32.PACK_AB R90, R93, R92 ;  /* 0x0000005c5d5a723e */ /* 0x000fe400000010ff */
[----:B------:R-:W-:Y:S02]  /*11710*/  F2FP.BF16.F32.PACK_AB R91, R42, R21 ;  /* 0x000000152a5b723e */ /* 0x000fe400000010ff */
[----:B------:R-:W-:-:S02]  /*11720*/  MOV R33, R106 ;  /* 0x0000006a00217202 */ /* 0x000fc40000000f00 */
[----:B------:R-:W-:Y:S01]  /*11730*/  F2FP.BF16.F32.PACK_AB R97, R50, R46 ;  /* 0x0000002e3261723e */ /* 0x000fe200000010ff */
[----:B------:R-:W-:Y:S01]  /*11740*/  STSM.16.M88.4 [R94], R88 ;  /* 0x000000585e007844 */ /* 0x000fe20000000200 */
[----:B------:R-:W-:Y:S02]  /*11750*/  F2FP.BF16.F32.PACK_AB R98, R101, R100 ;  /* 0x000000646562723e */ /* 0x000fe400000010ff */
[----:B------:R-:W-:Y:S02]  /*11760*/  F2FP.BF16.F32.PACK_AB R99, R58, R56 ;  /* 0x000000383a63723e */ /* 0x000fe400000010ff */
[----:B------:R-:W-:Y:S02]  /*11770*/  MOV R102, R102 ;  /* 0x0000006600667202 */ /* 0x000fe40000000f00 */
[----:B------:R-:W-:Y:S01]  /*11780*/  MOV R16, R114 ;  /* 0x0000007200107202 */ /* 0x000fe20000000f00 */
[----:B------:R-:W-:Y:S01]  /*11790*/  STSM.16.M88.4 [R17], R96 ;  /* 0x0000006011007844 */ /* 0x000fe20000000200 */
[----:B------:R-:W-:-:S02]  /*117a0*/  F2FP.BF16.F32.PACK_AB R105, R152, R86 ;  /* 0x000000569869723e */ /* 0x000fc400000010ff */
[----:B------:R-:W-:Y:S02]  /*117b0*/  F2FP.BF16.F32.PACK_AB R106, R109, R108 ;  /* 0x0000006c6d6a723e */ /* 0x000fe400000010ff */
[----:B------:R-:W-:Y:S02]  /*117c0*/  F2FP.BF16.F32.PACK_AB R107, R155, R154 ;  /* 0x0000009a9b6b723e */ /* 0x000fe400000010ff */
[----:B------:R-:W-:Y:S02]  /*117d0*/  F2FP.BF16.F32.PACK_AB R113, R157, R156 ;  /* 0x0000009c9d71723e */ /* 0x000fe400000010ff */
[----:B------:R-:W-:Y:S01]  /*117e0*/  F2FP.BF16.F32.PACK_AB R114, R117, R116 ;  /* 0x000000747572723e */ /* 0x000fe200000010ff */
[----:B------:R-:W-:Y:S01]  /*117f0*/  STSM.16.M88.4 [R102], R104 ;  /* 0x0000006866007844 */ /* 0x000fe20000000200 */
[----:B------:R-:W-:Y:S02]  /*11800*/  F2FP.BF16.F32.PACK_AB R115, R159, R158 ;  /* 0x0000009e9f73723e */ /* 0x000fe400000010ff */
[----:B------:R-:W-:-:S02]  /*11810*/  MOV R110, R110 ;  /* 0x0000006e006e7202 */ /* 0x000fc40000000f00 */
[----:B------:R-:W-:Y:S01]  /*11820*/  F2FP.BF16.F32.PACK_AB R121, R162, R161 ;  /* 0x000000a1a279723e */ /* 0x000fe200000010ff */
[----:B------:R3:W-:Y:S01]  /*11830*/  STSM.16.M88.4 [R33], R112 ;  /* 0x0000007021007844 */ /* 0x0007e20000000200 */
[----:B-1----:R-:W-:Y:S02]  /*11840*/  F2FP.BF16.F32.PACK_AB R122, R125, R124 ;  /* 0x0000007c7d7a723e */ /* 0x002fe400000010ff */
[----:B------:R-:W-:Y:S02]  /*11850*/  F2FP.BF16.F32.PACK_AB R123, R127, R126 ;  /* 0x0000007e7f7b723e */ /* 0x000fe400000010ff */
[----:B------:R-:W-:Y:S02]  /*11860*/  F2FP.BF16.F32.PACK_AB R129, R131, R130 ;  /* 0x000000828381723e */ /* 0x000fe400000010ff */
[----:B------:R-:W-:Y:S01]  /*11870*/  F2FP.BF16.F32.PACK_AB R130, R133, R132 ;  /* 0x000000848582723e */ /* 0x000fe200000010ff */
[----:B------:R-:W-:Y:S01]  /*11880*/  STSM.16.M88.4 [R110], R120 ;  /* 0x000000786e007844 */ /* 0x000fe20000000200 */
[----:B------:R-:W-:-:S02]  /*11890*/  F2FP.BF16.F32.PACK_AB R131, R135, R134 ;  /* 0x000000868783723e */ /* 0x000fc400000010ff */
[----:B------:R-:W-:Y:S02]  /*118a0*/  F2FP.BF16.F32.PACK_AB R137, R139, R138 ;  /* 0x0000008a8b89723e */ /* 0x000fe400000010ff */
[----:B------:R-:W-:Y:S01]  /*118b0*/  MOV R118, R118 ;  /* 0x0000007600767202 */ /* 0x000fe20000000f00 */
[----:B------:R-:W-:Y:S01]  /*118c0*/  STSM.16.M88.4 [R16], R128 ;  /* 0x0000008010007844 */ /* 0x000fe20000000200 */
[----:B------:R-:W-:Y:S02]  /*118d0*/  F2FP.BF16.F32.PACK_AB R138, R141, R140 ;  /* 0x0000008c8d8a723e */ /* 0x000fe400000010ff */
[----:B------:R-:W-:Y:S02]  /*118e0*/  F2FP.BF16.F32.PACK_AB R139, R143, R142 ;  /* 0x0000008e8f8b723e */ /* 0x000fe400000010ff */
[----:B------:R-:W-:Y:S02]  /*118f0*/  F2FP.BF16.F32.PACK_AB R145, R147, R146 ;  /* 0x000000929391723e */ /* 0x000fe400000010ff */
[----:B------:R-:W-:Y:S01]  /*11900*/  F2FP.BF16.F32.PACK_AB R146, R149, R148 ;  /* 0x000000949592723e */ /* 0x000fe200000010ff */
[----:B------:R-:W-:Y:S01]  /*11910*/  STSM.16.M88.4 [R118], R136 ;  /* 0x0000008876007844 */ /* 0x000fe20000000200 */
[----:B------:R-:W-:-:S02]  /*11920*/  F2FP.BF16.F32.PACK_AB R147, R151, R150 ;  /* 0x000000969793723e */ /* 0x000fc400000010ff */
[----:B--2---:R-:W-:-:S03]  /*11930*/  ISETP.NE.U32.AND P0, PT, R4, RZ, PT ;  /* 0x000000ff0400720c */ /* 0x004fc60003f05070 */
[----:B------:R1:W-:Y:S01]  /*11940*/  STSM.16.M88.4 [R32], R144 ;  /* 0x0000009020007844 */ /* 0x0003e20000000200 */
[----:B------:R-:W-:Y:S01]  /*11950*/  BAR.SYNC.DEFER_BLOCKING 0x1, 0x100 ;  /* 0x0044000000007b1d */ /* 0x000fe20000010000 */
[----:B------:R-:W-:Y:S01]  /*11960*/  ISETP.NE.AND.EX P0, PT, R5, RZ, PT, P0 ;  /* 0x000000ff0500720c */ /* 0x000fe20003f05300 */
[----:B------:R-:W-:Y:S02]  /*11970*/  IMAD.U32 R4, RZ, RZ, UR5 ;  /* 0x00000005ff047e24 */ /* 0x000fe4000f8e00ff */
[----:B----4-:R-:W-:-:S10]  /*11980*/  @P6 IMAD.WIDE R8, R192, 0x4, R8 ;  /* 0x00000004c0086825 */ /* 0x010fd400078e0208 */
[----:B------:R2:W5:Y:S01]  /*11990*/  @P0 LDG.E R0, desc[UR38][R10.64] ;  /* 0x000000260a000981 */ /* 0x000562000c1e1900 */
[----:B------:R-:W-:-:S03]  /*119a0*/  IMAD R5, R199, 0x40, R187 ;  /* 0x00000040c7057824 */ /* 0x000fc600078e02bb */
[----:B------:R2:W5:Y:S01]  /*119b0*/  @P6 LDG.E R4, desc[UR38][R8.64] ;  /* 0x0000002608046981 */ /* 0x000562000c1e1900 */
[----:B------:R-:W-:-:S03]  /*119c0*/  IMAD.WIDE R174, R5, 0x2, R174 ;  /* 0x0000000205ae7825 */ /* 0x000fc600078e02ae */
[C---:B------:R-:W-:Y:S02]  /*119d0*/  IADD3 R13, P1, R174.reuse, 0x1000, RZ ;  /* 0x00001000ae0d7810 */ /* 0x040fe40007f3e0ff */
[C---:B0-----:R-:W-:Y:S02]  /*119e0*/  IADD3 R25, P2, R174.reuse, 0x2000, RZ ;  /* 0x00002000ae197810 */ /* 0x041fe40007f5e0ff */
[C---:B---3--:R-:W-:Y:S02]  /*119f0*/  IADD3 R29, P3, R174.reuse, 0x3000, RZ ;  /* 0x00003000ae1d7810 */ /* 0x048fe40007f7e0ff */
[----:B------:R-:W-:Y:S02]  /*11a00*/  IADD3 R33, P4, R174, 0x4000, RZ ;  /* 0x00004000ae217810 */ /* 0x000fe40007f9e0ff */
[----:B------:R-:W-:Y:S02]  /*11a10*/  LOP3.LUT R12, R13, 0x380, RZ, 0xc0, !PT ;  /* 0x000003800d0c7812 */ /* 0x000fe400078ec0ff */
[----:B------:R-:W-:-:S02]  /*11a20*/  LOP3.LUT R24, R25, 0x380, RZ, 0xc0, !PT ;  /* 0x0000038019187812 */ /* 0x000fc400078ec0ff */
[----:B------:R-:W-:Y:S02]  /*11a30*/  LOP3.LUT R28, R29, 0x380, RZ, 0xc0, !PT ;  /* 0x000003801d1c7812 */ /* 0x000fe400078ec0ff */
[----:B-1----:R-:W-:Y:S02]  /*11a40*/  LOP3.LUT R32, R33, 0x380, RZ, 0xc0, !PT ;  /* 0x0000038021207812 */ /* 0x002fe400078ec0ff */
        /* <DEDUP_REMOVED lines=18> */
[----:B------:R-:W-:Y:S02]  /*11b70*/  LOP3.LUT R36, R37, 0x380, RZ, 0xc0, !PT ;  /* 0x0000038025247812 */ /* 0x000fe400078ec0ff */
[----:B------:R-:W-:-:S02]  /*11b80*/  LOP3.LUT R40, R41, 0x380, RZ, 0xc0, !PT ;  /* 0x0000038029287812 */ /* 0x000fc400078ec0ff */
[----:B------:R-:W-:Y:S02]  /*11b90*/  LOP3.LUT R44, R45, 0x380, RZ, 0xc0, !PT ;  /* 0x000003802d2c7812 */ /* 0x000fe400078ec0ff */
[----:B------:R-:W-:Y:S02]  /*11ba0*/  LOP3.LUT R48, R49, 0x380, RZ, 0xc0, !PT ;  /* 0x0000038031307812 */ /* 0x000fe400078ec0ff */
[----:B------:R-:W-:Y:S02]  /*11bb0*/  LOP3.LUT R52, R53, 0x380, RZ, 0xc0, !PT ;  /* 0x0000038035347812 */ /* 0x000fe400078ec0ff */
[----:B------:R-:W-:Y:S02]  /*11bc0*/  IADD3 R57, P5, R174, 0xa000, RZ ;  /* 0x0000a000ae397810 */ /* 0x000fe40007fbe0ff */
[----:B------:R-:W-:Y:S02]  /*11bd0*/  SHF.R.U64 R36, R36, 0x3, RZ ;  /* 0x0000000324247819 */ /* 0x000fe400000012ff */
[----:B------:R-:W-:-:S02]  /*11be0*/  SHF.R.U64 R40, R40, 0x3, RZ ;  /* 0x0000000328287819 */ /* 0x000fc400000012ff */
[----:B------:R-:W-:Y:S02]  /*11bf0*/  SHF.R.U64 R44, R44, 0x3, RZ ;  /* 0x000000032c2c7819 */ /* 0x000fe400000012ff */
[----:B------:R-:W-:Y:S02]  /*11c00*/  SHF.R.U64 R48, R48, 0x3, RZ ;  /* 0x0000000330307819 */ /* 0x000fe400000012ff */
[----:B------:R-:W-:Y:S02]  /*11c10*/  SHF.R.U64 R52, R52, 0x3, RZ ;  /* 0x0000000334347819 */ /* 0x000fe400000012ff */
[----:B------:R-:W-:Y:S02]  /*11c20*/  LOP3.LUT R56, R57, 0x380, RZ, 0xc0, !PT ;  /* 0x0000038039387812 */ /* 0x000fe400078ec0ff */
[----:B------:R-:W-:Y:S02]  /*11c30*/  LOP3.LUT R36, R36, R37, RZ, 0x3c, !PT ;  /* 0x0000002524247212 */ /* 0x000fe400078e3cff */
[----:B------:R-:W-:-:S02]  /*11c40*/  LOP3.LUT R40, R40, R41, RZ, 0x3c, !PT ;  /* 0x0000002928287212 */ /* 0x000fc400078e3cff */
[----:B------:R-:W-:Y:S02]  /*11c50*/  LOP3.LUT R44, R44, R45, RZ, 0x3c, !PT ;  /* 0x0000002d2c2c7212 */ /* 0x000fe400078e3cff */
[----:B------:R-:W-:Y:S02]  /*11c60*/  LOP3.LUT R48, R48, R49, RZ, 0x3c, !PT ;  /* 0x0000003130307212 */ /* 0x000fe400078e3cff */
[----:B------:R-:W-:Y:S02]  /*11c70*/  LOP3.LUT R52, R52, R53, RZ, 0x3c, !PT ;  /* 0x0000003534347212 */ /* 0x000fe400078e3cff */
[----:B------:R-:W-:Y:S01]  /*11c80*/  SHF.R.U64 R56, R56, 0x3, RZ ;  /* 0x0000000338387819 */ /* 0x000fe200000012ff */
[----:B--2---:R-:W-:Y:S06]  /*11c90*/  @P6 BRA `(.L_x_6432) ;  /* 0x0000000000106947 */ /* 0x004fec0003800000 */
[----:B------:R-:W-:Y:S05]  /*11ca0*/  @!P0 BRA `(.L_x_6432) ;  /* 0x00000000000c8947 */ /* 0x000fea0003800000 */
[----:B------:R-:W2:Y:S04]  /*11cb0*/  LDG.E R5, desc[UR38][R10.64] ;  /* 0x000000260a057981 */ /* 0x000ea8000c1e1900 */
[----:B-----5:R-:W2:Y:S02]  /*11cc0*/  LDG.E R4, desc[UR38][R10.64+0x4] ;  /* 0x000004260a047981 */ /* 0x020ea4000c1e1900 */
[----:B--2---:R-:W-:-:S07]  /*11cd0*/  IMAD.IADD R4, R4, 0x1, -R5 ;  /* 0x0000000104047824 */ /* 0x004fce00078e0a05 */
.L_x_6432:
        /* <DEDUP_REMOVED lines=27> */
[----:B------:R-:W-:Y:S02]  /*11e90*/  LOP3.LUT R174, R5, R174, RZ, 0x3c, !PT ;  /* 0x000000ae05ae7212 */ /* 0x000fe400078e3cff */
        /* <DEDUP_REMOVED lines=17> */
[----:B------:R-:W-:Y:S01]  /*11fb0*/  ULDC.64 UR6, c[0x0][0xc90] ;  /* 0x0003240000067ab9 */ /* 0x000fe20000000a00 */
[----:B------:R-:W-:Y:S02]  /*11fc0*/  VIADD R16, R189, UR40 ;  /* 0x00000028bd107c36 */ /* 0x000fe40008000000 */
[----:B------:R-:W-:Y:S02]  /*11fd0*/  IMAD R10, R80, UR6, RZ ;  /* 0x00000006500a7c24 */ /* 0x000fe4000f8e02ff */
[----:B------:R-:W-:Y:S02]  /*11fe0*/  IMAD.MOV.U32 R8, RZ, RZ, R0 ;  /* 0x000000ffff087224 */ /* 0x000fe400078e0000 */
[----:B------:R-:W-:Y:S02]  /*11ff0*/  IMAD R11, R191, UR7, R10 ;  /* 0x00000007bf0b7c24 */ /* 0x000fe4000f8e020a */
[----:B------:R-:W-:-:S02]  /*12000*/  IMAD.MOV.U32 R9, RZ, RZ, R21 ;  /* 0x000000ffff097224 */ /* 0x000fc400078e0015 */
[----:B------:R-:W-:Y:S02]  /*12010*/  VIADD R27, R19, UR40 ;  /* 0x00000028131b7c36 */ /* 0x000fe40008000000 */
[----:B------:R-:W-:Y:S01]  /*12020*/  IMAD.WIDE.U32 R8, R191, UR6, R8 ;  /* 0x00000006bf087c25 */ /* 0x000fe2000f8e0008 */
[----:B------:R-:W-:-:S03]  /*12030*/  ULDC.64 UR6, c[0x0][0xc98] ;  /* 0x0003260000067ab9 */ /* 0x000fc60000000a00 */
        /* <DEDUP_REMOVED lines=36> */
.L_x_6433:
[----:B------:R-:W1:Y:S01]  /*12280*/  LDC R83, c[0x0][0xce8] ;  /* 0x00033a00ff537b82 */ /* 0x000e620000000800 */
[----:B------:R-:W-:Y:S01]  /*12290*/  ULDC.64 UR6, c[0x0][0xba0] ;  /* 0x0002e80000067ab9 */ /* 0x000fe20000000a00 */
[----:B------:R-:W-:Y:S01]  /*122a0*/  ULDC UR8, c[0x0][0xbc8] ;  /* 0x0002f20000087ab9 */ /* 0x000fe20000000800 */
[----:B0-----:R-:W-:Y:S01]  /*122b0*/  IMAD R3, R21, UR6, RZ ;  /* 0x0000000615037c24 */ /* 0x001fe2000f8e02ff */
[----:B------:R-:W-:Y:S01]  /*122c0*/  ISETP.GE.AND P0, PT, R197, UR8, PT ;  /* 0x00000008c5007c0c */ /* 0x000fe2000bf06270 */
[----:B------:R0:W5:Y:S02]  /*122d0*/  LD.E.128 R8, desc[UR38][R174.64] ;  /* 0x00000026ae087980 */ /* 0x000164000c101d00 */
[C---:B------:R-:W-:Y:S01]  /*122e0*/  IMAD R5, R0.reuse, UR7, R3 ;  /* 0x0000000700057c24 */ /* 0x040fe2000f8e0203 */
[----:B------:R-:W-:Y:S01]  /*122f0*/  SEL R3, RZ, 0xffffffff, P0 ;  /* 0xffffffffff037807 */ /* 0x000fe20000000000 */
[----:B------:R-:W5:Y:S01]  /*12300*/  LD.E.128 R12, desc[UR38][R12.64] ;  /* 0x000000260c0c7980 */ /* 0x000f62000c101d00 */
[----:B------:R-:W-:Y:S01]  /*12310*/  ISETP.GE.AND P1, PT, R187, UR8, PT ;  /* 0x00000008bb007c0c */ /* 0x000fe2000bf26270 */
[----:B------:R-:W-:-:S02]  /*12320*/  IMAD.WIDE.U32 R16, R0, UR6, RZ ;  /* 0x0000000600107c25 */ /* 0x000fc4000f8e00ff */
[----:B------:R-:W5:Y:S04]  /*12330*/  LD.E.128 R24, desc[UR38][R24.64] ;  /* 0x0000002618187980 */ /* 0x000f68000c101d00 */
[----:B------:R-:W5:Y:S04]  /*12340*/  LD.E.128 R28, desc[UR38][R28.64] ;  /* 0x000000261c1c7980 */ /* 0x000f68000c101d00 */
[----:B------:R-:W5:Y:S01]  /*12350*/  LD.E.128 R32, desc[UR38][R32.64] ;  /* 0x0000002620207980 */ /* 0x000f62000c101d00 */
[----:B-1----:R-:W-:Y:S01]  /*12360*/  ISETP.NE.AND P2, PT, R83, 0x1, PT ;  /* 0x000000015300780c */ /* 0x002fe20003f45270 */
[----:B------:R-:W-:Y:S01]  /*12370*/  IMAD.SHL.U32 R3, R3, 0x2, RZ ;  /* 0x0000000203037824 */ /* 0x000fe200078e00ff */
[----:B------:R-:W-:Y:S01]  /*12380*/  SEL R0, RZ, 0x1, P1 ;  /* 0x00000001ff007807 */ /* 0x000fe20000800000 */
[----:B------:R-:W-:Y:S01]  /*12390*/  ULDC.64 UR6, c[0x0][0xbe8] ;  /* 0x0002fa0000067ab9 */ /* 0x000fe20000000a00 */
[----:B------:R-:W-:Y:S01]  /*123a0*/  ISETP.GE.AND P1, PT, R196, UR8, PT ;  /* 0x00000008c4007c0c */ /* 0x000fe2000bf26270 */
[----:B------:R-:W5:Y:S01]  /*123b0*/  LD.E.128 R36, desc[UR38][R36.64] ;  /* 0x0000002624247980 */ /* 0x000f62000c101d00 */
[----:B------:R-:W-:-:S02]  /*123c0*/  LOP3.LUT R0, R3, 0x2, R0, 0xe2, !PT ;  /* 0x0000000203007812 */ /* 0x000fc400078ee200 */
[----:B------:R-:W-:Y:S01]  /*123d0*/  SEL R3, RZ, 0xffffffff, P1 ;  /* 0xffffffffff037807 */ /* 0x000fe20000800000 */
[----:B------:R-:W5:Y:S04]  /*123e0*/  LD.E.128 R40, desc[UR38][R40.64] ;  /* 0x0000002628287980 */ /* 0x000f68000c101d00 */
[----:B------:R-:W1:Y:S01]  /*123f0*/  @P2 LDC R85, c[0x0][0xcec] ;  /* 0x00033b00ff552b82 */ /* 0x000e620000000800 */
[----:B------:R-:W-:Y:S01]  /*12400*/  ISETP.GE.AND P0, PT, R195, UR8, PT ;  /* 0x00000008c3007c0c */ /* 0x000fe2000bf06270 */
[----:B------:R-:W-:Y:S01]  /*12410*/  IMAD.IADD R17, R17, 0x1, R5 ;  /* 0x0000000111117824 */ /* 0x000fe200078e0205 */
[----:B------:R-:W5:Y:S04]  /*12420*/  LD.E.128 R44, desc[UR38][R44.64] ;  /* 0x000000262c2c7980 */ /* 0x000f68000c101d00 */
[----:B------:R-:W5:Y:S01]  /*12430*/  LD.E.128 R48, desc[UR38][R48.64] ;  /* 0x0000002630307980 */ /* 0x000f62000c101d00 */
[----:B------:R-:W2:Y:S01]  /*12440*/  @P2 LDC R87, c[0x0][0xcf0] ;  /* 0x00033c00ff572b82 */ /* 0x000ea20000000800 */
[----:B------:R-:W-:Y:S01]  /*12450*/  IMAD.SHL.U32 R3, R3, 0x4, RZ ;  /* 0x0000000403037824 */ /* 0x000fe200078e00ff */
[----:B------:R-:W-:Y:S01]  /*12460*/  SEL R5, RZ, 0xffffffff, P0 ;  /* 0xffffffffff057807 */ /* 0x000fe20000000000 */
[----:B------:R-:W-:Y:S01]  /*12470*/  IMAD R20, R80, UR6, RZ ;  /* 0x0000000650147c24 */ /* 0x000fe2000f8e02ff */
[----:B------:R-:W5:Y:S02]  /*12480*/  LD.E.128 R52, desc[UR38][R52.64] ;  /* 0x0000002634347980 */ /* 0x000f64000c101d00 */
[----:B------:R-:W-:Y:S01]  /*12490*/  LOP3.LUT R3, R3, 0x4, R0, 0xe2, !PT ;  /* 0x0000000403037812 */ /* 0x000fe200078ee200 */
[----:B------:R-:W-:Y:S01]  /*124a0*/  IMAD R21, R191, UR7, R20 ;  /* 0x00000007bf157c24 */ /* 0x000fe2000f8e0214 */
[----:B------:R-:W5:Y:S01]  /*124b0*/  LD.E.128 R56, desc[UR38][R56.64] ;  /* 0x0000002638387980 */ /* 0x000f62000c101d00 */
[----:B------:R-:W-:-:S02]  /*124c0*/  IMAD.SHL.U32 R20, R5, 0x8, RZ ;  /* 0x0000000805147824 */ /* 0x000fc400078e00ff */
[----:B------:R-:W-:Y:S01]  /*124d0*/  IMAD R0, R198, 0x20, R199 ;  /* 0x00000020c6007824 */ /* 0x000fe200078e02c7 */
[----:B------:R-:W-:Y:S01]  /*124e0*/  ISETP.GE.AND P0, PT, R194, UR8, PT ;  /* 0x00000008c2007c0c */ /* 0x000fe2000bf06270 */
[----:B------:R-:W-:Y:S01]  /*124f0*/  IMAD.WIDE.U32 R16, R191, UR6, R16 ;  /* 0x00000006bf107c25 */ /* 0x000fe2000f8e0010 */
[----:B------:R-:W-:Y:S01]  /*12500*/  LOP3.LUT R5, R20, 0x8, R3, 0xe2, !PT ;  /* 0x0000000814057812 */ /* 0x000fe200078ee203 */
[----:B------:R-:W-:Y:S01]  /*12510*/  ULDC.64 UR6, c[0x0][0xbf0] ;  /* 0x0002fc0000067ab9 */ /* 0x000fe20000000a00 */
[----:B------:R-:W5:Y:S01]  /*12520*/  LD.E.128 R60, desc[UR38][R60.64] ;  /* 0x000000263c3c7980 */ /* 0x000f62000c101d00 */
[----:B------:R-:W-:Y:S01]  /*12530*/  VIADD R84, R0, UR40 ;  /* 0x0000002800547c36 */ /* 0x000fe20008000000 */
[----:B------:R-:W-:Y:S01]  /*12540*/  SEL R20, RZ, 0xffffffff, P0 ;  /* 0xffffffffff147807 */ /* 0x000fe20000000000 */
[----:B------:R-:W-:Y:S01]  /*12550*/  IMAD.IADD R17, R17, 0x1, R21 ;  /* 0x0000000111117824 */ /* 0x000fe200078e0215 */
[----:B------:R-:W5:Y:S01]  /*12560*/  LD.E.128 R64, desc[UR38][R64.64] ;  /* 0x0000002640407980 */ /* 0x000f62000c101d00 */
[----:B-1----:R-:W-:-:S03]  /*12570*/  @P2 IMAD.HI.U32 R0, R84, R85, RZ ;  /* 0x0000005554002227 */ /* 0x002fc600078e00ff */
[----:B------:R-:W5:Y:S01]  /*12580*/  LD.E.128 R68, desc[UR38][R68.64] ;  /* 0x0000002644447980 */ /* 0x000f62000c101d00 */
[----:B------:R-:W-:Y:S02]  /*12590*/  IMAD R21, R82, UR6, RZ ;  /* 0x0000000652157c24 */ /* 0x000fe4000f8e02ff */
[----:B------:R-:W-:Y:S01]  /*125a0*/  IMAD.SHL.U32 R20, R20, 0x10, RZ ;  /* 0x0000001014147824 */ /* 0x000fe200078e00ff */
[----:B------:R-:W5:Y:S01]  /*125b0*/  LD.E.128 R72, desc[UR38][R72.64] ;  /* 0x0000002648487980 */ /* 0x000f62000c101d00 */
[----:B------:R-:W-:Y:S01]  /*125c0*/  IMAD.MOV.U32 R3, RZ, RZ, R84 ;  /* 0x000000ffff037224 */ /* 0x000fe200078e0054 */
[----:B--2---:R-:W-:Y:S01]  /*125d0*/  @P2 SHF.R.U32.HI R3, RZ, R87, R0 ;  /* 0x00000057ff032219 */ /* 0x004fe20000011600 */
[C---:B------:R-:W-:Y:S01]  /*125e0*/  IMAD R21, R81.reuse, UR7, R21 ;  /* 0x0000000751157c24 */ /* 0x040fe2000f8e0215 */
[----:B------:R-:W5:Y:S01]  /*125f0*/  LD.E.128 R76, desc[UR38][R76.64] ;  /* 0x000000264c4c7980 */ /* 0x000f62000c101d00 */
[----:B------:R-:W-:Y:S01]  /*12600*/  IMAD.WIDE.U32 R16, R81, UR6, R16 ;  /* 0x0000000651107c25 */ /* 0x000fe2000f8e0010 */
[----:B------:R-:W-:Y:S01]  /*12610*/  LOP3.LUT R0, R20, 0x10, R5, 0xe2, !PT ;  /* 0x0000001014007812 */ /* 0x000fe200078ee205 */
[----:B------:R-:W-:Y:S01]  /*12620*/  ULDC.64 UR6, c[0x0][0xbe0] ;  /* 0x0002f80000067ab9 */ /* 0x000fe20000000a00 */
[----:B------:R-:W-:Y:S01]  /*12630*/  SHF.R.S32.HI R5, RZ, 0x1f, R3 ;  /* 0x0000001fff057819 */ /* 0x000fe20000011403 */
[----:B------:R-:W-:Y:S01]  /*12640*/  IMAD.IADD R17, R17, 0x1, R21 ;  /* 0x0000000111117824 */ /* 0x000fe200078e0215 */
[----:B------:R-:W-:Y:S01]  /*12650*/  ISETP.GE.AND P0, PT, R193, UR8, PT ;  /* 0x00000008c1007c0c */ /* 0x000fe2000bf06270 */
[----:B------:R-:W-:Y:S01]  /*12660*/  IMAD.MOV R21, RZ, RZ, -R3 ;  /* 0x000000ffff157224 */ /* 0x000fe200078e0a03 */
[----:B------:R-:W-:Y:S01]  /*12670*/  @!PT LDS RZ, [RZ] ;  /* 0x00000000fffff984 */ /* 0x000fe20000000800 */
[----:B------:R-:W-:Y:S01]  /*12680*/  @!PT LDS RZ, [RZ] ;  /* 0x00000000fffff984 */ /* 0x000fe20000000800 */
[----:B------:R-:W-:Y:S01]  /*12690*/  @!PT LDS RZ, [RZ] ;  /* 0x00000000fffff984 */ /* 0x000fe20000000800 */
[----:B------:R-:W-:Y:S01]  /*126a0*/  @!PT LDS RZ, [RZ] ;  /* 0x00000000fffff984 */ /* 0x000fe20000000800 */
[----:B------:R1:W-:Y:S06]  /*126b0*/  MEMBAR.ALL.CTA ;  /* 0x0000000000007992 */ /* 0x0003ec0000008000 */
[----:B-1----:R-:W1:Y:S01]  /*126c0*/  FENCE.VIEW.ASYNC.S ;  /* 0x00000000000073c6 */ /* 0x002e620000000000 */
[----:B------:R-:W-:Y:S01]  /*126d0*/  IMAD R80, R5, UR6, RZ ;  /* 0x0000000605507c24 */ /* 0x000fe2000f8e02ff */
[----:B------:R-:W-:Y:S01]  /*126e0*/  SEL R20, RZ, 0xffffffff, P0 ;  /* 0xffffffffff147807 */ /* 0x000fe20000000000 */
[----:B------:R-:W-:Y:S01]  /*126f0*/  IMAD R5, R83, R21, R84 ;  /* 0x0000001553057224 */ /* 0x000fe200078e0254 */
[----:B------:R-:W-:Y:S01]  /*12700*/  ISETP.GE.AND P0, PT, R203, UR8, PT ;  /* 0x00000008cb007c0c */ /* 0x000fe2000bf06270 */
[C---:B------:R-:W-:Y:S01]  /*12710*/  IMAD R21, R3.reuse, UR7, R80 ;  /* 0x0000000703157c24 */ /* 0x040fe2000f8e0250 */
[----:B------:R-:W-:Y:S01]  /*12720*/  UIADD3 UR5, UR37, 0x38820, URZ ;  /* 0x0003882025057890 */ /* 0x000fe2000fffe03f */
[----:B------:R-:W-:Y:S01]  /*12730*/  IMAD.SHL.U32 R81, R20, 0x20, RZ ;  /* 0x0000002014517824 */ /* 0x000fe200078e00ff */
[----:B------:R-:W-:Y:S01]  /*12740*/  SHF.R.S32.HI R20, RZ, 0x1f, R5 ;  /* 0x0000001fff147819 */ /* 0x000fe20000011405 */
[----:B------:R-:W-:Y:S01]  /*12750*/  IMAD.WIDE.U32 R16, R3, UR6, R16 ;  /* 0x0000000603107c25 */ /* 0x000fe2000f8e0010 */
[----:B------:R-:W-:Y:S01]  /*12760*/  ULDC.64 UR6, c[0x0][0xbd8] ;  /* 0x0002f60000067ab9 */ /* 0x000fe20000000a00 */
[----:B------:R-:W-:Y:S01]  /*12770*/  SEL R3, RZ, 0x40, P0 ;  /* 0x00000040ff037807 */ /* 0x000fe20000000000 */
[----:B------:R-:W-:Y:S01]  /*12780*/  UPRMT UR5, URZ, 0x654, UR5 ;  /* 0x000006543f057896 */ /* 0x000fe20008000005 */
[----:B------:R-:W-:Y:S01]  /*12790*/  IMAD R20, R20, UR6, RZ ;  /* 0x0000000614147c24 */ /* 0x000fe2000f8e02ff */
[----:B------:R-:W-:Y:S01]  /*127a0*/  LOP3.LUT R0, R81, 0x20, R0, 0xe2, !PT ;  /* 0x0000002051007812 */ /* 0x000fe200078ee200 */
[----:B------:R-:W-:Y:S01]  /*127b0*/  IMAD.IADD R17, R17, 0x1, R21 ;  /* 0x0000000111117824 */ /* 0x000fe200078e0215 */
[----:B------:R-:W-:Y:S01]  /*127c0*/  ISETP.GE.AND P0, PT, R202, UR8, PT ;  /* 0x00000008ca007c0c */ /* 0x000fe2000bf06270 */
[----:B------:R-:W-:Y:S01]  /*127d0*/  IMAD R87, R4, R83, RZ ;  /* 0x0000005304577224 */ /* 0x000fe200078e02ff */
[----:B------:R-:W-:Y:S01]  /*127e0*/  LOP3.LUT R0, R0, R3, RZ, 0xfc, !PT ;  /* 0x0000000300007212 */ /* 0x000fe200078efcff */
[----:B------:R-:W-:Y:S01]  /*127f0*/  VIADD R86, R199, UR40 ;  /* 0x00000028c7567c36 */ /* 0x000fe20008000000 */
[----:B------:R-:W-:Y:S01]  /*12800*/  SEL R3, RZ, 0x80, P0 ;  /* 0x00000080ff037807 */ /* 0x000fe20000000000 */
[C---:B------:R-:W-:Y:S01]  /*12810*/  IMAD R21, R5.reuse, UR7, R20 ;  /* 0x0000000705157c24 */ /* 0x040fe2000f8e0214 */
[----:B------:R-:W-:Y:S01]  /*12820*/  BSSY B1, `(.L_x_6434) ;  /* 0x000002b000017945 */ /* 0x000fe20003800000 */
        /* <DEDUP_REMOVED lines=42> */
.L_x_6435:
[----:B------:R-:W-:Y:S05]  /*12ad0*/  BSYNC B1 ;  /* 0x0000000000017941 */ /* 0x000fea0003800000 */
.L_x_6434:
[----:B---3--:R-:W-:Y:S01]  /*12ae0*/  VIADD R4, R86, 0x20 ;  /* 0x0000002056047836 */ /* 0x008fe20000000000 */
[----:B-----5:R3:W4:Y:S04]  /*12af0*/  SHFL.IDX PT, R9, R85, 0x1, 0x181f ;  /* 0x00381f0055097f89 */ /* 0x02072800000e0000 */
        /* <DEDUP_REMOVED lines=36> */
.L_x_6431:
[----:B------:R-:W0:Y:S08]  /*12d40*/  LDC.64 R8, c[0x0][0xd00] ;  /* 0x00034000ff087b82 */ /* 0x000e300000000a00 */
[----:B------:R-:W1:Y:S01]  /*12d50*/  LDC.64 R4, c[0x0][0xd00] ;  /* 0x00034000ff047b82 */ /* 0x000e620000000a00 */
[----:B------:R-:W-:Y:S01]  /*12d60*/  ULDC UR5, c[0x0][0xb88] ;  /* 0x0002e20000057ab9 */ /* 0x000fe20000000800 */
[----:B------:R-:W-:-:S06]  /*12d70*/  IMAD.MOV.U32 R3, RZ, RZ, RZ ;  /* 0x000000ffff037224 */ /* 0x000fcc00078e00ff */
[----:B------:R-:W2:Y:S01]  /*12d80*/  LDC R21, c[0x0][0xce8] ;  /* 0x00033a00ff157b82 */ /* 0x000ea20000000800 */
[----:B0-----:R-:W-:-:S04]  /*12d90*/  ISETP.NE.U32.AND P0, PT, R8, RZ, PT ;  /* 0x000000ff0800720c */ /* 0x001fc80003f05070 */
[----:B------:R-:W-:-:S03]  /*12da0*/  ISETP.NE.AND.EX P0, PT, R9, RZ, PT, P0 ;  /* 0x000000ff0900720c */ /* 0x000fc60003f05300 */
[----:B------:R-:W0:Y:S01]  /*12db0*/  LDC.64 R8, c[0x0][0xd08] ;  /* 0x00034200ff087b82 */ /* 0x000e220000000a00 */
[----:B-1----:R-:W-:-:S04]  /*12dc0*/  IMAD.WIDE R4, R192, 0x4, R4 ;  /* 0x00000004c0047825 */ /* 0x002fc800078e0204 */
[----:B------:R-:W-:-:S05]  /*12dd0*/  IMAD.U32 R0, RZ, RZ, UR5 ;  /* 0x00000005ff007e24 */ /* 0x000fca000f8e00ff */
[----:B------:R1:W5:Y:S01]  /*12de0*/  @P0 LDG.E R3, desc[UR38][R4.64] ;  /* 0x0000002604030981 */ /* 0x000362000c1e1900 */
[----:B0-----:R-:W-:-:S04]  /*12df0*/  ISETP.NE.U32.AND P1, PT, R8, RZ, PT ;  /* 0x000000ff0800720c */ /* 0x001fc80003f25070 */
[----:B------:R-:W-:-:S13]  /*12e00*/  ISETP.NE.AND.EX P1, PT, R9, RZ, PT, P1 ;  /* 0x000000ff0900720c */ /* 0x000fda0003f25310 */
[----:B------:R-:W0:Y:S02]  /*12e10*/  @P1 LDC.64 R8, c[0x0][0xd08] ;  /* 0x00034200ff081b82 */ /* 0x000e240000000a00 */
[----:B0-----:R-:W-:-:S05]  /*12e20*/  @P1 IMAD.WIDE R8, R192, 0x4, R8 ;  /* 0x00000004c0081825 */ /* 0x001fca00078e0208 */
[----:B------:R1:W5:Y:S01]  /*12e30*/  @P1 LDG.E R0, desc[UR38][R8.64] ;  /* 0x0000002608001981 */ /* 0x000362000c1e1900 */
[----:B------:R-:W-:Y:S02]  /*12e40*/  ISETP.GE.AND P2, PT, R205, 0x40, PT ;  /* 0x00000040cd00780c */ /* 0x000fe40003f46270 */
[----:B------:R-:W-:Y:S01]  /*12e50*/  SHF.R.S32.HI R10, RZ, 0x1f, R192 ;  /* 0x0000001fff0a7819 */ /* 0x000fe200000114c0 */
[----:B--2---:R-:W-:Y:S10]  /*12e60*/  @P1 BRA `(.L_x_6437) ;  /* 0x0000000000101947 */ /* 0x004ff40003800000 */
[----:B------:R-:W-:Y:S05]  /*12e70*/  @!P0 BRA `(.L_x_6437) ;  /* 0x00000000000c8947 */ /* 0x000fea0003800000 */
[----:B-1----:R-:W2:Y:S04]  /*12e80*/  LDG.E R9, desc[UR38][R4.64] ;  /* 0x0000002604097981 */ /* 0x002ea8000c1e1900 */
[----:B-----5:R-:W2:Y:S02]  /*12e90*/  LDG.E R0, desc[UR38][R4.64+0x4] ;  /* 0x0000042604007981 */ /* 0x020ea4000c1e1900 */
[----:B--2---:R-:W-:-:S07]  /*12ea0*/  IMAD.IADD R0, R0, 0x1, -R9 ;  /* 0x0000000100007824 */ /* 0x004fce00078e0a09 */
.L_x_6437:
[----:B------:R-:W-:Y:S01]  /*12eb0*/  BSSY B1, `(.L_x_6438) ;  /* 0x000002e000017945 */ /* 0x000fe20003800000 */
[----:B------:R-:W-:Y:S02]  /*12ec0*/  SHF.R.S32.HI R14, RZ, 0x1f, R191 ;  /* 0x0000001fff0e7819 */ /* 0x000fe400000114bf */
[----:B------:R-:W-:Y:S02]  /*12ed0*/  SEL R15, R192, RZ, !P0 ;  /* 0x000000ffc00f7207 */ /* 0x000fe40004000000 */
[----:B------:R-:W-:Y:S02]  /*12ee0*/  SEL R16, R10, RZ, !P0 ;  /* 0x000000ff0a107207 */ /* 0x000fe40004000000 */
[----:B-----5:R-:W-:Y:S01]  /*12ef0*/  SHF.R.S32.HI R12, RZ, 0x1f, R3 ;  /* 0x0000001fff0c7819 */ /* 0x020fe20000011403 */
[----:B------:R-:W-:Y:S06]  /*12f00*/  @P2 BRA `(.L_x_6439) ;  /* 0x0000000000a02947 */ /* 0x000fec0003800000 */
[----:B------:R-:W0:Y:S01]  /*12f10*/  S2R R13, SR_TID.X ;  /* 0x00000000000d7919 */ /* 0x000e220000002100 */
[----:B------:R-:W2:Y:S01]  /*12f20*/  LDC R20, c[0x0][0xce8] ;  /* 0x00033a00ff147b82 */ /* 0x000ea20000000800 */
[----:B-1----:R-:W-:Y:S02]  /*12f30*/  IMAD.U32 R8, RZ, RZ, UR40 ;  /* 0x00000028ff087e24 */ /* 0x002fe4000f8e00ff */
[----:B--2---:R-:W-:-:S03]  /*12f40*/  IMAD R4, R0, R20, RZ ;  /* 0x0000001400047224 */ /* 0x004fc600078e02ff */
        /* <DEDUP_REMOVED lines=36> */
.L_x_6439:
[----:B------:R-:W-:Y:S05]  /*13190*/  BSYNC B1 ;  /* 0x0000000000017941 */ /* 0x000fea0003800000 */
.L_x_6438:
[----:B------:R-:W-:Y:S01]  /*131a0*/  ISETP.NE.AND P0, PT, R21, 0x1, PT ;  /* 0x000000011500780c */ /* 0x000fe20003f05270 */
[----:B------:R-:W-:Y:S01]  /*131b0*/  ULDC.64 UR6, c[0x0][0xba0] ;  /* 0x0002e80000067ab9 */ /* 0x000fe20000000a00 */
[----:B------:R-:W-:Y:S01]  /*131c0*/  ULDC UR5, c[0x0][0xbc8] ;  /* 0x0002f20000057ab9 */ /* 0x000fe20000000800 */
[----:B01----:R-:W-:Y:S01]  /*131d0*/  IMAD R8, R12, UR6, RZ ;  /* 0x000000060c087c24 */ /* 0x003fe2000f8e02ff */
[----:B------:R-:W-:Y:S01]  /*131e0*/  ISETP.GE.AND P1, PT, R197, UR5, PT ;  /* 0x00000005c5007c0c */ /* 0x000fe2000bf26270 */
[----:B------:R-:W-:Y:S01]  /*131f0*/  IMAD.WIDE.U32 R4, R3, UR6, RZ ;  /* 0x0000000603047c25 */ /* 0x000fe2000f8e00ff */
[----:B------:R-:W-:Y:S01]  /*13200*/  ISETP.GE.AND P2, PT, R187, UR5, PT ;  /* 0x00000005bb007c0c */ /* 0x000fe2000bf46270 */
[----:B------:R-:W-:Y:S01]  /*13210*/  BSSY B1, `(.L_x_6440) ;  /* 0x0000064000017945 */ /* 0x000fe20003800000 */
[----:B------:R-:W-:Y:S01]  /*13220*/  SEL R9, RZ, 0xffffffff, P1 ;  /* 0xffffffffff097807 */ /* 0x000fe20000800000 */
[----:B------:R-:W-:Y:S01]  /*13230*/  IMAD R3, R3, UR7, R8 ;  /* 0x0000000703037c24 */ /* 0x000fe2000f8e0208 */
[----:B------:R-:W-:Y:S01]  /*13240*/  ULDC.64 UR6, c[0x0][0xbe8] ;  /* 0x0002fa0000067ab9 */ /* 0x000fe20000000a00 */
[----:B------:R-:W-:Y:S01]  /*13250*/  ISETP.GE.AND P1, PT, R196, UR5, PT ;  /* 0x00000005c4007c0c */ /* 0x000fe2000bf26270 */
[----:B------:R-:W-:Y:S01]  /*13260*/  IMAD R8, R14, UR6, RZ ;  /* 0x000000060e087c24 */ /* 0x000fe2000f8e02ff */
[----:B------:R-:W0:Y:S01]  /*13270*/  @P0 LDC R11, c[0x0][0xcec] ;  /* 0x00033b00ff0b0b82 */ /* 0x000e220000000800 */
[----:B------:R-:W-:-:S02]  /*13280*/  IMAD.IADD R5, R5, 0x1, R3 ;  /* 0x0000000105057824 */ /* 0x000fc400078e0203 */
[----:B------:R-:W-:Y:S01]  /*13290*/  IMAD R3, R191, UR7, R8 ;  /* 0x00000007bf037c24 */ /* 0x000fe2000f8e0208 */
[----:B------:R-:W-:Y:S01]  /*132a0*/  SEL R8, RZ, 0x1, P2 ;  /* 0x00000001ff087807 */ /* 0x000fe20001000000 */
[----:B------:R-:W-:Y:S01]  /*132b0*/  IMAD.SHL.U32 R9, R9, 0x2, RZ ;  /* 0x0000000209097824 */ /* 0x000fe200078e00ff */
[----:B------:R-:W-:Y:S01]  /*132c0*/  ISETP.GE.AND P2, PT, R202, UR5, PT ;  /* 0x00000005ca007c0c */ /* 0x000fe2000bf46270 */
[----:B------:R-:W-:Y:S01]  /*132d0*/  IMAD.WIDE.U32 R4, R191, UR6, R4 ;  /* 0x00000006bf047c25 */ /* 0x000fe2000f8e0004 */
[----:B------:R-:W1:Y:S01]  /*132e0*/  @P0 LDC R13, c[0x0][0xcf0] ;  /* 0x00033c00ff0d0b82 */ /* 0x000e620000000800 */
[----:B------:R-:W-:Y:S01]  /*132f0*/  ULDC.64 UR6, c[0x0][0xbf0] ;  /* 0x0002fc0000067ab9 */ /* 0x000fe20000000a00 */
[----:B------:R-:W-:Y:S01]  /*13300*/  LOP3.LUT R12, R9, 0x2, R8, 0xe2, !PT ;  /* 0x00000002090c7812 */ /* 0x000fe200078ee208 */
[----:B------:R-:W-:Y:S01]  /*13310*/  IMAD R8, R198, 0x20, R199 ;  /* 0x00000020c6087824 */ /* 0x000fe200078e02c7 */
[----:B------:R-:W-:Y:S01]  /*13320*/  SEL R9, RZ, 0xffffffff, P1 ;  /* 0xffffffffff097807 */ /* 0x000fe20000800000 */
[----:B------:R-:W-:Y:S01]  /*13330*/  IMAD.IADD R5, R5, 0x1, R3 ;  /* 0x0000000105057824 */ /* 0x000fe200078e0203 */
[----:B------:R-:W-:Y:S01]  /*13340*/  ISETP.GE.AND P1, PT, R195, UR5, PT ;  /* 0x00000005c3007c0c */ /* 0x000fe2000bf26270 */
[----:B------:R-:W-:-:S02]  /*13350*/  VIADD R10, R8, UR40 ;  /* 0x00000028080a7c36 */ /* 0x000fc40008000000 */
[----:B------:R-:W-:Y:S01]  /*13360*/  IMAD R3, R16, UR6, RZ ;  /* 0x0000000610037c24 */ /* 0x000fe2000f8e02ff */
[----:B------:R-:W-:Y:S01]  /*13370*/  SEL R14, RZ, 0xffffffff, P1 ;  /* 0xffffffffff0e7807 */ /* 0x000fe20000800000 */
[----:B------:R-:W-:Y:S02]  /*13380*/  IMAD.SHL.U32 R17, R9, 0x4, RZ ;  /* 0x0000000409117824 */ /* 0x000fe400078e00ff */
[----:B------:R-:W-:Y:S02]  /*13390*/  IMAD R9, R15, UR7, R3 ;  /* 0x000000070f097c24 */ /* 0x000fe4000f8e0203 */
[----:B------:R-:W-:Y:S01]  /*133a0*/  IMAD.MOV.U32 R3, RZ, RZ, R10 ;  /* 0x000000ffff037224 */ /* 0x000fe200078e000a */
[----:B------:R-:W-:Y:S01]  /*133b0*/  LOP3.LUT R12, R17, 0x4, R12, 0xe2, !PT ;  /* 0x00000004110c7812 */ /* 0x000fe200078ee20c */
[----:B0-----:R-:W-:-:S04]  /*133c0*/  @P0 IMAD.HI.U32 R8, R10, R11, RZ ;  /* 0x0000000b0a080227 */ /* 0x001fc800078e00ff */
[----:B------:R-:W-:Y:S01]  /*133d0*/  IMAD.WIDE.U32 R4, R15, UR6, R4 ;  /* 0x000000060f047c25 */ /* 0x000fe2000f8e0004 */
[----:B------:R-:W-:Y:S01]  /*133e0*/  ULDC.64 UR6, c[0x0][0xbe0] ;  /* 0x0002f80000067ab9 */ /* 0x000fe20000000a00 */
[----:B-1----:R-:W-:Y:S02]  /*133f0*/  @P0 SHF.R.U32.HI R3, RZ, R13, R8 ;  /* 0x0000000dff030219 */ /* 0x002fe40000011608 */
[----:B------:R-:W-:Y:S01]  /*13400*/  IMAD.SHL.U32 R11, R14, 0x8, RZ ;  /* 0x000000080e0b7824 */ /* 0x000fe200078e00ff */
[----:B------:R-:W-:Y:S01]  /*13410*/  ISETP.GE.AND P0, PT, R194, UR5, PT ;  /* 0x00000005c2007c0c */ /* 0x000fe2000bf06270 */
[----:B------:R-:W-:Y:S01]  /*13420*/  IMAD.IADD R5, R5, 0x1, R9 ;  /* 0x0000000105057824 */ /* 0x000fe200078e0209 */
[--C-:B------:R-:W-:Y:S01]  /*13430*/  SHF.R.S32.HI R8, RZ, 0x1f, R3.reuse ;  /* 0x0000001fff087819 */ /* 0x100fe20000011403 */
[----:B------:R-:W-:Y:S01]  /*13440*/  IMAD.MOV R9, RZ, RZ, -R3 ;  /* 0x000000ffff097224 */ /* 0x000fe200078e0a03 */
[----:B------:R-:W-:Y:S01]  /*13450*/  LOP3.LUT R12, R11, 0x8, R12, 0xe2, !PT ;  /* 0x000000080b0c7812 */ /* 0x000fe200078ee20c */
[----:B------:R-:W-:Y:S01]  /*13460*/  IMAD.WIDE.U32 R4, R3, UR6, R4 ;  /* 0x0000000603047c25 */ /* 0x000fe2000f8e0004 */
[----:B------:R-:W-:-:S02]  /*13470*/  SEL R11, RZ, 0xffffffff, P0 ;  /* 0xffffffffff0b7807 */ /* 0x000fc40000000000 */
[----:B------:R-:W-:Y:S01]  /*13480*/  ISETP.GE.AND P0, PT, R193, UR5, PT ;  /* 0x00000005c1007c0c */ /* 0x000fe2000bf06270 */
        /* <DEDUP_REMOVED lines=8> */
[----:B------:R-:W-:Y:S01]  /*13510*/  IMAD R25, R0, R21, RZ ;  /* 0x0000001500197224 */ /* 0x000fe200078e02ff */
[----:B------:R-:W-:Y:S01]  /*13520*/  LOP3.LUT R12, R13, 0x10, R12, 0xe2, !PT ;  /* 0x000000100d0c7812 */ /* 0x000fe200078ee20c */
[----:B------:R-:W-:Y:S01]  /*13530*/  IMAD.IADD R5, R5, 0x1, R11 ;  /* 0x0000000105057824 */ /* 0x000fe200078e020b */
[----:B------:R-:W-:Y:S01]  /*13540*/  SEL R0, RZ, 0x80, P2 ;  /* 0x00000080ff007807 */ /* 0x000fe20001000000 */
[----:B------:R-:W-:-:S02]  /*13550*/  IMAD R8, R3, UR6, RZ ;  /* 0x0000000603087c24 */ /* 0x000fc4000f8e02ff */
[----:B------:R-:W-:Y:S02]  /*13560*/  VIADD R26, R199, UR40 ;  /* 0x00000028c71a7c36 */ /* 0x000fe40008000000 */
[C---:B------:R-:W-:Y:S02]  /*13570*/  IMAD R3, R9.reuse, UR7, R8 ;  /* 0x0000000709037c24 */ /* 0x040fe4000f8e0208 */
[----:B------:R-:W-:Y:S01]  /*13580*/  IMAD.WIDE.U32 R4, R9, UR6, R4 ;  /* 0x0000000609047c25 */ /* 0x000fe2000f8e0004 */
        /* <DEDUP_REMOVED lines=44> */
.L_x_6441:
[----:B------:R-:W-:Y:S05]  /*13850*/  BSYNC B1 ;  /* 0x0000000000017941 */ /* 0x000fea0003800000 */
.L_x_6440:
        /* <DEDUP_REMOVED lines=36> */
.L_x_6436:
[----:B------:R-:W-:Y:S05]  /*13aa0*/  BSYNC B0 ;  /* 0x0000000000007941 */ /* 0x000fea0003800000 */
.L_x_6430:
[----:B------:R-:W-:Y:S02]  /*13ab0*/  ULDC UR5, c[0x0][0xd3c] ;  /* 0x00034f0000057ab9 */ /* 0x000fe40000000800 */
[----:B------:R-:W-:-:S13]  /*13ac0*/  ISETP.GE.AND P0, PT, R7, UR5, PT ;  /* 0x0000000507007c0c */ /* 0x000fda000bf06270 */
[----:B------:R-:W-:Y:S05]  /*13ad0*/  @!P0 BRA `(.L_x_6442) ;  /* 0xfffffed400648947 */ /* 0x000fea000383ffff */
[----:B------:R-:W-:Y:S05]  /*13ae0*/  EXIT ;  /* 0x000000000000794d */ /* 0x000fea0003800000 */
.L_x_6338:
        /* <DEDUP_REMOVED lines=18> */
.L_x_6443:
        /* <DEDUP_REMOVED lines=41> */
.L_x_6449:
        /* <DEDUP_REMOVED lines=12> */
.L_x_6448:
[----:B------:R-:W-:Y:S05]  /*13f60*/  BSYNC B0 ;  /* 0x0000000000007941 */ /* 0x000fea0003800000 */
.L_x_6447:
        /* <DEDUP_REMOVED lines=21> */
.L_x_6445:
        /* <DEDUP_REMOVED lines=20> */
.L_x_6450:
        /* <DEDUP_REMOVED lines=56> */
.L_x_6446:
[----:B------:R-:W-:Y:S02]  /*14580*/  IMAD.MOV.U32 R17, RZ, RZ, RZ ;  /* 0x000000ffff117224 */ /* 0x000fe400078e00ff */
[----:B------:R-:W-:Y:S02]  /*14590*/  IMAD.U32 R16, RZ, RZ, UR6 ;  /* 0x00000006ff107e24 */ /* 0x000fe4000f8e00ff */
[----:B------:R-:W-:-:S07]  /*145a0*/  IMAD.MOV.U32 R18, RZ, RZ, RZ ;  /* 0x000000ffff127224 */ /* 0x000fce00078e00ff */
.L_x_6451:
[----:B------:R-:W-:-:S13]  /*145b0*/  ISETP.NE.AND P0, PT, R0, RZ, PT ;  /* 0x000000ff0000720c */ /* 0x000fda0003f05270 */
[----:B------:R-:W1:Y:S01]  /*145c0*/  @!P0 S2R R3, SR_CgaCtaId ;  /* 0x0000000000038919 */ /* 0x000e620000008800 */
[----:B------:R-:W-:-:S04]  /*145d0*/  @!P0 MOV R0, 0x400 ;  /* 0x0000040000008802 */ /* 0x000fc80000000f00 */
[----:B-1----:R-:W-:-:S05]  /*145e0*/  @!P0 LEA R0, R3, R0, 0x18 ;  /* 0x0000000003008211 */ /* 0x002fca00078ec0ff */
[----:B------:R1:W-:Y:S01]  /*145f0*/  @!P0 STS.128 [R0+0x388d0], R16 ;  /* 0x0388d01000008388 */ /* 0x0003e20000000c00 */
[----:B------:R-:W-:Y:S06]  /*14600*/  BAR.ARV 0x5, 0x180 ;  /* 0x0146000000007b1d */ /* 0x000fec0000002000 */
.L_x_6444:
        /* <DEDUP_REMOVED lines=18> */
[----:B------:R-:W-:Y:S01]  /*14730*/  IMAD.SHL.U32 R4, R4, 0x10, RZ ;  /* 0x0000001004047824 */ /* 0x000fe200078e00ff */
[----:B------:R-:W-:-:S02]  /*14740*/  LOP3.LUT R0, R0, 0x38, RZ, 0xc0, !PT ;  /* 0x0000003800007812 */ /* 0x000fc400078ec0ff */
[----:B------:R-:W-:Y:S02]  /*14750*/  LOP3.LUT R2, R3, 0x200, R2, 0xf8, !PT ;  /* 0x0000020003027812 */ /* 0x000fe400078ef802 */
[----:B------:R-:W-:Y:S02]  /*14760*/  LOP3.LUT R4, R5, 0x70, R4, 0xf8, !PT ;  /* 0x0000007005047812 */ /* 0x000fe400078ef804 */
[C---:B------:R-:W-:Y:S02]  /*14770*/  LOP3.LUT R4, R0.reuse, 0x40, RZ, 0xfc, !PT ;  /* 0x0000004000047812 */ /* 0x040fe400078efcff */
[----:B------:R-:W-:Y:S01]  /*14780*/  LOP3.LUT R4, R0, 0x100, RZ, 0xfc, !PT ;  /* 0x0000010000047812 */ /* 0x000fe200078efcff */
[----:B-1----:R-:W-:-:S06]  /*14790*/  ULEA UR4, UR5, UR4, 0x18 ;  /* 0x0000000405047291 */ /* 0x002fcc000f8ec03f */
[----:B------:R-:W-:-:S05]  /*147a0*/  IMAD.U32 R3, RZ, RZ, UR4 ;  /* 0x00000004ff037e24 */ /* 0x000fca000f8e00ff */
[----:B------:R0:W-:Y:S02]  /*147b0*/  STL [R1], R3 ;  /* 0x0000000301007387 */ /* 0x0001e40000100800 */
[----:B0-----:R-:W-:Y:S02]  /*147c0*/  IMAD R3, R2, 0x2, R3 ;  /* 0x0000000202037824 */ /* 0x001fe400078e0203 */
[----:B------:R-:W-:-:S03]  /*147d0*/  IMAD.MOV.U32 R2, RZ, RZ, 0x1 ;  /* 0x00000001ff027424 */ /* 0x000fc600078e00ff */
[----:B------:R0:W-:Y:S04]  /*147e0*/  STL [R1+0x10], R3 ;  /* 0x0000100301007387 */ /* 0x0001e80000100800 */
[----:B------:R-:W-:Y:S04]  /*147f0*/  STL [R1+0x60], RZ ;  /* 0x000060ff01007387 */ /* 0x000fe80000100800 */
[----:B------:R1:W-:Y:S01]  /*14800*/  STL [R1+0x14], R2 ;  /* 0x0000140201007387 */ /* 0x0003e20000100800 */
[----:B0-----:R-:W-:-:S03]  /*14810*/  LOP3.LUT R3, R0, 0x80, RZ, 0xfc, !PT ;  /* 0x0000008000037812 */ /* 0x001fc600078efcff */
[----:B------:R0:W-:Y:S01]  /*14820*/  STL [R1+0x8], RZ ;  /* 0x000008ff01007387 */ /* 0x0001e20000100800 */
[C---:B------:R-:W-:Y:S02]  /*14830*/  LOP3.LUT R3, R0.reuse, 0x140, RZ, 0xfc, !PT ;  /* 0x0000014000037812 */ /* 0x040fe400078efcff */
[C---:B-1----:R-:W-:Y:S02]  /*14840*/  LOP3.LUT R2, R0.reuse, 0xc0, RZ, 0xfc, !PT ;  /* 0x000000c000027812 */ /* 0x042fe400078efcff */
[C---:B------:R-:W-:Y:S02]  /*14850*/  LOP3.LUT R2, R0.reuse, 0x180, RZ, 0xfc, !PT ;  /* 0x0000018000027812 */ /* 0x040fe400078efcff */
[----:B0-----:R-:W-:-:S07]  /*14860*/  LOP3.LUT R0, R0, 0x1c0, RZ, 0xfc, !PT ;  /* 0x000001c000007812 */ /* 0x001fce00078efcff */
.L_x_6584:
[----:B------:R-:W-:Y:S05]  /*14870*/  YIELD ;  /* 0x0000000000007946 */ /* 0x000fea0003800000 */
[----:B------:R-:W-:Y:S01]  /*14880*/  ULDC.64 UR4, c[0x0][0xb20] ;  /* 0x0002c80000047ab9 */ /* 0x000fe20000000a00 */
[----:B---3--:R-:W-:Y:S01]  /*14890*/  IMAD.MOV.U32 R0, RZ, RZ, RZ ;  /* 0x000000ffff007224 */ /* 0x008fe200078e00ff */
[----:B------:R-:W-:Y:S01]  /*148a0*/  ISETP.NE.U32.AND P0, PT, RZ, UR4, PT ;  /* 0x00000004ff007c0c */ /* 0x000fe2000bf05070 */
[----:B0-----:R-:W0:Y:S01]  /*148b0*/  LDC.64 R4, c[0x0][0xaf8] ;  /* 0x0002be00ff047b82 */ /* 0x001e220000000a00 */
        /* <DEDUP_REMOVED lines=16> */
[----:B--2---:R-:W1:Y:S08]  /*149c0*/  @P2 LDC.64 R6, c[0x0][0xb10] ;  /* 0x0002c400ff062b82 */ /* 0x004e700000000a00 */
        /* <DEDUP_REMOVED lines=23> */
.L_x_6453:
        /* <DEDUP_REMOVED lines=10> */
.L_x_6454:
[----:B------:R-:W-:Y:S05]  /*14be0*/  @!P1 BRA `(.L_x_6455) ;  /* 0x00000000000c9947 */ /* 0x000fea0003800000 */
[----:B------:R-:W2:Y:S04]  /*14bf0*/  LDG.E R6, desc[UR38][R2.64] ;  /* 0x0000002602067981 */ /* 0x000ea8000c1e1900 */
[----:B------:R-:W2:Y:S02]  /*14c00*/  LDG.E R2, desc[UR38][R2.64+0x4] ;  /* 0x0000042602027981 */ /* 0x000ea4000c1e1900 */
[----:B--2---:R-:W-:-:S07]  /*14c10*/  IMAD.IADD R6, R2, 0x1, -R6 ;  /* 0x0000000102067824 */ /* 0x004fce00078e0a06 */
.L_x_6455:
        /* <DEDUP_REMOVED lines=28> */
.L_x_6458:
[----:B------:R-:W-:-:S13]  /*14de0*/  ISETP.NE.AND P0, PT, R3, 0x1, PT ;  /* 0x000000010300780c */ /* 0x000fda0003f05270 */
[----:B------:R-:W2:Y:S02]  /*14df0*/  @P0 LDC.64 R4, c[0x0][0xae0] ;  /* 0x0002b800ff040b82 */ /* 0x000ea40000000a00 */
[----:B--2---:R-:W-:-:S05]  /*14e00*/  @P0 IMAD.HI.U32 R4, R7, R4, RZ ;  /* 0x0000000407040227 */ /* 0x004fca00078e00ff */
[----:B------:R-:W-:-:S07]  /*14e10*/  @P0 SHF.R.U32.HI R7, RZ, R5, R4 ;  /* 0x00000005ff070219 */ /* 0x000fce0000011604 */
.L_x_6459:
[----:B------:R-:W-:Y:S05]  /*14e20*/  BSYNC B0 ;  /* 0x0000000000007941 */ /* 0x000fea0003800000 */
.L_x_6457:
[----:B------:R-:W-:-:S05]  /*14e30*/  IMAD R7, R7, R3, R3 ;  /* 0x0000000307077224 */ /* 0x000fca00078e0203 */
[----:B------:R-:W-:-:S07]  /*14e40*/  VIMNMX R2, R2, R7, PT ;  /* 0x0000000702027248 */ /* 0x000fce0003fe0100 */
.L_x_6456:
        /* <DEDUP_REMOVED lines=29> */
.L_x_6462:
[----:B------:R-:W-:-:S13]  /*15020*/  ISETP.NE.AND P0, PT, R3, 0x1, PT ;  /* 0x000000010300780c */ /* 0x000fda0003f05270 */
[----:B------:R-:W3:Y:S02]  /*15030*/  @P0 LDC.64 R4, c[0x0][0xae0] ;  /* 0x0002b800ff040b82 */ /* 0x000ee40000000a00 */
[----:B---3--:R-:W-:-:S05]  /*15040*/  @P0 IMAD.HI.U32 R4, R2, R4, RZ ;  /* 0x0000000402040227 */ /* 0x008fca00078e00ff */
[----:B------:R-:W-:-:S07]  /*15050*/  @P0 SHF.R.U32.HI R2, RZ, R5, R4 ;  /* 0x00000005ff020219 */ /* 0x000fce0000011604 */
.L_x_6463:
[----:B------:R-:W-:Y:S05]  /*15060*/  BSYNC B0 ;  /* 0x0000000000007941 */ /* 0x000fea0003800000 */
.L_x_6461:
[----:B------:R-:W-:-:S05]  /*15070*/  IMAD R2, R2, R3, RZ ;  /* 0x0000000302027224 */ /* 0x000fca00078e02ff */
[----:B------:R-:W-:-:S07]  /*15080*/  VIMNMX R0, R0, R2, !PT ;  /* 0x0000000200007248 */ /* 0x000fce0007fe0100 */
.L_x_6460:
        /* <DEDUP_REMOVED lines=18> */
[----:B----4-:R-:W3:Y:S04]  /*151b0*/  @P0 ATOMG.E.ADD.STRONG.GPU PT, R2, desc[UR38][R4.64], R2 ;  /* 0x00000002040209a8 */ /* 0x010ee800081ee1e6 */
[----:B---3--:R3:W4:Y:S02]  /*151c0*/  SHFL.IDX PT, R2, R2, R0, 0x1f ;  /* 0x00001f0002027589 */ /* 0x00872400000e0000 */
[----:B---3--:R-:W3:Y:S02]  /*151d0*/  S2R R0, SR_LTMASK ;  /* 0x0000000000007919 */ /* 0x008ee40000003900 */
[----:B---3--:R-:W-:-:S06]  /*151e0*/  LOP3.LUT R0, R0, UR4, RZ, 0xc0, !PT ;  /* 0x0000000400007c12 */ /* 0x008fcc000f8ec0ff */
[----:B------:R-:W4:Y:S02]  /*151f0*/  POPC R0, R0 ;  /* 0x0000000000007309 */ /* 0x000f240000000000 */
[----:B----4-:R-:W-:Y:S01]  /*15200*/  IADD3 R16, R2, UR36, R0 ;  /* 0x0000002402107c10 */ /* 0x010fe2000fffe000 */
[----:B------:R-:W-:Y:S06]  /*15210*/  BRA `(.L_x_6466) ;  /* 0x0000005c00047947 */ /* 0x000fec0003800000 */
.L_x_6465:
        /* <DEDUP_REMOVED lines=21> */
.L_x_6468:
[----:B------:R-:W-:Y:S05]  /*15370*/  BSYNC B6 ;  /* 0x0000000000067941 */ /* 0x000fea0003800000 */
.L_x_6467:
        /* <DEDUP_REMOVED lines=20> */
.L_x_6471:
        /* <DEDUP_REMOVED lines=15> */
.L_x_6470:
[----:B------:R-:W-:Y:S05]  /*155b0*/  BSYNC B6 ;  /* 0x0000000000067941 */ /* 0x000fea0003800000 */
.L_x_6469:
        /* <DEDUP_REMOVED lines=23> */
.L_x_6601:
        /* <DEDUP_REMOVED lines=11> */
.L_x_6604:
        /* <DEDUP_REMOVED lines=24> */
.L_x_6475:
[----:B--2---:R-:W2:Y:S04]  /*15960*/  LDL R7, [R1] ;  /* 0x0000000001077983 */ /* 0x004ea80000100800 */
[----:B----4-:R-:W2:Y:S04]  /*15970*/  LDL R0, [R1+0x8] ;  /* 0x0000080001007983 */ /* 0x010ea80000100800 */
[----:B---3--:R-:W3:Y:S01]  /*15980*/  LDL R2, [R1+0x14] ;  /* 0x0000140001027983 */ /* 0x008ee20000100800 */
[----:B--2---:R-:W-:Y:S01]  /*15990*/  IMAD R0, R0, 0x8, R7 ;  /* 0x0000000800007824 */ /* 0x004fe200078e0207 */
[----:B---3--:R-:W-:-:S04]  /*159a0*/  SHF.L.U32 R2, R2, 0x1f, RZ ;  /* 0x0000001f02027819 */ /* 0x008fc800000006ff */
[----:B------:R-:W2:Y:S02]  /*159b0*/  SYNCS.PHASECHK.TRANS64.TRYWAIT P0, [R0+URZ+0x38840], R2 ;  /* 0x03884002000075a7 */ /* 0x000ea4000800017f */
[----:B--2---:R-:W-:Y:S05]  /*159c0*/  @!P0 BRA `(.L_x_6476) ;  /* 0x0000006800688947 */ /* 0x004fea0003800000 */
.L_x_6605:
        /* <DEDUP_REMOVED lines=11> */
.L_x_6477:
        /* <DEDUP_REMOVED lines=26> */
.L_x_6473:
[----:B----4-:R-:W4:Y:S04]  /*15c20*/  LDL R0, [R1] ;  /* 0x0000000001007983 */ /* 0x010f280000100800 */
[----:B---3--:R-:W3:Y:S01]  /*15c30*/  LDL R2, [R1+0x2c] ;  /* 0x00002c0001027983 */ /* 0x008ee20000100800 */
[----:B------:R-:W-:Y:S05]  /*15c40*/  WARPSYNC.ALL ;  /* 0x0000000000007948 */ /* 0x000fea0003800000 */
[----:B------:R-:W-:Y:S01]  /*15c50*/  ULDC.64 UR4, c[0x0][0xaf8] ;  /* 0x0002be0000047ab9 */ /* 0x000fe20000000a00 */
[----:B------:R-:W-:Y:S01]  /*15c60*/  BSSY B6, `(.L_x_6478) ;  /* 0x0000020000067945 */ /* 0x000fe20003800000 */
[----:B------:R-:W-:Y:S01]  /*15c70*/  BAR.SYNC.DEFER_BLOCKING 0x8, 0x100 ;  /* 0x0204000000007b1d */ /* 0x000fe20000010000 */
[----:B------:R-:W-:-:S04]  /*15c80*/  ISETP.NE.U32.AND P0, PT, RZ, UR4, PT ;  /* 0x00000004ff007c0c */ /* 0x000fc8000bf05070 */
[----:B------:R-:W-:Y:S01]  /*15c90*/  ISETP.NE.AND.EX P0, PT, RZ, UR5, PT, P0 ;  /* 0x00000005ff007c0c */ /* 0x000fe2000bf05300 */
[----:B----4-:R-:W-:Y:S01]  /*15ca0*/  VIADD R0, R0, 0x20400 ;  /* 0x0002040000007836 */ /* 0x010fe20000000000 */
[----:B---3--:R-:W-:-:S04]  /*15cb0*/  SHF.R.S32.HI R3, RZ, 0x1f, R2 ;  /* 0x0000001fff037819 */ /* 0x008fc80000011402 */
[----:B------:R-:W-:Y:S02]  /*15cc0*/  LOP3.LUT P1, RZ, R0, 0x3ff, RZ, 0xc0, !PT ;  /* 0x000003ff00ff7812 */ /* 0x000fe4000782c0ff */
[----:B------:R-:W-:Y:S02]  /*15cd0*/  SHF.R.S32.HI R0, RZ, 0x1f, R19 ;  /* 0x0000001fff007819 */ /* 0x000fe40000011413 */
[----:B------:R-:W-:Y:S02]  /*15ce0*/  SHF.R.S32.HI R2, RZ, 0x1f, R18 ;  /* 0x0000001fff027819 */ /* 0x000fe40000011412 */
[----:B------:R-:W-:-:S05]  /*15cf0*/  SEL R0, R0, RZ, !P0 ;  /* 0x000000ff00007207 */ /* 0x000fca0004000000 */
[----:B------:R3:W-:Y:S04]  /*15d00*/  STL [R1+0x54], R0 ;  /* 0x0000540001007387 */ /* 0x0007e80000100800 */
[----:B------:R4:W-:Y:S01]  /*15d10*/  STL [R1+0x48], R3 ;  /* 0x0000480301007387 */ /* 0x0009e20000100800 */
[----:B---3--:R-:W-:-:S05]  /*15d20*/  SEL R0, R19, RZ, !P0 ;  /* 0x000000ff13007207 */ /* 0x008fca0004000000 */
[----:B------:R4:W-:Y:S04]  /*15d30*/  STL [R1+0x3c], R0 ;  /* 0x00003c0001007387 */ /* 0x0009e80000100800 */
[----:B------:R4:W-:Y:S01]  /*15d40*/  STL [R1+0x50], R2 ;  /* 0x0000500201007387 */ /* 0x0009e20000100800 */
[----:B------:R-:W-:Y:S05]  /*15d50*/  @!P1 BRA `(.L_x_6479) ;  /* 0x0000000000409947 */ /* 0x000fea0003800000 */
[----:B----4-:R-:W-:Y:S01]  /*15d60*/  MOV R2, 0x0 ;  /* 0x0000000000027802 */ /* 0x010fe20000000f00 */
        /* <DEDUP_REMOVED lines=15> */
.L_x_6479:
[----:B------:R-:W-:Y:S05]  /*15e60*/  BSYNC B6 ;  /* 0x0000000000067941 */ /* 0x000fea0003800000 */
.L_x_6478:
[----:B------:R-:W3:Y:S01]  /*15e70*/  LDL R11, [R1+0x38] ;  /* 0x00003800010b7983 */ /* 0x000ee20000100800 */
[----:B--2---:R-:W2:Y:S01]  /*15e80*/  LDC R7, c[0x0][0x448] ;  /* 0x00011200ff077b82 */ /* 0x004ea20000000800 */
[----:B------:R-:W-:Y:S01]  /*15e90*/  ULDC.64 UR4, c[0x0][0x298] ;  /* 0x0000a60000047ab9 */ /* 0x000fe20000000a00 */
[----:B------:R-:W-:Y:S01]  /*15ea0*/  ULDC.64 UR6, c[0x0][0x280] ;  /* 0x0000a00000067ab9 */ /* 0x000fe20000000a00 */
[----:B------:R-:W3:Y:S04]  /*15eb0*/  LDL R4, [R1+0x48] ;  /* 0x0000480001047983 */ /* 0x000ee80000100800 */
[----:B------:R-:W3:Y:S04]  /*15ec0*/  LDL R10, [R1+0x2c] ;  /* 0x00002c00010a7983 */ /* 0x000ee80000100800 */
[----:B01----:R-:W3:Y:S01]  /*15ed0*/  LDL R9, [R1+0x50] ;  /* 0x0000500001097983 */ /* 0x003ee20000100800 */
[----:B----4-:R-:W0:Y:S01]  /*15ee0*/  S2R R2, SR_TID.X ;  /* 0x0000000000027919 */ /* 0x010e220000002100 */
[----:B------:R-:W1:Y:S02]  /*15ef0*/  S2R R0, SR_TID.X ;  /* 0x0000000000007919 */ /* 0x000e640000002100 */
[----:B------:R-:W4:Y:S01]  /*15f00*/  LDL R8, [R1+0x54] ;  /* 0x0000540001087983 */ /* 0x000f220000100800 */
[----:B--2---:R-:W-:-:S03]  /*15f10*/  ISETP.NE.AND P0, PT, R7, 0x1, PT ;  /* 0x000000010700780c */ /* 0x004fc60003f05270 */
[----:B------:R-:W2:Y:S10]  /*15f20*/  LDL R6, [R1+0x3c] ;  /* 0x00003c0001067983 */ /* 0x000eb40000100800 */
[----:B------:R-:W3:Y:S01]  /*15f30*/  @P0 LDC R3, c[0x0][0x450] ;  /* 0x00011400ff030b82 */ /* 0x000ee20000000800 */
[----:B0-----:R-:W-:-:S04]  /*15f40*/  LOP3.LUT R2, R2, 0x7f, RZ, 0xc0, !PT ;  /* 0x0000007f02027812 */ /* 0x001fc800078ec0ff */
[----:B------:R-:W-:Y:S01]  /*15f50*/  SHF.R.U32.HI R2, RZ, 0x3, R2 ;  /* 0x00000003ff027819 */ /* 0x000fe20000011602 */
[----:B-1----:R-:W-:-:S05]  /*15f60*/  IMAD.SHL.U32 R0, R0, 0x10, RZ ;  /* 0x0000001000007824 */ /* 0x002fca00078e00ff */
[----:B------:R-:W-:Y:S02]  /*15f70*/  LOP3.LUT R0, R2, 0x70, R0, 0xf8, !PT ;  /* 0x0000007002007812 */ /* 0x000fe400078ef800 */
[----:B------:R-:W0:Y:S03]  /*15f80*/  @P0 LDC R2, c[0x0][0x44c] ;  /* 0x00011300ff020b82 */ /* 0x000e260000000800 */
[----:B---3--:R-:W-:-:S04]  /*15f90*/  IMAD.IADD R5, R0, 0x1, R11 ;  /* 0x0000000100057824 */ /* 0x008fc800078e020b */
[----:B0-----:R-:W-:-:S04]  /*15fa0*/  @P0 IMAD.HI.U32 R2, R5, R2, RZ ;  /* 0x0000000205020227 */ /* 0x001fc800078e00ff */
[----:B------:R-:W-:Y:S01]  /*15fb0*/  IMAD.MOV.U32 R0, RZ, RZ, R5 ;  /* 0x000000ffff007224 */ /* 0x000fe200078e0005 */
[----:B------:R-:W-:Y:S01]  /*15fc0*/  @P0 SHF.R.U32.HI R0, RZ, R3, R2 ;  /* 0x00000003ff000219 */ /* 0x000fe20000011602 */
[----:B------:R-:W-:-:S04]  /*15fd0*/  IMAD R2, R4, UR4, RZ ;  /* 0x0000000404027c24 */ /* 0x000fc8000f8e02ff */
[C---:B------:R-:W-:Y:S02]  /*15fe0*/  IMAD R4, R10.reuse, UR5, R2 ;  /* 0x000000050a047c24 */ /* 0x040fe4000f8e0202 */
[----:B------:R-:W-:Y:S01]  /*15ff0*/  IMAD.WIDE.U32 R2, R10, UR4, RZ ;  /* 0x000000040a027c25 */ /* 0x000fe2000f8e00ff */
[----:B------:R-:W-:Y:S01]  /*16000*/  ULDC.64 UR4, c[0x0][0x2d8] ;  /* 0x0000b60000047ab9 */ /* 0x000fe20000000a00 */
[----:B------:R0:W-:Y:S02]  /*16010*/  STL [R1+0x28], R5 ;  /* 0x0000280501007387 */ /* 0x0001e40000100800 */
[----:B------:R-:W-:Y:S02]  /*16020*/  IMAD.IADD R3, R3, 0x1, R4 ;  /* 0x0000000103037824 */ /* 0x000fe400078e0204 */
[----:B------:R-:W-:Y:S02]  /*16030*/  IMAD R4, R9, UR4, RZ ;  /* 0x0000000409047c24 */ /* 0x000fe4000f8e02ff */
[----:B------:R1:W5:Y:S01]  /*16040*/  LDL R9, [R1+0x10] ;  /* 0x0000100001097983 */ /* 0x0003620000100800 */
[----:B------:R-:W-:-:S04]  /*16050*/  IMAD.WIDE.U32 R2, R18, UR4, R2 ;  /* 0x0000000412027c25 */ /* 0x000fc8000f8e0002 */
[----:B------:R-:W-:Y:S01]  /*16060*/  IMAD R4, R18, UR5, R4 ;  /* 0x0000000512047c24 */ /* 0x000fe2000f8e0204 */
[----:B------:R-:W-:-:S03]  /*16070*/  ULDC.64 UR4, c[0x0][0x2e0] ;  /* 0x0000b80000047ab9 */ /* 0x000fc60000000a00 */
[----:B------:R-:W-:Y:S02]  /*16080*/  IMAD.IADD R3, R3, 0x1, R4 ;  /* 0x0000000103037824 */ /* 0x000fe400078e0204 */
[----:B----4-:R-:W-:Y:S01]  /*16090*/  IMAD R4, R8, UR4, RZ ;  /* 0x0000000408047c24 */ /* 0x010fe2000f8e02ff */
[----:B------:R-:W3:Y:S01]  /*160a0*/  S2R R10, SR_TID.X ;  /* 0x00000000000a7919 */ /* 0x000ee20000002100 */
[----:B--2---:R-:W-:-:S04]  /*160b0*/  IMAD.WIDE.U32 R2, R6, UR4, R2 ;  /* 0x0000000406027c25 */ /* 0x004fc8000f8e0002 */
[----:B------:R-:W-:Y:S01]  /*160c0*/  IMAD R4, R6, UR5, R4 ;  /* 0x0000000506047c24 */ /* 0x000fe2000f8e0204 */
[----:B------:R-:W-:-:S03]  /*160d0*/  ULDC.64 UR4, c[0x0][0x2d0] ;  /* 0x0000b40000047ab9 */ /* 0x000fc60000000a00 */
[----:B------:R-:W-:Y:S01]  /*160e0*/  IMAD.IADD R3, R3, 0x1, R4 ;  /* 0x0000000103037824 */ /* 0x000fe200078e0204 */
[----:B------:R-:W-:Y:S01]  /*160f0*/  SHF.R.S32.HI R4, RZ, 0x1f, R0 ;  /* 0x0000001fff047819 */ /* 0x000fe20000011400 */
[----:B------:R-:W2:Y:S04]  /*16100*/  S2R R8, SR_TID.X ;  /* 0x0000000000087919 */ /* 0x000ea80000002100 */
        /* <DEDUP_REMOVED lines=8> */
[----:B---3--:R-:W-:Y:S02]  /*16190*/  IMAD.SHL.U32 R10, R10, 0x8, RZ ;  /* 0x000000080a0a7824 */ /* 0x008fe400078e00ff */
[----:B------:R-:W-:Y:S02]  /*161a0*/  IMAD R6, R6, UR4, RZ ;  /* 0x0000000406067c24 */ /* 0x000fe4000f8e02ff */
[----:B0-----:R-:W-:Y:S01]  /*161b0*/  IMAD.WIDE.U32 R4, R0, UR4, R2 ;  /* 0x0000000400047c25 */ /* 0x001fe2000f8e0002 */
[----:B------:R-:W-:Y:S01]  /*161c0*/  LOP3.LUT R10, R10, 0x38, RZ, 0xc0, !PT ;  /* 0x000000380a0a7812 */ /* 0x000fe200078ec0ff */
[----:B------:R-:W-:Y:S02]  /*161d0*/  ULDC UR4, c[0x0][0x2b8] ;  /* 0x0000ae0000047ab9 */ /* 0x000fe40000000800 */
[----:B------:R-:W-:Y:S01]  /*161e0*/  IMAD R0, R0, UR5, R6 ;  /* 0x0000000500007c24 */ /* 0x000fe2000f8e0206 */
[----:B------:R-:W-:-:S03]  /*161f0*/  LEA R3, P1, R4, UR6, 0x1 ;  /* 0x0000000604037c11 */ /* 0x000fc6000f8208ff */
[----:B------:R-:W-:Y:S01]  /*16200*/  IMAD.IADD R0, R5, 0x1, R0 ;  /* 0x0000000105007824 */ /* 0x000fe200078e0200 */
[----:B------:R-:W-:Y:S01]  /*16210*/  ISETP.GE.AND P0, PT, R10, UR4, PT ;  /* 0x000000040a007c0c */ /* 0x000fe2000bf06270 */
[----:B------:R-:W-:Y:S01]  /*16220*/  UMOV UR4, 0xffffffff ;  /* 0xffffffff00047882 */ /* 0x000fe20000000000 */
[----:B--2---:R-:W-:Y:S02]  /*16230*/  LOP3.LUT R8, R8, 0x7f, RZ, 0xc0, !PT ;  /* 0x0000007f08087812 */ /* 0x004fe400078ec0ff */
[----:B------:R-:W-:Y:S02]  /*16240*/  LEA.HI.X R2, R4, UR7, R0, 0x1, P1 ;  /* 0x0000000704027c11 */ /* 0x000fe400088f0c00 */
[----:B------:R-:W-:Y:S01]  /*16250*/  SHF.R.U32.HI R8, RZ, 0x3, R8 ;  /* 0x00000003ff087819 */ /* 0x000fe20000011608 */
[----:B-1----:R-:W-:Y:S06]  /*16260*/  BRA.DIV UR4, `(.L_x_6480) ;  /* 0x0000006204547947 */ /* 0x002fec000b800000 */
[----:B------:R-:W2:Y:S04]  /*16270*/  LDL R11, [R1+0x34] ;  /* 0x00003400010b7983 */ /* 0x000ea80000100800 */
[----:B------:R-:W3:Y:S04]  /*16280*/  LDL.LU R6, [R1+0x38] ;  /* 0x0000380001067983 */ /* 0x000ee80000300800 */
[----:B------:R-:W0:Y:S04]  /*16290*/  SHFL.IDX PT, R5, R3, RZ, 0x181f ;  /* 0x00181fff03057589 */ /* 0x000e2800000e0000 */
[----:B------:R-:W1:Y:S01]  /*162a0*/  SHFL.IDX PT, R4, R2, RZ, 0x181f ;  /* 0x00181fff02047589 */ /* 0x000e6200000e0000 */
[----:B--2---:R-:W-:-:S02]  /*162b0*/  IMAD R0, R11, R7, RZ ;  /* 0x000000070b007224 */ /* 0x004fc400078e02ff */
[----:B---3--:R-:W-:Y:S02]  /*162c0*/  IMAD.IADD R8, R8, 0x1, R6 ;  /* 0x0000000108087824 */ /* 0x008fe400078e0206 */
[----:B------:R-:W-:Y:S02]  /*162d0*/  SHFL.IDX PT, R6, R2, 0x1, 0x181f ;  /* 0x00381f0002067f89 */ /* 0x000fe400000e0000 */
[C---:B------:R-:W-:Y:S01]  /*162e0*/  VIADD R7, R8.reuse, 0x10 ;  /* 0x0000001008077836 */ /* 0x040fe20000000000 */
[----:B------:R-:W-:Y:S01]  /*162f0*/  ISETP.GE.AND P1, PT, R8, R0, PT ;  /* 0x000000000800720c */ /* 0x000fe20003f26270 */
[----:B------:R-:W-:Y:S04]  /*16300*/  STL [R1+0x38], R8 ;  /* 0x0000380801007387 */ /* 0x000fe80000100800 */
[----:B------:R2:W-:Y:S08]  /*16310*/  STL [R1+0x40], R7 ;  /* 0x0000400701007387 */ /* 0x0005f00000100800 */
        /* <DEDUP_REMOVED lines=27> */
.L_x_6614:
[----:B0-----:R-:W3:Y:S04]  /*164d0*/  LDL R2, [R1+0x38] ;  /* 0x0000380001027983 */ /* 0x001ee80000100800 */
[----:B------:R0:W5:Y:S01]  /*164e0*/  LDL R8, [R1] ;  /* 0x0000000001087983 */ /* 0x0001620000100800 */
[----:B---3--:R-:W-:-:S05]  /*164f0*/  VIADD R2, R2, 0x30 ;  /* 0x0000003002027836 */ /* 0x008fca0000000000 */
[----:B------:R-:W-:Y:S01]  /*16500*/  ISETP.GE.AND P1, PT, R2, R0, PT ;  /* 0x000000000200720c */ /* 0x000fe20003f26270 */
[----:B------:R1:W-:-:S12]  /*16510*/  STL [R1+0x5c], R2 ;  /* 0x00005c0201007387 */ /* 0x0003d80000100800 */
[----:B-1----:R-:W-:-:S05]  /*16520*/  @!P1 LEA R2, P2, R10, R3, 0x1 ;  /* 0x000000030a029211 */ /* 0x002fca00078408ff */
[----:B--2---:R-:W-:-:S05]  /*16530*/  @!P1 IMAD.X R3, RZ, RZ, R4, P2 ;  /* 0x000000ffff039224 */ /* 0x004fca00010e0604 */
[----:B------:R-:W-:Y:S01]  /*16540*/  @!PT LDS RZ, [RZ] ;  /* 0x00000000fffff984 */ /* 0x000fe20000000800 */
[----:B------:R-:W-:Y:S01]  /*16550*/  @!PT LDS RZ, [RZ] ;  /* 0x00000000fffff984 */ /* 0x000fe20000000800 */
[----:B------:R-:W-:Y:S01]  /*16560*/  @!PT LDS RZ, [RZ] ;  /* 0x00000000fffff984 */ /* 0x000fe20000000800 */
[----:B------:R0:W-:Y:S01]  /*16570*/  @!P1 LDGSTS.E.BYPASS.LTC128B.128 [R9+0x21c00], desc[UR38][R2.64], !P0 ;  /* 0x21c0000002099fae */ /* 0x0001e2000c101d66 */
[----:B------:R-:W-:Y:S01]  /*16580*/  PLOP3.LUT P0, PT, PT, PT, PT, 0x80, 0x0 ;  /* 0x000000000000781c */ /* 0x000fe20003f0f070 */
[----:B------:R-:W-:-:S12]  /*16590*/  NOP ;  /* 0x0000000000007918 */ /* 0x000fd80000000000 */
.L_x_6481:
[----:B------:R-:W2:Y:S01]  /*165a0*/  LDL R0, [R1] ;  /* 0x0000000001007983 */ /* 0x000ea20000100800 */
[----:B------:R-:W-:Y:S02]  /*165b0*/  PLOP3.LUT P1, PT, P1, P0, PT, 0xa2, 0x0 ;  /* 0x000000000000781c */ /* 0x000fe40000f21472 */
[----:B--2---:R-:W-:-:S08]  /*165c0*/  @P0 R2UR P1, UR4, R0 ;  /* 0x00000000000402ca */ /* 0x004fd00000020000 */
[----:B------:R-:W-:-:S05]  /*165d0*/  @P0 PLOP3.LUT P0, PT, P1, PT, PT, 0x80, 0x0 ;  /* 0x000000000000081c */ /* 0x000fca0000f0f070 */
[----:B------:R-:W-:Y:S01]  /*165e0*/  @!P1 SYNCS.ARRIVE.TRANS64.RED.A0T1 RZ, [UR4+0x38800], RZ ;  /* 0x038800ffffff99a7 */ /* 0x000fe20008200404 */
[----:B------:R-:W-:Y:S07]  /*165f0*/  @!P1 ARRIVES.LDGSTSBAR.64.TRANSCNT [UR4+0x38800] ;  /* 0x03880000ff0099b0 */ /* 0x000fee0008000a84 */
[----:B------:R-:W-:Y:S05]  /*16600*/  @P0 BRA.U.ANY `(.L_x_6481) ;  /* 0xfffffffd00e40947 */ /* 0x000fea000393ffff */
[----:B------:R-:W-:Y:S01]  /*16610*/  NOP ;  /* 0x0000000000007918 */ /* 0x000fe20000000000 */
[----:B0-----:R-:W2:Y:S01]  /*16620*/  LDL.LU R2, [R1+0x48] ;  /* 0x0000480001027983 */ /* 0x001ea20000300800 */
        /* <DEDUP_REMOVED lines=29> */
.L_x_6483:
[----:B------:R-:W-:Y:S05]  /*16800*/  BSYNC B6 ;  /* 0x0000000000067941 */ /* 0x000fea0003800000 */
.L_x_6482:
        /* <DEDUP_REMOVED lines=11> */
[----:B-----5:R-:W3:Y:S01]  /*168c0*/  LDL.LU R8, [R1+0x4] ;  /* 0x0000040001087983 */ /* 0x020ee20000300800 */
        /* <DEDUP_REMOVED lines=8> */
[----:B------:R-:W1:Y:S01]  /*16950*/  S2R R10, SR_TID.X ;  /* 0x00000000000a7919 */ /* 0x000e620000002100 */
[----:B------:R-:W-:-:S03]  /*16960*/  ULDC.64 UR4, c[0x0][0x3d0] ;  /* 0x0000f40000047ab9 */ /* 0x000fc60000000a00 */
[----:B------:R-:W2:Y:S01]  /*16970*/  @P0 LDC R4, c[0x0][0x44c] ;  /* 0x00011300ff040b82 */ /* 0x000ea20000000800 */
[----:B------:R-:W-:Y:S02]  /*16980*/  IMAD.IADD R3, R3, 0x1, R0 ;  /* 0x0000000103037824 */ /* 0x000fe400078e0200 */
[----:B-1----:R-:W-:-:S05]  /*16990*/  IMAD.SHL.U32 R10, R10, 0x8, RZ ;  /* 0x000000080a0a7824 */ /* 0x002fca00078e00ff */
        /* <DEDUP_REMOVED lines=15> */
[----:B------:R-:W-:Y:S02]  /*16a90*/  IMAD R0, R0, UR4, RZ ;  /* 0x0000000400007c24 */ /* 0x000fe4000f8e02ff */
[----:B0-----:R-:W-:-:S05]  /*16aa0*/  IMAD.SHL.U32 R6, R6, 0x8, RZ ;  /* 0x0000000806067824 */ /* 0x001fca00078e00ff */
[----:B------:R-:W-:Y:S01]  /*16ab0*/  LOP3.LUT R6, R6, 0x38, RZ, 0xc0, !PT ;  /* 0x0000003806067812 */ /* 0x000fe200078ec0ff */
[----:B------:R-:W-:Y:S01]  /*16ac0*/  IMAD R4, R4, UR5, R0 ;  /* 0x0000000504047c24 */ /* 0x000fe2000f8e0200 */
[----:B------:R-:W-:Y:S02]  /*16ad0*/  ULDC.64 UR4, c[0x0][0x390] ;  /* 0x0000e40000047ab9 */ /* 0x000fe40000000a00 */
[C---:B------:R-:W-:Y:S02]  /*16ae0*/  LOP3.LUT R9, R6.reuse, 0x80, RZ, 0xfc, !PT ;  /* 0x0000008006097812 */ /* 0x040fe400078efcff */
[----:B------:R-:W-:Y:S02]  /*16af0*/  LOP3.LUT R6, R6, 0x40, RZ, 0xfc, !PT ;  /* 0x0000004006067812 */ /* 0x000fe400078efcff */
[----:B------:R-:W-:Y:S01]  /*16b00*/  LEA R0, P0, R2, UR4, 0x1 ;  /* 0x0000000402007c11 */ /* 0x000fe2000f8008ff */
[----:B------:R-:W-:Y:S02]  /*16b10*/  ULDC UR4, c[0x0][0x3b8] ;  /* 0x0000ee0000047ab9 */ /* 0x000fe40000000800 */
[----:B------:R-:W-:-:S02]  /*16b20*/  ISETP.GE.AND P1, PT, R6, UR4, PT ;  /* 0x0000000406007c0c */ /* 0x000fc4000bf26270 */
[----:B------:R-:W0:Y:S01]  /*16b30*/  S2R R6, SR_TID.X ;  /* 0x0000000000067919 */ /* 0x000e220000002100 */
        /* <DEDUP_REMOVED lines=8> */
[----:B------:R-:W-:Y:S01]  /*16bc0*/  @P1 LOP3.LUT R8, R8, 0x4, RZ, 0xfc, !PT ;  /* 0x0000000408081812 */ /* 0x000fe200078efcff */
[----:B------:R-:W-:Y:S01]  /*16bd0*/  IMAD.IADD R4, R3, 0x1, R4 ;  /* 0x0000000103047824 */ /* 0x000fe200078e0204 */
[----:B------:R-:W-:-:S03]  /*16be0*/  LOP3.LUT R6, R6, 0x38, RZ, 0xc0, !PT ;  /* 0x0000003806067812 */ /* 0x000fc600078ec0ff */
[----:B------:R0:W-:Y:S01]  /*16bf0*/  STL [R1+0x4], R8 ;  /* 0x0000040801007387 */ /* 0x0001e20000100800 */
[----:B------:R-:W-:Y:S02]  /*16c00*/  LEA.HI.X R4, R2, UR5, R4, 0x1, P0 ;  /* 0x0000000502047c11 */ /* 0x000fe400080f0c04 */
[C---:B0-----:R-:W-:Y:S02]  /*16c10*/  LOP3.LUT R8, R6.reuse, 0x100, RZ, 0xfc, !PT ;  /* 0x0000010006087812 */ /* 0x041fe400078efcff */
[----:B------:R-:W-:Y:S02]  /*16c20*/  LOP3.LUT R6, R6, 0xc0, RZ, 0xfc, !PT ;  /* 0x000000c006067812 */ /* 0x000fe400078efcff */
[----:B------:R-:W-:Y:S02]  /*16c30*/  ISETP.GE.AND P0, PT, R8, UR4, PT ;  /* 0x0000000408007c0c */ /* 0x000fe4000bf06270 */
[----:B------:R-:W0:Y:S01]  /*16c40*/  S2R R8, SR_TID.X ;  /* 0x0000000000087919 */ /* 0x000e220000002100 */
[----:B------:R-:W-:-:S02]  /*16c50*/  ISETP.GE.AND P5, PT, R6, UR4, PT ;  /* 0x0000000406007c0c */ /* 0x000fc4000bfa6270 */
[----:B------:R-:W1:Y:S01]  /*16c60*/  S2R R6, SR_TID.X ;  /* 0x0000000000067919 */ /* 0x000e620000002100 */
[----:B------:R-:W-:Y:S02]  /*16c70*/  SEL R5, RZ, 0x1, P3 ;  /* 0x00000001ff057807 */ /* 0x000fe40001800000 */
[----:B------:R-:W-:Y:S02]  /*16c80*/  SEL R3, RZ, 0x4, P2 ;  /* 0x00000004ff037807 */ /* 0x000fe40001000000 */
[----:B------:R-:W-:-:S04]  /*16c90*/  SEL R2, RZ, 0x2, P1 ;  /* 0x00000002ff027807 */ /* 0x000fc80000800000 */
[----:B------:R-:W-:Y:S02]  /*16ca0*/  IADD3 R2, R3, R2, R5 ;  /* 0x0000000203027210 */ /* 0x000fe40007ffe005 */
[----:B------:R-:W-:Y:S02]  /*16cb0*/  SEL R5, RZ, 0x10, P0 ;  /* 0x00000010ff057807 */ /* 0x000fe40000000000 */
[----:B------:R-:W-:Y:S01]  /*16cc0*/  SEL R3, RZ, 0x8, P5 ;  /* 0x00000008ff037807 */ /* 0x000fe20002800000 */
[----:B0-----:R-:W-:Y:S02]  /*16cd0*/  IMAD.SHL.U32 R8, R8, 0x8, RZ ;  /* 0x0000000808087824 */ /* 0x001fe400078e00ff */
[----:B-1----:R-:W-:-:S03]  /*16ce0*/  IMAD.SHL.U32 R6, R6, 0x8, RZ ;  /* 0x0000000806067824 */ /* 0x002fc600078e00ff */
[----:B------:R-:W-:-:S04]  /*16cf0*/  LOP3.LUT R8, R8, 0x38, RZ, 0xc0, !PT ;  /* 0x0000003808087812 */ /* 0x000fc800078ec0ff */
[----:B------:R-:W-:Y:S02]  /*16d00*/  LOP3.LUT R9, R8, 0x180, RZ, 0xfc, !PT ;  /* 0x0000018008097812 */ /* 0x000fe400078efcff */
[----:B------:R-:W-:Y:S02]  /*16d10*/  LOP3.LUT R6, R6, 0x38, RZ, 0xc0, !PT ;  /* 0x0000003806067812 */ /* 0x000fe400078ec0ff */
[----:B------:R-:W-:Y:S02]  /*16d20*/  ISETP.GE.AND P1, PT, R9, UR4, PT ;  /* 0x0000000409007c0c */ /* 0x000fe4000bf26270 */
[----:B------:R-:W-:Y:S02]  /*16d30*/  LOP3.LUT R8, R6, 0x140, RZ, 0xfc, !PT ;  /* 0x0000014006087812 */ /* 0x000fe400078efcff */
[----:B------:R-:W-:Y:S02]  /*16d40*/  IADD3 R2, R5, R2, R3 ;  /* 0x0000000205027210 */ /* 0x000fe40007ffe003 */
[----:B------:R-:W-:-:S02]  /*16d50*/  SEL R5, RZ, 0x40, P1 ;  /* 0x00000040ff057807 */ /* 0x000fc40000800000 */
[----:B------:R-:W-:Y:S02]  /*16d60*/  LOP3.LUT R6, R6, 0x1c0, RZ, 0xfc, !PT ;  /* 0x000001c006067812 */ /* 0x000fe400078efcff */
[----:B------:R-:W-:Y:S02]  /*16d70*/  ISETP.GE.AND P1, PT, R8, UR4, PT ;  /* 0x0000000408007c0c */ /* 0x000fe4000bf26270 */
        /* <DEDUP_REMOVED lines=10> */
[----:B------:R-:W5:Y:S04]  /*16e20*/  LDL.LU R12, [R1+0x4] ;  /* 0x00000400010c7983 */ /* 0x000f680000300800 */
[----:B------:R-:W5:Y:S04]  /*16e30*/  LDL R11, [R1+0x10] ;  /* 0x00001000010b7983 */ /* 0x000f680000100800 */
[----:B------:R-:W5:Y:S01]  /*16e40*/  LDL.LU R10, [R1+0x58] ;  /* 0x00005800010a7983 */ /* 0x000f620000300800 */
[----:B------:R-:W0:Y:S02]  /*16e50*/  S2R R13, SR_TID.X ;  /* 0x00000000000d7919 */ /* 0x000e240000002100 */
[----:B0-----:R-:W-:-:S05]  /*16e60*/  IMAD.SHL.U32 R13, R13, 0x8, RZ ;  /* 0x000000080d0d7824 */ /* 0x001fca00078e00ff */
[----:B------:R-:W-:Y:S01]  /*16e70*/  LOP3.LUT R13, R13, 0x38, RZ, 0xc0, !PT ;  /* 0x000000380d0d7812 */ /* 0x000fe200078ec0ff */
[----:B------:R-:W-:Y:S04]  /*16e80*/  SHFL.IDX PT, R14, R0, 0x1, 0x181f ;  /* 0x00381f00000e7f89 */ /* 0x000fe800000e0000 */
[----:B------:R-:W-:Y:S01]  /*16e90*/  SHFL.IDX PT, R9, R4, 0x1, 0x181f ;  /* 0x00381f0004097f89 */ /* 0x000fe200000e0000 */
[----:B--2---:R-:W-:-:S05]  /*16ea0*/  IMAD R7, R8, R7, RZ ;  /* 0x0000000708077224 */ /* 0x004fca00078e02ff */
[-C--:B---3--:R-:W-:Y:S02]  /*16eb0*/  ISETP.GE.AND P2, PT, R3, R7.reuse, PT ;  /* 0x000000070300720c */ /* 0x088fe40003f46270 */
[----:B----4-:R-:W-:Y:S02]  /*16ec0*/  ISETP.GE.AND P3, PT, R2, R7, PT ;  /* 0x000000070200720c */ /* 0x010fe40003f66270 */
[----:B-----5:R-:W-:-:S04]  /*16ed0*/  LOP3.LUT R12, R12, 0xffff7fff, RZ, 0xc0, !PT ;  /* 0xffff7fff0c0c7812 */ /* 0x020fc800078ec0ff */
[----:B------:R-:W-:-:S05]  /*16ee0*/  @P1 LOP3.LUT R12, R12, 0x8000, RZ, 0xfc, !PT ;  /* 0x000080000c0c1812 */ /* 0x000fca00078efcff */
[----:B------:R-:W-:Y:S02]  /*16ef0*/  @!P2 LOP3.LUT R2, R5, 0x40, RZ, 0xc0, !PT ;  /* 0x000000400502a812 */ /* 0x000fe400078ec0ff */
[C---:B------:R-:W-:Y:S02]  /*16f00*/  LOP3.LUT P1, RZ, R12.reuse, 0x8, RZ, 0xc0, !PT ;  /* 0x000000080cff7812 */ /* 0x040fe4000782c0ff */
[C---:B------:R-:W-:Y:S02]  /*16f10*/  LOP3.LUT P4, RZ, R12.reuse, 0x2, RZ, 0xc0, !PT ;  /* 0x000000020cff7812 */ /* 0x040fe4000788c0ff */
[----:B------:R-:W-:Y:S02]  /*16f20*/  LOP3.LUT R12, R12, 0xffffdfff, RZ, 0xc0, !PT ;  /* 0xffffdfff0c0c7812 */ /* 0x000fe400078ec0ff */
[----:B------:R-:W-:Y:S02]  /*16f30*/  @!P2 SHF.R.U32.HI R2, RZ, 0x2, R2 ;  /* 0x00000002ff02a819 */ /* 0x000fe40000011602 */
[----:B------:R-:W-:-:S02]  /*16f40*/  @P3 LOP3.LUT R12, R12, 0x2000, RZ, 0xfc, !PT ;  /* 0x000020000c0c3812 */ /* 0x000fc400078efcff */
[----:B------:R-:W-:Y:S02]  /*16f50*/  @!P2 ISETP.NE.U32.AND P3, PT, R2, RZ, PT ;  /* 0x000000ff0200a20c */ /* 0x000fe40003f65070 */
[----:B------:R-:W-:Y:S02]  /*16f60*/  @!P2 LOP3.LUT R2, R6, 0x80, RZ, 0xc0, !PT ;  /* 0x000000800602a812 */ /* 0x000fe400078ec0ff */
[----:B------:R-:W-:Y:S02]  /*16f70*/  LOP3.LUT R12, R12, 0xffffffdf, RZ, 0xc0, !PT ;  /* 0xffffffdf0c0c7812 */ /* 0x000fe400078ec0ff */
[----:B------:R-:W-:-:S07]  /*16f80*/  @!P2 SHF.R.U32.HI R2, RZ, 0x3, R2 ;  /* 0x00000003ff02a819 */ /* 0x000fce0000011602 */
[----:B------:R-:W-:Y:S02]  /*16f90*/  @P3 LOP3.LUT R12, R12, 0x20, RZ, 0xfc, !PT ;  /* 0x000000200c0c3812 */ /* 0x000fe400078efcff */
[----:B------:R-:W-:Y:S02]  /*16fa0*/  @!P2 ISETP.NE.U32.AND P3, PT, R2, RZ, PT ;  /* 0x000000ff0200a20c */ /* 0x000fe40003f65070 */
[----:B------:R-:W0:Y:S04]  /*16fb0*/  SHFL.IDX PT, R2, R0, RZ, 0x181f ;  /* 0x00181fff00027589 */ /* 0x000e2800000e0000 */
[----:B------:R-:W1:Y:S01]  /*16fc0*/  SHFL.IDX PT, R8, R4, RZ, 0x181f ;  /* 0x00181fff04087589 */ /* 0x000e6200000e0000 */
        /* <DEDUP_REMOVED lines=9> */
[----:B------:R-:W-:Y:S01]  /*17060*/  @!P2 LDGSTS.E.BYPASS.LTC128B.128 [R11+0x26400], desc[UR38][R2.64], !P1 ;  /* 0x26400000020bafae */ /* 0x000fe2000c901d66 */
        /* <DEDUP_REMOVED lines=56> */
.L_x_6624:
        /* <DEDUP_REMOVED lines=31> */
.L_x_6486:
[----:B------:R-:W-:Y:S05]  /*175e0*/  BSYNC B0 ;  /* 0x0000000000007941 */ /* 0x000fea0003800000 */
.L_x_6485:
[----:B--2---:R2:W5:Y:S01]  /*175f0*/  LDL R0, [R1] ;  /* 0x0000000001007983 */ /* 0x0045620000100800 */
[----:B------:R-:W-:Y:S01]  /*17600*/  PLOP3.LUT P0, PT, PT, PT, PT, 0x80, 0x0 ;  /* 0x000000000000781c */ /* 0x000fe20003f0f070 */
[----:B------:R-:W-:-:S12]  /*17610*/  NOP ;  /* 0x0000000000007918 */ /* 0x000fd80000000000 */
.L_x_6487:
[----:B0-----:R-:W3:Y:S01]  /*17620*/  LDL R2, [R1] ;  /* 0x0000000001027983 */ /* 0x001ee20000100800 */
        /* <DEDUP_REMOVED lines=18> */
.L_x_6625:
[----:B------:R-:W-:Y:S05]  /*17750*/  BSYNC B0 ;  /* 0x0000000000007941 */ /* 0x000fea0003800000 */
.L_x_6488:
[----:B0-----:R-:W3:Y:S01]  /*17760*/  LDL R2, [R1+0x4] ;  /* 0x0000040001027983 */ /* 0x001ee20000100800 */
[----:B------:R-:W-:Y:S01]  /*17770*/  BSSY B0, `(.L_x_6490) ;  /* 0x000009a000007945 */ /* 0x000fe20003800000 */
[----:B---3--:R-:W-:-:S13]  /*17780*/  LOP3.LUT P0, RZ, R2, 0x1, RZ, 0xc0, !PT ;  /* 0x0000000102ff7812 */ /* 0x008fda000780c0ff */
[----:B------:R-:W-:Y:S05]  /*17790*/  @!P0 BRA `(.L_x_6491) ;  /* 0x00000008005c8947 */ /* 0x000fea0003800000 */
[----:B------:R-:W3:Y:S04]  /*177a0*/  LDL R5, [R1] ;  /* 0x0000000001057983 */ /* 0x000ee80000100800 */
[----:B-1----:R-:W3:Y:S04]  /*177b0*/  LDL R4, [R1+0x8] ;  /* 0x0000080001047983 */ /* 0x002ee80000100800 */
[----:B------:R-:W4:Y:S01]  /*177c0*/  LDL R2, [R1+0x14] ;  /* 0x0000140001027983 */ /* 0x000f220000100800 */
[----:B------:R-:W-:Y:S01]  /*177d0*/  BSSY B1, `(.L_x_6492) ;  /* 0x0000008000017945 */ /* 0x000fe20003800000 */
[----:B------:R-:W0:Y:S02]  /*177e0*/  S2R R3, SR_TID.X ;  /* 0x0000000000037919 */ /* 0x000e240000002100 */
[----:B0-----:R-:W-:-:S04]  /*177f0*/  LOP3.LUT R3, R3, 0x7f, RZ, 0xc0, !PT ;  /* 0x0000007f03037812 */ /* 0x001fc800078ec0ff */
[----:B------:R-:W-:Y:S01]  /*17800*/  ISETP.NE.AND P1, PT, R3, RZ, PT ;  /* 0x000000ff0300720c */ /* 0x000fe20003f25270 */
[----:B---3--:R-:W-:Y:S01]  /*17810*/  IMAD R0, R4, 0x8, R5 ;  /* 0x0000000804007824 */ /* 0x008fe200078e0205 */
[----:B----4-:R-:W-:-:S04]  /*17820*/  SHF.L.U32 R2, R2, 0x1f, RZ ;  /* 0x0000001f02027819 */ /* 0x010fc800000006ff */
[----:B------:R-:W0:Y:S02]  /*17830*/  SYNCS.PHASECHK.TRANS64.TRYWAIT P0, [R0+URZ+0x38860], R2 ;  /* 0x03886002000075a7 */ /* 0x000e24000800017f */
[----:B0-----:R-:W-:Y:S05]  /*17840*/  @!P0 BRA `(.L_x_6493) ;  /* 0x0000005c00308947 */ /* 0x001fea0003800000 */
.L_x_6626:
[----:B------:R-:W-:Y:S05]  /*17850*/  BSYNC B1 ;  /* 0x0000000000017941 */ /* 0x000fea0003800000 */
.L_x_6492:
        /* <DEDUP_REMOVED lines=9> */
.L_x_6495:
[----:B------:R-:W-:Y:S05]  /*178f0*/  BSYNC B1 ;  /* 0x0000000000017941 */ /* 0x000fea0003800000 */
.L_x_6494:
[----:B------:R-:W3:Y:S04]  /*17900*/  LDL R5, [R1+0x1c] ;  /* 0x00001c0001057983 */ /* 0x000ee80000100800 */
[----:B------:R-:W3:Y:S04]  /*17910*/  LDL.LU R3, [R1+0x30] ;  /* 0x0000300001037983 */ /* 0x000ee80000300800 */
[----:B------:R-:W4:Y:S04]  /*17920*/  LDL R4, [R1] ;  /* 0x0000000001047983 */ /* 0x000f280000100800 */
[----:B0-----:R-:W4:Y:S01]  /*17930*/  LDL R2, [R1+0x8] ;  /* 0x0000080001027983 */ /* 0x001f220000100800 */
        /* <DEDUP_REMOVED lines=8> */
[----:B----4-:R-:W-:-:S04]  /*179c0*/  IMAD R2, R2, 0x10000, R4 ;  /* 0x0001000002027824 */ /* 0x010fc800078e0204 */
[----:B------:R-:W-:-:S07]  /*179d0*/  VIADD R4, R2, 0x400 ;  /* 0x0000040002047836 */ /* 0x000fce0000000000 */
.L_x_6496:
        /* <DEDUP_REMOVED lines=15> */
.L_x_6497:
        /* <DEDUP_REMOVED lines=15> */
.L_x_6498:
        /* <DEDUP_REMOVED lines=15> */
.L_x_6499:
        /* <DEDUP_REMOVED lines=15> */
.L_x_6500:
        /* <DEDUP_REMOVED lines=15> */
.L_x_6501:
        /* <DEDUP_REMOVED lines=15> */
.L_x_6502:
        /* <DEDUP_REMOVED lines=15> */
.L_x_6503:
        /* <DEDUP_REMOVED lines=10> */
.L_x_6491:
[----:B------:R-:W-:Y:S05]  /*18110*/  BSYNC B0 ;  /* 0x0000000000007941 */ /* 0x000fea0003800000 */
.L_x_6490:
[----:B-1----:R-:W3:Y:S04]  /*18120*/  LDL R4, [R1+0x24] ;  /* 0x0000240001047983 */ /* 0x002ee80000100800 */
[----:B------:R-:W4:Y:S01]  /*18130*/  LDL R5, [R1+0x20] ;  /* 0x0000200001057983 */ /* 0x000f220000100800 */
[----:B------:R-:W-:Y:S01]  /*18140*/  BSSY B0, `(.L_x_6504) ;  /* 0x00002b3000007945 */ /* 0x000fe20003800000 */
[----:B---3--:R-:W-:-:S05]  /*18150*/  VIADD R0, R4, 0xfffffffe ;  /* 0xfffffffe04007836 */ /* 0x008fca0000000000 */
[----:B----4-:R-:W-:-:S13]  /*18160*/  ISETP.GE.AND P0, PT, R0, R5, PT ;  /* 0x000000050000720c */ /* 0x010fda0003f06270 */
        /* <DEDUP_REMOVED lines=45> */
.L_x_6510:
[----:B------:R-:W3:Y:S01]  /*18440*/  LDL R2, [R1] ;  /* 0x0000000001027983 */ /* 0x000ee20000100800 */
[----:B------:R-:W-:Y:S01]  /*18450*/  BSSY B3, `(.L_x_6511) ;  /* 0x0000008000037945 */ /* 0x000fe20003800000 */
[----:B-1----:R-:W1:Y:S02]  /*18460*/  S2R R4, SR_TID.X ;  /* 0x0000000000047919 */ /* 0x002e640000002100 */
[----:B-1----:R-:W-:-:S04]  /*18470*/  LOP3.LUT R4, R4, 0x7f, RZ, 0xc0, !PT ;  /* 0x0000007f04047812 */ /* 0x002fc800078ec0ff */
[----:B------:R-:W-:Y:S01]  /*18480*/  ISETP.NE.AND P1, PT, R4, RZ, PT ;  /* 0x000000ff0400720c */ /* 0x000fe20003f25270 */
[----:B---3--:R-:W-:Y:S01]  /*18490*/  IMAD R3, R8, 0x8, R2 ;  /* 0x0000000808037824 */ /* 0x008fe200078e0202 */
[----:B------:R-:W-:-:S04]  /*184a0*/  SHF.L.U32 R2, R7, 0x1f, RZ ;  /* 0x0000001f07027819 */ /* 0x000fc800000006ff */
[----:B------:R-:W1:Y:S02]  /*184b0*/  SYNCS.PHASECHK.TRANS64.TRYWAIT P0, [R3+URZ+0x38840], R2 ;  /* 0x03884002030075a7 */ /* 0x000e64000800017f */
[----:B-1----:R-:W-:Y:S05]  /*184c0*/  @!P0 BRA `(.L_x_6512) ;  /* 0x0000005000248947 */ /* 0x002fea0003800000 */
.L_x_6627:
[----:B------:R-:W-:Y:S05]  /*184d0*/  BSYNC B3 ;  /* 0x0000000000037941 */ /* 0x000fea0003800000 */
.L_x_6511:
[----:B------:R-:W-:Y:S04]  /*184e0*/  BSSY B3, `(.L_x_6513) ;  /* 0x0000009000037945 */ /* 0x000fe80003800000 */
[----:B------:R-:W-:Y:S05]  /*184f0*/  @P1 BRA `(.L_x_6514) ;  /* 0x00000000001c1947 */ /* 0x000fea0003800000 */
[----:B------:R-:W3:Y:S01]  /*18500*/  S2R R5, SR_TID.X ;  /* 0x0000000000057919 */ /* 0x000ee20000002100 */
[----:B------:R-:W-:-:S04]  /*18510*/  IMAD.MOV.U32 R4, RZ, RZ, 0x2000 ;  /* 0x00002000ff047424 */ /* 0x000fc800078e00ff */
[----:B------:R4:W-:Y:S01]  /*18520*/  SYNCS.ARRIVE.TRANS64 RZ, [R3+URZ+0x38830], R4 ;  /* 0x0388300403ff79a7 */ /* 0x0009e2000800003f */
[----:B---3--:R-:W-:-:S04]  /*18530*/  LOP3.LUT R5, R5, 0x1f, RZ, 0xc0, !PT ;  /* 0x0000001f05057812 */ /* 0x008fc800078ec0ff */
[----:B------:R-:W-:-:S13]  /*18540*/  ISETP.NE.AND P0, PT, R5, RZ, PT ;  /* 0x000000ff0500720c */ /* 0x000fda0003f05270 */
[----:B----4-:R-:W-:Y:S05]  /*18550*/  @!P0 BRA `(.L_x_6514) ;  /* 0x0000000000048947 */ /* 0x010fea0003800000 */
[----:B------:R-:W-:Y:S01]  /*18560*/  BPT.TRAP 0x1 ;  /* 0x000000040000795c */ /* 0x000fe20000300000 */
.L_x_6514:
[----:B------:R-:W-:Y:S05]  /*18570*/  BSYNC B3 ;  /* 0x0000000000037941 */ /* 0x000fea0003800000 */
.L_x_6513:
[----:B0-----:R-:W3:Y:S04]  /*18580*/  LDL R8, [R1] ;  /* 0x0000000001087983 */ /* 0x001ee80000100800 */
        /* <DEDUP_REMOVED lines=13> */
.L_x_6515:
        /* <DEDUP_REMOVED lines=13> */
.L_x_6628:
[----:B------:R-:W-:Y:S05]  /*18730*/  BSYNC B3 ;  /* 0x0000000000037941 */ /* 0x000fea0003800000 */
.L_x_6516:
        /* <DEDUP_REMOVED lines=11> */
.L_x_6519:
[----:B------:R-:W-:Y:S05]  /*187f0*/  BSYNC B3 ;  /* 0x0000000000037941 */ /* 0x000fea0003800000 */
.L_x_6518:
[----:B------:R-:W3:Y:S04]  /*18800*/  LDL R4, [R1] ;  /* 0x0000000001047983 */ /* 0x000ee80000100800 */
        /* <DEDUP_REMOVED lines=10> */
.L_x_6520:
        /* <DEDUP_REMOVED lines=15> */
.L_x_6521:
        /* <DEDUP_REMOVED lines=15> */
.L_x_6522:
        /* <DEDUP_REMOVED lines=15> */
.L_x_6523:
        /* <DEDUP_REMOVED lines=15> */
.L_x_6524:
        /* <DEDUP_REMOVED lines=15> */
.L_x_6525:
        /* <DEDUP_REMOVED lines=15> */
.L_x_6526:
        /* <DEDUP_REMOVED lines=15> */
.L_x_6527:
        /* <DEDUP_REMOVED lines=10> */
.L_x_6509:
[----:B------:R-:W-:Y:S05]  /*18fe0*/  BSYNC B1 ;  /* 0x0000000000017941 */ /* 0x000fea0003800000 */
.L_x_6508:
[----:B------:R-:W3:Y:S02]  /*18ff0*/  LDL R4, [R1+0x24] ;  /* 0x0000240001047983 */ /* 0x000ee40000100800 */
[----:B---3--:R-:W-:-:S07]  /*19000*/  VIADD R0, R4, 0xfffffffd ;  /* 0xfffffffd04007836 */ /* 0x008fce0000000000 */
.L_x_6507:
[----:B------:R-:W-:Y:S05]  /*19010*/  BSYNC B2 ;  /* 0x0000000000027941 */ /* 0x000fea0003800000 */
.L_x_6506:
[----:B------:R-:W3:Y:S01]  /*19020*/  LDL.LU R2, [R1+0x24] ;  /* 0x0000240001027983 */ /* 0x000ee20000300800 */
[----:B------:R-:W-:Y:S01]  /*19030*/  VIADD R6, R6, 0xfffffffe ;  /* 0xfffffffe06067836 */ /* 0x000fe20000000000 */
[----:B---3--:R-:W-:-:S04]  /*19040*/  LOP3.LUT R2, RZ, R2, RZ, 0x33, !PT ;  /* 0x00000002ff027212 */ /* 0x008fc800078e33ff */
[----:B------:R-:W-:-:S13]  /*19050*/  ISETP.NE.AND P0, PT, R6, R2, PT ;  /* 0x000000020600720c */ /* 0x000fda0003f05270 */
[----:B------:R-:W-:Y:S05]  /*19060*/  @!P0 BRA `(.L_x_6505) ;  /* 0x0000001c00008947 */ /* 0x000fea0003800000 */
.L_x_6568:
        /* <DEDUP_REMOVED lines=36> */
.L_x_6530:
        /* <DEDUP_REMOVED lines=9> */
.L_x_6629:
[----:B------:R-:W-:Y:S05]  /*19340*/  BSYNC B2 ;  /* 0x0000000000027941 */ /* 0x000fea0003800000 */
.L_x_6531:
[----:B------:R-:W-:Y:S04]  /*19350*/  BSSY B2, `(.L_x_6533) ;  /* 0x0000009000027945 */ /* 0x000fe80003800000 */
[----:B------:R-:W-:Y:S05]  /*19360*/  @P1 BRA `(.L_x_6534) ;  /* 0x00000000001c1947 */ /* 0x000fea0003800000 */
[----:B------:R-:W1:Y:S01]  /*19370*/  S2R R5, SR_TID.X ;  /* 0x0000000000057919 */ /* 0x000e620000002100 */
[----:B------:R-:W-:-:S04]  /*19380*/  IMAD.MOV.U32 R3, RZ, RZ, 0x2000 ;  /* 0x00002000ff037424 */ /* 0x000fc800078e00ff */
[----:B------:R3:W-:Y:S01]  /*19390*/  SYNCS.ARRIVE.TRANS64 RZ, [R4+URZ+0x38830], R3 ;  /* 0x0388300304ff79a7 */ /* 0x0007e2000800003f */
[----:B-1----:R-:W-:-:S04]  /*193a0*/  LOP3.LUT R5, R5, 0x1f, RZ, 0xc0, !PT ;  /* 0x0000001f05057812 */ /* 0x002fc800078ec0ff */
[----:B------:R-:W-:-:S13]  /*193b0*/  ISETP.NE.AND P0, PT, R5, RZ, PT ;  /* 0x000000ff0500720c */ /* 0x000fda0003f05270 */
[----:B---3--:R-:W-:Y:S05]  /*193c0*/  @!P0 BRA `(.L_x_6534) ;  /* 0x0000000000048947 */ /* 0x008fea0003800000 */
[----:B------:R-:W-:Y:S01]  /*193d0*/  BPT.TRAP 0x1 ;  /* 0x000000040000795c */ /* 0x000fe20000300000 */
.L_x_6534:
[----:B------:R-:W-:Y:S05]  /*193e0*/  BSYNC B2 ;  /* 0x0000000000027941 */ /* 0x000fea0003800000 */
.L_x_6533:
[----:B------:R-:W3:Y:S04]  /*193f0*/  LDL R3, [R1] ;  /* 0x0000000001037983 */ /* 0x000ee80000100800 */
        /* <DEDUP_REMOVED lines=12> */
.L_x_6535:
        /* <DEDUP_REMOVED lines=13> */
.L_x_6630:
[----:B------:R-:W-:Y:S05]  /*19590*/  BSYNC B2 ;  /* 0x0000000000027941 */ /* 0x000fea0003800000 */
.L_x_6536:
        /* <DEDUP_REMOVED lines=11> */
.L_x_6539:
[----:B------:R-:W-:Y:S05]  /*19650*/  BSYNC B2 ;  /* 0x0000000000027941 */ /* 0x000fea0003800000 */
.L_x_6538:
[----:B------:R-:W3:Y:S01]  /*19660*/  LDL R5, [R1] ;  /* 0x0000000001057983 */ /* 0x000ee20000100800 */
        /* <DEDUP_REMOVED lines=9> */
.L_x_6540:
        /* <DEDUP_REMOVED lines=15> */
.L_x_6541:
        /* <DEDUP_REMOVED lines=15> */
.L_x_6542:
        /* <DEDUP_REMOVED lines=15> */
.L_x_6543:
        /* <DEDUP_REMOVED lines=15> */
.L_x_6544:
        /* <DEDUP_REMOVED lines=15> */
.L_x_6545:
        /* <DEDUP_REMOVED lines=15> */
.L_x_6546:
        /* <DEDUP_REMOVED lines=15> */
.L_x_6547:
        /* <DEDUP_REMOVED lines=10> */
.L_x_6529:
[----:B------:R-:W-:Y:S05]  /*19e30*/  BSYNC B1 ;  /* 0x0000000000017941 */ /* 0x000fea0003800000 */
.L_x_6528:
[----:B------:R-:W3:Y:S01]  /*19e40*/  LDL R2, [R1+0x4] ;  /* 0x0000040001027983 */ /* 0x000ee20000100800 */
[----:B------:R-:W-:Y:S01]  /*19e50*/  VIADD R7, R7, 0x1 ;  /* 0x0000000107077836 */ /* 0x000fe20000000000 */
[----:B------:R-:W-:Y:S04]  /*19e60*/  BSSY B1, `(.L_x_6548) ;  /* 0x00000dc000017945 */ /* 0x000fe80003800000 */
[----:B------:R-:W-:-:S04]  /*19e70*/  ISETP.NE.AND P0, PT, R7, 0x2, PT ;  /* 0x000000020700780c */ /* 0x000fc80003f05270 */
[----:B------:R-:W-:Y:S02]  /*19e80*/  SEL R9, R7, RZ, P0 ;  /* 0x000000ff07097207 */ /* 0x000fe40000000000 */
[----:B---3--:R-:W-:Y:S02]  /*19e90*/  LOP3.LUT P2, RZ, R2, 0x1, RZ, 0xc0, !PT ;  /* 0x0000000102ff7812 */ /* 0x008fe4000784c0ff */
[----:B------:R-:W-:-:S04]  /*19ea0*/  SEL R2, RZ, 0x1, P0 ;  /* 0x00000001ff027807 */ /* 0x000fc80000000000 */
[----:B------:R-:W-:Y:S01]  /*19eb0*/  LOP3.LUT R8, R6, R2, RZ, 0x3c, !PT ;  /* 0x0000000206087212 */ /* 0x000fe200078e3cff */
        /* <DEDUP_REMOVED lines=28> */
.L_x_6550:
[----:B------:R-:W3:Y:S01]  /*1a080*/  LDL R2, [R1] ;  /* 0x0000000001027983 */ /* 0x000ee20000100800 */
[----:B------:R-:W-:Y:S01]  /*1a090*/  SHF.L.U32 R3, R8, 0x1f, RZ ;  /* 0x0000001f08037819 */ /* 0x000fe200000006ff */
[----:B------:R-:W-:Y:S01]  /*1a0a0*/  BSSY B2, `(.L_x_6551) ;  /* 0x0000007000027945 */ /* 0x000fe20003800000 */
[----:B-1----:R-:W1:Y:S02]  /*1a0b0*/  S2R R4, SR_TID.X ;  /* 0x0000000000047919 */ /* 0x002e640000002100 */
[----:B-1----:R-:W-:-:S04]  /*1a0c0*/  LOP3.LUT R4, R4, 0x7f, RZ, 0xc0, !PT ;  /* 0x0000007f04047812 */ /* 0x002fc800078ec0ff */
[----:B------:R-:W-:Y:S01]  /*1a0d0*/  ISETP.NE.AND P1, PT, R4, RZ, PT ;  /* 0x000000ff0400720c */ /* 0x000fe20003f25270 */
[----:B---3--:R-:W-:-:S04]  /*1a0e0*/  IMAD R2, R9, 0x8, R2 ;  /* 0x0000000809027824 */ /* 0x008fc800078e0202 */
[----:B------:R-:W1:Y:S02]  /*1a0f0*/  SYNCS.PHASECHK.TRANS64.TRYWAIT P0, [R2+URZ+0x38840], R3 ;  /* 0x03884003020075a7 */ /* 0x000e64000800017f */
[----:B-1----:R-:W-:Y:S06]  /*1a100*/  @!P0 BRA `(.L_x_6552) ;  /* 0x0000003400648947 */ /* 0x002fec0003800000 */
.L_x_6631:
[----:B------:R-:W-:Y:S05]  /*1a110*/  BSYNC B2 ;  /* 0x0000000000027941 */ /* 0x000fea0003800000 */
.L_x_6551:
        /* <DEDUP_REMOVED lines=9> */
.L_x_6554:
[----:B------:R-:W-:Y:S05]  /*1a1b0*/  BSYNC B2 ;  /* 0x0000000000027941 */ /* 0x000fea0003800000 */
.L_x_6553:
        /* <DEDUP_REMOVED lines=14> */
.L_x_6555:
        /* <DEDUP_REMOVED lines=13> */
.L_x_6632:
[----:B------:R-:W-:Y:S05]  /*1a370*/  BSYNC B2 ;  /* 0x0000000000027941 */ /* 0x000fea0003800000 */
.L_x_6556:
        /* <DEDUP_REMOVED lines=11> */
.L_x_6559:
[----:B------:R-:W-:Y:S05]  /*1a430*/  BSYNC B2 ;  /* 0x0000000000027941 */ /* 0x000fea0003800000 */
.L_x_6558:
        /* <DEDUP_REMOVED lines=11> */
.L_x_6560:
        /* <DEDUP_REMOVED lines=15> */
.L_x_6561:
        /* <DEDUP_REMOVED lines=15> */
.L_x_6562:
        /* <DEDUP_REMOVED lines=15> */
.L_x_6563:
        /* <DEDUP_REMOVED lines=15> */
.L_x_6564:
        /* <DEDUP_REMOVED lines=15> */
.L_x_6565:
        /* <DEDUP_REMOVED lines=15> */
.L_x_6566:
        /* <DEDUP_REMOVED lines=15> */
.L_x_6567:
        /* <DEDUP_REMOVED lines=10> */
.L_x_6549:
[----:B------:R-:W-:Y:S05]  /*1ac20*/  BSYNC B1 ;  /* 0x0000000000017941 */ /* 0x000fea0003800000 */
.L_x_6548:
[----:B------:R-:W3:Y:S01]  /*1ac30*/  LDL R5, [R1+0x20] ;  /* 0x0000200001057983 */ /* 0x000ee20000100800 */
[----:B------:R-:W-:Y:S01]  /*1ac40*/  VIADD R0, R0, 0xfffffffe ;  /* 0xfffffffe00007836 */ /* 0x000fe20000000000 */
[----:B---3--:R-:W-:-:S13]  /*1ac50*/  ISETP.GT.AND P0, PT, R6, R5, PT ;  /* 0x000000050600720c */ /* 0x008fda0003f04270 */
[----:B------:R-:W-:Y:S05]  /*1ac60*/  @P0 BRA `(.L_x_6568) ;  /* 0xffffffe400000947 */ /* 0x000fea000383ffff */
.L_x_6505:
[----:B------:R-:W-:Y:S05]  /*1ac70*/  BSYNC B0 ;  /* 0x0000000000007941 */ /* 0x000fea0003800000 */
.L_x_6504:
        /* <DEDUP_REMOVED lines=24> */
.L_x_6570:
[----:B------:R-:W-:Y:S05]  /*1ae00*/  BSYNC B0 ;  /* 0x0000000000007941 */ /* 0x000fea0003800000 */
.L_x_6569:
[----:B------:R-:W-:-:S05]  /*1ae10*/  SEL R0, R0, RZ, P0 ;  /* 0x000000ff00007207 */ /* 0x000fca0000000000 */
[----:B------:R3:W-:Y:S02]  /*1ae20*/  STL [R1+0x8], R0 ;  /* 0x0000080001007387 */ /* 0x0007e40000100800 */
.L_x_6466:
[----:B------:R-:W-:Y:S05]  /*1ae30*/  BSYNC B7 ;  /* 0x0000000000077941 */ /* 0x000fea0003800000 */
.L_x_6464:
        /* <DEDUP_REMOVED lines=10> */
[----:B------:R3:W-:Y:S01]  /*1aee0*/  STL [R1], R0 ;  /* 0x0000000001007387 */ /* 0x0007e20000100800 */
[----:B------:R-:W-:Y:S06]  /*1aef0*/  BAR.ARV 0x4, 0x180 ;  /* 0x0106000000007b1d */ /* 0x000fec0000002000 */
[----:B------:R-:W-:Y:S05]  /*1af00*/  BRA `(.L_x_6572) ;  /* 0x0000000800d87947 */ /* 0x000fea0003800000 */
.L_x_6571:
[----:B------:R-:W3:Y:S01]  /*1af10*/  S2R R6, SR_TID.X ;  /* 0x0000000000067919 */ /* 0x000ee20000002100 */
[----:B------:R-:W-:Y:S01]  /*1af20*/  UMOV UR4, 0xffffffff ;  /* 0xffffffff00047882 */ /* 0x000fe20000000000 */
[----:B---3--:R-:W-:-:S04]  /*1af30*/  LOP3.LUT R6, R6, 0x1f, RZ, 0xc0, !PT ;  /* 0x0000001f06067812 */ /* 0x008fc800078ec0ff */
[----:B------:R-:W-:Y:S01]  /*1af40*/  ISETP.NE.AND P0, PT, R6, 0x1f, PT ;  /* 0x0000001f0600780c */ /* 0x000fe20003f05270 */
[----:B------:R-:W-:-:S12]  /*1af50*/  BRA.DIV UR4, `(.L_x_6573) ;  /* 0x0000002604f87947 */ /* 0x000fd8000b800000 */
[----:B------:R-:W-:Y:S01]  /*1af60*/  IMAD.IADD R0, R19, 0x1, R6 ;  /* 0x0000000113007824 */ /* 0x000fe200078e0206 */
[----:B------:R-:W-:-:S04]  /*1af70*/  ULDC UR4, c[0x0][0xd3c] ;  /* 0x00034f0000047ab9 */ /* 0x000fc80000000800 */
[----:B------:R-:W-:-:S13]  /*1af80*/  ISETP.GE.OR P1, PT, R0, UR4, !P0 ;  /* 0x0000000400007c0c */ /* 0x000fda000c726670 */
[----:B-1----:R-:W1:Y:S02]  /*1af90*/  @!P1 LDC.64 R2, c[0x0][0xd80] ;  /* 0x00036000ff029b82 */ /* 0x002e640000000a00 */
[----:B-1----:R-:W-:-:S06]  /*1afa0*/  @!P1 IMAD.WIDE R2, R0, 0x4, R2 ;  /* 0x0000000400029825 */ /* 0x002fcc00078e0202 */
[----:B------:R1:W3:Y:S01]  /*1afb0*/  @!P1 LDG.E R3, desc[UR38][R2.64] ;  /* 0x0000002602039981 */ /* 0x0002e2000c1e1900 */
[C---:B------:R-:W-:Y:S02]  /*1afc0*/  ISETP.GE.U32.AND P2, PT, R6.reuse, 0x2, PT ;  /* 0x000000020600780c */ /* 0x040fe40003f46070 */
[C---:B------:R-:W-:Y:S01]  /*1afd0*/  ISETP.GE.U32.AND P3, PT, R6.reuse, 0x4, PT ;  /* 0x000000040600780c */ /* 0x040fe20003f66070 */
[----:B------:R-:W-:Y:S01]  /*1afe0*/  SHFL.IDX PT, R0, R16, RZ, 0x1f ;  /* 0x00001fff10007589 */ /* 0x000fe200000e0000 */
[C---:B------:R-:W-:Y:S02]  /*1aff0*/  ISETP.GE.U32.AND P4, PT, R6.reuse, 0x8, PT ;  /* 0x000000080600780c */ /* 0x040fe40003f86070 */
[C---:B------:R-:W-:Y:S01]  /*1b000*/  ISETP.GE.U32.AND P5, PT, R6.reuse, 0x10, PT ;  /* 0x000000100600780c */ /* 0x040fe20003fa6070 */
[----:B------:R-:W-:Y:S01]  /*1b010*/  SHFL.IDX PT, R5, R16, 0x1, 0x1f ;  /* 0x00201f0010057f89 */ /* 0x000fe200000e0000 */
[----:B-1----:R-:W-:Y:S02]  /*1b020*/  IMAD.MOV.U32 R2, RZ, RZ, RZ ;  /* 0x000000ffff027224 */ /* 0x002fe400078e00ff */
[----:B---3--:R-:W-:Y:S01]  /*1b030*/  @!P1 IMAD.MOV.U32 R2, RZ, RZ, R3 ;  /* 0x000000ffff029224 */ /* 0x008fe200078e0003 */
        /* <DEDUP_REMOVED lines=16> */
[----:B------:R1:W3:Y:S02]  /*1b140*/  SHFL.IDX PT, R16, R3, 0x1f, 0x1f ;  /* 0x03e01f0003107f89 */ /* 0x0002e400000e0000 */
.L_x_6642:
[----:B------:R-:W-:Y:S02]  /*1b150*/  ULDC UR4, c[0x0][0xd38] ;  /* 0x00034e0000047ab9 */ /* 0x000fe40000000800 */
[----:B------:R-:W-:-:S04]  /*1b160*/  IMAD.U32 R4, RZ, RZ, UR4 ;  /* 0x00000004ff047e24 */ /* 0x000fc8000f8e00ff */
[----:B---3--:R-:W-:-:S04]  /*1b170*/  IMAD R16, R16, R4, RZ ;  /* 0x0000000410107224 */ /* 0x008fc800078e02ff */
[----:B------:R-:W-:-:S05]  /*1b180*/  IMAD.IADD R5, R5, 0x1, R16 ;  /* 0x0000000105057824 */ /* 0x000fca00078e0210 */
[----:B------:R-:W-:-:S13]  /*1b190*/  ISETP.GT.AND P6, PT, R5, R0, PT ;  /* 0x000000000500720c */ /* 0x000fda0003fc4270 */
[----:B------:R-:W-:Y:S05]  /*1b1a0*/  @P6 BRA `(.L_x_6574) ;  /* 0x00000000009c6947 */ /* 0x000fea0003800000 */
.L_x_6579:
[----:B------:R-:W3:Y:S01]  /*1b1b0*/  LDC R2, c[0x0][0xd3c] ;  /* 0x00034f00ff027b82 */ /* 0x000ee20000000800 */
[----:B------:R-:W-:-:S05]  /*1b1c0*/  VIADD R19, R19, 0x1f ;  /* 0x0000001f13137836 */ /* 0x000fca0000000000 */
[----:B---3--:R-:W-:-:S13]  /*1b1d0*/  ISETP.GE.AND P6, PT, R19, R2, PT ;  /* 0x000000021300720c */ /* 0x008fda0003fc6270 */
[----:B------:R-:W-:Y:S05]  /*1b1e0*/  @P6 BRA `(.L_x_6575) ;  /* 0x0000000400d46947 */ /* 0x000fea0003800000 */
[----:B-1----:R-:W1:Y:S01]  /*1b1f0*/  S2R R3, SR_TID.X ;  /* 0x0000000000037919 */ /* 0x002e620000002100 */
[----:B------:R-:W-:Y:S01]  /*1b200*/  BSSY B0, `(.L_x_6576) ;  /* 0x0000009000007945 */ /* 0x000fe20003800000 */
[----:B-1----:R-:W-:-:S05]  /*1b210*/  LOP3.LUT R3, R3, 0x1f, RZ, 0xc0, !PT ;  /* 0x0000001f03037812 */ /* 0x002fca00078ec0ff */
[----:B------:R-:W-:-:S05]  /*1b220*/  IMAD.IADD R4, R19, 0x1, R3 ;  /* 0x0000000113047824 */ /* 0x000fca00078e0203 */
[----:B------:R-:W-:Y:S01]  /*1b230*/  ISETP.GE.OR P6, PT, R4, R2, !P0 ;  /* 0x000000020400720c */ /* 0x000fe200047c6670 */
[----:B------:R-:W-:-:S12]  /*1b240*/  IMAD.MOV.U32 R2, RZ, RZ, RZ ;  /* 0x000000ffff027224 */ /* 0x000fd800078e00ff */
[----:B------:R-:W-:Y:S05]  /*1b250*/  @P6 BRA `(.L_x_6577) ;  /* 0x00000000000c6947 */ /* 0x000fea0003800000 */
[----:B------:R-:W1:Y:S02]  /*1b260*/  LDC.64 R2, c[0x0][0xd80] ;  /* 0x00036000ff027b82 */ /* 0x000e640000000a00 */
[----:B-1----:R-:W-:-:S06]  /*1b270*/  IMAD.WIDE R2, R4, 0x4, R2 ;  /* 0x0000000404027825 */ /* 0x002fcc00078e0202 */
[----:B------:R1:W5:Y:S02]  /*1b280*/  LDG.E R2, desc[UR38][R2.64] ;  /* 0x0000002602027981 */ /* 0x000364000c1e1900 */
.L_x_6577:
[----:B------:R-:W-:Y:S05]  /*1b290*/  BSYNC B0 ;  /* 0x0000000000007941 */ /* 0x000fea0003800000 */
.L_x_6576:
[----:B------:R-:W-:-:S03]  /*1b2a0*/  UMOV UR4, 0xffffffff ;  /* 0xffffffff00047882 */ /* 0x000fc60000000000 */
[----:B------:R-:W-:Y:S05]  /*1b2b0*/  BRA.DIV UR4, `(.L_x_6578) ;  /* 0x0000002a045c7947 */ /* 0x000fea000b800000 */
[----:B-1---5:R-:W1:Y:S02]  /*1b2c0*/  SHFL.UP PT, R3, R2, 0x1, RZ ;  /* 0x0420000002037989 */ /* 0x022e6400000e00ff */
        /* <DEDUP_REMOVED lines=15> */
.L_x_6650:
[----:B------:R-:W-:Y:S02]  /*1b3c0*/  ULDC UR4, c[0x0][0xd38] ;  /* 0x00034e0000047ab9 */ /* 0x000fe40000000800 */
[----:B------:R-:W-:-:S04]  /*1b3d0*/  IMAD.U32 R4, RZ, RZ, UR4 ;  /* 0x00000004ff047e24 */ /* 0x000fc8000f8e00ff */
[----:B---3--:R-:W-:-:S04]  /*1b3e0*/  IMAD R16, R16, R4, RZ ;  /* 0x0000000410107224 */ /* 0x008fc800078e02ff */
[----:B------:R-:W-:-:S05]  /*1b3f0*/  IMAD.IADD R5, R16, 0x1, R5 ;  /* 0x0000000110057824 */ /* 0x000fca00078e0205 */
[----:B------:R-:W-:-:S13]  /*1b400*/  ISETP.GT.AND P6, PT, R5, R0, PT ;  /* 0x000000000500720c */ /* 0x000fda0003fc4270 */
[----:B------:R-:W-:Y:S05]  /*1b410*/  @!P6 BRA `(.L_x_6579) ;  /* 0xfffffffc0064e947 */ /* 0x000fea000383ffff */
.L_x_6574:
        /* <DEDUP_REMOVED lines=8> */
.L_x_6654:
[----:B------:R-:W-:Y:S01]  /*1b4a0*/  ISETP.NE.AND P0, PT, R5, RZ, PT ;  /* 0x000000ff0500720c */ /* 0x000fe20003f05270 */
[----:B------:R-:W-:-:S12]  /*1b4b0*/  IMAD.MOV.U32 R5, RZ, RZ, RZ ;  /* 0x000000ffff057224 */ /* 0x000fd800078e00ff */
[----:B------:R-:W-:Y:S05]  /*1b4c0*/  @!P0 BRA `(.L_x_6581) ;  /* 0x0000000000148947 */ /* 0x000fea0003800000 */
[----:B------:R-:W-:Y:S01]  /*1b4d0*/  UMOV UR4, 0xffffffff ;  /* 0xffffffff00047882 */ /* 0x000fe20000000000 */
[----:B------:R-:W-:Y:S02]  /*1b4e0*/  VIADD R12, R6, 0xffffffff ;  /* 0xffffffff060c7836 */ /* 0x000fe40000000000 */
[----:B------:R-:W-:Y:S05]  /*1b4f0*/  BRA.DIV UR4, `(.L_x_6582) ;  /* 0x0000002a04ec7947 */ /* 0x000fea000b800000 */
[----:B-1----:R1:W0:Y:S02]  /*1b500*/  SHFL.IDX PT, R3, R3, R12, 0x1f ;  /* 0x00001f0c03037589 */ /* 0x00222400000e0000 */
.L_x_6657:
[----:B0-----:R-:W-:-:S07]  /*1b510*/  IMAD.MOV.U32 R5, RZ, RZ, R3 ;  /* 0x000000ffff057224 */ /* 0x001fce00078e0003 */
.L_x_6581:
[----:B-1-3--:R-:W1:Y:S01]  /*1b520*/  LDC.64 R2, c[0x0][0xd90] ;  /* 0x00036400ff027b82 */ /* 0x00ae620000000a00 */
[----:B------:R-:W-:-:S04]  /*1b530*/  IMAD.IADD R19, R6, 0x1, R19 ;  /* 0x0000000106137824 */ /* 0x000fc800078e0213 */
[----:B-1----:R-:W-:-:S05]  /*1b540*/  IMAD.WIDE R2, R19, 0x4, R2 ;  /* 0x0000000413027825 */ /* 0x002fca00078e0202 */
[----:B0-2---:R-:W4:Y:S01]  /*1b550*/  LDG.E R7, desc[UR38][R2.64] ;  /* 0x0000002602077981 */ /* 0x005f22000c1e1900 */
[----:B------:R-:W-:-:S04]  /*1b560*/  IMAD R16, R5, R4, R16 ;  /* 0x0000000405107224 */ /* 0x000fc800078e0210 */
[----:B------:R-:W-:Y:S02]  /*1b570*/  IMAD.IADD R0, R0, 0x1, -R16 ;  /* 0x0000000100007824 */ /* 0x000fe400078e0a10 */
[----:B----4-:R-:W-:-:S05]  /*1b580*/  IMAD R6, R17, R7, RZ ;  /* 0x0000000711067224 */ /* 0x010fca00078e02ff */
        /* <DEDUP_REMOVED lines=59> */
.L_x_6575:
[----:B------:R-:W-:Y:S01]  /*1b940*/  UMOV UR4, URZ ;  /* 0x0000003f00047c82 */ /* 0x000fe20008000000 */
[----:B------:R-:W-:Y:S01]  /*1b950*/  UMOV UR5, URZ ;  /* 0x0000003f00057c82 */ /* 0x000fe20008000000 */
[----:B------:R-:W-:Y:S01]  /*1b960*/  ULDC UR6, c[0x0][0xd3c] ;  /* 0x00034f0000067ab9 */ /* 0x000fe20000000800 */
[----:B------:R-:W-:Y:S02]  /*1b970*/  IMAD.MOV.U32 R16, RZ, RZ, R0 ;  /* 0x000000ffff107224 */ /* 0x000fe400078e0000 */
[----:B------:R-:W-:Y:S02]  /*1b980*/  IMAD.U32 R17, RZ, RZ, UR4 ;  /* 0x00000004ff117e24 */ /* 0x000fe4000f8e00ff */
[----:B------:R-:W-:Y:S02]  /*1b990*/  IMAD.U32 R18, RZ, RZ, UR5 ;  /* 0x00000005ff127e24 */ /* 0x000fe4000f8e00ff */
[----:B------:R-:W-:-:S07]  /*1b9a0*/  IMAD.U32 R19, RZ, RZ, UR6 ;  /* 0x00000006ff137e24 */ /* 0x000fce000f8e00ff */
.L_x_6583:
[----:B-1----:R1:W3:Y:S01]  /*1b9b0*/  LDL R3, [R1] ;  /* 0x0000000001037983 */ /* 0x0022e20000100800 */
[----:B------:R-:W4:Y:S01]  /*1b9c0*/  S2R R0, SR_TID.X ;  /* 0x0000000000007919 */ /* 0x000f220000002100 */
[----:B------:R-:W-:Y:S05]  /*1b9d0*/  WARPSYNC.ALL ;  /* 0x0000000000007948 */ /* 0x000fea0003800000 */
[----:B----4-:R-:W-:Y:S01]  /*1b9e0*/  LOP3.LUT R0, R0, 0x1f, RZ, 0xc0, !PT ;  /* 0x0000001f00007812 */ /* 0x010fe200078ec0ff */
[----:B------:R-:W-:Y:S03]  /*1b9f0*/  BAR.SYNC.DEFER_BLOCKING 0x4, 0x180 ;  /* 0x0106000000007b1d */ /* 0x000fe60000010000 */
[----:B------:R-:W-:-:S13]  /*1ba00*/  ISETP.NE.AND P0, PT, R0, RZ, PT ;  /* 0x000000ff0000720c */ /* 0x000fda0003f05270 */
[----:B------:R-:W3:Y:S01]  /*1ba10*/  @!P0 S2R R0, SR_CgaCtaId ;  /* 0x0000000000008919 */ /* 0x000ee20000008800 */
[----:B------:R-:W-:-:S04]  /*1ba20*/  @!P0 MOV R2, 0x400 ;  /* 0x0000040000028802 */ /* 0x000fc80000000f00 */
[----:B---3--:R-:W-:-:S05]  /*1ba30*/  @!P0 LEA R3, R0, R2, 0x18 ;  /* 0x0000000200038211 */ /* 0x008fca00078ec0ff */
[----:B------:R1:W-:Y:S04]  /*1ba40*/  @!P0 STS.128 [R3+0x388d0], R16 ;  /* 0x0388d01003008388 */ /* 0x0003e80000000c00 */
[----:B------:R1:W-:Y:S01]  /*1ba50*/  @!P0 STL [R1], R3 ;  /* 0x0000000301008387 */ /* 0x0003e20000100800 */
[----:B------:R-:W-:Y:S06]  /*1ba60*/  BAR.ARV 0x5, 0x180 ;  /* 0x0146000000007b1d */ /* 0x000fec0000002000 */
.L_x_6572:
[----:B------:R-:W-:Y:S02]  /*1ba70*/  ULDC UR4, c[0x0][0xd3c] ;  /* 0x00034f0000047ab9 */ /* 0x000fe40000000800 */
[----:B----4-:R-:W-:-:S13]  /*1ba80*/  ISETP.GE.AND P0, PT, R19, UR4, PT ;  /* 0x0000000413007c0c */ /* 0x010fda000bf06270 */
[----:B------:R-:W-:Y:S05]  /*1ba90*/  @!P0 BRA `(.L_x_6584) ;  /* 0xffffff8c00748947 */ /* 0x000fea000383ffff */
[----:B------:R-:W-:Y:S05]  /*1baa0*/  BSYNC B8 ;  /* 0x0000000000087941 */ /* 0x000fea0003800000 */
.L_x_6452:
        /* <DEDUP_REMOVED lines=12> */
.L_x_6658:
[----:B------:R-:W-:Y:S05]  /*1bb70*/  BSYNC B0 ;  /* 0x0000000000007941 */ /* 0x000fea0003800000 */
.L_x_6585:
[----:B------:R-:W-:-:S03]  /*1bb80*/  UMOV UR4, 0xffffffff ;  /* 0xffffffff00047882 */ /* 0x000fc60000000000 */
[----:B------:R-:W-:Y:S05]  /*1bb90*/  BRA.DIV UR4, `(.L_x_6587) ;  /* 0x0000002604807947 */ /* 0x000fea000b800000 */
[----:B------:R-:W1:Y:S02]  /*1bba0*/  S2R R2, SR_TID.X ;  /* 0x0000000000027919 */ /* 0x000e640000002100 */
[----:B-1----:R-:W-:-:S04]  /*1bbb0*/  SHF.R.U32.HI R2, RZ, 0x5, R2 ;  /* 0x00000005ff027819 */ /* 0x002fc80000011602 */
[----:B------:R-:W-:-:S05]  /*1bbc0*/  LOP3.LUT R2, R2, 0x3, RZ, 0xc0, !PT ;  /* 0x0000000302027812 */ /* 0x000fca00078ec0ff */
[----:B------:R1:W3:Y:S02]  /*1bbd0*/  SHFL.IDX PT, R14, R2, RZ, 0x1f ;  /* 0x00001fff020e7589 */ /* 0x0002e400000e0000 */
.L_x_6661:
[----:B---3--:R-:W-:Y:S01]  /*1bbe0*/  ISETP.NE.AND P0, PT, R14, RZ, PT ;  /* 0x000000ff0e00720c */ /* 0x008fe20003f05270 */
[----:B------:R-:W-:-:S12]  /*1bbf0*/  BSSY B0, `(.L_x_6588) ;  /* 0x0000027000007945 */ /* 0x000fd80003800000 */
[----:B------:R-:W-:Y:S05]  /*1bc00*/  @P0 BRA `(.L_x_6589) ;  /* 0x0000000000940947 */ /* 0x000fea0003800000 */
[----:B------:R-:W-:-:S03]  /*1bc10*/  UMOV UR4, 0xffffffff ;  /* 0xffffffff00047882 */ /* 0x000fc60000000000 */
[----:B------:R-:W-:Y:S05]  /*1bc20*/  BRA.DIV UR4, `(.L_x_6590) ;  /* 0x0000002604907947 */ /* 0x000fea000b800000 */
[----:B------:R-:W-:-:S13]  /*1bc30*/  ELECT P6, URZ, PT ;  /* 0x00000000003f782f */ /* 0x000fda00038c0000 */
.L_x_6664:
[----:B------:R-:W-:Y:S05]  /*1bc40*/  @!P6 BRA `(.L_x_6589) ;  /* 0x000000000084e947 */ /* 0x000fea0003800000 */
[----:B-1----:R-:W3:Y:S02]  /*1bc50*/  LDL.LU R2, [R1+0x64] ;  /* 0x0000640001027983 */ /* 0x002ee40000300800 */
[----:B---3--:R-:W-:-:S04]  /*1bc60*/  LOP3.LUT R2, R2, 0x2, RZ, 0xfc, !PT ;  /* 0x0000000202027812 */ /* 0x008fc800078efcff */
[----:B------:R-:W-:-:S13]  /*1bc70*/  ISETP.NE.AND P2, PT, R2, 0x3, PT ;  /* 0x000000030200780c */ /* 0x000fda0003f45270 */
[----:B------:R-:W-:Y:S05]  /*1bc80*/  @!P2 BRA `(.L_x_6591) ;  /* 0x000000000004a947 */ /* 0x000fea0003800000 */
[----:B------:R-:W-:Y:S01]  /*1bc90*/  BPT.TRAP 0x1 ;  /* 0x000000040000795c */ /* 0x000fe20000300000 */
.L_x_6591:
[----:B0-----:R-:W3:Y:S04]  /*1bca0*/  LDL R3, [R1+0x8] ;  /* 0x0000080001037983 */ /* 0x001ee80000100800 */
[----:B--2---:R-:W2:Y:S01]  /*1bcb0*/  LDL.LU R7, [R1+0x14] ;  /* 0x0000140001077983 */ /* 0x004ea20000300800 */
        /* <DEDUP_REMOVED lines=12> */
.L_x_6665:
[----:B------:R-:W1:Y:S02]  /*1bd80*/  SYNCS.PHASECHK.TRANS64.TRYWAIT P0, [R7+URZ], R2 ;  /* 0x00000002070075a7 */ /* 0x000e64000800017f */
[----:B-1----:R-:W-:Y:S05]  /*1bd90*/  @!P0 BRA `(.L_x_6593) ;  /* 0x0000002400688947 */ /* 0x002fea0003800000 */
.L_x_6666:
[----:B------:R-:W-:Y:S05]  /*1bda0*/  @!P2 BRA `(.L_x_6594) ;  /* 0x000000000004a947 */ /* 0x000fea0003800000 */
[----:B------:R-:W-:Y:S01]  /*1bdb0*/  BPT.TRAP 0x1 ;  /* 0x000000040000795c */ /* 0x000fe20000300000 */
.L_x_6594:
[----:B------:R-:W2:Y:S01]  /*1bdc0*/  LDL.LU R4, [R1+0x8] ;  /* 0x0000080001047983 */ /* 0x000ea20000300800 */
[----:B------:R-:W-:-:S04]  /*1bdd0*/  VIADD R0, R0, 0x38860 ;  /* 0x0003886000007836 */ /* 0x000fc80000000000 */
[----:B--2---:R-:W-:-:S04]  /*1bde0*/  IMAD R4, R4, 0x8, R0 ;  /* 0x0000000804047824 */ /* 0x004fc800078e0200 */
[----:B------:R-:W2:Y:S02]  /*1bdf0*/  SYNCS.PHASECHK.TRANS64.TRYWAIT P0, [R4+URZ], R5 ;  /* 0x00000005040075a7 */ /* 0x000ea4000800017f */
[----:B--2---:R-:W-:Y:S05]  /*1be00*/  @!P0 BRA `(.L_x_6595) ;  /* 0x0000002400608947 */ /* 0x004fea0003800000 */
.L_x_6667:
[----:B------:R-:W-:-:S07]  /*1be10*/  IMAD R3, R3, 0x8, R0 ;  /* 0x0000000803037824 */ /* 0x000fce00078e0200 */
.L_x_6596:
[----:B---3--:R3:W4:Y:S02]  /*1be20*/  SYNCS.PHASECHK.TRANS64.TRYWAIT P0, [R3+URZ], R2 ;  /* 0x00000002030075a7 */ /* 0x008724000800017f */
[----:B----4-:R-:W-:Y:S05]  /*1be30*/  @!P0 NANOSLEEP.SYNCS 0x989680 ;  /* 0x009896800000895d */ /* 0x010fea0003900000 */
[----:B------:R-:W4:Y:S02]  /*1be40*/  @!P0 SYNCS.PHASECHK.TRANS64 P0, [R3+URZ], R2 ;  /* 0x00000002030085a7 */ /* 0x000f24000800007f */
[----:B----4-:R-:W-:Y:S05]  /*1be50*/  @!P0 BRA `(.L_x_6596) ;  /* 0xfffffffc00f08947 */ /* 0x010fea000383ffff */
.L_x_6589:
[----:B------:R-:W-:Y:S05]  /*1be60*/  BSYNC B0 ;  /* 0x0000000000007941 */ /* 0x000fea0003800000 */
.L_x_6588:
[----:B------:R-:W-:Y:S05]  /*1be70*/  EXIT ;  /* 0x000000000000794d */ /* 0x000fea0003800000 */
.L_x_6360:
[----:B0-----:R-:W-:-:S04]  /*1be80*/  IMAD.U32 R3, RZ, RZ, UR37 ;  /* 0x00000025ff037e24 */ /* 0x001fc8000f8e00ff */
[----:B------:R0:W1:Y:S03]  /*1be90*/  SYNCS.PHASECHK.TRANS64.TRYWAIT P1, [R3+URZ+0x38800], R4 ;  /* 0x03880004030075a7 */ /* 0x000066000802017f */
[----:B-1----:R-:W-:Y:S05]  /*1bea0*/  @!P1 NANOSLEEP.SYNCS 0x989680 ;  /* 0x009896800000995d */ /* 0x002fea0003900000 */
[----:B------:R-:W1:Y:S02]  /*1beb0*/  @!P1 SYNCS.PHASECHK.TRANS64 P1, [R3+URZ+0x38800], R4 ;  /* 0x03880004030095a7 */ /* 0x000e64000802007f */
[----:B-1----:R-:W-:Y:S05]  /*1bec0*/  @!P1 BRA `(.L_x_6360) ;  /* 0xfffffffc00ec9947 */ /* 0x002fea000383ffff */
[----:B------:R-:W-:Y:S05]  /*1bed0*/  BRA `(.L_x_6597) ;  /* 0xfffffe7c00f07947 */ /* 0x000fea000383ffff */
.L_x_6364:
[----:B-1----:R1:W2:Y:S02]  /*1bee0*/  SYNCS.PHASECHK.TRANS64.TRYWAIT P1, [R3+URZ+0x38830], R6 ;  /* 0x03883006030075a7 */ /* 0x0022a4000802017f */
[----:B--2---:R-:W-:Y:S05]  /*1bef0*/  @!P1 NANOSLEEP.SYNCS 0x989680 ;  /* 0x009896800000995d */ /* 0x004fea0003900000 */
[----:B------:R-:W2:Y:S02]  /*1bf00*/  @!P1 SYNCS.PHASECHK.TRANS64 P1, [R3+URZ+0x38830], R6 ;  /* 0x03883006030095a7 */ /* 0x000ea4000802007f */
[----:B--2---:R-:W-:Y:S05]  /*1bf10*/  @!P1 BRA `(.L_x_6364) ;  /* 0xfffffffc00f09947 */ /* 0x004fea000383ffff */
[----:B------:R-:W-:Y:S05]  /*1bf20*/  BRA `(.L_x_6363) ;  /* 0xfffffe8000087947 */ /* 0x000fea000383ffff */
.L_x_6365:
[----:B--2---:R-:W-:-:S04]  /*1bf30*/  IMAD.U32 R5, RZ, RZ, UR37 ;  /* 0x00000025ff057e24 */ /* 0x004fc8000f8e00ff */
[----:B------:R2:W3:Y:S03]  /*1bf40*/  SYNCS.PHASECHK.TRANS64.TRYWAIT P1, [R5+URZ+0x38810], R4 ;  /* 0x03881004050075a7 */ /* 0x0004e6000802017f */
[----:B---3--:R-:W-:Y:S05]  /*1bf50*/  @!P1 NANOSLEEP.SYNCS 0x989680 ;  /* 0x009896800000995d */ /* 0x008fea0003900000 */
[----:B------:R-:W3:Y:S02]  /*1bf60*/  @!P1 SYNCS.PHASECHK.TRANS64 P1, [R5+URZ+0x38810], R4 ;  /* 0x03881004050095a7 */ /* 0x000ee4000802007f */
[----:B---3--:R-:W-:Y:S05]  /*1bf70*/  @!P1 BRA `(.L_x_6365) ;  /* 0xfffffffc00ec9947 */ /* 0x008fea000383ffff */
[----:B------:R-:W-:Y:S05]  /*1bf80*/  BRA `(.L_x_6598) ;  /* 0xfffffe8000907947 */ /* 0x000fea000383ffff */
.L_x_6369:
[----:B----4-:R4:W0:Y:S02]  /*1bf90*/  SYNCS.PHASECHK.TRANS64.TRYWAIT P1, [R3+URZ+0x38850], R6 ;  /* 0x03885006030075a7 */ /* 0x010824000802017f */
[----:B0-----:R-:W-:Y:S05]  /*1bfa0*/  @!P1 NANOSLEEP.SYNCS 0x989680 ;  /* 0x009896800000995d */ /* 0x001fea0003900000 */
[----:B------:R-:W0:Y:S02]  /*1bfb0*/  @!P1 SYNCS.PHASECHK.TRANS64 P1, [R3+URZ+0x38850], R6 ;  /* 0x03885006030095a7 */ /* 0x000e24000802007f */
[----:B0-----:R-:W-:Y:S05]  /*1bfc0*/  @!P1 BRA `(.L_x_6369) ;  /* 0xfffffffc00f09947 */ /* 0x001fea000383ffff */
[----:B------:R-:W-:Y:S05]  /*1bfd0*/  BRA `(.L_x_6368) ;  /* 0xfffffe80009c7947 */ /* 0x000fea000383ffff */
.L_x_6385:
[----:B-1----:R-:W-:-:S04]  /*1bfe0*/  IMAD.U32 R9, RZ, RZ, UR5 ;  /* 0x00000005ff097e24 */ /* 0x002fc8000f8e00ff */
[----:B------:R1:W2:Y:S03]  /*1bff0*/  SYNCS.PHASECHK.TRANS64.TRYWAIT P2, [R9+URZ+0x38830], R8 ;  /* 0x03883008090075a7 */ /* 0x0002a6000804017f */
[----:B--2---:R-:W-:Y:S05]  /*1c000*/  @!P2 NANOSLEEP.SYNCS 0x989680 ;  /* 0x009896800000a95d */ /* 0x004fea0003900000 */
[----:B------:R-:W2:Y:S02]  /*1c010*/  @!P2 SYNCS.PHASECHK.TRANS64 P2, [R9+URZ+0x38830], R8 ;  /* 0x038830080900a5a7 */ /* 0x000ea4000804007f */
[----:B--2---:R-:W-:Y:S05]  /*1c020*/  @!P2 BRA `(.L_x_6385) ;  /* 0xfffffffc00eca947 */ /* 0x004fea000383ffff */
[----:B------:R-:W-:Y:S05]  /*1c030*/  BRA `(.L_x_6384) ;  /* 0xfffffeb0000c7947 */ /* 0x000fea000383ffff */
.L_x_6389:
[----:B-1----:R-:W-:-:S04]  /*1c040*/  IMAD.U32 R9, RZ, RZ, UR5 ;  /* 0x00000005ff097e24 */ /* 0x002fc8000f8e00ff */
[----:B------:R1:W3:Y:S03]  /*1c050*/  SYNCS.PHASECHK.TRANS64.TRYWAIT P2, [R9+URZ+0x38850], R8 ;  /* 0x03885008090075a7 */ /* 0x0002e6000804017f */
[----:B---3--:R-:W-:Y:S05]  /*1c060*/  @!P2 NANOSLEEP.SYNCS 0x989680 ;  /* 0x009896800000a95d */ /* 0x008fea0003900000 */
[----:B------:R-:W3:Y:S02]  /*1c070*/  @!P2 SYNCS.PHASECHK.TRANS64 P2, [R9+URZ+0x38850], R8 ;  /* 0x038850080900a5a7 */ /* 0x000ee4000804007f */
[----:B---3--:R-:W-:Y:S05]  /*1c080*/  @!P2 BRA `(.L_x_6389) ;  /* 0xfffffffc00eca947 */ /* 0x008fea000383ffff */
[----:B------:R-:W-:Y:S05]  /*1c090*/  BRA `(.L_x_6388) ;  /* 0xfffffeb000687947 */ /* 0x000fea000383ffff */
.L_x_6406:
[----:B-1----:R-:W-:-:S04]  /*1c0a0*/  IMAD.U32 R6, RZ, RZ, UR5 ;  /* 0x00000005ff067e24 */ /* 0x002fc8000f8e00ff */
[----:B------:R1:W2:Y:S03]  /*1c0b0*/  SYNCS.PHASECHK.TRANS64.TRYWAIT P3, [R6+URZ+0x38830], R5 ;  /* 0x03883005060075a7 */ /* 0x0002a6000806017f */
[----:B--2---:R-:W-:Y:S05]  /*1c0c0*/  @!P3 NANOSLEEP.SYNCS 0x989680 ;  /* 0x009896800000b95d */ /* 0x004fea0003900000 */
[----:B------:R-:W2:Y:S02]  /*1c0d0*/  @!P3 SYNCS.PHASECHK.TRANS64 P3, [R6+URZ+0x38830], R5 ;  /* 0x038830050600b5a7 */ /* 0x000ea4000806007f */
[----:B--2---:R-:W-:Y:S05]  /*1c0e0*/  @!P3 BRA `(.L_x_6406) ;  /* 0xfffffffc00ecb947 */ /* 0x004fea000383ffff */
[----:B------:R-:W-:Y:S05]  /*1c0f0*/  BRA `(.L_x_6405) ;  /* 0xfffffee400747947 */ /* 0x000fea000383ffff */
.L_x_6410:
[----:B-1----:R-:W-:-:S04]  /*1c100*/  IMAD.U32 R6, RZ, RZ, UR5 ;  /* 0x00000005ff067e24 */ /* 0x002fc8000f8e00ff */
[----:B------:R1:W3:Y:S03]  /*1c110*/  SYNCS.PHASECHK.TRANS64.TRYWAIT P3, [R6+URZ+0x38850], R5 ;  /* 0x03885005060075a7 */ /* 0x0002e6000806017f */
[----:B---3--:R-:W-:Y:S05]  /*1c120*/  @!P3 NANOSLEEP.SYNCS 0x989680 ;  /* 0x009896800000b95d */ /* 0x008fea0003900000 */
[----:B------:R-:W3:Y:S02]  /*1c130*/  @!P3 SYNCS.PHASECHK.TRANS64 P3, [R6+URZ+0x38850], R5 ;  /* 0x038850050600b5a7 */ /* 0x000ee4000806007f */
[----:B---3--:R-:W-:Y:S05]  /*1c140*/  @!P3 BRA `(.L_x_6410) ;  /* 0xfffffffc00ecb947 */ /* 0x008fea000383ffff */
[----:B------:R-:W-:Y:S05]  /*1c150*/  BRA `(.L_x_6409) ;  /* 0xfffffee400d07947 */ /* 0x000fea000383ffff */
.L_x_6416:
[----:B--2---:R-:W-:-:S04]  /*1c160*/  IMAD.U32 R8, RZ, RZ, UR5 ;  /* 0x00000005ff087e24 */ /* 0x004fc8000f8e00ff */
[----:B------:R2:W3:Y:S03]  /*1c170*/  SYNCS.PHASECHK.TRANS64.TRYWAIT P2, [R8+URZ+0x38830], R5 ;  /* 0x03883005080075a7 */ /* 0x0004e6000804017f */
[----:B---3--:R-:W-:Y:S05]  /*1c180*/  @!P2 NANOSLEEP.SYNCS 0x989680 ;  /* 0x009896800000a95d */ /* 0x008fea0003900000 */
[----:B------:R-:W3:Y:S02]  /*1c190*/  @!P2 SYNCS.PHASECHK.TRANS64 P2, [R8+URZ+0x38830], R5 ;  /* 0x038830050800a5a7 */ /* 0x000ee4000804007f */
[----:B---3--:R-:W-:Y:S05]  /*1c1a0*/  @!P2 BRA `(.L_x_6416) ;  /* 0xfffffffc00eca947 */ /* 0x008fea000383ffff */
[----:B------:R-:W-:Y:S05]  /*1c1b0*/  BRA `(.L_x_6415) ;  /* 0xffffff0c00847947 */ /* 0x000fea000383ffff */
.L_x_6420:
[----:B--2---:R-:W-:-:S04]  /*1c1c0*/  IMAD.U32 R8, RZ, RZ, UR5 ;  /* 0x00000005ff087e24 */ /* 0x004fc8000f8e00ff */
[----:B------:R2:W3:Y:S03]  /*1c1d0*/  SYNCS.PHASECHK.TRANS64.TRYWAIT P2, [R8+URZ+0x38850], R5 ;  /* 0x03885005080075a7 */ /* 0x0004e6000804017f */
[----:B---3--:R-:W-:Y:S05]  /*1c1e0*/  @!P2 NANOSLEEP.SYNCS 0x989680 ;  /* 0x009896800000a95d */ /* 0x008fea0003900000 */
[----:B------:R-:W3:Y:S02]  /*1c1f0*/  @!P2 SYNCS.PHASECHK.TRANS64 P2, [R8+URZ+0x38850], R5 ;  /* 0x038850050800a5a7 */ /* 0x000ee4000804007f */
[----:B---3--:R-:W-:Y:S05]  /*1c200*/  @!P2 BRA `(.L_x_6420) ;  /* 0xfffffffc00eca947 */ /* 0x008fea000383ffff */
[----:B------:R-:W-:Y:S05]  /*1c210*/  BRA `(.L_x_6419) ;  /* 0xffffff0c00e07947 */ /* 0x000fea000383ffff */
.L_x_6472:
        /* <DEDUP_REMOVED lines=11> */
.L_x_6600:
[----:B------:R-:W-:Y:S05]  /*1c2d0*/  BSYNC B0 ;  /* 0x0000000000007941 */ /* 0x000fea0003800000 */
.L_x_6599:
[----:B------:R-:W-:Y:S05]  /*1c2e0*/  BRA `(.L_x_6601) ;  /* 0xffffff9400107947 */ /* 0x000fea000383ffff */
.L_x_6474:
[----:B------:R-:W-:Y:S01]  /*1c2f0*/  BSSY B0, `(.L_x_6602) ;  /* 0x0000006000007945 */ /* 0x000fe20003800000 */
[----:B------:R-:W-:-:S07]  /*1c300*/  IMAD.MOV.U32 R15, RZ, RZ, -0x1 ;  /* 0xffffffffff0f7424 */ /* 0x000fce00078e00ff */
[----:B012-4-:R-:W-:Y:S05]  /*1c310*/  WARPSYNC.COLLECTIVE R15, `(.L_x_6603) ;  /* 0x000000000f0c7348 */ /* 0x017fea0003c00000 */
[----:B------:R-:W-:Y:S02]  /*1c320*/  ELECT P6, UR62, PT ;  /* 0x00000000003e782f */ /* 0x000fe400038c0000 */
[----:B------:R-:W-:Y:S01]  /*1c330*/  MOV R14, UR62 ;  /* 0x0000003e000e7c02 */ /* 0x000fe20008000f00 */
[----:B012-4-:R-:W-:Y:S10]  /*1c340*/  ENDCOLLECTIVE ;  /* 0x000000000000791b */ /* 0x017ff40003800000 */
.L_x_6603:
[----:B------:R-:W-:Y:S05]  /*1c350*/  BSYNC B0 ;  /* 0x0000000000007941 */ /* 0x000fea0003800000 */
.L_x_6602:
[----:B------:R-:W-:Y:S05]  /*1c360*/  BRA `(.L_x_6604) ;  /* 0xffffff94001c7947 */ /* 0x000fea000383ffff */
.L_x_6476:
[----:B--2---:R2:W3:Y:S02]  /*1c370*/  SYNCS.PHASECHK.TRANS64.TRYWAIT P0, [R0+URZ+0x38840], R2 ;  /* 0x03884002000075a7 */ /* 0x0044e4000800017f */
[----:B---3--:R-:W-:Y:S05]  /*1c380*/  @!P0 NANOSLEEP.SYNCS 0x989680 ;  /* 0x009896800000895d */ /* 0x008fea0003900000 */
[----:B------:R-:W3:Y:S02]  /*1c390*/  @!P0 SYNCS.PHASECHK.TRANS64 P0, [R0+URZ+0x38840], R2 ;  /* 0x03884002000085a7 */ /* 0x000ee4000800007f */
[----:B---3--:R-:W-:Y:S05]  /*1c3a0*/  @!P0 BRA `(.L_x_6476) ;  /* 0xfffffffc00f08947 */ /* 0x008fea000383ffff */
[----:B------:R-:W-:Y:S05]  /*1c3b0*/  BRA `(.L_x_6605) ;  /* 0xffffff9400847947 */ /* 0x000fea000383ffff */
.L_x_6480:
[----:B------:R0:W5:Y:S01]  /*1c3c0*/  LDL R0, [R1+0x34] ;  /* 0x0000340001007983 */ /* 0x0001620000100800 */
[----:B------:R-:W-:Y:S02]  /*1c3d0*/  IMAD.MOV.U32 R6, RZ, RZ, R11 ;  /* 0x000000ffff067224 */ /* 0x000fe400078e000b */
[----:B------:R-:W-:Y:S02]  /*1c3e0*/  IMAD.MOV.U32 R13, RZ, RZ, R2 ;  /* 0x000000ffff0d7224 */ /* 0x000fe400078e0002 */
[----:B------:R-:W-:Y:S02]  /*1c3f0*/  IMAD.MOV.U32 R12, RZ, RZ, RZ ;  /* 0x000000ffff0c7224 */ /* 0x000fe400078e00ff */
[----:B------:R-:W-:Y:S02]  /*1c400*/  IMAD.MOV.U32 R11, RZ, RZ, 0x181f ;  /* 0x0000181fff0b7424 */ /* 0x000fe400078e00ff */
[----:B------:R-:W-:Y:S02]  /*1c410*/  IMAD.MOV.U32 R15, RZ, RZ, -0x1 ;  /* 0xffffffffff0f7424 */ /* 0x000fe400078e00ff */
[----:B0-----:R-:W-:-:S07]  /*1c420*/  IMAD.IADD R8, R8, 0x1, R6 ;  /* 0x0000000108087824 */ /* 0x001fce00078e0206 */
[----:B-----5:R-:W-:Y:S05]  /*1c430*/  WARPSYNC.COLLECTIVE R15, `(.L_x_6606) ;  /* 0x000000000f087348 */ /* 0x020fea0003c00000 */
[----:B------:R0:W1:Y:S02]  /*1c440*/  SHFL.IDX P6, R14, R13, R12, R11 ;  /* 0x0000000c0d0e7389 */ /* 0x00006400000c000b */
[----:B01---5:R-:W-:Y:S01]  /*1c450*/  ENDCOLLECTIVE ;  /* 0x000000000000791b */ /* 0x023fe20003800000 */
.L_x_6606:
[----:B------:R0:W-:Y:S01]  /*1c460*/  STL [R1+0x38], R8 ;  /* 0x0000380801007387 */ /* 0x0001e20000100800 */
[----:B------:R-:W-:Y:S02]  /*1c470*/  IMAD.MOV.U32 R13, RZ, RZ, R3 ;  /* 0x000000ffff0d7224 */ /* 0x000fe400078e0003 */
[----:B------:R-:W-:-:S07]  /*1c480*/  IMAD.MOV.U32 R4, RZ, RZ, R14 ;  /* 0x000000ffff047224 */ /* 0x000fce00078e000e */
[----:B0-----:R-:W-:Y:S05]  /*1c490*/  WARPSYNC.COLLECTIVE R15, `(.L_x_6607) ;  /* 0x000000000f087348 */ /* 0x001fea0003c00000 */
[----:B------:R1:W2:Y:S02]  /*1c4a0*/  SHFL.IDX P6, R14, R13, R12, R11 ;  /* 0x0000000c0d0e7389 */ /* 0x0002a400000c000b */
[----:B012---:R-:W-:Y:S01]  /*1c4b0*/  ENDCOLLECTIVE ;  /* 0x000000000000791b */ /* 0x007fe20003800000 */
.L_x_6607:
[----:B------:R-:W-:Y:S02]  /*1c4c0*/  IMAD.MOV.U32 R13, RZ, RZ, R2 ;  /* 0x000000ffff0d7224 */ /* 0x000fe400078e0002 */
[----:B------:R-:W-:Y:S02]  /*1c4d0*/  IMAD.MOV.U32 R12, RZ, RZ, 0x1 ;  /* 0x00000001ff0c7424 */ /* 0x000fe400078e00ff */
[----:B------:R-:W-:-:S07]  /*1c4e0*/  IMAD.MOV.U32 R5, RZ, RZ, R14 ;  /* 0x000000ffff057224 */ /* 0x000fce00078e000e */
[----:B------:R-:W-:Y:S05]  /*1c4f0*/  WARPSYNC.COLLECTIVE R15, `(.L_x_6608) ;  /* 0x000000000f087348 */ /* 0x000fea0003c00000 */
[----:B------:R0:W1:Y:S02]  /*1c500*/  SHFL.IDX P6, R14, R13, R12, R11 ;  /* 0x0000000c0d0e7389 */ /* 0x00006400000c000b */
[----:B01----:R-:W-:Y:S01]  /*1c510*/  ENDCOLLECTIVE ;  /* 0x000000000000791b */ /* 0x003fe20003800000 */
.L_x_6608:
[----:B------:R-:W-:Y:S02]  /*1c520*/  IMAD.MOV.U32 R13, RZ, RZ, R3 ;  /* 0x000000ffff0d7224 */ /* 0x000fe400078e0003 */
[----:B------:R-:W-:-:S07]  /*1c530*/  IMAD.MOV.U32 R6, RZ, RZ, R14 ;  /* 0x000000ffff067224 */ /* 0x000fce00078e000e */
[----:B------:R-:W-:Y:S05]  /*1c540*/  WARPSYNC.COLLECTIVE R15, `(.L_x_6609) ;  /* 0x000000000f087348 */ /* 0x000fea0003c00000 */
[----:B------:R0:W1:Y:S02]  /*1c550*/  SHFL.IDX P6, R14, R13, R12, R11 ;  /* 0x0000000c0d0e7389 */ /* 0x00006400000c000b */
[----:B01----:R-:W-:Y:S01]  /*1c560*/  ENDCOLLECTIVE ;  /* 0x000000000000791b */ /* 0x003fe20003800000 */
.L_x_6609:
[----:B------:R-:W-:Y:S02]  /*1c570*/  IMAD.MOV.U32 R13, RZ, RZ, R2 ;  /* 0x000000ffff0d7224 */ /* 0x000fe400078e0002 */
[----:B------:R-:W-:Y:S02]  /*1c580*/  IMAD.MOV.U32 R12, RZ, RZ, 0x2 ;  /* 0x00000002ff0c7424 */ /* 0x000fe400078e00ff */
[----:B------:R-:W-:Y:S02]  /*1c590*/  IMAD R0, R0, R7, RZ ;  /* 0x0000000700007224 */ /* 0x000fe400078e02ff */
[----:B------:R-:W-:-:S03]  /*1c5a0*/  VIADD R7, R8, 0x10 ;  /* 0x0000001008077836 */ /* 0x000fc60000000000 */
[----:B------:R-:W-:Y:S02]  /*1c5b0*/  ISETP.GE.AND P1, PT, R8, R0, PT ;  /* 0x000000000800720c */ /* 0x000fe40003f26270 */
[----:B------:R0:W-:Y:S11]  /*1c5c0*/  STL [R1+0x40], R7 ;  /* 0x0000400701007387 */ /* 0x0001f60000100800 */
        /* <DEDUP_REMOVED lines=16> */
.L_x_6610:
        /* <DEDUP_REMOVED lines=10> */
.L_x_6611:
        /* <DEDUP_REMOVED lines=11> */
.L_x_6612:
        /* <DEDUP_REMOVED lines=14> */
.L_x_6613:
[----:B------:R-:W-:Y:S01]  /*1c900*/  IMAD.MOV.U32 R3, RZ, RZ, R14 ;  /* 0x000000ffff037224 */ /* 0x000fe200078e000e */
[----:B------:R-:W-:Y:S06]  /*1c910*/  BRA `(.L_x_6614) ;  /* 0xffffff9800ec7947 */ /* 0x000fec000383ffff */
.L_x_6484:
[----:B------:R-:W2:Y:S04]  /*1c920*/  LDL.LU R13, [R1+0x34] ;  /* 0x00003400010d7983 */ /* 0x000ea80000300800 */
[----:B------:R-:W3:Y:S04]  /*1c930*/  LDL.LU R12, [R1+0x38] ;  /* 0x00003800010c7983 */ /* 0x000ee80000300800 */
[----:B------:R-:W4:Y:S04]  /*1c940*/  LDL.LU R11, [R1+0x40] ;  /* 0x00004000010b7983 */ /* 0x000f280000300800 */
[----:B------:R-:W5:Y:S04]  /*1c950*/  LDL.LU R9, [R1+0x58] ;  /* 0x0000580001097983 */ /* 0x000f680000300800 */
[----:B------:R-:W5:Y:S01]  /*1c960*/  LDL.LU R8, [R1+0x4] ;  /* 0x0000040001087983 */ /* 0x000f620000300800 */
[----:B------:R-:W-:Y:S01]  /*1c970*/  BSSY B0, `(.L_x_6615) ;  /* 0x0000017000007945 */ /* 0x000fe20003800000 */
[----:B------:R-:W-:-:S02]  /*1c980*/  IMAD.MOV.U32 R15, RZ, RZ, -0x1 ;  /* 0xffffffffff0f7424 */ /* 0x000fc400078e00ff */
[----:B--2---:R-:W-:Y:S02]  /*1c990*/  IMAD R7, R13, R7, RZ ;  /* 0x000000070d077224 */ /* 0x004fe400078e02ff */
[----:B------:R-:W-:-:S03]  /*1c9a0*/  IMAD.MOV.U32 R13, RZ, RZ, R4 ;  /* 0x000000ffff0d7224 */ /* 0x000fc600078e0004 */
[-C--:B---3--:R-:W-:Y:S01]  /*1c9b0*/  ISETP.GE.AND P2, PT, R12, R7.reuse, PT ;  /* 0x000000070c00720c */ /* 0x088fe20003f46270 */
[----:B------:R-:W-:Y:S01]  /*1c9c0*/  IMAD.MOV.U32 R12, RZ, RZ, RZ ;  /* 0x000000ffff0c7224 */ /* 0x000fe200078e00ff */
[-C--:B----4-:R-:W-:Y:S01]  /*1c9d0*/  ISETP.GE.AND P3, PT, R11, R7.reuse, PT ;  /* 0x000000070b00720c */ /* 0x090fe20003f66270 */
[----:B------:R-:W-:Y:S01]  /*1c9e0*/  IMAD.MOV.U32 R11, RZ, RZ, 0x181f ;  /* 0x0000181fff0b7424 */ /* 0x000fe200078e00ff */
[----:B-----5:R-:W-:Y:S02]  /*1c9f0*/  ISETP.GE.AND P4, PT, R9, R7, PT ;  /* 0x000000070900720c */ /* 0x020fe40003f86270 */
[----:B------:R-:W-:-:S07]  /*1ca00*/  LOP3.LUT R8, R8, 0xffffffdf, RZ, 0xc0, !PT ;  /* 0xffffffdf08087812 */ /* 0x000fce00078ec0ff */
        /* <DEDUP_REMOVED lines=13> */
.L_x_6616:
[----:B------:R-:W-:Y:S05]  /*1cae0*/  BSYNC B0 ;  /* 0x0000000000007941 */ /* 0x000fea0003800000 */
.L_x_6615:
[----:B------:R0:W-:Y:S04]  /*1caf0*/  STL [R1+0x6c], R16 ;  /* 0x00006c1001007387 */ /* 0x0001e80000100800 */
[----:B0-----:R0:W5:Y:S04]  /*1cb00*/  LDL.LU R16, [R1+0x4] ;  /* 0x0000040001107983 */ /* 0x0011680000300800 */
[----:B------:R1:W-:Y:S04]  /*1cb10*/  STL [R1+0x68], R7 ;  /* 0x0000680701007387 */ /* 0x0003e80000100800 */
[----:B-1----:R0:W5:Y:S01]  /*1cb20*/  LDL R7, [R1+0x10] ;  /* 0x0000100001077983 */ /* 0x0021620000100800 */
[----:B------:R-:W-:-:S02]  /*1cb30*/  IMAD.MOV.U32 R13, RZ, RZ, R0 ;  /* 0x000000ffff0d7224 */ /* 0x000fc400078e0000 */
[----:B------:R-:W-:Y:S02]  /*1cb40*/  IMAD.MOV.U32 R12, RZ, RZ, RZ ;  /* 0x000000ffff0c7224 */ /* 0x000fe400078e00ff */
[----:B------:R-:W-:Y:S02]  /*1cb50*/  IMAD.MOV.U32 R11, RZ, RZ, 0x181f ;  /* 0x0000181fff0b7424 */ /* 0x000fe400078e00ff */
[----:B------:R-:W-:Y:S02]  /*1cb60*/  IMAD.MOV.U32 R15, RZ, RZ, -0x1 ;  /* 0xffffffffff0f7424 */ /* 0x000fe400078e00ff */
[----:B0-----:R-:W-:-:S07]  /*1cb70*/  IMAD.MOV.U32 R8, RZ, RZ, R14 ;  /* 0x000000ffff087224 */ /* 0x001fce00078e000e */
[----:B-----5:R-:W-:Y:S05]  /*1cb80*/  WARPSYNC.COLLECTIVE R15, `(.L_x_6617) ;  /* 0x000000000f087348 */ /* 0x020fea0003c00000 */
[----:B------:R0:W1:Y:S02]  /*1cb90*/  SHFL.IDX P6, R14, R13, R12, R11 ;  /* 0x0000000c0d0e7389 */ /* 0x00006400000c000b */
[----:B01---5:R-:W-:Y:S01]  /*1cba0*/  ENDCOLLECTIVE ;  /* 0x000000000000791b */ /* 0x023fe20003800000 */
.L_x_6617:
        /* <DEDUP_REMOVED lines=35> */
[C---:B------:R-:W-:Y:S02]  /*1cde0*/  LOP3.LUT P5, RZ, R16.reuse, 0x4, RZ, 0xc0, !PT ;  /* 0x0000000410ff7812 */ /* 0x040fe400078ac0ff */
[----:B------:R-:W-:Y:S01]  /*1cdf0*/  @!P3 LOP3.LUT R8, R5, 0x40, RZ, 0xc0, !PT ;  /* 0x000000400508b812 */ /* 0x000fe200078ec0ff */
[----:B------:R0:W-:Y:S01]  /*1ce00*/  @!P2 LDGSTS.E.BYPASS.LTC128B.128 [R7+0x32400], desc[UR38][R2.64+0x300], P6 ;  /* 0x324003000207afae */ /* 0x0001e2000b101d66 */
[----:B------:R-:W-:Y:S02]  /*1ce10*/  LOP3.LUT R16, R16, 0xfffdffff, RZ, 0xc0, !PT ;  /* 0xfffdffff10107812 */ /* 0x000fe400078ec0ff */
[----:B------:R-:W-:-:S07]  /*1ce20*/  @!P3 SHF.R.U32.HI R8, RZ, 0x2, R8 ;  /* 0x00000002ff08b819 */ /* 0x000fce0000011608 */
[----:B0-----:R-:W-:Y:S05]  /*1ce30*/  WARPSYNC.COLLECTIVE R15, `(.L_x_6618) ;  /* 0x000000000f087348 */ /* 0x001fea0003c00000 */
[----:B------:R1:W2:Y:S02]  /*1ce40*/  SHFL.IDX P6, R14, R13, R12, R11 ;  /* 0x0000000c0d0e7389 */ /* 0x0002a400000c000b */
[----:B012---:R-:W-:Y:S01]  /*1ce50*/  ENDCOLLECTIVE ;  /* 0x000000000000791b */ /* 0x007fe20003800000 */
.L_x_6618:
        /* <DEDUP_REMOVED lines=12> */
[----:B------:R-:W-:Y:S01]  /*1cf20*/  @!P3 ISETP.NE.U32.AND P4, PT, R8, RZ, PT ;  /* 0x000000ff0800b20c */ /* 0x000fe20003f85070 */
[----:B0-----:R-:W-:-:S12]  /*1cf30*/  IMAD.MOV.U32 R9, RZ, RZ, R14 ;  /* 0x000000ffff097224 */ /* 0x001fd800078e000e */
[----:B------:R-:W-:Y:S05]  /*1cf40*/  WARPSYNC.COLLECTIVE R15, `(.L_x_6619) ;  /* 0x000000000f087348 */ /* 0x000fea0003c00000 */
[----:B------:R0:W1:Y:S02]  /*1cf50*/  SHFL.IDX P6, R14, R13, R12, R11 ;  /* 0x0000000c0d0e7389 */ /* 0x00006400000c000b */
[----:B01----:R-:W-:Y:S01]  /*1cf60*/  ENDCOLLECTIVE ;  /* 0x000000000000791b */ /* 0x003fe20003800000 */
.L_x_6619:
        /* <DEDUP_REMOVED lines=29> */
.L_x_6620:
        /* <DEDUP_REMOVED lines=13> */
.L_x_6621:
[----:B------:R-:W-:Y:S02]  /*1d210*/  @!P4 LOP3.LUT R8, R6, 0x80, RZ, 0xc0, !PT ;  /* 0x000000800608c812 */ /* 0x000fe400078ec0ff */
[----:B------:R-:W-:Y:S02]  /*1d220*/  @!P4 LOP3.LUT R2, R5, 0x40, RZ, 0xc0, !PT ;  /* 0x000000400502c812 */ /* 0x000fe400078ec0ff */
[----:B------:R-:W-:Y:S02]  /*1d230*/  @!P4 SHF.R.U32.HI R8, RZ, 0x3, R8 ;  /* 0x00000003ff08c819 */ /* 0x000fe40000011608 */
[----:B------:R-:W-:Y:S02]  /*1d240*/  @!P4 SHF.R.U32.HI R9, RZ, 0x2, R2 ;  /* 0x00000002ff09c819 */ /* 0x000fe40000011602 */
[----:B------:R-:W-:Y:S01]  /*1d250*/  @!P4 ISETP.NE.U32.AND P3, PT, R8, RZ, PT ;  /* 0x000000ff0800c20c */ /* 0x000fe20003f65070 */
[----:B------:R-:W0:Y:S01]  /*1d260*/  S2R R15, SR_TID.X ;  /* 0x00000000000f7919 */ /* 0x000e220000002100 */
[----:B------:R-:W-:Y:S01]  /*1d270*/  IMAD.MOV.U32 R3, RZ, RZ, R14 ;  /* 0x000000ffff037224 */ /* 0x000fe200078e000e */
[----:B------:R-:W-:Y:S01]  /*1d280*/  @!P4 ISETP.NE.U32.AND P6, PT, R9, RZ, PT ;  /* 0x000000ff0900c20c */ /* 0x000fe20003fc5070 */
[----:B0-----:R-:W-:-:S05]  /*1d290*/  IMAD.SHL.U32 R15, R15, 0x8, RZ ;  /* 0x000000080f0f7824 */ /* 0x001fca00078e00ff */
[----:B------:R-:W-:-:S04]  /*1d2a0*/  LOP3.LUT R15, R15, 0x38, RZ, 0xc0, !PT ;  /* 0x000000380f0f7812 */ /* 0x000fc800078ec0ff */
        /* <DEDUP_REMOVED lines=11> */
[----:B------:R0:W5:Y:S10]  /*1d360*/  LDL.LU R16, [R1+0x6c] ;  /* 0x00006c0001107983 */ /* 0x0001740000300800 */
[----:B------:R0:W-:Y:S04]  /*1d370*/  @!P4 LDGSTS.E.BYPASS.LTC128B.128 [R7+0x2b400], desc[UR38][R2.64+0x100], !P2 ;  /* 0x2b4001000207cfae */ /* 0x0001e8000d101d66 */
[----:B------:R0:W-:Y:S04]  /*1d380*/  @!P4 LDGSTS.E.BYPASS.LTC128B.128 [R7+0x2d400], desc[UR38][R2.64+0x180], !P5 ;  /* 0x2d4001800207cfae */ /* 0x0001e8000e901d66 */
[----:B------:R0:W-:Y:S04]  /*1d390*/  @!P4 LDGSTS.E.BYPASS.LTC128B.128 [R7+0x2f400], desc[UR38][R2.64+0x200], !P0 ;  /* 0x2f4002000207cfae */ /* 0x0001e8000c101d66 */
[----:B------:R0:W-:Y:S04]  /*1d3a0*/  @!P4 LDGSTS.E.BYPASS.LTC128B.128 [R7+0x31400], desc[UR38][R2.64+0x280], !P1 ;  /* 0x314002800207cfae */ /* 0x0001e8000c901d66 */
[----:B------:R0:W-:Y:S04]  /*1d3b0*/  @!P4 LDGSTS.E.BYPASS.LTC128B.128 [R7+0x33400], desc[UR38][R2.64+0x300], P6 ;  /* 0x334003000207cfae */ /* 0x0001e8000b101d66 */
[----:B------:R0:W-:Y:S04]  /*1d3c0*/  @!P4 LDGSTS.E.BYPASS.LTC128B.128 [R7+0x35400], desc[UR38][R2.64+0x380], P3 ;  /* 0x354003800207cfae */ /* 0x0001e80009901d66 */
[----:B------:R0:W5:Y:S01]  /*1d3d0*/  LDL.LU R7, [R1+0x68] ;  /* 0x0000680001077983 */ /* 0x0001620000300800 */
[----:B------:R-:W-:-:S02]  /*1d3e0*/  IMAD.MOV.U32 R13, RZ, RZ, R4 ;  /* 0x000000ffff0d7224 */ /* 0x000fc400078e0004 */
[----:B------:R-:W-:Y:S02]  /*1d3f0*/  IMAD.MOV.U32 R12, RZ, RZ, 0x3 ;  /* 0x00000003ff0c7424 */ /* 0x000fe400078e00ff */
[----:B------:R-:W-:-:S07]  /*1d400*/  IMAD.MOV.U32 R15, RZ, RZ, -0x1 ;  /* 0xffffffffff0f7424 */ /* 0x000fce00078e00ff */
[----:B0----5:R-:W-:Y:S05]  /*1d410*/  WARPSYNC.COLLECTIVE R15, `(.L_x_6622) ;  /* 0x000000000f087348 */ /* 0x021fea0003c00000 */
[----:B------:R1:W2:Y:S02]  /*1d420*/  SHFL.IDX P6, R14, R13, R12, R11 ;  /* 0x0000000c0d0e7389 */ /* 0x0002a400000c000b */
[----:B012--5:R-:W-:Y:S01]  /*1d430*/  ENDCOLLECTIVE ;  /* 0x000000000000791b */ /* 0x027fe20003800000 */
.L_x_6622:
[----:B------:R-:W-:Y:S02]  /*1d440*/  IMAD.MOV.U32 R13, RZ, RZ, R0 ;  /* 0x000000ffff0d7224 */ /* 0x000fe400078e0000 */
[----:B------:R-:W-:-:S07]  /*1d450*/  IMAD.MOV.U32 R4, RZ, RZ, R14 ;  /* 0x000000ffff047224 */ /* 0x000fce00078e000e */
[----:B------:R-:W-:Y:S05]  /*1d460*/  WARPSYNC.COLLECTIVE R15, `(.L_x_6623) ;  /* 0x000000000f087348 */ /* 0x000fea0003c00000 */
[----:B------:R0:W1:Y:S02]  /*1d470*/  SHFL.IDX P6, R14, R13, R12, R11 ;  /* 0x0000000c0d0e7389 */ /* 0x00006400000c000b */
[----:B01----:R-:W-:Y:S01]  /*1d480*/  ENDCOLLECTIVE ;  /* 0x000000000000791b */ /* 0x003fe20003800000 */
.L_x_6623:
[----:B------:R-:W-:Y:S01]  /*1d490*/  IMAD.MOV.U32 R0, RZ, RZ, R14 ;  /* 0x000000ffff007224 */ /* 0x000fe200078e000e */
[----:B------:R-:W-:Y:S06]  /*1d4a0*/  BRA `(.L_x_6624) ;  /* 0xffffff9c00d07947 */ /* 0x000fec000383ffff */
.L_x_6489:
[----:B0-----:R-:W3:Y:S02]  /*1d4b0*/  LDL R2, [R1] ;  /* 0x0000000001027983 */ /* 0x001ee40000100800 */
[----:B---3--:R0:W3:Y:S02]  /*1d4c0*/  SYNCS.PHASECHK.TRANS64.TRYWAIT P0, [R2+URZ+0x38820], R0 ;  /* 0x03882000020075a7 */ /* 0x0080e4000800017f */
[----:B---3--:R-:W-:Y:S05]  /*1d4d0*/  @!P0 NANOSLEEP.SYNCS 0x989680 ;  /* 0x009896800000895d */ /* 0x008fea0003900000 */
[----:B------:R-:W3:Y:S02]  /*1d4e0*/  @!P0 SYNCS.PHASECHK.TRANS64 P0, [R2+URZ+0x38820], R0 ;  /* 0x03882000020085a7 */ /* 0x000ee4000800007f */
[----:B---3--:R-:W-:Y:S05]  /*1d4f0*/  @!P0 BRA `(.L_x_6489) ;  /* 0xfffffffc00ec8947 */ /* 0x008fea000383ffff */
[----:B------:R-:W-:Y:S05]  /*1d500*/  BRA `(.L_x_6625) ;  /* 0xffffffa000907947 */ /* 0x000fea000383ffff */
.L_x_6493:
[----:B0-----:R0:W1:Y:S02]  /*1d510*/  SYNCS.PHASECHK.TRANS64.TRYWAIT P0, [R0+URZ+0x38860], R2 ;  /* 0x03886002000075a7 */ /* 0x001064000800017f */
[----:B-1----:R-:W-:Y:S05]  /*1d520*/  @!P0 NANOSLEEP.SYNCS 0x989680 ;  /* 0x009896800000895d */ /* 0x002fea0003900000 */
[----:B------:R-:W1:Y:S02]  /*1d530*/  @!P0 SYNCS.PHASECHK.TRANS64 P0, [R0+URZ+0x38860], R2 ;  /* 0x03886002000085a7 */ /* 0x000e64000800007f */
[----:B-1----:R-:W-:Y:S05]  /*1d540*/  @!P0 BRA `(.L_x_6493) ;  /* 0xfffffffc00f08947 */ /* 0x002fea000383ffff */
[----:B------:R-:W-:Y:S05]  /*1d550*/  BRA `(.L_x_6626) ;  /* 0xffffffa000bc7947 */ /* 0x000fea000383ffff */
.L_x_6512:
[----:B-1----:R1:W3:Y:S02]  /*1d560*/  SYNCS.PHASECHK.TRANS64.TRYWAIT P0, [R3+URZ+0x38840], R2 ;  /* 0x03884002030075a7 */ /* 0x0022e4000800017f */
[----:B---3--:R-:W-:Y:S05]  /*1d570*/  @!P0 NANOSLEEP.SYNCS 0x989680 ;  /* 0x009896800000895d */ /* 0x008fea0003900000 */
[----:B------:R-:W3:Y:S02]  /*1d580*/  @!P0 SYNCS.PHASECHK.TRANS64 P0, [R3+URZ+0x38840], R2 ;  /* 0x03884002030085a7 */ /* 0x000ee4000800007f */
[----:B---3--:R-:W-:Y:S05]  /*1d590*/  @!P0 BRA `(.L_x_6512) ;  /* 0xfffffffc00f08947 */ /* 0x008fea000383ffff */
[----:B------:R-:W-:Y:S05]  /*1d5a0*/  BRA `(.L_x_6627) ;  /* 0xffffffac00c87947 */ /* 0x000fea000383ffff */
.L_x_6517:
[----:B0-----:R0:W3:Y:S02]  /*1d5b0*/  SYNCS.PHASECHK.TRANS64.TRYWAIT P0, [R3+URZ+0x38860], R2 ;  /* 0x03886002030075a7 */ /* 0x0010e4000800017f */
[----:B---3--:R-:W-:Y:S05]  /*1d5c0*/  @!P0 NANOSLEEP.SYNCS 0x989680 ;  /* 0x009896800000895d */ /* 0x008fea0003900000 */
[----:B------:R-:W3:Y:S02]  /*1d5d0*/  @!P0 SYNCS.PHASECHK.TRANS64 P0, [R3+URZ+0x38860], R2 ;  /* 0x03886002030085a7 */ /* 0x000ee4000800007f */
[----:B---3--:R-:W-:Y:S05]  /*1d5e0*/  @!P0 BRA `(.L_x_6517) ;  /* 0xfffffffc00f08947 */ /* 0x008fea000383ffff */
[----:B------:R-:W-:Y:S05]  /*1d5f0*/  BRA `(.L_x_6628) ;  /* 0xffffffb0004c7947 */ /* 0x000fea000383ffff */
.L_x_6532:
[----:B0-----:R0:W1:Y:S02]  /*1d600*/  SYNCS.PHASECHK.TRANS64.TRYWAIT P0, [R4+URZ+0x38840], R2 ;  /* 0x03884002040075a7 */ /* 0x001064000800017f */
[----:B-1----:R-:W-:Y:S05]  /*1d610*/  @!P0 NANOSLEEP.SYNCS 0x989680 ;  /* 0x009896800000895d */ /* 0x002fea0003900000 */
[----:B------:R-:W1:Y:S02]  /*1d620*/  @!P0 SYNCS.PHASECHK.TRANS64 P0, [R4+URZ+0x38840], R2 ;  /* 0x03884002040085a7 */ /* 0x000e64000800007f */
[----:B-1----:R-:W-:Y:S05]  /*1d630*/  @!P0 BRA `(.L_x_6532) ;  /* 0xfffffffc00f08947 */ /* 0x002fea000383ffff */
[----:B------:R-:W-:Y:S05]  /*1d640*/  BRA `(.L_x_6629) ;  /* 0xffffffbc003c7947 */ /* 0x000fea000383ffff */
.L_x_6537:
[----:B-1----:R1:W3:Y:S02]  /*1d650*/  SYNCS.PHASECHK.TRANS64.TRYWAIT P0, [R4+URZ+0x38860], R2 ;  /* 0x03886002040075a7 */ /* 0x0022e4000800017f */
[----:B---3--:R-:W-:Y:S05]  /*1d660*/  @!P0 NANOSLEEP.SYNCS 0x989680 ;  /* 0x009896800000895d */ /* 0x008fea0003900000 */
[----:B------:R-:W3:Y:S02]  /*1d670*/  @!P0 SYNCS.PHASECHK.TRANS64 P0, [R4+URZ+0x38860], R2 ;  /* 0x03886002040085a7 */ /* 0x000ee4000800007f */
[----:B---3--:R-:W-:Y:S05]  /*1d680*/  @!P0 BRA `(.L_x_6537) ;  /* 0xfffffffc00f08947 */ /* 0x008fea000383ffff */
[----:B------:R-:W-:Y:S05]  /*1d690*/  BRA `(.L_x_6630) ;  /* 0xffffffbc00bc7947 */ /* 0x000fea000383ffff */
.L_x_6552:
[----:B-1----:R1:W3:Y:S02]  /*1d6a0*/  SYNCS.PHASECHK.TRANS64.TRYWAIT P0, [R2+URZ+0x38840], R3 ;  /* 0x03884003020075a7 */ /* 0x0022e4000800017f */
[----:B---3--:R-:W-:Y:S05]  /*1d6b0*/  @!P0 NANOSLEEP.SYNCS 0x989680 ;  /* 0x009896800000895d */ /* 0x008fea0003900000 */
[----:B------:R-:W3:Y:S02]  /*1d6c0*/  @!P0 SYNCS.PHASECHK.TRANS64 P0, [R2+URZ+0x38840], R3 ;  /* 0x03884003020085a7 */ /* 0x000ee4000800007f */
[----:B---3--:R-:W-:Y:S05]  /*1d6d0*/  @!P0 BRA `(.L_x_6552) ;  /* 0xfffffffc00f08947 */ /* 0x008fea000383ffff */
[----:B------:R-:W-:Y:S05]  /*1d6e0*/  BRA `(.L_x_6631) ;  /* 0xffffffc800887947 */ /* 0x000fea000383ffff */
.L_x_6557:
[----:B0-----:R0:W3:Y:S02]  /*1d6f0*/  SYNCS.PHASECHK.TRANS64.TRYWAIT P0, [R2+URZ+0x38860], R3 ;  /* 0x03886003020075a7 */ /* 0x0010e4000800017f */
[----:B---3--:R-:W-:Y:S05]  /*1d700*/  @!P0 NANOSLEEP.SYNCS 0x989680 ;  /* 0x009896800000895d */ /* 0x008fea0003900000 */
[----:B------:R-:W3:Y:S02]  /*1d710*/  @!P0 SYNCS.PHASECHK.TRANS64 P0, [R2+URZ+0x38860], R3 ;  /* 0x03886003020085a7 */ /* 0x000ee4000800007f */
[----:B---3--:R-:W-:Y:S05]  /*1d720*/  @!P0 BRA `(.L_x_6557) ;  /* 0xfffffffc00f08947 */ /* 0x008fea000383ffff */
[----:B------:R-:W-:Y:S05]  /*1d730*/  BRA `(.L_x_6632) ;  /* 0xffffffcc000c7947 */ /* 0x000fea000383ffff */
.L_x_6573:
        /* <DEDUP_REMOVED lines=8> */
.L_x_6634:
[----:B------:R-:W-:Y:S05]  /*1d7c0*/  BSYNC B0 ;  /* 0x0000000000007941 */ /* 0x000fea0003800000 */
.L_x_6633:
        /* <DEDUP_REMOVED lines=9> */
.L_x_6635:
        /* <DEDUP_REMOVED lines=18> */
.L_x_6636:
        /* <DEDUP_REMOVED lines=8> */
.L_x_6637:
        /* <DEDUP_REMOVED lines=8> */
.L_x_6638:
        /* <DEDUP_REMOVED lines=8> */
.L_x_6639:
        /* <DEDUP_REMOVED lines=8> */
.L_x_6640:
        /* <DEDUP_REMOVED lines=9> */
.L_x_6641:
[----:B------:R-:W-:Y:S01]  /*1dc10*/  IMAD.MOV.U32 R16, RZ, RZ, R14 ;  /* 0x000000ffff107224 */ /* 0x000fe200078e000e */
[----:B------:R-:W-:Y:S06]  /*1dc20*/  BRA `(.L_x_6642) ;  /* 0xffffffd400487947 */ /* 0x000fec000383ffff */
.L_x_6578:
        /* <DEDUP_REMOVED lines=8> */
.L_x_6644:
[----:B------:R-:W-:Y:S05]  /*1dcb0*/  BSYNC B0 ;  /* 0x0000000000007941 */ /* 0x000fea0003800000 */
.L_x_6643:
        /* <DEDUP_REMOVED lines=10> */
.L_x_6645:
        /* <DEDUP_REMOVED lines=8> */
.L_x_6646:
        /* <DEDUP_REMOVED lines=8> */
.L_x_6647:
        /* <DEDUP_REMOVED lines=8> */
.L_x_6648:
        /* <DEDUP_REMOVED lines=9> */
.L_x_6649:
[----:B------:R-:W-:Y:S01]  /*1df70*/  IMAD.MOV.U32 R16, RZ, RZ, R14 ;  /* 0x000000ffff107224 */ /* 0x000fe200078e000e */
[----:B------:R-:W-:Y:S06]  /*1df80*/  BRA `(.L_x_6650) ;  /* 0xffffffd4000c7947 */ /* 0x000fec000383ffff */
.L_x_6580:
[----:B------:R-:W-:Y:S01]  /*1df90*/  BSSY B0, `(.L_x_6651) ;  /* 0x0000006000007945 */ /* 0x000fe20003800000 */
[----:B------:R-:W-:Y:S01]  /*1dfa0*/  PLOP3.LUT P6, PT, P6, PT, PT, 0x8, 0x0 ;  /* 0x000000000000781c */ /* 0x000fe200037ce170 */
[----:B------:R-:W-:-:S12]  /*1dfb0*/  IMAD.MOV.U32 R15, RZ, RZ, -0x1 ;  /* 0xffffffffff0f7424 */ /* 0x000fd800078e00ff */
[----:B012---:R-:W-:Y:S05]  /*1dfc0*/  WARPSYNC.COLLECTIVE R15, `(.L_x_6652) ;  /* 0x000000000f087348 */ /* 0x007fea0003c00000 */
[----:B------:R-:W-:Y:S01]  /*1dfd0*/  VOTE.ANY R14, PT, P6 ;  /* 0x00000000000e7806 */ /* 0x000fe200030e0100 */
[----:B012---:R-:W-:Y:S06]  /*1dfe0*/  ENDCOLLECTIVE ;  /* 0x000000000000791b */ /* 0x007fec0003800000 */
.L_x_6652:
[----:B------:R-:W-:Y:S05]  /*1dff0*/  BSYNC B0 ;  /* 0x0000000000007941 */ /* 0x000fea0003800000 */
.L_x_6651:
        /* <DEDUP_REMOVED lines=9> */
.L_x_6653:
[----:B------:R-:W-:Y:S01]  /*1e090*/  IMAD.MOV.U32 R17, RZ, RZ, R14 ;  /* 0x000000ffff117224 */ /* 0x000fe200078e000e */
[----:B------:R-:W-:Y:S06]  /*1e0a0*/  BRA `(.L_x_6654) ;  /* 0xffffffd000fc7947 */ /* 0x000fec000383ffff */
.L_x_6582:
[----:B------:R-:W-:Y:S01]  /*1e0b0*/  BSSY B0, `(.L_x_6655) ;  /* 0x0000007000007945 */ /* 0x000fe20003800000 */
[----:B------:R-:W-:Y:S02]  /*1e0c0*/  IMAD.MOV.U32 R13, RZ, RZ, R3 ;  /* 0x000000ffff0d7224 */ /* 0x000fe400078e0003 */
[----:B------:R-:W-:Y:S02]  /*1e0d0*/  IMAD.MOV.U32 R11, RZ, RZ, 0x1f ;  /* 0x0000001fff0b7424 */ /* 0x000fe400078e00ff */
[----:B------:R-:W-:-:S07]  /*1e0e0*/  IMAD.MOV.U32 R15, RZ, RZ, -0x1 ;  /* 0xffffffffff0f7424 */ /* 0x000fce00078e00ff */
[----:B01234-:R-:W-:Y:S05]  /*1e0f0*/  WARPSYNC.COLLECTIVE R15, `(.L_x_6656) ;  /* 0x000000000f087348 */ /* 0x01ffea0003c00000 */
[----:B------:R0:W0:Y:S02]  /*1e100*/  SHFL.IDX P6, R14, R13, R12, R11 ;  /* 0x0000000c0d0e7389 */ /* 0x00002400000c000b */
[----:B01234-:R-:W-:Y:S01]  /*1e110*/  ENDCOLLECTIVE ;  /* 0x000000000000791b */ /* 0x01ffe20003800000 */
.L_x_6656:
[----:B------:R-:W-:Y:S05]  /*1e120*/  BSYNC B0 ;  /* 0x0000000000007941 */ /* 0x000fea0003800000 */
.L_x_6655:
[----:B------:R-:W-:Y:S01]  /*1e130*/  IMAD.MOV.U32 R3, RZ, RZ, R14 ;  /* 0x000000ffff037224 */ /* 0x000fe200078e000e */
[----:B------:R-:W-:Y:S06]  /*1e140*/  BRA `(.L_x_6657) ;  /* 0xffffffd000f07947 */ /* 0x000fec000383ffff */
.L_x_6586:
[----:B0-----:R0:W1:Y:S02]  /*1e150*/  SYNCS.PHASECHK.TRANS64.TRYWAIT P0, [R0+URZ+0x38820], R3 ;  /* 0x03882003000075a7 */ /* 0x001064000800017f */
[----:B-1----:R-:W-:Y:S05]  /*1e160*/  @!P0 NANOSLEEP.SYNCS 0x989680 ;  /* 0x009896800000895d */ /* 0x002fea0003900000 */
[----:B------:R-:W1:Y:S02]  /*1e170*/  @!P0 SYNCS.PHASECHK.TRANS64 P0, [R0+URZ+0x38820], R3 ;  /* 0x03882003000085a7 */ /* 0x000e64000800007f */
[----:B-1----:R-:W-:Y:S05]  /*1e180*/  @!P0 BRA `(.L_x_6586) ;  /* 0xfffffffc00f08947 */ /* 0x002fea000383ffff */
[----:B------:R-:W-:Y:S05]  /*1e190*/  BRA `(.L_x_6658) ;  /* 0xffffffd800747947 */ /* 0x000fea000383ffff */
.L_x_6587:
        /* <DEDUP_REMOVED lines=11> */
.L_x_6660:
[----:B------:R-:W-:Y:S05]  /*1e250*/  BSYNC B0 ;  /* 0x0000000000007941 */ /* 0x000fea0003800000 */
.L_x_6659:
[----:B------:R-:W-:Y:S05]  /*1e260*/  BRA `(.L_x_6661) ;  /* 0xffffffd8005c7947 */ /* 0x000fea000383ffff */
.L_x_6590:
[----:B------:R-:W-:Y:S01]  /*1e270*/  BSSY B1, `(.L_x_6662) ;  /* 0x0000006000017945 */ /* 0x000fe20003800000 */
[----:B------:R-:W-:-:S07]  /*1e280*/  IMAD.MOV.U32 R15, RZ, RZ, -0x1 ;  /* 0xffffffffff0f7424 */ /* 0x000fce00078e00ff */
[----:B012---:R-:W-:Y:S05]  /*1e290*/  WARPSYNC.COLLECTIVE R15, `(.L_x_6663) ;  /* 0x000000000f0c7348 */ /* 0x007fea0003c00000 */
[----:B------:R-:W-:Y:S02]  /*1e2a0*/  ELECT P6, UR62, PT ;  /* 0x00000000003e782f */ /* 0x000fe400038c0000 */
[----:B------:R-:W-:Y:S01]  /*1e2b0*/  MOV R14, UR62 ;  /* 0x0000003e000e7c02 */ /* 0x000fe20008000f00 */
[----:B012---:R-:W-:Y:S10]  /*1e2c0*/  ENDCOLLECTIVE ;  /* 0x000000000000791b */ /* 0x007ff40003800000 */
.L_x_6663:
[----:B------:R-:W-:Y:S05]  /*1e2d0*/  BSYNC B1 ;  /* 0x0000000000017941 */ /* 0x000fea0003800000 */
.L_x_6662:
[----:B------:R-:W-:Y:S05]  /*1e2e0*/  BRA `(.L_x_6664) ;  /* 0xffffffd800547947 */ /* 0x000fea000383ffff */
.L_x_6592:
[----:B0-----:R0:W1:Y:S02]  /*1e2f0*/  SYNCS.PHASECHK.TRANS64.TRYWAIT P0, [R6+URZ], R5 ;  /* 0x00000005060075a7 */ /* 0x001064000800017f */
[----:B-1----:R-:W-:Y:S05]  /*1e300*/  @!P0 NANOSLEEP.SYNCS 0x989680 ;  /* 0x009896800000895d */ /* 0x002fea0003900000 */
[----:B------:R-:W1:Y:S02]  /*1e310*/  @!P0 SYNCS.PHASECHK.TRANS64 P0, [R6+URZ], R5 ;  /* 0x00000005060085a7 */ /* 0x000e64000800007f */
[----:B-1----:R-:W-:Y:S05]  /*1e320*/  @!P0 BRA `(.L_x_6592) ;  /* 0xfffffffc00f08947 */ /* 0x002fea000383ffff */
[----:B------:R-:W-:Y:S05]  /*1e330*/  BRA `(.L_x_6665) ;  /* 0xffffffd800907947 */ /* 0x000fea000383ffff */
.L_x_6593:
[----:B-1----:R1:W2:Y:S02]  /*1e340*/  SYNCS.PHASECHK.TRANS64.TRYWAIT P0, [R7+URZ], R2 ;  /* 0x00000002070075a7 */ /* 0x0022a4000800017f */
[----:B--2---:R-:W-:Y:S05]  /*1e350*/  @!P0 NANOSLEEP.SYNCS 0x989680 ;  /* 0x009896800000895d */ /* 0x004fea0003900000 */
[----:B------:R-:W2:Y:S02]  /*1e360*/  @!P0 SYNCS.PHASECHK.TRANS64 P0, [R7+URZ], R2 ;  /* 0x00000002070085a7 */ /* 0x000ea4000800007f */
[----:B--2---:R-:W-:Y:S05]  /*1e370*/  @!P0 BRA `(.L_x_6593) ;  /* 0xfffffffc00f08947 */ /* 0x004fea000383ffff */
[----:B------:R-:W-:Y:S05]  /*1e380*/  BRA `(.L_x_6666) ;  /* 0xffffffd800847947 */ /* 0x000fea000383ffff */
.L_x_6595:
[----:B--2---:R2:W3:Y:S02]  /*1e390*/  SYNCS.PHASECHK.TRANS64.TRYWAIT P0, [R4+URZ], R5 ;  /* 0x00000005040075a7 */ /* 0x0044e4000800017f */
[----:B---3--:R-:W-:Y:S05]  /*1e3a0*/  @!P0 NANOSLEEP.SYNCS 0x989680 ;  /* 0x009896800000895d */ /* 0x008fea0003900000 */
[----:B------:R-:W3:Y:S02]  /*1e3b0*/  @!P0 SYNCS.PHASECHK.TRANS64 P0, [R4+URZ], R5 ;  /* 0x00000005040085a7 */ /* 0x000ee4000800007f */
[----:B---3--:R-:W-:Y:S05]  /*1e3c0*/  @!P0 BRA `(.L_x_6595) ;  /* 0xfffffffc00f08947 */ /* 0x008fea000383ffff */
[----:B------:R-:W-:Y:S05]  /*1e3d0*/  BRA `(.L_x_6667) ;  /* 0xffffffd8008c7947 */ /* 0x000fea000383ffff */
.L_x_6668:
        /* <DEDUP_REMOVED lines=10> */
.L_x_15126:


//--------------------- .text._ZN7cutlass13device_kernelIN5flash11enable_sm90INS1_16FlashAttnFwdSm90INS1_25CollectiveMainloopFwdSm90ILi2EN4cute5tupleIJNS5_1CILi1EEES8_S8_EEENS6_IJNS7_ILi64EEESA_SA_EEELi512ENS_10bfloat16_tEfNS_4arch4Sm90ELb0ELb1ELb0ELb1ELb0ELb1ELb1ELb0ELb0ELb1ELb0ELb0EEENS1_21CollectiveEpilogueFwdINS6_IJSA_NS7_ILi512EEESA_EEES9_SC_SE_Li256ELb1ELb1ELb0ELb0EEENS1_36VarlenDynamicPersistentTileSchedulerILi64ELi64ELi256ELi128ELb0ELb1ELb1ELb1ELb0ELb1EEEEEEEEEvNT_6ParamsE --------------------------
	.section	.text._ZN7cutlass13device_kernelIN5flash11enable_sm90INS1_16FlashAttnFwdSm90INS1_25CollectiveMainloopFwdSm90ILi2EN4cute5tupleIJNS5_1CILi1EEES8_S8_EEENS6_IJNS7_ILi64EEESA_SA_EEELi512ENS_10bfloat16_tEfNS_4arch4Sm90ELb0ELb1ELb0ELb1ELb0ELb1ELb1ELb0ELb0ELb1ELb0ELb0EEENS1_21CollectiveEpilogueFwdINS6_IJSA_NS7_ILi512EEESA_EEES9_SC_SE_Li256ELb1ELb1ELb0ELb0EEENS1_36VarlenDynamicPersistentTileSchedulerILi64ELi64ELi256ELi128ELb0ELb1ELb1ELb1ELb0ELb1EEEEEEEEEvNT_6ParamsE,"ax",@progbits
	.align	128
.text._ZN7cutlass13device_kernelIN5flash11enable_sm90INS1_16FlashAttnFwdSm90INS1_25CollectiveMainloopFwdSm90ILi2EN4cute5tupleIJNS5_1CILi1EEES8_S8_EEENS6_IJNS7_ILi64EEESA_SA_EEELi512ENS_10bfloat16_tEfNS_4arch4Sm90ELb0ELb1ELb0ELb1ELb0ELb1ELb1ELb0ELb0ELb1ELb0ELb0EEENS1_21CollectiveEpilogueFwdINS6_IJSA_NS7_ILi512EEESA_EEES9_SC_SE_Li256ELb1ELb1ELb0ELb0EEENS1_36VarlenDynamicPersistentTileSchedulerILi64ELi64ELi256ELi128ELb0ELb1ELb1ELb1ELb0ELb1EEEEEEEEEvNT_6ParamsE:
        .type           _ZN7cutlass13device_kernelIN5flash11enable_sm90INS1_16FlashAttnFwdSm90INS1_25CollectiveMainloopFwdSm90ILi2EN4cute5tupleIJNS5_1CILi1EEES8_S8_EEENS6_IJNS7_ILi64EEESA_SA_EEELi512ENS_10bfloat16_tEfNS_4arch4Sm90ELb0ELb1ELb0ELb1ELb0ELb1ELb1ELb0ELb0ELb1ELb0ELb0EEENS1_21CollectiveEpilogueFwdINS6_IJSA_NS7_ILi512EEESA_EEES9_SC_SE_Li256ELb1ELb1ELb0ELb0EEENS1_36VarlenDynamicPersistentTileSchedulerILi64ELi64ELi256ELi128ELb0ELb1ELb1ELb1ELb0ELb1EEEEEEEEEvNT_6ParamsE,@function
        .size           _ZN7cutlass13device_kernelIN5flash11enable_sm90INS1_16FlashAttnFwdSm90INS1_25CollectiveMainloopFwdSm90ILi2EN4cute5tupleIJNS5_1CILi1EEES8_S8_EEENS6_IJNS7_ILi64EEESA_SA_EEELi512ENS_10bfloat16_tEfNS_4arch4Sm90ELb0ELb1ELb0ELb1ELb0ELb1ELb1ELb0ELb0ELb1ELb0ELb0EEENS1_21CollectiveEpilogueFwdINS6_IJSA_NS7_ILi512EEESA_EEES9_SC_SE_Li256ELb1ELb1ELb0ELb0EEENS1_36VarlenDynamicPersistentTileSchedulerILi64ELi64ELi256ELi128ELb0ELb1ELb1ELb1ELb0ELb1EEEEEEEEEvNT_6ParamsE,(.L_x_15127 - _ZN7cutlass13device_kernelIN5flash11enable_sm90INS1_16FlashAttnFwdSm90INS1_25CollectiveMainloopFwdSm90ILi2EN4cute5tupleIJNS5_1CILi1EEES8_S8_EEENS6_IJNS7_ILi64EEESA_SA_EEELi512ENS_10bfloat16_tEfNS_4arch4Sm90ELb0ELb1ELb0ELb1ELb0ELb1ELb1ELb0ELb0ELb1ELb0ELb0EEENS1_21CollectiveEpilogueFwdINS6_IJSA_NS7_ILi512EEESA_EEES9_SC_SE_Li256ELb1ELb1ELb0ELb0EEENS1_36VarlenDynamicPersistentTileSchedulerILi64ELi64ELi256ELi128ELb0ELb1ELb1ELb1ELb0ELb1EEEEEEEEEvNT_6ParamsE)
        .other          _ZN7cutlass13device_kernelIN5flash11enable_sm90INS1_16FlashAttnFwdSm90INS1_25CollectiveMainloopFwdSm90ILi2EN4cute5tupleIJNS5_1CILi1EEES8_S8_EEENS6_IJNS7_ILi64EEESA_SA_EEELi512ENS_10bfloat16_tEfNS_4arch4Sm90ELb0ELb1ELb0ELb1ELb0ELb1ELb1ELb0ELb0ELb1ELb0ELb0EEENS1_21CollectiveEpilogueFwdINS6_IJSA_NS7_ILi512EEESA_EEES9_SC_SE_Li256ELb1ELb1ELb0ELb0EEENS1_36VarlenDynamicPersistentTileSchedulerILi64ELi64ELi256ELi128ELb0ELb1ELb1ELb1ELb0ELb1EEEEEEEEEvNT_6ParamsE,@"STO_CUDA_ENTRY STV_DEFAULT"
_ZN7cutlass13device_kernelIN5flash11enable_sm90INS1_16FlashAttnFwdSm90INS1_25CollectiveMainloopFwdSm90ILi2EN4cute5tupleIJNS5_1CILi1EEES8_S8_EEENS6_IJNS7_ILi64EEESA_SA_EEELi512ENS_10bfloat16_tEfNS_4arch4Sm90ELb0ELb1ELb0ELb1ELb0ELb1ELb1ELb0ELb0ELb1ELb0ELb0EEENS1_21CollectiveEpilogueFwdINS6_IJSA_NS7_ILi512EEESA_EEES9_SC_SE_Li256ELb1ELb1ELb0ELb0EEENS1_36VarlenDynamicPersistentTileSchedulerILi64ELi64ELi256ELi128ELb0ELb1ELb1ELb1ELb0ELb1EEEEEEEEEvNT_6ParamsE:
        /* <DEDUP_REMOVED lines=24> */
.L_x_6670:
[----:B------:R-:W-:Y:S05]  /*0180*/  BSYNC B0 ;  /* 0x0000000000007941 */ /* 0x000fea0003800000 */
.L_x_6669:
        /* <DEDUP_REMOVED lines=21> */
[----:B0-----:R0:W1:Y:S01]  /*02e0*/  @UP1 SYNCS.EXCH.64 URZ, [UR8+0x38800], UR4 ;  /* 0x03880004083f15b2 */ /* 0x0010620008000100 */
[----:B------:R0:W2:Y:S04]  /*02f0*/  @UP2 SYNCS.EXCH.64 URZ, [UR8+0x38810], UR4 ;  /* 0x03881004083f25b2 */ /* 0x0000a80008000100 */
[----:B------:R0:W3:Y:S01]  /*0300*/  @UP3 SYNCS.EXCH.64 URZ, [UR8+0x38820], UR6 ;  /* 0x03882006083f35b2 */ /* 0x0000e20008000100 */
        /* <DEDUP_REMOVED lines=14> */
[----:B----4-:R-:W-:Y:S01]  /*03f0*/  NOP ;  /* 0x0000000000007918 */ /* 0x010fe20000000000 */
.L_x_6671:
[----:B------:R-:W4:Y:S01]  /*0400*/  SHFL.IDX PT, R2, R0, RZ, 0x1f ;  /* 0x00001fff00027589 */ /* 0x000f2200000e0000 */
[----:B------:R-:W-:Y:S01]  /*0410*/  NOP ;  /* 0x0000000000007918 */ /* 0x000fe20000000000 */
[----:B----4-:R-:W-:-:S13]  /*0420*/  ISETP.NE.AND P0, PT, R2, RZ, PT ;  /* 0x000000ff0200720c */ /* 0x010fda0003f05270 */
        /* <DEDUP_REMOVED lines=18> */
[----:B----4-:R-:W-:Y:S01]  /*0550*/  NOP ;  /* 0x0000000000007918 */ /* 0x010fe20000000000 */
.L_x_6672:
[----:B------:R-:W4:Y:S01]  /*0560*/  SHFL.IDX PT, R2, R0, RZ, 0x1f ;  /* 0x00001fff00027589 */ /* 0x000f2200000e0000 */
[----:B------:R-:W-:Y:S01]  /*0570*/  NOP ;  /* 0x0000000000007918 */ /* 0x000fe20000000000 */
[----:B----4-:R-:W-:-:S13]  /*0580*/  ISETP.NE.AND P0, PT, R2, RZ, PT ;  /* 0x000000ff0200720c */ /* 0x010fda0003f05270 */
        /* <DEDUP_REMOVED lines=15> */
.L_x_6673:
        /* <DEDUP_REMOVED lines=22> */
.L_x_6674:
        /* <DEDUP_REMOVED lines=22> */
.L_x_6675:
[----:B------:R-:W-:Y:S01]  /*0940*/  PLOP3.LUT P0, PT, PT, PT, UP0, 0x80, 0x0 ;  /* 0x000000000000781c */ /* 0x000fe20003f0f008 */
[----:B------:R-:W-:Y:S01]  /*0950*/  UMOV UR36, 0x1 ;  /* 0x0000000100247882 */ /* 0x000fe20000000000 */
[----:B------:R-:W-:Y:S01]  /*0960*/  NOP ;  /* 0x0000000000007918 */ /* 0x000fe20000000000 */
[----:B------:R-:W-:Y:S01]  /*0970*/  USEL UR36, UR36, 0x2, !UP0 ;  /* 0x0000000224247887 */ /* 0x000fe2000c000000 */
[----:B------:R-:W-:Y:S01]  /*0980*/  BSSY B9, `(.L_x_6676) ;  /* 0x0002608000097945 */ /* 0x000fe20003800000 */
[----:B------:R-:W-:Y:S01]  /*0990*/  ULDC.64 UR50, c[0x0][0x208] ;  /* 0x0000820000327ab9 */ /* 0x000fe20000000a00 */
[----:B0123--:R-:W-:Y:S07]  /*09a0*/  BAR.SYNC.DEFER_BLOCKING 0x0 ;  /* 0x0000000000007b1d */ /* 0x00ffee0000010000 */
[----:B------:R-:W-:Y:S05]  /*09b0*/  @!P0 BRA `(.L_x_6677) ;  /* 0x000001b800e88947 */ /* 0x000fea0003800000 */
.L_x_6678:
[----:B------:R-:W-:-:S08]  /*09c0*/  NOP ;  /* 0x0000000000007918 */ /* 0x000fd00000000000 */
[----:B------:R-:W0:Y:S02]  /*09d0*/  USETMAXREG.TRY_ALLOC.CTAPOOL UP0, 0xf0 ;  /* 0x000000f0000079c8 */ /* 0x000e240008000600 */
[----:B0-----:R-:W-:-:S13]  /*09e0*/  PLOP3.LUT P0, PT, PT, PT, UP0, 0x80, 0x0 ;  /* 0x000000000000781c */ /* 0x001fda0003f0f008 */
[----:B------:R-:W-:Y:S05]  /*09f0*/  @!P0 BRA `(.L_x_6678) ;  /* 0xfffffffc00f08947 */ /* 0x000fea000383ffff */
[----:B------:R-:W-:Y:S01]  /*0a00*/  SHF.R.U32.HI R0, RZ, 0x7, R4 ;  /* 0x00000007ff007819 */ /* 0x000fe20000011604 */
[----:B------:R-:W0:Y:S01]  /*0a10*/  S2UR UR5, SR_CgaCtaId ;  /* 0x00000000000579c3 */ /* 0x000e220000008800 */
[----:B------:R-:W-:Y:S02]  /*0a20*/  UMOV UR4, 0x400 ;  /* 0x0000040000047882 */ /* 0x000fe40000000000 */
[----:B------:R-:W-:-:S13]  /*0a30*/  ISETP.NE.AND P0, PT, R0, 0x1, PT ;  /* 0x000000010000780c */ /* 0x000fda0003f05270 */
[----:B------:R-:W-:Y:S06]  /*0a40*/  @!P0 BAR.ARV 0x8, 0x100 ;  /* 0x0204000000008b1d */ /* 0x000fec0000002000 */
[----:B------:R-:W-:Y:S01]  /*0a50*/  ISETP.GE.U32.AND P0, PT, R4, 0x100, PT ;  /* 0x000001000400780c */ /* 0x000fe20003f06070 */
[----:B0-----:R-:W-:-:S06]  /*0a60*/  ULEA UR4, UR5, UR4, 0x18 ;  /* 0x0000000405047291 */ /* 0x001fcc000f8ec03f */
[----:B------:R-:W-:Y:S01]  /*0a70*/  IMAD.U32 R18, RZ, RZ, UR4 ;  /* 0x00000004ff127e24 */ /* 0x000fe2000f8e00ff */
[----:B------:R-:W-:-:S05]  /*0a80*/  ULDC UR4, c[0x0][0xd3c] ;  /* 0x00034f0000047ab9 */ /* 0x000fca0000000800 */
[----:B------:R-:W-:Y:S08]  /*0a90*/  @P0 BAR.ARV 0xf, 0x100 ;  /* 0x03c4000000000b1d */ /* 0x000ff00000002000 */
[----:B------:R-:W-:Y:S06]  /*0aa0*/  BAR.SYNC.DEFER_BLOCKING 0x5, 0x180 ;  /* 0x0146000000007b1d */ /* 0x000fec0000010000 */
[----:B------:R-:W0:Y:S02]  /*0ab0*/  LDS.128 R24, [R18+0x388d0] ;  /* 0x0388d00012187984 */ /* 0x000e240000000c00 */
[----:B------:R-:W-:Y:S06]  /*0ac0*/  BAR.ARV 0x4, 0x180 ;  /* 0x0106000000007b1d */ /* 0x000fec0000002000 */
[----:B0-----:R-:W-:-:S13]  /*0ad0*/  ISETP.GE.AND P0, PT, R27, UR4, PT ;  /* 0x000000041b007c0c */ /* 0x001fda000bf06270 */
[----:B------:R-:W-:Y:S05]  /*0ae0*/  @P0 BRA `(.L_x_6679) ;  /* 0x0000025c00c40947 */ /* 0x000fea0003800000 */
[----:B------:R-:W-:Y:S01]  /*0af0*/  VIADD R14, R4, 0xffffff80 ;  /* 0xffffff80040e7836 */ /* 0x000fe20000000000 */
[----:B------:R-:W-:Y:S01]  /*0b00*/  ULOP3.LUT UR47, UR36, 0x1, URZ, 0xfc, !UPT ;  /* 0x00000001242f7892 */ /* 0x000fe2000f8efc3f */
[----:B------:R-:W-:Y:S02]  /*0b10*/  IMAD.MOV.U32 R210, RZ, RZ, 0x20 ;  /* 0x00000020ffd27424 */ /* 0x000fe400078e00ff */
        /* <DEDUP_REMOVED lines=8> */
[----:B------:R-:W-:-:S02]  /*0ba0*/  LOP3.LUT R3, R2, 0xfffffff0, RZ, 0xc0, !PT ;  /* 0xfffffff002037812 */ /* 0x000fc400078ec0ff */
[--C-:B------:R-:W-:Y:S02]  /*0bb0*/  SHF.R.S32.HI R216, RZ, 0x5, R5.reuse ;  /* 0x00000005ffd87819 */ /* 0x100fe40000011405 */
[----:B------:R-:W-:Y:S01]  /*0bc0*/  SHF.R.S32.HI R5, RZ, 0x1f, R5 ;  /* 0x0000001fff057819 */ /* 0x000fe20000011405 */
[----:B------:R-:W-:Y:S01]  /*0bd0*/  IMAD.IADD R4, R14, 0x1, -R3 ;  /* 0x000000010e047824 */ /* 0x000fe200078e0a03 */
[----:B------:R-:W-:Y:S02]  /*0be0*/  SHF.R.S32.HI R3, RZ, 0x4, R2 ;  /* 0x00000004ff037819 */ /* 0x000fe40000011402 */
[----:B------:R-:W-:Y:S02]  /*0bf0*/  LEA.HI R6, R0, R14, RZ, 0x7 ;  /* 0x0000000e00067211 */ /* 0x000fe400078f38ff */
[----:B------:R-:W-:Y:S02]  /*0c00*/  SHF.R.S32.HI R9, RZ, 0x1f, R4 ;  /* 0x0000001fff097819 */ /* 0x000fe40000011404 */
[----:B------:R-:W-:-:S02]  /*0c10*/  LEA.HI R2, R2, R3, RZ, 0x1 ;  /* 0x0000000302027211 */ /* 0x000fc400078f08ff */
        /* <DEDUP_REMOVED lines=27> */
[----:B------:R-:W-:-:S02]  /*0dd0*/  LOP3.LUT R2, R2, R5, RZ, 0x3c, !PT ;  /* 0x0000000502027212 */ /* 0x000fc400078e3cff */
[----:B------:R-:W-:Y:S01]  /*0de0*/  SHF.R.S32.HI R8, RZ, 0x1f, R7 ;  /* 0x0000001fff087819 */ /* 0x000fe20000011407 */
[----:B------:R-:W-:-:S03]  /*0df0*/  IMAD R3, R216, 0x400, R3 ;  /* 0x00000400d8037824 */ /* 0x000fc600078e0203 */
[-C--:B------:R-:W-:Y:S01]  /*0e00*/  LEA.HI R9, R8, R7.reuse, RZ, 0x2 ;  /* 0x0000000708097211 */ /* 0x080fe200078f10ff */
[----:B------:R-:W-:Y:S01]  /*0e10*/  IMAD.IADD R3, R3, 0x1, R2 ;  /* 0x0000000103037824 */ /* 0x000fe200078e0202 */
[CC--:B------:R-:W-:Y:S02]  /*0e20*/  LEA.HI R2, R0.reuse, R14.reuse, RZ, 0x3 ;  /* 0x0000000e00027211 */ /* 0x0c0fe400078f18ff */
[----:B------:R-:W-:Y:S01]  /*0e30*/  LEA.HI R0, R0, R14, RZ, 0x2 ;  /* 0x0000000e00007211 */ /* 0x000fe200078f10ff */
[----:B------:R-:W-:Y:S01]  /*0e40*/  IMAD R198, R3, 0x2, R18 ;  /* 0x0000000203c67824 */ /* 0x000fe200078e0212 */
[----:B------:R-:W-:Y:S02]  /*0e50*/  LOP3.LUT R4, R9, 0x7ffffffc, RZ, 0xc0, !PT ;  /* 0x7ffffffc09047812 */ /* 0x000fe400078ec0ff */
[----:B------:R-:W-:Y:S01]  /*0e60*/  SHF.R.S32.HI R226, RZ, 0x3, R2 ;  /* 0x00000003ffe27819 */ /* 0x000fe20000011402 */
[----:B------:R-:W-:Y:S01]  /*0e70*/  VIADD R211, R198, 0x36400 ;  /* 0x00036400c6d37836 */ /* 0x000fe20000000000 */
[----:B------:R-:W-:Y:S01]  /*0e80*/  LOP3.LUT R225, R2, 0xfffffff8, RZ, 0xc0, !PT ;  /* 0xfffffff802e17812 */ /* 0x000fe200078ec0ff */
[----:B------:R-:W-:Y:S01]  /*0e90*/  IMAD.IADD R4, R7, 0x1, -R4 ;  /* 0x0000000107047824 */ /* 0x000fe200078e0a04 */
[--C-:B------:R-:W-:Y:S01]  /*0ea0*/  SHF.R.S32.HI R187, RZ, 0x2, R0.reuse ;  /* 0x00000002ffbb7819 */ /* 0x100fe20000011400 */
[----:B------:R-:W-:Y:S01]  /*0eb0*/  VIADD R199, R198, 0x36440 ;  /* 0x00036440c6c77836 */ /* 0x000fe20000000000 */
[----:B------:R-:W-:Y:S01]  /*0ec0*/  SHF.R.S32.HI R2, RZ, 0x1f, R0 ;  /* 0x0000001fff027819 */ /* 0x000fe20000011400 */
[----:B------:R-:W-:Y:S01]  /*0ed0*/  IMAD.IADD R225, R14, 0x1, -R225 ;  /* 0x000000010ee17824 */ /* 0x000fe200078e0ae1 */
[----:B------:R-:W-:Y:S01]  /*0ee0*/  LEA.HI R8, R8, R7, RZ, 0x5 ;  /* 0x0000000708087211 */ /* 0x000fe200078f28ff */
[----:B------:R-:W-:Y:S01]  /*0ef0*/  VIADD R7, R187, 0x20 ;  /* 0x00000020bb077836 */ /* 0x000fe20000000000 */
[----:B------:R-:W-:Y:S01]  /*0f00*/  LEA.HI R2, R2, R187, RZ, 0x3 ;  /* 0x000000bb02027211 */ /* 0x000fe200078f18ff */
[----:B------:R-:W-:Y:S01]  /*0f10*/  IMAD.SHL.U32 R213, R225, 0x8, RZ ;  /* 0x00000008e1d57824 */ /* 0x000fe200078e00ff */
[--C-:B------:R-:W-:Y:S01]  /*0f20*/  SHF.R.S32.HI R10, RZ, 0x2, R9.reuse ;  /* 0x00000002ff0a7819 */ /* 0x100fe20000011409 */
[----:B------:R-:W-:Y:S01]  /*0f30*/  IMAD.SHL.U32 R235, R7, 0x40, RZ ;  /* 0x0000004007eb7824 */ /* 0x000fe200078e00ff */
[----:B------:R-:W-:Y:S01]  /*0f40*/  SHF.R.S32.HI R11, RZ, 0x1f, R9 ;  /* 0x0000001fff0b7819 */ /* 0x000fe20000011409 */
[C---:B------:R-:W-:Y:S01]  /*0f50*/  VIADD R221, R213.reuse, 0xc0 ;  /* 0x000000c0d5dd7836 */ /* 0x040fe20000000000 */
[----:B------:R-:W-:Y:S01]  /*0f60*/  LOP3.LUT R2, R2, 0xfffffff8, RZ, 0xc0, !PT ;  /* 0xfffffff802027812 */ /* 0x000fe200078ec0ff */
[----:B------:R-:W-:Y:S01]  /*0f70*/  VIADD R222, R213, 0x80 ;  /* 0x00000080d5de7836 */ /* 0x000fe20000000000 */
[----:B------:R-:W-:Y:S01]  /*0f80*/  LEA.HI R11, R11, R10, RZ, 0x3 ;  /* 0x0000000a0b0b7211 */ /* 0x000fe200078f18ff */
[----:B------:R-:W-:Y:S01]  /*0f90*/  VIADD R219, R213, 0x140 ;  /* 0x00000140d5db7836 */ /* 0x000fe20000000000 */
[----:B------:R-:W-:Y:S01]  /*0fa0*/  LOP3.LUT R231, R0, 0xfffffffc, RZ, 0xc0, !PT ;  /* 0xfffffffc00e77812 */ /* 0x000fe200078ec0ff */
[----:B------:R-:W-:Y:S01]  /*0fb0*/  IMAD.IADD R196, R187, 0x1, -R2 ;  /* 0x00000001bbc47824 */ /* 0x000fe200078e0a02 */
[----:B------:R-:W-:Y:S01]  /*0fc0*/  SHF.R.S32.HI R5, RZ, 0x1f, R7 ;  /* 0x0000001fff057819 */ /* 0x000fe20000011407 */
[----:B------:R-:W-:Y:S01]  /*0fd0*/  VIADD R223, R213, 0x40 ;  /* 0x00000040d5df7836 */ /* 0x000fe20000000000 */
[----:B------:R-:W-:Y:S01]  /*0fe0*/  LOP3.LUT R11, R11, 0xfffffff8, RZ, 0xc0, !PT ;  /* 0xfffffff80b0b7812 */ /* 0x000fe200078ec0ff */
[----:B------:R-:W-:Y:S01]  /*0ff0*/  IMAD.IADD R231, R14, 0x1, -R231 ;  /* 0x000000010ee77824 */ /* 0x000fe200078e0ae7 */
[----:B------:R-:W-:Y:S01]  /*1000*/  LEA.HI R2, R5, R7, RZ, 0x3 ;  /* 0x0000000705027211 */ /* 0x000fe200078f18ff */
[----:B------:R-:W-:Y:S01]  /*1010*/  VIADD R220, R213, 0x100 ;  /* 0x00000100d5dc7836 */ /* 0x000fe20000000000 */
[----:B------:R-:W-:Y:S01]  /*1020*/  SHF.R.S32.HI R8, RZ, 0x5, R8 ;  /* 0x00000005ff087819 */ /* 0x000fe20000011408 */
[----:B------:R-:W-:Y:S01]  /*1030*/  IMAD.IADD R11, R10, 0x1, -R11 ;  /* 0x000000010a0b7824 */ /* 0x000fe200078e0a0b */
[C---:B------:R-:W-:Y:S01]  /*1040*/  LEA.HI R0, R231.reuse, R231, RZ, 0x1 ;  /* 0x000000e7e7007211 */ /* 0x040fe200078f08ff */
[----:B------:R-:W-:Y:S01]  /*1050*/  IMAD.SHL.U32 R16, R231, 0x8, RZ ;  /* 0x00000008e7107824 */ /* 0x000fe200078e00ff */
[----:B------:R-:W-:Y:S01]  /*1060*/  LOP3.LUT R235, R235, 0x1c0, RZ, 0xc0, !PT ;  /* 0x000001c0ebeb7812 */ /* 0x000fe200078ec0ff */
[----:B------:R-:W-:Y:S01]  /*1070*/  IMAD.SHL.U32 R2, R2, 0x40, RZ ;  /* 0x0000004002027824 */ /* 0x000fe200078e00ff */
[----:B------:R-:W-:Y:S01]  /*1080*/  LOP3.LUT R0, R0, 0x1ffffffe, RZ, 0xc0, !PT ;  /* 0x1ffffffe00007812 */ /* 0x000fe200078ec0ff */
[----:B------:R-:W-:Y:S01]  /*1090*/  IMAD R194, R8, 0x10, R11 ;  /* 0x0000001008c27824 */ /* 0x000fe200078e020b */
[----:B------:R-:W-:Y:S01]  /*10a0*/  LOP3.LUT R7, R235, 0x38, R16, 0xf8, !PT ;  /* 0x00000038eb077812 */ /* 0x000fe200078ef810 */
[----:B------:R-:W-:Y:S01]  /*10b0*/  IMAD.SHL.U32 R188, R231, 0x4, RZ ;  /* 0x00000004e7bc7824 */ /* 0x000fe200078e00ff */
[----:B------:R-:W-:Y:S01]  /*10c0*/  SHF.R.U32.HI R8, RZ, 0x3, R235 ;  /* 0x00000003ff087819 */ /* 0x000fe200000116eb */
[C---:B------:R-:W-:Y:S01]  /*10d0*/  VIADD R229, R213.reuse, 0x180 ;  /* 0x00000180d5e57836 */ /* 0x040fe20000000000 */
[----:B------:R-:W-:Y:S01]  /*10e0*/  LOP3.LUT R236, R2, 0xfffffe00, RZ, 0xc0, !PT ;  /* 0xfffffe0002ec7812 */ /* 0x000fe200078ec0ff */
[----:B------:R-:W-:Y:S01]  /*10f0*/  VIADD R212, R188, 0x10 ;  /* 0x00000010bcd47836 */ /* 0x000fe20000000000 */
[----:B------:R-:W-:Y:S01]  /*1100*/  SHF.R.S32.HI R6, RZ, 0x1f, R222 ;  /* 0x0000001fff067819 */ /* 0x000fe200000114de */
[----:B------:R-:W-:Y:S01]  /*1110*/  VIADD R228, R213, 0x1c0 ;  /* 0x000001c0d5e47836 */ /* 0x000fe20000000000 */
[----:B------:R-:W-:Y:S01]  /*1120*/  LOP3.LUT R7, R236, R7, R8, 0xf6, !PT ;  /* 0x00000007ec077212 */ /* 0x000fe200078ef608 */
        /* <DEDUP_REMOVED lines=10> */
[----:B------:R-:W-:Y:S01]  /*11d0*/  IMAD R214, R5, 0x8, R194 ;  /* 0x0000000805d67824 */ /* 0x000fe200078e02c2 */
[----:B------:R-:W-:Y:S01]  /*11e0*/  SHF.R.S32.HI R3, RZ, 0x1f, R229 ;  /* 0x0000001fff037819 */ /* 0x000fe200000114e5 */
[----:B------:R-:W-:Y:S01]  /*11f0*/  IMAD.IADD R210, R210, 0x1, R199 ;  /* 0x00000001d2d27824 */ /* 0x000fe200078e02c7 */
[----:B------:R-:W-:-:S07]  /*1200*/  SHF.R.S32.HI R0, RZ, 0x1f, R228 ;  /* 0x0000001fff007819 */ /* 0x000fce00000114e4 */
.L_x_6881:
[----:B------:R-:W-:Y:S01]  /*1210*/  ULDC.64 UR4, c[0x0][0xb20] ;  /* 0x0002c80000047ab9 */ /* 0x000fe20000000a00 */
[----:B0123--:R-:W0:Y:S01]  /*1220*/  LDC.64 R4, c[0x0][0xb00] ;  /* 0x0002c000ff047b82 */ /* 0x00fe220000000a00 */
[----:B------:R-:W-:Y:S01]  /*1230*/  ISETP.NE.U32.AND P0, PT, RZ, UR4, PT ;  /* 0x00000004ff007c0c */ /* 0x000fe2000bf05070 */
[----:B------:R-:W-:Y:S01]  /*1240*/  IMAD.MOV.U32 R11, RZ, RZ, RZ ;  /* 0x000000ffff0b7224 */ /* 0x000fe200078e00ff */
[----:B------:R-:W-:Y:S01]  /*1250*/  ULDC.64 UR6, c[0x0][0xb18] ;  /* 0x0002c60000067ab9 */ /* 0x000fe20000000a00 */
[----:B----4-:R-:W-:Y:S01]  /*1260*/  IMAD.MOV.U32 R29, RZ, RZ, RZ ;  /* 0x000000ffff1d7224 */ /* 0x010fe200078e00ff */
        /* <DEDUP_REMOVED lines=13> */
[----:B------:R2:W5:Y:S01]  /*1340*/  @P3 LDG.E R29, desc[UR50][R8.64] ;  /* 0x00000032081d3981 */ /* 0x000562000c1e1900 */
        /* <DEDUP_REMOVED lines=25> */
.L_x_6680:
[----:B------:R-:W-:Y:S02]  /*14e0*/  IMAD.U32 R36, RZ, RZ, UR5 ;  /* 0x00000005ff247e24 */ /* 0x000fe4000f8e00ff */
[----:B------:R-:W-:Y:S01]  /*14f0*/  IMAD.U32 R24, RZ, RZ, UR4 ;  /* 0x00000004ff187e24 */ /* 0x000fe2000f8e00ff */
[----:B------:R-:W-:Y:S06]  /*1500*/  @!P2 BRA `(.L_x_6681) ;  /* 0x000000000010a947 */ /* 0x000fec0003800000 */
[----:B------:R-:W0:Y:S02]  /*1510*/  LDC.64 R2, c[0x0][0xb18] ;  /* 0x0002c600ff027b82 */ /* 0x000e240000000a00 */
[----:B0-----:R-:W-:-:S05]  /*1520*/  IMAD.WIDE R2, R27, 0x4, R2 ;  /* 0x000000041b027825 */ /* 0x001fca00078e0202 */
[----:B------:R0:W5:Y:S01]  /*1530*/  LDG.E R24, desc[UR50][R2.64] ;  /* 0x0000003202187981 */ /* 0x000162000c1e1900 */
[----:B------:R-:W-:Y:S05]  /*1540*/  BRA `(.L_x_6682) ;  /* 0x0000000000107947 */ /* 0x000fea0003800000 */
.L_x_6681:
[----:B------:R-:W-:Y:S05]  /*1550*/  @!P3 BRA `(.L_x_6682) ;  /* 0x00000000000cb947 */ /* 0x000fea0003800000 */
[----:B------:R-:W2:Y:S04]  /*1560*/  LDG.E R3, desc[UR50][R8.64] ;  /* 0x0000003208037981 */ /* 0x000ea8000c1e1900 */
[----:B------:R-:W2:Y:S02]  /*1570*/  LDG.E R24, desc[UR50][R8.64+0x4] ;  /* 0x0000043208187981 */ /* 0x000ea4000c1e1900 */
[----:B--2---:R-:W-:-:S07]  /*1580*/  IMAD.IADD R24, R24, 0x1, -R3 ;  /* 0x0000000118187824 */ /* 0x004fce00078e0a03 */
.L_x_6682:
        /* <DEDUP_REMOVED lines=27> */
[----:B0-----:R-:W-:Y:S01]  /*1740*/  IMAD.MOV.U32 R5, RZ, RZ, R0 ;  /* 0x000000ffff057224 */ /* 0x001fe200078e0000 */
[----:B--2---:R-:W-:Y:S01]  /*1750*/  @P1 SHF.R.U32.HI R5, RZ, R13, R2 ;  /* 0x0000000dff051219 */ /* 0x004fe20000011602 */
[----:B------:R-:W-:-:S04]  /*1760*/  VIADD R0, R184, 0x3f ;  /* 0x0000003fb8007836 */ /* 0x000fc80000000000 */
[----:B------:R-:W-:Y:S01]  /*1770*/  IMAD.IADD R7, R44, 0x1, R5 ;  /* 0x000000012c077824 */ /* 0x000fe200078e0205 */
        /* <DEDUP_REMOVED lines=16> */
.L_x_6685:
[----:B------:R-:W-:-:S13]  /*1880*/  ISETP.NE.AND P0, PT, R15, 0x1, PT ;  /* 0x000000010f00780c */ /* 0x000fda0003f05270 */
[----:B------:R-:W0:Y:S02]  /*1890*/  @P0 LDC.64 R4, c[0x0][0xae0] ;  /* 0x0002b800ff040b82 */ /* 0x000e240000000a00 */
[----:B0-----:R-:W-:-:S05]  /*18a0*/  @P0 IMAD.HI.U32 R4, R2, R4, RZ ;  /* 0x0000000402040227 */ /* 0x001fca00078e00ff */
[----:B------:R-:W-:-:S07]  /*18b0*/  @P0 SHF.R.U32.HI R2, RZ, R5, R4 ;  /* 0x00000005ff020219 */ /* 0x000fce0000011604 */
.L_x_6686:
[----:B------:R-:W-:Y:S05]  /*18c0*/  BSYNC B0 ;  /* 0x0000000000007941 */ /* 0x000fea0003800000 */
.L_x_6684:
[----:B------:R-:W-:-:S05]  /*18d0*/  IMAD R3, R2, R15, R15 ;  /* 0x0000000f02037224 */ /* 0x000fca00078e020f */
[----:B------:R-:W-:-:S07]  /*18e0*/  VIMNMX R0, R0, R3, PT ;  /* 0x0000000300007248 */ /* 0x000fce0003fe0100 */
.L_x_6683:
[----:B------:R-:W0:Y:S01]  /*18f0*/  @P1 LDC R2, c[0x0][0x44c] ;  /* 0x00011300ff021b82 */ /* 0x000e220000000800 */
[----:B------:R-:W-:Y:S01]  /*1900*/  IMAD.IADD R169, R184, 0x1, -R23 ;  /* 0x00000001b8a97824 */ /* 0x000fe200078e0a17 */
[----:B------:R-:W-:-:S06]  /*1910*/  ULDC UR4, c[0x0][0xad4] ;  /* 0x0002b50000047ab9 */ /* 0x000fcc0000000800 */
[----:B------:R-:W1:Y:S01]  /*1920*/  @P1 LDC R4, c[0x0][0x450] ;  /* 0x00011400ff041b82 */ /* 0x000e620000000800 */
[----:B0-----:R-:W-:-:S04]  /*1930*/  @P1 IMAD.HI.U32 R3, R195, R2, RZ ;  /* 0x00000002c3031227 */ /* 0x001fc800078e00ff */
[----:B------:R-:W-:Y:S01]  /*1940*/  IMAD.MOV.U32 R2, RZ, RZ, R195 ;  /* 0x000000ffff027224 */ /* 0x000fe200078e00c3 */
        /* <DEDUP_REMOVED lines=14> */
.L_x_6689:
[----:B------:R-:W-:-:S13]  /*1a30*/  ISETP.NE.AND P0, PT, R15, 0x1, PT ;  /* 0x000000010f00780c */ /* 0x000fda0003f05270 */
[----:B------:R-:W0:Y:S02]  /*1a40*/  @P0 LDC.64 R4, c[0x0][0xae0] ;  /* 0x0002b800ff040b82 */ /* 0x000e240000000a00 */
[----:B0-----:R-:W-:-:S05]  /*1a50*/  @P0 IMAD.HI.U32 R4, R2, R4, RZ ;  /* 0x0000000402040227 */ /* 0x001fca00078e00ff */
[----:B------:R-:W-:-:S07]  /*1a60*/  @P0 SHF.R.U32.HI R2, RZ, R5, R4 ;  /* 0x00000005ff020219 */ /* 0x000fce0000011604 */
.L_x_6690:
[----:B------:R-:W-:Y:S05]  /*1a70*/  BSYNC B0 ;  /* 0x0000000000007941 */ /* 0x000fea0003800000 */
.L_x_6688:
[----:B------:R-:W-:-:S05]  /*1a80*/  IMAD R2, R2, R15, RZ ;  /* 0x0000000f02027224 */ /* 0x000fca00078e02ff */
[----:B------:R-:W-:-:S07]  /*1a90*/  VIMNMX R3, R3, R2, !PT ;  /* 0x0000000203037248 */ /* 0x000fce0007fe0100 */
.L_x_6687:
        /* <DEDUP_REMOVED lines=43> */
.L_x_6693:
[----:B------:R-:W-:Y:S05]  /*1d50*/  BSYNC B6 ;  /* 0x0000000000067941 */ /* 0x000fea0003800000 */
.L_x_6692:
        /* <DEDUP_REMOVED lines=20> */
.L_x_6695:
[----:B------:R-:W-:Y:S05]  /*1ea0*/  BSYNC B6 ;  /* 0x0000000000067941 */ /* 0x000fea0003800000 */
.L_x_6694:
[----:B------:R-:W-:Y:S01]  /*1eb0*/  ULDC.64 UR4, c[0x0][0xaf0] ;  /* 0x0002bc0000047ab9 */ /* 0x000fe20000000a00 */
[----:B------:R-:W0:Y:S01]  /*1ec0*/  LDC.64 R50, c[0x0][0x300] ;  /* 0x0000c000ff327b82 */ /* 0x000e220000000a00 */
[----:B------:R-:W-:Y:S01]  /*1ed0*/  ISETP.NE.U32.AND P0, PT, RZ, UR4, PT ;  /* 0x00000004ff007c0c */ /* 0x000fe2000bf05070 */
[----:B------:R-:W-:Y:S01]  /*1ee0*/  IMAD.IADD R38, R29, 0x1, R24 ;  /* 0x000000011d267824 */ /* 0x000fe200078e0218 */
[----:B------:R-:W-:Y:S02]  /*1ef0*/  ULDC.64 UR6, c[0x0][0x330] ;  /* 0x0000cc0000067ab9 */ /* 0x000fe40000000a00 */
[----:B------:R-:W-:Y:S01]  /*1f00*/  ISETP.NE.AND.EX P0, PT, RZ, UR5, PT, P0 ;  /* 0x00000005ff007c0c */ /* 0x000fe2000bf05300 */
[----:B------:R-:W-:Y:S01]  /*1f10*/  ULDC.64 UR4, c[0x0][0x308] ;  /* 0x0000c20000047ab9 */ /* 0x000fe20000000a00 */
[----:B------:R-:W-:Y:S01]  /*1f20*/  SHF.R.S32.HI R17, RZ, 0x1f, R16 ;  /* 0x0000001fff117819 */ /* 0x000fe20000011410 */
[----:B------:R-:W1:Y:S08]  /*1f30*/  LDC.64 R32, c[0x0][0x3f8] ;  /* 0x0000fe00ff207b82 */ /* 0x000e700000000a00 */
[----:B------:R-:W2:Y:S08]  /*1f40*/  LDC R39, c[0x0][0x3f4] ;  /* 0x0000fd00ff277b82 */ /* 0x000eb00000000800 */
[----:B------:R-:W3:Y:S02]  /*1f50*/  @P0 LDC.64 R2, c[0x0][0xaf0] ;  /* 0x0002bc00ff020b82 */ /* 0x000ee40000000a00 */
[----:B---3--:R-:W-:-:S05]  /*1f60*/  @P0 IMAD.WIDE R2, R27, 0x4, R2 ;  /* 0x000000041b020825 */ /* 0x008fca00078e0202 */
[----:B------:R3:W4:Y:S01]  /*1f70*/  @P0 LDG.E R27, desc[UR50][R2.64] ;  /* 0x00000032021b0981 */ /* 0x000722000c1e1900 */
[----:B------:R-:W-:Y:S01]  /*1f80*/  SHF.R.S32.HI R14, RZ, 0x1f, R38 ;  /* 0x0000001fff0e7819 */ /* 0x000fe20000011426 */
[-C--:B0-----:R-:W-:Y:S01]  /*1f90*/  IMAD.WIDE.U32 R4, R38, R50.reuse, RZ ;  /* 0x0000003226047225 */ /* 0x081fe200078e00ff */
[----:B------:R-:W-:Y:S01]  /*1fa0*/  SHF.R.S32.HI R45, RZ, 0x1f, R187 ;  /* 0x0000001fff2d7819 */ /* 0x000fe200000114bb */
[----:B------:R-:W0:Y:S01]  /*1fb0*/  S2R R40, SR_TID.X ;  /* 0x0000000000287919 */ /* 0x000e220000002100 */
[----:B------:R-:W-:Y:S01]  /*1fc0*/  SHF.R.S32.HI R189, RZ, 0x1f, R188 ;  /* 0x0000001fffbd7819 */ /* 0x000fe200000114bc */
[----:B------:R-:W-:Y:S01]  /*1fd0*/  IMAD R0, R14, R50, RZ ;  /* 0x000000320e007224 */ /* 0x000fe200078e02ff */
[----:B--2---:R-:W-:Y:S01]  /*1fe0*/  ISETP.GE.AND P1, PT, R16, R39, PT ;  /* 0x000000271000720c */ /* 0x004fe20003f26270 */
[----:B------:R-:W-:Y:S01]  /*1ff0*/  IMAD.SHL.U32 R53, R196, 0x40, RZ ;  /* 0x00000040c4357824 */ /* 0x000fe200078e00ff */
[----:B-1----:R-:W-:Y:S01]  /*2000*/  SHF.L.U64.HI R49, R32, 0x6, R33 ;  /* 0x0000000620317819 */ /* 0x002fe20000010221 */
[----:B------:R-:W-:Y:S01]  /*2010*/  IMAD R7, R38, R51, R0 ;  /* 0x0000003326077224 */ /* 0x000fe200078e0200 */
[----:B------:R-:W-:Y:S01]  /*2020*/  SHF.R.S32.HI R0, RZ, 0x1f, R26 ;  /* 0x0000001fff007819 */ /* 0x000fe2000001141a */
[----:B------:R-:W-:Y:S01]  /*2030*/  IMAD.SHL.U32 R52, R32, 0x40, RZ ;  /* 0x0000004020347824 */ /* 0x000fe200078e00ff */
[----:B------:R-:W-:Y:S01]  /*2040*/  SEL R15, R39, RZ, P1 ;  /* 0x000000ff270f7207 */ /* 0x000fe20000800000 */
[----:B------:R-:W-:Y:S01]  /*2050*/  IMAD.IADD R5, R5, 0x1, R7 ;  /* 0x0000000105057824 */ /* 0x000fe200078e0207 */
[----:B------:R-:W-:Y:S01]  /*2060*/  LOP3.LUT R53, R53, 0x1c0, RZ, 0xc0, !PT ;  /* 0x000001c035357812 */ /* 0x000fe200078ec0ff */
[C---:B------:R-:W-:Y:S01]  /*2070*/  IMAD R7, R0.reuse, UR6, RZ ;  /* 0x0000000600077c24 */ /* 0x040fe2000f8e02ff */
[----:B------:R-:W-:Y:S01]  /*2080*/  P2R R66, PR, RZ, 0x2 ;  /* 0x00000002ff427803 */ /* 0x000fe20000000000 */
[----:B---3--:R-:W-:Y:S01]  /*2090*/  IMAD R3, R0, UR4, RZ ;  /* 0x0000000400037c24 */ /* 0x008fe2000f8e02ff */
[----:B------:R-:W-:Y:S01]  /*20a0*/  SHF.R.U32.HI R56, RZ, 0x3, R53 ;  /* 0x00000003ff387819 */ /* 0x000fe20000011635 */
[----:B------:R-:W-:-:S02]  /*20b0*/  IMAD R11, R26, UR7, R7 ;  /* 0x000000071a0b7c24 */ /* 0x000fc4000f8e0207 */
[C---:B------:R-:W-:Y:S01]  /*20c0*/  IMAD.WIDE.U32 R6, R26.reuse, UR6, R16 ;  /* 0x000000061a067c25 */ /* 0x040fe2000f8e0010 */
[----:B------:R-:W-:Y:S02]  /*20d0*/  ULDC.64 UR6, c[0x0][0xb00] ;  /* 0x0002c00000067ab9 */ /* 0x000fe40000000a00 */
[----:B------:R-:W-:Y:S01]  /*20e0*/  ISETP.NE.U32.AND P0, PT, RZ, UR6, PT ;  /* 0x00000006ff007c0c */ /* 0x000fe2000bf05070 */
[C---:B------:R-:W-:Y:S02]  /*20f0*/  IMAD R9, R26.reuse, UR5, R3 ;  /* 0x000000051a097c24 */ /* 0x040fe4000f8e0203 */
[----:B------:R-:W-:Y:S01]  /*2100*/  IMAD.WIDE.U32 R2, R26, UR4, R4 ;  /* 0x000000041a027c25 */ /* 0x000fe2000f8e0004 */
[----:B------:R-:W-:Y:S01]  /*2110*/  ISETP.NE.AND.EX P0, PT, RZ, UR7, PT, P0 ;  /* 0x00000007ff007c0c */ /* 0x000fe2000bf05300 */
[----:B------:R-:W-:Y:S01]  /*2120*/  ULDC.64 UR6, c[0x0][0x338] ;  /* 0x0000ce0000067ab9 */ /* 0x000fe20000000a00 */
[----:B------:R-:W-:Y:S01]  /*2130*/  ULDC.64 UR4, c[0x0][0x310] ;  /* 0x0000c40000047ab9 */ /* 0x000fe20000000a00 */
[----:B------:R-:W-:Y:S01]  /*2140*/  IMAD.IADD R7, R7, 0x1, R11 ;  /* 0x0000000107077824 */ /* 0x000fe200078e020b */
[----:B------:R-:W1:Y:S01]  /*2150*/  LDC.64 R4, c[0x0][0x408] ;  /* 0x00010200ff047b82 */ /* 0x000e620000000a00 */
[----:B------:R-:W-:-:S02]  /*2160*/  IMAD.IADD R3, R3, 0x1, R9 ;  /* 0x0000000103037824 */ /* 0x000fc400078e0209 */
[----:B------:R-:W-:Y:S01]  /*2170*/  IMAD.WIDE.U32 R10, R187, R32, R16 ;  /* 0x00000020bb0a7225 */ /* 0x000fe200078e0010 */
[----:B0-----:R-:W-:-:S03]  /*2180*/  SHF.R.U32.HI R40, RZ, 0x7, R40 ;  /* 0x00000007ff287819 */ /* 0x001fc60000011628 */
[C---:B------:R-:W-:Y:S02]  /*2190*/  IMAD.IADD R15, R16.reuse, 0x1, R15 ;  /* 0x00000001100f7824 */ /* 0x040fe400078e020f */
[----:B------:R-:W-:Y:S02]  /*21a0*/  VIADD R68, R16, 0x20 ;  /* 0x0000002010447836 */ /* 0x000fe40000000000 */
[----:B------:R-:W-:Y:S01]  /*21b0*/  IMAD.SHL.U32 R58, R39, 0x2, RZ ;  /* 0x00000002273a7824 */ /* 0x000fe200078e00ff */
[----:B------:R-:W-:Y:S01]  /*21c0*/  SHF.R.S32.HI R48, RZ, 0x1f, R15 ;  /* 0x0000001fff307819 */ /* 0x000fe2000001140f */
[----:B------:R-:W-:-:S03]  /*21d0*/  VIADD R57, R40, 0x8 ;  /* 0x0000000828397836 */ /* 0x000fc60000000000 */
[----:B------:R-:W-:-:S04]  /*21e0*/  LEA.HI R48, R48, R15, RZ, 0x3 ;  /* 0x0000000f30307211 */ /* 0x000fc800078f18ff */
[----:B------:R-:W-:Y:S01]  /*21f0*/  LOP3.LUT R63, R48, 0xfffffff8, RZ, 0xc0, !PT ;  /* 0xfffffff8303f7812 */ /* 0x000fe200078ec0ff */
[----:B-1----:R-:W-:Y:S01]  /*2200*/  IMAD R12, R45, R4, RZ ;  /* 0x000000042d0c7224 */ /* 0x002fe200078e02ff */
[C---:B------:R-:W-:Y:S01]  /*2210*/  SHF.L.U64.HI R54, R4.reuse, 0x6, R5 ;  /* 0x0000000604367819 */ /* 0x040fe20000010205 */
[----:B------:R-:W-:Y:S01]  /*2220*/  IMAD.SHL.U32 R55, R4, 0x40, RZ ;  /* 0x0000004004377824 */ /* 0x000fe200078e00ff */
[----:B------:R-:W-:Y:S02]  /*2230*/  SHF.R.S32.HI R69, RZ, 0x1f, R63 ;  /* 0x0000001fff457819 */ /* 0x000fe4000001143f */
[----:B----4-:R-:W-:Y:S02]  /*2240*/  SHF.R.S32.HI R0, RZ, 0x1f, R27 ;  /* 0x0000001fff007819 */ /* 0x010fe4000001141b */
[----:B------:R-:W-:Y:S02]  /*2250*/  SEL R27, R27, RZ, !P0 ;  /* 0x000000ff1b1b7207 */ /* 0x000fe40004000000 */
[----:B------:R-:W-:-:S03]  /*2260*/  SEL R0, R0, RZ, !P0 ;  /* 0x000000ff00007207 */ /* 0x000fc60004000000 */
[----:B------:R-:W-:-:S04]  /*2270*/  IMAD.WIDE.U32 R20, R27, UR6, R6 ;  /* 0x000000061b147c25 */ /* 0x000fc8000f8e0006 */
[C---:B------:R-:W-:Y:S02]  /*2280*/  IMAD R8, R0.reuse, UR6, RZ ;  /* 0x0000000600087c24 */ /* 0x040fe4000f8e02ff */
[----:B------:R-:W-:Y:S02]  /*2290*/  IMAD R0, R0, UR4, RZ ;  /* 0x0000000400007c24 */ /* 0x000fe4000f8e02ff */
[C---:B------:R-:W-:Y:S01]  /*22a0*/  IMAD.WIDE.U32 R2, R27.reuse, UR4, R2 ;  /* 0x000000041b027c25 */ /* 0x040fe2000f8e0002 */
[----:B------:R-:W-:Y:S02]  /*22b0*/  ULDC UR4, c[0x0][0x2f4] ;  /* 0x0000bd0000047ab9 */ /* 0x000fe40000000800 */
[----:B------:R-:W-:Y:S01]  /*22c0*/  ISETP.GE.AND P4, PT, R16, UR4, PT ;  /* 0x0000000410007c0c */ /* 0x000fe2000bf86270 */
[----:B------:R-:W-:Y:S01]  /*22d0*/  IMAD R7, R27, UR5, R0 ;  /* 0x000000051b077c24 */ /* 0x000fe2000f8e0200 */
[----:B------:R-:W-:Y:S01]  /*22e0*/  ISETP.GE.AND P3, PT, R68, UR4, PT ;  /* 0x0000000444007c0c */ /* 0x000fe2000bf66270 */
[----:B------:R-:W-:-:S02]  /*22f0*/  IMAD R0, R45, R50, RZ ;  /* 0x000000322d007224 */ /* 0x000fc400078e02ff */
[-C--:B------:R-:W-:Y:S02]  /*2300*/  IMAD R6, R45, R32.reuse, RZ ;  /* 0x000000202d067224 */ /* 0x080fe400078e02ff */
[----:B------:R-:W-:Y:S01]  /*2310*/  IMAD R47, R187, R51, R0 ;  /* 0x00000033bb2f7224 */ /* 0x000fe200078e0200 */
[----:B------:R-:W-:Y:S01]  /*2320*/  SHF.L.U64.HI R51, R50, 0x6, R51 ;  /* 0x0000000632337819 */ /* 0x000fe20000010233 */
[----:B------:R-:W-:Y:S02]  /*2330*/  IMAD.IADD R0, R3, 0x1, R7 ;  /* 0x0000000103007824 */ /* 0x000fe400078e0207 */
[C---:B------:R-:W-:Y:S02]  /*2340*/  IMAD R25, R187.reuse, R33, R6 ;  /* 0x00000021bb197224 */ /* 0x040fe400078e0206 */
[----:B------:R-:W-:-:S04]  /*2350*/  IMAD.WIDE.U32 R6, R187, R32, R188 ;  /* 0x00000020bb067225 */ /* 0x000fc800078e00bc */
[----:B------:R-:W-:Y:S02]  /*2360*/  IMAD.IADD R7, R7, 0x1, R25 ;  /* 0x0000000107077824 */ /* 0x000fe400078e0219 */
[----:B------:R-:W-:Y:S01]  /*2370*/  IMAD.IADD R11, R25, 0x1, R11 ;  /* 0x00000001190b7824 */ /* 0x000fe200078e020b */
[----:B-----5:R-:W-:Y:S01]  /*2380*/  SHF.R.S32.HI R25, RZ, 0x1f, R37 ;  /* 0x0000001fff197819 */ /* 0x020fe20000011425 */
[----:B------:R-:W-:Y:S02]  /*2390*/  IMAD R71, R27, UR7, R8 ;  /* 0x000000071b477c24 */ /* 0x000fe4000f8e0208 */
[----:B------:R-:W-:-:S04]  /*23a0*/  IMAD.WIDE.U32 R8, R187, R50, R16 ;  /* 0x00000032bb087225 */ /* 0x000fc800078e0010 */
[----:B------:R-:W-:Y:S01]  /*23b0*/  IMAD R24, R25, R32, RZ ;  /* 0x0000002019187224 */ /* 0x000fe200078e02ff */
[----:B------:R-:W-:Y:S01]  /*23c0*/  IADD3 R46, P0, R2, R8, RZ ;  /* 0x00000008022e7210 */ /* 0x000fe20007f1e0ff */
[----:B------:R-:W-:Y:S02]  /*23d0*/  IMAD R27, R187, R5, R12 ;  /* 0x00000005bb1b7224 */ /* 0x000fe400078e020c */
[----:B------:R-:W-:Y:S01]  /*23e0*/  IMAD R61, R37, R33, R24 ;  /* 0x00000021253d7224 */ /* 0x000fe200078e0218 */
[----:B------:R-:W-:Y:S01]  /*23f0*/  IADD3.X R47, R0, R9, R47, P0, !PT ;  /* 0x00000009002f7210 */ /* 0x000fe200007fe42f */
[----:B------:R-:W-:Y:S01]  /*2400*/  IMAD R24, R25, R4, RZ ;  /* 0x0000000419187224 */ /* 0x000fe200078e02ff */
[C---:B------:R-:W-:Y:S01]  /*2410*/  IADD3 R38, P0, R187.reuse, R38, RZ ;  /* 0x00000026bb267210 */ /* 0x040fe20007f1e0ff */
[----:B------:R-:W-:-:S04]  /*2420*/  IMAD.WIDE.U32 R8, R187, R4, R188 ;  /* 0x00000004bb087225 */ /* 0x000fc800078e00bc */
[----:B------:R-:W-:Y:S01]  /*2430*/  IMAD R67, R37, R5, R24 ;  /* 0x0000000525437224 */ /* 0x000fe200078e0218 */
[--C-:B------:R-:W-:Y:S01]  /*2440*/  LOP3.LUT R5, R53, 0x18, R16.reuse, 0xf8, !PT ;  /* 0x0000001835057812 */ /* 0x100fe200078ef810 */
[----:B------:R-:W-:-:S03]  /*2450*/  IMAD.WIDE.U32 R12, R187, R4, R16 ;  /* 0x00000004bb0c7225 */ /* 0x000fc600078e0010 */
[----:B------:R-:W-:Y:S01]  /*2460*/  LOP3.LUT R5, R5, R56, RZ, 0x3c, !PT ;  /* 0x0000003805057212 */ /* 0x000fe200078e3cff */
[----:B------:R-:W-:Y:S02]  /*2470*/  IMAD.IADD R9, R9, 0x1, R27 ;  /* 0x0000000109097824 */ /* 0x000fe400078e021b */
[----:B------:R-:W-:Y:S02]  /*2480*/  IMAD.IADD R13, R27, 0x1, R13 ;  /* 0x000000011b0d7824 */ /* 0x000fe400078e020d */
[----:B------:R-:W-:Y:S01]  /*2490*/  IMAD R59, R216, 0x200, R5 ;  /* 0x00000200d83b7824 */ /* 0x000fe200078e0205 */
[----:B------:R-:W-:Y:S01]  /*24a0*/  LOP3.LUT R5, R53, 0x38, R48, 0xf8, !PT ;  /* 0x0000003835057812 */ /* 0x000fe200078ef830 */
[----:B------:R-:W-:-:S03]  /*24b0*/  IMAD.WIDE.U32 R28, R37, R32, R6 ;  /* 0x00000020251c7225 */ /* 0x000fc600078e0006 */
[----:B------:R-:W-:Y:S01]  /*24c0*/  LOP3.LUT R5, R5, R56, RZ, 0x3c, !PT ;  /* 0x0000003805057212 */ /* 0x000fe200078e3cff */
[----:B------:R-:W-:-:S04]  /*24d0*/  IMAD.WIDE.U32 R30, R37, R32, R10 ;  /* 0x00000020251e7225 */ /* 0x000fc800078e000a */
[----:B------:R-:W-:-:S04]  /*24e0*/  IMAD.WIDE.U32 R32, R37, R4, R8 ;  /* 0x0000000425207225 */ /* 0x000fc800078e0008 */
[----:B------:R-:W-:-:S04]  /*24f0*/  IMAD.WIDE.U32 R34, R37, R4, R12 ;  /* 0x0000000425227225 */ /* 0x000fc800078e000c */
[----:B------:R-:W-:Y:S02]  /*2500*/  IMAD.IADD R60, R29, 0x1, R61 ;  /* 0x000000011d3c7824 */ /* 0x000fe400078e023d */
[----:B------:R-:W-:Y:S02]  /*2510*/  IMAD.IADD R65, R33, 0x1, R67 ;  /* 0x0000000121417824 */ /* 0x000fe400078e0243 */
[----:B------:R-:W-:Y:S02]  /*2520*/  IMAD.SHL.U32 R50, R50, 0x40, RZ ;  /* 0x0000004032327824 */ /* 0x000fe400078e00ff */
[----:B------:R-:W-:Y:S02]  /*2530*/  IMAD.X R39, R14, 0x1, R45, P0 ;  /* 0x000000010e277824 */ /* 0x000fe400000e062d */
[----:B------:R-:W-:Y:S02]  /*2540*/  IMAD.IADD R61, R61, 0x1, R31 ;  /* 0x000000013d3d7824 */ /* 0x000fe400078e021f */
[----:B------:R-:W-:-:S02]  /*2550*/  IMAD.IADD R67, R67, 0x1, R35 ;  /* 0x0000000143437824 */ /* 0x000fc400078e0223 */
[----:B------:R-:W-:Y:S02]  /*2560*/  IMAD R62, R216, 0x200, R5 ;  /* 0x00000200d83e7824 */ /* 0x000fe400078e0205 */
[----:B------:R-:W-:-:S07]  /*2570*/  IMAD.IADD R71, R21, 0x1, R71 ;  /* 0x0000000115477824 */ /* 0x000fce00078e0247 */
.L_x_6725:
[----:B----4-:R-:W0:Y:S01]  /*2580*/  LDC R27, c[0x0][0x3f4] ;  /* 0x0000fd00ff1b7b82 */ /* 0x010e220000000800 */
[----:B------:R-:W-:Y:S01]  /*2590*/  VIADD R43, R43, 0xffffffff ;  /* 0xffffffff2b2b7836 */ /* 0x000fe20000000000 */
[----:B------:R-:W-:Y:S05]  /*25a0*/  YIELD ;  /* 0x0000000000007946 */ /* 0x000fea0003800000 */
[----:B------:R-:W-:Y:S01]  /*25b0*/  SHF.R.S32.HI R72, RZ, 0x1f, R43 ;  /* 0x0000001fff487819 */ /* 0x000fe2000001142b */
[----:B-1----:R-:W1:Y:S01]  /*25c0*/  LDC.64 R40, c[0x0][0x2e8] ;  /* 0x0000ba00ff287b82 */ /* 0x002e620000000a00 */
        /* <DEDUP_REMOVED lines=52> */
.L_x_6700:
[----:B------:R-:W-:Y:S05]  /*2910*/  BSYNC B1 ;  /* 0x0000000000017941 */ /* 0x000fea0003800000 */
.L_x_6699:
[----:B------:R-:W-:Y:S01]  /*2920*/  UISETP.NE.AND UP0, UPT, UR47, 0x3, UPT ;  /* 0x000000032f00788c */ /* 0x000fe2000bf05270 */
[----:B0----5:R-:W-:Y:S02]  /*2930*/  IMAD.MOV.U32 R4, RZ, RZ, R8 ;  /* 0x000000ffff047224 */ /* 0x021fe400078e0008 */
[----:B------:R-:W-:Y:S02]  /*2940*/  IMAD.MOV.U32 R5, RZ, RZ, R9 ;  /* 0x000000ffff057224 */ /* 0x000fe400078e0009 */
        /* <DEDUP_REMOVED lines=17> */
.L_x_6701:
[----:B------:R-:W-:Y:S01]  /*2a60*/  IMAD R64, R186, 0x8, R18 ;  /* 0x00000008ba407824 */ /* 0x000fe200078e0212 */
[----:B------:R-:W-:Y:S01]  /*2a70*/  SHF.L.U32 R73, R190, 0x1f, RZ ;  /* 0x0000001fbe497819 */ /* 0x000fe200000006ff */
[----:B------:R-:W-:Y:S03]  /*2a80*/  BSSY B1, `(.L_x_6702) ;  /* 0x0000003000017945 */ /* 0x000fe60003800000 */
[----:B------:R-:W0:Y:S02]  /*2a90*/  SYNCS.PHASECHK.TRANS64.TRYWAIT P5, [R64+URZ+0x38890], R73 ;  /* 0x03889049400075a7 */ /* 0x000e2400080a017f */
[----:B0-----:R-:W-:Y:S05]  /*2aa0*/  @!P5 BRA `(.L_x_6703) ;  /* 0x0000023c00dcd947 */ /* 0x001fea0003800000 */
.L_x_7088:
[----:B------:R-:W-:Y:S05]  /*2ab0*/  BSYNC B1 ;  /* 0x0000000000017941 */ /* 0x000fea0003800000 */
.L_x_6702:
[----:B------:R-:W-:Y:S05]  /*2ac0*/  @P1 BRA `(.L_x_6704) ;  /* 0x0000001400101947 */ /* 0x000fea0003800000 */
[----:B------:R-:W-:Y:S04]  /*2ad0*/  BSSY B1, `(.L_x_6705) ;  /* 0x0000036000017945 */ /* 0x000fe80003800000 */
[----:B------:R-:W-:Y:S05]  /*2ae0*/  @P4 BRA `(.L_x_6706) ;  /* 0x0000000000d04947 */ /* 0x000fea0003800000 */
[----:B------:R1:W2:Y:S01]  /*2af0*/  LDS.128 R4, [R70+0x22400] ;  /* 0x0224000046047984 */ /* 0x0002a20000000c00 */
[----:B------:R-:W-:Y:S01]  /*2b00*/  ISETP.GE.AND P5, PT, R188, R27, PT ;  /* 0x0000001bbc00720c */ /* 0x000fe20003fa6270 */
[----:B------:R-:W-:-:S12]  /*2b10*/  BSSY B2, `(.L_x_6707) ;  /* 0x0000030000027945 */ /* 0x000fd80003800000 */
[----:B-1----:R-:W-:Y:S05]  /*2b20*/  @P5 BRA `(.L_x_6708) ;  /* 0x0000000000b85947 */ /* 0x002fea0003800000 */
[--C-:B------:R-:W-:Y:S01]  /*2b30*/  SHF.R.U64 R74, R14, 0x10, R15.reuse ;  /* 0x000000100e4a7819 */ /* 0x100fe2000000120f */
[----:B--2---:R-:W-:Y:S01]  /*2b40*/  IMAD.U32 R14, R6, 0x10000, RZ ;  /* 0x00010000060e7824 */ /* 0x004fe200078e00ff */
[----:B------:R-:W-:Y:S02]  /*2b50*/  SHF.R.U32.HI R76, RZ, 0x10, R15 ;  /* 0x00000010ff4c7819 */ /* 0x000fe4000001160f */
[--C-:B------:R-:W-:Y:S01]  /*2b60*/  SHF.R.U64 R40, R24, 0x10, R25.reuse ;  /* 0x0000001018287819 */ /* 0x100fe20000001219 */
[----:B------:R-:W-:Y:S01]  /*2b70*/  IMAD.U32 R24, R7, 0x10000, RZ ;  /* 0x0001000007187824 */ /* 0x000fe200078e00ff */
[----:B------:R-:W-:Y:S02]  /*2b80*/  SHF.R.U32.HI R70, RZ, 0x10, R25 ;  /* 0x00000010ff467819 */ /* 0x000fe40000011619 */
[----:B------:R-:W-:Y:S02]  /*2b90*/  PRMT R74, R75, 0x5432, R74 ;  /* 0x000054324b4a7816 */ /* 0x000fe4000000004a */
[----:B------:R-:W-:-:S02]  /*2ba0*/  LOP3.LUT R25, R7, 0xffff0000, RZ, 0xc0, !PT ;  /* 0xffff000007197812 */ /* 0x000fc400078ec0ff */
[----:B------:R-:W-:Y:S02]  /*2bb0*/  PRMT R76, R77, 0x5432, R76 ;  /* 0x000054324d4c7816 */ /* 0x000fe4000000004c */
[----:B------:R-:W-:Y:S02]  /*2bc0*/  PRMT R40, R41, 0x5432, R40 ;  /* 0x0000543229287816 */ /* 0x000fe40000000028 */
[----:B------:R-:W-:Y:S01]  /*2bd0*/  PRMT R70, R72, 0x5432, R70 ;  /* 0x0000543248467816 */ /* 0x000fe20000000046 */
[----:B------:R-:W-:Y:S01]  /*2be0*/  IMAD.U32 R77, R76, 0x10000, RZ ;  /* 0x000100004c4d7824 */ /* 0x000fe200078e00ff */
[C---:B------:R-:W-:Y:S02]  /*2bf0*/  LOP3.LUT R7, R5.reuse, 0xffff0000, RZ, 0xc0, !PT ;  /* 0xffff000005077812 */ /* 0x040fe400078ec0ff */
[----:B------:R-:W-:Y:S01]  /*2c00*/  LOP3.LUT R75, R74, 0xffff0000, RZ, 0xc0, !PT ;  /* 0xffff00004a4b7812 */ /* 0x000fe200078ec0ff */
[----:B------:R-:W-:Y:S01]  /*2c10*/  IMAD.U32 R72, R70, 0x10000, RZ ;  /* 0x0001000046487824 */ /* 0x000fe200078e00ff */
[----:B------:R-:W-:Y:S01]  /*2c20*/  LOP3.LUT R15, R6, 0xffff0000, RZ, 0xc0, !PT ;  /* 0xffff0000060f7812 */ /* 0x000fe200078ec0ff */
[----:B------:R-:W-:Y:S01]  /*2c30*/  IMAD.U32 R6, R5, 0x10000, RZ ;  /* 0x0001000005067824 */ /* 0x000fe200078e00ff */
[----:B------:R-:W-:Y:S01]  /*2c40*/  LOP3.LUT R41, R40, 0xffff0000, RZ, 0xc0, !PT ;  /* 0xffff000028297812 */ /* 0x000fe200078ec0ff */
[C---:B------:R-:W-:Y:S01]  /*2c50*/  FMUL.FTZ R79, R7.reuse, R75 ;  /* 0x0000004b074f7220 */ /* 0x040fe20000410000 */
[----:B------:R-:W-:Y:S01]  /*2c60*/  LOP3.LUT R76, R76, 0xffff0000, RZ, 0xc0, !PT ;  /* 0xffff00004c4c7812 */ /* 0x000fe200078ec0ff */
[----:B------:R-:W-:Y:S01]  /*2c70*/  IMAD.U32 R5, R4, 0x10000, RZ ;  /* 0x0001000004057824 */ /* 0x000fe200078e00ff */
[----:B------:R-:W-:Y:S01]  /*2c80*/  LOP3.LUT R70, R70, 0xffff0000, RZ, 0xc0, !PT ;  /* 0xffff000046467812 */ /* 0x000fe200078ec0ff */
[-C--:B------:R-:W-:Y:S01]  /*2c90*/  FMUL.FTZ R78, R7, R41.reuse ;  /* 0x00000029074e7220 */ /* 0x080fe20000410000 */
[----:B------:R-:W-:Y:S01]  /*2ca0*/  FFMA.FTZ R79, R6, R41, -R79 ;  /* 0x00000029064f7223 */ /* 0x000fe2000001084f */
[----:B------:R-:W-:Y:S01]  /*2cb0*/  LOP3.LUT R4, R4, 0xffff0000, RZ, 0xc0, !PT ;  /* 0xffff000004047812 */ /* 0x000fe200078ec0ff */
[----:B------:R-:W-:Y:S01]  /*2cc0*/  FMUL.FTZ R7, R15, R77 ;  /* 0x0000004d0f077220 */ /* 0x000fe20000410000 */
[----:B------:R-:W-:Y:S01]  /*2cd0*/  FMUL.FTZ R41, R25, R76 ;  /* 0x0000004c19297220 */ /* 0x000fe20000410000 */
[----:B------:R-:W-:Y:S01]  /*2ce0*/  FMUL.FTZ R15, R15, R72 ;  /* 0x000000480f0f7220 */ /* 0x000fe20000410000 */
[----:B------:R-:W-:-:S02]  /*2cf0*/  IMAD.U32 R74, R74, 0x10000, RZ ;  /* 0x000100004a4a7824 */ /* 0x000fc400078e00ff */
[----:B------:R-:W-:Y:S01]  /*2d00*/  FMUL.FTZ R25, R25, R70 ;  /* 0x0000004619197220 */ /* 0x000fe20000410000 */
[----:B------:R-:W-:Y:S02]  /*2d10*/  IMAD.U32 R40, R40, 0x10000, RZ ;  /* 0x0001000028287824 */ /* 0x000fe400078e00ff */
[----:B------:R-:W-:Y:S01]  /*2d20*/  FFMA.FTZ R78, R6, R75, R78 ;  /* 0x0000004b064e7223 */ /* 0x000fe2000001004e */
[----:B------:R-:W-:Y:S01]  /*2d30*/  FFMA.FTZ R72, R14, R72, -R7 ;  /* 0x000000480e487223 */ /* 0x000fe20000010807 */
[----:B------:R-:W-:Y:S01]  /*2d40*/  FFMA.FTZ R41, R24, R70, -R41 ;  /* 0x0000004618297223 */ /* 0x000fe20000010829 */
[----:B------:R-:W-:Y:S01]  /*2d50*/  FFMA.FTZ R15, R14, R77, R15 ;  /* 0x0000004d0e0f7223 */ /* 0x000fe2000001000f */
[C---:B------:R-:W-:Y:S01]  /*2d60*/  FMUL.FTZ R6, R4.reuse, R74 ;  /* 0x0000004a04067220 */ /* 0x040fe20000410000 */
[----:B------:R-:W-:Y:S01]  /*2d70*/  FMUL.FTZ R7, R4, R40 ;  /* 0x0000002804077220 */ /* 0x000fe20000410000 */
[----:B------:R-:W-:Y:S02]  /*2d80*/  FFMA.FTZ R24, R24, R76, R25 ;  /* 0x0000004c18187223 */ /* 0x000fe40000010019 */
        /* <DEDUP_REMOVED lines=8> */
.L_x_6708:
[----:B------:R-:W-:Y:S05]  /*2e10*/  BSYNC B2 ;  /* 0x0000000000027941 */ /* 0x000fea0003800000 */
.L_x_6707:
[----:B--2---:R1:W-:Y:S02]  /*2e20*/  STG.E.128 desc[UR50][R12.64], R4 ;  /* 0x000000040c007986 */ /* 0x0043e4000c101d32 */
.L_x_6706:
[----:B------:R-:W-:Y:S05]  /*2e30*/  BSYNC B1 ;  /* 0x0000000000017941 */ /* 0x000fea0003800000 */
.L_x_6705:
        /* <DEDUP_REMOVED lines=56> */
.L_x_6710:
[----:B------:R-:W-:Y:S05]  /*31c0*/  BSYNC B1 ;  /* 0x0000000000017941 */ /* 0x000fea0003800000 */
.L_x_6709:
[----:B-1----:R2:W-:Y:S01]  /*31d0*/  STG.E.128 desc[UR50][R12.64+0x40], R4 ;  /* 0x000040040c007986 */ /* 0x0025e2000c101d32 */
[----:B------:R-:W-:Y:S05]  /*31e0*/  BRA `(.L_x_6704) ;  /* 0x0000000c00487947 */ /* 0x000fea0003800000 */
.L_x_6698:
        /* <DEDUP_REMOVED lines=24> */
[----:B------:R-:W-:Y:S01]  /*3370*/  UISETP.NE.AND UP0, UPT, UR47, 0x3, UPT ;  /* 0x000000032f00788c */ /* 0x000fe2000bf05270 */
[----:B------:R-:W-:-:S04]  /*3380*/  ISETP.GE.AND P0, PT, R16, R27, PT ;  /* 0x0000001b1000720c */ /* 0x000fc80003f06270 */
[----:B------:R-:W-:Y:S02]  /*3390*/  P2R R76, PR, RZ, 0x1 ;  /* 0x00000001ff4c7803 */ /* 0x000fe40000000000 */
        /* <DEDUP_REMOVED lines=16> */
.L_x_6711:
[----:B------:R-:W-:Y:S01]  /*34a0*/  IMAD R64, R186, 0x8, R18 ;  /* 0x00000008ba407824 */ /* 0x000fe200078e0212 */
[----:B------:R-:W-:Y:S01]  /*34b0*/  SHF.L.U32 R73, R190, 0x1f, RZ ;  /* 0x0000001fbe497819 */ /* 0x000fe200000006ff */
[----:B------:R-:W0:Y:S01]  /*34c0*/  LDC R79, c[0x0][0x2f4] ;  /* 0x0000bd00ff4f7b82 */ /* 0x000e220000000800 */
[----:B------:R-:W-:Y:S02]  /*34d0*/  BSSY B1, `(.L_x_6712) ;  /* 0x0000003000017945 */ /* 0x000fe40003800000 */
[----:B------:R-:W1:Y:S02]  /*34e0*/  SYNCS.PHASECHK.TRANS64.TRYWAIT P5, [R64+URZ+0x38890], R73 ;  /* 0x03889049400075a7 */ /* 0x000e6400080a017f */
[----:B-1----:R-:W-:Y:S05]  /*34f0*/  @!P5 BRA `(.L_x_6713) ;  /* 0x00000234005cd947 */ /* 0x002fea0003800000 */
.L_x_7089:
[----:B------:R-:W-:Y:S05]  /*3500*/  BSYNC B1 ;  /* 0x0000000000017941 */ /* 0x000fea0003800000 */
.L_x_6712:
[----:B0-----:R-:W-:Y:S01]  /*3510*/  ISETP.GE.OR P5, PT, R16, R79, P1 ;  /* 0x0000004f1000720c */ /* 0x001fe20000fa6670 */
[----:B------:R-:W-:Y:S01]  /*3520*/  ULDC.64 UR4, c[0x0][0x300] ;  /* 0x0000c00000047ab9 */ /* 0x000fe20000000a00 */
[----:B------:R-:W-:Y:S02]  /*3530*/  IMAD.MOV.U32 R74, RZ, RZ, R14 ;  /* 0x000000ffff4a7224 */ /* 0x000fe400078e000e */
[----:B------:R-:W-:Y:S02]  /*3540*/  IMAD R12, R45, UR4, RZ ;  /* 0x000000042d0c7c24 */ /* 0x000fe4000f8e02ff */
[----:B------:R-:W-:-:S04]  /*3550*/  IMAD.WIDE.U32 R74, R187, UR4, R74 ;  /* 0x00000004bb4a7c25 */ /* 0x000fc8000f8e004a */
[----:B------:R-:W-:-:S03]  /*3560*/  IMAD R81, R187, UR5, R12 ;  /* 0x00000005bb517c24 */ /* 0x000fc6000f8e020c */
[----:B------:R-:W-:Y:S05]  /*3570*/  @P5 BRA `(.L_x_6704) ;  /* 0x0000000800645947 */ /* 0x000fea0003800000 */
[----:B------:R-:W-:Y:S01]  /*3580*/  IMAD.IADD R81, R81, 0x1, R75 ;  /* 0x0000000151517824 */ /* 0x000fe200078e024b */
[----:B------:R-:W-:Y:S01]  /*3590*/  IADD3 R12, P5, P6, R2, R74, R63 ;  /* 0x0000004a020c7210 */ /* 0x000fe20007ebe03f */
[----:B------:R-:W-:Y:S03]  /*35a0*/  BSSY B1, `(.L_x_6714) ;  /* 0x0000073000017945 */ /* 0x000fe60003800000 */
[----:B------:R-:W-:Y:S02]  /*35b0*/  IADD3.X R13, R0, R81, R69, P5, P6 ;  /* 0x00000051000d7210 */ /* 0x000fe40002fec445 */
[----:B------:R-:W-:Y:S02]  /*35c0*/  ISETP.NE.AND P6, PT, R76, RZ, PT ;  /* 0x000000ff4c00720c */ /* 0x000fe40003fc5270 */
[----:B------:R-:W-:-:S04]  /*35d0*/  LEA R76, P5, R12, R40, 0x1 ;  /* 0x000000280c4c7211 */ /* 0x000fc800078a08ff */
        /* <DEDUP_REMOVED lines=111> */
.L_x_6715:
[----:B------:R-:W-:Y:S05]  /*3cd0*/  BSYNC B1 ;  /* 0x0000000000017941 */ /* 0x000fea0003800000 */
.L_x_6714:
        /* <DEDUP_REMOVED lines=10> */
.L_x_6697:
[----:B------:R-:W-:-:S06]  /*3d80*/  UISETP.NE.AND UP0, UPT, UR47, 0x3, UPT ;  /* 0x000000032f00788c */ /* 0x000fcc000bf05270 */
[----:B------:R-:W-:-:S13]  /*3d90*/  PLOP3.LUT P0, PT, PT, PT, UP0, 0x80, 0x0 ;  /* 0x000000000000781c */ /* 0x000fda0003f0f008 */
[----:B------:R-:W-:Y:S05]  /*3da0*/  @!P0 BRA `(.L_x_6716) ;  /* 0x0000000000048947 */ /* 0x000fea0003800000 */
[----:B------:R-:W-:Y:S01]  /*3db0*/  BPT.TRAP 0x1 ;  /* 0x000000040000795c */ /* 0x000fe20000300000 */
.L_x_6716:
        /* <DEDUP_REMOVED lines=8> */
.L_x_7090:
[----:B------:R-:W-:Y:S05]  /*3e40*/  BSYNC B1 ;  /* 0x0000000000017941 */ /* 0x000fea0003800000 */
.L_x_6717:
[----:B------:R-:W-:Y:S05]  /*3e50*/  @P1 BRA `(.L_x_6704) ;  /* 0x00000000002c1947 */ /* 0x000fea0003800000 */
[----:B------:R-:W-:Y:S01]  /*3e60*/  @!P3 LOP3.LUT P5, RZ, R196, 0x4, RZ, 0xc0, !PT ;  /* 0x00000004c4ffb812 */ /* 0x000fe200078ac0ff */
[----:B------:R-:W-:Y:S01]  /*3e70*/  @!P3 VIADD R4, R59, 0x20 ;  /* 0x000000203b04b836 */ /* 0x000fe20000000000 */
[----:B------:R-:W-:Y:S02]  /*3e80*/  PLOP3.LUT P6, PT, PT, PT, PT, 0x8, 0x0 ;  /* 0x000000000000781c */ /* 0x000fe40003fce170 */
[----:B------:R-:W-:-:S13]  /*3e90*/  @!P3 PLOP3.LUT P6, PT, P5, PT, PT, 0x80, 0x0 ;  /* 0x000000000000b81c */ /* 0x000fda0002fcf070 */
[----:B------:R-:W-:-:S04]  /*3ea0*/  @P6 VIADD R4, R59, 0xffffffe0 ;  /* 0xffffffe03b046836 */ /* 0x000fc80000000000 */
[----:B------:R-:W-:-:S04]  /*3eb0*/  @!P3 IMAD.IADD R5, R26, 0x1, R4 ;  /* 0x000000011a05b824 */ /* 0x000fc800078e0204 */
[----:B------:R-:W-:Y:S02]  /*3ec0*/  @!P3 IMAD R8, R5, 0x2, R18 ;  /* 0x000000020508b824 */ /* 0x000fe400078e0212 */
[----:B------:R-:W1:Y:S04]  /*3ed0*/  @!P4 LDS.128 R4, [R70+0x22400] ;  /* 0x022400004604c984 */ /* 0x000e680000000c00 */
[----:B------:R-:W2:Y:S04]  /*3ee0*/  @!P3 LDS.128 R8, [R8+0x22400] ;  /* 0x022400000808b984 */ /* 0x000ea80000000c00 */
[----:B-1----:R1:W-:Y:S04]  /*3ef0*/  @!P4 STG.E.128 desc[UR50][R12.64], R4 ;  /* 0x000000040c00c986 */ /* 0x0023e8000c101d32 */
[----:B--2---:R1:W-:Y:S02]  /*3f00*/  @!P3 STG.E.128 desc[UR50][R12.64+0x40], R8 ;  /* 0x000040080c00b986 */ /* 0x0043e4000c101d32 */
.L_x_6704:
[----:B------:R-:W-:Y:S05]  /*3f10*/  BSYNC B0 ;  /* 0x0000000000007941 */ /* 0x000fea0003800000 */
.L_x_6696:
        /* <DEDUP_REMOVED lines=17> */
.L_x_6720:
[----:B------:R-:W-:Y:S05]  /*4030*/  BSYNC B0 ;  /* 0x0000000000007941 */ /* 0x000fea0003800000 */
.L_x_6719:
[----:B------:R-:W2:Y:S01]  /*4040*/  SYNCS.PHASECHK.TRANS64.TRYWAIT P0, [R64+URZ+0x388b0], R73 ;  /* 0x0388b049400075a7 */ /* 0x000ea2000800017f */
[----:B------:R-:W-:Y:S04]  /*4050*/  BSSY B0, `(.L_x_6721) ;  /* 0x0000002000007945 */ /* 0x000fe80003800000 */
[----:B--2---:R-:W-:Y:S05]  /*4060*/  @!P0 BRA `(.L_x_6722) ;  /* 0x0000022800a88947 */ /* 0x004fea0003800000 */
.L_x_7091:
[----:B------:R-:W-:Y:S05]  /*4070*/  BSYNC B0 ;  /* 0x0000000000007941 */ /* 0x000fea0003800000 */
.L_x_6721:
        /* <DEDUP_REMOVED lines=11> */
[----:B----4-:R-:W-:Y:S01]  /*4130*/  LEA R40, P1, R6, UR4, 0x1 ;  /* 0x0000000406287c11 */ /* 0x010fe2000f8208ff */
[----:B------:R-:W-:Y:S01]  /*4140*/  IMAD.IADD R5, R7, 0x1, R5 ;  /* 0x0000000107057824 */ /* 0x000fe200078e0205 */
[----:B------:R-:W-:Y:S01]  /*4150*/  ULDC UR4, c[0x0][0x320] ;  /* 0x0000c80000047ab9 */ /* 0x000fe20000000800 */
[----:B------:R-:W-:Y:S02]  /*4160*/  VIADD R4, R16, 0x40 ;  /* 0x0000004010047836 */ /* 0x000fe40000000000 */
[C---:B0-2---:R-:W-:Y:S01]  /*4170*/  VIADD R73, R9.reuse, 0x20 ;  /* 0x0000002009497836 */ /* 0x045fe20000000000 */
[----:B------:R-:W-:Y:S01]  /*4180*/  LEA.HI.X R41, R6, UR5, R5, 0x1, P1 ;  /* 0x0000000506297c11 */ /* 0x000fe200088f0c05 */
        /* <DEDUP_REMOVED lines=64> */
.L_x_6724:
[----:B------:R-:W-:Y:S05]  /*4590*/  BSYNC B0 ;  /* 0x0000000000007941 */ /* 0x000fea0003800000 */
.L_x_6723:
        /* <DEDUP_REMOVED lines=12> */
[----:B------:R-:W-:Y:S02]  /*4660*/  SEL R5, RZ, 0x1, P1 ;  /* 0x00000001ff057807 */ /* 0x000fe40000800000 */
[----:B------:R-:W-:Y:S02]  /*4670*/  SEL R186, R186, RZ, P1 ;  /* 0x000000ffbaba7207 */ /* 0x000fe40000800000 */
[----:B------:R-:W-:Y:S01]  /*4680*/  LOP3.LUT R190, R190, R5, RZ, 0x3c, !PT ;  /* 0x00000005bebe7212 */ /* 0x000fe200078e3cff */
[----:B------:R1:W-:Y:S01]  /*4690*/  @!P5 SYNCS.ARRIVE.TRANS64.RED.A1T0 RZ, [R64+URZ], RZ ;  /* 0x000000ff40ffd9a7 */ /* 0x0003e2000810043f */
[----:B------:R-:W-:Y:S05]  /*46a0*/  @P2 BRA `(.L_x_6725) ;  /* 0xffffffdc00b42947 */ /* 0x000fea000383ffff */
.L_x_6691:
[----:B------:R-:W-:Y:S04]  /*46b0*/  BSSY B0, `(.L_x_6726) ;  /* 0x0000004000007945 */ /* 0x000fe80003800000 */
[----:B------:R-:W-:Y:S05]  /*46c0*/  @P0 BRA `(.L_x_6727) ;  /* 0x0000000000080947 */ /* 0x000fea0003800000 */
[----:B------:R-:W0:Y:S02]  /*46d0*/  FENCE.VIEW.ASYNC.G ;  /* 0x00000000000073c6 */ /* 0x000e240000000100 */
[----:B0-----:R-:W-:Y:S06]  /*46e0*/  BAR.ARV 0xc, 0x180 ;  /* 0x0306000000007b1d */ /* 0x001fec0000002000 */
.L_x_6727:
[----:B------:R-:W-:Y:S05]  /*46f0*/  BSYNC B0 ;  /* 0x0000000000007941 */ /* 0x000fea0003800000 */
.L_x_6726:
[----:B------:R-:W-:Y:S01]  /*4700*/  UISETP.NE.AND UP0, UPT, UR37, 0x1, UPT ;  /* 0x000000012500788c */ /* 0x000fe2000bf05270 */
[----:B------:R-:W-:Y:S05]  /*4710*/  BSSY B7, `(.L_x_6728) ;  /* 0x00014f5000077945 */ /* 0x000fea0003800000 */
[----:B------:R-:W-:-:S13]  /*4720*/  PLOP3.LUT P0, PT, PT, PT, UP0, 0x80, 0x0 ;  /* 0x000000000000781c */ /* 0x000fda0003f0f008 */
[----:B------:R-:W-:Y:S05]  /*4730*/  @!P0 BRA `(.L_x_6729) ;  /* 0x0000002000508947 */ /* 0x000fea0003800000 */
[----:B------:R-:W0:Y:S01]  /*4740*/  LDC R0, c[0x0][0x448] ;  /* 0x00011200ff007b82 */ /* 0x000e220000000800 */
[----:B------:R-:W-:-:S07]  /*4750*/  VIADD R3, R195, 0x3f ;  /* 0x0000003fc3037836 */ /* 0x000fce0000000000 */
[----:B------:R-:W2:Y:S01]  /*4760*/  LDC.64 R6, c[0x0][0xad8] ;  /* 0x0002b600ff067b82 */ /* 0x000ea20000000a00 */
[----:B0-----:R-:W-:Y:S02]  /*4770*/  ISETP.NE.AND P1, PT, R0, 0x1, PT ;  /* 0x000000010000780c */ /* 0x001fe40003f25270 */
[----:B--2---:R-:W-:-:S11]  /*4780*/  ISETP.GE.AND P2, PT, R7, 0x1, PT ;  /* 0x000000010700780c */ /* 0x004fd60003f46270 */
[----:B------:R-:W0:Y:S08]  /*4790*/  @P1 LDC R0, c[0x0][0x44c] ;  /* 0x00011300ff001b82 */ /* 0x000e300000000800 */
[----:B------:R-:W2:Y:S01]  /*47a0*/  @P1 LDC R5, c[0x0][0x450] ;  /* 0x00011400ff051b82 */ /* 0x000ea20000000800 */
[----:B0-----:R-:W-:-:S05]  /*47b0*/  @P1 IMAD.HI.U32 R0, R3, R0, RZ ;  /* 0x0000000003001227 */ /* 0x001fca00078e00ff */
        /* <DEDUP_REMOVED lines=10> */
[----:B-1----:R-:W0:Y:S02]  /*4860*/  @P0 LDC.64 R4, c[0x0][0xae0] ;  /* 0x0002b800ff040b82 */ /* 0x002e240000000a00 */
[----:B0-----:R-:W-:-:S05]  /*4870*/  @P0 IMAD.HI.U32 R2, R3, R4, RZ ;  /* 0x0000000403020227 */ /* 0x001fca00078e00ff */
[----:B------:R-:W-:-:S04]  /*4880*/  @P0 SHF.R.U32.HI R3, RZ, R5, R2 ;  /* 0x00000005ff030219 */ /* 0x000fc80000011602 */
[----:B------:R-:W-:Y:S01]  /*4890*/  LOP3.LUT R2, RZ, R3, RZ, 0x33, !PT ;  /* 0x00000003ff027212 */ /* 0x000fe200078e33ff */
[----:B------:R-:W-:Y:S06]  /*48a0*/  BRA `(.L_x_6733) ;  /* 0x0000000000107947 */ /* 0x000fec0003800000 */
.L_x_6732:
[----:B------:R-:W-:-:S13]  /*48b0*/  ISETP.NE.AND P0, PT, R7, 0x1, PT ;  /* 0x000000010700780c */ /* 0x000fda0003f05270 */
[----:B-1----:R-:W0:Y:S02]  /*48c0*/  @P0 LDC.64 R4, c[0x0][0xae0] ;  /* 0x0002b800ff040b82 */ /* 0x002e240000000a00 */
[----:B0-----:R-:W-:-:S05]  /*48d0*/  @P0 IMAD.HI.U32 R4, R2, R4, RZ ;  /* 0x0000000402040227 */ /* 0x001fca00078e00ff */
[----:B------:R-:W-:-:S07]  /*48e0*/  @P0 SHF.R.U32.HI R2, RZ, R5, R4 ;  /* 0x00000005ff020219 */ /* 0x000fce0000011604 */
.L_x_6733:
[----:B------:R-:W-:Y:S05]  /*48f0*/  BSYNC B0 ;  /* 0x0000000000007941 */ /* 0x000fea0003800000 */
.L_x_6731:
[----:B------:R-:W-:-:S05]  /*4900*/  IMAD R3, R2, R7, R7 ;  /* 0x0000000702037224 */ /* 0x000fca00078e0207 */
[----:B------:R-:W-:-:S07]  /*4910*/  VIMNMX R0, R0, R3, PT ;  /* 0x0000000300007248 */ /* 0x000fce0003fe0100 */
.L_x_6730:
[----:B------:R-:W1:Y:S01]  /*4920*/  @P1 LDC R2, c[0x0][0x44c] ;  /* 0x00011300ff021b82 */ /* 0x000e620000000800 */
[----:B------:R-:W-:Y:S01]  /*4930*/  VIADD R0, R0, 0x3f ;  /* 0x0000003f00007836 */ /* 0x000fe20000000000 */
[----:B------:R-:W-:-:S04]  /*4940*/  ULDC UR4, c[0x0][0xad4] ;  /* 0x0002b50000047ab9 */ /* 0x000fc80000000800 */
[----:B------:R-:W-:Y:S02]  /*4950*/  SHF.R.S32.HI R3, RZ, 0x1f, R0 ;  /* 0x0000001fff037819 */ /* 0x000fe40000011400 */
[----:B------:R-:W0:Y:S02]  /*4960*/  @P1 LDC R5, c[0x0][0x450] ;  /* 0x00011400ff051b82 */ /* 0x000e240000000800 */
[----:B------:R-:W-:-:S04]  /*4970*/  LEA.HI R3, R3, R0, RZ, 0x6 ;  /* 0x0000000003037211 */ /* 0x000fc800078f30ff */
[----:B------:R-:W-:-:S04]  /*4980*/  SHF.R.S32.HI R3, RZ, 0x6, R3 ;  /* 0x00000006ff037819 */ /* 0x000fc80000011403 */
[----:B------:R-:W-:Y:S01]  /*4990*/  VIMNMX R8, R168, R3, PT ;  /* 0x00000003a8087248 */ /* 0x000fe20003fe0100 */
[----:B-1----:R-:W-:-:S04]  /*49a0*/  @P1 IMAD.HI.U32 R4, R195, R2, RZ ;  /* 0x00000002c3041227 */ /* 0x002fc800078e00ff */
[----:B------:R-:W-:Y:S01]  /*49b0*/  IMAD.MOV.U32 R2, RZ, RZ, R195 ;  /* 0x000000ffff027224 */ /* 0x000fe200078e00c3 */
[----:B0-----:R-:W-:-:S05]  /*49c0*/  @P1 SHF.R.U32.HI R2, RZ, R5, R4 ;  /* 0x00000005ff021219 */ /* 0x001fca0000011604 */
        /* <DEDUP_REMOVED lines=13> */
.L_x_6736:
[----:B------:R-:W-:-:S13]  /*4aa0*/  ISETP.NE.AND P0, PT, R7, 0x1, PT ;  /* 0x000000010700780c */ /* 0x000fda0003f05270 */
[----:B------:R-:W0:Y:S02]  /*4ab0*/  @P0 LDC.64 R2, c[0x0][0xae0] ;  /* 0x0002b800ff020b82 */ /* 0x000e240000000a00 */
[----:B0-----:R-:W-:-:S05]  /*4ac0*/  @P0 IMAD.HI.U32 R2, R169, R2, RZ ;  /* 0x00000002a9020227 */ /* 0x001fca00078e00ff */
[----:B------:R-:W-:-:S07]  /*4ad0*/  @P0 SHF.R.U32.HI R169, RZ, R3, R2 ;  /* 0x00000003ffa90219 */ /* 0x000fce0000011602 */
.L_x_6737:
[----:B------:R-:W-:Y:S05]  /*4ae0*/  BSYNC B0 ;  /* 0x0000000000007941 */ /* 0x000fea0003800000 */
.L_x_6735:
[----:B------:R-:W-:-:S05]  /*4af0*/  IMAD R169, R169, R7, RZ ;  /* 0x00000007a9a97224 */ /* 0x000fca00078e02ff */
[----:B------:R-:W-:-:S07]  /*4b00*/  VIMNMX R0, R0, R169, !PT ;  /* 0x000000a900007248 */ /* 0x000fce0007fe0100 */
.L_x_6734:
[----:B------:R-:W-:Y:S02]  /*4b10*/  SHF.R.S32.HI R3, RZ, 0x1f, R0 ;  /* 0x0000001fff037819 */ /* 0x000fe40000011400 */
[----:B------:R-:W-:Y:S02]  /*4b20*/  CS2R R150, SRZ ;  /* 0x0000000000967805 */ /* 0x000fe4000001ff00 */
[----:B------:R-:W-:Y:S02]  /*4b30*/  PLOP3.LUT P0, PT, PT, PT, PT, 0x80, 0x0 ;  /* 0x000000000000781c */ /* 0x000fe40003f0f070 */
[----:B------:R-:W-:Y:S02]  /*4b40*/  CS2R R148, SRZ ;  /* 0x0000000000947805 */ /* 0x000fe4000001ff00 */
[----:B------:R-:W-:Y:S02]  /*4b50*/  LEA.HI R0, R3, R0, RZ, 0x6 ;  /* 0x0000000003007211 */ /* 0x000fe400078f30ff */
[----:B------:R-:W-:-:S02]  /*4b60*/  CS2R R2, SRZ ;  /* 0x0000000000027805 */ /* 0x000fc4000001ff00 */
[----:B------:R-:W-:Y:S02]  /*4b70*/  CS2R R146, SRZ ;  /* 0x0000000000927805 */ /* 0x000fe4000001ff00 */
[----:B------:R-:W-:Y:S02]  /*4b80*/  CS2R R144, SRZ ;  /* 0x0000000000907805 */ /* 0x000fe4000001ff00 */
[----:B------:R-:W-:Y:S02]  /*4b90*/  SHF.R.S32.HI R0, RZ, 0x6, R0 ;  /* 0x00000006ff007819 */ /* 0x000fe40000011400 */
[----:B------:R-:W-:Y:S02]  /*4ba0*/  CS2R R142, SRZ ;  /* 0x00000000008e7805 */ /* 0x000fe4000001ff00 */
[----:B------:R-:W-:Y:S02]  /*4bb0*/  CS2R R140, SRZ ;  /* 0x00000000008c7805 */ /* 0x000fe4000001ff00 */
[----:B------:R-:W-:-:S02]  /*4bc0*/  CS2R R138, SRZ ;  /* 0x00000000008a7805 */ /* 0x000fc4000001ff00 */
[----:B------:R-:W-:Y:S02]  /*4bd0*/  VIMNMX R4, RZ, R0, !PT ;  /* 0x00000000ff047248 */ /* 0x000fe40007fe0100 */
[----:B------:R-:W-:Y:S02]  /*4be0*/  CS2R R136, SRZ ;  /* 0x0000000000887805 */ /* 0x000fe4000001ff00 */
[----:B------:R-:W-:Y:S02]  /*4bf0*/  CS2R R134, SRZ ;  /* 0x0000000000867805 */ /* 0x000fe4000001ff00 */
[----:B------:R-:W-:Y:S02]  /*4c00*/  CS2R R132, SRZ ;  /* 0x0000000000847805 */ /* 0x000fe4000001ff00 */
[----:B------:R-:W-:Y:S02]  /*4c10*/  ISETP.GT.AND P1, PT, R8, R4, PT ;  /* 0x000000040800720c */ /* 0x000fe40003f24270 */
        /* <DEDUP_REMOVED lines=31> */
[----:B---3--:R-:W-:Y:S02]  /*4e10*/  CS2R R76, SRZ ;  /* 0x00000000004c7805 */ /* 0x008fe4000001ff00 */
        /* <DEDUP_REMOVED lines=20> */
[----:B------:R-:W-:Y:S02]  /*4f60*/  CS2R R6, SRZ ;  /* 0x0000000000067805 */ /* 0x000fe4000001ff00 */
[----:B------:R-:W-:Y:S01]  /*4f70*/  CS2R R178, SRZ ;  /* 0x0000000000b27805 */ /* 0x000fe2000001ff00 */
[----:B------:R-:W-:Y:S02]  /*4f80*/  IMAD.MOV.U32 R0, RZ, RZ, RZ ;  /* 0x000000ffff007224 */ /* 0x000fe400078e00ff */
[----:B------:R-:W-:Y:S01]  /*4f90*/  IMAD.MOV.U32 R5, RZ, RZ, RZ ;  /* 0x000000ffff057224 */ /* 0x000fe200078e00ff */
[----:B------:R-:W-:Y:S06]  /*4fa0*/  @!P1 BRA `(.L_x_6738) ;  /* 0x0000014400ac9947 */ /* 0x000fec0003800000 */
[----:B------:R-:W0:Y:S01]  /*4fb0*/  SHFL.IDX PT, R0, R227, RZ, 0x1f ;  /* 0x00001fffe3007589 */ /* 0x000e2200000e0000 */
[----:B------:R-:W-:Y:S01]  /*4fc0*/  IMAD.MOV.U32 R11, RZ, RZ, 0x40000040 ;  /* 0x40000040ff0b7424 */ /* 0x000fe200078e00ff */
[----:B------:R-:W-:Y:S01]  /*4fd0*/  BSSY B0, `(.L_x_6739) ;  /* 0x00000fc000007945 */ /* 0x000fe20003800000 */
[----:B------:R-:W-:Y:S01]  /*4fe0*/  IMAD.MOV.U32 R13, RZ, RZ, 0x40000040 ;  /* 0x40000040ff0d7424 */ /* 0x000fe200078e00ff */
[----:B------:R-:W-:Y:S01]  /*4ff0*/  BAR.SYNC.DEFER_BLOCKING 0xe, 0x100 ;  /* 0x0384000000007b1d */ /* 0x000fe20000010000 */
[----:B------:R-:W-:Y:S01]  /*5000*/  IMAD.MOV.U32 R7, RZ, RZ, 0x40000040 ;  /* 0x40000040ff077424 */ /* 0x000fe200078e00ff */
[----:B------:R-:W-:Y:S01]  /*5010*/  R2UR UR5, R11 ;  /* 0x000000000b0572ca */ /* 0x000fe200000e0000 */
[----:B------:R-:W-:Y:S01]  /*5020*/  IMAD.MOV.U32 R15, RZ, RZ, 0x40000040 ;  /* 0x40000040ff0f7424 */ /* 0x000fe200078e00ff */
[----:B------:R-:W-:Y:S01]  /*5030*/  R2UR UR7, R13 ;  /* 0x000000000d0772ca */ /* 0x000fe200000e0000 */
[----:B------:R-:W-:Y:S02]  /*5040*/  IMAD.MOV.U32 R13, RZ, RZ, 0x40000040 ;  /* 0x40000040ff0d7424 */ /* 0x000fe400078e00ff */
[----:B------:R-:W-:Y:S01]  /*5050*/  VIADD R5, R8, 0xfffffffe ;  /* 0xfffffffe08057836 */ /* 0x000fe20000000000 */
[----:B------:R-:W1:Y:S04]  /*5060*/  S2R R9, SR_TID.X ;  /* 0x0000000000097919 */ /* 0x000e680000002100 */
[----:B------:R-:W-:-:S02]  /*5070*/  ISETP.GE.AND P0, PT, R5, R4, PT ;  /* 0x000000040500720c */ /* 0x000fc40003f06270 */
[----:B0-----:R-:W-:-:S04]  /*5080*/  LEA.HI R2, R0, R0, RZ, 0x1 ;  /* 0x0000000000027211 */ /* 0x001fc800078f08ff */
[----:B------:R-:W-:Y:S01]  /*5090*/  LOP3.LUT R3, R2, 0x1fffe, RZ, 0xc0, !PT ;  /* 0x0001fffe02037812 */ /* 0x000fe200078ec0ff */
[----:B----45:R-:W-:-:S04]  /*50a0*/  WARPGROUP.ARRIVE ;  /* 0x00000000000079c5 */ /* 0x030fc80000000000 */
        /* <DEDUP_REMOVED lines=11> */
[----:B------:R-:W-:Y:S01]  /*5160*/  LOP3.LUT R20, R3, 0x2000000, RZ, 0xfc, !PT ;  /* 0x0200000003147812 */ /* 0x000fe200078efcff */
[----:B------:R-:W-:Y:S01]  /*5170*/  IMAD.MOV.U32 R3, RZ, RZ, 0x40000040 ;  /* 0x40000040ff037424 */ /* 0x000fe200078e00ff */
[----:B-1----:R-:W-:-:S03]  /*5180*/  LOP3.LUT R9, R9, 0x7f, RZ, 0xc0, !PT ;  /* 0x0000007f09097812 */ /* 0x002fc600078ec0ff */
        /* <DEDUP_REMOVED lines=41> */
.L_x_6741:
[----:B------:R-:W-:Y:S01]  /*5420*/  BAR.SYNC.DEFER_BLOCKING 0xe, 0x100 ;  /* 0x0384000000007b1d */ /* 0x000fe20000010000 */
[C---:B------:R-:W-:Y:S01]  /*5430*/  IMAD R9, R19.reuse, 0x40, R194 ;  /* 0x0000004013097824 */ /* 0x040fe200078e02c2 */
[----:B------:R-:W-:Y:S01]  /*5440*/  R2UR UR4, R10 ;  /* 0x000000000a0472ca */ /* 0x000fe200000e0000 */
[----:B------:R-:W-:Y:S01]  /*5450*/  VIADD R19, R19, 0x1 ;  /* 0x0000000113137836 */ /* 0x000fe20000000000 */
[----:B------:R-:W-:Y:S01]  /*5460*/  R2UR UR5, R11 ;  /* 0x000000000b0572ca */ /* 0x000fe200000e0000 */
[----:B01----:R-:W-:Y:S01]  /*5470*/  IMAD R0, R9, 0x4, R18 ;  /* 0x0000000409007824 */ /* 0x003fe200078e0212 */
[----:B------:R-:W-:Y:S01]  /*5480*/  ISETP.GT.AND P1, PT, R5, R4, PT ;  /* 0x000000040500720c */ /* 0x000fe20003f24270 */
[----:B------:R-:W-:Y:S01]  /*5490*/  IMAD.MOV.U32 R9, RZ, RZ, 0x40000040 ;  /* 0x40000040ff097424 */ /* 0x000fe200078e00ff */
[----:B------:R-:W-:Y:S01]  /*54a0*/  ISETP.NE.AND P0, PT, R19, 0x2, PT ;  /* 0x000000021300780c */ /* 0x000fe20003f05270 */
[----:B------:R-:W-:-:S03]  /*54b0*/  VIADD R5, R5, 0xffffffff ;  /* 0xffffffff05057836 */ /* 0x000fc60000000000 */
[----:B------:R-:W-:Y:S02]  /*54c0*/  SEL R19, R19, RZ, P0 ;  /* 0x000000ff13137207 */ /* 0x000fe40000000000 */
[----:B------:R-:W-:Y:S01]  /*54d0*/  R2UR UR7, R9 ;  /* 0x00000000090772ca */ /* 0x000fe200000e0000 */
[----:B------:R-:W-:Y:S02]  /*54e0*/  IMAD.MOV.U32 R9, RZ, RZ, 0x40000040 ;  /* 0x40000040ff097424 */ /* 0x000fe400078e00ff */
[----:B------:R-:W-:-:S05]  /*54f0*/  IMAD R8, R19, 0x1000, R20 ;  /* 0x0000100013087824 */ /* 0x000fca00078e0214 */
[----:B------:R-:W-:Y:S01]  /*5500*/  R2UR UR6, R8 ;  /* 0x00000000080672ca */ /* 0x000fe200000e0000 */
[----:B------:R-:W0:Y:S04]  /*5510*/  LDS R14, [R0+0x38400] ;  /* 0x03840000000e7984 */ /* 0x000e280000000800 */
[----:B------:R1:W2:Y:S02]  /*5520*/  LDS R15, [R0+0x38420] ;  /* 0x03842000000f7984 */ /* 0x0002a40000000800 */
[----:B-1----:R-:W-:-:S04]  /*5530*/  @!P2 IMAD R0, R19, 0x8, R18 ;  /* 0x000000081300a824 */ /* 0x002fc800078e0212 */
        /* <DEDUP_REMOVED lines=131> */
[----:B------:R-:W-:-:S03]  /*5d70*/  IMAD.MOV.U32 R15, RZ, RZ, 0x40000040 ;  /* 0x40000040ff0f7424 */ /* 0x000fc600078e00ff */
[----:B------:R-:W-:-:S06]  /*5d80*/  WARPGROUP.ARRIVE ;  /* 0x00000000000079c5 */ /* 0x000fcc0000000000 */
        /* <DEDUP_REMOVED lines=22> */
[----:B------:R-:W-:Y:S02]  /*5ef0*/  R2UR UR7, R9 ;  /* 0x00000000090772ca */ /* 0x000fe400000e0000 */
[----:B------:R-:W-:-:S04]  /*5f00*/  SEL R9, RZ, 0x1, P0 ;  /* 0x00000001ff097807 */ /* 0x000fc80000000000 */
[----:B------:R-:W-:Y:S01]  /*5f10*/  LOP3.LUT R22, R22, R9, RZ, 0x3c, !PT ;  /* 0x0000000916167212 */ /* 0x000fe200078e3cff */
[----:B------:R-:W-:Y:S02]  /*5f20*/  WARPGROUP.DEPBAR.LE gsb0, 0x0 ;  /* 0x00008000000079c5 */ /* 0x000fe40000010000 */
[----:B------:R-:W-:-:S12]  /*5f30*/  WARPGROUP.ARRIVE ;  /* 0x00000000000079c5 */ /* 0x000fd80000000000 */
[----:B------:R-:W-:Y:S03]  /*5f40*/  HGMMA.64x256x16.F32.BF16 R24, gdesc[UR4].tnspB, R24, gsb0 ;  /* 0x43e00000041879f0 */ /* 0x000fe60008001818 */
[----:B------:R-:W-:Y:S02]  /*5f50*/  WARPGROUP.DEPBAR.LE gsb0, 0x0 ;  /* 0x00008000000079c5 */ /* 0x000fe40000010000 */
[----:B------:R-:W-:Y:S06]  /*5f60*/  BAR.ARV 0xf, 0x100 ;  /* 0x03c4000000007b1d */ /* 0x000fec0000002000 */
[----:B------:R1:W-:Y:S01]  /*5f70*/  @!P2 SYNCS.ARRIVE.TRANS64.RED.A1T0 RZ, [R0+URZ], RZ ;  /* 0x000000ff00ffa9a7 */ /* 0x0003e2000810043f */
[----:B------:R-:W-:Y:S05]  /*5f80*/  @P1 BRA `(.L_x_6741) ;  /* 0xfffffff400241947 */ /* 0x000fea000383ffff */
.L_x_6740:
[----:B------:R-:W-:Y:S05]  /*5f90*/  BSYNC B0 ;  /* 0x0000000000007941 */ /* 0x000fea0003800000 */
.L_x_6739:
        /* <DEDUP_REMOVED lines=139> */
[----:B------:R-:W-:Y:S01]  /*6850*/  CS2R R2, SRZ ;  /* 0x0000000000027805 */ /* 0x000fe2000001ff00 */
[----:B------:R-:W-:Y:S06]  /*6860*/  BAR.ARV 0xf, 0x100 ;  /* 0x03c4000000007b1d */ /* 0x000fec0000002000 */
[----:B------:R-:W-:Y:S05]  /*6870*/  BRA `(.L_x_6738) ;  /* 0x0000012c00787947 */ /* 0x000fea0003800000 */
.L_x_6729:
        /* <DEDUP_REMOVED lines=23> */
.L_x_6744:
[----:B------:R-:W-:-:S13]  /*69f0*/  ISETP.NE.AND P0, PT, R7, 0x1, PT ;  /* 0x000000010700780c */ /* 0x000fda0003f05270 */
[----:B-1----:R-:W0:Y:S02]  /*6a00*/  @P0 LDC.64 R4, c[0x0][0xae0] ;  /* 0x0002b800ff040b82 */ /* 0x002e240000000a00 */
[----:B0-----:R-:W-:-:S05]  /*6a10*/  @P0 IMAD.HI.U32 R4, R2, R4, RZ ;  /* 0x0000000402040227 */ /* 0x001fca00078e00ff */
[----:B------:R-:W-:-:S07]  /*6a20*/  @P0 SHF.R.U32.HI R2, RZ, R5, R4 ;  /* 0x00000005ff020219 */ /* 0x000fce0000011604 */
.L_x_6745:
[----:B------:R-:W-:Y:S05]  /*6a30*/  BSYNC B0 ;  /* 0x0000000000007941 */ /* 0x000fea0003800000 */
.L_x_6743:
[----:B------:R-:W-:-:S05]  /*6a40*/  IMAD R3, R2, R7, R7 ;  /* 0x0000000702037224 */ /* 0x000fca00078e0207 */
[----:B------:R-:W-:-:S07]  /*6a50*/  VIMNMX R0, R0, R3, PT ;  /* 0x0000000300007248 */ /* 0x000fce0003fe0100 */
.L_x_6742:
        /* <DEDUP_REMOVED lines=24> */
.L_x_6748:
[----:B------:R-:W-:-:S13]  /*6be0*/  ISETP.NE.AND P0, PT, R7, 0x1, PT ;  /* 0x000000010700780c */ /* 0x000fda0003f05270 */
[----:B------:R-:W0:Y:S02]  /*6bf0*/  @P0 LDC.64 R4, c[0x0][0xae0] ;  /* 0x0002b800ff040b82 */ /* 0x000e240000000a00 */
[----:B0-----:R-:W-:-:S05]  /*6c00*/  @P0 IMAD.HI.U32 R2, R0, R4, RZ ;  /* 0x0000000400020227 */ /* 0x001fca00078e00ff */
[----:B------:R-:W-:-:S07]  /*6c10*/  @P0 SHF.R.U32.HI R0, RZ, R5, R2 ;  /* 0x00000005ff000219 */ /* 0x000fce0000011602 */
.L_x_6749:
[----:B------:R-:W-:Y:S05]  /*6c20*/  BSYNC B0 ;  /* 0x0000000000007941 */ /* 0x000fea0003800000 */
.L_x_6747:
[----:B------:R-:W-:-:S05]  /*6c30*/  IMAD R0, R0, R7, RZ ;  /* 0x0000000700007224 */ /* 0x000fca00078e02ff */
[----:B------:R-:W-:-:S07]  /*6c40*/  VIMNMX R3, R3, R0, !PT ;  /* 0x0000000003037248 */ /* 0x000fce0007fe0100 */
.L_x_6746:
        /* <DEDUP_REMOVED lines=102> */
[----:B-1--45:R-:W-:Y:S05]  /*72b0*/  CALL.ABS.NOINC R2 ;  /* 0x0000000002007343 */ /* 0x032fea0003c00000 */
.L_x_6751:
[----:B------:R-:W-:Y:S05]  /*72c0*/  BSYNC B6 ;  /* 0x0000000000067941 */ /* 0x000fea0003800000 */
.L_x_6750:
        /* <DEDUP_REMOVED lines=12> */
.L_x_6755:
[----:B-1----:R1:W2:Y:S02]  /*7390*/  SYNCS.PHASECHK.TRANS64.TRYWAIT P0, [R18+URZ+0x38800], R3 ;  /* 0x03880003120075a7 */ /* 0x0022a4000800017f */
[----:B--2---:R-:W-:Y:S05]  /*73a0*/  @!P0 NANOSLEEP.SYNCS 0x989680 ;  /* 0x009896800000895d */ /* 0x004fea0003900000 */
[----:B------:R-:W2:Y:S02]  /*73b0*/  @!P0 SYNCS.PHASECHK.TRANS64 P0, [R18+URZ+0x38800], R3 ;  /* 0x03880003120085a7 */ /* 0x000ea4000800007f */
[----:B--2---:R-:W-:Y:S05]  /*73c0*/  @!P0 BRA `(.L_x_6755) ;  /* 0xfffffffc00f08947 */ /* 0x004fea000383ffff */
.L_x_6754:
[----:B------:R-:W-:Y:S05]  /*73d0*/  BSYNC B0 ;  /* 0x0000000000007941 */ /* 0x000fea0003800000 */
.L_x_6753:
[----:B------:R-:W-:Y:S05]  /*73e0*/  BRA `(.L_x_6756) ;  /* 0x0000002c00507947 */ /* 0x000fea0003800000 */
.L_x_6752:
        /* <DEDUP_REMOVED lines=31> */
.L_x_6758:
[----:B------:R-:W-:Y:S05]  /*75e0*/  BSYNC B6 ;  /* 0x0000000000067941 */ /* 0x000fea0003800000 */
.L_x_6757:
        /* <DEDUP_REMOVED lines=24> */
[----:B------:R-:W-:-:S04]  /*7770*/  IMAD.WIDE.U32 R2, R7, UR6, R2 ;  /* 0x0000000607027c25 */ /* 0x000fc8000f8e0002 */
[----:B------:R-:W-:Y:S01]  /*7780*/  IMAD R7, R7, UR7, R0 ;  /* 0x0000000707077c24 */ /* 0x000fe2000f8e0200 */
[----:B------:R-:W-:Y:S01]  /*7790*/  ULDC.64 UR6, c[0x0][0x400] ;  /* 0x0001000000067ab9 */ /* 0x000fe20000000a00 */
[----:B------:R-:W-:Y:S01]  /*77a0*/  IMAD.IADD R5, R5, 0x1, R9 ;  /* 0x0000000105057824 */ /* 0x000fe200078e0209 */
[----:B------:R-:W-:Y:S01]  /*77b0*/  LEA R0, P0, R4, UR4, 0x1 ;  /* 0x0000000404007c11 */ /* 0x000fe2000f8008ff */
[----:B------:R-:W-:Y:S01]  /*77c0*/  IMAD.IADD R7, R3, 0x1, R7 ;  /* 0x0000000103077824 */ /* 0x000fe200078e0207 */
[----:B------:R-:W-:Y:S01]  /*77d0*/  LEA R6, P1, R2, UR6, 0x1 ;  /* 0x0000000602067c11 */ /* 0x000fe2000f8208ff */
[----:B------:R-:W-:Y:S01]  /*77e0*/  UMOV UR4, 0xffffffff ;  /* 0xffffffff00047882 */ /* 0x000fe20000000000 */
[----:B------:R-:W-:Y:S02]  /*77f0*/  LEA.HI.X R4, R4, UR5, R5, 0x1, P0 ;  /* 0x0000000504047c11 */ /* 0x000fe400080f0c05 */
[----:B------:R-:W-:Y:S01]  /*7800*/  LEA.HI.X R7, R2, UR7, R7, 0x1, P1 ;  /* 0x0000000702077c11 */ /* 0x000fe200088f0c07 */
[----:B------:R-:W-:Y:S08]  /*7810*/  BRA.DIV UR4, `(.L_x_6761) ;  /* 0x000001f204d07947 */ /* 0x000ff0000b800000 */
[----:B------:R0:W1:Y:S04]  /*7820*/  SHFL.IDX PT, R3, R4, RZ, 0x1c1f ;  /* 0x001c1fff04037589 */ /* 0x00006800000e0000 */
[----:B------:R0:W2:Y:S04]  /*7830*/  SHFL.IDX PT, R2, R0, RZ, 0x1c1f ;  /* 0x001c1fff00027589 */ /* 0x0000a800000e0000 */
[----:B------:R0:W3:Y:S04]  /*7840*/  SHFL.IDX PT, R5, R7, RZ, 0x1c1f ;  /* 0x001c1fff07057589 */ /* 0x0000e800000e0000 */
[----:B------:R0:W4:Y:S02]  /*7850*/  SHFL.IDX PT, R14, R6, RZ, 0x1c1f ;  /* 0x001c1fff060e7589 */ /* 0x00012400000e0000 */
.L_x_7097:
        /* <DEDUP_REMOVED lines=9> */
[----:B------:R-:W-:Y:S02]  /*78f0*/  CS2R R30, SRZ ;  /* 0x00000000001e7805 */ /* 0x000fe4000001ff00 */
[----:B------:R-:W-:Y:S02]  /*7900*/  ISETP.GE.AND P3, PT, R212, UR4, PT ;  /* 0x00000004d4007c0c */ /* 0x000fe4000bf66270 */
[----:B------:R-:W-:Y:S01]  /*7910*/  ISETP.GE.AND P2, PT, R188, UR4, PT ;  /* 0x00000004bc007c0c */ /* 0x000fe2000bf46270 */
[----:B---3--:R-:W-:-:S10]  /*7920*/  IMAD.MOV.U32 R15, RZ, RZ, R5 ;  /* 0x000000ffff0f7224 */ /* 0x008fd400078e0005 */
[C---:B------:R-:W-:Y:S01]  /*7930*/  @!P3 IMAD.SHL.U32 R21, R212.reuse, 0x2, RZ ;  /* 0x00000002d415b824 */ /* 0x040fe200078e00ff */
[----:B------:R-:W-:Y:S01]  /*7940*/  @!P3 SHF.L.U64.HI R24, R212, 0x1, R232 ;  /* 0x00000001d418b819 */ /* 0x000fe200000102e8 */
[----:B-12---:R-:W-:-:S03]  /*7950*/  @!P2 IMAD.WIDE R10, R188, 0x2, R2 ;  /* 0x00000002bc0aa825 */ /* 0x006fc600078e0202 */
[-C--:B------:R-:W-:Y:S02]  /*7960*/  @!P3 IADD3 R2, P0, R2, R21.reuse, RZ ;  /* 0x000000150202b210 */ /* 0x080fe40007f1e0ff */
[----:B----4-:R-:W-:Y:S02]  /*7970*/  @!P3 IADD3 R20, P1, R14, R21, RZ ;  /* 0x000000150e14b210 */ /* 0x010fe40007f3e0ff */
[----:B------:R-:W-:Y:S02]  /*7980*/  CS2R R32, SRZ ;  /* 0x0000000000207805 */ /* 0x000fe4000001ff00 */
[----:B------:R-:W-:Y:S01]  /*7990*/  CS2R R8, SRZ ;  /* 0x0000000000087805 */ /* 0x000fe2000001ff00 */
[--C-:B------:R-:W-:Y:S01]  /*79a0*/  @!P3 IMAD.X R3, R3, 0x1, R24.reuse, P0 ;  /* 0x000000010303b824 */ /* 0x100fe200000e0618 */
[----:B------:R1:W5:Y:S01]  /*79b0*/  @!P2 LD.E.64 R30, desc[UR50][R10.64] ;  /* 0x000000320a1ea980 */ /* 0x000362000c101b00 */
[----:B------:R-:W-:Y:S01]  /*79c0*/  @!P3 IMAD.X R21, R5, 0x1, R24, P1 ;  /* 0x000000010515b824 */ /* 0x000fe200008e0618 */
[----:B------:R-:W-:Y:S01]  /*79d0*/  CS2R R24, SRZ ;  /* 0x0000000000187805 */ /* 0x000fe2000001ff00 */
[----:B------:R-:W-:Y:S01]  /*79e0*/  @!P2 IMAD.WIDE R12, R188, 0x2, R14 ;  /* 0x00000002bc0ca825 */ /* 0x000fe200078e020e */
[----:B------:R1:W5:Y:S04]  /*79f0*/  @!P3 LD.E.64 R8, desc[UR50][R2.64] ;  /* 0x000000320208b980 */ /* 0x000368000c101b00 */
[----:B------:R1:W5:Y:S04]  /*7a00*/  @!P2 LD.E.64 R32, desc[UR50][R12.64] ;  /* 0x000000320c20a980 */ /* 0x000368000c101b00 */
[----:B------:R1:W5:Y:S02]  /*7a10*/  @!P3 LD.E.64 R24, desc[UR50][R20.64] ;  /* 0x000000321418b980 */ /* 0x000364000c101b00 */
.L_x_6763:
[----:B------:R-:W-:Y:S05]  /*7a20*/  BSYNC B1 ;  /* 0x0000000000017941 */ /* 0x000fea0003800000 */
.L_x_6762:
[----:B-12--5:R-:W-:Y:S01]  /*7a30*/  IMAD.MOV.U32 R2, RZ, RZ, R8 ;  /* 0x000000ffff027224 */ /* 0x026fe200078e0008 */
[----:B------:R-:W-:Y:S01]  /*7a40*/  UMOV UR4, 0xffffffff ;  /* 0xffffffff00047882 */ /* 0x000fe20000000000 */
[----:B------:R-:W-:Y:S01]  /*7a50*/  IMAD.MOV.U32 R3, RZ, RZ, R9 ;  /* 0x000000ffff037224 */ /* 0x000fe200078e0009 */
[----:B------:R-:W-:Y:S01]  /*7a60*/  CS2R R26, SRZ ;  /* 0x00000000001a7805 */ /* 0x000fe2000001ff00 */
[----:B---3--:R-:W-:Y:S01]  /*7a70*/  IMAD.MOV.U32 R5, RZ, RZ, R30 ;  /* 0x000000ffff057224 */ /* 0x008fe200078e001e */
        /* <DEDUP_REMOVED lines=9> */
[----:B------:R-:W-:-:S04]  /*7b10*/  PRMT R37, R37, 0x5410, R3 ;  /* 0x0000541025257816 */ /* 0x000fc80000000003 */
[----:B------:R-:W-:Y:S01]  /*7b20*/  PRMT R38, R5, 0x5410, R10 ;  /* 0x0000541005267816 */ /* 0x000fe2000000000a */
[----:B------:R-:W-:Y:S06]  /*7b30*/  BRA.DIV UR4, `(.L_x_6764) ;  /* 0x000001f204787947 */ /* 0x000fec000b800000 */
[----:B------:R1:W2:Y:S04]  /*7b40*/  SHFL.IDX PT, R3, R4, 0x1, 0x1c1f ;  /* 0x003c1f0004037f89 */ /* 0x0002a800000e0000 */
[----:B------:R1:W3:Y:S04]  /*7b50*/  SHFL.IDX PT, R2, R0, 0x1, 0x1c1f ;  /* 0x003c1f0000027f89 */ /* 0x0002e800000e0000 */
[----:B------:R1:W0:Y:S04]  /*7b60*/  SHFL.IDX PT, R5, R7, 0x1, 0x1c1f ;  /* 0x003c1f0007057f89 */ /* 0x00022800000e0000 */
[----:B----4-:R1:W4:Y:S02]  /*7b70*/  SHFL.IDX PT, R14, R6, 0x1, 0x1c1f ;  /* 0x003c1f00060e7f89 */ /* 0x01032400000e0000 */
.L_x_7103:
        /* <DEDUP_REMOVED lines=15> */
[----:B------:R-:W-:Y:S01]  /*7c70*/  ISETP.GE.AND P2, PT, R188, UR4, PT ;  /* 0x00000004bc007c0c */ /* 0x000fe2000bf46270 */
[----:B------:R-:W-:Y:S01]  /*7c80*/  IMAD.MOV.U32 R15, RZ, RZ, R5 ;  /* 0x000000ffff0f7224 */ /* 0x000fe200078e0005 */
[----:B------:R-:W-:-:S09]  /*7c90*/  CS2R R28, SRZ ;  /* 0x00000000001c7805 */ /* 0x000fd2000001ff00 */
[C---:B------:R-:W-:Y:S01]  /*7ca0*/  @!P3 IMAD.SHL.U32 R11, R212.reuse, 0x2, RZ ;  /* 0x00000002d40bb824 */ /* 0x040fe200078e00ff */
[----:B------:R-:W-:Y:S01]  /*7cb0*/  @!P3 SHF.L.U64.HI R0, R212, 0x1, R232 ;  /* 0x00000001d400b819 */ /* 0x000fe200000102e8 */
[----:B--23--:R-:W-:-:S03]  /*7cc0*/  @!P2 IMAD.WIDE R6, R188, 0x2, R2 ;  /* 0x00000002bc06a825 */ /* 0x00cfc600078e0202 */
[-C--:B------:R-:W-:Y:S02]  /*7cd0*/  @!P3 IADD3 R2, P0, R2, R11.reuse, RZ ;  /* 0x0000000b0202b210 */ /* 0x080fe40007f1e0ff */
[----:B----4-:R-:W-:Y:S02]  /*7ce0*/  @!P3 IADD3 R4, P1, R14, R11, RZ ;  /* 0x0000000b0e04b210 */ /* 0x010fe40007f3e0ff */
[----:B------:R-:W-:Y:S02]  /*7cf0*/  CS2R R26, SRZ ;  /* 0x00000000001a7805 */ /* 0x000fe4000001ff00 */
[----:B------:R-:W-:Y:S01]  /*7d00*/  CS2R R10, SRZ ;  /* 0x00000000000a7805 */ /* 0x000fe2000001ff00 */
[----:B------:R-:W-:Y:S01]  /*7d10*/  @!P2 IMAD.WIDE R14, R188, 0x2, R14 ;  /* 0x00000002bc0ea825 */ /* 0x000fe200078e020e */
[----:B------:R0:W5:Y:S03]  /*7d20*/  @!P2 LD.E.64 R12, desc[UR50][R6.64] ;  /* 0x00000032060ca980 */ /* 0x000166000c101b00 */
[--C-:B------:R-:W-:Y:S01]  /*7d30*/  @!P3 IMAD.X R3, R3, 0x1, R0.reuse, P0 ;  /* 0x000000010303b824 */ /* 0x100fe200000e0600 */
[----:B------:R0:W5:Y:S01]  /*7d40*/  @!P2 LD.E.64 R28, desc[UR50][R14.64] ;  /* 0x000000320e1ca980 */ /* 0x000162000c101b00 */
[----:B------:R-:W-:-:S03]  /*7d50*/  @!P3 IMAD.X R5, R5, 0x1, R0, P1 ;  /* 0x000000010505b824 */ /* 0x000fc600008e0600 */
[----:B------:R0:W5:Y:S04]  /*7d60*/  @!P3 LD.E.64 R26, desc[UR50][R2.64] ;  /* 0x00000032021ab980 */ /* 0x000168000c101b00 */
[----:B------:R0:W5:Y:S02]  /*7d70*/  @!P3 LD.E.64 R10, desc[UR50][R4.64] ;  /* 0x00000032040ab980 */ /* 0x000164000c101b00 */
.L_x_6766:
[----:B------:R-:W-:Y:S05]  /*7d80*/  BSYNC B1 ;  /* 0x0000000000017941 */ /* 0x000fea0003800000 */
.L_x_6765:
[----:B------:R-:W1:Y:S01]  /*7d90*/  SYNCS.PHASECHK.TRANS64.TRYWAIT P0, [R18+URZ+0x38800], R21 ;  /* 0x03880015120075a7 */ /* 0x000e62000800017f */
[----:B0-2---:R-:W-:Y:S01]  /*7da0*/  LOP3.LUT R3, R34, 0x1c0, RZ, 0xc0, !PT ;  /* 0x000001c022037812 */ /* 0x005fe200078ec0ff */
[----:B---3-5:R-:W-:Y:S01]  /*7db0*/  IMAD.MOV.U32 R2, RZ, RZ, R26 ;  /* 0x000000ffff027224 */ /* 0x028fe200078e001a */
[----:B------:R-:W-:Y:S01]  /*7dc0*/  VIADDMNMX R42, R35, -R195, 0x40, PT ;  /* 0x00000040232a7446 */ /* 0x000fe200038009c3 */
[----:B------:R-:W-:Y:S01]  /*7dd0*/  IMAD.MOV.U32 R4, RZ, RZ, R13 ;  /* 0x000000ffff047224 */ /* 0x000fe200078e000d */
[----:B------:R-:W-:Y:S01]  /*7de0*/  LOP3.LUT R0, R3, 0x18, R16, 0xf8, !PT ;  /* 0x0000001803007812 */ /* 0x000fe200078ef810 */
[----:B------:R-:W-:Y:S01]  /*7df0*/  IMAD.MOV.U32 R5, RZ, RZ, R10 ;  /* 0x000000ffff057224 */ /* 0x000fe200078e000a */
[----:B------:R-:W-:Y:S01]  /*7e00*/  SHF.R.U32.HI R3, RZ, 0x3, R3 ;  /* 0x00000003ff037819 */ /* 0x000fe20000011603 */
[----:B------:R-:W-:Y:S01]  /*7e10*/  BSSY B1, `(.L_x_6767) ;  /* 0x0000014000017945 */ /* 0x000fe20003800000 */
[----:B------:R-:W-:Y:S01]  /*7e20*/  PRMT R39, R39, 0x5410, R2 ;  /* 0x0000541027277816 */ /* 0x000fe20000000002 */
[----:B------:R-:W-:Y:S01]  /*7e30*/  IMAD.MOV.U32 R2, RZ, RZ, R12 ;  /* 0x000000ffff027224 */ /* 0x000fe200078e000c */
[----:B------:R-:W-:Y:S01]  /*7e40*/  LOP3.LUT R3, R0, R3, RZ, 0x3c, !PT ;  /* 0x0000000300037212 */ /* 0x000fe200078e3cff */
[----:B------:R-:W-:Y:S01]  /*7e50*/  IMAD.MOV.U32 R0, RZ, RZ, R27 ;  /* 0x000000ffff007224 */ /* 0x000fe200078e001b */
[----:B------:R-:W-:-:S02]  /*7e60*/  PRMT R44, R44, 0x5410, R5 ;  /* 0x000054102c2c7816 */ /* 0x000fc40000000005 */
[----:B------:R-:W-:Y:S01]  /*7e70*/  PRMT R43, R2, 0x5410, R4 ;  /* 0x00005410022b7816 */ /* 0x000fe20000000004 */
[----:B------:R-:W-:Y:S01]  /*7e80*/  IMAD R3, R216, 0x200, R3 ;  /* 0x00000200d8037824 */ /* 0x000fe200078e0203 */
[----:B------:R-:W-:Y:S01]  /*7e90*/  PRMT R41, R41, 0x5410, R0 ;  /* 0x0000541029297816 */ /* 0x000fe20000000000 */
[----:B------:R-:W-:Y:S01]  /*7ea0*/  IMAD.MOV.U32 R0, RZ, RZ, R11 ;  /* 0x000000ffff007224 */ /* 0x000fe200078e000b */
[----:B------:R-:W-:Y:S01]  /*7eb0*/  LOP3.LUT P2, RZ, R196, 0x4, RZ, 0xc0, !PT ;  /* 0x00000004c4ff7812 */ /* 0x000fe2000784c0ff */
[----:B------:R-:W-:Y:S01]  /*7ec0*/  IMAD.MOV.U32 R4, RZ, RZ, R28 ;  /* 0x000000ffff047224 */ /* 0x000fe200078e001c */
[----:B------:R-:W-:Y:S01]  /*7ed0*/  ISETP.GE.AND P1, PT, R187, R42, PT ;  /* 0x0000002abb00720c */ /* 0x000fe20003f26270 */
[----:B------:R-:W-:Y:S01]  /*7ee0*/  IMAD R2, R3, 0x2, R18 ;  /* 0x0000000203027824 */ /* 0x000fe200078e0212 */
[----:B------:R-:W-:Y:S02]  /*7ef0*/  PRMT R45, R45, 0x5410, R0 ;  /* 0x000054102d2d7816 */ /* 0x000fe40000000000 */
[----:B------:R-:W-:Y:S01]  /*7f00*/  PRMT R44, R4, 0x7610, R44 ;  /* 0x00007610042c7816 */ /* 0x000fe2000000002c */
[----:B------:R-:W-:-:S02]  /*7f10*/  IMAD.MOV.U32 R4, RZ, RZ, R29 ;  /* 0x000000ffff047224 */ /* 0x000fc400078e001d */
[C---:B------:R-:W-:Y:S02]  /*7f20*/  VIADD R3, R2.reuse, 0x20400 ;  /* 0x0002040002037836 */ /* 0x040fe40000000000 */
[----:B------:R-:W-:Y:S01]  /*7f30*/  VIADD R0, R2, 0x20440 ;  /* 0x0002044002007836 */ /* 0x000fe20000000000 */
[----:B-1----:R-:W-:Y:S06]  /*7f40*/  @!P0 BRA `(.L_x_6768) ;  /* 0x000001ec00e48947 */ /* 0x002fec0003800000 */
.L_x_7104:
[----:B------:R-:W-:Y:S05]  /*7f50*/  BSYNC B1 ;  /* 0x0000000000017941 */ /* 0x000fea0003800000 */
.L_x_6767:
        /* <DEDUP_REMOVED lines=13> */
[----:B------:R-:W-:Y:S02]  /*8030*/  PRMT R34, R38, 0x5432, R34 ;  /* 0x0000543226227816 */ /* 0x000fe40000000022 */
[----:B------:R-:W-:Y:S02]  /*8040*/  PRMT R31, R36, 0x5410, R31 ;  /* 0x00005410241f7816 */ /* 0x000fe4000000001f */
[----:B------:R-:W-:Y:S01]  /*8050*/  SHF.R.U64 R3, R32, 0x10, R33 ;  /* 0x0000001020037819 */ /* 0x000fe20000001221 */
[----:B------:R-:W-:Y:S01]  /*8060*/  IMAD.U32 R35, R34, 0x10000, RZ ;  /* 0x0001000022237824 */ /* 0x000fe200078e00ff */
[----:B------:R-:W-:Y:S01]  /*8070*/  PRMT R30, R36, 0x5432, R30 ;  /* 0x00005432241e7816 */ /* 0x000fe2000000001e */
[----:B------:R-:W-:Y:S01]  /*8080*/  IMAD.U32 R32, R31, 0x10000, RZ ;  /* 0x000100001f207824 */ /* 0x000fe200078e00ff */
[----:B------:R-:W-:-:S02]  /*8090*/  LOP3.LUT R36, R34, 0xffff0000, RZ, 0xc0, !PT ;  /* 0xffff000022247812 */ /* 0x000fc400078ec0ff */
[----:B------:R-:W-:Y:S02]  /*80a0*/  LOP3.LUT R34, R31, 0xffff0000, RZ, 0xc0, !PT ;  /* 0xffff00001f227812 */ /* 0x000fe400078ec0ff */
[----:B------:R-:W-:Y:S02]  /*80b0*/  PRMT R33, R38, 0x5410, R3 ;  /* 0x0000541026217816 */ /* 0x000fe40000000003 */
[C---:B-1----:R-:W-:Y:S01]  /*80c0*/  LOP3.LUT R15, R6.reuse, 0xffff0000, RZ, 0xc0, !PT ;  /* 0xffff0000060f7812 */ /* 0x042fe200078ec0ff */
[C---:B0-----:R-:W-:Y:S01]  /*80d0*/  IMAD.U32 R21, R7.reuse, 0x10000, RZ ;  /* 0x0001000007157824 */ /* 0x041fe200078e00ff */
[----:B------:R-:W-:Y:S01]  /*80e0*/  LOP3.LUT R7, R7, 0xffff0000, RZ, 0xc0, !PT ;  /* 0xffff000007077812 */ /* 0x000fe200078ec0ff */
[----:B----4-:R-:W-:Y:S02]  /*80f0*/  IMAD.U32 R14, R6, 0x10000, RZ ;  /* 0x00010000060e7824 */ /* 0x010fe400078e00ff */
[C---:B------:R-:W-:Y:S01]  /*8100*/  FMUL.FTZ R31, R15.reuse, R35 ;  /* 0x000000230f1f7220 */ /* 0x040fe20000410000 */
[----:B------:R-:W-:Y:S01]  /*8110*/  FMUL.FTZ R38, R15, R32 ;  /* 0x000000200f267220 */ /* 0x000fe20000410000 */
[----:B------:R-:W-:Y:S01]  /*8120*/  FMUL.FTZ R40, R7, R36 ;  /* 0x0000002407287220 */ /* 0x000fe20000410000 */
[----:B------:R-:W-:-:S02]  /*8130*/  IMAD.U32 R3, R4, 0x10000, RZ ;  /* 0x0001000004037824 */ /* 0x000fc400078e00ff */
[C---:B------:R-:W-:Y:S01]  /*8140*/  FFMA.FTZ R31, R14.reuse, R32, -R31 ;  /* 0x000000200e1f7223 */ /* 0x040fe2000001081f */
[----:B------:R-:W-:Y:S01]  /*8150*/  FFMA.FTZ R38, R14, R35, R38 ;  /* 0x000000230e267223 */ /* 0x000fe20000010026 */
        /* <DEDUP_REMOVED lines=23> */
.L_x_6772:
[----:B------:R-:W-:Y:S05]  /*82d0*/  BSYNC B2 ;  /* 0x0000000000027941 */ /* 0x000fea0003800000 */
.L_x_6771:
[----:B------:R-:W-:Y:S05]  /*82e0*/  @P1 BRA `(.L_x_6770) ;  /* 0x0000000000b81947 */ /* 0x000fea0003800000 */
[----:B-1----:R-:W1:Y:S01]  /*82f0*/  LDS.128 R4, [R0] ;  /* 0x0000000000047984 */ /* 0x002e620000000c00 */
[----:B0-----:R-:W-:Y:S02]  /*8300*/  SHF.R.U32.HI R21, RZ, 0x10, R9 ;  /* 0x00000010ff157819 */ /* 0x001fe40000011609 */
[----:B------:R-:W-:Y:S02]  /*8310*/  SHF.R.U32.HI R30, RZ, 0x10, R25 ;  /* 0x00000010ff1e7819 */ /* 0x000fe40000011619 */
[----:B------:R-:W-:Y:S02]  /*8320*/  PRMT R21, R39, 0x5410, R21 ;  /* 0x0000541027157816 */ /* 0x000fe40000000015 */
[----:B------:R-:W-:Y:S02]  /*8330*/  PRMT R30, R37, 0x5432, R30 ;  /* 0x00005432251e7816 */ /* 0x000fe4000000001e */
[----:B------:R-:W-:Y:S02]  /*8340*/  SHF.R.U64 R15, R8, 0x10, R9 ;  /* 0x00000010080f7819 */ /* 0x000fe40000001209 */
[----:B------:R-:W-:Y:S01]  /*8350*/  SHF.R.U64 R3, R24, 0x10, R25 ;  /* 0x0000001018037819 */ /* 0x000fe20000001219 */
[C---:B------:R-:W-:Y:S01]  /*8360*/  IMAD.U32 R31, R30.reuse, 0x10000, RZ ;  /* 0x000100001e1f7824 */ /* 0x040fe200078e00ff */
[----:B------:R-:W-:Y:S01]  /*8370*/  LOP3.LUT R30, R30, 0xffff0000, RZ, 0xc0, !PT ;  /* 0xffff00001e1e7812 */ /* 0x000fe200078ec0ff */
[C---:B------:R-:W-:Y:S01]  /*8380*/  IMAD.U32 R24, R21.reuse, 0x10000, RZ ;  /* 0x0001000015187824 */ /* 0x040fe200078e00ff */
[----:B------:R-:W-:-:S02]  /*8390*/  LOP3.LUT R21, R21, 0xffff0000, RZ, 0xc0, !PT ;  /* 0xffff000015157812 */ /* 0x000fc400078ec0ff */
[----:B------:R-:W-:Y:S02]  /*83a0*/  PRMT R15, R37, 0x5410, R15 ;  /* 0x00005410250f7816 */ /* 0x000fe4000000000f */
[----:B------:R-:W-:Y:S02]  /*83b0*/  PRMT R25, R41, 0x5410, R3 ;  /* 0x0000541029197816 */ /* 0x000fe40000000003 */
[C---:B-1----:R-:W-:Y:S01]  /*83c0*/  LOP3.LUT R9, R6.reuse, 0xffff0000, RZ, 0xc0, !PT ;  /* 0xffff000006097812 */ /* 0x042fe200078ec0ff */
[C---:B----4-:R-:W-:Y:S01]  /*83d0*/  IMAD.U32 R14, R7.reuse, 0x10000, RZ ;  /* 0x00010000070e7824 */ /* 0x050fe200078e00ff */
[----:B------:R-:W-:Y:S01]  /*83e0*/  LOP3.LUT R7, R7, 0xffff0000, RZ, 0xc0, !PT ;  /* 0xffff000007077812 */ /* 0x000fe200078ec0ff */
[----:B------:R-:W-:Y:S02]  /*83f0*/  IMAD.U32 R8, R6, 0x10000, RZ ;  /* 0x0001000006087824 */ /* 0x000fe400078e00ff */
[C---:B------:R-:W-:Y:S01]  /*8400*/  FMUL.FTZ R33, R9.reuse, R31 ;  /* 0x0000001f09217220 */ /* 0x040fe20000410000 */
[----:B------:R-:W-:Y:S01]  /*8410*/  FMUL.FTZ R32, R9, R24 ;  /* 0x0000001809207220 */ /* 0x000fe20000410000 */
[C---:B------:R-:W-:Y:S01]  /*8420*/  FMUL.FTZ R9, R7.reuse, R30 ;  /* 0x0000001e07097220 */ /* 0x040fe20000410000 */
[----:B------:R-:W-:Y:S01]  /*8430*/  FMUL.FTZ R35, R7, R21 ;  /* 0x0000001507237220 */ /* 0x000fe20000410000 */
[C---:B------:R-:W-:Y:S01]  /*8440*/  FFMA.FTZ R33, R8.reuse, R24, -R33 ;  /* 0x0000001808217223 */ /* 0x040fe20000010821 */
[----:B------:R-:W-:Y:S01]  /*8450*/  FFMA.FTZ R32, R8, R31, R32 ;  /* 0x0000001f08207223 */ /* 0x000fe20000010020 */
[C---:B------:R-:W-:Y:S01]  /*8460*/  IMAD.U32 R3, R4.reuse, 0x10000, RZ ;  /* 0x0001000004037824 */ /* 0x040fe200078e00ff */
[----:B------:R-:W-:Y:S01]  /*8470*/  LOP3.LUT R4, R4, 0xffff0000, RZ, 0xc0, !PT ;  /* 0xffff000004047812 */ /* 0x000fe200078ec0ff */
[C---:B------:R-:W-:Y:S01]  /*8480*/  IMAD.U32 R6, R5.reuse, 0x10000, RZ ;  /* 0x0001000005067824 */ /* 0x040fe200078e00ff */
[----:B------:R-:W-:Y:S01]  /*8490*/  LOP3.LUT R5, R5, 0xffff0000, RZ, 0xc0, !PT ;  /* 0xffff000005057812 */ /* 0x000fe200078ec0ff */
[C---:B------:R-:W-:Y:S01]  /*84a0*/  IMAD.U32 R8, R25.reuse, 0x10000, RZ ;  /* 0x0001000019087824 */ /* 0x040fe200078e00ff */
[----:B------:R-:W-:Y:S01]  /*84b0*/  LOP3.LUT R25, R25, 0xffff0000, RZ, 0xc0, !PT ;  /* 0xffff000019197812 */ /* 0x000fe200078ec0ff */
[C---:B------:R-:W-:Y:S01]  /*84c0*/  IMAD.U32 R7, R15.reuse, 0x10000, RZ ;  /* 0x000100000f077824 */ /* 0x040fe200078e00ff */
[----:B------:R-:W-:Y:S01]  /*84d0*/  LOP3.LUT R15, R15, 0xffff0000, RZ, 0xc0, !PT ;  /* 0xffff00000f0f7812 */ /* 0x000fe200078ec0ff */
[C---:B------:R-:W-:Y:S01]  /*84e0*/  FFMA.FTZ R31, R14.reuse, R21, -R9 ;  /* 0x000000150e1f7223 */ /* 0x040fe20000010809 */
[----:B------:R-:W-:Y:S01]  /*84f0*/  FFMA.FTZ R30, R14, R30, R35 ;  /* 0x0000001e0e1e7223 */ /* 0x000fe20000010023 */
[CC--:B------:R-:W-:Y:S01]  /*8500*/  FMUL.FTZ R14, R4.reuse, R8.reuse ;  /* 0x00000008040e7220 */ /* 0x0c0fe20000410000 */
        /* <DEDUP_REMOVED lines=12> */
.L_x_6770:
[----:B------:R-:W-:Y:S05]  /*85d0*/  BSYNC B1 ;  /* 0x0000000000017941 */ /* 0x000fea0003800000 */
.L_x_6769:
[----:B------:R-:W-:-:S05]  /*85e0*/  VIADD R3, R187, 0x20 ;  /* 0x00000020bb037836 */ /* 0x000fca0000000000 */
[----:B------:R-:W-:-:S13]  /*85f0*/  ISETP.GE.AND P0, PT, R3, R42, PT ;  /* 0x0000002a0300720c */ /* 0x000fda0003f06270 */
[----:B------:R-:W-:Y:S05]  /*8600*/  @P0 BRA `(.L_x_6773) ;  /* 0x0000001800a40947 */ /* 0x000fea0003800000 */
[----:B------:R-:W3:Y:S01]  /*8610*/  LDC R3, c[0x0][0x3f4] ;  /* 0x0000fd00ff037b82 */ /* 0x000ee20000000800 */
[----:B------:R-:W-:Y:S01]  /*8620*/  BSSY B1, `(.L_x_6774) ;  /* 0x0000032000017945 */ /* 0x000fe20003800000 */
[-C--:B---3--:R-:W-:Y:S02]  /*8630*/  ISETP.GE.AND P0, PT, R188, R3.reuse, PT ;  /* 0x00000003bc00720c */ /* 0x088fe40003f06270 */
[----:B------:R-:W-:-:S11]  /*8640*/  ISETP.GE.AND P1, PT, R212, R3, PT ;  /* 0x00000003d400720c */ /* 0x000fd60003f26270 */
[----:B------:R-:W-:Y:S05]  /*8650*/  @P0 BRA `(.L_x_6775) ;  /* 0x0000000000b80947 */ /* 0x000fea0003800000 */
[----:B-12---:R-:W1:Y:S01]  /*8660*/  LDS.128 R4, [R2+0x21400] ;  /* 0x0214000002047984 */ /* 0x006e620000000c00 */
[----:B------:R-:W-:Y:S02]  /*8670*/  SHF.R.U32.HI R24, RZ, 0x10, R29 ;  /* 0x00000010ff187819 */ /* 0x000fe4000001161d */
[--C-:B----4-:R-:W-:Y:S02]  /*8680*/  SHF.R.U32.HI R14, RZ, 0x10, R13.reuse ;  /* 0x00000010ff0e7819 */ /* 0x110fe4000001160d */
[----:B------:R-:W-:Y:S02]  /*8690*/  PRMT R24, R46, 0x5432, R24 ;  /* 0x000054322e187816 */ /* 0x000fe40000000018 */
[----:B------:R-:W-:Y:S02]  /*86a0*/  PRMT R14, R43, 0x5432, R14 ;  /* 0x000054322b0e7816 */ /* 0x000fe4000000000e */
[----:B------:R-:W-:Y:S01]  /*86b0*/  SHF.R.U64 R3, R12, 0x10, R13 ;  /* 0x000000100c037819 */ /* 0x000fe2000000120d */
[----:B------:R-:W-:Y:S01]  /*86c0*/  IMAD.U32 R25, R24, 0x10000, RZ ;  /* 0x0001000018197824 */ /* 0x000fe200078e00ff */
[----:B0-----:R-:W-:Y:S01]  /*86d0*/  SHF.R.U64 R21, R28, 0x10, R29 ;  /* 0x000000101c157819 */ /* 0x001fe2000000121d */
        /* <DEDUP_REMOVED lines=20> */
[----:B------:R-:W-:Y:S01]  /*8820*/  IMAD.U32 R7, R13, 0x10000, RZ ;  /* 0x000100000d077824 */ /* 0x000fe200078e00ff */
[----:B------:R-:W-:Y:S01]  /*8830*/  LOP3.LUT R21, R21, 0xffff0000, RZ, 0xc0, !PT ;  /* 0xffff000015157812 */ /* 0x000fe200078ec0ff */
[C---:B------:R-:W-:Y:S01]  /*8840*/  FFMA.FTZ R25, R12.reuse, R14, -R9 ;  /* 0x0000000e0c197223 */ /* 0x040fe20000010809 */
[----:B------:R-:W-:Y:S01]  /*8850*/  LOP3.LUT R13, R13, 0xffff0000, RZ, 0xc0, !PT ;  /* 0xffff00000d0d7812 */ /* 0x000fe200078ec0ff */
        /* <DEDUP_REMOVED lines=14> */
.L_x_6775:
[----:B------:R-:W-:Y:S05]  /*8940*/  BSYNC B1 ;  /* 0x0000000000017941 */ /* 0x000fea0003800000 */
.L_x_6774:
[----:B------:R-:W-:Y:S05]  /*8950*/  @P1 BRA `(.L_x_6773) ;  /* 0x0000001400d01947 */ /* 0x000fea0003800000 */
[----:B-123--:R-:W1:Y:S01]  /*8960*/  LDS.128 R4, [R0+0x1000] ;  /* 0x0010000000047984 */ /* 0x00ee620000000c00 */
[----:B------:R-:W-:Y:S02]  /*8970*/  SHF.R.U64 R2, R26, 0x10, R27 ;  /* 0x000000101a027819 */ /* 0x000fe4000000121b */
[----:B------:R-:W-:Y:S02]  /*8980*/  SHF.R.U32.HI R12, RZ, 0x10, R11 ;  /* 0x00000010ff0c7819 */ /* 0x000fe4000001160b */
[----:B------:R-:W-:Y:S02]  /*8990*/  SHF.R.U32.HI R26, RZ, 0x10, R27 ;  /* 0x00000010ff1a7819 */ /* 0x000fe4000001161b */
[----:B----4-:R-:W-:Y:S02]  /*89a0*/  SHF.R.U64 R14, R10, 0x10, R11 ;  /* 0x000000100a0e7819 */ /* 0x010fe4000000120b */
[----:B------:R-:W-:Y:S02]  /*89b0*/  PRMT R12, R45, 0x5432, R12 ;  /* 0x000054322d0c7816 */ /* 0x000fe4000000000c */
[----:B------:R-:W-:-:S02]  /*89c0*/  PRMT R11, R41, 0x5432, R26 ;  /* 0x00005432290b7816 */ /* 0x000fc4000000001a */
[C---:B------:R-:W-:Y:S01]  /*89d0*/  LOP3.LUT R24, R12.reuse, 0xffff0000, RZ, 0xc0, !PT ;  /* 0xffff00000c187812 */ /* 0x040fe200078ec0ff */
[----:B------:R-:W-:Y:S01]  /*89e0*/  IMAD.U32 R15, R12, 0x10000, RZ ;  /* 0x000100000c0f7824 */ /* 0x000fe200078e00ff */
[C---:B------:R-:W-:Y:S01]  /*89f0*/  LOP3.LUT R12, R11.reuse, 0xffff0000, RZ, 0xc0, !PT ;  /* 0xffff00000b0c7812 */ /* 0x040fe200078ec0ff */
[----:B------:R-:W-:Y:S01]  /*8a00*/  IMAD.U32 R13, R11, 0x10000, RZ ;  /* 0x000100000b0d7824 */ /* 0x000fe200078e00ff */
[----:B------:R-:W-:Y:S02]  /*8a10*/  PRMT R14, R44, 0x5432, R14 ;  /* 0x000054322c0e7816 */ /* 0x000fe4000000000e */
[----:B------:R-:W-:Y:S01]  /*8a20*/  PRMT R10, R39, 0x5432, R2 ;  /* 0x00005432270a7816 */ /* 0x000fe20000000002 */
[C---:B-1----:R-:W-:Y:S01]  /*8a30*/  IMAD.U32 R8, R6.reuse, 0x10000, RZ ;  /* 0x0001000006087824 */ /* 0x042fe200078e00ff */
[----:B------:R-:W-:Y:S01]  /*8a40*/  LOP3.LUT R6, R6, 0xffff0000, RZ, 0xc0, !PT ;  /* 0xffff000006067812 */ /* 0x000fe200078ec0ff */
[C---:B------:R-:W-:Y:S01]  /*8a50*/  IMAD.U32 R9, R7.reuse, 0x10000, RZ ;  /* 0x0001000007097824 */ /* 0x040fe200078e00ff */
        /* <DEDUP_REMOVED lines=31> */
.L_x_6760:
        /* <DEDUP_REMOVED lines=34> */
.L_x_7110:
[----:B------:R-:W-:Y:S01]  /*8e70*/  IMAD R21, R23, R10, RZ ;  /* 0x0000000a17157224 */ /* 0x000fe200078e02ff */
[----:B------:R-:W-:Y:S01]  /*8e80*/  BSSY B1, `(.L_x_6777) ;  /* 0x000000f000017945 */ /* 0x000fe20003800000 */
[----:B---3--:R-:W-:Y:S01]  /*8e90*/  IMAD.MOV.U32 R15, RZ, RZ, R5 ;  /* 0x000000ffff0f7224 */ /* 0x008fe200078e0005 */
        /* <DEDUP_REMOVED lines=9> */
[----:B-12---:R-:W-:-:S04]  /*8f30*/  IMAD.WIDE R2, R16, 0x2, R2 ;  /* 0x0000000210027825 */ /* 0x006fc800078e0202 */
[----:B----4-:R-:W-:Y:S01]  /*8f40*/  IMAD.WIDE R14, R16, 0x2, R14 ;  /* 0x00000002100e7825 */ /* 0x010fe200078e020e */
[----:B------:R3:W5:Y:S04]  /*8f50*/  LD.E.128 R24, desc[UR50][R2.64] ;  /* 0x0000003202187980 */ /* 0x000768000c101d00 */
[----:B------:R3:W5:Y:S02]  /*8f60*/  LD.E.128 R28, desc[UR50][R14.64] ;  /* 0x000000320e1c7980 */ /* 0x000764000c101d00 */
.L_x_6778:
[----:B------:R-:W-:Y:S05]  /*8f70*/  BSYNC B1 ;  /* 0x0000000000017941 */ /* 0x000fea0003800000 */
.L_x_6777:
[----:B--23-5:R-:W-:Y:S01]  /*8f80*/  IMAD.MOV.U32 R2, RZ, RZ, R28 ;  /* 0x000000ffff027224 */ /* 0x02cfe200078e001c */
[----:B------:R-:W-:Y:S01]  /*8f90*/  UMOV UR4, 0xffffffff ;  /* 0xffffffff00047882 */ /* 0x000fe20000000000 */
[----:B-1----:R-:W-:Y:S02]  /*8fa0*/  IMAD.MOV.U32 R3, RZ, RZ, R29 ;  /* 0x000000ffff037224 */ /* 0x002fe400078e001d */
        /* <DEDUP_REMOVED lines=13> */
[----:B------:R1:W2:Y:S04]  /*9080*/  SHFL.IDX PT, R3, R6, 0x1, 0x1c1f ;  /* 0x003c1f0006037f89 */ /* 0x0002a800000e0000 */
[----:B------:R1:W3:Y:S04]  /*9090*/  SHFL.IDX PT, R2, R0, 0x1, 0x1c1f ;  /* 0x003c1f0000027f89 */ /* 0x0002e800000e0000 */
[----:B0-----:R-:W0:Y:S04]  /*90a0*/  SHFL.IDX PT, R7, R7, 0x1, 0x1c1f ;  /* 0x003c1f0007077f89 */ /* 0x001e2800000e0000 */
[----:B----4-:R1:W4:Y:S02]  /*90b0*/  SHFL.IDX PT, R14, R8, 0x1, 0x1c1f ;  /* 0x003c1f00080e7f89 */ /* 0x01032400000e0000 */
.L_x_7116:
[----:B------:R-:W2:Y:S01]  /*90c0*/  LDC R47, c[0x0][0x3f4] ;  /* 0x0000fd00ff2f7b82 */ /* 0x000ea20000000800 */
[----:B------:R-:W-:Y:S01]  /*90d0*/  VIADD R34, R34, 0x20 ;  /* 0x0000002022227836 */ /* 0x000fe20000000000 */
[----:B-1----:R-:W-:Y:S01]  /*90e0*/  LEA.HI R0, R224, R224, RZ, 0x1 ;  /* 0x000000e0e0007211 */ /* 0x002fe200078f08ff */
[----:B------:R-:W-:Y:S01]  /*90f0*/  BSSY B1, `(.L_x_6780) ;  /* 0x0000014000017945 */ /* 0x000fe20003800000 */
[----:B0-----:R-:W-:Y:S01]  /*9100*/  IMAD.MOV.U32 R15, RZ, RZ, R7 ;  /* 0x000000ffff0f7224 */ /* 0x001fe200078e0007 */
[----:B------:R-:W-:Y:S02]  /*9110*/  CS2R R6, SRZ ;  /* 0x0000000000067805 */ /* 0x000fe4000001ff00 */
[----:B------:R-:W-:Y:S02]  /*9120*/  ISETP.GE.AND P0, PT, R34, R21, PT ;  /* 0x000000152200720c */ /* 0x000fe40003f06270 */
[----:B------:R-:W-:Y:S02]  /*9130*/  CS2R R10, SRZ ;  /* 0x00000000000a7805 */ /* 0x000fe4000001ff00 */
[----:B------:R-:W-:-:S05]  /*9140*/  LOP3.LUT R9, R0, 0xfffffffe, RZ, 0xc0, !PT ;  /* 0xfffffffe00097812 */ /* 0x000fca00078ec0ff */
[----:B------:R-:W-:Y:S01]  /*9150*/  IMAD.IADD R20, R224, 0x1, -R9 ;  /* 0x00000001e0147824 */ /* 0x000fe200078e0a09 */
[----:B------:R-:W-:-:S04]  /*9160*/  CS2R R8, SRZ ;  /* 0x0000000000087805 */ /* 0x000fc8000001ff00 */
        /* <DEDUP_REMOVED lines=8> */
[----:B--23--:R-:W-:-:S04]  /*91f0*/  IMAD.WIDE R2, R16, 0x2, R2 ;  /* 0x0000000210027825 */ /* 0x00cfc800078e0202 */
[----:B----4-:R-:W-:Y:S01]  /*9200*/  IMAD.WIDE R14, R16, 0x2, R14 ;  /* 0x00000002100e7825 */ /* 0x010fe200078e020e */
[----:B------:R0:W5:Y:S04]  /*9210*/  LD.E.128 R8, desc[UR50][R2.64] ;  /* 0x0000003202087980 */ /* 0x000168000c101d00 */
[----:B------:R0:W5:Y:S02]  /*9220*/  LD.E.128 R4, desc[UR50][R14.64] ;  /* 0x000000320e047980 */ /* 0x000164000c101d00 */
.L_x_6781:
[----:B------:R-:W-:Y:S05]  /*9230*/  BSYNC B1 ;  /* 0x0000000000017941 */ /* 0x000fea0003800000 */
.L_x_6780:
[----:B------:R-:W1:Y:S01]  /*9240*/  SYNCS.PHASECHK.TRANS64.TRYWAIT P1, [R18+URZ+0x38800], R13 ;  /* 0x0388000d120075a7 */ /* 0x000e62000802017f */
[----:B------:R-:W-:Y:S01]  /*9250*/  VIADDMNMX R0, R21, -R195, 0x40, PT ;  /* 0x0000004015007446 */ /* 0x000fe200038009c3 */
[----:B0--3-5:R-:W-:Y:S01]  /*9260*/  IMAD.MOV.U32 R2, RZ, RZ, R4 ;  /* 0x000000ffff027224 */ /* 0x029fe200078e0004 */
[----:B--2---:R-:W-:Y:S01]  /*9270*/  ISETP.GE.AND P0, PT, R16, R47, PT ;  /* 0x0000002f1000720c */ /* 0x004fe20003f06270 */
[----:B------:R-:W-:Y:S01]  /*9280*/  IMAD.MOV.U32 R3, RZ, RZ, R5 ;  /* 0x000000ffff037224 */ /* 0x000fe200078e0005 */
[----:B------:R-:W-:Y:S01]  /*9290*/  BSSY B1, `(.L_x_6782) ;  /* 0x0000011000017945 */ /* 0x000fe20003800000 */
[C---:B------:R-:W-:Y:S01]  /*92a0*/  VIADD R12, R187.reuse, 0x20 ;  /* 0x00000020bb0c7836 */ /* 0x040fe20000000000 */
        /* <DEDUP_REMOVED lines=10> */
[----:B------:R-:W-:Y:S01]  /*9350*/  PRMT R51, R3, 0x7610, R51 ;  /* 0x0000761003337816 */ /* 0x000fe20000000033 */
[----:B------:R-:W-:Y:S01]  /*9360*/  IMAD.MOV.U32 R55, RZ, RZ, R11 ;  /* 0x000000ffff377224 */ /* 0x000fe200078e000b */
[----:B------:R-:W-:-:S02]  /*9370*/  PRMT R52, R52, 0x5410, R0 ;  /* 0x0000541034347816 */ /* 0x000fc40000000000 */
[----:B------:R-:W-:Y:S01]  /*9380*/  PRMT R53, R53, 0x5410, R12 ;  /* 0x0000541035357816 */ /* 0x000fe2000000000c */
[----:B-1----:R-:W-:Y:S06]  /*9390*/  @!P1 BRA `(.L_x_6783) ;  /* 0x000001dc00c49947 */ /* 0x002fec0003800000 */
.L_x_7117:
[----:B------:R-:W-:Y:S05]  /*93a0*/  BSYNC B1 ;  /* 0x0000000000017941 */ /* 0x000fea0003800000 */
.L_x_6782:
[----:B------:R-:W-:Y:S04]  /*93b0*/  BSSY B1, `(.L_x_6784) ;  /* 0x000006a000017945 */ /* 0x000fe80003800000 */
[----:B------:R-:W-:Y:S05]  /*93c0*/  @P2 BRA `(.L_x_6785) ;  /* 0x0000000400a02947 */ /* 0x000fea0003800000 */
[----:B------:R-:W-:Y:S01]  /*93d0*/  IMAD.SHL.U32 R0, R196, 0x40, RZ ;  /* 0x00000040c4007824 */ /* 0x000fe200078e00ff */
[----:B------:R-:W-:Y:S01]  /*93e0*/  SHF.R.U64 R39, R28, 0x10, R29 ;  /* 0x000000101c277819 */ /* 0x000fe2000000121d */
[----:B------:R-:W-:Y:S01]  /*93f0*/  IMAD.IADD R2, R16, 0x1, R47 ;  /* 0x0000000110027824 */ /* 0x000fe200078e022f */
[----:B------:R-:W-:Y:S02]  /*9400*/  SHF.R.U64 R41, R30, 0x10, R31 ;  /* 0x000000101e297819 */ /* 0x000fe4000000121f */
[----:B0-----:R-:W-:Y:S02]  /*9410*/  LOP3.LUT R13, R0, 0x1c0, RZ, 0xc0, !PT ;  /* 0x000001c0000d7812 */ /* 0x001fe400078ec0ff */
[----:B------:R-:W-:Y:S02]  /*9420*/  PRMT R39, R43, 0x5410, R39 ;  /* 0x000054102b277816 */ /* 0x000fe40000000027 */
[----:B------:R-:W-:Y:S02]  /*9430*/  LOP3.LUT R0, R13, 0x38, R16, 0xf8, !PT ;  /* 0x000000380d007812 */ /* 0x000fe400078ef810 */
[----:B------:R-:W-:-:S02]  /*9440*/  SHF.R.U32.HI R15, RZ, 0x3, R13 ;  /* 0x00000003ff0f7819 */ /* 0x000fc4000001160d */
[----:B------:R-:W-:Y:S02]  /*9450*/  LOP3.LUT R2, R13, 0x38, R2, 0xf8, !PT ;  /* 0x000000380d027812 */ /* 0x000fe400078ef802 */
[-C--:B------:R-:W-:Y:S02]  /*9460*/  LOP3.LUT R3, R0, R15.reuse, RZ, 0x3c, !PT ;  /* 0x0000000f00037212 */ /* 0x080fe400078e3cff */
[----:B------:R-:W-:Y:S02]  /*9470*/  LOP3.LUT R13, R2, R15, RZ, 0x3c, !PT ;  /* 0x0000000f020d7212 */ /* 0x000fe400078e3cff */
[----:B------:R-:W-:Y:S01]  /*9480*/  SHF.R.U64 R0, R24, 0x10, R25 ;  /* 0x0000001018007819 */ /* 0x000fe20000001219 */
[----:B------:R-:W-:Y:S01]  /*9490*/  IMAD R3, R216, 0x200, R3 ;  /* 0x00000200d8037824 */ /* 0x000fe200078e0203 */
[----:B------:R-:W-:Y:S02]  /*94a0*/  SHF.R.U32.HI R36, RZ, 0x10, R25 ;  /* 0x00000010ff247819 */ /* 0x000fe40000011619 */
[----:B------:R-:W-:Y:S01]  /*94b0*/  PRMT R30, R48, 0x5432, R0 ;  /* 0x00005432301e7816 */ /* 0x000fe20000000000 */
[----:B------:R-:W-:Y:S01]  /*94c0*/  IMAD R45, R3, 0x2, R18 ;  /* 0x00000002032d7824 */ /* 0x000fe200078e0212 */
[----:B------:R-:W-:Y:S01]  /*94d0*/  SHF.R.U64 R37, R26, 0x10, R27 ;  /* 0x000000101a257819 */ /* 0x000fe2000000121b */
[----:B------:R-:W-:Y:S01]  /*94e0*/  IMAD R3, R216, 0x200, R13 ;  /* 0x00000200d8037824 */ /* 0x000fe200078e020d */
[----:B------:R-:W-:-:S02]  /*94f0*/  SHF.R.U32.HI R40, RZ, 0x10, R29 ;  /* 0x00000010ff287819 */ /* 0x000fc4000001161d */
[----:B----4-:R-:W0:Y:S01]  /*9500*/  LDS.128 R12, [R45+0x20400] ;  /* 0x020400002d0c7984 */ /* 0x010e220000000c00 */
[----:B------:R-:W-:Y:S01]  /*9510*/  IMAD R46, R3, 0x2, R18 ;  /* 0x00000002032e7824 */ /* 0x000fe200078e0212 */
[----:B------:R-:W-:Y:S01]  /*9520*/  SHF.R.U32.HI R42, RZ, 0x10, R31 ;  /* 0x00000010ff2a7819 */ /* 0x000fe2000001161f */
[C---:B------:R-:W-:Y:S01]  /*9530*/  IMAD.U32 R31, R30.reuse, 0x10000, RZ ;  /* 0x000100001e1f7824 */ /* 0x040fe200078e00ff */
[----:B------:R-:W-:Y:S02]  /*9540*/  SHF.R.U32.HI R38, RZ, 0x10, R27 ;  /* 0x00000010ff267819 */ /* 0x000fe4000001161b */
[----:B------:R-:W1:Y:S01]  /*9550*/  LDS.128 R32, [R46+0x20400] ;  /* 0x020400002e207984 */ /* 0x000e620000000c00 */
[----:B------:R-:W-:Y:S02]  /*9560*/  PRMT R40, R43, 0x5432, R40 ;  /* 0x000054322b287816 */ /* 0x000fe40000000028 */
[----:B------:R-:W-:Y:S02]  /*9570*/  PRMT R36, R49, 0x5432, R36 ;  /* 0x0000543231247816 */ /* 0x000fe40000000024 */
[----:B------:R-:W-:-:S02]  /*9580*/  LOP3.LUT R30, R30, 0xffff0000, RZ, 0xc0, !PT ;  /* 0xffff00001e1e7812 */ /* 0x000fc400078ec0ff */
[C---:B------:R-:W-:Y:S02]  /*9590*/  PRMT R41, R44.reuse, 0x5410, R41 ;  /* 0x000054102c297816 */ /* 0x040fe40000000029 */
[----:B------:R-:W-:Y:S02]  /*95a0*/  PRMT R42, R44, 0x5432, R42 ;  /* 0x000054322c2a7816 */ /* 0x000fe4000000002a */
        /* <DEDUP_REMOVED lines=13> */
[C---:B------:R-:W-:Y:S01]  /*9680*/  LOP3.LUT R28, R34.reuse, 0xffff0000, RZ, 0xc0, !PT ;  /* 0xffff0000221c7812 */ /* 0x040fe200078ec0ff */
[----:B------:R-:W-:Y:S01]  /*9690*/  IMAD.U32 R27, R34, 0x10000, RZ ;  /* 0x00010000221b7824 */ /* 0x000fe200078e00ff */
[----:B------:R-:W-:Y:S01]  /*96a0*/  LOP3.LUT R39, R39, 0xffff0000, RZ, 0xc0, !PT ;  /* 0xffff000027277812 */ /* 0x000fe200078ec0ff */
[C---:B------:R-:W-:Y:S01]  /*96b0*/  FMUL.FTZ R43, R24.reuse, R33 ;  /* 0x00000021182b7220 */ /* 0x040fe20000410000 */
[C---:B------:R-:W-:Y:S01]  /*96c0*/  IMAD.U32 R29, R35.reuse, 0x10000, RZ ;  /* 0x00010000231d7824 */ /* 0x040fe200078e00ff */
[----:B------:R-:W-:Y:S01]  /*96d0*/  LOP3.LUT R34, R35, 0xffff0000, RZ, 0xc0, !PT ;  /* 0xffff000023227812 */ /* 0x000fe200078ec0ff */
[-C--:B------:R-:W-:Y:S01]  /*96e0*/  FMUL.FTZ R35, R24, R31.reuse ;  /* 0x0000001f18237220 */ /* 0x080fe20000410000 */
[C---:B------:R-:W-:Y:S01]  /*96f0*/  FFMA.FTZ R43, R0.reuse, R31, -R43 ;  /* 0x0000001f002b7223 */ /* 0x040fe2000001082b */
[C---:B------:R-:W-:Y:S01]  /*9700*/  FMUL.FTZ R31, R25.reuse, R39 ;  /* 0x00000027191f7220 */ /* 0x040fe20000410000 */
[----:B------:R-:W-:Y:S01]  /*9710*/  FMUL.FTZ R25, R25, R30 ;  /* 0x0000001e19197220 */ /* 0x000fe20000410000 */
[----:B------:R-:W-:Y:S01]  /*9720*/  FFMA.FTZ R35, R0, R33, R35 ;  /* 0x0000002100237223 */ /* 0x000fe20000010023 */
[----:B------:R-:W-:-:S02]  /*9730*/  IMAD.U32 R0, R36, 0x10000, RZ ;  /* 0x0001000024007824 */ /* 0x000fc400078e00ff */
[----:B------:R-:W-:Y:S01]  /*9740*/  FFMA.FTZ R30, R2, R30, -R31 ;  /* 0x0000001e021e7223 */ /* 0x000fe2000001081f */
[C---:B------:R-:W-:Y:S01]  /*9750*/  IMAD.U32 R24, R40.reuse, 0x10000, RZ ;  /* 0x0001000028187824 */ /* 0x040fe200078e00ff */
[----:B------:R-:W-:Y:S01]  /*9760*/  LOP3.LUT R31, R40, 0xffff0000, RZ, 0xc0, !PT ;  /* 0xffff0000281f7812 */ /* 0x000fe200078ec0ff */
[----:B------:R-:W-:Y:S01]  /*9770*/  FMUL.FTZ R33, R26, R0 ;  /* 0x000000001a217220 */ /* 0x000fe20000410000 */
[----:B------:R-:W-:Y:S01]  /*9780*/  FFMA.FTZ R40, R2, R39, R25 ;  /* 0x0000002702287223 */ /* 0x000fe20000010019 */
[-C--:B------:R-:W-:Y:S01]  /*9790*/  FMUL.FTZ R44, R26, R24.reuse ;  /* 0x000000181a2c7220 */ /* 0x080fe20000410000 */
[----:B------:R-:W-:Y:S01]  /*97a0*/  LOP3.LUT R25, R36, 0xffff0000, RZ, 0xc0, !PT ;  /* 0xffff000024197812 */ /* 0x000fe200078ec0ff */
[----:B------:R-:W-:Y:S01]  /*97b0*/  FFMA.FTZ R33, R3, R24, R33 ;  /* 0x0000001803217223 */ /* 0x000fe20000010021 */
[----:B------:R-:W-:Y:S02]  /*97c0*/  IMAD.U32 R24, R41, 0x10000, RZ ;  /* 0x0001000029187824 */ /* 0x000fe400078e00ff */
[----:B------:R-:W-:Y:S01]  /*97d0*/  FFMA.FTZ R44, R3, R0, -R44 ;  /* 0x00000000032c7223 */ /* 0x000fe2000001082c */
[----:B------:R-:W-:Y:S01]  /*97e0*/  FMUL.FTZ R3, R32, R31 ;  /* 0x0000001f20037220 */ /* 0x000fe20000410000 */
[----:B------:R-:W-:-:S02]  /*97f0*/  IMAD.U32 R0, R37, 0x10000, RZ ;  /* 0x0001000025007824 */ /* 0x000fc400078e00ff */
[-C--:B------:R-:W-:Y:S01]  /*9800*/  FMUL.FTZ R39, R32, R25.reuse ;  /* 0x0000001920277220 */ /* 0x080fe20000410000 */
[----:B------:R-:W-:Y:S02]  /*9810*/  IMAD.U32 R26, R42, 0x10000, RZ ;  /* 0x000100002a1a7824 */ /* 0x000fe400078e00ff */
[C---:B------:R-:W-:Y:S01]  /*9820*/  FMUL.FTZ R36, R27.reuse, R24 ;  /* 0x000000181b247220 */ /* 0x040fe20000410000 */
[----:B------:R-:W-:Y:S01]  /*9830*/  FFMA.FTZ R3, R12, R25, -R3 ;  /* 0x000000190c037223 */ /* 0x000fe20000010803 */
[----:B------:R-:W-:Y:S02]  /*9840*/  IMAD.U32 R2, R38, 0x10000, RZ ;  /* 0x0001000026027824 */ /* 0x000fe400078e00ff */
[----:B------:R-:W-:Y:S01]  /*9850*/  FMUL.FTZ R27, R27, R0 ;  /* 0x000000001b1b7220 */ /* 0x000fe20000410000 */
[----:B------:R-:W-:Y:S01]  /*9860*/  FFMA.FTZ R32, R12, R31, R39 ;  /* 0x0000001f0c207223 */ /* 0x000fe20000010027 */
[----:B------:R-:W-:Y:S01]  /*9870*/  LOP3.LUT R41, R41, 0xffff0000, RZ, 0xc0, !PT ;  /* 0xffff000029297812 */ /* 0x000fe200078ec0ff */
[----:B------:R-:W-:-:S02]  /*9880*/  IMAD.U32 R21, R15, 0x10000, RZ ;  /* 0x000100000f157824 */ /* 0x000fc400078e00ff */
[----:B------:R-:W-:Y:S01]  /*9890*/  FMUL.FTZ R12, R29, R26 ;  /* 0x0000001a1d0c7220 */ /* 0x000fe20000410000 */
[----:B------:R-:W-:Y:S01]  /*98a0*/  LOP3.LUT R37, R37, 0xffff0000, RZ, 0xc0, !PT ;  /* 0xffff000025257812 */ /* 0x000fe200078ec0ff */
[C---:B------:R-:W-:Y:S01]  /*98b0*/  FFMA.FTZ R36, R13.reuse, R0, -R36 ;  /* 0x000000000d247223 */ /* 0x040fe20000010824 */
[----:B------:R-:W-:Y:S01]  /*98c0*/  LOP3.LUT R42, R42, 0xffff0000, RZ, 0xc0, !PT ;  /* 0xffff00002a2a7812 */ /* 0x000fe200078ec0ff */
[----:B------:R-:W-:Y:S01]  /*98d0*/  FFMA.FTZ R27, R13, R24, R27 ;  /* 0x000000180d1b7223 */ /* 0x000fe2000001001b */
[----:B------:R-:W-:Y:S01]  /*98e0*/  LOP3.LUT R38, R38, 0xffff0000, RZ, 0xc0, !PT ;  /* 0xffff000026267812 */ /* 0x000fe200078ec0ff */
[-C--:B------:R-:W-:Y:S01]  /*98f0*/  FMUL.FTZ R0, R29, R2.reuse ;  /* 0x000000021d007220 */ /* 0x080fe20000410000 */
[----:B------:R-:W-:Y:S01]  /*9900*/  LOP3.LUT R15, R15, 0xffff0000, RZ, 0xc0, !PT ;  /* 0xffff00000f0f7812 */ /* 0x000fe200078ec0ff */
[C---:B------:R-:W-:Y:S01]  /*9910*/  FFMA.FTZ R2, R21.reuse, R2, -R12 ;  /* 0x0000000215027223 */ /* 0x040fe2000001080c */
[C---:B------:R-:W-:Y:S01]  /*9920*/  FMUL.FTZ R13, R28.reuse, R41 ;  /* 0x000000291c0d7220 */ /* 0x040fe20000410000 */
[-C--:B------:R-:W-:Y:S01]  /*9930*/  FMUL.FTZ R28, R28, R37.reuse ;  /* 0x000000251c1c7220 */ /* 0x080fe20000410000 */
[C---:B------:R-:W-:Y:S01]  /*9940*/  FMUL.FTZ R12, R34.reuse, R42 ;  /* 0x0000002a220c7220 */ /* 0x040fe20000410000 */
[----:B------:R-:W-:Y:S01]  /*9950*/  FMUL.FTZ R25, R34, R38 ;  /* 0x0000002622197220 */ /* 0x000fe20000410000 */
[----:B------:R-:W-:Y:S01]  /*9960*/  FFMA.FTZ R0, R21, R26, R0 ;  /* 0x0000001a15007223 */ /* 0x000fe20000010000 */
        /* <DEDUP_REMOVED lines=14> */
.L_x_6785:
[----:B------:R-:W-:Y:S05]  /*9a50*/  BSYNC B1 ;  /* 0x0000000000017941 */ /* 0x000fea0003800000 */
.L_x_6784:
[----:B------:R-:W-:Y:S01]  /*9a60*/  PRMT R2, R54, 0x5410, R55 ;  /* 0x0000541036027816 */ /* 0x000fe20000000037 */
[----:B------:R-:W-:Y:S06]  /*9a70*/  @P0 BRA `(.L_x_6773) ;  /* 0x0000000400880947 */ /* 0x000fec0003800000 */
[----:B------:R-:W-:Y:S01]  /*9a80*/  IMAD.IADD R0, R16, 0x1, R47 ;  /* 0x0000000110007824 */ /* 0x000fe200078e022f */
[----:B------:R-:W-:Y:S01]  /*9a90*/  SHF.R.U32.HI R3, RZ, 0x3, R235 ;  /* 0x00000003ff037819 */ /* 0x000fe200000116eb */
[----:B01--4-:R-:W0:Y:S01]  /*9aa0*/  LDS.128 R12, [R234+0x20400] ;  /* 0x02040000ea0c7984 */ /* 0x013e220000000c00 */
        /* <DEDUP_REMOVED lines=16> */
[C---:B------:R-:W-:Y:S02]  /*9bb0*/  PRMT R29, R2.reuse, 0x5410, R29 ;  /* 0x00005410021d7816 */ /* 0x040fe4000000001d */
[----:B------:R-:W-:Y:S02]  /*9bc0*/  PRMT R30, R2, 0x5432, R30 ;  /* 0x00005432021e7816 */ /* 0x000fe4000000001e */
[----:B------:R-:W-:Y:S02]  /*9bd0*/  PRMT R32, R51, 0x5432, R32 ;  /* 0x0000543233207816 */ /* 0x000fe40000000020 */
[----:B------:R-:W-:Y:S02]  /*9be0*/  SHF.R.U64 R34, R6, 0x10, R7 ;  /* 0x0000001006227819 */ /* 0x000fe40000001207 */
[----:B------:R-:W-:-:S02]  /*9bf0*/  PRMT R35, R50, 0x5410, R35 ;  /* 0x0000541032237816 */ /* 0x000fc40000000023 */
[----:B------:R-:W-:Y:S02]  /*9c00*/  LOP3.LUT R31, R31, 0xffff0000, RZ, 0xc0, !PT ;  /* 0xffff00001f1f7812 */ /* 0x000fe400078ec0ff */
        /* <DEDUP_REMOVED lines=17> */
[-C--:B------:R-:W-:Y:S01]  /*9d20*/  FMUL.FTZ R39, R8, R25.reuse ;  /* 0x0000001908277220 */ /* 0x080fe20000410000 */
[C---:B------:R-:W-:Y:S01]  /*9d30*/  IMAD.U32 R15, R27.reuse, 0x10000, RZ ;  /* 0x000100001b0f7824 */ /* 0x040fe200078e00ff */
[----:B------:R-:W-:Y:S01]  /*9d40*/  LOP3.LUT R26, R27, 0xffff0000, RZ, 0xc0, !PT ;  /* 0xffff00001b1a7812 */ /* 0x000fe200078ec0ff */
[----:B------:R-:W-:Y:S01]  /*9d50*/  FFMA.FTZ R37, R0, R25, -R37 ;  /* 0x0000001900257223 */ /* 0x000fe20000010825 */
[----:B------:R-:W-:Y:S02]  /*9d60*/  IMAD.U32 R27, R32, 0x10000, RZ ;  /* 0x00010000201b7824 */ /* 0x000fe400078e00ff */
[----:B------:R-:W-:Y:S01]  /*9d70*/  FFMA.FTZ R39, R0, R33, R39 ;  /* 0x0000002100277223 */ /* 0x000fe20000010027 */
[----:B------:R-:W-:Y:S01]  /*9d80*/  IMAD.U32 R25, R28, 0x10000, RZ ;  /* 0x000100001c197824 */ /* 0x000fe200078e00ff */
[----:B------:R-:W-:Y:S01]  /*9d90*/  LOP3.LUT R21, R21, 0xffff0000, RZ, 0xc0, !PT ;  /* 0xffff000015157812 */ /* 0x000fe200078ec0ff */
[----:B------:R-:W-:-:S02]  /*9da0*/  IMAD.U32 R8, R35, 0x10000, RZ ;  /* 0x0001000023087824 */ /* 0x000fc400078e00ff */
[----:B------:R-:W-:Y:S01]  /*9db0*/  FMUL.FTZ R41, R10, R27 ;  /* 0x0000001b0a297220 */ /* 0x000fe20000410000 */
[----:B------:R-:W-:Y:S02]  /*9dc0*/  IMAD.U32 R0, R30, 0x10000, RZ ;  /* 0x000100001e007824 */ /* 0x000fe400078e00ff */
[-C--:B------:R-:W-:Y:S01]  /*9dd0*/  FMUL.FTZ R33, R10, R25.reuse ;  /* 0x000000190a217220 */ /* 0x080fe20000410000 */
[C---:B------:R-:W-:Y:S01]  /*9de0*/  FMUL.FTZ R10, R15.reuse, R8 ;  /* 0x000000080f0a7220 */ /* 0x040fe20000410000 */
[C---:B------:R-:W-:Y:S01]  /*9df0*/  FFMA.FTZ R41, R4.reuse, R25, -R41 ;  /* 0x0000001904297223 */ /* 0x040fe20000010829 */
[-C--:B------:R-:W-:Y:S01]  /*9e00*/  FMUL.FTZ R15, R15, R0.reuse ;  /* 0x000000000f0f7220 */ /* 0x080fe20000410000 */
[----:B------:R-:W-:Y:S01]  /*9e10*/  FFMA.FTZ R33, R4, R27, R33 ;  /* 0x0000001b04217223 */ /* 0x000fe20000010021 */
[----:B------:R-:W-:Y:S01]  /*9e20*/  FFMA.FTZ R27, R7, R0, -R10 ;  /* 0x00000000071b7223 */ /* 0x000fe2000001080a */
[----:B------:R-:W-:Y:S01]  /*9e30*/  FMUL.FTZ R25, R9, R31 ;  /* 0x0000001f09197220 */ /* 0x000fe20000410000 */
[----:B------:R-:W-:Y:S01]  /*9e40*/  FFMA.FTZ R36, R7, R8, R15 ;  /* 0x0000000807247223 */ /* 0x000fe2000001000f */
[----:B------:R-:W-:Y:S01]  /*9e50*/  LOP3.LUT R15, R32, 0xffff0000, RZ, 0xc0, !PT ;  /* 0xffff0000200f7812 */ /* 0x000fe200078ec0ff */
[-C--:B------:R-:W-:Y:S01]  /*9e60*/  FMUL.FTZ R9, R9, R21.reuse ;  /* 0x0000001509097220 */ /* 0x080fe20000410000 */
[----:B------:R-:W-:Y:S01]  /*9e70*/  LOP3.LUT R7, R28, 0xffff0000, RZ, 0xc0, !PT ;  /* 0xffff00001c077812 */ /* 0x000fe200078ec0ff */
[----:B------:R-:W-:Y:S01]  /*9e80*/  FFMA.FTZ R8, R2, R21, -R25 ;  /* 0x0000001502087223 */ /* 0x000fe20000010819 */
[----:B------:R-:W-:-:S02]  /*9e90*/  IMAD.U32 R4, R34, 0x10000, RZ ;  /* 0x0001000022047824 */ /* 0x000fc400078e00ff */
[C---:B------:R-:W-:Y:S01]  /*9ea0*/  FMUL.FTZ R21, R24.reuse, R15 ;  /* 0x0000000f18157220 */ /* 0x040fe20000410000 */
[----:B------:R-:W-:Y:S02]  /*9eb0*/  IMAD.U32 R0, R29, 0x10000, RZ ;  /* 0x000100001d007824 */ /* 0x000fe400078e00ff */
[-C--:B------:R-:W-:Y:S01]  /*9ec0*/  FMUL.FTZ R24, R24, R7.reuse ;  /* 0x0000000718187220 */ /* 0x080fe20000410000 */
[C---:B------:R-:W-:Y:S01]  /*9ed0*/  FMUL.FTZ R28, R11.reuse, R4 ;  /* 0x000000040b1c7220 */ /* 0x040fe20000410000 */
[----:B------:R-:W-:Y:S01]  /*9ee0*/  FFMA.FTZ R10, R12, R7, -R21 ;  /* 0x000000070c0a7223 */ /* 0x000fe20000010815 */
[----:B------:R-:W-:Y:S01]  /*9ef0*/  LOP3.LUT R34, R34, 0xffff0000, RZ, 0xc0, !PT ;  /* 0xffff000022227812 */ /* 0x000fe200078ec0ff */
[----:B------:R-:W-:Y:S01]  /*9f00*/  FFMA.FTZ R24, R12, R15, R24 ;  /* 0x0000000f0c187223 */ /* 0x000fe20000010018 */
[-C--:B------:R-:W-:Y:S01]  /*9f10*/  FMUL.FTZ R12, R11, R0.reuse ;  /* 0x000000000b0c7220 */ /* 0x080fe20000410000 */
[----:B------:R-:W-:Y:S01]  /*9f20*/  LOP3.LUT R35, R35, 0xffff0000, RZ, 0xc0, !PT ;  /* 0xffff000023237812 */ /* 0x000fe200078ec0ff */
[----:B------:R-:W-:Y:S01]  /*9f30*/  FFMA.FTZ R2, R2, R31, R9 ;  /* 0x0000001f02027223 */ /* 0x000fe20000010009 */
[----:B------:R-:W-:Y:S01]  /*9f40*/  LOP3.LUT R29, R29, 0xffff0000, RZ, 0xc0, !PT ;  /* 0xffff00001d1d7812 */ /* 0x000fe200078ec0ff */
[C---:B------:R-:W-:Y:S01]  /*9f50*/  FFMA.FTZ R28, R5.reuse, R0, -R28 ;  /* 0x00000000051c7223 */ /* 0x040fe2000001081c */
[----:B------:R-:W-:Y:S01]  /*9f60*/  LOP3.LUT R7, R30, 0xffff0000, RZ, 0xc0, !PT ;  /* 0xffff00001e077812 */ /* 0x000fe200078ec0ff */
[----:B------:R-:W-:Y:S01]  /*9f70*/  FFMA.FTZ R12, R5, R4, R12 ;  /* 0x00000004050c7223 */ /* 0x000fe2000001000c */
[CC--:B------:R-:W-:Y:S01]  /*9f80*/  FMUL.FTZ R5, R13.reuse, R34.reuse ;  /* 0x000000220d057220 */ /* 0x0c0fe20000410000 */
[C---:B------:R-:W-:Y:S01]  /*9f90*/  FMUL.FTZ R9, R26.reuse, R35 ;  /* 0x000000231a097220 */ /* 0x040fe20000410000 */
        /* <DEDUP_REMOVED lines=16> */
.L_x_6773:
[----:B------:R-:W-:Y:S05]  /*a0a0*/  BSYNC B0 ;  /* 0x0000000000007941 */ /* 0x000fea0003800000 */
.L_x_6759:
        /* <DEDUP_REMOVED lines=8> */
.L_x_6756:
[----:B-12---:R-:W-:-:S05]  /*a130*/  IMAD.U32 R0, RZ, RZ, UR47 ;  /* 0x0000002fff007e24 */ /* 0x006fca000f8e00ff */
[----:B------:R-:W-:-:S13]  /*a140*/  ISETP.NE.AND P0, PT, R0, 0x3, PT ;  /* 0x000000030000780c */ /* 0x000fda0003f05270 */
[----:B------:R-:W-:Y:S05]  /*a150*/  @!P0 BRA `(.L_x_6786) ;  /* 0x0000000000048947 */ /* 0x000fea0003800000 */
[----:B------:R-:W-:Y:S01]  /*a160*/  BPT.TRAP 0x1 ;  /* 0x000000040000795c */ /* 0x000fe20000300000 */
.L_x_6786:
[----:B------:R-:W-:Y:S01]  /*a170*/  IMAD R0, R19, 0x8, R18 ;  /* 0x0000000813007824 */ /* 0x000fe200078e0212 */
[----:B0-----:R-:W-:-:S04]  /*a180*/  SHF.L.U32 R9, R22, 0x1f, RZ ;  /* 0x0000001f16097819 */ /* 0x001fc800000006ff */
[----:B------:R0:W1:Y:S01]  /*a190*/  SYNCS.PHASECHK.TRANS64.TRYWAIT P1, [R0+URZ+0x38830], R9 ;  /* 0x03883009000075a7 */ /* 0x000062000802017f */
[----:B------:R-:W-:Y:S05]  /*a1a0*/  @!P0 BRA `(.L_x_6787) ;  /* 0x0000000000048947 */ /* 0x000fea0003800000 */
[----:B------:R-:W-:Y:S01]  /*a1b0*/  BPT.TRAP 0x1 ;  /* 0x000000040000795c */ /* 0x000fe20000300000 */
.L_x_6787:
[C---:B---3--:R-:W-:Y:S02]  /*a1c0*/  VIADD R2, R18.reuse, 0x22400 ;  /* 0x0002240012027836 */ /* 0x048fe40000000000 */
[----:B------:R-:W-:-:S03]  /*a1d0*/  VIADD R3, R18, 0x20400 ;  /* 0x0002040012037836 */ /* 0x000fc60000000000 */
[----:B------:R-:W-:Y:S02]  /*a1e0*/  SHF.R.U32.HI R2, RZ, 0x4, R2 ;  /* 0x00000004ff027819 */ /* 0x000fe40000011602 */
[----:B------:R-:W-:Y:S02]  /*a1f0*/  SHF.R.U32.HI R3, RZ, 0x4, R3 ;  /* 0x00000004ff037819 */ /* 0x000fe40000011603 */
[----:B------:R-:W-:Y:S02]  /*a200*/  LOP3.LUT R2, R2, 0x3fff, RZ, 0xc0, !PT ;  /* 0x00003fff02027812 */ /* 0x000fe400078ec0ff */
[----:B------:R-:W-:Y:S02]  /*a210*/  LOP3.LUT R3, R3, 0x3fff, RZ, 0xc0, !PT ;  /* 0x00003fff03037812 */ /* 0x000fe400078ec0ff */
[----:B------:R-:W-:Y:S01]  /*a220*/  LOP3.LUT R191, R2, 0x10000, RZ, 0xfc, !PT ;  /* 0x0001000002bf7812 */ /* 0x000fe200078efcff */
[----:B-1----:R-:W-:Y:S06]  /*a230*/  @P1 BRA `(.L_x_6788) ;  /* 0x0000000000081947 */ /* 0x002fec0003800000 */
[----:B------:R-:W1:Y:S02]  /*a240*/  SYNCS.PHASECHK.TRANS64.TRYWAIT P1, [R0+URZ+0x38830], R9 ;  /* 0x03883009000075a7 */ /* 0x000e64000802017f */
[----:B-1----:R-:W-:Y:S05]  /*a250*/  @!P1 BRA `(.L_x_6789) ;  /* 0x000001d000289947 */ /* 0x002fea0003800000 */
.L_x_6788:
[----:B------:R-:W-:Y:S01]  /*a260*/  LOP3.LUT R4, R3, 0x10000, RZ, 0xfc, !PT ;  /* 0x0001000003047812 */ /* 0x000fe200078efcff */
[----:B------:R-:W-:Y:S01]  /*a270*/  IMAD R2, R19, 0x200, R191 ;  /* 0x0000020013027824 */ /* 0x000fe200078e02bf */
[----:B------:R-:W-:Y:S05]  /*a280*/  WARPSYNC.ALL ;  /* 0x0000000000007948 */ /* 0x000fea0003800000 */
[----:B------:R-:W-:Y:S01]  /*a290*/  IMAD.MOV.U32 R5, RZ, RZ, 0x40000040 ;  /* 0x40000040ff057424 */ /* 0x000fe200078e00ff */
[----:B------:R-:W-:Y:S01]  /*a2a0*/  R2UR UR4, R4 ;  /* 0x00000000040472ca */ /* 0x000fe200000e0000 */
[----:B------:R-:W-:Y:S01]  /*a2b0*/  IMAD.MOV.U32 R3, RZ, RZ, 0x40000040 ;  /* 0x40000040ff037424 */ /* 0x000fe200078e00ff */
[----:B------:R-:W-:Y:S01]  /*a2c0*/  R2UR UR6, R2 ;  /* 0x00000000020672ca */ /* 0x000fe200000e0000 */
[----:B----45:R-:W-:Y:S01]  /*a2d0*/  WARPGROUP.ARRIVE ;  /* 0x00000000000079c5 */ /* 0x030fe20000000000 */
[----:B------:R-:W-:Y:S01]  /*a2e0*/  R2UR UR5, R5 ;  /* 0x00000000050572ca */ /* 0x000fe200000e0000 */
[----:B------:R-:W-:Y:S01]  /*a2f0*/  VIADD R12, R4, 0x2 ;  /* 0x00000002040c7836 */ /* 0x000fe20000000000 */
[----:B------:R-:W-:Y:S01]  /*a300*/  R2UR UR7, R3 ;  /* 0x00000000030772ca */ /* 0x000fe200000e0000 */
[----:B------:R-:W-:Y:S01]  /*a310*/  VIADD R6, R2, 0x2 ;  /* 0x0000000202067836 */ /* 0x000fe20000000000 */
[----:B------:R-:W-:Y:S01]  /*a320*/  BSSY B0, `(.L_x_6790) ;  /* 0x0000025000007945 */ /* 0x000fe20003800000 */
[----:B------:R-:W-:-:S02]  /*a330*/  IMAD.MOV.U32 R13, RZ, RZ, 0x40000040 ;  /* 0x40000040ff0d7424 */ /* 0x000fc400078e00ff */
[----:B------:R-:W-:Y:S02]  /*a340*/  IMAD.MOV.U32 R7, RZ, RZ, 0x40000040 ;  /* 0x40000040ff077424 */ /* 0x000fe400078e00ff */
[----:B------:R-:W-:Y:S02]  /*a350*/  VIADD R10, R4, 0x4 ;  /* 0x00000004040a7836 */ /* 0x000fe40000000000 */
[----:B------:R-:W-:Y:S02]  /*a360*/  IMAD.MOV.U32 R11, RZ, RZ, 0x40000040 ;  /* 0x40000040ff0b7424 */ /* 0x000fe400078e00ff */
[----:B------:R-:W-:Y:S02]  /*a370*/  IMAD.MOV.U32 R3, RZ, RZ, 0x40000040 ;  /* 0x40000040ff037424 */ /* 0x000fe400078e00ff */
[----:B------:R-:W-:Y:S01]  /*a380*/  HGMMA.64x64x16.F32.BF16 R24, gdesc[UR4], RZ, !UPT, gsb0 ;  /* 0x00e00000041879f0 */ /* 0x000fe2000c0018ff */
[----:B------:R-:W-:Y:S02]  /*a390*/  R2UR UR4, R12 ;  /* 0x000000000c0472ca */ /* 0x000fe400000e0000 */
        /* <DEDUP_REMOVED lines=11> */
[----:B------:R-:W-:Y:S01]  /*a450*/  R2UR UR6, R6 ;  /* 0x00000000060672ca */ /* 0x000fe200000e0000 */
[----:B------:R-:W-:Y:S01]  /*a460*/  VIADD R6, R4, 0x6 ;  /* 0x0000000604067836 */ /* 0x000fe20000000000 */
[----:B------:R-:W-:Y:S01]  /*a470*/  R2UR UR7, R7 ;  /* 0x00000000070772ca */ /* 0x000fe200000e0000 */
[----:B------:R-:W-:Y:S01]  /*a480*/  IMAD.MOV.U32 R7, RZ, RZ, 0x40000040 ;  /* 0x40000040ff077424 */ /* 0x000fe200078e00ff */
[----:B------:R-:W-:Y:S02]  /*a490*/  WARPGROUP.DEPBAR.LE gsb0, 0x0 ;  /* 0x00008000000079c5 */ /* 0x000fe40000010000 */
[----:B------:R-:W-:-:S09]  /*a4a0*/  WARPGROUP.ARRIVE ;  /* 0x00000000000079c5 */ /* 0x000fd20000000000 */
        /* <DEDUP_REMOVED lines=12> */
.L_x_7118:
[----:B------:R-:W-:Y:S05]  /*a570*/  BSYNC B0 ;  /* 0x0000000000007941 */ /* 0x000fea0003800000 */
.L_x_6790:
[----:B------:R-:W-:Y:S05]  /*a580*/  @!P0 BRA `(.L_x_6792) ;  /* 0x0000000000048947 */ /* 0x000fea0003800000 */
[----:B------:R-:W-:Y:S01]  /*a590*/  BPT.TRAP 0x1 ;  /* 0x000000040000795c */ /* 0x000fe20000300000 */
.L_x_6792:
[----:B------:R3:W4:Y:S01]  /*a5a0*/  SYNCS.PHASECHK.TRANS64.TRYWAIT P2, [R0+URZ+0x38850], R9 ;  /* 0x03885009000075a7 */ /* 0x000722000804017f */
[----:B------:R-:W-:Y:S05]  /*a5b0*/  @!P0 BRA `(.L_x_6793) ;  /* 0x0000000000048947 */ /* 0x000fea0003800000 */
[----:B------:R-:W-:Y:S01]  /*a5c0*/  BPT.TRAP 0x1 ;  /* 0x000000040000795c */ /* 0x000fe20000300000 */
.L_x_6793:
[----:B------:R-:W5:Y:S02]  /*a5d0*/  S2R R2, SR_TID.X ;  /* 0x0000000000027919 */ /* 0x000f640000002100 */
[----:B-----5:R-:W-:-:S04]  /*a5e0*/  LOP3.LUT R2, R2, 0x7f, RZ, 0xc0, !PT ;  /* 0x0000007f02027812 */ /* 0x020fc800078ec0ff */
[----:B------:R-:W-:Y:S01]  /*a5f0*/  ISETP.NE.AND P1, PT, R2, RZ, PT ;  /* 0x000000ff0200720c */ /* 0x000fe20003f25270 */
[----:B------:R-:W-:-:S05]  /*a600*/  VIADD R2, R18, 0x400 ;  /* 0x0000040012027836 */ /* 0x000fca0000000000 */
[----:B------:R-:W-:Y:S01]  /*a610*/  SHF.R.U32.HI R2, RZ, 0x4, R2 ;  /* 0x00000004ff027819 */ /* 0x000fe20000011602 */
[----:B----4-:R-:W-:Y:S06]  /*a620*/  @P2 BRA `(.L_x_6794) ;  /* 0x0000000000082947 */ /* 0x010fec0003800000 */
[----:B------:R-:W4:Y:S02]  /*a630*/  SYNCS.PHASECHK.TRANS64.TRYWAIT P2, [R0+URZ+0x38850], R9 ;  /* 0x03885009000075a7 */ /* 0x000f24000804017f */
[----:B----4-:R-:W-:Y:S05]  /*a640*/  @!P2 BRA `(.L_x_6795) ;  /* 0x000001cc0054a947 */ /* 0x010fea0003800000 */
.L_x_6794:
[----:B------:R-:W-:Y:S01]  /*a650*/  LOP3.LUT R2, R2, 0x3fff, RZ, 0xc0, !PT ;  /* 0x00003fff02027812 */ /* 0x000fe200078ec0ff */
[----:B------:R-:W-:Y:S05]  /*a660*/  WARPSYNC.ALL ;  /* 0x0000000000007948 */ /* 0x000fea0003800000 */
[----:B------:R-:W-:Y:S01]  /*a670*/  LOP3.LUT R192, R2, 0x10000, RZ, 0xfc, !PT ;  /* 0x0001000002c07812 */ /* 0x000fe200078efcff */
[----:B------:R-:W-:Y:S01]  /*a680*/  VIADD R2, R18, 0x26400 ;  /* 0x0002640012027836 */ /* 0x000fe20000000000 */
[----:B------:R-:W-:-:S03]  /*a690*/  WARPGROUP.ARRIVE ;  /* 0x00000000000079c5 */ /* 0x000fc60000000000 */
[----:B------:R-:W-:-:S03]  /*a6a0*/  IMAD R8, R19, 0x1000, R192 ;  /* 0x0000100013087824 */ /* 0x000fc600078e02c0 */
[----:B------:R-:W5:Y:S01]  /*a6b0*/  S2R R56, SR_TID.X ;  /* 0x0000000000387919 */ /* 0x000f620000002100 */
[----:B01-34-:R-:W-:Y:S01]  /*a6c0*/  IMAD.MOV.U32 R9, RZ, RZ, 0x40000040 ;  /* 0x40000040ff097424 */ /* 0x01bfe200078e00ff */
[----:B------:R-:W-:Y:S01]  /*a6d0*/  SHF.R.U32.HI R2, RZ, 0x4, R2 ;  /* 0x00000004ff027819 */ /* 0x000fe20000011602 */
[----:B--2---:R-:W-:Y:S01]  /*a6e0*/  IMAD.MOV.U32 R3, RZ, RZ, 0x40000040 ;  /* 0x40000040ff037424 */ /* 0x004fe200078e00ff */
        /* <DEDUP_REMOVED lines=11> */
[----:B------:R-:W-:-:S02]  /*a7a0*/  VIADD R20, R2, 0x2 ;  /* 0x0000000202147836 */ /* 0x000fc40000000000 */
[----:B------:R-:W-:Y:S02]  /*a7b0*/  IMAD.MOV.U32 R61, RZ, RZ, 0x40000040 ;  /* 0x40000040ff3d7424 */ /* 0x000fe400078e00ff */
[----:B------:R-:W-:-:S08]  /*a7c0*/  IMAD.MOV.U32 R63, RZ, RZ, 0x40000040 ;  /* 0x40000040ff3f7424 */ /* 0x000fd000078e00ff */
        /* <DEDUP_REMOVED lines=9> */
[----:B-----5:R-:W-:-:S05]  /*a860*/  SHF.R.U32.HI R56, RZ, 0x7, R56 ;  /* 0x00000007ff387819 */ /* 0x020fca0000011638 */
[----:B------:R0:W1:Y:S02]  /*a870*/  SHFL.IDX PT, R9, R56, RZ, 0x1f ;  /* 0x00001fff38097589 */ /* 0x00006400000e0000 */
[----:B0-----:R-:W-:Y:S01]  /*a880*/  VIADD R56, R2, 0x800 ;  /* 0x0000080002387836 */ /* 0x001fe20000000000 */
[----:B-1----:R-:W-:-:S04]  /*a890*/  ISETP.GT.AND P2, PT, R9, 0x7f, PT ;  /* 0x0000007f0900780c */ /* 0x002fc80003f44270 */
[----:B------:R-:W-:Y:S02]  /*a8a0*/  SEL R9, RZ, 0x2, !P2 ;  /* 0x00000002ff097807 */ /* 0x000fe40005000000 */
[C---:B------:R-:W-:Y:S02]  /*a8b0*/  SEL R57, R59.reuse, 0x2, P2 ;  /* 0x000000023b397807 */ /* 0x040fe40001000000 */
[----:B------:R-:W-:Y:S01]  /*a8c0*/  SEL R59, R59, 0x6, !P2 ;  /* 0x000000063b3b7807 */ /* 0x000fe20005000000 */
        /* <DEDUP_REMOVED lines=175> */
[----:B------:R-:W-:Y:S02]  /*b3c0*/  IMAD.MOV.U32 R15, RZ, RZ, 0x40000040 ;  /* 0x40000040ff0f7424 */ /* 0x000fe400078e00ff */
[----:B------:R-:W-:Y:S01]  /*b3d0*/  VIADD R56, R2, 0xe00 ;  /* 0x00000e0002387836 */ /* 0x000fe20000000000 */
[----:B------:R-:W-:-:S02]  /*b3e0*/  WARPGROUP.DEPBAR.LE gsb0, 0x0 ;  /* 0x00008000000079c5 */ /* 0x000fc40000010000 */
[----:B------:R-:W-:-:S07]  /*b3f0*/  WARPGROUP.ARRIVE ;  /* 0x00000000000079c5 */ /* 0x000fce0000000000 */
[----:B------:R-:W-:Y:S01]  /*b400*/  HGMMA.64x64x16.F32.BF16 R24, gdesc[UR4], R24, gsb0 ;  /* 0x00e00000041879f0 */ /* 0x000fe20008001818 */
[----:B------:R-:W-:Y:S01]  /*b410*/  R2UR UR6, R20 ;  /* 0x00000000140672ca */ /* 0x000fe200000e0000 */
[----:B------:R-:W-:Y:S01]  /*b420*/  IMAD.MOV.U32 R20, RZ, RZ, 0xa00 ;  /* 0x00000a00ff147424 */ /* 0x000fe200078e00ff */
[----:B------:R-:W-:Y:S01]  /*b430*/  R2UR UR7, R21 ;  /* 0x00000000150772ca */ /* 0x000fe200000e0000 */
[----:B------:R-:W-:Y:S01]  /*b440*/  IMAD.MOV.U32 R21, RZ, RZ, 0x40000040 ;  /* 0x40000040ff157424 */ /* 0x000fe200078e00ff */
[----:B------:R-:W-:Y:S01]  /*b450*/  R2UR UR4, R14 ;  /* 0x000000000e0472ca */ /* 0x000fe200000e0000 */
[----:B------:R-:W-:Y:S01]  /*b460*/  IMAD.MOV.U32 R14, RZ, RZ, 0x28 ;  /* 0x00000028ff0e7424 */ /* 0x000fe200078e00ff */
[----:B------:R-:W-:Y:S02]  /*b470*/  R2UR UR5, R15 ;  /* 0x000000000f0572ca */ /* 0x000fe400000e0000 */
[----:B------:R-:W-:Y:S02]  /*b480*/  SEL R20, R20, 0x980, P2 ;  /* 0x0000098014147807 */ /* 0x000fe40001000000 */
[----:B------:R-:W-:-:S02]  /*b490*/  SEL R14, R14, 0x26, P2 ;  /* 0x000000260e0e7807 */ /* 0x000fc40001000000 */
[----:B------:R-:W-:Y:S02]  /*b4a0*/  LOP3.LUT R20, R20, 0xa00, RZ, 0xc0, !PT ;  /* 0x00000a0014147812 */ /* 0x000fe400078ec0ff */
[----:B------:R-:W-:-:S04]  /*b4b0*/  LOP3.LUT R15, R14, 0x6, RZ, 0xc0, !PT ;  /* 0x000000060e0f7812 */ /* 0x000fc800078ec0ff */
[CC--:B------:R-:W-:Y:S02]  /*b4c0*/  IADD3 R60, R15.reuse, R20.reuse, R2 ;  /* 0x000000140f3c7210 */ /* 0x0c0fe40007ffe002 */
[----:B------:R-:W-:Y:S01]  /*b4d0*/  IADD3 R14, R15, R20, R8 ;  /* 0x000000140f0e7210 */ /* 0x000fe20007ffe008 */
[----:B------:R-:W-:Y:S02]  /*b4e0*/  IMAD.MOV.U32 R15, RZ, RZ, 0x40000040 ;  /* 0x40000040ff0f7424 */ /* 0x000fe400078e00ff */
[----:B------:R-:W-:-:S04]  /*b4f0*/  VIADD R20, R8, 0xa00 ;  /* 0x00000a0008147836 */ /* 0x000fc80000000000 */
[----:B------:R-:W-:Y:S01]  /*b500*/  IMAD.IADD R62, R9, 0x1, R20 ;  /* 0x00000001093e7824 */ /* 0x000fe200078e0214 */
[----:B------:R-:W-:Y:S02]  /*b510*/  WARPGROUP.DEPBAR.LE gsb0, 0x0 ;  /* 0x00008000000079c5 */ /* 0x000fe40000010000 */
[----:B------:R-:W-:-:S06]  /*b520*/  WARPGROUP.ARRIVE ;  /* 0x00000000000079c5 */ /* 0x000fcc0000000000 */
[----:B------:R-:W-:Y:S01]  /*b530*/  HGMMA.64x64x16.F32.BF16 R24, gdesc[UR4], R24, gsb0 ;  /* 0x00e00000041879f0 */ /* 0x000fe20008001818 */
[----:B------:R-:W-:Y:S02]  /*b540*/  R2UR UR4, R60 ;  /* 0x000000003c0472ca */ /* 0x000fe400000e0000 */
[----:B------:R-:W-:Y:S01]  /*b550*/  R2UR UR5, R61 ;  /* 0x000000003d0572ca */ /* 0x000fe200000e0000 */
[----:B------:R-:W-:Y:S01]  /*b560*/  IMAD.MOV.U32 R61, RZ, RZ, 0x40000040 ;  /* 0x40000040ff3d7424 */ /* 0x000fe200078e00ff */
[----:B------:R-:W-:Y:S01]  /*b570*/  R2UR UR6, R14 ;  /* 0x000000000e0672ca */ /* 0x000fe200000e0000 */
[----:B------:R-:W-:Y:S01]  /*b580*/  VIADD R14, R2, 0xa00 ;  /* 0x00000a00020e7836 */ /* 0x000fe20000000000 */
[----:B------:R-:W-:Y:S01]  /*b590*/  R2UR UR7, R15 ;  /* 0x000000000f0772ca */ /* 0x000fe200000e0000 */
[----:B------:R-:W-:Y:S02]  /*b5a0*/  IMAD.MOV.U32 R15, RZ, RZ, 0x40000040 ;  /* 0x40000040ff0f7424 */ /* 0x000fe400078e00ff */
[----:B------:R-:W-:Y:S01]  /*b5b0*/  IMAD.IADD R60, R9, 0x1, R14 ;  /* 0x00000001093c7824 */ /* 0x000fe200078e020e */
[----:B------:R-:W-:-:S02]  /*b5c0*/  WARPGROUP.DEPBAR.LE gsb0, 0x0 ;  /* 0x00008000000079c5 */ /* 0x000fc40000010000 */
[----:B------:R-:W-:-:S07]  /*b5d0*/  WARPGROUP.ARRIVE ;  /* 0x00000000000079c5 */ /* 0x000fce0000000000 */
        /* <DEDUP_REMOVED lines=88> */
[----:B------:R-:W-:Y:S01]  /*bb60*/  VIADD R20, R8, 0xe00 ;  /* 0x00000e0008147836 */ /* 0x000fe20000000000 */
        /* <DEDUP_REMOVED lines=25> */
[----:B------:R-:W-:Y:S01]  /*bd00*/  IMAD.IADD R20, R59, 0x1, R20 ;  /* 0x000000013b147824 */ /* 0x000fe200078e0214 */
[----:B------:R-:W-:-:S02]  /*bd10*/  WARPGROUP.DEPBAR.LE gsb0, 0x0 ;  /* 0x00008000000079c5 */ /* 0x000fc40000010000 */
[----:B------:R-:W-:-:S07]  /*bd20*/  WARPGROUP.ARRIVE ;  /* 0x00000000000079c5 */ /* 0x000fce0000000000 */
[----:B------:R-:W-:Y:S01]  /*bd30*/  HGMMA.64x64x16.F32.BF16 R24, gdesc[UR4], R24, gsb0 ;  /* 0x00e00000041879f0 */ /* 0x000fe20008001818 */
[----:B------:R-:W-:Y:S02]  /*bd40*/  R2UR UR6, R60 ;  /* 0x000000003c0672ca */ /* 0x000fe400000e0000 */
[----:B------:R-:W-:Y:S02]  /*bd50*/  R2UR UR7, R61 ;  /* 0x000000003d0772ca */ /* 0x000fe400000e0000 */
[----:B------:R-:W-:Y:S01]  /*bd60*/  R2UR UR4, R14 ;  /* 0x000000000e0472ca */ /* 0x000fe200000e0000 */
[----:B------:R-:W-:Y:S01]  /*bd70*/  IMAD.IADD R14, R59, 0x1, R56 ;  /* 0x000000013b0e7824 */ /* 0x000fe200078e0238 */
[----:B------:R-:W-:Y:S01]  /*bd80*/  R2UR UR5, R15 ;  /* 0x000000000f0572ca */ /* 0x000fe200000e0000 */
[----:B------:R-:W-:Y:S01]  /*bd90*/  IMAD.MOV.U32 R15, RZ, RZ, 0x40000040 ;  /* 0x40000040ff0f7424 */ /* 0x000fe200078e00ff */
[----:B------:R-:W-:-:S04]  /*bda0*/  LEA R56, R168, 0xffffffc0, 0x6 ;  /* 0xffffffc0a8387811 */ /* 0x000fc800078e30ff */
[----:B------:R-:W-:Y:S01]  /*bdb0*/  IADD3 R57, -R185, R184, -R56 ;  /* 0x000000b8b9397210 */ /* 0x000fe20007ffe938 */
[----:B------:R-:W-:Y:S02]  /*bdc0*/  WARPGROUP.DEPBAR.LE gsb0, 0x0 ;  /* 0x00008000000079c5 */ /* 0x000fe40000010000 */
[----:B------:R-:W-:-:S06]  /*bdd0*/  WARPGROUP.ARRIVE ;  /* 0x00000000000079c5 */ /* 0x000fcc0000000000 */
[----:B------:R-:W-:Y:S01]  /*bde0*/  HGMMA.64x64x16.F32.BF16 R24, gdesc[UR4], R24, gsb0 ;  /* 0x00e00000041879f0 */ /* 0x000fe20008001818 */
[----:B------:R-:W-:Y:S02]  /*bdf0*/  R2UR UR6, R20 ;  /* 0x00000000140672ca */ /* 0x000fe400000e0000 */
[----:B------:R-:W-:Y:S01]  /*be00*/  R2UR UR7, R21 ;  /* 0x00000000150772ca */ /* 0x000fe200000e0000 */
[----:B------:R-:W-:Y:S01]  /*be10*/  IMAD.MOV.U32 R21, RZ, RZ, 0x40000040 ;  /* 0x40000040ff157424 */ /* 0x000fe200078e00ff */
[----:B------:R-:W-:Y:S01]  /*be20*/  R2UR UR4, R14 ;  /* 0x000000000e0472ca */ /* 0x000fe200000e0000 */
[----:B------:R-:W-:Y:S01]  /*be30*/  IMAD.MOV.U32 R14, RZ, RZ, 0x1000 ;  /* 0x00001000ff0e7424 */ /* 0x000fe200078e00ff */
[----:B------:R-:W-:Y:S02]  /*be40*/  R2UR UR5, R15 ;  /* 0x000000000f0572ca */ /* 0x000fe400000e0000 */
[----:B------:R-:W0:Y:S02]  /*be50*/  LDC R15, c[0x0][0x448] ;  /* 0x00011200ff0f7b82 */ /* 0x000e240000000800 */
[----:B------:R-:W-:-:S04]  /*be60*/  SEL R14, R14, 0xf80, P2 ;  /* 0x00000f800e0e7807 */ /* 0x000fc80001000000 */
[----:B------:R-:W-:-:S04]  /*be70*/  LOP3.LUT R14, R14, 0x1e00, RZ, 0xc0, !PT ;  /* 0x00001e000e0e7812 */ /* 0x000fc800078ec0ff */
[CC--:B------:R-:W-:Y:S02]  /*be80*/  IADD3 R20, R9.reuse, R14.reuse, R2 ;  /* 0x0000000e09147210 */ /* 0x0c0fe40007ffe002 */
[----:B------:R-:W-:Y:S01]  /*be90*/  IADD3 R8, R9, R14, R8 ;  /* 0x0000000e09087210 */ /* 0x000fe20007ffe008 */
[----:B------:R-:W-:Y:S01]  /*bea0*/  IMAD.MOV.U32 R9, RZ, RZ, 0x40000040 ;  /* 0x40000040ff097424 */ /* 0x000fe200078e00ff */
[----:B0-----:R-:W-:-:S13]  /*beb0*/  ISETP.NE.AND P2, PT, R15, 0x1, PT ;  /* 0x000000010f00780c */ /* 0x001fda0003f45270 */
[----:B------:R-:W0:Y:S01]  /*bec0*/  @P2 LDC R15, c[0x0][0x450] ;  /* 0x00011400ff0f2b82 */ /* 0x000e220000000800 */
[----:B------:R-:W-:Y:S02]  /*bed0*/  WARPGROUP.DEPBAR.LE gsb0, 0x0 ;  /* 0x00008000000079c5 */ /* 0x000fe40000010000 */
[----:B------:R-:W-:-:S06]  /*bee0*/  WARPGROUP.ARRIVE ;  /* 0x00000000000079c5 */ /* 0x000fcc0000000000 */
[----:B------:R-:W-:Y:S01]  /*bef0*/  HGMMA.64x64x16.F32.BF16 R24, gdesc[UR4], R24, gsb0 ;  /* 0x00e00000041879f0 */ /* 0x000fe20008001818 */
[----:B------:R-:W-:Y:S02]  /*bf00*/  R2UR UR4, R20 ;  /* 0x00000000140472ca */ /* 0x000fe400000e0000 */
[----:B------:R-:W-:Y:S02]  /*bf10*/  R2UR UR5, R21 ;  /* 0x00000000150572ca */ /* 0x000fe400000e0000 */
[----:B------:R-:W-:Y:S01]  /*bf20*/  R2UR UR6, R8 ;  /* 0x00000000080672ca */ /* 0x000fe200000e0000 */
[----:B------:R-:W-:Y:S01]  /*bf30*/  IMAD.IADD R8, R214, 0x1, R195 ;  /* 0x00000001d6087824 */ /* 0x000fe200078e02c3 */
[----:B------:R-:W-:Y:S02]  /*bf40*/  R2UR UR7, R9 ;  /* 0x00000000090772ca */ /* 0x000fe400000e0000 */
[----:B------:R-:W1:Y:S02]  /*bf50*/  @P2 LDC R9, c[0x0][0x44c] ;  /* 0x00011300ff092b82 */ /* 0x000e640000000800 */
[----:B-1----:R-:W-:-:S04]  /*bf60*/  @P2 IMAD.HI.U32 R14, R8, R9, RZ ;  /* 0x00000009080e2227 */ /* 0x002fc800078e00ff */
[----:B------:R-:W-:Y:S01]  /*bf70*/  IMAD.MOV.U32 R9, RZ, RZ, R8 ;  /* 0x000000ffff097224 */ /* 0x000fe200078e0008 */
[----:B0-----:R-:W-:Y:S01]  /*bf80*/  @P2 SHF.R.U32.HI R9, RZ, R15, R14 ;  /* 0x0000000fff092219 */ /* 0x001fe2000001160e */
[----:B------:R-:W-:Y:S02]  /*bf90*/  @!P1 VIADD R8, R0, 0x38840 ;  /* 0x0003884000089836 */ /* 0x000fe40000000000 */
[----:B------:R-:W-:Y:S02]  /*bfa0*/  IMAD.MOV.U32 R15, RZ, RZ, -0x40 ;  /* 0xffffffc0ff0f7424 */ /* 0x000fe400078e00ff */
[----:B------:R-:W0:Y:S01]  /*bfb0*/  SHFL.IDX PT, R20, R9, RZ, 0x1c1f ;  /* 0x001c1fff09147589 */ /* 0x000e2200000e0000 */
[----:B------:R-:W-:Y:S01]  /*bfc0*/  @!P1 PRMT R8, RZ, 0x654, R8 ;  /* 0x00000654ff089816 */ /* 0x000fe20000000008 */
[----:B------:R-:W-:-:S04]  /*bfd0*/  IMAD R14, R168, R15, 0x41 ;  /* 0x00000041a80e7424 */ /* 0x000fc800078e020f */
[----:B------:R-:W-:Y:S01]  /*bfe0*/  VIADD R60, R14, 0xffffffff ;  /* 0xffffffff0e3c7836 */ /* 0x000fe20000000000 */
[----:B------:R-:W-:Y:S02]  /*bff0*/  WARPGROUP.DEPBAR.LE gsb0, 0x0 ;  /* 0x00008000000079c5 */ /* 0x000fe40000010000 */
[----:B------:R-:W-:-:S06]  /*c000*/  WARPGROUP.ARRIVE ;  /* 0x00000000000079c5 */ /* 0x000fcc0000000000 */
[----:B------:R-:W-:Y:S01]  /*c010*/  HGMMA.64x64x16.F32.BF16 R24, gdesc[UR4], R24, gsb0 ;  /* 0x00e00000041879f0 */ /* 0x000fe20008001818 */
[----:B------:R-:W-:Y:S01]  /*c020*/  ULDC.64 UR4, c[0x0][0xad8] ;  /* 0x0002b60000047ab9 */ /* 0x000fe20000000a00 */
[----:B------:R-:W-:Y:S01]  /*c030*/  ULDC UR6, c[0x0][0xad4] ;  /* 0x0002b50000067ab9 */ /* 0x000fe20000000800 */
[----:B------:R-:W-:Y:S01]  /*c040*/  UISETP.GE.AND UP0, UPT, UR5, 0x1, UPT ;  /* 0x000000010500788c */ /* 0x000fe2000bf06270 */
[----:B------:R-:W-:-:S03]  /*c050*/  IMAD.U32 R21, RZ, RZ, UR6 ;  /* 0x00000006ff157e24 */ /* 0x000fc6000f8e00ff */
[----:B------:R-:W-:Y:S02]  /*c060*/  UP2UR UR48, UPR, URZ, 0x1 ;  /* 0x000000013f307883 */ /* 0x000fe40008000000 */
[----:B------:R-:W-:Y:S02]  /*c070*/  PLOP3.LUT P3, PT, PT, PT, UP0, 0x40, 0x0 ;  /* 0x000000000000781c */ /* 0x000fe40003f6e808 */
[----:B------:R-:W-:Y:S01]  /*c080*/  LOP3.LUT R15, RZ, R21, RZ, 0x33, !PT ;  /* 0x00000015ff0f7212 */ /* 0x000fe200078e33ff */
[----:B------:R-:W-:Y:S02]  /*c090*/  WARPGROUP.DEPBAR.LE gsb0, 0x0 ;  /* 0x00008000000079c5 */ /* 0x000fe40000010000 */
[----:B------:R1:W-:Y:S02]  /*c0a0*/  @!P1 SYNCS.ARRIVE.TRANS64.RED.A1T0 RZ, [R8+URZ], RZ ;  /* 0x000000ff08ff99a7 */ /* 0x0003e4000810043f */
[----:B-1----:R-:W-:-:S05]  /*c0b0*/  IADD3 R8, -R185, R14, R184 ;  /* 0x0000000eb9087210 */ /* 0x002fca0007ffe1b8 */
[----:B------:R-:W-:-:S04]  /*c0c0*/  IMAD.IADD R8, R8, 0x1, -R23 ;  /* 0x0000000108087824 */ /* 0x000fc800078e0a17 */
[C---:B------:R-:W-:Y:S02]  /*c0d0*/  VIADD R58, R8.reuse, UR4 ;  /* 0x00000004083a7c36 */ /* 0x040fe40008000000 */
[----:B------:R-:W-:-:S03]  /*c0e0*/  IMAD.IADD R59, R8, 0x1, R15 ;  /* 0x00000001083b7824 */ /* 0x000fc600078e020f */
        /* <DEDUP_REMOVED lines=15> */
.L_x_6798:
[----:B------:R-:W-:-:S06]  /*c1e0*/  UISETP.NE.AND UP0, UPT, UR5, 0x1, UPT ;  /* 0x000000010500788c */ /* 0x000fcc000bf05270 */
[----:B------:R-:W-:-:S05]  /*c1f0*/  PLOP3.LUT P3, PT, PT, PT, UP0, 0x80, 0x0 ;  /* 0x000000000000781c */ /* 0x000fca0003f6f008 */
[----:B------:R-:W-:-:S08]  /*c200*/  @UP0 ULDC.64 UR6, c[0x0][0xae0] ;  /* 0x0002b80000060ab9 */ /* 0x000fd00000000a00 */
[----:B------:R-:W-:-:S05]  /*c210*/  @P3 IMAD.HI.U32 R20, R15, UR6, RZ ;  /* 0x000000060f143c27 */ /* 0x000fca000f8e00ff */
[----:B------:R-:W-:-:S07]  /*c220*/  @P3 SHF.R.U32.HI R15, RZ, UR7, R20 ;  /* 0x00000007ff0f3c19 */ /* 0x000fce0008011614 */
.L_x_6799:
[----:B------:R-:W-:Y:S05]  /*c230*/  BSYNC B0 ;  /* 0x0000000000007941 */ /* 0x000fea0003800000 */
.L_x_6797:
[----:B------:R-:W-:-:S04]  /*c240*/  IMAD R20, R15, UR5, -R56 ;  /* 0x000000050f147c24 */ /* 0x000fc8000f8e0a38 */
[----:B------:R-:W-:-:S05]  /*c250*/  IMAD.IADD R15, R20, 0x1, -R185 ;  /* 0x00000001140f7824 */ /* 0x000fca00078e0ab9 */
[----:B------:R-:W-:Y:S02]  /*c260*/  VIMNMX R14, R14, R15, !PT ;  /* 0x0000000f0e0e7248 */ /* 0x000fe40007fe0100 */
[----:B------:R-:W-:-:S07]  /*c270*/  VIADDMNMX R8, R15, UR5, R8, PT ;  /* 0x000000050f087c46 */ /* 0x000fce000b800108 */
.L_x_6796:
[C---:B------:R-:W-:Y:S01]  /*c280*/  ISETP.GE.AND P3, PT, R60.reuse, 0x2, PT ;  /* 0x000000023c00780c */ /* 0x040fe20003f66270 */
[----:B------:R-:W-:Y:S01]  /*c290*/  UISETP.NE.AND UP0, UPT, UR48, URZ, UPT ;  /* 0x0000003f3000728c */ /* 0x000fe2000bf05270 */
[----:B------:R-:W-:Y:S02]  /*c2a0*/  ISETP.GE.AND P4, PT, R60, 0x9, PT ;  /* 0x000000093c00780c */ /* 0x000fe40003f86270 */
        /* <DEDUP_REMOVED lines=93> */
.L_x_6802:
[----:B------:R-:W-:-:S06]  /*c880*/  UISETP.NE.AND UP0, UPT, UR5, 0x1, UPT ;  /* 0x000000010500788c */ /* 0x000fcc000bf05270 */
[----:B------:R-:W-:-:S05]  /*c890*/  PLOP3.LUT P6, PT, PT, PT, UP0, 0x80, 0x0 ;  /* 0x000000000000781c */ /* 0x000fca0003fcf008 */
[----:B------:R-:W-:-:S08]  /*c8a0*/  @UP0 ULDC.64 UR6, c[0x0][0xae0] ;  /* 0x0002b80000060ab9 */ /* 0x000fd00000000a00 */
[----:B------:R-:W-:Y:S01]  /*c8b0*/  @P6 IMAD.HI.U32 R14, R9, UR6, RZ ;  /* 0x00000006090e6c27 */ /* 0x000fe2000f8e00ff */
[----:B------:R-:W-:-:S13]  /*c8c0*/  PLOP3.LUT P6, PT, PT, PT, UP0, 0x80, 0x0 ;  /* 0x000000000000781c */ /* 0x000fda0003fcf008 */
[----:B------:R-:W-:-:S07]  /*c8d0*/  @P6 SHF.R.U32.HI R9, RZ, UR7, R14 ;  /* 0x00000007ff096c19 */ /* 0x000fce000801160e */
.L_x_6803:
[----:B------:R-:W-:Y:S05]  /*c8e0*/  BSYNC B0 ;  /* 0x0000000000007941 */ /* 0x000fea0003800000 */
.L_x_6801:
[----:B------:R-:W-:-:S04]  /*c8f0*/  IMAD R14, R9, UR5, -R56 ;  /* 0x00000005090e7c24 */ /* 0x000fc8000f8e0a38 */
[----:B------:R-:W-:-:S05]  /*c900*/  IMAD.IADD R14, R14, 0x1, -R185 ;  /* 0x000000010e0e7824 */ /* 0x000fca00078e0ab9 */
[----:B------:R-:W-:Y:S02]  /*c910*/  VIMNMX R15, R15, R14, !PT ;  /* 0x0000000e0f0f7248 */ /* 0x000fe40007fe0100 */
[----:B------:R-:W-:-:S07]  /*c920*/  VIADDMNMX R8, R14, UR5, R8, PT ;  /* 0x000000050e087c46 */ /* 0x000fce000b800108 */
.L_x_6800:
[C---:B------:R-:W-:Y:S01]  /*c930*/  ISETP.GT.AND P3, PT, R15.reuse, 0x1, !P3 ;  /* 0x000000010f00780c */ /* 0x040fe20005f64270 */
[----:B------:R-:W-:Y:S01]  /*c940*/  ULDC UR6, c[0x0][0xa80] ;  /* 0x0002a00000067ab9 */ /* 0x000fe20000000800 */
[----:B------:R-:W-:Y:S01]  /*c950*/  ISETP.GT.AND P4, PT, R15, 0x8, !P4 ;  /* 0x000000080f00780c */ /* 0x000fe20006784270 */
[----:B------:R-:W-:Y:S01]  /*c960*/  IMAD.U32 R14, RZ, RZ, UR6 ;  /* 0x00000006ff0e7e24 */ /* 0x000fe2000f8e00ff */
[----:B------:R-:W-:Y:S01]  /*c970*/  BAR.SYNC.DEFER_BLOCKING 0xf, 0x100 ;  /* 0x03c4000000007b1d */ /* 0x000fe20000010000 */
[C---:B------:R-:W-:Y:S01]  /*c980*/  ISETP.LT.OR P3, PT, R8.reuse, 0x2, P3 ;  /* 0x000000020800780c */ /* 0x040fe20001f61670 */
[----:B------:R-:W-:Y:S01]  /*c990*/  UISETP.NE.AND UP0, UPT, UR48, URZ, UPT ;  /* 0x0000003f3000728c */ /* 0x000fe2000bf05270 */
[----:B------:R-:W-:Y:S01]  /*c9a0*/  ISETP.LT.OR P4, PT, R8, 0x9, P4 ;  /* 0x000000090800780c */ /* 0x000fe20002781670 */
[----:B------:R-:W-:Y:S01]  /*c9b0*/  @!P1 VIADD R0, R0, 0x38860 ;  /* 0x0003886000009836 */ /* 0x000fe20000000000 */
        /* <DEDUP_REMOVED lines=37> */
[----:B------:R-:W-:-:S02]  /*cc10*/  ISETP.NE.AND P6, PT, R20, RZ, PT ;  /* 0x000000ff1400720c */ /* 0x000fc40003fc5270 */
[C---:B------:R-:W-:Y:S02]  /*cc20*/  ISETP.GT.AND P3, PT, R15.reuse, 0x20, !P3 ;  /* 0x000000200f00780c */ /* 0x040fe40005f64270 */
[----:B------:R-:W-:Y:S02]  /*cc30*/  FMNMX.FTZ R9, R52, R9, !PT ;  /* 0x0000000934097209 */ /* 0x000fe40007810000 */
[----:B------:R-:W-:Y:S02]  /*cc40*/  ISETP.LT.OR P3, PT, R8, 0x21, P3 ;  /* 0x000000210800780c */ /* 0x000fe40001f61670 */
[----:B------:R-:W-:Y:S02]  /*cc50*/  ISETP.GT.AND P5, PT, R15, 0x38, !P5 ;  /* 0x000000380f00780c */ /* 0x000fe40006fa4270 */
[----:B------:R-:W-:Y:S02]  /*cc60*/  FSEL R41, R42, -INF , !P3 ;  /* 0xff8000002a297808 */ /* 0x000fe40005800000 */
[----:B------:R-:W-:-:S02]  /*cc70*/  ISETP.NE.AND P3, PT, R71, RZ, PT ;  /* 0x000000ff4700720c */ /* 0x000fc40003f65270 */
[----:B------:R-:W-:Y:S02]  /*cc80*/  ISETP.LT.OR P5, PT, R8, 0x39, P5 ;  /* 0x000000390800780c */ /* 0x000fe40002fa1670 */
[----:B------:R-:W-:Y:S02]  /*cc90*/  ISETP.GT.AND P3, PT, R15, 0x21, !P3 ;  /* 0x000000210f00780c */ /* 0x000fe40005f64270 */
[----:B------:R-:W-:Y:S02]  /*cca0*/  FSEL R53, R54, -INF , !P5 ;  /* 0xff80000036357808 */ /* 0x000fe40006800000 */
[----:B------:R-:W-:Y:S02]  /*ccb0*/  ISETP.LT.OR P3, PT, R8, 0x22, P3 ;  /* 0x000000220800780c */ /* 0x000fe40001f61670 */
[----:B------:R-:W-:Y:S02]  /*ccc0*/  @!P1 PRMT R0, RZ, 0x654, R0 ;  /* 0x00000654ff009816 */ /* 0x000fe40000000000 */
[----:B------:R-:W-:-:S02]  /*ccd0*/  FSEL R43, R43, -INF , !P3 ;  /* 0xff8000002b2b7808 */ /* 0x000fc40005800000 */
[----:B------:R-:W-:-:S04]  /*cce0*/  ISETP.NE.AND P3, PT, R73, RZ, PT ;  /* 0x000000ff4900720c */ /* 0x000fc80003f65270 */
        /* <DEDUP_REMOVED lines=9> */
[----:B------:R-:W-:Y:S02]  /*cd80*/  ISETP.NE.AND P6, PT, R24, RZ, PT ;  /* 0x000000ff1800720c */ /* 0x000fe40003fc5270 */
[----:B------:R-:W-:Y:S02]  /*cd90*/  FMNMX.FTZ R24, R60, R9, !PT ;  /* 0x000000093c187209 */ /* 0x000fe40007810000 */
[C---:B------:R-:W-:Y:S02]  /*cda0*/  ISETP.LT.OR P3, PT, R8.reuse, 0x1, P3 ;  /* 0x000000010800780c */ /* 0x040fe40001f61670 */
[----:B------:R-:W-:Y:S01]  /*cdb0*/  ISETP.LT.OR P4, PT, R8, 0x32, P4 ;  /* 0x000000320800780c */ /* 0x000fe20002781670 */
[----:B------:R-:W0:Y:S01]  /*cdc0*/  SHFL.BFLY PT, R9, R24, 0x2, 0x1f ;  /* 0x0c401f0018097f89 */ /* 0x000e2200000e0000 */
[----:B------:R-:W-:-:S02]  /*cdd0*/  FSEL R25, R26, -INF , !P3 ;  /* 0xff8000001a197808 */ /* 0x000fc40005800000 */
[----:B------:R-:W-:Y:S02]  /*cde0*/  ISETP.GT.AND P6, PT, R15, 0x39, !P6 ;  /* 0x000000390f00780c */ /* 0x000fe400077c4270 */
[----:B------:R-:W-:Y:S02]  /*cdf0*/  FSEL R51, R51, -INF , !P4 ;  /* 0xff80000033337808 */ /* 0x000fe40006000000 */
[----:B------:R-:W-:-:S04]  /*ce00*/  ISETP.LT.OR P6, PT, R8, 0x3a, P6 ;  /* 0x0000003a0800780c */ /* 0x000fc800037c1670 */
[----:B------:R-:W-:Y:S02]  /*ce10*/  FSEL R55, R55, -INF , !P6 ;  /* 0xff80000037377808 */ /* 0x000fe40007000000 */
[----:B0-----:R-:W-:-:S05]  /*ce20*/  FMNMX.FTZ R26, R24, R9, !PT ;  /* 0x00000009181a7209 */ /* 0x001fca0007810000 */
[----:B------:R-:W0:Y:S02]  /*ce30*/  SHFL.BFLY PT, R9, R26, 0x1, 0x1f ;  /* 0x0c201f001a097f89 */ /* 0x000e2400000e0000 */
[----:B0-----:R-:W-:-:S04]  /*ce40*/  FMNMX.FTZ R9, R26, R9, !PT ;  /* 0x000000091a097209 */ /* 0x001fc80007810000 */
[C---:B------:R-:W-:Y:S01]  /*ce50*/  FSETP.NEU.FTZ.AND P3, PT, R9.reuse, -INF , PT ;  /* 0xff8000000900780b */ /* 0x040fe20003f7d000 */
[----:B------:R-:W-:-:S05]  /*ce60*/  FMUL.FTZ R20, R9, R14 ;  /* 0x0000000e09147220 */ /* 0x000fca0000410000 */
[----:B------:R-:W-:Y:S02]  /*ce70*/  FSEL R59, R20, RZ, P3 ;  /* 0x000000ff143b7208 */ /* 0x000fe40001800000 */
[----:B------:R-:W-:Y:S02]  /*ce80*/  FMNMX.FTZ R20, R25, R27, !PT ;  /* 0x0000001b19147209 */ /* 0x000fe40007810000 */
[----:B------:R-:W-:Y:S01]  /*ce90*/  ISETP.NE.AND P3, PT, R75, RZ, PT ;  /* 0x000000ff4b00720c */ /* 0x000fe20003f65270 */
[--C-:B------:R-:W-:Y:S01]  /*cea0*/  FFMA.FTZ R24, R62, R14, -R59.reuse ;  /* 0x0000000e3e187223 */ /* 0x100fe2000001083b */
[----:B------:R-:W-:Y:S01]  /*ceb0*/  FMNMX.FTZ R20, R29, R20, !PT ;  /* 0x000000141d147209 */ /* 0x000fe20007810000 */
[-CC-:B------:R-:W-:Y:S01]  /*cec0*/  FFMA.FTZ R26, R66, R14.reuse, -R59.reuse ;  /* 0x0000000e421a7223 */ /* 0x180fe2000001083b */
[----:B------:R-:W-:Y:S01]  /*ced0*/  ISETP.GT.AND P3, PT, R15, 0x30, !P3 ;  /* 0x000000300f00780c */ /* 0x000fe20005f64270 */
[--C-:B------:R-:W-:Y:S01]  /*cee0*/  FFMA.FTZ R15, R28, R14, -R59.reuse ;  /* 0x0000000e1c0f7223 */ /* 0x100fe2000001083b */
[----:B------:R-:W-:Y:S01]  /*cef0*/  FMNMX.FTZ R20, R31, R20, !PT ;  /* 0x000000141f147209 */ /* 0x000fe20007810000 */
[----:B------:R0:W-:Y:S01]  /*cf00*/  MUFU.EX2 R61, R24 ;  /* 0x00000018003d7308 */ /* 0x0001e20000000800 */
[----:B------:R-:W-:Y:S01]  /*cf10*/  ISETP.LT.OR P3, PT, R8, 0x31, P3 ;  /* 0x000000310800780c */ /* 0x000fe20001f61670 */
[--C-:B------:R-:W-:Y:S01]  /*cf20*/  FFMA.FTZ R8, R64, R14, -R59.reuse ;  /* 0x0000000e40087223 */ /* 0x100fe2000001083b */
[----:B------:R-:W-:Y:S01]  /*cf30*/  FMNMX.FTZ R20, R33, R20, !PT ;  /* 0x0000001421147209 */ /* 0x000fe20007810000 */
[-CC-:B------:R-:W-:Y:S01]  /*cf40*/  FFMA.FTZ R28, R32, R14.reuse, -R59.reuse ;  /* 0x0000000e201c7223 */ /* 0x180fe2000001083b */
[----:B------:R-:W-:Y:S01]  /*cf50*/  FSEL R49, R50, -INF , !P3 ;  /* 0xff80000032317808 */ /* 0x000fe20005800000 */
[--C-:B------:R-:W-:Y:S01]  /*cf60*/  FFMA.FTZ R32, R70, R14, -R59.reuse ;  /* 0x0000000e46207223 */ /* 0x100fe2000001083b */
[----:B------:R-:W-:Y:S01]  /*cf70*/  FMNMX.FTZ R20, R35, R20, !PT ;  /* 0x0000001423147209 */ /* 0x000fe20007810000 */
[----:B------:R1:W-:Y:S01]  /*cf80*/  MUFU.EX2 R164, R15 ;  /* 0x0000000f00a47308 */ /* 0x0003e20000000800 */
[-CC-:B0-----:R-:W-:Y:S01]  /*cf90*/  FFMA.FTZ R24, R68, R14.reuse, -R59.reuse ;  /* 0x0000000e44187223 */ /* 0x181fe2000001083b */
        /* <DEDUP_REMOVED lines=22> */
[----:B------:R0:W-:Y:S04]  /*d100*/  MUFU.EX2 R65, R24 ;  /* 0x0000001800417308 */ /* 0x0001e80000000800 */
[----:B-1----:R-:W1:Y:S04]  /*d110*/  SHFL.BFLY PT, R15, R20, 0x2, 0x1f ;  /* 0x0c401f00140f7f89 */ /* 0x002e6800000e0000 */
[----:B------:R-:W2:Y:S01]  /*d120*/  MUFU.EX2 R30, R30 ;  /* 0x0000001e001e7308 */ /* 0x000ea20000000800 */
[----:B0-----:R-:W-:-:S04]  /*d130*/  IMAD R24, R19, 0x1000, R193 ;  /* 0x0000100013187824 */ /* 0x001fc800078e02c1 */
[C---:B------:R-:W-:Y:S01]  /*d140*/  VIADD R26, R24.reuse, 0x80 ;  /* 0x00000080181a7836 */ /* 0x040fe20000000000 */
[C---:B------:R-:W-:Y:S01]  /*d150*/  R2UR UR6, R24.reuse ;  /* 0x00000000180672ca */ /* 0x040fe200000e0000 */
[C---:B------:R-:W-:Y:S01]  /*d160*/  VIADD R28, R24.reuse, 0x100 ;  /* 0x00000100181c7836 */ /* 0x040fe20000000000 */
[----:B------:R-:W-:Y:S01]  /*d170*/  MUFU.EX2 R34, R34 ;  /* 0x0000002200227308 */ /* 0x000fe20000000800 */
[----:B------:R-:W-:Y:S01]  /*d180*/  VIADD R24, R24, 0x180 ;  /* 0x0000018018187836 */ /* 0x000fe20000000000 */
[----:B------:R-:W-:Y:S02]  /*d190*/  R2UR UR10, R26 ;  /* 0x000000001a0a72ca */ /* 0x000fe400000e0000 */
[----:B------:R-:W-:Y:S02]  /*d1a0*/  R2UR UR14, R28 ;  /* 0x000000001c0e72ca */ /* 0x000fe400000e0000 */
[----:B------:R-:W-:Y:S02]  /*d1b0*/  R2UR UR18, R24 ;  /* 0x00000000181272ca */ /* 0x000fe400000e0000 */
[----:B------:R-:W-:Y:S01]  /*d1c0*/  MUFU.EX2 R170, R170 ;  /* 0x000000aa00aa7308 */ /* 0x000fe20000000800 */
[----:B--2---:R-:W-:-:S02]  /*d1d0*/  F2FP.BF16.F32.PACK_AB R162, R67, R30 ;  /* 0x0000001e43a2723e */ /* 0x004fc400000010ff */
[----:B-1----:R-:W-:Y:S01]  /*d1e0*/  FMNMX.FTZ R8, R20, R15, !PT ;  /* 0x0000000f14087209 */ /* 0x002fe20007810000 */
[----:B------:R-:W-:-:S04]  /*d1f0*/  FFMA.FTZ R15, R72, R14, -R59 ;  /* 0x0000000e480f7223 */ /* 0x000fc8000001083b */
[----:B------:R-:W0:Y:S01]  /*d200*/  MUFU.EX2 R171, R171 ;  /* 0x000000ab00ab7308 */ /* 0x000e220000000800 */
[----:B------:R-:W1:Y:S07]  /*d210*/  SHFL.BFLY PT, R57, R8, 0x1, 0x1f ;  /* 0x0c201f0008397f89 */ /* 0x000e6e00000e0000 */
[----:B------:R-:W2:Y:S08]  /*d220*/  MUFU.EX2 R15, R15 ;  /* 0x0000000f000f7308 */ /* 0x000eb00000000800 */
[----:B------:R-:W-:Y:S01]  /*d230*/  MUFU.EX2 R172, R172 ;  /* 0x000000ac00ac7308 */ /* 0x000fe20000000800 */
[----:B0-----:R-:W-:-:S07]  /*d240*/  F2FP.BF16.F32.PACK_AB R158, R171, R170 ;  /* 0x000000aaab9e723e */ /* 0x001fce00000010ff */
[----:B------:R-:W0:Y:S01]  /*d250*/  MUFU.EX2 R173, R173 ;  /* 0x000000ad00ad7308 */ /* 0x000e220000000800 */
[----:B-1----:R-:W-:Y:S02]  /*d260*/  FMNMX.FTZ R20, R8, R57, !PT ;  /* 0x0000003908147209 */ /* 0x002fe40007810000 */
[----:B--2---:R-:W-:Y:S02]  /*d270*/  F2FP.BF16.F32.PACK_AB R156, R15, R34 ;  /* 0x000000220f9c723e */ /* 0x004fe400000010ff */
[C---:B------:R-:W-:Y:S01]  /*d280*/  FSETP.NEU.FTZ.AND P3, PT, R20.reuse, -INF , PT ;  /* 0xff8000001400780b */ /* 0x040fe20003f7d000 */
[----:B------:R-:W-:Y:S02]  /*d290*/  FMUL.FTZ R8, R20, R14 ;  /* 0x0000000e14087220 */ /* 0x000fe40000410000 */
[----:B------:R-:W-:Y:S03]  /*d2a0*/  MUFU.EX2 R174, R174 ;  /* 0x000000ae00ae7308 */ /* 0x000fe60000000800 */
[----:B------:R-:W-:-:S02]  /*d2b0*/  FSEL R8, R8, RZ, P3 ;  /* 0x000000ff08087208 */ /* 0x000fc40001800000 */
        /* <DEDUP_REMOVED lines=13> */
[----:B------:R2:W3:Y:S01]  /*d390*/  MUFU.EX2 R32, R27 ;  /* 0x0000001b00207308 */ /* 0x0004e20000000800 */
[-CC-:B------:R-:W-:Y:S01]  /*d3a0*/  FFMA.FTZ R180, R47, R14.reuse, -R8.reuse ;  /* 0x0000000e2fb47223 */ /* 0x180fe20000010808 */
[-CC-:B------:R-:W-:Y:S01]  /*d3b0*/  FFMA.FTZ R181, R49, R14.reuse, -R8.reuse ;  /* 0x0000000e31b57223 */ /* 0x180fe20000010808 */
[-CC-:B------:R-:W-:Y:S01]  /*d3c0*/  FFMA.FTZ R182, R51, R14.reuse, -R8.reuse ;  /* 0x0000000e33b67223 */ /* 0x180fe20000010808 */
[-CC-:B------:R-:W-:Y:S01]  /*d3d0*/  FFMA.FTZ R183, R53, R14.reuse, -R8.reuse ;  /* 0x0000000e35b77223 */ /* 0x180fe20000010808 */
[----:B------:R-:W-:Y:S01]  /*d3e0*/  FFMA.FTZ R8, R55, R14, -R8 ;  /* 0x0000000e37087223 */ /* 0x000fe20000010808 */
[----:B-1----:R-:W-:Y:S01]  /*d3f0*/  IMAD.MOV.U32 R25, RZ, RZ, 0x40000040 ;  /* 0x40000040ff197424 */ /* 0x002fe200078e00ff */
[----:B0-----:R-:W-:Y:S01]  /*d400*/  F2FP.BF16.F32.PACK_AB R152, R173, R172 ;  /* 0x000000acad98723e */ /* 0x001fe200000010ff */
[----:B------:R0:W1:Y:S01]  /*d410*/  MUFU.EX2 R167, R29 ;  /* 0x0000001d00a77308 */ /* 0x0000620000000800 */
[----:B--2---:R-:W-:-:S02]  /*d420*/  IMAD.MOV.U32 R27, RZ, RZ, 0x40000040 ;  /* 0x40000040ff1b7424 */ /* 0x004fc400078e00ff */
[C---:B------:R-:W-:Y:S02]  /*d430*/  R2UR UR7, R25.reuse ;  /* 0x00000000190772ca */ /* 0x040fe400000e0000 */
[----:B------:R-:W-:Y:S02]  /*d440*/  R2UR UR19, R25 ;  /* 0x00000000191372ca */ /* 0x000fe400000e0000 */
[----:B------:R-:W-:Y:S01]  /*d450*/  R2UR UR11, R27 ;  /* 0x000000001b0b72ca */ /* 0x000fe200000e0000 */
[----:B------:R-:W2:Y:S01]  /*d460*/  MUFU.EX2 R36, R31 ;  /* 0x0000001f00247308 */ /* 0x000ea20000000800 */
[----:B0-----:R-:W-:Y:S01]  /*d470*/  FADD.FTZ R29, R164, R61 ;  /* 0x0000003da41d7221 */ /* 0x001fe20000010000 */
[----:B---3--:R-:W-:Y:S01]  /*d480*/  FADD.FTZ R26, R165, R32 ;  /* 0x00000020a51a7221 */ /* 0x008fe20000010000 */
[----:B------:R-:W-:Y:S02]  /*d490*/  F2FP.BF16.F32.PACK_AB R164, R61, R164 ;  /* 0x000000a43da4723e */ /* 0x000fe400000010ff */
[----:B------:R-:W-:Y:S01]  /*d4a0*/  FADD.FTZ R40, R166, R29 ;  /* 0x0000001da6287221 */ /* 0x000fe20000010000 */
[C---:B------:R-:W-:Y:S01]  /*d4b0*/  F2FP.BF16.F32.PACK_AB R166, R63.reuse, R166 ;  /* 0x000000a63fa6723e */ /* 0x040fe200000010ff */
[----:B------:R-:W-:Y:S01]  /*d4c0*/  IMAD.MOV.U32 R29, RZ, RZ, 0x40000040 ;  /* 0x40000040ff1d7424 */ /* 0x000fe200078e00ff */
[----:B------:R-:W0:Y:S01]  /*d4d0*/  MUFU.EX2 R33, R33 ;  /* 0x0000002100217308 */ /* 0x000e220000000800 */
[----:B------:R-:W-:Y:S01]  /*d4e0*/  FADD.FTZ R27, R63, R40 ;  /* 0x000000283f1b7221 */ /* 0x000fe20000010000 */
[----:B-1----:R-:W-:Y:S01]  /*d4f0*/  FADD.FTZ R25, R167, R26 ;  /* 0x0000001aa7197221 */ /* 0x002fe20000010000 */
[----:B------:R-:W-:-:S02]  /*d500*/  F2FP.BF16.F32.PACK_AB R165, R32, R165 ;  /* 0x000000a520a5723e */ /* 0x000fc400000010ff */
[----:B------:R-:W-:Y:S01]  /*d510*/  FADD.FTZ R28, R160, R27 ;  /* 0x0000001ba01c7221 */ /* 0x000fe20000010000 */
[C---:B------:R-:W-:Y:S02]  /*d520*/  F2FP.BF16.F32.PACK_AB R160, R65.reuse, R160 ;  /* 0x000000a041a0723e */ /* 0x040fe400000010ff */
[----:B------:R-:W1:Y:S01]  /*d530*/  MUFU.EX2 R38, R35 ;  /* 0x0000002300267308 */ /* 0x000e620000000800 */
[----:B------:R-:W-:Y:S01]  /*d540*/  FADD.FTZ R27, R65, R28 ;  /* 0x0000001c411b7221 */ /* 0x000fe20000010000 */
[C---:B--2---:R-:W-:Y:S01]  /*d550*/  FADD.FTZ R24, R36.reuse, R25 ;  /* 0x0000001924187221 */ /* 0x044fe20000010000 */
[----:B------:R-:W-:Y:S02]  /*d560*/  F2FP.BF16.F32.PACK_AB R167, R36, R167 ;  /* 0x000000a724a7723e */ /* 0x000fe400000010ff */
[----:B------:R-:W-:Y:S01]  /*d570*/  FADD.FTZ R26, R30, R27 ;  /* 0x0000001b1e1a7221 */ /* 0x000fe20000010000 */
[----:B------:R-:W-:Y:S02]  /*d580*/  R2UR UR15, R29 ;  /* 0x000000001d0f72ca */ /* 0x000fe400000e0000 */
[----:B------:R-:W2:Y:S01]  /*d590*/  MUFU.EX2 R37, R37 ;  /* 0x0000002500257308 */ /* 0x000ea20000000800 */
[----:B0-----:R-:W-:Y:S01]  /*d5a0*/  FADD.FTZ R25, R33, R24 ;  /* 0x0000001821197221 */ /* 0x001fe20000010000 */
[----:B------:R-:W-:Y:S01]  /*d5b0*/  FADD.FTZ R27, R67, R26 ;  /* 0x0000001a431b7221 */ /* 0x000fe20000010000 */
[----:B------:R-:W-:Y:S03]  /*d5c0*/  STSM.16.M88.4 [R198+0x36400], R164 ;  /* 0x036400a4c6007844 */ /* 0x000fe60000000200 */
[----:B------:R-:W-:-:S02]  /*d5d0*/  FADD.FTZ R200, R34, R27 ;  /* 0x0000001b22c87221 */ /* 0x000fc40000010000 */
[----:B------:R-:W0:Y:S01]  /*d5e0*/  MUFU.EX2 R176, R176 ;  /* 0x000000b000b07308 */ /* 0x000e220000000800 */
[C---:B-1----:R-:W-:Y:S01]  /*d5f0*/  F2FP.BF16.F32.PACK_AB R161, R38.reuse, R33 ;  /* 0x0000002126a1723e */ /* 0x042fe200000010ff */
[----:B------:R-:W-:Y:S01]  /*d600*/  FADD.FTZ R24, R38, R25 ;  /* 0x0000001926187221 */ /* 0x000fe20000010000 */
[----:B------:R-:W-:-:S04]  /*d610*/  FADD.FTZ R15, R15, R200 ;  /* 0x000000c80f0f7221 */ /* 0x000fc80000010000 */
[----:B------:R-:W-:Y:S01]  /*d620*/  FADD.FTZ R170, R170, R15 ;  /* 0x0000000faaaa7221 */ /* 0x000fe20000010000 */
[----:B------:R-:W-:Y:S01]  /*d630*/  MUFU.EX2 R177, R177 ;  /* 0x000000b100b17308 */ /* 0x000fe20000000800 */
[----:B--2---:R-:W-:Y:S02]  /*d640*/  FADD.FTZ R201, R37, R24 ;  /* 0x0000001825c97221 */ /* 0x004fe40000010000 */
[----:B------:R-:W-:-:S04]  /*d650*/  FADD.FTZ R171, R171, R170 ;  /* 0x000000aaabab7221 */ /* 0x000fc80000010000 */
[----:B------:R-:W-:Y:S01]  /*d660*/  FADD.FTZ R172, R172, R171 ;  /* 0x000000abacac7221 */ /* 0x000fe20000010000 */
[----:B------:R-:W1:Y:S01]  /*d670*/  MUFU.EX2 R178, R178 ;  /* 0x000000b200b27308 */ /* 0x000e620000000800 */
[C---:B0-----:R-:W-:Y:S01]  /*d680*/  F2FP.BF16.F32.PACK_AB R163, R176.reuse, R37 ;  /* 0x00000025b0a3723e */ /* 0x041fe200000010ff */
[----:B------:R-:W-:Y:S01]  /*d690*/  FADD.FTZ R176, R176, R201 ;  /* 0x000000c9b0b07221 */ /* 0x000fe20000010000 */
[----:B------:R-:W-:-:S03]  /*d6a0*/  FADD.FTZ R173, R173, R172 ;  /* 0x000000acadad7221 */ /* 0x000fc60000010000 */
[----:B------:R-:W-:Y:S02]  /*d6b0*/  STSM.16.M88.4 [R211], R160 ;  /* 0x000000a0d3007844 */ /* 0x000fe40000000200 */
[----:B------:R-:W-:Y:S08]  /*d6c0*/  MUFU.EX2 R179, R179 ;  /* 0x000000b300b37308 */ /* 0x000ff00000000800 */
[----:B------:R-:W0:Y:S01]  /*d6d0*/  MUFU.EX2 R180, R180 ;  /* 0x000000b400b47308 */ /* 0x000e220000000800 */
[----:B-1----:R-:W-:Y:S01]  /*d6e0*/  F2FP.BF16.F32.PACK_AB R157, R178, R177 ;  /* 0x000000b1b29d723e */ /* 0x002fe200000010ff */
[----:B------:R-:W-:-:S04]  /*d6f0*/  FADD.FTZ R177, R177, R176 ;  /* 0x000000b0b1b17221 */ /* 0x000fc80000010000 */
[----:B------:R-:W-:Y:S02]  /*d700*/  FADD.FTZ R178, R178, R177 ;  /* 0x000000b1b2b27221 */ /* 0x000fe40000010000 */
[----:B------:R-:W1:Y:S08]  /*d710*/  MUFU.EX2 R175, R175 ;  /* 0x000000af00af7308 */ /* 0x000e700000000800 */
[----:B------:R-:W-:Y:S01]  /*d720*/  MUFU.EX2 R181, R181 ;  /* 0x000000b500b57308 */ /* 0x000fe20000000800 */
[----:B0-----:R-:W-:Y:S01]  /*d730*/  F2FP.BF16.F32.PACK_AB R159, R180, R179 ;  /* 0x000000b3b49f723e */ /* 0x001fe200000010ff */
[----:B------:R-:W-:-:S04]  /*d740*/  FADD.FTZ R179, R179, R178 ;  /* 0x000000b2b3b37221 */ /* 0x000fc80000010000 */
[----:B------:R-:W-:Y:S01]  /*d750*/  STSM.16.M88.4 [R199], R156 ;  /* 0x0000009cc7007844 */ /* 0x000fe20000000200 */
[----:B------:R-:W-:Y:S01]  /*d760*/  FADD.FTZ R180, R180, R179 ;  /* 0x000000b3b4b47221 */ /* 0x000fe20000010000 */
[----:B------:R-:W0:Y:S01]  /*d770*/  MUFU.EX2 R182, R182 ;  /* 0x000000b600b67308 */ /* 0x000e220000000800 */
[----:B-1----:R-:W-:-:S07]  /*d780*/  F2FP.BF16.F32.PACK_AB R154, R175, R174 ;  /* 0x000000aeaf9a723e */ /* 0x002fce00000010ff */
[----:B------:R-:W-:Y:S08]  /*d790*/  MUFU.EX2 R183, R183 ;  /* 0x000000b700b77308 */ /* 0x000ff00000000800 */
[----:B------:R-:W1:Y:S01]  /*d7a0*/  MUFU.EX2 R8, R8 ;  /* 0x0000000800087308 */ /* 0x000e620000000800 */
[----:B0-----:R-:W-:Y:S01]  /*d7b0*/  F2FP.BF16.F32.PACK_AB R153, R182, R181 ;  /* 0x000000b5b699723e */ /* 0x001fe200000010ff */
[----:B------:R-:W-:-:S04]  /*d7c0*/  FADD.FTZ R181, R181, R180 ;  /* 0x000000b4b5b57221 */ /* 0x000fc80000010000 */
[----:B------:R-:W-:Y:S01]  /*d7d0*/  FADD.FTZ R182, R182, R181 ;  /* 0x000000b5b6b67221 */ /* 0x000fe20000010000 */
[----:B-1----:R-:W-:-:S03]  /*d7e0*/  F2FP.BF16.F32.PACK_AB R155, R8, R183 ;  /* 0x000000b7089b723e */ /* 0x002fc600000010ff */
[----:B------:R-:W-:Y:S02]  /*d7f0*/  FADD.FTZ R183, R183, R182 ;  /* 0x000000b6b7b77221 */ /* 0x000fe40000010000 */
[----:B------:R0:W-:Y:S01]  /*d800*/  STSM.16.M88.4 [R210], R152 ;  /* 0x00000098d2007844 */ /* 0x0001e20000000200 */
[----:B------:R-:W-:Y:S01]  /*d810*/  WARPGROUP.ARRIVE ;  /* 0x00000000000079c5 */ /* 0x000fe20000000000 */
[----:B------:R-:W-:-:S05]  /*d820*/  FADD.FTZ R8, R8, R183 ;  /* 0x000000b708087221 */ /* 0x000fca0000010000 */
[----:B------:R-:W-:Y:S03]  /*d830*/  HGMMA.64x256x16.F32.BF16 R24, R164, gdesc[UR4].tnspB, RZ, !UPT, gsb0 ;  /* 0x43e00004a4187df0 */ /* 0x000fe6000c0018ff */
[----:B------:R-:W-:Y:S02]  /*d840*/  WARPGROUP.DEPBAR.LE gsb0, 0x0 ;  /* 0x00008000000079c5 */ /* 0x000fe40000010000 */
[----:B------:R-:W-:-:S15]  /*d850*/  WARPGROUP.ARRIVE ;  /* 0x00000000000079c5 */ /* 0x000fde0000000000 */
[----:B------:R-:W-:-:S08]  /*d860*/  NOP ;  /* 0x0000000000007918 */ /* 0x000fd00000000000 */
[----:B------:R-:W-:Y:S03]  /*d870*/  HGMMA.64x256x16.F32.BF16 R24, R160, gdesc[UR8].tnspB, R24, gsb0 ;  /* 0x43e00008a0187df0 */ /* 0x000fe60008001818 */
        /* <DEDUP_REMOVED lines=9> */
[----:B0-----:R-:W0:Y:S01]  /*d910*/  @P2 LDC R152, c[0x0][0x44c] ;  /* 0x00011300ff982b82 */ /* 0x001e220000000800 */
[----:B------:R1:W-:Y:S06]  /*d920*/  MEMBAR.ALL.CTA ;  /* 0x0000000000007992 */ /* 0x0003ec0000008000 */
[----:B-1----:R-:W1:Y:S01]  /*d930*/  FENCE.VIEW.ASYNC.S ;  /* 0x00000000000073c6 */ /* 0x002e620000000000 */
[----:B------:R-:W2:Y:S01]  /*d940*/  @P2 LDC R154, c[0x0][0x450] ;  /* 0x00011400ff9a2b82 */ /* 0x000ea20000000800 */
[----:B0-----:R-:W-:-:S04]  /*d950*/  @P2 IMAD.HI.U32 R15, R195, R152, RZ ;  /* 0x00000098c30f2227 */ /* 0x001fc800078e00ff */
[----:B------:R-:W-:Y:S01]  /*d960*/  IMAD.MOV.U32 R152, RZ, RZ, R195 ;  /* 0x000000ffff987224 */ /* 0x000fe200078e00c3 */
[----:B--2---:R-:W-:Y:S01]  /*d970*/  @P2 SHF.R.U32.HI R152, RZ, R154, R15 ;  /* 0x0000009aff982219 */ /* 0x004fe2000001160f */
[----:B------:R-:W-:-:S04]  /*d980*/  VIADD R15, R168, 0xfffffffe ;  /* 0xfffffffea80f7836 */ /* 0x000fc80000000000 */
[----:B------:R-:W-:-:S04]  /*d990*/  IMAD.IADD R169, R169, 0x1, R152 ;  /* 0x00000001a9a97824 */ /* 0x000fc800078e0298 */
[----:B------:R-:W-:Y:S01]  /*d9a0*/  VIADD R152, R169, UR4 ;  /* 0x00000004a9987c36 */ /* 0x000fe20008000000 */
[----:B-1----:R-:W-:Y:S01]  /*d9b0*/  NOP ;  /* 0x0000000000007918 */ /* 0x002fe20000000000 */
[----:B------:R-:W-:Y:S06]  /*d9c0*/  BAR.ARV 0xe, 0x100 ;  /* 0x0384000000007b1d */ /* 0x000fec0000002000 */
[----:B------:R0:W-:Y:S02]  /*d9d0*/  @!P1 SYNCS.ARRIVE.TRANS64.RED.A1T0 RZ, [R0+URZ], RZ ;  /* 0x000000ff00ff99a7 */ /* 0x0001e4000810043f */
[----:B0-----:R-:W-:-:S04]  /*d9e0*/  FADD.FTZ R0, R174, R173 ;  /* 0x000000adae007221 */ /* 0x001fc80000010000 */
[----:B------:R-:W-:Y:S01]  /*d9f0*/  FADD.FTZ R0, R175, R0 ;  /* 0x00000000af007221 */ /* 0x000fe20000010000 */
        /* <DEDUP_REMOVED lines=13> */
.L_x_6806:
[----:B------:R-:W-:-:S06]  /*dad0*/  UISETP.NE.AND UP0, UPT, UR5, 0x1, UPT ;  /* 0x000000010500788c */ /* 0x000fcc000bf05270 */
[----:B------:R-:W-:-:S05]  /*dae0*/  PLOP3.LUT P3, PT, PT, PT, UP0, 0x80, 0x0 ;  /* 0x000000000000781c */ /* 0x000fca0003f6f008 */
[----:B------:R-:W-:-:S08]  /*daf0*/  @UP0 ULDC.64 UR6, c[0x0][0xae0] ;  /* 0x0002b80000060ab9 */ /* 0x000fd00000000a00 */
[----:B------:R-:W-:-:S05]  /*db00*/  @P3 IMAD.HI.U32 R154, R153, UR6, RZ ;  /* 0x00000006999a3c27 */ /* 0x000fca000f8e00ff */
[----:B------:R-:W-:-:S07]  /*db10*/  @P3 SHF.R.U32.HI R153, RZ, UR7, R154 ;  /* 0x00000007ff993c19 */ /* 0x000fce000801169a */
.L_x_6807:
[----:B------:R-:W-:Y:S05]  /*db20*/  BSYNC B0 ;  /* 0x0000000000007941 */ /* 0x000fea0003800000 */
.L_x_6805:
[----:B------:R-:W-:-:S04]  /*db30*/  IMAD.U32 R154, RZ, RZ, UR5 ;  /* 0x00000005ff9a7e24 */ /* 0x000fc8000f8e00ff */
[----:B------:R-:W-:-:S05]  /*db40*/  IMAD R153, R153, R154, UR5 ;  /* 0x0000000599997e24 */ /* 0x000fca000f8e029a */
[----:B------:R-:W-:-:S07]  /*db50*/  VIMNMX R152, R152, R153, PT ;  /* 0x0000009998987248 */ /* 0x000fce0003fe0100 */
.L_x_6804:
        /* <DEDUP_REMOVED lines=8> */
[----:B------:R-:W-:Y:S01]  /*dbe0*/  SHF.R.S32.HI R208, RZ, 0x6, R153 ;  /* 0x00000006ffd07819 */ /* 0x000fe20000011499 */
[----:B------:R-:W-:Y:S01]  /*dbf0*/  ULDC UR40, c[0x0][0xa80] ;  /* 0x0002a00000287ab9 */ /* 0x000fe20000000800 */
[----:B------:R-:W-:Y:S01]  /*dc00*/  ULDC UR46, c[0x0][0xad8] ;  /* 0x0002b600002e7ab9 */ /* 0x000fe20000000800 */
[----:B------:R-:W-:Y:S01]  /*dc10*/  ULDC UR44, c[0x0][0xad8] ;  /* 0x0002b600002c7ab9 */ /* 0x000fe20000000800 */
[----:B------:R-:W-:Y:S01]  /*dc20*/  VIMNMX R208, R215, R208, !PT ;  /* 0x000000d0d7d07248 */ /* 0x000fe20007fe0100 */
[----:B------:R-:W-:Y:S03]  /*dc30*/  BSSY B1, `(.L_x_6808) ;  /* 0x00003d8000017945 */ /* 0x000fe60003800000 */
[----:B------:R-:W-:-:S13]  /*dc40*/  ISETP.GE.AND P3, PT, R15, R208, PT ;  /* 0x000000d00f00720c */ /* 0x000fda0003f66270 */
[----:B------:R-:W-:Y:S05]  /*dc50*/  @!P3 BRA `(.L_x_6809) ;  /* 0x0000003c0054b947 */ /* 0x000fea0003800000 */
[----:B------:R-:W-:Y:S01]  /*dc60*/  BSSY B0, `(.L_x_6810) ;  /* 0x00003d0000007945 */ /* 0x000fe20003800000 */
.L_x_6829:
[----:B------:R-:W-:-:S05]  /*dc70*/  VIADD R200, R19, 0x1 ;  /* 0x0000000113c87836 */ /* 0x000fca0000000000 */
[----:B------:R-:W-:-:S04]  /*dc80*/  ISETP.NE.AND P3, PT, R200, 0x2, PT ;  /* 0x00000002c800780c */ /* 0x000fc80003f65270 */
[----:B------:R-:W-:Y:S02]  /*dc90*/  SEL R21, RZ, 0x1, P3 ;  /* 0x00000001ff157807 */ /* 0x000fe40001800000 */
[----:B------:R-:W-:Y:S02]  /*dca0*/  SEL R200, R200, RZ, P3 ;  /* 0x000000ffc8c87207 */ /* 0x000fe40001800000 */
[----:B------:R-:W-:Y:S01]  /*dcb0*/  LOP3.LUT R22, R22, R21, RZ, 0x3c, !PT ;  /* 0x0000001516167212 */ /* 0x000fe200078e3cff */
[----:B--2---:R-:W-:Y:S06]  /*dcc0*/  @!P0 BRA `(.L_x_6811) ;  /* 0x0000000000048947 */ /* 0x004fec0003800000 */
[----:B------:R-:W-:Y:S01]  /*dcd0*/  BPT.TRAP 0x1 ;  /* 0x000000040000795c */ /* 0x000fe20000300000 */
.L_x_6811:
[----:B------:R-:W-:Y:S01]  /*dce0*/  IMAD R201, R200, 0x8, R18 ;  /* 0x00000008c8c97824 */ /* 0x000fe200078e0212 */
[----:B------:R-:W-:-:S04]  /*dcf0*/  SHF.L.U32 R14, R22, 0x1f, RZ ;  /* 0x0000001f160e7819 */ /* 0x000fc800000006ff */
[----:B------:R0:W1:Y:S01]  /*dd00*/  SYNCS.PHASECHK.TRANS64.TRYWAIT P3, [R201+URZ+0x38830], R14 ;  /* 0x0388300ec90075a7 */ /* 0x000062000806017f */
[----:B------:R-:W-:Y:S05]  /*dd10*/  @!P0 BRA `(.L_x_6812) ;  /* 0x0000000000048947 */ /* 0x000fea0003800000 */
[----:B------:R-:W-:Y:S01]  /*dd20*/  BPT.TRAP 0x1 ;  /* 0x000000040000795c */ /* 0x000fe20000300000 */
.L_x_6812:
[----:B------:R-:W-:Y:S01]  /*dd30*/  BSSY B2, `(.L_x_6813) ;  /* 0x0000006000027945 */ /* 0x000fe20003800000 */
[----:B------:R-:W-:Y:S02]  /*dd40*/  IMAD R156, R200, 0x200, R191 ;  /* 0x00000200c89c7824 */ /* 0x000fe400078e02bf */
[----:B------:R-:W-:Y:S01]  /*dd50*/  IMAD.MOV.U32 R157, RZ, RZ, 0x40000040 ;  /* 0x40000040ff9d7424 */ /* 0x000fe200078e00ff */
[----:B-1----:R-:W-:Y:S06]  /*dd60*/  @P3 BRA `(.L_x_6814) ;  /* 0x0000000000083947 */ /* 0x002fec0003800000 */
[----:B------:R-:W1:Y:S02]  /*dd70*/  SYNCS.PHASECHK.TRANS64.TRYWAIT P3, [R201+URZ+0x38830], R14 ;  /* 0x0388300ec90075a7 */ /* 0x000e64000806017f */
[----:B-1----:R-:W-:Y:S05]  /*dd80*/  @!P3 BRA `(.L_x_6815) ;  /* 0x000001940098b947 */ /* 0x002fea0003800000 */
.L_x_6814:
[----:B------:R-:W-:Y:S05]  /*dd90*/  BSYNC B2 ;  /* 0x0000000000027941 */ /* 0x000fea0003800000 */
.L_x_6813:
        /* <DEDUP_REMOVED lines=36> */
.L_x_6816:
[----:B------:R2:W3:Y:S01]  /*dfe0*/  SYNCS.PHASECHK.TRANS64.TRYWAIT P3, [R201+URZ+0x38850], R14 ;  /* 0x0388500ec90075a7 */ /* 0x0004e2000806017f */
[----:B------:R-:W-:Y:S05]  /*dff0*/  @!P0 BRA `(.L_x_6817) ;  /* 0x0000000000048947 */ /* 0x000fea0003800000 */
[----:B------:R-:W-:Y:S01]  /*e000*/  BPT.TRAP 0x1 ;  /* 0x000000040000795c */ /* 0x000fe20000300000 */
.L_x_6817:
[----:B------:R-:W-:Y:S04]  /*e010*/  BSSY B2, `(.L_x_6818) ;  /* 0x0000004000027945 */ /* 0x000fe80003800000 */
[----:B---3--:R-:W-:Y:S05]  /*e020*/  @P3 BRA `(.L_x_6819) ;  /* 0x0000000000083947 */ /* 0x008fea0003800000 */
[----:B------:R-:W3:Y:S02]  /*e030*/  SYNCS.PHASECHK.TRANS64.TRYWAIT P3, [R201+URZ+0x38850], R14 ;  /* 0x0388500ec90075a7 */ /* 0x000ee4000806017f */
[----:B---3--:R-:W-:Y:S05]  /*e040*/  @!P3 BRA `(.L_x_6820) ;  /* 0x0000019000fcb947 */ /* 0x008fea0003800000 */
.L_x_6819:
[----:B------:R-:W-:Y:S05]  /*e050*/  BSYNC B2 ;  /* 0x0000000000027941 */ /* 0x000fea0003800000 */
.L_x_6818:
[----:B------:R-:W-:Y:S01]  /*e060*/  IMAD R202, R200, 0x1000, R192 ;  /* 0x00001000c8ca7824 */ /* 0x000fe200078e02c0 */
[----:B------:R-:W-:Y:S01]  /*e070*/  R2UR UR4, R2 ;  /* 0x00000000020472ca */ /* 0x000fe200000e0000 */
[----:B------:R-:W-:Y:S01]  /*e080*/  IMAD.MOV.U32 R203, RZ, RZ, 0x40000040 ;  /* 0x40000040ffcb7424 */ /* 0x000fe200078e00ff */
[----:B------:R-:W-:Y:S01]  /*e090*/  R2UR UR5, R3 ;  /* 0x00000000030572ca */ /* 0x000fe200000e0000 */
[----:B------:R-:W-:Y:S01]  /*e0a0*/  WARPGROUP.ARRIVE ;  /* 0x00000000000079c5 */ /* 0x000fe20000000000 */
[----:B------:R-:W-:Y:S01]  /*e0b0*/  R2UR UR6, R202 ;  /* 0x00000000ca0672ca */ /* 0x000fe200000e0000 */
[----:B------:R-:W-:Y:S01]  /*e0c0*/  VIADD R204, R2, 0x2 ;  /* 0x0000000202cc7836 */ /* 0x000fe20000000000 */
[----:B------:R-:W-:Y:S01]  /*e0d0*/  R2UR UR7, R203 ;  /* 0x00000000cb0772ca */ /* 0x000fe200000e0000 */
[----:B------:R-:W-:Y:S02]  /*e0e0*/  IMAD.MOV.U32 R205, RZ, RZ, 0x40000040 ;  /* 0x40000040ffcd7424 */ /* 0x000fe400078e00ff */
[----:B------:R-:W4:Y:S01]  /*e0f0*/  S2R R21, SR_TID.X ;  /* 0x0000000000157919 */ /* 0x000f220000002100 */
[----:B------:R-:W-:Y:S01]  /*e100*/  VIADD R206, R202, 0x800 ;  /* 0x00000800cace7836 */ /* 0x000fe20000000000 */
[----:B------:R-:W-:Y:S01]  /*e110*/  UISETP.NE.AND UP0, UPT, UR48, URZ, UPT ;  /* 0x0000003f3000728c */ /* 0x000fe2000bf05270 */
[----:B------:R-:W-:-:S07]  /*e120*/  VIADD R207, R2, 0x800 ;  /* 0x0000080002cf7836 */ /* 0x000fce0000000000 */
        /* <DEDUP_REMOVED lines=9> */
[----:B----4-:R-:W-:-:S05]  /*e1c0*/  SHF.R.U32.HI R21, RZ, 0x7, R21 ;  /* 0x00000007ff157819 */ /* 0x010fca0000011615 */
[----:B0123--:R0:W1:Y:S02]  /*e1d0*/  SHFL.IDX PT, R14, R21, RZ, 0x1f ;  /* 0x00001fff150e7589 */ /* 0x00f06400000e0000 */
[----:B0-----:R-:W-:Y:S01]  /*e1e0*/  IMAD.MOV.U32 R21, RZ, RZ, 0x4 ;  /* 0x00000004ff157424 */ /* 0x001fe200078e00ff */
        /* <DEDUP_REMOVED lines=189> */
[----:B------:R-:W-:Y:S02]  /*edc0*/  IMAD.MOV.U32 R205, RZ, RZ, 0x40000040 ;  /* 0x40000040ffcd7424 */ /* 0x000fe400078e00ff */
[----:B------:R-:W-:Y:S01]  /*edd0*/  IMAD.MOV.U32 R206, RZ, RZ, 0x28 ;  /* 0x00000028ffce7424 */ /* 0x000fe200078e00ff */
        /* <DEDUP_REMOVED lines=17> */
[----:B------:R-:W-:Y:S02]  /*eef0*/  VIADD R207, R202, 0xa00 ;  /* 0x00000a00cacf7836 */ /* 0x000fe40000000000 */
[----:B------:R-:W-:Y:S01]  /*ef00*/  IMAD.IADD R204, R206, 0x1, R14 ;  /* 0x00000001cecc7824 */ /* 0x000fe200078e020e */
[----:B------:R-:W-:-:S02]  /*ef10*/  WARPGROUP.DEPBAR.LE gsb0, 0x0 ;  /* 0x00008000000079c5 */ /* 0x000fc40000010000 */
[----:B------:R-:W-:-:S07]  /*ef20*/  WARPGROUP.ARRIVE ;  /* 0x00000000000079c5 */ /* 0x000fce0000000000 */
        /* <DEDUP_REMOVED lines=108> */
[----:B------:R-:W-:Y:S02]  /*f5f0*/  IMAD.MOV.U32 R205, RZ, RZ, 0x40000040 ;  /* 0x40000040ffcd7424 */ /* 0x000fe400078e00ff */
[----:B------:R-:W-:Y:S01]  /*f600*/  IMAD.IADD R14, R214, 0x1, R195 ;  /* 0x00000001d60e7824 */ /* 0x000fe200078e02c3 */
[----:B------:R-:W-:Y:S01]  /*f610*/  R2UR UR4, R204 ;  /* 0x00000000cc0472ca */ /* 0x000fe200000e0000 */
[----:B------:R-:W-:Y:S01]  /*f620*/  IMAD.IADD R204, R207, 0x1, R203 ;  /* 0x00000001cfcc7824 */ /* 0x000fe200078e02cb */
[----:B------:R-:W-:Y:S01]  /*f630*/  R2UR UR5, R205 ;  /* 0x00000000cd0572ca */ /* 0x000fe200000e0000 */
[----:B------:R-:W-:Y:S01]  /*f640*/  IMAD.MOV.U32 R205, RZ, RZ, 0x40000040 ;  /* 0x40000040ffcd7424 */ /* 0x000fe200078e00ff */
[----:B------:R-:W-:-:S02]  /*f650*/  WARPGROUP.DEPBAR.LE gsb0, 0x0 ;  /* 0x00008000000079c5 */ /* 0x000fc40000010000 */
[----:B------:R-:W-:-:S09]  /*f660*/  WARPGROUP.ARRIVE ;  /* 0x00000000000079c5 */ /* 0x000fd20000000000 */
[----:B------:R-:W-:Y:S01]  /*f670*/  HGMMA.64x64x16.F32.BF16 R152, gdesc[UR4], R152, gsb0 ;  /* 0x00e00000049879f0 */ /* 0x000fe20008001898 */
[----:B------:R-:W-:Y:S01]  /*f680*/  R2UR UR4, R204 ;  /* 0x00000000cc0472ca */ /* 0x000fe200000e0000 */
[--C-:B------:R-:W-:Y:S01]  /*f690*/  IMAD.IADD R204, R203, 0x1, R206.reuse ;  /* 0x00000001cbcc7824 */ /* 0x100fe200078e02ce */
[----:B------:R-:W-:Y:S01]  /*f6a0*/  R2UR UR5, R205 ;  /* 0x00000000cd0572ca */ /* 0x000fe200000e0000 */
[----:B------:R-:W-:Y:S01]  /*f6b0*/  IMAD.MOV.U32 R205, RZ, RZ, 0x40000040 ;  /* 0x40000040ffcd7424 */ /* 0x000fe200078e00ff */
[----:B------:R-:W0:Y:S01]  /*f6c0*/  @P2 LDC R203, c[0x0][0x44c] ;  /* 0x00011300ffcb2b82 */ /* 0x000e220000000800 */
[----:B------:R-:W-:Y:S01]  /*f6d0*/  IMAD.IADD R206, R21, 0x1, R206 ;  /* 0x0000000115ce7824 */ /* 0x000fe200078e02ce */
[----:B------:R-:W-:Y:S01]  /*f6e0*/  R2UR UR6, R204 ;  /* 0x00000000cc0672ca */ /* 0x000fe200000e0000 */
[----:B------:R-:W-:Y:S01]  /*f6f0*/  IMAD.IADD R204, R207, 0x1, R21 ;  /* 0x00000001cfcc7824 */ /* 0x000fe200078e0215 */
[----:B------:R-:W-:Y:S01]  /*f700*/  R2UR UR7, R205 ;  /* 0x00000000cd0772ca */ /* 0x000fe200000e0000 */
[----:B------:R-:W-:-:S02]  /*f710*/  IMAD.MOV.U32 R205, RZ, RZ, 0x40000040 ;  /* 0x40000040ffcd7424 */ /* 0x000fc400078e00ff */
[----:B------:R-:W-:Y:S01]  /*f720*/  IMAD.MOV.U32 R207, RZ, RZ, 0x40000040 ;  /* 0x40000040ffcf7424 */ /* 0x000fe200078e00ff */
[----:B------:R-:W1:Y:S01]  /*f730*/  @P2 LDC R21, c[0x0][0x450] ;  /* 0x00011400ff152b82 */ /* 0x000e620000000800 */
[----:B0-----:R-:W-:-:S05]  /*f740*/  @P2 IMAD.HI.U32 R203, R14, R203, RZ ;  /* 0x000000cb0ecb2227 */ /* 0x001fca00078e00ff */
[----:B-1----:R-:W-:Y:S01]  /*f750*/  @P2 SHF.R.U32.HI R14, RZ, R21, R203 ;  /* 0x00000015ff0e2219 */ /* 0x002fe200000116cb */
[----:B------:R-:W-:Y:S02]  /*f760*/  IMAD.MOV.U32 R203, RZ, RZ, 0x40 ;  /* 0x00000040ffcb7424 */ /* 0x000fe400078e00ff */
[----:B------:R-:W-:Y:S02]  /*f770*/  IMAD.MOV.U32 R21, RZ, RZ, 0x1000 ;  /* 0x00001000ff157424 */ /* 0x000fe400078e00ff */
[----:B------:R-:W0:Y:S01]  /*f780*/  SHFL.IDX PT, R230, R14, RZ, 0x1c1f ;  /* 0x001c1fff0ee67589 */ /* 0x000e2200000e0000 */
[----:B------:R-:W-:Y:S02]  /*f790*/  SEL R203, R203, 0x3e, P3 ;  /* 0x0000003ecbcb7807 */ /* 0x000fe40001800000 */
[----:B------:R-:W-:Y:S02]  /*f7a0*/  SEL R21, R21, 0xf80, P3 ;  /* 0x00000f8015157807 */ /* 0x000fe40001800000 */
[----:B------:R-:W-:-:S02]  /*f7b0*/  LOP3.LUT R203, R203, 0x6, RZ, 0xc0, !PT ;  /* 0x00000006cbcb7812 */ /* 0x000fc400078ec0ff */
[----:B------:R-:W-:Y:S02]  /*f7c0*/  LOP3.LUT R21, R21, 0x1e00, RZ, 0xc0, !PT ;  /* 0x00001e0015157812 */ /* 0x000fe400078ec0ff */
[----:B------:R-:W-:Y:S02]  /*f7d0*/  PLOP3.LUT P3, PT, PT, PT, UP0, 0x40, 0x0 ;  /* 0x000000000000781c */ /* 0x000fe40003f6e808 */
[----:B------:R-:W-:Y:S01]  /*f7e0*/  IADD3 R202, R203, R21, R202 ;  /* 0x00000015cbca7210 */ /* 0x000fe20007ffe0ca */
[----:B------:R-:W-:Y:S02]  /*f7f0*/  WARPGROUP.DEPBAR.LE gsb0, 0x0 ;  /* 0x00008000000079c5 */ /* 0x000fe40000010000 */
[----:B------:R-:W-:-:S06]  /*f800*/  WARPGROUP.ARRIVE ;  /* 0x00000000000079c5 */ /* 0x000fcc0000000000 */
[----:B------:R-:W-:Y:S01]  /*f810*/  HGMMA.64x64x16.F32.BF16 R152, gdesc[UR4], R152, gsb0 ;  /* 0x00e00000049879f0 */ /* 0x000fe20008001898 */
[----:B------:R-:W-:Y:S02]  /*f820*/  R2UR UR4, R204 ;  /* 0x00000000cc0472ca */ /* 0x000fe400000e0000 */
[----:B------:R-:W-:Y:S01]  /*f830*/  R2UR UR5, R205 ;  /* 0x00000000cd0572ca */ /* 0x000fe200000e0000 */
[----:B------:R-:W-:Y:S01]  /*f840*/  IMAD.MOV.U32 R205, RZ, RZ, 0x40000040 ;  /* 0x40000040ffcd7424 */ /* 0x000fe200078e00ff */
[----:B------:R-:W-:Y:S02]  /*f850*/  R2UR UR6, R206 ;  /* 0x00000000ce0672ca */ /* 0x000fe400000e0000 */
[----:B------:R-:W-:Y:S02]  /*f860*/  R2UR UR7, R207 ;  /* 0x00000000cf0772ca */ /* 0x000fe400000e0000 */
[----:B------:R-:W-:Y:S01]  /*f870*/  IADD3 R204, R203, R21, R2 ;  /* 0x00000015cbcc7210 */ /* 0x000fe20007ffe002 */
[----:B------:R-:W-:-:S02]  /*f880*/  IMAD.MOV.U32 R203, RZ, RZ, 0x40000040 ;  /* 0x40000040ffcb7424 */ /* 0x000fc400078e00ff */
[----:B------:R-:W-:-:S05]  /*f890*/  @!P1 VIADD R21, R201, 0x38840 ;  /* 0x00038840c9159836 */ /* 0x000fca0000000000 */
[----:B------:R-:W-:Y:S01]  /*f8a0*/  @!P1 PRMT R21, RZ, 0x654, R21 ;  /* 0x00000654ff159816 */ /* 0x000fe20000000015 */
[----:B------:R-:W-:Y:S02]  /*f8b0*/  WARPGROUP.DEPBAR.LE gsb0, 0x0 ;  /* 0x00008000000079c5 */ /* 0x000fe40000010000 */
[----:B------:R-:W-:-:S06]  /*f8c0*/  WARPGROUP.ARRIVE ;  /* 0x00000000000079c5 */ /* 0x000fcc0000000000 */
[----:B------:R-:W-:Y:S01]  /*f8d0*/  HGMMA.64x64x16.F32.BF16 R152, gdesc[UR4], R152, gsb0 ;  /* 0x00e00000049879f0 */ /* 0x000fe20008001898 */
[----:B------:R-:W-:Y:S01]  /*f8e0*/  R2UR UR4, R204 ;  /* 0x00000000cc0472ca */ /* 0x000fe200000e0000 */
[----:B------:R-:W-:Y:S01]  /*f8f0*/  IMAD.SHL.U32 R204, R15, 0x40, RZ ;  /* 0x000000400fcc7824 */ /* 0x000fe200078e00ff */
[----:B------:R-:W-:Y:S02]  /*f900*/  R2UR UR5, R205 ;  /* 0x00000000cd0572ca */ /* 0x000fe400000e0000 */
[----:B------:R-:W-:Y:S02]  /*f910*/  R2UR UR6, R202 ;  /* 0x00000000ca0672ca */ /* 0x000fe400000e0000 */
[----:B------:R-:W-:Y:S02]  /*f920*/  R2UR UR7, R203 ;  /* 0x00000000cb0772ca */ /* 0x000fe400000e0000 */
[----:B------:R-:W-:-:S04]  /*f930*/  IADD3 R207, -R185, 0x1, -R204 ;  /* 0x00000001b9cf7810 */ /* 0x000fc80007ffe9cc */
[----:B------:R-:W-:Y:S01]  /*f940*/  IADD3 R207, -R23, R207, R184 ;  /* 0x000000cf17cf7210 */ /* 0x000fe20007ffe1b8 */
[----:B------:R-:W-:Y:S02]  /*f950*/  WARPGROUP.DEPBAR.LE gsb0, 0x0 ;  /* 0x00008000000079c5 */ /* 0x000fe40000010000 */
[----:B------:R-:W-:-:S06]  /*f960*/  WARPGROUP.ARRIVE ;  /* 0x00000000000079c5 */ /* 0x000fcc0000000000 */
[----:B------:R-:W-:Y:S03]  /*f970*/  HGMMA.64x64x16.F32.BF16 R152, gdesc[UR4], R152, gsb0 ;  /* 0x00e00000049879f0 */ /* 0x000fe60008001898 */
[----:B------:R-:W-:Y:S02]  /*f980*/  WARPGROUP.DEPBAR.LE gsb0, 0x0 ;  /* 0x00008000000079c5 */ /* 0x000fe40000010000 */
[----:B------:R1:W-:Y:S02]  /*f990*/  @!P1 SYNCS.ARRIVE.TRANS64.RED.A1T0 RZ, [R21+URZ], RZ ;  /* 0x000000ff15ff99a7 */ /* 0x0003e4000810043f */
[----:B-1----:R-:W-:-:S05]  /*f9a0*/  IMAD.U32 R21, RZ, RZ, UR43 ;  /* 0x0000002bff157e24 */ /* 0x002fca000f8e00ff */
[----:B------:R-:W-:-:S05]  /*f9b0*/  LOP3.LUT R209, RZ, R21, RZ, 0x33, !PT ;  /* 0x00000015ffd17212 */ /* 0x000fca00078e33ff */
[----:B------:R-:W-:Y:S02]  /*f9c0*/  IMAD.IADD R209, R209, 0x1, R207 ;  /* 0x00000001d1d17824 */ /* 0x000fe400078e02cf */
[----:B------:R-:W-:Y:S02]  /*f9d0*/  VIADD R207, R207, UR46 ;  /* 0x0000002ecfcf7c36 */ /* 0x000fe40008000000 */
        /* <DEDUP_REMOVED lines=15> */
.L_x_6823:
[----:B------:R-:W-:-:S05]  /*fad0*/  IMAD.U32 R233, RZ, RZ, UR42 ;  /* 0x0000002affe97e24 */ /* 0x000fca000f8e00ff */
[----:B------:R-:W-:-:S13]  /*fae0*/  ISETP.NE.AND P3, PT, R233, 0x1, PT ;  /* 0x00000001e900780c */ /* 0x000fda0003f65270 */
[----:B------:R-:W0:Y:S02]  /*faf0*/  @P3 LDC.64 R202, c[0x0][0xae0] ;  /* 0x0002b800ffca3b82 */ /* 0x000e240000000a00 */
[----:B0-----:R-:W-:-:S05]  /*fb00*/  @P3 IMAD.HI.U32 R202, R230, R202, RZ ;  /* 0x000000cae6ca3227 */ /* 0x001fca00078e00ff */
[----:B------:R-:W-:-:S07]  /*fb10*/  @P3 SHF.R.U32.HI R230, RZ, R203, R202 ;  /* 0x000000cbffe63219 */ /* 0x000fce00000116ca */
.L_x_6824:
[----:B------:R-:W-:Y:S05]  /*fb20*/  BSYNC B2 ;  /* 0x0000000000027941 */ /* 0x000fea0003800000 */
.L_x_6822:
[----:B------:R-:W-:-:S04]  /*fb30*/  IMAD R230, R230, R233, -R204 ;  /* 0x000000e9e6e67224 */ /* 0x000fc800078e0acc */
[----:B------:R-:W-:-:S05]  /*fb40*/  IMAD.IADD R230, R230, 0x1, -R185 ;  /* 0x00000001e6e67824 */ /* 0x000fca00078e0ab9 */
[----:B------:R-:W-:Y:S02]  /*fb50*/  VIMNMX R205, R205, R230, !PT ;  /* 0x000000e6cdcd7248 */ /* 0x000fe40007fe0100 */
[----:B------:R-:W-:-:S07]  /*fb60*/  VIADDMNMX R206, R230, R233, R206, PT ;  /* 0x000000e9e6ce7246 */ /* 0x000fce00038001ce */
.L_x_6821:
[----:B------:R-:W-:Y:S01]  /*fb70*/  ISETP.GT.AND P3, PT, R15, -0x1, PT ;  /* 0xffffffff0f00780c */ /* 0x000fe20003f64270 */
[----:B------:R-:W0:Y:S01]  /*fb80*/  SHFL.IDX PT, R14, R14, 0x1, 0x1c1f ;  /* 0x003c1f000e0e7f89 */ /* 0x000e2200000e0000 */
[----:B------:R-:W-:Y:S02]  /*fb90*/  UISETP.NE.AND UP0, UPT, UR48, URZ, UPT ;  /* 0x0000003f3000728c */ /* 0x000fe4000bf05270 */
[C---:B------:R-:W-:Y:S02]  /*fba0*/  ISETP.GT.AND P4, PT, R205.reuse, RZ, P3 ;  /* 0x000000ffcd00720c */ /* 0x040fe40001f84270 */
[C---:B------:R-:W-:Y:S02]  /*fbb0*/  ISETP.GT.AND P6, PT, R205.reuse, 0x8, P3 ;  /* 0x00000008cd00780c */ /* 0x040fe40001fc4270 */
[----:B------:R-:W-:Y:S02]  /*fbc0*/  ISETP.LT.OR P5, PT, R206, 0x1, P4 ;  /* 0x00000001ce00780c */ /* 0x000fe400027a1670 */
[----:B------:R-:W-:-:S02]  /*fbd0*/  ISETP.GT.AND P4, PT, R205, 0x1, P3 ;  /* 0x00000001cd00780c */ /* 0x000fc40001f84270 */
[----:B------:R-:W-:Y:S02]  /*fbe0*/  FSEL R202, R152, -INF , !P5 ;  /* 0xff80000098ca7808 */ /* 0x000fe40006800000 */
[C---:B------:R-:W-:Y:S02]  /*fbf0*/  ISETP.LT.OR P4, PT, R206.reuse, 0x2, P4 ;  /* 0x00000002ce00780c */ /* 0x040fe40002781670 */
[----:B------:R-:W-:Y:S02]  /*fc00*/  ISETP.GT.AND P5, PT, R205, 0x9, P3 ;  /* 0x00000009cd00780c */ /* 0x000fe40001fa4270 */
[----:B------:R-:W-:Y:S02]  /*fc10*/  FSEL R203, R153, -INF , !P4 ;  /* 0xff80000099cb7808 */ /* 0x000fe40006000000 */
[----:B------:R-:W-:Y:S02]  /*fc20*/  ISETP.GT.AND P4, PT, R205, 0x10, P3 ;  /* 0x00000010cd00780c */ /* 0x000fe40001f84270 */
[----:B------:R-:W-:-:S02]  /*fc30*/  ISETP.LT.OR P6, PT, R206, 0x9, P6 ;  /* 0x00000009ce00780c */ /* 0x000fc400037c1670 */
[C---:B------:R-:W-:Y:S01]  /*fc40*/  ISETP.LT.OR P4, PT, R206.reuse, 0x11, P4 ;  /* 0x00000011ce00780c */ /* 0x040fe20002781670 */
[--C-:B0-----:R-:W-:Y:S01]  /*fc50*/  IMAD.IADD R207, R207, 0x1, R14.reuse ;  /* 0x00000001cfcf7824 */ /* 0x101fe200078e020e */
[----:B------:R-:W-:Y:S01]  /*fc60*/  ISETP.LT.OR P5, PT, R206, 0xa, P5 ;  /* 0x0000000ace00780c */ /* 0x000fe20002fa1670 */
[----:B------:R-:W-:Y:S01]  /*fc70*/  IMAD.IADD R209, R209, 0x1, R14 ;  /* 0x00000001d1d17824 */ /* 0x000fe200078e020e */
[----:B------:R-:W-:Y:S02]  /*fc80*/  FSEL R160, R160, -INF , !P4 ;  /* 0xff800000a0a07808 */ /* 0x000fe40006000000 */
[----:B------:R-:W-:Y:S02]  /*fc90*/  ISETP.GT.AND P4, PT, R205, 0x19, P3 ;  /* 0x00000019cd00780c */ /* 0x000fe40001f84270 */
[----:B------:R-:W-:Y:S02]  /*fca0*/  FSEL R156, R156, -INF , !P6 ;  /* 0xff8000009c9c7808 */ /* 0x000fe40007000000 */
[----:B------:R-:W-:-:S02]  /*fcb0*/  ISETP.LT.OR P4, PT, R206, 0x1a, P4 ;  /* 0x0000001ace00780c */ /* 0x000fc40002781670 */
[----:B------:R-:W-:Y:S02]  /*fcc0*/  FSEL R157, R157, -INF , !P5 ;  /* 0xff8000009d9d7808 */ /* 0x000fe40006800000 */
[C---:B------:R-:W-:Y:S02]  /*fcd0*/  ISETP.GT.AND P6, PT, R205.reuse, 0x11, P3 ;  /* 0x00000011cd00780c */ /* 0x040fe40001fc4270 */
[----:B------:R-:W-:Y:S02]  /*fce0*/  ISETP.GT.AND P5, PT, R205, 0x18, P3 ;  /* 0x00000018cd00780c */ /* 0x000fe40001fa4270 */
[----:B------:R-:W-:Y:S02]  /*fcf0*/  FSEL R165, R165, -INF , !P4 ;  /* 0xff800000a5a57808 */ /* 0x000fe40006000000 */
[----:B------:R-:W-:Y:S02]  /*fd00*/  ISETP.GT.AND P4, PT, R205, 0x28, P3 ;  /* 0x00000028cd00780c */ /* 0x000fe40001f84270 */
[----:B------:R-:W-:-:S02]  /*fd10*/  ISETP.LT.OR P6, PT, R206, 0x12, P6 ;  /* 0x00000012ce00780c */ /* 0x000fc400037c1670 */
[C---:B------:R-:W-:Y:S02]  /*fd20*/  ISETP.LT.OR P5, PT, R206.reuse, 0x19, P5 ;  /* 0x00000019ce00780c */ /* 0x040fe40002fa1670 */
[----:B------:R-:W-:Y:S02]  /*fd30*/  ISETP.LT.OR P4, PT, R206, 0x29, P4 ;  /* 0x00000029ce00780c */ /* 0x000fe40002781670 */
[----:B------:R-:W-:Y:S02]  /*fd40*/  FSEL R161, R161, -INF , !P6 ;  /* 0xff800000a1a17808 */ /* 0x000fe40007000000 */
[----:B------:R-:W-:Y:S02]  /*fd50*/  FSEL R164, R164, -INF , !P5 ;  /* 0xff800000a4a47808 */ /* 0x000fe40006800000 */
[C---:B------:R-:W-:Y:S02]  /*fd60*/  ISETP.GT.AND P6, PT, R205.reuse, 0x20, P3 ;  /* 0x00000020cd00780c */ /* 0x040fe40001fc4270 */
[----:B------:R-:W-:-:S02]  /*fd70*/  ISETP.GT.AND P5, PT, R205, 0x21, P3 ;  /* 0x00000021cd00780c */ /* 0x000fc40001fa4270 */
[----:B------:R-:W-:Y:S02]  /*fd80*/  FSEL R230, R172, -INF , !P4 ;  /* 0xff800000ace67808 */ /* 0x000fe40006000000 */
[----:B------:R-:W-:Y:S02]  /*fd90*/  ISETP.GT.AND P4, PT, R205, 0x31, P3 ;  /* 0x00000031cd00780c */ /* 0x000fe40001f84270 */
[C---:B------:R-:W-:Y:S02]  /*fda0*/  ISETP.LT.OR P6, PT, R206.reuse, 0x21, P6 ;  /* 0x00000021ce00780c */ /* 0x040fe400037c1670 */
[C---:B------:R-:W-:Y:S02]  /*fdb0*/  ISETP.LT.OR P5, PT, R206.reuse, 0x22, P5 ;  /* 0x00000022ce00780c */ /* 0x040fe40002fa1670 */
[----:B------:R-:W-:Y:S02]  /*fdc0*/  ISETP.LT.OR P4, PT, R206, 0x32, P4 ;  /* 0x00000032ce00780c */ /* 0x000fe40002781670 */
[----:B------:R-:W-:-:S02]  /*fdd0*/  FSEL R168, R168, -INF , !P6 ;  /* 0xff800000a8a87808 */ /* 0x000fc40007000000 */
[----:B------:R-:W-:Y:S02]  /*fde0*/  FSEL R169, R169, -INF , !P5 ;  /* 0xff800000a9a97808 */ /* 0x000fe40006800000 */
[C---:B------:R-:W-:Y:S02]  /*fdf0*/  ISETP.GT.AND P6, PT, R205.reuse, 0x29, P3 ;  /* 0x00000029cd00780c */ /* 0x040fe40001fc4270 */
[----:B------:R-:W-:Y:S02]  /*fe00*/  ISETP.GT.AND P5, PT, R205, 0x30, P3 ;  /* 0x00000030cd00780c */ /* 0x000fe40001fa4270 */
[----:B------:R-:W-:Y:S02]  /*fe10*/  FSEL R177, R177, -INF , !P4 ;  /* 0xff800000b1b17808 */ /* 0x000fe40006000000 */
[----:B------:R-:W-:Y:S02]  /*fe20*/  PLOP3.LUT P4, PT, PT, PT, UP0, 0x40, 0x0 ;  /* 0x000000000000781c */ /* 0x000fe40003f8e808 */
[----:B------:R-:W-:-:S02]  /*fe30*/  ISETP.LT.OR P6, PT, R206, 0x2a, P6 ;  /* 0x0000002ace00780c */ /* 0x000fc400037c1670 */
[----:B------:R-:W-:Y:S02]  /*fe40*/  ISETP.LT.OR P5, PT, R206, 0x31, P5 ;  /* 0x00000031ce00780c */ /* 0x000fe40002fa1670 */
[----:B------:R-:W-:Y:S02]  /*fe50*/  FSEL R173, R173, -INF , !P6 ;  /* 0xff800000adad7808 */ /* 0x000fe40007000000 */
[----:B------:R-:W-:Y:S02]  /*fe60*/  FSEL R176, R176, -INF , !P5 ;  /* 0xff800000b0b07808 */ /* 0x000fe40006800000 */
[C---:B------:R-:W-:Y:S02]  /*fe70*/  ISETP.GT.AND P6, PT, R205.reuse, 0x38, P3 ;  /* 0x00000038cd00780c */ /* 0x040fe40001fc4270 */
[----:B------:R-:W-:Y:S02]  /*fe80*/  ISETP.GT.AND P5, PT, R205, 0x39, P3 ;  /* 0x00000039cd00780c */ /* 0x000fe40001fa4270 */
[----:B------:R-:W-:-:S02]  /*fe90*/  ISETP.LT.OR P6, PT, R206, 0x39, P6 ;  /* 0x00000039ce00780c */ /* 0x000fc400037c1670 */
        /* <DEDUP_REMOVED lines=16> */
.L_x_6827:
[----:B------:R-:W-:-:S05]  /*ffa0*/  IMAD.U32 R172, RZ, RZ, UR42 ;  /* 0x0000002affac7e24 */ /* 0x000fca000f8e00ff */
[----:B------:R-:W-:-:S13]  /*ffb0*/  ISETP.NE.AND P4, PT, R172, 0x1, PT ;  /* 0x00000001ac00780c */ /* 0x000fda0003f85270 */
[----:B------:R-:W0:Y:S02]  /*ffc0*/  @P4 LDC.64 R152, c[0x0][0xae0] ;  /* 0x0002b800ff984b82 */ /* 0x000e240000000a00 */
[----:B0-----:R-:W-:-:S05]  /*ffd0*/  @P4 IMAD.HI.U32 R152, R14, R152, RZ ;  /* 0x000000980e984227 */ /* 0x001fca00078e00ff */
[----:B------:R-:W-:-:S07]  /*ffe0*/  @P4 SHF.R.U32.HI R14, RZ, R153, R152 ;  /* 0x00000099ff0e4219 */ /* 0x000fce0000011698 */
.L_x_6828:
[----:B------:R-:W-:Y:S05]  /*fff0*/  BSYNC B2 ;  /* 0x0000000000027941 */ /* 0x000fea0003800000 */
.L_x_6826:
[----:B------:R-:W-:-:S04]  /*10000*/  IMAD R14, R14, R172, -R204 ;  /* 0x000000ac0e0e7224 */ /* 0x000fc800078e0acc */
[----:B------:R-:W-:-:S05]  /*10010*/  IMAD.IADD R14, R14, 0x1, -R185 ;  /* 0x000000010e0e7824 */ /* 0x000fca00078e0ab9 */
[----:B------:R-:W-:Y:S02]  /*10020*/  VIMNMX R209, R209, R14, !PT ;  /* 0x0000000ed1d17248 */ /* 0x000fe40007fe0100 */
[----:B------:R-:W-:-:S07]  /*10030*/  VIADDMNMX R207, R14, R172, R207, PT ;  /* 0x000000ac0ecf7246 */ /* 0x000fce00038001cf */
.L_x_6825:
[----:B------:R-:W-:Y:S01]  /*10040*/  FMNMX.FTZ R14, R202, R9, !PT ;  /* 0x00000009ca0e7209 */ /* 0x000fe20007810000 */
[----:B------:R-:W-:Y:S01]  /*10050*/  @!P1 VIADD R201, R201, 0x38860 ;  /* 0x00038860c9c99836 */ /* 0x000fe20000000000 */
        /* <DEDUP_REMOVED lines=32> */
[----:B------:R-:W0:Y:S01]  /*10260*/  SHFL.BFLY PT, R152, R14, 0x2, 0x1f ;  /* 0x0c401f000e987f89 */ /* 0x000e2200000e0000 */
[C---:B------:R-:W-:Y:S02]  /*10270*/  ISETP.LT.OR P5, PT, R207.reuse, 0x11, P5 ;  /* 0x00000011cf00780c */ /* 0x040fe40002fa1670 */
[----:B------:R-:W-:Y:S02]  /*10280*/  ISETP.LT.OR P6, PT, R207, 0x39, P6 ;  /* 0x00000039cf00780c */ /* 0x000fe400037c1670 */
[----:B------:R-:W-:-:S02]  /*10290*/  FSEL R162, R162, -INF , !P5 ;  /* 0xff800000a2a27808 */ /* 0x000fc40006800000 */
[----:B------:R-:W-:Y:S02]  /*102a0*/  ISETP.GT.AND P5, PT, R209, 0x19, P3 ;  /* 0x00000019d100780c */ /* 0x000fe40001fa4270 */
[----:B------:R-:W-:Y:S02]  /*102b0*/  FSEL R182, R182, -INF , !P6 ;  /* 0xff800000b6b67808 */ /* 0x000fe40007000000 */
[----:B------:R-:W-:Y:S02]  /*102c0*/  ISETP.LT.OR P5, PT, R207, 0x1a, P5 ;  /* 0x0000001acf00780c */ /* 0x000fe40002fa1670 */
[----:B------:R-:W-:Y:S02]  /*102d0*/  @!P1 PRMT R201, RZ, 0x654, R201 ;  /* 0x00000654ffc99816 */ /* 0x000fe400000000c9 */
[----:B------:R-:W-:Y:S02]  /*102e0*/  FSEL R167, R167, -INF , !P5 ;  /* 0xff800000a7a77808 */ /* 0x000fe40006800000 */
[----:B------:R-:W-:-:S04]  /*102f0*/  ISETP.GT.AND P5, PT, R209, 0x28, P3 ;  /* 0x00000028d100780c */ /* 0x000fc80001fa4270 */
[----:B------:R-:W-:Y:S02]  /*10300*/  ISETP.LT.OR P5, PT, R207, 0x29, P5 ;  /* 0x00000029cf00780c */ /* 0x000fe40002fa1670 */
[----:B0-----:R-:W-:Y:S01]  /*10310*/  FMNMX.FTZ R152, R14, R152, !PT ;  /* 0x000000980e987209 */ /* 0x001fe20007810000 */
[----:B------:R-:W-:Y:S01]  /*10320*/  IMAD.U32 R14, RZ, RZ, UR41 ;  /* 0x00000029ff0e7e24 */ /* 0x000fe2000f8e00ff */
[----:B------:R-:W-:Y:S02]  /*10330*/  FSEL R174, R174, -INF , !P5 ;  /* 0xff800000aeae7808 */ /* 0x000fe40006800000 */
[----:B------:R-:W-:Y:S01]  /*10340*/  ISETP.GT.AND P5, PT, R209, 0x30, P3 ;  /* 0x00000030d100780c */ /* 0x000fe20001fa4270 */
[----:B------:R-:W0:Y:S03]  /*10350*/  SHFL.BFLY PT, R172, R152, 0x1, 0x1f ;  /* 0x0c201f0098ac7f89 */ /* 0x000e2600000e0000 */
[----:B------:R-:W-:-:S04]  /*10360*/  ISETP.LT.OR P5, PT, R207, 0x31, P5 ;  /* 0x00000031cf00780c */ /* 0x000fc80002fa1670 */
[----:B------:R-:W-:Y:S02]  /*10370*/  FSEL R178, R178, -INF , !P5 ;  /* 0xff800000b2b27808 */ /* 0x000fe40006800000 */
[----:B0-----:R-:W-:-:S04]  /*10380*/  FMNMX.FTZ R172, R152, R172, !PT ;  /* 0x000000ac98ac7209 */ /* 0x001fc80007810000 */
        /* <DEDUP_REMOVED lines=35> */
[----:B------:R-:W0:Y:S01]  /*105c0*/  MUFU.EX2 R9, R9 ;  /* 0x0000000900097308 */ /* 0x000e220000000800 */
[----:B------:R-:W-:Y:S02]  /*105d0*/  ISETP.LT.OR P4, PT, R207, 0x2a, P4 ;  /* 0x0000002acf00780c */ /* 0x000fe40002781670 */
[----:B------:R-:W-:Y:S02]  /*105e0*/  FMNMX.FTZ R170, R158, R170, !PT ;  /* 0x000000aa9eaa7209 */ /* 0x000fe40007810000 */
[----:B------:R-:W-:-:S02]  /*105f0*/  FSEL R175, R175, -INF , !P4 ;  /* 0xff800000afaf7808 */ /* 0x000fc40006000000 */
[----:B------:R-:W-:Y:S01]  /*10600*/  FMNMX.FTZ R170, R159, R170, !PT ;  /* 0x000000aa9faa7209 */ /* 0x000fe20007810000 */
[----:B------:R-:W1:Y:S01]  /*10610*/  MUFU.EX2 R152, R203 ;  /* 0x000000cb00987308 */ /* 0x000e620000000800 */
[----:B------:R-:W-:Y:S02]  /*10620*/  ISETP.GT.AND P4, PT, R209, 0x31, P3 ;  /* 0x00000031d100780c */ /* 0x000fe40001f84270 */
[----:B------:R-:W-:Y:S02]  /*10630*/  FMNMX.FTZ R170, R162, R170, !PT ;  /* 0x000000aaa2aa7209 */ /* 0x000fe40007810000 */
[----:B------:R-:W-:Y:S02]  /*10640*/  ISETP.LT.OR P4, PT, R207, 0x32, P4 ;  /* 0x00000032cf00780c */ /* 0x000fe40002781670 */
[----:B------:R-:W-:Y:S01]  /*10650*/  FMNMX.FTZ R170, R163, R170, !PT ;  /* 0x000000aaa3aa7209 */ /* 0x000fe20007810000 */
[----:B------:R-:W2:Y:S01]  /*10660*/  MUFU.EX2 R156, R156 ;  /* 0x0000009c009c7308 */ /* 0x000ea20000000800 */
[----:B------:R-:W-:Y:S01]  /*10670*/  ISETP.GT.AND P3, PT, R209, 0x39, P3 ;  /* 0x00000039d100780c */ /* 0x000fe20001f64270 */
[----:B0-----:R-:W-:Y:S01]  /*10680*/  FFMA.FTZ R0, R9, R0, R202 ;  /* 0x0000000009007223 */ /* 0x001fe200000100ca */
[----:B------:R-:W-:Y:S01]  /*10690*/  FMNMX.FTZ R170, R166, R170, !PT ;  /* 0x000000aaa6aa7209 */ /* 0x000fe20007810000 */
[-C--:B------:R-:W-:Y:S01]  /*106a0*/  FMUL.FTZ R24, R24, R9.reuse ;  /* 0x0000000918187220 */ /* 0x080fe20000410000 */
[----:B------:R-:W-:Y:S01]  /*106b0*/  FSEL R179, R179, -INF , !P4 ;  /* 0xff800000b3b37808 */ /* 0x000fe20006000000 */
[-C--:B------:R-:W-:Y:S01]  /*106c0*/  FMUL.FTZ R25, R25, R9.reuse ;  /* 0x0000000919197220 */ /* 0x080fe20000410000 */
[----:B------:R-:W-:Y:S01]  /*106d0*/  FMNMX.FTZ R170, R167, R170, !PT ;  /* 0x000000aaa7aa7209 */ /* 0x000fe20007810000 */
[----:B------:R-:W0:Y:S01]  /*106e0*/  MUFU.EX2 R157, R157 ;  /* 0x0000009d009d7308 */ /* 0x000e220000000800 */
[----:B------:R-:W-:Y:S01]  /*106f0*/  ISETP.LT.OR P3, PT, R207, 0x3a, P3 ;  /* 0x0000003acf00780c */ /* 0x000fe20001f61670 */
[----:B-1----:R-:W-:Y:S01]  /*10700*/  FADD.FTZ R0, R152, R0 ;  /* 0x0000000098007221 */ /* 0x002fe20000010000 */
[----:B------:R-:W-:Y:S01]  /*10710*/  FMNMX.FTZ R170, R153, R170, !PT ;  /* 0x000000aa99aa7209 */ /* 0x000fe20007810000 */
[-C--:B------:R-:W-:Y:S01]  /*10720*/  FMUL.FTZ R28, R28, R9.reuse ;  /* 0x000000091c1c7220 */ /* 0x080fe20000410000 */
[----:B------:R-:W-:Y:S01]  /*10730*/  FSEL R183, R183, -INF , !P3 ;  /* 0xff800000b7b77808 */ /* 0x000fe20005800000 */
[-C--:B------:R-:W-:Y:S01]  /*10740*/  FMUL.FTZ R29, R29, R9.reuse ;  /* 0x000000091d1d7220 */ /* 0x080fe20000410000 */
[----:B------:R-:W-:Y:S01]  /*10750*/  FMNMX.FTZ R170, R171, R170, !PT ;  /* 0x000000aaabaa7209 */ /* 0x000fe20007810000 */
[----:B------:R-:W1:Y:S01]  /*10760*/  MUFU.EX2 R160, R160 ;  /* 0x000000a000a07308 */ /* 0x000e620000000800 */
[----:B------:R-:W-:Y:S01]  /*10770*/  F2FP.BF16.F32.PACK_AB R152, R152, R202 ;  /* 0x000000ca9898723e */ /* 0x000fe200000010ff */
[----:B--2---:R-:W-:Y:S01]  /*10780*/  FADD.FTZ R0, R156, R0 ;  /* 0x000000009c007221 */ /* 0x004fe20000010000 */
[----:B------:R-:W-:Y:S01]  /*10790*/  FMNMX.FTZ R170, R174, R170, !PT ;  /* 0x000000aaaeaa7209 */ /* 0x000fe20007810000 */
[-C--:B------:R-:W-:Y:S01]  /*107a0*/  FMUL.FTZ R32, R32, R9.reuse ;  /* 0x0000000920207220 */ /* 0x080fe20000410000 */
[-C--:B------:R-:W-:Y:S01]  /*107b0*/  FMUL.FTZ R33, R33, R9.reuse ;  /* 0x0000000921217220 */ /* 0x080fe20000410000 */
[-C--:B------:R-:W-:Y:S01]  /*107c0*/  FMUL.FTZ R36, R36, R9.reuse ;  /* 0x0000000924247220 */ /* 0x080fe20000410000 */
[----:B------:R-:W-:Y:S01]  /*107d0*/  FMNMX.FTZ R170, R175, R170, !PT ;  /* 0x000000aaafaa7209 */ /* 0x000fe20007810000 */
[----:B------:R-:W2:Y:S01]  /*107e0*/  MUFU.EX2 R161, R161 ;  /* 0x000000a100a17308 */ /* 0x000ea20000000800 */
[----:B0-----:R-:W-:Y:S01]  /*107f0*/  FADD.FTZ R0, R157, R0 ;  /* 0x000000009d007221 */ /* 0x001fe20000010000 */
[-C--:B------:R-:W-:Y:S01]  /*10800*/  FMUL.FTZ R37, R37, R9.reuse ;  /* 0x0000000925257220 */ /* 0x080fe20000410000 */
[----:B------:R-:W-:Y:S01]  /*10810*/  FMNMX.FTZ R170, R178, R170, !PT ;  /* 0x000000aab2aa7209 */ /* 0x000fe20007810000 */
[-C--:B------:R-:W-:Y:S01]  /*10820*/  FMUL.FTZ R40, R40, R9.reuse ;  /* 0x0000000928287220 */ /* 0x080fe20000410000 */
[-C--:B------:R-:W-:Y:S01]  /*10830*/  FMUL.FTZ R41, R41, R9.reuse ;  /* 0x0000000929297220 */ /* 0x080fe20000410000 */
[-C--:B------:R-:W-:Y:S01]  /*10840*/  FMUL.FTZ R44, R44, R9.reuse ;  /* 0x000000092c2c7220 */ /* 0x080fe20000410000 */
[----:B------:R-:W-:Y:S01]  /*10850*/  FMNMX.FTZ R170, R179, R170, !PT ;  /* 0x000000aab3aa7209 */ /* 0x000fe20007810000 */
[----:B------:R-:W0:Y:S01]  /*10860*/  MUFU.EX2 R164, R164 ;  /* 0x000000a400a47308 */ /* 0x000e220000000800 */
[----:B-1----:R-:W-:Y:S01]  /*10870*/  FADD.FTZ R0, R160, R0 ;  /* 0x00000000a0007221 */ /* 0x002fe20000010000 */
[-C--:B------:R-:W-:Y:S01]  /*10880*/  FMUL.FTZ R45, R45, R9.reuse ;  /* 0x000000092d2d7220 */ /* 0x080fe20000410000 */
[----:B------:R-:W-:Y:S01]  /*10890*/  FMNMX.FTZ R170, R182, R170, !PT ;  /* 0x000000aab6aa7209 */ /* 0x000fe20007810000 */
[-C--:B------:R-:W-:Y:S01]  /*108a0*/  FMUL.FTZ R48, R48, R9.reuse ;  /* 0x0000000930307220 */ /* 0x080fe20000410000 */
[-C--:B------:R-:W-:Y:S01]  /*108b0*/  FMUL.FTZ R49, R49, R9.reuse ;  /* 0x0000000931317220 */ /* 0x080fe20000410000 */
[-C--:B------:R-:W-:Y:S01]  /*108c0*/  FMUL.FTZ R52, R52, R9.reuse ;  /* 0x0000000934347220 */ /* 0x080fe20000410000 */
[----:B------:R-:W-:Y:S01]  /*108d0*/  FMNMX.FTZ R170, R183, R170, !PT ;  /* 0x000000aab7aa7209 */ /* 0x000fe20007810000 */
[----:B------:R-:W1:Y:S01]  /*108e0*/  MUFU.EX2 R165, R165 ;  /* 0x000000a500a57308 */ /* 0x000e620000000800 */
[----:B--2---:R-:W-:Y:S01]  /*108f0*/  FADD.FTZ R0, R161, R0 ;  /* 0x00000000a1007221 */ /* 0x004fe20000010000 */
[-C--:B------:R-:W-:Y:S01]  /*10900*/  FMUL.FTZ R53, R53, R9.reuse ;  /* 0x0000000935357220 */ /* 0x080fe20000410000 */
[-C--:B------:R-:W-:Y:S01]  /*10910*/  FMUL.FTZ R56, R56, R9.reuse ;  /* 0x0000000938387220 */ /* 0x080fe20000410000 */
[----:B------:R-:W2:Y:S01]  /*10920*/  SHFL.BFLY PT, R202, R170, 0x2, 0x1f ;  /* 0x0c401f00aaca7f89 */ /* 0x000ea200000e0000 */
[-C--:B------:R-:W-:Y:S01]  /*10930*/  FMUL.FTZ R57, R57, R9.reuse ;  /* 0x0000000939397220 */ /* 0x080fe20000410000 */
[-C--:B------:R-:W-:Y:S01]  /*10940*/  FMUL.FTZ R60, R60, R9.reuse ;  /* 0x000000093c3c7220 */ /* 0x080fe20000410000 */
[-C--:B------:R-:W-:Y:S01]  /*10950*/  FMUL.FTZ R61, R61, R9.reuse ;  /* 0x000000093d3d7220 */ /* 0x080fe20000410000 */
[----:B------:R3:W-:Y:S01]  /*10960*/  MUFU.EX2 R203, R169 ;  /* 0x000000a900cb7308 */ /* 0x0007e20000000800 */
[----:B0-----:R-:W-:Y:S01]  /*10970*/  FADD.FTZ R0, R164, R0 ;  /* 0x00000000a4007221 */ /* 0x001fe20000010000 */
[-C--:B------:R-:W-:Y:S01]  /*10980*/  FMUL.FTZ R64, R64, R9.reuse ;  /* 0x0000000940407220 */ /* 0x080fe20000410000 */
[-C--:B------:R-:W-:Y:S01]  /*10990*/  FMUL.FTZ R65, R65, R9.reuse ;  /* 0x0000000941417220 */ /* 0x080fe20000410000 */
[-C--:B------:R-:W-:Y:S01]  /*109a0*/  FMUL.FTZ R68, R68, R9.reuse ;  /* 0x0000000944447220 */ /* 0x080fe20000410000 */
[-C--:B------:R-:W-:Y:S01]  /*109b0*/  FMUL.FTZ R69, R69, R9.reuse ;  /* 0x0000000945457220 */ /* 0x080fe20000410000 */
[-C--:B------:R-:W-:Y:S01]  /*109c0*/  FMUL.FTZ R72, R72, R9.reuse ;  /* 0x0000000948487220 */ /* 0x080fe20000410000 */
[----:B------:R-:W-:Y:S01]  /*109d0*/  FMUL.FTZ R73, R73, R9 ;  /* 0x0000000949497220 */ /* 0x000fe20000410000 */
[----:B------:R-:W-:Y:S01]  /*109e0*/  MUFU.EX2 R230, R230 ;  /* 0x000000e600e67308 */ /* 0x000fe20000000800 */
[----:B-1----:R-:W-:Y:S01]  /*109f0*/  FADD.FTZ R0, R165, R0 ;  /* 0x00000000a5007221 */ /* 0x002fe20000010000 */
[----:B---3--:R-:W-:-:S02]  /*10a00*/  IMAD.MOV.U32 R169, RZ, RZ, 0x40000040 ;  /* 0x40000040ffa97424 */ /* 0x008fc400078e00ff */
[-C--:B------:R-:W-:Y:S01]  /*10a10*/  FMUL.FTZ R76, R76, R9.reuse ;  /* 0x000000094c4c7220 */ /* 0x080fe20000410000 */
[-C--:B------:R-:W-:Y:S01]  /*10a20*/  FMUL.FTZ R77, R77, R9.reuse ;  /* 0x000000094d4d7220 */ /* 0x080fe20000410000 */
[-C--:B------:R-:W-:Y:S01]  /*10a30*/  FMUL.FTZ R80, R80, R9.reuse ;  /* 0x0000000950507220 */ /* 0x080fe20000410000 */
[-C--:B------:R-:W-:Y:S01]  /*10a40*/  FMUL.FTZ R81, R81, R9.reuse ;  /* 0x0000000951517220 */ /* 0x080fe20000410000 */
[----:B------:R-:W-:Y:S01]  /*10a50*/  R2UR UR7, R169 ;  /* 0x00000000a90772ca */ /* 0x000fe200000e0000 */
[----:B------:R-:W-:Y:S01]  /*10a60*/  MUFU.EX2 R173, R173 ;  /* 0x000000ad00ad7308 */ /* 0x000fe20000000800 */
[-C--:B------:R-:W-:Y:S01]  /*10a70*/  FMUL.FTZ R84, R84, R9.reuse ;  /* 0x0000000954547220 */ /* 0x080fe20000410000 */
[-C--:B------:R-:W-:Y:S01]  /*10a80*/  FMUL.FTZ R85, R85, R9.reuse ;  /* 0x0000000955557220 */ /* 0x080fe20000410000 */
[-C--:B------:R-:W-:Y:S01]  /*10a90*/  FMUL.FTZ R88, R88, R9.reuse ;  /* 0x0000000958587220 */ /* 0x080fe20000410000 */
[----:B--2---:R-:W-:Y:S01]  /*10aa0*/  FMNMX.FTZ R170, R170, R202, !PT ;  /* 0x000000caaaaa7209 */ /* 0x004fe20007810000 */
[-C--:B------:R-:W-:Y:S01]  /*10ab0*/  FMUL.FTZ R89, R89, R9.reuse ;  /* 0x0000000959597220 */ /* 0x080fe20000410000 */
[-C--:B------:R-:W-:Y:S01]  /*10ac0*/  FMUL.FTZ R92, R92, R9.reuse ;  /* 0x000000095c5c7220 */ /* 0x080fe20000410000 */
[-C--:B------:R-:W-:Y:S01]  /*10ad0*/  FMUL.FTZ R93, R93, R9.reuse ;  /* 0x000000095d5d7220 */ /* 0x080fe20000410000 */
[----:B------:R-:W-:Y:S01]  /*10ae0*/  MUFU.EX2 R176, R176 ;  /* 0x000000b000b07308 */ /* 0x000fe20000000800 */
[----:B------:R-:W0:Y:S01]  /*10af0*/  SHFL.BFLY PT, R202, R170, 0x1, 0x1f ;  /* 0x0c201f00aaca7f89 */ /* 0x000e2200000e0000 */
        /* <DEDUP_REMOVED lines=23> */
[----:B0-----:R-:W-:Y:S01]  /*10c70*/  FMNMX.FTZ R170, R170, R202, !PT ;  /* 0x000000caaaaa7209 */ /* 0x001fe20007810000 */
[----:B------:R-:W-:-:S02]  /*10c80*/  IMAD.MOV R202, RZ, RZ, -R197 ;  /* 0x000000ffffca7224 */ /* 0x000fc400078e0ac5 */
[-C--:B------:R-:W-:Y:S01]  /*10c90*/  FMUL.FTZ R137, R137, R9.reuse ;  /* 0x0000000989897220 */ /* 0x080fe20000410000 */
[-C--:B------:R-:W-:Y:S01]  /*10ca0*/  FMUL.FTZ R140, R140, R9.reuse ;  /* 0x000000098c8c7220 */ /* 0x080fe20000410000 */
[----:B------:R-:W-:Y:S01]  /*10cb0*/  FSETP.NEU.FTZ.AND P4, PT, R170, -INF , PT ;  /* 0xff800000aa00780b */ /* 0x000fe20003f9d000 */
[-C--:B------:R-:W-:Y:S01]  /*10cc0*/  FMUL.FTZ R141, R141, R9.reuse ;  /* 0x000000098d8d7220 */ /* 0x080fe20000410000 */
[----:B------:R-:W-:Y:S01]  /*10cd0*/  ISETP.NE.AND P3, PT, R185, R202, PT ;  /* 0x000000cab900720c */ /* 0x000fe20003f65270 */
[-C--:B------:R-:W-:Y:S01]  /*10ce0*/  FMUL.FTZ R144, R144, R9.reuse ;  /* 0x0000000990907220 */ /* 0x080fe20000410000 */
[----:B------:R0:W1:Y:S01]  /*10cf0*/  MUFU.EX2 R202, R168 ;  /* 0x000000a800ca7308 */ /* 0x0000620000000800 */
[-C--:B------:R-:W-:Y:S01]  /*10d00*/  FMUL.FTZ R145, R145, R9.reuse ;  /* 0x0000000991917220 */ /* 0x080fe20000410000 */
[-C--:B------:R-:W-:Y:S01]  /*10d10*/  FMUL.FTZ R148, R148, R9.reuse ;  /* 0x0000000994947220 */ /* 0x080fe20000410000 */
[----:B------:R-:W-:Y:S01]  /*10d20*/  FMUL.FTZ R149, R149, R9 ;  /* 0x0000000995957220 */ /* 0x000fe20000410000 */
[----:B0-----:R-:W-:-:S07]  /*10d30*/  FSEL R168, R170, RZ, P4 ;  /* 0x000000ffaaa87208 */ /* 0x001fce0002000000 */
[----:B------:R-:W-:Y:S02]  /*10d40*/  @!P3 IMAD R19, R19, 0x40, R194 ;  /* 0x000000401313b824 */ /* 0x000fe400078e02c2 */
[----:B------:R-:W-:Y:S02]  /*10d50*/  FADD.FTZ R168, -R168, R20 ;  /* 0x00000014a8a87221 */ /* 0x000fe40000010100 */
[----:B------:R-:W-:Y:S02]  /*10d60*/  @!P3 IMAD R19, R19, 0x4, R18 ;  /* 0x000000041313b824 */ /* 0x000fe400078e0212 */
[----:B-1----:R-:W-:Y:S01]  /*10d70*/  FADD.FTZ R0, R202, R0 ;  /* 0x00000000ca007221 */ /* 0x002fe20000010000 */
[-C--:B------:R-:W-:Y:S01]  /*10d80*/  FMUL.FTZ R20, R168, R14.reuse ;  /* 0x0000000ea8147220 */ /* 0x080fe20000410000 */
[----:B------:R-:W-:Y:S01]  /*10d90*/  FMUL.FTZ R168, R170, R14 ;  /* 0x0000000eaaa87220 */ /* 0x000fe20000410000 */
[----:B------:R-:W-:Y:S01]  /*10da0*/  @!P3 STS [R19+0x38400], R9 ;  /* 0x038400091300b388 */ /* 0x000fe20000000800 */
[----:B------:R-:W-:-:S03]  /*10db0*/  FADD.FTZ R0, R203, R0 ;  /* 0x00000000cb007221 */ /* 0x000fc60000010000 */
[----:B------:R-:W0:Y:S01]  /*10dc0*/  MUFU.EX2 R20, R20 ;  /* 0x0000001400147308 */ /* 0x000e220000000800 */
[----:B------:R-:W-:Y:S01]  /*10dd0*/  FSEL R168, R168, RZ, P4 ;  /* 0x000000ffa8a87208 */ /* 0x000fe20002000000 */
[----:B------:R-:W-:-:S04]  /*10de0*/  FADD.FTZ R0, R230, R0 ;  /* 0x00000000e6007221 */ /* 0x000fc80000010000 */
[----:B------:R-:W-:Y:S01]  /*10df0*/  FADD.FTZ R0, R173, R0 ;  /* 0x00000000ad007221 */ /* 0x000fe20000010000 */
        /* <DEDUP_REMOVED lines=10> */
[----:B0-----:R0:W-:Y:S01]  /*10ea0*/  @!P3 STS [R19+0x38420], R20 ;  /* 0x038420141300b388 */ /* 0x0011e20000000800 */
[-CC-:B------:R-:W-:Y:S01]  /*10eb0*/  FFMA.FTZ R178, R178, R14.reuse, -R168.reuse ;  /* 0x0000000eb2b27223 */ /* 0x180fe200000108a8 */
[-CC-:B------:R-:W-:Y:S01]  /*10ec0*/  FFMA.FTZ R205, R179, R14.reuse, -R168.reuse ;  /* 0x0000000eb3cd7223 */ /* 0x180fe200000108a8 */
[-CC-:B------:R-:W-:Y:S01]  /*10ed0*/  FFMA.FTZ R182, R182, R14.reuse, -R168.reuse ;  /* 0x0000000eb6b67223 */ /* 0x180fe200000108a8 */
[-C--:B------:R-:W-:Y:S01]  /*10ee0*/  FFMA.FTZ R183, R183, R14.reuse, -R168 ;  /* 0x0000000eb7b77223 */ /* 0x080fe200000108a8 */
[----:B------:R-:W-:Y:S01]  /*10ef0*/  FADD.FTZ R0, R176, R0 ;  /* 0x00000000b0007221 */ /* 0x000fe20000010000 */
[----:B------:R-:W-:Y:S01]  /*10f00*/  FFMA.FTZ R153, R153, R14, -R168 ;  /* 0x0000000e99997223 */ /* 0x000fe200000108a8 */
[----:B------:R1:W-:Y:S01]  /*10f10*/  MUFU.EX2 R179, R158 ;  /* 0x0000009e00b37308 */ /* 0x0003e20000000800 */
[----:B------:R-:W-:Y:S01]  /*10f20*/  FMUL.FTZ R26, R26, R20 ;  /* 0x000000141a1a7220 */ /* 0x000fe20000410000 */
[----:B------:R-:W-:Y:S01]  /*10f30*/  FADD.FTZ R0, R177, R0 ;  /* 0x00000000b1007221 */ /* 0x000fe20000010000 */
[----:B0-----:R-:W-:Y:S01]  /*10f40*/  FFMA.FTZ R19, R166, R14, -R168 ;  /* 0x0000000ea6137223 */ /* 0x001fe200000108a8 */
[----:B------:R-:W-:-:S02]  /*10f50*/  IMAD R168, R200, 0x1000, R193 ;  /* 0x00001000c8a87824 */ /* 0x000fc400078e02c1 */
[-C--:B------:R-:W-:Y:S01]  /*10f60*/  FMUL.FTZ R27, R27, R20.reuse ;  /* 0x000000141b1b7220 */ /* 0x080fe20000410000 */
[-C--:B------:R-:W-:Y:S01]  /*10f70*/  FMUL.FTZ R30, R30, R20.reuse ;  /* 0x000000141e1e7220 */ /* 0x080fe20000410000 */
[----:B------:R-:W-:Y:S01]  /*10f80*/  FMUL.FTZ R31, R31, R20 ;  /* 0x000000141f1f7220 */ /* 0x000fe20000410000 */
[----:B------:R-:W0:Y:S01]  /*10f90*/  MUFU.EX2 R166, R180 ;  /* 0x000000b400a67308 */ /* 0x000e220000000800 */
[----:B-1----:R-:W-:Y:S01]  /*10fa0*/  F2FP.BF16.F32.PACK_AB R158, R165, R164 ;  /* 0x000000a4a59e723e */ /* 0x002fe200000010ff */
[----:B------:R-:W-:Y:S01]  /*10fb0*/  FMUL.FTZ R34, R34, R20 ;  /* 0x0000001422227220 */ /* 0x000fe20000410000 */
[----:B------:R-:W-:Y:S01]  /*10fc0*/  F2FP.BF16.F32.PACK_AB R164, R177, R176 ;  /* 0x000000b0b1a4723e */ /* 0x000fe200000010ff */
[-C--:B------:R-:W-:Y:S01]  /*10fd0*/  FMUL.FTZ R35, R35, R20.reuse ;  /* 0x0000001423237220 */ /* 0x080fe20000410000 */
[----:B------:R-:W-:Y:S01]  /*10fe0*/  R2UR UR6, R168 ;  /* 0x00000000a80672ca */ /* 0x000fe200000e0000 */
        /* <DEDUP_REMOVED lines=10> */
[----:B------:R2:W-:Y:S01]  /*11090*/  MUFU.EX2 R206, R154 ;  /* 0x0000009a00ce7308 */ /* 0x0005e20000000800 */
[----:B-1----:R-:W-:Y:S01]  /*110a0*/  F2FP.BF16.F32.PACK_AB R162, R173, R230 ;  /* 0x000000e6ada2723e */ /* 0x002fe200000010ff */
[----:B0-----:R-:W-:Y:S01]  /*110b0*/  FADD.FTZ R0, R166, R0 ;  /* 0x00000000a6007221 */ /* 0x001fe20000010000 */
[----:B------:R-:W-:Y:S01]  /*110c0*/  F2FP.BF16.F32.PACK_AB R166, R169, R166 ;  /* 0x000000a6a9a6723e */ /* 0x000fe200000010ff */
[-C--:B------:R-:W-:Y:S01]  /*110d0*/  FMUL.FTZ R55, R55, R20.reuse ;  /* 0x0000001437377220 */ /* 0x080fe20000410000 */
[-C--:B------:R-:W-:Y:S01]  /*110e0*/  FMUL.FTZ R58, R58, R20.reuse ;  /* 0x000000143a3a7220 */ /* 0x080fe20000410000 */
[-C--:B------:R-:W-:Y:S01]  /*110f0*/  FMUL.FTZ R59, R59, R20.reuse ;  /* 0x000000143b3b7220 */ /* 0x080fe20000410000 */
[----:B------:R-:W-:Y:S01]  /*11100*/  FMUL.FTZ R62, R62, R20 ;  /* 0x000000143e3e7220 */ /* 0x000fe20000410000 */
[----:B------:R-:W-:Y:S01]  /*11110*/  MUFU.EX2 R174, R155 ;  /* 0x0000009b00ae7308 */ /* 0x000fe20000000800 */
[----:B--2---:R-:W-:Y:S01]  /*11120*/  F2FP.BF16.F32.PACK_AB R154, R157, R156 ;  /* 0x0000009c9d9a723e */ /* 0x004fe200000010ff */
[----:B------:R-:W-:Y:S01]  /*11130*/  FMUL.FTZ R63, R63, R20 ;  /* 0x000000143f3f7220 */ /* 0x000fe20000410000 */
[----:B------:R-:W-:Y:S01]  /*11140*/  F2FP.BF16.F32.PACK_AB R156, R161, R160 ;  /* 0x000000a0a19c723e */ /* 0x000fe200000010ff */
[----:B------:R-:W-:Y:S01]  /*11150*/  FMUL.FTZ R66, R66, R20 ;  /* 0x0000001442427220 */ /* 0x000fe20000410000 */
[----:B------:R-:W-:Y:S01]  /*11160*/  F2FP.BF16.F32.PACK_AB R160, R203, R202 ;  /* 0x000000cacba0723e */ /* 0x000fe200000010ff */
        /* <DEDUP_REMOVED lines=43> */
[----:B-1----:R-:W-:Y:S01]  /*11420*/  F2FP.BF16.F32.PACK_AB R153, R174, R206 ;  /* 0x000000ceae99723e */ /* 0x002fe200000010ff */
[----:B------:R-:W-:Y:S01]  /*11430*/  BAR.SYNC.DEFER_BLOCKING 0xf, 0x100 ;  /* 0x03c4000000007b1d */ /* 0x000fe20000010000 */
        /* <DEDUP_REMOVED lines=9> */
[----:B------:R-:W-:Y:S01]  /*114d0*/  FMUL.FTZ R151, R151, R20 ;  /* 0x0000001497977220 */ /* 0x000fe20000410000 */
[----:B------:R-:W-:Y:S01]  /*114e0*/  FFMA.FTZ R202, R20, R8, R206 ;  /* 0x0000000814ca7223 */ /* 0x000fe200000100ce */
[----:B------:R-:W-:-:S02]  /*114f0*/  VIADD R8, R168, 0x80 ;  /* 0x00000080a8087836 */ /* 0x000fc40000000000 */
[----:B------:R-:W-:Y:S01]  /*11500*/  FADD.FTZ R0, R169, R0 ;  /* 0x00000000a9007221 */ /* 0x000fe20000010000 */
[----:B------:R-:W0:Y:S01]  /*11510*/  MUFU.EX2 R175, R175 ;  /* 0x000000af00af7308 */ /* 0x000e220000000800 */
[----:B--2---:R-:W-:Y:S01]  /*11520*/  F2FP.BF16.F32.PACK_AB R161, R171, R177 ;  /* 0x000000b1aba1723e */ /* 0x004fe200000010ff */
[----:B------:R-:W-:Y:S02]  /*11530*/  IMAD.MOV.U32 R9, RZ, RZ, 0x40000040 ;  /* 0x40000040ff097424 */ /* 0x000fe400078e00ff */
[----:B------:R-:W-:Y:S01]  /*11540*/  FADD.FTZ R202, R174, R202 ;  /* 0x000000caaeca7221 */ /* 0x000fe20000010000 */
[----:B------:R-:W-:Y:S01]  /*11550*/  IMAD.MOV.U32 R169, RZ, RZ, 0x40000040 ;  /* 0x40000040ffa97424 */ /* 0x000fe200078e00ff */
[----:B------:R-:W-:Y:S01]  /*11560*/  ISETP.GT.AND P3, PT, R15, R208, PT ;  /* 0x000000d00f00720c */ /* 0x000fe20003f64270 */
[----:B------:R-:W-:Y:S02]  /*11570*/  IMAD.MOV.U32 R20, RZ, RZ, R170 ;  /* 0x000000ffff147224 */ /* 0x000fe400078e00aa */
[----:B------:R-:W-:Y:S01]  /*11580*/  FADD.FTZ R179, R179, R202 ;  /* 0x000000cab3b37221 */ /* 0x000fe20000010000 */
[----:B------:R-:W-:Y:S01]  /*11590*/  MUFU.EX2 R178, R178 ;  /* 0x000000b200b27308 */ /* 0x000fe20000000800 */
[----:B------:R1:W-:Y:S02]  /*115a0*/  STSM.16.M88.4 [R198+0x36400], R152 ;  /* 0x03640098c6007844 */ /* 0x0003e40000000200 */
[----:B------:R-:W-:-:S02]  /*115b0*/  FADD.FTZ R180, R180, R179 ;  /* 0x000000b3b4b47221 */ /* 0x000fc40000010000 */
[----:B------:R2:W-:Y:S02]  /*115c0*/  STSM.16.M88.4 [R211], R156 ;  /* 0x0000009cd3007844 */ /* 0x0005e40000000200 */
[----:B------:R-:W-:Y:S01]  /*115d0*/  FADD.FTZ R180, R181, R180 ;  /* 0x000000b4b5b47221 */ /* 0x000fe20000010000 */
[----:B------:R-:W3:Y:S01]  /*115e0*/  MUFU.EX2 R205, R205 ;  /* 0x000000cd00cd7308 */ /* 0x000ee20000000800 */
[----:B0-----:R-:W-:Y:S02]  /*115f0*/  F2FP.BF16.F32.PACK_AB R163, R175, R204 ;  /* 0x000000ccafa3723e */ /* 0x001fe400000010ff */
[----:B------:R-:W-:-:S03]  /*11600*/  FADD.FTZ R180, R173, R180 ;  /* 0x000000b4adb47221 */ /* 0x000fc60000010000 */
[----:B------:R2:W-:Y:S01]  /*11610*/  STSM.16.M88.4 [R199], R160 ;  /* 0x000000a0c7007844 */ /* 0x0005e20000000200 */
[----:B------:R-:W-:Y:S01]  /*11620*/  FADD.FTZ R19, R19, R180 ;  /* 0x000000b413137221 */ /* 0x000fe20000010000 */
[----:B------:R-:W-:Y:S03]  /*11630*/  MUFU.EX2 R182, R182 ;  /* 0x000000b600b67308 */ /* 0x000fe60000000800 */
[----:B------:R-:W-:Y:S01]  /*11640*/  FADD.FTZ R176, R176, R19 ;  /* 0x00000013b0b07221 */ /* 0x000fe20000010000 */
[----:B------:R-:W-:-:S03]  /*11650*/  IMAD.MOV.U32 R19, RZ, RZ, R200 ;  /* 0x000000ffff137224 */ /* 0x000fc600078e00c8 */
[----:B------:R-:W-:Y:S01]  /*11660*/  FADD.FTZ R176, R177, R176 ;  /* 0x000000b0b1b07221 */ /* 0x000fe20000010000 */
[----:B------:R-:W0:Y:S01]  /*11670*/  MUFU.EX2 R183, R183 ;  /* 0x000000b700b77308 */ /* 0x000e220000000800 */
[----:B---3--:R-:W-:Y:S02]  /*11680*/  F2FP.BF16.F32.PACK_AB R165, R205, R178 ;  /* 0x000000b2cda5723e */ /* 0x008fe400000010ff */
[----:B------:R-:W-:-:S04]  /*11690*/  FADD.FTZ R171, R171, R176 ;  /* 0x000000b0abab7221 */ /* 0x000fc80000010000 */
[----:B------:R-:W-:-:S04]  /*116a0*/  FADD.FTZ R204, R204, R171 ;  /* 0x000000abcccc7221 */ /* 0x000fc80000010000 */
[----:B------:R-:W-:-:S04]  /*116b0*/  FADD.FTZ R175, R175, R204 ;  /* 0x000000ccafaf7221 */ /* 0x000fc80000010000 */
[----:B------:R-:W-:Y:S01]  /*116c0*/  FADD.FTZ R178, R178, R175 ;  /* 0x000000afb2b27221 */ /* 0x000fe20000010000 */
[----:B0-----:R-:W-:-:S03]  /*116d0*/  F2FP.BF16.F32.PACK_AB R167, R183, R182 ;  /* 0x000000b6b7a7723e */ /* 0x001fc600000010ff */
[----:B------:R-:W-:Y:S02]  /*116e0*/  FADD.FTZ R205, R205, R178 ;  /* 0x000000b2cdcd7221 */ /* 0x000fe40000010000 */
[----:B------:R2:W-:Y:S01]  /*116f0*/  STSM.16.M88.4 [R210], R164 ;  /* 0x000000a4d2007844 */ /* 0x0005e20000000200 */
[----:B------:R-:W-:-:S06]  /*11700*/  WARPGROUP.ARRIVE ;  /* 0x00000000000079c5 */ /* 0x000fcc0000000000 */
[----:B------:R-:W-:Y:S01]  /*11710*/  HGMMA.64x256x16.F32.BF16 R24, R152, gdesc[UR4].tnspB, R24, gsb0 ;  /* 0x43e0000498187df0 */ /* 0x000fe20008001818 */
[----:B------:R-:W-:Y:S01]  /*11720*/  R2UR UR6, R8 ;  /* 0x00000000080672ca */ /* 0x000fe200000e0000 */
[C---:B------:R-:W-:Y:S01]  /*11730*/  VIADD R8, R168.reuse, 0x100 ;  /* 0x00000100a8087836 */ /* 0x040fe20000000000 */
[----:B------:R-:W-:Y:S01]  /*11740*/  R2UR UR7, R9 ;  /* 0x00000000090772ca */ /* 0x000fe200000e0000 */
[----:B------:R-:W-:Y:S02]  /*11750*/  IMAD.MOV.U32 R9, RZ, RZ, 0x40000040 ;  /* 0x40000040ff097424 */ /* 0x000fe400078e00ff */
[----:B------:R-:W-:Y:S01]  /*11760*/  VIADD R168, R168, 0x180 ;  /* 0x00000180a8a87836 */ /* 0x000fe20000000000 */
[----:B------:R-:W-:Y:S02]  /*11770*/  WARPGROUP.DEPBAR.LE gsb0, 0x0 ;  /* 0x00008000000079c5 */ /* 0x000fe40000010000 */
[----:B------:R-:W-:Y:S01]  /*11780*/  WARPGROUP.ARRIVE ;  /* 0x00000000000079c5 */ /* 0x000fe20000000000 */
[----:B-1----:R-:W-:-:S04]  /*11790*/  VIADD R152, R15, 0xffffffff ;  /* 0xffffffff0f987836 */ /* 0x002fc80000000000 */
[----:B------:R-:W-:-:S14]  /*117a0*/  IMAD.MOV.U32 R15, RZ, RZ, R152 ;  /* 0x000000ffff0f7224 */ /* 0x000fdc00078e0098 */
[----:B------:R-:W-:Y:S01]  /*117b0*/  HGMMA.64x256x16.F32.BF16 R24, R156, gdesc[UR4].tnspB, R24, gsb0 ;  /* 0x43e000049c187df0 */ /* 0x000fe20008001818 */
[----:B------:R-:W-:Y:S01]  /*117c0*/  R2UR UR6, R8 ;  /* 0x00000000080672ca */ /* 0x000fe200000e0000 */
[----:B------:R-:W-:Y:S01]  /*117d0*/  FADD.FTZ R8, R182, R205 ;  /* 0x000000cdb6087221 */ /* 0x000fe20000010000 */
[----:B------:R-:W-:Y:S01]  /*117e0*/  R2UR UR7, R9 ;  /* 0x00000000090772ca */ /* 0x000fe200000e0000 */
[----:B------:R-:W-:Y:S02]  /*117f0*/  IMAD.MOV.U32 R9, RZ, RZ, R172 ;  /* 0x000000ffff097224 */ /* 0x000fe400078e00ac */
[----:B------:R-:W-:Y:S01]  /*11800*/  FADD.FTZ R8, R183, R8 ;  /* 0x00000008b7087221 */ /* 0x000fe20000010000 */
[----:B------:R-:W-:Y:S02]  /*11810*/  WARPGROUP.DEPBAR.LE gsb0, 0x0 ;  /* 0x00008000000079c5 */ /* 0x000fe40000010000 */
[----:B------:R-:W-:-:S15]  /*11820*/  WARPGROUP.ARRIVE ;  /* 0x00000000000079c5 */ /* 0x000fde0000000000 */
[----:B------:R-:W-:-:S04]  /*11830*/  NOP ;  /* 0x0000000000007918 */ /* 0x000fc80000000000 */
        /* <DEDUP_REMOVED lines=19> */
.L_x_6810:
[----:B------:R-:W-:Y:S02]  /*11970*/  IMAD.MOV.U32 R20, RZ, RZ, R170 ;  /* 0x000000ffff147224 */ /* 0x000fe400078e00aa */
[----:B------:R-:W-:Y:S02]  /*11980*/  IMAD.MOV.U32 R9, RZ, RZ, R172 ;  /* 0x000000ffff097224 */ /* 0x000fe400078e00ac */
[----:B------:R-:W-:Y:S02]  /*11990*/  IMAD.MOV.U32 R19, RZ, RZ, R200 ;  /* 0x000000ffff137224 */ /* 0x000fe400078e00c8 */
[----:B------:R-:W-:-:S07]  /*119a0*/  IMAD.MOV.U32 R15, RZ, RZ, R152 ;  /* 0x000000ffff0f7224 */ /* 0x000fce00078e0098 */
.L_x_6809:
[----:B------:R-:W-:Y:S05]  /*119b0*/  BSYNC B1 ;  /* 0x0000000000017941 */ /* 0x000fea0003800000 */
.L_x_6808:
[----:B------:R-:W0:Y:S01]  /*119c0*/  LDC R152, c[0x0][0x448] ;  /* 0x00011200ff987b82 */ /* 0x000e220000000800 */
[----:B------:R-:W-:-:S07]  /*119d0*/  IADD3 R155, R184, 0x1, -R23 ;  /* 0x00000001b89b7810 */ /* 0x000fce0007ffe817 */
[----:B--2---:R-:W1:Y:S01]  /*119e0*/  LDC R156, c[0x0][0xadc] ;  /* 0x0002b700ff9c7b82 */ /* 0x004e620000000800 */
[----:B0-----:R-:W-:Y:S01]  /*119f0*/  ISETP.NE.AND P5, PT, R152, 0x1, PT ;  /* 0x000000019800780c */ /* 0x001fe20003fa5270 */
[----:B------:R-:W-:Y:S01]  /*11a00*/  VIADD R152, R195, 0x3f ;  /* 0x0000003fc3987836 */ /* 0x000fe20000000000 */
[----:B-1----:R-:W-:-:S11]  /*11a10*/  ISETP.GE.AND P6, PT, R156, 0x1, PT ;  /* 0x000000019c00780c */ /* 0x002fd60003fc6270 */
[----:B------:R-:W0:Y:S08]  /*11a20*/  @P5 LDC R153, c[0x0][0x44c] ;  /* 0x00011300ff995b82 */ /* 0x000e300000000800 */
[----:B------:R-:W1:Y:S01]  /*11a30*/  @P5 LDC R154, c[0x0][0x450] ;  /* 0x00011400ff9a5b82 */ /* 0x000e620000000800 */
[----:B0-----:R-:W-:-:S05]  /*11a40*/  @P5 IMAD.HI.U32 R153, R152, R153, RZ ;  /* 0x0000009998995227 */ /* 0x001fca00078e00ff */
[----:B-1----:R-:W-:-:S05]  /*11a50*/  @P5 SHF.R.U32.HI R152, RZ, R154, R153 ;  /* 0x0000009aff985219 */ /* 0x002fca0000011699 */
        /* <DEDUP_REMOVED lines=14> */
.L_x_6832:
[----:B------:R-:W-:-:S13]  /*11b40*/  ISETP.NE.AND P2, PT, R156, 0x1, PT ;  /* 0x000000019c00780c */ /* 0x000fda0003f45270 */
[----:B------:R-:W0:Y:S02]  /*11b50*/  @P2 LDC.64 R152, c[0x0][0xae0] ;  /* 0x0002b800ff982b82 */ /* 0x000e240000000a00 */
[----:B0-----:R-:W-:-:S05]  /*11b60*/  @P2 IMAD.HI.U32 R152, R21, R152, RZ ;  /* 0x0000009815982227 */ /* 0x001fca00078e00ff */
[----:B------:R-:W-:-:S07]  /*11b70*/  @P2 SHF.R.U32.HI R21, RZ, R153, R152 ;  /* 0x00000099ff152219 */ /* 0x000fce0000011698 */
.L_x_6833:
[----:B------:R-:W-:Y:S05]  /*11b80*/  BSYNC B0 ;  /* 0x0000000000007941 */ /* 0x000fea0003800000 */
.L_x_6831:
[----:B------:R-:W-:-:S05]  /*11b90*/  IMAD R21, R21, R156, RZ ;  /* 0x0000009c15157224 */ /* 0x000fca00078e02ff */
[----:B------:R-:W-:-:S07]  /*11ba0*/  VIMNMX R154, R154, R21, !PT ;  /* 0x000000159a9a7248 */ /* 0x000fce0007fe0100 */
.L_x_6830:
        /* <DEDUP_REMOVED lines=13> */
.L_x_6847:
[----:B------:R-:W-:Y:S01]  /*11c80*/  VIADD R19, R204, 0x1 ;  /* 0x00000001cc137836 */ /* 0x000fe20000000000 */
[C---:B------:R-:W-:Y:S01]  /*11c90*/  ISETP.GT.AND P2, PT, R21.reuse, R205, PT ;  /* 0x000000cd1500720c */ /* 0x040fe20003f44270 */
[----:B------:R-:W-:-:S03]  /*11ca0*/  VIADD R21, R21, 0xffffffff ;  /* 0xffffffff15157836 */ /* 0x000fc60000000000 */
[----:B------:R-:W-:-:S04]  /*11cb0*/  ISETP.NE.AND P3, PT, R19, 0x2, PT ;  /* 0x000000021300780c */ /* 0x000fc80003f65270 */
[----:B------:R-:W-:Y:S02]  /*11cc0*/  SEL R9, RZ, 0x1, P3 ;  /* 0x00000001ff097807 */ /* 0x000fe40001800000 */
[----:B------:R-:W-:Y:S02]  /*11cd0*/  SEL R19, R19, RZ, P3 ;  /* 0x000000ff13137207 */ /* 0x000fe40001800000 */
[----:B------:R-:W-:Y:S01]  /*11ce0*/  LOP3.LUT R22, R22, R9, RZ, 0x3c, !PT ;  /* 0x0000000916167212 */ /* 0x000fe200078e3cff */
[----:B0-----:R-:W-:Y:S06]  /*11cf0*/  @!P0 BRA `(.L_x_6837) ;  /* 0x0000000000048947 */ /* 0x001fec0003800000 */
[----:B------:R-:W-:Y:S01]  /*11d00*/  BPT.TRAP 0x1 ;  /* 0x000000040000795c */ /* 0x000fe20000300000 */
.L_x_6837:
[----:B------:R-:W-:Y:S01]  /*11d10*/  IMAD R15, R19, 0x8, R18 ;  /* 0x00000008130f7824 */ /* 0x000fe200078e0212 */
[----:B------:R-:W-:-:S04]  /*11d20*/  SHF.L.U32 R9, R22, 0x1f, RZ ;  /* 0x0000001f16097819 */ /* 0x000fc800000006ff */
[----:B------:R0:W1:Y:S01]  /*11d30*/  SYNCS.PHASECHK.TRANS64.TRYWAIT P3, [R15+URZ+0x38830], R9 ;  /* 0x038830090f0075a7 */ /* 0x000062000806017f */
[----:B------:R-:W-:Y:S05]  /*11d40*/  @!P0 BRA `(.L_x_6838) ;  /* 0x0000000000048947 */ /* 0x000fea0003800000 */
[----:B------:R-:W-:Y:S01]  /*11d50*/  BPT.TRAP 0x1 ;  /* 0x000000040000795c */ /* 0x000fe20000300000 */
.L_x_6838:
[----:B------:R-:W-:Y:S01]  /*11d60*/  BSSY B2, `(.L_x_6839) ;  /* 0x0000006000027945 */ /* 0x000fe20003800000 */
[----:B------:R-:W-:Y:S02]  /*11d70*/  IMAD R156, R19, 0x200, R191 ;  /* 0x00000200139c7824 */ /* 0x000fe400078e02bf */
[----:B------:R-:W-:Y:S01]  /*11d80*/  IMAD.MOV.U32 R157, RZ, RZ, 0x40000040 ;  /* 0x40000040ff9d7424 */ /* 0x000fe200078e00ff */
[----:B-1----:R-:W-:Y:S06]  /*11d90*/  @P3 BRA `(.L_x_6840) ;  /* 0x0000000000083947 */ /* 0x002fec0003800000 */
[----:B------:R-:W1:Y:S02]  /*11da0*/  SYNCS.PHASECHK.TRANS64.TRYWAIT P3, [R15+URZ+0x38830], R9 ;  /* 0x038830090f0075a7 */ /* 0x000e64000806017f */
[----:B-1----:R-:W-:Y:S05]  /*11db0*/  @!P3 BRA `(.L_x_6841) ;  /* 0x0000015400b4b947 */ /* 0x002fea0003800000 */
.L_x_6840:
[----:B------:R-:W-:Y:S05]  /*11dc0*/  BSYNC B2 ;  /* 0x0000000000027941 */ /* 0x000fea0003800000 */
.L_x_6839:
        /* <DEDUP_REMOVED lines=36> */
.L_x_6842:
[----:B------:R2:W3:Y:S01]  /*12010*/  SYNCS.PHASECHK.TRANS64.TRYWAIT P3, [R15+URZ+0x38850], R9 ;  /* 0x038850090f0075a7 */ /* 0x0004e2000806017f */
[----:B------:R-:W-:Y:S05]  /*12020*/  @!P0 BRA `(.L_x_6843) ;  /* 0x0000000000048947 */ /* 0x000fea0003800000 */
[----:B------:R-:W-:Y:S01]  /*12030*/  BPT.TRAP 0x1 ;  /* 0x000000040000795c */ /* 0x000fe20000300000 */
.L_x_6843:
[----:B------:R-:W-:Y:S04]  /*12040*/  BSSY B2, `(.L_x_6844) ;  /* 0x0000004000027945 */ /* 0x000fe80003800000 */
[----:B---3--:R-:W-:Y:S05]  /*12050*/  @P3 BRA `(.L_x_6845) ;  /* 0x0000000000083947 */ /* 0x008fea0003800000 */
[----:B------:R-:W3:Y:S02]  /*12060*/  SYNCS.PHASECHK.TRANS64.TRYWAIT P3, [R15+URZ+0x38850], R9 ;  /* 0x038850090f0075a7 */ /* 0x000ee4000806017f */
[----:B---3--:R-:W-:Y:S05]  /*12070*/  @!P3 BRA `(.L_x_6846) ;  /* 0x000001540018b947 */ /* 0x008fea0003800000 */
.L_x_6845:
[----:B------:R-:W-:Y:S05]  /*12080*/  BSYNC B2 ;  /* 0x0000000000027941 */ /* 0x000fea0003800000 */
.L_x_6844:
        /* <DEDUP_REMOVED lines=10> */
[----:B------:R-:W-:-:S02]  /*12130*/  VIADD R201, R200, 0x800 ;  /* 0x00000800c8c97836 */ /* 0x000fc40000000000 */
[----:B------:R-:W-:Y:S02]  /*12140*/  VIADD R208, R2, 0x800 ;  /* 0x0000080002d07836 */ /* 0x000fe40000000000 */
[----:B------:R-:W-:-:S05]  /*12150*/  IMAD.MOV.U32 R209, RZ, RZ, 0xa00 ;  /* 0x00000a00ffd17424 */ /* 0x000fca00078e00ff */
        /* <DEDUP_REMOVED lines=219> */
[----:B------:R-:W-:Y:S01]  /*12f10*/  VIADD R208, R200, 0xa00 ;  /* 0x00000a00c8d07836 */ /* 0x000fe20000000000 */
[----:B------:R-:W-:Y:S01]  /*12f20*/  R2UR UR7, R209 ;  /* 0x00000000d10772ca */ /* 0x000fe200000e0000 */
        /* <DEDUP_REMOVED lines=120> */
[C---:B------:R-:W-:Y:S01]  /*136b0*/  IMAD.IADD R206, R208.reuse, 0x1, R9 ;  /* 0x00000001d0ce7824 */ /* 0x040fe200078e0209 */
[----:B------:R-:W-:Y:S01]  /*136c0*/  R2UR UR5, R207 ;  /* 0x00000000cf0572ca */ /* 0x000fe200000e0000 */
[----:B------:R-:W-:Y:S02]  /*136d0*/  IMAD.MOV.U32 R207, RZ, RZ, 0x40000040 ;  /* 0x40000040ffcf7424 */ /* 0x000fe400078e00ff */
[--C-:B------:R-:W-:Y:S01]  /*136e0*/  IMAD.IADD R208, R208, 0x1, R14.reuse ;  /* 0x00000001d0d07824 */ /* 0x100fe200078e020e */
[----:B------:R-:W-:Y:S01]  /*136f0*/  R2UR UR6, R206 ;  /* 0x00000000ce0672ca */ /* 0x000fe200000e0000 */
[----:B------:R-:W-:Y:S01]  /*13700*/  IMAD.IADD R206, R201, 0x1, R14 ;  /* 0x00000001c9ce7824 */ /* 0x000fe200078e020e */
[----:B------:R-:W-:Y:S01]  /*13710*/  R2UR UR7, R207 ;  /* 0x00000000cf0772ca */ /* 0x000fe200000e0000 */
[----:B------:R-:W-:-:S02]  /*13720*/  IMAD.MOV.U32 R207, RZ, RZ, 0x40000040 ;  /* 0x40000040ffcf7424 */ /* 0x000fc400078e00ff */
[----:B------:R-:W-:Y:S02]  /*13730*/  IMAD.MOV.U32 R201, RZ, RZ, 0x40 ;  /* 0x00000040ffc97424 */ /* 0x000fe400078e00ff */
[----:B------:R-:W-:-:S03]  /*13740*/  IMAD.MOV.U32 R9, RZ, RZ, 0x1000 ;  /* 0x00001000ff097424 */ /* 0x000fc600078e00ff */
[----:B------:R-:W-:Y:S02]  /*13750*/  SEL R201, R201, 0x3e, P3 ;  /* 0x0000003ec9c97807 */ /* 0x000fe40001800000 */
[----:B------:R-:W-:Y:S02]  /*13760*/  SEL R9, R9, 0xf80, P3 ;  /* 0x00000f8009097807 */ /* 0x000fe40001800000 */
[----:B------:R-:W-:Y:S02]  /*13770*/  LOP3.LUT R201, R201, 0x6, RZ, 0xc0, !PT ;  /* 0x00000006c9c97812 */ /* 0x000fe400078ec0ff */
[----:B------:R-:W-:-:S04]  /*13780*/  LOP3.LUT R9, R9, 0x1e00, RZ, 0xc0, !PT ;  /* 0x00001e0009097812 */ /* 0x000fc800078ec0ff */
        /* <DEDUP_REMOVED lines=17> */
[----:B------:R-:W-:Y:S01]  /*138a0*/  IMAD R200, R19, 0x1000, R193 ;  /* 0x0000100013c87824 */ /* 0x000fe200078e02c1 */
[----:B------:R-:W-:Y:S01]  /*138b0*/  R2UR UR7, R201 ;  /* 0x00000000c90772ca */ /* 0x000fe200000e0000 */
[----:B------:R-:W-:Y:S01]  /*138c0*/  IMAD.MOV.U32 R201, RZ, RZ, 0x40000040 ;  /* 0x40000040ffc97424 */ /* 0x000fe200078e00ff */
[----:B------:R-:W-:Y:S02]  /*138d0*/  WARPGROUP.DEPBAR.LE gsb0, 0x0 ;  /* 0x00008000000079c5 */ /* 0x000fe40000010000 */
[----:B------:R-:W-:-:S09]  /*138e0*/  WARPGROUP.ARRIVE ;  /* 0x00000000000079c5 */ /* 0x000fd20000000000 */
[----:B------:R-:W-:Y:S01]  /*138f0*/  HGMMA.64x64x16.F32.BF16 R152, gdesc[UR4], R152, gsb0 ;  /* 0x00e00000049879f0 */ /* 0x000fe20008001898 */
[----:B------:R-:W-:Y:S02]  /*13900*/  R2UR UR7, R201 ;  /* 0x00000000c90772ca */ /* 0x000fe400000e0000 */
        /* <DEDUP_REMOVED lines=46> */
[-CC-:B------:R-:W-:Y:S01]  /*13bf0*/  FFMA.FTZ R152, R152, R14.reuse, -R206.reuse ;  /* 0x0000000e98987223 */ /* 0x180fe200000108ce */
[----:B------:R-:W0:Y:S01]  /*13c00*/  SHFL.BFLY PT, R164, R20, 0x1, 0x1f ;  /* 0x0c201f0014a47f89 */ /* 0x000e2200000e0000 */
[-C--:B------:R-:W-:Y:S01]  /*13c10*/  FMUL.FTZ R201, R201, R14.reuse ;  /* 0x0000000ec9c97220 */ /* 0x080fe20000410000 */
        /* <DEDUP_REMOVED lines=10> */
[----:B------:R1:W2:Y:S01]  /*13cc0*/  MUFU.EX2 R202, R201 ;  /* 0x000000c900ca7308 */ /* 0x0002a20000000800 */
[-CC-:B------:R-:W-:Y:S01]  /*13cd0*/  FFMA.FTZ R180, R180, R14.reuse, -R206.reuse ;  /* 0x0000000eb4b47223 */ /* 0x180fe200000108ce */
[----:B------:R-:W-:-:S06]  /*13ce0*/  FFMA.FTZ R181, R181, R14, -R206 ;  /* 0x0000000eb5b57223 */ /* 0x000fcc00000108ce */
[----:B------:R-:W-:Y:S01]  /*13cf0*/  MUFU.EX2 R152, R152 ;  /* 0x0000009800987308 */ /* 0x000fe20000000800 */
[----:B-1----:R-:W-:Y:S01]  /*13d00*/  FFMA.FTZ R201, R165, R14, -R206 ;  /* 0x0000000ea5c97223 */ /* 0x002fe200000108ce */
[----:B0-----:R-:W-:-:S06]  /*13d10*/  FMNMX.FTZ R20, R20, R164, !PT ;  /* 0x000000a414147209 */ /* 0x001fcc0007810000 */
[----:B------:R-:W-:Y:S01]  /*13d20*/  MUFU.EX2 R153, R153 ;  /* 0x0000009900997308 */ /* 0x000fe20000000800 */
[C---:B------:R-:W-:Y:S01]  /*13d30*/  FMUL.FTZ R208, R20.reuse, R14 ;  /* 0x0000000e14d07220 */ /* 0x040fe20000410000 */
[----:B------:R-:W-:Y:S01]  /*13d40*/  FADD.FTZ R164, -R20, R203 ;  /* 0x000000cb14a47221 */ /* 0x000fe20000010100 */
[-C--:B--2---:R-:W-:Y:S01]  /*13d50*/  FMUL.FTZ R24, R24, R202.reuse ;  /* 0x000000ca18187220 */ /* 0x084fe20000410000 */
[----:B------:R-:W-:Y:S01]  /*13d60*/  FMUL.FTZ R25, R25, R202 ;  /* 0x000000ca19197220 */ /* 0x000fe20000410000 */
[-CC-:B------:R-:W-:Y:S01]  /*13d70*/  FFMA.FTZ R209, R155, R14.reuse, -R208.reuse ;  /* 0x0000000e9bd17223 */ /* 0x180fe200000108d0 */
[-CC-:B------:R-:W-:Y:S01]  /*13d80*/  FFMA.FTZ R155, R158, R14.reuse, -R208.reuse ;  /* 0x0000000e9e9b7223 */ /* 0x180fe200000108d0 */
[-CC-:B------:R-:W-:Y:S01]  /*13d90*/  FFMA.FTZ R158, R162, R14.reuse, -R208.reuse ;  /* 0x0000000ea29e7223 */ /* 0x180fe200000108d0 */
[----:B------:R-:W-:Y:S02]  /*13da0*/  IMAD.MOV R162, RZ, RZ, -R197 ;  /* 0x000000ffffa27224 */ /* 0x000fe400078e0ac5 */
[-C--:B------:R-:W-:Y:S01]  /*13db0*/  FMUL.FTZ R164, R164, R14.reuse ;  /* 0x0000000ea4a47220 */ /* 0x080fe20000410000 */
[-CC-:B------:R-:W-:Y:S01]  /*13dc0*/  FFMA.FTZ R154, R154, R14.reuse, -R208.reuse ;  /* 0x0000000e9a9a7223 */ /* 0x180fe200000108d0 */
[----:B------:R-:W-:Y:S01]  /*13dd0*/  MUFU.EX2 R209, R209 ;  /* 0x000000d100d17308 */ /* 0x000fe20000000800 */
[--C-:B------:R-:W-:Y:S01]  /*13de0*/  FFMA.FTZ R165, R159, R14, -R208.reuse ;  /* 0x0000000e9fa57223 */ /* 0x100fe200000108d0 */
[----:B------:R-:W-:Y:S01]  /*13df0*/  ISETP.NE.AND P3, PT, R185, R162, PT ;  /* 0x000000a2b900720c */ /* 0x000fe20003f65270 */
[----:B------:R-:W-:Y:S01]  /*13e00*/  FFMA.FTZ R159, R163, R14, -R208 ;  /* 0x0000000ea39f7223 */ /* 0x000fe200000108d0 */
[----:B------:R-:W-:-:S02]  /*13e10*/  @!P1 VIADD R162, R15, 0x38840 ;  /* 0x000388400fa29836 */ /* 0x000fc40000000000 */
[-CC-:B------:R-:W-:Y:S01]  /*13e20*/  FFMA.FTZ R203, R166, R14.reuse, -R208.reuse ;  /* 0x0000000ea6cb7223 */ /* 0x180fe200000108d0 */
[-CC-:B------:R-:W-:Y:S01]  /*13e30*/  FFMA.FTZ R206, R167, R14.reuse, -R208.reuse ;  /* 0x0000000ea7ce7223 */ /* 0x180fe200000108d0 */
[-C--:B------:R-:W-:Y:S01]  /*13e40*/  FFMA.FTZ R170, R170, R14.reuse, -R208 ;  /* 0x0000000eaaaa7223 */ /* 0x080fe200000108d0 */
[----:B------:R-:W0:Y:S01]  /*13e50*/  MUFU.EX2 R164, R164 ;  /* 0x000000a400a47308 */ /* 0x000e220000000800 */
[----:B------:R-:W-:Y:S01]  /*13e60*/  @!P1 PRMT R162, RZ, 0x654, R162 ;  /* 0x00000654ffa29816 */ /* 0x000fe200000000a2 */
[-CC-:B------:R-:W-:Y:S01]  /*13e70*/  FFMA.FTZ R171, R171, R14.reuse, -R208.reuse ;  /* 0x0000000eabab7223 */ /* 0x180fe200000108d0 */
[-CC-:B------:R-:W-:Y:S01]  /*13e80*/  FFMA.FTZ R174, R174, R14.reuse, -R208.reuse ;  /* 0x0000000eaeae7223 */ /* 0x180fe200000108d0 */
[-CC-:B------:R-:W-:Y:S01]  /*13e90*/  FFMA.FTZ R175, R175, R14.reuse, -R208.reuse ;  /* 0x0000000eafaf7223 */ /* 0x180fe200000108d0 */
[----:B------:R1:W-:Y:S01]  /*13ea0*/  @!P1 SYNCS.ARRIVE.TRANS64.RED.A1T0 RZ, [R162+URZ], RZ ;  /* 0x000000ffa2ff99a7 */ /* 0x0003e2000810043f */
[----:B------:R-:W-:Y:S01]  /*13eb0*/  FFMA.FTZ R178, R178, R14, -R208 ;  /* 0x0000000eb2b27223 */ /* 0x000fe200000108d0 */
[----:B------:R-:W-:Y:S01]  /*13ec0*/  @!P3 IMAD R163, R204, 0x40, R194 ;  /* 0x00000040cca3b824 */ /* 0x000fe200078e02c2 */
[----:B------:R-:W2:Y:S01]  /*13ed0*/  MUFU.EX2 R154, R154 ;  /* 0x0000009a009a7308 */ /* 0x000ea20000000800 */
[-C--:B------:R-:W-:Y:S01]  /*13ee0*/  FMUL.FTZ R28, R28, R202.reuse ;  /* 0x000000ca1c1c7220 */ /* 0x080fe20000410000 */
[----:B------:R-:W-:Y:S01]  /*13ef0*/  FMUL.FTZ R29, R29, R202 ;  /* 0x000000ca1d1d7220 */ /* 0x000fe20000410000 */
[----:B------:R-:W-:-:S02]  /*13f00*/  @!P3 IMAD R163, R163, 0x4, R18 ;  /* 0x00000004a3a3b824 */ /* 0x000fc400078e0212 */
[----:B------:R-:W-:Y:S01]  /*13f10*/  FMUL.FTZ R32, R32, R202 ;  /* 0x000000ca20207220 */ /* 0x000fe20000410000 */
[-CC-:B-1----:R-:W-:Y:S01]  /*13f20*/  FFMA.FTZ R162, R179, R14.reuse, -R208.reuse ;  /* 0x0000000eb3a27223 */ /* 0x182fe200000108d0 */
[-CC-:B------:R-:W-:Y:S01]  /*13f30*/  FFMA.FTZ R179, R182, R14.reuse, -R208.reuse ;  /* 0x0000000eb6b37223 */ /* 0x180fe200000108d0 */
[----:B------:R-:W-:Y:S01]  /*13f40*/  FFMA.FTZ R182, R183, R14, -R208 ;  /* 0x0000000eb7b67223 */ /* 0x000fe200000108d0 */
[----:B------:R-:W1:Y:S01]  /*13f50*/  MUFU.EX2 R155, R155 ;  /* 0x0000009b009b7308 */ /* 0x000e620000000800 */
[----:B------:R-:W-:Y:S01]  /*13f60*/  @!P3 STS [R163+0x38400], R202 ;  /* 0x038400caa300b388 */ /* 0x000fe20000000800 */
[-C--:B0-----:R-:W-:Y:S01]  /*13f70*/  FMUL.FTZ R26, R26, R164.reuse ;  /* 0x000000a41a1a7220 */ /* 0x081fe20000410000 */
[-C--:B------:R-:W-:Y:S01]  /*13f80*/  FMUL.FTZ R27, R27, R164.reuse ;  /* 0x000000a41b1b7220 */ /* 0x080fe20000410000 */
[-C--:B------:R-:W-:Y:S01]  /*13f90*/  FMUL.FTZ R30, R30, R164.reuse ;  /* 0x000000a41e1e7220 */ /* 0x080fe20000410000 */
[----:B------:R0:W-:Y:S01]  /*13fa0*/  @!P3 STS [R163+0x38420], R164 ;  /* 0x038420a4a300b388 */ /* 0x0001e20000000800 */
[-C--:B------:R-:W-:Y:S01]  /*13fb0*/  FMUL.FTZ R31, R31, R164.reuse ;  /* 0x000000a41f1f7220 */ /* 0x080fe20000410000 */
[-C--:B------:R-:W-:Y:S01]  /*13fc0*/  FMUL.FTZ R34, R34, R164.reuse ;  /* 0x000000a422227220 */ /* 0x080fe20000410000 */
[----:B------:R-:W3:Y:S01]  /*13fd0*/  MUFU.EX2 R157, R157 ;  /* 0x0000009d009d7308 */ /* 0x000ee20000000800 */
[-C--:B------:R-:W-:Y:S01]  /*13fe0*/  FMUL.FTZ R35, R35, R164.reuse ;  /* 0x000000a423237220 */ /* 0x080fe20000410000 */
[-C--:B------:R-:W-:Y:S01]  /*13ff0*/  FMUL.FTZ R38, R38, R164.reuse ;  /* 0x000000a426267220 */ /* 0x080fe20000410000 */
[-C--:B------:R-:W-:Y:S01]  /*14000*/  FMUL.FTZ R39, R39, R164.reuse ;  /* 0x000000a427277220 */ /* 0x080fe20000410000 */
[-C--:B------:R-:W-:Y:S01]  /*14010*/  FMUL.FTZ R42, R42, R164.reuse ;  /* 0x000000a42a2a7220 */ /* 0x080fe20000410000 */
[-C--:B------:R-:W-:Y:S01]  /*14020*/  FMUL.FTZ R43, R43, R164.reuse ;  /* 0x000000a42b2b7220 */ /* 0x080fe20000410000 */
[----:B------:R-:W-:Y:S01]  /*14030*/  FMUL.FTZ R46, R46, R164 ;  /* 0x000000a42e2e7220 */ /* 0x000fe20000410000 */
[----:B0-----:R-:W-:Y:S01]  /*14040*/  FFMA.FTZ R163, R202, R0, R152 ;  /* 0x00000000caa37223 */ /* 0x001fe20000010098 */
[----:B------:R-:W0:Y:S01]  /*14050*/  MUFU.EX2 R165, R165 ;  /* 0x000000a500a57308 */ /* 0x000e220000000800 */
[----:B--2---:R-:W-:Y:S01]  /*14060*/  FFMA.FTZ R0, R164, R8, R154 ;  /* 0x00000008a4007223 */ /* 0x004fe2000001009a */
[C---:B------:R-:W-:Y:S01]  /*14070*/  F2FP.BF16.F32.PACK_AB R152, R153.reuse, R152 ;  /* 0x000000989998723e */ /* 0x040fe200000010ff */
[----:B------:R-:W-:Y:S01]  /*14080*/  FADD.FTZ R8, R153, R163 ;  /* 0x000000a399087221 */ /* 0x000fe20000010000 */
[C---:B------:R-:W-:Y:S01]  /*14090*/  F2FP.BF16.F32.PACK_AB R153, R209.reuse, R154 ;  /* 0x0000009ad199723e */ /* 0x040fe200000010ff */
[----:B------:R-:W-:Y:S01]  /*140a0*/  FADD.FTZ R163, R209, R0 ;  /* 0x00000000d1a37221 */ /* 0x000fe20000010000 */
[-C--:B------:R-:W-:Y:S01]  /*140b0*/  FMUL.FTZ R47, R47, R164.reuse ;  /* 0x000000a42f2f7220 */ /* 0x080fe20000410000 */
[----:B------:R-:W-:Y:S01]  /*140c0*/  FADD.FTZ R154, R207, R8 ;  /* 0x00000008cf9a7221 */ /* 0x000fe20000010000 */
[----:B------:R-:W2:Y:S01]  /*140d0*/  MUFU.EX2 R156, R156 ;  /* 0x0000009c009c7308 */ /* 0x000ea20000000800 */
[----:B-1----:R-:W-:Y:S01]  /*140e0*/  FADD.FTZ R8, R155, R163 ;  /* 0x000000a39b087221 */ /* 0x002fe20000010000 */
[-C--:B------:R-:W-:Y:S01]  /*140f0*/  FMUL.FTZ R50, R50, R164.reuse ;  /* 0x000000a432327220 */ /* 0x080fe20000410000 */
[C---:B---3--:R-:W-:Y:S01]  /*14100*/  FADD.FTZ R163, R157.reuse, R154 ;  /* 0x0000009a9da37221 */ /* 0x048fe20000010000 */
[----:B------:R-:W-:Y:S01]  /*14110*/  F2FP.BF16.F32.PACK_AB R154, R157, R207 ;  /* 0x000000cf9d9a723e */ /* 0x000fe200000010ff */
[-C--:B------:R-:W-:Y:S01]  /*14120*/  FMUL.FTZ R51, R51, R164.reuse ;  /* 0x000000a433337220 */ /* 0x080fe20000410000 */
[-C--:B------:R-:W-:Y:S01]  /*14130*/  FMUL.FTZ R54, R54, R164.reuse ;  /* 0x000000a436367220 */ /* 0x080fe20000410000 */
[-C--:B------:R-:W-:Y:S01]  /*14140*/  FMUL.FTZ R55, R55, R164.reuse ;  /* 0x000000a437377220 */ /* 0x080fe20000410000 */
[----:B------:R-:W1:Y:S01]  /*14150*/  MUFU.EX2 R158, R158 ;  /* 0x0000009e009e7308 */ /* 0x000e620000000800 */
        /* <DEDUP_REMOVED lines=132> */
[----:B------:R-:W-:Y:S01]  /*149a0*/  FMUL.FTZ R149, R149, R202 ;  /* 0x000000ca95957220 */ /* 0x000fe20000410000 */
[----:B------:R1:W-:Y:S01]  /*149b0*/  STSM.16.M88.4 [R198+0x36400], R152 ;  /* 0x03640098c6007844 */ /* 0x0003e20000000200 */
[----:B------:R-:W-:Y:S01]  /*149c0*/  FADD.FTZ R183, R201, R183 ;  /* 0x000000b7c9b77221 */ /* 0x000fe20000010000 */
[----:B------:R-:W-:Y:S01]  /*149d0*/  @!P1 VIADD R15, R15, 0x38860 ;  /* 0x000388600f0f9836 */ /* 0x000fe20000000000 */
[----:B------:R-:W-:Y:S01]  /*149e0*/  MUFU.EX2 R180, R180 ;  /* 0x000000b400b47308 */ /* 0x000fe20000000800 */
[----:B------:R-:W-:-:S02]  /*149f0*/  IMAD.MOV.U32 R204, RZ, RZ, R19 ;  /* 0x000000ffffcc7224 */ /* 0x000fc400078e0013 */
[----:B------:R-:W-:Y:S01]  /*14a00*/  IMAD.MOV.U32 R202, RZ, RZ, R9 ;  /* 0x000000ffffca7224 */ /* 0x000fe200078e0009 */
[----:B------:R-:W-:-:S04]  /*14a10*/  @!P1 PRMT R15, RZ, 0x654, R15 ;  /* 0x00000654ff0f9816 */ /* 0x000fc8000000000f */
[----:B------:R-:W2:Y:S01]  /*14a20*/  MUFU.EX2 R181, R181 ;  /* 0x000000b500b57308 */ /* 0x000ea20000000800 */
[----:B0-----:R-:W-:-:S07]  /*14a30*/  F2FP.BF16.F32.PACK_AB R164, R177, R176 ;  /* 0x000000b0b1a4723e */ /* 0x001fce00000010ff */
[----:B------:R0:W-:Y:S08]  /*14a40*/  MUFU.EX2 R0, R178 ;  /* 0x000000b200007308 */ /* 0x0001f00000000800 */
[----:B------:R3:W4:Y:S01]  /*14a50*/  MUFU.EX2 R8, R162 ;  /* 0x000000a200087308 */ /* 0x0007220000000800 */
[C---:B0-----:R-:W-:Y:S01]  /*14a60*/  FADD.FTZ R178, R159.reuse, R157 ;  /* 0x0000009d9fb27221 */ /* 0x041fe20000010000 */
[----:B------:R-:W-:-:S02]  /*14a70*/  F2FP.BF16.F32.PACK_AB R157, R159, R158 ;  /* 0x0000009e9f9d723e */ /* 0x000fc400000010ff */
[----:B------:R-:W-:Y:S02]  /*14a80*/  F2FP.BF16.F32.PACK_AB R158, R201, R160 ;  /* 0x000000a0c99e723e */ /* 0x000fe400000010ff */
[----:B------:R-:W-:Y:S01]  /*14a90*/  F2FP.BF16.F32.PACK_AB R159, R206, R203 ;  /* 0x000000cbce9f723e */ /* 0x000fe200000010ff */
[----:B------:R-:W-:Y:S01]  /*14aa0*/  FADD.FTZ R203, R203, R178 ;  /* 0x000000b2cbcb7221 */ /* 0x000fe20000010000 */
[----:B------:R-:W-:Y:S01]  /*14ab0*/  MUFU.EX2 R179, R179 ;  /* 0x000000b300b37308 */ /* 0x000fe20000000800 */
[----:B------:R-:W-:Y:S01]  /*14ac0*/  F2FP.BF16.F32.PACK_AB R160, R169, R168 ;  /* 0x000000a8a9a0723e */ /* 0x000fe200000010ff */
[----:B------:R-:W-:Y:S01]  /*14ad0*/  FADD.FTZ R168, R168, R183 ;  /* 0x000000b7a8a87221 */ /* 0x000fe20000010000 */
[----:B---3--:R-:W-:Y:S01]  /*14ae0*/  F2FP.BF16.F32.PACK_AB R162, R173, R172 ;  /* 0x000000acada2723e */ /* 0x008fe200000010ff */
[----:B------:R0:W-:Y:S01]  /*14af0*/  STSM.16.M88.4 [R211], R156 ;  /* 0x0000009cd3007844 */ /* 0x0001e20000000200 */
[----:B--2---:R-:W-:Y:S01]  /*14b00*/  F2FP.BF16.F32.PACK_AB R166, R181, R180 ;  /* 0x000000b4b5a6723e */ /* 0x004fe200000010ff */
[----:B------:R-:W-:Y:S01]  /*14b10*/  FADD.FTZ R203, R206, R203 ;  /* 0x000000cbcecb7221 */ /* 0x000fe20000010000 */
[----:B------:R-:W-:Y:S01]  /*14b20*/  FADD.FTZ R169, R169, R168 ;  /* 0x000000a8a9a97221 */ /* 0x000fe20000010000 */
[----:B------:R-:W2:Y:S01]  /*14b30*/  MUFU.EX2 R182, R182 ;  /* 0x000000b600b67308 */ /* 0x000ea20000000800 */
[----:B----4-:R-:W-:Y:S01]  /*14b40*/  F2FP.BF16.F32.PACK_AB R165, R8, R0 ;  /* 0x0000000008a5723e */ /* 0x010fe200000010ff */
[----:B------:R0:W-:Y:S01]  /*14b50*/  STSM.16.M88.4 [R199], R160 ;  /* 0x000000a0c7007844 */ /* 0x0001e20000000200 */
[----:B------:R-:W-:Y:S01]  /*14b60*/  FADD.FTZ R170, R170, R203 ;  /* 0x000000cbaaaa7221 */ /* 0x000fe20000010000 */
[----:B------:R-:W-:Y:S01]  /*14b70*/  FADD.FTZ R172, R172, R169 ;  /* 0x000000a9acac7221 */ /* 0x000fe20000010000 */
[----:B------:R-:W-:-:S02]  /*14b80*/  IMAD.MOV.U32 R203, RZ, RZ, R20 ;  /* 0x000000ffffcb7224 */ /* 0x000fc400078e0014 */
[----:B------:R-:W-:Y:S01]  /*14b90*/  FADD.FTZ R171, R171, R170 ;  /* 0x000000aaabab7221 */ /* 0x000fe20000010000 */
[----:B------:R-:W-:-:S03]  /*14ba0*/  FADD.FTZ R173, R173, R172 ;  /* 0x000000acadad7221 */ /* 0x000fc60000010000 */
[----:B------:R-:W-:Y:S01]  /*14bb0*/  FADD.FTZ R174, R174, R171 ;  /* 0x000000abaeae7221 */ /* 0x000fe20000010000 */
[----:B------:R-:W-:-:S03]  /*14bc0*/  FADD.FTZ R176, R176, R173 ;  /* 0x000000adb0b07221 */ /* 0x000fc60000010000 */
[----:B------:R-:W-:Y:S01]  /*14bd0*/  FADD.FTZ R175, R175, R174 ;  /* 0x000000aeafaf7221 */ /* 0x000fe20000010000 */
[----:B------:R-:W-:Y:S01]  /*14be0*/  FADD.FTZ R177, R177, R176 ;  /* 0x000000b0b1b17221 */ /* 0x000fe20000010000 */
[----:B--2---:R-:W-:Y:S02]  /*14bf0*/  F2FP.BF16.F32.PACK_AB R167, R182, R179 ;  /* 0x000000b3b6a7723e */ /* 0x004fe400000010ff */
[----:B------:R-:W-:Y:S01]  /*14c00*/  FADD.FTZ R175, R0, R175 ;  /* 0x000000af00af7221 */ /* 0x000fe20000010000 */
[----:B------:R-:W-:Y:S02]  /*14c10*/  FADD.FTZ R0, R180, R177 ;  /* 0x000000b1b4007221 */ /* 0x000fe40000010000 */
[----:B------:R0:W-:Y:S01]  /*14c20*/  STSM.16.M88.4 [R210], R164 ;  /* 0x000000a4d2007844 */ /* 0x0001e20000000200 */
[----:B------:R-:W-:Y:S01]  /*14c30*/  WARPGROUP.ARRIVE ;  /* 0x00000000000079c5 */ /* 0x000fe20000000000 */
[----:B------:R-:W-:Y:S01]  /*14c40*/  FADD.FTZ R8, R8, R175 ;  /* 0x000000af08087221 */ /* 0x000fe20000010000 */
[----:B------:R-:W-:-:S03]  /*14c50*/  FADD.FTZ R0, R181, R0 ;  /* 0x00000000b5007221 */ /* 0x000fc60000010000 */
[----:B------:R-:W-:Y:S01]  /*14c60*/  FADD.FTZ R179, R179, R8 ;  /* 0x00000008b3b37221 */ /* 0x000fe20000010000 */
[----:B------:R-:W-:Y:S03]  /*14c70*/  HGMMA.64x256x16.F32.BF16 R24, R152, gdesc[UR4].tnspB, R24, gsb0 ;  /* 0x43e0000498187df0 */ /* 0x000fe60008001818 */
[----:B------:R-:W-:Y:S01]  /*14c80*/  FADD.FTZ R8, R182, R179 ;  /* 0x000000b3b6087221 */ /* 0x000fe20000010000 */
[----:B------:R-:W-:Y:S02]  /*14c90*/  WARPGROUP.DEPBAR.LE gsb0, 0x0 ;  /* 0x00008000000079c5 */ /* 0x000fe40000010000 */
[----:B-1----:R-:W-:Y:S01]  /*14ca0*/  VIADD R152, R200, 0x80 ;  /* 0x00000080c8987836 */ /* 0x002fe20000000000 */
[----:B------:R-:W-:Y:S01]  /*14cb0*/  WARPGROUP.ARRIVE ;  /* 0x00000000000079c5 */ /* 0x000fe20000000000 */
[----:B------:R-:W-:-:S03]  /*14cc0*/  IMAD.MOV.U32 R153, RZ, RZ, 0x40000040 ;  /* 0x40000040ff997424 */ /* 0x000fc600078e00ff */
[----:B------:R-:W-:Y:S01]  /*14cd0*/  R2UR UR6, R152 ;  /* 0x00000000980672ca */ /* 0x000fe200000e0000 */
[----:B------:R-:W-:Y:S01]  /*14ce0*/  VIADD R152, R200, 0x100 ;  /* 0x00000100c8987836 */ /* 0x000fe20000000000 */
[----:B------:R-:W-:Y:S01]  /*14cf0*/  R2UR UR7, R153 ;  /* 0x00000000990772ca */ /* 0x000fe200000e0000 */
[----:B------:R-:W-:-:S14]  /*14d00*/  IMAD.MOV.U32 R153, RZ, RZ, 0x40000040 ;  /* 0x40000040ff997424 */ /* 0x000fdc00078e00ff */
        /* <DEDUP_REMOVED lines=26> */
[----:B------:R-:W-:Y:S05]  /*14eb0*/  BSYNC B1 ;  /* 0x0000000000017941 */ /* 0x000fea0003800000 */
.L_x_6836:
[----:B0-----:R-:W-:-:S07]  /*14ec0*/  IMAD.MOV.U32 R15, RZ, RZ, R21 ;  /* 0x000000ffff0f7224 */ /* 0x001fce00078e0015 */
.L_x_6835:
[----:B------:R-:W-:Y:S05]  /*14ed0*/  BSYNC B0 ;  /* 0x0000000000007941 */ /* 0x000fea0003800000 */
.L_x_6834:
[----:B------:R-:W-:Y:S01]  /*14ee0*/  ISETP.GE.AND P2, PT, R15, R215, PT ;  /* 0x000000d70f00720c */ /* 0x000fe20003f46270 */
[----:B------:R-:W-:-:S12]  /*14ef0*/  BSSY B0, `(.L_x_6848) ;  /* 0x00003ce000007945 */ /* 0x000fd80003800000 */
[----:B------:R-:W-:Y:S05]  /*14f00*/  @!P2 BRA `(.L_x_6849) ;  /* 0x0000003c0030a947 */ /* 0x000fea0003800000 */
[----:B------:R-:W-:Y:S02]  /*14f10*/  IMAD.MOV.U32 R200, RZ, RZ, R20 ;  /* 0x000000ffffc87224 */ /* 0x000fe400078e0014 */
[----:B------:R-:W-:Y:S02]  /*14f20*/  IMAD.MOV.U32 R202, RZ, RZ, R9 ;  /* 0x000000ffffca7224 */ /* 0x000fe400078e0009 */
[----:B------:R-:W-:-:S07]  /*14f30*/  IMAD.MOV.U32 R201, RZ, RZ, R19 ;  /* 0x000000ffffc97224 */ /* 0x000fce00078e0013 */
.L_x_6868:
[----:B------:R-:W-:-:S05]  /*14f40*/  VIADD R19, R201, 0x1 ;  /* 0x00000001c9137836 */ /* 0x000fca0000000000 */
[----:B------:R-:W-:-:S04]  /*14f50*/  ISETP.NE.AND P2, PT, R19, 0x2, PT ;  /* 0x000000021300780c */ /* 0x000fc80003f45270 */
[----:B------:R-:W-:Y:S02]  /*14f60*/  SEL R9, RZ, 0x1, P2 ;  /* 0x00000001ff097807 */ /* 0x000fe40001000000 */
[----:B------:R-:W-:Y:S02]  /*14f70*/  SEL R19, R19, RZ, P2 ;  /* 0x000000ff13137207 */ /* 0x000fe40001000000 */
[----:B------:R-:W-:Y:S01]  /*14f80*/  LOP3.LUT R22, R22, R9, RZ, 0x3c, !PT ;  /* 0x0000000916167212 */ /* 0x000fe200078e3cff */
[----:B------:R-:W-:Y:S06]  /*14f90*/  @!P0 BRA `(.L_x_6850) ;  /* 0x0000000000048947 */ /* 0x000fec0003800000 */
[----:B------:R-:W-:Y:S01]  /*14fa0*/  BPT.TRAP 0x1 ;  /* 0x000000040000795c */ /* 0x000fe20000300000 */
.L_x_6850:
[----:B------:R-:W-:Y:S01]  /*14fb0*/  IMAD R21, R19, 0x8, R18 ;  /* 0x0000000813157824 */ /* 0x000fe200078e0212 */
[----:B------:R-:W-:-:S04]  /*14fc0*/  SHF.L.U32 R9, R22, 0x1f, RZ ;  /* 0x0000001f16097819 */ /* 0x000fc800000006ff */
[----:B------:R0:W1:Y:S01]  /*14fd0*/  SYNCS.PHASECHK.TRANS64.TRYWAIT P2, [R21+URZ+0x38830], R9 ;  /* 0x03883009150075a7 */ /* 0x000062000804017f */
[----:B------:R-:W-:Y:S05]  /*14fe0*/  @!P0 BRA `(.L_x_6851) ;  /* 0x0000000000048947 */ /* 0x000fea0003800000 */
[----:B------:R-:W-:Y:S01]  /*14ff0*/  BPT.TRAP 0x1 ;  /* 0x000000040000795c */ /* 0x000fe20000300000 */
.L_x_6851:
[----:B------:R-:W-:Y:S01]  /*15000*/  BSSY B1, `(.L_x_6852) ;  /* 0x0000006000017945 */ /* 0x000fe20003800000 */
[----:B------:R-:W-:Y:S02]  /*15010*/  IMAD R156, R19, 0x200, R191 ;  /* 0x00000200139c7824 */ /* 0x000fe400078e02bf */
[----:B------:R-:W-:Y:S01]  /*15020*/  IMAD.MOV.U32 R157, RZ, RZ, 0x40000040 ;  /* 0x40000040ff9d7424 */ /* 0x000fe200078e00ff */
[----:B-1----:R-:W-:Y:S06]  /*15030*/  @P2 BRA `(.L_x_6853) ;  /* 0x0000000000082947 */ /* 0x002fec0003800000 */
[----:B------:R-:W1:Y:S02]  /*15040*/  SYNCS.PHASECHK.TRANS64.TRYWAIT P2, [R21+URZ+0x38830], R9 ;  /* 0x03883009150075a7 */ /* 0x000e64000804017f */
[----:B-1----:R-:W-:Y:S05]  /*15050*/  @!P2 BRA `(.L_x_6854) ;  /* 0x000001240034a947 */ /* 0x002fea0003800000 */
.L_x_6853:
[----:B------:R-:W-:Y:S05]  /*15060*/  BSYNC B1 ;  /* 0x0000000000017941 */ /* 0x000fea0003800000 */
.L_x_6852:
        /* <DEDUP_REMOVED lines=36> */
.L_x_6855:
[----:B------:R2:W3:Y:S01]  /*152b0*/  SYNCS.PHASECHK.TRANS64.TRYWAIT P2, [R21+URZ+0x38850], R9 ;  /* 0x03885009150075a7 */ /* 0x0004e2000804017f */
[----:B------:R-:W-:Y:S05]  /*152c0*/  @!P0 BRA `(.L_x_6856) ;  /* 0x0000000000048947 */ /* 0x000fea0003800000 */
[----:B------:R-:W-:Y:S01]  /*152d0*/  BPT.TRAP 0x1 ;  /* 0x000000040000795c */ /* 0x000fe20000300000 */
.L_x_6856:
[----:B------:R-:W-:Y:S04]  /*152e0*/  BSSY B1, `(.L_x_6857) ;  /* 0x0000004000017945 */ /* 0x000fe80003800000 */
[----:B---3--:R-:W-:Y:S05]  /*152f0*/  @P2 BRA `(.L_x_6858) ;  /* 0x0000000000082947 */ /* 0x008fea0003800000 */
[----:B------:R-:W3:Y:S02]  /*15300*/  SYNCS.PHASECHK.TRANS64.TRYWAIT P2, [R21+URZ+0x38850], R9 ;  /* 0x03885009150075a7 */ /* 0x000ee4000804017f */
[----:B---3--:R-:W-:Y:S05]  /*15310*/  @!P2 BRA `(.L_x_6859) ;  /* 0x000001200098a947 */ /* 0x008fea0003800000 */
.L_x_6858:
[----:B------:R-:W-:Y:S05]  /*15320*/  BSYNC B1 ;  /* 0x0000000000017941 */ /* 0x000fea0003800000 */
.L_x_6857:
        /* <DEDUP_REMOVED lines=12> */
[----:B------:R-:W-:Y:S02]  /*153f0*/  IMAD.MOV.U32 R20, RZ, RZ, 0x4 ;  /* 0x00000004ff147424 */ /* 0x000fe400078e00ff */
[----:B------:R-:W-:Y:S02]  /*15400*/  IMAD.MOV.U32 R208, RZ, RZ, 0x28 ;  /* 0x00000028ffd07424 */ /* 0x000fe400078e00ff */
[----:B------:R-:W-:Y:S01]  /*15410*/  IMAD.MOV.U32 R209, RZ, RZ, 0xa00 ;  /* 0x00000a00ffd17424 */ /* 0x000fe200078e00ff */
        /* <DEDUP_REMOVED lines=10> */
[----:B0123--:R-:W0:Y:S02]  /*154c0*/  SHFL.IDX PT, R9, R14, RZ, 0x1f ;  /* 0x00001fff0e097589 */ /* 0x00fe2400000e0000 */
[----:B0-----:R-:W-:-:S04]  /*154d0*/  ISETP.GT.AND P2, PT, R9, 0x7f, PT ;  /* 0x0000007f0900780c */ /* 0x001fc80003f44270 */
[----:B------:R-:W-:Y:S02]  /*154e0*/  SEL R9, RZ, 0x2, !P2 ;  /* 0x00000002ff097807 */ /* 0x000fe40005000000 */
[C---:B------:R-:W-:Y:S02]  /*154f0*/  SEL R14, R20.reuse, 0x2, P2 ;  /* 0x00000002140e7807 */ /* 0x040fe40001000000 */
[----:B------:R-:W-:Y:S02]  /*15500*/  SEL R20, R20, 0x6, !P2 ;  /* 0x0000000614147807 */ /* 0x000fe40005000000 */
[----:B------:R-:W-:Y:S02]  /*15510*/  SEL R208, R208, 0x26, P2 ;  /* 0x00000026d0d07807 */ /* 0x000fe40001000000 */
[----:B------:R-:W-:Y:S02]  /*15520*/  SEL R209, R209, 0x980, P2 ;  /* 0x00000980d1d17807 */ /* 0x000fe40001000000 */
[----:B------:R-:W-:-:S02]  /*15530*/  LOP3.LUT R208, R208, 0x6, RZ, 0xc0, !PT ;  /* 0x00000006d0d07812 */ /* 0x000fc400078ec0ff */
        /* <DEDUP_REMOVED lines=293> */
[----:B------:R-:W-:-:S02]  /*16790*/  IADD3 R206, R208, R209, R2 ;  /* 0x000000d1d0ce7210 */ /* 0x000fc40007ffe002 */
[----:B------:R-:W-:Y:S01]  /*167a0*/  IADD3 R208, R208, R209, R204 ;  /* 0x000000d1d0d07210 */ /* 0x000fe20007ffe0cc */
[----:B------:R-:W-:Y:S01]  /*167b0*/  IMAD.MOV.U32 R209, RZ, RZ, 0x40000040 ;  /* 0x40000040ffd17424 */ /* 0x000fe200078e00ff */
[----:B------:R-:W-:-:S04]  /*167c0*/  SEL R205, R205, 0x3e, P2 ;  /* 0x0000003ecdcd7807 */ /* 0x000fc80001000000 */
[----:B------:R-:W-:Y:S01]  /*167d0*/  LOP3.LUT R205, R205, 0x6, RZ, 0xc0, !PT ;  /* 0x00000006cdcd7812 */ /* 0x000fe200078ec0ff */
        /* <DEDUP_REMOVED lines=27> */
[C---:B------:R-:W-:Y:S01]  /*16990*/  IMAD.IADD R206, R208.reuse, 0x1, R14 ;  /* 0x00000001d0ce7824 */ /* 0x040fe200078e020e */
[----:B------:R-:W-:Y:S01]  /*169a0*/  R2UR UR5, R207 ;  /* 0x00000000cf0572ca */ /* 0x000fe200000e0000 */
[----:B------:R-:W-:Y:S01]  /*169b0*/  IMAD.MOV.U32 R207, RZ, RZ, 0x40000040 ;  /* 0x40000040ffcf7424 */ /* 0x000fe200078e00ff */
[----:B------:R-:W0:Y:S01]  /*169c0*/  @P5 LDC R14, c[0x0][0x450] ;  /* 0x00011400ff0e5b82 */ /* 0x000e220000000800 */
[--C-:B------:R-:W-:Y:S01]  /*169d0*/  IMAD.IADD R208, R208, 0x1, R20.reuse ;  /* 0x00000001d0d07824 */ /* 0x100fe200078e0214 */
[----:B------:R-:W-:Y:S01]  /*169e0*/  R2UR UR6, R206 ;  /* 0x00000000ce0672ca */ /* 0x000fe200000e0000 */
[----:B------:R-:W-:Y:S01]  /*169f0*/  IMAD.IADD R206, R203, 0x1, R20 ;  /* 0x00000001cbce7824 */ /* 0x000fe200078e0214 */
[----:B------:R-:W-:Y:S01]  /*16a00*/  R2UR UR7, R207 ;  /* 0x00000000cf0772ca */ /* 0x000fe200000e0000 */
[----:B------:R-:W-:-:S03]  /*16a10*/  IMAD.MOV.U32 R207, RZ, RZ, 0x40000040 ;  /* 0x40000040ffcf7424 */ /* 0x000fc600078e00ff */
[----:B------:R-:W1:Y:S02]  /*16a20*/  @P5 LDC R20, c[0x0][0x44c] ;  /* 0x00011300ff145b82 */ /* 0x000e640000000800 */
[----:B-1----:R-:W-:-:S05]  /*16a30*/  @P5 IMAD.HI.U32 R20, R9, R20, RZ ;  /* 0x0000001409145227 */ /* 0x002fca00078e00ff */
[----:B0-----:R-:W-:Y:S01]  /*16a40*/  @P5 SHF.R.U32.HI R9, RZ, R14, R20 ;  /* 0x0000000eff095219 */ /* 0x001fe20000011614 */
[----:B------:R-:W-:-:S04]  /*16a50*/  IMAD.MOV.U32 R14, RZ, RZ, 0x1000 ;  /* 0x00001000ff0e7424 */ /* 0x000fc800078e00ff */
[----:B------:R-:W0:Y:S01]  /*16a60*/  SHFL.IDX PT, R20, R9, RZ, 0x1c1f ;  /* 0x001c1fff09147589 */ /* 0x000e2200000e0000 */
[----:B------:R-:W-:-:S04]  /*16a70*/  SEL R14, R14, 0xf80, P2 ;  /* 0x00000f800e0e7807 */ /* 0x000fc80001000000 */
        /* <DEDUP_REMOVED lines=24> */
[----:B------:R-:W-:Y:S02]  /*16c00*/  ULOP3.LUT UR4, URZ, UR45, URZ, 0x33, !UPT ;  /* 0x0000002d3f047292 */ /* 0x000fe4000f8e333f */
[----:B------:R-:W-:Y:S02]  /*16c10*/  WARPGROUP.DEPBAR.LE gsb0, 0x0 ;  /* 0x00008000000079c5 */ /* 0x000fe40000010000 */
[----:B------:R1:W-:Y:S02]  /*16c20*/  @!P1 SYNCS.ARRIVE.TRANS64.RED.A1T0 RZ, [R14+URZ], RZ ;  /* 0x000000ff0eff99a7 */ /* 0x0003e4000810043f */
[----:B-1----:R-:W-:-:S05]  /*16c30*/  IMAD.SHL.U32 R14, R15, 0x40, RZ ;  /* 0x000000400f0e7824 */ /* 0x002fca00078e00ff */
[----:B------:R-:W-:-:S04]  /*16c40*/  IADD3 R208, -R185, 0x1, -R14 ;  /* 0x00000001b9d07810 */ /* 0x000fc80007ffe90e */
        /* <DEDUP_REMOVED lines=18> */
.L_x_6862:
[----:B------:R-:W-:-:S05]  /*16d70*/  IMAD.U32 R203, RZ, RZ, UR39 ;  /* 0x00000027ffcb7e24 */ /* 0x000fca000f8e00ff */
[----:B------:R-:W-:-:S13]  /*16d80*/  ISETP.NE.AND P2, PT, R203, 0x1, PT ;  /* 0x00000001cb00780c */ /* 0x000fda0003f45270 */
[----:B------:R-:W0:Y:S02]  /*16d90*/  @P2 LDC.64 R204, c[0x0][0xae0] ;  /* 0x0002b800ffcc2b82 */ /* 0x000e240000000a00 */
[----:B0-----:R-:W-:-:S05]  /*16da0*/  @P2 IMAD.HI.U32 R204, R20, R204, RZ ;  /* 0x000000cc14cc2227 */ /* 0x001fca00078e00ff */
[----:B------:R-:W-:-:S07]  /*16db0*/  @P2 SHF.R.U32.HI R20, RZ, R205, R204 ;  /* 0x000000cdff142219 */ /* 0x000fce00000116cc */
.L_x_6863:
[----:B------:R-:W-:Y:S05]  /*16dc0*/  BSYNC B1 ;  /* 0x0000000000017941 */ /* 0x000fea0003800000 */
.L_x_6861:
[----:B------:R-:W-:-:S04]  /*16dd0*/  IMAD R20, R20, R203, -R14 ;  /* 0x000000cb14147224 */ /* 0x000fc800078e0a0e */
[----:B------:R-:W-:-:S05]  /*16de0*/  IMAD.IADD R20, R20, 0x1, -R185 ;  /* 0x0000000114147824 */ /* 0x000fca00078e0ab9 */
[----:B------:R-:W-:Y:S02]  /*16df0*/  VIMNMX R206, R206, R20, !PT ;  /* 0x00000014cece7248 */ /* 0x000fe40007fe0100 */
[----:B------:R-:W-:-:S07]  /*16e00*/  VIADDMNMX R207, R20, R203, R207, PT ;  /* 0x000000cb14cf7246 */ /* 0x000fce00038001cf */
.L_x_6860:
        /* <DEDUP_REMOVED lines=65> */
.L_x_6866:
[----:B------:R-:W-:-:S05]  /*17220*/  IMAD.U32 R204, RZ, RZ, UR39 ;  /* 0x00000027ffcc7e24 */ /* 0x000fca000f8e00ff */
[----:B------:R-:W-:-:S13]  /*17230*/  ISETP.NE.AND P3, PT, R204, 0x1, PT ;  /* 0x00000001cc00780c */ /* 0x000fda0003f65270 */
[----:B------:R-:W0:Y:S02]  /*17240*/  @P3 LDC.64 R152, c[0x0][0xae0] ;  /* 0x0002b800ff983b82 */ /* 0x000e240000000a00 */
[----:B0-----:R-:W-:-:S05]  /*17250*/  @P3 IMAD.HI.U32 R152, R9, R152, RZ ;  /* 0x0000009809983227 */ /* 0x001fca00078e00ff */
[----:B------:R-:W-:-:S07]  /*17260*/  @P3 SHF.R.U32.HI R9, RZ, R153, R152 ;  /* 0x00000099ff093219 */ /* 0x000fce0000011698 */
.L_x_6867:
[----:B------:R-:W-:Y:S05]  /*17270*/  BSYNC B1 ;  /* 0x0000000000017941 */ /* 0x000fea0003800000 */
.L_x_6865:
[----:B------:R-:W-:-:S04]  /*17280*/  IMAD R9, R9, R204, -R14 ;  /* 0x000000cc09097224 */ /* 0x000fc800078e0a0e */
[----:B------:R-:W-:-:S05]  /*17290*/  IMAD.IADD R9, R9, 0x1, -R185 ;  /* 0x0000000109097824 */ /* 0x000fca00078e0ab9 */
[----:B------:R-:W-:Y:S02]  /*172a0*/  VIMNMX R208, R208, R9, !PT ;  /* 0x00000009d0d07248 */ /* 0x000fe40007fe0100 */
[----:B------:R-:W-:-:S07]  /*172b0*/  VIADDMNMX R209, R9, R204, R209, PT ;  /* 0x000000cc09d17246 */ /* 0x000fce00038001d1 */
.L_x_6864:
[----:B------:R-:W-:Y:S01]  /*172c0*/  FMNMX.FTZ R9, R20, R202, !PT ;  /* 0x000000ca14097209 */ /* 0x000fe20007810000 */
[----:B------:R-:W-:-:S03]  /*172d0*/  @!P1 VIADD R21, R21, 0x38860 ;  /* 0x0003886015159836 */ /* 0x000fc60000000000 */
[----:B------:R-:W-:Y:S02]  /*172e0*/  FMNMX.FTZ R9, R203, R9, !PT ;  /* 0x00000009cb097209 */ /* 0x000fe40007810000 */
[----:B------:R-:W-:Y:S02]  /*172f0*/  @!P1 PRMT R21, RZ, 0x654, R21 ;  /* 0x00000654ff159816 */ /* 0x000fe40000000015 */
        /* <DEDUP_REMOVED lines=28> */
[C---:B------:R-:W-:Y:S01]  /*174c0*/  ISETP.GT.AND P3, PT, R208.reuse, 0x8, P2 ;  /* 0x00000008d000780c */ /* 0x040fe20001764270 */
[-CC-:B------:R-:W-:Y:S01]  /*174d0*/  FFMA.FTZ R203, R203, R14.reuse, -R152.reuse ;  /* 0x0000000ecbcb7223 */ /* 0x180fe20000010898 */
[----:B------:R-:W-:Y:S01]  /*174e0*/  FSEL R155, R155, -INF , !P4 ;  /* 0xff8000009b9b7808 */ /* 0x000fe20006000000 */
[----:B------:R-:W-:Y:S01]  /*174f0*/  MUFU.EX2 R20, R20 ;  /* 0x0000001400147308 */ /* 0x000fe20000000800 */
[----:B------:R-:W-:Y:S01]  /*17500*/  ISETP.GT.AND P4, PT, R208, 0x9, P2 ;  /* 0x00000009d000780c */ /* 0x000fe20001784270 */
[-CC-:B------:R-:W-:Y:S01]  /*17510*/  FFMA.FTZ R202, R156, R14.reuse, -R152.reuse ;  /* 0x0000000e9cca7223 */ /* 0x180fe20000010898 */
[----:B------:R-:W-:Y:S01]  /*17520*/  ISETP.LT.OR P3, PT, R209, 0x9, P3 ;  /* 0x00000009d100780c */ /* 0x000fe20001f61670 */
[-CC-:B------:R-:W-:Y:S01]  /*17530*/  FFMA.FTZ R157, R157, R14.reuse, -R152.reuse ;  /* 0x0000000e9d9d7223 */ /* 0x180fe20000010898 */
[----:B------:R-:W-:Y:S01]  /*17540*/  ISETP.LT.OR P4, PT, R209, 0xa, P4 ;  /* 0x0000000ad100780c */ /* 0x000fe20002781670 */
[-CC-:B------:R-:W-:Y:S01]  /*17550*/  FFMA.FTZ R160, R160, R14.reuse, -R152.reuse ;  /* 0x0000000ea0a07223 */ /* 0x180fe20000010898 */
[----:B------:R-:W-:Y:S01]  /*17560*/  FSEL R158, R158, -INF , !P3 ;  /* 0xff8000009e9e7808 */ /* 0x000fe20005800000 */
[----:B------:R-:W0:Y:S01]  /*17570*/  MUFU.EX2 R153, R153 ;  /* 0x0000009900997308 */ /* 0x000e220000000800 */
[----:B------:R-:W-:Y:S01]  /*17580*/  FSEL R159, R159, -INF , !P4 ;  /* 0xff8000009f9f7808 */ /* 0x000fe20006000000 */
[-CC-:B------:R-:W-:Y:S01]  /*17590*/  FFMA.FTZ R161, R161, R14.reuse, -R152.reuse ;  /* 0x0000000ea1a17223 */ /* 0x180fe20000010898 */
[----:B------:R-:W-:Y:S01]  /*175a0*/  ISETP.GT.AND P4, PT, R208, 0x11, P2 ;  /* 0x00000011d000780c */ /* 0x000fe20001784270 */
[-CC-:B------:R-:W-:Y:S01]  /*175b0*/  FFMA.FTZ R164, R164, R14.reuse, -R152.reuse ;  /* 0x0000000ea4a47223 */ /* 0x180fe20000010898 */
[----:B------:R-:W-:Y:S01]  /*175c0*/  ISETP.GT.AND P3, PT, R208, 0x10, P2 ;  /* 0x00000010d000780c */ /* 0x000fe20001764270 */
        /* <DEDUP_REMOVED lines=20> */
[-C--:B------:R-:W-:Y:S01]  /*17710*/  FMUL.FTZ R25, R25, R153.reuse ;  /* 0x0000009919197220 */ /* 0x080fe20000410000 */
[----:B------:R-:W-:Y:S01]  /*17720*/  ISETP.LT.OR P4, PT, R209, 0x22, P4 ;  /* 0x00000022d100780c */ /* 0x000fe20002781670 */
[-C--:B------:R-:W-:Y:S01]  /*17730*/  FMUL.FTZ R28, R28, R153.reuse ;  /* 0x000000991c1c7220 */ /* 0x080fe20000410000 */
[C---:B------:R-:W-:Y:S01]  /*17740*/  ISETP.GT.AND P3, PT, R208.reuse, 0x18, P2 ;  /* 0x00000018d000780c */ /* 0x040fe20001764270 */
[----:B------:R-:W-:Y:S01]  /*17750*/  MUFU.EX2 R203, R160 ;  /* 0x000000a000cb7308 */ /* 0x000fe20000000800 */
[----:B------:R-:W-:Y:S01]  /*17760*/  FSEL R171, R171, -INF , !P4 ;  /* 0xff800000abab7808 */ /* 0x000fe20006000000 */
[-C--:B------:R-:W-:Y:S01]  /*17770*/  FMUL.FTZ R29, R29, R153.reuse ;  /* 0x000000991d1d7220 */ /* 0x080fe20000410000 */
[----:B------:R-:W-:Y:S01]  /*17780*/  ISETP.GT.AND P4, PT, R208, 0x29, P2 ;  /* 0x00000029d000780c */ /* 0x000fe20001784270 */
[-C--:B------:R-:W-:Y:S01]  /*17790*/  FMUL.FTZ R32, R32, R153.reuse ;  /* 0x0000009920207220 */ /* 0x080fe20000410000 */
[----:B------:R-:W-:Y:S01]  /*177a0*/  ISETP.LT.OR P3, PT, R209, 0x19, P3 ;  /* 0x00000019d100780c */ /* 0x000fe20001f61670 */
[-C--:B------:R-:W-:Y:S01]  /*177b0*/  FMUL.FTZ R33, R33, R153.reuse ;  /* 0x0000009921217220 */ /* 0x080fe20000410000 */
[----:B------:R-:W-:Y:S01]  /*177c0*/  ISETP.LT.OR P4, PT, R209, 0x2a, P4 ;  /* 0x0000002ad100780c */ /* 0x000fe20002781670 */
[----:B------:R1:W-:Y:S01]  /*177d0*/  MUFU.EX2 R160, R168 ;  /* 0x000000a800a07308 */ /* 0x0003e20000000800 */
[----:B------:R-:W-:Y:S01]  /*177e0*/  FSEL R166, R166, -INF , !P3 ;  /* 0xff800000a6a67808 */ /* 0x000fe20005800000 */
[----:B0-----:R-:W-:Y:S01]  /*177f0*/  FADD.FTZ R181, R156, R181 ;  /* 0x000000b59cb57221 */ /* 0x001fe20000010000 */
[----:B------:R-:W-:Y:S01]  /*17800*/  FSEL R175, R175, -INF , !P4 ;  /* 0xff800000afaf7808 */ /* 0x000fe20006000000 */
[-C--:B------:R-:W-:Y:S01]  /*17810*/  FMUL.FTZ R36, R36, R153.reuse ;  /* 0x0000009924247220 */ /* 0x080fe20000410000 */
[C---:B------:R-:W-:Y:S01]  /*17820*/  ISETP.GT.AND P4, PT, R208.reuse, RZ, P2 ;  /* 0x000000ffd000720c */ /* 0x040fe20001784270 */
[-C--:B------:R-:W-:Y:S01]  /*17830*/  FMUL.FTZ R37, R37, R153.reuse ;  /* 0x0000009925257220 */ /* 0x080fe20000410000 */
[----:B------:R-:W-:Y:S01]  /*17840*/  ISETP.GT.AND P3, PT, R208, 0x20, P2 ;  /* 0x00000020d000780c */ /* 0x000fe20001764270 */
[----:B------:R-:W0:Y:S01]  /*17850*/  MUFU.EX2 R202, R202 ;  /* 0x000000ca00ca7308 */ /* 0x000e220000000800 */
[C---:B------:R-:W-:Y:S01]  /*17860*/  ISETP.LT.OR P4, PT, R209.reuse, 0x1, P4 ;  /* 0x00000001d100780c */ /* 0x040fe20002781670 */
[----:B-1----:R-:W-:Y:S01]  /*17870*/  IMAD.MOV R168, RZ, RZ, -R197 ;  /* 0x000000ffffa87224 */ /* 0x002fe200078e0ac5 */
[----:B------:R-:W-:Y:S01]  /*17880*/  ISETP.LT.OR P3, PT, R209, 0x21, P3 ;  /* 0x00000021d100780c */ /* 0x000fe20001f61670 */
[-C--:B------:R-:W-:Y:S01]  /*17890*/  FMUL.FTZ R40, R40, R153.reuse ;  /* 0x0000009928287220 */ /* 0x080fe20000410000 */
[----:B------:R-:W-:Y:S01]  /*178a0*/  FSEL R154, R154, -INF , !P4 ;  /* 0xff8000009a9a7808 */ /* 0x000fe20006000000 */
[-C--:B------:R-:W-:Y:S01]  /*178b0*/  FMUL.FTZ R41, R41, R153.reuse ;  /* 0x0000009929297220 */ /* 0x080fe20000410000 */
[----:B------:R-:W-:Y:S01]  /*178c0*/  FSEL R170, R170, -INF , !P3 ;  /* 0xff800000aaaa7808 */ /* 0x000fe20005800000 */
[----:B------:R-:W1:Y:S01]  /*178d0*/  MUFU.EX2 R157, R157 ;  /* 0x0000009d009d7308 */ /* 0x000e620000000800 */
[----:B------:R-:W-:Y:S01]  /*178e0*/  FMNMX.FTZ R0, R154, R200, !PT ;  /* 0x000000c89a007209 */ /* 0x000fe20007810000 */
[-C--:B------:R-:W-:Y:S01]  /*178f0*/  FMUL.FTZ R44, R44, R153.reuse ;  /* 0x000000992c2c7220 */ /* 0x080fe20000410000 */
[----:B------:R-:W-:Y:S01]  /*17900*/  ISETP.GT.AND P3, PT, R208, 0x28, P2 ;  /* 0x00000028d000780c */ /* 0x000fe20001764270 */
[-C--:B------:R-:W-:Y:S01]  /*17910*/  FMUL.FTZ R45, R45, R153.reuse ;  /* 0x000000992d2d7220 */ /* 0x080fe20000410000 */
[----:B------:R-:W-:Y:S01]  /*17920*/  FMNMX.FTZ R0, R155, R0, !PT ;  /* 0x000000009b007209 */ /* 0x000fe20007810000 */
[-C--:B------:R-:W-:Y:S01]  /*17930*/  FMUL.FTZ R48, R48, R153.reuse ;  /* 0x0000009930307220 */ /* 0x080fe20000410000 */
[----:B------:R-:W-:Y:S01]  /*17940*/  ISETP.LT.OR P3, PT, R209, 0x29, P3 ;  /* 0x00000029d100780c */ /* 0x000fe20001f61670 */
[----:B------:R-:W2:Y:S01]  /*17950*/  MUFU.EX2 R161, R161 ;  /* 0x000000a100a17308 */ /* 0x000ea20000000800 */
[----:B------:R-:W-:Y:S01]  /*17960*/  FMNMX.FTZ R0, R158, R0, !PT ;  /* 0x000000009e007209 */ /* 0x000fe20007810000 */
[----:B0-----:R-:W-:Y:S01]  /*17970*/  FADD.FTZ R181, R202, R181 ;  /* 0x000000b5cab57221 */ /* 0x001fe20000010000 */
[----:B------:R-:W-:Y:S01]  /*17980*/  FSEL R174, R174, -INF , !P3 ;  /* 0xff800000aeae7808 */ /* 0x000fe20005800000 */
[-C--:B------:R-:W-:Y:S01]  /*17990*/  FMUL.FTZ R49, R49, R153.reuse ;  /* 0x0000009931317220 */ /* 0x080fe20000410000 */
[----:B------:R-:W-:Y:S01]  /*179a0*/  FMNMX.FTZ R0, R159, R0, !PT ;  /* 0x000000009f007209 */ /* 0x000fe20007810000 */
[-C--:B------:R-:W-:Y:S01]  /*179b0*/  FMUL.FTZ R52, R52, R153.reuse ;  /* 0x0000009934347220 */ /* 0x080fe20000410000 */
[----:B------:R-:W-:Y:S01]  /*179c0*/  ISETP.GT.AND P3, PT, R208, 0x30, P2 ;  /* 0x00000030d000780c */ /* 0x000fe20001764270 */
[----:B------:R-:W0:Y:S01]  /*179d0*/  MUFU.EX2 R164, R164 ;  /* 0x000000a400a47308 */ /* 0x000e220000000800 */
[----:B------:R-:W-:Y:S01]  /*179e0*/  FMNMX.FTZ R0, R162, R0, !PT ;  /* 0x00000000a2007209 */ /* 0x000fe20007810000 */
[----:B-1----:R-:W-:Y:S01]  /*179f0*/  FADD.FTZ R181, R157, R181 ;  /* 0x000000b59db57221 */ /* 0x002fe20000010000 */
[----:B------:R-:W-:Y:S01]  /*17a00*/  ISETP.LT.OR P3, PT, R209, 0x31, P3 ;  /* 0x00000031d100780c */ /* 0x000fe20001f61670 */
[-C--:B------:R-:W-:Y:S01]  /*17a10*/  FMUL.FTZ R53, R53, R153.reuse ;  /* 0x0000009935357220 */ /* 0x080fe20000410000 */
[----:B------:R-:W-:Y:S01]  /*17a20*/  FMNMX.FTZ R0, R163, R0, !PT ;  /* 0x00000000a3007209 */ /* 0x000fe20007810000 */
[----:B------:R-:W-:Y:S01]  /*17a30*/  FADD.FTZ R181, R203, R181 ;  /* 0x000000b5cbb57221 */ /* 0x000fe20000010000 */
[----:B------:R-:W-:Y:S01]  /*17a40*/  FSEL R178, R178, -INF , !P3 ;  /* 0xff800000b2b27808 */ /* 0x000fe20005800000 */
[----:B------:R-:W-:Y:S01]  /*17a50*/  MUFU.EX2 R165, R165 ;  /* 0x000000a500a57308 */ /* 0x000fe20000000800 */
[----:B------:R-:W-:Y:S01]  /*17a60*/  FMNMX.FTZ R0, R166, R0, !PT ;  /* 0x00000000a6007209 */ /* 0x000fe20007810000 */
[----:B--2---:R-:W-:Y:S01]  /*17a70*/  FADD.FTZ R181, R161, R181 ;  /* 0x000000b5a1b57221 */ /* 0x004fe20000010000 */
[----:B------:R-:W-:Y:S01]  /*17a80*/  ISETP.GT.AND P3, PT, R208, 0x31, P2 ;  /* 0x00000031d000780c */ /* 0x000fe20001764270 */
[-C--:B------:R-:W-:Y:S01]  /*17a90*/  FMUL.FTZ R56, R56, R153.reuse ;  /* 0x0000009938387220 */ /* 0x080fe20000410000 */
[----:B------:R-:W-:Y:S01]  /*17aa0*/  FMNMX.FTZ R0, R167, R0, !PT ;  /* 0x00000000a7007209 */ /* 0x000fe20007810000 */
[-C--:B------:R-:W-:Y:S01]  /*17ab0*/  FMUL.FTZ R57, R57, R153.reuse ;  /* 0x0000009939397220 */ /* 0x080fe20000410000 */
[----:B------:R-:W-:Y:S01]  /*17ac0*/  ISETP.GT.AND P4, PT, R208, 0x38, P2 ;  /* 0x00000038d000780c */ /* 0x000fe20001784270 */
[-C--:B------:R-:W-:Y:S01]  /*17ad0*/  FMUL.FTZ R60, R60, R153.reuse ;  /* 0x000000993c3c7220 */ /* 0x080fe20000410000 */
[----:B------:R-:W-:Y:S01]  /*17ae0*/  FMNMX.FTZ R0, R170, R0, !PT ;  /* 0x00000000aa007209 */ /* 0x000fe20007810000 */
[----:B0-----:R-:W-:Y:S01]  /*17af0*/  FADD.FTZ R181, R164, R181 ;  /* 0x000000b5a4b57221 */ /* 0x001fe20000010000 */
[----:B------:R-:W-:Y:S01]  /*17b00*/  ISETP.LT.OR P3, PT, R209, 0x32, P3 ;  /* 0x00000032d100780c */ /* 0x000fe20001f61670 */
[-C--:B------:R-:W-:Y:S01]  /*17b10*/  FMUL.FTZ R61, R61, R153.reuse ;  /* 0x000000993d3d7220 */ /* 0x080fe20000410000 */
[----:B------:R-:W-:Y:S01]  /*17b20*/  FMNMX.FTZ R0, R171, R0, !PT ;  /* 0x00000000ab007209 */ /* 0x000fe20007810000 */
[-C--:B------:R-:W-:Y:S01]  /*17b30*/  FMUL.FTZ R64, R64, R153.reuse ;  /* 0x0000009940407220 */ /* 0x080fe20000410000 */
[----:B------:R-:W-:Y:S01]  /*17b40*/  ISETP.GT.AND P2, PT, R208, 0x39, P2 ;  /* 0x00000039d000780c */ /* 0x000fe20001744270 */
[-C--:B------:R-:W-:Y:S01]  /*17b50*/  FMUL.FTZ R65, R65, R153.reuse ;  /* 0x0000009941417220 */ /* 0x080fe20000410000 */
[----:B------:R-:W-:Y:S01]  /*17b60*/  FMNMX.FTZ R0, R174, R0, !PT ;  /* 0x00000000ae007209 */ /* 0x000fe20007810000 */
[-C--:B------:R-:W-:Y:S01]  /*17b70*/  FMUL.FTZ R68, R68, R153.reuse ;  /* 0x0000009944447220 */ /* 0x080fe20000410000 */
[----:B------:R-:W-:Y:S01]  /*17b80*/  ISETP.LT.OR P4, PT, R209, 0x39, P4 ;  /* 0x00000039d100780c */ /* 0x000fe20002781670 */
[-C--:B------:R-:W-:Y:S01]  /*17b90*/  FMUL.FTZ R69, R69, R153.reuse ;  /* 0x0000009945457220 */ /* 0x080fe20000410000 */
[----:B------:R-:W-:Y:S01]  /*17ba0*/  FMNMX.FTZ R0, R175, R0, !PT ;  /* 0x00000000af007209 */ /* 0x000fe20007810000 */
[-C--:B------:R-:W-:Y:S01]  /*17bb0*/  FMUL.FTZ R72, R72, R153.reuse ;  /* 0x0000009948487220 */ /* 0x080fe20000410000 */
[----:B------:R-:W-:Y:S01]  /*17bc0*/  FSEL R179, R179, -INF , !P3 ;  /* 0xff800000b3b37808 */ /* 0x000fe20005800000 */
[-C--:B------:R-:W-:Y:S01]  /*17bd0*/  FMUL.FTZ R73, R73, R153.reuse ;  /* 0x0000009949497220 */ /* 0x080fe20000410000 */
        /* <DEDUP_REMOVED lines=9> */
[-C--:B------:R-:W-:Y:S01]  /*17c70*/  FMUL.FTZ R84, R84, R153.reuse ;  /* 0x0000009954547220 */ /* 0x080fe20000410000 */
[----:B------:R-:W-:Y:S01]  /*17c80*/  FMNMX.FTZ R0, R182, R0, !PT ;  /* 0x00000000b6007209 */ /* 0x000fe20007810000 */
[-C--:B------:R-:W-:Y:S01]  /*17c90*/  FMUL.FTZ R85, R85, R153.reuse ;  /* 0x0000009955557220 */ /* 0x080fe20000410000 */
[----:B------:R-:W-:Y:S01]  /*17ca0*/  F2FP.BF16.F32.PACK_AB R156, R156, R20 ;  /* 0x000000149c9c723e */ /* 0x000fe200000010ff */
[-C--:B------:R-:W-:Y:S01]  /*17cb0*/  FMUL.FTZ R88, R88, R153.reuse ;  /* 0x0000009958587220 */ /* 0x080fe20000410000 */
[----:B------:R-:W-:Y:S01]  /*17cc0*/  FMNMX.FTZ R20, R183, R0, !PT ;  /* 0x00000000b7147209 */ /* 0x000fe20007810000 */
[-C--:B------:R-:W-:Y:S01]  /*17cd0*/  FMUL.FTZ R89, R89, R153.reuse ;  /* 0x0000009959597220 */ /* 0x080fe20000410000 */
[----:B------:R-:W-:Y:S01]  /*17ce0*/  ISETP.NE.AND P3, PT, R185, R168, PT ;  /* 0x000000a8b900720c */ /* 0x000fe20003f65270 */
[-C--:B------:R-:W-:Y:S01]  /*17cf0*/  FMUL.FTZ R92, R92, R153.reuse ;  /* 0x000000995c5c7220 */ /* 0x080fe20000410000 */
[-C--:B------:R-:W-:Y:S01]  /*17d00*/  FMUL.FTZ R93, R93, R153.reuse ;  /* 0x000000995d5d7220 */ /* 0x080fe20000410000 */
[----:B------:R-:W0:Y:S01]  /*17d10*/  SHFL.BFLY PT, R0, R20, 0x2, 0x1f ;  /* 0x0c401f0014007f89 */ /* 0x000e2200000e0000 */
        /* <DEDUP_REMOVED lines=23> */
[----:B0-----:R-:W-:Y:S01]  /*17e90*/  FMNMX.FTZ R20, R20, R0, !PT ;  /* 0x0000000014147209 */ /* 0x001fe20007810000 */
[-C--:B------:R-:W-:Y:S01]  /*17ea0*/  FMUL.FTZ R141, R141, R153.reuse ;  /* 0x000000998d8d7220 */ /* 0x080fe20000410000 */
[----:B------:R0:W-:Y:S01]  /*17eb0*/  MUFU.EX2 R0, R169 ;  /* 0x000000a900007308 */ /* 0x0001e20000000800 */
[-C--:B------:R-:W-:Y:S01]  /*17ec0*/  FMUL.FTZ R144, R144, R153.reuse ;  /* 0x0000009990907220 */ /* 0x080fe20000410000 */
[-C--:B------:R-:W-:Y:S01]  /*17ed0*/  FMUL.FTZ R145, R145, R153.reuse ;  /* 0x0000009991917220 */ /* 0x080fe20000410000 */
[----:B------:R-:W1:Y:S01]  /*17ee0*/  SHFL.BFLY PT, R204, R20, 0x1, 0x1f ;  /* 0x0c201f0014cc7f89 */ /* 0x000e6200000e0000 */
[-C--:B------:R-:W-:Y:S01]  /*17ef0*/  FMUL.FTZ R148, R148, R153.reuse ;  /* 0x0000009994947220 */ /* 0x080fe20000410000 */
[----:B------:R-:W-:-:S03]  /*17f00*/  FMUL.FTZ R149, R149, R153 ;  /* 0x0000009995957220 */ /* 0x000fc60000410000 */
[----:B------:R-:W-:Y:S08]  /*17f10*/  MUFU.EX2 R172, R172 ;  /* 0x000000ac00ac7308 */ /* 0x000ff00000000800 */
[----:B------:R-:W-:Y:S08]  /*17f20*/  MUFU.EX2 R173, R173 ;  /* 0x000000ad00ad7308 */ /* 0x000ff00000000800 */
[----:B------:R-:W-:Y:S01]  /*17f30*/  MUFU.EX2 R176, R176 ;  /* 0x000000b000b07308 */ /* 0x000fe20000000800 */
[----:B-1----:R-:W-:-:S04]  /*17f40*/  FMNMX.FTZ R20, R20, R204, !PT ;  /* 0x000000cc14147209 */ /* 0x002fc80007810000 */
[C---:B------:R-:W-:Y:S01]  /*17f50*/  FSETP.NEU.FTZ.AND P2, PT, R20.reuse, -INF , PT ;  /* 0xff8000001400780b */ /* 0x040fe20003f5d000 */
[CC--:B0-----:R-:W-:Y:S02]  /*17f60*/  FMUL.FTZ R169, R20.reuse, R14.reuse ;  /* 0x0000000e14a97220 */ /* 0x0c1fe40000410000 */
[----:B------:R-:W-:Y:S01]  /*17f70*/  MUFU.EX2 R177, R177 ;  /* 0x000000b100b17308 */ /* 0x000fe20000000800 */
[----:B------:R-:W-:Y:S02]  /*17f80*/  FSEL R168, R20, RZ, P2 ;  /* 0x000000ff14a87208 */ /* 0x000fe40001000000 */
[----:B------:R-:W-:Y:S02]  /*17f90*/  FSEL R169, R169, RZ, P2 ;  /* 0x000000ffa9a97208 */ /* 0x000fe40001000000 */
[----:B------:R-:W-:Y:S01]  /*17fa0*/  ISETP.GT.AND P2, PT, R15, R215, PT ;  /* 0x000000d70f00720c */ /* 0x000fe20003f44270 */
[----:B------:R-:W-:Y:S02]  /*17fb0*/  FADD.FTZ R168, -R168, R200 ;  /* 0x000000c8a8a87221 */ /* 0x000fe40000010100 */
        /* <DEDUP_REMOVED lines=17> */
[----:B------:R-:W-:-:S02]  /*180d0*/  IMAD.MOV.U32 R169, RZ, RZ, 0x40000040 ;  /* 0x40000040ffa97424 */ /* 0x000fc400078e00ff */
[----:B------:R-:W-:Y:S01]  /*180e0*/  FMUL.FTZ R168, R168, R14 ;  /* 0x0000000ea8a87220 */ /* 0x000fe20000410000 */
[----:B------:R-:W-:Y:S01]  /*180f0*/  MUFU.EX2 R155, R155 ;  /* 0x0000009b009b7308 */ /* 0x000fe20000000800 */
[----:B------:R-:W-:Y:S01]  /*18100*/  F2FP.BF16.F32.PACK_AB R158, R157, R202 ;  /* 0x000000ca9d9e723e */ /* 0x000fe200000010ff */
[----:B------:R-:W-:Y:S01]  /*18110*/  IMAD.MOV.U32 R202, RZ, RZ, R9 ;  /* 0x000000ffffca7224 */ /* 0x000fe200078e0009 */
[----:B------:R-:W-:-:S05]  /*18120*/  R2UR UR7, R169 ;  /* 0x00000000a90772ca */ /* 0x000fca00000e0000 */
[----:B------:R0:W1:Y:S08]  /*18130*/  MUFU.EX2 R183, R168 ;  /* 0x000000a800b77308 */ /* 0x0000700000000800 */
[----:B------:R-:W2:Y:S01]  /*18140*/  MUFU.EX2 R169, R154 ;  /* 0x0000009a00a97308 */ /* 0x000ea20000000800 */
[----:B0-----:R-:W-:-:S05]  /*18150*/  IMAD R168, R19, 0x1000, R193 ;  /* 0x0000100013a87824 */ /* 0x001fca00078e02c1 */
[----:B------:R-:W-:Y:S02]  /*18160*/  R2UR UR6, R168 ;  /* 0x00000000a80672ca */ /* 0x000fe400000e0000 */
[----:B------:R-:W0:Y:S01]  /*18170*/  MUFU.EX2 R200, R200 ;  /* 0x000000c800c87308 */ /* 0x000e220000000800 */
[-C--:B-1----:R-:W-:Y:S01]  /*18180*/  FMUL.FTZ R26, R26, R183.reuse ;  /* 0x000000b71a1a7220 */ /* 0x082fe20000410000 */
[-C--:B------:R-:W-:Y:S01]  /*18190*/  FMUL.FTZ R27, R27, R183.reuse ;  /* 0x000000b71b1b7220 */ /* 0x080fe20000410000 */
[-C--:B------:R-:W-:Y:S01]  /*181a0*/  FMUL.FTZ R30, R30, R183.reuse ;  /* 0x000000b71e1e7220 */ /* 0x080fe20000410000 */
[-C--:B------:R-:W-:Y:S01]  /*181b0*/  FMUL.FTZ R31, R31, R183.reuse ;  /* 0x000000b71f1f7220 */ /* 0x080fe20000410000 */
[-C--:B------:R-:W-:Y:S01]  /*181c0*/  FMUL.FTZ R34, R34, R183.reuse ;  /* 0x000000b722227220 */ /* 0x080fe20000410000 */
[-C--:B------:R-:W-:Y:S01]  /*181d0*/  FMUL.FTZ R35, R35, R183.reuse ;  /* 0x000000b723237220 */ /* 0x080fe20000410000 */
[----:B------:R-:W-:Y:S01]  /*181e0*/  FMUL.FTZ R38, R38, R183 ;  /* 0x000000b726267220 */ /* 0x000fe20000410000 */
[----:B------:R1:W-:Y:S01]  /*181f0*/  MUFU.EX2 R170, R152 ;  /* 0x0000009800aa7308 */ /* 0x0003e20000000800 */
[----:B--2---:R-:W-:Y:S01]  /*18200*/  FFMA.FTZ R8, R183, R8, R169 ;  /* 0x00000008b7087223 */ /* 0x004fe200000100a9 */
[----:B------:R-:W-:Y:S01]  /*18210*/  F2FP.BF16.F32.PACK_AB R157, R155, R169 ;  /* 0x000000a99b9d723e */ /* 0x000fe200000010ff */
[-C--:B------:R-:W-:Y:S01]  /*18220*/  FMUL.FTZ R39, R39, R183.reuse ;  /* 0x000000b727277220 */ /* 0x080fe20000410000 */
[-C--:B------:R-:W-:Y:S01]  /*18230*/  FMUL.FTZ R42, R42, R183.reuse ;  /* 0x000000b72a2a7220 */ /* 0x080fe20000410000 */
[-C--:B------:R-:W-:Y:S01]  /*18240*/  FMUL.FTZ R43, R43, R183.reuse ;  /* 0x000000b72b2b7220 */ /* 0x080fe20000410000 */
[-C--:B------:R-:W-:Y:S01]  /*18250*/  FMUL.FTZ R46, R46, R183.reuse ;  /* 0x000000b72e2e7220 */ /* 0x080fe20000410000 */
[----:B------:R-:W-:Y:S01]  /*18260*/  FMUL.FTZ R47, R47, R183 ;  /* 0x000000b72f2f7220 */ /* 0x000fe20000410000 */
[----:B------:R-:W2:Y:S01]  /*18270*/  MUFU.EX2 R159, R159 ;  /* 0x0000009f009f7308 */ /* 0x000ea20000000800 */
[----:B-1----:R-:W-:-:S02]  /*18280*/  @!P3 IMAD R152, R201, 0x40, R194 ;  /* 0x00000040c998b824 */ /* 0x002fc400078e02c2 */
[-C--:B------:R-:W-:Y:S01]  /*18290*/  FMUL.FTZ R50, R50, R183.reuse ;  /* 0x000000b732327220 */ /* 0x080fe20000410000 */
[-C--:B------:R-:W-:Y:S01]  /*182a0*/  FMUL.FTZ R51, R51, R183.reuse ;  /* 0x000000b733337220 */ /* 0x080fe20000410000 */
[-C--:B------:R-:W-:Y:S01]  /*182b0*/  FMUL.FTZ R54, R54, R183.reuse ;  /* 0x000000b736367220 */ /* 0x080fe20000410000 */
[----:B------:R-:W-:Y:S02]  /*182c0*/  @!P3 IMAD R152, R152, 0x4, R18 ;  /* 0x000000049898b824 */ /* 0x000fe400078e0212 */
[-C--:B------:R-:W-:Y:S01]  /*182d0*/  FMUL.FTZ R55, R55, R183.reuse ;  /* 0x000000b737377220 */ /* 0x080fe20000410000 */
[-C--:B------:R-:W-:Y:S01]  /*182e0*/  FMUL.FTZ R58, R58, R183.reuse ;  /* 0x000000b73a3a7220 */ /* 0x080fe20000410000 */
[----:B------:R-:W1:Y:S01]  /*182f0*/  MUFU.EX2 R162, R162 ;  /* 0x000000a200a27308 */ /* 0x000e620000000800 */
[-C--:B------:R-:W-:Y:S01]  /*18300*/  FMUL.FTZ R59, R59, R183.reuse ;  /* 0x000000b73b3b7220 */ /* 0x080fe20000410000 */
[----:B------:R3:W-:Y:S01]  /*18310*/  @!P3 STS [R152+0x38400], R153 ;  /* 0x038400999800b388 */ /* 0x0007e20000000800 */
[-C--:B------:R-:W-:Y:S01]  /*18320*/  FMUL.FTZ R62, R62, R183.reuse ;  /* 0x000000b73e3e7220 */ /* 0x080fe20000410000 */
[-C--:B------:R-:W-:Y:S01]  /*18330*/  FMUL.FTZ R63, R63, R183.reuse ;  /* 0x000000b73f3f7220 */ /* 0x080fe20000410000 */
[-C--:B------:R-:W-:Y:S01]  /*18340*/  FMUL.FTZ R66, R66, R183.reuse ;  /* 0x000000b742427220 */ /* 0x080fe20000410000 */
[----:B------:R4:W-:Y:S01]  /*18350*/  @!P3 STS [R152+0x38420], R183 ;  /* 0x038420b79800b388 */ /* 0x0009e20000000800 */
[-C--:B------:R-:W-:Y:S01]  /*18360*/  FMUL.FTZ R67, R67, R183.reuse ;  /* 0x000000b743437220 */ /* 0x080fe20000410000 */
[----:B------:R-:W5:Y:S01]  /*18370*/  MUFU.EX2 R163, R163 ;  /* 0x000000a300a37308 */ /* 0x000f620000000800 */
[-C--:B------:R-:W-:Y:S01]  /*18380*/  FMUL.FTZ R70, R70, R183.reuse ;  /* 0x000000b746467220 */ /* 0x080fe20000410000 */
[-C--:B------:R-:W-:Y:S01]  /*18390*/  FMUL.FTZ R71, R71, R183.reuse ;  /* 0x000000b747477220 */ /* 0x080fe20000410000 */
[-C--:B------:R-:W-:Y:S01]  /*183a0*/  FMUL.FTZ R74, R74, R183.reuse ;  /* 0x000000b74a4a7220 */ /* 0x080fe20000410000 */
[----:B---3--:R-:W-:Y:S01]  /*183b0*/  FADD.FTZ R153, R155, R8 ;  /* 0x000000089b997221 */ /* 0x008fe20000010000 */
[-C--:B------:R-:W-:Y:S01]  /*183c0*/  FMUL.FTZ R75, R75, R183.reuse ;  /* 0x000000b74b4b7220 */ /* 0x080fe20000410000 */
[-C--:B------:R-:W-:Y:S01]  /*183d0*/  FMUL.FTZ R78, R78, R183.reuse ;  /* 0x000000b74e4e7220 */ /* 0x080fe20000410000 */
[----:B------:R-:W-:Y:S01]  /*183e0*/  FMUL.FTZ R79, R79, R183 ;  /* 0x000000b74f4f7220 */ /* 0x000fe20000410000 */
[----:B----4-:R-:W-:Y:S01]  /*183f0*/  F2FP.BF16.F32.PACK_AB R152, R161, R203 ;  /* 0x000000cba198723e */ /* 0x010fe200000010ff */
[----:B------:R-:W-:Y:S01]  /*18400*/  FADD.FTZ R161, R165, R181 ;  /* 0x000000b5a5a17221 */ /* 0x000fe20000010000 */
[----:B------:R-:W3:Y:S01]  /*18410*/  MUFU.EX2 R166, R166 ;  /* 0x000000a600a67308 */ /* 0x000ee20000000800 */
[----:B0-----:R-:W-:Y:S01]  /*18420*/  FADD.FTZ R8, R200, R153 ;  /* 0x00000099c8087221 */ /* 0x001fe20000010000 */
[-C--:B------:R-:W-:Y:S01]  /*18430*/  FMUL.FTZ R82, R82, R183.reuse ;  /* 0x000000b752527220 */ /* 0x080fe20000410000 */
[-C--:B------:R-:W-:Y:S01]  /*18440*/  FMUL.FTZ R83, R83, R183.reuse ;  /* 0x000000b753537220 */ /* 0x080fe20000410000 */
[-C--:B------:R-:W-:Y:S01]  /*18450*/  FMUL.FTZ R86, R86, R183.reuse ;  /* 0x000000b756567220 */ /* 0x080fe20000410000 */
[----:B--2---:R-:W-:Y:S01]  /*18460*/  FADD.FTZ R153, R159, R8 ;  /* 0x000000089f997221 */ /* 0x004fe20000010000 */
[-C--:B------:R-:W-:Y:S01]  /*18470*/  FMUL.FTZ R87, R87, R183.reuse ;  /* 0x000000b757577220 */ /* 0x080fe20000410000 */
[-C--:B------:R-:W-:Y:S01]  /*18480*/  FMUL.FTZ R90, R90, R183.reuse ;  /* 0x000000b75a5a7220 */ /* 0x080fe20000410000 */
[----:B------:R-:W0:Y:S01]  /*18490*/  MUFU.EX2 R181, R167 ;  /* 0x000000a700b57308 */ /* 0x000e220000000800 */
[----:B-1----:R-:W-:Y:S01]  /*184a0*/  FADD.FTZ R8, R162, R153 ;  /* 0x00000099a2087221 */ /* 0x002fe20000010000 */
[-C--:B------:R-:W-:Y:S01]  /*184b0*/  FMUL.FTZ R91, R91, R183.reuse ;  /* 0x000000b75b5b7220 */ /* 0x080fe20000410000 */
[-C--:B------:R-:W-:Y:S01]  /*184c0*/  FMUL.FTZ R94, R94, R183.reuse ;  /* 0x000000b75e5e7220 */ /* 0x080fe20000410000 */
[-C--:B------:R-:W-:Y:S01]  /*184d0*/  FMUL.FTZ R95, R95, R183.reuse ;  /* 0x000000b75f5f7220 */ /* 0x080fe20000410000 */
[----:B-----5:R-:W-:Y:S01]  /*184e0*/  FADD.FTZ R155, R163, R8 ;  /* 0x00000008a39b7221 */ /* 0x020fe20000010000 */
        /* <DEDUP_REMOVED lines=31> */
[----:B------:R-:W-:Y:S01]  /*186e0*/  FMUL.FTZ R151, R151, R183 ;  /* 0x000000b797977220 */ /* 0x000fe20000410000 */
[----:B------:R-:W-:Y:S01]  /*186f0*/  F2FP.BF16.F32.PACK_AB R159, R159, R200 ;  /* 0x000000c89f9f723e */ /* 0x000fe200000010ff */
[----:B------:R-:W-:Y:S01]  /*18700*/  BAR.SYNC.DEFER_BLOCKING 0xf, 0x100 ;  /* 0x03c4000000007b1d */ /* 0x000fe20000010000 */
[----:B---3--:R-:W-:Y:S01]  /*18710*/  FADD.FTZ R183, R166, R155 ;  /* 0x0000009ba6b77221 */ /* 0x008fe20000010000 */
[----:B------:R-:W-:Y:S01]  /*18720*/  F2FP.BF16.F32.PACK_AB R154, R165, R164 ;  /* 0x000000a4a59a723e */ /* 0x000fe200000010ff */
[----:B------:R-:W-:Y:S01]  /*18730*/  FADD.FTZ R8, R160, R161 ;  /* 0x000000a1a0087221 */ /* 0x000fe20000010000 */
[----:B------:R-:W-:Y:S01]  /*18740*/  F2FP.BF16.F32.PACK_AB R153, R163, R162 ;  /* 0x000000a2a399723e */ /* 0x000fe200000010ff */
[----:B------:R-:W-:Y:S01]  /*18750*/  IMAD.MOV.U32 R169, RZ, RZ, 0x40000040 ;  /* 0x40000040ffa97424 */ /* 0x000fe200078e00ff */
[----:B------:R-:W-:Y:S01]  /*18760*/  MUFU.EX2 R178, R178 ;  /* 0x000000b200b27308 */ /* 0x000fe20000000800 */
[C---:B0-----:R-:W-:Y:S01]  /*18770*/  F2FP.BF16.F32.PACK_AB R155, R181.reuse, R166 ;  /* 0x000000a6b59b723e */ /* 0x041fe200000010ff */
[----:B------:R-:W-:Y:S01]  /*18780*/  FADD.FTZ R183, R181, R183 ;  /* 0x000000b7b5b77221 */ /* 0x000fe20000010000 */
[----:B------:R-:W-:Y:S01]  /*18790*/  F2FP.BF16.F32.PACK_AB R160, R0, R160 ;  /* 0x000000a000a0723e */ /* 0x000fe200000010ff */
[----:B------:R-:W-:Y:S01]  /*187a0*/  IMAD.MOV.U32 R201, RZ, RZ, R19 ;  /* 0x000000ffffc97224 */ /* 0x000fe200078e0013 */
[----:B------:R-:W-:Y:S01]  /*187b0*/  F2FP.BF16.F32.PACK_AB R162, R173, R172 ;  /* 0x000000acada2723e */ /* 0x000fe200000010ff */
[----:B------:R-:W-:Y:S01]  /*187c0*/  IMAD.MOV.U32 R200, RZ, RZ, R20 ;  /* 0x000000ffffc87224 */ /* 0x000fe200078e0014 */
[----:B-1----:R-:W-:Y:S01]  /*187d0*/  F2FP.BF16.F32.PACK_AB R161, R171, R204 ;  /* 0x000000ccaba1723e */ /* 0x002fe200000010ff */
[----:B------:R-:W0:Y:S01]  /*187e0*/  MUFU.EX2 R179, R179 ;  /* 0x000000b300b37308 */ /* 0x000e220000000800 */
[----:B--2---:R-:W-:Y:S01]  /*187f0*/  F2FP.BF16.F32.PACK_AB R163, R175, R174 ;  /* 0x000000aeafa3723e */ /* 0x004fe200000010ff */
[----:B------:R-:W-:Y:S01]  /*18800*/  FADD.FTZ R204, R204, R183 ;  /* 0x000000b7cccc7221 */ /* 0x000fe20000010000 */
[----:B------:R-:W-:-:S02]  /*18810*/  F2FP.BF16.F32.PACK_AB R164, R177, R176 ;  /* 0x000000b0b1a4723e */ /* 0x000fc400000010ff */
[----:B------:R-:W-:Y:S01]  /*18820*/  F2FP.BF16.F32.PACK_AB R166, R170, R180 ;  /* 0x000000b4aaa6723e */ /* 0x000fe200000010ff */
[----:B------:R-:W-:Y:S02]  /*18830*/  FADD.FTZ R171, R171, R204 ;  /* 0x000000ccabab7221 */ /* 0x000fe40000010000 */
[----:B------:R-:W-:Y:S01]  /*18840*/  MUFU.EX2 R182, R182 ;  /* 0x000000b600b67308 */ /* 0x000fe20000000800 */
[----:B------:R1:W-:Y:S01]  /*18850*/  STSM.16.M88.4 [R198+0x36400], R156 ;  /* 0x0364009cc6007844 */ /* 0x0003e20000000200 */
[----:B------:R-:W-:-:S03]  /*18860*/  FADD.FTZ R174, R174, R171 ;  /* 0x000000abaeae7221 */ /* 0x000fc60000010000 */
[----:B------:R2:W-:Y:S01]  /*18870*/  STSM.16.M88.4 [R211], R152 ;  /* 0x00000098d3007844 */ /* 0x0005e20000000200 */
[----:B------:R-:W-:Y:S02]  /*18880*/  FADD.FTZ R175, R175, R174 ;  /* 0x000000aeafaf7221 */ /* 0x000fe40000010000 */
[----:B------:R-:W3:Y:S01]  /*18890*/  MUFU.EX2 R205, R205 ;  /* 0x000000cd00cd7308 */ /* 0x000ee20000000800 */
[----:B0-----:R-:W-:Y:S01]  /*188a0*/  F2FP.BF16.F32.PACK_AB R165, R179, R178 ;  /* 0x000000b2b3a5723e */ /* 0x001fe200000010ff */
[----:B------:R0:W-:Y:S01]  /*188b0*/  STSM.16.M88.4 [R199], R160 ;  /* 0x000000a0c7007844 */ /* 0x0001e20000000200 */
[----:B------:R-:W-:-:S04]  /*188c0*/  FADD.FTZ R178, R178, R175 ;  /* 0x000000afb2b27221 */ /* 0x000fc80000010000 */
[----:B------:R-:W-:Y:S01]  /*188d0*/  FADD.FTZ R179, R179, R178 ;  /* 0x000000b2b3b37221 */ /* 0x000fe20000010000 */
[----:B---3--:R-:W-:-:S05]  /*188e0*/  F2FP.BF16.F32.PACK_AB R167, R205, R182 ;  /* 0x000000b6cda7723e */ /* 0x008fca00000010ff */
[----:B------:R0:W-:Y:S01]  /*188f0*/  STSM.16.M88.4 [R210], R164 ;  /* 0x000000a4d2007844 */ /* 0x0001e20000000200 */
[----:B------:R-:W-:-:S06]  /*18900*/  WARPGROUP.ARRIVE ;  /* 0x00000000000079c5 */ /* 0x000fcc0000000000 */
[----:B------:R-:W-:Y:S03]  /*18910*/  HGMMA.64x256x16.F32.BF16 R24, R156, gdesc[UR4].tnspB, R24, gsb0 ;  /* 0x43e000049c187df0 */ /* 0x000fe60008001818 */
[----:B------:R-:W-:Y:S02]  /*18920*/  WARPGROUP.DEPBAR.LE gsb0, 0x0 ;  /* 0x00008000000079c5 */ /* 0x000fe40000010000 */
[----:B-1----:R-:W-:Y:S01]  /*18930*/  VIADD R156, R168, 0x80 ;  /* 0x00000080a89c7836 */ /* 0x002fe20000000000 */
[----:B------:R-:W-:Y:S01]  /*18940*/  WARPGROUP.ARRIVE ;  /* 0x00000000000079c5 */ /* 0x000fe20000000000 */
[----:B------:R-:W-:-:S03]  /*18950*/  IMAD.MOV.U32 R157, RZ, RZ, 0x40000040 ;  /* 0x40000040ff9d7424 */ /* 0x000fc600078e00ff */
[----:B------:R-:W-:Y:S02]  /*18960*/  R2UR UR6, R156 ;  /* 0x000000009c0672ca */ /* 0x000fe400000e0000 */
[----:B------:R-:W-:-:S15]  /*18970*/  R2UR UR7, R157 ;  /* 0x000000009d0772ca */ /* 0x000fde00000e0000 */
[----:B------:R-:W-:-:S01]  /*18980*/  NOP ;  /* 0x0000000000007918 */ /* 0x000fc20000000000 */
[----:B------:R-:W-:Y:S03]  /*18990*/  HGMMA.64x256x16.F32.BF16 R24, R152, gdesc[UR4].tnspB, R24, gsb0 ;  /* 0x43e0000498187df0 */ /* 0x000fe60008001818 */
[----:B------:R-:W-:Y:S02]  /*189a0*/  WARPGROUP.DEPBAR.LE gsb0, 0x0 ;  /* 0x00008000000079c5 */ /* 0x000fe40000010000 */
[C---:B--2---:R-:W-:Y:S01]  /*189b0*/  VIADD R152, R168.reuse, 0x100 ;  /* 0x00000100a8987836 */ /* 0x044fe20000000000 */
[----:B------:R-:W-:Y:S01]  /*189c0*/  WARPGROUP.ARRIVE ;  /* 0x00000000000079c5 */ /* 0x000fe20000000000 */
[----:B------:R-:W-:Y:S02]  /*189d0*/  IMAD.MOV.U32 R153, RZ, RZ, 0x40000040 ;  /* 0x40000040ff997424 */ /* 0x000fe400078e00ff */
[----:B------:R-:W-:Y:S01]  /*189e0*/  VIADD R168, R168, 0x180 ;  /* 0x00000180a8a87836 */ /* 0x000fe20000000000 */
[----:B------:R-:W-:-:S02]  /*189f0*/  R2UR UR6, R152 ;  /* 0x00000000980672ca */ /* 0x000fc400000e0000 */
[----:B------:R-:W-:Y:S01]  /*18a00*/  R2UR UR7, R153 ;  /* 0x00000000990772ca */ /* 0x000fe200000e0000 */
[----:B------:R-:W-:Y:S01]  /*18a10*/  FADD.FTZ R153, R0, R8 ;  /* 0x0000000800997221 */ /* 0x000fe20000010000 */
[----:B------:R-:W-:-:S03]  /*18a20*/  FADD.FTZ R8, R182, R179 ;  /* 0x000000b3b6087221 */ /* 0x000fc60000010000 */
[----:B------:R-:W-:Y:S01]  /*18a30*/  FADD.FTZ R172, R172, R153 ;  /* 0x00000099acac7221 */ /* 0x000fe20000010000 */
[----:B------:R-:W-:-:S03]  /*18a40*/  FADD.FTZ R8, R205, R8 ;  /* 0x00000008cd087221 */ /* 0x000fc60000010000 */
[----:B------:R-:W-:-:S07]  /*18a50*/  FADD.FTZ R173, R173, R172 ;  /* 0x000000acadad7221 */ /* 0x000fce0000010000 */
[----:B------:R-:W-:Y:S01]  /*18a60*/  HGMMA.64x256x16.F32.BF16 R24, R160, gdesc[UR4].tnspB, R24, gsb0 ;  /* 0x43e00004a0187df0 */ /* 0x000fe20008001818 */
[----:B------:R-:W-:Y:S01]  /*18a70*/  R2UR UR6, R168 ;  /* 0x00000000a80672ca */ /* 0x000fe200000e0000 */
[----:B------:R-:W-:Y:S01]  /*18a80*/  FADD.FTZ R176, R176, R173 ;  /* 0x000000adb0b07221 */ /* 0x000fe20000010000 */
[----:B------:R-:W-:-:S03]  /*18a90*/  R2UR UR7, R169 ;  /* 0x00000000a90772ca */ /* 0x000fc600000e0000 */
[----:B------:R-:W-:-:S04]  /*18aa0*/  FADD.FTZ R177, R177, R176 ;  /* 0x000000b0b1b17221 */ /* 0x000fc80000010000 */
[----:B------:R-:W-:-:S04]  /*18ab0*/  FADD.FTZ R177, R180, R177 ;  /* 0x000000b1b4b17221 */ /* 0x000fc80000010000 */
[----:B------:R-:W-:Y:S01]  /*18ac0*/  FADD.FTZ R0, R170, R177 ;  /* 0x000000b1aa007221 */ /* 0x000fe20000010000 */
[----:B------:R-:W-:Y:S02]  /*18ad0*/  WARPGROUP.DEPBAR.LE gsb0, 0x0 ;  /* 0x00008000000079c5 */ /* 0x000fe40000010000 */
[----:B------:R-:W-:-:S11]  /*18ae0*/  WARPGROUP.ARRIVE ;  /* 0x00000000000079c5 */ /* 0x000fd60000000000 */
        /* <DEDUP_REMOVED lines=11> */
[----:B-1----:R-:W-:-:S04]  /*18ba0*/  VIADD R21, R15, 0xffffffff ;  /* 0xffffffff0f157836 */ /* 0x002fc80000000000 */
[----:B------:R-:W-:Y:S01]  /*18bb0*/  IMAD.MOV.U32 R15, RZ, RZ, R21 ;  /* 0x000000ffff0f7224 */ /* 0x000fe200078e0015 */
[----:B0-----:R-:W-:Y:S06]  /*18bc0*/  @P2 BRA `(.L_x_6868) ;  /* 0xffffffc000dc2947 */ /* 0x001fec000383ffff */
.L_x_6849:
[----:B------:R-:W-:Y:S05]  /*18bd0*/  BSYNC B0 ;  /* 0x0000000000007941 */ /* 0x000fea0003800000 */
.L_x_6848:
[----:B------:R-:W0:Y:S01]  /*18be0*/  SHFL.BFLY PT, R3, R0, 0x2, 0x1f ;  /* 0x0c401f0000037f89 */ /* 0x000e2200000e0000 */
[----:B------:R-:W-:-:S03]  /*18bf0*/  VIADD R224, R224, 0x1 ;  /* 0x00000001e0e07836 */ /* 0x000fc60000000000 */
[----:B------:R-:W1:Y:S01]  /*18c00*/  SHFL.BFLY PT, R5, R8, 0x2, 0x1f ;  /* 0x0c401f0008057f89 */ /* 0x000e6200000e0000 */
[----:B------:R-:W-:Y:S08]  /*18c10*/  BAR.ARV 0x8, 0x100 ;  /* 0x0204000000007b1d */ /* 0x000ff00000002000 */
[----:B------:R-:W-:Y:S01]  /*18c20*/  BAR.SYNC.DEFER_BLOCKING 0xf, 0x100 ;  /* 0x03c4000000007b1d */ /* 0x000fe20000010000 */
[----:B0-----:R-:W-:Y:S01]  /*18c30*/  FADD.FTZ R3, R3, R0 ;  /* 0x0000000003037221 */ /* 0x001fe20000010000 */
[----:B-1----:R-:W-:-:S04]  /*18c40*/  FADD.FTZ R5, R5, R8 ;  /* 0x0000000805057221 */ /* 0x002fc80000010000 */
[----:B------:R-:W0:Y:S01]  /*18c50*/  SHFL.BFLY PT, R2, R3, 0x1, 0x1f ;  /* 0x0c201f0003027f89 */ /* 0x000e2200000e0000 */
[----:B------:R-:W-:-:S03]  /*18c60*/  VIADD R8, R19, 0x1 ;  /* 0x0000000113087836 */ /* 0x000fc60000000000 */
[----:B------:R-:W1:Y:S02]  /*18c70*/  SHFL.BFLY PT, R4, R5, 0x1, 0x1f ;  /* 0x0c201f0005047f89 */ /* 0x000e6400000e0000 */
[----:B------:R-:W-:Y:S01]  /*18c80*/  ISETP.NE.AND P1, PT, R8, 0x2, PT ;  /* 0x000000020800780c */ /* 0x000fe20003f25270 */
[----:B0-----:R-:W-:Y:S01]  /*18c90*/  FADD.FTZ R7, R3, R2 ;  /* 0x0000000203077221 */ /* 0x001fe20000010000 */
[----:B------:R-:W-:Y:S02]  /*18ca0*/  IMAD.MOV R2, RZ, RZ, -R197 ;  /* 0x000000ffff027224 */ /* 0x000fe400078e0ac5 */
[----:B------:R-:W-:Y:S01]  /*18cb0*/  SEL R3, RZ, 0x1, P1 ;  /* 0x00000001ff037807 */ /* 0x000fe20000800000 */
[----:B-1----:R-:W-:Y:S01]  /*18cc0*/  FADD.FTZ R0, R5, R4 ;  /* 0x0000000405007221 */ /* 0x002fe20000010000 */
[----:B------:R-:W-:Y:S01]  /*18cd0*/  FSETP.NE.FTZ.AND P2, PT, R7, RZ, PT ;  /* 0x000000ff0700720b */ /* 0x000fe20003f55000 */
[----:B------:R-:W-:Y:S01]  /*18ce0*/  IMAD.MOV.U32 R4, RZ, RZ, RZ ;  /* 0x000000ffff047224 */ /* 0x000fe200078e00ff */
[----:B------:R-:W-:Y:S01]  /*18cf0*/  ISETP.NE.AND P0, PT, R185, R2, PT ;  /* 0x00000002b900720c */ /* 0x000fe20003f05270 */
[----:B------:R-:W-:Y:S01]  /*18d00*/  IMAD.MOV.U32 R2, RZ, RZ, RZ ;  /* 0x000000ffff027224 */ /* 0x000fe200078e00ff */
[----:B------:R-:W-:-:S02]  /*18d10*/  FSETP.NE.FTZ.AND P3, PT, R0, RZ, PT ;  /* 0x000000ff0000720b */ /* 0x000fc40003f75000 */
[----:B------:R-:W-:Y:S01]  /*18d20*/  LOP3.LUT R22, R22, R3, RZ, 0x3c, !PT ;  /* 0x0000000316167212 */ /* 0x000fe200078e3cff */
[----:B------:R-:W-:-:S06]  /*18d30*/  IMAD.MOV.U32 R3, RZ, RZ, -0x800000 ;  /* 0xff800000ff037424 */ /* 0x000fcc00078e00ff */
[----:B------:R-:W0:Y:S02]  /*18d40*/  @P2 MUFU.RCP R2, R7 ;  /* 0x0000000700022308 */ /* 0x000e240000001000 */
[----:B------:R-:W-:-:S04]  /*18d50*/  @!P0 IMAD R19, R19, 0x40, R194 ;  /* 0x0000004013138824 */ /* 0x000fc800078e02c2 */
[----:B------:R-:W-:Y:S02]  /*18d60*/  @!P0 IMAD R19, R19, 0x4, R18 ;  /* 0x0000000413138824 */ /* 0x000fe400078e0212 */
[----:B------:R-:W1:Y:S08]  /*18d70*/  @P3 MUFU.RCP R4, R0 ;  /* 0x0000000000043308 */ /* 0x000e700000001000 */
[----:B------:R-:W2:Y:S01]  /*18d80*/  @P2 MUFU.LG2 R18, R7 ;  /* 0x0000000700122308 */ /* 0x000ea20000000c00 */
[----:B0-----:R-:W-:Y:S01]  /*18d90*/  @!P0 STS [R19+0x38400], R2 ;  /* 0x0384000213008388 */ /* 0x001fe20000000800 */
[-C--:B------:R-:W-:Y:S01]  /*18da0*/  FMUL.FTZ R178, R28, R2.reuse ;  /* 0x000000021cb27220 */ /* 0x080fe20000410000 */
[-C--:B------:R-:W-:Y:S01]  /*18db0*/  FMUL.FTZ R176, R32, R2.reuse ;  /* 0x0000000220b07220 */ /* 0x080fe20000410000 */
[-C--:B------:R-:W-:Y:S01]  /*18dc0*/  FMUL.FTZ R179, R24, R2.reuse ;  /* 0x0000000218b37220 */ /* 0x080fe20000410000 */
[-C--:B------:R-:W-:Y:S01]  /*18dd0*/  FMUL.FTZ R177, R25, R2.reuse ;  /* 0x0000000219b17220 */ /* 0x080fe20000410000 */
[-C--:B------:R-:W-:Y:S01]  /*18de0*/  FMUL.FTZ R6, R29, R2.reuse ;  /* 0x000000021d067220 */ /* 0x080fe20000410000 */
[-C--:B------:R-:W-:Y:S01]  /*18df0*/  FMUL.FTZ R174, R33, R2.reuse ;  /* 0x0000000221ae7220 */ /* 0x080fe20000410000 */
[----:B------:R-:W0:Y:S01]  /*18e00*/  @P3 MUFU.LG2 R21, R0 ;  /* 0x0000000000153308 */ /* 0x000e220000000c00 */
        /* <DEDUP_REMOVED lines=10> */
[C---:B-1----:R-:W-:Y:S01]  /*18eb0*/  @P2 FMUL.FTZ R19, R14.reuse, 0.69314718246459960938 ;  /* 0x3f3172180e132820 */ /* 0x042fe20000410000 */
[----:B------:R-:W-:Y:S01]  /*18ec0*/  @P3 FMUL.FTZ R14, R14, 0.69314718246459960938 ;  /* 0x3f3172180e0e3820 */ /* 0x000fe20000410000 */
        /* <DEDUP_REMOVED lines=56> */
[-C--:B------:R-:W-:Y:S01]  /*19250*/  FMUL.FTZ R29, R66, R4.reuse ;  /* 0x00000004421d7220 */ /* 0x080fe20000410000 */
[----:B------:R-:W-:Y:S01]  /*19260*/  @P2 FFMA.FTZ R3, R19, R9, R18 ;  /* 0x0000000913032223 */ /* 0x000fe20000010012 */
        /* <DEDUP_REMOVED lines=63> */
.L_x_6738:
[----:B------:R-:W-:Y:S05]  /*19660*/  BSYNC B7 ;  /* 0x0000000000077941 */ /* 0x000fea0003800000 */
.L_x_6728:
[----:B------:R-:W0:Y:S08]  /*19670*/  S2UR UR5, SR_CgaCtaId ;  /* 0x00000000000579c3 */ /* 0x000e300000008800 */
[----:B------:R-:W-:Y:S06]  /*19680*/  BAR.SYNC.DEFER_BLOCKING 0x5, 0x180 ;  /* 0x0146000000007b1d */ /* 0x000fec0000010000 */
[----:B------:R-:W-:Y:S01]  /*19690*/  UMOV UR4, 0x400 ;  /* 0x0000040000047882 */ /* 0x000fe20000000000 */
[----:B------:R-:W-:Y:S01]  /*196a0*/  BSSY B0, `(.L_x_6869) ;  /* 0x00002e7000007945 */ /* 0x000fe20003800000 */
[----:B0-----:R-:W-:-:S06]  /*196b0*/  ULEA UR4, UR5, UR4, 0x18 ;  /* 0x0000000405047291 */ /* 0x001fcc000f8ec03f */
[----:B------:R-:W-:-:S05]  /*196c0*/  IMAD.U32 R18, RZ, RZ, UR4 ;  /* 0x00000004ff127e24 */ /* 0x000fca000f8e00ff */
[----:B----4-:R0:W1:Y:S01]  /*196d0*/  LDS.128 R24, [R18+0x388d0] ;  /* 0x0388d00012187984 */ /* 0x0100620000000c00 */
        /* <DEDUP_REMOVED lines=43> */
[C---:B------:R-:W-:Y:S02]  /*19990*/  IADD3 R57, P5, R118.reuse, 0x2040, RZ ;  /* 0x0000204076397810 */ /* 0x040fe40007fbe0ff */
[C---:B------:R-:W-:Y:S02]  /*199a0*/  IADD3 R61, P2, R118.reuse, 0x2060, RZ ;  /* 0x00002060763d7810 */ /* 0x040fe40007f5e0ff */
[----:B------:R-:W-:Y:S02]  /*199b0*/  IADD3 R65, P1, R118, 0x4000, RZ ;  /* 0x0000400076417810 */ /* 0x000fe40007f3e0ff */
[----:B------:R-:W-:Y:S02]  /*199c0*/  SHF.R.U64 R52, R52, 0x3, RZ ;  /* 0x0000000334347819 */ /* 0x000fe400000012ff */
        /* <DEDUP_REMOVED lines=8> */
[----:B------:R-:W-:Y:S02]  /*19a50*/  LOP3.LUT R64, R65, 0x380, RZ, 0xc0, !PT ;  /* 0x0000038041407812 */ /* 0x000fe400078ec0ff */
[----:B------:R-:W-:Y:S01]  /*19a60*/  LOP3.LUT R52, R52, R53, RZ, 0x3c, !PT ;  /* 0x0000003534347212 */ /* 0x000fe200078e3cff */
[----:B------:R-:W-:Y:S01]  /*19a70*/  IMAD.X R53, RZ, RZ, R119, P6 ;  /* 0x000000ffff357224 */ /* 0x000fe200030e0677 */
[C---:B------:R-:W-:Y:S02]  /*19a80*/  IADD3 R69, P0, R118.reuse, 0x4020, RZ ;  /* 0x0000402076457810 */ /* 0x040fe40007f1e0ff */
[C---:B------:R-:W-:Y:S02]  /*19a90*/  IADD3 R99, P4, R118.reuse, 0x4040, RZ ;  /* 0x0000404076637810 */ /* 0x040fe40007f9e0ff */
[----:B------:R-:W-:-:S02]  /*19aa0*/  IADD3 R103, P3, R118, 0x4060, RZ ;  /* 0x0000406076677810 */ /* 0x000fc40007f7e0ff */
[----:B------:R-:W-:Y:S02]  /*19ab0*/  IADD3 R107, P6, R118, 0x6000, RZ ;  /* 0x00006000766b7810 */ /* 0x000fe40007fde0ff */
[----:B------:R-:W-:Y:S02]  /*19ac0*/  SHF.R.U64 R56, R56, 0x3, RZ ;  /* 0x0000000338387819 */ /* 0x000fe400000012ff */
[----:B------:R-:W-:Y:S02]  /*19ad0*/  SHF.R.U64 R60, R60, 0x3, RZ ;  /* 0x000000033c3c7819 */ /* 0x000fe400000012ff */
[----:B------:R-:W-:Y:S02]  /*19ae0*/  SHF.R.U64 R64, R64, 0x3, RZ ;  /* 0x0000000340407819 */ /* 0x000fe400000012ff */
[----:B-----5:R-:W-:Y:S02]  /*19af0*/  LOP3.LUT R37, R118, 0x380, RZ, 0xc0, !PT ;  /* 0x0000038076257812 */ /* 0x020fe400078ec0ff */
[----:B------:R-:W-:-:S02]  /*19b00*/  LOP3.LUT R68, R69, 0x380, RZ, 0xc0, !PT ;  /* 0x0000038045447812 */ /* 0x000fc400078ec0ff */
[----:B------:R-:W-:Y:S02]  /*19b10*/  LOP3.LUT R98, R99, 0x380, RZ, 0xc0, !PT ;  /* 0x0000038063627812 */ /* 0x000fe400078ec0ff */
[----:B------:R-:W-:Y:S02]  /*19b20*/  LOP3.LUT R102, R103, 0x380, RZ, 0xc0, !PT ;  /* 0x0000038067667812 */ /* 0x000fe400078ec0ff */
[----:B------:R-:W-:Y:S02]  /*19b30*/  LOP3.LUT R106, R107, 0x380, RZ, 0xc0, !PT ;  /* 0x000003806b6a7812 */ /* 0x000fe400078ec0ff */
[----:B------:R-:W-:Y:S01]  /*19b40*/  LOP3.LUT R56, R56, R57, RZ, 0x3c, !PT ;  /* 0x0000003938387212 */ /* 0x000fe200078e3cff */
[--C-:B------:R-:W-:Y:S01]  /*19b50*/  IMAD.X R57, RZ, RZ, R119.reuse, P5 ;  /* 0x000000ffff397224 */ /* 0x100fe200028e0677 */
[----:B------:R-:W-:Y:S01]  /*19b60*/  LOP3.LUT R60, R60, R61, RZ, 0x3c, !PT ;  /* 0x0000003d3c3c7212 */ /* 0x000fe200078e3cff */
[--C-:B------:R-:W-:Y:S01]  /*19b70*/  IMAD.X R61, RZ, RZ, R119.reuse, P2 ;  /* 0x000000ffff3d7224 */ /* 0x100fe200010e0677 */
[----:B------:R-:W-:Y:S01]  /*19b80*/  LOP3.LUT R64, R64, R65, RZ, 0x3c, !PT ;  /* 0x0000004140407212 */ /* 0x000fe200078e3cff */
[----:B------:R-:W-:Y:S01]  /*19b90*/  IMAD.X R65, RZ, RZ, R119, P1 ;  /* 0x000000ffff417224 */ /* 0x000fe200008e0677 */
[----:B------:R-:W-:-:S02]  /*19ba0*/  SHF.R.U64 R37, R37, 0x3, RZ ;  /* 0x0000000325257819 */ /* 0x000fc400000012ff */
[----:B------:R-:W-:Y:S02]  /*19bb0*/  SHF.R.U64 R68, R68, 0x3, RZ ;  /* 0x0000000344447819 */ /* 0x000fe400000012ff */
[----:B------:R-:W-:Y:S02]  /*19bc0*/  SHF.R.U64 R98, R98, 0x3, RZ ;  /* 0x0000000362627819 */ /* 0x000fe400000012ff */
[----:B------:R-:W-:Y:S02]  /*19bd0*/  SHF.R.U64 R102, R102, 0x3, RZ ;  /* 0x0000000366667819 */ /* 0x000fe400000012ff */
[----:B------:R-:W-:Y:S02]  /*19be0*/  SHF.R.U64 R106, R106, 0x3, RZ ;  /* 0x000000036a6a7819 */ /* 0x000fe400000012ff */
[C---:B------:R-:W-:Y:S02]  /*19bf0*/  IADD3 R14, P5, R118.reuse, 0x6020, RZ ;  /* 0x00006020760e7810 */ /* 0x040fe40007fbe0ff */
[----:B-1----:R-:W-:-:S02]  /*19c00*/  IADD3 R24, P2, R118, 0x6040, RZ ;  /* 0x0000604076187810 */ /* 0x002fc40007f5e0ff */
[----:B------:R-:W-:Y:S01]  /*19c10*/  IADD3 R23, P1, R118, 0x6060, RZ ;  /* 0x0000606076177810 */ /* 0x000fe20007f3e0ff */
        /* <DEDUP_REMOVED lines=11> */
[----:B------:R-:W-:Y:S01]  /*19cd0*/  LOP3.LUT R169, R14, 0x380, RZ, 0xc0, !PT ;  /* 0x000003800ea97812 */ /* 0x000fe200078ec0ff */
[----:B------:R-:W-:Y:S01]  /*19ce0*/  IMAD.X R37, RZ, RZ, R119, P1 ;  /* 0x000000ffff257224 */ /* 0x000fe200008e0677 */
[----:B------:R-:W-:Y:S01]  /*19cf0*/  MOV R119, R118 ;  /* 0x0000007600777202 */ /* 0x000fe20000000f00 */
[----:B------:R-:W-:Y:S01]  /*19d00*/  BAR.SYNC.DEFER_BLOCKING 0x1, 0x100 ;  /* 0x0044000000007b1d */ /* 0x000fe20000010000 */
[----:B------:R-:W-:-:S02]  /*19d10*/  SHF.R.U64 R169, R169, 0x3, RZ ;  /* 0x00000003a9a97819 */ /* 0x000fc400000012ff */
[----:B------:R-:W-:Y:S02]  /*19d20*/  MOV R118, R8 ;  /* 0x0000000800767202 */ /* 0x000fe40000000f00 */
[----:B------:R-:W-:Y:S02]  /*19d30*/  LOP3.LUT R110, R169, R14, RZ, 0x3c, !PT ;  /* 0x0000000ea96e7212 */ /* 0x000fe400078e3cff */
[----:B------:R-:W-:Y:S02]  /*19d40*/  MOV R40, R40 ;  /* 0x0000002800287202 */ /* 0x000fe40000000f00 */
[----:B------:R-:W-:Y:S02]  /*19d50*/  F2FP.BF16.F32.PACK_AB R8, R170, R173 ;  /* 0x000000adaa08723e */ /* 0x000fe400000010ff */
[----:B------:R-:W-:Y:S02]  /*19d60*/  F2FP.BF16.F32.PACK_AB R9, R43, R42 ;  /* 0x0000002a2b09723e */ /* 0x000fe400000010ff */
[----:B------:R-:W-:-:S02]  /*19d70*/  MOV R44, R44 ;  /* 0x0000002c002c7202 */ /* 0x000fc40000000f00 */
[----:B------:R-:W-:Y:S02]  /*19d80*/  F2FP.BF16.F32.PACK_AB R14, R164, R166 ;  /* 0x000000a6a40e723e */ /* 0x000fe400000010ff */
[----:B------:R-:W-:Y:S02]  /*19d90*/  MOV R48, R48 ;  /* 0x0000003000307202 */ /* 0x000fe40000000f00 */
[----:B------:R-:W-:Y:S02]  /*19da0*/  MOV R52, R52 ;  /* 0x0000003400347202 */ /* 0x000fe40000000f00 */
[----:B------:R-:W-:Y:S02]  /*19db0*/  MOV R56, R56 ;  /* 0x0000003800387202 */ /* 0x000fe40000000f00 */
[----:B------:R-:W-:Y:S01]  /*19dc0*/  ISETP.NE.U32.AND P0, PT, RZ, UR4, PT ;  /* 0x00000004ff007c0c */ /* 0x000fe2000bf05070 */
[----:B------:R1:W-:Y:S01]  /*19dd0*/  STSM.16.M88.4 [R119], R4 ;  /* 0x0000000477007844 */ /* 0x0003e20000000200 */
[----:B------:R-:W-:-:S02]  /*19de0*/  LOP3.LUT R177, R24, 0x380, RZ, 0xc0, !PT ;  /* 0x0000038018b17812 */ /* 0x000fc400078ec0ff */
[----:B------:R-:W-:Y:S01]  /*19df0*/  ISETP.NE.AND.EX P0, PT, RZ, UR5, PT, P0 ;  /* 0x00000005ff007c0c */ /* 0x000fe2000bf05300 */
[----:B------:R-:W-:Y:S01]  /*19e00*/  ULDC.64 UR4, c[0x0][0xd08] ;  /* 0x0003420000047ab9 */ /* 0x000fe20000000a00 */
[----:B------:R-:W-:Y:S02]  /*19e10*/  LOP3.LUT R0, R23, 0x380, RZ, 0xc0, !PT ;  /* 0x0000038017007812 */ /* 0x000fe400078ec0ff */
[----:B------:R-:W-:Y:S02]  /*19e20*/  MOV R60, R60 ;  /* 0x0000003c003c7202 */ /* 0x000fe40000000f00 */
[----:B------:R-:W-:Y:S02]  /*19e30*/  F2FP.BF16.F32.PACK_AB R89, R91, R90 ;  /* 0x0000005a5b59723e */ /* 0x000fe400000010ff */
[----:B------:R-:W-:Y:S02]  /*19e40*/  MOV R64, R64 ;  /* 0x0000004000407202 */ /* 0x000fe40000000f00 */
[----:B------:R-:W-:-:S02]  /*19e50*/  F2FP.BF16.F32.PACK_AB R96, R97, R96 ;  /* 0x000000606160723e */ /* 0x000fc400000010ff */
[----:B------:R-:W-:Y:S02]  /*19e60*/  MOV R68, R68 ;  /* 0x0000004400447202 */ /* 0x000fe40000000f00 */
[----:B-1----:R-:W-:Y:S02]  /*19e70*/  F2FP.BF16.F32.PACK_AB R4, R174, R176 ;  /* 0x000000b0ae04723e */ /* 0x002fe400000010ff */
[----:B------:R-:W-:Y:S02]  /*19e80*/  F2FP.BF16.F32.PACK_AB R5, R35, R34 ;  /* 0x000000222305723e */ /* 0x000fe400000010ff */
[----:B------:R-:W-:Y:S02]  /*19e90*/  F2FP.BF16.F32.PACK_AB R6, R172, R175 ;  /* 0x000000afac06723e */ /* 0x000fe400000010ff */
[----:B------:R-:W-:Y:S02]  /*19ea0*/  F2FP.BF16.F32.PACK_AB R7, R39, R38 ;  /* 0x000000262707723e */ /* 0x000fe400000010ff */
[----:B------:R-:W-:-:S02]  /*19eb0*/  F2FP.BF16.F32.PACK_AB R34, R161, R163 ;  /* 0x000000a3a122723e */ /* 0x000fc400000010ff */
[----:B------:R-:W-:Y:S01]  /*19ec0*/  F2FP.BF16.F32.PACK_AB R35, R63, R62 ;  /* 0x0000003e3f23723e */ /* 0x000fe200000010ff */
[----:B------:R1:W-:Y:S01]  /*19ed0*/  STSM.16.M88.4 [R118], R4 ;  /* 0x0000000476007844 */ /* 0x0003e20000000200 */
[----:B------:R-:W-:Y:S02]  /*19ee0*/  ISETP.NE.U32.AND P6, PT, RZ, UR4, PT ;  /* 0x00000004ff007c0c */ /* 0x000fe4000bfc5070 */
[----:B------:R-:W-:Y:S01]  /*19ef0*/  SHF.R.U64 R177, R177, 0x3, RZ ;  /* 0x00000003b1b17819 */ /* 0x000fe200000012ff */
[----:B------:R-:W-:Y:S01]  /*19f00*/  STSM.16.M88.4 [R40], R8 ;  /* 0x0000000828007844 */ /* 0x000fe20000000200 */
[----:B------:R-:W-:Y:S02]  /*19f10*/  SHF.R.U64 R0, R0, 0x3, RZ ;  /* 0x0000000300007819 */ /* 0x000fe400000012ff */
[----:B------:R-:W-:Y:S01]  /*19f20*/  F2FP.BF16.F32.PACK_AB R90, R93, R92 ;  /* 0x0000005c5d5a723e */ /* 0x000fe200000010ff */
[----:B------:R-:W-:Y:S01]  /*19f30*/  STSM.16.M88.4 [R44], R12 ;  /* 0x0000000c2c007844 */ /* 0x000fe20000000200 */
[----:B------:R-:W-:-:S02]  /*19f40*/  F2FP.BF16.F32.PACK_AB R91, R95, R94 ;  /* 0x0000005e5f5b723e */ /* 0x000fc400000010ff */
[----:B------:R-:W-:Y:S01]  /*19f50*/  F2FP.BF16.F32.PACK_AB R97, R50, R46 ;  /* 0x0000002e3261723e */ /* 0x000fe200000010ff */
[----:B------:R-:W-:Y:S01]  /*19f60*/  STSM.16.M88.4 [R48], R32 ;  /* 0x0000002030007844 */ /* 0x000fe20000000200 */
[----:B------:R-:W-:Y:S02]  /*19f70*/  F2FP.BF16.F32.PACK_AB R104, R105, R104 ;  /* 0x000000686968723e */ /* 0x000fe400000010ff */
[----:B------:R-:W-:Y:S01]  /*19f80*/  F2FP.BF16.F32.PACK_AB R112, R113, R112 ;  /* 0x000000707170723e */ /* 0x000fe200000010ff */
[----:B------:R-:W-:Y:S01]  /*19f90*/  STSM.16.M88.4 [R52], R28 ;  /* 0x0000001c34007844 */ /* 0x000fe20000000200 */
[----:B-1----:R-:W-:Y:S02]  /*19fa0*/  F2FP.BF16.F32.PACK_AB R4, R73, R159 ;  /* 0x0000009f4904723e */ /* 0x002fe400000010ff */
[----:B------:R-:W-:Y:S02]  /*19fb0*/  F2FP.BF16.F32.PACK_AB R5, R75, R74 ;  /* 0x0000004a4b05723e */ /* 0x000fe400000010ff */
[----:B------:R-:W-:-:S02]  /*19fc0*/  F2FP.BF16.F32.PACK_AB R6, R77, R76 ;  /* 0x0000004c4d06723e */ /* 0x000fc400000010ff */
[----:B------:R-:W-:Y:S02]  /*19fd0*/  F2FP.BF16.F32.PACK_AB R7, R79, R78 ;  /* 0x0000004e4f07723e */ /* 0x000fe400000010ff */
[----:B------:R-:W-:Y:S02]  /*19fe0*/  ISETP.NE.AND.EX P6, PT, RZ, UR5, PT, P6 ;  /* 0x00000005ff007c0c */ /* 0x000fe4000bfc5360 */
[----:B------:R-:W-:Y:S01]  /*19ff0*/  LOP3.LUT R114, R177, R24, RZ, 0x3c, !PT ;  /* 0x00000018b1727212 */ /* 0x000fe200078e3cff */
[----:B------:R1:W-:Y:S01]  /*1a000*/  STSM.16.M88.4 [R56], R4 ;  /* 0x0000000438007844 */ /* 0x0003e20000000200 */
[----:B------:R-:W-:Y:S02]  /*1a010*/  LOP3.LUT R36, R0, R23, RZ, 0x3c, !PT ;  /* 0x0000001700247212 */ /* 0x000fe400078e3cff */
[----:B------:R-:W-:Y:S01]  /*1a020*/  MOV R23, R98 ;  /* 0x0000006200177202 */ /* 0x000fe20000000f00 */
[----:B------:R-:W-:Y:S01]  /*1a030*/  STSM.16.M88.4 [R60], R80 ;  /* 0x000000503c007844 */ /* 0x000fe20000000200 */
[----:B------:R-:W-:-:S02]  /*1a040*/  MOV R24, R106 ;  /* 0x0000006a00187202 */ /* 0x000fc40000000f00 */
[----:B------:R-:W-:Y:S01]  /*1a050*/  F2FP.BF16.F32.PACK_AB R98, R101, R100 ;  /* 0x000000646562723e */ /* 0x000fe200000010ff */
[----:B------:R-:W-:Y:S01]  /*1a060*/  STSM.16.M88.4 [R64], R88 ;  /* 0x0000005840007844 */ /* 0x000fe20000000200 */
[----:B------:R-:W-:Y:S02]  /*1a070*/  F2FP.BF16.F32.PACK_AB R99, R58, R54 ;  /* 0x000000363a63723e */ /* 0x000fe400000010ff */
[----:B------:R-:W-:Y:S02]  /*1a080*/  MOV R0, R114 ;  /* 0x0000007200007202 */ /* 0x000fe40000000f00 */
[----:B------:R-:W-:Y:S01]  /*1a090*/  F2FP.BF16.F32.PACK_AB R105, R72, R66 ;  /* 0x000000424869723e */ /* 0x000fe200000010ff */
[----:B------:R-:W-:Y:S01]  /*1a0a0*/  STSM.16.M88.4 [R68], R96 ;  /* 0x0000006044007844 */ /* 0x000fe20000000200 */
[----:B------:R-:W-:Y:S01]  /*1a0b0*/  F2FP.BF16.F32.PACK_AB R106, R109, R108 ;  /* 0x0000006c6d6a723e */ /* 0x000fe200000010ff */
[----:B-1----:R-:W1:Y:S01]  /*1a0c0*/  LDC.64 R4, c[0x0][0xd00] ;  /* 0x00034000ff047b82 */ /* 0x002e620000000a00 */
        /* <DEDUP_REMOVED lines=14> */
[----:B-1----:R-:W-:Y:S01]  /*1a1b0*/  IMAD.WIDE R6, R218, 0x4, R4 ;  /* 0x00000004da067825 */ /* 0x002fe200078e0204 */
[----:B------:R-:W-:Y:S01]  /*1a1c0*/  MOV R110, R110 ;  /* 0x0000006e006e7202 */ /* 0x000fe20000000f00 */
[----:B------:R1:W-:Y:S01]  /*1a1d0*/  STSM.16.M88.4 [R24], R120 ;  /* 0x0000007818007844 */ /* 0x0003e20000000200 */
[----:B------:R-:W-:Y:S01]  /*1a1e0*/  F2FP.BF16.F32.PACK_AB R130, R133, R132 ;  /* 0x000000848582723e */ /* 0x000fe200000010ff */
[----:B------:R-:W-:Y:S01]  /*1a1f0*/  IMAD R5, R226, 0x40, R213 ;  /* 0x00000040e2057824 */ /* 0x000fe200078e02d5 */
[----:B------:R-:W-:-:S02]  /*1a200*/  F2FP.BF16.F32.PACK_AB R131, R135, R134 ;  /* 0x000000868783723e */ /* 0x000fc400000010ff */
[----:B------:R-:W-:Y:S02]  /*1a210*/  F2FP.BF16.F32.PACK_AB R137, R139, R138 ;  /* 0x0000008a8b89723e */ /* 0x000fe400000010ff */
[----:B------:R-:W-:Y:S01]  /*1a220*/  F2FP.BF16.F32.PACK_AB R144, R145, R144 ;  /* 0x000000909190723e */ /* 0x000fe200000010ff */
[----:B------:R-:W-:Y:S01]  /*1a230*/  IMAD.WIDE R20, R5, 0x2, R20 ;  /* 0x0000000205147825 */ /* 0x000fe200078e0214 */
[----:B------:R-:W-:Y:S01]  /*1a240*/  F2FP.BF16.F32.PACK_AB R138, R141, R140 ;  /* 0x0000008c8d8a723e */ /* 0x000fe200000010ff */
[----:B------:R-:W2:Y:S01]  /*1a250*/  @P6 LDC.64 R4, c[0x0][0xd08] ;  /* 0x00034200ff046b82 */ /* 0x000ea20000000a00 */
[----:B------:R-:W-:Y:S01]  /*1a260*/  F2FP.BF16.F32.PACK_AB R139, R143, R142 ;  /* 0x0000008e8f8b723e */ /* 0x000fe200000010ff */
[----:B------:R-:W-:Y:S01]  /*1a270*/  STSM.16.M88.4 [R110], R128 ;  /* 0x000000806e007844 */ /* 0x000fe20000000200 */
[----:B------:R-:W-:Y:S02]  /*1a280*/  F2FP.BF16.F32.PACK_AB R145, R147, R146 ;  /* 0x000000929391723e */ /* 0x000fe400000010ff */
[----:B------:R-:W-:Y:S01]  /*1a290*/  MOV R36, R36 ;  /* 0x0000002400247202 */ /* 0x000fe20000000f00 */
[----:B------:R3:W-:Y:S01]  /*1a2a0*/  STSM.16.M88.4 [R0], R136 ;  /* 0x0000008800007844 */ /* 0x0007e20000000200 */
[----:B------:R-:W-:Y:S01]  /*1a2b0*/  F2FP.BF16.F32.PACK_AB R146, R149, R148 ;  /* 0x000000949592723e */ /* 0x000fe200000010ff */
[----:B------:R-:W-:Y:S01]  /*1a2c0*/  ULDC UR4, c[0x0][0xb88] ;  /* 0x0002e20000047ab9 */ /* 0x000fe20000000800 */
[----:B------:R-:W-:Y:S01]  /*1a2d0*/  F2FP.BF16.F32.PACK_AB R147, R151, R150 ;  /* 0x000000969793723e */ /* 0x000fe200000010ff */
[----:B-1----:R-:W-:-:S04]  /*1a2e0*/  IMAD.MOV.U32 R24, RZ, RZ, RZ ;  /* 0x000000ffff187224 */ /* 0x002fc800078e00ff */
[----:B------:R1:W-:Y:S01]  /*1a2f0*/  STSM.16.M88.4 [R36], R144 ;  /* 0x0000009024007844 */ /* 0x0003e20000000200 */
[----:B------:R-:W-:Y:S01]  /*1a300*/  BAR.SYNC.DEFER_BLOCKING 0x1, 0x100 ;  /* 0x0044000000007b1d */ /* 0x000fe20000010000 */
[----:B---3--:R-:W-:Y:S02]  /*1a310*/  IMAD.U32 R0, RZ, RZ, UR4 ;  /* 0x00000004ff007e24 */ /* 0x008fe4000f8e00ff */
[----:B--2---:R-:W-:-:S03]  /*1a320*/  @P6 IMAD.WIDE R4, R218, 0x4, R4 ;  /* 0x00000004da046825 */ /* 0x004fc600078e0204 */
[----:B------:R2:W5:Y:S01]  /*1a330*/  @P0 LDG.E R24, desc[UR50][R6.64] ;  /* 0x0000003206180981 */ /* 0x000562000c1e1900 */
[C---:B------:R-:W-:Y:S02]  /*1a340*/  IADD3 R9, P1, R20.reuse, 0x1000, RZ ;  /* 0x0000100014097810 */ /* 0x040fe40007f3e0ff */
[C---:B------:R-:W-:Y:S01]  /*1a350*/  IADD3 R13, P2, R20.reuse, 0x2000, RZ ;  /* 0x00002000140d7810 */ /* 0x040fe20007f5e0ff */
[----:B------:R2:W5:Y:S01]  /*1a360*/  @P6 LDG.E R0, desc[UR50][R4.64] ;  /* 0x0000003204006981 */ /* 0x000562000c1e1900 */
        /* <DEDUP_REMOVED lines=24> */
[----:B-1----:R-:W-:Y:S02]  /*1a4f0*/  LOP3.LUT R36, R37, 0x380, RZ, 0xc0, !PT ;  /* 0x0000038025247812 */ /* 0x002fe400078ec0ff */
        /* <DEDUP_REMOVED lines=22> */
.L_x_6871:
[----:B------:R-:W1:Y:S01]  /*1a660*/  SHFL.IDX PT, R4, R227, RZ, 0x1f ;  /* 0x00001fffe3047589 */ /* 0x000e6200000e0000 */
        /* <DEDUP_REMOVED lines=18> */
[----:B------:R-:W-:Y:S02]  /*1a790*/  LOP3.LUT R7, R20, 0x380, RZ, 0xc0, !PT ;  /* 0x0000038014077812 */ /* 0x000fe400078ec0ff */
[----:B-1----:R-:W-:-:S02]  /*1a7a0*/  ISETP.NE.AND P4, PT, R4, RZ, PT ;  /* 0x000000ff0400720c */ /* 0x002fc40003f85270 */
[----:B------:R-:W-:Y:S02]  /*1a7b0*/  LOP3.LUT R5, R6, 0x380, RZ, 0xc0, !PT ;  /* 0x0000038006057812 */ /* 0x000fe400078ec0ff */
[----:B------:R-:W-:Y:S02]  /*1a7c0*/  SHF.R.U64 R60, R60, 0x3, RZ ;  /* 0x000000033c3c7819 */ /* 0x000fe400000012ff */
[----:B------:R-:W-:Y:S02]  /*1a7d0*/  SHF.R.U64 R64, R64, 0x3, RZ ;  /* 0x0000000340407819 */ /* 0x000fe400000012ff */
[----:B------:R-:W-:Y:S02]  /*1a7e0*/  SHF.R.U64 R68, R68, 0x3, RZ ;  /* 0x0000000344447819 */ /* 0x000fe400000012ff */
[----:B------:R-:W-:Y:S02]  /*1a7f0*/  SHF.R.U64 R72, R72, 0x3, RZ ;  /* 0x0000000348487819 */ /* 0x000fe400000012ff */
[----:B------:R-:W-:-:S02]  /*1a800*/  SHF.R.U64 R7, R7, 0x3, RZ ;  /* 0x0000000307077819 */ /* 0x000fc400000012ff */
        /* <DEDUP_REMOVED lines=11> */
[----:B------:R-:W-:Y:S02]  /*1a8c0*/  LOP3.LUT R76, R5, R6, RZ, 0x3c, !PT ;  /* 0x00000006054c7212 */ /* 0x000fe400078e3cff */
[----:B------:R-:W-:Y:S02]  /*1a8d0*/  SHF.R.S32.HI R82, RZ, 0x1f, R217 ;  /* 0x0000001fff527819 */ /* 0x000fe400000114d9 */
[----:B------:R-:W-:Y:S02]  /*1a8e0*/  SEL R83, R218, RZ, !P0 ;  /* 0x000000ffda537207 */ /* 0x000fe40004000000 */
[----:B------:R-:W-:Y:S02]  /*1a8f0*/  SEL R80, R4, RZ, !P0 ;  /* 0x000000ff04507207 */ /* 0x000fe40004000000 */
[----:B-----5:R-:W-:Y:S01]  /*1a900*/  SHF.R.S32.HI R81, RZ, 0x1f, R24 ;  /* 0x0000001fff517819 */ /* 0x020fe20000011418 */
[----:B------:R-:W-:Y:S06]  /*1a910*/  @P4 BRA `(.L_x_6872) ;  /* 0x0000000000b84947 */ /* 0x000fec0003800000 */
[----:B------:R-:W1:Y:S01]  /*1a920*/  LDC R23, c[0x0][0xce8] ;  /* 0x00033a00ff177b82 */ /* 0x000e620000000800 */
[----:B------:R-:W-:Y:S01]  /*1a930*/  ULDC.64 UR4, c[0x0][0xc90] ;  /* 0x0003240000047ab9 */ /* 0x000fe20000000a00 */
[----:B------:R-:W-:Y:S02]  /*1a940*/  IMAD.IADD R14, R214, 0x1, R195 ;  /* 0x00000001d60e7824 */ /* 0x000fe400078e02c3 */
[----:B------:R-:W-:Y:S02]  /*1a950*/  IMAD R6, R82, UR4, RZ ;  /* 0x0000000452067c24 */ /* 0x000fe4000f8e02ff */
[----:B------:R-:W-:Y:S02]  /*1a960*/  IMAD.MOV.U32 R4, RZ, RZ, R24 ;  /* 0x000000ffff047224 */ /* 0x000fe400078e0018 */
[----:B------:R-:W-:Y:S02]  /*1a970*/  IMAD R11, R217, UR5, R6 ;  /* 0x00000005d90b7c24 */ /* 0x000fe4000f8e0206 */
[----:B------:R-:W-:-:S02]  /*1a980*/  IMAD.MOV.U32 R5, RZ, RZ, R81 ;  /* 0x000000ffff057224 */ /* 0x000fc400078e0051 */
[----:B------:R-:W-:Y:S02]  /*1a990*/  IMAD.IADD R30, R194, 0x1, R195 ;  /* 0x00000001c21e7824 */ /* 0x000fe400078e02c3 */
[----:B------:R-:W-:Y:S01]  /*1a9a0*/  IMAD.WIDE.U32 R4, R217, UR4, R4 ;  /* 0x00000004d9047c25 */ /* 0x000fe2000f8e0004 */
[----:B------:R-:W-:-:S03]  /*1a9b0*/  ULDC.64 UR4, c[0x0][0xc98] ;  /* 0x0003260000047ab9 */ /* 0x000fc60000000a00 */
[----:B------:R-:W-:Y:S02]  /*1a9c0*/  IMAD.IADD R5, R5, 0x1, R11 ;  /* 0x0000000105057824 */ /* 0x000fe400078e020b */
        /* <DEDUP_REMOVED lines=21> */
[----:B------:R-:W-:-:S03]  /*1ab20*/  ULDC.64 UR4, c[0x0][0xc50] ;  /* 0x0003140000047ab9 */ /* 0x000fc60000000a00 */
[----:B------:R-:W-:Y:S01]  /*1ab30*/  IMAD.IADD R5, R5, 0x1, R11 ;  /* 0x0000000105057824 */ /* 0x000fe200078e020b */
[----:B------:R-:W-:-:S04]  /*1ab40*/  LEA R11, P0, R4, UR4, 0x2 ;  /* 0x00000004040b7c11 */ /* 0x000fc8000f8010ff */
[----:B------:R-:W-:Y:S01]  /*1ab50*/  LEA.HI.X R14, R4, UR5, R5, 0x2, P0 ;  /* 0x00000005040e7c11 */ /* 0x000fe200080f1405 */
[----:B------:R-:W-:Y:S01]  /*1ab60*/  SHFL.IDX PT, R6, R11, 0x1, 0x1c1f ;  /* 0x003c1f000b067f89 */ /* 0x000fe200000e0000 */
[----:B------:R-:W-:Y:S01]  /*1ab70*/  ISETP.NE.AND P0, PT, R185, R10, PT ;  /* 0x0000000ab900720c */ /* 0x000fe20003f05270 */
[C---:B------:R-:W-:Y:S02]  /*1ab80*/  VIADD R10, R30.reuse, 0x8 ;  /* 0x000000081e0a7836 */ /* 0x040fe40000000000 */
[----:B------:R-:W-:Y:S01]  /*1ab90*/  SHFL.IDX PT, R4, R11, RZ, 0x1c1f ;  /* 0x001c1fff0b047589 */ /* 0x000fe200000e0000 */
[-C--:B------:R-:W-:Y:S02]  /*1aba0*/  ISETP.GE.OR P1, PT, R30, R23.reuse, P0 ;  /* 0x000000171e00720c */ /* 0x080fe40000726670 */
[----:B------:R-:W-:Y:S01]  /*1abb0*/  ISETP.GE.OR P0, PT, R10, R23, P0 ;  /* 0x000000170a00720c */ /* 0x000fe20000706670 */
[----:B------:R-:W1:Y:S04]  /*1abc0*/  SHFL.IDX PT, R5, R14, RZ, 0x1c1f ;  /* 0x001c1fff0e057589 */ /* 0x000e6800000e0000 */
[----:B------:R-:W2:Y:S06]  /*1abd0*/  SHFL.IDX PT, R7, R14, 0x1, 0x1c1f ;  /* 0x003c1f000e077f89 */ /* 0x000eac00000e0000 */
[----:B-1----:R1:W-:Y:S04]  /*1abe0*/  @!P1 ST.E desc[UR50][R4.64], R3 ;  /* 0x0000000304009985 */ /* 0x0023e8000c101932 */
[----:B--2---:R1:W-:Y:S02]  /*1abf0*/  @!P0 ST.E desc[UR50][R6.64], R2 ;  /* 0x0000000206008985 */ /* 0x0043e4000c101932 */
.L_x_6872:
[----:B------:R-:W2:Y:S01]  /*1ac00*/  LDC R85, c[0x0][0xce8] ;  /* 0x00033a00ff557b82 */ /* 0x000ea20000000800 */
[----:B------:R-:W-:Y:S01]  /*1ac10*/  ULDC.64 UR4, c[0x0][0xba0] ;  /* 0x0002e80000047ab9 */ /* 0x000fe20000000a00 */
[----:B-1----:R1:W5:Y:S01]  /*1ac20*/  LD.E.128 R4, desc[UR50][R20.64] ;  /* 0x0000003214047980 */ /* 0x002362000c101d00 */
[----:B------:R-:W-:-:S03]  /*1ac30*/  IMAD R3, R81, UR4, RZ ;  /* 0x0000000451037c24 */ /* 0x000fc6000f8e02ff */
[----:B------:R-:W5:Y:S02]  /*1ac40*/  LD.E.128 R8, desc[UR50][R8.64] ;  /* 0x0000003208087980 */ /* 0x000f64000c101d00 */
[----:B------:R-:W3:Y:S02]  /*1ac50*/  LDC R86, c[0x0][0xbc8] ;  /* 0x0002f200ff567b82 */ /* 0x000ee40000000800 */
[----:B------:R-:W5:Y:S01]  /*1ac60*/  LD.E.128 R12, desc[UR50][R12.64] ;  /* 0x000000320c0c7980 */ /* 0x000f62000c101d00 */
[----:B-1----:R-:W-:-:S03]  /*1ac70*/  IMAD R21, R24, UR5, R3 ;  /* 0x0000000518157c24 */ /* 0x002fc6000f8e0203 */
[----:B------:R-:W5:Y:S04]  /*1ac80*/  LD.E.128 R28, desc[UR50][R28.64] ;  /* 0x000000321c1c7980 */ /* 0x000f68000c101d00 */
[----:B------:R-:W5:Y:S04]  /*1ac90*/  LD.E.128 R32, desc[UR50][R32.64] ;  /* 0x0000003220207980 */ /* 0x000f68000c101d00 */
[----:B------:R-:W5:Y:S01]  /*1aca0*/  LD.E.128 R36, desc[UR50][R36.64] ;  /* 0x0000003224247980 */ /* 0x000f62000c101d00 */
[----:B--2---:R-:W-:Y:S01]  /*1acb0*/  ISETP.NE.AND P1, PT, R85, 0x1, PT ;  /* 0x000000015500780c */ /* 0x004fe20003f25270 */
[----:B------:R-:W-:Y:S01]  /*1acc0*/  IMAD.WIDE.U32 R2, R24, UR4, RZ ;  /* 0x0000000418027c25 */ /* 0x000fe2000f8e00ff */
[----:B------:R-:W-:Y:S01]  /*1acd0*/  ULDC.64 UR4, c[0x0][0xbe8] ;  /* 0x0002fa0000047ab9 */ /* 0x000fe20000000a00 */
[----:B------:R-:W5:Y:S04]  /*1ace0*/  LD.E.128 R40, desc[UR50][R40.64] ;  /* 0x0000003228287980 */ /* 0x000f68000c101d00 */
[----:B------:R-:W5:Y:S04]  /*1acf0*/  LD.E.128 R44, desc[UR50][R44.64] ;  /* 0x000000322c2c7980 */ /* 0x000f68000c101d00 */
[----:B------:R-:W5:Y:S02]  /*1ad00*/  LD.E.128 R48, desc[UR50][R48.64] ;  /* 0x0000003230307980 */ /* 0x000f64000c101d00 */
[----:B------:R-:W1:Y:S01]  /*1ad10*/  @P1 LDC R24, c[0x0][0xcec] ;  /* 0x00033b00ff181b82 */ /* 0x000e620000000800 */
[----:B------:R-:W-:Y:S01]  /*1ad20*/  IMAD.IADD R3, R3, 0x1, R21 ;  /* 0x0000000103037824 */ /* 0x000fe200078e0215 */
[----:B------:R-:W5:Y:S01]  /*1ad30*/  LD.E.128 R52, desc[UR50][R52.64] ;  /* 0x0000003234347980 */ /* 0x000f62000c101d00 */
[----:B------:R-:W-:-:S03]  /*1ad40*/  IMAD R20, R82, UR4, RZ ;  /* 0x0000000452147c24 */ /* 0x000fc6000f8e02ff */
[----:B------:R-:W5:Y:S02]  /*1ad50*/  LD.E.128 R56, desc[UR50][R56.64] ;  /* 0x0000003238387980 */ /* 0x000f64000c101d00 */
[----:B------:R-:W2:Y:S01]  /*1ad60*/  @P1 LDC R23, c[0x0][0xcf0] ;  /* 0x00033c00ff171b82 */ /* 0x000ea20000000800 */
        /* <DEDUP_REMOVED lines=9> */
[----:B------:R-:W-:Y:S01]  /*1ae00*/  IMAD.IADD R81, R195, 0x1, R20 ;  /* 0x00000001c3517824 */ /* 0x000fe200078e0214 */
[----:B------:R-:W5:Y:S01]  /*1ae10*/  LD.E.128 R72, desc[UR50][R72.64] ;  /* 0x0000003248487980 */ /* 0x000f62000c101d00 */
[C---:B------:R-:W-:Y:S02]  /*1ae20*/  IMAD R21, R83.reuse, UR5, R21 ;  /* 0x0000000553157c24 */ /* 0x040fe4000f8e0215 */
[----:B------:R-:W-:Y:S01]  /*1ae30*/  IMAD.WIDE.U32 R2, R83, UR4, R2 ;  /* 0x0000000453027c25 */ /* 0x000fe2000f8e0002 */
[----:B---3--:R-:W-:Y:S01]  /*1ae40*/  ISETP.GE.AND P0, PT, R223, R86, PT ;  /* 0x00000056df00720c */ /* 0x008fe20003f06270 */
[----:B------:R-:W-:Y:S01]  /*1ae50*/  ULDC.64 UR4, c[0x0][0xbe0] ;  /* 0x0002f80000047ab9 */ /* 0x000fe20000000a00 */
[----:B------:R-:W5:Y:S01]  /*1ae60*/  LD.E.128 R76, desc[UR50][R76.64] ;  /* 0x000000324c4c7980 */ /* 0x000f62000c101d00 */
[----:B-1----:R-:W-:Y:S01]  /*1ae70*/  @P1 IMAD.HI.U32 R20, R81, R24, RZ ;  /* 0x0000001851141227 */ /* 0x002fe200078e00ff */
[----:B------:R-:W-:Y:S01]  /*1ae80*/  BSSY B1, `(.L_x_6873) ;  /* 0x0000064000017945 */ /* 0x000fe20003800000 */
[----:B------:R-:W-:Y:S01]  /*1ae90*/  SHF.R.S32.HI R89, RZ, 0x1f, R228 ;  /* 0x0000001fff597819 */ /* 0x000fe200000114e4 */
[----:B------:R-:W-:Y:S01]  /*1aea0*/  @!PT LDS RZ, [RZ] ;  /* 0x00000000fffff984 */ /* 0x000fe20000000800 */
[----:B------:R-:W-:Y:S01]  /*1aeb0*/  @!PT LDS RZ, [RZ] ;  /* 0x00000000fffff984 */ /* 0x000fe20000000800 */
[----:B------:R-:W-:Y:S01]  /*1aec0*/  @!PT LDS RZ, [RZ] ;  /* 0x00000000fffff984 */ /* 0x000fe20000000800 */
[----:B------:R-:W-:Y:S01]  /*1aed0*/  @!PT LDS RZ, [RZ] ;  /* 0x00000000fffff984 */ /* 0x000fe20000000800 */
[----:B------:R1:W-:Y:S06]  /*1aee0*/  MEMBAR.ALL.CTA ;  /* 0x0000000000007992 */ /* 0x0003ec0000008000 */
[----:B-1----:R-:W1:Y:S01]  /*1aef0*/  FENCE.VIEW.ASYNC.S ;  /* 0x00000000000073c6 */ /* 0x002e620000000000 */
[----:B------:R-:W-:Y:S01]  /*1af00*/  IMAD.IADD R3, R3, 0x1, R21 ;  /* 0x0000000103037824 */ /* 0x000fe200078e0215 */
[----:B------:R-:W-:Y:S01]  /*1af10*/  SHF.R.S32.HI R90, RZ, 0x1f, R229 ;  /* 0x0000001fff5a7819 */ /* 0x000fe200000114e5 */
[----:B------:R-:W-:Y:S01]  /*1af20*/  IMAD.MOV.U32 R21, RZ, RZ, R81 ;  /* 0x000000ffff157224 */ /* 0x000fe200078e0051 */
[----:B--2---:R-:W-:Y:S01]  /*1af30*/  @P1 SHF.R.U32.HI R21, RZ, R23, R20 ;  /* 0x00000017ff151219 */ /* 0x004fe20000011614 */
[----:B------:R-:W-:Y:S01]  /*1af40*/  IMAD R88, R0, R85, RZ ;  /* 0x0000005500587224 */ /* 0x000fe200078e02ff */
[----:B------:R-:W-:Y:S01]  /*1af50*/  SEL R23, RZ, 0xffffffff, P0 ;  /* 0xffffffffff177807 */ /* 0x000fe20000000000 */
[----:B------:R-:W-:Y:S01]  /*1af60*/  IMAD.IADD R195, R226, 0x1, R195 ;  /* 0x00000001e2c37824 */ /* 0x000fe200078e02c3 */
[-C--:B------:R-:W-:Y:S01]  /*1af70*/  ISETP.GE.AND P0, PT, R222, R86.reuse, PT ;  /* 0x00000056de00720c */ /* 0x080fe20003f06270 */
[----:B------:R-:W-:Y:S01]  /*1af80*/  IMAD.MOV R80, RZ, RZ, -R21 ;  /* 0x000000ffff507224 */ /* 0x000fe200078e0a15 */
[----:B------:R-:W-:Y:S01]  /*1af90*/  ISETP.GE.AND P1, PT, R213, R86, PT ;  /* 0x00000056d500720c */ /* 0x000fe20003f26270 */
[----:B------:R-:W-:Y:S01]  /*1afa0*/  IMAD.SHL.U32 R83, R23, 0x2, RZ ;  /* 0x0000000217537824 */ /* 0x000fe200078e00ff */
[----:B------:R-:W-:Y:S01]  /*1afb0*/  SEL R24, RZ, 0xffffffff, P0 ;  /* 0xffffffffff187807 */ /* 0x000fe20000000000 */
[----:B------:R-:W-:Y:S01]  /*1afc0*/  IMAD R23, R85, R80, R81 ;  /* 0x0000005055177224 */ /* 0x000fe200078e0251 */
[----:B------:R-:W-:Y:S01]  /*1afd0*/  SEL R20, RZ, 0x1, P1 ;  /* 0x00000001ff147807 */ /* 0x000fe20000800000 */
[----:B------:R-:W-:Y:S01]  /*1afe0*/  IMAD.WIDE.U32 R2, R21, UR4, R2 ;  /* 0x0000000415027c25 */ /* 0x000fe2000f8e0002 */
[----:B------:R-:W-:-:S02]  /*1aff0*/  ISETP.GE.AND P0, PT, R221, R86, PT ;  /* 0x00000056dd00720c */ /* 0x000fc40003f06270 */
[----:B------:R-:W-:Y:S01]  /*1b000*/  LOP3.LUT R20, R83, 0x2, R20, 0xe2, !PT ;  /* 0x0000000253147812 */ /* 0x000fe200078ee214 */
[----:B------:R-:W-:Y:S01]  /*1b010*/  IMAD.SHL.U32 R81, R24, 0x4, RZ ;  /* 0x0000000418517824 */ /* 0x000fe200078e00ff */
[----:B------:R-:W-:Y:S01]  /*1b020*/  SEL R24, RZ, 0xffffffff, P0 ;  /* 0xffffffffff187807 */ /* 0x000fe20000000000 */
[----:B------:R-:W-:Y:S01]  /*1b030*/  VIADD R0, R18, 0x38820 ;  /* 0x0003882012007836 */ /* 0x000fe20000000000 */
[-C--:B------:R-:W-:Y:S02]  /*1b040*/  ISETP.GE.AND P0, PT, R220, R86.reuse, PT ;  /* 0x00000056dc00720c */ /* 0x080fe40003f06270 */
[----:B------:R-:W-:Y:S02]  /*1b050*/  SHF.R.S32.HI R80, RZ, 0x1f, R21 ;  /* 0x0000001fff507819 */ /* 0x000fe40000011415 */
        /* <DEDUP_REMOVED lines=9> */
[----:B------:R-:W-:Y:S01]  /*1b0f0*/  SEL R21, RZ, 0xffffffff, P0 ;  /* 0xffffffffff157807 */ /* 0x000fe20000000000 */
[----:B------:R-:W-:Y:S01]  /*1b100*/  ULDC.64 UR4, c[0x0][0xbd8] ;  /* 0x0002f60000047ab9 */ /* 0x000fe20000000a00 */
[----:B------:R-:W-:Y:S01]  /*1b110*/  LOP3.LUT R20, R83, 0x10, R20, 0xe2, !PT ;  /* 0x0000001053147812 */ /* 0x000fe200078ee214 */
[----:B------:R-:W-:Y:S01]  /*1b120*/  IMAD.IADD R3, R3, 0x1, R81 ;  /* 0x0000000103037824 */ /* 0x000fe200078e0251 */
[----:B------:R-:W-:Y:S01]  /*1b130*/  ISETP.GE.AND P0, PT, R229, R86, PT ;  /* 0x00000056e500720c */ /* 0x000fe20003f06270 */
[----:B------:R-:W-:Y:S01]  /*1b140*/  IMAD R24, R24, UR4, RZ ;  /* 0x0000000418187c24 */ /* 0x000fe2000f8e02ff */
[----:B------:R-:W-:Y:S01]  /*1b150*/  ISETP.GE.AND P1, PT, R195, R88, PT ;  /* 0x00000058c300720c */ /* 0x000fe20003f26270 */
[----:B------:R-:W-:Y:S01]  /*1b160*/  IMAD.SHL.U32 R21, R21, 0x20, RZ ;  /* 0x0000002015157824 */ /* 0x000fe200078e00ff */
[----:B------:R-:W-:Y:S01]  /*1b170*/  PRMT R0, RZ, 0x654, R0 ;  /* 0x00000654ff007816 */ /* 0x000fe20000000000 */
[C---:B------:R-:W-:Y:S01]  /*1b180*/  IMAD R81, R23.reuse, UR5, R24 ;  /* 0x0000000517517c24 */ /* 0x040fe2000f8e0218 */
[----:B------:R-:W-:Y:S01]  /*1b190*/  SHF.R.S32.HI R91, RZ, 0x1f, R219 ;  /* 0x0000001fff5b7819 */ /* 0x000fe200000114db */
[----:B------:R-:W-:Y:S01]  /*1b1a0*/  IMAD.WIDE.U32 R2, R23, UR4, R2 ;  /* 0x0000000417027c25 */ /* 0x000fe2000f8e0002 */
[----:B------:R-:W-:Y:S01]  /*1b1b0*/  LOP3.LUT R20, R21, 0x20, R20, 0xe2, !PT ;  /* 0x0000002015147812 */ /* 0x000fe200078ee214 */
[----:B------:R-:W-:Y:S01]  /*1b1c0*/  ULDC.64 UR4, c[0x0][0xb80] ;  /* 0x0002e00000047ab9 */ /* 0x000fe20000000a00 */
[----:B------:R-:W-:Y:S01]  /*1b1d0*/  SEL R21, RZ, 0x40, P0 ;  /* 0x00000040ff157807 */ /* 0x000fe20000000000 */
[----:B------:R-:W-:Y:S01]  /*1b1e0*/  IMAD.IADD R3, R3, 0x1, R81 ;  /* 0x0000000103037824 */ /* 0x000fe200078e0251 */
[----:B------:R-:W-:Y:S01]  /*1b1f0*/  ISETP.GE.AND P0, PT, R228, R86, PT ;  /* 0x00000056e400720c */ /* 0x000fe20003f06270 */
[----:B-1----:R1:W-:Y:S01]  /*1b200*/  SYNCS.ARRIVE.TRANS64.RED.A1T0 RZ, [R0+URZ], RZ ;  /* 0x000000ff00ff79a7 */ /* 0x0023e2000810043f */
[----:B------:R-:W-:-:S02]  /*1b210*/  LEA R24, P2, R2, UR4, 0x1 ;  /* 0x0000000402187c11 */ /* 0x000fc4000f8408ff */
[----:B------:R-:W-:Y:S02]  /*1b220*/  LOP3.LUT R23, R20, R21, RZ, 0xfc, !PT ;  /* 0x0000001514177212 */ /* 0x000fe400078efcff */
[----:B------:R-:W-:Y:S02]  /*1b230*/  SEL R20, RZ, 0x80, P0 ;  /* 0x00000080ff147807 */ /* 0x000fe40000000000 */
[----:B------:R-:W-:Y:S02]  /*1b240*/  LEA.HI.X R87, R2, UR5, R3, 0x1, P2 ;  /* 0x0000000502577c11 */ /* 0x000fe400090f0c03 */
[----:B-1----:R-:W-:Y:S02]  /*1b250*/  LOP3.LUT R0, R23, R20, RZ, 0xfc, !PT ;  /* 0x0000001417007212 */ /* 0x002fe400078efcff */
[----:B------:R1:W2:Y:S01]  /*1b260*/  SHFL.IDX PT, R20, R24, RZ, 0x181f ;  /* 0x00181fff18147589 */ /* 0x0002a200000e0000 */
[----:B------:R-:W-:Y:S02]  /*1b270*/  SHF.R.S32.HI R92, RZ, 0x1f, R220 ;  /* 0x0000001fff5c7819 */ /* 0x000fe400000114dc */
[----:B------:R-:W-:Y:S01]  /*1b280*/  SHF.R.S32.HI R93, RZ, 0x1f, R221 ;  /* 0x0000001fff5d7819 */ /* 0x000fe200000114dd */
[----:B------:R1:W3:Y:S01]  /*1b290*/  SHFL.IDX PT, R21, R87, RZ, 0x181f ;  /* 0x00181fff57157589 */ /* 0x0002e200000e0000 */
[----:B------:R-:W-:-:S02]  /*1b2a0*/  SHF.R.S32.HI R94, RZ, 0x1f, R222 ;  /* 0x0000001fff5e7819 */ /* 0x000fc400000114de */
[----:B------:R-:W-:Y:S01]  /*1b2b0*/  SHF.R.S32.HI R95, RZ, 0x1f, R223 ;  /* 0x0000001fff5f7819 */ /* 0x000fe200000114df */
        /* <DEDUP_REMOVED lines=22> */
[-C--:B------:R-:W-:Y:S02]  /*1b420*/  @P0 LEA R6, P3, R229, R20.reuse, 0x1 ;  /* 0x00000014e5060211 */ /* 0x080fe400078608ff */
[-C--:B------:R-:W-:Y:S02]  /*1b430*/  @!P2 LEA.HI.X R3, R220, R21.reuse, R92, 0x1, P5 ;  /* 0x00000015dc03a211 */ /* 0x080fe400028f0c5c */
[----:B---3--:R-:W-:Y:S02]  /*1b440*/  @P4 LEA R12, P5, R228, R20, 0x1 ;  /* 0x00000014e40c4211 */ /* 0x008fe400078a08ff */
[-C--:B------:R-:W-:Y:S01]  /*1b450*/  @!P1 LEA.HI.X R5, R219, R21.reuse, R91, 0x1, P6 ;  /* 0x00000015db059211 */ /* 0x080fe200030f0c5b */
[----:B------:R4:W-:Y:S01]  /*1b460*/  @!P2 ST.E.128 desc[UR50][R2.64], R48 ;  /* 0x000000300200a985 */ /* 0x0009e2000c101d32 */
[----:B------:R-:W-:-:S02]  /*1b470*/  @P0 LEA.HI.X R7, R229, R21, R90, 0x1, P3 ;  /* 0x00000015e5070211 */ /* 0x000fc400018f0c5a */
[----:B------:R-:W-:Y:S01]  /*1b480*/  @P4 LEA.HI.X R13, R228, R21, R89, 0x1, P5 ;  /* 0x00000015e40d4211 */ /* 0x000fe200028f0c59 */
[----:B------:R4:W-:Y:S04]  /*1b490*/  @!P1 ST.E.128 desc[UR50][R4.64], R56 ;  /* 0x0000003804009985 */ /* 0x0009e8000c101d32 */
[----:B------:R4:W-:Y:S04]  /*1b4a0*/  @P0 ST.E.128 desc[UR50][R6.64], R64 ;  /* 0x0000004006000985 */ /* 0x0009e8000c101d32 */
[----:B------:R4:W-:Y:S02]  /*1b4b0*/  @P4 ST.E.128 desc[UR50][R12.64], R72 ;  /* 0x000000480c004985 */ /* 0x0009e4000c101d32 */
.L_x_6874:
[----:B------:R-:W-:Y:S05]  /*1b4c0*/  BSYNC B1 ;  /* 0x0000000000017941 */ /* 0x000fea0003800000 */
.L_x_6873:
[----:B----4-:R-:W-:Y:S01]  /*1b4d0*/  VIADD R2, R195, 0x20 ;  /* 0x00000020c3027836 */ /* 0x010fe20000000000 */
[----:B-----5:R4:W0:Y:S04]  /*1b4e0*/  SHFL.IDX PT, R5, R87, 0x1, 0x181f ;  /* 0x00381f0057057f89 */ /* 0x02082800000e0000 */
[----:B------:R-:W-:Y:S01]  /*1b4f0*/  ISETP.GE.AND P0, PT, R2, R88, PT ;  /* 0x000000580200720c */ /* 0x000fe20003f06270 */
[----:B------:R4:W0:-:S12]  /*1b500*/  SHFL.IDX PT, R4, R24, 0x1, 0x181f ;  /* 0x00381f0018047f89 */ /* 0x00081800000e0000 */
[----:B----4-:R-:W-:Y:S05]  /*1b510*/  @P0 BRA `(.L_x_6875) ;  /* 0x0000000c00fc0947 */ /* 0x010fea0003800000 */
[-C--:B------:R-:W-:Y:S02]  /*1b520*/  ISETP.GE.AND P5, PT, R223, R86.reuse, PT ;  /* 0x00000056df00720c */ /* 0x080fe40003fa6270 */
[-C--:B------:R-:W-:Y:S02]  /*1b530*/  ISETP.GE.AND P6, PT, R213, R86.reuse, PT ;  /* 0x00000056d500720c */ /* 0x080fe40003fc6270 */
[-C--:B------:R-:W-:Y:S02]  /*1b540*/  ISETP.GE.AND P3, PT, R222, R86.reuse, PT ;  /* 0x00000056de00720c */ /* 0x080fe40003f66270 */
[-C--:B------:R-:W-:Y:S02]  /*1b550*/  ISETP.GE.AND P2, PT, R221, R86.reuse, PT ;  /* 0x00000056dd00720c */ /* 0x080fe40003f46270 */
[-C--:B------:R-:W-:Y:S02]  /*1b560*/  ISETP.GE.AND P1, PT, R220, R86.reuse, PT ;  /* 0x00000056dc00720c */ /* 0x080fe40003f26270 */
[----:B------:R-:W-:-:S03]  /*1b570*/  ISETP.GE.AND P0, PT, R219, R86, PT ;  /* 0x00000056db00720c */ /* 0x000fc60003f06270 */
[-C--:B0-----:R-:W-:Y:S02]  /*1b580*/  @!P5 LEA R6, P4, R223, R4.reuse, 0x1 ;  /* 0x00000004df06d211 */ /* 0x081fe400078808ff */
[----:B------:R-:W-:Y:S02]  /*1b590*/  @!P6 IMAD.WIDE R2, R213, 0x2, R4 ;  /* 0x00000002d502e825 */ /* 0x000fe400078e0204 */
[----:B------:R-:W-:Y:S02]  /*1b5a0*/  @!P5 LEA.HI.X R7, R223, R5, R95, 0x1, P4 ;  /* 0x00000005df07d211 */ /* 0x000fe400020f0c5f */
[----:B------:R-:W-:Y:S01]  /*1b5b0*/  LOP3.LUT P4, RZ, R23, 0x40, RZ, 0xc0, !PT ;  /* 0x0000004017ff7812 */ /* 0x000fe2000788c0ff */
[----:B------:R0:W-:Y:S01]  /*1b5c0*/  @!P6 ST.E.128 desc[UR50][R2.64], R8 ;  /* 0x000000080200e985 */ /* 0x0001e2000c101d32 */
[----:B------:R-:W-:-:S03]  /*1b5d0*/  @!P3 LEA R12, P6, R222, R4, 0x1 ;  /* 0x00000004de0cb211 */ /* 0x000fc600078c08ff */
[----:B------:R4:W-:Y:S01]  /*1b5e0*/  @!P5 ST.E.128 desc[UR50][R6.64], R28 ;  /* 0x0000001c0600d985 */ /* 0x0009e2000c101d32 */
[-C--:B------:R-:W-:Y:S02]  /*1b5f0*/  @!P3 LEA.HI.X R13, R222, R5.reuse, R94, 0x1, P6 ;  /* 0x00000005de0db211 */ /* 0x080fe400030f0c5e */
[-C--:B------:R-:W-:Y:S02]  /*1b600*/  @!P2 LEA R14, P5, R221, R4.reuse, 0x1 ;  /* 0x00000004dd0ea211 */ /* 0x080fe400078a08ff */
[CC--:B--2---:R-:W-:Y:S01]  /*1b610*/  @!P1 LEA R20, P6, R220.reuse, R4.reuse, 0x1 ;  /* 0x00000004dc149211 */ /* 0x0c4fe200078c08ff */
[----:B------:R4:W-:Y:S01]  /*1b620*/  @!P3 ST.E.128 desc[UR50][R12.64], R36 ;  /* 0x000000240c00b985 */ /* 0x0009e2000c101d32 */
[----:B------:R-:W-:Y:S02]  /*1b630*/  @!P0 LEA R32, P3, R219, R4, 0x1 ;  /* 0x00000004db208211 */ /* 0x000fe400078608ff */
[-C--:B------:R-:W-:Y:S02]  /*1b640*/  @!P2 LEA.HI.X R15, R221, R5.reuse, R93, 0x1, P5 ;  /* 0x00000005dd0fa211 */ /* 0x080fe400028f0c5d */
[----:B---3--:R-:W-:-:S02]  /*1b650*/  @!P1 LEA.HI.X R21, R220, R5, R92, 0x1, P6 ;  /* 0x00000005dc159211 */ /* 0x008fc400030f0c5c */
        /* <DEDUP_REMOVED lines=13> */
.L_x_6870:
[----:B------:R-:W-:Y:S01]  /*1b730*/  ULDC.64 UR4, c[0x0][0xd00] ;  /* 0x0003400000047ab9 */ /* 0x000fe20000000a00 */
[----:B------:R-:W2:Y:S01]  /*1b740*/  LDC.64 R2, c[0x0][0xd00] ;  /* 0x00034000ff027b82 */ /* 0x000ea20000000a00 */
[----:B------:R-:W-:Y:S01]  /*1b750*/  ISETP.NE.U32.AND P0, PT, RZ, UR4, PT ;  /* 0x00000004ff007c0c */ /* 0x000fe2000bf05070 */
[----:B------:R-:W-:-:S03]  /*1b760*/  IMAD.MOV.U32 R6, RZ, RZ, RZ ;  /* 0x000000ffff067224 */ /* 0x000fc600078e00ff */
[----:B------:R-:W-:Y:S01]  /*1b770*/  ISETP.NE.AND.EX P0, PT, RZ, UR5, PT, P0 ;  /* 0x00000005ff007c0c */ /* 0x000fe2000bf05300 */
[----:B------:R-:W-:Y:S02]  /*1b780*/  ULDC.64 UR4, c[0x0][0xd08] ;  /* 0x0003420000047ab9 */ /* 0x000fe40000000a00 */
[----:B------:R-:W-:Y:S01]  /*1b790*/  ISETP.NE.U32.AND P1, PT, RZ, UR4, PT ;  /* 0x00000004ff007c0c */ /* 0x000fe2000bf25070 */
[----:B------:R-:W3:Y:S01]  /*1b7a0*/  S2R R7, SR_TID.X ;  /* 0x0000000000077919 */ /* 0x000ee20000002100 */
[----:B------:R-:W4:Y:S02]  /*1b7b0*/  LDC R21, c[0x0][0xce8] ;  /* 0x00033a00ff157b82 */ /* 0x000f240000000800 */
[----:B------:R-:W-:Y:S01]  /*1b7c0*/  ISETP.NE.AND.EX P1, PT, RZ, UR5, PT, P1 ;  /* 0x00000005ff007c0c */ /* 0x000fe2000bf25310 */
[----:B--2---:R-:W-:-:S12]  /*1b7d0*/  IMAD.WIDE R2, R218, 0x4, R2 ;  /* 0x00000004da027825 */ /* 0x004fd800078e0202 */
[----:B------:R-:W2:Y:S01]  /*1b7e0*/  @P1 LDC.64 R4, c[0x0][0xd08] ;  /* 0x00034200ff041b82 */ /* 0x000ea20000000a00 */
[----:B------:R-:W-:Y:S02]  /*1b7f0*/  ULDC UR4, c[0x0][0xb88] ;  /* 0x0002e20000047ab9 */ /* 0x000fe40000000800 */
[----:B------:R-:W-:Y:S01]  /*1b800*/  IMAD.U32 R0, RZ, RZ, UR4 ;  /* 0x00000004ff007e24 */ /* 0x000fe2000f8e00ff */
[----:B------:R0:W5:Y:S01]  /*1b810*/  @P0 LDG.E R6, desc[UR50][R2.64] ;  /* 0x0000003202060981 */ /* 0x000162000c1e1900 */
[----:B---3--:R-:W-:Y:S02]  /*1b820*/  VIADD R7, R7, 0xffffff80 ;  /* 0xffffff8007077836 */ /* 0x008fe40000000000 */
[----:B--2---:R-:W-:-:S05]  /*1b830*/  @P1 IMAD.WIDE R4, R218, 0x4, R4 ;  /* 0x00000004da041825 */ /* 0x004fca00078e0204 */
[----:B------:R0:W5:Y:S01]  /*1b840*/  @P1 LDG.E R0, desc[UR50][R4.64] ;  /* 0x0000003204001981 */ /* 0x000162000c1e1900 */
[----:B------:R-:W-:Y:S02]  /*1b850*/  ISETP.GE.AND P2, PT, R7, 0x40, PT ;  /* 0x000000400700780c */ /* 0x000fe40003f46270 */
[----:B------:R-:W-:Y:S01]  /*1b860*/  SHF.R.S32.HI R7, RZ, 0x1f, R218 ;  /* 0x0000001fff077819 */ /* 0x000fe200000114da */
[----:B----4-:R-:W-:Y:S10]  /*1b870*/  @P1 BRA `(.L_x_6876) ;  /* 0x0000000000101947 */ /* 0x010ff40003800000 */
[----:B------:R-:W-:Y:S05]  /*1b880*/  @!P0 BRA `(.L_x_6876) ;  /* 0x00000000000c8947 */ /* 0x000fea0003800000 */
[----:B0-----:R-:W2:Y:S04]  /*1b890*/  LDG.E R5, desc[UR50][R2.64] ;  /* 0x0000003202057981 */ /* 0x001ea8000c1e1900 */
[----:B-----5:R-:W2:Y:S02]  /*1b8a0*/  LDG.E R0, desc[UR50][R2.64+0x4] ;  /* 0x0000043202007981 */ /* 0x020ea4000c1e1900 */
[----:B--2---:R-:W-:-:S07]  /*1b8b0*/  IMAD.IADD R0, R0, 0x1, -R5 ;  /* 0x0000000100007824 */ /* 0x004fce00078e0a05 */
.L_x_6876:
        /* <DEDUP_REMOVED lines=45> */
.L_x_6878:
[----:B------:R-:W-:Y:S05]  /*1bb90*/  BSYNC B1 ;  /* 0x0000000000017941 */ /* 0x000fea0003800000 */
.L_x_6877:
[----:B------:R-:W-:Y:S01]  /*1bba0*/  ISETP.NE.AND P0, PT, R21, 0x1, PT ;  /* 0x000000011500780c */ /* 0x000fe20003f05270 */
[----:B------:R-:W-:Y:S01]  /*1bbb0*/  ULDC.64 UR4, c[0x0][0xba0] ;  /* 0x0002e80000047ab9 */ /* 0x000fe20000000a00 */
[----:B------:R-:W3:Y:S01]  /*1bbc0*/  LDC R20, c[0x0][0xbc8] ;  /* 0x0002f200ff147b82 */ /* 0x000ee20000000800 */
[----:B0-2---:R-:W-:Y:S01]  /*1bbd0*/  IMAD R5, R11, UR4, RZ ;  /* 0x000000040b057c24 */ /* 0x005fe2000f8e02ff */
[----:B------:R-:W-:Y:S01]  /*1bbe0*/  BSSY B1, `(.L_x_6879) ;  /* 0x000006e000017945 */ /* 0x000fe20003800000 */
[C---:B------:R-:W-:Y:S01]  /*1bbf0*/  IMAD.WIDE.U32 R2, R6.reuse, UR4, RZ ;  /* 0x0000000406027c25 */ /* 0x040fe2000f8e00ff */
[----:B------:R-:W-:Y:S02]  /*1bc00*/  SHF.R.S32.HI R28, RZ, 0x1f, R228 ;  /* 0x0000001fff1c7819 */ /* 0x000fe400000114e4 */
[----:B------:R-:W-:Y:S01]  /*1bc10*/  SHF.R.S32.HI R30, RZ, 0x1f, R229 ;  /* 0x0000001fff1e7819 */ /* 0x000fe200000114e5 */
[----:B------:R-:W-:Y:S01]  /*1bc20*/  IMAD R5, R6, UR5, R5 ;  /* 0x0000000506057c24 */ /* 0x000fe2000f8e0205 */
[----:B------:R-:W-:Y:S01]  /*1bc30*/  ULDC.64 UR4, c[0x0][0xbe8] ;  /* 0x0002fa0000047ab9 */ /* 0x000fe20000000a00 */
[----:B------:R-:W-:Y:S01]  /*1bc40*/  IMAD R29, R0, R21, RZ ;  /* 0x00000015001d7224 */ /* 0x000fe200078e02ff */
[----:B------:R-:W-:Y:S01]  /*1bc50*/  SHF.R.S32.HI R31, RZ, 0x1f, R219 ;  /* 0x0000001fff1f7819 */ /* 0x000fe200000114db */
[----:B------:R-:W0:Y:S01]  /*1bc60*/  @P0 LDC R7, c[0x0][0xcec] ;  /* 0x00033b00ff070b82 */ /* 0x000e220000000800 */
[----:B------:R-:W-:Y:S01]  /*1bc70*/  IMAD.IADD R3, R3, 0x1, R5 ;  /* 0x0000000103037824 */ /* 0x000fe200078e0205 */
[----:B------:R-:W-:Y:S01]  /*1bc80*/  SHF.R.S32.HI R32, RZ, 0x1f, R220 ;  /* 0x0000001fff207819 */ /* 0x000fe200000114dc */
[----:B------:R-:W-:Y:S01]  /*1bc90*/  IMAD R4, R10, UR4, RZ ;  /* 0x000000040a047c24 */ /* 0x000fe2000f8e02ff */
[----:B------:R-:W-:Y:S01]  /*1bca0*/  SHF.R.S32.HI R33, RZ, 0x1f, R221 ;  /* 0x0000001fff217819 */ /* 0x000fe200000114dd */
[----:B------:R-:W-:Y:S01]  /*1bcb0*/  IMAD.WIDE.U32 R2, R217, UR4, R2 ;  /* 0x00000004d9027c25 */ /* 0x000fe2000f8e0002 */
[----:B------:R-:W-:-:S02]  /*1bcc0*/  SHF.R.S32.HI R34, RZ, 0x1f, R222 ;  /* 0x0000001fff227819 */ /* 0x000fc400000114de */
[----:B------:R-:W2:Y:S01]  /*1bcd0*/  @P0 LDC R9, c[0x0][0xcf0] ;  /* 0x00033c00ff090b82 */ /* 0x000ea20000000800 */
[----:B------:R-:W-:Y:S01]  /*1bce0*/  IMAD R5, R217, UR5, R4 ;  /* 0x00000005d9057c24 */ /* 0x000fe2000f8e0204 */
[----:B------:R-:W-:Y:S01]  /*1bcf0*/  ULDC.64 UR4, c[0x0][0xbf0] ;  /* 0x0002fc0000047ab9 */ /* 0x000fe20000000a00 */
[----:B-1----:R-:W-:Y:S01]  /*1bd00*/  IMAD.IADD R24, R226, 0x1, R195 ;  /* 0x00000001e2187824 */ /* 0x002fe200078e02c3 */
[----:B------:R-:W-:Y:S01]  /*1bd10*/  SHF.R.S32.HI R35, RZ, 0x1f, R223 ;  /* 0x0000001fff237819 */ /* 0x000fe200000114df */
[----:B------:R-:W-:Y:S01]  /*1bd20*/  IMAD R4, R12, UR4, RZ ;  /* 0x000000040c047c24 */ /* 0x000fe2000f8e02ff */
[-C--:B---3--:R-:W-:Y:S01]  /*1bd30*/  ISETP.GE.AND P1, PT, R223, R20.reuse, PT ;  /* 0x00000014df00720c */ /* 0x088fe20003f26270 */
[----:B------:R-:W-:Y:S01]  /*1bd40*/  IMAD.IADD R3, R3, 0x1, R5 ;  /* 0x0000000103037824 */ /* 0x000fe200078e0205 */
[-C--:B------:R-:W-:Y:S01]  /*1bd50*/  ISETP.GE.AND P2, PT, R213, R20.reuse, PT ;  /* 0x00000014d500720c */ /* 0x080fe20003f46270 */
[----:B------:R-:W-:Y:S01]  /*1bd60*/  IMAD R5, R13, UR5, R4 ;  /* 0x000000050d057c24 */ /* 0x000fe2000f8e0204 */
[----:B------:R-:W-:Y:S01]  /*1bd70*/  SEL R8, RZ, 0xffffffff, P1 ;  /* 0xffffffffff087807 */ /* 0x000fe20000800000 */
[----:B------:R-:W-:Y:S01]  /*1bd80*/  IMAD R4, R225, 0x20, R226 ;  /* 0x00000020e1047824 */ /* 0x000fe200078e02e2 */
[----:B------:R-:W-:Y:S01]  /*1bd90*/  ISETP.GE.AND P1, PT, R221, R20, PT ;  /* 0x00000014dd00720c */ /* 0x000fe20003f26270 */
[----:B------:R-:W-:Y:S01]  /*1bda0*/  IMAD.WIDE.U32 R2, R13, UR4, R2 ;  /* 0x000000040d027c25 */ /* 0x000fe2000f8e0002 */
[----:B------:R-:W-:-:S02]  /*1bdb0*/  ULDC.64 UR4, c[0x0][0xbe0] ;  /* 0x0002f80000047ab9 */ /* 0x000fc40000000a00 */
[----:B------:R-:W-:Y:S01]  /*1bdc0*/  SEL R10, RZ, 0xffffffff, P1 ;  /* 0xffffffffff0a7807 */ /* 0x000fe20000800000 */
[----:B------:R-:W-:Y:S02]  /*1bdd0*/  IMAD.IADD R6, R195, 0x1, R4 ;  /* 0x00000001c3067824 */ /* 0x000fe400078e0204 */
[----:B------:R-:W-:Y:S02]  /*1bde0*/  IMAD.IADD R3, R3, 0x1, R5 ;  /* 0x0000000103037824 */ /* 0x000fe400078e0205 */
[----:B0-----:R-:W-:Y:S01]  /*1bdf0*/  @P0 IMAD.HI.U32 R4, R6, R7, RZ ;  /* 0x0000000706040227 */ /* 0x001fe200078e00ff */
[----:B------:R-:W-:Y:S02]  /*1be00*/  SEL R7, RZ, 0x1, P2 ;  /* 0x00000001ff077807 */ /* 0x000fe40001000000 */
[----:B------:R-:W-:Y:S01]  /*1be10*/  ISETP.GE.AND P2, PT, R222, R20, PT ;  /* 0x00000014de00720c */ /* 0x000fe20003f46270 */
[----:B------:R-:W-:Y:S01]  /*1be20*/  IMAD.MOV.U32 R5, RZ, RZ, R6 ;  /* 0x000000ffff057224 */ /* 0x000fe200078e0006 */
[----:B--2---:R-:W-:Y:S01]  /*1be30*/  @P0 SHF.R.U32.HI R5, RZ, R9, R4 ;  /* 0x00000009ff050219 */ /* 0x004fe20000011604 */
[----:B------:R-:W-:Y:S01]  /*1be40*/  IMAD.SHL.U32 R8, R8, 0x2, RZ ;  /* 0x0000000208087824 */ /* 0x000fe200078e00ff */
[----:B------:R-:W-:Y:S01]  /*1be50*/  SEL R9, RZ, 0xffffffff, P2 ;  /* 0xffffffffff097807 */ /* 0x000fe20001000000 */
[----:B------:R-:W-:Y:S01]  /*1be60*/  IMAD.SHL.U32 R11, R10, 0x8, RZ ;  /* 0x000000080a0b7824 */ /* 0x000fe200078e00ff */
[----:B------:R-:W-:Y:S01]  /*1be70*/  SHF.R.S32.HI R4, RZ, 0x1f, R5 ;  /* 0x0000001fff047819 */ /* 0x000fe20000011405 */
[----:B------:R-:W-:Y:S01]  /*1be80*/  IMAD.WIDE.U32 R2, R5, UR4, R2 ;  /* 0x0000000405027c25 */ /* 0x000fe2000f8e0002 */
[----:B------:R-:W-:-:S02]  /*1be90*/  LOP3.LUT R8, R8, 0x2, R7, 0xe2, !PT ;  /* 0x0000000208087812 */ /* 0x000fc400078ee207 */
[-C--:B------:R-:W-:Y:S01]  /*1bea0*/  ISETP.GE.AND P0, PT, R220, R20.reuse, PT ;  /* 0x00000014dc00720c */ /* 0x080fe20003f06270 */
[----:B------:R-:W-:Y:S01]  /*1beb0*/  IMAD.MOV R7, RZ, RZ, -R5 ;  /* 0x000000ffff077224 */ /* 0x000fe200078e0a05 */
        /* <DEDUP_REMOVED lines=8> */
[----:B------:R-:W-:Y:S01]  /*1bf40*/  SHF.R.S32.HI R0, RZ, 0x1f, R7 ;  /* 0x0000001fff007819 */ /* 0x000fe20000011407 */
[----:B------:R-:W-:Y:S01]  /*1bf50*/  IMAD.IADD R3, R3, 0x1, R9 ;  /* 0x0000000103037824 */ /* 0x000fe200078e0209 */
[-C--:B------:R-:W-:Y:S01]  /*1bf60*/  ISETP.GE.AND P0, PT, R219, R20.reuse, PT ;  /* 0x00000014db00720c */ /* 0x080fe20003f06270 */
[----:B------:R-:W-:Y:S01]  /*1bf70*/  IMAD.SHL.U32 R5, R4, 0x10, RZ ;  /* 0x0000001004057824 */ /* 0x000fe200078e00ff */
[----:B------:R-:W-:Y:S01]  /*1bf80*/  LOP3.LUT R8, R11, 0x8, R8, 0xe2, !PT ;  /* 0x000000080b087812 */ /* 0x000fe200078ee208 */
[----:B------:R-:W-:Y:S01]  /*1bf90*/  IMAD R0, R0, UR4, RZ ;  /* 0x0000000400007c24 */ /* 0x000fe2000f8e02ff */
[----:B------:R-:W-:Y:S01]  /*1bfa0*/  SEL R4, RZ, 0xffffffff, P0 ;  /* 0xffffffffff047807 */ /* 0x000fe20000000000 */
[----:B------:R-:W-:Y:S01]  /*1bfb0*/  IMAD.WIDE.U32 R2, R7, UR4, R2 ;  /* 0x0000000407027c25 */ /* 0x000fe2000f8e0002 */
[----:B------:R-:W-:-:S02]  /*1bfc0*/  ISETP.GE.AND P0, PT, R229, R20, PT ;  /* 0x00000014e500720c */ /* 0x000fc40003f06270 */
[----:B------:R-:W-:Y:S01]  /*1bfd0*/  LOP3.LUT R8, R5, 0x10, R8, 0xe2, !PT ;  /* 0x0000001005087812 */ /* 0x000fe200078ee208 */
[----:B------:R-:W-:Y:S01]  /*1bfe0*/  IMAD R5, R7, UR5, R0 ;  /* 0x0000000507057c24 */ /* 0x000fe2000f8e0200 */
[----:B------:R-:W-:Y:S01]  /*1bff0*/  SEL R7, RZ, 0x40, P0 ;  /* 0x00000040ff077807 */ /* 0x000fe20000000000 */
[----:B------:R-:W-:Y:S01]  /*1c000*/  ULDC.64 UR4, c[0x0][0xb80] ;  /* 0x0002e00000047ab9 */ /* 0x000fe20000000a00 */
[----:B------:R-:W-:Y:S01]  /*1c010*/  ISETP.GE.AND P0, PT, R24, R29, PT ;  /* 0x0000001d1800720c */ /* 0x000fe20003f06270 */
[----:B------:R-:W-:Y:S01]  /*1c020*/  IMAD.SHL.U32 R9, R4, 0x20, RZ ;  /* 0x0000002004097824 */ /* 0x000fe200078e00ff */
[C---:B------:R-:W-:Y:S01]  /*1c030*/  LEA R14, P1, R2.reuse, UR4, 0x1 ;  /* 0x00000004020e7c11 */ /* 0x040fe2000f8208ff */
[----:B------:R-:W-:Y:S01]  /*1c040*/  IMAD.IADD R3, R3, 0x1, R5 ;  /* 0x0000000103037824 */ /* 0x000fe200078e0205 */
[----:B------:R-:W-:Y:S02]  /*1c050*/  SEL R0, RZ, 0x80, P2 ;  /* 0x00000080ff007807 */ /* 0x000fe40001000000 */
[----:B------:R-:W-:Y:S01]  /*1c060*/  LOP3.LUT R8, R9, 0x20, R8, 0xe2, !PT ;  /* 0x0000002009087812 */ /* 0x000fe200078ee208 */
[----:B------:R0:W1:Y:S01]  /*1c070*/  SHFL.IDX PT, R4, R14, RZ, 0x181f ;  /* 0x00181fff0e047589 */ /* 0x00006200000e0000 */
[----:B------:R-:W-:-:S02]  /*1c080*/  LEA.HI.X R15, R2, UR5, R3, 0x1, P1 ;  /* 0x00000005020f7c11 */ /* 0x000fc400088f0c03 */
[----:B------:R-:W-:-:S03]  /*1c090*/  LOP3.LUT R21, R8, R7, RZ, 0xfc, !PT ;  /* 0x0000000708157212 */ /* 0x000fc600078efcff */
[----:B------:R0:W2:Y:S01]  /*1c0a0*/  SHFL.IDX PT, R5, R15, RZ, 0x181f ;  /* 0x00181fff0f057589 */ /* 0x0000a200000e0000 */
[----:B------:R-:W-:Y:S01]  /*1c0b0*/  LOP3.LUT R23, R21, R0, RZ, 0xfc, !PT ;  /* 0x0000000015177212 */ /* 0x000fe200078efcff */
[----:B------:R-:W-:Y:S06]  /*1c0c0*/  @P0 BRA `(.L_x_6880) ;  /* 0x00000000007c0947 */ /* 0x000fec0003800000 */
[-C--:B------:R-:W-:Y:S02]  /*1c0d0*/  ISETP.GE.AND P2, PT, R223, R20.reuse, PT ;  /* 0x00000014df00720c */ /* 0x080fe40003f46270 */
[-C--:B------:R-:W-:Y:S02]  /*1c0e0*/  ISETP.GE.AND P1, PT, R213, R20.reuse, PT ;  /* 0x00000014d500720c */ /* 0x080fe40003f26270 */
[-C--:B------:R-:W-:Y:S02]  /*1c0f0*/  ISETP.GE.AND P5, PT, R222, R20.reuse, PT ;  /* 0x00000014de00720c */ /* 0x080fe40003fa6270 */
[----:B------:R-:W-:-:S07]  /*1c100*/  ISETP.GE.AND P3, PT, R221, R20, PT ;  /* 0x00000014dd00720c */ /* 0x000fce0003f66270 */
[-C--:B-1----:R-:W-:Y:S02]  /*1c110*/  @!P2 LEA R6, P0, R223, R4.reuse, 0x1 ;  /* 0x00000004df06a211 */ /* 0x082fe400078008ff */
[----:B--2---:R-:W-:Y:S02]  /*1c120*/  @!P1 IMAD.WIDE R2, R213, 0x2, R4 ;  /* 0x00000002d5029825 */ /* 0x004fe400078e0204 */
        /* <DEDUP_REMOVED lines=25> */
.L_x_6880:
[----:B------:R-:W-:Y:S05]  /*1c2c0*/  BSYNC B1 ;  /* 0x0000000000017941 */ /* 0x000fea0003800000 */
.L_x_6879:
[----:B------:R-:W-:Y:S01]  /*1c2d0*/  VIADD R0, R24, 0x20 ;  /* 0x0000002018007836 */ /* 0x000fe20000000000 */
[----:B--23--:R2:W3:Y:S04]  /*1c2e0*/  SHFL.IDX PT, R5, R15, 0x1, 0x181f ;  /* 0x00381f000f057f89 */ /* 0x00c4e800000e0000 */
[----:B------:R-:W-:Y:S01]  /*1c2f0*/  ISETP.GE.AND P0, PT, R0, R29, PT ;  /* 0x0000001d0000720c */ /* 0x000fe20003f06270 */
[----:B-1----:R2:W1:-:S12]  /*1c300*/  SHFL.IDX PT, R4, R14, 0x1, 0x181f ;  /* 0x00381f000e047f89 */ /* 0x00245800000e0000 */
[----:B--2---:R-:W-:Y:S05]  /*1c310*/  @P0 BRA `(.L_x_6875) ;  /* 0x00000000007c0947 */ /* 0x004fea0003800000 */
[-C--:B------:R-:W-:Y:S02]  /*1c320*/  ISETP.GE.AND P6, PT, R213, R20.reuse, PT ;  /* 0x00000014d500720c */ /* 0x080fe40003fc6270 */
[-C--:B------:R-:W-:Y:S02]  /*1c330*/  ISETP.GE.AND P5, PT, R223, R20.reuse, PT ;  /* 0x00000014df00720c */ /* 0x080fe40003fa6270 */
[-C--:B------:R-:W-:Y:S02]  /*1c340*/  ISETP.GE.AND P4, PT, R222, R20.reuse, PT ;  /* 0x00000014de00720c */ /* 0x080fe40003f86270 */
[-C--:B------:R-:W-:Y:S02]  /*1c350*/  ISETP.GE.AND P3, PT, R221, R20.reuse, PT ;  /* 0x00000014dd00720c */ /* 0x080fe40003f66270 */
[-C--:B------:R-:W-:Y:S02]  /*1c360*/  ISETP.GE.AND P2, PT, R220, R20.reuse, PT ;  /* 0x00000014dc00720c */ /* 0x080fe40003f46270 */
[----:B------:R-:W-:-:S03]  /*1c370*/  ISETP.GE.AND P1, PT, R219, R20, PT ;  /* 0x00000014db00720c */ /* 0x000fc60003f26270 */
[----:B-1-3--:R-:W-:Y:S02]  /*1c380*/  @!P6 IMAD.WIDE R2, R213, 0x2, R4 ;  /* 0x00000002d502e825 */ /* 0x00afe400078e0204 */
        /* <DEDUP_REMOVED lines=24> */
.L_x_6875:
[----:B------:R-:W-:Y:S05]  /*1c510*/  BSYNC B0 ;  /* 0x0000000000007941 */ /* 0x000fea0003800000 */
.L_x_6869:
[----:B------:R-:W-:Y:S02]  /*1c520*/  ULDC UR4, c[0x0][0xd3c] ;  /* 0x00034f0000047ab9 */ /* 0x000fe40000000800 */
[----:B------:R-:W-:-:S13]  /*1c530*/  ISETP.GE.AND P0, PT, R27, UR4, PT ;  /* 0x000000041b007c0c */ /* 0x000fda000bf06270 */
[----:B------:R-:W-:Y:S05]  /*1c540*/  @!P0 BRA `(.L_x_6881) ;  /* 0xfffffe4c00308947 */ /* 0x000fea000383ffff */
[----:B------:R-:W-:Y:S05]  /*1c550*/  BRA `(.L_x_6679) ;  /* 0x000000a400287947 */ /* 0x000fea0003800000 */
.L_x_6677:
        /* <DEDUP_REMOVED lines=18> */
.L_x_6882:
        /* <DEDUP_REMOVED lines=41> */
.L_x_6888:
        /* <DEDUP_REMOVED lines=12> */
.L_x_6887:
[----:B------:R-:W-:Y:S05]  /*1c9d0*/  BSYNC B0 ;  /* 0x0000000000007941 */ /* 0x000fea0003800000 */
.L_x_6886:
        /* <DEDUP_REMOVED lines=21> */
.L_x_6884:
        /* <DEDUP_REMOVED lines=20> */
.L_x_6889:
        /* <DEDUP_REMOVED lines=57> */
.L_x_6885:
[----:B------:R-:W-:Y:S02]  /*1d000*/  IMAD.MOV.U32 R17, RZ, RZ, RZ ;  /* 0x000000ffff117224 */ /* 0x000fe400078e00ff */
[----:B------:R-:W-:Y:S02]  /*1d010*/  IMAD.U32 R16, RZ, RZ, UR6 ;  /* 0x00000006ff107e24 */ /* 0x000fe4000f8e00ff */
[----:B------:R-:W-:-:S07]  /*1d020*/  IMAD.MOV.U32 R18, RZ, RZ, RZ ;  /* 0x000000ffff127224 */ /* 0x000fce00078e00ff */
.L_x_6890:
[----:B------:R-:W-:-:S13]  /*1d030*/  ISETP.NE.AND P0, PT, R0, RZ, PT ;  /* 0x000000ff0000720c */ /* 0x000fda0003f05270 */
[----:B------:R-:W1:Y:S01]  /*1d040*/  @!P0 S2R R3, SR_CgaCtaId ;  /* 0x0000000000038919 */ /* 0x000e620000008800 */
[----:B------:R-:W-:-:S04]  /*1d050*/  @!P0 MOV R0, 0x400 ;  /* 0x0000040000008802 */ /* 0x000fc80000000f00 */
[----:B-1----:R-:W-:-:S05]  /*1d060*/  @!P0 LEA R0, R3, R0, 0x18 ;  /* 0x0000000003008211 */ /* 0x002fca00078ec0ff */
[----:B------:R2:W-:Y:S01]  /*1d070*/  @!P0 STS.128 [R0+0x388d0], R16 ;  /* 0x0388d01000008388 */ /* 0x0005e20000000c00 */
[----:B------:R-:W-:Y:S06]  /*1d080*/  BAR.ARV 0x5, 0x180 ;  /* 0x0146000000007b1d */ /* 0x000fec0000002000 */
.L_x_6883:
        /* <DEDUP_REMOVED lines=31> */
[----:B------:R-:W-:Y:S01]  /*1d280*/  STL [R1+0x1c], R2 ;  /* 0x00001c0201007387 */ /* 0x000fe20000100800 */
[----:B0-----:R-:W-:-:S03]  /*1d290*/  LOP3.LUT R3, R0, 0x80, RZ, 0xfc, !PT ;  /* 0x0000008000037812 */ /* 0x001fc600078efcff */
[----:B------:R-:W-:Y:S01]  /*1d2a0*/  STL [R1+0xc], RZ ;  /* 0x00000cff01007387 */ /* 0x000fe20000100800 */
[----:B------:R-:W-:-:S03]  /*1d2b0*/  LOP3.LUT R3, R0, 0x140, RZ, 0xfc, !PT ;  /* 0x0000014000037812 */ /* 0x000fc600078efcff */
[----:B------:R-:W-:Y:S04]  /*1d2c0*/  STL [R1+0x8], RZ ;  /* 0x000008ff01007387 */ /* 0x000fe80000100800 */
[----:B------:R0:W-:Y:S02]  /*1d2d0*/  STL [R1+0x18], R2 ;  /* 0x0000180201007387 */ /* 0x0001e40000100800 */
[C---:B0-----:R-:W-:Y:S02]  /*1d2e0*/  LOP3.LUT R2, R0.reuse, 0xc0, RZ, 0xfc, !PT ;  /* 0x000000c000027812 */ /* 0x041fe400078efcff */
[C---:B------:R-:W-:Y:S02]  /*1d2f0*/  LOP3.LUT R2, R0.reuse, 0x180, RZ, 0xfc, !PT ;  /* 0x0000018000027812 */ /* 0x040fe400078efcff */
[----:B------:R-:W-:-:S07]  /*1d300*/  LOP3.LUT R0, R0, 0x1c0, RZ, 0xfc, !PT ;  /* 0x000001c000007812 */ /* 0x000fce00078efcff */
.L_x_7077:
[----:B------:R-:W-:Y:S05]  /*1d310*/  YIELD ;  /* 0x0000000000007946 */ /* 0x000fea0003800000 */
[----:B------:R-:W-:Y:S01]  /*1d320*/  ULDC.64 UR4, c[0x0][0xb20] ;  /* 0x0002c80000047ab9 */ /* 0x000fe20000000a00 */
[----:B0-----:R-:W-:Y:S02]  /*1d330*/  CS2R R6, SRZ ;  /* 0x0000000000067805 */ /* 0x001fe4000001ff00 */
[----:B------:R-:W-:Y:S01]  /*1d340*/  ISETP.NE.U32.AND P0, PT, RZ, UR4, PT ;  /* 0x00000004ff007c0c */ /* 0x000fe2000bf05070 */
[----:B------:R-:W0:Y:S01]  /*1d350*/  LDC.64 R12, c[0x0][0xaf8] ;  /* 0x0002be00ff0c7b82 */ /* 0x000e220000000a00 */
[----:B------:R-:W-:Y:S01]  /*1d360*/  ULDC.64 UR6, c[0x0][0xb00] ;  /* 0x0002c00000067ab9 */ /* 0x000fe20000000a00 */
[----:B------:R-:W-:Y:S01]  /*1d370*/  ULDC.64 UR8, c[0x0][0xb08] ;  /* 0x0002c20000087ab9 */ /* 0x000fe20000000a00 */
[----:B------:R-:W-:Y:S01]  /*1d380*/  ISETP.NE.AND.EX P0, PT, RZ, UR5, PT, P0 ;  /* 0x00000005ff007c0c */ /* 0x000fe2000bf05300 */
[----:B------:R-:W-:-:S04]  /*1d390*/  ULDC.64 UR4, c[0x0][0xb10] ;  /* 0x0002c40000047ab9 */ /* 0x000fc80000000a00 */
[----:B-1----:R-:W1:Y:S08]  /*1d3a0*/  LDC.64 R4, c[0x0][0xb00] ;  /* 0x0002c000ff047b82 */ /* 0x002e700000000a00 */
[----:B--2---:R-:W2:Y:S02]  /*1d3b0*/  @P0 LDC.64 R2, c[0x0][0xb20] ;  /* 0x0002c800ff020b82 */ /* 0x004ea40000000a00 */
[----:B--2---:R-:W-:-:S05]  /*1d3c0*/  @P0 IMAD.WIDE R2, R19, 0x4, R2 ;  /* 0x0000000413020825 */ /* 0x004fca00078e0202 */
[----:B------:R2:W5:Y:S01]  /*1d3d0*/  @P0 LDG.E R6, desc[UR50][R2.64] ;  /* 0x0000003202060981 */ /* 0x000562000c1e1900 */
[----:B------:R-:W-:Y:S01]  /*1d3e0*/  ISETP.NE.U32.AND P0, PT, RZ, UR4, PT ;  /* 0x00000004ff007c0c */ /* 0x000fe2000bf05070 */
[----:B0-----:R-:W-:Y:S01]  /*1d3f0*/  IMAD.WIDE R12, R19, 0x4, R12 ;  /* 0x00000004130c7825 */ /* 0x001fe200078e020c */
[----:B------:R-:W-:Y:S02]  /*1d400*/  ISETP.NE.U32.AND P2, PT, RZ, UR6, PT ;  /* 0x00000006ff007c0c */ /* 0x000fe4000bf45070 */
[----:B------:R-:W-:Y:S01]  /*1d410*/  ISETP.NE.AND.EX P0, PT, RZ, UR5, PT, P0 ;  /* 0x00000005ff007c0c */ /* 0x000fe2000bf05300 */
[----:B------:R-:W-:Y:S01]  /*1d420*/  ULDC.64 UR4, c[0x0][0xaf8] ;  /* 0x0002be0000047ab9 */ /* 0x000fe20000000a00 */
[----:B------:R-:W-:Y:S01]  /*1d430*/  ISETP.NE.U32.AND P4, PT, RZ, UR8, PT ;  /* 0x00000008ff007c0c */ /* 0x000fe2000bf85070 */
[----:B------:R-:W-:Y:S01]  /*1d440*/  IMAD.MOV.U32 R8, RZ, RZ, RZ ;  /* 0x000000ffff087224 */ /* 0x000fe200078e00ff */
[----:B------:R-:W-:Y:S01]  /*1d450*/  ISETP.NE.U32.AND P1, PT, RZ, UR4, PT ;  /* 0x00000004ff007c0c */ /* 0x000fe2000bf25070 */
[----:B--2---:R-:W0:Y:S01]  /*1d460*/  LDC.64 R2, c[0x0][0xb08] ;  /* 0x0002c200ff027b82 */ /* 0x004e220000000a00 */
[----:B---3--:R-:W-:-:S02]  /*1d470*/  IMAD.MOV.U32 R0, RZ, RZ, RZ ;  /* 0x000000ffff007224 */ /* 0x008fc400078e00ff */
[----:B------:R-:W-:Y:S01]  /*1d480*/  ISETP.NE.AND.EX P3, PT, RZ, UR5, PT, P1 ;  /* 0x00000005ff007c0c */ /* 0x000fe2000bf65310 */
[----:B-1----:R-:W-:-:S04]  /*1d490*/  IMAD.WIDE R4, R19, 0x4, R4 ;  /* 0x0000000413047825 */ /* 0x002fc800078e0204 */
        /* <DEDUP_REMOVED lines=30> */
.L_x_6892:
[----:B-----5:R-:W-:Y:S01]  /*1d680*/  IMAD.IADD R8, R8, 0x1, R6 ;  /* 0x0000000108087824 */ /* 0x020fe200078e0206 */
[----:B------:R-:W-:Y:S02]  /*1d690*/  ULDC.64 UR4, c[0x0][0xb18] ;  /* 0x0002c60000047ab9 */ /* 0x000fe40000000a00 */
[----:B------:R-:W-:Y:S02]  /*1d6a0*/  ISETP.NE.U32.AND P0, PT, RZ, UR4, PT ;  /* 0x00000004ff007c0c */ /* 0x000fe4000bf05070 */
[----:B------:R1:W-:Y:S02]  /*1d6b0*/  STL [R1+0x24], R8 ;  /* 0x0000240801007387 */ /* 0x0003e40000100800 */
[----:B------:R-:W-:-:S13]  /*1d6c0*/  ISETP.NE.AND.EX P0, PT, RZ, UR5, PT, P0 ;  /* 0x00000005ff007c0c */ /* 0x000fda000bf05300 */
[----:B-1----:R-:W-:Y:S05]  /*1d6d0*/  @!P0 BRA `(.L_x_6893) ;  /* 0x0000000000108947 */ /* 0x002fea0003800000 */
[----:B------:R-:W1:Y:S02]  /*1d6e0*/  LDC.64 R4, c[0x0][0xb18] ;  /* 0x0002c600ff047b82 */ /* 0x000e640000000a00 */
[----:B-1----:R-:W-:-:S05]  /*1d6f0*/  IMAD.WIDE R4, R19, 0x4, R4 ;  /* 0x0000000413047825 */ /* 0x002fca00078e0204 */
[----:B------:R1:W5:Y:S01]  /*1d700*/  LDG.E R7, desc[UR50][R4.64] ;  /* 0x0000003204077981 */ /* 0x000362000c1e1900 */
[----:B------:R-:W-:Y:S05]  /*1d710*/  BRA `(.L_x_6894) ;  /* 0x0000000000107947 */ /* 0x000fea0003800000 */
.L_x_6893:
[----:B------:R-:W-:Y:S05]  /*1d720*/  @!P1 BRA `(.L_x_6894) ;  /* 0x00000000000c9947 */ /* 0x000fea0003800000 */
[----:B------:R-:W2:Y:S04]  /*1d730*/  LDG.E R7, desc[UR50][R4.64] ;  /* 0x0000003204077981 */ /* 0x000ea8000c1e1900 */
[----:B------:R-:W2:Y:S02]  /*1d740*/  LDG.E R4, desc[UR50][R4.64+0x4] ;  /* 0x0000043204047981 */ /* 0x000ea4000c1e1900 */
[----:B--2---:R-:W-:-:S07]  /*1d750*/  IMAD.IADD R7, R4, 0x1, -R7 ;  /* 0x0000000104077824 */ /* 0x004fce00078e0a07 */
.L_x_6894:
        /* <DEDUP_REMOVED lines=15> */
[----:B------:R-:W-:-:S04]  /*1d850*/  IADD3 R20, R7, 0x1, -R11 ;  /* 0x0000000107147810 */ /* 0x000fc80007ffe80b */
[----:B------:R-:W-:Y:S01]  /*1d860*/  SHF.R.S32.HI R3, RZ, 0x1f, R2 ;  /* 0x0000001fff037819 */ /* 0x000fe20000011402 */
[----:B------:R-:W-:-:S03]  /*1d870*/  IMAD.IADD R6, R20, 0x1, R6 ;  /* 0x0000000114067824 */ /* 0x000fc600078e0206 */
[----:B------:R-:W-:Y:S02]  /*1d880*/  LEA.HI R21, R3, R2, RZ, 0x6 ;  /* 0x0000000203157211 */ /* 0x000fe400078f30ff */
[----:B------:R-:W1:Y:S02]  /*1d890*/  LDC.64 R2, c[0x0][0xad8] ;  /* 0x0002b600ff027b82 */ /* 0x000e640000000a00 */
[----:B------:R-:W-:Y:S02]  /*1d8a0*/  SHF.R.S32.HI R21, RZ, 0x6, R21 ;  /* 0x00000006ff157819 */ /* 0x000fe40000011415 */
        /* <DEDUP_REMOVED lines=14> */
.L_x_6897:
[----:B------:R-:W-:-:S13]  /*1d990*/  ISETP.NE.AND P0, PT, R3, 0x1, PT ;  /* 0x000000010300780c */ /* 0x000fda0003f05270 */
[----:B------:R-:W1:Y:S02]  /*1d9a0*/  @P0 LDC.64 R4, c[0x0][0xae0] ;  /* 0x0002b800ff040b82 */ /* 0x000e640000000a00 */
[----:B-1----:R-:W-:-:S05]  /*1d9b0*/  @P0 IMAD.HI.U32 R4, R2, R4, RZ ;  /* 0x0000000402040227 */ /* 0x002fca00078e00ff */
[----:B------:R-:W-:-:S07]  /*1d9c0*/  @P0 SHF.R.U32.HI R2, RZ, R5, R4 ;  /* 0x00000005ff020219 */ /* 0x000fce0000011604 */
.L_x_6898:
[----:B------:R-:W-:Y:S05]  /*1d9d0*/  BSYNC B0 ;  /* 0x0000000000007941 */ /* 0x000fea0003800000 */
.L_x_6896:
[----:B------:R-:W-:-:S05]  /*1d9e0*/  IMAD R2, R2, R3, R3 ;  /* 0x0000000302027224 */ /* 0x000fca00078e0203 */
[----:B------:R-:W-:-:S07]  /*1d9f0*/  VIMNMX R8, R8, R2, PT ;  /* 0x0000000208087248 */ /* 0x000fce0003fe0100 */
.L_x_6895:
        /* <DEDUP_REMOVED lines=20> */
.L_x_6901:
[----:B------:R-:W-:-:S13]  /*1db40*/  ISETP.NE.AND P0, PT, R3, 0x1, PT ;  /* 0x000000010300780c */ /* 0x000fda0003f05270 */
[----:B------:R-:W1:Y:S02]  /*1db50*/  @P0 LDC.64 R4, c[0x0][0xae0] ;  /* 0x0002b800ff040b82 */ /* 0x000e640000000a00 */
[----:B-1----:R-:W-:-:S05]  /*1db60*/  @P0 IMAD.HI.U32 R4, R2, R4, RZ ;  /* 0x0000000402040227 */ /* 0x002fca00078e00ff */
[----:B------:R-:W-:-:S07]  /*1db70*/  @P0 SHF.R.U32.HI R2, RZ, R5, R4 ;  /* 0x00000005ff020219 */ /* 0x000fce0000011604 */
.L_x_6902:
[----:B------:R-:W-:Y:S05]  /*1db80*/  BSYNC B0 ;  /* 0x0000000000007941 */ /* 0x000fea0003800000 */
.L_x_6900:
[----:B------:R-:W-:-:S05]  /*1db90*/  IMAD R2, R2, R3, RZ ;  /* 0x0000000302027224 */ /* 0x000fca00078e02ff */
[----:B------:R-:W-:-:S07]  /*1dba0*/  VIMNMX R6, R6, R2, !PT ;  /* 0x0000000206067248 */ /* 0x000fce0007fe0100 */
.L_x_6899:
        /* <DEDUP_REMOVED lines=31> */
.L_x_7121:
[----:B--2---:R-:W-:Y:S02]  /*1dda0*/  ISETP.NE.AND P0, PT, R14, RZ, PT ;  /* 0x000000ff0e00720c */ /* 0x004fe40003f05270 */
[----:B------:R-:W-:-:S11]  /*1ddb0*/  PLOP3.LUT P6, PT, PT, PT, PT, 0x8, 0x0 ;  /* 0x000000000000781c */ /* 0x000fd60003fce170 */
[----:B------:R-:W-:Y:S05]  /*1ddc0*/  @P0 BRA `(.L_x_6906) ;  /* 0x00000000000c0947 */ /* 0x000fea0003800000 */
[----:B------:R-:W-:-:S03]  /*1ddd0*/  UMOV UR4, 0xffffffff ;  /* 0xffffffff00047882 */ /* 0x000fc60000000000 */
[----:B------:R-:W-:Y:S05]  /*1dde0*/  BRA.DIV UR4, `(.L_x_6907) ;  /* 0x0000009a042c7947 */ /* 0x000fea000b800000 */
[----:B------:R-:W-:-:S13]  /*1ddf0*/  ELECT P6, URZ, PT ;  /* 0x00000000003f782f */ /* 0x000fda00038c0000 */
.L_x_6906:
        /* <DEDUP_REMOVED lines=10> */
.L_x_7124:
[----:B------:R-:W-:Y:S05]  /*1dea0*/  BSYNC B1 ;  /* 0x0000000000017941 */ /* 0x000fea0003800000 */
.L_x_6908:
[----:B------:R-:W-:Y:S04]  /*1deb0*/  BSSY B1, `(.L_x_6910) ;  /* 0x00000be000017945 */ /* 0x000fe80003800000 */
[----:B------:R-:W-:Y:S05]  /*1dec0*/  @!P6 BRA `(.L_x_6911) ;  /* 0x0000000800f0e947 */ /* 0x000fea0003800000 */
[----:B------:R-:W2:Y:S04]  /*1ded0*/  LDL R9, [R1] ;  /* 0x0000000001097983 */ /* 0x000ea80000100800 */
[----:B-1----:R-:W2:Y:S04]  /*1dee0*/  LDL R5, [R1+0xc] ;  /* 0x00000c0001057983 */ /* 0x002ea80000100800 */
        /* <DEDUP_REMOVED lines=9> */
.L_x_7125:
[----:B------:R-:W-:Y:S05]  /*1df80*/  BSYNC B2 ;  /* 0x0000000000027941 */ /* 0x000fea0003800000 */
.L_x_6912:
        /* <DEDUP_REMOVED lines=9> */
.L_x_6915:
[----:B------:R-:W-:Y:S05]  /*1e020*/  BSYNC B2 ;  /* 0x0000000000027941 */ /* 0x000fea0003800000 */
.L_x_6914:
        /* <DEDUP_REMOVED lines=14> */
.L_x_6916:
        /* <DEDUP_REMOVED lines=13> */
.L_x_7126:
[----:B------:R-:W-:Y:S05]  /*1e1e0*/  BSYNC B2 ;  /* 0x0000000000027941 */ /* 0x000fea0003800000 */
.L_x_6917:
[----:B------:R-:W-:Y:S01]  /*1e1f0*/  BSSY B2, `(.L_x_6919) ;  /* 0x000000b000027945 */ /* 0x000fe20003800000 */
[----:B------:R-:W-:Y:S02]  /*1e200*/  IMAD.MOV.U32 R10, RZ, RZ, 0x0 ;  /* 0x00000000ff0a7424 */ /* 0x000fe400078e00ff */
[----:B0-----:R-:W-:Y:S01]  /*1e210*/  IMAD.MOV.U32 R11, RZ, RZ, 0x12f00000 ;  /* 0x12f00000ff0b7424 */ /* 0x001fe200078e00ff */
        /* <DEDUP_REMOVED lines=8> */
.L_x_6920:
[----:B------:R-:W-:Y:S05]  /*1e2a0*/  BSYNC B2 ;  /* 0x0000000000027941 */ /* 0x000fea0003800000 */
.L_x_6919:
[----:B------:R-:W3:Y:S04]  /*1e2b0*/  LDL R7, [R1] ;  /* 0x0000000001077983 */ /* 0x000ee80000100800 */
        /* <DEDUP_REMOVED lines=10> */
.L_x_6921:
        /* <DEDUP_REMOVED lines=15> */
.L_x_6922:
        /* <DEDUP_REMOVED lines=15> */
.L_x_6923:
        /* <DEDUP_REMOVED lines=15> */
.L_x_6924:
        /* <DEDUP_REMOVED lines=15> */
.L_x_6925:
        /* <DEDUP_REMOVED lines=15> */
.L_x_6926:
        /* <DEDUP_REMOVED lines=15> */
.L_x_6927:
        /* <DEDUP_REMOVED lines=15> */
.L_x_6928:
        /* <DEDUP_REMOVED lines=10> */
.L_x_6911:
[----:B------:R-:W-:Y:S05]  /*1ea90*/  BSYNC B1 ;  /* 0x0000000000017941 */ /* 0x000fea0003800000 */
.L_x_6910:
        /* <DEDUP_REMOVED lines=13> */
.L_x_6948:
[----:B------:R-:W-:Y:S05]  /*1eb70*/  YIELD ;  /* 0x0000000000007946 */ /* 0x000fea0003800000 */
[----:B------:R-:W-:Y:S04]  /*1eb80*/  BSSY B1, `(.L_x_6929) ;  /* 0x00000bd000017945 */ /* 0x000fe80003800000 */
[----:B--2---:R-:W-:Y:S05]  /*1eb90*/  @!P6 BRA `(.L_x_6930) ;  /* 0x0000000800ece947 */ /* 0x004fea0003800000 */
        /* <DEDUP_REMOVED lines=11> */
.L_x_7127:
[----:B------:R-:W-:Y:S05]  /*1ec50*/  BSYNC B2 ;  /* 0x0000000000027941 */ /* 0x000fea0003800000 */
.L_x_6931:
        /* <DEDUP_REMOVED lines=9> */
.L_x_6934:
[----:B------:R-:W-:Y:S05]  /*1ecf0*/  BSYNC B2 ;  /* 0x0000000000027941 */ /* 0x000fea0003800000 */
.L_x_6933:
        /* <DEDUP_REMOVED lines=13> */
.L_x_6935:
        /* <DEDUP_REMOVED lines=13> */
.L_x_7128:
[----:B------:R-:W-:Y:S05]  /*1eea0*/  BSYNC B2 ;  /* 0x0000000000027941 */ /* 0x000fea0003800000 */
.L_x_6936:
        /* <DEDUP_REMOVED lines=11> */
.L_x_6939:
[----:B------:R-:W-:Y:S05]  /*1ef60*/  BSYNC B2 ;  /* 0x0000000000027941 */ /* 0x000fea0003800000 */
.L_x_6938:
[----:B------:R-:W3:Y:S04]  /*1ef70*/  LDL R7, [R1] ;  /* 0x0000000001077983 */ /* 0x000ee80000100800 */
        /* <DEDUP_REMOVED lines=10> */
.L_x_6940:
        /* <DEDUP_REMOVED lines=15> */
.L_x_6941:
        /* <DEDUP_REMOVED lines=15> */
.L_x_6942:
        /* <DEDUP_REMOVED lines=15> */
.L_x_6943:
        /* <DEDUP_REMOVED lines=15> */
.L_x_6944:
        /* <DEDUP_REMOVED lines=15> */
.L_x_6945:
        /* <DEDUP_REMOVED lines=15> */
.L_x_6946:
        /* <DEDUP_REMOVED lines=15> */
.L_x_6947:
        /* <DEDUP_REMOVED lines=10> */
.L_x_6930:
[----:B------:R-:W-:Y:S05]  /*1f750*/  BSYNC B1 ;  /* 0x0000000000017941 */ /* 0x000fea0003800000 */
.L_x_6929:
        /* <DEDUP_REMOVED lines=12> */
.L_x_6904:
[----:B------:R-:W-:Y:S05]  /*1f820*/  BSYNC B0 ;  /* 0x0000000000007941 */ /* 0x000fea0003800000 */
.L_x_6903:
[----:B-12---:R-:W2:Y:S01]  /*1f830*/  LDL R7, [R1+0x2c] ;  /* 0x00002c0001077983 */ /* 0x006ea20000100800 */
        /* <DEDUP_REMOVED lines=25> */
.L_x_6951:
[----:B------:R-:W-:-:S13]  /*1f9d0*/  ISETP.NE.AND P0, PT, R3, 0x1, PT ;  /* 0x000000010300780c */ /* 0x000fda0003f05270 */
[----:B------:R-:W1:Y:S02]  /*1f9e0*/  @P0 LDC.64 R4, c[0x0][0xae0] ;  /* 0x0002b800ff040b82 */ /* 0x000e640000000a00 */
[----:B-1----:R-:W-:-:S05]  /*1f9f0*/  @P0 IMAD.HI.U32 R4, R6, R4, RZ ;  /* 0x0000000406040227 */ /* 0x002fca00078e00ff */
[----:B------:R-:W-:-:S07]  /*1fa00*/  @P0 SHF.R.U32.HI R6, RZ, R5, R4 ;  /* 0x00000005ff060219 */ /* 0x000fce0000011604 */
.L_x_6952:
[----:B------:R-:W-:Y:S05]  /*1fa10*/  BSYNC B0 ;  /* 0x0000000000007941 */ /* 0x000fea0003800000 */
.L_x_6950:
[----:B------:R-:W-:-:S05]  /*1fa20*/  IMAD R6, R6, R3, R3 ;  /* 0x0000000306067224 */ /* 0x000fca00078e0203 */
[----:B------:R-:W-:-:S07]  /*1fa30*/  VIMNMX R2, R2, R6, PT ;  /* 0x0000000602027248 */ /* 0x000fce0003fe0100 */
.L_x_6949:
        /* <DEDUP_REMOVED lines=25> */
.L_x_6955:
[----:B------:R-:W-:-:S13]  /*1fbd0*/  ISETP.NE.AND P0, PT, R3, 0x1, PT ;  /* 0x000000010300780c */ /* 0x000fda0003f05270 */
[----:B------:R-:W1:Y:S02]  /*1fbe0*/  @P0 LDC.64 R4, c[0x0][0xae0] ;  /* 0x0002b800ff040b82 */ /* 0x000e640000000a00 */
[----:B-1----:R-:W-:-:S05]  /*1fbf0*/  @P0 IMAD.HI.U32 R4, R0, R4, RZ ;  /* 0x0000000400040227 */ /* 0x002fca00078e00ff */
[----:B------:R-:W-:-:S07]  /*1fc00*/  @P0 SHF.R.U32.HI R0, RZ, R5, R4 ;  /* 0x00000005ff000219 */ /* 0x000fce0000011604 */
.L_x_6956:
[----:B------:R-:W-:Y:S05]  /*1fc10*/  BSYNC B0 ;  /* 0x0000000000007941 */ /* 0x000fea0003800000 */
.L_x_6954:
[----:B------:R-:W-:-:S05]  /*1fc20*/  IMAD R0, R0, R3, RZ ;  /* 0x0000000300007224 */ /* 0x000fca00078e02ff */
[----:B------:R-:W-:-:S07]  /*1fc30*/  VIMNMX R2, R2, R0, !PT ;  /* 0x0000000002027248 */ /* 0x000fce0007fe0100 */
.L_x_6953:
        /* <DEDUP_REMOVED lines=14> */
[----:B------:R-:W2:Y:S01]  /*1fd20*/  LDC.64 R4, c[0x0][0xd60] ;  /* 0x00035800ff047b82 */ /* 0x000ea20000000a00 */
[----:B------:R-:W1:Y:S02]  /*1fd30*/  FLO.U32 R0, UR4 ;  /* 0x0000000400007d00 */ /* 0x000e6400080e0000 */
[----:B-1----:R-:W-:-:S06]  /*1fd40*/  ISETP.EQ.U32.AND P0, PT, R0, R2, PT ;  /* 0x000000020000720c */ /* 0x002fcc0003f02070 */
[----:B------:R-:W2:Y:S07]  /*1fd50*/  POPC R2, UR4 ;  /* 0x0000000400027d09 */ /* 0x000eae0008000000 */
[----:B--2---:R-:W2:Y:S04]  /*1fd60*/  @P0 ATOMG.E.ADD.STRONG.GPU PT, R2, desc[UR50][R4.64], R2 ;  /* 0x00000002040209a8 */ /* 0x004ea800081ee1f2 */
[----:B--2---:R1:W2:Y:S02]  /*1fd70*/  SHFL.IDX PT, R2, R2, R0, 0x1f ;  /* 0x00001f0002027589 */ /* 0x0042a400000e0000 */
[----:B-1----:R-:W1:Y:S02]  /*1fd80*/  S2R R0, SR_LTMASK ;  /* 0x0000000000007919 */ /* 0x002e640000003900 */
[----:B-1----:R-:W-:-:S06]  /*1fd90*/  LOP3.LUT R0, R0, UR4, RZ, 0xc0, !PT ;  /* 0x0000000400007c12 */ /* 0x002fcc000f8ec0ff */
[----:B------:R-:W2:Y:S02]  /*1fda0*/  POPC R0, R0 ;  /* 0x0000000000007309 */ /* 0x000ea40000000000 */
[----:B--2---:R-:W-:Y:S01]  /*1fdb0*/  IADD3 R16, R2, UR38, R0 ;  /* 0x0000002602107c10 */ /* 0x004fe2000fffe000 */
[----:B------:R-:W-:Y:S06]  /*1fdc0*/  BRA `(.L_x_6959) ;  /* 0x0000005c00047947 */ /* 0x000fec0003800000 */
.L_x_6958:
        /* <DEDUP_REMOVED lines=21> */
.L_x_6961:
[----:B------:R-:W-:Y:S05]  /*1ff20*/  BSYNC B6 ;  /* 0x0000000000067941 */ /* 0x000fea0003800000 */
.L_x_6960:
        /* <DEDUP_REMOVED lines=20> */
.L_x_6964:
        /* <DEDUP_REMOVED lines=15> */
.L_x_6963:
[----:B------:R-:W-:Y:S05]  /*20160*/  BSYNC B6 ;  /* 0x0000000000067941 */ /* 0x000fea0003800000 */
.L_x_6962:
        /* <DEDUP_REMOVED lines=23> */
.L_x_7131:
        /* <DEDUP_REMOVED lines=11> */
.L_x_7134:
[----:B------:R-:W-:Y:S05]  /*20390*/  @!P6 BRA `(.L_x_6966) ;  /* 0x00000004000ce947 */ /* 0x000fea0003800000 */
[----:B------:R-:W-:-:S04]  /*203a0*/  ISETP.NE.U32.AND P0, PT, R2, RZ, PT ;  /* 0x000000ff0200720c */ /* 0x000fc80003f05070 */
[----:B------:R-:W-:-:S13]  /*203b0*/  ISETP.NE.AND.EX P0, PT, R3, RZ, PT, P0 ;  /* 0x000000ff0300720c */ /* 0x000fda0003f05300 */
[----:B------:R-:W-:Y:S05]  /*203c0*/  @!P0 BRA `(.L_x_6968) ;  /* 0x0000000000508947 */ /* 0x000fea0003800000 */
[----:B------:R-:W2:Y:S01]  /*203d0*/  LDC R6, c[0x0][0x43c] ;  /* 0x00010f00ff067b82 */ /* 0x000ea20000000800 */
[----:B------:R-:W-:Y:S01]  /*203e0*/  IMAD.MOV.U32 R9, RZ, RZ, R0 ;  /* 0x000000ffff097224 */ /* 0x000fe200078e0000 */
[----:B------:R-:W-:-:S03]  /*203f0*/  ULDC.64 UR4, c[0x0][0x428] ;  /* 0x00010a0000047ab9 */ /* 0x000fc60000000a00 */
        /* <DEDUP_REMOVED lines=17> */
.L_x_6968:
[----:B-1----:R-:W4:Y:S04]  /*20510*/  LDL R7, [R1] ;  /* 0x0000000001077983 */ /* 0x002f280000100800 */
[----:B---3--:R-:W4:Y:S04]  /*20520*/  LDL R0, [R1+0x8] ;  /* 0x0000080001007983 */ /* 0x008f280000100800 */
[----:B--2---:R-:W2:Y:S01]  /*20530*/  LDL R2, [R1+0x18] ;  /* 0x0000180001027983 */ /* 0x004ea20000100800 */
[----:B----4-:R-:W-:Y:S01]  /*20540*/  IMAD R0, R0, 0x8, R7 ;  /* 0x0000000800007824 */ /* 0x010fe200078e0207 */
[----:B--2---:R-:W-:-:S04]  /*20550*/  SHF.L.U32 R2, R2, 0x1f, RZ ;  /* 0x0000001f02027819 */ /* 0x004fc800000006ff */
[----:B------:R-:W1:Y:S02]  /*20560*/  SYNCS.PHASECHK.TRANS64.TRYWAIT P0, [R0+URZ+0x38840], R2 ;  /* 0x03884002000075a7 */ /* 0x000e64000800017f */
[----:B-1----:R-:W-:Y:S05]  /*20570*/  @!P0 BRA `(.L_x_6969) ;  /* 0x0000007400248947 */ /* 0x002fea0003800000 */
.L_x_7135:
        /* <DEDUP_REMOVED lines=11> */
.L_x_6970:
[----:B------:R-:W2:Y:S04]  /*20630*/  LDL R5, [R1] ;  /* 0x0000000001057983 */ /* 0x000ea80000100800 */
[----:B------:R-:W2:Y:S04]  /*20640*/  LDL R4, [R1+0x8] ;  /* 0x0000080001047983 */ /* 0x000ea80000100800 */
[----:B------:R-:W3:Y:S04]  /*20650*/  LDL R6, [R1+0x38] ;  /* 0x0000380001067983 */ /* 0x000ee80000100800 */
[----:B------:R-:W4:Y:S04]  /*20660*/  LDL R3, [R1+0x24] ;  /* 0x0000240001037983 */ /* 0x000f280000100800 */
[----:B-1----:R-:W4:Y:S01]  /*20670*/  LDL.LU R2, [R1+0x4] ;  /* 0x0000040001027983 */ /* 0x002f220000300800 */
        /* <DEDUP_REMOVED lines=21> */
.L_x_6966:
[----:B---3--:R-:W3:Y:S04]  /*207d0*/  LDL R0, [R1] ;  /* 0x0000000001007983 */ /* 0x008ee80000100800 */
[----:B--2---:R-:W2:Y:S01]  /*207e0*/  LDL R2, [R1+0x3c] ;  /* 0x00003c0001027983 */ /* 0x004ea20000100800 */
[----:B------:R-:W-:Y:S05]  /*207f0*/  WARPSYNC.ALL ;  /* 0x0000000000007948 */ /* 0x000fea0003800000 */
[----:B------:R-:W-:Y:S01]  /*20800*/  ULDC.64 UR4, c[0x0][0xaf8] ;  /* 0x0002be0000047ab9 */ /* 0x000fe20000000a00 */
[----:B------:R-:W-:Y:S01]  /*20810*/  BSSY B6, `(.L_x_6971) ;  /* 0x0000020000067945 */ /* 0x000fe20003800000 */
[----:B------:R-:W-:Y:S01]  /*20820*/  BAR.SYNC.DEFER_BLOCKING 0x8, 0x100 ;  /* 0x0204000000007b1d */ /* 0x000fe20000010000 */
[----:B------:R-:W-:-:S04]  /*20830*/  ISETP.NE.U32.AND P0, PT, RZ, UR4, PT ;  /* 0x00000004ff007c0c */ /* 0x000fc8000bf05070 */
[----:B------:R-:W-:Y:S01]  /*20840*/  ISETP.NE.AND.EX P0, PT, RZ, UR5, PT, P0 ;  /* 0x00000005ff007c0c */ /* 0x000fe2000bf05300 */
[----:B---3--:R-:W-:Y:S01]  /*20850*/  VIADD R0, R0, 0x20400 ;  /* 0x0002040000007836 */ /* 0x008fe20000000000 */
[----:B--2---:R-:W-:-:S04]  /*20860*/  SHF.R.S32.HI R3, RZ, 0x1f, R2 ;  /* 0x0000001fff037819 */ /* 0x004fc80000011402 */
[----:B------:R-:W-:Y:S02]  /*20870*/  LOP3.LUT P1, RZ, R0, 0x3ff, RZ, 0xc0, !PT ;  /* 0x000003ff00ff7812 */ /* 0x000fe4000782c0ff */
[----:B------:R-:W-:Y:S02]  /*20880*/  SHF.R.S32.HI R0, RZ, 0x1f, R19 ;  /* 0x0000001fff007819 */ /* 0x000fe40000011413 */
[----:B------:R-:W-:Y:S02]  /*20890*/  SHF.R.S32.HI R2, RZ, 0x1f, R18 ;  /* 0x0000001fff027819 */ /* 0x000fe40000011412 */
[----:B------:R-:W-:-:S05]  /*208a0*/  SEL R0, R0, RZ, !P0 ;  /* 0x000000ff00007207 */ /* 0x000fca0004000000 */
[----:B------:R2:W-:Y:S04]  /*208b0*/  STL [R1+0x5c], R0 ;  /* 0x00005c0001007387 */ /* 0x0005e80000100800 */
[----:B------:R3:W-:Y:S01]  /*208c0*/  STL [R1+0x50], R3 ;  /* 0x0000500301007387 */ /* 0x0007e20000100800 */
[----:B--2---:R-:W-:-:S05]  /*208d0*/  SEL R0, R19, RZ, !P0 ;  /* 0x000000ff13007207 */ /* 0x004fca0004000000 */
        /* <DEDUP_REMOVED lines=19> */
.L_x_6972:
[----:B------:R-:W-:Y:S05]  /*20a10*/  BSYNC B6 ;  /* 0x0000000000067941 */ /* 0x000fea0003800000 */
.L_x_6971:
[----:B0-----:R-:W2:Y:S01]  /*20a20*/  LDL R11, [R1+0x2c] ;  /* 0x00002c00010b7983 */ /* 0x001ea20000100800 */
[----:B-1----:R-:W0:Y:S01]  /*20a30*/  LDC R7, c[0x0][0x448] ;  /* 0x00011200ff077b82 */ /* 0x002e220000000800 */
[----:B------:R-:W-:Y:S01]  /*20a40*/  ULDC.64 UR4, c[0x0][0x298] ;  /* 0x0000a60000047ab9 */ /* 0x000fe20000000a00 */
[----:B------:R-:W-:Y:S01]  /*20a50*/  ULDC.64 UR6, c[0x0][0x280] ;  /* 0x0000a00000067ab9 */ /* 0x000fe20000000a00 */
[----:B------:R-:W4:Y:S04]  /*20a60*/  LDL R4, [R1+0x50] ;  /* 0x0000500001047983 */ /* 0x000f280000100800 */
[----:B------:R-:W4:Y:S04]  /*20a70*/  LDL R10, [R1+0x3c] ;  /* 0x00003c00010a7983 */ /* 0x000f280000100800 */
[----:B------:R-:W4:Y:S01]  /*20a80*/  LDL R9, [R1+0x58] ;  /* 0x0000580001097983 */ /* 0x000f220000100800 */
[----:B---3--:R-:W1:Y:S01]  /*20a90*/  S2R R2, SR_TID.X ;  /* 0x0000000000027919 */ /* 0x008e620000002100 */
[----:B------:R-:W3:Y:S02]  /*20aa0*/  S2R R0, SR_TID.X ;  /* 0x0000000000007919 */ /* 0x000ee40000002100 */
[----:B------:R-:W4:Y:S01]  /*20ab0*/  LDL R8, [R1+0x5c] ;  /* 0x00005c0001087983 */ /* 0x000f220000100800 */
[----:B0-----:R-:W-:-:S03]  /*20ac0*/  ISETP.NE.AND P0, PT, R7, 0x1, PT ;  /* 0x000000010700780c */ /* 0x001fc60003f05270 */
[----:B------:R-:W4:Y:S10]  /*20ad0*/  LDL R6, [R1+0x44] ;  /* 0x0000440001067983 */ /* 0x000f340000100800 */
[----:B------:R-:W0:Y:S01]  /*20ae0*/  @P0 LDC R3, c[0x0][0x450] ;  /* 0x00011400ff030b82 */ /* 0x000e220000000800 */
[----:B-1----:R-:W-:-:S04]  /*20af0*/  LOP3.LUT R2, R2, 0x7f, RZ, 0xc0, !PT ;  /* 0x0000007f02027812 */ /* 0x002fc800078ec0ff */
[----:B------:R-:W-:Y:S01]  /*20b00*/  SHF.R.U32.HI R2, RZ, 0x3, R2 ;  /* 0x00000003ff027819 */ /* 0x000fe20000011602 */
[----:B---3--:R-:W-:-:S05]  /*20b10*/  IMAD.SHL.U32 R0, R0, 0x10, RZ ;  /* 0x0000001000007824 */ /* 0x008fca00078e00ff */
[----:B------:R-:W-:Y:S02]  /*20b20*/  LOP3.LUT R0, R2, 0x70, R0, 0xf8, !PT ;  /* 0x0000007002007812 */ /* 0x000fe400078ef800 */
[----:B------:R-:W1:Y:S03]  /*20b30*/  @P0 LDC R2, c[0x0][0x44c] ;  /* 0x00011300ff020b82 */ /* 0x000e660000000800 */
[----:B--2---:R-:W-:-:S04]  /*20b40*/  IMAD.IADD R5, R0, 0x1, R11 ;  /* 0x0000000100057824 */ /* 0x004fc800078e020b */
[----:B-1----:R-:W-:-:S04]  /*20b50*/  @P0 IMAD.HI.U32 R2, R5, R2, RZ ;  /* 0x0000000205020227 */ /* 0x002fc800078e00ff */
[----:B------:R-:W-:Y:S01]  /*20b60*/  IMAD.MOV.U32 R0, RZ, RZ, R5 ;  /* 0x000000ffff007224 */ /* 0x000fe200078e0005 */
[----:B0-----:R-:W-:Y:S01]  /*20b70*/  @P0 SHF.R.U32.HI R0, RZ, R3, R2 ;  /* 0x00000003ff000219 */ /* 0x001fe20000011602 */
[----:B----4-:R-:W-:-:S04]  /*20b80*/  IMAD R2, R4, UR4, RZ ;  /* 0x0000000404027c24 */ /* 0x010fc8000f8e02ff */
        /* <DEDUP_REMOVED lines=11> */
[----:B------:R-:W-:Y:S01]  /*20c40*/  IMAD R4, R8, UR4, RZ ;  /* 0x0000000408047c24 */ /* 0x000fe2000f8e02ff */
[----:B------:R-:W2:Y:S01]  /*20c50*/  S2R R10, SR_TID.X ;  /* 0x00000000000a7919 */ /* 0x000ea20000002100 */
[----:B------:R-:W-:-:S04]  /*20c60*/  IMAD.WIDE.U32 R2, R6, UR4, R2 ;  /* 0x0000000406027c25 */ /* 0x000fc8000f8e0002 */
[----:B------:R-:W-:Y:S01]  /*20c70*/  IMAD R4, R6, UR5, R4 ;  /* 0x0000000506047c24 */ /* 0x000fe2000f8e0204 */
[----:B------:R-:W-:-:S03]  /*20c80*/  ULDC.64 UR4, c[0x0][0x2d0] ;  /* 0x0000b40000047ab9 */ /* 0x000fc60000000a00 */
[----:B------:R-:W-:Y:S01]  /*20c90*/  IMAD.IADD R3, R3, 0x1, R4 ;  /* 0x0000000103037824 */ /* 0x000fe200078e0204 */
[----:B------:R-:W-:Y:S01]  /*20ca0*/  SHF.R.S32.HI R4, RZ, 0x1f, R0 ;  /* 0x0000001fff047819 */ /* 0x000fe20000011400 */
[----:B------:R-:W3:Y:S04]  /*20cb0*/  S2R R8, SR_TID.X ;  /* 0x0000000000087919 */ /* 0x000ee80000002100 */
        /* <DEDUP_REMOVED lines=8> */
[----:B--2---:R-:W-:Y:S02]  /*20d40*/  IMAD.SHL.U32 R10, R10, 0x8, RZ ;  /* 0x000000080a0a7824 */ /* 0x004fe400078e00ff */
        /* <DEDUP_REMOVED lines=9> */
[----:B---3--:R-:W-:Y:S02]  /*20de0*/  LOP3.LUT R8, R8, 0x7f, RZ, 0xc0, !PT ;  /* 0x0000007f08087812 */ /* 0x008fe400078ec0ff */
        /* <DEDUP_REMOVED lines=41> */
.L_x_7144:
        /* <DEDUP_REMOVED lines=13> */
.L_x_6974:
        /* <DEDUP_REMOVED lines=38> */
.L_x_6976:
[----:B------:R-:W-:Y:S05]  /*213b0*/  BSYNC B6 ;  /* 0x0000000000067941 */ /* 0x000fea0003800000 */
.L_x_6975:
        /* <DEDUP_REMOVED lines=190> */
.L_x_7154:
        /* <DEDUP_REMOVED lines=31> */
.L_x_6979:
[----:B------:R-:W-:Y:S05]  /*22190*/  BSYNC B0 ;  /* 0x0000000000007941 */ /* 0x000fea0003800000 */
.L_x_6978:
[----:B--2---:R2:W5:Y:S01]  /*221a0*/  LDL R0, [R1] ;  /* 0x0000000001007983 */ /* 0x0045620000100800 */
[----:B------:R-:W-:Y:S01]  /*221b0*/  PLOP3.LUT P0, PT, PT, PT, PT, 0x80, 0x0 ;  /* 0x000000000000781c */ /* 0x000fe20003f0f070 */
[----:B------:R-:W-:-:S12]  /*221c0*/  NOP ;  /* 0x0000000000007918 */ /* 0x000fd80000000000 */
.L_x_6980:
        /* <DEDUP_REMOVED lines=19> */
.L_x_7155:
[----:B------:R-:W-:Y:S05]  /*22300*/  BSYNC B0 ;  /* 0x0000000000007941 */ /* 0x000fea0003800000 */
.L_x_6981:
        /* <DEDUP_REMOVED lines=15> */
.L_x_7156:
[----:B------:R-:W-:Y:S05]  /*22400*/  BSYNC B1 ;  /* 0x0000000000017941 */ /* 0x000fea0003800000 */
.L_x_6985:
        /* <DEDUP_REMOVED lines=9> */
.L_x_6988:
[----:B------:R-:W-:Y:S05]  /*224a0*/  BSYNC B1 ;  /* 0x0000000000017941 */ /* 0x000fea0003800000 */
.L_x_6987:
        /* <DEDUP_REMOVED lines=14> */
.L_x_6989:
        /* <DEDUP_REMOVED lines=15> */
.L_x_6990:
        /* <DEDUP_REMOVED lines=15> */
.L_x_6991:
        /* <DEDUP_REMOVED lines=15> */
.L_x_6992:
        /* <DEDUP_REMOVED lines=15> */
.L_x_6993:
        /* <DEDUP_REMOVED lines=15> */
.L_x_6994:
        /* <DEDUP_REMOVED lines=15> */
.L_x_6995:
        /* <DEDUP_REMOVED lines=15> */
.L_x_6996:
        /* <DEDUP_REMOVED lines=10> */
.L_x_6984:
[----:B------:R-:W-:Y:S05]  /*22cc0*/  BSYNC B0 ;  /* 0x0000000000007941 */ /* 0x000fea0003800000 */
.L_x_6983:
        /* <DEDUP_REMOVED lines=50> */
.L_x_7003:
[----:B------:R-:W3:Y:S01]  /*22ff0*/  LDL R2, [R1] ;  /* 0x0000000001027983 */ /* 0x000ee20000100800 */
[----:B-1----:R-:W-:Y:S01]  /*23000*/  SHF.L.U32 R5, R7, 0x1f, RZ ;  /* 0x0000001f07057819 */ /* 0x002fe200000006ff */
[----:B------:R-:W-:Y:S01]  /*23010*/  BSSY B3, `(.L_x_7004) ;  /* 0x0000007000037945 */ /* 0x000fe20003800000 */
[----:B------:R-:W1:Y:S02]  /*23020*/  S2R R3, SR_TID.X ;  /* 0x0000000000037919 */ /* 0x000e640000002100 */
[----:B-1----:R-:W-:-:S04]  /*23030*/  LOP3.LUT R3, R3, 0x7f, RZ, 0xc0, !PT ;  /* 0x0000007f03037812 */ /* 0x002fc800078ec0ff */
[----:B------:R-:W-:Y:S01]  /*23040*/  ISETP.NE.AND P1, PT, R3, RZ, PT ;  /* 0x000000ff0300720c */ /* 0x000fe20003f25270 */
[----:B---3--:R-:W-:-:S04]  /*23050*/  IMAD R2, R8, 0x8, R2 ;  /* 0x0000000808027824 */ /* 0x008fc800078e0202 */
[----:B------:R-:W1:Y:S02]  /*23060*/  SYNCS.PHASECHK.TRANS64.TRYWAIT P0, [R2+URZ+0x38840], R5 ;  /* 0x03884005020075a7 */ /* 0x000e64000800017f */
[----:B-1----:R-:W-:Y:S06]  /*23070*/  @!P0 BRA `(.L_x_7005) ;  /* 0x0000005800e08947 */ /* 0x002fec0003800000 */
.L_x_7157:
[----:B------:R-:W-:Y:S05]  /*23080*/  BSYNC B3 ;  /* 0x0000000000037941 */ /* 0x000fea0003800000 */
.L_x_7004:
        /* <DEDUP_REMOVED lines=9> */
.L_x_7007:
[----:B------:R-:W-:Y:S05]  /*23120*/  BSYNC B3 ;  /* 0x0000000000037941 */ /* 0x000fea0003800000 */
.L_x_7006:
        /* <DEDUP_REMOVED lines=14> */
.L_x_7008:
        /* <DEDUP_REMOVED lines=13> */
.L_x_7158:
[----:B------:R-:W-:Y:S05]  /*232e0*/  BSYNC B3 ;  /* 0x0000000000037941 */ /* 0x000fea0003800000 */
.L_x_7009:
[----:B------:R-:W-:Y:S01]  /*232f0*/  BSSY B3, `(.L_x_7011) ;  /* 0x000000b000037945 */ /* 0x000fe20003800000 */
[----:B------:R-:W-:Y:S02]  /*23300*/  IMAD.MOV.U32 R8, RZ, RZ, 0x0 ;  /* 0x00000000ff087424 */ /* 0x000fe400078e00ff */
[----:B------:R-:W-:Y:S01]  /*23310*/  IMAD.MOV.U32 R9, RZ, RZ, 0x14f00000 ;  /* 0x14f00000ff097424 */ /* 0x000fe200078e00ff */
[----:B------:R-:W-:Y:S06]  /*23320*/  @P1 BRA `(.L_x_7012) ;  /* 0x00000000001c1947 */ /* 0x000fec0003800000 */
[----:B------:R-:W3:Y:S01]  /*23330*/  S2R R4, SR_TID.X ;  /* 0x0000000000047919 */ /* 0x000ee20000002100 */
[----:B------:R-:W-:-:S04]  /*23340*/  IMAD.MOV.U32 R3, RZ, RZ, 0x10000 ;  /* 0x00010000ff037424 */ /* 0x000fc800078e00ff */
[----:B------:R4:W-:Y:S01]  /*23350*/  SYNCS.ARRIVE.TRANS64 RZ, [R2+URZ+0x38850], R3 ;  /* 0x0388500302ff79a7 */ /* 0x0009e2000800003f */
[----:B---3--:R-:W-:-:S04]  /*23360*/  LOP3.LUT R4, R4, 0x1f, RZ, 0xc0, !PT ;  /* 0x0000001f04047812 */ /* 0x008fc800078ec0ff */
[----:B------:R-:W-:-:S13]  /*23370*/  ISETP.NE.AND P0, PT, R4, RZ, PT ;  /* 0x000000ff0400720c */ /* 0x000fda0003f05270 */
[----:B----4-:R-:W-:Y:S05]  /*23380*/  @!P0 BRA `(.L_x_7012) ;  /* 0x0000000000048947 */ /* 0x010fea0003800000 */
[----:B------:R-:W-:Y:S01]  /*23390*/  BPT.TRAP 0x1 ;  /* 0x000000040000795c */ /* 0x000fe20000300000 */
.L_x_7012:
[----:B------:R-:W-:Y:S05]  /*233a0*/  BSYNC B3 ;  /* 0x0000000000037941 */ /* 0x000fea0003800000 */
.L_x_7011:
[----:B------:R-:W3:Y:S04]  /*233b0*/  LDL R4, [R1] ;  /* 0x0000000001047983 */ /* 0x000ee80000100800 */
        /* <DEDUP_REMOVED lines=10> */
.L_x_7013:
        /* <DEDUP_REMOVED lines=15> */
.L_x_7014:
        /* <DEDUP_REMOVED lines=15> */
.L_x_7015:
        /* <DEDUP_REMOVED lines=15> */
.L_x_7016:
        /* <DEDUP_REMOVED lines=15> */
.L_x_7017:
        /* <DEDUP_REMOVED lines=15> */
.L_x_7018:
        /* <DEDUP_REMOVED lines=15> */
.L_x_7019:
        /* <DEDUP_REMOVED lines=15> */
.L_x_7020:
        /* <DEDUP_REMOVED lines=10> */
.L_x_7002:
[----:B------:R-:W-:Y:S05]  /*23b90*/  BSYNC B1 ;  /* 0x0000000000017941 */ /* 0x000fea0003800000 */
.L_x_7001:
[----:B------:R-:W3:Y:S02]  /*23ba0*/  LDL R4, [R1+0x30] ;  /* 0x0000300001047983 */ /* 0x000ee40000100800 */
[----:B---3--:R-:W-:-:S07]  /*23bb0*/  VIADD R0, R4, 0xfffffffd ;  /* 0xfffffffd04007836 */ /* 0x008fce0000000000 */
.L_x_7000:
[----:B------:R-:W-:Y:S05]  /*23bc0*/  BSYNC B2 ;  /* 0x0000000000027941 */ /* 0x000fea0003800000 */
.L_x_6999:
[----:B------:R-:W3:Y:S01]  /*23bd0*/  LDL.LU R2, [R1+0x30] ;  /* 0x0000300001027983 */ /* 0x000ee20000300800 */
[----:B------:R-:W-:Y:S01]  /*23be0*/  VIADD R6, R6, 0xfffffffe ;  /* 0xfffffffe06067836 */ /* 0x000fe20000000000 */
[----:B---3--:R-:W-:-:S04]  /*23bf0*/  LOP3.LUT R2, RZ, R2, RZ, 0x33, !PT ;  /* 0x00000002ff027212 */ /* 0x008fc800078e33ff */
[----:B------:R-:W-:-:S13]  /*23c00*/  ISETP.NE.AND P0, PT, R6, R2, PT ;  /* 0x000000020600720c */ /* 0x000fda0003f05270 */
[----:B------:R-:W-:Y:S05]  /*23c10*/  @!P0 BRA `(.L_x_6998) ;  /* 0x0000001c00008947 */ /* 0x000fea0003800000 */
.L_x_7061:
        /* <DEDUP_REMOVED lines=36> */
.L_x_7023:
[----:B------:R-:W3:Y:S01]  /*23e60*/  LDL R2, [R1] ;  /* 0x0000000001027983 */ /* 0x000ee20000100800 */
[----:B------:R-:W-:Y:S01]  /*23e70*/  BSSY B2, `(.L_x_7024) ;  /* 0x0000008000027945 */ /* 0x000fe20003800000 */
[----:B0-----:R-:W0:Y:S02]  /*23e80*/  S2R R4, SR_TID.X ;  /* 0x0000000000047919 */ /* 0x001e240000002100 */
[----:B0-----:R-:W-:-:S04]  /*23e90*/  LOP3.LUT R4, R4, 0x7f, RZ, 0xc0, !PT ;  /* 0x0000007f04047812 */ /* 0x001fc800078ec0ff */
[----:B------:R-:W-:Y:S01]  /*23ea0*/  ISETP.NE.AND P1, PT, R4, RZ, PT ;  /* 0x000000ff0400720c */ /* 0x000fe20003f25270 */
[----:B---3--:R-:W-:Y:S01]  /*23eb0*/  IMAD R3, R7, 0x8, R2 ;  /* 0x0000000807037824 */ /* 0x008fe200078e0202 */
[----:B------:R-:W-:-:S04]  /*23ec0*/  SHF.L.U32 R2, R6, 0x1f, RZ ;  /* 0x0000001f06027819 */ /* 0x000fc800000006ff */
[----:B------:R-:W0:Y:S02]  /*23ed0*/  SYNCS.PHASECHK.TRANS64.TRYWAIT P0, [R3+URZ+0x38840], R2 ;  /* 0x03884002030075a7 */ /* 0x000e24000800017f */
[----:B0-----:R-:W-:Y:S05]  /*23ee0*/  @!P0 BRA `(.L_x_7025) ;  /* 0x0000004c006c8947 */ /* 0x001fea0003800000 */
.L_x_7159:
[----:B------:R-:W-:Y:S05]  /*23ef0*/  BSYNC B2 ;  /* 0x0000000000027941 */ /* 0x000fea0003800000 */
.L_x_7024:
        /* <DEDUP_REMOVED lines=9> */
.L_x_7027:
[----:B------:R-:W-:Y:S05]  /*23f90*/  BSYNC B2 ;  /* 0x0000000000027941 */ /* 0x000fea0003800000 */
.L_x_7026:
        /* <DEDUP_REMOVED lines=13> */
.L_x_7028:
        /* <DEDUP_REMOVED lines=13> */
.L_x_7160:
[----:B------:R-:W-:Y:S05]  /*24140*/  BSYNC B2 ;  /* 0x0000000000027941 */ /* 0x000fea0003800000 */
.L_x_7029:
        /* <DEDUP_REMOVED lines=11> */
.L_x_7032:
[----:B------:R-:W-:Y:S05]  /*24200*/  BSYNC B2 ;  /* 0x0000000000027941 */ /* 0x000fea0003800000 */
.L_x_7031:
[----:B01----:R-:W3:Y:S01]  /*24210*/  LDL R2, [R1] ;  /* 0x0000000001027983 */ /* 0x003ee20000100800 */
        /* <DEDUP_REMOVED lines=9> */
.L_x_7033:
        /* <DEDUP_REMOVED lines=15> */
.L_x_7034:
        /* <DEDUP_REMOVED lines=15> */
.L_x_7035:
        /* <DEDUP_REMOVED lines=15> */
.L_x_7036:
        /* <DEDUP_REMOVED lines=15> */
.L_x_7037:
        /* <DEDUP_REMOVED lines=15> */
.L_x_7038:
        /* <DEDUP_REMOVED lines=15> */
.L_x_7039:
        /* <DEDUP_REMOVED lines=15> */
.L_x_7040:
        /* <DEDUP_REMOVED lines=10> */
.L_x_7022:
[----:B------:R-:W-:Y:S05]  /*249e0*/  BSYNC B1 ;  /* 0x0000000000017941 */ /* 0x000fea0003800000 */
.L_x_7021:
[----:B------:R-:W3:Y:S01]  /*249f0*/  LDL R5, [R1+0x4] ;  /* 0x0000040001057983 */ /* 0x000ee20000100800 */
[----:B------:R-:W-:Y:S01]  /*24a00*/  VIADD R7, R7, 0x1 ;  /* 0x0000000107077836 */ /* 0x000fe20000000000 */
[----:B------:R-:W-:Y:S04]  /*24a10*/  BSSY B1, `(.L_x_7041) ;  /* 0x00000dc000017945 */ /* 0x000fe80003800000 */
[----:B------:R-:W-:-:S04]  /*24a20*/  ISETP.NE.AND P0, PT, R7, 0x2, PT ;  /* 0x000000020700780c */ /* 0x000fc80003f05270 */
[----:B------:R-:W-:Y:S02]  /*24a30*/  SEL R2, RZ, 0x1, P0 ;  /* 0x00000001ff027807 */ /* 0x000fe40000000000 */
[----:B------:R-:W-:Y:S02]  /*24a40*/  SEL R9, R7, RZ, P0 ;  /* 0x000000ff07097207 */ /* 0x000fe40000000000 */
[----:B------:R-:W-:Y:S01]  /*24a50*/  LOP3.LUT R8, R6, R2, RZ, 0x3c, !PT ;  /* 0x0000000206087212 */ /* 0x000fe200078e3cff */
[----:B------:R-:W-:-:S04]  /*24a60*/  VIADD R6, R0, 0xffffffff ;  /* 0xffffffff00067836 */ /* 0x000fc80000000000 */
[----:B------:R0:W-:Y:S04]  /*24a70*/  STL [R1+0x18], R8 ;  /* 0x0000180801007387 */ /* 0x0001e80000100800 */
[----:B------:R0:W-:Y:S01]  /*24a80*/  STL [R1+0x8], R9 ;  /* 0x0000080901007387 */ /* 0x0001e20000100800 */
[----:B---3--:R-:W-:-:S13]  /*24a90*/  LOP3.LUT P2, RZ, R5, 0x1, RZ, 0xc0, !PT ;  /* 0x0000000105ff7812 */ /* 0x008fda000784c0ff */
[----:B0-----:R-:W-:Y:S05]  /*24aa0*/  @!P2 BRA `(.L_x_7042) ;  /* 0x0000000c0048a947 */ /* 0x001fea0003800000 */
        /* <DEDUP_REMOVED lines=24> */
.L_x_7043:
        /* <DEDUP_REMOVED lines=9> */
.L_x_7161:
[----:B------:R-:W-:Y:S05]  /*24cc0*/  BSYNC B2 ;  /* 0x0000000000027941 */ /* 0x000fea0003800000 */
.L_x_7044:
        /* <DEDUP_REMOVED lines=9> */
.L_x_7047:
[----:B------:R-:W-:Y:S05]  /*24d60*/  BSYNC B2 ;  /* 0x0000000000027941 */ /* 0x000fea0003800000 */
.L_x_7046:
[----:B------:R-:W3:Y:S04]  /*24d70*/  LDL R8, [R1] ;  /* 0x0000000001087983 */ /* 0x000ee80000100800 */
        /* <DEDUP_REMOVED lines=13> */
.L_x_7048:
        /* <DEDUP_REMOVED lines=13> */
.L_x_7162:
[----:B------:R-:W-:Y:S05]  /*24f20*/  BSYNC B2 ;  /* 0x0000000000027941 */ /* 0x000fea0003800000 */
.L_x_7049:
        /* <DEDUP_REMOVED lines=11> */
.L_x_7052:
[----:B------:R-:W-:Y:S05]  /*24fe0*/  BSYNC B2 ;  /* 0x0000000000027941 */ /* 0x000fea0003800000 */
.L_x_7051:
        /* <DEDUP_REMOVED lines=11> */
.L_x_7053:
        /* <DEDUP_REMOVED lines=15> */
.L_x_7054:
        /* <DEDUP_REMOVED lines=15> */
.L_x_7055:
        /* <DEDUP_REMOVED lines=15> */
.L_x_7056:
        /* <DEDUP_REMOVED lines=15> */
.L_x_7057:
        /* <DEDUP_REMOVED lines=15> */
.L_x_7058:
        /* <DEDUP_REMOVED lines=15> */
.L_x_7059:
        /* <DEDUP_REMOVED lines=15> */
.L_x_7060:
        /* <DEDUP_REMOVED lines=10> */
.L_x_7042:
[----:B------:R-:W-:Y:S05]  /*257d0*/  BSYNC B1 ;  /* 0x0000000000017941 */ /* 0x000fea0003800000 */
.L_x_7041:
[----:B------:R-:W3:Y:S01]  /*257e0*/  LDL R5, [R1+0x28] ;  /* 0x0000280001057983 */ /* 0x000ee20000100800 */
[----:B------:R-:W-:Y:S01]  /*257f0*/  VIADD R0, R0, 0xfffffffe ;  /* 0xfffffffe00007836 */ /* 0x000fe20000000000 */
[----:B---3--:R-:W-:-:S13]  /*25800*/  ISETP.GT.AND P0, PT, R6, R5, PT ;  /* 0x000000050600720c */ /* 0x008fda0003f04270 */
[----:B------:R-:W-:Y:S05]  /*25810*/  @P0 BRA `(.L_x_7061) ;  /* 0xffffffe400000947 */ /* 0x000fea000383ffff */
.L_x_6998:
[----:B------:R-:W-:Y:S05]  /*25820*/  BSYNC B0 ;  /* 0x0000000000007941 */ /* 0x000fea0003800000 */
.L_x_6997:
        /* <DEDUP_REMOVED lines=24> */
.L_x_7063:
[----:B------:R-:W-:Y:S05]  /*259b0*/  BSYNC B0 ;  /* 0x0000000000007941 */ /* 0x000fea0003800000 */
.L_x_7062:
[----:B------:R-:W-:-:S05]  /*259c0*/  SEL R0, R0, RZ, P0 ;  /* 0x000000ff00007207 */ /* 0x000fca0000000000 */
[----:B------:R3:W-:Y:S02]  /*259d0*/  STL [R1+0x8], R0 ;  /* 0x0000080001007387 */ /* 0x0007e40000100800 */
.L_x_6959:
[----:B------:R-:W-:Y:S05]  /*259e0*/  BSYNC B7 ;  /* 0x0000000000077941 */ /* 0x000fea0003800000 */
.L_x_6957:
        /* <DEDUP_REMOVED lines=13> */
.L_x_7064:
        /* <DEDUP_REMOVED lines=36> */
.L_x_7172:
[----:B------:R-:W-:Y:S02]  /*25d00*/  ULDC UR4, c[0x0][0xd38] ;  /* 0x00034e0000047ab9 */ /* 0x000fe40000000800 */
[----:B------:R-:W-:-:S04]  /*25d10*/  IMAD.U32 R4, RZ, RZ, UR4 ;  /* 0x00000004ff047e24 */ /* 0x000fc8000f8e00ff */
[----:B---3--:R-:W-:-:S04]  /*25d20*/  IMAD R16, R16, R4, RZ ;  /* 0x0000000410107224 */ /* 0x008fc800078e02ff */
[----:B------:R-:W-:-:S05]  /*25d30*/  IMAD.IADD R5, R5, 0x1, R16 ;  /* 0x0000000105057824 */ /* 0x000fca00078e0210 */
[----:B------:R-:W-:-:S13]  /*25d40*/  ISETP.GT.AND P6, PT, R5, R0, PT ;  /* 0x000000000500720c */ /* 0x000fda0003fc4270 */
[----:B------:R-:W-:Y:S05]  /*25d50*/  @P6 BRA `(.L_x_7067) ;  /* 0x00000000009c6947 */ /* 0x000fea0003800000 */
.L_x_7072:
[----:B-1----:R-:W1:Y:S01]  /*25d60*/  LDC R2, c[0x0][0xd3c] ;  /* 0x00034f00ff027b82 */ /* 0x002e620000000800 */
[----:B------:R-:W-:-:S05]  /*25d70*/  VIADD R19, R19, 0x1f ;  /* 0x0000001f13137836 */ /* 0x000fca0000000000 */
[----:B-1----:R-:W-:-:S13]  /*25d80*/  ISETP.GE.AND P6, PT, R19, R2, PT ;  /* 0x000000021300720c */ /* 0x002fda0003fc6270 */
[----:B------:R-:W-:Y:S05]  /*25d90*/  @P6 BRA `(.L_x_7068) ;  /* 0x0000000400d46947 */ /* 0x000fea0003800000 */
[----:B------:R-:W1:Y:S01]  /*25da0*/  S2R R3, SR_TID.X ;  /* 0x0000000000037919 */ /* 0x000e620000002100 */
[----:B------:R-:W-:Y:S01]  /*25db0*/  BSSY B0, `(.L_x_7069) ;  /* 0x0000009000007945 */ /* 0x000fe20003800000 */
[----:B-1----:R-:W-:-:S05]  /*25dc0*/  LOP3.LUT R3, R3, 0x1f, RZ, 0xc0, !PT ;  /* 0x0000001f03037812 */ /* 0x002fca00078ec0ff */
[----:B------:R-:W-:Y:S02]  /*25dd0*/  IMAD.IADD R4, R19, 0x1, R3 ;  /* 0x0000000113047824 */ /* 0x000fe400078e0203 */
[----:B------:R-:W-:-:S03]  /*25de0*/  IMAD.MOV.U32 R3, RZ, RZ, RZ ;  /* 0x000000ffff037224 */ /* 0x000fc600078e00ff */
[----:B------:R-:W-:-:S13]  /*25df0*/  ISETP.GE.OR P6, PT, R4, R2, !P0 ;  /* 0x000000020400720c */ /* 0x000fda00047c6670 */
[----:B------:R-:W-:Y:S05]  /*25e00*/  @P6 BRA `(.L_x_7070) ;  /* 0x00000000000c6947 */ /* 0x000fea0003800000 */
[----:B------:R-:W1:Y:S02]  /*25e10*/  LDC.64 R2, c[0x0][0xd80] ;  /* 0x00036000ff027b82 */ /* 0x000e640000000a00 */
[----:B-1----:R-:W-:-:S06]  /*25e20*/  IMAD.WIDE R2, R4, 0x4, R2 ;  /* 0x0000000404027825 */ /* 0x002fcc00078e0202 */
[----:B------:R1:W5:Y:S02]  /*25e30*/  LDG.E R3, desc[UR50][R2.64] ;  /* 0x0000003202037981 */ /* 0x000364000c1e1900 */
.L_x_7070:
[----:B------:R-:W-:Y:S05]  /*25e40*/  BSYNC B0 ;  /* 0x0000000000007941 */ /* 0x000fea0003800000 */
.L_x_7069:
        /* <DEDUP_REMOVED lines=18> */
.L_x_7180:
[----:B------:R-:W-:Y:S02]  /*25f70*/  ULDC UR4, c[0x0][0xd38] ;  /* 0x00034e0000047ab9 */ /* 0x000fe40000000800 */
[----:B------:R-:W-:-:S04]  /*25f80*/  IMAD.U32 R4, RZ, RZ, UR4 ;  /* 0x00000004ff047e24 */ /* 0x000fc8000f8e00ff */
[----:B---3--:R-:W-:-:S04]  /*25f90*/  IMAD R16, R16, R4, RZ ;  /* 0x0000000410107224 */ /* 0x008fc800078e02ff */
[----:B------:R-:W-:-:S05]  /*25fa0*/  IMAD.IADD R5, R16, 0x1, R5 ;  /* 0x0000000110057824 */ /* 0x000fca00078e0205 */
[----:B------:R-:W-:-:S13]  /*25fb0*/  ISETP.GT.AND P6, PT, R5, R0, PT ;  /* 0x000000000500720c */ /* 0x000fda0003fc4270 */
[----:B------:R-:W-:Y:S05]  /*25fc0*/  @!P6 BRA `(.L_x_7072) ;  /* 0xfffffffc0064e947 */ /* 0x000fea000383ffff */
.L_x_7067:
        /* <DEDUP_REMOVED lines=8> */
.L_x_7184:
[----:B------:R-:W-:Y:S01]  /*26050*/  ISETP.NE.AND P0, PT, R5, RZ, PT ;  /* 0x000000ff0500720c */ /* 0x000fe20003f05270 */
[----:B------:R-:W-:-:S12]  /*26060*/  IMAD.MOV.U32 R5, RZ, RZ, RZ ;  /* 0x000000ffff057224 */ /* 0x000fd800078e00ff */
[----:B------:R-:W-:Y:S05]  /*26070*/  @!P0 BRA `(.L_x_7074) ;  /* 0x0000000000148947 */ /* 0x000fea0003800000 */
[----:B------:R-:W-:Y:S01]  /*26080*/  UMOV UR4, 0xffffffff ;  /* 0xffffffff00047882 */ /* 0x000fe20000000000 */
[----:B------:R-:W-:Y:S02]  /*26090*/  VIADD R12, R6, 0xffffffff ;  /* 0xffffffff060c7836 */ /* 0x000fe40000000000 */
[----:B------:R-:W-:Y:S05]  /*260a0*/  BRA.DIV UR4, `(.L_x_7075) ;  /* 0x0000003604a87947 */ /* 0x000fea000b800000 */
[----:B-1----:R1:W0:Y:S02]  /*260b0*/  SHFL.IDX PT, R2, R2, R12, 0x1f ;  /* 0x00001f0c02027589 */ /* 0x00222400000e0000 */
.L_x_7187:
[----:B0-----:R-:W-:-:S07]  /*260c0*/  IMAD.MOV.U32 R5, RZ, RZ, R2 ;  /* 0x000000ffff057224 */ /* 0x001fce00078e0002 */
.L_x_7074:
[----:B-1-3--:R-:W1:Y:S01]  /*260d0*/  LDC.64 R2, c[0x0][0xd90] ;  /* 0x00036400ff027b82 */ /* 0x00ae620000000a00 */
[----:B------:R-:W-:-:S04]  /*260e0*/  IMAD.IADD R19, R6, 0x1, R19 ;  /* 0x0000000106137824 */ /* 0x000fc800078e0213 */
[----:B-1----:R-:W-:-:S05]  /*260f0*/  IMAD.WIDE R2, R19, 0x4, R2 ;  /* 0x0000000413027825 */ /* 0x002fca00078e0202 */
[----:B0-----:R-:W4:Y:S01]  /*26100*/  LDG.E R7, desc[UR50][R2.64] ;  /* 0x0000003202077981 */ /* 0x001f22000c1e1900 */
        /* <DEDUP_REMOVED lines=62> */
.L_x_7068:
[----:B------:R-:W-:Y:S01]  /*264f0*/  UMOV UR4, URZ ;  /* 0x0000003f00047c82 */ /* 0x000fe20008000000 */
[----:B------:R-:W-:Y:S01]  /*26500*/  UMOV UR5, URZ ;  /* 0x0000003f00057c82 */ /* 0x000fe20008000000 */
[----:B------:R-:W-:Y:S01]  /*26510*/  ULDC UR6, c[0x0][0xd3c] ;  /* 0x00034f0000067ab9 */ /* 0x000fe20000000800 */
[----:B------:R-:W-:Y:S02]  /*26520*/  IMAD.MOV.U32 R16, RZ, RZ, R0 ;  /* 0x000000ffff107224 */ /* 0x000fe400078e0000 */
[----:B------:R-:W-:Y:S02]  /*26530*/  IMAD.U32 R17, RZ, RZ, UR4 ;  /* 0x00000004ff117e24 */ /* 0x000fe4000f8e00ff */
[----:B------:R-:W-:Y:S02]  /*26540*/  IMAD.U32 R18, RZ, RZ, UR5 ;  /* 0x00000005ff127e24 */ /* 0x000fe4000f8e00ff */
[----:B------:R-:W-:-:S07]  /*26550*/  IMAD.U32 R19, RZ, RZ, UR6 ;  /* 0x00000006ff137e24 */ /* 0x000fce000f8e00ff */
.L_x_7076:
[----:B------:R1:W3:Y:S01]  /*26560*/  LDL R3, [R1] ;  /* 0x0000000001037983 */ /* 0x0002e20000100800 */
        /* <DEDUP_REMOVED lines=11> */
.L_x_7065:
[----:B------:R-:W-:Y:S02]  /*26620*/  ULDC UR4, c[0x0][0xd3c] ;  /* 0x00034f0000047ab9 */ /* 0x000fe40000000800 */
[----:B----4-:R-:W-:-:S13]  /*26630*/  ISETP.GE.AND P0, PT, R19, UR4, PT ;  /* 0x0000000413007c0c */ /* 0x010fda000bf06270 */
[----:B------:R-:W-:Y:S05]  /*26640*/  @!P0 BRA `(.L_x_7077) ;  /* 0xffffff6c00308947 */ /* 0x000fea000383ffff */
[----:B------:R-:W-:Y:S05]  /*26650*/  BSYNC B8 ;  /* 0x0000000000087941 */ /* 0x000fea0003800000 */
.L_x_6891:
        /* <DEDUP_REMOVED lines=12> */
.L_x_7188:
[----:B------:R-:W-:Y:S05]  /*26720*/  BSYNC B0 ;  /* 0x0000000000007941 */ /* 0x000fea0003800000 */
.L_x_7078:
[----:B------:R-:W-:-:S03]  /*26730*/  UMOV UR4, 0xffffffff ;  /* 0xffffffff00047882 */ /* 0x000fc60000000000 */
[----:B------:R-:W-:Y:S05]  /*26740*/  BRA.DIV UR4, `(.L_x_7080) ;  /* 0x00000032043c7947 */ /* 0x000fea000b800000 */
[----:B------:R-:W1:Y:S02]  /*26750*/  S2R R2, SR_TID.X ;  /* 0x0000000000027919 */ /* 0x000e640000002100 */
[----:B-1----:R-:W-:-:S04]  /*26760*/  SHF.R.U32.HI R2, RZ, 0x5, R2 ;  /* 0x00000005ff027819 */ /* 0x002fc80000011602 */
[----:B------:R-:W-:-:S05]  /*26770*/  LOP3.LUT R2, R2, 0x3, RZ, 0xc0, !PT ;  /* 0x0000000302027812 */ /* 0x000fca00078ec0ff */
[----:B------:R1:W3:Y:S02]  /*26780*/  SHFL.IDX PT, R14, R2, RZ, 0x1f ;  /* 0x00001fff020e7589 */ /* 0x0002e400000e0000 */
.L_x_7191:
[----:B---3--:R-:W-:-:S13]  /*26790*/  ISETP.NE.AND P0, PT, R14, RZ, PT ;  /* 0x000000ff0e00720c */ /* 0x008fda0003f05270 */
[----:B------:R-:W-:Y:S05]  /*267a0*/  @P0 BRA `(.L_x_6679) ;  /* 0x0000000000940947 */ /* 0x000fea0003800000 */
[----:B------:R-:W-:-:S03]  /*267b0*/  UMOV UR4, 0xffffffff ;  /* 0xffffffff00047882 */ /* 0x000fc60000000000 */
[----:B------:R-:W-:Y:S05]  /*267c0*/  BRA.DIV UR4, `(.L_x_7081) ;  /* 0x0000003204507947 */ /* 0x000fea000b800000 */
[----:B------:R-:W-:-:S13]  /*267d0*/  ELECT P6, URZ, PT ;  /* 0x00000000003f782f */ /* 0x000fda00038c0000 */
.L_x_7194:
[----:B------:R-:W-:Y:S05]  /*267e0*/  @!P6 BRA `(.L_x_6679) ;  /* 0x000000000084e947 */ /* 0x000fea0003800000 */
[----:B------:R-:W-:-:S06]  /*267f0*/  ULOP3.LUT UR4, UR36, 0x2, URZ, 0xfc, !UPT ;  /* 0x0000000224047892 */ /* 0x000fcc000f8efc3f */
[----:B-1----:R-:W-:-:S05]  /*26800*/  IMAD.U32 R2, RZ, RZ, UR4 ;  /* 0x00000004ff027e24 */ /* 0x002fca000f8e00ff */
[----:B------:R-:W-:-:S13]  /*26810*/  ISETP.NE.AND P2, PT, R2, 0x3, PT ;  /* 0x000000030200780c */ /* 0x000fda0003f45270 */
[----:B------:R-:W-:Y:S05]  /*26820*/  @!P2 BRA `(.L_x_7082) ;  /* 0x000000000004a947 */ /* 0x000fea0003800000 */
[----:B------:R-:W-:Y:S01]  /*26830*/  BPT.TRAP 0x1 ;  /* 0x000000040000795c */ /* 0x000fe20000300000 */
.L_x_7082:
        /* <DEDUP_REMOVED lines=14> */
.L_x_7195:
[----:B------:R-:W1:Y:S02]  /*26920*/  SYNCS.PHASECHK.TRANS64.TRYWAIT P0, [R7+URZ], R2 ;  /* 0x00000002070075a7 */ /* 0x000e64000800017f */
[----:B-1----:R-:W-:Y:S05]  /*26930*/  @!P0 BRA `(.L_x_7084) ;  /* 0x0000003000288947 */ /* 0x002fea0003800000 */
.L_x_7196:
[----:B------:R-:W-:Y:S05]  /*26940*/  @!P2 BRA `(.L_x_7085) ;  /* 0x000000000004a947 */ /* 0x000fea0003800000 */
[----:B------:R-:W-:Y:S01]  /*26950*/  BPT.TRAP 0x1 ;  /* 0x000000040000795c */ /* 0x000fe20000300000 */
.L_x_7085:
[----:B------:R-:W3:Y:S01]  /*26960*/  LDL.LU R4, [R1+0x8] ;  /* 0x0000080001047983 */ /* 0x000ee20000300800 */
[----:B------:R-:W-:-:S04]  /*26970*/  VIADD R0, R0, 0x38860 ;  /* 0x0003886000007836 */ /* 0x000fc80000000000 */
[----:B---3--:R-:W-:-:S04]  /*26980*/  IMAD R4, R4, 0x8, R0 ;  /* 0x0000000804047824 */ /* 0x008fc800078e0200 */
[----:B------:R-:W3:Y:S02]  /*26990*/  SYNCS.PHASECHK.TRANS64.TRYWAIT P0, [R4+URZ], R5 ;  /* 0x00000005040075a7 */ /* 0x000ee4000800017f */
[----:B---3--:R-:W-:Y:S05]  /*269a0*/  @!P0 BRA `(.L_x_7086) ;  /* 0x0000003000208947 */ /* 0x008fea0003800000 */
.L_x_7197:
[----:B------:R-:W-:-:S07]  /*269b0*/  IMAD R3, R3, 0x8, R0 ;  /* 0x0000000803037824 */ /* 0x000fce00078e0200 */
.L_x_7087:
[----:B----4-:R4:W0:Y:S02]  /*269c0*/  SYNCS.PHASECHK.TRANS64.TRYWAIT P0, [R3+URZ], R2 ;  /* 0x00000002030075a7 */ /* 0x010824000800017f */
[----:B0-----:R-:W-:Y:S05]  /*269d0*/  @!P0 NANOSLEEP.SYNCS 0x989680 ;  /* 0x009896800000895d */ /* 0x001fea0003900000 */
[----:B------:R-:W0:Y:S02]  /*269e0*/  @!P0 SYNCS.PHASECHK.TRANS64 P0, [R3+URZ], R2 ;  /* 0x00000002030085a7 */ /* 0x000e24000800007f */
[----:B0-----:R-:W-:Y:S05]  /*269f0*/  @!P0 BRA `(.L_x_7087) ;  /* 0xfffffffc00f08947 */ /* 0x001fea000383ffff */
.L_x_6679:
[----:B------:R-:W-:Y:S05]  /*26a00*/  BSYNC B9 ;  /* 0x0000000000097941 */ /* 0x000fea0003800000 */
.L_x_6676:
[----:B------:R-:W-:Y:S05]  /*26a10*/  EXIT ;  /* 0x000000000000794d */ /* 0x000fea0003800000 */
.L_x_6703:
[----:B0-----:R0:W1:Y:S02]  /*26a20*/  SYNCS.PHASECHK.TRANS64.TRYWAIT P5, [R64+URZ+0x38890], R73 ;  /* 0x03889049400075a7 */ /* 0x00106400080a017f */
[----:B-1----:R-:W-:Y:S05]  /*26a30*/  @!P5 NANOSLEEP.SYNCS 0x989680 ;  /* 0x009896800000d95d */ /* 0x002fea0003900000 */
[----:B------:R-:W1:Y:S02]  /*26a40*/  @!P5 SYNCS.PHASECHK.TRANS64 P5, [R64+URZ+0x38890], R73 ;  /* 0x038890494000d5a7 */ /* 0x000e6400080a007f */
[----:B-1----:R-:W-:Y:S05]  /*26a50*/  @!P5 BRA `(.L_x_6703) ;  /* 0xfffffffc00f0d947 */ /* 0x002fea000383ffff */
[----:B------:R-:W-:Y:S05]  /*26a60*/  BRA `(.L_x_7088) ;  /* 0xfffffdc000107947 */ /* 0x000fea000383ffff */
.L_x_6713:
[----:B-1----:R1:W2:Y:S02]  /*26a70*/  SYNCS.PHASECHK.TRANS64.TRYWAIT P5, [R64+URZ+0x38890], R73 ;  /* 0x03889049400075a7 */ /* 0x0022a400080a017f */
[----:B--2---:R-:W-:Y:S05]  /*26a80*/  @!P5 NANOSLEEP.SYNCS 0x989680 ;  /* 0x009896800000d95d */ /* 0x004fea0003900000 */
[----:B------:R-:W2:Y:S02]  /*26a90*/  @!P5 SYNCS.PHASECHK.TRANS64 P5, [R64+URZ+0x38890], R73 ;  /* 0x038890494000d5a7 */ /* 0x000ea400080a007f */
[----:B--2---:R-:W-:Y:S05]  /*26aa0*/  @!P5 BRA `(.L_x_6713) ;  /* 0xfffffffc00f0d947 */ /* 0x004fea000383ffff */
[----:B------:R-:W-:Y:S05]  /*26ab0*/  BRA `(.L_x_7089) ;  /* 0xfffffdc800907947 */ /* 0x000fea000383ffff */
.L_x_6718:
[----:B0-----:R0:W1:Y:S02]  /*26ac0*/  SYNCS.PHASECHK.TRANS64.TRYWAIT P5, [R64+URZ+0x38890], R73 ;  /* 0x03889049400075a7 */ /* 0x00106400080a017f */
[----:B-1----:R-:W-:Y:S05]  /*26ad0*/  @!P5 NANOSLEEP.SYNCS 0x989680 ;  /* 0x009896800000d95d */ /* 0x002fea0003900000 */
[----:B------:R-:W1:Y:S02]  /*26ae0*/  @!P5 SYNCS.PHASECHK.TRANS64 P5, [R64+URZ+0x38890], R73 ;  /* 0x038890494000d5a7 */ /* 0x000e6400080a007f */
[----:B-1----:R-:W-:Y:S05]  /*26af0*/  @!P5 BRA `(.L_x_6718) ;  /* 0xfffffffc00f0d947 */ /* 0x002fea000383ffff */
[----:B------:R-:W-:Y:S05]  /*26b00*/  BRA `(.L_x_7090) ;  /* 0xfffffdd000cc7947 */ /* 0x000fea000383ffff */
.L_x_6722:
[----:B--2---:R2:W0:Y:S02]  /*26b10*/  SYNCS.PHASECHK.TRANS64.TRYWAIT P0, [R64+URZ+0x388b0], R73 ;  /* 0x0388b049400075a7 */ /* 0x004424000800017f */
[----:B0-----:R-:W-:Y:S05]  /*26b20*/  @!P0 NANOSLEEP.SYNCS 0x989680 ;  /* 0x009896800000895d */ /* 0x001fea0003900000 */
[----:B------:R-:W0:Y:S02]  /*26b30*/  @!P0 SYNCS.PHASECHK.TRANS64 P0, [R64+URZ+0x388b0], R73 ;  /* 0x0388b049400085a7 */ /* 0x000e24000800007f */
[----:B0-----:R-:W-:Y:S05]  /*26b40*/  @!P0 BRA `(.L_x_6722) ;  /* 0xfffffffc00f08947 */ /* 0x001fea000383ffff */
[----:B------:R-:W-:Y:S05]  /*26b50*/  BRA `(.L_x_7091) ;  /* 0xfffffdd400447947 */ /* 0x000fea000383ffff */
.L_x_6761:
        /* <DEDUP_REMOVED lines=8> */
.L_x_7093:
[----:B------:R-:W-:Y:S05]  /*26be0*/  BSYNC B1 ;  /* 0x0000000000017941 */ /* 0x000fea0003800000 */
.L_x_7092:
        /* <DEDUP_REMOVED lines=8> */
.L_x_7094:
[----:B------:R-:W-:Y:S02]  /*26c70*/  IMAD.MOV.U32 R13, RZ, RZ, R7 ;  /* 0x000000ffff0d7224 */ /* 0x000fe400078e0007 */
[----:B------:R-:W-:-:S07]  /*26c80*/  IMAD.MOV.U32 R2, RZ, RZ, R14 ;  /* 0x000000ffff027224 */ /* 0x000fce00078e000e */
[----:B------:R-:W-:Y:S05]  /*26c90*/  WARPSYNC.COLLECTIVE R15, `(.L_x_7095) ;  /* 0x000000000f087348 */ /* 0x000fea0003c00000 */
[----:B------:R0:W1:Y:S02]  /*26ca0*/  SHFL.IDX P6, R14, R13, R12, R11 ;  /* 0x0000000c0d0e7389 */ /* 0x00006400000c000b */
[----:B01----:R-:W-:Y:S01]  /*26cb0*/  ENDCOLLECTIVE ;  /* 0x000000000000791b */ /* 0x003fe20003800000 */
.L_x_7095:
[----:B------:R-:W-:Y:S02]  /*26cc0*/  IMAD.MOV.U32 R13, RZ, RZ, R6 ;  /* 0x000000ffff0d7224 */ /* 0x000fe400078e0006 */
[----:B------:R-:W-:-:S07]  /*26cd0*/  IMAD.MOV.U32 R5, RZ, RZ, R14 ;  /* 0x000000ffff057224 */ /* 0x000fce00078e000e */
[----:B------:R-:W-:Y:S05]  /*26ce0*/  WARPSYNC.COLLECTIVE R15, `(.L_x_7096) ;  /* 0x000000000f087348 */ /* 0x000fea0003c00000 */
[----:B------:R0:W1:Y:S02]  /*26cf0*/  SHFL.IDX P6, R14, R13, R12, R11 ;  /* 0x0000000c0d0e7389 */ /* 0x00006400000c000b */
[----:B01----:R-:W-:Y:S01]  /*26d00*/  ENDCOLLECTIVE ;  /* 0x000000000000791b */ /* 0x003fe20003800000 */
.L_x_7096:
[----:B------:R-:W-:Y:S05]  /*26d10*/  BRA `(.L_x_7097) ;  /* 0xfffffe0800d07947 */ /* 0x000fea000383ffff */
.L_x_6764:
        /* <DEDUP_REMOVED lines=8> */
.L_x_7099:
[----:B------:R-:W-:Y:S05]  /*26da0*/  BSYNC B1 ;  /* 0x0000000000017941 */ /* 0x000fea0003800000 */
.L_x_7098:
        /* <DEDUP_REMOVED lines=8> */
.L_x_7100:
[----:B------:R-:W-:Y:S02]  /*26e30*/  IMAD.MOV.U32 R13, RZ, RZ, R7 ;  /* 0x000000ffff0d7224 */ /* 0x000fe400078e0007 */
[----:B------:R-:W-:-:S07]  /*26e40*/  IMAD.MOV.U32 R2, RZ, RZ, R14 ;  /* 0x000000ffff027224 */ /* 0x000fce00078e000e */
[----:B------:R-:W-:Y:S05]  /*26e50*/  WARPSYNC.COLLECTIVE R15, `(.L_x_7101) ;  /* 0x000000000f087348 */ /* 0x000fea0003c00000 */
[----:B------:R0:W1:Y:S02]  /*26e60*/  SHFL.IDX P6, R14, R13, R12, R11 ;  /* 0x0000000c0d0e7389 */ /* 0x00006400000c000b */
[----:B01----:R-:W-:Y:S01]  /*26e70*/  ENDCOLLECTIVE ;  /* 0x000000000000791b */ /* 0x003fe20003800000 */
.L_x_7101:
[----:B------:R-:W-:Y:S02]  /*26e80*/  IMAD.MOV.U32 R13, RZ, RZ, R6 ;  /* 0x000000ffff0d7224 */ /* 0x000fe400078e0006 */
[----:B------:R-:W-:-:S07]  /*26e90*/  IMAD.MOV.U32 R5, RZ, RZ, R14 ;  /* 0x000000ffff057224 */ /* 0x000fce00078e000e */
[----:B------:R-:W-:Y:S05]  /*26ea0*/  WARPSYNC.COLLECTIVE R15, `(.L_x_7102) ;  /* 0x000000000f087348 */ /* 0x000fea0003c00000 */
[----:B------:R0:W1:Y:S02]  /*26eb0*/  SHFL.IDX P6, R14, R13, R12, R11 ;  /* 0x0000000c0d0e7389 */ /* 0x00006400000c000b */
[----:B01----:R-:W-:Y:S01]  /*26ec0*/  ENDCOLLECTIVE ;  /* 0x000000000000791b */ /* 0x003fe20003800000 */
.L_x_7102:
[----:B------:R-:W-:Y:S05]  /*26ed0*/  BRA `(.L_x_7103) ;  /* 0xfffffe0c00287947 */ /* 0x000fea000383ffff */
.L_x_6768:
[----:B0-----:R0:W1:Y:S02]  /*26ee0*/  SYNCS.PHASECHK.TRANS64.TRYWAIT P0, [R18+URZ+0x38800], R21 ;  /* 0x03880015120075a7 */ /* 0x001064000800017f */
[----:B-1----:R-:W-:Y:S05]  /*26ef0*/  @!P0 NANOSLEEP.SYNCS 0x989680 ;  /* 0x009896800000895d */ /* 0x002fea0003900000 */
[----:B------:R-:W1:Y:S02]  /*26f00*/  @!P0 SYNCS.PHASECHK.TRANS64 P0, [R18+URZ+0x38800], R21 ;  /* 0x03880015120085a7 */ /* 0x000e64000800007f */
[----:B-1----:R-:W-:Y:S05]  /*26f10*/  @!P0 BRA `(.L_x_6768) ;  /* 0xfffffffc00f08947 */ /* 0x002fea000383ffff */
[----:B------:R-:W-:Y:S05]  /*26f20*/  BRA `(.L_x_7104) ;  /* 0xfffffe1000087947 */ /* 0x000fea000383ffff */
.L_x_6776:
        /* <DEDUP_REMOVED lines=8> */
.L_x_7106:
[----:B------:R-:W-:Y:S05]  /*26fb0*/  BSYNC B1 ;  /* 0x0000000000017941 */ /* 0x000fea0003800000 */
.L_x_7105:
        /* <DEDUP_REMOVED lines=8> */
.L_x_7107:
[----:B------:R-:W-:Y:S02]  /*27040*/  IMAD.MOV.U32 R13, RZ, RZ, R7 ;  /* 0x000000ffff0d7224 */ /* 0x000fe400078e0007 */
[----:B------:R-:W-:-:S07]  /*27050*/  IMAD.MOV.U32 R2, RZ, RZ, R14 ;  /* 0x000000ffff027224 */ /* 0x000fce00078e000e */
[----:B------:R-:W-:Y:S05]  /*27060*/  WARPSYNC.COLLECTIVE R15, `(.L_x_7108) ;  /* 0x000000000f087348 */ /* 0x000fea0003c00000 */
[----:B------:R0:W1:Y:S02]  /*27070*/  SHFL.IDX P6, R14, R13, R12, R11 ;  /* 0x0000000c0d0e7389 */ /* 0x00006400000c000b */
[----:B01----:R-:W-:Y:S01]  /*27080*/  ENDCOLLECTIVE ;  /* 0x000000000000791b */ /* 0x003fe20003800000 */
.L_x_7108:
[----:B------:R-:W-:Y:S02]  /*27090*/  IMAD.MOV.U32 R13, RZ, RZ, R8 ;  /* 0x000000ffff0d7224 */ /* 0x000fe400078e0008 */
[----:B------:R-:W-:-:S07]  /*270a0*/  IMAD.MOV.U32 R5, RZ, RZ, R14 ;  /* 0x000000ffff057224 */ /* 0x000fce00078e000e */
[----:B------:R-:W-:Y:S05]  /*270b0*/  WARPSYNC.COLLECTIVE R15, `(.L_x_7109) ;  /* 0x000000000f087348 */ /* 0x000fea0003c00000 */
[----:B------:R0:W1:Y:S02]  /*270c0*/  SHFL.IDX P6, R14, R13, R12, R11 ;  /* 0x0000000c0d0e7389 */ /* 0x00006400000c000b */
[----:B01----:R-:W-:Y:S01]  /*270d0*/  ENDCOLLECTIVE ;  /* 0x000000000000791b */ /* 0x003fe20003800000 */
.L_x_7109:
[----:B------:R-:W-:Y:S05]  /*270e0*/  BRA `(.L_x_7110) ;  /* 0xfffffe1c00607947 */ /* 0x000fea000383ffff */
.L_x_6779:
        /* <DEDUP_REMOVED lines=8> */
.L_x_7112:
[----:B------:R-:W-:Y:S05]  /*27170*/  BSYNC B1 ;  /* 0x0000000000017941 */ /* 0x000fea0003800000 */
.L_x_7111:
        /* <DEDUP_REMOVED lines=8> */
.L_x_7113:
[----:B------:R-:W-:Y:S02]  /*27200*/  IMAD.MOV.U32 R13, RZ, RZ, R7 ;  /* 0x000000ffff0d7224 */ /* 0x000fe400078e0007 */
[----:B------:R-:W-:-:S07]  /*27210*/  IMAD.MOV.U32 R2, RZ, RZ, R14 ;  /* 0x000000ffff027224 */ /* 0x000fce00078e000e */
[----:B------:R-:W-:Y:S05]  /*27220*/  WARPSYNC.COLLECTIVE R15, `(.L_x_7114) ;  /* 0x000000000f087348 */ /* 0x000fea0003c00000 */
[----:B------:R0:W1:Y:S02]  /*27230*/  SHFL.IDX P6, R14, R13, R12, R11 ;  /* 0x0000000c0d0e7389 */ /* 0x00006400000c000b */
[----:B01----:R-:W-:Y:S01]  /*27240*/  ENDCOLLECTIVE ;  /* 0x000000000000791b */ /* 0x003fe20003800000 */
.L_x_7114:
[----:B------:R-:W-:Y:S02]  /*27250*/  IMAD.MOV.U32 R13, RZ, RZ, R8 ;  /* 0x000000ffff0d7224 */ /* 0x000fe400078e0008 */
[----:B------:R-:W-:-:S07]  /*27260*/  IMAD.MOV.U32 R7, RZ, RZ, R14 ;  /* 0x000000ffff077224 */ /* 0x000fce00078e000e */
[----:B------:R-:W-:Y:S05]  /*27270*/  WARPSYNC.COLLECTIVE R15, `(.L_x_7115) ;  /* 0x000000000f087348 */ /* 0x000fea0003c00000 */
[----:B------:R0:W1:Y:S02]  /*27280*/  SHFL.IDX P6, R14, R13, R12, R11 ;  /* 0x0000000c0d0e7389 */ /* 0x00006400000c000b */
[----:B01----:R-:W-:Y:S01]  /*27290*/  ENDCOLLECTIVE ;  /* 0x000000000000791b */ /* 0x003fe20003800000 */
.L_x_7115:
[----:B------:R-:W-:Y:S05]  /*272a0*/  BRA `(.L_x_7116) ;  /* 0xfffffe1c00847947 */ /* 0x000fea000383ffff */
.L_x_6783:
[----:B0-----:R0:W1:Y:S02]  /*272b0*/  SYNCS.PHASECHK.TRANS64.TRYWAIT P1, [R18+URZ+0x38800], R13 ;  /* 0x0388000d120075a7 */ /* 0x001064000802017f */
[----:B-1----:R-:W-:Y:S05]  /*272c0*/  @!P1 NANOSLEEP.SYNCS 0x989680 ;  /* 0x009896800000995d */ /* 0x002fea0003900000 */
[----:B------:R-:W1:Y:S02]  /*272d0*/  @!P1 SYNCS.PHASECHK.TRANS64 P1, [R18+URZ+0x38800], R13 ;  /* 0x0388000d120095a7 */ /* 0x000e64000802007f */
[----:B-1----:R-:W-:Y:S05]  /*272e0*/  @!P1 BRA `(.L_x_6783) ;  /* 0xfffffffc00f09947 */ /* 0x002fea000383ffff */
[----:B------:R-:W-:Y:S05]  /*272f0*/  BRA `(.L_x_7117) ;  /* 0xfffffe2000287947 */ /* 0x000fea000383ffff */
.L_x_6789:
[----:B-1----:R1:W2:Y:S02]  /*27300*/  SYNCS.PHASECHK.TRANS64.TRYWAIT P1, [R0+URZ+0x38830], R9 ;  /* 0x03883009000075a7 */ /* 0x0022a4000802017f */
[----:B--2---:R-:W-:Y:S05]  /*27310*/  @!P1 NANOSLEEP.SYNCS 0x989680 ;  /* 0x009896800000995d */ /* 0x004fea0003900000 */
[----:B------:R-:W2:Y:S02]  /*27320*/  @!P1 SYNCS.PHASECHK.TRANS64 P1, [R0+URZ+0x38830], R9 ;  /* 0x03883009000095a7 */ /* 0x000ea4000802007f */
[----:B--2---:R-:W-:Y:S05]  /*27330*/  @!P1 BRA `(.L_x_6789) ;  /* 0xfffffffc00f09947 */ /* 0x004fea000383ffff */
[----:B------:R-:W-:Y:S05]  /*27340*/  BRA `(.L_x_6788) ;  /* 0xfffffe2c00c47947 */ /* 0x000fea000383ffff */
.L_x_6791:
[----:B--2---:R2:W3:Y:S02]  /*27350*/  SYNCS.PHASECHK.TRANS64.TRYWAIT P1, [R18+URZ+0x38810], R3 ;  /* 0x03881003120075a7 */ /* 0x0044e4000802017f */
[----:B---3--:R-:W-:Y:S05]  /*27360*/  @!P1 NANOSLEEP.SYNCS 0x989680 ;  /* 0x009896800000995d */ /* 0x008fea0003900000 */
[----:B------:R-:W3:Y:S02]  /*27370*/  @!P1 SYNCS.PHASECHK.TRANS64 P1, [R18+URZ+0x38810], R3 ;  /* 0x03881003120095a7 */ /* 0x000ee4000802007f */
[----:B---3--:R-:W-:Y:S05]  /*27380*/  @!P1 BRA `(.L_x_6791) ;  /* 0xfffffffc00f09947 */ /* 0x008fea000383ffff */
[----:B------:R-:W-:Y:S05]  /*27390*/  BRA `(.L_x_7118) ;  /* 0xfffffe3000747947 */ /* 0x000fea000383ffff */
.L_x_6795:
[----:B----4-:R4:W0:Y:S02]  /*273a0*/  SYNCS.PHASECHK.TRANS64.TRYWAIT P2, [R0+URZ+0x38850], R9 ;  /* 0x03885009000075a7 */ /* 0x010824000804017f */
[----:B0-----:R-:W-:Y:S05]  /*273b0*/  @!P2 NANOSLEEP.SYNCS 0x989680 ;  /* 0x009896800000a95d */ /* 0x001fea0003900000 */
[----:B------:R-:W0:Y:S02]  /*273c0*/  @!P2 SYNCS.PHASECHK.TRANS64 P2, [R0+URZ+0x38850], R9 ;  /* 0x038850090000a5a7 */ /* 0x000e24000804007f */
[----:B0-----:R-:W-:Y:S05]  /*273d0*/  @!P2 BRA `(.L_x_6795) ;  /* 0xfffffffc00f0a947 */ /* 0x001fea000383ffff */
[----:B------:R-:W-:Y:S05]  /*273e0*/  BRA `(.L_x_6794) ;  /* 0xfffffe3000987947 */ /* 0x000fea000383ffff */
.L_x_6815:
[----:B-1----:R1:W2:Y:S02]  /*273f0*/  SYNCS.PHASECHK.TRANS64.TRYWAIT P3, [R201+URZ+0x38830], R14 ;  /* 0x0388300ec90075a7 */ /* 0x0022a4000806017f */
[----:B--2---:R-:W-:Y:S05]  /*27400*/  @!P3 NANOSLEEP.SYNCS 0x989680 ;  /* 0x009896800000b95d */ /* 0x004fea0003900000 */
[----:B------:R-:W2:Y:S02]  /*27410*/  @!P3 SYNCS.PHASECHK.TRANS64 P3, [R201+URZ+0x38830], R14 ;  /* 0x0388300ec900b5a7 */ /* 0x000ea4000806007f */
[----:B--2---:R-:W-:Y:S05]  /*27420*/  @!P3 BRA `(.L_x_6815) ;  /* 0xfffffffc00f0b947 */ /* 0x004fea000383ffff */
[----:B------:R-:W-:Y:S05]  /*27430*/  BRA `(.L_x_6814) ;  /* 0xfffffe6800547947 */ /* 0x000fea000383ffff */
.L_x_6820:
[----:B---3--:R3:W4:Y:S02]  /*27440*/  SYNCS.PHASECHK.TRANS64.TRYWAIT P3, [R201+URZ+0x38850], R14 ;  /* 0x0388500ec90075a7 */ /* 0x008724000806017f */
[----:B----4-:R-:W-:Y:S05]  /*27450*/  @!P3 NANOSLEEP.SYNCS 0x989680 ;  /* 0x009896800000b95d */ /* 0x010fea0003900000 */
[----:B------:R-:W4:Y:S02]  /*27460*/  @!P3 SYNCS.PHASECHK.TRANS64 P3, [R201+URZ+0x38850], R14 ;  /* 0x0388500ec900b5a7 */ /* 0x000f24000806007f */
[----:B----4-:R-:W-:Y:S05]  /*27470*/  @!P3 BRA `(.L_x_6820) ;  /* 0xfffffffc00f0b947 */ /* 0x010fea000383ffff */
[----:B------:R-:W-:Y:S05]  /*27480*/  BRA `(.L_x_6819) ;  /* 0xfffffe6800f07947 */ /* 0x000fea000383ffff */
.L_x_6841:
[----:B-1----:R1:W2:Y:S02]  /*27490*/  SYNCS.PHASECHK.TRANS64.TRYWAIT P3, [R15+URZ+0x38830], R9 ;  /* 0x038830090f0075a7 */ /* 0x0022a4000806017f */
[----:B--2---:R-:W-:Y:S05]  /*274a0*/  @!P3 NANOSLEEP.SYNCS 0x989680 ;  /* 0x009896800000b95d */ /* 0x004fea0003900000 */
[----:B------:R-:W2:Y:S02]  /*274b0*/  @!P3 SYNCS.PHASECHK.TRANS64 P3, [R15+URZ+0x38830], R9 ;  /* 0x038830090f00b5a7 */ /* 0x000ea4000806007f */
[----:B--2---:R-:W-:Y:S05]  /*274c0*/  @!P3 BRA `(.L_x_6841) ;  /* 0xfffffffc00f0b947 */ /* 0x004fea000383ffff */
[----:B------:R-:W-:Y:S05]  /*274d0*/  BRA `(.L_x_6840) ;  /* 0xfffffea800387947 */ /* 0x000fea000383ffff */
.L_x_6846:
[----:B---3--:R3:W4:Y:S02]  /*274e0*/  SYNCS.PHASECHK.TRANS64.TRYWAIT P3, [R15+URZ+0x38850], R9 ;  /* 0x038850090f0075a7 */ /* 0x008724000806017f */
[----:B----4-:R-:W-:Y:S05]  /*274f0*/  @!P3 NANOSLEEP.SYNCS 0x989680 ;  /* 0x009896800000b95d */ /* 0x010fea0003900000 */
[----:B------:R-:W4:Y:S02]  /*27500*/  @!P3 SYNCS.PHASECHK.TRANS64 P3, [R15+URZ+0x38850], R9 ;  /* 0x038850090f00b5a7 */ /* 0x000f24000806007f */
[----:B----4-:R-:W-:Y:S05]  /*27510*/  @!P3 BRA `(.L_x_6846) ;  /* 0xfffffffc00f0b947 */ /* 0x010fea000383ffff */
[----:B------:R-:W-:Y:S05]  /*27520*/  BRA `(.L_x_6845) ;  /* 0xfffffea800d47947 */ /* 0x000fea000383ffff */
.L_x_6854:
[----:B-1----:R1:W2:Y:S02]  /*27530*/  SYNCS.PHASECHK.TRANS64.TRYWAIT P2, [R21+URZ+0x38830], R9 ;  /* 0x03883009150075a7 */ /* 0x0022a4000804017f */
[----:B--2---:R-:W-:Y:S05]  /*27540*/  @!P2 NANOSLEEP.SYNCS 0x989680 ;  /* 0x009896800000a95d */ /* 0x004fea0003900000 */
[----:B------:R-:W2:Y:S02]  /*27550*/  @!P2 SYNCS.PHASECHK.TRANS64 P2, [R21+URZ+0x38830], R9 ;  /* 0x038830091500a5a7 */ /* 0x000ea4000804007f */
[----:B--2---:R-:W-:Y:S05]  /*27560*/  @!P2 BRA `(.L_x_6854) ;  /* 0xfffffffc00f0a947 */ /* 0x004fea000383ffff */
[----:B------:R-:W-:Y:S05]  /*27570*/  BRA `(.L_x_6853) ;  /* 0xfffffed800b87947 */ /* 0x000fea000383ffff */
.L_x_6859:
[----:B---3--:R3:W4:Y:S02]  /*27580*/  SYNCS.PHASECHK.TRANS64.TRYWAIT P2, [R21+URZ+0x38850], R9 ;  /* 0x03885009150075a7 */ /* 0x008724000804017f */
[----:B----4-:R-:W-:Y:S05]  /*27590*/  @!P2 NANOSLEEP.SYNCS 0x989680 ;  /* 0x009896800000a95d */ /* 0x010fea0003900000 */
[----:B------:R-:W4:Y:S02]  /*275a0*/  @!P2 SYNCS.PHASECHK.TRANS64 P2, [R21+URZ+0x38850], R9 ;  /* 0x038850091500a5a7 */ /* 0x000f24000804007f */
[----:B----4-:R-:W-:Y:S05]  /*275b0*/  @!P2 BRA `(.L_x_6859) ;  /* 0xfffffffc00f0a947 */ /* 0x010fea000383ffff */
[----:B------:R-:W-:Y:S05]  /*275c0*/  BRA `(.L_x_6858) ;  /* 0xfffffedc00547947 */ /* 0x000fea000383ffff */
.L_x_6905:
        /* <DEDUP_REMOVED lines=11> */
.L_x_7120:
[----:B------:R-:W-:Y:S05]  /*27680*/  BSYNC B1 ;  /* 0x0000000000017941 */ /* 0x000fea0003800000 */
.L_x_7119:
[----:B------:R-:W-:Y:S05]  /*27690*/  BRA `(.L_x_7121) ;  /* 0xffffff6400c07947 */ /* 0x000fea000383ffff */
.L_x_6907:
[----:B------:R-:W-:Y:S01]  /*276a0*/  BSSY B1, `(.L_x_7122) ;  /* 0x0000006000017945 */ /* 0x000fe20003800000 */
[----:B------:R-:W-:-:S07]  /*276b0*/  IMAD.MOV.U32 R15, RZ, RZ, -0x1 ;  /* 0xffffffffff0f7424 */ /* 0x000fce00078e00ff */
[----:B01----:R-:W-:Y:S05]  /*276c0*/  WARPSYNC.COLLECTIVE R15, `(.L_x_7123) ;  /* 0x000000000f0c7348 */ /* 0x003fea0003c00000 */
[----:B------:R-:W-:Y:S02]  /*276d0*/  ELECT P6, UR62, PT ;  /* 0x00000000003e782f */ /* 0x000fe400038c0000 */
[----:B------:R-:W-:Y:S01]  /*276e0*/  MOV R14, UR62 ;  /* 0x0000003e000e7c02 */ /* 0x000fe20008000f00 */
[----:B01----:R-:W-:Y:S10]  /*276f0*/  ENDCOLLECTIVE ;  /* 0x000000000000791b */ /* 0x003ff40003800000 */
.L_x_7123:
[----:B------:R-:W-:Y:S05]  /*27700*/  BSYNC B1 ;  /* 0x0000000000017941 */ /* 0x000fea0003800000 */
.L_x_7122:
[----:B------:R-:W-:Y:S05]  /*27710*/  BRA `(.L_x_6906) ;  /* 0xffffff6400b87947 */ /* 0x000fea000383ffff */
.L_x_6909:
[----:B-1----:R-:W2:Y:S02]  /*27720*/  LDL R5, [R1] ;  /* 0x0000000001057983 */ /* 0x002ea40000100800 */
[----:B--2---:R1:W2:Y:S02]  /*27730*/  SYNCS.PHASECHK.TRANS64.TRYWAIT P0, [R5+URZ+0x38820], R4 ;  /* 0x03882004050075a7 */ /* 0x0042a4000800017f */
[----:B--2---:R-:W-:Y:S05]  /*27740*/  @!P0 NANOSLEEP.SYNCS 0x989680 ;  /* 0x009896800000895d */ /* 0x004fea0003900000 */
[----:B------:R-:W2:Y:S02]  /*27750*/  @!P0 SYNCS.PHASECHK.TRANS64 P0, [R5+URZ+0x38820], R4 ;  /* 0x03882004050085a7 */ /* 0x000ea4000800007f */
[----:B--2---:R-:W-:Y:S05]  /*27760*/  @!P0 BRA `(.L_x_6909) ;  /* 0xfffffffc00ec8947 */ /* 0x004fea000383ffff */
[----:B------:R-:W-:Y:S05]  /*27770*/  BRA `(.L_x_7124) ;  /* 0xffffff6400c87947 */ /* 0x000fea000383ffff */
.L_x_6913:
[----:B-1----:R1:W2:Y:S02]  /*27780*/  SYNCS.PHASECHK.TRANS64.TRYWAIT P0, [R5+URZ+0x388a0], R9 ;  /* 0x0388a009050075a7 */ /* 0x0022a4000800017f */
[----:B--2---:R-:W-:Y:S05]  /*27790*/  @!P0 NANOSLEEP.SYNCS 0x989680 ;  /* 0x009896800000895d */ /* 0x004fea0003900000 */
[----:B------:R-:W2:Y:S02]  /*277a0*/  @!P0 SYNCS.PHASECHK.TRANS64 P0, [R5+URZ+0x388a0], R9 ;  /* 0x0388a009050085a7 */ /* 0x000ea4000800007f */
[----:B--2---:R-:W-:Y:S05]  /*277b0*/  @!P0 BRA `(.L_x_6913) ;  /* 0xfffffffc00f08947 */ /* 0x004fea000383ffff */
[----:B------:R-:W-:Y:S05]  /*277c0*/  BRA `(.L_x_7125) ;  /* 0xffffff6400ec7947 */ /* 0x000fea000383ffff */
.L_x_6918:
[----:B--2---:R2:W3:Y:S02]  /*277d0*/  SYNCS.PHASECHK.TRANS64.TRYWAIT P0, [R5+URZ+0x388c0], R9 ;  /* 0x0388c009050075a7 */ /* 0x0044e4000800017f */
[----:B---3--:R-:W-:Y:S05]  /*277e0*/  @!P0 NANOSLEEP.SYNCS 0x989680 ;  /* 0x009896800000895d */ /* 0x008fea0003900000 */
[----:B------:R-:W3:Y:S02]  /*277f0*/  @!P0 SYNCS.PHASECHK.TRANS64 P0, [R5+URZ+0x388c0], R9 ;  /* 0x0388c009050085a7 */ /* 0x000ee4000800007f */
[----:B---3--:R-:W-:Y:S05]  /*27800*/  @!P0 BRA `(.L_x_6918) ;  /* 0xfffffffc00f08947 */ /* 0x008fea000383ffff */
[----:B------:R-:W-:Y:S05]  /*27810*/  BRA `(.L_x_7126) ;  /* 0xffffff6800707947 */ /* 0x000fea000383ffff */
.L_x_6932:
[----:B-1----:R1:W2:Y:S02]  /*27820*/  SYNCS.PHASECHK.TRANS64.TRYWAIT P1, [R5+URZ+0x388a0], R6 ;  /* 0x0388a006050075a7 */ /* 0x0022a4000802017f */
[----:B--2---:R-:W-:Y:S05]  /*27830*/  @!P1 NANOSLEEP.SYNCS 0x989680 ;  /* 0x009896800000995d */ /* 0x004fea0003900000 */
[----:B------:R-:W2:Y:S02]  /*27840*/  @!P1 SYNCS.PHASECHK.TRANS64 P1, [R5+URZ+0x388a0], R6 ;  /* 0x0388a006050095a7 */ /* 0x000ea4000802007f */
[----:B--2---:R-:W-:Y:S05]  /*27850*/  @!P1 BRA `(.L_x_6932) ;  /* 0xfffffffc00f09947 */ /* 0x004fea000383ffff */
[----:B------:R-:W-:Y:S05]  /*27860*/  BRA `(.L_x_7127) ;  /* 0xffffff7000f87947 */ /* 0x000fea000383ffff */
.L_x_6937:
[----:B--2---:R2:W3:Y:S02]  /*27870*/  SYNCS.PHASECHK.TRANS64.TRYWAIT P1, [R5+URZ+0x388c0], R6 ;  /* 0x0388c006050075a7 */ /* 0x0044e4000802017f */
[----:B---3--:R-:W-:Y:S05]  /*27880*/  @!P1 NANOSLEEP.SYNCS 0x989680 ;  /* 0x009896800000995d */ /* 0x008fea0003900000 */
[----:B------:R-:W3:Y:S02]  /*27890*/  @!P1 SYNCS.PHASECHK.TRANS64 P1, [R5+URZ+0x388c0], R6 ;  /* 0x0388c006050095a7 */ /* 0x000ee4000802007f */
[----:B---3--:R-:W-:Y:S05]  /*278a0*/  @!P1 BRA `(.L_x_6937) ;  /* 0xfffffffc00f09947 */ /* 0x008fea000383ffff */
[----:B------:R-:W-:Y:S05]  /*278b0*/  BRA `(.L_x_7128) ;  /* 0xffffff7400787947 */ /* 0x000fea000383ffff */
.L_x_6965:
        /* <DEDUP_REMOVED lines=11> */
.L_x_7130:
[----:B------:R-:W-:Y:S05]  /*27970*/  BSYNC B0 ;  /* 0x0000000000007941 */ /* 0x000fea0003800000 */
.L_x_7129:
[----:B------:R-:W-:Y:S05]  /*27980*/  BRA `(.L_x_7131) ;  /* 0xffffff8800547947 */ /* 0x000fea000383ffff */
.L_x_6967:
[----:B------:R-:W-:Y:S01]  /*27990*/  BSSY B0, `(.L_x_7132) ;  /* 0x0000006000007945 */ /* 0x000fe20003800000 */
[----:B------:R-:W-:-:S07]  /*279a0*/  IMAD.MOV.U32 R15, RZ, RZ, -0x1 ;  /* 0xffffffffff0f7424 */ /* 0x000fce00078e00ff */
[----:B01-3--:R-:W-:Y:S05]  /*279b0*/  WARPSYNC.COLLECTIVE R15, `(.L_x_7133) ;  /* 0x000000000f0c7348 */ /* 0x00bfea0003c00000 */
[----:B------:R-:W-:Y:S02]  /*279c0*/  ELECT P6, UR62, PT ;  /* 0x00000000003e782f */ /* 0x000fe400038c0000 */
[----:B------:R-:W-:Y:S01]  /*279d0*/  MOV R14, UR62 ;  /* 0x0000003e000e7c02 */ /* 0x000fe20008000f00 */
[----:B01-3--:R-:W-:Y:S10]  /*279e0*/  ENDCOLLECTIVE ;  /* 0x000000000000791b */ /* 0x00bff40003800000 */
.L_x_7133:
[----:B------:R-:W-:Y:S05]  /*279f0*/  BSYNC B0 ;  /* 0x0000000000007941 */ /* 0x000fea0003800000 */
.L_x_7132:
[----:B------:R-:W-:Y:S05]  /*27a00*/  BRA `(.L_x_7134) ;  /* 0xffffff8800607947 */ /* 0x000fea000383ffff */
.L_x_6969:
[----:B-1----:R1:W2:Y:S02]  /*27a10*/  SYNCS.PHASECHK.TRANS64.TRYWAIT P0, [R0+URZ+0x38840], R2 ;  /* 0x03884002000075a7 */ /* 0x0022a4000800017f */
[----:B--2---:R-:W-:Y:S05]  /*27a20*/  @!P0 NANOSLEEP.SYNCS 0x989680 ;  /* 0x009896800000895d */ /* 0x004fea0003900000 */
[----:B------:R-:W2:Y:S02]  /*27a30*/  @!P0 SYNCS.PHASECHK.TRANS64 P0, [R0+URZ+0x38840], R2 ;  /* 0x03884002000085a7 */ /* 0x000ea4000800007f */
[----:B--2---:R-:W-:Y:S05]  /*27a40*/  @!P0 BRA `(.L_x_6969) ;  /* 0xfffffffc00f08947 */ /* 0x004fea000383ffff */
[----:B------:R-:W-:Y:S05]  /*27a50*/  BRA `(.L_x_7135) ;  /* 0xffffff8800c87947 */ /* 0x000fea000383ffff */
.L_x_6973:
        /* <DEDUP_REMOVED lines=10> */
.L_x_7136:
[----:B------:R0:W-:Y:S01]  /*27b00*/  STL [R1+0x2c], R8 ;  /* 0x00002c0801007387 */ /* 0x0001e20000100800 */
[----:B------:R-:W-:Y:S02]  /*27b10*/  IMAD.MOV.U32 R13, RZ, RZ, R3 ;  /* 0x000000ffff0d7224 */ /* 0x000fe400078e0003 */
[----:B------:R-:W-:-:S07]  /*27b20*/  IMAD.MOV.U32 R4, RZ, RZ, R14 ;  /* 0x000000ffff047224 */ /* 0x000fce00078e000e */
[----:B0-----:R-:W-:Y:S05]  /*27b30*/  WARPSYNC.COLLECTIVE R15, `(.L_x_7137) ;  /* 0x000000000f087348 */ /* 0x001fea0003c00000 */
[----:B------:R1:W2:Y:S02]  /*27b40*/  SHFL.IDX P6, R14, R13, R12, R11 ;  /* 0x0000000c0d0e7389 */ /* 0x0002a400000c000b */
[----:B012---:R-:W-:Y:S01]  /*27b50*/  ENDCOLLECTIVE ;  /* 0x000000000000791b */ /* 0x007fe20003800000 */
.L_x_7137:
[----:B------:R-:W-:Y:S02]  /*27b60*/  IMAD.MOV.U32 R13, RZ, RZ, R2 ;  /* 0x000000ffff0d7224 */ /* 0x000fe400078e0002 */
[----:B------:R-:W-:Y:S02]  /*27b70*/  IMAD.MOV.U32 R12, RZ, RZ, 0x1 ;  /* 0x00000001ff0c7424 */ /* 0x000fe400078e00ff */
[----:B------:R-:W-:-:S07]  /*27b80*/  IMAD.MOV.U32 R5, RZ, RZ, R14 ;  /* 0x000000ffff057224 */ /* 0x000fce00078e000e */
[----:B------:R-:W-:Y:S05]  /*27b90*/  WARPSYNC.COLLECTIVE R15, `(.L_x_7138) ;  /* 0x000000000f087348 */ /* 0x000fea0003c00000 */
[----:B------:R0:W1:Y:S02]  /*27ba0*/  SHFL.IDX P6, R14, R13, R12, R11 ;  /* 0x0000000c0d0e7389 */ /* 0x00006400000c000b */
[----:B01----:R-:W-:Y:S01]  /*27bb0*/  ENDCOLLECTIVE ;  /* 0x000000000000791b */ /* 0x003fe20003800000 */
.L_x_7138:
[----:B------:R-:W-:Y:S02]  /*27bc0*/  IMAD.MOV.U32 R13, RZ, RZ, R3 ;  /* 0x000000ffff0d7224 */ /* 0x000fe400078e0003 */
[----:B------:R-:W-:-:S07]  /*27bd0*/  IMAD.MOV.U32 R6, RZ, RZ, R14 ;  /* 0x000000ffff067224 */ /* 0x000fce00078e000e */
[----:B------:R-:W-:Y:S05]  /*27be0*/  WARPSYNC.COLLECTIVE R15, `(.L_x_7139) ;  /* 0x000000000f087348 */ /* 0x000fea0003c00000 */
[----:B------:R0:W1:Y:S02]  /*27bf0*/  SHFL.IDX P6, R14, R13, R12, R11 ;  /* 0x0000000c0d0e7389 */ /* 0x00006400000c000b */
[----:B01----:R-:W-:Y:S01]  /*27c00*/  ENDCOLLECTIVE ;  /* 0x000000000000791b */ /* 0x003fe20003800000 */
.L_x_7139:
        /* <DEDUP_REMOVED lines=22> */
.L_x_7140:
        /* <DEDUP_REMOVED lines=10> */
.L_x_7141:
        /* <DEDUP_REMOVED lines=11> */
.L_x_7142:
        /* <DEDUP_REMOVED lines=14> */
.L_x_7143:
[----:B------:R-:W-:Y:S01]  /*27fa0*/  IMAD.MOV.U32 R3, RZ, RZ, R14 ;  /* 0x000000ffff037224 */ /* 0x000fe200078e000e */
[----:B------:R-:W-:Y:S06]  /*27fb0*/  BRA `(.L_x_7144) ;  /* 0xffffff9000307947 */ /* 0x000fec000383ffff */
.L_x_6977:
        /* <DEDUP_REMOVED lines=28> */
.L_x_7146:
[----:B------:R-:W-:Y:S05]  /*28180*/  BSYNC B0 ;  /* 0x0000000000007941 */ /* 0x000fea0003800000 */
.L_x_7145:
        /* <DEDUP_REMOVED lines=12> */
.L_x_7147:
        /* <DEDUP_REMOVED lines=43> */
.L_x_7148:
        /* <DEDUP_REMOVED lines=17> */
.L_x_7149:
        /* <DEDUP_REMOVED lines=29> */
.L_x_7150:
        /* <DEDUP_REMOVED lines=13> */
.L_x_7151:
        /* <DEDUP_REMOVED lines=35> */
.L_x_7152:
[----:B------:R-:W-:Y:S02]  /*28ae0*/  IMAD.MOV.U32 R13, RZ, RZ, R0 ;  /* 0x000000ffff0d7224 */ /* 0x000fe400078e0000 */
[----:B------:R-:W-:-:S07]  /*28af0*/  IMAD.MOV.U32 R4, RZ, RZ, R14 ;  /* 0x000000ffff047224 */ /* 0x000fce00078e000e */
[----:B------:R-:W-:Y:S05]  /*28b00*/  WARPSYNC.COLLECTIVE R15, `(.L_x_7153) ;  /* 0x000000000f087348 */ /* 0x000fea0003c00000 */
[----:B------:R0:W1:Y:S02]  /*28b10*/  SHFL.IDX P6, R14, R13, R12, R11 ;  /* 0x0000000c0d0e7389 */ /* 0x00006400000c000b */
[----:B01----:R-:W-:Y:S01]  /*28b20*/  ENDCOLLECTIVE ;  /* 0x000000000000791b */ /* 0x003fe20003800000 */
.L_x_7153:
[----:B------:R-:W-:Y:S01]  /*28b30*/  IMAD.MOV.U32 R0, RZ, RZ, R14 ;  /* 0x000000ffff007224 */ /* 0x000fe200078e000e */
[----:B------:R-:W-:Y:S06]  /*28b40*/  BRA `(.L_x_7154) ;  /* 0xffffff9400147947 */ /* 0x000fec000383ffff */
.L_x_6982:
[----:B0-----:R-:W3:Y:S02]  /*28b50*/  LDL R2, [R1] ;  /* 0x0000000001027983 */ /* 0x001ee40000100800 */
[----:B---3--:R0:W3:Y:S02]  /*28b60*/  SYNCS.PHASECHK.TRANS64.TRYWAIT P0, [R2+URZ+0x38820], R0 ;  /* 0x03882000020075a7 */ /* 0x0080e4000800017f */
[----:B---3--:R-:W-:Y:S05]  /*28b70*/  @!P0 NANOSLEEP.SYNCS 0x989680 ;  /* 0x009896800000895d */ /* 0x008fea0003900000 */
[----:B------:R-:W3:Y:S02]  /*28b80*/  @!P0 SYNCS.PHASECHK.TRANS64 P0, [R2+URZ+0x38820], R0 ;  /* 0x03882000020085a7 */ /* 0x000ee4000800007f */
[----:B---3--:R-:W-:Y:S05]  /*28b90*/  @!P0 BRA `(.L_x_6982) ;  /* 0xfffffffc00ec8947 */ /* 0x008fea000383ffff */
[----:B------:R-:W-:Y:S05]  /*28ba0*/  BRA `(.L_x_7155) ;  /* 0xffffff9400d47947 */ /* 0x000fea000383ffff */
.L_x_6986:
[----:B0-----:R0:W1:Y:S02]  /*28bb0*/  SYNCS.PHASECHK.TRANS64.TRYWAIT P0, [R0+URZ+0x38860], R2 ;  /* 0x03886002000075a7 */ /* 0x001064000800017f */
[----:B-1----:R-:W-:Y:S05]  /*28bc0*/  @!P0 NANOSLEEP.SYNCS 0x989680 ;  /* 0x009896800000895d */ /* 0x002fea0003900000 */
[----:B------:R-:W1:Y:S02]  /*28bd0*/  @!P0 SYNCS.PHASECHK.TRANS64 P0, [R0+URZ+0x38860], R2 ;  /* 0x03886002000085a7 */ /* 0x000e64000800007f */
[----:B-1----:R-:W-:Y:S05]  /*28be0*/  @!P0 BRA `(.L_x_6986) ;  /* 0xfffffffc00f08947 */ /* 0x002fea000383ffff */
[----:B------:R-:W-:Y:S05]  /*28bf0*/  BRA `(.L_x_7156) ;  /* 0xffffff9800007947 */ /* 0x000fea000383ffff */
.L_x_7005:
[----:B-1----:R1:W3:Y:S02]  /*28c00*/  SYNCS.PHASECHK.TRANS64.TRYWAIT P0, [R2+URZ+0x38840], R5 ;  /* 0x03884005020075a7 */ /* 0x0022e4000800017f */
[----:B---3--:R-:W-:Y:S05]  /*28c10*/  @!P0 NANOSLEEP.SYNCS 0x989680 ;  /* 0x009896800000895d */ /* 0x008fea0003900000 */
[----:B------:R-:W3:Y:S02]  /*28c20*/  @!P0 SYNCS.PHASECHK.TRANS64 P0, [R2+URZ+0x38840], R5 ;  /* 0x03884005020085a7 */ /* 0x000ee4000800007f */
[----:B---3--:R-:W-:Y:S05]  /*28c30*/  @!P0 BRA `(.L_x_7005) ;  /* 0xfffffffc00f08947 */ /* 0x008fea000383ffff */
[----:B------:R-:W-:Y:S05]  /*28c40*/  BRA `(.L_x_7157) ;  /* 0xffffffa4000c7947 */ /* 0x000fea000383ffff */
.L_x_7010:
[----:B0-----:R0:W3:Y:S02]  /*28c50*/  SYNCS.PHASECHK.TRANS64.TRYWAIT P0, [R2+URZ+0x38860], R5 ;  /* 0x03886005020075a7 */ /* 0x0010e4000800017f */
[----:B---3--:R-:W-:Y:S05]  /*28c60*/  @!P0 NANOSLEEP.SYNCS 0x989680 ;  /* 0x009896800000895d */ /* 0x008fea0003900000 */
[----:B------:R-:W3:Y:S02]  /*28c70*/  @!P0 SYNCS.PHASECHK.TRANS64 P0, [R2+URZ+0x38860], R5 ;  /* 0x03886005020085a7 */ /* 0x000ee4000800007f */
[----:B---3--:R-:W-:Y:S05]  /*28c80*/  @!P0 BRA `(.L_x_7010) ;  /* 0xfffffffc00f08947 */ /* 0x008fea000383ffff */
[----:B------:R-:W-:Y:S05]  /*28c90*/  BRA `(.L_x_7158) ;  /* 0xffffffa400907947 */ /* 0x000fea000383ffff */
.L_x_7025:
[----:B0-----:R0:W1:Y:S02]  /*28ca0*/  SYNCS.PHASECHK.TRANS64.TRYWAIT P0, [R3+URZ+0x38840], R2 ;  /* 0x03884002030075a7 */ /* 0x001064000800017f */
[----:B-1----:R-:W-:Y:S05]  /*28cb0*/  @!P0 NANOSLEEP.SYNCS 0x989680 ;  /* 0x009896800000895d */ /* 0x002fea0003900000 */
[----:B------:R-:W1:Y:S02]  /*28cc0*/  @!P0 SYNCS.PHASECHK.TRANS64 P0, [R3+URZ+0x38840], R2 ;  /* 0x03884002030085a7 */ /* 0x000e64000800007f */
[----:B-1----:R-:W-:Y:S05]  /*28cd0*/  @!P0 BRA `(.L_x_7025) ;  /* 0xfffffffc00f08947 */ /* 0x002fea000383ffff */
[----:B------:R-:W-:Y:S05]  /*28ce0*/  BRA `(.L_x_7159) ;  /* 0xffffffb000807947 */ /* 0x000fea000383ffff */
.L_x_7030:
[----:B-1----:R1:W3:Y:S02]  /*28cf0*/  SYNCS.PHASECHK.TRANS64.TRYWAIT P0, [R3+URZ+0x38860], R2 ;  /* 0x03886002030075a7 */ /* 0x0022e4000800017f */
[----:B---3--:R-:W-:Y:S05]  /*28d00*/  @!P0 NANOSLEEP.SYNCS 0x989680 ;  /* 0x009896800000895d */ /* 0x008fea0003900000 */
[----:B------:R-:W3:Y:S02]  /*28d10*/  @!P0 SYNCS.PHASECHK.TRANS64 P0, [R3+URZ+0x38860], R2 ;  /* 0x03886002030085a7 */ /* 0x000ee4000800007f */
[----:B---3--:R-:W-:Y:S05]  /*28d20*/  @!P0 BRA `(.L_x_7030) ;  /* 0xfffffffc00f08947 */ /* 0x008fea000383ffff */
[----:B------:R-:W-:Y:S05]  /*28d30*/  BRA `(.L_x_7160) ;  /* 0xffffffb400007947 */ /* 0x000fea000383ffff */
.L_x_7045:
[----:B0-----:R0:W1:Y:S02]  /*28d40*/  SYNCS.PHASECHK.TRANS64.TRYWAIT P0, [R3+URZ+0x38840], R2 ;  /* 0x03884002030075a7 */ /* 0x001064000800017f */
[----:B-1----:R-:W-:Y:S05]  /*28d50*/  @!P0 NANOSLEEP.SYNCS 0x989680 ;  /* 0x009896800000895d */ /* 0x002fea0003900000 */
[----:B------:R-:W1:Y:S02]  /*28d60*/  @!P0 SYNCS.PHASECHK.TRANS64 P0, [R3+URZ+0x38840], R2 ;  /* 0x03884002030085a7 */ /* 0x000e64000800007f */
[----:B-1----:R-:W-:Y:S05]  /*28d70*/  @!P0 BRA `(.L_x_7045) ;  /* 0xfffffffc00f08947 */ /* 0x002fea000383ffff */
[----:B------:R-:W-:Y:S05]  /*28d80*/  BRA `(.L_x_7161) ;  /* 0xffffffbc00cc7947 */ /* 0x000fea000383ffff */
.L_x_7050:
[----:B-1----:R1:W3:Y:S02]  /*28d90*/  SYNCS.PHASECHK.TRANS64.TRYWAIT P0, [R3+URZ+0x38860], R2 ;  /* 0x03886002030075a7 */ /* 0x0022e4000800017f */
[----:B---3--:R-:W-:Y:S05]  /*28da0*/  @!P0 NANOSLEEP.SYNCS 0x989680 ;  /* 0x009896800000895d */ /* 0x008fea0003900000 */
[----:B------:R-:W3:Y:S02]  /*28db0*/  @!P0 SYNCS.PHASECHK.TRANS64 P0, [R3+URZ+0x38860], R2 ;  /* 0x03886002030085a7 */ /* 0x000ee4000800007f */
[----:B---3--:R-:W-:Y:S05]  /*28dc0*/  @!P0 BRA `(.L_x_7050) ;  /* 0xfffffffc00f08947 */ /* 0x008fea000383ffff */
[----:B------:R-:W-:Y:S05]  /*28dd0*/  BRA `(.L_x_7162) ;  /* 0xffffffc000507947 */ /* 0x000fea000383ffff */
.L_x_7066:
[----:B------:R-:W-:Y:S01]  /*28de0*/  BSSY B0, `(.L_x_7163) ;  /* 0x0000008000007945 */ /* 0x000fe20003800000 */
[----:B------:R-:W-:Y:S02]  /*28df0*/  IMAD.MOV.U32 R13, RZ, RZ, R16 ;  /* 0x000000ffff0d7224 */ /* 0x000fe400078e0010 */
[----:B------:R-:W-:Y:S02]  /*28e00*/  IMAD.MOV.U32 R12, RZ, RZ, RZ ;  /* 0x000000ffff0c7224 */ /* 0x000fe400078e00ff */
[----:B0-----:R-:W-:Y:S02]  /*28e10*/  IMAD.MOV.U32 R11, RZ, RZ, 0x1f ;  /* 0x0000001fff0b7424 */ /* 0x001fe400078e00ff */
[----:B------:R-:W-:-:S07]  /*28e20*/  IMAD.MOV.U32 R15, RZ, RZ, -0x1 ;  /* 0xffffffffff0f7424 */ /* 0x000fce00078e00ff */
[----:B-12---:R-:W-:Y:S05]  /*28e30*/  WARPSYNC.COLLECTIVE R15, `(.L_x_7164) ;  /* 0x000000000f087348 */ /* 0x006fea0003c00000 */
[----:B------:R0:W3:Y:S02]  /*28e40*/  SHFL.IDX P6, R14, R13, R12, R11 ;  /* 0x0000000c0d0e7389 */ /* 0x0000e400000c000b */
[----:B0123--:R-:W-:Y:S01]  /*28e50*/  ENDCOLLECTIVE ;  /* 0x000000000000791b */ /* 0x00ffe20003800000 */
.L_x_7164:
[----:B------:R-:W-:Y:S05]  /*28e60*/  BSYNC B0 ;  /* 0x0000000000007941 */ /* 0x000fea0003800000 */
.L_x_7163:
        /* <DEDUP_REMOVED lines=9> */
.L_x_7165:
        /* <DEDUP_REMOVED lines=18> */
.L_x_7166:
        /* <DEDUP_REMOVED lines=8> */
.L_x_7167:
        /* <DEDUP_REMOVED lines=8> */
.L_x_7168:
        /* <DEDUP_REMOVED lines=8> */
.L_x_7169:
        /* <DEDUP_REMOVED lines=8> */
.L_x_7170:
        /* <DEDUP_REMOVED lines=9> */
.L_x_7171:
[----:B------:R-:W-:Y:S01]  /*292b0*/  IMAD.MOV.U32 R16, RZ, RZ, R14 ;  /* 0x000000ffff107224 */ /* 0x000fe200078e000e */
[----:B------:R-:W-:Y:S06]  /*292c0*/  BRA `(.L_x_7172) ;  /* 0xffffffc8008c7947 */ /* 0x000fec000383ffff */
.L_x_7071:
[----:B------:R-:W-:Y:S01]  /*292d0*/  BSSY B0, `(.L_x_7173) ;  /* 0x0000008000007945 */ /* 0x000fe20003800000 */
[----:B-----5:R-:W-:Y:S02]  /*292e0*/  IMAD.MOV.U32 R13, RZ, RZ, R3 ;  /* 0x000000ffff0d7224 */ /* 0x020fe400078e0003 */
[----:B------:R-:W-:Y:S02]  /*292f0*/  IMAD.MOV.U32 R12, RZ, RZ, 0x1 ;  /* 0x00000001ff0c7424 */ /* 0x000fe400078e00ff */
[----:B0-----:R-:W-:Y:S02]  /*29300*/  IMAD.MOV.U32 R11, RZ, RZ, RZ ;  /* 0x000000ffff0b7224 */ /* 0x001fe400078e00ff */
[----:B------:R-:W-:-:S07]  /*29310*/  IMAD.MOV.U32 R15, RZ, RZ, -0x1 ;  /* 0xffffffffff0f7424 */ /* 0x000fce00078e00ff */
[----:B-12---:R-:W-:Y:S05]  /*29320*/  WARPSYNC.COLLECTIVE R15, `(.L_x_7174) ;  /* 0x000000000f087348 */ /* 0x006fea0003c00000 */
[----:B------:R0:W3:Y:S02]  /*29330*/  SHFL.UP P6, R14, R13, R12, R11 ;  /* 0x0400000c0d0e7389 */ /* 0x0000e400000c000b */
[----:B0123--:R-:W-:Y:S01]  /*29340*/  ENDCOLLECTIVE ;  /* 0x000000000000791b */ /* 0x00ffe20003800000 */
.L_x_7174:
[----:B------:R-:W-:Y:S05]  /*29350*/  BSYNC B0 ;  /* 0x0000000000007941 */ /* 0x000fea0003800000 */
.L_x_7173:
        /* <DEDUP_REMOVED lines=10> */
.L_x_7175:
        /* <DEDUP_REMOVED lines=8> */
.L_x_7176:
        /* <DEDUP_REMOVED lines=8> */
.L_x_7177:
        /* <DEDUP_REMOVED lines=8> */
.L_x_7178:
        /* <DEDUP_REMOVED lines=9> */
.L_x_7179:
[----:B------:R-:W-:Y:S01]  /*29610*/  IMAD.MOV.U32 R16, RZ, RZ, R14 ;  /* 0x000000ffff107224 */ /* 0x000fe200078e000e */
[----:B------:R-:W-:Y:S06]  /*29620*/  BRA `(.L_x_7180) ;  /* 0xffffffc800507947 */ /* 0x000fec000383ffff */
.L_x_7073:
[----:B------:R-:W-:Y:S01]  /*29630*/  BSSY B0, `(.L_x_7181) ;  /* 0x0000006000007945 */ /* 0x000fe20003800000 */
[----:B------:R-:W-:Y:S01]  /*29640*/  PLOP3.LUT P6, PT, P6, PT, PT, 0x8, 0x0 ;  /* 0x000000000000781c */ /* 0x000fe200037ce170 */
[----:B------:R-:W-:-:S12]  /*29650*/  IMAD.MOV.U32 R15, RZ, RZ, -0x1 ;  /* 0xffffffffff0f7424 */ /* 0x000fd800078e00ff */
[----:B012---:R-:W-:Y:S05]  /*29660*/  WARPSYNC.COLLECTIVE R15, `(.L_x_7182) ;  /* 0x000000000f087348 */ /* 0x007fea0003c00000 */
[----:B------:R-:W-:Y:S01]  /*29670*/  VOTE.ANY R14, PT, P6 ;  /* 0x00000000000e7806 */ /* 0x000fe200030e0100 */
[----:B012---:R-:W-:Y:S06]  /*29680*/  ENDCOLLECTIVE ;  /* 0x000000000000791b */ /* 0x007fec0003800000 */
.L_x_7182:
[----:B------:R-:W-:Y:S05]  /*29690*/  BSYNC B0 ;  /* 0x0000000000007941 */ /* 0x000fea0003800000 */
.L_x_7181:
        /* <DEDUP_REMOVED lines=9> */
.L_x_7183:
[----:B------:R-:W-:Y:S01]  /*29730*/  IMAD.MOV.U32 R17, RZ, RZ, R14 ;  /* 0x000000ffff117224 */ /* 0x000fe200078e000e */
[----:B------:R-:W-:Y:S06]  /*29740*/  BRA `(.L_x_7184) ;  /* 0xffffffc800407947 */ /* 0x000fec000383ffff */
.L_x_7075:
[----:B------:R-:W-:Y:S01]  /*29750*/  BSSY B0, `(.L_x_7185) ;  /* 0x0000007000007945 */ /* 0x000fe20003800000 */
[----:B------:R-:W-:Y:S02]  /*29760*/  IMAD.MOV.U32 R13, RZ, RZ, R2 ;  /* 0x000000ffff0d7224 */ /* 0x000fe400078e0002 */
[----:B0-----:R-:W-:Y:S02]  /*29770*/  IMAD.MOV.U32 R11, RZ, RZ, 0x1f ;  /* 0x0000001fff0b7424 */ /* 0x001fe400078e00ff */
[----:B------:R-:W-:-:S07]  /*29780*/  IMAD.MOV.U32 R15, RZ, RZ, -0x1 ;  /* 0xffffffffff0f7424 */ /* 0x000fce00078e00ff */
[----:B-1234-:R-:W-:Y:S05]  /*29790*/  WARPSYNC.COLLECTIVE R15, `(.L_x_7186) ;  /* 0x000000000f087348 */ /* 0x01efea0003c00000 */
[----:B------:R0:W0:Y:S02]  /*297a0*/  SHFL.IDX P6, R14, R13, R12, R11 ;  /* 0x0000000c0d0e7389 */ /* 0x00002400000c000b */
[----:B01234-:R-:W-:Y:S01]  /*297b0*/  ENDCOLLECTIVE ;  /* 0x000000000000791b */ /* 0x01ffe20003800000 */
.L_x_7186:
[----:B------:R-:W-:Y:S05]  /*297c0*/  BSYNC B0 ;  /* 0x0000000000007941 */ /* 0x000fea0003800000 */
.L_x_7185:
[----:B------:R-:W-:Y:S01]  /*297d0*/  IMAD.MOV.U32 R2, RZ, RZ, R14 ;  /* 0x000000ffff027224 */ /* 0x000fe200078e000e */
[----:B------:R-:W-:Y:S06]  /*297e0*/  BRA `(.L_x_7187) ;  /* 0xffffffc800347947 */ /* 0x000fec000383ffff */
.L_x_7079:
[----:B0-----:R0:W1:Y:S02]  /*297f0*/  SYNCS.PHASECHK.TRANS64.TRYWAIT P0, [R0+URZ+0x38820], R3 ;  /* 0x03882003000075a7 */ /* 0x001064000800017f */
[----:B-1----:R-:W-:Y:S05]  /*29800*/  @!P0 NANOSLEEP.SYNCS 0x989680 ;  /* 0x009896800000895d */ /* 0x002fea0003900000 */
[----:B------:R-:W1:Y:S02]  /*29810*/  @!P0 SYNCS.PHASECHK.TRANS64 P0, [R0+URZ+0x38820], R3 ;  /* 0x03882003000085a7 */ /* 0x000e64000800007f */
[----:B-1----:R-:W-:Y:S05]  /*29820*/  @!P0 BRA `(.L_x_7079) ;  /* 0xfffffffc00f08947 */ /* 0x002fea000383ffff */
[----:B------:R-:W-:Y:S05]  /*29830*/  BRA `(.L_x_7188) ;  /* 0xffffffcc00b87947 */ /* 0x000fea000383ffff */
.L_x_7080:
        /* <DEDUP_REMOVED lines=11> */
.L_x_7190:
[----:B------:R-:W-:Y:S05]  /*298f0*/  BSYNC B0 ;  /* 0x0000000000007941 */ /* 0x000fea0003800000 */
.L_x_7189:
[----:B------:R-:W-:Y:S05]  /*29900*/  BRA `(.L_x_7191) ;  /* 0xffffffcc00a07947 */ /* 0x000fea000383ffff */
.L_x_7081:
[----:B------:R-:W-:Y:S01]  /*29910*/  BSSY B0, `(.L_x_7192) ;  /* 0x0000006000007945 */ /* 0x000fe20003800000 */
[----:B------:R-:W-:-:S07]  /*29920*/  IMAD.MOV.U32 R15, RZ, RZ, -0x1 ;  /* 0xffffffffff0f7424 */ /* 0x000fce00078e00ff */
[----:B012---:R-:W-:Y:S05]  /*29930*/  WARPSYNC.COLLECTIVE R15, `(.L_x_7193) ;  /* 0x000000000f0c7348 */ /* 0x007fea0003c00000 */
[----:B------:R-:W-:Y:S02]  /*29940*/  ELECT P6, UR62, PT ;  /* 0x00000000003e782f */ /* 0x000fe400038c0000 */
[----:B------:R-:W-:Y:S01]  /*29950*/  MOV R14, UR62 ;  /* 0x0000003e000e7c02 */ /* 0x000fe20008000f00 */
[----:B012---:R-:W-:Y:S10]  /*29960*/  ENDCOLLECTIVE ;  /* 0x000000000000791b */ /* 0x007ff40003800000 */
.L_x_7193:
[----:B------:R-:W-:Y:S05]  /*29970*/  BSYNC B0 ;  /* 0x0000000000007941 */ /* 0x000fea0003800000 */
.L_x_7192:
[----:B------:R-:W-:Y:S05]  /*29980*/  BRA `(.L_x_7194) ;  /* 0xffffffcc00947947 */ /* 0x000fea000383ffff */
.L_x_7083:
[----:B0-----:R0:W1:Y:S02]  /*29990*/  SYNCS.PHASECHK.TRANS64.TRYWAIT P0, [R6+URZ], R5 ;  /* 0x00000005060075a7 */ /* 0x001064000800017f */
[----:B-1----:R-:W-:Y:S05]  /*299a0*/  @!P0 NANOSLEEP.SYNCS 0x989680 ;  /* 0x009896800000895d */ /* 0x002fea0003900000 */
[----:B------:R-:W1:Y:S02]  /*299b0*/  @!P0 SYNCS.PHASECHK.TRANS64 P0, [R6+URZ], R5 ;  /* 0x00000005060085a7 */ /* 0x000e64000800007f */
[----:B-1----:R-:W-:Y:S05]  /*299c0*/  @!P0 BRA `(.L_x_7083) ;  /* 0xfffffffc00f08947 */ /* 0x002fea000383ffff */
[----:B------:R-:W-:Y:S05]  /*299d0*/  BRA `(.L_x_7195) ;  /* 0xffffffcc00d07947 */ /* 0x000fea000383ffff */
.L_x_7084:
[----:B-1----:R1:W3:Y:S02]  /*299e0*/  SYNCS.PHASECHK.TRANS64.TRYWAIT P0, [R7+URZ], R2 ;  /* 0x00000002070075a7 */ /* 0x0022e4000800017f */
[----:B---3--:R-:W-:Y:S05]  /*299f0*/  @!P0 NANOSLEEP.SYNCS 0x989680 ;  /* 0x009896800000895d */ /* 0x008fea0003900000 */
[----:B------:R-:W3:Y:S02]  /*29a00*/  @!P0 SYNCS.PHASECHK.TRANS64 P0, [R7+URZ], R2 ;  /* 0x00000002070085a7 */ /* 0x000ee4000800007f */
[----:B---3--:R-:W-:Y:S05]  /*29a10*/  @!P0 BRA `(.L_x_7084) ;  /* 0xfffffffc00f08947 */ /* 0x008fea000383ffff */
[----:B------:R-:W-:Y:S05]  /*29a20*/  BRA `(.L_x_7196) ;  /* 0xffffffcc00c47947 */ /* 0x000fea000383ffff */
.L_x_7086:
[----:B---3--:R3:W4:Y:S02]  /*29a30*/  SYNCS.PHASECHK.TRANS64.TRYWAIT P0, [R4+URZ], R5 ;  /* 0x00000005040075a7 */ /* 0x008724000800017f */
[----:B----4-:R-:W-:Y:S05]  /*29a40*/  @!P0 NANOSLEEP.SYNCS 0x989680 ;  /* 0x009896800000895d */ /* 0x010fea0003900000 */
[----:B------:R-:W4:Y:S02]  /*29a50*/  @!P0 SYNCS.PHASECHK.TRANS64 P0, [R4+URZ], R5 ;  /* 0x00000005040085a7 */ /* 0x000f24000800007f */
[----:B----4-:R-:W-:Y:S05]  /*29a60*/  @!P0 BRA `(.L_x_7086) ;  /* 0xfffffffc00f08947 */ /* 0x010fea000383ffff */
[----:B------:R-:W-:Y:S05]  /*29a70*/  BRA `(.L_x_7197) ;  /* 0xffffffcc00cc7947 */ /* 0x000fea000383ffff */
.L_x_7198:
        /* <DEDUP_REMOVED lines=16> */
.L_x_15127:


//--------------------- .text._ZN7cutlass13device_kernelIN5flash11enable_sm90INS1_16FlashAttnFwdSm90INS1_25CollectiveMainloopFwdSm90ILi2EN4cute5tupleIJNS5_1CILi1EEES8_S8_EEENS6_IJNS7_ILi64EEESA_SA_EEELi512ENS_10bfloat16_tEfNS_4arch4Sm90ELb1ELb0ELb0ELb0ELb0ELb0ELb0ELb0ELb0ELb1ELb0ELb0EEENS1_21CollectiveEpilogueFwdINS6_IJSA_NS7_ILi512EEESA_EEES9_SC_SE_Li256ELb0ELb1ELb0ELb0EEENS1_30DynamicPersistentTileSchedulerILi256ELi128ELb0ELb1ELb1EEEEEEEEEvNT_6ParamsE --------------------------
	.section	.text._ZN7cutlass13device_kernelIN5flash11enable_sm90INS1_16FlashAttnFwdSm90INS1_25CollectiveMainloopFwdSm90ILi2EN4cute5tupleIJNS5_1CILi1EEES8_S8_EEENS6_IJNS7_ILi64EEESA_SA_EEELi512ENS_10bfloat16_tEfNS_4arch4Sm90ELb1ELb0ELb0ELb0ELb0ELb0ELb0ELb0ELb0ELb1ELb0ELb0EEENS1_21CollectiveEpilogueFwdINS6_IJSA_NS7_ILi512EEESA_EEES9_SC_SE_Li256ELb0ELb1ELb0ELb0EEENS1_30DynamicPersistentTileSchedulerILi256ELi128ELb0ELb1ELb1EEEEEEEEEvNT_6ParamsE,"ax",@progbits
	.align	128
.text._ZN7cutlass13device_kernelIN5flash11enable_sm90INS1_16FlashAttnFwdSm90INS1_25CollectiveMainloopFwdSm90ILi2EN4cute5tupleIJNS5_1CILi1EEES8_S8_EEENS6_IJNS7_ILi64EEESA_SA_EEELi512ENS_10bfloat16_tEfNS_4arch4Sm90ELb1ELb0ELb0ELb0ELb0ELb0ELb0ELb0ELb0ELb1ELb0ELb0EEENS1_21CollectiveEpilogueFwdINS6_IJSA_NS7_ILi512EEESA_EEES9_SC_SE_Li256ELb0ELb1ELb0ELb0EEENS1_30DynamicPersistentTileSchedulerILi256ELi128ELb0ELb1ELb1EEEEEEEEEvNT_6ParamsE:
        .type           _ZN7cutlass13device_kernelIN5flash11enable_sm90INS1_16FlashAttnFwdSm90INS1_25CollectiveMainloopFwdSm90ILi2EN4cute5tupleIJNS5_1CILi1EEES8_S8_EEENS6_IJNS7_ILi64EEESA_SA_EEELi512ENS_10bfloat16_tEfNS_4arch4Sm90ELb1ELb0ELb0ELb0ELb0ELb0ELb0ELb0ELb0ELb1ELb0ELb0EEENS1_21CollectiveEpilogueFwdINS6_IJSA_NS7_ILi512EEESA_EEES9_SC_SE_Li256ELb0ELb1ELb0ELb0EEENS1_30DynamicPersistentTileSchedulerILi256ELi128ELb0ELb1ELb1EEEEEEEEEvNT_6ParamsE,@function
        .size           _ZN7cutlass13device_kernelIN5flash11enable_sm90INS1_16FlashAttnFwdSm90INS1_25CollectiveMainloopFwdSm90ILi2EN4cute5tupleIJNS5_1CILi1EEES8_S8_EEENS6_IJNS7_ILi64EEESA_SA_EEELi512ENS_10bfloat16_tEfNS_4arch4Sm90ELb1ELb0ELb0ELb0ELb0ELb0ELb0ELb0ELb0ELb1ELb0ELb0EEENS1_21CollectiveEpilogueFwdINS6_IJSA_NS7_ILi512EEESA_EEES9_SC_SE_Li256ELb0ELb1ELb0ELb0EEENS1_30DynamicPersistentTileSchedulerILi256ELi128ELb0ELb1ELb1EEEEEEEEEvNT_6ParamsE,(.L_x_15128 - _ZN7cutlass13device_kernelIN5flash11enable_sm90INS1_16FlashAttnFwdSm90INS1_25CollectiveMainloopFwdSm90ILi2EN4cute5tupleIJNS5_1CILi1EEES8_S8_EEENS6_IJNS7_ILi64EEESA_SA_EEELi512ENS_10bfloat16_tEfNS_4arch4Sm90ELb1ELb0ELb0ELb0ELb0ELb0ELb0ELb0ELb0ELb1ELb0ELb0EEENS1_21CollectiveEpilogueFwdINS6_IJSA_NS7_ILi512EEESA_EEES9_SC_SE_Li256ELb0ELb1ELb0ELb0EEENS1_30DynamicPersistentTileSchedulerILi256ELi128ELb0ELb1ELb1EEEEEEEEEvNT_6ParamsE)
        .other          _ZN7cutlass13device_kernelIN5flash11enable_sm90INS1_16FlashAttnFwdSm90INS1_25CollectiveMainloopFwdSm90ILi2EN4cute5tupleIJNS5_1CILi1EEES8_S8_EEENS6_IJNS7_ILi64EEESA_SA_EEELi512ENS_10bfloat16_tEfNS_4arch4Sm90ELb1ELb0ELb0ELb0ELb0ELb0ELb0ELb0ELb0ELb1ELb0ELb0EEENS1_21CollectiveEpilogueFwdINS6_IJSA_NS7_ILi512EEESA_EEES9_SC_SE_Li256ELb0ELb1ELb0ELb0EEENS1_30DynamicPersistentTileSchedulerILi256ELi128ELb0ELb1ELb1EEEEEEEEEvNT_6ParamsE,@"STO_CUDA_ENTRY STV_DEFAULT"
_ZN7cutlass13device_kernelIN5flash11enable_sm90INS1_16FlashAttnFwdSm90INS1_25CollectiveMainloopFwdSm90ILi2EN4cute5tupleIJNS5_1CILi1EEES8_S8_EEENS6_IJNS7_ILi64EEESA_SA_EEELi512ENS_10bfloat16_tEfNS_4arch4Sm90ELb1ELb0ELb0ELb0ELb0ELb0ELb0ELb0ELb0ELb1ELb0ELb0EEENS1_21CollectiveEpilogueFwdINS6_IJSA_NS7_ILi512EEESA_EEES9_SC_SE_Li256ELb0ELb1ELb0ELb0EEENS1_30DynamicPersistentTileSchedulerILi256ELi128ELb0ELb1ELb1EEEEEEEEEvNT_6ParamsE:
        /* <DEDUP_REMOVED lines=18> */
.L_x_7200:
[----:B------:R-:W-:Y:S05]  /*0120*/  BSYNC B0 ;  /* 0x0000000000007941 */ /* 0x000fea0003800000 */
.L_x_7199:
        /* <DEDUP_REMOVED lines=37> */
.L_x_7201:
        /* <DEDUP_REMOVED lines=22> */
.L_x_7202:
        /* <DEDUP_REMOVED lines=18> */
.L_x_7203:
        /* <DEDUP_REMOVED lines=22> */
.L_x_7204:
        /* <DEDUP_REMOVED lines=22> */
.L_x_7205:
[----:B------:R-:W-:Y:S01]  /*08c0*/  PLOP3.LUT P0, PT, PT, PT, UP0, 0x80, 0x0 ;  /* 0x000000000000781c */ /* 0x000fe20003f0f008 */
[----:B------:R-:W-:Y:S01]  /*08d0*/  UMOV UR40, 0x1 ;  /* 0x0000000100287882 */ /* 0x000fe20000000000 */
[----:B------:R-:W-:Y:S01]  /*08e0*/  NOP ;  /* 0x0000000000007918 */ /* 0x000fe20000000000 */
[----:B------:R-:W-:Y:S01]  /*08f0*/  USEL UR40, UR40, 0x2, !UP0 ;  /* 0x0000000228287887 */ /* 0x000fe2000c000000 */
[----:B------:R-:W-:Y:S01]  /*0900*/  ULDC.64 UR46, c[0x0][0x208] ;  /* 0x00008200002e7ab9 */ /* 0x000fe20000000a00 */
[----:B012-4-:R-:W-:Y:S08]  /*0910*/  BAR.SYNC.DEFER_BLOCKING 0x0 ;  /* 0x0000000000007b1d */ /* 0x017ff00000010000 */
[----:B------:R-:W-:Y:S05]  /*0920*/  @!P0 BRA `(.L_x_7206) ;  /* 0x000000b000cc8947 */ /* 0x000fea0003800000 */
.L_x_7207:
[----:B------:R-:W-:-:S08]  /*0930*/  NOP ;  /* 0x0000000000007918 */ /* 0x000fd00000000000 */
[----:B------:R-:W0:Y:S02]  /*0940*/  USETMAXREG.TRY_ALLOC.CTAPOOL UP0, 0xf0 ;  /* 0x000000f0000079c8 */ /* 0x000e240008000600 */
[----:B0-----:R-:W-:-:S13]  /*0950*/  PLOP3.LUT P0, PT, PT, PT, UP0, 0x80, 0x0 ;  /* 0x000000000000781c */ /* 0x001fda0003f0f008 */
[----:B------:R-:W-:Y:S05]  /*0960*/  @!P0 BRA `(.L_x_7207) ;  /* 0xfffffffc00f08947 */ /* 0x000fea000383ffff */
[----:B------:R-:W0:Y:S01]  /*0970*/  S2R R2, SR_TID.X ;  /* 0x0000000000027919 */ /* 0x000e220000002100 */
[----:B------:R-:W1:Y:S08]  /*0980*/  S2UR UR4, SR_CTAID.X ;  /* 0x00000000000479c3 */ /* 0x000e700000002500 */
[----:B------:R-:W-:Y:S06]  /*0990*/  BAR.ARV 0x4, 0x180 ;  /* 0x0106000000007b1d */ /* 0x000fec0000002000 */
[----:B0-----:R-:W-:-:S04]  /*09a0*/  LOP3.LUT R0, R2, 0xffffff80, RZ, 0xc0, !PT ;  /* 0xffffff8002007812 */ /* 0x001fc800078ec0ff */
[----:B------:R-:W-:Y:S02]  /*09b0*/  ISETP.NE.AND P0, PT, R0, 0x80, PT ;  /* 0x000000800000780c */ /* 0x000fe40003f05270 */
[----:B------:R-:W1:Y:S11]  /*09c0*/  LDC R0, c[0x0][0xc38] ;  /* 0x00030e00ff007b82 */ /* 0x000e760000000800 */
[----:B------:R-:W-:Y:S06]  /*09d0*/  @!P0 BAR.ARV 0x8, 0x100 ;  /* 0x0204000000008b1d */ /* 0x000fec0000002000 */
[----:B------:R-:W-:-:S13]  /*09e0*/  ISETP.GE.U32.AND P0, PT, R2, 0x100, PT ;  /* 0x000001000200780c */ /* 0x000fda0003f06070 */
[----:B------:R-:W-:Y:S06]  /*09f0*/  @P0 BAR.ARV 0xf, 0x100 ;  /* 0x03c4000000000b1d */ /* 0x000fec0000002000 */
[----:B-1----:R-:W-:-:S13]  /*0a00*/  ISETP.LE.AND P0, PT, R0, UR4, PT ;  /* 0x0000000400007c0c */ /* 0x002fda000bf03270 */
        /* <DEDUP_REMOVED lines=13> */
[-C--:B------:R-:W-:Y:S02]  /*0ae0*/  LEA.HI R5, R3, R216.reuse, RZ, 0x7 ;  /* 0x000000d803057211 */ /* 0x080fe400078f38ff */
[C---:B------:R-:W-:Y:S02]  /*0af0*/  LEA.HI R2, R0.reuse, R7, RZ, 0x1 ;  /* 0x0000000700027211 */ /* 0x040fe400078f08ff */
[----:B------:R-:W-:Y:S02]  /*0b00*/  LOP3.LUT R9, R0, 0xfffffff0, RZ, 0xc0, !PT ;  /* 0xfffffff000097812 */ /* 0x000fe400078ec0ff */
[----:B------:R-:W-:Y:S02]  /*0b10*/  LOP3.LUT R2, R2, 0x1ffffffe, RZ, 0xc0, !PT ;  /* 0x1ffffffe02027812 */ /* 0x000fe400078ec0ff */
[--C-:B------:R-:W-:Y:S01]  /*0b20*/  SHF.R.S32.HI R13, RZ, 0x5, R4.reuse ;  /* 0x00000005ff0d7819 */ /* 0x100fe20000011404 */
[----:B------:R-:W-:Y:S01]  /*0b30*/  IMAD.IADD R9, R216, 0x1, -R9 ;  /* 0x00000001d8097824 */ /* 0x000fe200078e0a09 */
[----:B------:R-:W-:Y:S01]  /*0b40*/  SHF.R.S32.HI R4, RZ, 0x1f, R4 ;  /* 0x0000001fff047819 */ /* 0x000fe20000011404 */
[----:B------:R-:W-:Y:S01]  /*0b50*/  IMAD.IADD R8, R7, 0x1, -R2 ;  /* 0x0000000107087824 */ /* 0x000fe200078e0a02 */
[----:B------:R-:W-:Y:S01]  /*0b60*/  LOP3.LUT R7, R5, 0xffffff80, RZ, 0xc0, !PT ;  /* 0xffffff8005077812 */ /* 0x000fe200078ec0ff */
[----:B0-----:R-:W-:Y:S01]  /*0b70*/  ULEA UR43, UR5, UR43, 0x18 ;  /* 0x0000002b052b7291 */ /* 0x001fe2000f8ec03f */
[----:B------:R-:W-:-:S02]  /*0b80*/  LEA.HI R2, R3, R216, RZ, 0x2 ;  /* 0x000000d803027211 */ /* 0x000fc400078f10ff */
[----:B------:R-:W-:Y:S01]  /*0b90*/  LEA.HI R4, R4, R13, RZ, 0x2 ;  /* 0x0000000d04047211 */ /* 0x000fe200078f10ff */
[----:B------:R-:W-:Y:S01]  /*0ba0*/  IMAD.IADD R7, R216, 0x1, -R7 ;  /* 0x00000001d8077824 */ /* 0x000fe200078e0a07 */
[----:B------:R-:W-:Y:S02]  /*0bb0*/  LOP3.LUT R11, R2, 0xfffffffc, RZ, 0xc0, !PT ;  /* 0xfffffffc020b7812 */ /* 0x000fe400078ec0ff */
[----:B------:R-:W-:Y:S02]  /*0bc0*/  SHF.R.S32.HI R212, RZ, 0x7, R5 ;  /* 0x00000007ffd47819 */ /* 0x000fe40000011405 */
[----:B------:R-:W-:Y:S01]  /*0bd0*/  LOP3.LUT R4, R4, 0x3ffffc, RZ, 0xc0, !PT ;  /* 0x003ffffc04047812 */ /* 0x000fe200078ec0ff */
[----:B------:R-:W-:Y:S01]  /*0be0*/  IMAD.IADD R11, R216, 0x1, -R11 ;  /* 0x00000001d80b7824 */ /* 0x000fe200078e0a0b */
[--C-:B------:R-:W-:Y:S01]  /*0bf0*/  SHF.R.S32.HI R2, RZ, 0x1f, R9.reuse ;  /* 0x0000001fff027819 */ /* 0x100fe20000011409 */
[----:B------:R-:W-:Y:S01]  /*0c00*/  IMAD R15, R212, 0x100, R9 ;  /* 0x00000100d40f7824 */ /* 0x000fe200078e0209 */
[----:B------:R-:W-:Y:S01]  /*0c10*/  SHF.R.S32.HI R0, RZ, 0x1f, R7 ;  /* 0x0000001fff007819 */ /* 0x000fe20000011407 */
[----:B------:R-:W-:Y:S01]  /*0c20*/  IMAD.IADD R10, R13, 0x1, -R4 ;  /* 0x000000010d0a7824 */ /* 0x000fe200078e0a04 */
[----:B------:R-:W-:-:S02]  /*0c30*/  LEA.HI R6, R2, R9, RZ, 0x3 ;  /* 0x0000000902067211 */ /* 0x000fc400078f18ff */
[----:B------:R-:W-:Y:S01]  /*0c40*/  LEA.HI R2, R0, R7, RZ, 0x2 ;  /* 0x0000000700027211 */ /* 0x000fe200078f10ff */
[----:B------:R-:W-:Y:S01]  /*0c50*/  IMAD R14, R10, 0x10, R15 ;  /* 0x000000100a0e7824 */ /* 0x000fe200078e020f */
[C---:B------:R-:W-:Y:S01]  /*0c60*/  LOP3.LUT R4, R6.reuse, 0xfffffff8, RZ, 0xc0, !PT ;  /* 0xfffffff806047812 */ /* 0x040fe200078ec0ff */
[----:B------:R-:W-:Y:S01]  /*0c70*/  IMAD.SHL.U32 R6, R6, 0x40, RZ ;  /* 0x0000004006067824 */ /* 0x000fe200078e00ff */
[----:B------:R-:W-:Y:S02]  /*0c80*/  LOP3.LUT R10, R2, 0x7ffffffc, RZ, 0xc0, !PT ;  /* 0x7ffffffc020a7812 */ /* 0x000fe400078ec0ff */
[----:B------:R-:W-:Y:S01]  /*0c90*/  LEA.HI R12, R11, R11, RZ, 0x1 ;  /* 0x0000000b0b0c7211 */ /* 0x000fe200078f08ff */
[----:B------:R-:W-:Y:S01]  /*0ca0*/  IMAD.IADD R9, R9, 0x1, -R4 ;  /* 0x0000000109097824 */ /* 0x000fe200078e0a04 */
[----:B------:R-:W-:Y:S01]  /*0cb0*/  LEA.HI R4, R0, R7, RZ, 0x5 ;  /* 0x0000000700047211 */ /* 0x000fe200078f28ff */
[----:B------:R-:W-:Y:S01]  /*0cc0*/  IMAD.IADD R10, R7, 0x1, -R10 ;  /* 0x00000001070a7824 */ /* 0x000fe200078e0a0a */
[----:B------:R-:W-:-:S02]  /*0cd0*/  LOP3.LUT R12, R12, 0x1ffffffe, RZ, 0xc0, !PT ;  /* 0x1ffffffe0c0c7812 */ /* 0x000fc400078ec0ff */
[--C-:B------:R-:W-:Y:S02]  /*0ce0*/  SHF.R.S32.HI R0, RZ, 0x2, R2.reuse ;  /* 0x00000002ff007819 */ /* 0x100fe40000011402 */
[----:B------:R-:W-:Y:S01]  /*0cf0*/  SHF.R.S32.HI R7, RZ, 0x1f, R2 ;  /* 0x0000001fff077819 */ /* 0x000fe20000011402 */
[----:B------:R-:W-:Y:S01]  /*0d00*/  IMAD.SHL.U32 R2, R9, 0x40, RZ ;  /* 0x0000004009027824 */ /* 0x000fe200078e00ff */
[----:B------:R-:W-:Y:S01]  /*0d10*/  LOP3.LUT R6, R6, 0x7ffffe00, RZ, 0xc0, !PT ;  /* 0x7ffffe0006067812 */ /* 0x000fe200078ec0ff */
[----:B------:R-:W-:Y:S01]  /*0d20*/  IMAD.IADD R185, R11, 0x1, -R12 ;  /* 0x000000010bb97824 */ /* 0x000fe200078e0a0c */
[----:B------:R-:W-:Y:S01]  /*0d30*/  LEA.HI R7, R7, R0, RZ, 0x3 ;  /* 0x0000000007077211 */ /* 0x000fe200078f18ff */
[----:B------:R-:W-:Y:S01]  /*0d40*/  IMAD.SHL.U32 R11, R8, 0x8, RZ ;  /* 0x00000008080b7824 */ /* 0x000fe200078e00ff */
[----:B------:R-:W-:Y:S01]  /*0d50*/  LOP3.LUT R2, R2, 0x1c0, RZ, 0xc0, !PT ;  /* 0x000001c002027812 */ /* 0x000fe200078ec0ff */
[----:B------:R-:W-:Y:S01]  /*0d60*/  IMAD R6, R13, 0x400, R6 ;  /* 0x000004000d067824 */ /* 0x000fe200078e0206 */
[----:B------:R-:W-:Y:S01]  /*0d70*/  LOP3.LUT R7, R7, 0xfffffff8, RZ, 0xc0, !PT ;  /* 0xfffffff807077812 */ /* 0x000fe200078ec0ff */
[--C-:B------:R-:W-:Y:S01]  /*0d80*/  IMAD.U32 R215, R14, 0x40, R11.reuse ;  /* 0x000000400ed77824 */ /* 0x100fe200078e000b */
[----:B------:R-:W-:-:S02]  /*0d90*/  LOP3.LUT R11, R2, 0x8, R11, 0xf8, !PT ;  /* 0x00000008020b7812 */ /* 0x000fc400078ef80b */
[----:B------:R-:W-:Y:S01]  /*0da0*/  SHF.R.U32.HI R2, RZ, 0x3, R2 ;  /* 0x00000003ff027819 */ /* 0x000fe20000011602 */
[----:B------:R-:W-:Y:S01]  /*0db0*/  IMAD.IADD R7, R0, 0x1, -R7 ;  /* 0x0000000100077824 */ /* 0x000fe200078e0a07 */
[----:B------:R-:W-:Y:S02]  /*0dc0*/  SHF.R.S32.HI R4, RZ, 0x5, R4 ;  /* 0x00000005ff047819 */ /* 0x000fe40000011404 */
[----:B------:R-:W-:Y:S01]  /*0dd0*/  LOP3.LUT R11, R11, R2, RZ, 0x3c, !PT ;  /* 0x000000020b0b7212 */ /* 0x000fe200078e3cff */
[----:B------:R-:W-:Y:S01]  /*0de0*/  IMAD.SHL.U32 R2, R10, 0x2, RZ ;  /* 0x000000020a027824 */ /* 0x000fe200078e00ff */
[----:B------:R-:W-:Y:S01]  /*0df0*/  LEA.HI R3, R3, R216, RZ, 0x3 ;  /* 0x000000d803037211 */ /* 0x000fe200078f18ff */
[----:B------:R-:W-:Y:S01]  /*0e00*/  IMAD R16, R4, 0x10, R7 ;  /* 0x0000001004107824 */ /* 0x000fe200078e0207 */
[----:B------:R-:W-:Y:S01]  /*0e10*/  R2P PR, R9, 0x6 ;  /* 0x0000000609007804 */ /* 0x000fe20000000000 */
[----:B------:R-:W-:Y:S01]  /*0e20*/  IMAD.IADD R6, R6, 0x1, R11 ;  /* 0x0000000106067824 */ /* 0x000fe200078e020b */
[----:B------:R-:W-:Y:S01]  /*0e30*/  LOP3.LUT R7, R3, 0xfffffff8, RZ, 0xc0, !PT ;  /* 0xfffffff803077812 */ /* 0x000fe200078ec0ff */
[----:B------:R-:W-:Y:S01]  /*0e40*/  IMAD R185, R185, 0x8, R16 ;  /* 0x00000008b9b97824 */ /* 0x000fe200078e0210 */
[----:B------:R-:W-:-:S02]  /*0e50*/  LEA.HI R5, R5, R212, RZ, 0x1 ;  /* 0x000000d405057211 */ /* 0x000fc400078f08ff */
[----:B------:R-:W-:Y:S01]  /*0e60*/  LEA R19, R6, UR43, 0x1 ;  /* 0x0000002b06137c11 */ /* 0x000fe2000f8e08ff */
[----:B------:R-:W-:Y:S01]  /*0e70*/  IMAD.IADD R210, R216, 0x1, -R7 ;  /* 0x00000001d8d27824 */ /* 0x000fe200078e0a07 */
[----:B------:R-:W-:Y:S02]  /*0e80*/  LOP3.LUT R5, R5, 0xfffffe, RZ, 0xc0, !PT ;  /* 0x00fffffe05057812 */ /* 0x000fe400078ec0ff */
[----:B------:R-:W-:Y:S01]  /*0e90*/  SEL R23, R23, 0xffffffe0, !P1 ;  /* 0xffffffe017177807 */ /* 0x000fe20004800000 */
[----:B------:R-:W-:Y:S01]  /*0ea0*/  IMAD.SHL.U32 R17, R210, 0x8, RZ ;  /* 0x00000008d2117824 */ /* 0x000fe200078e00ff */
[----:B------:R-:W-:Y:S01]  /*0eb0*/  SHF.R.S32.HI R211, RZ, 0x3, R3 ;  /* 0x00000003ffd37819 */ /* 0x000fe20000011403 */
[----:B------:R-:W-:Y:S02]  /*0ec0*/  VIADD R184, R19, 0x26800 ;  /* 0x0002680013b87836 */ /* 0x000fe40000000000 */
[C---:B------:R-:W-:Y:S02]  /*0ed0*/  VIADD R190, R17.reuse, 0x40 ;  /* 0x0000004011be7836 */ /* 0x040fe40000000000 */
[----:B------:R-:W-:-:S02]  /*0ee0*/  VIADD R189, R17, 0x80 ;  /* 0x0000008011bd7836 */ /* 0x000fc40000000000 */
        /* <DEDUP_REMOVED lines=18> */
.L_x_7260:
        /* <DEDUP_REMOVED lines=21> */
.L_x_7208:
[----:B------:R-:W-:Y:S01]  /*1160*/  ULDC UR7, c[0x0][0xc54] ;  /* 0x0003150000077ab9 */ /* 0x000fe20000000800 */
[----:B------:R-:W-:Y:S01]  /*1170*/  UMOV UR6, UR9 ;  /* 0x0000000900067c82 */ /* 0x000fe20008000000 */
[----:B------:R-:W-:-:S11]  /*1180*/  UISETP.NE.AND UP0, UPT, UR7, 0x1, UPT ;  /* 0x000000010700788c */ /* 0x000fd6000bf05270 */
[----:B------:R-:W-:Y:S02]  /*1190*/  @UP0 ULDC.64 UR10, c[0x0][0xc58] ;  /* 0x00031600000a0ab9 */ /* 0x000fe40000000a00 */
[----:B------:R-:W-:-:S04]  /*11a0*/  UIMAD.WIDE.U32 UR4, UR9, UR10, URZ ;  /* 0x0000000a090472a5 */ /* 0x000fc8000f8e003f */
[----:B------:R-:W-:-:S04]  /*11b0*/  @UP0 USHF.R.U32.HI UR6, URZ, UR11, UR5 ;  /* 0x0000000b3f060299 */ /* 0x000fc80008011605 */
[----:B------:R-:W-:-:S12]  /*11c0*/  UIMAD UR4, UR6, UR7, URZ ;  /* 0x00000007060472a4 */ /* 0x000fd8000f8e023f */
.L_x_7209:
[----:B------:R-:W-:Y:S01]  /*11d0*/  ULDC UR39, c[0x0][0xc48] ;  /* 0x0003120000277ab9 */ /* 0x000fe20000000800 */
[----:B------:R-:W-:Y:S01]  /*11e0*/  ULDC.64 UR10, c[0x0][0x418] ;  /* 0x00010600000a7ab9 */ /* 0x000fe20000000a00 */
[----:B------:R-:W-:Y:S02]  /*11f0*/  UISETP.NE.AND UP1, UPT, UR39, 0x1, UPT ;  /* 0x000000012700788c */ /* 0x000fe4000bf25270 */
[----:B------:R-:W-:Y:S02]  /*1200*/  UISETP.NE.U32.AND UP0, UPT, UR10, URZ, UPT ;  /* 0x0000003f0a00728c */ /* 0x000fe4000bf05070 */
[----:B------:R-:W-:Y:S02]  /*1210*/  UIADD3 UR4, UR9, -UR4, URZ ;  /* 0x8000000409047290 */ /* 0x000fe4000fffe03f */
[----:B------:R-:W-:Y:S02]  /*1220*/  ULOP3.LUT UR6, URZ, UR6, URZ, 0x33, !UPT ;  /* 0x000000063f067292 */ /* 0x000fe4000f8e333f */
[----:B------:R-:W-:Y:S01]  /*1230*/  UISETP.NE.AND.EX UP0, UPT, UR11, URZ, UPT, UP0 ;  /* 0x0000003f0b00728c */ /* 0x000fe2000bf05300 */
[----:B------:R-:W-:Y:S01]  /*1240*/  ULDC UR5, c[0x0][0xc3c] ;  /* 0x00030f0000057ab9 */ /* 0x000fe20000000800 */
[----:B------:R-:W-:Y:S01]  /*1250*/  ULDC UR9, c[0x0][0xc54] ;  /* 0x0003150000097ab9 */ /* 0x000fe20000000800 */
[----:B------:R-:W-:Y:S01]  /*1260*/  ULDC UR49, c[0x0][0x424] ;  /* 0x0001090000317ab9 */ /* 0x000fe20000000800 */
[----:B------:R-:W-:-:S02]  /*1270*/  UISETP.NE.AND UP2, UPT, UR45, 0x1, UPT ;  /* 0x000000012d00788c */ /* 0x000fc4000bf45270 */
[----:B------:R-:W-:Y:S02]  /*1280*/  UIADD3 UR6, UR6, UR5, URZ ;  /* 0x0000000506067290 */ /* 0x000fe4000fffe03f */
[----:B------:R-:W-:Y:S02]  /*1290*/  UIMAD UR8, UR8, UR9, UR4 ;  /* 0x00000009080872a4 */ /* 0x000fe4000f8e0204 */
[----:B------:R-:W-:Y:S01]  /*12a0*/  USEL UR49, UR49, 0x1, UP0 ;  /* 0x0000000131317887 */ /* 0x000fe20008000000 */
[----:B------:R-:W-:Y:S01]  /*12b0*/  PLOP3.LUT P0, PT, PT, PT, UP2, 0x80, 0x0 ;  /* 0x000000000000781c */ /* 0x000fe20003f0f028 */
[----:B------:R-:W-:Y:S01]  /*12c0*/  ULDC UR7, c[0x0][0x2f0] ;  /* 0x0000bc0000077ab9 */ /* 0x000fe20000000800 */
[----:B------:R-:W-:Y:S01]  /*12d0*/  @UP1 ULDC UR4, c[0x0][0xc4c] ;  /* 0x0003130000041ab9 */ /* 0x000fe20000000800 */
[----:B------:R-:W-:Y:S02]  /*12e0*/  USHF.L.U32 UR41, UR6, 0x6, URZ ;  /* 0x0000000606297899 */ /* 0x000fe4000800063f */
        /* <DEDUP_REMOVED lines=8> */
[----:B------:R-:W-:-:S02]  /*1370*/  UIMAD UR39, UR39, UR5, UR8 ;  /* 0x00000005272772a4 */ /* 0x000fc4000f8e0208 */
[----:B------:R-:W-:Y:S01]  /*1380*/  USHF.R.S32.HI UR50, URZ, 0x6, UR4 ;  /* 0x000000063f327899 */ /* 0x000fe20008011404 */
[----:B------:R-:W-:Y:S11]  /*1390*/  @!P0 BRA `(.L_x_7210) ;  /* 0x0000001c006c8947 */ /* 0x000ff60003800000 */
[----:B------:R-:W0:Y:S01]  /*13a0*/  LDC R0, c[0x0][0x448] ;  /* 0x00011200ff007b82 */ /* 0x000e220000000800 */
[----:B------:R-:W-:Y:S01]  /*13b0*/  UIADD3 UR5, UR41, 0x3f, URZ ;  /* 0x0000003f29057890 */ /* 0x000fe2000fffe03f */
[----:B------:R-:W-:Y:S01]  /*13c0*/  CS2R R150, SRZ ;  /* 0x0000000000967805 */ /* 0x000fe2000001ff00 */
[----:B------:R-:W-:Y:S01]  /*13d0*/  ULDC UR4, c[0x0][0x288] ;  /* 0x0000a20000047ab9 */ /* 0x000fe20000000800 */
[----:B------:R-:W-:Y:S01]  /*13e0*/  CS2R R148, SRZ ;  /* 0x0000000000947805 */ /* 0x000fe2000001ff00 */
[----:B------:R-:W-:Y:S01]  /*13f0*/  UIADD3 UR4, -UR4, 0x40, URZ ;  /* 0x0000004004047890 */ /* 0x000fe2000fffe13f */
[----:B------:R-:W-:Y:S02]  /*1400*/  CS2R R146, SRZ ;  /* 0x0000000000927805 */ /* 0x000fe4000001ff00 */
[----:B------:R-:W-:Y:S02]  /*1410*/  CS2R R144, SRZ ;  /* 0x0000000000907805 */ /* 0x000fe4000001ff00 */
[----:B------:R-:W-:Y:S01]  /*1420*/  CS2R R168, SRZ ;  /* 0x0000000000a87805 */ /* 0x000fe2000001ff00 */
[----:B------:R-:W-:Y:S01]  /*1430*/  UIMAD UR4, UR49, UR7, UR4 ;  /* 0x00000007310472a4 */ /* 0x000fe2000f8e0204 */
        /* <DEDUP_REMOVED lines=14> */
[----:B0-----:R-:W-:Y:S01]  /*1520*/  ISETP.NE.AND P0, PT, R0, 0x1, PT ;  /* 0x000000010000780c */ /* 0x001fe20003f05270 */
[----:B------:R-:W-:Y:S01]  /*1530*/  IMAD.U32 R0, RZ, RZ, UR5 ;  /* 0x00000005ff007e24 */ /* 0x000fe2000f8e00ff */
        /* <DEDUP_REMOVED lines=11> */
[----:B------:R-:W0:Y:S01]  /*15f0*/  @P0 LDC R3, c[0x0][0x44c] ;  /* 0x00011300ff030b82 */ /* 0x000e220000000800 */
[----:B------:R-:W-:Y:S02]  /*1600*/  CS2R R170, SRZ ;  /* 0x0000000000aa7805 */ /* 0x000fe4000001ff00 */
[----:B------:R-:W-:Y:S02]  /*1610*/  CS2R R90, SRZ ;  /* 0x00000000005a7805 */ /* 0x000fe4000001ff00 */
[----:B------:R-:W-:Y:S02]  /*1620*/  CS2R R172, SRZ ;  /* 0x0000000000ac7805 */ /* 0x000fe4000001ff00 */
[----:B------:R-:W-:Y:S02]  /*1630*/  CS2R R86, SRZ ;  /* 0x0000000000567805 */ /* 0x000fe4000001ff00 */
[----:B------:R-:W-:-:S02]  /*1640*/  CS2R R174, SRZ ;  /* 0x0000000000ae7805 */ /* 0x000fc4000001ff00 */
[----:B------:R-:W-:Y:S02]  /*1650*/  CS2R R82, SRZ ;  /* 0x0000000000527805 */ /* 0x000fe4000001ff00 */
[----:B------:R-:W-:Y:S01]  /*1660*/  CS2R R176, SRZ ;  /* 0x0000000000b07805 */ /* 0x000fe2000001ff00 */
[----:B------:R-:W1:Y:S01]  /*1670*/  @P0 LDC R4, c[0x0][0x450] ;  /* 0x00011400ff040b82 */ /* 0x000e620000000800 */
        /* <DEDUP_REMOVED lines=14> */
[----:B------:R-:W-:Y:S01]  /*1760*/  CS2R R50, SRZ ;  /* 0x0000000000327805 */ /* 0x000fe2000001ff00 */
[----:B0-----:R-:W-:Y:S01]  /*1770*/  @P0 IMAD.HI.U32 R3, R3, UR5, RZ ;  /* 0x0000000503030c27 */ /* 0x001fe2000f8e00ff */
[----:B------:R-:W-:Y:S02]  /*1780*/  CS2R R198, SRZ ;  /* 0x0000000000c67805 */ /* 0x000fe4000001ff00 */
[----:B------:R-:W-:-:S02]  /*1790*/  CS2R R46, SRZ ;  /* 0x00000000002e7805 */ /* 0x000fc4000001ff00 */
[----:B------:R-:W-:Y:S02]  /*17a0*/  CS2R R200, SRZ ;  /* 0x0000000000c87805 */ /* 0x000fe4000001ff00 */
[----:B------:R-:W-:Y:S02]  /*17b0*/  CS2R R42, SRZ ;  /* 0x00000000002a7805 */ /* 0x000fe4000001ff00 */
[----:B------:R-:W-:Y:S02]  /*17c0*/  CS2R R202, SRZ ;  /* 0x0000000000ca7805 */ /* 0x000fe4000001ff00 */
[----:B------:R-:W-:Y:S02]  /*17d0*/  CS2R R38, SRZ ;  /* 0x0000000000267805 */ /* 0x000fe4000001ff00 */
[----:B------:R-:W-:Y:S02]  /*17e0*/  CS2R R204, SRZ ;  /* 0x0000000000cc7805 */ /* 0x000fe4000001ff00 */
[----:B-1----:R-:W-:-:S02]  /*17f0*/  @P0 SHF.R.U32.HI R0, RZ, R4, R3 ;  /* 0x00000004ff000219 */ /* 0x002fc40000011603 */
[----:B------:R-:W-:Y:S02]  /*1800*/  CS2R R34, SRZ ;  /* 0x0000000000227805 */ /* 0x000fe4000001ff00 */
[----:B------:R-:W-:Y:S02]  /*1810*/  PLOP3.LUT P0, PT, PT, PT, PT, 0x80, 0x0 ;  /* 0x000000000000781c */ /* 0x000fe40003f0f070 */
[----:B------:R-:W-:Y:S02]  /*1820*/  CS2R R208, SRZ ;  /* 0x0000000000d07805 */ /* 0x000fe4000001ff00 */
[----:B------:R-:W-:Y:S01]  /*1830*/  CS2R R30, SRZ ;  /* 0x00000000001e7805 */ /* 0x000fe2000001ff00 */
[----:B------:R-:W-:Y:S01]  /*1840*/  VIADD R3, R0, UR4 ;  /* 0x0000000400037c36 */ /* 0x000fe20008000000 */
[----:B------:R-:W-:Y:S01]  /*1850*/  CS2R R206, SRZ ;  /* 0x0000000000ce7805 */ /* 0x000fe2000001ff00 */
[----:B------:R-:W-:Y:S01]  /*1860*/  IMAD.MOV.U32 R0, RZ, RZ, RZ ;  /* 0x000000ffff007224 */ /* 0x000fe200078e00ff */
[----:B------:R-:W-:Y:S01]  /*1870*/  CS2R R26, SRZ ;  /* 0x00000000001a7805 */ /* 0x000fe2000001ff00 */
[----:B------:R-:W-:Y:S01]  /*1880*/  IMAD.MOV.U32 R7, RZ, RZ, RZ ;  /* 0x000000ffff077224 */ /* 0x000fe200078e00ff */
[----:B------:R-:W-:-:S04]  /*1890*/  SHF.R.S32.HI R4, RZ, 0x1f, R3 ;  /* 0x0000001fff047819 */ /* 0x000fc80000011403 */
[----:B------:R-:W-:Y:S01]  /*18a0*/  LEA.HI R4, R4, R3, RZ, 0x6 ;  /* 0x0000000304047211 */ /* 0x000fe200078f30ff */
[----:B------:R-:W-:-:S03]  /*18b0*/  IMAD.MOV.U32 R3, RZ, RZ, RZ ;  /* 0x000000ffff037224 */ /* 0x000fc600078e00ff */
[----:B------:R-:W-:-:S04]  /*18c0*/  SHF.R.S32.HI R4, RZ, 0x6, R4 ;  /* 0x00000006ff047819 */ /* 0x000fc80000011404 */
[----:B------:R-:W-:-:S04]  /*18d0*/  VIMNMX R4, R4, UR50, PT ;  /* 0x0000003204047c48 */ /* 0x000fc8000bfe0100 */
[----:B------:R-:W-:-:S13]  /*18e0*/  ISETP.GE.AND P1, PT, R4, 0x1, PT ;  /* 0x000000010400780c */ /* 0x000fda0003f26270 */
        /* <DEDUP_REMOVED lines=15> */
.L_x_7212:
[----:B------:R-:W-:Y:S01]  /*19e0*/  ULEA UR21, UR36, UR43, 0x3 ;  /* 0x0000002b24157291 */ /* 0x000fe2000f8e183f */
[----:B------:R-:W-:-:S05]  /*19f0*/  IMAD.U32 R0, RZ, RZ, UR37 ;  /* 0x00000025ff007e24 */ /* 0x000fca000f8e00ff */
[----:B------:R-:W-:-:S04]  /*1a00*/  SHF.L.U32 R0, R0, 0x1f, RZ ;  /* 0x0000001f00007819 */ /* 0x000fc800000006ff */
[----:B------:R-:W0:Y:S02]  /*1a10*/  SYNCS.PHASECHK.TRANS64.TRYWAIT P1, [UR21+0x28c50], R0 ;  /* 0x028c5000ff0075a7 */ /* 0x000e240008020155 */
[----:B0-----:R-:W-:Y:S05]  /*1a20*/  @!P1 BRA `(.L_x_7213) ;  /* 0x000000f400a89947 */ /* 0x001fea0003800000 */
.L_x_7380:
[----:B------:R-:W-:Y:S01]  /*1a30*/  BAR.SYNC.DEFER_BLOCKING 0xe, 0x100 ;  /* 0x0384000000007b1d */ /* 0x000fe20000010000 */
[----:B------:R-:W-:Y:S01]  /*1a40*/  UIADD3 UR4, UR43, 0x26800, URZ ;  /* 0x000268002b047890 */ /* 0x000fe2000fffe03f */
[----:B0-----:R-:W-:Y:S01]  /*1a50*/  IMAD.U32 R0, RZ, RZ, UR21 ;  /* 0x00000015ff007e24 */ /* 0x001fe2000f8e00ff */
[----:B------:R-:W-:Y:S01]  /*1a60*/  ULEA UR18, UR36, UR20, 0xc ;  /* 0x0000001424127291 */ /* 0x000fe2000f8e603f */
[----:B------:R-:W-:Y:S01]  /*1a70*/  ISETP.GE.AND P1, PT, R4, 0x2, PT ;  /* 0x000000020400780c */ /* 0x000fe20003f26270 */
[----:B------:R-:W-:Y:S01]  /*1a80*/  USHF.R.U32.HI UR4, URZ, 0x4, UR4 ;  /* 0x000000043f047899 */ /* 0x000fe20008011604 */
[----:B------:R-:W-:Y:S01]  /*1a90*/  UMOV UR19, 0x40000040 ;  /* 0x4000004000137882 */ /* 0x000fe20000000000 */
[----:B------:R-:W-:Y:S02]  /*1aa0*/  UMOV UR17, 0x40000040 ;  /* 0x4000004000117882 */ /* 0x000fe40000000000 */
[----:B------:R-:W-:Y:S01]  /*1ab0*/  ULOP3.LUT UR4, UR4, 0x3fff, URZ, 0xc0, !UPT ;  /* 0x00003fff04047892 */ /* 0x000fe2000f8ec03f */
[----:B------:R-:W0:Y:S01]  /*1ac0*/  S2R R3, SR_TID.X ;  /* 0x0000000000037919 */ /* 0x000e220000002100 */
[----:B------:R-:W-:-:S02]  /*1ad0*/  UIADD3 UR6, UR18, 0x80, URZ ;  /* 0x0000008012067890 */ /* 0x000fc4000fffe03f */
[----:B------:R-:W-:Y:S01]  /*1ae0*/  ULOP3.LUT UR16, UR4, 0x10000, URZ, 0xfc, !UPT ;  /* 0x0001000004107892 */ /* 0x000fe2000f8efc3f */
[----:B------:R-:W-:Y:S01]  /*1af0*/  UMOV UR7, 0x40000040 ;  /* 0x4000004000077882 */ /* 0x000fe20000000000 */
[----:B------:R-:W-:Y:S02]  /*1b00*/  UMOV UR5, 0x40000040 ;  /* 0x4000004000057882 */ /* 0x000fe40000000000 */
[----:B------:R-:W-:Y:S02]  /*1b10*/  UIADD3 UR4, UR16, 0x2, URZ ;  /* 0x0000000210047890 */ /* 0x000fe4000fffe03f */
[----:B------:R-:W-:Y:S02]  /*1b20*/  UIADD3 UR10, UR18, 0x100, URZ ;  /* 0x00000100120a7890 */ /* 0x000fe4000fffe03f */
[----:B------:R-:W-:Y:S01]  /*1b30*/  UIADD3 UR8, UR16, 0x4, URZ ;  /* 0x0000000410087890 */ /* 0x000fe2000fffe03f */
[----:B------:R-:W-:Y:S01]  /*1b40*/  UMOV UR11, 0x40000040 ;  /* 0x40000040000b7882 */ /* 0x000fe20000000000 */
[----:B------:R-:W-:Y:S01]  /*1b50*/  WARPGROUP.ARRIVE ;  /* 0x00000000000079c5 */ /* 0x000fe20000000000 */
[----:B------:R-:W-:Y:S01]  /*1b60*/  UMOV UR9, 0x40000040 ;  /* 0x4000004000097882 */ /* 0x000fe20000000000 */
[----:B------:R-:W-:-:S02]  /*1b70*/  UIADD3 UR14, UR18, 0x180, URZ ;  /* 0x00000180120e7890 */ /* 0x000fc4000fffe03f */
[----:B------:R-:W-:Y:S02]  /*1b80*/  UIADD3 UR12, UR16, 0x6, URZ ;  /* 0x00000006100c7890 */ /* 0x000fe4000fffe03f */
        /* <DEDUP_REMOVED lines=23> */
.L_x_7219:
[----:B------:R-:W-:Y:S01]  /*1d00*/  BAR.SYNC.DEFER_BLOCKING 0xe, 0x100 ;  /* 0x0384000000007b1d */ /* 0x000fe20000010000 */
[----:B------:R-:W-:Y:S01]  /*1d10*/  IMAD.U32 R3, RZ, RZ, UR36 ;  /* 0x00000024ff037e24 */ /* 0x000fe2000f8e00ff */
[----:B------:R-:W-:Y:S01]  /*1d20*/  UIADD3 UR36, UR36, 0x1, URZ ;  /* 0x0000000124247890 */ /* 0x000fe2000fffe03f */
[C---:B------:R-:W-:Y:S01]  /*1d30*/  ISETP.GT.AND P3, PT, R4.reuse, RZ, PT ;  /* 0x000000ff0400720c */ /* 0x040fe20003f64270 */
        /* <DEDUP_REMOVED lines=139> */
.L_x_7215:
[----:B------:R-:W-:Y:S01]  /*25f0*/  ULEA UR21, UR36, UR43, 0x3 ;  /* 0x0000002b24157291 */ /* 0x000fe2000f8e183f */
[----:B------:R-:W-:-:S05]  /*2600*/  IMAD.U32 R0, RZ, RZ, UR37 ;  /* 0x00000025ff007e24 */ /* 0x000fca000f8e00ff */
[----:B------:R-:W-:-:S04]  /*2610*/  SHF.L.U32 R0, R0, 0x1f, RZ ;  /* 0x0000001f00007819 */ /* 0x000fc800000006ff */
[----:B------:R0:W1:Y:S01]  /*2620*/  SYNCS.PHASECHK.TRANS64.TRYWAIT P1, [UR21+0x28c50], R0 ;  /* 0x028c5000ff0075a7 */ /* 0x0000620008020155 */
[----:B------:R-:W-:Y:S05]  /*2630*/  @!P0 BRA `(.L_x_7216) ;  /* 0x0000000000048947 */ /* 0x000fea0003800000 */
[----:B------:R-:W-:Y:S01]  /*2640*/  BPT.TRAP 0x1 ;  /* 0x000000040000795c */ /* 0x000fe20000300000 */
.L_x_7216:
[----:B-1----:R-:W-:Y:S05]  /*2650*/  @P1 BRA `(.L_x_7217) ;  /* 0x0000000000081947 */ /* 0x002fea0003800000 */
[----:B------:R-:W1:Y:S02]  /*2660*/  SYNCS.PHASECHK.TRANS64.TRYWAIT P1, [UR21+0x28c50], R0 ;  /* 0x028c5000ff0075a7 */ /* 0x000e640008020155 */
[----:B-1----:R-:W-:Y:S05]  /*2670*/  @!P1 BRA `(.L_x_7218) ;  /* 0x000000e800ac9947 */ /* 0x002fea0003800000 */
.L_x_7217:
        /* <DEDUP_REMOVED lines=29> */
.L_x_7214:
        /* <DEDUP_REMOVED lines=144> */
.L_x_7210:
[----:B------:R-:W-:Y:S01]  /*3150*/  ULDC UR4, c[0x0][0x448] ;  /* 0x0001120000047ab9 */ /* 0x000fe20000000800 */
[----:B------:R-:W-:Y:S01]  /*3160*/  UIADD3 UR6, UR41, 0x3f, URZ ;  /* 0x0000003f29067890 */ /* 0x000fe2000fffe03f */
[----:B------:R-:W-:Y:S01]  /*3170*/  PLOP3.LUT P0, PT, PT, PT, PT, 0x80, 0x0 ;  /* 0x000000000000781c */ /* 0x000fe20003f0f070 */
[----:B------:R-:W-:Y:S01]  /*3180*/  UISETP.NE.AND UP0, UPT, UR4, 0x1, UPT ;  /* 0x000000010400788c */ /* 0x000fe2000bf05270 */
[----:B------:R-:W-:Y:S01]  /*3190*/  IMAD.MOV.U32 R0, RZ, RZ, RZ ;  /* 0x000000ffff007224 */ /* 0x000fe200078e00ff */
[----:B------:R-:W-:Y:S01]  /*31a0*/  ULDC UR8, c[0x0][0x288] ;  /* 0x0000a20000087ab9 */ /* 0x000fe20000000800 */
[----:B------:R-:W-:Y:S01]  /*31b0*/  IMAD.MOV.U32 R3, RZ, RZ, RZ ;  /* 0x000000ffff037224 */ /* 0x000fe200078e00ff */
[----:B------:R-:W-:Y:S01]  /*31c0*/  UIADD3 UR8, -UR8, 0x40, URZ ;  /* 0x0000004008087890 */ /* 0x000fe2000fffe13f */
[----:B------:R-:W-:Y:S02]  /*31d0*/  CS2R R150, SRZ ;  /* 0x0000000000967805 */ /* 0x000fe4000001ff00 */
[----:B------:R-:W-:-:S02]  /*31e0*/  CS2R R148, SRZ ;  /* 0x0000000000947805 */ /* 0x000fc4000001ff00 */
[----:B------:R-:W-:Y:S01]  /*31f0*/  CS2R R146, SRZ ;  /* 0x0000000000927805 */ /* 0x000fe2000001ff00 */
[----:B------:R-:W-:Y:S01]  /*3200*/  UIMAD UR8, UR49, UR7, UR8 ;  /* 0x00000007310872a4 */ /* 0x000fe2000f8e0208 */
[----:B------:R-:W-:Y:S02]  /*3210*/  CS2R R144, SRZ ;  /* 0x0000000000907805 */ /* 0x000fe4000001ff00 */
[----:B------:R-:W-:Y:S01]  /*3220*/  CS2R R168, SRZ ;  /* 0x0000000000a87805 */ /* 0x000fe2000001ff00 */
[----:B------:R-:W-:Y:S01]  /*3230*/  @UP0 ULDC UR4, c[0x0][0x44c] ;  /* 0x0001130000040ab9 */ /* 0x000fe20000000800 */
[----:B------:R-:W-:Y:S01]  /*3240*/  @UP0 ULDC UR9, c[0x0][0x450] ;  /* 0x0001140000090ab9 */ /* 0x000fe20000000800 */
[----:B------:R-:W-:Y:S01]  /*3250*/  UIMAD.WIDE.U32 UR4, UR6, UR4, URZ ;  /* 0x00000004060472a5 */ /* 0x000fe2000f8e003f */
[----:B------:R-:W-:Y:S02]  /*3260*/  CS2R R140, SRZ ;  /* 0x00000000008c7805 */ /* 0x000fe4000001ff00 */
[----:B------:R-:W-:-:S02]  /*3270*/  CS2R R166, SRZ ;  /* 0x0000000000a67805 */ /* 0x000fc4000001ff00 */
[----:B------:R-:W-:Y:S01]  /*3280*/  CS2R R136, SRZ ;  /* 0x0000000000887805 */ /* 0x000fe2000001ff00 */
[----:B------:R-:W-:Y:S01]  /*3290*/  @UP0 USHF.R.U32.HI UR6, URZ, UR9, UR5 ;  /* 0x000000093f060299 */ /* 0x000fe20008011605 */
[----:B------:R-:W-:Y:S02]  /*32a0*/  CS2R R164, SRZ ;  /* 0x0000000000a47805 */ /* 0x000fe4000001ff00 */
[----:B------:R-:W-:Y:S02]  /*32b0*/  CS2R R132, SRZ ;  /* 0x0000000000847805 */ /* 0x000fe4000001ff00 */
[----:B------:R-:W-:Y:S01]  /*32c0*/  CS2R R162, SRZ ;  /* 0x0000000000a27805 */ /* 0x000fe2000001ff00 */
[----:B------:R-:W-:Y:S01]  /*32d0*/  UIADD3 UR6, UR8, UR6, URZ ;  /* 0x0000000608067290 */ /* 0x000fe2000fffe03f */
[----:B------:R-:W-:Y:S02]  /*32e0*/  CS2R R160, SRZ ;  /* 0x0000000000a07805 */ /* 0x000fe4000001ff00 */
[----:B------:R-:W-:-:S02]  /*32f0*/  CS2R R128, SRZ ;  /* 0x0000000000807805 */ /* 0x000fc4000001ff00 */
[----:B------:R-:W-:Y:S01]  /*3300*/  CS2R R158, SRZ ;  /* 0x00000000009e7805 */ /* 0x000fe2000001ff00 */
[----:B------:R-:W-:Y:S01]  /*3310*/  USHF.R.S32.HI UR4, URZ, 0x1f, UR6 ;  /* 0x0000001f3f047899 */ /* 0x000fe20008011406 */
[----:B------:R-:W-:Y:S02]  /*3320*/  CS2R R156, SRZ ;  /* 0x00000000009c7805 */ /* 0x000fe4000001ff00 */
[----:B------:R-:W-:Y:S02]  /*3330*/  CS2R R124, SRZ ;  /* 0x00000000007c7805 */ /* 0x000fe4000001ff00 */
[----:B------:R-:W-:Y:S01]  /*3340*/  CS2R R154, SRZ ;  /* 0x00000000009a7805 */ /* 0x000fe2000001ff00 */
[----:B------:R-:W-:Y:S01]  /*3350*/  ULEA.HI UR4, UR4, UR6, URZ, 0x6 ;  /* 0x0000000604047291 */ /* 0x000fe2000f8f303f */
[----:B------:R-:W-:Y:S02]  /*3360*/  CS2R R152, SRZ ;  /* 0x0000000000987805 */ /* 0x000fe4000001ff00 */
[----:B------:R-:W-:-:S02]  /*3370*/  CS2R R120, SRZ ;  /* 0x0000000000787805 */ /* 0x000fc4000001ff00 */
[----:B------:R-:W-:Y:S01]  /*3380*/  CS2R R104, SRZ ;  /* 0x0000000000687805 */ /* 0x000fe2000001ff00 */
[----:B------:R-:W-:Y:S01]  /*3390*/  USHF.R.S32.HI UR4, URZ, 0x6, UR4 ;  /* 0x000000063f047899 */ /* 0x000fe20008011404 */
[----:B------:R-:W-:Y:S02]  /*33a0*/  CS2R R100, SRZ ;  /* 0x0000000000647805 */ /* 0x000fe4000001ff00 */
[----:B------:R-:W-:Y:S02]  /*33b0*/  CS2R R116, SRZ ;  /* 0x0000000000747805 */ /* 0x000fe4000001ff00 */
[----:B------:R-:W-:Y:S01]  /*33c0*/  CS2R R114, SRZ ;  /* 0x0000000000727805 */ /* 0x000fe2000001ff00 */
[----:B------:R-:W-:Y:S01]  /*33d0*/  UISETP.LT.AND UP0, UPT, UR50, UR4, UPT ;  /* 0x000000043200728c */ /* 0x000fe2000bf01270 */
[----:B------:R-:W-:Y:S02]  /*33e0*/  CS2R R112, SRZ ;  /* 0x0000000000707805 */ /* 0x000fe4000001ff00 */
[----:B------:R-:W-:-:S02]  /*33f0*/  CS2R R110, SRZ ;  /* 0x00000000006e7805 */ /* 0x000fc4000001ff00 */
[----:B------:R-:W-:Y:S01]  /*3400*/  CS2R R108, SRZ ;  /* 0x00000000006c7805 */ /* 0x000fe2000001ff00 */
[----:B------:R-:W-:Y:S01]  /*3410*/  USEL UR50, UR50, UR4, UP0 ;  /* 0x0000000432327287 */ /* 0x000fe20008000000 */
[----:B------:R-:W-:Y:S02]  /*3420*/  CS2R R106, SRZ ;  /* 0x00000000006a7805 */ /* 0x000fe4000001ff00 */
[----:B------:R-:W-:Y:S02]  /*3430*/  CS2R R102, SRZ ;  /* 0x0000000000667805 */ /* 0x000fe4000001ff00 */
[----:B------:R-:W-:Y:S01]  /*3440*/  CS2R R98, SRZ ;  /* 0x0000000000627805 */ /* 0x000fe2000001ff00 */
[----:B------:R-:W-:Y:S01]  /*3450*/  UISETP.GE.AND UP0, UPT, UR50, 0x1, UPT ;  /* 0x000000013200788c */ /* 0x000fe2000bf06270 */
[----:B------:R-:W-:Y:S02]  /*3460*/  CS2R R94, SRZ ;  /* 0x00000000005e7805 */ /* 0x000fe4000001ff00 */
[----:B------:R-:W-:-:S02]  /*3470*/  CS2R R170, SRZ ;  /* 0x0000000000aa7805 */ /* 0x000fc4000001ff00 */
[----:B------:R-:W-:Y:S02]  /*3480*/  CS2R R90, SRZ ;  /* 0x00000000005a7805 */ /* 0x000fe4000001ff00 */
[----:B------:R-:W-:Y:S02]  /*3490*/  CS2R R172, SRZ ;  /* 0x0000000000ac7805 */ /* 0x000fe4000001ff00 */
[----:B------:R-:W-:Y:S02]  /*34a0*/  CS2R R86, SRZ ;  /* 0x0000000000567805 */ /* 0x000fe4000001ff00 */
[----:B------:R-:W-:Y:S02]  /*34b0*/  PLOP3.LUT P1, PT, PT, PT, UP0, 0x80, 0x0 ;  /* 0x000000000000781c */ /* 0x000fe40003f2f008 */
        /* <DEDUP_REMOVED lines=62> */
.L_x_7220:
        /* <DEDUP_REMOVED lines=9> */
.L_x_7381:
[----:B------:R-:W-:Y:S05]  /*3930*/  @!P0 BRA `(.L_x_7222) ;  /* 0x0000000000048947 */ /* 0x000fea0003800000 */
[----:B------:R-:W-:Y:S01]  /*3940*/  BPT.TRAP 0x1 ;  /* 0x000000040000795c */ /* 0x000fe20000300000 */
.L_x_7222:
[----:B------:R-:W-:Y:S02]  /*3950*/  IMAD.U32 R7, RZ, RZ, UR36 ;  /* 0x00000024ff077e24 */ /* 0x000fe4000f8e00ff */
[----:B------:R-:W-:-:S03]  /*3960*/  IMAD.U32 R8, RZ, RZ, UR37 ;  /* 0x00000025ff087e24 */ /* 0x000fc6000f8e00ff */
[----:B------:R-:W-:Y:S02]  /*3970*/  LEA R7, R7, UR43, 0x3 ;  /* 0x0000002b07077c11 */ /* 0x000fe4000f8e18ff */
[----:B------:R-:W-:-:S04]  /*3980*/  SHF.L.U32 R8, R8, 0x1f, RZ ;  /* 0x0000001f08087819 */ /* 0x000fc800000006ff */
[----:B------:R1:W2:Y:S01]  /*3990*/  SYNCS.PHASECHK.TRANS64.TRYWAIT P1, [R7+URZ+0x28c30], R8 ;  /* 0x028c3008070075a7 */ /* 0x0002a2000802017f */
[----:B------:R-:W-:Y:S05]  /*39a0*/  @!P0 BRA `(.L_x_7223) ;  /* 0x0000000000048947 */ /* 0x000fea0003800000 */
[----:B------:R-:W-:Y:S01]  /*39b0*/  BPT.TRAP 0x1 ;  /* 0x000000040000795c */ /* 0x000fe20000300000 */
.L_x_7223:
[----:B--2---:R-:W-:Y:S05]  /*39c0*/  @P1 BRA `(.L_x_7224) ;  /* 0x0000000000081947 */ /* 0x004fea0003800000 */
[----:B------:R-:W2:Y:S02]  /*39d0*/  SYNCS.PHASECHK.TRANS64.TRYWAIT P1, [R7+URZ+0x28c30], R8 ;  /* 0x028c3008070075a7 */ /* 0x000ea4000802017f */
[----:B--2---:R-:W-:Y:S05]  /*39e0*/  @!P1 BRA `(.L_x_7225) ;  /* 0x000000d800009947 */ /* 0x004fea0003800000 */
.L_x_7224:
        /* <DEDUP_REMOVED lines=34> */
[----:B------:R-:W-:Y:S01]  /*3c10*/  HGMMA.64x64x16.F32.BF16 R24, gdesc[UR4], R24, gsb0 ;  /* 0x00e00000041879f0 */ /* 0x000fe20008001818 */
        /* <DEDUP_REMOVED lines=9> */
[----:B------:R-:W0:Y:S01]  /*3cb0*/  SHFL.IDX PT, R6, R3, 0x1, 0x1c1f ;  /* 0x003c1f0003067f89 */ /* 0x000e2200000e0000 */
[----:B------:R-:W-:-:S03]  /*3cc0*/  UIMAD UR6, UR50, UR6, 0x40 ;  /* 0x00000040320674a4 */ /* 0x000fc6000f8e0206 */
[----:B------:R-:W3:Y:S01]  /*3cd0*/  SHFL.IDX PT, R3, R3, RZ, 0x1c1f ;  /* 0x001c1fff03037589 */ /* 0x000ee200000e0000 */
[----:B------:R-:W-:Y:S02]  /*3ce0*/  WARPGROUP.DEPBAR.LE gsb0, 0x0 ;  /* 0x00008000000079c5 */ /* 0x000fe40000010000 */
[----:B------:R-:W-:-:S06]  /*3cf0*/  WARPGROUP.ARRIVE ;  /* 0x00000000000079c5 */ /* 0x000fcc0000000000 */
[----:B------:R-:W-:Y:S01]  /*3d00*/  HGMMA.64x64x16.F32.BF16 R24, gdesc[UR8], R24, gsb0 ;  /* 0x00e00000081879f0 */ /* 0x000fe20008001818 */
[----:B------:R-:W-:Y:S02]  /*3d10*/  ULDC UR10, c[0x0][0x988] ;  /* 0x00026200000a7ab9 */ /* 0x000fe40000000800 */
[----:B------:R-:W-:Y:S02]  /*3d20*/  WARPGROUP.DEPBAR.LE gsb0, 0x0 ;  /* 0x00008000000079c5 */ /* 0x000fe40000010000 */
[----:B------:R-:W-:-:S06]  /*3d30*/  WARPGROUP.ARRIVE ;  /* 0x00000000000079c5 */ /* 0x000fcc0000000000 */
[----:B------:R-:W-:Y:S01]  /*3d40*/  HGMMA.64x64x16.F32.BF16 R24, gdesc[UR12], R24, gsb0 ;  /* 0x00e000000c1879f0 */ /* 0x000fe20008001818 */
[----:B------:R-:W-:Y:S01]  /*3d50*/  ULDC UR14, c[0x0][0x2f0] ;  /* 0x0000bc00000e7ab9 */ /* 0x000fe20000000800 */
[----:B------:R-:W-:Y:S01]  /*3d60*/  ULDC UR15, c[0x0][0x288] ;  /* 0x0000a200000f7ab9 */ /* 0x000fe20000000800 */
[----:B------:R-:W-:Y:S02]  /*3d70*/  UIMAD UR7, UR49, UR14, UR7 ;  /* 0x0000000e310772a4 */ /* 0x000fe4000f8e0207 */
[----:B------:R-:W-:-:S04]  /*3d80*/  UIMAD UR6, UR49, UR14, UR6 ;  /* 0x0000000e310672a4 */ /* 0x000fc8000f8e0206 */
[----:B------:R-:W-:Y:S02]  /*3d90*/  IMAD.U32 R5, RZ, RZ, UR7 ;  /* 0x00000007ff057e24 */ /* 0x000fe4000f8e00ff */
[----:B------:R-:W-:-:S03]  /*3da0*/  IADD3 R4, -R2, UR6, RZ ;  /* 0x0000000602047c10 */ /* 0x000fc6000fffe1ff */
[----:B------:R-:W-:-:S04]  /*3db0*/  IADD3 R5, R5, -UR15, -R2 ;  /* 0x8000000f05057c10 */ /* 0x000fc8000fffe802 */
[-CC-:B0-----:R-:W-:Y:S02]  /*3dc0*/  VIADDMNMX R6, R6, R5.reuse, R4.reuse, PT ;  /* 0x0000000506067246 */ /* 0x181fe40003800104 */
[----:B---3--:R-:W-:Y:S02]  /*3dd0*/  VIADDMNMX R4, R3, R5, R4, PT ;  /* 0x0000000503047246 */ /* 0x008fe40003800104 */
[C---:B------:R-:W-:Y:S02]  /*3de0*/  ISETP.GT.AND P3, PT, R6.reuse, RZ, PT ;  /* 0x000000ff0600720c */ /* 0x040fe40003f64270 */
[C---:B------:R-:W-:Y:S02]  /*3df0*/  ISETP.GT.AND P4, PT, R6.reuse, 0x1, PT ;  /* 0x000000010600780c */ /* 0x040fe40003f84270 */
[----:B------:R-:W-:Y:S01]  /*3e00*/  ISETP.GT.AND P5, PT, R6, 0x8, PT ;  /* 0x000000080600780c */ /* 0x000fe20003fa4270 */
[----:B------:R-:W-:Y:S02]  /*3e10*/  WARPGROUP.DEPBAR.LE gsb0, 0x0 ;  /* 0x00008000000079c5 */ /* 0x000fe40000010000 */
[----:B------:R-:W-:-:S02]  /*3e20*/  FSEL R26, R26, -INF , P3 ;  /* 0xff8000001a1a7808 */ /* 0x000fc40001800000 */
[----:B------:R-:W-:Y:S02]  /*3e30*/  FSEL R27, R27, -INF , P4 ;  /* 0xff8000001b1b7808 */ /* 0x000fe40002000000 */
        /* <DEDUP_REMOVED lines=39> */
[----:B------:R-:W-:Y:S02]  /*40b0*/  FSEL R55, R55, -INF , P3 ;  /* 0xff80000037377808 */ /* 0x000fe40001800000 */
[----:B------:R-:W-:-:S02]  /*40c0*/  FMNMX.FTZ R6, R54, R9, !PT ;  /* 0x0000000936067209 */ /* 0x000fc40007810000 */
[C---:B------:R-:W-:Y:S02]  /*40d0*/  ISETP.GT.AND P3, PT, R4.reuse, RZ, PT ;  /* 0x000000ff0400720c */ /* 0x040fe40003f64270 */
[----:B------:R-:W-:Y:S02]  /*40e0*/  FMNMX.FTZ R6, R55, R6, !PT ;  /* 0x0000000637067209 */ /* 0x000fe40007810000 */
[C---:B------:R-:W-:Y:S02]  /*40f0*/  ISETP.GT.AND P4, PT, R4.reuse, 0x1, PT ;  /* 0x000000010400780c */ /* 0x040fe40003f84270 */
[----:B------:R-:W-:Y:S01]  /*4100*/  ISETP.GT.AND P5, PT, R4, 0x8, PT ;  /* 0x000000080400780c */ /* 0x000fe20003fa4270 */
[----:B------:R-:W0:Y:S01]  /*4110*/  SHFL.BFLY PT, R9, R6, 0x2, 0x1f ;  /* 0x0c401f0006097f89 */ /* 0x000e2200000e0000 */
[----:B------:R-:W-:Y:S02]  /*4120*/  FSEL R24, R24, -INF , P3 ;  /* 0xff80000018187808 */ /* 0x000fe40001800000 */
[----:B------:R-:W-:-:S02]  /*4130*/  FSEL R25, R25, -INF , P4 ;  /* 0xff80000019197808 */ /* 0x000fc40002000000 */
[----:B------:R-:W-:Y:S02]  /*4140*/  ISETP.GT.AND P3, PT, R4, 0x9, PT ;  /* 0x000000090400780c */ /* 0x000fe40003f64270 */
[----:B------:R-:W-:Y:S02]  /*4150*/  FSEL R28, R28, -INF , P5 ;  /* 0xff8000001c1c7808 */ /* 0x000fe40002800000 */
[----:B------:R-:W-:Y:S02]  /*4160*/  FMNMX.FTZ R3, R24, R25, !PT ;  /* 0x0000001918037209 */ /* 0x000fe40007810000 */
[C---:B------:R-:W-:Y:S02]  /*4170*/  ISETP.GT.AND P4, PT, R4.reuse, 0x10, PT ;  /* 0x000000100400780c */ /* 0x040fe40003f84270 */
[----:B------:R-:W-:Y:S02]  /*4180*/  FSEL R29, R29, -INF , P3 ;  /* 0xff8000001d1d7808 */ /* 0x000fe40001800000 */
[----:B------:R-:W-:-:S02]  /*4190*/  ISETP.GT.AND P3, PT, R4, 0x11, PT ;  /* 0x000000110400780c */ /* 0x000fc40003f64270 */
[----:B------:R-:W-:Y:S02]  /*41a0*/  FSEL R32, R32, -INF , P4 ;  /* 0xff80000020207808 */ /* 0x000fe40002000000 */
[C---:B------:R-:W-:Y:S02]  /*41b0*/  ISETP.GT.AND P4, PT, R4.reuse, 0x18, PT ;  /* 0x000000180400780c */ /* 0x040fe40003f84270 */
[----:B------:R-:W-:Y:S02]  /*41c0*/  FSEL R33, R33, -INF , P3 ;  /* 0xff80000021217808 */ /* 0x000fe40001800000 */
[----:B------:R-:W-:Y:S02]  /*41d0*/  ISETP.GT.AND P3, PT, R4, 0x19, PT ;  /* 0x000000190400780c */ /* 0x000fe40003f64270 */
[----:B0-----:R-:W-:Y:S02]  /*41e0*/  FMNMX.FTZ R9, R6, R9, !PT ;  /* 0x0000000906097209 */ /* 0x001fe40007810000 */
[----:B------:R-:W-:-:S02]  /*41f0*/  FMNMX.FTZ R6, R28, R3, !PT ;  /* 0x000000031c067209 */ /* 0x000fc40007810000 */
[----:B------:R-:W-:Y:S01]  /*4200*/  FSEL R36, R36, -INF , P4 ;  /* 0xff80000024247808 */ /* 0x000fe20002000000 */
[----:B------:R-:W0:Y:S01]  /*4210*/  SHFL.BFLY PT, R10, R9, 0x1, 0x1f ;  /* 0x0c201f00090a7f89 */ /* 0x000e2200000e0000 */
[----:B------:R-:W-:Y:S02]  /*4220*/  FMNMX.FTZ R3, R29, R6, !PT ;  /* 0x000000061d037209 */ /* 0x000fe40007810000 */
[----:B------:R-:W-:Y:S02]  /*4230*/  ISETP.GT.AND P4, PT, R4, 0x20, PT ;  /* 0x000000200400780c */ /* 0x000fe40003f84270 */
[----:B------:R-:W-:Y:S02]  /*4240*/  FMNMX.FTZ R6, R32, R3, !PT ;  /* 0x0000000320067209 */ /* 0x000fe40007810000 */
[----:B------:R-:W-:Y:S02]  /*4250*/  FSEL R37, R37, -INF , P3 ;  /* 0xff80000025257808 */ /* 0x000fe40001800000 */
[----:B------:R-:W-:-:S02]  /*4260*/  FMNMX.FTZ R3, R33, R6, !PT ;  /* 0x0000000621037209 */ /* 0x000fc40007810000 */
[----:B------:R-:W-:Y:S02]  /*4270*/  ISETP.GT.AND P5, PT, R4, 0x21, PT ;  /* 0x000000210400780c */ /* 0x000fe40003fa4270 */
[----:B------:R-:W-:Y:S02]  /*4280*/  FSEL R40, R40, -INF , P4 ;  /* 0xff80000028287808 */ /* 0x000fe40002000000 */
[C---:B------:R-:W-:Y:S02]  /*4290*/  ISETP.GT.AND P4, PT, R4.reuse, 0x28, PT ;  /* 0x000000280400780c */ /* 0x040fe40003f84270 */
[----:B------:R-:W-:Y:S02]  /*42a0*/  FSEL R41, R41, -INF , P5 ;  /* 0xff80000029297808 */ /* 0x000fe40002800000 */
[----:B------:R-:W-:Y:S02]  /*42b0*/  ISETP.GT.AND P3, PT, R4, 0x29, PT ;  /* 0x000000290400780c */ /* 0x000fe40003f64270 */
[----:B------:R-:W-:-:S02]  /*42c0*/  FSEL R44, R44, -INF , P4 ;  /* 0xff8000002c2c7808 */ /* 0x000fc40002000000 */
[----:B------:R-:W-:Y:S02]  /*42d0*/  ISETP.GT.AND P4, PT, R4, 0x30, PT ;  /* 0x000000300400780c */ /* 0x000fe40003f84270 */
[----:B0-----:R-:W-:Y:S02]  /*42e0*/  FMNMX.FTZ R6, R9, R10, !PT ;  /* 0x0000000a09067209 */ /* 0x001fe40007810000 */
[----:B------:R-:W-:Y:S02]  /*42f0*/  FMNMX.FTZ R10, R36, R3, !PT ;  /* 0x00000003240a7209 */ /* 0x000fe40007810000 */
[----:B------:R-:W-:Y:S01]  /*4300*/  FSEL R45, R45, -INF , P3 ;  /* 0xff8000002d2d7808 */ /* 0x000fe20001800000 */
[----:B------:R-:W-:Y:S01]  /*4310*/  FMUL.FTZ R5, R6, UR10 ;  /* 0x0000000a06057c20 */ /* 0x000fe20008410000 */
[----:B------:R-:W-:Y:S02]  /*4320*/  FMNMX.FTZ R3, R37, R10, !PT ;  /* 0x0000000a25037209 */ /* 0x000fe40007810000 */
[----:B------:R-:W-:-:S02]  /*4330*/  ISETP.GT.AND P3, PT, R4, 0x31, PT ;  /* 0x000000310400780c */ /* 0x000fc40003f64270 */
[----:B------:R-:W-:Y:S02]  /*4340*/  FMNMX.FTZ R10, R40, R3, !PT ;  /* 0x00000003280a7209 */ /* 0x000fe40007810000 */
[----:B------:R-:W-:Y:S02]  /*4350*/  FSEL R48, R48, -INF , P4 ;  /* 0xff80000030307808 */ /* 0x000fe40002000000 */
[----:B------:R-:W-:Y:S02]  /*4360*/  FMNMX.FTZ R3, R41, R10, !PT ;  /* 0x0000000a29037209 */ /* 0x000fe40007810000 */
[----:B------:R-:W-:Y:S02]  /*4370*/  ISETP.GT.AND P4, PT, R4, 0x38, PT ;  /* 0x000000380400780c */ /* 0x000fe40003f84270 */
[----:B------:R-:W-:Y:S02]  /*4380*/  FMNMX.FTZ R10, R44, R3, !PT ;  /* 0x000000032c0a7209 */ /* 0x000fe40007810000 */
[----:B------:R-:W-:-:S02]  /*4390*/  FSEL R49, R49, -INF , P3 ;  /* 0xff80000031317808 */ /* 0x000fc40001800000 */
[----:B------:R-:W-:Y:S02]  /*43a0*/  FMNMX.FTZ R3, R45, R10, !PT ;  /* 0x0000000a2d037209 */ /* 0x000fe40007810000 */
[----:B------:R-:W-:Y:S02]  /*43b0*/  ISETP.GT.AND P3, PT, R4, 0x39, PT ;  /* 0x000000390400780c */ /* 0x000fe40003f64270 */
[----:B------:R-:W-:Y:S02]  /*43c0*/  FMNMX.FTZ R10, R48, R3, !PT ;  /* 0x00000003300a7209 */ /* 0x000fe40007810000 */
[----:B------:R-:W-:Y:S02]  /*43d0*/  FSEL R52, R52, -INF , P4 ;  /* 0xff80000034347808 */ /* 0x000fe40002000000 */
[----:B------:R-:W-:Y:S02]  /*43e0*/  FMNMX.FTZ R3, R49, R10, !PT ;  /* 0x0000000a31037209 */ /* 0x000fe40007810000 */
[----:B------:R-:W-:-:S02]  /*43f0*/  FSEL R53, R53, -INF , P3 ;  /* 0xff80000035357808 */ /* 0x000fc40001800000 */
[----:B------:R-:W-:Y:S02]  /*4400*/  FMNMX.FTZ R4, R52, R3, !PT ;  /* 0x0000000334047209 */ /* 0x000fe40007810000 */
[----:B------:R-:W-:Y:S02]  /*4410*/  FSETP.NEU.FTZ.AND P5, PT, R6, -INF , PT ;  /* 0xff8000000600780b */ /* 0x000fe40003fbd000 */
[----:B------:R-:W-:Y:S02]  /*4420*/  FMNMX.FTZ R4, R53, R4, !PT ;  /* 0x0000000435047209 */ /* 0x000fe40007810000 */
[----:B------:R-:W-:-:S03]  /*4430*/  FSEL R9, R5, RZ, P5 ;  /* 0x000000ff05097208 */ /* 0x000fc60002800000 */
[----:B------:R-:W0:Y:S02]  /*4440*/  SHFL.BFLY PT, R3, R4, 0x2, 0x1f ;  /* 0x0c401f0004037f89 */ /* 0x000e2400000e0000 */
        /* <DEDUP_REMOVED lines=16> */
[--C-:B------:R-:W-:Y:S01]  /*4550*/  FFMA.FTZ R54, R54, UR10, -R9.reuse ;  /* 0x0000000a36367c23 */ /* 0x100fe20008010809 */
[----:B------:R-:W-:Y:S01]  /*4560*/  FFMA.FTZ R9, R55, UR10, -R9 ;  /* 0x0000000a37097c23 */ /* 0x000fe20008010809 */
[----:B0-----:R-:W-:-:S04]  /*4570*/  FMNMX.FTZ R3, R4, R3, !PT ;  /* 0x0000000304037209 */ /* 0x001fc80007810000 */
[----:B------:R-:W-:Y:S01]  /*4580*/  MUFU.EX2 R30, R30 ;  /* 0x0000001e001e7308 */ /* 0x000fe20000000800 */
[----:B------:R-:W0:Y:S07]  /*4590*/  SHFL.BFLY PT, R4, R3, 0x1, 0x1f ;  /* 0x0c201f0003047f89 */ /* 0x000e2e00000e0000 */
[----:B------:R-:W4:Y:S01]  /*45a0*/  MUFU.EX2 R31, R31 ;  /* 0x0000001f001f7308 */ /* 0x000f220000000800 */
[----:B---3--:R-:W-:-:S07]  /*45b0*/  F2FP.BF16.F32.PACK_AB R153, R27, R26 ;  /* 0x0000001a1b99723e */ /* 0x008fce00000010ff */
[----:B------:R-:W-:Y:S08]  /*45c0*/  MUFU.EX2 R34, R34 ;  /* 0x0000002200227308 */ /* 0x000ff00000000800 */
[----:B------:R-:W3:Y:S01]  /*45d0*/  MUFU.EX2 R35, R35 ;  /* 0x0000002300237308 */ /* 0x000ee20000000800 */
[----:B----4-:R-:W-:Y:S02]  /*45e0*/  F2FP.BF16.F32.PACK_AB R155, R31, R30 ;  /* 0x0000001e1f9b723e */ /* 0x010fe400000010ff */
[----:B0-----:R-:W-:-:S04]  /*45f0*/  FMNMX.FTZ R5, R3, R4, !PT ;  /* 0x0000000403057209 */ /* 0x001fc80007810000 */
[C---:B------:R-:W-:Y:S01]  /*4600*/  FSETP.NEU.FTZ.AND P3, PT, R5.reuse, -INF , PT ;  /* 0xff8000000500780b */ /* 0x040fe20003f7d000 */
[----:B------:R-:W-:Y:S01]  /*4610*/  FMUL.FTZ R3, R5, UR10 ;  /* 0x0000000a05037c20 */ /* 0x000fe20008410000 */
[----:B------:R-:W-:Y:S04]  /*4620*/  MUFU.EX2 R38, R38 ;  /* 0x0000002600267308 */ /* 0x000fe80000000800 */
[----:B------:R-:W-:Y:S01]  /*4630*/  FSEL R4, R3, RZ, P3 ;  /* 0x000000ff03047208 */ /* 0x000fe20001800000 */
[----:B------:R-:W-:Y:S01]  /*4640*/  FADD.FTZ R3, R26, R27 ;  /* 0x0000001b1a037221 */ /* 0x000fe20000010000 */
[----:B---3--:R-:W-:Y:S02]  /*4650*/  F2FP.BF16.F32.PACK_AB R157, R35, R34 ;  /* 0x00000022239d723e */ /* 0x008fe400000010ff */
[----:B------:R-:W0:Y:S01]  /*4660*/  MUFU.EX2 R39, R39 ;  /* 0x0000002700277308 */ /* 0x000e220000000800 */
        /* <DEDUP_REMOVED lines=8> */
[----:B------:R-:W-:Y:S01]  /*46f0*/  FADD.FTZ R10, R30, R3 ;  /* 0x000000031e0a7221 */ /* 0x000fe20000010000 */
[----:B------:R-:W-:-:S02]  /*4700*/  @!P1 VIADD R3, R7, 0x28c40 ;  /* 0x00028c4007039836 */ /* 0x000fc40000000000 */
[--C-:B------:R-:W-:Y:S01]  /*4710*/  FFMA.FTZ R37, R37, UR10, -R4.reuse ;  /* 0x0000000a25257c23 */ /* 0x100fe20008010804 */
[----:B------:R-:W-:Y:S01]  /*4720*/  FFMA.FTZ R40, R40, UR10, -R4 ;  /* 0x0000000a28287c23 */ /* 0x000fe20008010804 */
[----:B------:R-:W-:Y:S01]  /*4730*/  FADD.FTZ R13, R31, R10 ;  /* 0x0000000a1f0d7221 */ /* 0x000fe20000010000 */
[--C-:B------:R-:W-:Y:S01]  /*4740*/  FFMA.FTZ R41, R41, UR10, -R4.reuse ;  /* 0x0000000a29297c23 */ /* 0x100fe20008010804 */
[----:B------:R-:W-:Y:S01]  /*4750*/  @!P1 PRMT R3, RZ, 0x654, R3 ;  /* 0x00000654ff039816 */ /* 0x000fe20000000003 */
[----:B------:R-:W3:Y:S01]  /*4760*/  MUFU.EX2 R25, R25 ;  /* 0x0000001900197308 */ /* 0x000ee20000000800 */
[----:B------:R-:W-:Y:S01]  /*4770*/  FADD.FTZ R12, R34, R13 ;  /* 0x0000000d220c7221 */ /* 0x000fe20000010000 */
[--C-:B------:R-:W-:Y:S01]  /*4780*/  FFMA.FTZ R44, R44, UR10, -R4.reuse ;  /* 0x0000000a2c2c7c23 */ /* 0x100fe20008010804 */
[----:B------:R4:W-:Y:S01]  /*4790*/  @!P1 SYNCS.ARRIVE.TRANS64.RED.A1T0 RZ, [R3+URZ], RZ ;  /* 0x000000ff03ff99a7 */ /* 0x0009e2000810043f */
[--C-:B------:R-:W-:Y:S01]  /*47a0*/  FFMA.FTZ R45, R45, UR10, -R4.reuse ;  /* 0x0000000a2d2d7c23 */ /* 0x100fe20008010804 */
[--C-:B------:R-:W-:Y:S01]  /*47b0*/  FFMA.FTZ R48, R48, UR10, -R4.reuse ;  /* 0x0000000a30307c23 */ /* 0x100fe20008010804 */
[--C-:B------:R-:W-:Y:S01]  /*47c0*/  FFMA.FTZ R49, R49, UR10, -R4.reuse ;  /* 0x0000000a31317c23 */ /* 0x100fe20008010804 */
[--C-:B------:R-:W-:Y:S01]  /*47d0*/  FFMA.FTZ R52, R52, UR10, -R4.reuse ;  /* 0x0000000a34347c23 */ /* 0x100fe20008010804 */
[----:B------:R-:W5:Y:S01]  /*47e0*/  MUFU.EX2 R28, R28 ;  /* 0x0000001c001c7308 */ /* 0x000f620000000800 */
[----:B------:R-:W-:Y:S01]  /*47f0*/  FFMA.FTZ R4, R53, UR10, -R4 ;  /* 0x0000000a35047c23 */ /* 0x000fe20008010804 */
[----:B0-----:R-:W-:-:S06]  /*4800*/  F2FP.BF16.F32.PACK_AB R159, R39, R38 ;  /* 0x00000026279f723e */ /* 0x001fcc00000010ff */
        /* <DEDUP_REMOVED lines=11> */
[----:B------:R-:W-:Y:S01]  /*48c0*/  BAR.SYNC.DEFER_BLOCKING 0xf, 0x100 ;  /* 0x03c4000000007b1d */ /* 0x000fe20000010000 */
[----:B0-----:R-:W-:-:S05]  /*48d0*/  FADD.FTZ R10, R32, R3 ;  /* 0x00000003200a7221 */ /* 0x001fca0000010000 */
        /* <DEDUP_REMOVED lines=8> */
[----:B---3--:R-:W-:-:S07]  /*4960*/  FADD.FTZ R12, R42, R11 ;  /* 0x0000000b2a0c7221 */ /* 0x008fce0000010000 */
[----:B------:R-:W3:Y:S01]  /*4970*/  MUFU.EX2 R43, R43 ;  /* 0x0000002b002b7308 */ /* 0x000ee20000000800 */
[C---:B----4-:R-:W-:Y:S01]  /*4980*/  FADD.FTZ R11, R37.reuse, R10 ;  /* 0x0000000a250b7221 */ /* 0x050fe20000010000 */
[----:B------:R-:W-:-:S05]  /*4990*/  F2FP.BF16.F32.PACK_AB R158, R37, R36 ;  /* 0x00000024259e723e */ /* 0x000fca00000010ff */
[----:B------:R0:W-:Y:S01]  /*49a0*/  STSM.16.M88.4 [R184], R156 ;  /* 0x0000009cb8007844 */ /* 0x0001e20000000200 */
[----:B------:R-:W4:Y:S01]  /*49b0*/  MUFU.EX2 R41, R41 ;  /* 0x0000002900297308 */ /* 0x000f220000000800 */
[----:B-----5:R-:W-:-:S07]  /*49c0*/  FADD.FTZ R10, R40, R11 ;  /* 0x0000000b280a7221 */ /* 0x020fce0000010000 */
[----:B------:R-:W5:Y:S01]  /*49d0*/  MUFU.EX2 R46, R46 ;  /* 0x0000002e002e7308 */ /* 0x000f620000000800 */
[C---:B---3--:R-:W-:Y:S01]  /*49e0*/  FADD.FTZ R13, R43.reuse, R12 ;  /* 0x0000000c2b0d7221 */ /* 0x048fe20000010000 */
[----:B------:R-:W-:-:S06]  /*49f0*/  F2FP.BF16.F32.PACK_AB R161, R43, R42 ;  /* 0x0000002a2ba1723e */ /* 0x000fcc00000010ff */
[----:B------:R-:W-:Y:S01]  /*4a00*/  MUFU.EX2 R44, R44 ;  /* 0x0000002c002c7308 */ /* 0x000fe20000000800 */
[C---:B----4-:R-:W-:Y:S01]  /*4a10*/  FADD.FTZ R11, R41.reuse, R10 ;  /* 0x0000000a290b7221 */ /* 0x050fe20000010000 */
[----:B------:R-:W-:-:S06]  /*4a20*/  F2FP.BF16.F32.PACK_AB R160, R41, R40 ;  /* 0x0000002829a0723e */ /* 0x000fcc00000010ff */
[----:B------:R-:W3:Y:S01]  /*4a30*/  MUFU.EX2 R47, R47 ;  /* 0x0000002f002f7308 */ /* 0x000ee20000000800 */
[----:B-----5:R-:W-:-:S07]  /*4a40*/  FADD.FTZ R10, R46, R13 ;  /* 0x0000000d2e0a7221 */ /* 0x020fce0000010000 */
        /* <DEDUP_REMOVED lines=12> */
[----:B------:R-:W-:Y:S08]  /*4b10*/  MUFU.EX2 R54, R54 ;  /* 0x0000003600367308 */ /* 0x000ff00000000800 */
[----:B------:R-:W3:Y:S01]  /*4b20*/  MUFU.EX2 R9, R9 ;  /* 0x0000000900097308 */ /* 0x000ee20000000800 */
[----:B----4-:R-:W-:-:S07]  /*4b30*/  F2FP.BF16.F32.PACK_AB R164, R49, R48 ;  /* 0x0000003031a4723e */ /* 0x010fce00000010ff */
[----:B------:R-:W-:Y:S08]  /*4b40*/  MUFU.EX2 R52, R52 ;  /* 0x0000003400347308 */ /* 0x000ff00000000800 */
[----:B------:R4:W5:Y:S01]  /*4b50*/  MUFU.EX2 R3, R4 ;  /* 0x0000000400037308 */ /* 0x0009620000000800 */
[----:B---3--:R-:W-:Y:S01]  /*4b60*/  F2FP.BF16.F32.PACK_AB R167, R9, R54 ;  /* 0x0000003609a7723e */ /* 0x008fe200000010ff */
[----:B----4-:R-:W-:-:S04]  /*4b70*/  FADD.FTZ R4, R44, R11 ;  /* 0x0000000b2c047221 */ /* 0x010fc80000010000 */
[----:B------:R-:W-:Y:S01]  /*4b80*/  FADD.FTZ R45, R45, R4 ;  /* 0x000000042d2d7221 */ /* 0x000fe20000010000 */
[----:B------:R-:W-:-:S03]  /*4b90*/  FADD.FTZ R4, R54, R51 ;  /* 0x0000003336047221 */ /* 0x000fc60000010000 */
[----:B------:R-:W-:Y:S01]  /*4ba0*/  FADD.FTZ R48, R48, R45 ;  /* 0x0000002d30307221 */ /* 0x000fe20000010000 */
[----:B-----5:R-:W-:Y:S01]  /*4bb0*/  F2FP.BF16.F32.PACK_AB R166, R3, R52 ;  /* 0x0000003403a6723e */ /* 0x020fe200000010ff */
[----:B------:R-:W-:Y:S02]  /*4bc0*/  FADD.FTZ R4, R9, R4 ;  /* 0x0000000409047221 */ /* 0x000fe40000010000 */
[----:B------:R-:W-:Y:S02]  /*4bd0*/  FADD.FTZ R49, R49, R48 ;  /* 0x0000003031317221 */ /* 0x000fe40000010000 */
[----:B------:R0:W-:Y:S02]  /*4be0*/  STSM.16.M88.4 [R23], R164 ;  /* 0x000000a417007844 */ /* 0x0001e40000000200 */
[----:B------:R-:W-:-:S04]  /*4bf0*/  FADD.FTZ R52, R52, R49 ;  /* 0x0000003134347221 */ /* 0x000fc80000010000 */
[----:B------:R-:W-:Y:S01]  /*4c00*/  FADD.FTZ R3, R3, R52 ;  /* 0x0000003403037221 */ /* 0x000fe20000010000 */
[----:B------:R-:W-:Y:S06]  /*4c10*/  @!P0 BRA `(.L_x_7226) ;  /* 0x0000000000048947 */ /* 0x000fec0003800000 */
[----:B------:R-:W-:Y:S01]  /*4c20*/  BPT.TRAP 0x1 ;  /* 0x000000040000795c */ /* 0x000fe20000300000 */
.L_x_7226:
[----:B------:R3:W4:Y:S01]  /*4c30*/  SYNCS.PHASECHK.TRANS64.TRYWAIT P3, [R7+URZ+0x28c50], R8 ;  /* 0x028c5008070075a7 */ /* 0x000722000806017f */
[----:B------:R-:W-:Y:S05]  /*4c40*/  @!P0 BRA `(.L_x_7227) ;  /* 0x0000000000048947 */ /* 0x000fea0003800000 */
[----:B------:R-:W-:Y:S01]  /*4c50*/  BPT.TRAP 0x1 ;  /* 0x000000040000795c */ /* 0x000fe20000300000 */
.L_x_7227:
[----:B----4-:R-:W-:Y:S05]  /*4c60*/  @P3 BRA `(.L_x_7228) ;  /* 0x0000000000083947 */ /* 0x010fea0003800000 */
[----:B------:R-:W4:Y:S02]  /*4c70*/  SYNCS.PHASECHK.TRANS64.TRYWAIT P3, [R7+URZ+0x28c50], R8 ;  /* 0x028c5008070075a7 */ /* 0x000f24000806017f */
[----:B----4-:R-:W-:Y:S05]  /*4c80*/  @!P3 BRA `(.L_x_7229) ;  /* 0x000000c4006cb947 */ /* 0x010fea0003800000 */
.L_x_7228:
[----:B------:R-:W-:Y:S01]  /*4c90*/  ULEA UR11, UR36, UR48, 0xc ;  /* 0x00000030240b7291 */ /* 0x000fe2000f8e603f */
[----:B------:R-:W-:Y:S01]  /*4ca0*/  WARPGROUP.ARRIVE ;  /* 0x00000000000079c5 */ /* 0x000fe20000000000 */
[----:B------:R-:W-:Y:S01]  /*4cb0*/  UMOV UR7, 0x40000040 ;  /* 0x4000004000077882 */ /* 0x000fe20000000000 */
[----:B------:R-:W-:Y:S01]  /*4cc0*/  @UP0 ULDC UR18, c[0x0][0x450] ;  /* 0x0001140000120ab9 */ /* 0x000fe20000000800 */
[----:B------:R-:W-:Y:S01]  /*4cd0*/  UIMAD UR14, UR49, UR14, -UR15 ;  /* 0x0000000e310e72a4 */ /* 0x000fe2000f8e0a0f */
[----:B-1234-:R-:W-:Y:S01]  /*4ce0*/  @!P1 VIADD R7, R7, 0x28c60 ;  /* 0x00028c6007079836 */ /* 0x01efe20000000000 */
[----:B------:R-:W-:Y:S01]  /*4cf0*/  UIADD3 UR21, UR50, -0x2, URZ ;  /* 0xfffffffe32157890 */ /* 0x000fe2000fffe03f */
        /* <DEDUP_REMOVED lines=25> */
[----:B------:R-:W-:-:S04]  /*4e90*/  UIADD3 UR14, UR14, UR11, URZ ;  /* 0x0000000b0e0e7290 */ /* 0x000fc8000fffe03f */
[----:B------:R-:W-:-:S04]  /*4ea0*/  USHF.R.S32.HI UR6, URZ, 0x1f, UR14 ;  /* 0x0000001f3f067899 */ /* 0x000fc8000801140e */
[----:B------:R-:W-:-:S04]  /*4eb0*/  ULEA.HI UR6, UR6, UR14, URZ, 0x6 ;  /* 0x0000000e06067291 */ /* 0x000fc8000f8f303f */
[----:B------:R-:W-:-:S04]  /*4ec0*/  USHF.R.S32.HI UR6, URZ, 0x6, UR6 ;  /* 0x000000063f067899 */ /* 0x000fc80008011406 */
[----:B------:R-:W-:-:S04]  /*4ed0*/  UISETP.LT.AND UP1, UPT, URZ, UR6, UPT ;  /* 0x000000063f00728c */ /* 0x000fc8000bf21270 */
[----:B------:R-:W-:-:S04]  /*4ee0*/  USEL UR20, URZ, UR6, !UP1 ;  /* 0x000000063f147287 */ /* 0x000fc8000c800000 */
[----:B------:R-:W-:-:S06]  /*4ef0*/  UISETP.GE.AND UP1, UPT, UR21, UR20, UPT ;  /* 0x000000141500728c */ /* 0x000fcc000bf26270 */
[----:B------:R-:W-:Y:S01]  /*4f00*/  PLOP3.LUT P3, PT, PT, PT, UP1, 0x80, 0x0 ;  /* 0x000000000000781c */ /* 0x000fe20003f6f018 */
        /* <DEDUP_REMOVED lines=12> */
[----:B------:R-:W-:Y:S01]  /*4fd0*/  UMOV UR23, UR36 ;  /* 0x0000002400177c82 */ /* 0x000fe20008000000 */
[----:B------:R-:W-:Y:S01]  /*4fe0*/  IMAD.MOV.U32 R9, RZ, RZ, R5 ;  /* 0x000000ffff097224 */ /* 0x000fe200078e0005 */
[----:B------:R-:W-:Y:S01]  /*4ff0*/  ULDC UR24, c[0x0][0x288] ;  /* 0x0000a20000187ab9 */ /* 0x000fe20000000800 */
[----:B------:R-:W-:-:S05]  /*5000*/  ULDC UR22, c[0x0][0x988] ;  /* 0x0002620000167ab9 */ /* 0x000fca0000000800 */
.L_x_7239:
[----:B------:R-:W-:-:S04]  /*5010*/  UIADD3 UR36, UR23, 0x1, URZ ;  /* 0x0000000117247890 */ /* 0x000fc8000fffe03f */
[----:B------:R-:W-:-:S04]  /*5020*/  UISETP.NE.AND UP1, UPT, UR36, 0x2, UPT ;  /* 0x000000022400788c */ /* 0x000fc8000bf25270 */
[----:B------:R-:W-:Y:S02]  /*5030*/  USEL UR6, URZ, 0x1, UP1 ;  /* 0x000000013f067887 */ /* 0x000fe40008800000 */
[----:B------:R-:W-:Y:S02]  /*5040*/  USEL UR36, UR36, URZ, UP1 ;  /* 0x0000003f24247287 */ /* 0x000fe40008800000 */
[----:B------:R-:W-:Y:S01]  /*5050*/  ULOP3.LUT UR37, UR37, UR6, URZ, 0x3c, !UPT ;  /* 0x0000000625257292 */ /* 0x000fe2000f8e3c3f */
[----:B--23--:R-:W-:Y:S11]  /*5060*/  @!P0 BRA `(.L_x_7231) ;  /* 0x0000000000048947 */ /* 0x00cff60003800000 */
[----:B------:R-:W-:Y:S01]  /*5070*/  BPT.TRAP 0x1 ;  /* 0x000000040000795c */ /* 0x000fe20000300000 */
.L_x_7231:
[----:B------:R-:W-:Y:S01]  /*5080*/  ULEA UR25, UR36, UR43, 0x3 ;  /* 0x0000002b24197291 */ /* 0x000fe2000f8e183f */
[----:B-1----:R-:W-:-:S05]  /*5090*/  IMAD.U32 R7, RZ, RZ, UR37 ;  /* 0x00000025ff077e24 */ /* 0x002fca000f8e00ff */
[----:B------:R-:W-:-:S04]  /*50a0*/  SHF.L.U32 R7, R7, 0x1f, RZ ;  /* 0x0000001f07077819 */ /* 0x000fc800000006ff */
[----:B------:R1:W2:Y:S01]  /*50b0*/  SYNCS.PHASECHK.TRANS64.TRYWAIT P3, [UR25+0x28c30], R7 ;  /* 0x028c3007ff0075a7 */ /* 0x0002a20008060159 */
[----:B------:R-:W-:Y:S05]  /*50c0*/  @!P0 BRA `(.L_x_7232) ;  /* 0x0000000000048947 */ /* 0x000fea0003800000 */
[----:B------:R-:W-:Y:S01]  /*50d0*/  BPT.TRAP 0x1 ;  /* 0x000000040000795c */ /* 0x000fe20000300000 */
.L_x_7232:
[----:B--2---:R-:W-:Y:S05]  /*50e0*/  @P3 BRA `(.L_x_7233) ;  /* 0x0000000000083947 */ /* 0x004fea0003800000 */
[----:B------:R-:W2:Y:S02]  /*50f0*/  SYNCS.PHASECHK.TRANS64.TRYWAIT P3, [UR25+0x28c30], R7 ;  /* 0x028c3007ff0075a7 */ /* 0x000ea40008060159 */
[----:B--2---:R-:W-:Y:S05]  /*5100*/  @!P3 BRA `(.L_x_7234) ;  /* 0x000000c00060b947 */ /* 0x004fea0003800000 */
.L_x_7233:
[----:B------:R-:W-:Y:S01]  /*5110*/  R2UR UR18, R0 ;  /* 0x00000000001272ca */ /* 0x000fe200000e0000 */
[----:B0-----:R-:W-:Y:S01]  /*5120*/  WARPGROUP.ARRIVE ;  /* 0x00000000000079c5 */ /* 0x001fe20000000000 */
[----:B------:R-:W-:Y:S01]  /*5130*/  UMOV UR19, 0x40000040 ;  /* 0x4000004000137882 */ /* 0x000fe20000000000 */
[----:B------:R-:W-:Y:S01]  /*5140*/  UMOV UR7, 0x40000040 ;  /* 0x4000004000077882 */ /* 0x000fe20000000000 */
[----:B------:R-:W-:Y:S01]  /*5150*/  UMOV UR11, 0x40000040 ;  /* 0x40000040000b7882 */ /* 0x000fe20000000000 */
[----:B------:R-:W-:Y:S01]  /*5160*/  UMOV UR15, 0x40000040 ;  /* 0x40000040000f7882 */ /* 0x000fe20000000000 */
[----:B------:R-:W-:Y:S01]  /*5170*/  VIADD R5, R185, UR41 ;  /* 0x00000029b9057c36 */ /* 0x000fe20008000000 */
[----:B------:R-:W0:Y:S06]  /*5180*/  LDC R13, c[0x0][0x2f0] ;  /* 0x0000bc00ff0d7b82 */ /* 0x000e2c0000000800 */
        /* <DEDUP_REMOVED lines=9> */
[----:B--2---:R-:W-:Y:S01]  /*5220*/  @P2 IMAD.HI.U32 R6, R5, UR6, RZ ;  /* 0x0000000605062c27 */ /* 0x004fe2000f8e00ff */
[----:B------:R-:W-:-:S04]  /*5230*/  @UP0 ULDC UR6, c[0x0][0x450] ;  /* 0x0001140000060ab9 */ /* 0x000fc80000000800 */
[----:B------:R-:W-:Y:S01]  /*5240*/  @P2 SHF.R.U32.HI R5, RZ, UR6, R6 ;  /* 0x00000006ff052c19 */ /* 0x000fe20008011606 */
[----:B------:R-:W-:Y:S02]  /*5250*/  UMOV UR6, 0xffffffc0 ;  /* 0xffffffc000067882 */ /* 0x000fe40000000000 */
[----:B------:R-:W-:Y:S02]  /*5260*/  UIMAD UR6, UR21, UR6, 0x1 ;  /* 0x00000001150674a4 */ /* 0x000fe4000f8e0206 */
[----:B------:R-:W2:Y:S04]  /*5270*/  SHFL.IDX PT, R11, R5, RZ, 0x1c1f ;  /* 0x001c1fff050b7589 */ /* 0x000ea800000e0000 */
[----:B------:R-:W-:Y:S01]  /*5280*/  IADD3 R6, -R2, UR6, RZ ;  /* 0x0000000602067c10 */ /* 0x000fe2000fffe1ff */
[----:B------:R-:W3:Y:S04]  /*5290*/  SHFL.IDX PT, R5, R5, 0x1, 0x1c1f ;  /* 0x003c1f0005057f89 */ /* 0x000ee800000e0000 */
[----:B0-----:R-:W-:-:S05]  /*52a0*/  IMAD R6, R13, UR49, R6 ;  /* 0x000000310d067c24 */ /* 0x001fca000f8e0206 */
[----:B--2---:R-:W-:-:S04]  /*52b0*/  IADD3 R11, R11, -UR24, R6 ;  /* 0x800000180b0b7c10 */ /* 0x004fc8000fffe006 */
[C---:B------:R-:W-:Y:S02]  /*52c0*/  ISETP.GT.AND P3, PT, R11.reuse, RZ, PT ;  /* 0x000000ff0b00720c */ /* 0x040fe40003f64270 */
[----:B------:R-:W-:Y:S02]  /*52d0*/  ISETP.GT.AND P4, PT, R11, 0x1, PT ;  /* 0x000000010b00780c */ /* 0x000fe40003f84270 */
[----:B---3--:R-:W-:-:S04]  /*52e0*/  IADD3 R6, R5, -UR24, R6 ;  /* 0x8000001805067c10 */ /* 0x008fc8000fffe006 */
[----:B------:R-:W-:Y:S01]  /*52f0*/  ISETP.GT.AND P5, PT, R6, 0x28, PT ;  /* 0x000000280600780c */ /* 0x000fe20003fa4270 */
        /* <DEDUP_REMOVED lines=8> */
[----:B------:R-:W-:Y:S02]  /*5380*/  FSEL R152, R152, -INF , P3 ;  /* 0xff80000098987808 */ /* 0x000fe40001800000 */
[----:B------:R-:W-:Y:S02]  /*5390*/  ISETP.GT.AND P3, PT, R11, 0x8, PT ;  /* 0x000000080b00780c */ /* 0x000fe40003f64270 */
        /* <DEDUP_REMOVED lines=41> */
[----:B------:R-:W-:Y:S02]  /*5630*/  FSEL R181, R181, -INF , P4 ;  /* 0xff800000b5b57808 */ /* 0x000fe40002000000 */
[----:B------:R-:W-:Y:S02]  /*5640*/  FMNMX.FTZ R10, R180, R11, !PT ;  /* 0x0000000bb40a7209 */ /* 0x000fe40007810000 */
[----:B------:R-:W-:-:S02]  /*5650*/  ISETP.GT.AND P3, PT, R6, RZ, PT ;  /* 0x000000ff0600720c */ /* 0x000fc40003f64270 */
[----:B------:R-:W-:Y:S02]  /*5660*/  FMNMX.FTZ R12, R181, R10, !PT ;  /* 0x0000000ab50c7209 */ /* 0x000fe40007810000 */
[----:B------:R-:W-:Y:S02]  /*5670*/  ISETP.GT.AND P4, PT, R6, 0x1, PT ;  /* 0x000000010600780c */ /* 0x000fe40003f84270 */
[----:B------:R-:W-:Y:S01]  /*5680*/  FSEL R174, R174, -INF , P5 ;  /* 0xff800000aeae7808 */ /* 0x000fe20002800000 */
[----:B------:R-:W0:Y:S01]  /*5690*/  SHFL.BFLY PT, R11, R12, 0x2, 0x1f ;  /* 0x0c401f000c0b7f89 */ /* 0x000e2200000e0000 */
[----:B------:R-:W-:Y:S02]  /*56a0*/  FSEL R155, R155, -INF , P4 ;  /* 0xff8000009b9b7808 */ /* 0x000fe40002000000 */
[C---:B------:R-:W-:Y:S02]  /*56b0*/  ISETP.GT.AND P4, PT, R6.reuse, 0x9, PT ;  /* 0x000000090600780c */ /* 0x040fe40003f84270 */
[----:B------:R-:W-:-:S02]  /*56c0*/  ISETP.GT.AND P5, PT, R6, 0x30, PT ;  /* 0x000000300600780c */ /* 0x000fc40003fa4270 */
[----:B------:R-:W-:Y:S02]  /*56d0*/  FSEL R159, R159, -INF , P4 ;  /* 0xff8000009f9f7808 */ /* 0x000fe40002000000 */
[----:B------:R-:W-:Y:S02]  /*56e0*/  ISETP.GT.AND P4, PT, R6, 0x11, PT ;  /* 0x000000110600780c */ /* 0x000fe40003f84270 */
[----:B------:R-:W-:Y:S02]  /*56f0*/  FSEL R178, R178, -INF , P5 ;  /* 0xff800000b2b27808 */ /* 0x000fe40002800000 */
[----:B------:R-:W-:Y:S02]  /*5700*/  FSEL R163, R163, -INF , P4 ;  /* 0xff800000a3a37808 */ /* 0x000fe40002000000 */
[C---:B------:R-:W-:Y:S02]  /*5710*/  ISETP.GT.AND P4, PT, R6.reuse, 0x19, PT ;  /* 0x000000190600780c */ /* 0x040fe40003f84270 */
[----:B------:R-:W-:-:S02]  /*5720*/  ISETP.GT.AND P5, PT, R6, 0x38, PT ;  /* 0x000000380600780c */ /* 0x000fc40003fa4270 */
[----:B------:R-:W-:Y:S02]  /*5730*/  FSEL R167, R167, -INF , P4 ;  /* 0xff800000a7a77808 */ /* 0x000fe40002000000 */
[----:B------:R-:W-:Y:S02]  /*5740*/  ISETP.GT.AND P4, PT, R6, 0x21, PT ;  /* 0x000000210600780c */ /* 0x000fe40003f84270 */
[----:B------:R-:W-:Y:S02]  /*5750*/  FSEL R182, R182, -INF , P5 ;  /* 0xff800000b6b67808 */ /* 0x000fe40002800000 */
[----:B0-----:R-:W-:Y:S02]  /*5760*/  FMNMX.FTZ R14, R12, R11, !PT ;  /* 0x0000000b0c0e7209 */ /* 0x001fe40007810000 */
[----:B------:R-:W-:Y:S02]  /*5770*/  FSEL R11, R154, -INF , P3 ;  /* 0xff8000009a0b7808 */ /* 0x000fe40001800000 */
[----:B------:R-:W-:Y:S01]  /*5780*/  ISETP.GT.AND P3, PT, R6, 0x8, PT ;  /* 0x000000080600780c */ /* 0x000fe20003f64270 */
[----:B------:R-:W0:Y:S01]  /*5790*/  SHFL.BFLY PT, R15, R14, 0x1, 0x1f ;  /* 0x0c201f000e0f7f89 */ /* 0x000e2200000e0000 */
[----:B------:R-:W-:-:S02]  /*57a0*/  FMNMX.FTZ R10, R11, R8, !PT ;  /* 0x000000080b0a7209 */ /* 0x000fc40007810000 */
[----:B------:R-:W-:Y:S02]  /*57b0*/  FSEL R158, R158, -INF , P3 ;  /* 0xff8000009e9e7808 */ /* 0x000fe40001800000 */
[----:B------:R-:W-:Y:S02]  /*57c0*/  FMNMX.FTZ R5, R155, R10, !PT ;  /* 0x0000000a9b057209 */ /* 0x000fe40007810000 */
[----:B------:R-:W-:Y:S02]  /*57d0*/  ISETP.GT.AND P3, PT, R6, 0x10, PT ;  /* 0x000000100600780c */ /* 0x000fe40003f64270 */
[----:B------:R-:W-:Y:S02]  /*57e0*/  FMNMX.FTZ R10, R158, R5, !PT ;  /* 0x000000059e0a7209 */ /* 0x000fe40007810000 */
[----:B------:R-:W-:Y:S02]  /*57f0*/  FSEL R162, R162, -INF , P3 ;  /* 0xff800000a2a27808 */ /* 0x000fe40001800000 */
[----:B------:R-:W-:-:S02]  /*5800*/  FMNMX.FTZ R5, R159, R10, !PT ;  /* 0x0000000a9f057209 */ /* 0x000fc40007810000 */
[----:B------:R-:W-:Y:S02]  /*5810*/  ISETP.GT.AND P3, PT, R6, 0x18, PT ;  /* 0x000000180600780c */ /* 0x000fe40003f64270 */
[----:B------:R-:W-:Y:S02]  /*5820*/  FMNMX.FTZ R10, R162, R5, !PT ;  /* 0x00000005a20a7209 */ /* 0x000fe40007810000 */
[----:B------:R-:W-:Y:S02]  /*5830*/  FSEL R166, R166, -INF , P3 ;  /* 0xff800000a6a67808 */ /* 0x000fe40001800000 */
[----:B------:R-:W-:Y:S02]  /*5840*/  FMNMX.FTZ R13, R163, R10, !PT ;  /* 0x0000000aa30d7209 */ /* 0x000fe40007810000 */
[----:B------:R-:W-:Y:S02]  /*5850*/  ISETP.GT.AND P3, PT, R6, 0x20, PT ;  /* 0x000000200600780c */ /* 0x000fe40003f64270 */
[----:B------:R-:W-:-:S02]  /*5860*/  FMNMX.FTZ R10, R166, R13, !PT ;  /* 0x0000000da60a7209 */ /* 0x000fc40007810000 */
[----:B------:R-:W-:Y:S02]  /*5870*/  FSEL R170, R170, -INF , P3 ;  /* 0xff800000aaaa7808 */ /* 0x000fe40001800000 */
[----:B------:R-:W-:Y:S02]  /*5880*/  FMNMX.FTZ R13, R167, R10, !PT ;  /* 0x0000000aa70d7209 */ /* 0x000fe40007810000 */
[----:B------:R-:W-:Y:S02]  /*5890*/  FSEL R171, R171, -INF , P4 ;  /* 0xff800000abab7808 */ /* 0x000fe40002000000 */
[----:B------:R-:W-:Y:S02]  /*58a0*/  FMNMX.FTZ R10, R170, R13, !PT ;  /* 0x0000000daa0a7209 */ /* 0x000fe40007810000 */
[----:B------:R-:W-:Y:S02]  /*58b0*/  ISETP.GT.AND P3, PT, R6, 0x29, PT ;  /* 0x000000290600780c */ /* 0x000fe40003f64270 */
[----:B------:R-:W-:-:S02]  /*58c0*/  FMNMX.FTZ R13, R171, R10, !PT ;  /* 0x0000000aab0d7209 */ /* 0x000fc40007810000 */
[----:B------:R-:W-:Y:S02]  /*58d0*/  FSEL R175, R175, -INF , P3 ;  /* 0xff800000afaf7808 */ /* 0x000fe40001800000 */
[----:B------:R-:W-:Y:S02]  /*58e0*/  FMNMX.FTZ R10, R174, R13, !PT ;  /* 0x0000000dae0a7209 */ /* 0x000fe40007810000 */
[----:B------:R-:W-:Y:S02]  /*58f0*/  ISETP.GT.AND P3, PT, R6, 0x31, PT ;  /* 0x000000310600780c */ /* 0x000fe40003f64270 */
[----:B------:R-:W-:Y:S02]  /*5900*/  FMNMX.FTZ R13, R175, R10, !PT ;  /* 0x0000000aaf0d7209 */ /* 0x000fe40007810000 */
[----:B------:R-:W-:Y:S02]  /*5910*/  FSEL R179, R179, -INF , P3 ;  /* 0xff800000b3b37808 */ /* 0x000fe40001800000 */
[----:B------:R-:W-:-:S02]  /*5920*/  FMNMX.FTZ R10, R178, R13, !PT ;  /* 0x0000000db20a7209 */ /* 0x000fc40007810000 */
[----:B0-----:R-:W-:Y:S02]  /*5930*/  FMNMX.FTZ R5, R14, R15, !PT ;  /* 0x0000000f0e057209 */ /* 0x001fe40007810000 */
[----:B------:R-:W-:Y:S02]  /*5940*/  ISETP.GT.AND P3, PT, R6, 0x39, PT ;  /* 0x000000390600780c */ /* 0x000fe40003f64270 */
[----:B------:R-:W-:Y:S01]  /*5950*/  FMNMX.FTZ R15, R179, R10, !PT ;  /* 0x0000000ab30f7209 */ /* 0x000fe20007810000 */
[C---:B------:R-:W-:Y:S01]  /*5960*/  FMUL.FTZ R20, R5.reuse, UR10 ;  /* 0x0000000a05147c20 */ /* 0x040fe20008410000 */
[----:B------:R-:W-:Y:S02]  /*5970*/  FSETP.NEU.FTZ.AND P4, PT, R5, -INF , PT ;  /* 0xff8000000500780b */ /* 0x000fe40003f9d000 */
[----:B------:R-:W-:Y:S02]  /*5980*/  FSEL R183, R183, -INF , P3 ;  /* 0xff800000b7b77808 */ /* 0x000fe40001800000 */
[----:B------:R-:W-:-:S02]  /*5990*/  FMNMX.FTZ R6, R182, R15, !PT ;  /* 0x0000000fb6067209 */ /* 0x000fc40007810000 */
        /* <DEDUP_REMOVED lines=19> */
[----:B------:R-:W-:Y:S01]  /*5ad0*/  FSEL R172, R5, RZ, P4 ;  /* 0x000000ff05ac7208 */ /* 0x000fe20002000000 */
[----:B------:R-:W-:Y:S04]  /*5ae0*/  MUFU.EX2 R152, R152 ;  /* 0x0000009800987308 */ /* 0x000fe80000000800 */
[----:B------:R-:W-:Y:S01]  /*5af0*/  FADD.FTZ R172, -R172, R9 ;  /* 0x00000009acac7221 */ /* 0x000fe20000010100 */
[----:B0-----:R-:W-:-:S03]  /*5b00*/  FMNMX.FTZ R153, R6, R153, !PT ;  /* 0x0000009906997209 */ /* 0x001fc60007810000 */
[----:B------:R-:W-:Y:S01]  /*5b10*/  FMUL.FTZ R9, R172, UR10 ;  /* 0x0000000aac097c20 */ /* 0x000fe20008410000 */
[----:B------:R-:W-:Y:S01]  /*5b20*/  MUFU.EX2 R13, R13 ;  /* 0x0000000d000d7308 */ /* 0x000fe20000000800 */
[----:B------:R-:W0:Y:S07]  /*5b30*/  SHFL.BFLY PT, R6, R153, 0x1, 0x1f ;  /* 0x0c201f0099067f89 */ /* 0x000e2e00000e0000 */
[----:B------:R-:W2:Y:S08]  /*5b40*/  MUFU.EX2 R9, R9 ;  /* 0x0000000900097308 */ /* 0x000eb00000000800 */
[----:B------:R-:W-:Y:S08]  /*5b50*/  MUFU.EX2 R154, R154 ;  /* 0x0000009a009a7308 */ /* 0x000ff00000000800 */
[----:B------:R-:W-:Y:S01]  /*5b60*/  MUFU.EX2 R21, R21 ;  /* 0x0000001500157308 */ /* 0x000fe20000000800 */
[----:B--2---:R-:W-:Y:S01]  /*5b70*/  FFMA.FTZ R176, R9, R3, R152 ;  /* 0x0000000309b07223 */ /* 0x004fe20000010098 */
[----:B------:R-:W-:Y:S01]  /*5b80*/  F2FP.BF16.F32.PACK_AB R152, R13, R152 ;  /* 0x000000980d98723e */ /* 0x000fe200000010ff */
[-C--:B------:R-:W-:Y:S01]  /*5b90*/  FMUL.FTZ R24, R24, R9.reuse ;  /* 0x0000000918187220 */ /* 0x080fe20000410000 */
[----:B0-----:R-:W-:Y:S01]  /*5ba0*/  FMNMX.FTZ R6, R153, R6, !PT ;  /* 0x0000000699067209 */ /* 0x001fe20007810000 */
[-C--:B------:R-:W-:Y:S01]  /*5bb0*/  FMUL.FTZ R25, R25, R9.reuse ;  /* 0x0000000919197220 */ /* 0x080fe20000410000 */
[-C--:B------:R-:W-:Y:S01]  /*5bc0*/  FMUL.FTZ R28, R28, R9.reuse ;  /* 0x000000091c1c7220 */ /* 0x080fe20000410000 */
[-C--:B------:R-:W-:Y:S01]  /*5bd0*/  FMUL.FTZ R29, R29, R9.reuse ;  /* 0x000000091d1d7220 */ /* 0x080fe20000410000 */
[C---:B------:R-:W-:Y:S01]  /*5be0*/  FSETP.NEU.FTZ.AND P3, PT, R6.reuse, -INF , PT ;  /* 0xff8000000600780b */ /* 0x040fe20003f7d000 */
[----:B------:R-:W-:Y:S01]  /*5bf0*/  FMUL.FTZ R153, R6, UR10 ;  /* 0x0000000a06997c20 */ /* 0x000fe20008410000 */
[----:B------:R-:W-:Y:S01]  /*5c00*/  MUFU.EX2 R156, R156 ;  /* 0x0000009c009c7308 */ /* 0x000fe20000000800 */
[-C--:B------:R-:W-:Y:S01]  /*5c10*/  FMUL.FTZ R32, R32, R9.reuse ;  /* 0x0000000920207220 */ /* 0x080fe20000410000 */
[-C--:B------:R-:W-:Y:S01]  /*5c20*/  FMUL.FTZ R33, R33, R9.reuse ;  /* 0x0000000921217220 */ /* 0x080fe20000410000 */
[-C--:B------:R-:W-:Y:S01]  /*5c30*/  FMUL.FTZ R36, R36, R9.reuse ;  /* 0x0000000924247220 */ /* 0x080fe20000410000 */
[----:B------:R-:W-:Y:S01]  /*5c40*/  FSEL R20, R153, RZ, P3 ;  /* 0x000000ff99147208 */ /* 0x000fe20001800000 */
[-C--:B------:R-:W-:Y:S01]  /*5c50*/  FMUL.FTZ R37, R37, R9.reuse ;  /* 0x0000000925257220 */ /* 0x080fe20000410000 */
[-C--:B------:R-:W-:Y:S01]  /*5c60*/  FMUL.FTZ R40, R40, R9.reuse ;  /* 0x0000000928287220 */ /* 0x080fe20000410000 */
[----:B------:R-:W-:Y:S01]  /*5c70*/  FMUL.FTZ R41, R41, R9 ;  /* 0x0000000929297220 */ /* 0x000fe20000410000 */
[----:B------:R-:W-:Y:S01]  /*5c80*/  MUFU.EX2 R157, R157 ;  /* 0x0000009d009d7308 */ /* 0x000fe20000000800 */
[--C-:B------:R-:W-:Y:S01]  /*5c90*/  FFMA.FTZ R153, R11, UR10, -R20.reuse ;  /* 0x0000000a0b997c23 */ /* 0x100fe20008010814 */
[--C-:B------:R-:W-:Y:S01]  /*5ca0*/  FFMA.FTZ R11, R162, UR10, -R20.reuse ;  /* 0x0000000aa20b7c23 */ /* 0x100fe20008010814 */
[--C-:B------:R-:W-:Y:S01]  /*5cb0*/  FFMA.FTZ R162, R163, UR10, -R20.reuse ;  /* 0x0000000aa3a27c23 */ /* 0x100fe20008010814 */
[----:B------:R-:W-:Y:S01]  /*5cc0*/  FSEL R163, R6, RZ, P3 ;  /* 0x000000ff06a37208 */ /* 0x000fe20001800000 */
[--C-:B------:R-:W-:Y:S01]  /*5cd0*/  FFMA.FTZ R168, R155, UR10, -R20.reuse ;  /* 0x0000000a9ba87c23 */ /* 0x100fe20008010814 */
[--C-:B------:R-:W-:Y:S01]  /*5ce0*/  FFMA.FTZ R155, R158, UR10, -R20.reuse ;  /* 0x0000000a9e9b7c23 */ /* 0x100fe20008010814 */
[--C-:B------:R-:W-:Y:S01]  /*5cf0*/  FFMA.FTZ R158, R159, UR10, -R20.reuse ;  /* 0x0000000a9f9e7c23 */ /* 0x100fe20008010814 */
[----:B------:R-:W-:Y:S01]  /*5d00*/  FFMA.FTZ R159, R166, UR10, -R20 ;  /* 0x0000000aa69f7c23 */ /* 0x000fe20008010814 */
[----:B------:R-:W-:Y:S01]  /*5d10*/  FADD.FTZ R163, -R163, R8 ;  /* 0x00000008a3a37221 */ /* 0x000fe20000010100 */
[----:B------:R-:W-:Y:S01]  /*5d20*/  MUFU.EX2 R153, R153 ;  /* 0x0000009900997308 */ /* 0x000fe20000000800 */
[----:B------:R-:W-:Y:S01]  /*5d30*/  FFMA.FTZ R166, R167, UR10, -R20 ;  /* 0x0000000aa7a67c23 */ /* 0x000fe20008010814 */
[----:B------:R-:W-:-:S02]  /*5d40*/  IMAD.MOV R167, RZ, RZ, -R18 ;  /* 0x000000ffffa77224 */ /* 0x000fc400078e0a12 */
[----:B------:R-:W-:Y:S01]  /*5d50*/  FMUL.FTZ R8, R163, UR10 ;  /* 0x0000000aa3087c20 */ /* 0x000fe20008410000 */
[--C-:B------:R-:W-:Y:S01]  /*5d60*/  FFMA.FTZ R163, R170, UR10, -R20.reuse ;  /* 0x0000000aaaa37c23 */ /* 0x100fe20008010814 */
[----:B------:R-:W-:Y:S02]  /*5d70*/  IMAD.U32 R170, RZ, RZ, UR25 ;  /* 0x00000019ffaa7e24 */ /* 0x000fe4000f8e00ff */
[--C-:B------:R-:W-:Y:S01]  /*5d80*/  FFMA.FTZ R172, R171, UR10, -R20.reuse ;  /* 0x0000000aabac7c23 */ /* 0x100fe20008010814 */
[----:B------:R-:W-:Y:S01]  /*5d90*/  ISETP.NE.AND P3, PT, R2, R167, PT ;  /* 0x000000a70200720c */ /* 0x000fe20003f65270 */
[----:B------:R-:W-:Y:S01]  /*5da0*/  MUFU.EX2 R168, R168 ;  /* 0x000000a800a87308 */ /* 0x000fe20000000800 */
[----:B------:R-:W-:Y:S02]  /*5db0*/  @!P1 VIADD R167, R170, 0x28c40 ;  /* 0x00028c40aaa79836 */ /* 0x000fe40000000000 */
[----:B------:R-:W-:Y:S01]  /*5dc0*/  FFMA.FTZ R3, R174, UR10, -R20 ;  /* 0x0000000aae037c23 */ /* 0x000fe20008010814 */
[----:B------:R-:W-:-:S02]  /*5dd0*/  IMAD.U32 R171, RZ, RZ, UR23 ;  /* 0x00000017ffab7e24 */ /* 0x000fc4000f8e00ff */
[--C-:B------:R-:W-:Y:S01]  /*5de0*/  FFMA.FTZ R178, R178, UR10, -R20.reuse ;  /* 0x0000000ab2b27c23 */ /* 0x100fe20008010814 */
[--C-:B------:R-:W-:Y:S01]  /*5df0*/  FFMA.FTZ R179, R179, UR10, -R20.reuse ;  /* 0x0000000ab3b37c23 */ /* 0x100fe20008010814 */
[----:B------:R-:W-:Y:S01]  /*5e00*/  @!P1 PRMT R167, RZ, 0x654, R167 ;  /* 0x00000654ffa79816 */ /* 0x000fe200000000a7 */
[----:B------:R-:W-:Y:S01]  /*5e10*/  FFMA.FTZ R182, R182, UR10, -R20 ;  /* 0x0000000ab6b67c23 */ /* 0x000fe20008010814 */
[----:B------:R-:W0:Y:S01]  /*5e20*/  MUFU.EX2 R8, R8 ;  /* 0x0000000800087308 */ /* 0x000e220000000800 */
[-C--:B------:R-:W-:Y:S01]  /*5e30*/  FMUL.FTZ R44, R44, R9.reuse ;  /* 0x000000092c2c7220 */ /* 0x080fe20000410000 */
[----:B------:R0:W-:Y:S01]  /*5e40*/  @!P1 SYNCS.ARRIVE.TRANS64.RED.A1T0 RZ, [R167+URZ], RZ ;  /* 0x000000ffa7ff99a7 */ /* 0x0001e2000810043f */
        /* <DEDUP_REMOVED lines=14> */
[----:B0-----:R-:W-:Y:S01]  /*5f30*/  FFMA.FTZ R167, R8, R4, R153 ;  /* 0x0000000408a77223 */ /* 0x001fe20000010099 */
[----:B------:R-:W-:-:S02]  /*5f40*/  @!P3 IMAD R4, R171, 0x40, R16 ;  /* 0x00000040ab04b824 */ /* 0x000fc400078e0210 */
[----:B------:R-:W-:Y:S01]  /*5f50*/  FADD.FTZ R171, R13, R176 ;  /* 0x000000b00dab7221 */ /* 0x000fe20000010000 */
[C---:B------:R-:W-:Y:S01]  /*5f60*/  F2FP.BF16.F32.PACK_AB R153, R168.reuse, R153 ;  /* 0x00000099a899723e */ /* 0x040fe200000010ff */
[----:B------:R-:W-:Y:S01]  /*5f70*/  FADD.FTZ R174, R168, R167 ;  /* 0x000000a7a8ae7221 */ /* 0x000fe20000010000 */
[----:B------:R-:W-:Y:S01]  /*5f80*/  FMUL.FTZ R69, R69, R9 ;  /* 0x0000000945457220 */ /* 0x000fe20000410000 */
[----:B------:R-:W-:Y:S01]  /*5f90*/  FADD.FTZ R176, R154, R171 ;  /* 0x000000ab9ab07221 */ /* 0x000fe20000010000 */
[----:B------:R-:W0:Y:S01]  /*5fa0*/  MUFU.EX2 R11, R11 ;  /* 0x0000000b000b7308 */ /* 0x000e220000000800 */
[----:B--2---:R-:W-:Y:S01]  /*5fb0*/  FADD.FTZ R171, R155, R174 ;  /* 0x000000ae9bab7221 */ /* 0x004fe20000010000 */
[----:B------:R-:W-:Y:S01]  /*5fc0*/  @!P3 LEA R167, R4, UR43, 0x2 ;  /* 0x0000002b04a7bc11 */ /* 0x000fe2000f8e10ff */
[----:B------:R-:W-:Y:S01]  /*5fd0*/  FFMA.FTZ R4, R175, UR10, -R20 ;  /* 0x0000000aaf047c23 */ /* 0x000fe20008010814 */
[----:B------:R-:W-:Y:S01]  /*5fe0*/  FADD.FTZ R175, R21, R176 ;  /* 0x000000b015af7221 */ /* 0x000fe20000010000 */
[----:B------:R-:W-:Y:S01]  /*5ff0*/  FFMA.FTZ R20, R183, UR10, -R20 ;  /* 0x0000000ab7147c23 */ /* 0x000fe20008010814 */
[----:B------:R-:W-:Y:S01]  /*6000*/  F2FP.BF16.F32.PACK_AB R154, R21, R154 ;  /* 0x0000009a159a723e */ /* 0x000fe200000010ff */
[----:B------:R-:W-:Y:S01]  /*6010*/  @!P3 STS [R167+0x28800], R9 ;  /* 0x02880009a700b388 */ /* 0x000fe20000000800 */
[----:B------:R-:W2:Y:S01]  /*6020*/  MUFU.EX2 R162, R162 ;  /* 0x000000a200a27308 */ /* 0x000ea20000000800 */
[----:B---3--:R-:W-:Y:S01]  /*6030*/  FADD.FTZ R174, R158, R171 ;  /* 0x000000ab9eae7221 */ /* 0x008fe20000010000 */
[----:B------:R-:W-:Y:S01]  /*6040*/  FADD.FTZ R176, R156, R175 ;  /* 0x000000af9cb07221 */ /* 0x000fe20000010000 */
[----:B------:R3:W-:Y:S01]  /*6050*/  @!P3 STS [R167+0x28820], R8 ;  /* 0x02882008a700b388 */ /* 0x0007e20000000800 */
[----:B------:R-:W-:Y:S01]  /*6060*/  F2FP.BF16.F32.PACK_AB R155, R158, R155 ;  /* 0x0000009b9e9b723e */ /* 0x000fe200000010ff */
[-C--:B------:R-:W-:Y:S01]  /*6070*/  FMUL.FTZ R72, R72, R9.reuse ;  /* 0x0000000948487220 */ /* 0x080fe20000410000 */
[C---:B------:R-:W-:Y:S01]  /*6080*/  FADD.FTZ R175, R157.reuse, R176 ;  /* 0x000000b09daf7221 */ /* 0x040fe20000010000 */
[----:B------:R-:W-:Y:S01]  /*6090*/  BAR.SYNC.DEFER_BLOCKING 0xf, 0x100 ;  /* 0x03c4000000007b1d */ /* 0x000fe20000010000 */
[----:B------:R-:W-:Y:S01]  /*60a0*/  F2FP.BF16.F32.PACK_AB R156, R157, R156 ;  /* 0x0000009c9d9c723e */ /* 0x000fe200000010ff */
[----:B0-----:R-:W-:Y:S01]  /*60b0*/  FADD.FTZ R171, R11, R174 ;  /* 0x000000ae0bab7221 */ /* 0x001fe20000010000 */
[-C--:B------:R-:W-:Y:S01]  /*60c0*/  FMUL.FTZ R73, R73, R9.reuse ;  /* 0x0000000949497220 */ /* 0x080fe20000410000 */
[-C--:B------:R-:W-:Y:S01]  /*60d0*/  FMUL.FTZ R76, R76, R9.reuse ;  /* 0x000000094c4c7220 */ /* 0x080fe20000410000 */
[-C--:B------:R-:W-:Y:S01]  /*60e0*/  FMUL.FTZ R77, R77, R9.reuse ;  /* 0x000000094d4d7220 */ /* 0x080fe20000410000 */
[----:B------:R-:W0:Y:S01]  /*60f0*/  MUFU.EX2 R10, R10 ;  /* 0x0000000a000a7308 */ /* 0x000e220000000800 */
[-C--:B------:R-:W-:Y:S01]  /*6100*/  FMUL.FTZ R80, R80, R9.reuse ;  /* 0x0000000950507220 */ /* 0x080fe20000410000 */
[-C--:B------:R-:W-:Y:S01]  /*6110*/  FMUL.FTZ R81, R81, R9.reuse ;  /* 0x0000000951517220 */ /* 0x080fe20000410000 */
[----:B------:R-:W-:Y:S01]  /*6120*/  FMUL.FTZ R84, R84, R9 ;  /* 0x0000000954547220 */ /* 0x000fe20000410000 */
[C---:B--2---:R-:W-:Y:S01]  /*6130*/  FADD.FTZ R174, R162.reuse, R171 ;  /* 0x000000aba2ae7221 */ /* 0x044fe20000010000 */
[----:B------:R-:W-:Y:S01]  /*6140*/  F2FP.BF16.F32.PACK_AB R157, R162, R11 ;  /* 0x0000000ba29d723e */ /* 0x000fe200000010ff */
        /* <DEDUP_REMOVED lines=11> */
[----:B0-----:R-:W-:Y:S01]  /*6200*/  FADD.FTZ R176, R10, R175 ;  /* 0x000000af0ab07221 */ /* 0x001fe20000010000 */
[----:B------:R0:W-:Y:S01]  /*6210*/  STSM.16.M88.4 [R19+0x26800], R152 ;  /* 0x0268009813007844 */ /* 0x0001e20000000200 */
[-C--:B------:R-:W-:Y:S01]  /*6220*/  FMUL.FTZ R104, R104, R9.reuse ;  /* 0x0000000968687220 */ /* 0x080fe20000410000 */
[-C--:B------:R-:W-:Y:S01]  /*6230*/  FMUL.FTZ R105, R105, R9.reuse ;  /* 0x0000000969697220 */ /* 0x080fe20000410000 */
[-C--:B------:R-:W-:Y:S01]  /*6240*/  FMUL.FTZ R108, R108, R9.reuse ;  /* 0x000000096c6c7220 */ /* 0x080fe20000410000 */
[-C--:B------:R-:W-:Y:S01]  /*6250*/  FMUL.FTZ R109, R109, R9.reuse ;  /* 0x000000096d6d7220 */ /* 0x080fe20000410000 */
[-C--:B------:R-:W-:Y:S01]  /*6260*/  FMUL.FTZ R112, R112, R9.reuse ;  /* 0x0000000970707220 */ /* 0x080fe20000410000 */
[----:B------:R-:W5:Y:S01]  /*6270*/  MUFU.EX2 R166, R166 ;  /* 0x000000a600a67308 */ /* 0x000f620000000800 */
        /* <DEDUP_REMOVED lines=17> */
[----:B------:R-:W-:Y:S01]  /*6390*/  F2FP.BF16.F32.PACK_AB R159, R166, R159 ;  /* 0x0000009fa69f723e */ /* 0x000fe200000010ff */
        /* <DEDUP_REMOVED lines=8> */
[----:B------:R-:W-:Y:S01]  /*6420*/  FMUL.FTZ R149, R149, R9 ;  /* 0x0000000995957220 */ /* 0x000fe20000410000 */
        /* <DEDUP_REMOVED lines=37> */
[----:B-----5:R-:W-:Y:S01]  /*6680*/  FADD.FTZ R11, R3, R158 ;  /* 0x0000009e030b7221 */ /* 0x020fe20000010000 */
[----:B------:R-:W-:Y:S01]  /*6690*/  F2FP.BF16.F32.PACK_AB R158, R15, R10 ;  /* 0x0000000a0f9e723e */ /* 0x000fe200000010ff */
[-C--:B------:R-:W-:Y:S01]  /*66a0*/  FMUL.FTZ R78, R78, R8.reuse ;  /* 0x000000084e4e7220 */ /* 0x080fe20000410000 */
[-C--:B------:R-:W-:Y:S01]  /*66b0*/  FMUL.FTZ R79, R79, R8.reuse ;  /* 0x000000084f4f7220 */ /* 0x080fe20000410000 */
[-C--:B------:R-:W-:Y:S01]  /*66c0*/  FMUL.FTZ R82, R82, R8.reuse ;  /* 0x0000000852527220 */ /* 0x080fe20000410000 */
[----:B------:R-:W-:Y:S01]  /*66d0*/  FMUL.FTZ R83, R83, R8 ;  /* 0x0000000853537220 */ /* 0x000fe20000410000 */
[----:B------:R0:W-:Y:S01]  /*66e0*/  STSM.16.M88.4 [R184], R156 ;  /* 0x0000009cb8007844 */ /* 0x0001e20000000200 */
        /* <DEDUP_REMOVED lines=9> */
[C---:B----4-:R-:W-:Y:S01]  /*6780*/  FADD.FTZ R11, R4.reuse, R11 ;  /* 0x0000000b040b7221 */ /* 0x050fe20000010000 */
[----:B------:R-:W-:Y:S01]  /*6790*/  F2FP.BF16.F32.PACK_AB R163, R4, R3 ;  /* 0x0000000304a3723e */ /* 0x000fe200000010ff */
[-C--:B------:R-:W-:Y:S01]  /*67a0*/  FMUL.FTZ R95, R95, R8.reuse ;  /* 0x000000085f5f7220 */ /* 0x080fe20000410000 */
[-C--:B------:R-:W-:Y:S01]  /*67b0*/  FMUL.FTZ R98, R98, R8.reuse ;  /* 0x0000000862627220 */ /* 0x080fe20000410000 */
[-C--:B------:R-:W-:Y:S01]  /*67c0*/  FMUL.FTZ R99, R99, R8.reuse ;  /* 0x0000000863637220 */ /* 0x080fe20000410000 */
[-C--:B------:R-:W-:Y:S01]  /*67d0*/  FMUL.FTZ R102, R102, R8.reuse ;  /* 0x0000000866667220 */ /* 0x080fe20000410000 */
[----:B------:R0:W-:Y:S01]  /*67e0*/  STSM.16.M88.4 [R22], R160 ;  /* 0x000000a016007844 */ /* 0x0001e20000000200 */
[----:B------:R-:W4:Y:S01]  /*67f0*/  MUFU.EX2 R169, R169 ;  /* 0x000000a900a97308 */ /* 0x000f220000000800 */
[----:B-----5:R-:W-:Y:S01]  /*6800*/  FADD.FTZ R10, R164, R13 ;  /* 0x0000000da40a7221 */ /* 0x020fe20000010000 */
[-C--:B------:R-:W-:Y:S01]  /*6810*/  FMUL.FTZ R103, R103, R8.reuse ;  /* 0x0000000867677220 */ /* 0x080fe20000410000 */
        /* <DEDUP_REMOVED lines=16> */
[-C--:B------:R-:W-:Y:S01]  /*6920*/  FMUL.FTZ R127, R127, R8.reuse ;  /* 0x000000087f7f7220 */ /* 0x080fe20000410000 */
[-C--:B------:R-:W-:Y:S01]  /*6930*/  FMUL.FTZ R130, R130, R8.reuse ;  /* 0x0000000882827220 */ /* 0x080fe20000410000 */
[-C--:B------:R-:W-:Y:S01]  /*6940*/  FMUL.FTZ R131, R131, R8.reuse ;  /* 0x0000000883837220 */ /* 0x080fe20000410000 */
[-C--:B------:R-:W-:Y:S01]  /*6950*/  FMUL.FTZ R134, R134, R8.reuse ;  /* 0x0000000886867220 */ /* 0x080fe20000410000 */
[----:B------:R-:W-:Y:S01]  /*6960*/  FMUL.FTZ R135, R135, R8 ;  /* 0x0000000887877220 */ /* 0x000fe20000410000 */
[----:B---3--:R-:W3:Y:S01]  /*6970*/  MUFU.EX2 R167, R182 ;  /* 0x000000b600a77308 */ /* 0x008ee20000000800 */
[C---:B-----5:R-:W-:Y:S01]  /*6980*/  FADD.FTZ R166, R179.reuse, R166 ;  /* 0x000000a6b3a67221 */ /* 0x060fe20000010000 */
[----:B------:R-:W-:Y:S01]  /*6990*/  F2FP.BF16.F32.PACK_AB R165, R179, R178 ;  /* 0x000000b2b3a5723e */ /* 0x000fe200000010ff */
        /* <DEDUP_REMOVED lines=9> */
[----:B------:R-:W-:-:S04]  /*6a30*/  FMUL.FTZ R151, R151, R8 ;  /* 0x0000000897977220 */ /* 0x000fc80000410000 */
[----:B------:R-:W2:Y:S01]  /*6a40*/  MUFU.EX2 R20, R20 ;  /* 0x0000001400147308 */ /* 0x000ea20000000800 */
[----:B---3--:R-:W-:Y:S01]  /*6a50*/  FADD.FTZ R11, R167, R166 ;  /* 0x000000a6a70b7221 */ /* 0x008fe20000010000 */
[C---:B----4-:R-:W-:Y:S01]  /*6a60*/  F2FP.BF16.F32.PACK_AB R166, R173.reuse, R14 ;  /* 0x0000000eada6723e */ /* 0x050fe200000010ff */
[----:B------:R-:W-:Y:S01]  /*6a70*/  FADD.FTZ R3, R173, R4 ;  /* 0x00000004ad037221 */ /* 0x000fe20000010000 */
[C---:B--2---:R-:W-:Y:S01]  /*6a80*/  F2FP.BF16.F32.PACK_AB R167, R20.reuse, R167 ;  /* 0x000000a714a7723e */ /* 0x044fe200000010ff */
[----:B------:R-:W-:-:S04]  /*6a90*/  FADD.FTZ R4, R20, R11 ;  /* 0x0000000b14047221 */ /* 0x000fc80000010000 */
[----:B------:R0:W-:Y:S01]  /*6aa0*/  STSM.16.M88.4 [R23], R164 ;  /* 0x000000a417007844 */ /* 0x0001e20000000200 */
[----:B------:R-:W-:Y:S05]  /*6ab0*/  @!P0 BRA `(.L_x_7235) ;  /* 0x0000000000048947 */ /* 0x000fea0003800000 */
[----:B------:R-:W-:Y:S01]  /*6ac0*/  BPT.TRAP 0x1 ;  /* 0x000000040000795c */ /* 0x000fe20000300000 */
.L_x_7235:
[----:B------:R2:W3:Y:S01]  /*6ad0*/  SYNCS.PHASECHK.TRANS64.TRYWAIT P3, [UR25+0x28c50], R7 ;  /* 0x028c5007ff0075a7 */ /* 0x0004e20008060159 */
[----:B------:R-:W-:Y:S05]  /*6ae0*/  @!P0 BRA `(.L_x_7236) ;  /* 0x0000000000048947 */ /* 0x000fea0003800000 */
[----:B------:R-:W-:Y:S01]  /*6af0*/  BPT.TRAP 0x1 ;  /* 0x000000040000795c */ /* 0x000fe20000300000 */
.L_x_7236:
[----:B---3--:R-:W-:Y:S05]  /*6b00*/  @P3 BRA `(.L_x_7237) ;  /* 0x0000000000083947 */ /* 0x008fea0003800000 */
[----:B------:R-:W3:Y:S02]  /*6b10*/  SYNCS.PHASECHK.TRANS64.TRYWAIT P3, [UR25+0x28c50], R7 ;  /* 0x028c5007ff0075a7 */ /* 0x000ee40008060159 */
[----:B---3--:R-:W-:Y:S05]  /*6b20*/  @!P3 BRA `(.L_x_7238) ;  /* 0x000000a400f0b947 */ /* 0x008fea0003800000 */
.L_x_7237:
[----:B------:R-:W-:Y:S01]  /*6b30*/  ULEA UR11, UR36, UR48, 0xc ;  /* 0x00000030240b7291 */ /* 0x000fe2000f8e603f */
[----:B------:R-:W-:Y:S01]  /*6b40*/  WARPGROUP.ARRIVE ;  /* 0x00000000000079c5 */ /* 0x000fe20000000000 */
[----:B------:R-:W-:Y:S01]  /*6b50*/  UMOV UR7, 0x40000040 ;  /* 0x4000004000077882 */ /* 0x000fe20000000000 */
[----:B------:R-:W-:Y:S01]  /*6b60*/  UISETP.GT.AND UP1, UPT, UR21, UR20, UPT ;  /* 0x000000141500728c */ /* 0x000fe2000bf24270 */
[----:B---3--:R-:W-:Y:S01]  /*6b70*/  @!P1 VIADD R170, R170, 0x28c60 ;  /* 0x00028c60aaaa9836 */ /* 0x008fe20000000000 */
[----:B------:R-:W-:Y:S01]  /*6b80*/  UIADD3 UR21, UR21, -0x1, URZ ;  /* 0xffffffff15157890 */ /* 0x000fe2000fffe03f */
[----:B------:R-:W-:Y:S01]  /*6b90*/  IMAD.MOV.U32 R8, RZ, RZ, R6 ;  /* 0x000000ffff087224 */ /* 0x000fe200078e0006 */
[----:B------:R-:W-:Y:S01]  /*6ba0*/  UMOV UR6, UR11 ;  /* 0x0000000b00067c82 */ /* 0x000fe20008000000 */
[----:B------:R-:W-:Y:S01]  /*6bb0*/  UMOV UR23, UR36 ;  /* 0x0000002400177c82 */ /* 0x000fe20008000000 */
[----:B------:R-:W-:Y:S01]  /*6bc0*/  HGMMA.64x256x16.F32.BF16 R24, R152, gdesc[UR4].tnspB, R24, gsb0 ;  /* 0x43e0000498187df0 */ /* 0x000fe20008001818 */
[----:B------:R-:W-:Y:S01]  /*6bd0*/  UIADD3 UR6, UR11, 0x80, URZ ;  /* 0x000000800b067890 */ /* 0x000fe2000fffe03f */
[----:B------:R-:W-:Y:S01]  /*6be0*/  PLOP3.LUT P3, PT, PT, PT, UP1, 0x80, 0x0 ;  /* 0x000000000000781c */ /* 0x000fe20003f6f018 */
[----:B------:R-:W-:Y:S01]  /*6bf0*/  UMOV UR7, 0x40000040 ;  /* 0x4000004000077882 */ /* 0x000fe20000000000 */
[----:B------:R-:W-:Y:S01]  /*6c00*/  @!P1 PRMT R170, RZ, 0x654, R170 ;  /* 0x00000654ffaa9816 */ /* 0x000fe200000000aa */
[----:B------:R-:W-:Y:S01]  /*6c10*/  IMAD.MOV.U32 R9, RZ, RZ, R5 ;  /* 0x000000ffff097224 */ /* 0x000fe200078e0005 */
        /* <DEDUP_REMOVED lines=27> */
.L_x_7230:
[----:B------:R-:W-:-:S13]  /*6dd0*/  ISETP.LE.AND P2, PT, RZ, UR21, PT ;  /* 0x00000015ff007c0c */ /* 0x000fda000bf43270 */
[----:B------:R-:W-:Y:S05]  /*6de0*/  @!P2 BRA `(.L_x_7240) ;  /* 0x00000018002ca947 */ /* 0x000fea0003800000 */
[----:B------:R-:W-:Y:S01]  /*6df0*/  IMAD.MOV.U32 R9, RZ, RZ, R6 ;  /* 0x000000ffff097224 */ /* 0x000fe200078e0006 */
[----:B------:R-:W-:Y:S01]  /*6e00*/  UMOV UR22, UR36 ;  /* 0x0000002400167c82 */ /* 0x000fe20008000000 */
[----:B------:R-:W-:Y:S01]  /*6e10*/  IMAD.MOV.U32 R8, RZ, RZ, R5 ;  /* 0x000000ffff087224 */ /* 0x000fe200078e0005 */
[----:B------:R-:W-:-:S06]  /*6e20*/  ULDC UR20, c[0x0][0x988] ;  /* 0x0002620000147ab9 */ /* 0x000fcc0000000800 */
.L_x_7249:
[----:B------:R-:W-:-:S04]  /*6e30*/  UIADD3 UR36, UR22, 0x1, URZ ;  /* 0x0000000116247890 */ /* 0x000fc8000fffe03f */
[----:B------:R-:W-:-:S04]  /*6e40*/  UISETP.NE.AND UP0, UPT, UR36, 0x2, UPT ;  /* 0x000000022400788c */ /* 0x000fc8000bf05270 */
[----:B------:R-:W-:Y:S02]  /*6e50*/  USEL UR6, URZ, 0x1, UP0 ;  /* 0x000000013f067887 */ /* 0x000fe40008000000 */
[----:B------:R-:W-:Y:S02]  /*6e60*/  USEL UR36, UR36, URZ, UP0 ;  /* 0x0000003f24247287 */ /* 0x000fe40008000000 */
[----:B------:R-:W-:Y:S01]  /*6e70*/  ULOP3.LUT UR37, UR37, UR6, URZ, 0x3c, !UPT ;  /* 0x0000000625257292 */ /* 0x000fe2000f8e3c3f */
[----:B----4-:R-:W-:Y:S11]  /*6e80*/  @!P0 BRA `(.L_x_7241) ;  /* 0x0000000000048947 */ /* 0x010ff60003800000 */
[----:B------:R-:W-:Y:S01]  /*6e90*/  BPT.TRAP 0x1 ;  /* 0x000000040000795c */ /* 0x000fe20000300000 */
.L_x_7241:
[----:B------:R-:W-:Y:S01]  /*6ea0*/  ULEA UR23, UR36, UR43, 0x3 ;  /* 0x0000002b24177291 */ /* 0x000fe2000f8e183f */
[----:B-12---:R-:W-:-:S05]  /*6eb0*/  IMAD.U32 R7, RZ, RZ, UR37 ;  /* 0x00000025ff077e24 */ /* 0x006fca000f8e00ff */
[----:B------:R-:W-:-:S04]  /*6ec0*/  SHF.L.U32 R7, R7, 0x1f, RZ ;  /* 0x0000001f07077819 */ /* 0x000fc800000006ff */
[----:B------:R1:W2:Y:S01]  /*6ed0*/  SYNCS.PHASECHK.TRANS64.TRYWAIT P2, [UR23+0x28c30], R7 ;  /* 0x028c3007ff0075a7 */ /* 0x0002a20008040157 */
[----:B------:R-:W-:Y:S05]  /*6ee0*/  @!P0 BRA `(.L_x_7242) ;  /* 0x0000000000048947 */ /* 0x000fea0003800000 */
[----:B------:R-:W-:Y:S01]  /*6ef0*/  BPT.TRAP 0x1 ;  /* 0x000000040000795c */ /* 0x000fe20000300000 */
.L_x_7242:
[----:B--2---:R-:W-:Y:S05]  /*6f00*/  @P2 BRA `(.L_x_7243) ;  /* 0x0000000000082947 */ /* 0x004fea0003800000 */
[----:B------:R-:W2:Y:S02]  /*6f10*/  SYNCS.PHASECHK.TRANS64.TRYWAIT P2, [UR23+0x28c30], R7 ;  /* 0x028c3007ff0075a7 */ /* 0x000ea40008040157 */
[----:B--2---:R-:W-:Y:S05]  /*6f20*/  @!P2 BRA `(.L_x_7244) ;  /* 0x000000a40004a947 */ /* 0x004fea0003800000 */
.L_x_7243:
[----:B------:R-:W-:Y:S01]  /*6f30*/  R2UR UR18, R0 ;  /* 0x00000000001272ca */ /* 0x000fe200000e0000 */
[----:B0--3--:R-:W-:Y:S01]  /*6f40*/  WARPGROUP.ARRIVE ;  /* 0x00000000000079c5 */ /* 0x009fe20000000000 */
        /* <DEDUP_REMOVED lines=65> */
[----:B------:R-:W2:Y:S01]  /*7360*/  MUFU.EX2 R11, R11 ;  /* 0x0000000b000b7308 */ /* 0x000ea20000000800 */
[----:B------:R-:W-:Y:S01]  /*7370*/  FMNMX.FTZ R13, R175, R6, !PT ;  /* 0x00000006af0d7209 */ /* 0x000fe20007810000 */
[--C-:B------:R-:W-:Y:S01]  /*7380*/  FFMA.FTZ R12, R164, UR10, -R14.reuse ;  /* 0x0000000aa40c7c23 */ /* 0x100fe2000801080e */
[----:B------:R-:W-:-:S02]  /*7390*/  FFMA.FTZ R164, R176, UR10, -R14 ;  /* 0x0000000ab0a47c23 */ /* 0x000fc4000801080e */
[----:B------:R-:W-:-:S03]  /*73a0*/  FMNMX.FTZ R6, R178, R13, !PT ;  /* 0x0000000db2067209 */ /* 0x000fc60007810000 */
[----:B------:R-:W3:Y:S01]  /*73b0*/  MUFU.EX2 R152, R152 ;  /* 0x0000009800987308 */ /* 0x000ee20000000800 */
[----:B------:R-:W-:Y:S01]  /*73c0*/  FMNMX.FTZ R13, R179, R6, !PT ;  /* 0x00000006b30d7209 */ /* 0x000fe20007810000 */
[-C--:B0-----:R-:W-:Y:S01]  /*73d0*/  FMUL.FTZ R24, R24, R8.reuse ;  /* 0x0000000818187220 */ /* 0x081fe20000410000 */
[-C--:B------:R-:W-:Y:S01]  /*73e0*/  FMUL.FTZ R25, R25, R8.reuse ;  /* 0x0000000819197220 */ /* 0x080fe20000410000 */
[----:B------:R-:W-:Y:S01]  /*73f0*/  FMUL.FTZ R28, R28, R8 ;  /* 0x000000081c1c7220 */ /* 0x000fe20000410000 */
[----:B------:R-:W-:Y:S01]  /*7400*/  FMNMX.FTZ R6, R182, R13, !PT ;  /* 0x0000000db6067209 */ /* 0x000fe20007810000 */
[--C-:B------:R-:W-:Y:S01]  /*7410*/  FFMA.FTZ R13, R157, UR10, -R14.reuse ;  /* 0x0000000a9d0d7c23 */ /* 0x100fe2000801080e */
[----:B------:R-:W-:Y:S01]  /*7420*/  FFMA.FTZ R157, R173, UR10, -R14 ;  /* 0x0000000aad9d7c23 */ /* 0x000fe2000801080e */
[----:B------:R-:W0:Y:S01]  /*7430*/  MUFU.EX2 R10, R10 ;  /* 0x0000000a000a7308 */ /* 0x000e220000000800 */
[----:B------:R-:W-:Y:S01]  /*7440*/  FMNMX.FTZ R6, R183, R6, !PT ;  /* 0x00000006b7067209 */ /* 0x000fe20007810000 */
[----:B--2---:R-:W-:Y:S01]  /*7450*/  FFMA.FTZ R3, R8, R3, R11 ;  /* 0x0000000308037223 */ /* 0x004fe2000001000b */
[----:B------:R-:W-:-:S02]  /*7460*/  IMAD.MOV R173, RZ, RZ, -R18 ;  /* 0x000000ffffad7224 */ /* 0x000fc400078e0a12 */
[-C--:B------:R-:W-:Y:S01]  /*7470*/  FMUL.FTZ R29, R29, R8.reuse ;  /* 0x000000081d1d7220 */ /* 0x080fe20000410000 */
[-C--:B------:R-:W-:Y:S01]  /*7480*/  FMUL.FTZ R32, R32, R8.reuse ;  /* 0x0000000820207220 */ /* 0x080fe20000410000 */
[----:B------:R-:W2:Y:S01]  /*7490*/  SHFL.BFLY PT, R153, R6, 0x2, 0x1f ;  /* 0x0c401f0006997f89 */ /* 0x000ea200000e0000 */
[-C--:B------:R-:W-:Y:S01]  /*74a0*/  FMUL.FTZ R33, R33, R8.reuse ;  /* 0x0000000821217220 */ /* 0x080fe20000410000 */
[----:B------:R-:W-:Y:S01]  /*74b0*/  MUFU.EX2 R13, R13 ;  /* 0x0000000d000d7308 */ /* 0x000fe20000000800 */
[----:B---3--:R-:W-:Y:S01]  /*74c0*/  FADD.FTZ R3, R152, R3 ;  /* 0x0000000398037221 */ /* 0x008fe20000010000 */
[----:B------:R-:W-:Y:S01]  /*74d0*/  ISETP.NE.AND P2, PT, R2, R173, PT ;  /* 0x000000ad0200720c */ /* 0x000fe20003f45270 */
[-C--:B------:R-:W-:Y:S01]  /*74e0*/  FMUL.FTZ R36, R36, R8.reuse ;  /* 0x0000000824247220 */ /* 0x080fe20000410000 */
[----:B------:R-:W-:Y:S01]  /*74f0*/  F2FP.BF16.F32.PACK_AB R152, R152, R11 ;  /* 0x0000000b9898723e */ /* 0x000fe200000010ff */
        /* <DEDUP_REMOVED lines=17> */
[----:B--2---:R-:W-:Y:S01]  /*7610*/  FMNMX.FTZ R165, R6, R153, !PT ;  /* 0x0000009906a57209 */ /* 0x004fe20007810000 */
        /* <DEDUP_REMOVED lines=44> */
[--C-:B--2---:R-:W-:Y:S01]  /*78e0*/  FFMA.FTZ R180, R167, UR10, -R177.reuse ;  /* 0x0000000aa7b47c23 */ /* 0x104fe200080108b1 */
[----:B------:R-:W-:Y:S01]  /*78f0*/  FFMA.FTZ R167, R170, UR10, -R177 ;  /* 0x0000000aaaa77c23 */ /* 0x000fe200080108b1 */
[----:B------:R-:W-:-:S02]  /*7900*/  IMAD.U32 R170, RZ, RZ, UR23 ;  /* 0x00000017ffaa7e24 */ /* 0x000fc4000f8e00ff */
[--C-:B------:R-:W-:Y:S01]  /*7910*/  FFMA.FTZ R176, R163, UR10, -R177.reuse ;  /* 0x0000000aa3b07c23 */ /* 0x100fe200080108b1 */
[--C-:B------:R-:W-:Y:S01]  /*7920*/  FFMA.FTZ R163, R166, UR10, -R177.reuse ;  /* 0x0000000aa6a37c23 */ /* 0x100fe200080108b1 */
[--C-:B------:R-:W-:Y:S01]  /*7930*/  FFMA.FTZ R192, R171, UR10, -R177.reuse ;  /* 0x0000000aabc07c23 */ /* 0x100fe200080108b1 */
[----:B------:R-:W-:Y:S01]  /*7940*/  @!P1 VIADD R154, R170, 0x28c40 ;  /* 0x00028c40aa9a9836 */ /* 0x000fe20000000000 */
[----:B------:R-:W2:Y:S01]  /*7950*/  MUFU.EX2 R168, R168 ;  /* 0x000000a800a87308 */ /* 0x000ea20000000800 */
[--C-:B------:R-:W-:Y:S01]  /*7960*/  FFMA.FTZ R171, R174, UR10, -R177.reuse ;  /* 0x0000000aaeab7c23 */ /* 0x100fe200080108b1 */
[--C-:B------:R-:W-:Y:S01]  /*7970*/  FFMA.FTZ R174, R175, UR10, -R177.reuse ;  /* 0x0000000aafae7c23 */ /* 0x100fe200080108b1 */
[----:B------:R-:W-:Y:S01]  /*7980*/  IMAD.U32 R175, RZ, RZ, UR22 ;  /* 0x00000016ffaf7e24 */ /* 0x000fe2000f8e00ff */
[----:B------:R-:W-:Y:S01]  /*7990*/  @!P1 PRMT R154, RZ, 0x654, R154 ;  /* 0x00000654ff9a9816 */ /* 0x000fe2000000009a */
[--C-:B------:R-:W-:Y:S01]  /*79a0*/  FFMA.FTZ R173, R178, UR10, -R177.reuse ;  /* 0x0000000ab2ad7c23 */ /* 0x100fe200080108b1 */
[--C-:B------:R-:W-:Y:S01]  /*79b0*/  FFMA.FTZ R178, R179, UR10, -R177.reuse ;  /* 0x0000000ab3b27c23 */ /* 0x100fe200080108b1 */
[----:B------:R-:W-:Y:S01]  /*79c0*/  @!P2 IMAD R158, R175, 0x40, R16 ;  /* 0x00000040af9ea824 */ /* 0x000fe200078e0210 */
[----:B------:R-:W3:Y:S01]  /*79d0*/  MUFU.EX2 R155, R155 ;  /* 0x0000009b009b7308 */ /* 0x000ee20000000800 */
[----:B------:R0:W-:Y:S01]  /*79e0*/  @!P1 SYNCS.ARRIVE.TRANS64.RED.A1T0 RZ, [R154+URZ], RZ ;  /* 0x000000ff9aff99a7 */ /* 0x0001e2000810043f */
[--C-:B------:R-:W-:Y:S01]  /*79f0*/  FFMA.FTZ R182, R182, UR10, -R177.reuse ;  /* 0x0000000ab6b67c23 */ /* 0x100fe200080108b1 */
[----:B------:R-:W-:Y:S01]  /*7a00*/  FFMA.FTZ R183, R183, UR10, -R177 ;  /* 0x0000000ab7b77c23 */ /* 0x000fe200080108b1 */
[----:B------:R-:W-:Y:S01]  /*7a10*/  @!P2 LEA R158, R158, UR43, 0x2 ;  /* 0x0000002b9e9eac11 */ /* 0x000fe2000f8e10ff */
[-C--:B------:R-:W-:Y:S01]  /*7a20*/  FMUL.FTZ R120, R120, R8.reuse ;  /* 0x0000000878787220 */ /* 0x080fe20000410000 */
[-C--:B------:R-:W-:Y:S01]  /*7a30*/  FMUL.FTZ R121, R121, R8.reuse ;  /* 0x0000000879797220 */ /* 0x080fe20000410000 */
[----:B------:R-:W-:Y:S01]  /*7a40*/  FMUL.FTZ R124, R124, R8 ;  /* 0x000000087c7c7220 */ /* 0x000fe20000410000 */
[----:B------:R-:W4:Y:S01]  /*7a50*/  MUFU.EX2 R169, R169 ;  /* 0x000000a900a97308 */ /* 0x000f220000000800 */
[----:B0-----:R-:W-:Y:S01]  /*7a60*/  FADD.FTZ R154, R10, R3 ;  /* 0x000000030a9a7221 */ /* 0x001fe20000010000 */
[----:B--2---:R-:W-:Y:S01]  /*7a70*/  FFMA.FTZ R4, R9, R4, R168 ;  /* 0x0000000409047223 */ /* 0x004fe200000100a8 */
[----:B------:R-:W-:Y:S01]  /*7a80*/  @!P2 STS [R158+0x28800], R8 ;  /* 0x028800089e00a388 */ /* 0x000fe20000000800 */
[-C--:B------:R-:W-:Y:S01]  /*7a90*/  FMUL.FTZ R125, R125, R8.reuse ;  /* 0x000000087d7d7220 */ /* 0x080fe20000410000 */
[----:B------:R-:W-:Y:S01]  /*7aa0*/  FADD.FTZ R3, R13, R154 ;  /* 0x0000009a0d037221 */ /* 0x000fe20000010000 */
[-C--:B------:R-:W-:Y:S01]  /*7ab0*/  FMUL.FTZ R128, R128, R8.reuse ;  /* 0x0000000880807220 */ /* 0x080fe20000410000 */
[----:B------:R0:W-:Y:S01]  /*7ac0*/  @!P2 STS [R158+0x28820], R9 ;  /* 0x028820099e00a388 */ /* 0x0001e20000000800 */
[----:B------:R-:W2:Y:S01]  /*7ad0*/  MUFU.EX2 R172, R172 ;  /* 0x000000ac00ac7308 */ /* 0x000ea20000000800 */
[----:B---3--:R-:W-:Y:S01]  /*7ae0*/  FADD.FTZ R4, R155, R4 ;  /* 0x000000049b047221 */ /* 0x008fe20000010000 */
[----:B------:R-:W-:Y:S01]  /*7af0*/  FADD.FTZ R154, R156, R3 ;  /* 0x000000039c9a7221 */ /* 0x000fe20000010000 */
[-C--:B------:R-:W-:Y:S01]  /*7b00*/  FMUL.FTZ R129, R129, R8.reuse ;  /* 0x0000000881817220 */ /* 0x080fe20000410000 */
[-C--:B------:R-:W-:Y:S01]  /*7b10*/  FMUL.FTZ R132, R132, R8.reuse ;  /* 0x0000000884847220 */ /* 0x080fe20000410000 */
[-C--:B------:R-:W-:Y:S01]  /*7b20*/  FMUL.FTZ R133, R133, R8.reuse ;  /* 0x0000000885857220 */ /* 0x080fe20000410000 */
[----:B------:R-:W-:Y:S01]  /*7b30*/  FADD.FTZ R175, R15, R154 ;  /* 0x0000009a0faf7221 */ /* 0x000fe20000010000 */
[-C--:B------:R-:W-:Y:S01]  /*7b40*/  FMUL.FTZ R136, R136, R8.reuse ;  /* 0x0000000888887220 */ /* 0x080fe20000410000 */
[----:B------:R-:W3:Y:S01]  /*7b50*/  MUFU.EX2 R159, R159 ;  /* 0x0000009f009f7308 */ /* 0x000ee20000000800 */
        /* <DEDUP_REMOVED lines=8> */
[----:B--2---:R-:W-:Y:S01]  /*7be0*/  FADD.FTZ R4, R172, R3 ;  /* 0x00000003ac047221 */ /* 0x004fe20000010000 */
[----:B------:R-:W-:Y:S01]  /*7bf0*/  FADD.FTZ R154, R160, R175 ;  /* 0x000000afa09a7221 */ /* 0x000fe20000010000 */
[-C--:B------:R-:W-:Y:S01]  /*7c00*/  FMUL.FTZ R145, R145, R8.reuse ;  /* 0x0000000891917220 */ /* 0x080fe20000410000 */
[-C--:B------:R-:W-:Y:S01]  /*7c10*/  FMUL.FTZ R148, R148, R8.reuse ;  /* 0x0000000894947220 */ /* 0x080fe20000410000 */
[----:B------:R-:W-:Y:S01]  /*7c20*/  FMUL.FTZ R149, R149, R8 ;  /* 0x0000000895957220 */ /* 0x000fe20000410000 */
[C---:B------:R-:W-:Y:S01]  /*7c30*/  FADD.FTZ R175, R153.reuse, R154 ;  /* 0x0000009a99af7221 */ /* 0x040fe20000010000 */
[----:B------:R-:W-:Y:S01]  /*7c40*/  F2FP.BF16.F32.PACK_AB R160, R153, R160 ;  /* 0x000000a099a0723e */ /* 0x000fe200000010ff */
[----:B------:R-:W2:Y:S01]  /*7c50*/  MUFU.EX2 R163, R163 ;  /* 0x000000a300a37308 */ /* 0x000ea20000000800 */
[----:B---3--:R-:W-:Y:S01]  /*7c60*/  FADD.FTZ R3, R159, R4 ;  /* 0x000000049f037221 */ /* 0x008fe20000010000 */
[----:B------:R-:W-:Y:S01]  /*7c70*/  F2FP.BF16.F32.PACK_AB R153, R155, R168 ;  /* 0x000000a89b99723e */ /* 0x000fe200000010ff */
[----:B------:R-:W-:Y:S01]  /*7c80*/  FMUL.FTZ R26, R26, R9 ;  /* 0x000000091a1a7220 */ /* 0x000fe20000410000 */
[----:B------:R-:W-:Y:S01]  /*7c90*/  F2FP.BF16.F32.PACK_AB R155, R172, R169 ;  /* 0x000000a9ac9b723e */ /* 0x000fe200000010ff */
[-C--:B------:R-:W-:Y:S01]  /*7ca0*/  FMUL.FTZ R27, R27, R9.reuse ;  /* 0x000000091b1b7220 */ /* 0x080fe20000410000 */
[----:B------:R-:W-:Y:S01]  /*7cb0*/  F2FP.BF16.F32.PACK_AB R156, R15, R156 ;  /* 0x0000009c0f9c723e */ /* 0x000fe200000010ff */
[-C--:B------:R-:W-:Y:S01]  /*7cc0*/  FMUL.FTZ R30, R30, R9.reuse ;  /* 0x000000091e1e7220 */ /* 0x080fe20000410000 */
[----:B------:R-:W3:Y:S01]  /*7cd0*/  MUFU.EX2 R180, R180 ;  /* 0x000000b400b47308 */ /* 0x000ee20000000800 */
[----:B----4-:R-:W-:Y:S01]  /*7ce0*/  FADD.FTZ R4, R176, R3 ;  /* 0x00000003b0047221 */ /* 0x010fe20000010000 */
[----:B0-----:R-:W-:Y:S01]  /*7cf0*/  F2FP.BF16.F32.PACK_AB R158, R21, R12 ;  /* 0x0000000c159e723e */ /* 0x001fe200000010ff */
        /* <DEDUP_REMOVED lines=46> */
[C---:B0-----:R-:W-:Y:S01]  /*7fe0*/  FADD.FTZ R11, R157.reuse, R154 ;  /* 0x0000009a9d0b7221 */ /* 0x041fe20000010000 */
[----:B------:R-:W-:Y:S01]  /*7ff0*/  F2FP.BF16.F32.PACK_AB R162, R157, R20 ;  /* 0x000000149da2723e */ /* 0x000fe200000010ff */
[----:B------:R-:W-:Y:S01]  /*8000*/  FMUL.FTZ R102, R102, R9 ;  /* 0x0000000966667220 */ /* 0x000fe20000410000 */
[----:B------:R-:W-:Y:S01]  /*8010*/  F2FP.BF16.F32.PACK_AB R154, R13, R10 ;  /* 0x0000000a0d9a723e */ /* 0x000fe200000010ff */
[----:B------:R-:W-:Y:S01]  /*8020*/  BAR.SYNC.DEFER_BLOCKING 0xf, 0x100 ;  /* 0x03c4000000007b1d */ /* 0x000fe20000010000 */
[----:B------:R-:W-:Y:S01]  /*8030*/  F2FP.BF16.F32.PACK_AB R157, R176, R159 ;  /* 0x0000009fb09d723e */ /* 0x000fe200000010ff */
[----:B------:R-:W-:Y:S01]  /*8040*/  FMUL.FTZ R103, R103, R9 ;  /* 0x0000000967677220 */ /* 0x000fe20000410000 */
[----:B------:R-:W-:Y:S01]  /*8050*/  F2FP.BF16.F32.PACK_AB R159, R180, R163 ;  /* 0x000000a3b49f723e */ /* 0x000fe200000010ff */
[----:B--2---:R-:W-:Y:S01]  /*8060*/  FADD.FTZ R3, R171, R4 ;  /* 0x00000004ab037221 */ /* 0x004fe20000010000 */
[-C--:B------:R-:W-:Y:S01]  /*8070*/  FMUL.FTZ R106, R106, R9.reuse ;  /* 0x000000096a6a7220 */ /* 0x080fe20000410000 */
[----:B------:R-:W0:Y:S01]  /*8080*/  MUFU.EX2 R174, R174 ;  /* 0x000000ae00ae7308 */ /* 0x000e220000000800 */
[-C--:B------:R-:W-:Y:S01]  /*8090*/  FMUL.FTZ R107, R107, R9.reuse ;  /* 0x000000096b6b7220 */ /* 0x080fe20000410000 */
[-C--:B------:R-:W-:Y:S01]  /*80a0*/  FMUL.FTZ R110, R110, R9.reuse ;  /* 0x000000096e6e7220 */ /* 0x080fe20000410000 */
[-C--:B------:R-:W-:Y:S01]  /*80b0*/  FMUL.FTZ R111, R111, R9.reuse ;  /* 0x000000096f6f7220 */ /* 0x080fe20000410000 */
[-C--:B------:R-:W-:Y:S01]  /*80c0*/  FMUL.FTZ R114, R114, R9.reuse ;  /* 0x0000000972727220 */ /* 0x080fe20000410000 */
[-C--:B------:R-:W-:Y:S01]  /*80d0*/  FMUL.FTZ R115, R115, R9.reuse ;  /* 0x0000000973737220 */ /* 0x080fe20000410000 */
[----:B---3--:R-:W-:Y:S01]  /*80e0*/  FADD.FTZ R8, R164, R11 ;  /* 0x0000000ba4087221 */ /* 0x008fe20000010000 */
        /* <DEDUP_REMOVED lines=10> */
[C---:B0-----:R-:W-:Y:S01]  /*8190*/  FADD.FTZ R4, R174.reuse, R3 ;  /* 0x00000003ae047221 */ /* 0x041fe20000010000 */
[----:B------:R-:W-:Y:S01]  /*81a0*/  F2FP.BF16.F32.PACK_AB R163, R174, R171 ;  /* 0x000000abaea3723e */ /* 0x000fe200000010ff */
[----:B------:R0:W-:Y:S01]  /*81b0*/  STSM.16.M88.4 [R19+0x26800], R152 ;  /* 0x0268009813007844 */ /* 0x0001e20000000200 */
[-C--:B------:R-:W-:Y:S01]  /*81c0*/  FMUL.FTZ R134, R134, R9.reuse ;  /* 0x0000000986867220 */ /* 0x080fe20000410000 */
[-C--:B------:R-:W-:Y:S01]  /*81d0*/  FMUL.FTZ R135, R135, R9.reuse ;  /* 0x0000000987877220 */ /* 0x080fe20000410000 */
[-C--:B------:R-:W-:Y:S01]  /*81e0*/  FMUL.FTZ R138, R138, R9.reuse ;  /* 0x000000098a8a7220 */ /* 0x080fe20000410000 */
[----:B------:R0:W-:Y:S01]  /*81f0*/  STSM.16.M88.4 [R184], R156 ;  /* 0x0000009cb8007844 */ /* 0x0001e20000000200 */
[----:B------:R-:W4:Y:S01]  /*8200*/  MUFU.EX2 R14, R14 ;  /* 0x0000000e000e7308 */ /* 0x000f220000000800 */
[C---:B--2---:R-:W-:Y:S01]  /*8210*/  FADD.FTZ R8, R161.reuse, R8 ;  /* 0x00000008a1087221 */ /* 0x044fe20000010000 */
[----:B------:R-:W-:Y:S01]  /*8220*/  F2FP.BF16.F32.PACK_AB R164, R161, R164 ;  /* 0x000000a4a1a4723e */ /* 0x000fe200000010ff */
[----:B------:R-:W-:Y:S01]  /*8230*/  FMUL.FTZ R139, R139, R9 ;  /* 0x000000098b8b7220 */ /* 0x000fe20000410000 */
[----:B------:R-:W-:Y:S01]  /*8240*/  F2FP.BF16.F32.PACK_AB R161, R192, R167 ;  /* 0x000000a7c0a1723e */ /* 0x000fe200000010ff */
[----:B------:R-:W-:Y:S01]  /*8250*/  FADD.FTZ R3, R165, R8 ;  /* 0x00000008a5037221 */ /* 0x000fe20000010000 */
[-C--:B------:R-:W-:Y:S01]  /*8260*/  FMUL.FTZ R142, R142, R9.reuse ;  /* 0x000000098e8e7220 */ /* 0x080fe20000410000 */
[-C--:B------:R-:W-:Y:S01]  /*8270*/  FMUL.FTZ R143, R143, R9.reuse ;  /* 0x000000098f8f7220 */ /* 0x080fe20000410000 */
[----:B------:R-:W2:Y:S01]  /*8280*/  MUFU.EX2 R178, R178 ;  /* 0x000000b200b27308 */ /* 0x000ea20000000800 */
[----:B---3--:R-:W-:Y:S01]  /*8290*/  FADD.FTZ R11, R173, R4 ;  /* 0x00000004ad0b7221 */ /* 0x008fe20000010000 */
[----:B------:R0:W-:Y:S01]  /*82a0*/  STSM.16.M88.4 [R22], R160 ;  /* 0x000000a016007844 */ /* 0x0001e20000000200 */
[-C--:B------:R-:W-:Y:S01]  /*82b0*/  FMUL.FTZ R146, R146, R9.reuse ;  /* 0x0000000992927220 */ /* 0x080fe20000410000 */
[-C--:B------:R-:W-:Y:S01]  /*82c0*/  FMUL.FTZ R147, R147, R9.reuse ;  /* 0x0000000993937220 */ /* 0x080fe20000410000 */
[-C--:B------:R-:W-:Y:S01]  /*82d0*/  FMUL.FTZ R150, R150, R9.reuse ;  /* 0x0000000996967220 */ /* 0x080fe20000410000 */
[----:B------:R-:W-:-:S02]  /*82e0*/  FMUL.FTZ R151, R151, R9 ;  /* 0x0000000997977220 */ /* 0x000fc40000410000 */
[----:B------:R-:W3:Y:S01]  /*82f0*/  MUFU.EX2 R182, R182 ;  /* 0x000000b600b67308 */ /* 0x000ee20000000800 */
[C---:B----4-:R-:W-:Y:S01]  /*8300*/  F2FP.BF16.F32.PACK_AB R166, R14.reuse, R165 ;  /* 0x000000a50ea6723e */ /* 0x050fe200000010ff */
[----:B------:R-:W-:-:S06]  /*8310*/  FADD.FTZ R3, R14, R3 ;  /* 0x000000030e037221 */ /* 0x000fcc0000010000 */
[----:B------:R-:W4:Y:S01]  /*8320*/  MUFU.EX2 R183, R183 ;  /* 0x000000b700b77308 */ /* 0x000f220000000800 */
[C---:B--2---:R-:W-:Y:S01]  /*8330*/  FADD.FTZ R11, R178.reuse, R11 ;  /* 0x0000000bb20b7221 */ /* 0x044fe20000010000 */
[----:B------:R-:W-:-:S03]  /*8340*/  F2FP.BF16.F32.PACK_AB R165, R178, R173 ;  /* 0x000000adb2a5723e */ /* 0x000fc600000010ff */
[----:B---3--:R-:W-:Y:S01]  /*8350*/  FADD.FTZ R4, R182, R11 ;  /* 0x0000000bb6047221 */ /* 0x008fe20000010000 */
[----:B----4-:R-:W-:-:S03]  /*8360*/  F2FP.BF16.F32.PACK_AB R167, R183, R182 ;  /* 0x000000b6b7a7723e */ /* 0x010fc600000010ff */
[----:B------:R-:W-:Y:S02]  /*8370*/  FADD.FTZ R4, R183, R4 ;  /* 0x00000004b7047221 */ /* 0x000fe40000010000 */
[----:B------:R0:W-:Y:S01]  /*8380*/  STSM.16.M88.4 [R23], R164 ;  /* 0x000000a417007844 */ /* 0x0001e20000000200 */
[----:B------:R-:W-:Y:S05]  /*8390*/  @!P0 BRA `(.L_x_7245) ;  /* 0x0000000000048947 */ /* 0x000fea0003800000 */
[----:B------:R-:W-:Y:S01]  /*83a0*/  BPT.TRAP 0x1 ;  /* 0x000000040000795c */ /* 0x000fe20000300000 */
.L_x_7245:
[----:B------:R2:W3:Y:S01]  /*83b0*/  SYNCS.PHASECHK.TRANS64.TRYWAIT P2, [UR23+0x28c50], R7 ;  /* 0x028c5007ff0075a7 */ /* 0x0004e20008040157 */
[----:B------:R-:W-:Y:S05]  /*83c0*/  @!P0 BRA `(.L_x_7246) ;  /* 0x0000000000048947 */ /* 0x000fea0003800000 */
[----:B------:R-:W-:Y:S01]  /*83d0*/  BPT.TRAP 0x1 ;  /* 0x000000040000795c */ /* 0x000fe20000300000 */
.L_x_7246:
[----:B---3--:R-:W-:Y:S05]  /*83e0*/  @P2 BRA `(.L_x_7247) ;  /* 0x0000000000082947 */ /* 0x008fea0003800000 */
[----:B------:R-:W3:Y:S02]  /*83f0*/  SYNCS.PHASECHK.TRANS64.TRYWAIT P2, [UR23+0x28c50], R7 ;  /* 0x028c5007ff0075a7 */ /* 0x000ee40008040157 */
[----:B---3--:R-:W-:Y:S05]  /*8400*/  @!P2 BRA `(.L_x_7248) ;  /* 0x0000008c00e4a947 */ /* 0x008fea0003800000 */
.L_x_7247:
[----:B------:R-:W-:Y:S01]  /*8410*/  ULEA UR11, UR36, UR48, 0xc ;  /* 0x00000030240b7291 */ /* 0x000fe2000f8e603f */
[----:B------:R-:W-:Y:S01]  /*8420*/  WARPGROUP.ARRIVE ;  /* 0x00000000000079c5 */ /* 0x000fe20000000000 */
[----:B------:R-:W-:Y:S01]  /*8430*/  UMOV UR7, 0x40000040 ;  /* 0x4000004000077882 */ /* 0x000fe20000000000 */
[----:B------:R-:W-:Y:S01]  /*8440*/  ISETP.LT.AND P2, PT, RZ, UR21, PT ;  /* 0x00000015ff007c0c */ /* 0x000fe2000bf41270 */
[----:B---3--:R-:W-:Y:S01]  /*8450*/  @!P1 VIADD R170, R170, 0x28c60 ;  /* 0x00028c60aaaa9836 */ /* 0x008fe20000000000 */
        /* <DEDUP_REMOVED lines=36> */
.L_x_7240:
[----:B------:R-:W5:Y:S01]  /*86a0*/  SHFL.BFLY PT, R0, R3, 0x2, 0x1f ;  /* 0x0c401f0003007f89 */ /* 0x000f6200000e0000 */
[----:B------:R-:W-:Y:S01]  /*86b0*/  IMAD.MOV.U32 R10, RZ, RZ, RZ ;  /* 0x000000ffff0a7224 */ /* 0x000fe200078e00ff */
        /* <DEDUP_REMOVED lines=9> */
[----:B-12---:R-:W0:Y:S01]  /*8750*/  SHFL.BFLY PT, R7, R0, 0x1, 0x1f ;  /* 0x0c201f0000077f89 */ /* 0x006e2200000e0000 */
[----:B------:R-:W-:Y:S01]  /*8760*/  IMAD.MOV.U32 R4, RZ, RZ, RZ ;  /* 0x000000ffff047224 */ /* 0x000fe200078e00ff */
[----:B------:R-:W-:Y:S02]  /*8770*/  UISETP.NE.AND UP0, UPT, UR36, 0x2, UPT ;  /* 0x000000022400788c */ /* 0x000fe4000bf05270 */
[----:B------:R-:W1:Y:S02]  /*8780*/  SHFL.BFLY PT, R8, R9, 0x1, 0x1f ;  /* 0x0c201f0009087f89 */ /* 0x000e6400000e0000 */
[----:B------:R-:W-:Y:S02]  /*8790*/  USEL UR4, URZ, 0x1, UP0 ;  /* 0x000000013f047887 */ /* 0x000fe40008000000 */
[----:B------:R-:W-:Y:S02]  /*87a0*/  USEL UR36, UR36, URZ, UP0 ;  /* 0x0000003f24247287 */ /* 0x000fe40008000000 */
[----:B------:R-:W-:Y:S01]  /*87b0*/  ULOP3.LUT UR37, UR37, UR4, URZ, 0x3c, !UPT ;  /* 0x0000000425257292 */ /* 0x000fe2000f8e3c3f */
[----:B0-----:R-:W-:Y:S01]  /*87c0*/  FADD.FTZ R12, R0, R7 ;  /* 0x00000007000c7221 */ /* 0x001fe20000010000 */
[----:B------:R-:W-:-:S02]  /*87d0*/  IMAD.MOV R7, RZ, RZ, -R18 ;  /* 0x000000ffff077224 */ /* 0x000fc400078e0a12 */
[----:B-1----:R-:W-:Y:S02]  /*87e0*/  FADD.FTZ R13, R9, R8 ;  /* 0x00000008090d7221 */ /* 0x002fe40000010000 */
        /* <DEDUP_REMOVED lines=12> */
[----:B------:R-:W1:Y:S01]  /*88b0*/  @P1 MUFU.LG2 R9, R12 ;  /* 0x0000000c00091308 */ /* 0x000e620000000c00 */
        /* <DEDUP_REMOVED lines=34> */
[-C--:B---34-:R-:W-:Y:S01]  /*8ae0*/  FMUL.FTZ R170, R92, R10.reuse ;  /* 0x0000000a5caa7220 */ /* 0x098fe20000410000 */
        /* <DEDUP_REMOVED lines=30> */
[----:B-1----:R-:W-:Y:S01]  /*8cd0*/  @P1 FMUL.FTZ R9, R9, 0.69314718246459960938 ;  /* 0x3f31721809091820 */ /* 0x002fe20000410000 */
        /* <DEDUP_REMOVED lines=71> */
.L_x_7211:
        /* <DEDUP_REMOVED lines=29> */
[----:B------:R-:W-:Y:S02]  /*9320*/  IMAD.U32 R96, RZ, RZ, UR6 ;  /* 0x00000006ff607e24 */ /* 0x000fe4000f8e00ff */
[----:B------:R-:W-:-:S02]  /*9330*/  IMAD.U32 R97, RZ, RZ, UR7 ;  /* 0x00000007ff617e24 */ /* 0x000fc4000f8e00ff */
[----:B------:R-:W-:-:S04]  /*9340*/  IMAD.WIDE R4, R215, 0x2, R96 ;  /* 0x00000002d7047825 */ /* 0x000fc800078e0260 */
[----:B------:R-:W-:Y:S01]  /*9350*/  IMAD.WIDE R96, R9, 0x2, R96 ;  /* 0x0000000209607825 */ /* 0x000fe200078e0260 */
[C---:B------:R-:W-:Y:S02]  /*9360*/  IADD3 R25, P2, R4.reuse, 0x60, RZ ;  /* 0x0000006004197810 */ /* 0x040fe40007f5e0ff */
[----:B------:R-:W-:Y:S02]  /*9370*/  IADD3 R29, P1, R4, 0x2000, RZ ;  /* 0x00002000041d7810 */ /* 0x000fe40007f3e0ff */
[----:B------:R-:W-:Y:S02]  /*9380*/  LOP3.LUT R24, R25, 0x380, RZ, 0xc0, !PT ;  /* 0x0000038019187812 */ /* 0x000fe400078ec0ff */
[----:B------:R-:W-:Y:S02]  /*9390*/  LOP3.LUT R28, R29, 0x380, RZ, 0xc0, !PT ;  /* 0x000003801d1c7812 */ /* 0x000fe400078ec0ff */
[----:B------:R-:W-:Y:S02]  /*93a0*/  SHF.R.U64 R24, R24, 0x3, RZ ;  /* 0x0000000318187819 */ /* 0x000fe400000012ff */
[----:B------:R-:W-:-:S02]  /*93b0*/  IADD3 R13, P4, R4, 0x20, RZ ;  /* 0x00000020040d7810 */ /* 0x000fc40007f9e0ff */
[----:B------:R-:W-:Y:S01]  /*93c0*/  LOP3.LUT R24, R24, R25, RZ, 0x3c, !PT ;  /* 0x0000001918187212 */ /* 0x000fe200078e3cff */
[----:B------:R-:W-:Y:S01]  /*93d0*/  IMAD.X R25, RZ, RZ, R5, P2 ;  /* 0x000000ffff197224 */ /* 0x000fe200010e0605 */
[C---:B------:R-:W-:Y:S02]  /*93e0*/  IADD3 R131, P2, R4.reuse, 0x4040, RZ ;  /* 0x0000404004837810 */ /* 0x040fe40007f5e0ff */
[----:B------:R-:W-:Y:S02]  /*93f0*/  IADD3 R15, P3, R4, 0x40, RZ ;  /* 0x00000040040f7810 */ /* 0x000fe40007f7e0ff */
[----:B------:R-:W-:Y:S02]  /*9400*/  LOP3.LUT R130, R131, 0x380, RZ, 0xc0, !PT ;  /* 0x0000038083827812 */ /* 0x000fe400078ec0ff */
[----:B------:R-:W-:Y:S02]  /*9410*/  SHF.R.U64 R28, R28, 0x3, RZ ;  /* 0x000000031c1c7819 */ /* 0x000fe400000012ff */
[----:B------:R-:W-:-:S02]  /*9420*/  SHF.R.U64 R130, R130, 0x3, RZ ;  /* 0x0000000382827819 */ /* 0x000fc400000012ff */
[----:B------:R-:W-:Y:S02]  /*9430*/  LOP3.LUT R12, R13, 0x380, RZ, 0xc0, !PT ;  /* 0x000003800d0c7812 */ /* 0x000fe400078ec0ff */
[----:B------:R-:W-:Y:S01]  /*9440*/  LOP3.LUT R130, R130, R131, RZ, 0x3c, !PT ;  /* 0x0000008382827212 */ /* 0x000fe200078e3cff */
[--C-:B------:R-:W-:Y:S01]  /*9450*/  IMAD.X R131, RZ, RZ, R5.reuse, P2 ;  /* 0x000000ffff837224 */ /* 0x100fe200010e0605 */
[----:B------:R-:W-:Y:S02]  /*9460*/  LOP3.LUT R14, R15, 0x380, RZ, 0xc0, !PT ;  /* 0x000003800f0e7812 */ /* 0x000fe400078ec0ff */
[----:B------:R-:W-:Y:S02]  /*9470*/  IADD3 R33, P2, R96, 0x2000, RZ ;  /* 0x0000200060217810 */ /* 0x000fe40007f5e0ff */
[----:B------:R-:W-:Y:S01]  /*9480*/  LOP3.LUT R28, R28, R29, RZ, 0x3c, !PT ;  /* 0x0000001d1c1c7212 */ /* 0x000fe200078e3cff */
[----:B------:R-:W-:Y:S01]  /*9490*/  IMAD.X R29, RZ, RZ, R5, P1 ;  /* 0x000000ffff1d7224 */ /* 0x000fe200008e0605 */
[----:B------:R-:W-:-:S02]  /*94a0*/  SHF.R.U64 R12, R12, 0x3, RZ ;  /* 0x000000030c0c7819 */ /* 0x000fc400000012ff */
[----:B------:R-:W-:Y:S02]  /*94b0*/  SHF.R.U64 R14, R14, 0x3, RZ ;  /* 0x000000030e0e7819 */ /* 0x000fe400000012ff */
[----:B------:R-:W-:Y:S02]  /*94c0*/  IADD3 R135, P1, R4, 0x4060, RZ ;  /* 0x0000406004877810 */ /* 0x000fe40007f3e0ff */
[----:B------:R-:W-:Y:S02]  /*94d0*/  LOP3.LUT R32, R33, 0x380, RZ, 0xc0, !PT ;  /* 0x0000038021207812 */ /* 0x000fe400078ec0ff */
[----:B------:R-:W-:Y:S01]  /*94e0*/  LOP3.LUT R12, R12, R13, RZ, 0x3c, !PT ;  /* 0x0000000d0c0c7212 */ /* 0x000fe200078e3cff */
[--C-:B------:R-:W-:Y:S01]  /*94f0*/  IMAD.X R13, RZ, RZ, R5.reuse, P4 ;  /* 0x000000ffff0d7224 */ /* 0x100fe200020e0605 */
[----:B------:R-:W-:Y:S01]  /*9500*/  LOP3.LUT R14, R14, R15, RZ, 0x3c, !PT ;  /* 0x0000000f0e0e7212 */ /* 0x000fe200078e3cff */
[----:B------:R-:W-:Y:S01]  /*9510*/  IMAD.X R15, RZ, RZ, R5, P3 ;  /* 0x000000ffff0f7224 */ /* 0x000fe200018e0605 */
[----:B------:R-:W-:-:S02]  /*9520*/  LOP3.LUT R134, R135, 0x380, RZ, 0xc0, !PT ;  /* 0x0000038087867812 */ /* 0x000fc400078ec0ff */
[----:B------:R-:W-:Y:S02]  /*9530*/  SHF.R.U64 R32, R32, 0x3, RZ ;  /* 0x0000000320207819 */ /* 0x000fe400000012ff */
[C---:B------:R-:W-:Y:S02]  /*9540*/  IADD3 R45, P0, R4.reuse, 0x2020, RZ ;  /* 0x00002020042d7810 */ /* 0x040fe40007f1e0ff */
[C---:B------:R-:W-:Y:S02]  /*9550*/  IADD3 R61, P6, R4.reuse, 0x2040, RZ ;  /* 0x00002040043d7810 */ /* 0x040fe40007fde0ff */
[C---:B------:R-:W-:Y:S02]  /*9560*/  IADD3 R119, P5, R4.reuse, 0x2060, RZ ;  /* 0x0000206004777810 */ /* 0x040fe40007fbe0ff */
[C---:B------:R-:W-:Y:S02]  /*9570*/  IADD3 R123, P4, R4.reuse, 0x4000, RZ ;  /* 0x00004000047b7810 */ /* 0x040fe40007f9e0ff */
[----:B------:R-:W-:-:S02]  /*9580*/  IADD3 R127, P3, R4, 0x4020, RZ ;  /* 0x00004020047f7810 */ /* 0x000fc40007f7e0ff */
[----:B------:R-:W-:Y:S02]  /*9590*/  SHF.R.U64 R134, R134, 0x3, RZ ;  /* 0x0000000386867819 */ /* 0x000fe400000012ff */
[----:B------:R-:W-:Y:S01]  /*95a0*/  LOP3.LUT R32, R32, R33, RZ, 0x3c, !PT ;  /* 0x0000002120207212 */ /* 0x000fe200078e3cff */
[----:B------:R-:W-:Y:S01]  /*95b0*/  IMAD.X R33, RZ, RZ, R97, P2 ;  /* 0x000000ffff217224 */ /* 0x000fe200010e0661 */
[----:B------:R-:W-:Y:S02]  /*95c0*/  LOP3.LUT R44, R45, 0x380, RZ, 0xc0, !PT ;  /* 0x000003802d2c7812 */ /* 0x000fe400078ec0ff */
[----:B------:R-:W-:Y:S02]  /*95d0*/  LOP3.LUT R60, R61, 0x380, RZ, 0xc0, !PT ;  /* 0x000003803d3c7812 */ /* 0x000fe400078ec0ff */
[----:B------:R-:W-:Y:S02]  /*95e0*/  LOP3.LUT R118, R119, 0x380, RZ, 0xc0, !PT ;  /* 0x0000038077767812 */ /* 0x000fe400078ec0ff */
[----:B------:R-:W-:-:S02]  /*95f0*/  LOP3.LUT R122, R123, 0x380, RZ, 0xc0, !PT ;  /* 0x000003807b7a7812 */ /* 0x000fc400078ec0ff */
[----:B------:R-:W-:Y:S02]  /*9600*/  LOP3.LUT R126, R127, 0x380, RZ, 0xc0, !PT ;  /* 0x000003807f7e7812 */ /* 0x000fe400078ec0ff */
[----:B------:R-:W-:Y:S02]  /*9610*/  IADD3 R69, P2, R96, 0x9000, RZ ;  /* 0x0000900060457810 */ /* 0x000fe40007f5e0ff */
[----:B------:R-:W-:Y:S01]  /*9620*/  LOP3.LUT R134, R134, R135, RZ, 0x3c, !PT ;  /* 0x0000008786867212 */ /* 0x000fe200078e3cff */
[----:B------:R-:W-:Y:S01]  /*9630*/  IMAD.X R135, RZ, RZ, R5, P1 ;  /* 0x000000ffff877224 */ /* 0x000fe200008e0605 */
[----:B------:R-:W-:Y:S02]  /*9640*/  SHF.R.U64 R44, R44, 0x3, RZ ;  /* 0x000000032c2c7819 */ /* 0x000fe400000012ff */
[----:B------:R-:W-:Y:S02]  /*9650*/  SHF.R.U64 R60, R60, 0x3, RZ ;  /* 0x000000033c3c7819 */ /* 0x000fe400000012ff */
[----:B------:R-:W-:-:S02]  /*9660*/  SHF.R.U64 R118, R118, 0x3, RZ ;  /* 0x0000000376767819 */ /* 0x000fc400000012ff */
[----:B------:R-:W-:Y:S02]  /*9670*/  SHF.R.U64 R122, R122, 0x3, RZ ;  /* 0x000000037a7a7819 */ /* 0x000fe400000012ff */
[----:B------:R-:W-:Y:S02]  /*9680*/  SHF.R.U64 R126, R126, 0x3, RZ ;  /* 0x000000037e7e7819 */ /* 0x000fe400000012ff */
[----:B------:R-:W-:Y:S02]  /*9690*/  IADD3 R37, P1, R96, 0x3000, RZ ;  /* 0x0000300060257810 */ /* 0x000fe40007f3e0ff */
[----:B------:R-:W-:Y:S02]  /*96a0*/  LOP3.LUT R68, R69, 0x380, RZ, 0xc0, !PT ;  /* 0x0000038045447812 */ /* 0x000fe400078ec0ff */
        /* <DEDUP_REMOVED lines=15> */
[----:B------:R-:W-:Y:S02]  /*97a0*/  IADD3 R11, P4, R4, 0x6060, RZ ;  /* 0x00006060040b7810 */ /* 0x000fe40007f9e0ff */
[----:B------:R-:W-:-:S02]  /*97b0*/  IADD3 R21, P3, R96, 0x1000, RZ ;  /* 0x0000100060157810 */ /* 0x000fc40007f7e0ff */
[----:B------:R-:W-:Y:S02]  /*97c0*/  SHF.R.U64 R36, R36, 0x3, RZ ;  /* 0x0000000324247819 */ /* 0x000fe400000012ff */
[----:B------:R-:W-:Y:S02]  /*97d0*/  LOP3.LUT R68, R68, R69, RZ, 0x3c, !PT ;  /* 0x0000004544447212 */ /* 0x000fe400078e3cff */
[----:B------:R-:W-:Y:S02]  /*97e0*/  LOP3.LUT R138, R139, 0x380, RZ, 0xc0, !PT ;  /* 0x000003808b8a7812 */ /* 0x000fe400078ec0ff */
[----:B------:R-:W-:Y:S02]  /*97f0*/  LOP3.LUT R142, R143, 0x380, RZ, 0xc0, !PT ;  /* 0x000003808f8e7812 */ /* 0x000fe400078ec0ff */
[----:B------:R-:W-:Y:S02]  /*9800*/  LOP3.LUT R8, R9, 0x380, RZ, 0xc0, !PT ;  /* 0x0000038009087812 */ /* 0x000fe400078ec0ff */
[----:B------:R-:W-:-:S02]  /*9810*/  LOP3.LUT R10, R11, 0x380, RZ, 0xc0, !PT ;  /* 0x000003800b0a7812 */ /* 0x000fc400078ec0ff */
[----:B------:R-:W-:Y:S02]  /*9820*/  LOP3.LUT R20, R21, 0x380, RZ, 0xc0, !PT ;  /* 0x0000038015147812 */ /* 0x000fe400078ec0ff */
[----:B------:R-:W-:Y:S02]  /*9830*/  LOP3.LUT R69, R4, 0x380, RZ, 0xc0, !PT ;  /* 0x0000038004457812 */ /* 0x000fe400078ec0ff */
        /* <DEDUP_REMOVED lines=18> */
[----:B------:R-:W-:Y:S01]  /*9960*/  IMAD.X R21, RZ, RZ, R97, P3 ;  /* 0x000000ffff157224 */ /* 0x000fe200018e0661 */
[----:B------:R-:W-:-:S02]  /*9970*/  LOP3.LUT R72, R73, 0x380, RZ, 0xc0, !PT ;  /* 0x0000038049487812 */ /* 0x000fc400078ec0ff */
[----:B------:R-:W-:Y:S01]  /*9980*/  LOP3.LUT R4, R69, R4, RZ, 0x3c, !PT ;  /* 0x0000000445047212 */ /* 0x000fe200078e3cff */
[----:B------:R-:W-:Y:S01]  /*9990*/  IMAD.X R69, RZ, RZ, R97, P2 ;  /* 0x000000ffff457224 */ /* 0x000fe200010e0661 */
[C---:B------:R-:W-:Y:S02]  /*99a0*/  IADD3 R41, P0, R96.reuse, 0x4000, RZ ;  /* 0x0000400060297810 */ /* 0x040fe40007f1e0ff */
[C---:B------:R-:W-:Y:S02]  /*99b0*/  IADD3 R49, P6, R96.reuse, 0x5000, RZ ;  /* 0x0000500060317810 */ /* 0x040fe40007fde0ff */
[C---:B------:R-:W-:Y:S02]  /*99c0*/  IADD3 R53, P5, R96.reuse, 0x6000, RZ ;  /* 0x0000600060357810 */ /* 0x040fe40007fbe0ff */
[C---:B------:R-:W-:Y:S02]  /*99d0*/  IADD3 R57, P4, R96.reuse, 0x7000, RZ ;  /* 0x0000700060397810 */ /* 0x040fe40007f9e0ff */
[----:B------:R-:W-:-:S02]  /*99e0*/  IADD3 R65, P3, R96, 0x8000, RZ ;  /* 0x0000800060417810 */ /* 0x000fc40007f7e0ff */
[----:B-1----:R-:W-:Y:S02]  /*99f0*/  ISETP.NE.AND P2, PT, R6, RZ, PT ;  /* 0x000000ff0600720c */ /* 0x002fe40003f45270 */
[----:B------:R-:W-:Y:S02]  /*9a00*/  SHF.R.U64 R72, R72, 0x3, RZ ;  /* 0x0000000348487819 */ /* 0x000fe400000012ff */
[----:B------:R-:W-:Y:S02]  /*9a10*/  MOV R224, R4 ;  /* 0x0000000400e07202 */ /* 0x000fe40000000f00 */
        /* <DEDUP_REMOVED lines=10> */
[----:B------:R-:W-:Y:S02]  /*9ac0*/  LOP3.LUT R72, R72, R73, RZ, 0x3c, !PT ;  /* 0x0000004948487212 */ /* 0x000fe400078e3cff */
[----:B------:R-:W-:Y:S02]  /*9ad0*/  LOP3.LUT R73, R96, 0x380, RZ, 0xc0, !PT ;  /* 0x0000038060497812 */ /* 0x000fe400078ec0ff */
[----:B------:R-:W-:Y:S02]  /*9ae0*/  SHF.R.U64 R40, R40, 0x3, RZ ;  /* 0x0000000328287819 */ /* 0x000fe400000012ff */
[----:B------:R-:W-:Y:S02]  /*9af0*/  SHF.R.U64 R48, R48, 0x3, RZ ;  /* 0x0000000330307819 */ /* 0x000fe400000012ff */
[----:B------:R-:W-:Y:S02]  /*9b00*/  SHF.R.U64 R52, R52, 0x3, RZ ;  /* 0x0000000334347819 */ /* 0x000fe400000012ff */
[----:B------:R-:W-:-:S02]  /*9b10*/  SHF.R.U64 R56, R56, 0x3, RZ ;  /* 0x0000000338387819 */ /* 0x000fc400000012ff */
[----:B------:R-:W-:Y:S02]  /*9b20*/  SHF.R.U64 R64, R64, 0x3, RZ ;  /* 0x0000000340407819 */ /* 0x000fe400000012ff */
[----:B------:R-:W-:Y:S02]  /*9b30*/  MOV R26, R12 ;  /* 0x0000000c001a7202 */ /* 0x000fe40000000f00 */
[----:B0-----:R-:W-:Y:S02]  /*9b40*/  F2FP.BF16.F32.PACK_AB R4, R204, R208 ;  /* 0x000000d0cc04723e */ /* 0x001fe400000010ff */
[----:B------:R-:W-:Y:S02]  /*9b50*/  F2FP.BF16.F32.PACK_AB R5, R35, R34 ;  /* 0x000000222305723e */ /* 0x000fe400000010ff */
[----:B------:R-:W-:Y:S02]  /*9b60*/  F2FP.BF16.F32.PACK_AB R6, R202, R205 ;  /* 0x000000cdca06723e */ /* 0x000fe400000010ff */
[----:B------:R-:W-:-:S02]  /*9b70*/  F2FP.BF16.F32.PACK_AB R7, R39, R38 ;  /* 0x000000262707723e */ /* 0x000fc400000010ff */
        /* <DEDUP_REMOVED lines=12> */
[----:B------:R-:W-:Y:S01]  /*9c40*/  MOV R34, R8 ;  /* 0x0000000800227202 */ /* 0x000fe20000000f00 */
[----:B------:R0:W-:Y:S01]  /*9c50*/  STSM.16.M88.4 [R26], R4 ;  /* 0x000000041a007844 */ /* 0x0001e20000000200 */
[----:B------:R-:W-:-:S02]  /*9c60*/  MOV R35, R10 ;  /* 0x0000000a00237202 */ /* 0x000fc40000000f00 */
[----:B------:R-:W-:Y:S02]  /*9c70*/  MOV R206, R14 ;  /* 0x0000000e00ce7202 */ /* 0x000fe40000000f00 */
[----:B------:R-:W-:Y:S02]  /*9c80*/  F2FP.BF16.F32.PACK_AB R8, R200, R203 ;  /* 0x000000cbc808723e */ /* 0x000fe400000010ff */
[----:B------:R-:W-:Y:S02]  /*9c90*/  F2FP.BF16.F32.PACK_AB R9, R43, R42 ;  /* 0x0000002a2b09723e */ /* 0x000fe400000010ff */
[----:B------:R-:W-:Y:S02]  /*9ca0*/  F2FP.BF16.F32.PACK_AB R10, R198, R201 ;  /* 0x000000c9c60a723e */ /* 0x000fe400000010ff */
[----:B------:R-:W-:Y:S02]  /*9cb0*/  F2FP.BF16.F32.PACK_AB R11, R47, R46 ;  /* 0x0000002e2f0b723e */ /* 0x000fe400000010ff */
[----:B------:R-:W-:-:S02]  /*9cc0*/  IADD3 R77, P0, R96, 0xb000, RZ ;  /* 0x0000b000604d7810 */ /* 0x000fc40007f1e0ff */
[C---:B------:R-:W-:Y:S01]  /*9cd0*/  IADD3 R81, P6, R96.reuse, 0xc000, RZ ;  /* 0x0000c00060517810 */ /* 0x040fe20007fde0ff */
[----:B------:R-:W-:Y:S01]  /*9ce0*/  STSM.16.M88.4 [R206], R8 ;  /* 0x00000008ce007844 */ /* 0x000fe20000000200 */
[C---:B------:R-:W-:Y:S02]  /*9cf0*/  IADD3 R85, P5, R96.reuse, 0xd000, RZ ;  /* 0x0000d00060557810 */ /* 0x040fe40007fbe0ff */
[C---:B------:R-:W-:Y:S02]  /*9d00*/  IADD3 R89, P4, R96.reuse, 0xe000, RZ ;  /* 0x0000e00060597810 */ /* 0x040fe40007f9e0ff */
[----:B------:R-:W-:Y:S02]  /*9d10*/  IADD3 R93, P3, R96, 0xf000, RZ ;  /* 0x0000f000605d7810 */ /* 0x000fe40007f7e0ff */
[----:B------:R-:W-:Y:S02]  /*9d20*/  MOV R207, R24 ;  /* 0x0000001800cf7202 */ /* 0x000fe40000000f00 */
[----:B------:R-:W-:-:S02]  /*9d30*/  F2FP.BF16.F32.PACK_AB R12, R196, R199 ;  /* 0x000000c7c40c723e */ /* 0x000fc400000010ff */
[----:B------:R-:W-:Y:S02]  /*9d40*/  F2FP.BF16.F32.PACK_AB R13, R51, R50 ;  /* 0x00000032330d723e */ /* 0x000fe400000010ff */
[----:B------:R-:W-:Y:S02]  /*9d50*/  F2FP.BF16.F32.PACK_AB R14, R194, R197 ;  /* 0x000000c5c20e723e */ /* 0x000fe400000010ff */
[----:B------:R-:W-:Y:S02]  /*9d60*/  F2FP.BF16.F32.PACK_AB R15, R55, R54 ;  /* 0x00000036370f723e */ /* 0x000fe400000010ff */
[----:B------:R-:W-:Y:S02]  /*9d70*/  LOP3.LUT R96, R27, R96, RZ, 0x3c, !PT ;  /* 0x000000601b607212 */ /* 0x000fe400078e3cff */
[----:B------:R-:W-:Y:S01]  /*9d80*/  MOV R209, R28 ;  /* 0x0000001c00d17202 */ /* 0x000fe20000000f00 */
[----:B------:R-:W-:Y:S01]  /*9d90*/  STSM.16.M88.4 [R207], R12 ;  /* 0x0000000ccf007844 */ /* 0x000fe20000000200 */
[----:B0-----:R-:W-:-:S02]  /*9da0*/  F2FP.BF16.F32.PACK_AB R4, R192, R195 ;  /* 0x000000c3c004723e */ /* 0x001fc400000010ff */
        /* <DEDUP_REMOVED lines=17> */
[----:B------:R1:W-:Y:S01]  /*9ec0*/  STSM.16.M88.4 [R60], R28 ;  /* 0x0000001c3c007844 */ /* 0x0003e20000000200 */
[----:B------:R-:W-:Y:S02]  /*9ed0*/  F2FP.BF16.F32.PACK_AB R46, R171, R174 ;  /* 0x000000aeab2e723e */ /* 0x000fe400000010ff */
[----:B------:R-:W-:Y:S02]  /*9ee0*/  F2FP.BF16.F32.PACK_AB R47, R87, R86 ;  /* 0x00000056572f723e */ /* 0x000fe400000010ff */
[----:B------:R-:W-:-:S02]  /*9ef0*/  MOV R122, R122 ;  /* 0x0000007a007a7202 */ /* 0x000fc40000000f00 */
[----:B0-----:R-:W-:Y:S02]  /*9f00*/  F2FP.BF16.F32.PACK_AB R44, R173, R176 ;  /* 0x000000b0ad2c723e */ /* 0x001fe400000010ff */
[----:B------:R-:W-:Y:S02]  /*9f10*/  F2FP.BF16.F32.PACK_AB R61, R91, R90 ;  /* 0x0000005a5b3d723e */ /* 0x000fe400000010ff */
[----:B------:R-:W-:Y:S01]  /*9f20*/  F2FP.BF16.F32.PACK_AB R62, R159, R170 ;  /* 0x000000aa9f3e723e */ /* 0x000fe200000010ff */
[----:B------:R-:W-:Y:S01]  /*9f30*/  STSM.16.M88.4 [R118], R44 ;  /* 0x0000002c76007844 */ /* 0x000fe20000000200 */
[----:B------:R-:W-:Y:S02]  /*9f40*/  F2FP.BF16.F32.PACK_AB R63, R95, R94 ;  /* 0x0000005e5f3f723e */ /* 0x000fe400000010ff */
[----:B------:R-:W-:Y:S02]  /*9f50*/  MOV R126, R126 ;  /* 0x0000007e007e7202 */ /* 0x000fe40000000f00 */
[----:B-1----:R-:W-:-:S02]  /*9f60*/  F2FP.BF16.F32.PACK_AB R60, R163, R172 ;  /* 0x000000aca33c723e */ /* 0x002fc400000010ff */
[----:B------:R-:W-:Y:S02]  /*9f70*/  F2FP.BF16.F32.PACK_AB R4, R155, R161 ;  /* 0x000000a19b04723e */ /* 0x000fe400000010ff */
[----:B------:R-:W-:Y:S01]  /*9f80*/  F2FP.BF16.F32.PACK_AB R5, R99, R98 ;  /* 0x000000626305723e */ /* 0x000fe200000010ff */
[----:B------:R0:W-:Y:S01]  /*9f90*/  STSM.16.M88.4 [R122], R60 ;  /* 0x0000003c7a007844 */ /* 0x0001e20000000200 */
        /* <DEDUP_REMOVED lines=9> */
[----:B------:R-:W-:Y:S01]  /*a030*/  MOV R138, R138 ;  /* 0x0000008a008a7202 */ /* 0x000fe20000000f00 */
[----:B------:R2:W-:Y:S01]  /*a040*/  STSM.16.M88.4 [R130], R8 ;  /* 0x0000000882007844 */ /* 0x0005e20000000200 */
[----:B0-----:R-:W-:Y:S02]  /*a050*/  F2FP.BF16.F32.PACK_AB R122, R125, R124 ;  /* 0x0000007c7d7a723e */ /* 0x001fe400000010ff */
[----:B------:R-:W-:Y:S01]  /*a060*/  F2FP.BF16.F32.PACK_AB R123, R158, R156 ;  /* 0x0000009c9e7b723e */ /* 0x000fe200000010ff */
[----:B------:R0:W-:Y:S01]  /*a070*/  STSM.16.M88.4 [R134], R112 ;  /* 0x0000007086007844 */ /* 0x0001e20000000200 */
[----:B------:R-:W-:-:S02]  /*a080*/  MOV R142, R142 ;  /* 0x0000008e008e7202 */ /* 0x000fc40000000f00 */
[----:B------:R-:W-:Y:S01]  /*a090*/  F2FP.BF16.F32.PACK_AB R131, R165, R164 ;  /* 0x000000a4a583723e */ /* 0x000fe200000010ff */
[----:B------:R0:W-:Y:S01]  /*a0a0*/  STSM.16.M88.4 [R138], R120 ;  /* 0x000000788a007844 */ /* 0x0001e20000000200 */
[----:B-1----:R-:W-:Y:S02]  /*a0b0*/  F2FP.BF16.F32.PACK_AB R4, R137, R136 ;  /* 0x000000888904723e */ /* 0x002fe400000010ff */
[----:B------:R-:W-:Y:S02]  /*a0c0*/  F2FP.BF16.F32.PACK_AB R5, R167, R166 ;  /* 0x000000a6a705723e */ /* 0x000fe400000010ff */
[----:B------:R-:W-:Y:S02]  /*a0d0*/  F2FP.BF16.F32.PACK_AB R6, R141, R140 ;  /* 0x0000008c8d06723e */ /* 0x000fe400000010ff */
[----:B------:R-:W-:Y:S02]  /*a0e0*/  F2FP.BF16.F32.PACK_AB R7, R169, R168 ;  /* 0x000000a8a907723e */ /* 0x000fe400000010ff */
[----:B--2---:R-:W-:-:S02]  /*a0f0*/  F2FP.BF16.F32.PACK_AB R130, R133, R132 ;  /* 0x000000848582723e */ /* 0x004fc400000010ff */
[----:B------:R-:W-:Y:S02]  /*a100*/  LOP3.LUT R76, R77, 0x380, RZ, 0xc0, !PT ;  /* 0x000003804d4c7812 */ /* 0x000fe400078ec0ff */
[----:B------:R-:W-:Y:S01]  /*a110*/  LOP3.LUT R80, R81, 0x380, RZ, 0xc0, !PT ;  /* 0x0000038051507812 */ /* 0x000fe200078ec0ff */
[----:B------:R0:W-:Y:S01]  /*a120*/  STSM.16.M88.4 [R142], R128 ;  /* 0x000000808e007844 */ /* 0x0001e20000000200 */
[----:B------:R-:W-:Y:S02]  /*a130*/  LOP3.LUT R84, R85, 0x380, RZ, 0xc0, !PT ;  /* 0x0000038055547812 */ /* 0x000fe400078ec0ff */
[----:B------:R-:W-:Y:S01]  /*a140*/  LOP3.LUT R88, R89, 0x380, RZ, 0xc0, !PT ;  /* 0x0000038059587812 */ /* 0x000fe200078ec0ff */
[----:B------:R0:W-:Y:S01]  /*a150*/  STSM.16.M88.4 [R34], R4 ;  /* 0x0000000422007844 */ /* 0x0001e20000000200 */
[----:B------:R-:W-:Y:S02]  /*a160*/  LOP3.LUT R92, R93, 0x380, RZ, 0xc0, !PT ;  /* 0x000003805d5c7812 */ /* 0x000fe400078ec0ff */
[----:B------:R-:W-:Y:S01]  /*a170*/  SHF.R.U64 R76, R76, 0x3, RZ ;  /* 0x000000034c4c7819 */ /* 0x000fe200000012ff */
[----:B------:R0:W-:Y:S01]  /*a180*/  STSM.16.M88.4 [R35], R144 ;  /* 0x0000009023007844 */ /* 0x0001e20000000200 */
        /* <DEDUP_REMOVED lines=62> */
.L_x_7252:
[----:B------:R-:W1:Y:S01]  /*a570*/  LDC R15, c[0x0][0xbe8] ;  /* 0x0002fa00ff0f7b82 */ /* 0x000e620000000800 */
[----:B------:R-:W-:Y:S01]  /*a580*/  ULDC UR10, c[0x0][0xac8] ;  /* 0x0002b200000a7ab9 */ /* 0x000fe20000000800 */
[----:B------:R-:W-:Y:S01]  /*a590*/  ULDC.64 UR8, c[0x0][0xae8] ;  /* 0x0002ba0000087ab9 */ /* 0x000fe20000000a00 */
[----:B------:R-:W-:Y:S01]  /*a5a0*/  ISETP.GE.AND P0, PT, R190, UR10, PT ;  /* 0x0000000abe007c0c */ /* 0x000fe2000bf06270 */
[----:B------:R-:W5:Y:S01]  /*a5b0*/  LD.E.128 R96, desc[UR46][R96.64] ;  /* 0x0000002e60607980 */ /* 0x000f62000c101d00 */
[----:B------:R-:W-:Y:S02]  /*a5c0*/  ISETP.GE.AND P1, PT, R17, UR10, PT ;  /* 0x0000000a11007c0c */ /* 0x000fe4000bf26270 */
[----:B0-----:R-:W-:Y:S01]  /*a5d0*/  SEL R3, RZ, 0xffffffff, P0 ;  /* 0xffffffffff037807 */ /* 0x001fe20000000000 */
[----:B------:R0:W5:Y:S01]  /*a5e0*/  LD.E.128 R4, desc[UR46][R20.64] ;  /* 0x0000002e14047980 */ /* 0x000162000c101d00 */
        /* <DEDUP_REMOVED lines=33> */
[----:B-1----:R-:W-:Y:S01]  /*a800*/  @P2 IMAD.HI.U32 R0, R14, R9, RZ ;  /* 0x000000090e002227 */ /* 0x002fe200078e00ff */
[----:B------:R-:W-:Y:S01]  /*a810*/  UIADD3 UR7, UR7, UR5, URZ ;  /* 0x0000000507077290 */ /* 0x000fe2000fffe03f */
[----:B------:R-:W-:Y:S01]  /*a820*/  LOP3.LUT R8, R8, 0x8, R3, 0xe2, !PT ;  /* 0x0000000808087812 */ /* 0x000fe200078ee203 */
[----:B------:R-:W-:Y:S01]  /*a830*/  UIMAD UR5, UR13, UR8, URZ ;  /* 0x000000080d0572a4 */ /* 0x000fe2000f8e023f */
[----:B------:R-:W-:Y:S01]  /*a840*/  IMAD.MOV.U32 R3, RZ, RZ, R14 ;  /* 0x000000ffff037224 */ /* 0x000fe200078e000e */
[----:B------:R-:W-:Y:S01]  /*a850*/  UIMAD.WIDE.U32 UR6, UR42, UR8, UR6 ;  /* 0x000000082a0672a5 */ /* 0x000fe2000f8e0006 */
[----:B------:R-:W5:Y:S01]  /*a860*/  LD.E.128 R84, desc[UR46][R84.64] ;  /* 0x0000002e54547980 */ /* 0x000f62000c101d00 */
[----:B--2---:R-:W-:Y:S01]  /*a870*/  @P2 SHF.R.U32.HI R3, RZ, R11, R0 ;  /* 0x0000000bff032219 */ /* 0x004fe20000011600 */
[----:B------:R-:W-:Y:S01]  /*a880*/  UIMAD UR5, UR42, UR9, UR5 ;  /* 0x000000092a0572a4 */ /* 0x000fe2000f8e0205 */
[----:B------:R-:W-:Y:S01]  /*a890*/  LOP3.LUT R10, R13, 0x10, R8, 0xe2, !PT ;  /* 0x000000100d0a7812 */ /* 0x000fe200078ee208 */
[----:B------:R-:W5:Y:S01]  /*a8a0*/  LD.E.128 R88, desc[UR46][R88.64] ;  /* 0x0000002e58587980 */ /* 0x000f62000c101d00 */
        /* <DEDUP_REMOVED lines=80> */
.L_x_7254:
[----:B------:R-:W-:Y:S05]  /*adb0*/  BSYNC B1 ;  /* 0x0000000000017941 */ /* 0x000fea0003800000 */
.L_x_7253:
[----:B---3--:R-:W-:Y:S01]  /*adc0*/  VIADD R8, R28, 0x20 ;  /* 0x000000201c087836 */ /* 0x008fe20000000000 */
[----:B--2---:R4:W2:Y:S04]  /*add0*/  SHFL.IDX PT, R11, R27, 0x1, 0x181f ;  /* 0x00381f001b0b7f89 */ /* 0x0048a800000e0000 */
[----:B------:R-:W-:Y:S01]  /*ade0*/  ISETP.GE.AND P0, PT, R8, R29, PT ;  /* 0x0000001d0800720c */ /* 0x000fe20003f06270 */
[----:B-1----:R4:W1:-:S12]  /*adf0*/  SHFL.IDX PT, R10, R26, 0x1, 0x181f ;  /* 0x00381f001a0a7f89 */ /* 0x00285800000e0000 */
[----:B----4-:R-:W-:Y:S05]  /*ae00*/  @P0 BRA `(.L_x_7255) ;  /* 0x0000000c007c0947 */ /* 0x010fea0003800000 */
[----:B------:R-:W-:Y:S02]  /*ae10*/  ISETP.GE.AND P0, PT, R17, UR10, PT ;  /* 0x0000000a11007c0c */ /* 0x000fe4000bf06270 */
[----:B------:R-:W-:Y:S02]  /*ae20*/  ISETP.GE.AND P5, PT, R190, UR10, PT ;  /* 0x0000000abe007c0c */ /* 0x000fe4000bfa6270 */
[----:B------:R-:W-:Y:S02]  /*ae30*/  ISETP.GE.AND P3, PT, R189, UR10, PT ;  /* 0x0000000abd007c0c */ /* 0x000fe4000bf66270 */
[----:B------:R-:W-:Y:S02]  /*ae40*/  ISETP.GE.AND P2, PT, R188, UR10, PT ;  /* 0x0000000abc007c0c */ /* 0x000fe4000bf46270 */
[----:B------:R-:W-:-:S05]  /*ae50*/  ISETP.GE.AND P1, PT, R187, UR10, PT ;  /* 0x0000000abb007c0c */ /* 0x000fca000bf26270 */
[----:B-12---:R-:W-:Y:S02]  /*ae60*/  @!P0 IMAD.WIDE R8, R17, 0x2, R10 ;  /* 0x0000000211088825 */ /* 0x006fe400078e020a */
[-C--:B------:R-:W-:Y:S02]  /*ae70*/  @!P5 LEA R12, P4, R190, R10.reuse, 0x1 ;  /* 0x0000000abe0cd211 */ /* 0x080fe400078808ff */
[----:B------:R-:W-:Y:S01]  /*ae80*/  @!P3 LEA R14, P6, R189, R10, 0x1 ;  /* 0x0000000abd0eb211 */ /* 0x000fe200078c08ff */
[----:B-----5:R1:W-:Y:S01]  /*ae90*/  @!P0 ST.E.128 desc[UR46][R8.64], R4 ;  /* 0x0000000408008985 */ /* 0x0203e2000c101d2e */
        /* <DEDUP_REMOVED lines=8> */
[----:B-1----:R-:W-:-:S03]  /*af20*/  @!P1 LEA R4, P6, R187, R10, 0x1 ;  /* 0x0000000abb049211 */ /* 0x002fc600078c08ff */
        /* <DEDUP_REMOVED lines=15> */
.L_x_7251:
        /* <DEDUP_REMOVED lines=57> */
.L_x_7257:
[----:B------:R-:W-:Y:S05]  /*b3b0*/  BSYNC B1 ;  /* 0x0000000000017941 */ /* 0x000fea0003800000 */
.L_x_7256:
        /* <DEDUP_REMOVED lines=95> */
.L_x_7259:
[----:B------:R-:W-:Y:S05]  /*b9b0*/  BSYNC B1 ;  /* 0x0000000000017941 */ /* 0x000fea0003800000 */
.L_x_7258:
        /* <DEDUP_REMOVED lines=36> */
.L_x_7255:
[----:B------:R-:W-:Y:S05]  /*bc00*/  BSYNC B0 ;  /* 0x0000000000007941 */ /* 0x000fea0003800000 */
.L_x_7250:
[----:B------:R-:W-:Y:S02]  /*bc10*/  ULDC UR5, c[0x0][0xc38] ;  /* 0x00030e0000057ab9 */ /* 0x000fe40000000800 */
[----:B------:R-:W-:-:S06]  /*bc20*/  UISETP.GE.AND UP0, UPT, UR4, UR5, UPT ;  /* 0x000000050400728c */ /* 0x000fcc000bf06270 */
[----:B------:R-:W-:-:S13]  /*bc30*/  PLOP3.LUT P0, PT, PT, PT, UP0, 0x80, 0x0 ;  /* 0x000000000000781c */ /* 0x000fda0003f0f008 */
[----:B------:R-:W-:Y:S05]  /*bc40*/  @!P0 BRA `(.L_x_7260) ;  /* 0xffffff5000f08947 */ /* 0x000fea000383ffff */
[----:B------:R-:W-:Y:S05]  /*bc50*/  EXIT ;  /* 0x000000000000794d */ /* 0x000fea0003800000 */
.L_x_7206:
        /* <DEDUP_REMOVED lines=26> */
[----:B------:R-:W-:-:S04]  /*be00*/  LOP3.LUT R2, R0, 0x1f8, RZ, 0xc0, !PT ;  /* 0x000001f800027812 */ /* 0x000fc800078ec0ff */
[----:B------:R-:W-:Y:S01]  /*be10*/  LOP3.LUT R3, R2, 0x38, R5, 0x78, !PT ;  /* 0x0000003802037812 */ /* 0x000fe200078e7805 */
[----:B------:R-:W-:Y:S01]  /*be20*/  IMAD.SHL.U32 R2, R4, 0x8, RZ ;  /* 0x0000000804027824 */ /* 0x000fe200078e00ff */
[----:B------:R-:W-:-:S04]  /*be30*/  SHF.R.U32.HI R4, RZ, 0x3, R4 ;  /* 0x00000003ff047819 */ /* 0x000fc80000011604 */
[----:B------:R-:W-:Y:S01]  /*be40*/  LOP3.LUT R2, R3, 0x200, R2, 0xf8, !PT ;  /* 0x0000020003027812 */ /* 0x000fe200078ef802 */
[----:B------:R-:W-:-:S05]  /*be50*/  IMAD.SHL.U32 R3, R5, 0x10, RZ ;  /* 0x0000001005037824 */ /* 0x000fca00078e00ff */
[----:B------:R-:W-:Y:S01]  /*be60*/  LOP3.LUT R0, R4, 0x70, R3, 0xf8, !PT ;  /* 0x0000007004007812 */ /* 0x000fe200078ef803 */
[----:B------:R-:W-:Y:S02]  /*be70*/  IMAD R3, R2, 0x2, R17 ;  /* 0x0000000202037824 */ /* 0x000fe400078e0211 */
[----:B------:R-:W-:Y:S02]  /*be80*/  IMAD.U32 R2, RZ, RZ, UR6 ;  /* 0x00000006ff027e24 */ /* 0x000fe4000f8e00ff */
[----:B------:R-:W-:Y:S01]  /*be90*/  IMAD.MOV.U32 R0, RZ, RZ, 0x1 ;  /* 0x00000001ff007424 */ /* 0x000fe200078e00ff */
[----:B------:R0:W-:Y:S04]  /*bea0*/  STL [R1+0x1c], R3 ;  /* 0x00001c0301007387 */ /* 0x0001e80000100800 */
[----:B------:R0:W-:Y:S04]  /*beb0*/  STL [R1+0x10], R2 ;  /* 0x0000100201007387 */ /* 0x0001e80000100800 */
[----:B------:R0:W-:Y:S04]  /*bec0*/  STL [R1], R0 ;  /* 0x0000000001007387 */ /* 0x0001e80000100800 */
[----:B------:R0:W-:Y:S02]  /*bed0*/  STL [R1+0x18], RZ ;  /* 0x000018ff01007387 */ /* 0x0001e40000100800 */
.L_x_7367:
        /* <DEDUP_REMOVED lines=23> */
.L_x_7262:
[----:B------:R-:W-:Y:S01]  /*c050*/  ULDC UR8, c[0x0][0xc54] ;  /* 0x0003150000087ab9 */ /* 0x000fe20000000800 */
[----:B------:R-:W-:Y:S01]  /*c060*/  UMOV UR7, UR9 ;  /* 0x0000000900077c82 */ /* 0x000fe20008000000 */
[----:B------:R-:W-:-:S11]  /*c070*/  UISETP.NE.AND UP0, UPT, UR8, 0x1, UPT ;  /* 0x000000010800788c */ /* 0x000fd6000bf05270 */
[----:B------:R-:W-:Y:S02]  /*c080*/  @UP0 ULDC.64 UR10, c[0x0][0xc58] ;  /* 0x00031600000a0ab9 */ /* 0x000fe40000000a00 */
[----:B------:R-:W-:-:S04]  /*c090*/  UIMAD.WIDE.U32 UR4, UR9, UR10, URZ ;  /* 0x0000000a090472a5 */ /* 0x000fc8000f8e003f */
[----:B------:R-:W-:-:S04]  /*c0a0*/  @UP0 USHF.R.U32.HI UR7, URZ, UR11, UR5 ;  /* 0x0000000b3f070299 */ /* 0x000fc80008011605 */
[----:B------:R-:W-:-:S12]  /*c0b0*/  UIMAD UR8, UR7, UR8, URZ ;  /* 0x00000008070872a4 */ /* 0x000fd8000f8e023f */
.L_x_7263:
        /* <DEDUP_REMOVED lines=63> */
.L_x_7265:
        /* <DEDUP_REMOVED lines=20> */
.L_x_7268:
[----:B------:R-:W-:Y:S05]  /*c5f0*/  BSYNC B6 ;  /* 0x0000000000067941 */ /* 0x000fea0003800000 */
.L_x_7267:
        /* <DEDUP_REMOVED lines=20> */
.L_x_7271:
        /* <DEDUP_REMOVED lines=15> */
.L_x_7270:
[----:B------:R-:W-:Y:S05]  /*c830*/  BSYNC B6 ;  /* 0x0000000000067941 */ /* 0x000fea0003800000 */
.L_x_7269:
        /* <DEDUP_REMOVED lines=26> */
.L_x_7383:
        /* <DEDUP_REMOVED lines=9> */
.L_x_7386:
        /* <DEDUP_REMOVED lines=22> */
.L_x_7275:
        /* <DEDUP_REMOVED lines=8> */
.L_x_7387:
        /* <DEDUP_REMOVED lines=8> */
.L_x_7277:
        /* <DEDUP_REMOVED lines=19> */
.L_x_7273:
        /* <DEDUP_REMOVED lines=22> */
.L_x_7279:
[----:B------:R-:W-:Y:S05]  /*cf60*/  BSYNC B6 ;  /* 0x0000000000067941 */ /* 0x000fea0003800000 */
.L_x_7278:
[----:B------:R1:W5:Y:S01]  /*cf70*/  LDL R8, [R1+0x1c] ;  /* 0x00001c0001087983 */ /* 0x0003620000100800 */
[----:B0-----:R-:W0:Y:S01]  /*cf80*/  LDC R7, c[0x0][0x448] ;  /* 0x00011200ff077b82 */ /* 0x001e220000000800 */
[----:B------:R-:W2:Y:S01]  /*cf90*/  S2R R0, SR_TID.X ;  /* 0x0000000000007919 */ /* 0x000ea20000002100 */
[----:B------:R-:W3:Y:S01]  /*cfa0*/  S2R R2, SR_TID.X ;  /* 0x0000000000027919 */ /* 0x000ee20000002100 */
[----:B------:R-:W-:Y:S01]  /*cfb0*/  USHF.R.S32.HI UR4, URZ, 0x1f, UR36 ;  /* 0x0000001f3f047899 */ /* 0x000fe20008011424 */
[----:B------:R-:W-:Y:S01]  /*cfc0*/  ULDC.64 UR8, c[0x0][0x2d8] ;  /* 0x0000b60000087ab9 */ /* 0x000fe20000000a00 */
[----:B0-----:R-:W-:Y:S01]  /*cfd0*/  ISETP.NE.AND P0, PT, R7, 0x1, PT ;  /* 0x000000010700780c */ /* 0x001fe20003f05270 */
[----:B--2---:R-:W-:-:S12]  /*cfe0*/  IMAD.SHL.U32 R4, R0, 0x10, RZ ;  /* 0x0000001000047824 */ /* 0x004fd800078e00ff */
[----:B------:R-:W0:Y:S01]  /*cff0*/  @P0 LDC R3, c[0x0][0x44c] ;  /* 0x00011300ff030b82 */ /* 0x000e220000000800 */
[----:B---3--:R-:W-:-:S04]  /*d000*/  LOP3.LUT R2, R2, 0x7f, RZ, 0xc0, !PT ;  /* 0x0000007f02027812 */ /* 0x008fc800078ec0ff */
[----:B------:R-:W-:-:S03]  /*d010*/  SHF.R.U32.HI R2, RZ, 0x3, R2 ;  /* 0x00000003ff027819 */ /* 0x000fc60000011602 */
[----:B------:R-:W2:Y:S01]  /*d020*/  @P0 LDC R0, c[0x0][0x450] ;  /* 0x00011400ff000b82 */ /* 0x000ea20000000800 */
[----:B------:R-:W-:Y:S01]  /*d030*/  LOP3.LUT R4, R2, 0x70, R4, 0xf8, !PT ;  /* 0x0000007002047812 */ /* 0x000fe200078ef804 */
[----:B------:R-:W-:Y:S01]  /*d040*/  IMAD.U32 R2, RZ, RZ, UR39 ;  /* 0x00000027ff027e24 */ /* 0x000fe2000f8e00ff */
[----:B------:R-:W-:Y:S02]  /*d050*/  UIMAD UR6, UR4, UR8, URZ ;  /* 0x00000008040672a4 */ /* 0x000fe4000f8e023f */
[----:B------:R-:W-:Y:S01]  /*d060*/  UIMAD.WIDE.U32 UR4, UR36, UR8, URZ ;  /* 0x00000008240472a5 */ /* 0x000fe2000f8e003f */
[----:B------:R-:W-:Y:S01]  /*d070*/  IMAD R2, R2, 0x40, R4 ;  /* 0x0000004002027824 */ /* 0x000fe200078e0204 */
[----:B------:R-:W-:Y:S02]  /*d080*/  UIMAD UR6, UR36, UR9, UR6 ;  /* 0x00000009240672a4 */ /* 0x000fe4000f8e0206 */
[----:B------:R-:W-:Y:S02]  /*d090*/  USHF.R.S32.HI UR7, URZ, 0x1f, UR42 ;  /* 0x0000001f3f077899 */ /* 0x000fe4000801142a */
[----:B------:R-:W-:Y:S01]  /*d0a0*/  UIADD3 UR5, UR5, UR6, URZ ;  /* 0x0000000605057290 */ /* 0x000fe2000fffe03f */
[----:B------:R-:W-:Y:S01]  /*d0b0*/  IMAD.MOV.U32 R6, RZ, RZ, R2 ;  /* 0x000000ffff067224 */ /* 0x000fe200078e0002 */
[----:B------:R-:W-:Y:S01]  /*d0c0*/  ULDC.64 UR8, c[0x0][0x2e0] ;  /* 0x0000b80000087ab9 */ /* 0x000fe20000000a00 */
[----:B0-----:R-:W-:Y:S01]  /*d0d0*/  @P0 IMAD.HI.U32 R3, R2, R3, RZ ;  /* 0x0000000302030227 */ /* 0x001fe200078e00ff */
[----:B------:R-:W-:Y:S01]  /*d0e0*/  UIMAD.WIDE.U32 UR4, UR42, UR8, UR4 ;  /* 0x000000082a0472a5 */ /* 0x000fe2000f8e0004 */
[----:B------:R-:W0:Y:S01]  /*d0f0*/  S2R R10, SR_TID.X ;  /* 0x00000000000a7919 */ /* 0x000e220000002100 */
[----:B------:R-:W-:-:S02]  /*d100*/  UIMAD UR6, UR7, UR8, URZ ;  /* 0x00000008070672a4 */ /* 0x000fc4000f8e023f */
[----:B--2---:R-:W-:Y:S02]  /*d110*/  @P0 SHF.R.U32.HI R6, RZ, R0, R3 ;  /* 0x00000000ff060219 */ /* 0x004fe40000011603 */
[----:B------:R-:W-:Y:S01]  /*d120*/  UIMAD UR6, UR42, UR9, UR6 ;  /* 0x000000092a0672a4 */ /* 0x000fe2000f8e0206 */
[----:B------:R-:W-:Y:S02]  /*d130*/  IMAD.U32 R4, RZ, RZ, UR4 ;  /* 0x00000004ff047e24 */ /* 0x000fe4000f8e00ff */
        /* <DEDUP_REMOVED lines=24> */
[----:B------:R-:W-:Y:S02]  /*d2c0*/  LOP3.LUT R10, R10, 0x7f, RZ, 0xc0, !PT ;  /* 0x0000007f0a0a7812 */ /* 0x000fe400078ec0ff */
[----:B------:R-:W-:Y:S02]  /*d2d0*/  ISETP.GE.AND P0, PT, R9, UR6, PT ;  /* 0x0000000609007c0c */ /* 0x000fe4000bf06270 */
[----:B------:R-:W-:-:S02]  /*d2e0*/  LEA.HI.X R2, R2, UR5, R3, 0x1, P1 ;  /* 0x0000000502027c11 */ /* 0x000fc400088f0c03 */
[----:B------:R-:W-:Y:S01]  /*d2f0*/  SHF.R.U32.HI R10, RZ, 0x3, R10 ;  /* 0x00000003ff0a7819 */ /* 0x000fe2000001160a */
[----:B-1----:R-:W-:Y:S08]  /*d300*/  BRA.DIV UR4, `(.L_x_7280) ;  /* 0x00000042048c7947 */ /* 0x002ff0000b800000 */
[----:B------:R-:W0:Y:S01]  /*d310*/  SHFL.IDX PT, R6, R0, RZ, 0x181f ;  /* 0x00181fff00067589 */ /* 0x000e2200000e0000 */
[----:B------:R-:W-:Y:S01]  /*d320*/  IMAD.U32 R4, RZ, RZ, UR39 ;  /* 0x00000027ff047e24 */ /* 0x000fe2000f8e00ff */
[----:B------:R-:W-:Y:S02]  /*d330*/  ULDC UR4, c[0x0][0x288] ;  /* 0x0000a20000047ab9 */ /* 0x000fe40000000800 */
        /* <DEDUP_REMOVED lines=27> */
.L_x_7396:
        /* <DEDUP_REMOVED lines=10> */
.L_x_7281:
        /* <DEDUP_REMOVED lines=18> */
.L_x_7397:
[----:B------:R-:W-:Y:S05]  /*d6b0*/  BSYNC B0 ;  /* 0x0000000000007941 */ /* 0x000fea0003800000 */
.L_x_7282:
[----:B------:R-:W2:Y:S01]  /*d6c0*/  LDL R2, [R1+0x8] ;  /* 0x0000080001027983 */ /* 0x000ea20000100800 */
[----:B------:R-:W-:Y:S01]  /*d6d0*/  BSSY B0, `(.L_x_7284) ;  /* 0x0000095000007945 */ /* 0x000fe20003800000 */
[----:B--2---:R-:W-:-:S13]  /*d6e0*/  ISETP.NE.AND P0, PT, R2, RZ, PT ;  /* 0x000000ff0200720c */ /* 0x004fda0003f05270 */
[----:B------:R-:W-:Y:S05]  /*d6f0*/  @!P0 BRA `(.L_x_7285) ;  /* 0x0000000800488947 */ /* 0x000fea0003800000 */
[----:B------:R-:W2:Y:S01]  /*d700*/  LDL R3, [R1] ;  /* 0x0000000001037983 */ /* 0x000ea20000100800 */
[----:B0-----:R-:W-:Y:S01]  /*d710*/  IMAD R0, R18, 0x8, R17 ;  /* 0x0000000812007824 */ /* 0x001fe200078e0211 */
[----:B------:R-:W0:Y:S01]  /*d720*/  S2R R2, SR_TID.X ;  /* 0x0000000000027919 */ /* 0x000e220000002100 */
[----:B------:R-:W-:Y:S01]  /*d730*/  BSSY B1, `(.L_x_7286) ;  /* 0x0000006000017945 */ /* 0x000fe20003800000 */
[----:B0-----:R-:W-:-:S04]  /*d740*/  LOP3.LUT R2, R2, 0x7f, RZ, 0xc0, !PT ;  /* 0x0000007f02027812 */ /* 0x001fc800078ec0ff */
[----:B------:R-:W-:Y:S02]  /*d750*/  ISETP.NE.AND P1, PT, R2, RZ, PT ;  /* 0x000000ff0200720c */ /* 0x000fe40003f25270 */
[----:B--2---:R-:W-:-:S04]  /*d760*/  SHF.L.U32 R3, R3, 0x1f, RZ ;  /* 0x0000001f03037819 */ /* 0x004fc800000006ff */
[----:B------:R-:W0:Y:S02]  /*d770*/  SYNCS.PHASECHK.TRANS64.TRYWAIT P0, [R0+URZ+0x28c60], R3 ;  /* 0x028c6003000075a7 */ /* 0x000e24000800017f */
[----:B0-----:R-:W-:Y:S05]  /*d780*/  @!P0 BRA `(.L_x_7287) ;  /* 0x0000004000b48947 */ /* 0x001fea0003800000 */
.L_x_7398:
[----:B------:R-:W-:Y:S05]  /*d790*/  BSYNC B1 ;  /* 0x0000000000017941 */ /* 0x000fea0003800000 */
.L_x_7286:
        /* <DEDUP_REMOVED lines=9> */
.L_x_7289:
[----:B------:R-:W-:Y:S05]  /*d830*/  BSYNC B1 ;  /* 0x0000000000017941 */ /* 0x000fea0003800000 */
.L_x_7288:
        /* <DEDUP_REMOVED lines=11> */
.L_x_7290:
        /* <DEDUP_REMOVED lines=15> */
.L_x_7291:
        /* <DEDUP_REMOVED lines=15> */
.L_x_7292:
        /* <DEDUP_REMOVED lines=15> */
.L_x_7293:
        /* <DEDUP_REMOVED lines=15> */
.L_x_7294:
        /* <DEDUP_REMOVED lines=15> */
.L_x_7295:
        /* <DEDUP_REMOVED lines=15> */
.L_x_7296:
        /* <DEDUP_REMOVED lines=15> */
.L_x_7297:
        /* <DEDUP_REMOVED lines=10> */
.L_x_7285:
[----:B------:R-:W-:Y:S05]  /*e020*/  BSYNC B0 ;  /* 0x0000000000007941 */ /* 0x000fea0003800000 */
.L_x_7284:
        /* <DEDUP_REMOVED lines=21> */
[----:B------:R-:W2:Y:S01]  /*e180*/  LDL R4, [R1+0xc] ;  /* 0x00000c0001047983 */ /* 0x000ea20000100800 */
[----:B------:R-:W-:Y:S01]  /*e190*/  IMAD.MOV.U32 R0, RZ, RZ, R6 ;  /* 0x000000ffff007224 */ /* 0x000fe200078e0006 */
        /* <DEDUP_REMOVED lines=9> */
[----:B------:R-:W-:Y:S02]  /*e230*/  @P0 SHF.R.U32.HI R2, RZ, R3, R4 ;  /* 0x00000003ff020219 */ /* 0x000fe40000011604 */
[----:B------:R-:W1:Y:S03]  /*e240*/  LDC.64 R4, c[0x0][0x418] ;  /* 0x00010600ff047b82 */ /* 0x000e660000000a00 */
[----:B------:R-:W-:-:S04]  /*e250*/  IMAD.MOV R3, RZ, RZ, -R2 ;  /* 0x000000ffff037224 */ /* 0x000fc800078e0a02 */
[----:B------:R-:W-:Y:S01]  /*e260*/  IMAD R0, R0, R3, R6 ;  /* 0x0000000300007224 */ /* 0x000fe200078e0206 */
[----:B------:R-:W-:-:S03]  /*e270*/  SHF.R.S32.HI R3, RZ, 0x1f, R2 ;  /* 0x0000001fff037819 */ /* 0x000fc60000011402 */
[----:B------:R-:W-:-:S03]  /*e280*/  IMAD.WIDE.U32 R2, R19, UR4, R2 ;  /* 0x0000000413027c25 */ /* 0x000fc6000f8e0002 */
[----:B-1----:R-:W-:Y:S01]  /*e290*/  LEA R4, P0, R2, R4, 0x2 ;  /* 0x0000000402047211 */ /* 0x002fe200078010ff */
[----:B--2---:R-:W-:-:S04]  /*e2a0*/  IMAD R7, R7, UR4, RZ ;  /* 0x0000000407077c24 */ /* 0x004fc8000f8e02ff */
[----:B------:R-:W-:-:S04]  /*e2b0*/  IMAD R7, R19, UR5, R7 ;  /* 0x0000000513077c24 */ /* 0x000fc8000f8e0207 */
[----:B------:R-:W-:-:S05]  /*e2c0*/  IMAD.IADD R7, R7, 0x1, R3 ;  /* 0x0000000107077824 */ /* 0x000fca00078e0203 */
[----:B------:R-:W-:-:S05]  /*e2d0*/  LEA.HI.X R5, R2, R5, R7, 0x2, P0 ;  /* 0x0000000502057211 */ /* 0x000fca00000f1407 */
[----:B------:R1:W5:Y:S02]  /*e2e0*/  LDG.E R16, desc[UR46][R4.64] ;  /* 0x0000002e04107981 */ /* 0x000364000c1e1900 */
.L_x_7302:
[----:B------:R-:W2:Y:S01]  /*e2f0*/  S2R R2, SR_TID.X ;  /* 0x0000000000027919 */ /* 0x000ea20000002100 */
[----:B-1----:R-:W-:Y:S01]  /*e300*/  SHF.L.U32 R4, R8, 0x1f, RZ ;  /* 0x0000001f08047819 */ /* 0x002fe200000006ff */
[----:B------:R-:W-:Y:S01]  /*e310*/  BSSY B1, `(.L_x_7303) ;  /* 0x0000006000017945 */ /* 0x000fe20003800000 */
[----:B--2---:R-:W-:Y:S01]  /*e320*/  LOP3.LUT R3, R2, 0x7f, RZ, 0xc0, !PT ;  /* 0x0000007f02037812 */ /* 0x004fe200078ec0ff */
[----:B------:R-:W-:-:S03]  /*e330*/  IMAD R2, R18, 0x8, R17 ;  /* 0x0000000812027824 */ /* 0x000fc600078e0211 */
[----:B------:R-:W-:Y:S01]  /*e340*/  ISETP.NE.AND P1, PT, R3, RZ, PT ;  /* 0x000000ff0300720c */ /* 0x000fe20003f25270 */
[----:B------:R-:W1:Y:S02]  /*e350*/  SYNCS.PHASECHK.TRANS64.TRYWAIT P0, [R2+URZ+0x28c40], R4 ;  /* 0x028c4004020075a7 */ /* 0x000e64000800017f */
[----:B-1----:R-:W-:Y:S10]  /*e360*/  @!P0 BRA `(.L_x_7304) ;  /* 0x0000003400d08947 */ /* 0x002ff40003800000 */
.L_x_7399:
[----:B------:R-:W-:Y:S05]  /*e370*/  BSYNC B1 ;  /* 0x0000000000017941 */ /* 0x000fea0003800000 */
.L_x_7303:
        /* <DEDUP_REMOVED lines=9> */
.L_x_7306:
[----:B------:R-:W-:Y:S05]  /*e410*/  BSYNC B1 ;  /* 0x0000000000017941 */ /* 0x000fea0003800000 */
.L_x_7305:
[----:B------:R-:W-:Y:S01]  /*e420*/  IMAD.SHL.U32 R3, R0, 0x40, RZ ;  /* 0x0000004000037824 */ /* 0x000fe200078e00ff */
[----:B------:R-:W-:Y:S01]  /*e430*/  UIADD3 UR4, UP0, UR44, 0x370, URZ ;  /* 0x000003702c047890 */ /* 0x000fe2000ff1e03f */
[----:B------:R-:W-:Y:S01]  /*e440*/  IMAD.MOV.U32 R7, RZ, RZ, RZ ;  /* 0x000000ffff077224 */ /* 0x000fe200078e00ff */
[----:B------:R-:W-:Y:S01]  /*e450*/  PLOP3.LUT P0, PT, PT, PT, PT, 0x80, 0x0 ;  /* 0x000000000000781c */ /* 0x000fe20003f0f070 */
[----:B------:R-:W-:Y:S01]  /*e460*/  IMAD R0, R18, 0x2000, R17 ;  /* 0x0000200012007824 */ /* 0x000fe200078e0211 */
[----:B------:R-:W-:Y:S01]  /*e470*/  R2UR UR11, R3 ;  /* 0x00000000030b72ca */ /* 0x000fe200000e0000 */
[----:B------:R-:W-:Y:S01]  /*e480*/  VIADD R5, R2, 0x28c30 ;  /* 0x00028c3002057836 */ /* 0x000fe20000000000 */
[----:B------:R-:W-:Y:S01]  /*e490*/  R2UR UR10, R7 ;  /* 0x00000000070a72ca */ /* 0x000fe200000e0000 */
[----:B------:R-:W-:Y:S01]  /*e4a0*/  VIADD R0, R0, 0x22400 ;  /* 0x0002240000007836 */ /* 0x000fe20000000000 */
[----:B------:R-:W-:Y:S01]  /*e4b0*/  UIADD3.X UR5, URZ, UR45, URZ, UP0, !UPT ;  /* 0x0000002d3f057290 */ /* 0x000fe200087fe43f */
[----:B------:R-:W-:Y:S01]  /*e4c0*/  UMOV UR6, 0x0 ;  /* 0x0000000000067882 */ /* 0x000fe20000000000 */
[----:B------:R-:W-:-:S11]  /*e4d0*/  UMOV UR7, 0x14f00000 ;  /* 0x14f0000000077882 */ /* 0x000fd60000000000 */
.L_x_7307:
        /* <DEDUP_REMOVED lines=12> */
.L_x_7400:
[----:B------:R-:W-:Y:S05]  /*e5a0*/  BSYNC B1 ;  /* 0x0000000000017941 */ /* 0x000fea0003800000 */
.L_x_7308:
[----:B------:R-:W-:Y:S01]  /*e5b0*/  BSSY B1, `(.L_x_7310) ;  /* 0x000000b000017945 */ /* 0x000fe20003800000 */
[----:B0-----:R-:W-:Y:S02]  /*e5c0*/  IMAD.MOV.U32 R8, RZ, RZ, 0x0 ;  /* 0x00000000ff087424 */ /* 0x001fe400078e00ff */
        /* <DEDUP_REMOVED lines=9> */
.L_x_7311:
[----:B------:R-:W-:Y:S05]  /*e660*/  BSYNC B1 ;  /* 0x0000000000017941 */ /* 0x000fea0003800000 */
.L_x_7310:
[----:B------:R-:W-:Y:S01]  /*e670*/  R2UR UR10, R7 ;  /* 0x00000000070a72ca */ /* 0x000fe200000e0000 */
[----:B------:R-:W-:Y:S01]  /*e680*/  IMAD R0, R18, 0x10000, R17 ;  /* 0x0001000012007824 */ /* 0x000fe200078e0211 */
[----:B------:R-:W-:Y:S01]  /*e690*/  R2UR UR6, R8 ;  /* 0x00000000080672ca */ /* 0x000fe200000e0000 */
[----:B------:R-:W-:Y:S01]  /*e6a0*/  UIADD3 UR4, UP0, UR44, 0x470, URZ ;  /* 0x000004702c047890 */ /* 0x000fe2000ff1e03f */
[----:B------:R-:W-:Y:S01]  /*e6b0*/  R2UR UR7, R9 ;  /* 0x00000000090772ca */ /* 0x000fe200000e0000 */
[----:B-12---:R-:W-:Y:S01]  /*e6c0*/  VIADD R2, R2, 0x28c50 ;  /* 0x00028c5002027836 */ /* 0x006fe20000000000 */
[----:B------:R-:W-:Y:S01]  /*e6d0*/  R2UR UR11, R3 ;  /* 0x00000000030b72ca */ /* 0x000fe200000e0000 */
[----:B------:R-:W-:Y:S01]  /*e6e0*/  VIADD R4, R0, 0x400 ;  /* 0x0000040000047836 */ /* 0x000fe20000000000 */
[----:B------:R-:W-:Y:S01]  /*e6f0*/  PLOP3.LUT P0, PT, PT, PT, PT, 0x80, 0x0 ;  /* 0x000000000000781c */ /* 0x000fe20003f0f070 */
[----:B------:R-:W-:-:S12]  /*e700*/  UIADD3.X UR5, URZ, UR45, URZ, UP0, !UPT ;  /* 0x0000002d3f057290 */ /* 0x000fd800087fe43f */
.L_x_7312:
        /* <DEDUP_REMOVED lines=13> */
[----:B------:R-:W-:Y:S02]  /*e7e0*/  R2UR UR11, R3 ;  /* 0x00000000030b72ca */ /* 0x000fe400000e0000 */
[----:B------:R-:W-:-:S13]  /*e7f0*/  PLOP3.LUT P0, PT, PT, PT, PT, 0x80, 0x0 ;  /* 0x000000000000781c */ /* 0x000fda0003f0f070 */
.L_x_7313:
        /* <DEDUP_REMOVED lines=15> */
.L_x_7314:
        /* <DEDUP_REMOVED lines=15> */
.L_x_7315:
        /* <DEDUP_REMOVED lines=15> */
.L_x_7316:
        /* <DEDUP_REMOVED lines=15> */
.L_x_7317:
        /* <DEDUP_REMOVED lines=15> */
.L_x_7318:
        /* <DEDUP_REMOVED lines=15> */
.L_x_7319:
        /* <DEDUP_REMOVED lines=8> */
[----:B-1----:R-:W-:Y:S05]  /*ee20*/  @P0 BRA.U.ANY `(.L_x_7319) ;  /* 0xfffffffd00dc0947 */ /* 0x002fea000393ffff */
.L_x_7301:
[----:B------:R-:W-:Y:S05]  /*ee30*/  BSYNC B0 ;  /* 0x0000000000007941 */ /* 0x000fea0003800000 */
.L_x_7300:
[----:B------:R-:W-:-:S06]  /*ee40*/  UIADD3 UR4, UR38, -0x3, URZ ;  /* 0xfffffffd26047890 */ /* 0x000fcc000fffe03f */
[----:B------:R-:W-:-:S07]  /*ee50*/  IMAD.U32 R0, RZ, RZ, UR4 ;  /* 0x00000004ff007e24 */ /* 0x000fce000f8e00ff */
.L_x_7299:
[----:B------:R-:W-:Y:S01]  /*ee60*/  ISETP.NE.AND P0, PT, R6, RZ, PT ;  /* 0x000000ff0600720c */ /* 0x000fe20003f05270 */
[----:B------:R-:W-:-:S12]  /*ee70*/  BSSY B0, `(.L_x_7298) ;  /* 0x00001b2000007945 */ /* 0x000fd80003800000 */
[----:B------:R-:W-:Y:S05]  /*ee80*/  @!P0 BRA `(.L_x_7320) ;  /* 0x0000001800c08947 */ /* 0x000fea0003800000 */
.L_x_7361:
        /* <DEDUP_REMOVED lines=34> */
.L_x_7323:
[----:B------:R-:W1:Y:S01]  /*f0b0*/  S2R R2, SR_TID.X ;  /* 0x0000000000027919 */ /* 0x000e620000002100 */
[----:B0-----:R-:W-:Y:S01]  /*f0c0*/  IMAD R4, R7, 0x8, R17 ;  /* 0x0000000807047824 */ /* 0x001fe200078e0211 */
[----:B------:R-:W-:Y:S01]  /*f0d0*/  BSSY B2, `(.L_x_7324) ;  /* 0x0000006000027945 */ /* 0x000fe20003800000 */
[----:B-1----:R-:W-:Y:S02]  /*f0e0*/  LOP3.LUT R3, R2, 0x7f, RZ, 0xc0, !PT ;  /* 0x0000007f02037812 */ /* 0x002fe400078ec0ff */
[----:B------:R-:W-:Y:S02]  /*f0f0*/  SHF.L.U32 R2, R6, 0x1f, RZ ;  /* 0x0000001f06027819 */ /* 0x000fe400000006ff */
[----:B------:R-:W-:Y:S02]  /*f100*/  ISETP.NE.AND P1, PT, R3, RZ, PT ;  /* 0x000000ff0300720c */ /* 0x000fe40003f25270 */
[----:B------:R-:W0:Y:S02]  /*f110*/  SYNCS.PHASECHK.TRANS64.TRYWAIT P0, [R4+URZ+0x28c40], R2 ;  /* 0x028c4002040075a7 */ /* 0x000e24000800017f */
[----:B0-----:R-:W-:Y:S09]  /*f120*/  @!P0 BRA `(.L_x_7325) ;  /* 0x0000002800888947 */ /* 0x001ff20003800000 */
.L_x_7401:
[----:B------:R-:W-:Y:S05]  /*f130*/  BSYNC B2 ;  /* 0x0000000000027941 */ /* 0x000fea0003800000 */
.L_x_7324:
        /* <DEDUP_REMOVED lines=9> */
.L_x_7327:
[----:B------:R-:W-:Y:S05]  /*f1d0*/  BSYNC B2 ;  /* 0x0000000000027941 */ /* 0x000fea0003800000 */
.L_x_7326:
        /* <DEDUP_REMOVED lines=11> */
.L_x_7328:
        /* <DEDUP_REMOVED lines=13> */
.L_x_7402:
[----:B------:R-:W-:Y:S05]  /*f360*/  BSYNC B2 ;  /* 0x0000000000027941 */ /* 0x000fea0003800000 */
.L_x_7329:
        /* <DEDUP_REMOVED lines=11> */
.L_x_7332:
[----:B------:R-:W-:Y:S05]  /*f420*/  BSYNC B2 ;  /* 0x0000000000027941 */ /* 0x000fea0003800000 */
.L_x_7331:
        /* <DEDUP_REMOVED lines=9> */
.L_x_7333:
        /* <DEDUP_REMOVED lines=15> */
.L_x_7334:
        /* <DEDUP_REMOVED lines=15> */
.L_x_7335:
        /* <DEDUP_REMOVED lines=15> */
.L_x_7336:
        /* <DEDUP_REMOVED lines=15> */
.L_x_7337:
        /* <DEDUP_REMOVED lines=15> */
.L_x_7338:
        /* <DEDUP_REMOVED lines=15> */
.L_x_7339:
        /* <DEDUP_REMOVED lines=15> */
.L_x_7340:
        /* <DEDUP_REMOVED lines=10> */
.L_x_7322:
[----:B------:R-:W-:Y:S05]  /*fbf0*/  BSYNC B1 ;  /* 0x0000000000017941 */ /* 0x000fea0003800000 */
.L_x_7321:
[----:B------:R-:W2:Y:S01]  /*fc00*/  LDL R2, [R1+0x8] ;  /* 0x0000080001027983 */ /* 0x000ea20000100800 */
[----:B------:R-:W-:Y:S01]  /*fc10*/  VIADD R7, R7, 0x1 ;  /* 0x0000000107077836 */ /* 0x000fe20000000000 */
[----:B------:R-:W-:Y:S04]  /*fc20*/  BSSY B1, `(.L_x_7341) ;  /* 0x00000d3000017945 */ /* 0x000fe80003800000 */
[----:B------:R-:W-:-:S04]  /*fc30*/  ISETP.NE.AND P0, PT, R7, 0x2, PT ;  /* 0x000000020700780c */ /* 0x000fc80003f05270 */
[----:B------:R-:W-:Y:S02]  /*fc40*/  SEL R3, RZ, 0x1, P0 ;  /* 0x00000001ff037807 */ /* 0x000fe40000000000 */
[----:B------:R-:W-:Y:S02]  /*fc50*/  SEL R18, R7, RZ, P0 ;  /* 0x000000ff07127207 */ /* 0x000fe40000000000 */
[----:B0-----:R-:W-:-:S05]  /*fc60*/  LOP3.LUT R8, R6, R3, RZ, 0x3c, !PT ;  /* 0x0000000306087212 */ /* 0x001fca00078e3cff */
[----:B------:R0:W-:Y:S01]  /*fc70*/  STL [R1], R8 ;  /* 0x0000000801007387 */ /* 0x0001e20000100800 */
[----:B--2---:R-:W-:-:S13]  /*fc80*/  ISETP.NE.AND P2, PT, R2, RZ, PT ;  /* 0x000000ff0200720c */ /* 0x004fda0003f45270 */
[----:B0-----:R-:W-:Y:S05]  /*fc90*/  @!P2 BRA `(.L_x_7342) ;  /* 0x0000000c002ca947 */ /* 0x001fea0003800000 */
        /* <DEDUP_REMOVED lines=23> */
.L_x_7343:
        /* <DEDUP_REMOVED lines=8> */
.L_x_7403:
[----:B------:R-:W-:Y:S05]  /*fe90*/  BSYNC B2 ;  /* 0x0000000000027941 */ /* 0x000fea0003800000 */
.L_x_7344:
        /* <DEDUP_REMOVED lines=9> */
.L_x_7347:
[----:B------:R-:W-:Y:S05]  /*ff30*/  BSYNC B2 ;  /* 0x0000000000027941 */ /* 0x000fea0003800000 */
.L_x_7346:
        /* <DEDUP_REMOVED lines=11> */
.L_x_7348:
        /* <DEDUP_REMOVED lines=13> */
.L_x_7404:
[----:B------:R-:W-:Y:S05]  /*100c0*/  BSYNC B2 ;  /* 0x0000000000027941 */ /* 0x000fea0003800000 */
.L_x_7349:
        /* <DEDUP_REMOVED lines=11> */
.L_x_7352:
[----:B------:R-:W-:Y:S05]  /*10180*/  BSYNC B2 ;  /* 0x0000000000027941 */ /* 0x000fea0003800000 */
.L_x_7351:
        /* <DEDUP_REMOVED lines=9> */
.L_x_7353:
        /* <DEDUP_REMOVED lines=15> */
.L_x_7354:
        /* <DEDUP_REMOVED lines=15> */
.L_x_7355:
        /* <DEDUP_REMOVED lines=15> */
.L_x_7356:
        /* <DEDUP_REMOVED lines=15> */
.L_x_7357:
        /* <DEDUP_REMOVED lines=15> */
.L_x_7358:
        /* <DEDUP_REMOVED lines=15> */
.L_x_7359:
        /* <DEDUP_REMOVED lines=15> */
.L_x_7360:
        /* <DEDUP_REMOVED lines=10> */
.L_x_7342:
[----:B------:R-:W-:Y:S05]  /*10950*/  BSYNC B1 ;  /* 0x0000000000017941 */ /* 0x000fea0003800000 */
.L_x_7341:
[C---:B------:R-:W-:Y:S01]  /*10960*/  ISETP.GT.AND P0, PT, R0.reuse, 0x1, PT ;  /* 0x000000010000780c */ /* 0x040fe20003f04270 */
[----:B------:R-:W-:-:S12]  /*10970*/  VIADD R0, R0, 0xfffffffe ;  /* 0xfffffffe00007836 */ /* 0x000fd80000000000 */
[----:B------:R-:W-:Y:S05]  /*10980*/  @P0 BRA `(.L_x_7361) ;  /* 0xffffffe400400947 */ /* 0x000fea000383ffff */
.L_x_7320:
[----:B------:R-:W-:Y:S05]  /*10990*/  BSYNC B0 ;  /* 0x0000000000007941 */ /* 0x000fea0003800000 */
.L_x_7298:
        /* <DEDUP_REMOVED lines=24> */
.L_x_7363:
[----:B------:R-:W-:Y:S05]  /*10b20*/  BSYNC B0 ;  /* 0x0000000000007941 */ /* 0x000fea0003800000 */
.L_x_7362:
[----:B------:R-:W-:-:S07]  /*10b30*/  SEL R18, R18, RZ, P0 ;  /* 0x000000ff12127207 */ /* 0x000fce0000000000 */
.L_x_7266:
[----:B------:R-:W-:Y:S05]  /*10b40*/  BSYNC B7 ;  /* 0x0000000000077941 */ /* 0x000fea0003800000 */
.L_x_7264:
[----:B-12---:R-:W2:Y:S04]  /*10b50*/  LDL R0, [R1+0x20] ;  /* 0x0000200001007983 */ /* 0x006ea80000100800 */
[----:B0-----:R0:W5:Y:S01]  /*10b60*/  LDL R2, [R1+0x10] ;  /* 0x0000100001027983 */ /* 0x0011620000100800 */
        /* <DEDUP_REMOVED lines=12> */
.L_x_7364:
[----:B------:R-:W-:-:S03]  /*10c30*/  UMOV UR4, 0xffffffff ;  /* 0xffffffff00047882 */ /* 0x000fc60000000000 */
[----:B------:R-:W-:Y:S05]  /*10c40*/  BRA.DIV UR4, `(.L_x_7366) ;  /* 0x0000001204107947 */ /* 0x000fea000b800000 */
[----:B-----5:R0:W1:Y:S02]  /*10c50*/  SHFL.IDX PT, R14, R2, RZ, 0x1f ;  /* 0x00001fff020e7589 */ /* 0x02006400000e0000 */
.L_x_7407:
        /* <DEDUP_REMOVED lines=8> */
.L_x_7365:
[----:B------:R-:W3:Y:S01]  /*10ce0*/  LDL R0, [R1+0x10] ;  /* 0x0000100001007983 */ /* 0x000ee20000100800 */
[----:B------:R-:W-:Y:S02]  /*10cf0*/  ULDC UR4, c[0x0][0xc38] ;  /* 0x00030e0000047ab9 */ /* 0x000fe40000000800 */
[----:B---3--:R-:W-:-:S13]  /*10d00*/  ISETP.GE.AND P0, PT, R0, UR4, PT ;  /* 0x0000000400007c0c */ /* 0x008fda000bf06270 */
[----:B------:R-:W-:Y:S05]  /*10d10*/  @!P0 BRA `(.L_x_7367) ;  /* 0xffffffb000708947 */ /* 0x000fea000383ffff */
.L_x_7261:
[----:B-1----:R-:W3:Y:S01]  /*10d20*/  LDL.LU R0, [R1+0x18] ;  /* 0x0000180001007983 */ /* 0x002ee20000300800 */
[----:B------:R-:W-:Y:S01]  /*10d30*/  BSSY B0, `(.L_x_7368) ;  /* 0x000000b000007945 */ /* 0x000fe20003800000 */
[----:B------:R-:W1:Y:S01]  /*10d40*/  S2R R5, SR_CgaCtaId ;  /* 0x0000000000057919 */ /* 0x000e620000008800 */
[----:B---3--:R-:W-:-:S05]  /*10d50*/  VIADD R0, R0, 0x1 ;  /* 0x0000000100007836 */ /* 0x008fca0000000000 */
[----:B0-2---:R-:W-:-:S04]  /*10d60*/  LEA.HI R2, R0, R0, RZ, 0x1 ;  /* 0x0000000000027211 */ /* 0x005fc800078f08ff */
[----:B------:R-:W-:-:S05]  /*10d70*/  LOP3.LUT R3, R2, 0xfffffffe, RZ, 0xc0, !PT ;  /* 0xfffffffe02037812 */ /* 0x000fca00078ec0ff */
[----:B------:R-:W-:Y:S01]  /*10d80*/  IMAD.IADD R3, R0, 0x1, -R3 ;  /* 0x0000000100037824 */ /* 0x000fe200078e0a03 */
[----:B------:R-:W-:-:S04]  /*10d90*/  MOV R0, 0x400 ;  /* 0x0000040000007802 */ /* 0x000fc80000000f00 */
[----:B-1----:R-:W-:Y:S02]  /*10da0*/  LEA R0, R5, R0, 0x18 ;  /* 0x0000000005007211 */ /* 0x002fe400078ec0ff */
[----:B------:R-:W-:-:S04]  /*10db0*/  SHF.L.U32 R3, R3, 0x1f, RZ ;  /* 0x0000001f03037819 */ /* 0x000fc800000006ff */
[----:B------:R-:W0:Y:S02]  /*10dc0*/  SYNCS.PHASECHK.TRANS64.TRYWAIT P0, [R0+URZ+0x28c20], R3 ;  /* 0x028c2003000075a7 */ /* 0x000e24000800017f */
[----:B0-----:R-:W-:Y:S05]  /*10dd0*/  @!P0 BRA `(.L_x_7369) ;  /* 0x0000000c00d48947 */ /* 0x001fea0003800000 */
.L_x_7408:
[----:B------:R-:W-:Y:S05]  /*10de0*/  BSYNC B0 ;  /* 0x0000000000007941 */ /* 0x000fea0003800000 */
.L_x_7368:
[----:B------:R-:W-:-:S03]  /*10df0*/  UMOV UR4, 0xffffffff ;  /* 0xffffffff00047882 */ /* 0x000fc60000000000 */
[----:B------:R-:W-:Y:S05]  /*10e00*/  BRA.DIV UR4, `(.L_x_7370) ;  /* 0x0000000e04dc7947 */ /* 0x000fea000b800000 */
[----:B------:R-:W1:Y:S02]  /*10e10*/  S2R R2, SR_TID.X ;  /* 0x0000000000027919 */ /* 0x000e640000002100 */
[----:B-1----:R-:W-:-:S04]  /*10e20*/  SHF.R.U32.HI R2, RZ, 0x5, R2 ;  /* 0x00000005ff027819 */ /* 0x002fc80000011602 */
[----:B------:R-:W-:-:S05]  /*10e30*/  LOP3.LUT R2, R2, 0x3, RZ, 0xc0, !PT ;  /* 0x0000000302027812 */ /* 0x000fca00078ec0ff */
[----:B------:R1:W2:Y:S02]  /*10e40*/  SHFL.IDX PT, R14, R2, RZ, 0x1f ;  /* 0x00001fff020e7589 */ /* 0x0002a400000e0000 */
.L_x_7411:
[----:B--2---:R-:W-:Y:S01]  /*10e50*/  ISETP.NE.AND P0, PT, R14, RZ, PT ;  /* 0x000000ff0e00720c */ /* 0x004fe20003f05270 */
[----:B------:R-:W-:-:S12]  /*10e60*/  BSSY B0, `(.L_x_7371) ;  /* 0x0000025000007945 */ /* 0x000fd80003800000 */
[----:B------:R-:W-:Y:S05]  /*10e70*/  @P0 BRA `(.L_x_7372) ;  /* 0x00000000008c0947 */ /* 0x000fea0003800000 */
[----:B------:R-:W-:-:S03]  /*10e80*/  UMOV UR4, 0xffffffff ;  /* 0xffffffff00047882 */ /* 0x000fc60000000000 */
[----:B------:R-:W-:Y:S05]  /*10e90*/  BRA.DIV UR4, `(.L_x_7373) ;  /* 0x0000000e04ec7947 */ /* 0x000fea000b800000 */
[----:B------:R-:W-:-:S13]  /*10ea0*/  ELECT P6, URZ, PT ;  /* 0x00000000003f782f */ /* 0x000fda00038c0000 */
.L_x_7414:
[----:B------:R-:W-:Y:S05]  /*10eb0*/  @!P6 BRA `(.L_x_7372) ;  /* 0x00000000007ce947 */ /* 0x000fea0003800000 */
[----:B------:R-:W-:-:S06]  /*10ec0*/  ULOP3.LUT UR4, UR40, 0x2, URZ, 0xfc, !UPT ;  /* 0x0000000228047892 */ /* 0x000fcc000f8efc3f */
[----:B-1----:R-:W-:-:S05]  /*10ed0*/  IMAD.U32 R2, RZ, RZ, UR4 ;  /* 0x00000004ff027e24 */ /* 0x002fca000f8e00ff */
[----:B------:R-:W-:-:S13]  /*10ee0*/  ISETP.NE.AND P2, PT, R2, 0x3, PT ;  /* 0x000000030200780c */ /* 0x000fda0003f45270 */
[----:B------:R-:W-:Y:S05]  /*10ef0*/  @!P2 BRA `(.L_x_7374) ;  /* 0x000000000004a947 */ /* 0x000fea0003800000 */
[----:B------:R-:W-:Y:S01]  /*10f00*/  BPT.TRAP 0x1 ;  /* 0x000000040000795c */ /* 0x000fe20000300000 */
.L_x_7374:
        /* <DEDUP_REMOVED lines=13> */
.L_x_7415:
[----:B------:R-:W1:Y:S02]  /*10fe0*/  SYNCS.PHASECHK.TRANS64.TRYWAIT P0, [R3+URZ], R2 ;  /* 0x00000002030075a7 */ /* 0x000e64000800017f */
[----:B-1----:R-:W-:Y:S05]  /*10ff0*/  @!P0 BRA `(.L_x_7376) ;  /* 0x0000000c00c88947 */ /* 0x002fea0003800000 */
.L_x_7416:
[----:B------:R-:W-:Y:S05]  /*11000*/  @!P2 BRA `(.L_x_7377) ;  /* 0x000000000004a947 */ /* 0x000fea0003800000 */
[----:B------:R-:W-:Y:S01]  /*11010*/  BPT.TRAP 0x1 ;  /* 0x000000040000795c */ /* 0x000fe20000300000 */
.L_x_7377:
[----:B-1----:R-:W-:-:S04]  /*11020*/  VIADD R3, R0, 0x28c60 ;  /* 0x00028c6000037836 */ /* 0x002fc80000000000 */
[----:B------:R-:W-:-:S04]  /*11030*/  IMAD R18, R18, 0x8, R3 ;  /* 0x0000000812127824 */ /* 0x000fc800078e0203 */
[----:B------:R-:W1:Y:S02]  /*11040*/  SYNCS.PHASECHK.TRANS64.TRYWAIT P0, [R18+URZ], R5 ;  /* 0x00000005120075a7 */ /* 0x000e64000800017f */
[----:B-1----:R-:W-:Y:S05]  /*11050*/  @!P0 BRA `(.L_x_7378) ;  /* 0x0000000c00c48947 */ /* 0x002fea0003800000 */
.L_x_7417:
[----:B------:R-:W-:-:S07]  /*11060*/  IMAD R3, R4, 0x8, R3 ;  /* 0x0000000804037824 */ /* 0x000fce00078e0203 */
.L_x_7379:
[----:B--2---:R2:W3:Y:S02]  /*11070*/  SYNCS.PHASECHK.TRANS64.TRYWAIT P0, [R3+URZ], R2 ;  /* 0x00000002030075a7 */ /* 0x0044e4000800017f */
[----:B---3--:R-:W-:Y:S05]  /*11080*/  @!P0 NANOSLEEP.SYNCS 0x989680 ;  /* 0x009896800000895d */ /* 0x008fea0003900000 */
[----:B------:R-:W3:Y:S02]  /*11090*/  @!P0 SYNCS.PHASECHK.TRANS64 P0, [R3+URZ], R2 ;  /* 0x00000002030085a7 */ /* 0x000ee4000800007f */
[----:B---3--:R-:W-:Y:S05]  /*110a0*/  @!P0 BRA `(.L_x_7379) ;  /* 0xfffffffc00f08947 */ /* 0x008fea000383ffff */
.L_x_7372:
[----:B------:R-:W-:Y:S05]  /*110b0*/  BSYNC B0 ;  /* 0x0000000000007941 */ /* 0x000fea0003800000 */
.L_x_7371:
[----:B------:R-:W-:Y:S05]  /*110c0*/  EXIT ;  /* 0x000000000000794d */ /* 0x000fea0003800000 */
.L_x_7213:
[----:B0-----:R-:W-:-:S04]  /*110d0*/  IMAD.U32 R3, RZ, RZ, UR21 ;  /* 0x00000015ff037e24 */ /* 0x001fc8000f8e00ff */
[----:B------:R0:W1:Y:S03]  /*110e0*/  SYNCS.PHASECHK.TRANS64.TRYWAIT P1, [R3+URZ+0x28c50], R0 ;  /* 0x028c5000030075a7 */ /* 0x000066000802017f */
[----:B-1----:R-:W-:Y:S05]  /*110f0*/  @!P1 NANOSLEEP.SYNCS 0x989680 ;  /* 0x009896800000995d */ /* 0x002fea0003900000 */
[----:B------:R-:W1:Y:S02]  /*11100*/  @!P1 SYNCS.PHASECHK.TRANS64 P1, [R3+URZ+0x28c50], R0 ;  /* 0x028c5000030095a7 */ /* 0x000e64000802007f */
[----:B-1----:R-:W-:Y:S05]  /*11110*/  @!P1 BRA `(.L_x_7213) ;  /* 0xfffffffc00ec9947 */ /* 0x002fea000383ffff */
[----:B------:R-:W-:Y:S05]  /*11120*/  BRA `(.L_x_7380) ;  /* 0xffffff0800407947 */ /* 0x000fea000383ffff */
.L_x_7218:
[----:B-1----:R-:W-:-:S04]  /*11130*/  IMAD.U32 R3, RZ, RZ, UR21 ;  /* 0x00000015ff037e24 */ /* 0x002fc8000f8e00ff */
[----:B------:R1:W2:Y:S03]  /*11140*/  SYNCS.PHASECHK.TRANS64.TRYWAIT P1, [R3+URZ+0x28c50], R0 ;  /* 0x028c5000030075a7 */ /* 0x0002a6000802017f */
[----:B--2---:R-:W-:Y:S05]  /*11150*/  @!P1 NANOSLEEP.SYNCS 0x989680 ;  /* 0x009896800000995d */ /* 0x004fea0003900000 */
[----:B------:R-:W2:Y:S02]  /*11160*/  @!P1 SYNCS.PHASECHK.TRANS64 P1, [R3+URZ+0x28c50], R0 ;  /* 0x028c5000030095a7 */ /* 0x000ea4000802007f */
[----:B--2---:R-:W-:Y:S05]  /*11170*/  @!P1 BRA `(.L_x_7218) ;  /* 0xfffffffc00ec9947 */ /* 0x004fea000383ffff */
[----:B------:R-:W-:Y:S05]  /*11180*/  BRA `(.L_x_7217) ;  /* 0xffffff14003c7947 */ /* 0x000fea000383ffff */
.L_x_7221:
[----:B0-----:R-:W-:-:S04]  /*11190*/  IMAD.U32 R3, RZ, RZ, UR43 ;  /* 0x0000002bff037e24 */ /* 0x001fc8000f8e00ff */
[----:B------:R0:W1:Y:S03]  /*111a0*/  SYNCS.PHASECHK.TRANS64.TRYWAIT P1, [R3+URZ+0x28c00], R0 ;  /* 0x028c0000030075a7 */ /* 0x000066000802017f */
[----:B-1----:R-:W-:Y:S05]  /*111b0*/  @!P1 NANOSLEEP.SYNCS 0x989680 ;  /* 0x009896800000995d */ /* 0x002fea0003900000 */
[----:B------:R-:W1:Y:S02]  /*111c0*/  @!P1 SYNCS.PHASECHK.TRANS64 P1, [R3+URZ+0x28c00], R0 ;  /* 0x028c0000030095a7 */ /* 0x000e64000802007f */
[----:B-1----:R-:W-:Y:S05]  /*111d0*/  @!P1 BRA `(.L_x_7221) ;  /* 0xfffffffc00ec9947 */ /* 0x002fea000383ffff */
[----:B------:R-:W-:Y:S05]  /*111e0*/  BRA `(.L_x_7381) ;  /* 0xffffff2400d07947 */ /* 0x000fea000383ffff */
.L_x_7225:
[----:B--2---:R2:W3:Y:S02]  /*111f0*/  SYNCS.PHASECHK.TRANS64.TRYWAIT P1, [R7+URZ+0x28c30], R8 ;  /* 0x028c3008070075a7 */ /* 0x0044e4000802017f */
[----:B---3--:R-:W-:Y:S05]  /*11200*/  @!P1 NANOSLEEP.SYNCS 0x989680 ;  /* 0x009896800000995d */ /* 0x008fea0003900000 */
[----:B------:R-:W3:Y:S02]  /*11210*/  @!P1 SYNCS.PHASECHK.TRANS64 P1, [R7+URZ+0x28c30], R8 ;  /* 0x028c3008070095a7 */ /* 0x000ee4000802007f */
[----:B---3--:R-:W-:Y:S05]  /*11220*/  @!P1 BRA `(.L_x_7225) ;  /* 0xfffffffc00f09947 */ /* 0x008fea000383ffff */
[----:B------:R-:W-:Y:S05]  /*11230*/  BRA `(.L_x_7224) ;  /* 0xffffff2400ec7947 */ /* 0x000fea000383ffff */
.L_x_7229:
[----:B----4-:R4:W0:Y:S02]  /*11240*/  SYNCS.PHASECHK.TRANS64.TRYWAIT P3, [R7+URZ+0x28c50], R8 ;  /* 0x028c5008070075a7 */ /* 0x010824000806017f */
[----:B0-----:R-:W-:Y:S05]  /*11250*/  @!P3 NANOSLEEP.SYNCS 0x989680 ;  /* 0x009896800000b95d */ /* 0x001fea0003900000 */
[----:B------:R-:W0:Y:S02]  /*11260*/  @!P3 SYNCS.PHASECHK.TRANS64 P3, [R7+URZ+0x28c50], R8 ;  /* 0x028c50080700b5a7 */ /* 0x000e24000806007f */
[----:B0-----:R-:W-:Y:S05]  /*11270*/  @!P3 BRA `(.L_x_7229) ;  /* 0xfffffffc00f0b947 */ /* 0x001fea000383ffff */
[----:B------:R-:W-:Y:S05]  /*11280*/  BRA `(.L_x_7228) ;  /* 0xffffff3800807947 */ /* 0x000fea000383ffff */
.L_x_7234:
[----:B--2---:R-:W-:-:S04]  /*11290*/  IMAD.U32 R6, RZ, RZ, UR25 ;  /* 0x00000019ff067e24 */ /* 0x004fc8000f8e00ff */
[----:B------:R2:W3:Y:S03]  /*112a0*/  SYNCS.PHASECHK.TRANS64.TRYWAIT P3, [R6+URZ+0x28c30], R7 ;  /* 0x028c3007060075a7 */ /* 0x0004e6000806017f */
[----:B---3--:R-:W-:Y:S05]  /*112b0*/  @!P3 NANOSLEEP.SYNCS 0x989680 ;  /* 0x009896800000b95d */ /* 0x008fea0003900000 */
[----:B------:R-:W3:Y:S02]  /*112c0*/  @!P3 SYNCS.PHASECHK.TRANS64 P3, [R6+URZ+0x28c30], R7 ;  /* 0x028c30070600b5a7 */ /* 0x000ee4000806007f */
[----:B---3--:R-:W-:Y:S05]  /*112d0*/  @!P3 BRA `(.L_x_7234) ;  /* 0xfffffffc00ecb947 */ /* 0x008fea000383ffff */
[----:B------:R-:W-:Y:S05]  /*112e0*/  BRA `(.L_x_7233) ;  /* 0xffffff3c00887947 */ /* 0x000fea000383ffff */
.L_x_7238:
[----:B---3--:R3:W4:Y:S02]  /*112f0*/  SYNCS.PHASECHK.TRANS64.TRYWAIT P3, [R170+URZ+0x28c50], R7 ;  /* 0x028c5007aa0075a7 */ /* 0x008724000806017f */
[----:B----4-:R-:W-:Y:S05]  /*11300*/  @!P3 NANOSLEEP.SYNCS 0x989680 ;  /* 0x009896800000b95d */ /* 0x010fea0003900000 */
[----:B------:R-:W4:Y:S02]  /*11310*/  @!P3 SYNCS.PHASECHK.TRANS64 P3, [R170+URZ+0x28c50], R7 ;  /* 0x028c5007aa00b5a7 */ /* 0x000f24000806007f */
[----:B----4-:R-:W-:Y:S05]  /*11320*/  @!P3 BRA `(.L_x_7238) ;  /* 0xfffffffc00f0b947 */ /* 0x010fea000383ffff */
[----:B------:R-:W-:Y:S05]  /*11330*/  BRA `(.L_x_7237) ;  /* 0xffffff5400fc7947 */ /* 0x000fea000383ffff */
.L_x_7244:
[----:B--2---:R-:W-:-:S04]  /*11340*/  IMAD.U32 R6, RZ, RZ, UR23 ;  /* 0x00000017ff067e24 */ /* 0x004fc8000f8e00ff */
[----:B------:R2:W4:Y:S03]  /*11350*/  SYNCS.PHASECHK.TRANS64.TRYWAIT P2, [R6+URZ+0x28c30], R7 ;  /* 0x028c3007060075a7 */ /* 0x000526000804017f */
[----:B----4-:R-:W-:Y:S05]  /*11360*/  @!P2 NANOSLEEP.SYNCS 0x989680 ;  /* 0x009896800000a95d */ /* 0x010fea0003900000 */
[----:B------:R-:W4:Y:S02]  /*11370*/  @!P2 SYNCS.PHASECHK.TRANS64 P2, [R6+URZ+0x28c30], R7 ;  /* 0x028c30070600a5a7 */ /* 0x000f24000804007f */
[----:B----4-:R-:W-:Y:S05]  /*11380*/  @!P2 BRA `(.L_x_7244) ;  /* 0xfffffffc00eca947 */ /* 0x010fea000383ffff */
[----:B------:R-:W-:Y:S05]  /*11390*/  BRA `(.L_x_7243) ;  /* 0xffffff5800e47947 */ /* 0x000fea000383ffff */
.L_x_7248:
[----:B---3--:R3:W4:Y:S02]  /*113a0*/  SYNCS.PHASECHK.TRANS64.TRYWAIT P2, [R170+URZ+0x28c50], R7 ;  /* 0x028c5007aa0075a7 */ /* 0x008724000804017f */
[----:B----4-:R-:W-:Y:S05]  /*113b0*/  @!P2 NANOSLEEP.SYNCS 0x989680 ;  /* 0x009896800000a95d */ /* 0x010fea0003900000 */
[----:B------:R-:W4:Y:S02]  /*113c0*/  @!P2 SYNCS.PHASECHK.TRANS64 P2, [R170+URZ+0x28c50], R7 ;  /* 0x028c5007aa00a5a7 */ /* 0x000f24000804007f */
[----:B----4-:R-:W-:Y:S05]  /*113d0*/  @!P2 BRA `(.L_x_7248) ;  /* 0xfffffffc00f0a947 */ /* 0x010fea000383ffff */
[----:B------:R-:W-:Y:S05]  /*113e0*/  BRA `(.L_x_7247) ;  /* 0xffffff7000087947 */ /* 0x000fea000383ffff */
.L_x_7272:
[----:B------:R-:W-:Y:S02]  /*113f0*/  IMAD.MOV.U32 R13, RZ, RZ, R4 ;  /* 0x000000ffff0d7224 */ /* 0x000fe400078e0004 */
[----:B------:R-:W-:Y:S02]  /*11400*/  IMAD.MOV.U32 R12, RZ, RZ, RZ ;  /* 0x000000ffff0c7224 */ /* 0x000fe400078e00ff */
[----:B------:R-:W-:Y:S02]  /*11410*/  IMAD.MOV.U32 R11, RZ, RZ, 0x1f ;  /* 0x0000001fff0b7424 */ /* 0x000fe400078e00ff */
[----:B------:R-:W-:-:S07]  /*11420*/  IMAD.MOV.U32 R15, RZ, RZ, -0x1 ;  /* 0xffffffffff0f7424 */ /* 0x000fce00078e00ff */
[----:B0-----:R-:W-:Y:S05]  /*11430*/  WARPSYNC.COLLECTIVE R15, `(.L_x_7382) ;  /* 0x000000000f087348 */ /* 0x001fea0003c00000 */
[----:B------:R1:W2:Y:S02]  /*11440*/  SHFL.IDX P6, R14, R13, R12, R11 ;  /* 0x0000000c0d0e7389 */ /* 0x0002a400000c000b */
[----:B012---:R-:W-:Y:S01]  /*11450*/  ENDCOLLECTIVE ;  /* 0x000000000000791b */ /* 0x007fe20003800000 */
.L_x_7382:
[----:B------:R-:W-:Y:S05]  /*11460*/  BRA `(.L_x_7383) ;  /* 0xffffffb4005c7947 */ /* 0x000fea000383ffff */
.L_x_7274:
[----:B------:R-:W-:Y:S01]  /*11470*/  BSSY B0, `(.L_x_7384) ;  /* 0x0000006000007945 */ /* 0x000fe20003800000 */
[----:B------:R-:W-:-:S07]  /*11480*/  IMAD.MOV.U32 R15, RZ, RZ, -0x1 ;  /* 0xffffffffff0f7424 */ /* 0x000fce00078e00ff */
[----:B0--3--:R-:W-:Y:S05]  /*11490*/  WARPSYNC.COLLECTIVE R15, `(.L_x_7385) ;  /* 0x000000000f0c7348 */ /* 0x009fea0003c00000 */
[----:B------:R-:W-:Y:S02]  /*114a0*/  ELECT P6, UR62, PT ;  /* 0x00000000003e782f */ /* 0x000fe400038c0000 */
[----:B------:R-:W-:Y:S01]  /*114b0*/  MOV R14, UR62 ;  /* 0x0000003e000e7c02 */ /* 0x000fe20008000f00 */
[----:B0--3--:R-:W-:Y:S10]  /*114c0*/  ENDCOLLECTIVE ;  /* 0x000000000000791b */ /* 0x009ff40003800000 */
.L_x_7385:
[----:B------:R-:W-:Y:S05]  /*114d0*/  BSYNC B0 ;  /* 0x0000000000007941 */ /* 0x000fea0003800000 */
.L_x_7384:
[----:B------:R-:W-:Y:S05]  /*114e0*/  BRA `(.L_x_7386) ;  /* 0xffffffb400607947 */ /* 0x000fea000383ffff */
.L_x_7276:
[----:B0-----:R0:W1:Y:S02]  /*114f0*/  SYNCS.PHASECHK.TRANS64.TRYWAIT P0, [R3+URZ+0x28c40], R0 ;  /* 0x028c4000030075a7 */ /* 0x001064000800017f */
[----:B-1----:R-:W-:Y:S05]  /*11500*/  @!P0 NANOSLEEP.SYNCS 0x989680 ;  /* 0x009896800000895d */ /* 0x002fea0003900000 */
[----:B------:R-:W1:Y:S02]  /*11510*/  @!P0 SYNCS.PHASECHK.TRANS64 P0, [R3+URZ+0x28c40], R0 ;  /* 0x028c4000030085a7 */ /* 0x000e64000800007f */
[----:B-1----:R-:W-:Y:S05]  /*11520*/  @!P0 BRA `(.L_x_7276) ;  /* 0xfffffffc00f08947 */ /* 0x002fea000383ffff */
[----:B------:R-:W-:Y:S05]  /*11530*/  BRA `(.L_x_7387) ;  /* 0xffffffb400c47947 */ /* 0x000fea000383ffff */
.L_x_7280:
        /* <DEDUP_REMOVED lines=8> */
.L_x_7388:
[----:B------:R-:W-:Y:S02]  /*115c0*/  IMAD R4, R4, 0x40, R10 ;  /* 0x0000004004047824 */ /* 0x000fe400078e020a */
[----:B------:R-:W-:Y:S02]  /*115d0*/  IMAD.MOV.U32 R13, RZ, RZ, R0 ;  /* 0x000000ffff0d7224 */ /* 0x000fe400078e0000 */
[----:B------:R-:W-:-:S07]  /*115e0*/  IMAD.MOV.U32 R5, RZ, RZ, R14 ;  /* 0x000000ffff057224 */ /* 0x000fce00078e000e */
[----:B------:R-:W-:Y:S05]  /*115f0*/  WARPSYNC.COLLECTIVE R15, `(.L_x_7389) ;  /* 0x000000000f087348 */ /* 0x000fea0003c00000 */
[----:B------:R0:W1:Y:S02]  /*11600*/  SHFL.IDX P6, R14, R13, R12, R11 ;  /* 0x0000000c0d0e7389 */ /* 0x00006400000c000b */
[----:B01----:R-:W-:Y:S01]  /*11610*/  ENDCOLLECTIVE ;  /* 0x000000000000791b */ /* 0x003fe20003800000 */
.L_x_7389:
[----:B------:R-:W-:Y:S02]  /*11620*/  ULDC UR4, c[0x0][0x288] ;  /* 0x0000a20000047ab9 */ /* 0x000fe40000000800 */
[----:B------:R-:W-:-:S05]  /*11630*/  IMAD R3, R7, UR4, RZ ;  /* 0x0000000407037c24 */ /* 0x000fca000f8e02ff */
[----:B------:R-:W-:Y:S01]  /*11640*/  ISETP.GE.AND P1, PT, R4, R3, PT ;  /* 0x000000030400720c */ /* 0x000fe20003f26270 */
[----:B------:R-:W-:Y:S02]  /*11650*/  IMAD.MOV.U32 R13, RZ, RZ, R2 ;  /* 0x000000ffff0d7224 */ /* 0x000fe400078e0002 */
[----:B------:R-:W-:Y:S02]  /*11660*/  IMAD.MOV.U32 R12, RZ, RZ, 0x1 ;  /* 0x00000001ff0c7424 */ /* 0x000fe400078e00ff */
[----:B------:R-:W-:-:S08]  /*11670*/  IMAD.MOV.U32 R6, RZ, RZ, R14 ;  /* 0x000000ffff067224 */ /* 0x000fd000078e000e */
[----:B------:R-:W-:Y:S05]  /*11680*/  WARPSYNC.COLLECTIVE R15, `(.L_x_7390) ;  /* 0x000000000f087348 */ /* 0x000fea0003c00000 */
[----:B------:R0:W1:Y:S02]  /*11690*/  SHFL.IDX P6, R14, R13, R12, R11 ;  /* 0x0000000c0d0e7389 */ /* 0x00006400000c000b */
[----:B01----:R-:W-:Y:S01]  /*116a0*/  ENDCOLLECTIVE ;  /* 0x000000000000791b */ /* 0x003fe20003800000 */
.L_x_7390:
        /* <DEDUP_REMOVED lines=14> */
.L_x_7391:
[----:B------:R-:W-:Y:S02]  /*11790*/  IMAD.MOV.U32 R13, RZ, RZ, R2 ;  /* 0x000000ffff0d7224 */ /* 0x000fe400078e0002 */
[----:B------:R-:W-:Y:S02]  /*117a0*/  IMAD.MOV.U32 R12, RZ, RZ, 0x2 ;  /* 0x00000002ff0c7424 */ /* 0x000fe400078e00ff */
[----:B------:R-:W-:-:S07]  /*117b0*/  IMAD.MOV.U32 R6, RZ, RZ, R14 ;  /* 0x000000ffff067224 */ /* 0x000fce00078e000e */
[----:B------:R-:W-:Y:S05]  /*117c0*/  WARPSYNC.COLLECTIVE R15, `(.L_x_7392) ;  /* 0x000000000f087348 */ /* 0x000fea0003c00000 */
[----:B------:R0:W1:Y:S02]  /*117d0*/  SHFL.IDX P6, R14, R13, R12, R11 ;  /* 0x0000000c0d0e7389 */ /* 0x00006400000c000b */
[----:B01----:R-:W-:Y:S01]  /*117e0*/  ENDCOLLECTIVE ;  /* 0x000000000000791b */ /* 0x003fe20003800000 */
.L_x_7392:
        /* <DEDUP_REMOVED lines=14> */
.L_x_7393:
[----:B------:R-:W-:Y:S02]  /*118d0*/  IMAD.MOV.U32 R13, RZ, RZ, R2 ;  /* 0x000000ffff0d7224 */ /* 0x000fe400078e0002 */
[----:B------:R-:W-:Y:S02]  /*118e0*/  IMAD.MOV.U32 R12, RZ, RZ, 0x3 ;  /* 0x00000003ff0c7424 */ /* 0x000fe400078e00ff */
[----:B------:R-:W-:-:S07]  /*118f0*/  IMAD.MOV.U32 R6, RZ, RZ, R14 ;  /* 0x000000ffff067224 */ /* 0x000fce00078e000e */
[----:B------:R-:W-:Y:S05]  /*11900*/  WARPSYNC.COLLECTIVE R15, `(.L_x_7394) ;  /* 0x000000000f087348 */ /* 0x000fea0003c00000 */
[----:B------:R0:W1:Y:S02]  /*11910*/  SHFL.IDX P6, R14, R13, R12, R11 ;  /* 0x0000000c0d0e7389 */ /* 0x00006400000c000b */
[----:B01----:R-:W-:Y:S01]  /*11920*/  ENDCOLLECTIVE ;  /* 0x000000000000791b */ /* 0x003fe20003800000 */
.L_x_7394:
        /* <DEDUP_REMOVED lines=12> */
.L_x_7395:
[----:B------:R-:W-:Y:S01]  /*119f0*/  IMAD.MOV.U32 R0, RZ, RZ, R14 ;  /* 0x000000ffff007224 */ /* 0x000fe200078e000e */
[----:B------:R-:W-:Y:S06]  /*11a00*/  BRA `(.L_x_7396) ;  /* 0xffffffb800b87947 */ /* 0x000fec000383ffff */
.L_x_7283:
[----:B0-----:R0:W1:Y:S02]  /*11a10*/  SYNCS.PHASECHK.TRANS64.TRYWAIT P0, [R17+URZ+0x28c20], R0 ;  /* 0x028c2000110075a7 */ /* 0x001064000800017f */
[----:B-1----:R-:W-:Y:S05]  /*11a20*/  @!P0 NANOSLEEP.SYNCS 0x989680 ;  /* 0x009896800000895d */ /* 0x002fea0003900000 */
[----:B------:R-:W1:Y:S02]  /*11a30*/  @!P0 SYNCS.PHASECHK.TRANS64 P0, [R17+URZ+0x28c20], R0 ;  /* 0x028c2000110085a7 */ /* 0x000e64000800007f */
[----:B-1----:R-:W-:Y:S05]  /*11a40*/  @!P0 BRA `(.L_x_7283) ;  /* 0xfffffffc00f08947 */ /* 0x002fea000383ffff */
[----:B------:R-:W-:Y:S05]  /*11a50*/  BRA `(.L_x_7397) ;  /* 0xffffffbc00147947 */ /* 0x000fea000383ffff */
.L_x_7287:
[----:B0-----:R0:W1:Y:S02]  /*11a60*/  SYNCS.PHASECHK.TRANS64.TRYWAIT P0, [R0+URZ+0x28c60], R3 ;  /* 0x028c6003000075a7 */ /* 0x001064000800017f */
[----:B-1----:R-:W-:Y:S05]  /*11a70*/  @!P0 NANOSLEEP.SYNCS 0x989680 ;  /* 0x009896800000895d */ /* 0x002fea0003900000 */
[----:B------:R-:W1:Y:S02]  /*11a80*/  @!P0 SYNCS.PHASECHK.TRANS64 P0, [R0+URZ+0x28c60], R3 ;  /* 0x028c6003000085a7 */ /* 0x000e64000800007f */
[----:B-1----:R-:W-:Y:S05]  /*11a90*/  @!P0 BRA `(.L_x_7287) ;  /* 0xfffffffc00f08947 */ /* 0x002fea000383ffff */
[----:B------:R-:W-:Y:S05]  /*11aa0*/  BRA `(.L_x_7398) ;  /* 0xffffffbc00387947 */ /* 0x000fea000383ffff */
.L_x_7304:
[----:B-1----:R1:W2:Y:S02]  /*11ab0*/  SYNCS.PHASECHK.TRANS64.TRYWAIT P0, [R2+URZ+0x28c40], R4 ;  /* 0x028c4004020075a7 */ /* 0x0022a4000800017f */
[----:B--2---:R-:W-:Y:S05]  /*11ac0*/  @!P0 NANOSLEEP.SYNCS 0x989680 ;  /* 0x009896800000895d */ /* 0x004fea0003900000 */
[----:B------:R-:W2:Y:S02]  /*11ad0*/  @!P0 SYNCS.PHASECHK.TRANS64 P0, [R2+URZ+0x28c40], R4 ;  /* 0x028c4004020085a7 */ /* 0x000ea4000800007f */
[----:B--2---:R-:W-:Y:S05]  /*11ae0*/  @!P0 BRA `(.L_x_7304) ;  /* 0xfffffffc00f08947 */ /* 0x004fea000383ffff */
[----:B------:R-:W-:Y:S05]  /*11af0*/  BRA `(.L_x_7399) ;  /* 0xffffffc8001c7947 */ /* 0x000fea000383ffff */
.L_x_7309:
[----:B--2---:R2:W3:Y:S02]  /*11b00*/  SYNCS.PHASECHK.TRANS64.TRYWAIT P0, [R2+URZ+0x28c60], R4 ;  /* 0x028c6004020075a7 */ /* 0x0044e4000800017f */
[----:B---3--:R-:W-:Y:S05]  /*11b10*/  @!P0 NANOSLEEP.SYNCS 0x989680 ;  /* 0x009896800000895d */ /* 0x008fea0003900000 */
[----:B------:R-:W3:Y:S02]  /*11b20*/  @!P0 SYNCS.PHASECHK.TRANS64 P0, [R2+URZ+0x28c60], R4 ;  /* 0x028c6004020085a7 */ /* 0x000ee4000800007f */
[----:B---3--:R-:W-:Y:S05]  /*11b30*/  @!P0 BRA `(.L_x_7309) ;  /* 0xfffffffc00f08947 */ /* 0x008fea000383ffff */
[----:B------:R-:W-:Y:S05]  /*11b40*/  BRA `(.L_x_7400) ;  /* 0xffffffc800947947 */ /* 0x000fea000383ffff */
.L_x_7325:
[----:B0-----:R0:W1:Y:S02]  /*11b50*/  SYNCS.PHASECHK.TRANS64.TRYWAIT P0, [R4+URZ+0x28c40], R2 ;  /* 0x028c4002040075a7 */ /* 0x001064000800017f */
[----:B-1----:R-:W-:Y:S05]  /*11b60*/  @!P0 NANOSLEEP.SYNCS 0x989680 ;  /* 0x009896800000895d */ /* 0x002fea0003900000 */
[----:B------:R-:W1:Y:S02]  /*11b70*/  @!P0 SYNCS.PHASECHK.TRANS64 P0, [R4+URZ+0x28c40], R2 ;  /* 0x028c4002040085a7 */ /* 0x000e64000800007f */
[----:B-1----:R-:W-:Y:S05]  /*11b80*/  @!P0 BRA `(.L_x_7325) ;  /* 0xfffffffc00f08947 */ /* 0x002fea000383ffff */
[----:B------:R-:W-:Y:S05]  /*11b90*/  BRA `(.L_x_7401) ;  /* 0xffffffd400647947 */ /* 0x000fea000383ffff */
.L_x_7330:
[----:B-1----:R1:W2:Y:S02]  /*11ba0*/  SYNCS.PHASECHK.TRANS64.TRYWAIT P0, [R4+URZ+0x28c60], R2 ;  /* 0x028c6002040075a7 */ /* 0x0022a4000800017f */
[----:B--2---:R-:W-:Y:S05]  /*11bb0*/  @!P0 NANOSLEEP.SYNCS 0x989680 ;  /* 0x009896800000895d */ /* 0x004fea0003900000 */
[----:B------:R-:W2:Y:S02]  /*11bc0*/  @!P0 SYNCS.PHASECHK.TRANS64 P0, [R4+URZ+0x28c60], R2 ;  /* 0x028c6002040085a7 */ /* 0x000ea4000800007f */
[----:B--2---:R-:W-:Y:S05]  /*11bd0*/  @!P0 BRA `(.L_x_7330) ;  /* 0xfffffffc00f08947 */ /* 0x004fea000383ffff */
[----:B------:R-:W-:Y:S05]  /*11be0*/  BRA `(.L_x_7402) ;  /* 0xffffffd400dc7947 */ /* 0x000fea000383ffff */
.L_x_7345:
[----:B0-----:R0:W1:Y:S02]  /*11bf0*/  SYNCS.PHASECHK.TRANS64.TRYWAIT P0, [R4+URZ+0x28c40], R2 ;  /* 0x028c4002040075a7 */ /* 0x001064000800017f */
[----:B-1----:R-:W-:Y:S05]  /*11c00*/  @!P0 NANOSLEEP.SYNCS 0x989680 ;  /* 0x009896800000895d */ /* 0x002fea0003900000 */
[----:B------:R-:W1:Y:S02]  /*11c10*/  @!P0 SYNCS.PHASECHK.TRANS64 P0, [R4+URZ+0x28c40], R2 ;  /* 0x028c4002040085a7 */ /* 0x000e64000800007f */
[----:B-1----:R-:W-:Y:S05]  /*11c20*/  @!P0 BRA `(.L_x_7345) ;  /* 0xfffffffc00f08947 */ /* 0x002fea000383ffff */
[----:B------:R-:W-:Y:S05]  /*11c30*/  BRA `(.L_x_7403) ;  /* 0xffffffe000947947 */ /* 0x000fea000383ffff */
.L_x_7350:
[----:B-1----:R1:W2:Y:S02]  /*11c40*/  SYNCS.PHASECHK.TRANS64.TRYWAIT P0, [R4+URZ+0x28c60], R2 ;  /* 0x028c6002040075a7 */ /* 0x0022a4000800017f */
[----:B--2---:R-:W-:Y:S05]  /*11c50*/  @!P0 NANOSLEEP.SYNCS 0x989680 ;  /* 0x009896800000895d */ /* 0x004fea0003900000 */
[----:B------:R-:W2:Y:S02]  /*11c60*/  @!P0 SYNCS.PHASECHK.TRANS64 P0, [R4+URZ+0x28c60], R2 ;  /* 0x028c6002040085a7 */ /* 0x000ea4000800007f */
[----:B--2---:R-:W-:Y:S05]  /*11c70*/  @!P0 BRA `(.L_x_7350) ;  /* 0xfffffffc00f08947 */ /* 0x004fea000383ffff */
[----:B------:R-:W-:Y:S05]  /*11c80*/  BRA `(.L_x_7404) ;  /* 0xffffffe4000c7947 */ /* 0x000fea000383ffff */
.L_x_7366:
        /* <DEDUP_REMOVED lines=8> */
.L_x_7406:
[----:B------:R-:W-:Y:S05]  /*11d10*/  BSYNC B0 ;  /* 0x0000000000007941 */ /* 0x000fea0003800000 */
.L_x_7405:
[----:B------:R-:W-:Y:S05]  /*11d20*/  BRA `(.L_x_7407) ;  /* 0xffffffec00cc7947 */ /* 0x000fea000383ffff */
.L_x_7369:
[----:B0-----:R0:W1:Y:S02]  /*11d30*/  SYNCS.PHASECHK.TRANS64.TRYWAIT P0, [R0+URZ+0x28c20], R3 ;  /* 0x028c2003000075a7 */ /* 0x001064000800017f */
[----:B-1----:R-:W-:Y:S05]  /*11d40*/  @!P0 NANOSLEEP.SYNCS 0x989680 ;  /* 0x009896800000895d */ /* 0x002fea0003900000 */
[----:B------:R-:W1:Y:S02]  /*11d50*/  @!P0 SYNCS.PHASECHK.TRANS64 P0, [R0+URZ+0x28c20], R3 ;  /* 0x028c2003000085a7 */ /* 0x000e64000800007f */
[----:B-1----:R-:W-:Y:S05]  /*11d60*/  @!P0 BRA `(.L_x_7369) ;  /* 0xfffffffc00f08947 */ /* 0x002fea000383ffff */
[----:B------:R-:W-:Y:S05]  /*11d70*/  BRA `(.L_x_7408) ;  /* 0xfffffff000187947 */ /* 0x000fea000383ffff */
.L_x_7370:
        /* <DEDUP_REMOVED lines=11> */
.L_x_7410:
[----:B------:R-:W-:Y:S05]  /*11e30*/  BSYNC B0 ;  /* 0x0000000000007941 */ /* 0x000fea0003800000 */
.L_x_7409:
[----:B------:R-:W-:Y:S05]  /*11e40*/  BRA `(.L_x_7411) ;  /* 0xfffffff000007947 */ /* 0x000fea000383ffff */
.L_x_7373:
[----:B------:R-:W-:Y:S01]  /*11e50*/  BSSY B1, `(.L_x_7412) ;  /* 0x0000006000017945 */ /* 0x000fe20003800000 */
[----:B------:R-:W-:-:S07]  /*11e60*/  IMAD.MOV.U32 R15, RZ, RZ, -0x1 ;  /* 0xffffffffff0f7424 */ /* 0x000fce00078e00ff */
[----:B01----:R-:W-:Y:S05]  /*11e70*/  WARPSYNC.COLLECTIVE R15, `(.L_x_7413) ;  /* 0x000000000f0c7348 */ /* 0x003fea0003c00000 */
[----:B------:R-:W-:Y:S02]  /*11e80*/  ELECT P6, UR62, PT ;  /* 0x00000000003e782f */ /* 0x000fe400038c0000 */
[----:B------:R-:W-:Y:S01]  /*11e90*/  MOV R14, UR62 ;  /* 0x0000003e000e7c02 */ /* 0x000fe20008000f00 */
[----:B01----:R-:W-:Y:S10]  /*11ea0*/  ENDCOLLECTIVE ;  /* 0x000000000000791b */ /* 0x003ff40003800000 */
.L_x_7413:
[----:B------:R-:W-:Y:S05]  /*11eb0*/  BSYNC B1 ;  /* 0x0000000000017941 */ /* 0x000fea0003800000 */
.L_x_7412:
[----:B------:R-:W-:Y:S05]  /*11ec0*/  BRA `(.L_x_7414) ;  /* 0xffffffec00f87947 */ /* 0x000fea000383ffff */
.L_x_7375:
[----:B0-----:R0:W1:Y:S02]  /*11ed0*/  SYNCS.PHASECHK.TRANS64.TRYWAIT P0, [R6+URZ], R5 ;  /* 0x00000005060075a7 */ /* 0x001064000800017f */
[----:B-1----:R-:W-:Y:S05]  /*11ee0*/  @!P0 NANOSLEEP.SYNCS 0x989680 ;  /* 0x009896800000895d */ /* 0x002fea0003900000 */
[----:B------:R-:W1:Y:S02]  /*11ef0*/  @!P0 SYNCS.PHASECHK.TRANS64 P0, [R6+URZ], R5 ;  /* 0x00000005060085a7 */ /* 0x000e64000800007f */
[----:B-1----:R-:W-:Y:S05]  /*11f00*/  @!P0 BRA `(.L_x_7375) ;  /* 0xfffffffc00f08947 */ /* 0x002fea000383ffff */
[----:B------:R-:W-:Y:S05]  /*11f10*/  BRA `(.L_x_7415) ;  /* 0xfffffff000307947 */ /* 0x000fea000383ffff */
.L_x_7376:
[----:B-1----:R1:W2:Y:S02]  /*11f20*/  SYNCS.PHASECHK.TRANS64.TRYWAIT P0, [R3+URZ], R2 ;  /* 0x00000002030075a7 */ /* 0x0022a4000800017f */
[----:B--2---:R-:W-:Y:S05]  /*11f30*/  @!P0 NANOSLEEP.SYNCS 0x989680 ;  /* 0x009896800000895d */ /* 0x004fea0003900000 */
[----:B------:R-:W2:Y:S02]  /*11f40*/  @!P0 SYNCS.PHASECHK.TRANS64 P0, [R3+URZ], R2 ;  /* 0x00000002030085a7 */ /* 0x000ea4000800007f */
[----:B--2---:R-:W-:Y:S05]  /*11f50*/  @!P0 BRA `(.L_x_7376) ;  /* 0xfffffffc00f08947 */ /* 0x004fea000383ffff */
[----:B------:R-:W-:Y:S05]  /*11f60*/  BRA `(.L_x_7416) ;  /* 0xfffffff000247947 */ /* 0x000fea000383ffff */
.L_x_7378:
[----:B-1----:R1:W2:Y:S02]  /*11f70*/  SYNCS.PHASECHK.TRANS64.TRYWAIT P0, [R18+URZ], R5 ;  /* 0x00000005120075a7 */ /* 0x0022a4000800017f */
[----:B--2---:R-:W-:Y:S05]  /*11f80*/  @!P0 NANOSLEEP.SYNCS 0x989680 ;  /* 0x009896800000895d */ /* 0x004fea0003900000 */
[----:B------:R-:W2:Y:S02]  /*11f90*/  @!P0 SYNCS.PHASECHK.TRANS64 P0, [R18+URZ], R5 ;  /* 0x00000005120085a7 */ /* 0x000ea4000800007f */
[----:B--2---:R-:W-:Y:S05]  /*11fa0*/  @!P0 BRA `(.L_x_7378) ;  /* 0xfffffffc00f08947 */ /* 0x004fea000383ffff */
[----:B------:R-:W-:Y:S05]  /*11fb0*/  BRA `(.L_x_7417) ;  /* 0xfffffff000287947 */ /* 0x000fea000383ffff */
.L_x_7418:
        /* <DEDUP_REMOVED lines=12> */
.L_x_15128:


//--------------------- .text._ZN7cutlass13device_kernelIN5flash11enable_sm90INS1_16FlashAttnFwdSm90INS1_25CollectiveMainloopFwdSm90ILi2EN4cute5tupleIJNS5_1CILi1EEES8_S8_EEENS6_IJNS7_ILi64EEESA_SA_EEELi512ENS_10bfloat16_tEfNS_4arch4Sm90ELb1ELb0ELb0ELb0ELb0ELb0ELb1ELb0ELb0ELb1ELb0ELb0EEENS1_21CollectiveEpilogueFwdINS6_IJSA_NS7_ILi512EEESA_EEES9_SC_SE_Li256ELb0ELb1ELb0ELb0EEENS1_30DynamicPersistentTileSchedulerILi256ELi128ELb0ELb1ELb1EEEEEEEEEvNT_6ParamsE --------------------------
	.section	.text._ZN7cutlass13device_kernelIN5flash11enable_sm90INS1_16FlashAttnFwdSm90INS1_25CollectiveMainloopFwdSm90ILi2EN4cute5tupleIJNS5_1CILi1EEES8_S8_EEENS6_IJNS7_ILi64EEESA_SA_EEELi512ENS_10bfloat16_tEfNS_4arch4Sm90ELb1ELb0ELb0ELb0ELb0ELb0ELb1ELb0ELb0ELb1ELb0ELb0EEENS1_21CollectiveEpilogueFwdINS6_IJSA_NS7_ILi512EEESA_EEES9_SC_SE_Li256ELb0ELb1ELb0ELb0EEENS1_30DynamicPersistentTileSchedulerILi256ELi128ELb0ELb1ELb1EEEEEEEEEvNT_6ParamsE,"ax",@progbits
	.align	128
.text._ZN7cutlass13device_kernelIN5flash11enable_sm90INS1_16FlashAttnFwdSm90INS1_25CollectiveMainloopFwdSm90ILi2EN4cute5tupleIJNS5_1CILi1EEES8_S8_EEENS6_IJNS7_ILi64EEESA_SA_EEELi512ENS_10bfloat16_tEfNS_4arch4Sm90ELb1ELb0ELb0ELb0ELb0ELb0ELb1ELb0ELb0ELb1ELb0ELb0EEENS1_21CollectiveEpilogueFwdINS6_IJSA_NS7_ILi512EEESA_EEES9_SC_SE_Li256ELb0ELb1ELb0ELb0EEENS1_30DynamicPersistentTileSchedulerILi256ELi128ELb0ELb1ELb1EEEEEEEEEvNT_6ParamsE:
        .type           _ZN7cutlass13device_kernelIN5flash11enable_sm90INS1_16FlashAttnFwdSm90INS1_25CollectiveMainloopFwdSm90ILi2EN4cute5tupleIJNS5_1CILi1EEES8_S8_EEENS6_IJNS7_ILi64EEESA_SA_EEELi512ENS_10bfloat16_tEfNS_4arch4Sm90ELb1ELb0ELb0ELb0ELb0ELb0ELb1ELb0ELb0ELb1ELb0ELb0EEENS1_21CollectiveEpilogueFwdINS6_IJSA_NS7_ILi512EEESA_EEES9_SC_SE_Li256ELb0ELb1ELb0ELb0EEENS1_30DynamicPersistentTileSchedulerILi256ELi128ELb0ELb1ELb1EEEEEEEEEvNT_6ParamsE,@function
        .size           _ZN7cutlass13device_kernelIN5flash11enable_sm90INS1_16FlashAttnFwdSm90INS1_25CollectiveMainloopFwdSm90ILi2EN4cute5tupleIJNS5_1CILi1EEES8_S8_EEENS6_IJNS7_ILi64EEESA_SA_EEELi512ENS_10bfloat16_tEfNS_4arch4Sm90ELb1ELb0ELb0ELb0ELb0ELb0ELb1ELb0ELb0ELb1ELb0ELb0EEENS1_21CollectiveEpilogueFwdINS6_IJSA_NS7_ILi512EEESA_EEES9_SC_SE_Li256ELb0ELb1ELb0ELb0EEENS1_30DynamicPersistentTileSchedulerILi256ELi128ELb0ELb1ELb1EEEEEEEEEvNT_6ParamsE,(.L_x_15129 - _ZN7cutlass13device_kernelIN5flash11enable_sm90INS1_16FlashAttnFwdSm90INS1_25CollectiveMainloopFwdSm90ILi2EN4cute5tupleIJNS5_1CILi1EEES8_S8_EEENS6_IJNS7_ILi64EEESA_SA_EEELi512ENS_10bfloat16_tEfNS_4arch4Sm90ELb1ELb0ELb0ELb0ELb0ELb0ELb1ELb0ELb0ELb1ELb0ELb0EEENS1_21CollectiveEpilogueFwdINS6_IJSA_NS7_ILi512EEESA_EEES9_SC_SE_Li256ELb0ELb1ELb0ELb0EEENS1_30DynamicPersistentTileSchedulerILi256ELi128ELb0ELb1ELb1EEEEEEEEEvNT_6ParamsE)
        .other          _ZN7cutlass13device_kernelIN5flash11enable_sm90INS1_16FlashAttnFwdSm90INS1_25CollectiveMainloopFwdSm90ILi2EN4cute5tupleIJNS5_1CILi1EEES8_S8_EEENS6_IJNS7_ILi64EEESA_SA_EEELi512ENS_10bfloat16_tEfNS_4arch4Sm90ELb1ELb0ELb0ELb0ELb0ELb0ELb1ELb0ELb0ELb1ELb0ELb0EEENS1_21CollectiveEpilogueFwdINS6_IJSA_NS7_ILi512EEESA_EEES9_SC_SE_Li256ELb0ELb1ELb0ELb0EEENS1_30DynamicPersistentTileSchedulerILi256ELi128ELb0ELb1ELb1EEEEEEEEEvNT_6ParamsE,@"STO_CUDA_ENTRY STV_DEFAULT"
_ZN7cutlass13device_kernelIN5flash11enable_sm90INS1_16FlashAttnFwdSm90INS1_25CollectiveMainloopFwdSm90ILi2EN4cute5tupleIJNS5_1CILi1EEES8_S8_EEENS6_IJNS7_ILi64EEESA_SA_EEELi512ENS_10bfloat16_tEfNS_4arch4Sm90ELb1ELb0ELb0ELb0ELb0ELb0ELb1ELb0ELb0ELb1ELb0ELb0EEENS1_21CollectiveEpilogueFwdINS6_IJSA_NS7_ILi512EEESA_EEES9_SC_SE_Li256ELb0ELb1ELb0ELb0EEENS1_30DynamicPersistentTileSchedulerILi256ELi128ELb0ELb1ELb1EEEEEEEEEvNT_6ParamsE:
        /* <DEDUP_REMOVED lines=18> */
.L_x_7420:
[----:B------:R-:W-:Y:S05]  /*0120*/  BSYNC B0 ;  /* 0x0000000000007941 */ /* 0x000fea0003800000 */
.L_x_7419:
        /* <DEDUP_REMOVED lines=39> */
.L_x_7421:
        /* <DEDUP_REMOVED lines=22> */
.L_x_7422:
        /* <DEDUP_REMOVED lines=18> */
.L_x_7423:
        /* <DEDUP_REMOVED lines=22> */
.L_x_7424:
        /* <DEDUP_REMOVED lines=22> */
.L_x_7425:
[----:B------:R-:W-:Y:S01]  /*08e0*/  PLOP3.LUT P0, PT, PT, PT, UP0, 0x80, 0x0 ;  /* 0x000000000000781c */ /* 0x000fe20003f0f008 */
[----:B------:R-:W-:Y:S01]  /*08f0*/  UMOV UR40, 0x1 ;  /* 0x0000000100287882 */ /* 0x000fe20000000000 */
[----:B------:R-:W-:Y:S01]  /*0900*/  NOP ;  /* 0x0000000000007918 */ /* 0x000fe20000000000 */
[----:B------:R-:W-:Y:S01]  /*0910*/  USEL UR40, UR40, 0x2, !UP0 ;  /* 0x0000000228287887 */ /* 0x000fe2000c000000 */
[----:B------:R-:W-:Y:S01]  /*0920*/  ULDC.64 UR44, c[0x0][0x208] ;  /* 0x00008200002c7ab9 */ /* 0x000fe20000000a00 */
[----:B0123--:R-:W-:Y:S08]  /*0930*/  BAR.SYNC.DEFER_BLOCKING 0x0 ;  /* 0x0000000000007b1d */ /* 0x00fff00000010000 */
[----:B------:R-:W-:Y:S05]  /*0940*/  @!P0 BRA `(.L_x_7426) ;  /* 0x000000f000108947 */ /* 0x000fea0003800000 */
.L_x_7427:
        /* <DEDUP_REMOVED lines=21> */
[----:B------:R-:W-:Y:S01]  /*0aa0*/  IMAD.MOV.U32 R16, RZ, RZ, RZ ;  /* 0x000000ffff107224 */ /* 0x000fe200078e00ff */
[----:B------:R-:W-:Y:S02]  /*0ab0*/  UMOV UR36, URZ ;  /* 0x0000003f00247c82 */ /* 0x000fe40008000000 */
[CC--:B------:R-:W-:Y:S02]  /*0ac0*/  LEA.HI R0, R3.reuse, R220.reuse, RZ, 0x4 ;  /* 0x000000dc03007211 */ /* 0x0c0fe400078f20ff */
[----:B------:R-:W-:-:S02]  /*0ad0*/  LEA.HI R4, R3, R220, RZ, 0x5 ;  /* 0x000000dc03047211 */ /* 0x000fc400078f28ff */
[----:B------:R-:W-:Y:S02]  /*0ae0*/  SHF.R.S32.HI R7, RZ, 0x4, R0 ;  /* 0x00000004ff077819 */ /* 0x000fe40000011400 */
[C---:B------:R-:W-:Y:S02]  /*0af0*/  LOP3.LUT R9, R0.reuse, 0xfffffff0, RZ, 0xc0, !PT ;  /* 0xfffffff000097812 */ /* 0x040fe400078ec0ff */
[----:B------:R-:W-:Y:S02]  /*0b00*/  LEA.HI R2, R0, R7, RZ, 0x1 ;  /* 0x0000000700027211 */ /* 0x000fe400078f08ff */
[----:B------:R-:W-:Y:S01]  /*0b10*/  SHF.R.S32.HI R11, RZ, 0x5, R4 ;  /* 0x00000005ff0b7819 */ /* 0x000fe20000011404 */
[----:B------:R-:W-:Y:S01]  /*0b20*/  IMAD.IADD R9, R220, 0x1, -R9 ;  /* 0x00000001dc097824 */ /* 0x000fe200078e0a09 */
[----:B------:R-:W-:Y:S02]  /*0b30*/  LOP3.LUT R2, R2, 0x1ffffffe, RZ, 0xc0, !PT ;  /* 0x1ffffffe02027812 */ /* 0x000fe400078ec0ff */
[----:B------:R-:W-:-:S02]  /*0b40*/  LEA.HI R5, R3, R220, RZ, 0x7 ;  /* 0x000000dc03057211 */ /* 0x000fc400078f38ff */
[----:B------:R-:W-:Y:S01]  /*0b50*/  SHF.R.S32.HI R4, RZ, 0x1f, R4 ;  /* 0x0000001fff047819 */ /* 0x000fe20000011404 */
[----:B------:R-:W-:Y:S01]  /*0b60*/  IMAD.IADD R10, R7, 0x1, -R2 ;  /* 0x00000001070a7824 */ /* 0x000fe200078e0a02 */
[----:B------:R-:W-:Y:S01]  /*0b70*/  LEA.HI R2, R3, R220, RZ, 0x2 ;  /* 0x000000dc03027211 */ /* 0x000fe200078f10ff */
[----:B0-----:R-:W-:Y:S01]  /*0b80*/  ULEA UR5, UR6, UR5, 0x18 ;  /* 0x0000000506057291 */ /* 0x001fe2000f8ec03f */
[----:B------:R-:W-:Y:S02]  /*0b90*/  LOP3.LUT R7, R5, 0xffffff80, RZ, 0xc0, !PT ;  /* 0xffffff8005077812 */ /* 0x000fe400078ec0ff */
[----:B------:R-:W-:Y:S02]  /*0ba0*/  LOP3.LUT R13, R2, 0xfffffffc, RZ, 0xc0, !PT ;  /* 0xfffffffc020d7812 */ /* 0x000fe400078ec0ff */
[----:B------:R-:W-:Y:S01]  /*0bb0*/  LEA.HI R4, R4, R11, RZ, 0x2 ;  /* 0x0000000b04047211 */ /* 0x000fe200078f10ff */
[C---:B------:R-:W-:Y:S01]  /*0bc0*/  IMAD.IADD R7, R220.reuse, 0x1, -R7 ;  /* 0x00000001dc077824 */ /* 0x040fe200078e0a07 */
[----:B------:R-:W-:Y:S01]  /*0bd0*/  SHF.R.S32.HI R0, RZ, 0x1f, R9 ;  /* 0x0000001fff007819 */ /* 0x000fe20000011409 */
[----:B------:R-:W-:Y:S01]  /*0be0*/  IMAD.IADD R13, R220, 0x1, -R13 ;  /* 0x00000001dc0d7824 */ /* 0x000fe200078e0a0d */
[----:B------:R-:W-:Y:S01]  /*0bf0*/  SHF.R.S32.HI R216, RZ, 0x7, R5 ;  /* 0x00000007ffd87819 */ /* 0x000fe20000011405 */
[----:B------:R-:W-:Y:S01]  /*0c00*/  IMAD.U32 R17, RZ, RZ, UR5 ;  /* 0x00000005ff117e24 */ /* 0x000fe2000f8e00ff */
[----:B------:R-:W-:-:S02]  /*0c10*/  LOP3.LUT R4, R4, 0x3ffffc, RZ, 0xc0, !PT ;  /* 0x003ffffc04047812 */ /* 0x000fc400078ec0ff */
[----:B------:R-:W-:Y:S01]  /*0c20*/  LEA.HI R8, R13, R13, RZ, 0x1 ;  /* 0x0000000d0d087211 */ /* 0x000fe200078f08ff */
[----:B------:R-:W-:Y:S01]  /*0c30*/  IMAD R15, R216, 0x100, R9 ;  /* 0x00000100d80f7824 */ /* 0x000fe200078e0209 */
[----:B------:R-:W-:Y:S01]  /*0c40*/  LEA.HI R6, R0, R9, RZ, 0x3 ;  /* 0x0000000900067211 */ /* 0x000fe200078f18ff */
[----:B------:R-:W-:Y:S01]  /*0c50*/  IMAD.IADD R2, R11, 0x1, -R4 ;  /* 0x000000010b027824 */ /* 0x000fe200078e0a04 */
[----:B------:R-:W-:Y:S02]  /*0c60*/  SHF.R.S32.HI R0, RZ, 0x1f, R7 ;  /* 0x0000001fff007819 */ /* 0x000fe40000011407 */
[----:B------:R-:W-:Y:S01]  /*0c70*/  LOP3.LUT R8, R8, 0x1ffffffe, RZ, 0xc0, !PT ;  /* 0x1ffffffe08087812 */ /* 0x000fe200078ec0ff */
[----:B------:R-:W-:Y:S01]  /*0c80*/  IMAD R14, R2, 0x10, R15 ;  /* 0x00000010020e7824 */ /* 0x000fe200078e020f */
[C---:B------:R-:W-:Y:S01]  /*0c90*/  LOP3.LUT R4, R6.reuse, 0xfffffff8, RZ, 0xc0, !PT ;  /* 0xfffffff806047812 */ /* 0x040fe200078ec0ff */
[----:B------:R-:W-:Y:S01]  /*0ca0*/  IMAD.SHL.U32 R6, R6, 0x40, RZ ;  /* 0x0000004006067824 */ /* 0x000fe200078e00ff */
[----:B------:R-:W-:Y:S01]  /*0cb0*/  LEA.HI R2, R0, R7, RZ, 0x2 ;  /* 0x0000000700027211 */ /* 0x000fe200078f10ff */
[----:B------:R-:W-:Y:S01]  /*0cc0*/  IMAD.IADD R13, R13, 0x1, -R8 ;  /* 0x000000010d0d7824 */ /* 0x000fe200078e0a08 */
[----:B------:R-:W-:Y:S01]  /*0cd0*/  LEA.HI R3, R3, R220, RZ, 0x3 ;  /* 0x000000dc03037211 */ /* 0x000fe200078f18ff */
[----:B------:R-:W-:Y:S01]  /*0ce0*/  IMAD.IADD R8, R9, 0x1, -R4 ;  /* 0x0000000109087824 */ /* 0x000fe200078e0a04 */
[----:B------:R-:W-:-:S02]  /*0cf0*/  LOP3.LUT R12, R2, 0x7ffffffc, RZ, 0xc0, !PT ;  /* 0x7ffffffc020c7812 */ /* 0x000fc400078ec0ff */
[----:B------:R-:W-:Y:S02]  /*0d00*/  LEA.HI R4, R0, R7, RZ, 0x5 ;  /* 0x0000000700047211 */ /* 0x000fe400078f28ff */
[----:B------:R-:W-:Y:S01]  /*0d10*/  SHF.R.S32.HI R0, RZ, 0x2, R2 ;  /* 0x00000002ff007819 */ /* 0x000fe20000011402 */
[----:B------:R-:W-:Y:S01]  /*0d20*/  IMAD.IADD R12, R7, 0x1, -R12 ;  /* 0x00000001070c7824 */ /* 0x000fe200078e0a0c */
[----:B------:R-:W-:Y:S01]  /*0d30*/  SHF.R.S32.HI R9, RZ, 0x1f, R2 ;  /* 0x0000001fff097819 */ /* 0x000fe20000011402 */
[----:B------:R-:W-:Y:S01]  /*0d40*/  IMAD.SHL.U32 R2, R8, 0x40, RZ ;  /* 0x0000004008027824 */ /* 0x000fe200078e00ff */
[----:B------:R-:W-:Y:S01]  /*0d50*/  LOP3.LUT R6, R6, 0x7ffffe00, RZ, 0xc0, !PT ;  /* 0x7ffffe0006067812 */ /* 0x000fe200078ec0ff */
[----:B------:R-:W-:Y:S01]  /*0d60*/  IMAD.SHL.U32 R7, R10, 0x8, RZ ;  /* 0x000000080a077824 */ /* 0x000fe200078e00ff */
[----:B------:R-:W-:Y:S01]  /*0d70*/  LEA.HI R9, R9, R0, RZ, 0x3 ;  /* 0x0000000009097211 */ /* 0x000fe200078f18ff */
[----:B------:R-:W-:Y:S01]  /*0d80*/  IMAD.SHL.U32 R18, R12, 0x2, RZ ;  /* 0x000000020c127824 */ /* 0x000fe200078e00ff */
[----:B------:R-:W-:Y:S01]  /*0d90*/  LOP3.LUT R2, R2, 0x1c0, RZ, 0xc0, !PT ;  /* 0x000001c002027812 */ /* 0x000fe200078ec0ff */
[--C-:B------:R-:W-:Y:S01]  /*0da0*/  IMAD.U32 R219, R14, 0x40, R7.reuse ;  /* 0x000000400edb7824 */ /* 0x100fe200078e0007 */
[----:B------:R-:W-:Y:S01]  /*0db0*/  R2P PR, R8, 0x6 ;  /* 0x0000000608007804 */ /* 0x000fe20000000000 */
[----:B------:R-:W-:Y:S01]  /*0dc0*/  IMAD R6, R11, 0x400, R6 ;  /* 0x000004000b067824 */ /* 0x000fe200078e0206 */
[----:B------:R-:W-:-:S02]  /*0dd0*/  LOP3.LUT R7, R2, 0x8, R7, 0xf8, !PT ;  /* 0x0000000802077812 */ /* 0x000fc400078ef807 */
[----:B------:R-:W-:Y:S02]  /*0de0*/  SHF.R.U32.HI R2, RZ, 0x3, R2 ;  /* 0x00000003ff027819 */ /* 0x000fe40000011602 */
[----:B------:R-:W-:Y:S02]  /*0df0*/  LOP3.LUT R9, R9, 0xfffffff8, RZ, 0xc0, !PT ;  /* 0xfffffff809097812 */ /* 0x000fe400078ec0ff */
[----:B------:R-:W-:Y:S01]  /*0e00*/  LOP3.LUT R7, R7, R2, RZ, 0x3c, !PT ;  /* 0x0000000207077212 */ /* 0x000fe200078e3cff */
[----:B------:R-:W-:Y:S01]  /*0e10*/  IMAD.MOV.U32 R2, RZ, RZ, RZ ;  /* 0x000000ffff027224 */ /* 0x000fe200078e00ff */
[----:B------:R-:W-:Y:S01]  /*0e20*/  LEA.HI R5, R5, R216, RZ, 0x1 ;  /* 0x000000d805057211 */ /* 0x000fe200078f08ff */
[----:B------:R-:W-:Y:S01]  /*0e30*/  IMAD.IADD R9, R0, 0x1, -R9 ;  /* 0x0000000100097824 */ /* 0x000fe200078e0a09 */
[----:B------:R-:W-:Y:S01]  /*0e40*/  SHF.R.S32.HI R4, RZ, 0x5, R4 ;  /* 0x00000005ff047819 */ /* 0x000fe20000011404 */
[----:B------:R-:W-:Y:S01]  /*0e50*/  IMAD.IADD R6, R6, 0x1, R7 ;  /* 0x0000000106067824 */ /* 0x000fe200078e0207 */
[----:B------:R-:W-:-:S02]  /*0e60*/  LOP3.LUT R7, R3, 0xfffffff8, RZ, 0xc0, !PT ;  /* 0xfffffff803077812 */ /* 0x000fc400078ec0ff */
[----:B------:R-:W-:Y:S01]  /*0e70*/  LOP3.LUT R5, R5, 0xfffffe, RZ, 0xc0, !PT ;  /* 0x00fffffe05057812 */ /* 0x000fe200078ec0ff */
[----:B------:R-:W-:Y:S01]  /*0e80*/  IMAD R185, R6, 0x2, R17 ;  /* 0x0000000206b97824 */ /* 0x000fe200078e0211 */
[----:B------:R-:W-:Y:S01]  /*0e90*/  SEL R187, R187, 0xffffffe0, !P1 ;  /* 0xffffffe0bbbb7807 */ /* 0x000fe20004800000 */
[----:B------:R-:W-:Y:S01]  /*0ea0*/  IMAD.IADD R214, R220, 0x1, -R7 ;  /* 0x00000001dcd67824 */ /* 0x000fe200078e0a07 */
[----:B------:R-:W-:Y:S01]  /*0eb0*/  SHF.R.S32.HI R215, RZ, 0x3, R3 ;  /* 0x00000003ffd77819 */ /* 0x000fe20000011403 */
[C---:B------:R-:W-:Y:S02]  /*0ec0*/  VIADD R189, R185.reuse, 0x36400 ;  /* 0x00036400b9bd7836 */ /* 0x040fe40000000000 */
[----:B------:R-:W-:Y:S02]  /*0ed0*/  IMAD.SHL.U32 R23, R214, 0x8, RZ ;  /* 0x00000008d6177824 */ /* 0x000fe400078e00ff */
[----:B------:R-:W-:Y:S02]  /*0ee0*/  VIADD R186, R185, 0x36440 ;  /* 0x00036440b9ba7836 */ /* 0x000fe40000000000 */
        /* <DEDUP_REMOVED lines=21> */
.L_x_7475:
        /* <DEDUP_REMOVED lines=21> */
.L_x_7428:
[----:B------:R-:W-:Y:S01]  /*1190*/  ULDC UR7, c[0x0][0xd54] ;  /* 0x0003550000077ab9 */ /* 0x000fe20000000800 */
[----:B------:R-:W-:Y:S01]  /*11a0*/  UMOV UR6, UR9 ;  /* 0x0000000900067c82 */ /* 0x000fe20008000000 */
[----:B------:R-:W-:-:S11]  /*11b0*/  UISETP.NE.AND UP0, UPT, UR7, 0x1, UPT ;  /* 0x000000010700788c */ /* 0x000fd6000bf05270 */
[----:B------:R-:W-:Y:S02]  /*11c0*/  @UP0 ULDC.64 UR10, c[0x0][0xd58] ;  /* 0x00035600000a0ab9 */ /* 0x000fe40000000a00 */
[----:B------:R-:W-:-:S04]  /*11d0*/  UIMAD.WIDE.U32 UR4, UR9, UR10, URZ ;  /* 0x0000000a090472a5 */ /* 0x000fc8000f8e003f */
[----:B------:R-:W-:-:S04]  /*11e0*/  @UP0 USHF.R.U32.HI UR6, URZ, UR11, UR5 ;  /* 0x0000000b3f060299 */ /* 0x000fc80008011605 */
[----:B------:R-:W-:-:S12]  /*11f0*/  UIMAD UR4, UR6, UR7, URZ ;  /* 0x00000007060472a4 */ /* 0x000fd8000f8e023f */
.L_x_7429:
[----:B------:R-:W0:Y:S01]  /*1200*/  LDC.64 R4, c[0x0][0x418] ;  /* 0x00010600ff047b82 */ /* 0x000e220000000a00 */
[----:B------:R-:W-:Y:S01]  /*1210*/  ULDC UR42, c[0x0][0xd48] ;  /* 0x00035200002a7ab9 */ /* 0x000fe20000000800 */
[----:B------:R-:W-:Y:S02]  /*1220*/  UIADD3 UR4, UR9, -UR4, URZ ;  /* 0x8000000409047290 */ /* 0x000fe4000fffe03f */
[----:B------:R-:W-:Y:S01]  /*1230*/  UISETP.NE.AND UP0, UPT, UR42, 0x1, UPT ;  /* 0x000000012a00788c */ /* 0x000fe2000bf05270 */
[----:B------:R-:W-:Y:S01]  /*1240*/  ULDC UR5, c[0x0][0xd54] ;  /* 0x0003550000057ab9 */ /* 0x000fe20000000800 */
[----:B------:R-:W-:Y:S02]  /*1250*/  UISETP.NE.AND UP1, UPT, UR37, 0x1, UPT ;  /* 0x000000012500788c */ /* 0x000fe4000bf25270 */
[----:B------:R-:W1:Y:S01]  /*1260*/  LDC R188, c[0x0][0x424] ;  /* 0x00010900ffbc7b82 */ /* 0x000e620000000800 */
[----:B------:R-:W-:Y:S02]  /*1270*/  UIMAD UR8, UR8, UR5, UR4 ;  /* 0x00000005080872a4 */ /* 0x000fe4000f8e0204 */
[----:B------:R-:W-:Y:S01]  /*1280*/  ULOP3.LUT UR6, URZ, UR6, URZ, 0x33, !UPT ;  /* 0x000000063f067292 */ /* 0x000fe2000f8e333f */
[----:B------:R-:W-:-:S03]  /*1290*/  ULDC UR7, c[0x0][0xd3c] ;  /* 0x00034f0000077ab9 */ /* 0x000fc60000000800 */
[----:B------:R-:W-:Y:S01]  /*12a0*/  @UP0 ULDC UR4, c[0x0][0xd4c] ;  /* 0x0003530000040ab9 */ /* 0x000fe20000000800 */
[----:B------:R-:W2:Y:S01]  /*12b0*/  LDC R7, c[0x0][0x2f0] ;  /* 0x0000bc00ff077b82 */ /* 0x000ea20000000800 */
[----:B------:R-:W-:Y:S01]  /*12c0*/  UIMAD.WIDE.U32 UR4, UR8, UR4, URZ ;  /* 0x00000004080472a5 */ /* 0x000fe2000f8e003f */
[----:B------:R-:W-:Y:S01]  /*12d0*/  @UP0 ULDC UR9, c[0x0][0xd50] ;  /* 0x0003540000090ab9 */ /* 0x000fe20000000800 */
[----:B------:R-:W-:Y:S02]  /*12e0*/  UMOV UR39, UR8 ;  /* 0x0000000800277c82 */ /* 0x000fe40008000000 */
[----:B------:R-:W-:Y:S02]  /*12f0*/  @UP0 USHF.R.U32.HI UR39, URZ, UR9, UR5 ;  /* 0x000000093f270299 */ /* 0x000fe40008011605 */
[----:B------:R-:W-:Y:S01]  /*1300*/  UIADD3 UR6, UR6, UR7, URZ ;  /* 0x0000000706067290 */ /* 0x000fe2000fffe03f */
[----:B0-----:R-:W-:Y:S01]  /*1310*/  ISETP.NE.U32.AND P0, PT, R4, RZ, PT ;  /* 0x000000ff0400720c */ /* 0x001fe20003f05070 */
[----:B------:R-:W-:-:S02]  /*1320*/  UIADD3 UR4, -UR39, URZ, URZ ;  /* 0x0000003f27047290 */ /* 0x000fc4000fffe13f */
[----:B------:R-:W-:Y:S01]  /*1330*/  USHF.L.U32 UR41, UR6, 0x6, URZ ;  /* 0x0000000606297899 */ /* 0x000fe2000800063f */
[----:B------:R-:W-:Y:S01]  /*1340*/  ISETP.NE.AND.EX P0, PT, R5, RZ, PT, P0 ;  /* 0x000000ff0500720c */ /* 0x000fe20003f05300 */
[----:B------:R-:W-:-:S03]  /*1350*/  UIMAD UR42, UR42, UR4, UR8 ;  /* 0x000000042a2a72a4 */ /* 0x000fc6000f8e0208 */
[----:B-1----:R-:W-:Y:S02]  /*1360*/  SEL R188, R188, 0x1, P0 ;  /* 0x00000001bcbc7807 */ /* 0x002fe40000000000 */
[----:B------:R-:W-:-:S03]  /*1370*/  PLOP3.LUT P0, PT, PT, PT, UP1, 0x80, 0x0 ;  /* 0x000000000000781c */ /* 0x000fc60003f0f018 */
[----:B--2---:R-:W-:-:S05]  /*1380*/  IMAD R0, R188, R7, 0x3f ;  /* 0x0000003fbc007424 */ /* 0x004fca00078e0207 */
[----:B------:R-:W-:-:S04]  /*1390*/  SHF.R.S32.HI R3, RZ, 0x1f, R0 ;  /* 0x0000001fff037819 */ /* 0x000fc80000011400 */
[----:B------:R-:W-:-:S04]  /*13a0*/  LEA.HI R3, R3, R0, RZ, 0x6 ;  /* 0x0000000003037211 */ /* 0x000fc800078f30ff */
[----:B------:R-:W-:Y:S01]  /*13b0*/  SHF.R.S32.HI R3, RZ, 0x6, R3 ;  /* 0x00000006ff037819 */ /* 0x000fe20000011403 */
[----:B------:R-:W-:Y:S06]  /*13c0*/  @!P0 BRA `(.L_x_7430) ;  /* 0x0000001c00408947 */ /* 0x000fec0003800000 */
[----:B------:R-:W0:Y:S01]  /*13d0*/  LDC R0, c[0x0][0x448] ;  /* 0x00011200ff007b82 */ /* 0x000e220000000800 */
[----:B------:R-:W-:Y:S01]  /*13e0*/  UIADD3 UR4, UR41, 0x3f, URZ ;  /* 0x0000003f29047890 */ /* 0x000fe2000fffe03f */
[----:B------:R-:W-:Y:S02]  /*13f0*/  CS2R R150, SRZ ;  /* 0x0000000000967805 */ /* 0x000fe4000001ff00 */
[----:B------:R-:W-:Y:S02]  /*1400*/  CS2R R148, SRZ ;  /* 0x0000000000947805 */ /* 0x000fe4000001ff00 */
[----:B------:R-:W-:Y:S02]  /*1410*/  CS2R R146, SRZ ;  /* 0x0000000000927805 */ /* 0x000fe4000001ff00 */
[----:B------:R-:W-:Y:S02]  /*1420*/  CS2R R144, SRZ ;  /* 0x0000000000907805 */ /* 0x000fe4000001ff00 */
[----:B------:R-:W-:-:S02]  /*1430*/  CS2R R142, SRZ ;  /* 0x00000000008e7805 */ /* 0x000fc4000001ff00 */
[----:B------:R-:W-:Y:S01]  /*1440*/  CS2R R140, SRZ ;  /* 0x00000000008c7805 */ /* 0x000fe2000001ff00 */
[----:B------:R-:W1:Y:S01]  /*1450*/  LDC R5, c[0x0][0x288] ;  /* 0x0000a200ff057b82 */ /* 0x000e620000000800 */
        /* <DEDUP_REMOVED lines=15> */
[----:B0-----:R-:W-:Y:S01]  /*1550*/  ISETP.NE.AND P0, PT, R0, 0x1, PT ;  /* 0x000000010000780c */ /* 0x001fe20003f05270 */
[----:B------:R-:W-:Y:S01]  /*1560*/  IMAD.U32 R0, RZ, RZ, UR4 ;  /* 0x00000004ff007e24 */ /* 0x000fe2000f8e00ff */
[----:B------:R-:W-:Y:S02]  /*1570*/  CS2R R112, SRZ ;  /* 0x0000000000707805 */ /* 0x000fe4000001ff00 */
[----:B------:R-:W-:-:S02]  /*1580*/  CS2R R110, SRZ ;  /* 0x00000000006e7805 */ /* 0x000fc4000001ff00 */
[----:B------:R-:W-:Y:S02]  /*1590*/  CS2R R106, SRZ ;  /* 0x00000000006a7805 */ /* 0x000fe4000001ff00 */
[----:B------:R-:W-:Y:S02]  /*15a0*/  CS2R R162, SRZ ;  /* 0x0000000000a27805 */ /* 0x000fe4000001ff00 */
[----:B------:R-:W-:Y:S02]  /*15b0*/  CS2R R102, SRZ ;  /* 0x0000000000667805 */ /* 0x000fe4000001ff00 */
[----:B------:R-:W-:Y:S02]  /*15c0*/  CS2R R164, SRZ ;  /* 0x0000000000a47805 */ /* 0x000fe4000001ff00 */
[----:B-1----:R-:W-:Y:S02]  /*15d0*/  IADD3 R5, -R5, 0x40, RZ ;  /* 0x0000004005057810 */ /* 0x002fe40007ffe1ff */
[----:B------:R-:W-:-:S02]  /*15e0*/  CS2R R98, SRZ ;  /* 0x0000000000627805 */ /* 0x000fc4000001ff00 */
[----:B------:R-:W-:Y:S02]  /*15f0*/  CS2R R166, SRZ ;  /* 0x0000000000a67805 */ /* 0x000fe4000001ff00 */
[----:B------:R-:W-:Y:S02]  /*1600*/  CS2R R94, SRZ ;  /* 0x00000000005e7805 */ /* 0x000fe4000001ff00 */
[----:B------:R-:W-:Y:S01]  /*1610*/  CS2R R170, SRZ ;  /* 0x0000000000aa7805 */ /* 0x000fe2000001ff00 */
[----:B------:R-:W0:Y:S01]  /*1620*/  @P0 LDC R4, c[0x0][0x44c] ;  /* 0x00011300ff040b82 */ /* 0x000e220000000800 */
[----:B------:R-:W-:Y:S01]  /*1630*/  IMAD R5, R188, R7, R5 ;  /* 0x00000007bc057224 */ /* 0x000fe200078e0205 */
[----:B------:R-:W-:Y:S01]  /*1640*/  CS2R R90, SRZ ;  /* 0x00000000005a7805 */ /* 0x000fe2000001ff00 */
[----:B------:R-:W-:Y:S01]  /*1650*/  IMAD.MOV.U32 R169, RZ, RZ, RZ ;  /* 0x000000ffffa97224 */ /* 0x000fe200078e00ff */
        /* <DEDUP_REMOVED lines=20> */
[----:B0-----:R-:W-:Y:S01]  /*17a0*/  @P0 IMAD.HI.U32 R4, R4, UR4, RZ ;  /* 0x0000000404040c27 */ /* 0x001fe2000f8e00ff */
[----:B------:R-:W-:-:S02]  /*17b0*/  CS2R R50, SRZ ;  /* 0x0000000000327805 */ /* 0x000fc4000001ff00 */
[----:B------:R-:W-:Y:S02]  /*17c0*/  CS2R R204, SRZ ;  /* 0x0000000000cc7805 */ /* 0x000fe4000001ff00 */
[----:B------:R-:W-:Y:S02]  /*17d0*/  CS2R R46, SRZ ;  /* 0x00000000002e7805 */ /* 0x000fe4000001ff00 */
[----:B------:R-:W-:Y:S02]  /*17e0*/  CS2R R206, SRZ ;  /* 0x0000000000ce7805 */ /* 0x000fe4000001ff00 */
[----:B------:R-:W-:Y:S02]  /*17f0*/  CS2R R42, SRZ ;  /* 0x00000000002a7805 */ /* 0x000fe4000001ff00 */
[----:B------:R-:W-:Y:S02]  /*1800*/  CS2R R210, SRZ ;  /* 0x0000000000d27805 */ /* 0x000fe4000001ff00 */
[----:B------:R-:W-:-:S02]  /*1810*/  CS2R R38, SRZ ;  /* 0x0000000000267805 */ /* 0x000fc4000001ff00 */
[----:B-1----:R-:W-:Y:S02]  /*1820*/  @P0 SHF.R.U32.HI R0, RZ, R9, R4 ;  /* 0x00000009ff000219 */ /* 0x002fe40000011604 */
[----:B------:R-:W-:Y:S02]  /*1830*/  CS2R R208, SRZ ;  /* 0x0000000000d07805 */ /* 0x000fe4000001ff00 */
[----:B------:R-:W-:Y:S02]  /*1840*/  PLOP3.LUT P0, PT, PT, PT, PT, 0x80, 0x0 ;  /* 0x000000000000781c */ /* 0x000fe40003f0f070 */
[----:B------:R-:W-:Y:S02]  /*1850*/  CS2R R212, SRZ ;  /* 0x0000000000d47805 */ /* 0x000fe4000001ff00 */
[----:B------:R-:W-:Y:S01]  /*1860*/  CS2R R34, SRZ ;  /* 0x0000000000227805 */ /* 0x000fe2000001ff00 */
[----:B------:R-:W-:Y:S01]  /*1870*/  IMAD.IADD R0, R5, 0x1, R0 ;  /* 0x0000000105007824 */ /* 0x000fe200078e0200 */
        /* <DEDUP_REMOVED lines=8> */
[----:B------:R-:W-:Y:S01]  /*1900*/  VIMNMX R4, R3, R4, PT ;  /* 0x0000000403047248 */ /* 0x000fe20003fe0100 */
[----:B------:R-:W-:-:S03]  /*1910*/  IMAD.MOV.U32 R3, RZ, RZ, RZ ;  /* 0x000000ffff037224 */ /* 0x000fc600078e00ff */
[----:B------:R-:W-:-:S13]  /*1920*/  ISETP.GE.AND P1, PT, R4, 0x1, PT ;  /* 0x000000010400780c */ /* 0x000fda0003f26270 */
        /* <DEDUP_REMOVED lines=11> */
[----:B------:R-:W-:Y:S01]  /*19e0*/  UMOV UR7, 0x40000040 ;  /* 0x4000004000077882 */ /* 0x000fe20000000000 */
[----:B------:R-:W1:Y:S01]  /*19f0*/  S2R R8, SR_TID.X ;  /* 0x0000000000087919 */ /* 0x000e620000002100 */
[----:B0-----:R-:W-:-:S04]  /*1a00*/  LEA.HI R3, R0, R0, RZ, 0x1 ;  /* 0x0000000000037211 */ /* 0x001fc800078f08ff */
[----:B------:R-:W-:Y:S01]  /*1a10*/  LOP3.LUT R3, R3, 0x1fffe, RZ, 0xc0, !PT ;  /* 0x0001fffe03037812 */ /* 0x000fe200078ec0ff */
[----:B------:R-:W-:-:S04]  /*1a20*/  WARPGROUP.ARRIVE ;  /* 0x00000000000079c5 */ /* 0x000fc80000000000 */
        /* <DEDUP_REMOVED lines=12> */
[----:B-1----:R-:W-:Y:S02]  /*1af0*/  LOP3.LUT R8, R8, 0x7f, RZ, 0xc0, !PT ;  /* 0x0000007f08087812 */ /* 0x002fe400078ec0ff */
[----:B------:R-:W-:Y:S01]  /*1b00*/  R2UR UR12, R6 ;  /* 0x00000000060c72ca */ /* 0x000fe200000e0000 */
[----:B------:R-:W-:Y:S01]  /*1b10*/  IMAD R0, R2, 0x1000, R7 ;  /* 0x0000100002007824 */ /* 0x000fe200078e0207 */
[----:B------:R-:W-:Y:S01]  /*1b20*/  ISETP.NE.AND P1, PT, R8, RZ, PT ;  /* 0x000000ff0800720c */ /* 0x000fe20003f25270 */
[C---:B------:R-:W-:Y:S02]  /*1b30*/  VIADD R6, R3.reuse, 0x4 ;  /* 0x0000000403067836 */ /* 0x040fe40000000000 */
[C---:B------:R-:W-:Y:S01]  /*1b40*/  VIADD R5, R0.reuse, 0x80 ;  /* 0x0000008000057836 */ /* 0x040fe20000000000 */
[----:B------:R-:W-:Y:S01]  /*1b50*/  R2UR UR10, R0 ;  /* 0x00000000000a72ca */ /* 0x000fe200000e0000 */
[----:B------:R-:W-:Y:S01]  /*1b60*/  VIADD R3, R3, 0x6 ;  /* 0x0000000603037836 */ /* 0x000fe20000000000 */
[----:B------:R-:W-:-:S02]  /*1b70*/  R2UR UR16, R6 ;  /* 0x00000000061072ca */ /* 0x000fc400000e0000 */
[----:B------:R-:W-:Y:S01]  /*1b80*/  R2UR UR14, R5 ;  /* 0x00000000050e72ca */ /* 0x000fe200000e0000 */
[C---:B------:R-:W-:Y:S01]  /*1b90*/  VIADD R5, R0.reuse, 0x100 ;  /* 0x0000010000057836 */ /* 0x040fe20000000000 */
[----:B------:R-:W-:Y:S01]  /*1ba0*/  R2UR UR4, R3 ;  /* 0x00000000030472ca */ /* 0x000fe200000e0000 */
[----:B------:R-:W-:-:S03]  /*1bb0*/  VIADD R0, R0, 0x180 ;  /* 0x0000018000007836 */ /* 0x000fc60000000000 */
[----:B------:R-:W-:Y:S02]  /*1bc0*/  R2UR UR18, R5 ;  /* 0x00000000051272ca */ /* 0x000fe400000e0000 */
[----:B------:R-:W-:Y:S01]  /*1bd0*/  R2UR UR6, R0 ;  /* 0x00000000000672ca */ /* 0x000fe200000e0000 */
[----:B------:R-:W-:Y:S01]  /*1be0*/  HGMMA.64x256x16.F32.BF16 R24, gdesc[UR8].tnspB, RZ, !UPT, gsb0 ;  /* 0x43e00000081879f0 */ /* 0x000fe2000c0018ff */
[----:B------:R-:W-:-:S04]  /*1bf0*/  @!P1 IMAD R0, R2, 0x8, R17 ;  /* 0x0000000802009824 */ /* 0x000fc800078e0211 */
[----:B------:R-:W-:-:S05]  /*1c00*/  @!P1 VIADD R0, R0, 0x38860 ;  /* 0x0003886000009836 */ /* 0x000fca0000000000 */
[----:B------:R-:W-:Y:S01]  /*1c10*/  @!P1 PRMT R0, RZ, 0x654, R0 ;  /* 0x00000654ff009816 */ /* 0x000fe20000000000 */
[----:B------:R-:W-:Y:S02]  /*1c20*/  WARPGROUP.DEPBAR.LE gsb0, 0x0 ;  /* 0x00008000000079c5 */ /* 0x000fe40000010000 */
[----:B------:R-:W-:-:S15]  /*1c30*/  WARPGROUP.ARRIVE ;  /* 0x00000000000079c5 */ /* 0x000fde0000000000 */
        /* <DEDUP_REMOVED lines=14> */
.L_x_7433:
[----:B------:R-:W-:Y:S01]  /*1d20*/  BAR.SYNC.DEFER_BLOCKING 0xe, 0x100 ;  /* 0x0384000000007b1d */ /* 0x000fe20000010000 */
[----:B01----:R-:W-:Y:S01]  /*1d30*/  IMAD R0, R2, 0x40, R22 ;  /* 0x0000004002007824 */ /* 0x003fe200078e0216 */
[----:B------:R-:W-:Y:S01]  /*1d40*/  ISETP.GT.AND P2, PT, R4, RZ, PT ;  /* 0x000000ff0400720c */ /* 0x000fe20003f44270 */
[----:B------:R-:W-:Y:S02]  /*1d50*/  VIADD R2, R2, 0x1 ;  /* 0x0000000102027836 */ /* 0x000fe40000000000 */
[----:B------:R-:W-:Y:S01]  /*1d60*/  IMAD R0, R0, 0x4, R17 ;  /* 0x0000000400007824 */ /* 0x000fe200078e0211 */
[----:B------:R-:W-:Y:S01]  /*1d70*/  UMOV UR11, 0x40000040 ;  /* 0x40000040000b7882 */ /* 0x000fe20000000000 */
[----:B------:R-:W-:Y:S01]  /*1d80*/  UMOV UR15, 0x40000040 ;  /* 0x40000040000f7882 */ /* 0x000fe20000000000 */
[----:B------:R-:W-:Y:S01]  /*1d90*/  ISETP.NE.AND P0, PT, R2, 0x2, PT ;  /* 0x000000020200780c */ /* 0x000fe20003f05270 */
[----:B------:R-:W-:Y:S01]  /*1da0*/  UMOV UR19, 0x40000040 ;  /* 0x4000004000137882 */ /* 0x000fe20000000000 */
[----:B------:R-:W-:Y:S01]  /*1db0*/  UMOV UR7, 0x40000040 ;  /* 0x4000004000077882 */ /* 0x000fe20000000000 */
[----:B------:R-:W-:Y:S01]  /*1dc0*/  VIADD R4, R4, 0xffffffff ;  /* 0xffffffff04047836 */ /* 0x000fe20000000000 */
[----:B------:R-:W-:Y:S01]  /*1dd0*/  SEL R2, R2, RZ, P0 ;  /* 0x000000ff02027207 */ /* 0x000fe20000000000 */
[----:B------:R-:W0:Y:S04]  /*1de0*/  LDS R3, [R0+0x38400] ;  /* 0x0384000000037984 */ /* 0x000e280000000800 */
[----:B------:R1:W2:Y:S02]  /*1df0*/  LDS R5, [R0+0x38420] ;  /* 0x0384200000057984 */ /* 0x0002a40000000800 */
[----:B-1----:R-:W-:-:S05]  /*1e00*/  IMAD R0, R2, 0x1000, R7 ;  /* 0x0000100002007824 */ /* 0x002fca00078e0207 */
[----:B------:R-:W-:Y:S01]  /*1e10*/  R2UR UR10, R0 ;  /* 0x00000000000a72ca */ /* 0x000fe200000e0000 */
        /* <DEDUP_REMOVED lines=128> */
[----:B------:R-:W-:-:S05]  /*2620*/  VIADD R3, R0, 0x80 ;  /* 0x0000008000037836 */ /* 0x000fca0000000000 */
[----:B------:R-:W-:Y:S01]  /*2630*/  WARPGROUP.ARRIVE ;  /* 0x00000000000079c5 */ /* 0x000fe20000000000 */
[----:B------:R-:W-:Y:S01]  /*2640*/  R2UR UR14, R3 ;  /* 0x00000000030e72ca */ /* 0x000fe200000e0000 */
[C---:B------:R-:W-:Y:S02]  /*2650*/  VIADD R3, R0.reuse, 0x100 ;  /* 0x0000010000037836 */ /* 0x040fe40000000000 */
[----:B------:R-:W-:Y:S02]  /*2660*/  VIADD R0, R0, 0x180 ;  /* 0x0000018000007836 */ /* 0x000fe40000000000 */
[----:B------:R-:W-:Y:S01]  /*2670*/  HGMMA.64x256x16.F32.BF16 R24, gdesc[UR8].tnspB, R24, gsb0 ;  /* 0x43e00000081879f0 */ /* 0x000fe20008001818 */
[----:B------:R-:W-:Y:S02]  /*2680*/  R2UR UR18, R3 ;  /* 0x00000000031272ca */ /* 0x000fe400000e0000 */
[----:B------:R-:W-:Y:S01]  /*2690*/  R2UR UR6, R0 ;  /* 0x00000000000672ca */ /* 0x000fe200000e0000 */
[----:B------:R-:W-:Y:S01]  /*26a0*/  @!P1 IMAD R0, R2, 0x8, R17 ;  /* 0x0000000802009824 */ /* 0x000fe200078e0211 */
[----:B------:R-:W-:-:S03]  /*26b0*/  SEL R3, RZ, 0x1, P0 ;  /* 0x00000001ff037807 */ /* 0x000fc60000000000 */
[----:B------:R-:W-:Y:S01]  /*26c0*/  @!P1 VIADD R0, R0, 0x38860 ;  /* 0x0003886000009836 */ /* 0x000fe20000000000 */
[----:B------:R-:W-:-:S04]  /*26d0*/  LOP3.LUT R16, R16, R3, RZ, 0x3c, !PT ;  /* 0x0000000310107212 */ /* 0x000fc800078e3cff */
[----:B------:R-:W-:Y:S01]  /*26e0*/  @!P1 PRMT R0, RZ, 0x654, R0 ;  /* 0x00000654ff009816 */ /* 0x000fe20000000000 */
[----:B------:R-:W-:Y:S02]  /*26f0*/  WARPGROUP.DEPBAR.LE gsb0, 0x0 ;  /* 0x00008000000079c5 */ /* 0x000fe40000010000 */
[----:B------:R-:W-:-:S12]  /*2700*/  WARPGROUP.ARRIVE ;  /* 0x00000000000079c5 */ /* 0x000fd80000000000 */
        /* <DEDUP_REMOVED lines=13> */
.L_x_7432:
[----:B------:R-:W-:Y:S01]  /*27e0*/  BAR.SYNC.DEFER_BLOCKING 0xe, 0x100 ;  /* 0x0384000000007b1d */ /* 0x000fe20000010000 */
[C---:B01----:R-:W-:Y:S01]  /*27f0*/  IMAD R0, R2.reuse, 0x40, R22 ;  /* 0x0000004002007824 */ /* 0x043fe200078e0216 */
[----:B------:R-:W-:Y:S01]  /*2800*/  PLOP3.LUT P0, PT, PT, PT, PT, 0x8, 0x0 ;  /* 0x000000000000781c */ /* 0x000fe20003f0e170 */
[----:B------:R-:W-:Y:S02]  /*2810*/  VIADD R2, R2, 0x1 ;  /* 0x0000000102027836 */ /* 0x000fe40000000000 */
[----:B------:R-:W-:-:S03]  /*2820*/  IMAD R17, R0, 0x4, R17 ;  /* 0x0000000400117824 */ /* 0x000fc600078e0211 */
[----:B------:R-:W-:-:S04]  /*2830*/  ISETP.NE.AND P1, PT, R2, 0x2, PT ;  /* 0x000000020200780c */ /* 0x000fc80003f25270 */
[----:B------:R-:W-:Y:S02]  /*2840*/  SEL R5, RZ, 0x1, P1 ;  /* 0x00000001ff057807 */ /* 0x000fe40000800000 */
[----:B------:R-:W-:Y:S02]  /*2850*/  SEL R2, R2, RZ, P1 ;  /* 0x000000ff02027207 */ /* 0x000fe40000800000 */
[----:B------:R-:W-:Y:S01]  /*2860*/  LOP3.LUT R16, R16, R5, RZ, 0x3c, !PT ;  /* 0x0000000510107212 */ /* 0x000fe200078e3cff */
        /* <DEDUP_REMOVED lines=134> */
.L_x_7430:
        /* <DEDUP_REMOVED lines=24> */
[----:B0-----:R-:W-:Y:S02]  /*3250*/  ISETP.NE.AND P0, PT, R0, 0x1, PT ;  /* 0x000000010000780c */ /* 0x001fe40003f05270 */
[----:B------:R-:W-:Y:S02]  /*3260*/  CS2R R112, SRZ ;  /* 0x0000000000707805 */ /* 0x000fe4000001ff00 */
[----:B------:R-:W-:-:S02]  /*3270*/  CS2R R110, SRZ ;  /* 0x00000000006e7805 */ /* 0x000fc4000001ff00 */
[----:B------:R-:W-:Y:S02]  /*3280*/  CS2R R106, SRZ ;  /* 0x00000000006a7805 */ /* 0x000fe4000001ff00 */
[----:B------:R-:W-:Y:S02]  /*3290*/  CS2R R162, SRZ ;  /* 0x0000000000a27805 */ /* 0x000fe4000001ff00 */
[----:B------:R-:W-:Y:S02]  /*32a0*/  CS2R R102, SRZ ;  /* 0x0000000000667805 */ /* 0x000fe4000001ff00 */
[----:B------:R-:W-:Y:S02]  /*32b0*/  CS2R R164, SRZ ;  /* 0x0000000000a47805 */ /* 0x000fe4000001ff00 */
[----:B------:R-:W-:Y:S02]  /*32c0*/  CS2R R98, SRZ ;  /* 0x0000000000627805 */ /* 0x000fe4000001ff00 */
[----:B-1----:R-:W-:-:S02]  /*32d0*/  IADD3 R6, -R4, 0x40, RZ ;  /* 0x0000004004067810 */ /* 0x002fc40007ffe1ff */
[----:B------:R-:W-:Y:S02]  /*32e0*/  CS2R R166, SRZ ;  /* 0x0000000000a67805 */ /* 0x000fe4000001ff00 */
[----:B------:R-:W-:Y:S02]  /*32f0*/  CS2R R94, SRZ ;  /* 0x00000000005e7805 */ /* 0x000fe4000001ff00 */
[----:B------:R-:W-:Y:S02]  /*3300*/  CS2R R170, SRZ ;  /* 0x0000000000aa7805 */ /* 0x000fe4000001ff00 */
[----:B------:R-:W-:Y:S01]  /*3310*/  CS2R R90, SRZ ;  /* 0x00000000005a7805 */ /* 0x000fe2000001ff00 */
[----:B------:R-:W0:Y:S01]  /*3320*/  @P0 LDC R0, c[0x0][0x44c] ;  /* 0x00011300ff000b82 */ /* 0x000e220000000800 */
[----:B------:R-:W-:Y:S01]  /*3330*/  IMAD R7, R188, R7, R6 ;  /* 0x00000007bc077224 */ /* 0x000fe200078e0206 */
[----:B------:R-:W-:Y:S01]  /*3340*/  CS2R R172, SRZ ;  /* 0x0000000000ac7805 */ /* 0x000fe2000001ff00 */
[----:B------:R-:W-:Y:S01]  /*3350*/  IMAD.MOV.U32 R169, RZ, RZ, RZ ;  /* 0x000000ffffa97224 */ /* 0x000fe200078e00ff */
[----:B------:R-:W-:-:S02]  /*3360*/  CS2R R86, SRZ ;  /* 0x0000000000567805 */ /* 0x000fc4000001ff00 */
[----:B------:R-:W-:Y:S02]  /*3370*/  CS2R R174, SRZ ;  /* 0x0000000000ae7805 */ /* 0x000fe4000001ff00 */
[----:B------:R-:W-:Y:S02]  /*3380*/  CS2R R82, SRZ ;  /* 0x0000000000527805 */ /* 0x000fe4000001ff00 */
[----:B------:R-:W-:Y:S01]  /*3390*/  CS2R R176, SRZ ;  /* 0x0000000000b07805 */ /* 0x000fe2000001ff00 */
[----:B------:R-:W1:Y:S01]  /*33a0*/  @P0 LDC R5, c[0x0][0x450] ;  /* 0x00011400ff050b82 */ /* 0x000e620000000800 */
        /* <DEDUP_REMOVED lines=18> */
[----:B------:R-:W-:Y:S01]  /*34d0*/  CS2R R206, SRZ ;  /* 0x0000000000ce7805 */ /* 0x000fe2000001ff00 */
[----:B------:R-:W-:Y:S01]  /*34e0*/  IMAD.U32 R0, RZ, RZ, UR4 ;  /* 0x00000004ff007e24 */ /* 0x000fe2000f8e00ff */
        /* <DEDUP_REMOVED lines=21> */
[----:B------:R-:W0:Y:S02]  /*3640*/  SHFL.IDX PT, R0, R216, RZ, 0x1f ;  /* 0x00001fffd8007589 */ /* 0x000e2400000e0000 */
        /* <DEDUP_REMOVED lines=27> */
.L_x_7434:
[----:B------:R-:W-:Y:S01]  /*3800*/  ULEA.HI UR4, UR36, UR36, URZ, 0x1 ;  /* 0x0000002424047291 */ /* 0x000fe2000f8f083f */
[----:B------:R-:W-:-:S03]  /*3810*/  IMAD.U32 R0, RZ, RZ, UR38 ;  /* 0x00000026ff007e24 */ /* 0x000fc6000f8e00ff */
[----:B------:R-:W-:Y:S02]  /*3820*/  ULOP3.LUT UR4, UR4, 0xfffffffe, URZ, 0xc0, !UPT ;  /* 0xfffffffe04047892 */ /* 0x000fe4000f8ec03f */
[----:B------:R-:W-:Y:S02]  /*3830*/  ISETP.NE.AND P0, PT, R0, 0x3, PT ;  /* 0x000000030000780c */ /* 0x000fe40003f05270 */
[----:B------:R-:W-:-:S06]  /*3840*/  UIADD3 UR4, UR36, -UR4, URZ ;  /* 0x8000000424047290 */ /* 0x000fcc000fffe03f */
[----:B------:R-:W-:-:S05]  /*3850*/  IMAD.U32 R4, RZ, RZ, UR4 ;  /* 0x00000004ff047e24 */ /* 0x000fca000f8e00ff */
[----:B------:R-:W-:-:S04]  /*3860*/  SHF.L.U32 R4, R4, 0x1f, RZ ;  /* 0x0000001f04047819 */ /* 0x000fc800000006ff */
[----:B------:R-:W0:Y:S02]  /*3870*/  SYNCS.PHASECHK.TRANS64.TRYWAIT P1, [R17+URZ+0x38800], R4 ;  /* 0x03880004110075a7 */ /* 0x000e24000802017f */
[----:B0-----:R-:W-:Y:S05]  /*3880*/  @!P1 BRA `(.L_x_7435) ;  /* 0x0000012400909947 */ /* 0x001fea0003800000 */
.L_x_7601:
[----:B------:R-:W-:Y:S05]  /*3890*/  @!P0 BRA `(.L_x_7436) ;  /* 0x0000000000048947 */ /* 0x000fea0003800000 */
[----:B------:R-:W-:Y:S01]  /*38a0*/  BPT.TRAP 0x1 ;  /* 0x000000040000795c */ /* 0x000fe20000300000 */
.L_x_7436:
[----:B------:R-:W-:Y:S01]  /*38b0*/  IMAD R6, R2, 0x8, R17 ;  /* 0x0000000802067824 */ /* 0x000fe200078e0211 */
[----:B------:R-:W-:-:S04]  /*38c0*/  SHF.L.U32 R7, R16, 0x1f, RZ ;  /* 0x0000001f10077819 */ /* 0x000fc800000006ff */
[----:B------:R1:W2:Y:S01]  /*38d0*/  SYNCS.PHASECHK.TRANS64.TRYWAIT P1, [R6+URZ+0x38830], R7 ;  /* 0x03883007060075a7 */ /* 0x0002a2000802017f */
[----:B------:R-:W-:Y:S05]  /*38e0*/  @!P0 BRA `(.L_x_7437) ;  /* 0x0000000000048947 */ /* 0x000fea0003800000 */
[----:B------:R-:W-:Y:S01]  /*38f0*/  BPT.TRAP 0x1 ;  /* 0x000000040000795c */ /* 0x000fe20000300000 */
.L_x_7437:
[----:B------:R-:W-:-:S05]  /*3900*/  VIADD R0, R17, 0x22400 ;  /* 0x0002240011007836 */ /* 0x000fca0000000000 */
[----:B------:R-:W-:-:S04]  /*3910*/  SHF.R.U32.HI R0, RZ, 0x4, R0 ;  /* 0x00000004ff007819 */ /* 0x000fc80000011600 */
[----:B------:R-:W-:Y:S01]  /*3920*/  LOP3.LUT R0, R0, 0x3fff, RZ, 0xc0, !PT ;  /* 0x00003fff00007812 */ /* 0x000fe200078ec0ff */
[----:B--2---:R-:W-:Y:S06]  /*3930*/  @P1 BRA `(.L_x_7438) ;  /* 0x0000000000081947 */ /* 0x004fec0003800000 */
[----:B------:R-:W2:Y:S02]  /*3940*/  SYNCS.PHASECHK.TRANS64.TRYWAIT P1, [R6+URZ+0x38830], R7 ;  /* 0x03883007060075a7 */ /* 0x000ea4000802017f */
[----:B--2---:R-:W-:Y:S05]  /*3950*/  @!P1 BRA `(.L_x_7439) ;  /* 0x0000012400709947 */ /* 0x004fea0003800000 */
.L_x_7438:
[----:B------:R-:W-:Y:S05]  /*3960*/  WARPSYNC.ALL ;  /* 0x0000000000007948 */ /* 0x000fea0003800000 */
[----:B------:R-:W-:Y:S01]  /*3970*/  LOP3.LUT R0, R0, 0x10000, RZ, 0xfc, !PT ;  /* 0x0001000000007812 */ /* 0x000fe200078efcff */
[----:B------:R-:W-:Y:S01]  /*3980*/  VIADD R3, R17, 0x20400 ;  /* 0x0002040011037836 */ /* 0x000fe20000000000 */
[----:B------:R-:W-:-:S03]  /*3990*/  WARPGROUP.ARRIVE ;  /* 0x00000000000079c5 */ /* 0x000fc60000000000 */
[----:B------:R-:W-:Y:S01]  /*39a0*/  IMAD R5, R2, 0x200, R0 ;  /* 0x0000020002057824 */ /* 0x000fe200078e0200 */
[----:B------:R-:W-:Y:S01]  /*39b0*/  UMOV UR7, 0x40000040 ;  /* 0x4000004000077882 */ /* 0x000fe20000000000 */
[----:B------:R-:W-:Y:S01]  /*39c0*/  UMOV UR5, 0x40000040 ;  /* 0x4000004000057882 */ /* 0x000fe20000000000 */
[----:B------:R-:W-:Y:S01]  /*39d0*/  SHF.R.U32.HI R3, RZ, 0x4, R3 ;  /* 0x00000004ff037819 */ /* 0x000fe20000011603 */
[----:B------:R-:W-:Y:S01]  /*39e0*/  UMOV UR11, 0x40000040 ;  /* 0x40000040000b7882 */ /* 0x000fe20000000000 */
[----:B------:R-:W-:Y:S01]  /*39f0*/  R2UR UR6, R5 ;  /* 0x00000000050672ca */ /* 0x000fe200000e0000 */
[----:B------:R-:W-:Y:S01]  /*3a00*/  UMOV UR9, 0x40000040 ;  /* 0x4000004000097882 */ /* 0x000fe20000000000 */
[----:B------:R-:W-:Y:S01]  /*3a10*/  LOP3.LUT R3, R3, 0x3fff, RZ, 0xc0, !PT ;  /* 0x00003fff03037812 */ /* 0x000fe200078ec0ff */
[----:B------:R-:W-:Y:S01]  /*3a20*/  UMOV UR15, 0x40000040 ;  /* 0x40000040000f7882 */ /* 0x000fe20000000000 */
[----:B------:R-:W-:Y:S01]  /*3a30*/  UMOV UR13, 0x40000040 ;  /* 0x40000040000d7882 */ /* 0x000fe20000000000 */
[----:B------:R-:W-:Y:S01]  /*3a40*/  UMOV UR19, 0x40000040 ;  /* 0x4000004000137882 */ /* 0x000fe20000000000 */
[----:B------:R-:W-:Y:S01]  /*3a50*/  LOP3.LUT R3, R3, 0x10000, RZ, 0xfc, !PT ;  /* 0x0001000003037812 */ /* 0x000fe200078efcff */
[----:B------:R-:W-:-:S03]  /*3a60*/  UMOV UR17, 0x40000040 ;  /* 0x4000004000117882 */ /* 0x000fc60000000000 */
[C---:B------:R-:W-:Y:S01]  /*3a70*/  R2UR UR4, R3.reuse ;  /* 0x00000000030472ca */ /* 0x040fe200000e0000 */
[----:B------:R-:W-:Y:S02]  /*3a80*/  VIADD R5, R3, 0x2 ;  /* 0x0000000203057836 */ /* 0x000fe40000000000 */
[----:B------:R-:W-:Y:S02]  /*3a90*/  UIADD3 UR10, UR6, 0x2, URZ ;  /* 0x00000002060a7890 */ /* 0x000fe4000fffe03f */
[----:B------:R-:W-:Y:S01]  /*3aa0*/  UIADD3 UR14, UR6, 0x4, URZ ;  /* 0x00000004060e7890 */ /* 0x000fe2000fffe03f */
[----:B------:R-:W-:Y:S01]  /*3ab0*/  R2UR UR8, R5 ;  /* 0x00000000050872ca */ /* 0x000fe200000e0000 */
[C---:B------:R-:W-:Y:S01]  /*3ac0*/  VIADD R5, R3.reuse, 0x4 ;  /* 0x0000000403057836 */ /* 0x040fe20000000000 */
[----:B------:R-:W-:Y:S01]  /*3ad0*/  UIADD3 UR18, UR6, 0x6, URZ ;  /* 0x0000000606127890 */ /* 0x000fe2000fffe03f */
[----:B------:R-:W-:-:S03]  /*3ae0*/  VIADD R3, R3, 0x6 ;  /* 0x0000000603037836 */ /* 0x000fc60000000000 */
[----:B------:R-:W-:Y:S01]  /*3af0*/  R2UR UR12, R5 ;  /* 0x00000000050c72ca */ /* 0x000fe200000e0000 */
[----:B------:R-:W-:Y:S01]  /*3b00*/  HGMMA.64x64x16.F32.BF16 R24, gdesc[UR4], RZ, !UPT, gsb0 ;  /* 0x00e00000041879f0 */ /* 0x000fe2000c0018ff */
[----:B------:R-:W-:Y:S02]  /*3b10*/  R2UR UR16, R3 ;  /* 0x00000000031072ca */ /* 0x000fe400000e0000 */
        /* <DEDUP_REMOVED lines=10> */
[----:B------:R-:W3:Y:S02]  /*3bc0*/  SYNCS.PHASECHK.TRANS64.TRYWAIT P1, [R17+URZ+0x38810], R4 ;  /* 0x03881004110075a7 */ /* 0x000ee4000802017f */
[----:B---3--:R-:W-:Y:S05]  /*3bd0*/  @!P1 BRA `(.L_x_7440) ;  /* 0x0000012000e49947 */ /* 0x008fea0003800000 */
.L_x_7602:
[----:B------:R-:W-:Y:S05]  /*3be0*/  @!P0 BRA `(.L_x_7441) ;  /* 0x0000000000048947 */ /* 0x000fea0003800000 */
[----:B------:R-:W-:Y:S01]  /*3bf0*/  BPT.TRAP 0x1 ;  /* 0x000000040000795c */ /* 0x000fe20000300000 */
.L_x_7441:
[----:B------:R4:W0:Y:S01]  /*3c00*/  SYNCS.PHASECHK.TRANS64.TRYWAIT P1, [R6+URZ+0x38850], R7 ;  /* 0x03885007060075a7 */ /* 0x000822000802017f */
[----:B------:R-:W-:Y:S05]  /*3c10*/  @!P0 BRA `(.L_x_7442) ;  /* 0x0000000000048947 */ /* 0x000fea0003800000 */
[----:B------:R-:W-:Y:S01]  /*3c20*/  BPT.TRAP 0x1 ;  /* 0x000000040000795c */ /* 0x000fe20000300000 */
.L_x_7442:
[C---:B------:R-:W-:Y:S02]  /*3c30*/  VIADD R3, R17.reuse, 0x400 ;  /* 0x0000040011037836 */ /* 0x040fe40000000000 */
[----:B0--3--:R-:W-:-:S03]  /*3c40*/  VIADD R4, R17, 0x26400 ;  /* 0x0002640011047836 */ /* 0x009fc60000000000 */
[----:B------:R-:W-:Y:S02]  /*3c50*/  SHF.R.U32.HI R3, RZ, 0x4, R3 ;  /* 0x00000004ff037819 */ /* 0x000fe40000011603 */
[----:B------:R-:W-:Y:S02]  /*3c60*/  SHF.R.U32.HI R4, RZ, 0x4, R4 ;  /* 0x00000004ff047819 */ /* 0x000fe40000011604 */
[----:B------:R-:W-:Y:S02]  /*3c70*/  LOP3.LUT R3, R3, 0x3fff, RZ, 0xc0, !PT ;  /* 0x00003fff03037812 */ /* 0x000fe400078ec0ff */
[----:B------:R-:W-:Y:S02]  /*3c80*/  LOP3.LUT R4, R4, 0x3fff, RZ, 0xc0, !PT ;  /* 0x00003fff04047812 */ /* 0x000fe400078ec0ff */
[----:B------:R-:W-:Y:S02]  /*3c90*/  LOP3.LUT R3, R3, 0x10000, RZ, 0xfc, !PT ;  /* 0x0001000003037812 */ /* 0x000fe400078efcff */
[----:B------:R-:W-:-:S03]  /*3ca0*/  LOP3.LUT R4, R4, 0x10000, RZ, 0xfc, !PT ;  /* 0x0001000004047812 */ /* 0x000fc600078efcff */
[----:B------:R-:W-:Y:S01]  /*3cb0*/  IMAD R5, R2, 0x1000, R3 ;  /* 0x0000100002057824 */ /* 0x000fe200078e0203 */
[----:B------:R-:W-:Y:S06]  /*3cc0*/  @P1 BRA `(.L_x_7443) ;  /* 0x0000000000081947 */ /* 0x000fec0003800000 */
[----:B------:R-:W0:Y:S02]  /*3cd0*/  SYNCS.PHASECHK.TRANS64.TRYWAIT P1, [R6+URZ+0x38850], R7 ;  /* 0x03885007060075a7 */ /* 0x000e24000802017f */
[----:B0-----:R-:W-:Y:S05]  /*3ce0*/  @!P1 BRA `(.L_x_7444) ;  /* 0x0000012000b49947 */ /* 0x001fea0003800000 */
.L_x_7443:
[C---:B------:R-:W-:Y:S01]  /*3cf0*/  R2UR UR20, R4.reuse ;  /* 0x00000000041472ca */ /* 0x040fe200000e0000 */
[----:B------:R-:W-:Y:S01]  /*3d00*/  WARPGROUP.ARRIVE ;  /* 0x00000000000079c5 */ /* 0x000fe20000000000 */
[C---:B------:R-:W-:Y:S01]  /*3d10*/  R2UR UR22, R5.reuse ;  /* 0x00000000051672ca */ /* 0x040fe200000e0000 */
[----:B------:R-:W-:Y:S01]  /*3d20*/  UMOV UR21, 0x40000040 ;  /* 0x4000004000157882 */ /* 0x000fe20000000000 */
[----:B------:R-:W-:Y:S01]  /*3d30*/  UMOV UR23, 0x40000040 ;  /* 0x4000004000177882 */ /* 0x000fe20000000000 */
[----:B------:R-:W-:Y:S01]  /*3d40*/  VIADD R8, R4, 0x2 ;  /* 0x0000000204087836 */ /* 0x000fe20000000000 */
[----:B------:R-:W-:Y:S01]  /*3d50*/  UMOV UR25, 0x40000040 ;  /* 0x4000004000197882 */ /* 0x000fe20000000000 */
[----:B012-4-:R-:W-:Y:S01]  /*3d60*/  VIADD R7, R5, 0x2 ;  /* 0x0000000205077836 */ /* 0x017fe20000000000 */
[----:B------:R-:W-:Y:S01]  /*3d70*/  UMOV UR27, 0x40000040 ;  /* 0x40000040001b7882 */ /* 0x000fe20000000000 */
[----:B------:R-:W0:Y:S01]  /*3d80*/  S2R R9, SR_TID.X ;  /* 0x0000000000097919 */ /* 0x000e220000002100 */
[----:B------:R-:W-:Y:S01]  /*3d90*/  R2UR UR24, R8 ;  /* 0x00000000081872ca */ /* 0x000fe200000e0000 */
[----:B------:R-:W-:Y:S01]  /*3da0*/  VIADD R8, R4, 0x4 ;  /* 0x0000000404087836 */ /* 0x000fe20000000000 */
[----:B------:R-:W-:Y:S01]  /*3db0*/  R2UR UR26, R7 ;  /* 0x00000000071a72ca */ /* 0x000fe200000e0000 */
[C---:B------:R-:W-:Y:S01]  /*3dc0*/  VIADD R7, R5.reuse, 0x4 ;  /* 0x0000000405077836 */ /* 0x040fe20000000000 */
[----:B------:R-:W-:Y:S01]  /*3dd0*/  ULDC UR6, c[0x0][0x448] ;  /* 0x0001120000067ab9 */ /* 0x000fe20000000800 */
[----:B------:R-:W-:Y:S01]  /*3de0*/  HGMMA.64x64x16.F32.BF16 R24, gdesc[UR20], R24, gsb0 ;  /* 0x00e00000141879f0 */ /* 0x000fe20008001818 */
[----:B------:R-:W-:Y:S01]  /*3df0*/  VIADD R10, R5, 0x800 ;  /* 0x00000800050a7836 */ /* 0x000fe20000000000 */
[----:B------:R-:W-:Y:S01]  /*3e00*/  UISETP.NE.AND UP1, UPT, UR6, 0x1, UPT ;  /* 0x000000010600788c */ /* 0x000fe2000bf25270 */
[----:B------:R-:W-:Y:S01]  /*3e10*/  IMAD.MOV.U32 R15, RZ, RZ, -0x40 ;  /* 0xffffffc0ff0f7424 */ /* 0x000fe200078e00ff */
[----:B------:R-:W1:Y:S01]  /*3e20*/  S2R R57, SR_TID.X ;  /* 0x0000000000397919 */ /* 0x000e620000002100 */
[----:B------:R-:W-:Y:S01]  /*3e30*/  IMAD R205, R2, 0x1000, R19 ;  /* 0x0000100002cd7824 */ /* 0x000fe200078e0213 */
[----:B------:R-:W-:Y:S01]  /*3e40*/  UMOV UR11, 0x40000040 ;  /* 0x40000040000b7882 */ /* 0x000fe20000000000 */
[----:B------:R-:W-:-:S02]  /*3e50*/  UMOV UR7, UR41 ;  /* 0x0000002900077c82 */ /* 0x000fc40008000000 */
[C---:B------:R-:W-:Y:S01]  /*3e60*/  VIADD R206, R205.reuse, 0x80 ;  /* 0x00000080cdce7836 */ /* 0x040fe20000000000 */
[----:B------:R-:W-:-:S03]  /*3e70*/  R2UR UR10, R205 ;  /* 0x00000000cd0a72ca */ /* 0x000fc600000e0000 */
[----:B------:R-:W-:Y:S01]  /*3e80*/  @UP1 ULDC UR6, c[0x0][0x44c] ;  /* 0x0001130000061ab9 */ /* 0x000fe20000000800 */
[----:B------:R-:W-:Y:S01]  /*3e90*/  @UP1 ULDC UR15, c[0x0][0x450] ;  /* 0x00011400000f1ab9 */ /* 0x000fe20000000800 */
[----:B0-----:R-:W-:Y:S02]  /*3ea0*/  SHF.R.U32.HI R9, RZ, 0x7, R9 ;  /* 0x00000007ff097819 */ /* 0x001fe40000011609 */
[----:B-1----:R-:W-:Y:S01]  /*3eb0*/  LOP3.LUT R57, R57, 0x7f, RZ, 0xc0, !PT ;  /* 0x0000007f39397812 */ /* 0x002fe200078ec0ff */
[----:B------:R-:W-:Y:S02]  /*3ec0*/  WARPGROUP.DEPBAR.LE gsb0, 0x0 ;  /* 0x00008000000079c5 */ /* 0x000fe40000010000 */
[----:B------:R-:W-:-:S06]  /*3ed0*/  WARPGROUP.ARRIVE ;  /* 0x00000000000079c5 */ /* 0x000fcc0000000000 */
[----:B------:R-:W-:Y:S01]  /*3ee0*/  HGMMA.64x64x16.F32.BF16 R24, gdesc[UR24], R24, gsb0 ;  /* 0x00e00000181879f0 */ /* 0x000fe20008001818 */
[----:B------:R-:W-:Y:S01]  /*3ef0*/  R2UR UR24, R8 ;  /* 0x00000000081872ca */ /* 0x000fe200000e0000 */
[----:B------:R-:W-:Y:S01]  /*3f00*/  UMOV UR25, 0x40000040 ;  /* 0x4000004000197882 */ /* 0x000fe20000000000 */
[----:B------:R-:W-:Y:S01]  /*3f10*/  R2UR UR26, R7 ;  /* 0x00000000071a72ca */ /* 0x000fe200000e0000 */
[----:B------:R-:W-:Y:S01]  /*3f20*/  UMOV UR27, 0x40000040 ;  /* 0x40000040001b7882 */ /* 0x000fe20000000000 */
[----:B------:R-:W-:Y:S02]  /*3f30*/  VIADD R8, R4, 0x6 ;  /* 0x0000000604087836 */ /* 0x000fe40000000000 */
[----:B------:R-:W-:Y:S01]  /*3f40*/  VIADD R7, R5, 0x6 ;  /* 0x0000000605077836 */ /* 0x000fe20000000000 */
        /* <DEDUP_REMOVED lines=115> */
[----:B------:R-:W0:Y:S01]  /*4680*/  SHFL.IDX PT, R7, R9, RZ, 0x1f ;  /* 0x00001fff09077589 */ /* 0x000e2200000e0000 */
[----:B------:R-:W-:Y:S01]  /*4690*/  VIADD R8, R4, 0x800 ;  /* 0x0000080004087836 */ /* 0x000fe20000000000 */
[----:B0-----:R-:W-:-:S04]  /*46a0*/  ISETP.GT.AND P1, PT, R7, 0x7f, PT ;  /* 0x0000007f0700780c */ /* 0x001fc80003f24270 */
[----:B------:R-:W-:-:S05]  /*46b0*/  SEL R7, RZ, 0x2, !P1 ;  /* 0x00000002ff077807 */ /* 0x000fca0004800000 */
[C---:B------:R-:W-:Y:S02]  /*46c0*/  IMAD.IADD R9, R7.reuse, 0x1, R8 ;  /* 0x0000000107097824 */ /* 0x040fe400078e0208 */
[----:B------:R-:W-:Y:S01]  /*46d0*/  IMAD.IADD R11, R7, 0x1, R10 ;  /* 0x00000001070b7824 */ /* 0x000fe200078e020a */
[----:B------:R-:W-:Y:S02]  /*46e0*/  WARPGROUP.DEPBAR.LE gsb0, 0x0 ;  /* 0x00008000000079c5 */ /* 0x000fe40000010000 */
[----:B------:R-:W-:-:S06]  /*46f0*/  WARPGROUP.ARRIVE ;  /* 0x00000000000079c5 */ /* 0x000fcc0000000000 */
[----:B------:R-:W-:Y:S01]  /*4700*/  HGMMA.64x64x16.F32.BF16 R24, gdesc[UR24], R24, gsb0 ;  /* 0x00e00000181879f0 */ /* 0x000fe20008001818 */
[----:B------:R-:W-:Y:S01]  /*4710*/  R2UR UR24, R9 ;  /* 0x00000000091872ca */ /* 0x000fe200000e0000 */
[----:B------:R-:W-:Y:S01]  /*4720*/  UMOV UR25, 0x40000040 ;  /* 0x4000004000197882 */ /* 0x000fe20000000000 */
[----:B------:R-:W-:Y:S01]  /*4730*/  R2UR UR26, R11 ;  /* 0x000000000b1a72ca */ /* 0x000fe200000e0000 */
[----:B------:R-:W-:Y:S01]  /*4740*/  UMOV UR27, 0x40000040 ;  /* 0x40000040001b7882 */ /* 0x000fe20000000000 */
[----:B------:R-:W-:-:S05]  /*4750*/  IMAD.MOV.U32 R11, RZ, RZ, 0x4 ;  /* 0x00000004ff0b7424 */ /* 0x000fca00078e00ff */
[C---:B------:R-:W-:Y:S02]  /*4760*/  SEL R9, R11.reuse, 0x2, P1 ;  /* 0x000000020b097807 */ /* 0x040fe40000800000 */
[----:B------:R-:W-:-:S03]  /*4770*/  SEL R11, R11, 0x6, !P1 ;  /* 0x000000060b0b7807 */ /* 0x000fc60004800000 */
[--C-:B------:R-:W-:Y:S02]  /*4780*/  IMAD.IADD R12, R8, 0x1, R9.reuse ;  /* 0x00000001080c7824 */ /* 0x100fe400078e0209 */
[----:B------:R-:W-:Y:S02]  /*4790*/  IMAD.IADD R13, R10, 0x1, R9 ;  /* 0x000000010a0d7824 */ /* 0x000fe400078e0209 */
[--C-:B------:R-:W-:Y:S02]  /*47a0*/  IMAD.IADD R8, R8, 0x1, R11.reuse ;  /* 0x0000000108087824 */ /* 0x100fe400078e020b */
        /* <DEDUP_REMOVED lines=8> */
[----:B------:R-:W-:Y:S02]  /*4830*/  WARPGROUP.DEPBAR.LE gsb0, 0x0 ;  /* 0x00008000000079c5 */ /* 0x000fe40000010000 */
[----:B------:R-:W-:-:S09]  /*4840*/  WARPGROUP.ARRIVE ;  /* 0x00000000000079c5 */ /* 0x000fd20000000000 */
[----:B------:R-:W-:Y:S01]  /*4850*/  HGMMA.64x64x16.F32.BF16 R24, gdesc[UR24], R24, gsb0 ;  /* 0x00e00000181879f0 */ /* 0x000fe20008001818 */
[----:B------:R-:W-:Y:S01]  /*4860*/  R2UR UR24, R8 ;  /* 0x00000000081872ca */ /* 0x000fe200000e0000 */
[----:B------:R-:W-:Y:S01]  /*4870*/  UMOV UR25, 0x40000040 ;  /* 0x4000004000197882 */ /* 0x000fe20000000000 */
[----:B------:R-:W-:Y:S01]  /*4880*/  R2UR UR26, R10 ;  /* 0x000000000a1a72ca */ /* 0x000fe200000e0000 */
[----:B------:R-:W-:Y:S01]  /*4890*/  UMOV UR27, 0x40000040 ;  /* 0x40000040001b7882 */ /* 0x000fe20000000000 */
[----:B------:R-:W-:Y:S02]  /*48a0*/  IMAD.MOV.U32 R8, RZ, RZ, 0x28 ;  /* 0x00000028ff087424 */ /* 0x000fe400078e00ff */
[----:B------:R-:W-:-:S03]  /*48b0*/  IMAD.MOV.U32 R10, RZ, RZ, 0xa00 ;  /* 0x00000a00ff0a7424 */ /* 0x000fc600078e00ff */
[----:B------:R-:W-:Y:S02]  /*48c0*/  SEL R8, R8, 0x26, P1 ;  /* 0x0000002608087807 */ /* 0x000fe40000800000 */
[----:B------:R-:W-:Y:S02]  /*48d0*/  SEL R10, R10, 0x980, P1 ;  /* 0x000009800a0a7807 */ /* 0x000fe40000800000 */
[----:B------:R-:W-:Y:S02]  /*48e0*/  LOP3.LUT R8, R8, 0x6, RZ, 0xc0, !PT ;  /* 0x0000000608087812 */ /* 0x000fe400078ec0ff */
[----:B------:R-:W-:-:S04]  /*48f0*/  LOP3.LUT R13, R10, 0xa00, RZ, 0xc0, !PT ;  /* 0x00000a000a0d7812 */ /* 0x000fc800078ec0ff */
[CC--:B------:R-:W-:Y:S02]  /*4900*/  IADD3 R10, R8.reuse, R13.reuse, R4 ;  /* 0x0000000d080a7210 */ /* 0x0c0fe40007ffe004 */
[----:B------:R-:W-:Y:S01]  /*4910*/  IADD3 R8, R8, R13, R5 ;  /* 0x0000000d08087210 */ /* 0x000fe20007ffe005 */
        /* <DEDUP_REMOVED lines=8> */
[----:B------:R-:W-:Y:S02]  /*49a0*/  VIADD R10, R5, 0xa00 ;  /* 0x00000a00050a7836 */ /* 0x000fe40000000000 */
[C---:B------:R-:W-:Y:S02]  /*49b0*/  IMAD.IADD R12, R7.reuse, 0x1, R8 ;  /* 0x00000001070c7824 */ /* 0x040fe400078e0208 */
[----:B------:R-:W-:Y:S01]  /*49c0*/  IMAD.IADD R13, R7, 0x1, R10 ;  /* 0x00000001070d7824 */ /* 0x000fe200078e020a */
[----:B------:R-:W-:-:S02]  /*49d0*/  WARPGROUP.DEPBAR.LE gsb0, 0x0 ;  /* 0x00008000000079c5 */ /* 0x000fc40000010000 */
[----:B------:R-:W-:-:S06]  /*49e0*/  WARPGROUP.ARRIVE ;  /* 0x00000000000079c5 */ /* 0x000fcc0000000000 */
[----:B------:R-:W-:Y:S01]  /*49f0*/  HGMMA.64x64x16.F32.BF16 R24, gdesc[UR24], R24, gsb0 ;  /* 0x00e00000181879f0 */ /* 0x000fe20008001818 */
[----:B------:R-:W-:Y:S01]  /*4a00*/  R2UR UR24, R12 ;  /* 0x000000000c1872ca */ /* 0x000fe200000e0000 */
[----:B------:R-:W-:Y:S01]  /*4a10*/  UMOV UR25, 0x40000040 ;  /* 0x4000004000197882 */ /* 0x000fe20000000000 */
[----:B------:R-:W-:Y:S01]  /*4a20*/  R2UR UR26, R13 ;  /* 0x000000000d1a72ca */ /* 0x000fe200000e0000 */
[----:B------:R-:W-:Y:S01]  /*4a30*/  UMOV UR27, 0x40000040 ;  /* 0x40000040001b7882 */ /* 0x000fe20000000000 */
[C---:B------:R-:W-:Y:S02]  /*4a40*/  IMAD.IADD R12, R9.reuse, 0x1, R8 ;  /* 0x00000001090c7824 */ /* 0x040fe400078e0208 */
[----:B------:R-:W-:Y:S02]  /*4a50*/  IMAD.IADD R13, R9, 0x1, R10 ;  /* 0x00000001090d7824 */ /* 0x000fe400078e020a */
        /* <DEDUP_REMOVED lines=98> */
[----:B------:R-:W-:-:S04]  /*5080*/  SEL R7, R13, 0x3e, P1 ;  /* 0x0000003e0d077807 */ /* 0x000fc80000800000 */
[----:B------:R-:W-:Y:S01]  /*5090*/  LOP3.LUT R7, R7, 0x6, RZ, 0xc0, !PT ;  /* 0x0000000607077812 */ /* 0x000fe200078ec0ff */
[----:B------:R-:W-:Y:S02]  /*50a0*/  WARPGROUP.DEPBAR.LE gsb0, 0x0 ;  /* 0x00008000000079c5 */ /* 0x000fe40000010000 */
[----:B------:R-:W-:-:S06]  /*50b0*/  WARPGROUP.ARRIVE ;  /* 0x00000000000079c5 */ /* 0x000fcc0000000000 */
[----:B------:R-:W-:Y:S01]  /*50c0*/  HGMMA.64x64x16.F32.BF16 R24, gdesc[UR24], R24, gsb0 ;  /* 0x00e00000181879f0 */ /* 0x000fe20008001818 */
[----:B------:R-:W-:Y:S01]  /*50d0*/  R2UR UR24, R8 ;  /* 0x00000000081872ca */ /* 0x000fe200000e0000 */
[----:B------:R-:W-:Y:S01]  /*50e0*/  UMOV UR25, 0x40000040 ;  /* 0x4000004000197882 */ /* 0x000fe20000000000 */
[----:B------:R-:W-:Y:S01]  /*50f0*/  R2UR UR26, R10 ;  /* 0x000000000a1a72ca */ /* 0x000fe200000e0000 */
[----:B------:R-:W-:Y:S01]  /*5100*/  UMOV UR27, 0x40000040 ;  /* 0x40000040001b7882 */ /* 0x000fe20000000000 */
[----:B------:R-:W-:Y:S02]  /*5110*/  IMAD.MOV.U32 R8, RZ, RZ, 0x1000 ;  /* 0x00001000ff087424 */ /* 0x000fe400078e00ff */
[----:B------:R-:W-:-:S03]  /*5120*/  IMAD R10, R168, R15, 0x41 ;  /* 0x00000041a80a7424 */ /* 0x000fc600078e020f */
[----:B------:R-:W-:Y:S02]  /*5130*/  SEL R8, R8, 0xf80, P1 ;  /* 0x00000f8008087807 */ /* 0x000fe40000800000 */
[----:B------:R-:W-:Y:S02]  /*5140*/  PLOP3.LUT P1, PT, PT, PT, UP1, 0x80, 0x0 ;  /* 0x000000000000781c */ /* 0x000fe40003f2f018 */
[----:B------:R-:W-:-:S04]  /*5150*/  LOP3.LUT R8, R8, 0x1e00, RZ, 0xc0, !PT ;  /* 0x00001e0008087812 */ /* 0x000fc800078ec0ff */
[CC--:B------:R-:W-:Y:S02]  /*5160*/  IADD3 R9, R7.reuse, R8.reuse, R4 ;  /* 0x0000000807097210 */ /* 0x0c0fe40007ffe004 */
[----:B------:R-:W-:Y:S01]  /*5170*/  IADD3 R5, R7, R8, R5 ;  /* 0x0000000807057210 */ /* 0x000fe20007ffe005 */
[----:B------:R-:W-:-:S04]  /*5180*/  VIADD R8, R190, UR41 ;  /* 0x00000029be087c36 */ /* 0x000fc80008000000 */
[----:B------:R-:W-:Y:S01]  /*5190*/  @P1 IMAD.HI.U32 R7, R8, UR6, RZ ;  /* 0x0000000608071c27 */ /* 0x000fe2000f8e00ff */
[----:B------:R-:W-:-:S04]  /*51a0*/  @UP1 ULDC UR6, c[0x0][0x450] ;  /* 0x0001140000061ab9 */ /* 0x000fc80000000800 */
[----:B------:R-:W-:Y:S01]  /*51b0*/  @P1 SHF.R.U32.HI R8, RZ, UR6, R7 ;  /* 0x00000006ff081c19 */ /* 0x000fe20008011607 */
[C---:B------:R-:W-:Y:S01]  /*51c0*/  IMAD R7, R168.reuse, -0x40, R13 ;  /* 0xffffffc0a8077824 */ /* 0x040fe200078e020d */
[----:B------:R-:W-:Y:S01]  /*51d0*/  ULDC UR6, c[0x0][0xa80] ;  /* 0x0002a00000067ab9 */ /* 0x000fe20000000800 */
[----:B------:R-:W-:Y:S02]  /*51e0*/  VIADD R168, R168, 0xfffffffe ;  /* 0xfffffffea8a87836 */ /* 0x000fe40000000000 */
[----:B------:R-:W0:Y:S03]  /*51f0*/  SHFL.IDX PT, R11, R8, RZ, 0x1c1f ;  /* 0x001c1fff080b7589 */ /* 0x000e2600000e0000 */
[----:B------:R-:W-:Y:S01]  /*5200*/  R2UR UR30, R168 ;  /* 0x00000000a81e72ca */ /* 0x000fe200000e0000 */
[----:B------:R-:W1:Y:S01]  /*5210*/  SHFL.IDX PT, R8, R8, 0x1, 0x1c1f ;  /* 0x003c1f0008087f89 */ /* 0x000e6200000e0000 */
[----:B------:R-:W-:-:S02]  /*5220*/  WARPGROUP.DEPBAR.LE gsb0, 0x0 ;  /* 0x00008000000079c5 */ /* 0x000fc40000010000 */
[----:B------:R-:W-:-:S06]  /*5230*/  WARPGROUP.ARRIVE ;  /* 0x00000000000079c5 */ /* 0x000fcc0000000000 */
[----:B------:R-:W-:Y:S01]  /*5240*/  HGMMA.64x64x16.F32.BF16 R24, gdesc[UR24], R24, gsb0 ;  /* 0x00e00000181879f0 */ /* 0x000fe20008001818 */
[----:B------:R-:W-:Y:S01]  /*5250*/  R2UR UR24, R9 ;  /* 0x00000000091872ca */ /* 0x000fe200000e0000 */
[----:B------:R-:W-:Y:S01]  /*5260*/  UMOV UR25, 0x40000040 ;  /* 0x4000004000197882 */ /* 0x000fe20000000000 */
[----:B------:R-:W-:Y:S01]  /*5270*/  R2UR UR26, R5 ;  /* 0x00000000051a72ca */ /* 0x000fe200000e0000 */
[----:B------:R-:W-:Y:S01]  /*5280*/  UMOV UR27, 0x40000040 ;  /* 0x40000040001b7882 */ /* 0x000fe20000000000 */
[----:B------:R-:W2:Y:S08]  /*5290*/  LDC R5, c[0x0][0x2f0] ;  /* 0x0000bc00ff057b82 */ /* 0x000eb00000000800 */
[----:B------:R-:W3:Y:S01]  /*52a0*/  LDC R9, c[0x0][0x288] ;  /* 0x0000a200ff097b82 */ /* 0x000ee20000000800 */
[----:B--2---:R-:W-:-:S02]  /*52b0*/  IMAD R7, R188, R5, R7 ;  /* 0x00000005bc077224 */ /* 0x004fc400078e0207 */
[----:B------:R-:W-:Y:S02]  /*52c0*/  IMAD R10, R188, R5, R10 ;  /* 0x00000005bc0a7224 */ /* 0x000fe400078e020a */
[----:B------:R-:W-:-:S03]  /*52d0*/  IMAD.IADD R7, R7, 0x1, -R18 ;  /* 0x0000000107077824 */ /* 0x000fc600078e0a12 */
[----:B---3--:R-:W-:Y:S01]  /*52e0*/  IADD3 R10, R10, -R9, -R18 ;  /* 0x800000090a0a7210 */ /* 0x008fe20007ffe812 */
[----:B------:R-:W-:-:S03]  /*52f0*/  IMAD R5, R188, R5, -R9 ;  /* 0x00000005bc057224 */ /* 0x000fc600078e0a09 */
[----:B0-----:R-:W-:Y:S02]  /*5300*/  VIADDMNMX R11, R11, R10, R7, PT ;  /* 0x0000000a0b0b7246 */ /* 0x001fe40003800107 */
[----:B------:R-:W-:Y:S02]  /*5310*/  R2UR UR14, R5 ;  /* 0x00000000050e72ca */ /* 0x000fe400000e0000 */
[C---:B------:R-:W-:Y:S02]  /*5320*/  ISETP.GT.AND P2, PT, R11.reuse, RZ, PT ;  /* 0x000000ff0b00720c */ /* 0x040fe40003f44270 */
[C---:B------:R-:W-:Y:S02]  /*5330*/  ISETP.GT.AND P3, PT, R11.reuse, 0x1, PT ;  /* 0x000000010b00780c */ /* 0x040fe40003f64270 */
[----:B------:R-:W-:Y:S01]  /*5340*/  ISETP.GT.AND P4, PT, R11, 0x8, PT ;  /* 0x000000080b00780c */ /* 0x000fe20003f84270 */
[----:B------:R-:W-:Y:S02]  /*5350*/  WARPGROUP.DEPBAR.LE gsb0, 0x0 ;  /* 0x00008000000079c5 */ /* 0x000fe40000010000 */
[----:B------:R-:W-:-:S06]  /*5360*/  WARPGROUP.ARRIVE ;  /* 0x00000000000079c5 */ /* 0x000fcc0000000000 */
[----:B------:R-:W-:Y:S03]  /*5370*/  HGMMA.64x64x16.F32.BF16 R24, gdesc[UR24], R24, gsb0 ;  /* 0x00e00000181879f0 */ /* 0x000fe60008001818 */
[----:B------:R-:W-:Y:S02]  /*5380*/  WARPGROUP.DEPBAR.LE gsb0, 0x0 ;  /* 0x00008000000079c5 */ /* 0x000fe40000010000 */
[----:B------:R-:W-:Y:S02]  /*5390*/  FSEL R24, R24, -INF , P2 ;  /* 0xff80000018187808 */ /* 0x000fe40001000000 */
        /* <DEDUP_REMOVED lines=41> */
[----:B------:R-:W-:Y:S02]  /*5630*/  FMNMX.FTZ R12, R52, R11, !PT ;  /* 0x0000000b340c7209 */ /* 0x000fe40007810000 */
[----:B-1----:R-:W-:Y:S02]  /*5640*/  VIADDMNMX R11, R8, R10, R7, PT ;  /* 0x0000000a080b7246 */ /* 0x002fe40003800107 */
[----:B------:R-:W-:Y:S02]  /*5650*/  FMNMX.FTZ R12, R53, R12, !PT ;  /* 0x0000000c350c7209 */ /* 0x000fe40007810000 */
[----:B------:R-:W-:-:S02]  /*5660*/  ISETP.GT.AND P2, PT, R11, RZ, PT ;  /* 0x000000ff0b00720c */ /* 0x000fc40003f44270 */
[C---:B------:R-:W-:Y:S01]  /*5670*/  ISETP.GT.AND P3, PT, R11.reuse, 0x1, PT ;  /* 0x000000010b00780c */ /* 0x040fe20003f64270 */
[----:B------:R-:W0:Y:S01]  /*5680*/  SHFL.BFLY PT, R13, R12, 0x2, 0x1f ;  /* 0x0c401f000c0d7f89 */ /* 0x000e2200000e0000 */
[----:B------:R-:W-:Y:S02]  /*5690*/  ISETP.GT.AND P4, PT, R11, 0x8, PT ;  /* 0x000000080b00780c */ /* 0x000fe40003f84270 */
        /* <DEDUP_REMOVED lines=14> */
[----:B0-----:R-:W-:Y:S02]  /*5780*/  FMNMX.FTZ R10, R12, R13, !PT ;  /* 0x0000000d0c0a7209 */ /* 0x001fe40007810000 */
[----:B------:R-:W-:-:S02]  /*5790*/  ISETP.GT.AND P2, PT, R11, 0x19, PT ;  /* 0x000000190b00780c */ /* 0x000fc40003f44270 */
[----:B------:R-:W-:Y:S01]  /*57a0*/  FSEL R38, R38, -INF , P3 ;  /* 0xff80000026267808 */ /* 0x000fe20001800000 */
[----:B------:R-:W0:Y:S01]  /*57b0*/  SHFL.BFLY PT, R15, R10, 0x1, 0x1f ;  /* 0x0c201f000a0f7f89 */ /* 0x000e2200000e0000 */
[----:B------:R-:W-:Y:S02]  /*57c0*/  FMNMX.FTZ R13, R35, R8, !PT ;  /* 0x00000008230d7209 */ /* 0x000fe40007810000 */
[----:B------:R-:W-:Y:S02]  /*57d0*/  ISETP.GT.AND P3, PT, R11, 0x20, PT ;  /* 0x000000200b00780c */ /* 0x000fe40003f64270 */
[----:B------:R-:W-:Y:S02]  /*57e0*/  FSEL R39, R39, -INF , P2 ;  /* 0xff80000027277808 */ /* 0x000fe40001000000 */
[----:B------:R-:W-:Y:S02]  /*57f0*/  FMNMX.FTZ R8, R38, R13, !PT ;  /* 0x0000000d26087209 */ /* 0x000fe40007810000 */
[----:B------:R-:W-:-:S02]  /*5800*/  ISETP.GT.AND P2, PT, R11, 0x21, PT ;  /* 0x000000210b00780c */ /* 0x000fc40003f44270 */
[----:B------:R-:W-:Y:S02]  /*5810*/  FSEL R42, R42, -INF , P3 ;  /* 0xff8000002a2a7808 */ /* 0x000fe40001800000 */
        /* <DEDUP_REMOVED lines=16> */
[----:B0-----:R-:W-:-:S02]  /*5920*/  FMNMX.FTZ R7, R10, R15, !PT ;  /* 0x0000000f0a077209 */ /* 0x001fc40007810000 */
[----:B------:R-:W-:Y:S02]  /*5930*/  ISETP.GT.AND P3, PT, R11, 0x39, PT ;  /* 0x000000390b00780c */ /* 0x000fe40003f64270 */
[----:B------:R-:W-:Y:S01]  /*5940*/  FSEL R54, R54, -INF , P2 ;  /* 0xff80000036367808 */ /* 0x000fe20001000000 */
[----:B------:R-:W-:Y:S01]  /*5950*/  FMUL.FTZ R10, R7, UR6 ;  /* 0x00000006070a7c20 */ /* 0x000fe20008410000 */
[----:B------:R-:W-:Y:S02]  /*5960*/  FMNMX.FTZ R13, R51, R8, !PT ;  /* 0x00000008330d7209 */ /* 0x000fe40007810000 */
        /* <DEDUP_REMOVED lines=22> */
[----:B------:R-:W-:Y:S08]  /*5ad0*/  MUFU.EX2 R10, R10 ;  /* 0x0000000a000a7308 */ /* 0x000ff00000000800 */
[----:B------:R-:W1:Y:S01]  /*5ae0*/  MUFU.EX2 R11, R11 ;  /* 0x0000000b000b7308 */ /* 0x000e620000000800 */
[----:B0-----:R-:W-:-:S05]  /*5af0*/  FMNMX.FTZ R25, R8, R25, !PT ;  /* 0x0000001908197209 */ /* 0x001fca0007810000 */
[----:B------:R-:W0:Y:S02]  /*5b00*/  SHFL.BFLY PT, R8, R25, 0x1, 0x1f ;  /* 0x0c201f0019087f89 */ /* 0x000e2400000e0000 */
[----:B------:R-:W-:Y:S08]  /*5b10*/  MUFU.EX2 R12, R12 ;  /* 0x0000000c000c7308 */ /* 0x000ff00000000800 */
[----:B------:R-:W2:Y:S01]  /*5b20*/  MUFU.EX2 R13, R13 ;  /* 0x0000000d000d7308 */ /* 0x000ea20000000800 */
[----:B-1----:R-:W-:Y:S01]  /*5b30*/  F2FP.BF16.F32.PACK_AB R152, R11, R10 ;  /* 0x0000000a0b98723e */ /* 0x002fe200000010ff */
[----:B------:R-:W-:-:S06]  /*5b40*/  FADD.FTZ R11, R10, R11 ;  /* 0x0000000b0a0b7221 */ /* 0x000fcc0000010000 */
[----:B------:R-:W-:Y:S01]  /*5b50*/  MUFU.EX2 R14, R14 ;  /* 0x0000000e000e7308 */ /* 0x000fe20000000800 */
[----:B0-----:R-:W-:-:S07]  /*5b60*/  FMNMX.FTZ R8, R25, R8, !PT ;  /* 0x0000000819087209 */ /* 0x001fce0007810000 */
[----:B------:R-:W0:Y:S01]  /*5b70*/  MUFU.EX2 R15, R15 ;  /* 0x0000000f000f7308 */ /* 0x000e220000000800 */
[C---:B--2---:R-:W-:Y:S01]  /*5b80*/  F2FP.BF16.F32.PACK_AB R154, R13.reuse, R12 ;  /* 0x0000000c0d9a723e */ /* 0x044fe200000010ff */
[----:B------:R-:W-:Y:S01]  /*5b90*/  FADD.FTZ R12, R12, R11 ;  /* 0x0000000b0c0c7221 */ /* 0x000fe20000010000 */
[C---:B------:R-:W-:Y:S01]  /*5ba0*/  FMUL.FTZ R24, R8.reuse, UR6 ;  /* 0x0000000608187c20 */ /* 0x040fe20008410000 */
[----:B------:R-:W-:Y:S02]  /*5bb0*/  FSETP.NEU.FTZ.AND P2, PT, R8, -INF , PT ;  /* 0xff8000000800780b */ /* 0x000fe40003f5d000 */
[----:B------:R-:W-:Y:S02]  /*5bc0*/  FADD.FTZ R13, R13, R12 ;  /* 0x0000000c0d0d7221 */ /* 0x000fe40000010000 */
[----:B------:R-:W-:Y:S01]  /*5bd0*/  FSEL R25, R24, RZ, P2 ;  /* 0x000000ff18197208 */ /* 0x000fe20001000000 */
[----:B------:R-:W-:Y:S01]  /*5be0*/  MUFU.EX2 R20, R20 ;  /* 0x0000001400147308 */ /* 0x000fe20000000800 */
[----:B------:R-:W-:-:S03]  /*5bf0*/  ISETP.NE.AND P2, PT, R57, RZ, PT ;  /* 0x000000ff3900720c */ /* 0x000fc60003f45270 */
        /* <DEDUP_REMOVED lines=25> */
[----:B------:R-:W-:-:S07]  /*5d90*/  @!P2 PRMT R6, RZ, 0x654, R6 ;  /* 0x00000654ff06a816 */ /* 0x000fce0000000006 */
[----:B------:R-:W-:Y:S08]  /*5da0*/  MUFU.EX2 R179, R179 ;  /* 0x000000b300b37308 */ /* 0x000ff00000000800 */
[----:B------:R-:W2:Y:S01]  /*5db0*/  MUFU.EX2 R180, R180 ;  /* 0x000000b400b47308 */ /* 0x000ea20000000800 */
[----:B0-----:R-:W-:Y:S01]  /*5dc0*/  F2FP.BF16.F32.PACK_AB R153, R178, R177 ;  /* 0x000000b1b299723e */ /* 0x001fe200000010ff */
[----:B------:R-:W-:-:S06]  /*5dd0*/  FADD.FTZ R178, R177, R178 ;  /* 0x000000b2b1b27221 */ /* 0x000fcc0000010000 */
[----:B------:R-:W0:Y:S08]  /*5de0*/  MUFU.EX2 R21, R21 ;  /* 0x0000001500157308 */ /* 0x000e300000000800 */
[----:B------:R-:W-:Y:S01]  /*5df0*/  MUFU.EX2 R181, R181 ;  /* 0x000000b500b57308 */ /* 0x000fe20000000800 */
[----:B--2---:R-:W-:Y:S01]  /*5e00*/  F2FP.BF16.F32.PACK_AB R155, R180, R179 ;  /* 0x000000b3b49b723e */ /* 0x004fe200000010ff */
[----:B------:R-:W-:Y:S01]  /*5e10*/  BAR.SYNC.DEFER_BLOCKING 0xf, 0x100 ;  /* 0x03c4000000007b1d */ /* 0x000fe20000010000 */
[----:B------:R-:W-:-:S04]  /*5e20*/  FADD.FTZ R179, R179, R178 ;  /* 0x000000b2b3b37221 */ /* 0x000fc80000010000 */
        /* <DEDUP_REMOVED lines=8> */
[----:B------:R2:W-:Y:S01]  /*5eb0*/  STSM.16.M88.4 [R185+0x36400], R152 ;  /* 0x03640098b9007844 */ /* 0x0005e20000000200 */
[----:B------:R-:W-:-:S04]  /*5ec0*/  FADD.FTZ R181, R181, R180 ;  /* 0x000000b4b5b57221 */ /* 0x000fc80000010000 */
[----:B------:R-:W-:Y:S01]  /*5ed0*/  FADD.FTZ R182, R182, R181 ;  /* 0x000000b5b6b67221 */ /* 0x000fe20000010000 */
[----:B------:R-:W-:Y:S08]  /*5ee0*/  MUFU.EX2 R169, R169 ;  /* 0x000000a900a97308 */ /* 0x000ff00000000800 */
[----:B------:R-:W3:Y:S01]  /*5ef0*/  MUFU.EX2 R170, R170 ;  /* 0x000000aa00aa7308 */ /* 0x000ee20000000800 */
[----:B0-----:R-:W-:Y:S01]  /*5f00*/  F2FP.BF16.F32.PACK_AB R159, R196, R183 ;  /* 0x000000b7c49f723e */ /* 0x001fe200000010ff */
[----:B------:R-:W-:-:S04]  /*5f10*/  FADD.FTZ R183, R183, R182 ;  /* 0x000000b6b7b77221 */ /* 0x000fc80000010000 */
[----:B------:R2:W-:Y:S01]  /*5f20*/  STSM.16.M88.4 [R189], R156 ;  /* 0x0000009cbd007844 */ /* 0x0005e20000000200 */
[----:B------:R-:W-:Y:S01]  /*5f30*/  FADD.FTZ R196, R196, R183 ;  /* 0x000000b7c4c47221 */ /* 0x000fe20000010000 */
[----:B------:R-:W-:Y:S08]  /*5f40*/  MUFU.EX2 R171, R171 ;  /* 0x000000ab00ab7308 */ /* 0x000ff00000000800 */
[----:B------:R-:W0:Y:S01]  /*5f50*/  MUFU.EX2 R172, R172 ;  /* 0x000000ac00ac7308 */ /* 0x000e220000000800 */
[----:B---3--:R-:W-:Y:S01]  /*5f60*/  F2FP.BF16.F32.PACK_AB R160, R170, R169 ;  /* 0x000000a9aaa0723e */ /* 0x008fe200000010ff */
[----:B------:R-:W-:-:S04]  /*5f70*/  FADD.FTZ R169, R169, R20 ;  /* 0x00000014a9a97221 */ /* 0x000fc80000010000 */
[----:B------:R-:W-:Y:S02]  /*5f80*/  FADD.FTZ R170, R170, R169 ;  /* 0x000000a9aaaa7221 */ /* 0x000fe40000010000 */
[----:B------:R-:W-:Y:S08]  /*5f90*/  MUFU.EX2 R197, R197 ;  /* 0x000000c500c57308 */ /* 0x000ff00000000800 */
[----:B------:R-:W3:Y:S01]  /*5fa0*/  MUFU.EX2 R198, R198 ;  /* 0x000000c600c67308 */ /* 0x000ee20000000800 */
[----:B0-----:R-:W-:Y:S01]  /*5fb0*/  F2FP.BF16.F32.PACK_AB R162, R172, R171 ;  /* 0x000000abaca2723e */ /* 0x001fe200000010ff */
[----:B------:R-:W-:-:S04]  /*5fc0*/  FADD.FTZ R171, R171, R170 ;  /* 0x000000aaabab7221 */ /* 0x000fc80000010000 */
[----:B------:R-:W-:Y:S02]  /*5fd0*/  FADD.FTZ R172, R172, R171 ;  /* 0x000000abacac7221 */ /* 0x000fe40000010000 */
        /* <DEDUP_REMOVED lines=9> */
[----:B------:R2:W-:Y:S01]  /*6070*/  STSM.16.M88.4 [R186], R160 ;  /* 0x000000a0ba007844 */ /* 0x0005e20000000200 */
[----:B------:R-:W-:Y:S01]  /*6080*/  FADD.FTZ R200, R200, R199 ;  /* 0x000000c7c8c87221 */ /* 0x000fe20000010000 */
[----:B------:R-:W0:Y:S08]  /*6090*/  MUFU.EX2 R175, R175 ;  /* 0x000000af00af7308 */ /* 0x000e300000000800 */
[----:B------:R-:W4:Y:S01]  /*60a0*/  MUFU.EX2 R176, R176 ;  /* 0x000000b000b07308 */ /* 0x000f220000000800 */
[----:B---3--:R-:W-:Y:S01]  /*60b0*/  F2FP.BF16.F32.PACK_AB R164, R174, R173 ;  /* 0x000000adaea4723e */ /* 0x008fe200000010ff */
[----:B------:R-:W-:-:S04]  /*60c0*/  FADD.FTZ R173, R173, R172 ;  /* 0x000000acadad7221 */ /* 0x000fc80000010000 */
[----:B------:R-:W-:Y:S02]  /*60d0*/  FADD.FTZ R174, R174, R173 ;  /* 0x000000adaeae7221 */ /* 0x000fe40000010000 */
[----:B------:R-:W-:Y:S02]  /*60e0*/  MUFU.EX2 R201, R201 ;  /* 0x000000c900c97308 */ /* 0x000fe40000000800 */
[----:B0-----:R-:W-:-:S06]  /*60f0*/  FADD.FTZ R5, R175, R174 ;  /* 0x000000aeaf057221 */ /* 0x001fcc0000010000 */
[----:B------:R-:W0:Y:S01]  /*6100*/  MUFU.EX2 R202, R202 ;  /* 0x000000ca00ca7308 */ /* 0x000e220000000800 */
[C---:B----4-:R-:W-:Y:S01]  /*6110*/  F2FP.BF16.F32.PACK_AB R166, R176.reuse, R175 ;  /* 0x000000afb0a6723e */ /* 0x050fe200000010ff */
[----:B------:R-:W-:-:S06]  /*6120*/  FADD.FTZ R5, R176, R5 ;  /* 0x00000005b0057221 */ /* 0x000fcc0000010000 */
[----:B------:R-:W-:Y:S08]  /*6130*/  MUFU.EX2 R203, R203 ;  /* 0x000000cb00cb7308 */ /* 0x000ff00000000800 */
[----:B------:R-:W3:Y:S01]  /*6140*/  MUFU.EX2 R204, R204 ;  /* 0x000000cc00cc7308 */ /* 0x000ee20000000800 */
[----:B0-----:R-:W-:Y:S01]  /*6150*/  F2FP.BF16.F32.PACK_AB R165, R202, R201 ;  /* 0x000000c9caa5723e */ /* 0x001fe200000010ff */
[----:B------:R-:W-:-:S04]  /*6160*/  FADD.FTZ R201, R201, R200 ;  /* 0x000000c8c9c97221 */ /* 0x000fc80000010000 */
[----:B------:R-:W-:Y:S01]  /*6170*/  FADD.FTZ R202, R202, R201 ;  /* 0x000000c9caca7221 */ /* 0x000fe20000010000 */
[----:B---3--:R-:W-:-:S03]  /*6180*/  F2FP.BF16.F32.PACK_AB R167, R204, R203 ;  /* 0x000000cbcca7723e */ /* 0x008fc600000010ff */
[----:B------:R-:W-:Y:S02]  /*6190*/  FADD.FTZ R203, R203, R202 ;  /* 0x000000cacbcb7221 */ /* 0x000fe40000010000 */
[----:B------:R2:W-:Y:S01]  /*61a0*/  STSM.16.M88.4 [R187], R164 ;  /* 0x000000a4bb007844 */ /* 0x0005e20000000200 */
[----:B-1----:R-:W-:-:S06]  /*61b0*/  WARPGROUP.ARRIVE ;  /* 0x00000000000079c5 */ /* 0x002fcc0000000000 */
[----:B------:R-:W-:Y:S01]  /*61c0*/  HGMMA.64x256x16.F32.BF16 R24, R152, gdesc[UR8].tnspB, RZ, !UPT, gsb0 ;  /* 0x43e0000898187df0 */ /* 0x000fe2000c0018ff */
[----:B------:R-:W-:Y:S01]  /*61d0*/  R2UR UR10, R206 ;  /* 0x00000000ce0a72ca */ /* 0x000fe200000e0000 */
[----:B------:R-:W-:Y:S01]  /*61e0*/  UMOV UR11, 0x40000040 ;  /* 0x40000040000b7882 */ /* 0x000fe20000000000 */
[C---:B------:R-:W-:Y:S02]  /*61f0*/  VIADD R206, R205.reuse, 0x100 ;  /* 0x00000100cdce7836 */ /* 0x040fe40000000000 */
[----:B------:R-:W-:Y:S01]  /*6200*/  VIADD R205, R205, 0x180 ;  /* 0x00000180cdcd7836 */ /* 0x000fe20000000000 */
[----:B------:R-:W-:Y:S02]  /*6210*/  WARPGROUP.DEPBAR.LE gsb0, 0x0 ;  /* 0x00008000000079c5 */ /* 0x000fe40000010000 */
[----:B------:R-:W-:-:S15]  /*6220*/  WARPGROUP.ARRIVE ;  /* 0x00000000000079c5 */ /* 0x000fde0000000000 */
[----:B------:R-:W-:-:S05]  /*6230*/  NOP ;  /* 0x0000000000007918 */ /* 0x000fca0000000000 */
[----:B------:R-:W-:Y:S01]  /*6240*/  HGMMA.64x256x16.F32.BF16 R24, R156, gdesc[UR8].tnspB, R24, gsb0 ;  /* 0x43e000089c187df0 */ /* 0x000fe20008001818 */
[----:B------:R-:W-:Y:S01]  /*6250*/  R2UR UR10, R206 ;  /* 0x00000000ce0a72ca */ /* 0x000fe200000e0000 */
[----:B------:R-:W-:Y:S01]  /*6260*/  UMOV UR11, 0x40000040 ;  /* 0x40000040000b7882 */ /* 0x000fe20000000000 */
[----:B------:R-:W-:Y:S02]  /*6270*/  WARPGROUP.DEPBAR.LE gsb0, 0x0 ;  /* 0x00008000000079c5 */ /* 0x000fe40000010000 */
[----:B------:R-:W-:-:S15]  /*6280*/  WARPGROUP.ARRIVE ;  /* 0x00000000000079c5 */ /* 0x000fde0000000000 */
[----:B------:R-:W-:-:S08]  /*6290*/  NOP ;  /* 0x0000000000007918 */ /* 0x000fd00000000000 */
[----:B------:R-:W-:Y:S01]  /*62a0*/  HGMMA.64x256x16.F32.BF16 R24, R160, gdesc[UR8].tnspB, R24, gsb0 ;  /* 0x43e00008a0187df0 */ /* 0x000fe20008001818 */
[----:B------:R-:W-:Y:S01]  /*62b0*/  R2UR UR10, R205 ;  /* 0x00000000cd0a72ca */ /* 0x000fe200000e0000 */
[----:B------:R-:W-:Y:S01]  /*62c0*/  UMOV UR11, 0x40000040 ;  /* 0x40000040000b7882 */ /* 0x000fe20000000000 */
        /* <DEDUP_REMOVED lines=25> */
[----:B0-----:R-:W-:Y:S01]  /*6460*/  FADD.FTZ R6, R204, R203 ;  /* 0x000000cbcc067221 */ /* 0x001fe20000010000 */
[----:B--2---:R-:W-:Y:S06]  /*6470*/  @!P3 BRA `(.L_x_7445) ;  /* 0x000000300098b947 */ /* 0x004fec0003800000 */
[----:B------:R-:W-:Y:S01]  /*6480*/  IMAD.MOV.U32 R10, RZ, RZ, R8 ;  /* 0x000000ffff0a7224 */ /* 0x000fe200078e0008 */
[----:B------:R-:W-:Y:S01]  /*6490*/  ULDC UR7, c[0x0][0x288] ;  /* 0x0000a20000077ab9 */ /* 0x000fe20000000800 */
[----:B------:R-:W-:Y:S01]  /*64a0*/  IMAD.MOV.U32 R11, RZ, RZ, R7 ;  /* 0x000000ffff0b7224 */ /* 0x000fe200078e0007 */
[----:B------:R-:W-:Y:S01]  /*64b0*/  ULDC UR28, c[0x0][0x2f0] ;  /* 0x0000bc00001c7ab9 */ /* 0x000fe20000000800 */
[----:B------:R-:W-:Y:S01]  /*64c0*/  IMAD.MOV.U32 R13, RZ, RZ, R2 ;  /* 0x000000ffff0d7224 */ /* 0x000fe200078e0002 */
[----:B------:R-:W-:-:S06]  /*64d0*/  ULDC UR6, c[0x0][0xa80] ;  /* 0x0002a00000067ab9 */ /* 0x000fcc0000000800 */
.L_x_7454:
[----:B------:R-:W-:-:S05]  /*64e0*/  VIADD R2, R13, 0x1 ;  /* 0x000000010d027836 */ /* 0x000fca0000000000 */
[----:B------:R-:W-:-:S04]  /*64f0*/  ISETP.NE.AND P3, PT, R2, 0x2, PT ;  /* 0x000000020200780c */ /* 0x000fc80003f65270 */
[----:B------:R-:W-:Y:S02]  /*6500*/  SEL R7, RZ, 0x1, P3 ;  /* 0x00000001ff077807 */ /* 0x000fe40001800000 */
[----:B------:R-:W-:Y:S02]  /*6510*/  SEL R2, R2, RZ, P3 ;  /* 0x000000ff02027207 */ /* 0x000fe40001800000 */
[----:B------:R-:W-:Y:S01]  /*6520*/  LOP3.LUT R16, R16, R7, RZ, 0x3c, !PT ;  /* 0x0000000710107212 */ /* 0x000fe200078e3cff */
[----:B0-----:R-:W-:Y:S06]  /*6530*/  @!P0 BRA `(.L_x_7446) ;  /* 0x0000000000048947 */ /* 0x001fec0003800000 */
[----:B------:R-:W-:Y:S01]  /*6540*/  BPT.TRAP 0x1 ;  /* 0x000000040000795c */ /* 0x000fe20000300000 */
.L_x_7446:
[----:B------:R-:W-:Y:S01]  /*6550*/  IMAD R9, R2, 0x8, R17 ;  /* 0x0000000802097824 */ /* 0x000fe200078e0211 */
[----:B------:R-:W-:-:S04]  /*6560*/  SHF.L.U32 R8, R16, 0x1f, RZ ;  /* 0x0000001f10087819 */ /* 0x000fc800000006ff */
[----:B------:R0:W1:Y:S01]  /*6570*/  SYNCS.PHASECHK.TRANS64.TRYWAIT P3, [R9+URZ+0x38830], R8 ;  /* 0x03883008090075a7 */ /* 0x000062000806017f */
[----:B------:R-:W-:Y:S05]  /*6580*/  @!P0 BRA `(.L_x_7447) ;  /* 0x0000000000048947 */ /* 0x000fea0003800000 */
[----:B------:R-:W-:Y:S01]  /*6590*/  BPT.TRAP 0x1 ;  /* 0x000000040000795c */ /* 0x000fe20000300000 */
.L_x_7447:
[----:B------:R-:W-:Y:S01]  /*65a0*/  IMAD R7, R2, 0x200, R0 ;  /* 0x0000020002077824 */ /* 0x000fe200078e0200 */
[----:B-1----:R-:W-:Y:S06]  /*65b0*/  @P3 BRA `(.L_x_7448) ;  /* 0x0000000000083947 */ /* 0x002fec0003800000 */
[----:B------:R-:W1:Y:S02]  /*65c0*/  SYNCS.PHASECHK.TRANS64.TRYWAIT P3, [R9+URZ+0x38830], R8 ;  /* 0x03883008090075a7 */ /* 0x000e64000806017f */
[----:B-1----:R-:W-:Y:S05]  /*65d0*/  @!P3 BRA `(.L_x_7449) ;  /* 0x000000f8008cb947 */ /* 0x002fea0003800000 */
.L_x_7448:
[----:B------:R-:W-:Y:S01]  /*65e0*/  R2UR UR26, R7 ;  /* 0x00000000071a72ca */ /* 0x000fe200000e0000 */
[----:B------:R-:W-:Y:S01]  /*65f0*/  WARPGROUP.ARRIVE ;  /* 0x00000000000079c5 */ /* 0x000fe20000000000 */
[----:B------:R-:W-:Y:S01]  /*6600*/  UMOV UR24, UR4 ;  /* 0x0000000400187c82 */ /* 0x000fe20008000000 */
[----:B------:R-:W-:Y:S01]  /*6610*/  UMOV UR25, UR5 ;  /* 0x0000000500197c82 */ /* 0x000fe20008000000 */
[----:B------:R-:W-:Y:S01]  /*6620*/  UMOV UR27, 0x40000040 ;  /* 0x40000040001b7882 */ /* 0x000fe20000000000 */
[----:B------:R-:W-:Y:S01]  /*6630*/  UMOV UR11, 0x40000040 ;  /* 0x40000040000b7882 */ /* 0x000fe20000000000 */
[----:B------:R-:W-:Y:S01]  /*6640*/  UMOV UR15, 0x40000040 ;  /* 0x40000040000f7882 */ /* 0x000fe20000000000 */
[----:B------:R-:W-:-:S06]  /*6650*/  UMOV UR19, 0x40000040 ;  /* 0x4000004000137882 */ /* 0x000fcc0000000000 */
[----:B------:R-:W-:Y:S01]  /*6660*/  HGMMA.64x64x16.F32.BF16 R152, gdesc[UR24], RZ, !UPT, gsb0 ;  /* 0x00e00000189879f0 */ /* 0x000fe2000c0018ff */
[----:B------:R-:W-:Y:S02]  /*6670*/  UIADD3 UR10, UR26, 0x2, URZ ;  /* 0x000000021a0a7890 */ /* 0x000fe4000fffe03f */
[----:B------:R-:W-:Y:S02]  /*6680*/  UIADD3 UR14, UR26, 0x4, URZ ;  /* 0x000000041a0e7890 */ /* 0x000fe4000fffe03f */
[----:B------:R-:W-:Y:S01]  /*6690*/  UIADD3 UR18, UR26, 0x6, URZ ;  /* 0x000000061a127890 */ /* 0x000fe2000fffe03f */
        /* <DEDUP_REMOVED lines=12> */
.L_x_7450:
[----:B------:R2:W3:Y:S01]  /*6760*/  SYNCS.PHASECHK.TRANS64.TRYWAIT P3, [R9+URZ+0x38850], R8 ;  /* 0x03885008090075a7 */ /* 0x0004e2000806017f */
[----:B------:R-:W-:Y:S05]  /*6770*/  @!P0 BRA `(.L_x_7451) ;  /* 0x0000000000048947 */ /* 0x000fea0003800000 */
[----:B------:R-:W-:Y:S01]  /*6780*/  BPT.TRAP 0x1 ;  /* 0x000000040000795c */ /* 0x000fe20000300000 */
.L_x_7451:
[----:B---3--:R-:W-:Y:S05]  /*6790*/  @P3 BRA `(.L_x_7452) ;  /* 0x0000000000083947 */ /* 0x008fea0003800000 */
[----:B------:R-:W3:Y:S02]  /*67a0*/  SYNCS.PHASECHK.TRANS64.TRYWAIT P3, [R9+URZ+0x38850], R8 ;  /* 0x03885008090075a7 */ /* 0x000ee4000806017f */
[----:B---3--:R-:W-:Y:S05]  /*67b0*/  @!P3 BRA `(.L_x_7453) ;  /* 0x000000f80028b947 */ /* 0x008fea0003800000 */
.L_x_7452:
[----:B------:R-:W-:Y:S01]  /*67c0*/  IMAD R7, R2, 0x1000, R3 ;  /* 0x0000100002077824 */ /* 0x000fe200078e0203 */
[----:B------:R-:W-:Y:S01]  /*67d0*/  WARPGROUP.ARRIVE ;  /* 0x00000000000079c5 */ /* 0x000fe20000000000 */
[----:B------:R-:W-:Y:S01]  /*67e0*/  UMOV UR23, 0x40000040 ;  /* 0x4000004000177882 */ /* 0x000fe20000000000 */
[----:B------:R-:W-:Y:S01]  /*67f0*/  VIADD R12, R4, 0x2 ;  /* 0x00000002040c7836 */ /* 0x000fe20000000000 */
[----:B------:R-:W-:Y:S01]  /*6800*/  UMOV UR25, 0x40000040 ;  /* 0x4000004000197882 */ /* 0x000fe20000000000 */
[C---:B------:R-:W-:Y:S01]  /*6810*/  R2UR UR22, R7.reuse ;  /* 0x00000000071672ca */ /* 0x040fe200000e0000 */
[C---:B0123--:R-:W-:Y:S01]  /*6820*/  VIADD R8, R7.reuse, 0x2 ;  /* 0x0000000207087836 */ /* 0x04ffe20000000000 */
[----:B------:R-:W-:Y:S01]  /*6830*/  UMOV UR27, 0x40000040 ;  /* 0x40000040001b7882 */ /* 0x000fe20000000000 */
[----:B------:R-:W-:Y:S01]  /*6840*/  R2UR UR24, R12 ;  /* 0x000000000c1872ca */ /* 0x000fe200000e0000 */
[----:B------:R-:W-:Y:S01]  /*6850*/  VIADD R12, R4, 0x4 ;  /* 0x00000004040c7836 */ /* 0x000fe20000000000 */
[----:B------:R-:W0:Y:S01]  /*6860*/  S2R R14, SR_TID.X ;  /* 0x00000000000e7919 */ /* 0x000e220000002100 */
[----:B------:R-:W-:Y:S01]  /*6870*/  R2UR UR26, R8 ;  /* 0x00000000081a72ca */ /* 0x000fe200000e0000 */
[C---:B------:R-:W-:Y:S01]  /*6880*/  VIADD R8, R7.reuse, 0x4 ;  /* 0x0000000407087836 */ /* 0x040fe20000000000 */
[----:B------:R-:W-:Y:S01]  /*6890*/  @UP1 ULDC UR10, c[0x0][0x44c] ;  /* 0x00011300000a1ab9 */ /* 0x000fe20000000800 */
[----:B------:R-:W-:Y:S01]  /*68a0*/  VIADD R21, R4, 0x800 ;  /* 0x0000080004157836 */ /* 0x000fe20000000000 */
[----:B------:R-:W-:Y:S01]  /*68b0*/  UMOV UR11, 0x40000040 ;  /* 0x40000040000b7882 */ /* 0x000fe20000000000 */
[----:B------:R-:W-:Y:S01]  /*68c0*/  VIADD R15, R7, 0x800 ;  /* 0x00000800070f7836 */ /* 0x000fe20000000000 */
[----:B------:R-:W-:Y:S01]  /*68d0*/  UISETP.GT.AND UP0, UPT, UR30, UR29, UPT ;  /* 0x0000001d1e00728c */ /* 0x000fe2000bf04270 */
[----:B------:R-:W-:Y:S01]  /*68e0*/  HGMMA.64x64x16.F32.BF16 R152, gdesc[UR20], R152, gsb0 ;  /* 0x00e00000149879f0 */ /* 0x000fe20008001898 */
[----:B------:R-:W-:Y:S01]  /*68f0*/  IMAD R208, R2, 0x1000, R19 ;  /* 0x0000100002d07824 */ /* 0x000fe200078e0213 */
[----:B0-----:R-:W-:Y:S01]  /*6900*/  SHF.R.U32.HI R14, RZ, 0x7, R14 ;  /* 0x00000007ff0e7819 */ /* 0x001fe2000001160e */
[----:B------:R-:W-:-:S02]  /*6910*/  WARPGROUP.DEPBAR.LE gsb0, 0x0 ;  /* 0x00008000000079c5 */ /* 0x000fc40000010000 */
        /* <DEDUP_REMOVED lines=123> */
[----:B------:R-:W0:Y:S02]  /*70d0*/  SHFL.IDX PT, R8, R14, RZ, 0x1f ;  /* 0x00001fff0e087589 */ /* 0x000e2400000e0000 */
[----:B0-----:R-:W-:-:S04]  /*70e0*/  ISETP.GT.AND P3, PT, R8, 0x7f, PT ;  /* 0x0000007f0800780c */ /* 0x001fc80003f64270 */
[----:B------:R-:W-:-:S05]  /*70f0*/  SEL R12, RZ, 0x2, !P3 ;  /* 0x00000002ff0c7807 */ /* 0x000fca0005800000 */
[----:B------:R-:W-:Y:S02]  /*7100*/  IMAD.IADD R8, R21, 0x1, R12 ;  /* 0x0000000115087824 */ /* 0x000fe400078e020c */
        /* <DEDUP_REMOVED lines=21> */
[----:B------:R-:W-:Y:S01]  /*7260*/  IMAD.IADD R20, R21, 0x1, R8 ;  /* 0x0000000115147824 */ /* 0x000fe200078e0208 */
[----:B------:R-:W-:Y:S02]  /*7270*/  WARPGROUP.DEPBAR.LE gsb0, 0x0 ;  /* 0x00008000000079c5 */ /* 0x000fe40000010000 */
[----:B------:R-:W-:-:S08]  /*7280*/  WARPGROUP.ARRIVE ;  /* 0x00000000000079c5 */ /* 0x000fd00000000000 */
        /* <DEDUP_REMOVED lines=22> */
[----:B------:R-:W-:Y:S02]  /*73f0*/  IMAD.IADD R20, R21, 0x1, R12 ;  /* 0x0000000115147824 */ /* 0x000fe400078e020c */
        /* <DEDUP_REMOVED lines=8> */
[----:B------:R-:W-:Y:S02]  /*7480*/  IMAD.IADD R20, R21, 0x1, R14 ;  /* 0x0000000115147824 */ /* 0x000fe400078e020e */
[--C-:B------:R-:W-:Y:S02]  /*7490*/  IMAD.IADD R196, R14, 0x1, R15.reuse ;  /* 0x000000010ec47824 */ /* 0x100fe400078e020f */
        /* <DEDUP_REMOVED lines=119> */
[----:B------:R-:W-:-:S04]  /*7c10*/  VIADD R12, R190, UR41 ;  /* 0x00000029be0c7c36 */ /* 0x000fc80008000000 */
[----:B------:R-:W-:Y:S01]  /*7c20*/  @P1 IMAD.HI.U32 R7, R12, UR10, RZ ;  /* 0x0000000a0c071c27 */ /* 0x000fe2000f8e00ff */
[----:B------:R-:W-:-:S04]  /*7c30*/  @UP1 ULDC UR10, c[0x0][0x450] ;  /* 0x00011400000a1ab9 */ /* 0x000fc80000000800 */
[----:B------:R-:W-:Y:S01]  /*7c40*/  @P1 SHF.R.U32.HI R12, RZ, UR10, R7 ;  /* 0x0000000aff0c1c19 */ /* 0x000fe20008011607 */
[----:B------:R-:W-:Y:S02]  /*7c50*/  UMOV UR10, 0xffffffc0 ;  /* 0xffffffc0000a7882 */ /* 0x000fe40000000000 */
[----:B------:R-:W-:Y:S02]  /*7c60*/  UIMAD UR10, UR30, UR10, 0x1 ;  /* 0x000000011e0a74a4 */ /* 0x000fe4000f8e020a */
[----:B------:R-:W0:Y:S01]  /*7c70*/  SHFL.IDX PT, R8, R12, RZ, 0x1c1f ;  /* 0x001c1fff0c087589 */ /* 0x000e2200000e0000 */
[----:B------:R-:W-:-:S03]  /*7c80*/  UIADD3 UR30, UR30, -0x1, URZ ;  /* 0xffffffff1e1e7890 */ /* 0x000fc6000fffe03f */
[----:B------:R-:W-:Y:S02]  /*7c90*/  IADD3 R7, -R18, UR10, RZ ;  /* 0x0000000a12077c10 */ /* 0x000fe4000fffe1ff */
[----:B------:R-:W-:-:S03]  /*7ca0*/  R2UR UR10, R208 ;  /* 0x00000000d00a72ca */ /* 0x000fc600000e0000 */
[----:B------:R-:W-:-:S05]  /*7cb0*/  IMAD R7, R188, UR28, R7 ;  /* 0x0000001cbc077c24 */ /* 0x000fca000f8e0207 */
[----:B0-----:R-:W-:-:S04]  /*7cc0*/  IADD3 R14, R8, -UR7, R7 ;  /* 0x80000007080e7c10 */ /* 0x001fc8000fffe007 */
[C---:B------:R-:W-:Y:S02]  /*7cd0*/  ISETP.GT.AND P3, PT, R14.reuse, RZ, PT ;  /* 0x000000ff0e00720c */ /* 0x040fe40003f64270 */
[----:B------:R-:W-:Y:S01]  /*7ce0*/  ISETP.GT.AND P4, PT, R14, 0x1, PT ;  /* 0x000000010e00780c */ /* 0x000fe20003f84270 */
        /* <DEDUP_REMOVED lines=45> */
[----:B------:R-:W-:Y:S01]  /*7fc0*/  FSEL R180, R180, -INF , P3 ;  /* 0xff800000b4b47808 */ /* 0x000fe20001800000 */
[----:B------:R-:W0:Y:S01]  /*7fd0*/  SHFL.IDX PT, R14, R12, 0x1, 0x1c1f ;  /* 0x003c1f000c0e7f89 */ /* 0x000e2200000e0000 */
[----:B------:R-:W-:Y:S02]  /*7fe0*/  FMNMX.FTZ R15, R177, R20, !PT ;  /* 0x00000014b10f7209 */ /* 0x000fe40007810000 */
[----:B------:R-:W-:Y:S02]  /*7ff0*/  FSEL R181, R181, -INF , P4 ;  /* 0xff800000b5b57808 */ /* 0x000fe40002000000 */
[----:B------:R-:W-:-:S04]  /*8000*/  FMNMX.FTZ R20, R180, R15, !PT ;  /* 0x0000000fb4147209 */ /* 0x000fc80007810000 */
[----:B------:R-:W-:-:S05]  /*8010*/  FMNMX.FTZ R20, R181, R20, !PT ;  /* 0x00000014b5147209 */ /* 0x000fca0007810000 */
[----:B------:R-:W1:Y:S01]  /*8020*/  SHFL.BFLY PT, R15, R20, 0x2, 0x1f ;  /* 0x0c401f00140f7f89 */ /* 0x000e6200000e0000 */
[----:B0-----:R-:W-:-:S04]  /*8030*/  IADD3 R14, R14, -UR7, R7 ;  /* 0x800000070e0e7c10 */ /* 0x001fc8000fffe007 */
[C---:B------:R-:W-:Y:S02]  /*8040*/  ISETP.GT.AND P3, PT, R14.reuse, RZ, PT ;  /* 0x000000ff0e00720c */ /* 0x040fe40003f64270 */
[C---:B------:R-:W-:Y:S02]  /*8050*/  ISETP.GT.AND P4, PT, R14.reuse, 0x1, PT ;  /* 0x000000010e00780c */ /* 0x040fe40003f84270 */
[C---:B------:R-:W-:Y:S02]  /*8060*/  ISETP.GT.AND P5, PT, R14.reuse, 0x28, PT ;  /* 0x000000280e00780c */ /* 0x040fe40003fa4270 */
[----:B------:R-:W-:Y:S02]  /*8070*/  FSEL R155, R155, -INF , P4 ;  /* 0xff8000009b9b7808 */ /* 0x000fe40002000000 */
[----:B------:R-:W-:Y:S02]  /*8080*/  ISETP.GT.AND P4, PT, R14, 0x9, PT ;  /* 0x000000090e00780c */ /* 0x000fe40003f84270 */
[----:B-1----:R-:W-:-:S02]  /*8090*/  FMNMX.FTZ R152, R20, R15, !PT ;  /* 0x0000000f14987209 */ /* 0x002fc40007810000 */
[----:B------:R-:W-:Y:S02]  /*80a0*/  FSEL R15, R154, -INF , P3 ;  /* 0xff8000009a0f7808 */ /* 0x000fe40001800000 */
[----:B------:R-:W-:Y:S01]  /*80b0*/  ISETP.GT.AND P3, PT, R14, 0x8, PT ;  /* 0x000000080e00780c */ /* 0x000fe20003f64270 */
[----:B------:R-:W0:Y:S01]  /*80c0*/  SHFL.BFLY PT, R197, R152, 0x1, 0x1f ;  /* 0x0c201f0098c57f89 */ /* 0x000e2200000e0000 */
[----:B------:R-:W-:Y:S02]  /*80d0*/  FMNMX.FTZ R12, R15, R10, !PT ;  /* 0x0000000a0f0c7209 */ /* 0x000fe40007810000 */
        /* <DEDUP_REMOVED lines=17> */
[----:B0-----:R-:W-:Y:S02]  /*81f0*/  FMNMX.FTZ R7, R152, R197, !PT ;  /* 0x000000c598077209 */ /* 0x001fe40007810000 */
[----:B------:R-:W-:Y:S02]  /*8200*/  ISETP.GT.AND P4, PT, R14, 0x21, PT ;  /* 0x000000210e00780c */ /* 0x000fe40003f84270 */
[----:B------:R-:W-:Y:S01]  /*8210*/  FSEL R152, R170, -INF , P3 ;  /* 0xff800000aa987808 */ /* 0x000fe20001800000 */
[----:B------:R-:W-:Y:S01]  /*8220*/  FMUL.FTZ R198, R7, UR6 ;  /* 0x0000000607c67c20 */ /* 0x000fe20008410000 */
[----:B------:R-:W-:-:S02]  /*8230*/  FMNMX.FTZ R21, R167, R12, !PT ;  /* 0x0000000ca7157209 */ /* 0x000fc40007810000 */
[----:B------:R-:W-:Y:S02]  /*8240*/  FSEL R154, R171, -INF , P4 ;  /* 0xff800000ab9a7808 */ /* 0x000fe40002000000 */
[----:B------:R-:W-:Y:S02]  /*8250*/  FMNMX.FTZ R21, R152, R21, !PT ;  /* 0x0000001598157209 */ /* 0x000fe40007810000 */
[----:B------:R-:W-:Y:S02]  /*8260*/  ISETP.GT.AND P3, PT, R14, 0x29, PT ;  /* 0x000000290e00780c */ /* 0x000fe40003f64270 */
[----:B------:R-:W-:Y:S02]  /*8270*/  FSEL R174, R174, -INF , P5 ;  /* 0xff800000aeae7808 */ /* 0x000fe40002800000 */
[----:B------:R-:W-:Y:S02]  /*8280*/  FMNMX.FTZ R21, R154, R21, !PT ;  /* 0x000000159a157209 */ /* 0x000fe40007810000 */
[----:B------:R-:W-:-:S02]  /*8290*/  FSETP.NEU.FTZ.AND P4, PT, R7, -INF , PT ;  /* 0xff8000000700780b */ /* 0x000fc40003f9d000 */
[----:B------:R-:W-:Y:S02]  /*82a0*/  ISETP.GT.AND P5, PT, R14, 0x30, PT ;  /* 0x000000300e00780c */ /* 0x000fe40003fa4270 */
[----:B------:R-:W-:Y:S02]  /*82b0*/  FSEL R196, R175, -INF , P3 ;  /* 0xff800000afc47808 */ /* 0x000fe40001800000 */
[----:B------:R-:W-:Y:S02]  /*82c0*/  FMNMX.FTZ R21, R174, R21, !PT ;  /* 0x00000015ae157209 */ /* 0x000fe40007810000 */
[----:B------:R-:W-:Y:S02]  /*82d0*/  FSEL R198, R198, RZ, P4 ;  /* 0x000000ffc6c67208 */ /* 0x000fe40002000000 */
[----:B------:R-:W-:Y:S02]  /*82e0*/  ISETP.GT.AND P3, PT, R14, 0x31, PT ;  /* 0x000000310e00780c */ /* 0x000fe40003f64270 */
[----:B------:R-:W-:Y:S01]  /*82f0*/  FSEL R178, R178, -INF , P5 ;  /* 0xff800000b2b27808 */ /* 0x000fe20002800000 */
[--C-:B------:R-:W-:Y:S01]  /*8300*/  FFMA.FTZ R12, R8, UR6, -R198.reuse ;  /* 0x00000006080c7c23 */ /* 0x100fe200080108c6 */
[----:B------:R-:W-:Y:S01]  /*8310*/  FMNMX.FTZ R21, R196, R21, !PT ;  /* 0x00000015c4157209 */ /* 0x000fe20007810000 */
[--C-:B------:R-:W-:Y:S01]  /*8320*/  FFMA.FTZ R171, R157, UR6, -R198.reuse ;  /* 0x000000069dab7c23 */ /* 0x100fe200080108c6 */
[----:B------:R-:W-:Y:S01]  /*8330*/  ISETP.GT.AND P5, PT, R14, 0x38, PT ;  /* 0x000000380e00780c */ /* 0x000fe20003fa4270 */
[--C-:B------:R-:W-:Y:S01]  /*8340*/  FFMA.FTZ R20, R160, UR6, -R198.reuse ;  /* 0x00000006a0147c23 */ /* 0x100fe200080108c6 */
        /* <DEDUP_REMOVED lines=10> */
[----:B------:R-:W-:Y:S01]  /*83f0*/  FSEL R183, R183, -INF , P3 ;  /* 0xff800000b7b77808 */ /* 0x000fe20001800000 */
        /* <DEDUP_REMOVED lines=9> */
[----:B------:R-:W-:Y:S01]  /*8490*/  FFMA.FTZ R181, R181, UR6, -R198 ;  /* 0x00000006b5b57c23 */ /* 0x000fe200080108c6 */
[----:B------:R-:W0:Y:S01]  /*84a0*/  SHFL.BFLY PT, R153, R8, 0x2, 0x1f ;  /* 0x0c401f0008997f89 */ /* 0x000e2200000e0000 */
[----:B------:R-:W-:Y:S01]  /*84b0*/  IMAD.MOV R157, RZ, RZ, -R184 ;  /* 0x000000ffff9d7224 */ /* 0x000fe200078e0ab8 */
[----:B------:R-:W-:Y:S08]  /*84c0*/  MUFU.EX2 R12, R12 ;  /* 0x0000000c000c7308 */ /* 0x000ff00000000800 */
[----:B------:R-:W-:Y:S08]  /*84d0*/  MUFU.EX2 R21, R21 ;  /* 0x0000001500157308 */ /* 0x000ff00000000800 */
[----:B------:R-:W-:Y:S01]  /*84e0*/  MUFU.EX2 R14, R14 ;  /* 0x0000000e000e7308 */ /* 0x000fe20000000800 */
[----:B0-----:R-:W-:-:S07]  /*84f0*/  FMNMX.FTZ R153, R8, R153, !PT ;  /* 0x0000009908997209 */ /* 0x001fce0007810000 */
[----:B------:R-:W-:Y:S01]  /*8500*/  MUFU.EX2 R171, R171 ;  /* 0x000000ab00ab7308 */ /* 0x000fe20000000800 */
[----:B------:R-:W0:Y:S07]  /*8510*/  SHFL.BFLY PT, R8, R153, 0x1, 0x1f ;  /* 0x0c201f0099087f89 */ /* 0x000e2e00000e0000 */
[----:B------:R-:W-:Y:S08]  /*8520*/  MUFU.EX2 R20, R20 ;  /* 0x0000001400147308 */ /* 0x000ff00000000800 */
[----:B------:R-:W1:Y:S08]  /*8530*/  MUFU.EX2 R175, R175 ;  /* 0x000000af00af7308 */ /* 0x000e700000000800 */
[----:B------:R-:W-:Y:S01]  /*8540*/  MUFU.EX2 R170, R170 ;  /* 0x000000aa00aa7308 */ /* 0x000fe20000000800 */
[----:B0-----:R-:W-:-:S04]  /*8550*/  FMNMX.FTZ R8, R153, R8, !PT ;  /* 0x0000000899087209 */ /* 0x001fc80007810000 */
[C---:B------:R-:W-:Y:S01]  /*8560*/  FSETP.NEU.FTZ.AND P3, PT, R8.reuse, -INF , PT ;  /* 0xff8000000800780b */ /* 0x040fe20003f7d000 */
[----:B------:R-:W-:Y:S02]  /*8570*/  FMUL.FTZ R153, R8, UR6 ;  /* 0x0000000608997c20 */ /* 0x000fe40008410000 */
[----:B------:R-:W0:Y:S01]  /*8580*/  MUFU.EX2 R179, R179 ;  /* 0x000000b300b37308 */ /* 0x000e220000000800 */
[----:B-1----:R-:W-:Y:S02]  /*8590*/  F2FP.BF16.F32.PACK_AB R156, R175, R20 ;  /* 0x00000014af9c723e */ /* 0x002fe400000010ff */
[----:B------:R-:W-:-:S05]  /*85a0*/  FSEL R153, R153, RZ, P3 ;  /* 0x000000ff99997208 */ /* 0x000fca0001800000 */
[----:B------:R-:W-:Y:S01]  /*85b0*/  MUFU.EX2 R168, R168 ;  /* 0x000000a800a87308 */ /* 0x000fe20000000800 */
[--C-:B------:R-:W-:Y:S01]  /*85c0*/  FFMA.FTZ R205, R152, UR6, -R153.reuse ;  /* 0x0000000698cd7c23 */ /* 0x100fe20008010899 */
[----:B------:R-:W-:Y:S01]  /*85d0*/  FSEL R152, R7, RZ, P4 ;  /* 0x000000ff07987208 */ /* 0x000fe20002000000 */
[--C-:B------:R-:W-:Y:S01]  /*85e0*/  FFMA.FTZ R198, R155, UR6, -R153.reuse ;  /* 0x000000069bc67c23 */ /* 0x100fe20008010899 */
[----:B------:R-:W-:Y:S01]  /*85f0*/  FSEL R155, R8, RZ, P3 ;  /* 0x000000ff089b7208 */ /* 0x000fe20001800000 */
[----:B------:R-:W-:Y:S01]  /*8600*/  FFMA.FTZ R207, R196, UR6, -R153 ;  /* 0x00000006c4cf7c23 */ /* 0x000fe20008010899 */
[----:B------:R-:W-:Y:S01]  /*8610*/  ISETP.NE.AND P3, PT, R18, R157, PT ;  /* 0x0000009d1200720c */ /* 0x000fe20003f65270 */
[----:B------:R-:W-:Y:S01]  /*8620*/  FADD.FTZ R152, -R152, R11 ;  /* 0x0000000b98987221 */ /* 0x000fe20000010100 */
[--C-:B------:R-:W-:Y:S01]  /*8630*/  FFMA.FTZ R206, R154, UR6, -R153.reuse ;  /* 0x000000069ace7c23 */ /* 0x100fe20008010899 */
[----:B------:R-:W-:Y:S01]  /*8640*/  FADD.FTZ R155, -R155, R10 ;  /* 0x0000000a9b9b7221 */ /* 0x000fe20000010100 */
[----:B------:R-:W-:Y:S01]  /*8650*/  FFMA.FTZ R178, R178, UR6, -R153 ;  /* 0x00000006b2b27c23 */ /* 0x000fe20008010899 */
[----:B------:R-:W-:Y:S01]  /*8660*/  FMUL.FTZ R209, R152, UR6 ;  /* 0x0000000698d17c20 */ /* 0x000fe20008410000 */
[----:B------:R-:W-:-:S02]  /*8670*/  @!P2 VIADD R152, R9, 0x38840 ;  /* 0x000388400998a836 */ /* 0x000fc40000000000 */
[----:B------:R-:W-:Y:S01]  /*8680*/  FMUL.FTZ R155, R155, UR6 ;  /* 0x000000069b9b7c20 */ /* 0x000fe20008410000 */
[--C-:B------:R-:W-:Y:S01]  /*8690*/  FFMA.FTZ R15, R15, UR6, -R153.reuse ;  /* 0x000000060f0f7c23 */ /* 0x100fe20008010899 */
[--C-:B------:R-:W-:Y:S01]  /*86a0*/  FFMA.FTZ R199, R158, UR6, -R153.reuse ;  /* 0x000000069ec77c23 */ /* 0x100fe20008010899 */
[--C-:B------:R-:W-:Y:S01]  /*86b0*/  FFMA.FTZ R200, R159, UR6, -R153.reuse ;  /* 0x000000069fc87c23 */ /* 0x100fe20008010899 */
[----:B------:R-:W1:Y:S01]  /*86c0*/  MUFU.EX2 R209, R209 ;  /* 0x000000d100d17308 */ /* 0x000e620000000800 */
[----:B------:R-:W-:Y:S01]  /*86d0*/  @!P2 PRMT R152, RZ, 0x654, R152 ;  /* 0x00000654ff98a816 */ /* 0x000fe20000000098 */
[----:B------:R-:W-:Y:S02]  /*86e0*/  @!P3 IMAD R154, R13, 0x40, R22 ;  /* 0x000000400d9ab824 */ /* 0x000fe400078e0216 */
[--C-:B------:R-:W-:Y:S01]  /*86f0*/  FFMA.FTZ R201, R162, UR6, -R153.reuse ;  /* 0x00000006a2c97c23 */ /* 0x100fe20008010899 */
[--C-:B------:R-:W-:Y:S01]  /*8700*/  FFMA.FTZ R202, R163, UR6, -R153.reuse ;  /* 0x00000006a3ca7c23 */ /* 0x100fe20008010899 */
[----:B------:R-:W-:Y:S01]  /*8710*/  FFMA.FTZ R203, R166, UR6, -R153 ;  /* 0x00000006a6cb7c23 */ /* 0x000fe20008010899 */
[----:B------:R-:W-:-:S02]  /*8720*/  @!P3 IMAD R160, R154, 0x4, R17 ;  /* 0x000000049aa0b824 */ /* 0x000fc400078e0211 */
[--C-:B------:R-:W-:Y:S01]  /*8730*/  FFMA.FTZ R204, R167, UR6, -R153.reuse ;  /* 0x00000006a7cc7c23 */ /* 0x100fe20008010899 */
[----:B------:R-:W2:Y:S01]  /*8740*/  MUFU.EX2 R196, R155 ;  /* 0x0000009b00c47308 */ /* 0x000ea20000000800 */
[--C-:B------:R-:W-:Y:S01]  /*8750*/  FFMA.FTZ R174, R174, UR6, -R153.reuse ;  /* 0x00000006aeae7c23 */ /* 0x100fe20008010899 */
[----:B------:R3:W-:Y:S01]  /*8760*/  @!P2 SYNCS.ARRIVE.TRANS64.RED.A1T0 RZ, [R152+URZ], RZ ;  /* 0x000000ff98ffa9a7 */ /* 0x0007e2000810043f */
[--C-:B------:R-:W-:Y:S01]  /*8770*/  FFMA.FTZ R10, R197, UR6, -R153.reuse ;  /* 0x00000006c50a7c23 */ /* 0x100fe20008010899 */
[--C-:B------:R-:W-:Y:S01]  /*8780*/  FFMA.FTZ R13, R182, UR6, -R153.reuse ;  /* 0x00000006b60d7c23 */ /* 0x100fe20008010899 */
[----:B------:R-:W-:Y:S01]  /*8790*/  F2FP.BF16.F32.PACK_AB R154, R171, R14 ;  /* 0x0000000eab9a723e */ /* 0x000fe200000010ff */
[----:B------:R-:W-:Y:S01]  /*87a0*/  VIADD R182, R208, 0x80 ;  /* 0x00000080d0b67836 */ /* 0x000fe20000000000 */
[----:B0-----:R-:W-:Y:S01]  /*87b0*/  F2FP.BF16.F32.PACK_AB R158, R179, R170 ;  /* 0x000000aab39e723e */ /* 0x001fe200000010ff */
[----:B------:R0:W-:Y:S01]  /*87c0*/  MUFU.EX2 R11, R178 ;  /* 0x000000b2000b7308 */ /* 0x0001e20000000800 */
[----:B-1----:R-:W-:Y:S01]  /*87d0*/  @!P3 STS [R160+0x38400], R209 ;  /* 0x038400d1a000b388 */ /* 0x002fe20000000800 */
[----:B---3--:R-:W-:Y:S01]  /*87e0*/  F2FP.BF16.F32.PACK_AB R152, R21, R12 ;  /* 0x0000000c1598723e */ /* 0x008fe200000010ff */
[-C--:B------:R-:W-:Y:S01]  /*87f0*/  FMUL.FTZ R24, R24, R209.reuse ;  /* 0x000000d118187220 */ /* 0x080fe20000410000 */
[-C--:B------:R-:W-:Y:S01]  /*8800*/  FMUL.FTZ R25, R25, R209.reuse ;  /* 0x000000d119197220 */ /* 0x080fe20000410000 */
[-C--:B------:R-:W-:Y:S01]  /*8810*/  FMUL.FTZ R28, R28, R209.reuse ;  /* 0x000000d11c1c7220 */ /* 0x080fe20000410000 */
[-C--:B------:R-:W-:Y:S01]  /*8820*/  FMUL.FTZ R29, R29, R209.reuse ;  /* 0x000000d11d1d7220 */ /* 0x080fe20000410000 */
[-C--:B------:R-:W-:Y:S01]  /*8830*/  FMUL.FTZ R32, R32, R209.reuse ;  /* 0x000000d120207220 */ /* 0x080fe20000410000 */
[----:B------:R-:W-:Y:S01]  /*8840*/  MUFU.EX2 R15, R15 ;  /* 0x0000000f000f7308 */ /* 0x000fe20000000800 */
[----:B0-----:R-:W-:Y:S01]  /*8850*/  FFMA.FTZ R178, R183, UR6, -R153 ;  /* 0x00000006b7b27c23 */ /* 0x001fe20008010899 */
[----:B--2---:R0:W-:Y:S01]  /*8860*/  @!P3 STS [R160+0x38420], R196 ;  /* 0x038420c4a000b388 */ /* 0x0041e20000000800 */
        /* <DEDUP_REMOVED lines=147> */
[----:B------:R-:W-:Y:S01]  /*91a0*/  FMUL.FTZ R149, R149, R209 ;  /* 0x000000d195957220 */ /* 0x000fe20000410000 */
[-C--:B------:R-:W-:Y:S01]  /*91b0*/  FMUL.FTZ R150, R150, R196.reuse ;  /* 0x000000c496967220 */ /* 0x080fe20000410000 */
[----:B------:R-:W2:Y:S01]  /*91c0*/  MUFU.EX2 R10, R10 ;  /* 0x0000000a000a7308 */ /* 0x000ea20000000800 */
[----:B------:R-:W-:Y:S01]  /*91d0*/  FMUL.FTZ R151, R151, R196 ;  /* 0x000000c497977220 */ /* 0x000fe20000410000 */
[----:B0-----:R-:W-:Y:S01]  /*91e0*/  F2FP.BF16.F32.PACK_AB R164, R177, R176 ;  /* 0x000000b0b1a4723e */ /* 0x001fe200000010ff */
[----:B------:R0:W-:Y:S01]  /*91f0*/  STSM.16.M88.4 [R185+0x36400], R152 ;  /* 0x03640098b9007844 */ /* 0x0001e20000000200 */
[----:B------:R-:W-:Y:S01]  /*9200*/  FFMA.FTZ R15, R196, R6, R15 ;  /* 0x00000006c40f7223 */ /* 0x000fe2000001000f */
[----:B------:R-:W-:Y:S01]  /*9210*/  FFMA.FTZ R12, R209, R5, R12 ;  /* 0x00000005d10c7223 */ /* 0x000fe2000001000c */
[----:B------:R-:W-:Y:S01]  /*9220*/  PLOP3.LUT P3, PT, PT, PT, UP0, 0x80, 0x0 ;  /* 0x000000000000781c */ /* 0x000fe20003f6f008 */
[----:B------:R0:W-:Y:S01]  /*9230*/  STSM.16.M88.4 [R189], R156 ;  /* 0x0000009cbd007844 */ /* 0x0001e20000000200 */
[----:B------:R-:W-:Y:S01]  /*9240*/  MUFU.EX2 R13, R13 ;  /* 0x0000000d000d7308 */ /* 0x000fe20000000800 */
[----:B-1----:R-:W-:Y:S01]  /*9250*/  F2FP.BF16.F32.PACK_AB R166, R181, R180 ;  /* 0x000000b4b5a6723e */ /* 0x002fe200000010ff */
[----:B------:R-:W-:Y:S01]  /*9260*/  FADD.FTZ R198, R198, R15 ;  /* 0x0000000fc6c67221 */ /* 0x000fe20000010000 */
[----:B------:R0:W-:Y:S01]  /*9270*/  STSM.16.M88.4 [R186], R160 ;  /* 0x000000a0ba007844 */ /* 0x0001e20000000200 */
[----:B------:R-:W-:Y:S01]  /*9280*/  FADD.FTZ R21, R21, R12 ;  /* 0x0000000c15157221 */ /* 0x000fe20000010000 */
[----:B------:R-:W-:-:S02]  /*9290*/  @!P2 VIADD R9, R9, 0x38860 ;  /* 0x000388600909a836 */ /* 0x000fc40000000000 */
[----:B------:R-:W-:Y:S01]  /*92a0*/  FADD.FTZ R199, R199, R198 ;  /* 0x000000c6c7c77221 */ /* 0x000fe20000010000 */
[----:B------:R-:W1:Y:S01]  /*92b0*/  MUFU.EX2 R178, R178 ;  /* 0x000000b200b27308 */ /* 0x000e620000000800 */
[----:B--2---:R-:W-:Y:S01]  /*92c0*/  F2FP.BF16.F32.PACK_AB R165, R10, R11 ;  /* 0x0000000b0aa5723e */ /* 0x004fe200000010ff */
[----:B------:R-:W-:Y:S01]  /*92d0*/  FADD.FTZ R14, R14, R21 ;  /* 0x000000150e0e7221 */ /* 0x000fe20000010000 */
[----:B------:R-:W-:Y:S01]  /*92e0*/  FADD.FTZ R200, R200, R199 ;  /* 0x000000c7c8c87221 */ /* 0x000fe20000010000 */
[----:B------:R-:W-:Y:S02]  /*92f0*/  @!P2 PRMT R9, RZ, 0x654, R9 ;  /* 0x00000654ff09a816 */ /* 0x000fe40000000009 */
        /* <DEDUP_REMOVED lines=15> */
[----:B------:R-:W-:Y:S01]  /*93f0*/  R2UR UR10, R182 ;  /* 0x00000000b60a72ca */ /* 0x000fe200000e0000 */
[----:B------:R-:W-:Y:S01]  /*9400*/  UMOV UR11, 0x40000040 ;  /* 0x40000040000b7882 */ /* 0x000fe20000000000 */
[----:B------:R-:W-:Y:S02]  /*9410*/  VIADD R182, R208, 0x100 ;  /* 0x00000100d0b67836 */ /* 0x000fe40000000000 */
[----:B------:R-:W-:Y:S01]  /*9420*/  FADD.FTZ R205, R206, R205 ;  /* 0x000000cdcecd7221 */ /* 0x000fe20000010000 */
[----:B------:R-:W-:Y:S02]  /*9430*/  VIADD R208, R208, 0x180 ;  /* 0x00000180d0d07836 */ /* 0x000fe40000000000 */
        /* <DEDUP_REMOVED lines=13> */
[----:B------:R-:W-:Y:S01]  /*9510*/  FADD.FTZ R6, R178, R13 ;  /* 0x0000000db2067221 */ /* 0x000fe20000010000 */
[----:B------:R-:W-:-:S02]  /*9520*/  IMAD.MOV.U32 R13, RZ, RZ, R2 ;  /* 0x000000ffff0d7224 */ /* 0x000fc400078e0002 */
[----:B------:R-:W-:Y:S01]  /*9530*/  FADD.FTZ R5, R181, R180 ;  /* 0x000000b4b5057221 */ /* 0x000fe20000010000 */
[----:B------:R-:W-:Y:S02]  /*9540*/  WARPGROUP.DEPBAR.LE gsb0, 0x0 ;  /* 0x00008000000079c5 */ /* 0x000fe40000010000 */
[----:B------:R-:W-:-:S06]  /*9550*/  WARPGROUP.ARRIVE ;  /* 0x00000000000079c5 */ /* 0x000fcc0000000000 */
        /* <DEDUP_REMOVED lines=24> */
.L_x_7445:
[----:B------:R-:W-:-:S13]  /*96e0*/  ISETP.LE.AND P1, PT, RZ, UR30, PT ;  /* 0x0000001eff007c0c */ /* 0x000fda000bf23270 */
[----:B------:R-:W-:Y:S05]  /*96f0*/  @!P1 BRA `(.L_x_7455) ;  /* 0x0000002c00409947 */ /* 0x000fea0003800000 */
[----:B------:R-:W-:Y:S01]  /*9700*/  IMAD.MOV.U32 R199, RZ, RZ, R8 ;  /* 0x000000ffffc77224 */ /* 0x000fe200078e0008 */
[----:B------:R-:W-:Y:S01]  /*9710*/  ULDC UR28, c[0x0][0xa80] ;  /* 0x0002a000001c7ab9 */ /* 0x000fe20000000800 */
[----:B------:R-:W-:Y:S02]  /*9720*/  IMAD.MOV.U32 R10, RZ, RZ, R7 ;  /* 0x000000ffff0a7224 */ /* 0x000fe400078e0007 */
[----:B------:R-:W-:-:S07]  /*9730*/  IMAD.MOV.U32 R197, RZ, RZ, R2 ;  /* 0x000000ffffc57224 */ /* 0x000fce00078e0002 */
.L_x_7464:
[----:B------:R-:W-:-:S05]  /*9740*/  VIADD R2, R197, 0x1 ;  /* 0x00000001c5027836 */ /* 0x000fca0000000000 */
[----:B------:R-:W-:-:S04]  /*9750*/  ISETP.NE.AND P1, PT, R2, 0x2, PT ;  /* 0x000000020200780c */ /* 0x000fc80003f25270 */
[----:B------:R-:W-:Y:S02]  /*9760*/  SEL R7, RZ, 0x1, P1 ;  /* 0x00000001ff077807 */ /* 0x000fe40000800000 */
[----:B------:R-:W-:Y:S02]  /*9770*/  SEL R2, R2, RZ, P1 ;  /* 0x000000ff02027207 */ /* 0x000fe40000800000 */
[----:B------:R-:W-:Y:S01]  /*9780*/  LOP3.LUT R16, R16, R7, RZ, 0x3c, !PT ;  /* 0x0000000710107212 */ /* 0x000fe200078e3cff */
[----:B--2---:R-:W-:Y:S06]  /*9790*/  @!P0 BRA `(.L_x_7456) ;  /* 0x0000000000048947 */ /* 0x004fec0003800000 */
[----:B------:R-:W-:Y:S01]  /*97a0*/  BPT.TRAP 0x1 ;  /* 0x000000040000795c */ /* 0x000fe20000300000 */
.L_x_7456:
[----:B0-----:R-:W-:Y:S01]  /*97b0*/  IMAD R9, R2, 0x8, R17 ;  /* 0x0000000802097824 */ /* 0x001fe200078e0211 */
[----:B------:R-:W-:-:S04]  /*97c0*/  SHF.L.U32 R8, R16, 0x1f, RZ ;  /* 0x0000001f10087819 */ /* 0x000fc800000006ff */
[----:B------:R0:W1:Y:S01]  /*97d0*/  SYNCS.PHASECHK.TRANS64.TRYWAIT P1, [R9+URZ+0x38830], R8 ;  /* 0x03883008090075a7 */ /* 0x000062000802017f */
[----:B------:R-:W-:Y:S05]  /*97e0*/  @!P0 BRA `(.L_x_7457) ;  /* 0x0000000000048947 */ /* 0x000fea0003800000 */
[----:B------:R-:W-:Y:S01]  /*97f0*/  BPT.TRAP 0x1 ;  /* 0x000000040000795c */ /* 0x000fe20000300000 */
.L_x_7457:
[----:B------:R-:W-:Y:S01]  /*9800*/  IMAD R7, R2, 0x200, R0 ;  /* 0x0000020002077824 */ /* 0x000fe200078e0200 */
[----:B-1----:R-:W-:Y:S06]  /*9810*/  @P1 BRA `(.L_x_7458) ;  /* 0x0000000000081947 */ /* 0x002fec0003800000 */
[----:B------:R-:W1:Y:S02]  /*9820*/  SYNCS.PHASECHK.TRANS64.TRYWAIT P1, [R9+URZ+0x38830], R8 ;  /* 0x03883008090075a7 */ /* 0x000e64000802017f */
[----:B-1----:R-:W-:Y:S05]  /*9830*/  @!P1 BRA `(.L_x_7459) ;  /* 0x000000c8001c9947 */ /* 0x002fea0003800000 */
.L_x_7458:
[----:B------:R-:W-:Y:S01]  /*9840*/  R2UR UR6, R7 ;  /* 0x00000000070672ca */ /* 0x000fe200000e0000 */
[----:B------:R-:W-:Y:S01]  /*9850*/  WARPGROUP.ARRIVE ;  /* 0x00000000000079c5 */ /* 0x000fe20000000000 */
[----:B------:R-:W-:Y:S01]  /*9860*/  UMOV UR7, 0x40000040 ;  /* 0x4000004000077882 */ /* 0x000fe20000000000 */
[----:B------:R-:W-:Y:S01]  /*9870*/  UMOV UR11, 0x40000040 ;  /* 0x40000040000b7882 */ /* 0x000fe20000000000 */
[----:B------:R-:W-:Y:S01]  /*9880*/  UMOV UR15, 0x40000040 ;  /* 0x40000040000f7882 */ /* 0x000fe20000000000 */
[----:B------:R-:W-:-:S08]  /*9890*/  UMOV UR19, 0x40000040 ;  /* 0x4000004000137882 */ /* 0x000fd00000000000 */
        /* <DEDUP_REMOVED lines=16> */
.L_x_7460:
[----:B------:R2:W3:Y:S01]  /*99a0*/  SYNCS.PHASECHK.TRANS64.TRYWAIT P1, [R9+URZ+0x38850], R8 ;  /* 0x03885008090075a7 */ /* 0x0004e2000802017f */
[----:B------:R-:W-:Y:S05]  /*99b0*/  @!P0 BRA `(.L_x_7461) ;  /* 0x0000000000048947 */ /* 0x000fea0003800000 */
[----:B------:R-:W-:Y:S01]  /*99c0*/  BPT.TRAP 0x1 ;  /* 0x000000040000795c */ /* 0x000fe20000300000 */
.L_x_7461:
[----:B---3--:R-:W-:Y:S05]  /*99d0*/  @P1 BRA `(.L_x_7462) ;  /* 0x0000000000081947 */ /* 0x008fea0003800000 */
[----:B------:R-:W3:Y:S02]  /*99e0*/  SYNCS.PHASECHK.TRANS64.TRYWAIT P1, [R9+URZ+0x38850], R8 ;  /* 0x03885008090075a7 */ /* 0x000ee4000802017f */
[----:B---3--:R-:W-:Y:S05]  /*99f0*/  @!P1 BRA `(.L_x_7463) ;  /* 0x000000c400c09947 */ /* 0x008fea0003800000 */
.L_x_7462:
[----:B------:R-:W-:Y:S01]  /*9a00*/  IMAD R7, R2, 0x1000, R3 ;  /* 0x0000100002077824 */ /* 0x000fe200078e0203 */
[----:B------:R-:W-:Y:S01]  /*9a10*/  WARPGROUP.ARRIVE ;  /* 0x00000000000079c5 */ /* 0x000fe20000000000 */
[----:B------:R-:W-:Y:S01]  /*9a20*/  UMOV UR23, 0x40000040 ;  /* 0x4000004000177882 */ /* 0x000fe20000000000 */
[C---:B------:R-:W-:Y:S01]  /*9a30*/  VIADD R11, R4.reuse, 0x2 ;  /* 0x00000002040b7836 */ /* 0x040fe20000000000 */
[----:B------:R-:W-:Y:S01]  /*9a40*/  UMOV UR25, 0x40000040 ;  /* 0x4000004000197882 */ /* 0x000fe20000000000 */
[C---:B------:R-:W-:Y:S01]  /*9a50*/  R2UR UR22, R7.reuse ;  /* 0x00000000071672ca */ /* 0x040fe200000e0000 */
[----:B0123--:R-:W-:Y:S01]  /*9a60*/  VIADD R8, R7, 0x2 ;  /* 0x0000000207087836 */ /* 0x00ffe20000000000 */
[----:B------:R-:W-:Y:S01]  /*9a70*/  UMOV UR27, 0x40000040 ;  /* 0x40000040001b7882 */ /* 0x000fe20000000000 */
[----:B------:R-:W-:Y:S01]  /*9a80*/  R2UR UR24, R11 ;  /* 0x000000000b1872ca */ /* 0x000fe200000e0000 */
[----:B------:R-:W-:Y:S01]  /*9a90*/  VIADD R11, R4, 0x4 ;  /* 0x00000004040b7836 */ /* 0x000fe20000000000 */
[----:B------:R-:W0:Y:S01]  /*9aa0*/  S2R R12, SR_TID.X ;  /* 0x00000000000c7919 */ /* 0x000e220000002100 */
[----:B------:R-:W-:Y:S01]  /*9ab0*/  R2UR UR26, R8 ;  /* 0x00000000081a72ca */ /* 0x000fe200000e0000 */
[C---:B------:R-:W-:Y:S01]  /*9ac0*/  VIADD R8, R7.reuse, 0x4 ;  /* 0x0000000407087836 */ /* 0x040fe20000000000 */
[----:B------:R-:W-:Y:S01]  /*9ad0*/  UMOV UR6, UR28 ;  /* 0x0000001c00067c82 */ /* 0x000fe20008000000 */
[----:B------:R-:W-:Y:S01]  /*9ae0*/  VIADD R15, R4, 0x800 ;  /* 0x00000800040f7836 */ /* 0x000fe20000000000 */
[----:B------:R-:W-:Y:S01]  /*9af0*/  UMOV UR11, 0x40000040 ;  /* 0x40000040000b7882 */ /* 0x000fe20000000000 */
[----:B------:R-:W-:-:S02]  /*9b00*/  VIADD R13, R7, 0x800 ;  /* 0x00000800070d7836 */ /* 0x000fc40000000000 */
[----:B------:R-:W-:Y:S01]  /*9b10*/  HGMMA.64x64x16.F32.BF16 R152, gdesc[UR20], R152, gsb0 ;  /* 0x00e00000149879f0 */ /* 0x000fe20008001898 */
[----:B------:R-:W-:-:S05]  /*9b20*/  IMAD R204, R2, 0x1000, R19 ;  /* 0x0000100002cc7824 */ /* 0x000fca00078e0213 */
[----:B------:R-:W-:Y:S02]  /*9b30*/  R2UR UR10, R204 ;  /* 0x00000000cc0a72ca */ /* 0x000fe400000e0000 */
[----:B0-----:R-:W-:Y:S01]  /*9b40*/  SHF.R.U32.HI R12, RZ, 0x7, R12 ;  /* 0x00000007ff0c7819 */ /* 0x001fe2000001160c */
        /* <DEDUP_REMOVED lines=337> */
[----:B------:R-:W-:Y:S01]  /*b060*/  FMUL.FTZ R196, R7, UR6 ;  /* 0x0000000607c47c20 */ /* 0x000fe20008410000 */
[----:B------:R-:W-:Y:S01]  /*b070*/  FMNMX.FTZ R13, R171, R8, !PT ;  /* 0x00000008ab0d7209 */ /* 0x000fe20007810000 */
[----:B------:R-:W-:Y:S02]  /*b080*/  FADD.FTZ R10, -R7, R10 ;  /* 0x0000000a070a7221 */ /* 0x000fe40000010100 */
[--C-:B------:R-:W-:Y:S01]  /*b090*/  FFMA.FTZ R12, R153, UR6, -R196.reuse ;  /* 0x00000006990c7c23 */ /* 0x100fe200080108c4 */
[----:B------:R-:W-:Y:S01]  /*b0a0*/  FMNMX.FTZ R8, R174, R13, !PT ;  /* 0x0000000dae087209 */ /* 0x000fe20007810000 */
[--C-:B------:R-:W-:Y:S01]  /*b0b0*/  FFMA.FTZ R11, R152, UR6, -R196.reuse ;  /* 0x00000006980b7c23 */ /* 0x100fe200080108c4 */
[----:B------:R-:W-:Y:S01]  /*b0c0*/  FMUL.FTZ R10, R10, UR6 ;  /* 0x000000060a0a7c20 */ /* 0x000fe20008410000 */
        /* <DEDUP_REMOVED lines=19> */
[----:B------:R-:W-:Y:S03]  /*b200*/  MUFU.EX2 R11, R11 ;  /* 0x0000000b000b7308 */ /* 0x000fe60000000800 */
[----:B------:R-:W1:Y:S01]  /*b210*/  SHFL.BFLY PT, R153, R8, 0x2, 0x1f ;  /* 0x0c401f0008997f89 */ /* 0x000e6200000e0000 */
[-C--:B0-----:R-:W-:Y:S01]  /*b220*/  FMUL.FTZ R24, R24, R10.reuse ;  /* 0x0000000a18187220 */ /* 0x081fe20000410000 */
        /* <DEDUP_REMOVED lines=22> */
[----:B-1----:R-:W-:Y:S01]  /*b390*/  FMNMX.FTZ R153, R8, R153, !PT ;  /* 0x0000009908997209 */ /* 0x002fe20007810000 */
        /* <DEDUP_REMOVED lines=28> */
[----:B0-----:R-:W-:Y:S01]  /*b560*/  FMNMX.FTZ R8, R153, R8, !PT ;  /* 0x0000000899087209 */ /* 0x001fe20007810000 */
[----:B------:R-:W-:Y:S01]  /*b570*/  FFMA.FTZ R153, R181, UR6, -R196 ;  /* 0x00000006b5997c23 */ /* 0x000fe200080108c4 */
[----:B------:R-:W-:Y:S01]  /*b580*/  MUFU.EX2 R188, R188 ;  /* 0x000000bc00bc7308 */ /* 0x000fe20000000800 */
[----:B-1----:R-:W-:Y:S01]  /*b590*/  F2FP.BF16.F32.PACK_AB R156, R20, R15 ;  /* 0x0000000f149c723e */ /* 0x002fe200000010ff */
[-C--:B------:R-:W-:Y:S01]  /*b5a0*/  FMUL.FTZ R112, R112, R10.reuse ;  /* 0x0000000a70707220 */ /* 0x080fe20000410000 */
[----:B------:R-:W-:Y:S01]  /*b5b0*/  FADD.FTZ R152, -R8, R199 ;  /* 0x000000c708987221 */ /* 0x000fe20000010100 */
[-C--:B------:R-:W-:Y:S01]  /*b5c0*/  FMUL.FTZ R113, R113, R10.reuse ;  /* 0x0000000a71717220 */ /* 0x080fe20000410000 */
[-C--:B------:R-:W-:Y:S01]  /*b5d0*/  FMUL.FTZ R116, R116, R10.reuse ;  /* 0x0000000a74747220 */ /* 0x080fe20000410000 */
[-C--:B------:R-:W-:Y:S01]  /*b5e0*/  FMUL.FTZ R117, R117, R10.reuse ;  /* 0x0000000a75757220 */ /* 0x080fe20000410000 */
[----:B------:R-:W-:Y:S01]  /*b5f0*/  FMUL.FTZ R181, R152, UR6 ;  /* 0x0000000698b57c20 */ /* 0x000fe20008410000 */
[----:B------:R0:W-:Y:S01]  /*b600*/  MUFU.EX2 R199, R153 ;  /* 0x0000009900c77308 */ /* 0x0001e20000000800 */
[----:B------:R-:W-:Y:S01]  /*b610*/  FMUL.FTZ R152, R8, UR6 ;  /* 0x0000000608987c20 */ /* 0x000fe20008410000 */
[-C--:B------:R-:W-:Y:S01]  /*b620*/  FMUL.FTZ R120, R120, R10.reuse ;  /* 0x0000000a78787220 */ /* 0x080fe20000410000 */
[-C--:B------:R-:W-:Y:S01]  /*b630*/  FMUL.FTZ R121, R121, R10.reuse ;  /* 0x0000000a79797220 */ /* 0x080fe20000410000 */
[----:B------:R-:W-:Y:S01]  /*b640*/  FMUL.FTZ R124, R124, R10 ;  /* 0x0000000a7c7c7220 */ /* 0x000fe20000410000 */
[--C-:B------:R-:W-:Y:S01]  /*b650*/  FFMA.FTZ R196, R154, UR6, -R152.reuse ;  /* 0x000000069ac47c23 */ /* 0x100fe20008010898 */
[--C-:B------:R-:W-:Y:S01]  /*b660*/  FFMA.FTZ R201, R155, UR6, -R152.reuse ;  /* 0x000000069bc97c23 */ /* 0x100fe20008010898 */
[----:B------:R-:W-:Y:S01]  /*b670*/  FFMA.FTZ R198, R158, UR6, -R152 ;  /* 0x000000069ec67c23 */ /* 0x000fe20008010898 */
[----:B------:R-:W1:Y:S01]  /*b680*/  MUFU.EX2 R181, R181 ;  /* 0x000000b500b57308 */ /* 0x000e620000000800 */
[----:B0-----:R-:W-:-:S02]  /*b690*/  IMAD.MOV R153, RZ, RZ, -R184 ;  /* 0x000000ffff997224 */ /* 0x001fc400078e0ab8 */
[--C-:B------:R-:W-:Y:S01]  /*b6a0*/  FFMA.FTZ R203, R159, UR6, -R152.reuse ;  /* 0x000000069fcb7c23 */ /* 0x100fe20008010898 */
[--C-:B------:R-:W-:Y:S01]  /*b6b0*/  FFMA.FTZ R200, R162, UR6, -R152.reuse ;  /* 0x00000006a2c87c23 */ /* 0x100fe20008010898 */
[--C-:B------:R-:W-:Y:S01]  /*b6c0*/  FFMA.FTZ R205, R163, UR6, -R152.reuse ;  /* 0x00000006a3cd7c23 */ /* 0x100fe20008010898 */
[--C-:B------:R-:W-:Y:S01]  /*b6d0*/  FFMA.FTZ R202, R166, UR6, -R152.reuse ;  /* 0x00000006a6ca7c23 */ /* 0x100fe20008010898 */
        /* <DEDUP_REMOVED lines=10> */
[----:B------:R0:W-:Y:S01]  /*b780*/  @!P2 SYNCS.ARRIVE.TRANS64.RED.A1T0 RZ, [R153+URZ], RZ ;  /* 0x000000ff99ffa9a7 */ /* 0x0001e2000810043f */
[--C-:B------:R-:W-:Y:S01]  /*b790*/  FFMA.FTZ R182, R182, UR6, -R152.reuse ;  /* 0x00000006b6b67c23 */ /* 0x100fe20008010898 */
[----:B------:R-:W-:Y:S01]  /*b7a0*/  FFMA.FTZ R183, R183, UR6, -R152 ;  /* 0x00000006b7b77c23 */ /* 0x000fe20008010898 */
[----:B------:R-:W-:Y:S01]  /*b7b0*/  @!P1 IMAD R154, R197, 0x40, R22 ;  /* 0x00000040c59a9824 */ /* 0x000fe200078e0216 */
[----:B------:R-:W-:Y:S01]  /*b7c0*/  MUFU.EX2 R196, R196 ;  /* 0x000000c400c47308 */ /* 0x000fe20000000800 */
[----:B------:R-:W-:Y:S01]  /*b7d0*/  F2FP.BF16.F32.PACK_AB R152, R12, R11 ;  /* 0x0000000b0c98723e */ /* 0x000fe200000010ff */
[----:B-1----:R-:W-:Y:S01]  /*b7e0*/  FMUL.FTZ R26, R26, R181 ;  /* 0x000000b51a1a7220 */ /* 0x002fe20000410000 */
[----:B------:R-:W-:Y:S01]  /*b7f0*/  @!P1 IMAD R154, R154, 0x4, R17 ;  /* 0x000000049a9a9824 */ /* 0x000fe200078e0211 */
[----:B------:R-:W-:Y:S01]  /*b800*/  F2FP.BF16.F32.PACK_AB R158, R188, R21 ;  /* 0x00000015bc9e723e */ /* 0x000fe200000010ff */
[-C--:B------:R-:W-:Y:S01]  /*b810*/  FMUL.FTZ R27, R27, R181.reuse ;  /* 0x000000b51b1b7220 */ /* 0x080fe20000410000 */
[-C--:B------:R-:W-:Y:S01]  /*b820*/  FMUL.FTZ R30, R30, R181.reuse ;  /* 0x000000b51e1e7220 */ /* 0x080fe20000410000 */
[-C--:B------:R-:W-:Y:S01]  /*b830*/  FMUL.FTZ R31, R31, R181.reuse ;  /* 0x000000b51f1f7220 */ /* 0x080fe20000410000 */
[----:B------:R-:W-:Y:S01]  /*b840*/  @!P1 STS [R154+0x38400], R10 ;  /* 0x0384000a9a009388 */ /* 0x000fe20000000800 */
[----:B------:R-:W0:Y:S01]  /*b850*/  MUFU.EX2 R201, R201 ;  /* 0x000000c900c97308 */ /* 0x000e220000000800 */
[-C--:B------:R-:W-:Y:S01]  /*b860*/  FMUL.FTZ R34, R34, R181.reuse ;  /* 0x000000b522227220 */ /* 0x080fe20000410000 */
[-C--:B------:R-:W-:Y:S01]  /*b870*/  FMUL.FTZ R35, R35, R181.reuse ;  /* 0x000000b523237220 */ /* 0x080fe20000410000 */
[----:B------:R1:W-:Y:S01]  /*b880*/  @!P1 STS [R154+0x38420], R181 ;  /* 0x038420b59a009388 */ /* 0x0003e20000000800 */
        /* <DEDUP_REMOVED lines=9> */
[----:B-1----:R-:W-:Y:S01]  /*b920*/  F2FP.BF16.F32.PACK_AB R154, R14, R13 ;  /* 0x0000000d0e9a723e */ /* 0x002fe200000010ff */
        /* <DEDUP_REMOVED lines=78> */
[----:B------:R-:W-:Y:S01]  /*be10*/  FMUL.FTZ R151, R151, R181 ;  /* 0x000000b597977220 */ /* 0x000fe20000410000 */
[----:B------:R2:W-:Y:S01]  /*be20*/  STSM.16.M88.4 [R185+0x36400], R152 ;  /* 0x03640098b9007844 */ /* 0x0005e20000000200 */
[----:B------:R-:W-:-:S02]  /*be30*/  VIADD R197, R204, 0x80 ;  /* 0x00000080ccc57836 */ /* 0x000fc40000000000 */
[----:B------:R-:W-:Y:S01]  /*be40*/  FFMA.FTZ R5, R10, R5, R11 ;  /* 0x000000050a057223 */ /* 0x000fe2000001000b */
[----:B------:R-:W0:Y:S01]  /*be50*/  MUFU.EX2 R171, R171 ;  /* 0x000000ab00ab7308 */ /* 0x000e220000000800 */
[----:B-1----:R-:W-:Y:S01]  /*be60*/  F2FP.BF16.F32.PACK_AB R162, R173, R172 ;  /* 0x000000acada2723e */ /* 0x002fe200000010ff */
[----:B------:R2:W-:Y:S01]  /*be70*/  STSM.16.M88.4 [R189], R156 ;  /* 0x0000009cbd007844 */ /* 0x0005e20000000200 */
[----:B------:R-:W-:Y:S01]  /*be80*/  FFMA.FTZ R6, R181, R6, R196 ;  /* 0x00000006b5067223 */ /* 0x000fe200000100c4 */
[----:B------:R-:W-:Y:S01]  /*be90*/  FADD.FTZ R12, R12, R5 ;  /* 0x000000050c0c7221 */ /* 0x000fe20000010000 */
[----:B------:R-:W-:Y:S01]  /*bea0*/  ISETP.LT.AND P1, PT, RZ, UR30, PT ;  /* 0x0000001eff007c0c */ /* 0x000fe2000bf21270 */
[----:B------:R-:W-:Y:S02]  /*beb0*/  @!P2 VIADD R9, R9, 0x38860 ;  /* 0x000388600909a836 */ /* 0x000fe40000000000 */
[----:B------:R-:W-:Y:S01]  /*bec0*/  FADD.FTZ R201, R201, R6 ;  /* 0x00000006c9c97221 */ /* 0x000fe20000010000 */
[----:B------:R-:W-:Y:S01]  /*bed0*/  MUFU.EX2 R174, R174 ;  /* 0x000000ae00ae7308 */ /* 0x000fe20000000800 */
[----:B------:R-:W-:Y:S01]  /*bee0*/  FADD.FTZ R13, R13, R12 ;  /* 0x0000000c0d0d7221 */ /* 0x000fe20000010000 */
[----:B------:R-:W-:Y:S01]  /*bef0*/  UIADD3 UR30, UR30, -0x1, URZ ;  /* 0xffffffff1e1e7890 */ /* 0x000fe2000fffe03f */
[----:B------:R-:W-:Y:S01]  /*bf00*/  FADD.FTZ R198, R198, R201 ;  /* 0x000000c9c6c67221 */ /* 0x000fe20000010000 */
[----:B------:R-:W-:Y:S01]  /*bf10*/  @!P2 PRMT R9, RZ, 0x654, R9 ;  /* 0x00000654ff09a816 */ /* 0x000fe20000000009 */
[----:B------:R-:W-:Y:S01]  /*bf20*/  FADD.FTZ R14, R14, R13 ;  /* 0x0000000d0e0e7221 */ /* 0x000fe20000010000 */
[----:B------:R-:W-:-:S02]  /*bf30*/  IMAD.MOV.U32 R10, RZ, RZ, R7 ;  /* 0x000000ffff0a7224 */ /* 0x000fc400078e0007 */
        /* <DEDUP_REMOVED lines=16> */
[----:B------:R2:W-:Y:S01]  /*c040*/  STSM.16.M88.4 [R186], R160 ;  /* 0x000000a0ba007844 */ /* 0x0005e20000000200 */
[----:B------:R-:W-:Y:S01]  /*c050*/  FADD.FTZ R169, R169, R168 ;  /* 0x000000a8a9a97221 */ /* 0x000fe20000010000 */
[----:B------:R-:W1:Y:S01]  /*c060*/  MUFU.EX2 R180, R180 ;  /* 0x000000b400b47308 */ /* 0x000e620000000800 */
[----:B------:R-:W-:Y:S02]  /*c070*/  FADD.FTZ R171, R171, R170 ;  /* 0x000000aaabab7221 */ /* 0x000fe40000010000 */
[----:B------:R-:W-:Y:S02]  /*c080*/  FADD.FTZ R172, R172, R169 ;  /* 0x000000a9acac7221 */ /* 0x000fe40000010000 */
[----:B------:R-:W-:Y:S02]  /*c090*/  FADD.FTZ R174, R174, R171 ;  /* 0x000000abaeae7221 */ /* 0x000fe40000010000 */
[----:B------:R-:W-:Y:S01]  /*c0a0*/  FADD.FTZ R173, R173, R172 ;  /* 0x000000acadad7221 */ /* 0x000fe20000010000 */
[----:B------:R-:W-:Y:S01]  /*c0b0*/  MUFU.EX2 R178, R178 ;  /* 0x000000b200b27308 */ /* 0x000fe20000000800 */
[----:B0-----:R-:W-:Y:S01]  /*c0c0*/  F2FP.BF16.F32.PACK_AB R164, R177, R176 ;  /* 0x000000b0b1a4723e */ /* 0x001fe200000010ff */
[----:B------:R-:W-:Y:S01]  /*c0d0*/  FADD.FTZ R175, R175, R174 ;  /* 0x000000aeafaf7221 */ /* 0x000fe20000010000 */
[----:B------:R-:W-:-:S04]  /*c0e0*/  FADD.FTZ R176, R176, R173 ;  /* 0x000000adb0b07221 */ /* 0x000fc80000010000 */
[----:B------:R-:W-:Y:S01]  /*c0f0*/  FADD.FTZ R177, R177, R176 ;  /* 0x000000b0b1b17221 */ /* 0x000fe20000010000 */
[----:B------:R-:W0:Y:S01]  /*c100*/  MUFU.EX2 R179, R179 ;  /* 0x000000b300b37308 */ /* 0x000e220000000800 */
[----:B-1----:R-:W-:Y:S02]  /*c110*/  F2FP.BF16.F32.PACK_AB R166, R199, R180 ;  /* 0x000000b4c7a6723e */ /* 0x002fe400000010ff */
[----:B------:R-:W-:-:S04]  /*c120*/  FADD.FTZ R180, R180, R177 ;  /* 0x000000b1b4b47221 */ /* 0x000fc80000010000 */
[----:B------:R-:W-:Y:S01]  /*c130*/  FADD.FTZ R5, R199, R180 ;  /* 0x000000b4c7057221 */ /* 0x000fe20000010000 */
[----:B------:R-:W1:Y:S01]  /*c140*/  MUFU.EX2 R182, R182 ;  /* 0x000000b600b67308 */ /* 0x000e620000000800 */
[----:B------:R-:W-:-:S07]  /*c150*/  IMAD.MOV.U32 R199, RZ, RZ, R8 ;  /* 0x000000ffffc77224 */ /* 0x000fce00078e0008 */
[----:B------:R-:W3:Y:S01]  /*c160*/  MUFU.EX2 R183, R183 ;  /* 0x000000b700b77308 */ /* 0x000ee20000000800 */
[----:B0-----:R-:W-:Y:S01]  /*c170*/  F2FP.BF16.F32.PACK_AB R165, R179, R178 ;  /* 0x000000b2b3a5723e */ /* 0x001fe200000010ff */
[----:B------:R-:W-:-:S04]  /*c180*/  FADD.FTZ R178, R178, R175 ;  /* 0x000000afb2b27221 */ /* 0x000fc80000010000 */
[----:B------:R-:W-:-:S04]  /*c190*/  FADD.FTZ R179, R179, R178 ;  /* 0x000000b2b3b37221 */ /* 0x000fc80000010000 */
[----:B-1----:R-:W-:Y:S01]  /*c1a0*/  FADD.FTZ R6, R182, R179 ;  /* 0x000000b3b6067221 */ /* 0x002fe20000010000 */
[----:B---3--:R-:W-:-:S03]  /*c1b0*/  F2FP.BF16.F32.PACK_AB R167, R183, R182 ;  /* 0x000000b6b7a7723e */ /* 0x008fc600000010ff */
[----:B------:R-:W-:Y:S02]  /*c1c0*/  FADD.FTZ R6, R183, R6 ;  /* 0x00000006b7067221 */ /* 0x000fe40000010000 */
[----:B------:R2:W-:Y:S01]  /*c1d0*/  STSM.16.M88.4 [R187], R164 ;  /* 0x000000a4bb007844 */ /* 0x0005e20000000200 */
[----:B------:R-:W-:-:S06]  /*c1e0*/  WARPGROUP.ARRIVE ;  /* 0x00000000000079c5 */ /* 0x000fcc0000000000 */
[----:B------:R-:W-:Y:S01]  /*c1f0*/  HGMMA.64x256x16.F32.BF16 R24, R152, gdesc[UR8].tnspB, R24, gsb0 ;  /* 0x43e0000898187df0 */ /* 0x000fe20008001818 */
        /* <DEDUP_REMOVED lines=10> */
[----:B------:R-:W-:Y:S01]  /*c2a0*/  IMAD.MOV.U32 R197, RZ, RZ, R2 ;  /* 0x000000ffffc57224 */ /* 0x000fe200078e0002 */
[----:B------:R-:W-:Y:S02]  /*c2b0*/  WARPGROUP.DEPBAR.LE gsb0, 0x0 ;  /* 0x00008000000079c5 */ /* 0x000fe40000010000 */
[----:B------:R-:W-:-:S15]  /*c2c0*/  WARPGROUP.ARRIVE ;  /* 0x00000000000079c5 */ /* 0x000fde0000000000 */
[----:B------:R-:W-:-:S07]  /*c2d0*/  NOP ;  /* 0x0000000000007918 */ /* 0x000fce0000000000 */
        /* <DEDUP_REMOVED lines=18> */
.L_x_7455:
[----:B------:R-:W1:Y:S01]  /*c400*/  SHFL.BFLY PT, R0, R5, 0x2, 0x1f ;  /* 0x0c401f0005007f89 */ /* 0x000e6200000e0000 */
[----:B------:R-:W-:Y:S01]  /*c410*/  IMAD.U32 R12, RZ, RZ, UR6 ;  /* 0x00000006ff0c7e24 */ /* 0x000fe2000f8e00ff */
[----:B------:R-:W-:Y:S02]  /*c420*/  UIADD3 UR36, UR36, 0x1, URZ ;  /* 0x0000000124247890 */ /* 0x000fe4000fffe03f */
[----:B0-2---:R-:W0:Y:S01]  /*c430*/  SHFL.BFLY PT, R9, R6, 0x2, 0x1f ;  /* 0x0c401f0006097f89 */ /* 0x005e2200000e0000 */
[----:B------:R-:W-:Y:S08]  /*c440*/  BAR.ARV 0x8, 0x100 ;  /* 0x0204000000007b1d */ /* 0x000ff00000002000 */
[----:B------:R-:W-:Y:S01]  /*c450*/  BAR.SYNC.DEFER_BLOCKING 0xf, 0x100 ;  /* 0x03c4000000007b1d */ /* 0x000fe20000010000 */
[----:B-1----:R-:W-:Y:S01]  /*c460*/  FADD.FTZ R0, R0, R5 ;  /* 0x0000000500007221 */ /* 0x002fe20000010000 */
[----:B------:R-:W-:-:S02]  /*c470*/  VIADD R5, R2, 0x1 ;  /* 0x0000000102057836 */ /* 0x000fc40000000000 */
[----:B0-----:R-:W-:Y:S02]  /*c480*/  FADD.FTZ R11, R9, R6 ;  /* 0x00000006090b7221 */ /* 0x001fe40000010000 */
[----:B------:R-:W0:Y:S01]  /*c490*/  SHFL.BFLY PT, R3, R0, 0x1, 0x1f ;  /* 0x0c201f0000037f89 */ /* 0x000e2200000e0000 */
[----:B------:R-:W-:-:S03]  /*c4a0*/  ISETP.NE.AND P1, PT, R5, 0x2, PT ;  /* 0x000000020500780c */ /* 0x000fc60003f25270 */
[----:B------:R-:W1:Y:S01]  /*c4b0*/  SHFL.BFLY PT, R4, R11, 0x1, 0x1f ;  /* 0x0c201f000b047f89 */ /* 0x000e6200000e0000 */
[----:B0-----:R-:W-:Y:S01]  /*c4c0*/  FADD.FTZ R10, R0, R3 ;  /* 0x00000003000a7221 */ /* 0x001fe20000010000 */
[----:B------:R-:W-:Y:S02]  /*c4d0*/  IMAD.MOV R3, RZ, RZ, -R184 ;  /* 0x000000ffff037224 */ /* 0x000fe400078e0ab8 */
[----:B------:R-:W-:Y:S02]  /*c4e0*/  IMAD.MOV.U32 R0, RZ, RZ, -0x800000 ;  /* 0xff800000ff007424 */ /* 0x000fe400078e00ff */
[----:B-1----:R-:W-:Y:S01]  /*c4f0*/  FADD.FTZ R9, R11, R4 ;  /* 0x000000040b097221 */ /* 0x002fe20000010000 */
[----:B------:R-:W-:Y:S01]  /*c500*/  FSETP.NE.FTZ.AND P2, PT, R10, RZ, PT ;  /* 0x000000ff0a00720b */ /* 0x000fe20003f55000 */
[----:B------:R-:W-:Y:S01]  /*c510*/  IMAD.MOV.U32 R4, RZ, RZ, RZ ;  /* 0x000000ffff047224 */ /* 0x000fe200078e00ff */
[----:B------:R-:W-:Y:S01]  /*c520*/  ISETP.NE.AND P0, PT, R18, R3, PT ;  /* 0x000000031200720c */ /* 0x000fe20003f05270 */
[----:B------:R-:W-:Y:S01]  /*c530*/  IMAD.MOV.U32 R3, RZ, RZ, RZ ;  /* 0x000000ffff037224 */ /* 0x000fe200078e00ff */
[----:B------:R-:W-:-:S02]  /*c540*/  FSETP.NE.FTZ.AND P3, PT, R9, RZ, PT ;  /* 0x000000ff0900720b */ /* 0x000fc40003f75000 */
[----:B------:R-:W-:-:S04]  /*c550*/  SEL R11, RZ, 0x1, P1 ;  /* 0x00000001ff0b7807 */ /* 0x000fc80000800000 */
[----:B------:R-:W-:-:S03]  /*c560*/  LOP3.LUT R16, R16, R11, RZ, 0x3c, !PT ;  /* 0x0000000b10107212 */ /* 0x000fc600078e3cff */
[----:B------:R-:W0:Y:S02]  /*c570*/  @P2 MUFU.RCP R3, R10 ;  /* 0x0000000a00032308 */ /* 0x000e240000001000 */
[----:B------:R-:W-:Y:S02]  /*c580*/  @!P0 IMAD R2, R2, 0x40, R22 ;  /* 0x0000004002028824 */ /* 0x000fe400078e0216 */
[----:B------:R-:W-:Y:S02]  /*c590*/  @P3 FMUL.FTZ R12, R12, 0.69314718246459960938 ;  /* 0x3f3172180c0c3820 */ /* 0x000fe40000410000 */
        /* <DEDUP_REMOVED lines=10> */
[----:B------:R2:W0:Y:S01]  /*c640*/  @P3 MUFU.LG2 R11, R9 ;  /* 0x00000009000b3308 */ /* 0x0004220000000c00 */
        /* <DEDUP_REMOVED lines=9> */
[----:B------:R-:W-:Y:S01]  /*c6e0*/  FMUL.FTZ R201, R49, R3 ;  /* 0x0000000331c97220 */ /* 0x000fe20000410000 */
[----:B-1----:R-:W-:-:S02]  /*c6f0*/  IMAD.U32 R2, RZ, RZ, UR6 ;  /* 0x00000006ff027e24 */ /* 0x002fc4000f8e00ff */
[-C--:B------:R-:W-:Y:S01]  /*c700*/  FMUL.FTZ R202, R52, R3.reuse ;  /* 0x0000000334ca7220 */ /* 0x080fe20000410000 */
[-C--:B------:R-:W-:Y:S01]  /*c710*/  FMUL.FTZ R199, R53, R3.reuse ;  /* 0x0000000335c77220 */ /* 0x080fe20000410000 */
[-C--:B------:R-:W-:Y:S01]  /*c720*/  FMUL.FTZ R200, R56, R3.reuse ;  /* 0x0000000338c87220 */ /* 0x080fe20000410000 */
[----:B------:R-:W-:Y:S01]  /*c730*/  @P2 FMUL.FTZ R2, R2, 0.69314718246459960938 ;  /* 0x3f31721802022820 */ /* 0x000fe20000410000 */
        /* <DEDUP_REMOVED lines=118> */
.L_x_7431:
        /* <DEDUP_REMOVED lines=10> */
[----:B------:R-:W-:Y:S01]  /*cf40*/  IMAD R7, R215, 0x40, R23 ;  /* 0x00000040d7077824 */ /* 0x000fe200078e0217 */
[----:B------:R-:W-:Y:S01]  /*cf50*/  F2FP.BF16.F32.PACK_AB R6, R6, R205 ;  /* 0x000000cd0606723e */ /* 0x000fe200000010ff */
[----:B------:R-:W-:Y:S01]  /*cf60*/  USHF.R.S32.HI UR12, URZ, 0x1f, UR42 ;  /* 0x0000001f3f0c7899 */ /* 0x000fe2000801142a */
[----:B------:R-:W-:Y:S01]  /*cf70*/  BAR.SYNC.DEFER_BLOCKING 0x1, 0x100 ;  /* 0x0044000000007b1d */ /* 0x000fe20000010000 */
[----:B------:R-:W-:Y:S01]  /*cf80*/  F2FP.BF16.F32.PACK_AB R112, R113, R112 ;  /* 0x000000707170723e */ /* 0x000fe200000010ff */
[----:B------:R-:W-:Y:S01]  /*cf90*/  USHF.R.S32.HI UR13, URZ, 0x1f, UR39 ;  /* 0x0000001f3f0d7899 */ /* 0x000fe20008011427 */
[----:B------:R-:W-:Y:S02]  /*cfa0*/  F2FP.BF16.F32.PACK_AB R113, R19, R114 ;  /* 0x000000721371723e */ /* 0x000fe400000010ff */
[----:B------:R-:W-:Y:S02]  /*cfb0*/  F2FP.BF16.F32.PACK_AB R114, R117, R116 ;  /* 0x000000747572723e */ /* 0x000fe400000010ff */
[----:B------:R-:W-:Y:S01]  /*cfc0*/  F2FP.BF16.F32.PACK_AB R115, R108, R115 ;  /* 0x000000736c73723e */ /* 0x000fe200000010ff */
[----:B------:R-:W1:Y:S01]  /*cfd0*/  SHFL.IDX PT, R41, R216, RZ, 0x1f ;  /* 0x00001fffd8297589 */ /* 0x000e6200000e0000 */
        /* <DEDUP_REMOVED lines=10> */
[----:B------:R-:W-:Y:S02]  /*d080*/  MOV R92, R17 ;  /* 0x00000011005c7202 */ /* 0x000fe40000000f00 */
[----:B0-----:R-:W-:Y:S02]  /*d090*/  MOV R93, R4 ;  /* 0x00000004005d7202 */ /* 0x001fe40000000f00 */
[----:B------:R-:W-:-:S02]  /*d0a0*/  F2FP.BF16.F32.PACK_AB R146, R149, R148 ;  /* 0x000000949592723e */ /* 0x000fc400000010ff */
[----:B------:R-:W-:Y:S01]  /*d0b0*/  F2FP.BF16.F32.PACK_AB R147, R151, R150 ;  /* 0x000000969793723e */ /* 0x000fe200000010ff */
[----:B------:R-:W-:-:S04]  /*d0c0*/  IMAD.WIDE R4, R219, 0x2, R92 ;  /* 0x00000002db047825 */ /* 0x000fc800078e025c */
[----:B------:R-:W-:Y:S01]  /*d0d0*/  IMAD.WIDE R92, R7, 0x2, R92 ;  /* 0x00000002075c7825 */ /* 0x000fe200078e025c */
[C---:B------:R-:W-:Y:S02]  /*d0e0*/  IADD3 R15, P3, R4.reuse, 0x40, RZ ;  /* 0x00000040040f7810 */ /* 0x040fe40007f7e0ff */
[----:B------:R-:W-:Y:S02]  /*d0f0*/  IADD3 R25, P4, R4, 0x60, RZ ;  /* 0x0000006004197810 */ /* 0x000fe40007f9e0ff */
[----:B------:R-:W-:Y:S02]  /*d100*/  LOP3.LUT R14, R15, 0x380, RZ, 0xc0, !PT ;  /* 0x000003800f0e7812 */ /* 0x000fe400078ec0ff */
[----:B------:R-:W-:Y:S02]  /*d110*/  LOP3.LUT R24, R25, 0x380, RZ, 0xc0, !PT ;  /* 0x0000038019187812 */ /* 0x000fe400078ec0ff */
[----:B------:R-:W-:Y:S02]  /*d120*/  SHF.R.U64 R14, R14, 0x3, RZ ;  /* 0x000000030e0e7819 */ /* 0x000fe400000012ff */
[----:B------:R-:W-:-:S02]  /*d130*/  SHF.R.U64 R24, R24, 0x3, RZ ;  /* 0x0000000318187819 */ /* 0x000fc400000012ff */
[----:B------:R-:W-:Y:S01]  /*d140*/  LOP3.LUT R14, R14, R15, RZ, 0x3c, !PT ;  /* 0x0000000f0e0e7212 */ /* 0x000fe200078e3cff */
[--C-:B------:R-:W-:Y:S01]  /*d150*/  IMAD.X R15, RZ, RZ, R5.reuse, P3 ;  /* 0x000000ffff0f7224 */ /* 0x100fe200018e0605 */
[----:B------:R-:W-:Y:S01]  /*d160*/  LOP3.LUT R24, R24, R25, RZ, 0x3c, !PT ;  /* 0x0000001918187212 */ /* 0x000fe200078e3cff */
[----:B------:R-:W-:Y:S01]  /*d170*/  IMAD.X R25, RZ, RZ, R5, P4 ;  /* 0x000000ffff197224 */ /* 0x000fe200020e0605 */
[C---:B------:R-:W-:Y:S02]  /*d180*/  IADD3 R29, P5, R4.reuse, 0x2000, RZ ;  /* 0x00002000041d7810 */ /* 0x040fe40007fbe0ff */
[C---:B------:R-:W-:Y:S02]  /*d190*/  IADD3 R119, P3, R4.reuse, 0x4020, RZ ;  /* 0x0000402004777810 */ /* 0x040fe40007f7e0ff */
[----:B------:R-:W-:Y:S02]  /*d1a0*/  IADD3 R123, P4, R4, 0x4040, RZ ;  /* 0x00004040047b7810 */ /* 0x000fe40007f9e0ff */
[----:B------:R-:W-:-:S02]  /*d1b0*/  LOP3.LUT R28, R29, 0x380, RZ, 0xc0, !PT ;  /* 0x000003801d1c7812 */ /* 0x000fc400078ec0ff */
[----:B------:R-:W-:Y:S02]  /*d1c0*/  LOP3.LUT R118, R119, 0x380, RZ, 0xc0, !PT ;  /* 0x0000038077767812 */ /* 0x000fe400078ec0ff */
[----:B------:R-:W-:Y:S02]  /*d1d0*/  LOP3.LUT R122, R123, 0x380, RZ, 0xc0, !PT ;  /* 0x000003807b7a7812 */ /* 0x000fe400078ec0ff */
[----:B------:R-:W-:Y:S02]  /*d1e0*/  SHF.R.U64 R28, R28, 0x3, RZ ;  /* 0x000000031c1c7819 */ /* 0x000fe400000012ff */
[----:B------:R-:W-:Y:S02]  /*d1f0*/  IADD3 R49, P0, R4, 0x2040, RZ ;  /* 0x0000204004317810 */ /* 0x000fe40007f1e0ff */
[----:B------:R-:W-:Y:S02]  /*d200*/  SHF.R.U64 R118, R118, 0x3, RZ ;  /* 0x0000000376767819 */ /* 0x000fe400000012ff */
[----:B------:R-:W-:-:S02]  /*d210*/  SHF.R.U64 R122, R122, 0x3, RZ ;  /* 0x000000037a7a7819 */ /* 0x000fc400000012ff */
[----:B------:R-:W-:Y:S01]  /*d220*/  LOP3.LUT R28, R28, R29, RZ, 0x3c, !PT ;  /* 0x0000001d1c1c7212 */ /* 0x000fe200078e3cff */
[--C-:B------:R-:W-:Y:S01]  /*d230*/  IMAD.X R29, RZ, RZ, R5.reuse, P5 ;  /* 0x000000ffff1d7224 */ /* 0x100fe200028e0605 */
[----:B------:R-:W-:Y:S02]  /*d240*/  LOP3.LUT R48, R49, 0x380, RZ, 0xc0, !PT ;  /* 0x0000038031307812 */ /* 0x000fe400078ec0ff */
[----:B------:R-:W-:Y:S02]  /*d250*/  IADD3 R13, P2, R4, 0x20, RZ ;  /* 0x00000020040d7810 */ /* 0x000fe40007f5e0ff */
[----:B------:R-:W-:Y:S01]  /*d260*/  LOP3.LUT R118, R118, R119, RZ, 0x3c, !PT ;  /* 0x0000007776767212 */ /* 0x000fe200078e3cff */
[--C-:B------:R-:W-:Y:S01]  /*d270*/  IMAD.X R119, RZ, RZ, R5.reuse, P3 ;  /* 0x000000ffff777224 */ /* 0x100fe200018e0605 */
[----:B------:R-:W-:Y:S01]  /*d280*/  LOP3.LUT R122, R122, R123, RZ, 0x3c, !PT ;  /* 0x0000007b7a7a7212 */ /* 0x000fe200078e3cff */
[----:B------:R-:W-:Y:S01]  /*d290*/  IMAD.X R123, RZ, RZ, R5, P4 ;  /* 0x000000ffff7b7224 */ /* 0x000fe200020e0605 */
[----:B------:R-:W-:-:S02]  /*d2a0*/  IADD3 R127, P5, R4, 0x4060, RZ ;  /* 0x00004060047f7810 */ /* 0x000fc40007fbe0ff */
[C---:B------:R-:W-:Y:S02]  /*d2b0*/  IADD3 R81, P3, R92.reuse, 0x1000, RZ ;  /* 0x000010005c517810 */ /* 0x040fe40007f7e0ff */
[----:B------:R-:W-:Y:S02]  /*d2c0*/  IADD3 R77, P4, R92, 0x2000, RZ ;  /* 0x000020005c4d7810 */ /* 0x000fe40007f9e0ff */
[----:B------:R-:W-:Y:S02]  /*d2d0*/  SHF.R.U64 R48, R48, 0x3, RZ ;  /* 0x0000000330307819 */ /* 0x000fe400000012ff */
        /* <DEDUP_REMOVED lines=9> */
[----:B------:R-:W-:-:S02]  /*d370*/  IADD3 R135, P0, R4, 0x6020, RZ ;  /* 0x0000602004877810 */ /* 0x000fc40007f1e0ff */
[----:B------:R-:W-:Y:S02]  /*d380*/  SHF.R.U64 R80, R80, 0x3, RZ ;  /* 0x0000000350507819 */ /* 0x000fe400000012ff */
[----:B------:R-:W-:Y:S02]  /*d390*/  SHF.R.U64 R76, R76, 0x3, RZ ;  /* 0x000000034c4c7819 */ /* 0x000fe400000012ff */
[----:B------:R-:W-:Y:S02]  /*d3a0*/  LOP3.LUT R32, R33, 0x380, RZ, 0xc0, !PT ;  /* 0x0000038021207812 */ /* 0x000fe400078ec0ff */
[----:B------:R-:W-:Y:S01]  /*d3b0*/  LOP3.LUT R12, R12, R13, RZ, 0x3c, !PT ;  /* 0x0000000d0c0c7212 */ /* 0x000fe200078e3cff */
[--C-:B------:R-:W-:Y:S01]  /*d3c0*/  IMAD.X R13, RZ, RZ, R5.reuse, P2 ;  /* 0x000000ffff0d7224 */ /* 0x100fe200010e0605 */
[----:B------:R-:W-:Y:S01]  /*d3d0*/  LOP3.LUT R126, R126, R127, RZ, 0x3c, !PT ;  /* 0x0000007f7e7e7212 */ /* 0x000fe200078e3cff */
[----:B------:R-:W-:Y:S01]  /*d3e0*/  IMAD.X R127, RZ, RZ, R5, P5 ;  /* 0x000000ffff7f7224 */ /* 0x000fe200028e0605 */
[----:B------:R-:W-:-:S02]  /*d3f0*/  LOP3.LUT R134, R135, 0x380, RZ, 0xc0, !PT ;  /* 0x0000038087867812 */ /* 0x000fc400078ec0ff */
[C---:B------:R-:W-:Y:S02]  /*d400*/  IADD3 R101, P1, R4.reuse, 0x2060, RZ ;  /* 0x0000206004657810 */ /* 0x040fe40007f3e0ff */
[----:B------:R-:W-:Y:S02]  /*d410*/  IADD3 R105, P2, R4, 0x4000, RZ ;  /* 0x0000400004697810 */ /* 0x000fe40007f5e0ff */
[----:B------:R-:W-:Y:S01]  /*d420*/  LOP3.LUT R80, R80, R81, RZ, 0x3c, !PT ;  /* 0x0000005150507212 */ /* 0x000fe200078e3cff */
[--C-:B------:R-:W-:Y:S01]  /*d430*/  IMAD.X R81, RZ, RZ, R93.reuse, P3 ;  /* 0x000000ffff517224 */ /* 0x100fe200018e065d */
[----:B------:R-:W-:Y:S01]  /*d440*/  LOP3.LUT R76, R76, R77, RZ, 0x3c, !PT ;  /* 0x0000004d4c4c7212 */ /* 0x000fe200078e3cff */
[----:B------:R-:W-:Y:S01]  /*d450*/  IMAD.X R77, RZ, RZ, R93, P4 ;  /* 0x000000ffff4d7224 */ /* 0x000fe200020e065d */
[----:B------:R-:W-:Y:S02]  /*d460*/  SHF.R.U64 R32, R32, 0x3, RZ ;  /* 0x0000000320207819 */ /* 0x000fe400000012ff */
[----:B------:R-:W-:-:S02]  /*d470*/  IADD3 R73, P5, R92, 0x3000, RZ ;  /* 0x000030005c497810 */ /* 0x000fc40007fbe0ff */
[C---:B------:R-:W-:Y:S02]  /*d480*/  IADD3 R53, P3, R92.reuse, 0x8000, RZ ;  /* 0x000080005c357810 */ /* 0x040fe40007f7e0ff */
[----:B------:R-:W-:Y:S02]  /*d490*/  IADD3 R45, P4, R92, 0x9000, RZ ;  /* 0x000090005c2d7810 */ /* 0x000fe40007f9e0ff */
[----:B------:R-:W-:Y:S02]  /*d4a0*/  SHF.R.U64 R134, R134, 0x3, RZ ;  /* 0x0000000386867819 */ /* 0x000fe400000012ff */
[----:B------:R-:W-:Y:S02]  /*d4b0*/  LOP3.LUT R100, R101, 0x380, RZ, 0xc0, !PT ;  /* 0x0000038065647812 */ /* 0x000fe400078ec0ff */
[----:B------:R-:W-:Y:S02]  /*d4c0*/  LOP3.LUT R104, R105, 0x380, RZ, 0xc0, !PT ;  /* 0x0000038069687812 */ /* 0x000fe400078ec0ff */
[----:B------:R-:W-:Y:S01]  /*d4d0*/  LOP3.LUT R32, R32, R33, RZ, 0x3c, !PT ;  /* 0x0000002120207212 */ /* 0x000fe200078e3cff */
[----:B------:R-:W-:Y:S01]  /*d4e0*/  IMAD.X R33, RZ, RZ, R5, P6 ;  /* 0x000000ffff217224 */ /* 0x000fe200030e0605 */
[----:B------:R-:W-:-:S02]  /*d4f0*/  LOP3.LUT R72, R73, 0x380, RZ, 0xc0, !PT ;  /* 0x0000038049487812 */ /* 0x000fc400078ec0ff */
[----:B------:R-:W-:Y:S02]  /*d500*/  LOP3.LUT R52, R53, 0x380, RZ, 0xc0, !PT ;  /* 0x0000038035347812 */ /* 0x000fe400078ec0ff */
[----:B------:R-:W-:Y:S02]  /*d510*/  LOP3.LUT R44, R45, 0x380, RZ, 0xc0, !PT ;  /* 0x000003802d2c7812 */ /* 0x000fe400078ec0ff */
[----:B------:R-:W-:Y:S02]  /*d520*/  IADD3 R131, P6, R4, 0x6000, RZ ;  /* 0x0000600004837810 */ /* 0x000fe40007fde0ff */
[----:B------:R-:W-:Y:S01]  /*d530*/  LOP3.LUT R134, R134, R135, RZ, 0x3c, !PT ;  /* 0x0000008786867212 */ /* 0x000fe200078e3cff */
[----:B------:R-:W-:Y:S01]  /*d540*/  IMAD.X R135, RZ, RZ, R5, P0 ;  /* 0x000000ffff877224 */ /* 0x000fe200000e0605 */
[----:B------:R-:W-:Y:S02]  /*d550*/  SHF.R.U64 R100, R100, 0x3, RZ ;  /* 0x0000000364647819 */ /* 0x000fe400000012ff */
[----:B------:R-:W-:-:S02]  /*d560*/  SHF.R.U64 R104, R104, 0x3, RZ ;  /* 0x0000000368687819 */ /* 0x000fc400000012ff */
[----:B------:R-:W-:Y:S02]  /*d570*/  IADD3 R65, P0, R92, 0x5000, RZ ;  /* 0x000050005c417810 */ /* 0x000fe40007f1e0ff */
[----:B------:R-:W-:Y:S02]  /*d580*/  SHF.R.U64 R72, R72, 0x3, RZ ;  /* 0x0000000348487819 */ /* 0x000fe400000012ff */
        /* <DEDUP_REMOVED lines=8> */
[----:B------:R-:W-:Y:S01]  /*d610*/  LOP3.LUT R72, R72, R73, RZ, 0x3c, !PT ;  /* 0x0000004948487212 */ /* 0x000fe200078e3cff */
[----:B------:R-:W-:Y:S01]  /*d620*/  IMAD.X R73, RZ, RZ, R93, P5 ;  /* 0x000000ffff497224 */ /* 0x000fe200028e065d */
[C---:B------:R-:W-:Y:S02]  /*d630*/  IADD3 R9, P1, R4.reuse, 0x6040, RZ ;  /* 0x0000604004097810 */ /* 0x040fe40007f3e0ff */
[----:B------:R-:W-:Y:S02]  /*d640*/  IADD3 R11, P2, R4, 0x6060, RZ ;  /* 0x00006060040b7810 */ /* 0x000fe40007f5e0ff */
[----:B------:R-:W-:Y:S02]  /*d650*/  LOP3.LUT R52, R52, R53, RZ, 0x3c, !PT ;  /* 0x0000003534347212 */ /* 0x000fe400078e3cff */
[----:B------:R-:W-:Y:S02]  /*d660*/  LOP3.LUT R44, R44, R45, RZ, 0x3c, !PT ;  /* 0x0000002d2c2c7212 */ /* 0x000fe400078e3cff */
[----:B------:R-:W-:-:S02]  /*d670*/  SHF.R.U64 R130, R130, 0x3, RZ ;  /* 0x0000000382827819 */ /* 0x000fc400000012ff */
[----:B------:R-:W-:Y:S02]  /*d680*/  LOP3.LUT R53, R4, 0x380, RZ, 0xc0, !PT ;  /* 0x0000038004357812 */ /* 0x000fe400078ec0ff */
[----:B------:R-:W-:Y:S02]  /*d690*/  IADD3 R45, P5, R92, 0xa000, RZ ;  /* 0x0000a0005c2d7810 */ /* 0x000fe40007fbe0ff */
[----:B------:R-:W-:Y:S02]  /*d6a0*/  SHF.R.U64 R64, R64, 0x3, RZ ;  /* 0x0000000340407819 */ /* 0x000fe400000012ff */
[----:B------:R-:W-:Y:S02]  /*d6b0*/  LOP3.LUT R8, R9, 0x380, RZ, 0xc0, !PT ;  /* 0x0000038009087812 */ /* 0x000fe400078ec0ff */
[----:B------:R-:W-:Y:S02]  /*d6c0*/  LOP3.LUT R10, R11, 0x380, RZ, 0xc0, !PT ;  /* 0x000003800b0a7812 */ /* 0x000fe400078ec0ff */
[----:B------:R-:W-:Y:S01]  /*d6d0*/  LOP3.LUT R130, R130, R131, RZ, 0x3c, !PT ;  /* 0x0000008382827212 */ /* 0x000fe200078e3cff */
[----:B------:R-:W-:Y:S01]  /*d6e0*/  IMAD.X R131, RZ, RZ, R5, P6 ;  /* 0x000000ffff837224 */ /* 0x000fe200030e0605 */
[----:B------:R-:W-:-:S02]  /*d6f0*/  SHF.R.U64 R53, R53, 0x3, RZ ;  /* 0x0000000335357819 */ /* 0x000fc400000012ff */
[----:B------:R-:W-:Y:S02]  /*d700*/  LOP3.LUT R40, R45, 0x380, RZ, 0xc0, !PT ;  /* 0x000003802d287812 */ /* 0x000fe400078ec0ff */
[----:B------:R-:W-:Y:S02]  /*d710*/  IADD3 R69, P6, R92, 0x4000, RZ ;  /* 0x000040005c457810 */ /* 0x000fe40007fde0ff */
[----:B------:R-:W-:Y:S01]  /*d720*/  LOP3.LUT R64, R64, R65, RZ, 0x3c, !PT ;  /* 0x0000004140407212 */ /* 0x000fe200078e3cff */
[----:B------:R-:W-:Y:S01]  /*d730*/  IMAD.X R65, RZ, RZ, R93, P0 ;  /* 0x000000ffff417224 */ /* 0x000fe200000e065d */
[----:B------:R-:W-:Y:S02]  /*d740*/  SHF.R.U64 R8, R8, 0x3, RZ ;  /* 0x0000000308087819 */ /* 0x000fe400000012ff */
[----:B------:R-:W-:Y:S02]  /*d750*/  SHF.R.U64 R10, R10, 0x3, RZ ;  /* 0x000000030a0a7819 */ /* 0x000fe400000012ff */
[----:B------:R-:W-:-:S02]  /*d760*/  IADD3 R7, P0, R92, 0xc000, RZ ;  /* 0x0000c0005c077810 */ /* 0x000fc40007f1e0ff */
[----:B------:R-:W-:Y:S01]  /*d770*/  LOP3.LUT R4, R53, R4, RZ, 0x3c, !PT ;  /* 0x0000000435047212 */ /* 0x000fe200078e3cff */
[----:B------:R-:W-:Y:S01]  /*d780*/  IMAD.X R53, RZ, RZ, R93, P3 ;  /* 0x000000ffff357224 */ /* 0x000fe200018e065d */
        /* <DEDUP_REMOVED lines=9> */
[----:B------:R-:W-:Y:S02]  /*d820*/  MOV R89, R4 ;  /* 0x0000000400597202 */ /* 0x000fe40000000f00 */
[----:B------:R-:W-:Y:S02]  /*d830*/  F2FP.BF16.F32.PACK_AB R5, R27, R26 ;  /* 0x0000001a1b05723e */ /* 0x000fe400000010ff */
[----:B------:R-:W-:Y:S02]  /*d840*/  SHF.R.U64 R68, R68, 0x3, RZ ;  /* 0x0000000344447819 */ /* 0x000fe400000012ff */
[----:B------:R-:W-:Y:S02]  /*d850*/  IADD3 R27, P4, R92, 0xf000, RZ ;  /* 0x0000f0005c1b7810 */ /* 0x000fe40007f9e0ff */
[----:B------:R-:W-:-:S02]  /*d860*/  SHF.R.U64 R20, R20, 0x3, RZ ;  /* 0x0000000314147819 */ /* 0x000fc400000012ff */
[----:B------:R-:W-:Y:S01]  /*d870*/  LOP3.LUT R68, R68, R69, RZ, 0x3c, !PT ;  /* 0x0000004544447212 */ /* 0x000fe200078e3cff */
[--C-:B------:R-:W-:Y:S01]  /*d880*/  IMAD.X R69, RZ, RZ, R93.reuse, P6 ;  /* 0x000000ffff457224 */ /* 0x100fe200030e065d */
[----:B------:R-:W-:Y:S01]  /*d890*/  LOP3.LUT R26, R27, 0x380, RZ, 0xc0, !PT ;  /* 0x000003801b1a7812 */ /* 0x000fe200078ec0ff */
[----:B------:R-:W-:Y:S01]  /*d8a0*/  IMAD.X R97, RZ, RZ, R93, P4 ;  /* 0x000000ffff617224 */ /* 0x000fe200020e065d */
[C---:B------:R-:W-:Y:S02]  /*d8b0*/  IADD3 R61, P1, R92.reuse, 0x6000, RZ ;  /* 0x000060005c3d7810 */ /* 0x040fe40007f3e0ff */
[C---:B------:R-:W-:Y:S02]  /*d8c0*/  IADD3 R57, P2, R92.reuse, 0x7000, RZ ;  /* 0x000070005c397810 */ /* 0x040fe40007f5e0ff */
[----:B------:R-:W-:Y:S02]  /*d8d0*/  IADD3 R37, P6, R92, 0xb000, RZ ;  /* 0x0000b0005c257810 */ /* 0x000fe40007fde0ff */
[----:B------:R-:W-:-:S02]  /*d8e0*/  LOP3.LUT R20, R20, R7, RZ, 0x3c, !PT ;  /* 0x0000000714147212 */ /* 0x000fc400078e3cff */
[----:B------:R-:W-:Y:S01]  /*d8f0*/  F2FP.BF16.F32.PACK_AB R4, R21, R208 ;  /* 0x000000d01504723e */ /* 0x000fe200000010ff */
[----:B------:R-:W-:Y:S01]  /*d900*/  IMAD.X R21, RZ, RZ, R93, P0 ;  /* 0x000000ffff157224 */ /* 0x000fe200000e065d */
[----:B------:R-:W-:Y:S02]  /*d910*/  F2FP.BF16.F32.PACK_AB R7, R31, R30 ;  /* 0x0000001e1f07723e */ /* 0x000fe400000010ff */
[----:B------:R-:W-:Y:S02]  /*d920*/  SHF.R.U64 R26, R26, 0x3, RZ ;  /* 0x000000031a1a7819 */ /* 0x000fe400000012ff */
[----:B------:R-:W-:Y:S01]  /*d930*/  LOP3.LUT R60, R61, 0x380, RZ, 0xc0, !PT ;  /* 0x000003803d3c7812 */ /* 0x000fe200078ec0ff */
[----:B------:R0:W-:Y:S01]  /*d940*/  STSM.16.M88.4 [R89], R4 ;  /* 0x0000000459007844 */ /* 0x0001e20000000200 */
[----:B------:R-:W-:Y:S02]  /*d950*/  LOP3.LUT R56, R57, 0x380, RZ, 0xc0, !PT ;  /* 0x0000038039387812 */ /* 0x000fe400078ec0ff */
[----:B------:R-:W-:-:S02]  /*d960*/  LOP3.LUT R36, R37, 0x380, RZ, 0xc0, !PT ;  /* 0x0000038025247812 */ /* 0x000fc400078ec0ff */
[----:B------:R-:W-:Y:S02]  /*d970*/  LOP3.LUT R31, R92, 0x380, RZ, 0xc0, !PT ;  /* 0x000003805c1f7812 */ /* 0x000fe400078ec0ff */
[----:B------:R-:W-:Y:S02]  /*d980*/  LOP3.LUT R96, R26, R27, RZ, 0x3c, !PT ;  /* 0x0000001b1a607212 */ /* 0x000fe400078e3cff */
[----:B------:R-:W-:Y:S02]  /*d990*/  SHF.R.U64 R60, R60, 0x3, RZ ;  /* 0x000000033c3c7819 */ /* 0x000fe400000012ff */
[----:B------:R-:W-:Y:S02]  /*d9a0*/  SHF.R.U64 R56, R56, 0x3, RZ ;  /* 0x0000000338387819 */ /* 0x000fe400000012ff */
[----:B------:R-:W-:Y:S02]  /*d9b0*/  MOV R26, R12 ;  /* 0x0000000c001a7202 */ /* 0x000fe40000000f00 */
[----:B------:R-:W-:-:S02]  /*d9c0*/  SHF.R.U64 R36, R36, 0x3, RZ ;  /* 0x0000000324247819 */ /* 0x000fc400000012ff */
[----:B0-----:R-:W-:Y:S02]  /*d9d0*/  F2FP.BF16.F32.PACK_AB R4, R211, R213 ;  /* 0x000000d5d304723e */ /* 0x001fe400000010ff */
[----:B------:R-:W-:Y:S02]  /*d9e0*/  F2FP.BF16.F32.PACK_AB R5, R35, R34 ;  /* 0x000000222305723e */ /* 0x000fe400000010ff */
[----:B------:R-:W-:Y:S02]  /*d9f0*/  F2FP.BF16.F32.PACK_AB R6, R209, R212 ;  /* 0x000000d4d106723e */ /* 0x000fe400000010ff */
[----:B------:R-:W-:Y:S02]  /*da00*/  F2FP.BF16.F32.PACK_AB R7, R39, R38 ;  /* 0x000000262707723e */ /* 0x000fe400000010ff */
[----:B------:R-:W-:Y:S02]  /*da10*/  SHF.R.U64 R31, R31, 0x3, RZ ;  /* 0x000000031f1f7819 */ /* 0x000fe400000012ff */
[----:B------:R-:W-:Y:S01]  /*da20*/  MOV R38, R8 ;  /* 0x0000000800267202 */ /* 0x000fe20000000f00 */
[----:B------:R0:W-:Y:S01]  /*da30*/  STSM.16.M88.4 [R26], R4 ;  /* 0x000000041a007844 */ /* 0x0001e20000000200 */
[----:B------:R-:W-:-:S02]  /*da40*/  MOV R39, R10 ;  /* 0x0000000a00277202 */ /* 0x000fc40000000f00 */
[----:B------:R-:W-:Y:S01]  /*da50*/  LOP3.LUT R60, R60, R61, RZ, 0x3c, !PT ;  /* 0x0000003d3c3c7212 */ /* 0x000fe200078e3cff */
[--C-:B------:R-:W-:Y:S01]  /*da60*/  IMAD.X R61, RZ, RZ, R93.reuse, P1 ;  /* 0x000000ffff3d7224 */ /* 0x100fe200008e065d */
[----:B------:R-:W-:Y:S01]  /*da70*/  LOP3.LUT R56, R56, R57, RZ, 0x3c, !PT ;  /* 0x0000003938387212 */ /* 0x000fe200078e3cff */
[----:B------:R-:W-:Y:S01]  /*da80*/  IMAD.X R57, RZ, RZ, R93, P2 ;  /* 0x000000ffff397224 */ /* 0x000fe200010e065d */
[----:B------:R-:W-:Y:S02]  /*da90*/  MOV R168, R14 ;  /* 0x0000000e00a87202 */ /* 0x000fe40000000f00 */
[----:B------:R-:W-:Y:S02]  /*daa0*/  F2FP.BF16.F32.PACK_AB R8, R206, R210 ;  /* 0x000000d2ce08723e */ /* 0x000fe400000010ff */
[----:B------:R-:W-:Y:S02]  /*dab0*/  F2FP.BF16.F32.PACK_AB R9, R43, R42 ;  /* 0x0000002a2b09723e */ /* 0x000fe400000010ff */
[----:B------:R-:W-:-:S02]  /*dac0*/  F2FP.BF16.F32.PACK_AB R10, R203, R207 ;  /* 0x000000cfcb0a723e */ /* 0x000fc400000010ff */
[----:B------:R-:W-:Y:S02]  /*dad0*/  F2FP.BF16.F32.PACK_AB R11, R47, R46 ;  /* 0x0000002e2f0b723e */ /* 0x000fe400000010ff */
[----:B------:R-:W-:Y:S02]  /*dae0*/  LOP3.LUT R36, R36, R37, RZ, 0x3c, !PT ;  /* 0x0000002524247212 */ /* 0x000fe400078e3cff */
[----:B------:R-:W-:Y:S01]  /*daf0*/  MOV R188, R24 ;  /* 0x0000001800bc7202 */ /* 0x000fe20000000f00 */
[----:B------:R-:W-:Y:S01]  /*db00*/  STSM.16.M88.4 [R168], R8 ;  /* 0x00000008a8007844 */ /* 0x000fe20000000200 */
[----:B------:R-:W-:Y:S02]  /*db10*/  F2FP.BF16.F32.PACK_AB R12, R201, R204 ;  /* 0x000000ccc90c723e */ /* 0x000fe400000010ff */
[----:B------:R-:W-:Y:S02]  /*db20*/  F2FP.BF16.F32.PACK_AB R13, R51, R50 ;  /* 0x00000032330d723e */ /* 0x000fe400000010ff */
[----:B------:R-:W-:-:S02]  /*db30*/  F2FP.BF16.F32.PACK_AB R14, R199, R202 ;  /* 0x000000cac70e723e */ /* 0x000fc400000010ff */
[----:B------:R-:W-:Y:S02]  /*db40*/  F2FP.BF16.F32.PACK_AB R15, R55, R54 ;  /* 0x00000036370f723e */ /* 0x000fe400000010ff */
[C---:B------:R-:W-:Y:S02]  /*db50*/  IADD3 R85, P1, R92.reuse, 0xd000, RZ ;  /* 0x0000d0005c557810 */ /* 0x040fe40007f3e0ff */
[----:B------:R-:W-:Y:S01]  /*db60*/  IADD3 R37, P2, R92, 0xe000, RZ ;  /* 0x0000e0005c257810 */ /* 0x000fe20007f5e0ff */
[----:B------:R-:W-:Y:S01]  /*db70*/  STSM.16.M88.4 [R188], R12 ;  /* 0x0000000cbc007844 */ /* 0x000fe20000000200 */
[----:B------:R-:W-:Y:S02]  /*db80*/  MOV R205, R28 ;  /* 0x0000001c00cd7202 */ /* 0x000fe40000000f00 */
[----:B0-----:R-:W-:Y:S01]  /*db90*/  F2FP.BF16.F32.PACK_AB R4, R197, R200 ;  /* 0x000000c8c504723e */ /* 0x001fe200000010ff */
[----:B------:R-:W-:Y:S01]  /*dba0*/  IMAD.X R89, RZ, RZ, R93, P2 ;  /* 0x000000ffff597224 */ /* 0x000fe200010e065d */
[----:B------:R-:W-:-:S02]  /*dbb0*/  F2FP.BF16.F32.PACK_AB R5, R59, R58 ;  /* 0x0000003a3b05723e */ /* 0x000fc400000010ff */
[----:B------:R-:W-:Y:S02]  /*dbc0*/  F2FP.BF16.F32.PACK_AB R6, R183, R198 ;  /* 0x000000c6b706723e */ /* 0x000fe400000010ff */
[----:B------:R-:W-:Y:S02]  /*dbd0*/  F2FP.BF16.F32.PACK_AB R7, R63, R62 ;  /* 0x0000003e3f07723e */ /* 0x000fe400000010ff */
[----:B------:R-:W-:Y:S02]  /*dbe0*/  LOP3.LUT R92, R31, R92, RZ, 0x3c, !PT ;  /* 0x0000005c1f5c7212 */ /* 0x000fe400078e3cff */
[----:B------:R-:W-:Y:S01]  /*dbf0*/  MOV R32, R32 ;  /* 0x0000002000207202 */ /* 0x000fe20000000f00 */
[----:B------:R-:W-:Y:S01]  /*dc00*/  STSM.16.M88.4 [R205], R4 ;  /* 0x00000004cd007844 */ /* 0x000fe20000000200 */
        /* <DEDUP_REMOVED lines=22> */
[----:B--2---:R-:W-:-:S02]  /*dd70*/  F2FP.BF16.F32.PACK_AB R48, R169, R172 ;  /* 0x000000aca930723e */ /* 0x004fc400000010ff */
[----:B------:R-:W-:Y:S02]  /*dd80*/  F2FP.BF16.F32.PACK_AB R4, R164, R167 ;  /* 0x000000a7a404723e */ /* 0x000fe400000010ff */
[----:B------:R-:W-:Y:S01]  /*dd90*/  F2FP.BF16.F32.PACK_AB R5, R99, R98 ;  /* 0x000000626305723e */ /* 0x000fe200000010ff */
[----:B------:R-:W-:Y:S01]  /*dda0*/  STSM.16.M88.4 [R104], R48 ;  /* 0x0000003068007844 */ /* 0x000fe20000000200 */
        /* <DEDUP_REMOVED lines=8> */
[----:B-1----:R-:W-:Y:S01]  /*de30*/  ISETP.NE.AND P3, PT, R41, RZ, PT ;  /* 0x000000ff2900720c */ /* 0x002fe20003f65270 */
[----:B------:R-:W-:Y:S01]  /*de40*/  IMAD.X R41, RZ, RZ, R93, P5 ;  /* 0x000000ffff297224 */ /* 0x000fe200028e065d */
[----:B------:R-:W-:Y:S01]  /*de50*/  MOV R126, R126 ;  /* 0x0000007e007e7202 */ /* 0x000fe20000000f00 */
[----:B------:R0:W-:Y:S01]  /*de60*/  STSM.16.M88.4 [R122], R8 ;  /* 0x000000087a007844 */ /* 0x0001e20000000200 */
[----:B------:R-:W-:Y:S02]  /*de70*/  MOV R101, R130 ;  /* 0x0000008200657202 */ /* 0x000fe40000000f00 */
[----:B------:R-:W-:Y:S01]  /*de80*/  F2FP.BF16.F32.PACK_AB R123, R156, R155 ;  /* 0x0000009b9c7b723e */ /* 0x000fe200000010ff */
[----:B------:R1:W-:Y:S01]  /*de90*/  STSM.16.M88.4 [R126], R112 ;  /* 0x000000707e007844 */ /* 0x0003e20000000200 */
[----:B------:R-:W-:-:S02]  /*dea0*/  MOV R134, R134 ;  /* 0x0000008600867202 */ /* 0x000fc40000000f00 */
[----:B------:R-:W-:Y:S02]  /*deb0*/  F2FP.BF16.F32.PACK_AB R130, R133, R132 ;  /* 0x000000848582723e */ /* 0x000fe400000010ff */
[----:B------:R-:W-:Y:S02]  /*dec0*/  F2FP.BF16.F32.PACK_AB R131, R161, R160 ;  /* 0x000000a0a183723e */ /* 0x000fe400000010ff */
[----:B------:R-:W-:Y:S02]  /*ded0*/  LOP3.LUT R84, R85, 0x380, RZ, 0xc0, !PT ;  /* 0x0000038055547812 */ /* 0x000fe400078ec0ff */
[----:B------:R-:W-:Y:S02]  /*dee0*/  LOP3.LUT R88, R37, 0x380, RZ, 0xc0, !PT ;  /* 0x0000038025587812 */ /* 0x000fe400078ec0ff */
[----:B------:R-:W-:Y:S02]  /*def0*/  SHF.R.U64 R84, R84, 0x3, RZ ;  /* 0x0000000354547819 */ /* 0x000fe400000012ff */
[----:B0-----:R-:W-:-:S02]  /*df00*/  F2FP.BF16.F32.PACK_AB R122, R125, R124 ;  /* 0x0000007c7d7a723e */ /* 0x001fc400000010ff */
[----:B------:R-:W-:Y:S02]  /*df10*/  SHF.R.U64 R88, R88, 0x3, RZ ;  /* 0x0000000358587819 */ /* 0x000fe400000012ff */
[----:B------:R-:W-:Y:S01]  /*df20*/  LOP3.LUT R84, R84, R85, RZ, 0x3c, !PT ;  /* 0x0000005554547212 */ /* 0x000fe200078e3cff */
[----:B------:R1:W-:Y:S01]  /*df30*/  STSM.16.M88.4 [R101], R120 ;  /* 0x0000007865007844 */ /* 0x0003e20000000200 */
[----:B------:R-:W-:Y:S01]  /*df40*/  LOP3.LUT R88, R88, R37, RZ, 0x3c, !PT ;  /* 0x0000002558587212 */ /* 0x000fe200078e3cff */
[--C-:B------:R-:W-:Y:S02]  /*df50*/  IMAD.X R37, RZ, RZ, R93.reuse, P6 ;  /* 0x000000ffff257224 */ /* 0x100fe400030e065d */
[----:B------:R1:W-:Y:S01]  /*df60*/  STSM.16.M88.4 [R134], R128 ;  /* 0x0000008086007844 */ /* 0x0003e20000000200 */
[----:B------:R-:W-:-:S03]  /*df70*/  IMAD.X R85, RZ, RZ, R93, P1 ;  /* 0x000000ffff557224 */ /* 0x000fc600008e065d */
[----:B------:R1:W-:Y:S04]  /*df80*/  STSM.16.M88.4 [R38], R136 ;  /* 0x0000008826007844 */ /* 0x0003e80000000200 */
[----:B------:R1:W-:Y:S01]  /*df90*/  STSM.16.M88.4 [R39], R144 ;  /* 0x0000009027007844 */ /* 0x0003e20000000200 */
[----:B------:R-:W-:Y:S06]  /*dfa0*/  BAR.SYNC.DEFER_BLOCKING 0x1, 0x100 ;  /* 0x0044000000007b1d */ /* 0x000fec0000010000 */
[----:B------:R-:W-:Y:S05]  /*dfb0*/  @P3 BRA `(.L_x_7467) ;  /* 0x0000000000b83947 */ /* 0x000fea0003800000 */
        /* <DEDUP_REMOVED lines=17> */
[----:B------:R-:W2:Y:S01]  /*e0d0*/  @P0 LDC R6, c[0x0][0xcf0] ;  /* 0x00033c00ff060b82 */ /* 0x000ea20000000800 */
[----:B0-----:R-:W-:-:S05]  /*e0e0*/  @P0 IMAD.HI.U32 R5, R10, R5, RZ ;  /* 0x000000050a050227 */ /* 0x001fca00078e00ff */
[----:B--2---:R-:W-:-:S04]  /*e0f0*/  @P0 SHF.R.U32.HI R4, RZ, R6, R5 ;  /* 0x00000006ff040219 */ /* 0x004fc80000011605 */
        /* <DEDUP_REMOVED lines=23> */
[----:B------:R-:W2:Y:S08]  /*e270*/  SHFL.IDX PT, R7, R11, 0x1, 0x1c1f ;  /* 0x003c1f000b077f89 */ /* 0x000eb000000e0000 */
[----:B0-----:R0:W-:Y:S04]  /*e280*/  @!P1 ST.E desc[UR44][R4.64], R3 ;  /* 0x0000000304009985 */ /* 0x0011e8000c10192c */
[----:B--2---:R0:W-:Y:S02]  /*e290*/  @!P0 ST.E desc[UR44][R6.64], R0 ;  /* 0x0000000006008985 */ /* 0x0041e4000c10192c */
.L_x_7467:
[----:B------:R-:W2:Y:S01]  /*e2a0*/  LDC R15, c[0x0][0xce8] ;  /* 0x00033a00ff0f7b82 */ /* 0x000ea20000000800 */
        /* <DEDUP_REMOVED lines=13> */
[----:B--2---:R-:W-:-:S03]  /*e380*/  ISETP.NE.AND P2, PT, R15, 0x1, PT ;  /* 0x000000010f00780c */ /* 0x004fc60003f45270 */
        /* <DEDUP_REMOVED lines=18> */
[----:B-1----:R-:W5:Y:S01]  /*e4b0*/  LD.E.128 R36, desc[UR44][R36.64] ;  /* 0x0000002c24247980 */ /* 0x002f62000c101d00 */
[----:B------:R-:W-:Y:S01]  /*e4c0*/  SEL R0, RZ, 0xffffffff, P0 ;  /* 0xffffffffff007807 */ /* 0x000fe20000000000 */
[----:B------:R-:W-:Y:S01]  /*e4d0*/  UIMAD.WIDE.U32 UR6, UR42, UR8, URZ ;  /* 0x000000082a0672a5 */ /* 0x000fe2000f8e003f */
[----:B------:R-:W-:Y:S01]  /*e4e0*/  IMAD.SHL.U32 R8, R8, 0x8, RZ ;  /* 0x0000000808087824 */ /* 0x000fe200078e00ff */
[----:B------:R-:W-:Y:S01]  /*e4f0*/  UIMAD UR5, UR42, UR9, UR5 ;  /* 0x000000092a0572a4 */ /* 0x000fe2000f8e0205 */
[----:B------:R1:W5:Y:S01]  /*e500*/  LD.E.128 R4, desc[UR44][R20.64] ;  /* 0x0000002c14047980 */ /* 0x000362000c101d00 */
        /* <DEDUP_REMOVED lines=28> */
[----:B0-----:R-:W0:Y:S01]  /*e6d0*/  FENCE.VIEW.ASYNC.S ;  /* 0x00000000000073c6 */ /* 0x001e220000000000 */
[----:B------:R-:W-:Y:S01]  /*e6e0*/  IMAD R11, R15, R13, R14 ;  /* 0x0000000d0f0b7224 */ /* 0x000fe200078e020e */
[----:B------:R-:W-:Y:S01]  /*e6f0*/  ISETP.GE.AND P0, PT, R218, UR10, PT ;  /* 0x0000000ada007c0c */ /* 0x000fe2000bf06270 */
[----:B------:R-:W-:Y:S01]  /*e700*/  IMAD.U32 R9, RZ, RZ, UR5 ;  /* 0x00000005ff097e24 */ /* 0x000fe2000f8e00ff */
[----:B------:R-:W-:Y:S01]  /*e710*/  ULDC UR5, c[0x0][0xb88] ;  /* 0x0002e20000057ab9 */ /* 0x000fe20000000800 */
[----:B------:R-:W-:Y:S01]  /*e720*/  IMAD.SHL.U32 R19, R0, 0x20, RZ ;  /* 0x0000002000137824 */ /* 0x000fe200078e00ff */
[----:B------:R-:W-:Y:S01]  /*e730*/  SHF.R.S32.HI R0, RZ, 0x1f, R11 ;  /* 0x0000001fff007819 */ /* 0x000fe2000001140b */
[C---:B------:R-:W-:Y:S01]  /*e740*/  IMAD R13, R3.reuse, UR7, R12 ;  /* 0x00000007030d7c24 */ /* 0x040fe2000f8e020c */
[----:B------:R-:W-:Y:S01]  /*e750*/  BSSY B1, `(.L_x_7468) ;  /* 0x0000039000017945 */ /* 0x000fe20003800000 */
[----:B------:R-:W-:Y:S01]  /*e760*/  IMAD.WIDE.U32 R8, R3, UR6, R8 ;  /* 0x0000000603087c25 */ /* 0x000fe2000f8e0008 */
[----:B------:R-:W-:Y:S01]  /*e770*/  ULDC.64 UR6, c[0x0][0xbd8] ;  /* 0x0002f60000067ab9 */ /* 0x000fe20000000a00 */
[----:B------:R-:W-:-:S02]  /*e780*/  LOP3.LUT R10, R19, 0x20, R10, 0xe2, !PT ;  /* 0x00000020130a7812 */ /* 0x000fc400078ee20a */
[----:B------:R-:W-:Y:S01]  /*e790*/  IMAD.IADD R9, R9, 0x1, R13 ;  /* 0x0000000109097824 */ /* 0x000fe200078e020d */
[----:B------:R-:W-:Y:S01]  /*e7a0*/  SEL R3, RZ, 0x40, P0 ;  /* 0x00000040ff037807 */ /* 0x000fe20000000000 */
[----:B------:R-:W-:Y:S01]  /*e7b0*/  IMAD R0, R0, UR6, RZ ;  /* 0x0000000600007c24 */ /* 0x000fe2000f8e02ff */
[----:B------:R-:W-:Y:S01]  /*e7c0*/  ISETP.GE.AND P0, PT, R217, UR10, PT ;  /* 0x0000000ad9007c0c */ /* 0x000fe2000bf06270 */
[----:B------:R-:W-:Y:S01]  /*e7d0*/  VIADD R27, R215, UR41 ;  /* 0x00000029d71b7c36 */ /* 0x000fe20008000000 */
[----:B------:R-:W-:Y:S01]  /*e7e0*/  LOP3.LUT R3, R10, R3, RZ, 0xfc, !PT ;  /* 0x000000030a037212 */ /* 0x000fe200078efcff */
[----:B------:R-:W-:Y:S01]  /*e7f0*/  IMAD R28, R15, UR5, RZ ;  /* 0x000000050f1c7c24 */ /* 0x000fe2000f8e02ff */
[----:B------:R-:W-:Y:S01]  /*e800*/  SEL R10, RZ, 0x80, P0 ;  /* 0x00000080ff0a7807 */ /* 0x000fe20000000000 */
[C---:B------:R-:W-:Y:S02]  /*e810*/  IMAD R13, R11.reuse, UR7, R0 ;  /* 0x000000070b0d7c24 */ /* 0x040fe4000f8e0200 */
[----:B------:R-:W-:Y:S01]  /*e820*/  IMAD.WIDE.U32 R8, R11, UR6, R8 ;  /* 0x000000060b087c25 */ /* 0x000fe2000f8e0008 */
[----:B------:R-:W-:Y:S01]  /*e830*/  ISETP.GE.AND P1, PT, R27, R28, PT ;  /* 0x0000001c1b00720c */ /* 0x000fe20003f26270 */
[----:B------:R-:W-:-:S02]  /*e840*/  ULDC.64 UR6, c[0x0][0xb80] ;  /* 0x0002e00000067ab9 */ /* 0x000fc40000000a00 */
[----:B------:R-:W-:Y:S01]  /*e850*/  VIADD R0, R17, 0x38820 ;  /* 0x0003882011007836 */ /* 0x000fe20000000000 */
[----:B------:R-:W-:Y:S01]  /*e860*/  LEA R19, P2, R8, UR6, 0x1 ;  /* 0x0000000608137c11 */ /* 0x000fe2000f8408ff */
[----:B------:R-:W-:-:S03]  /*e870*/  IMAD.IADD R9, R9, 0x1, R13 ;  /* 0x0000000109097824 */ /* 0x000fc600078e020d */
[----:B------:R-:W-:Y:S02]  /*e880*/  PRMT R0, RZ, 0x654, R0 ;  /* 0x00000654ff007816 */ /* 0x000fe40000000000 */
[----:B------:R-:W-:Y:S02]  /*e890*/  LEA.HI.X R26, R8, UR7, R9, 0x1, P2 ;  /* 0x00000007081a7c11 */ /* 0x000fe400090f0c09 */
[----:B0-----:R0:W-:Y:S03]  /*e8a0*/  SYNCS.ARRIVE.TRANS64.RED.A1T0 RZ, [R0+URZ], RZ ;  /* 0x000000ff00ff79a7 */ /* 0x0011e6000810043f */
[----:B------:R1:W2:Y:S01]  /*e8b0*/  SHFL.IDX PT, R11, R26, RZ, 0x181f ;  /* 0x00181fff1a0b7589 */ /* 0x0002a200000e0000 */
[----:B0-----:R-:W-:-:S03]  /*e8c0*/  LOP3.LUT R0, R3, R10, RZ, 0xfc, !PT ;  /* 0x0000000a03007212 */ /* 0x001fc600078efcff */
[----:B------:R1:W0:Y:S01]  /*e8d0*/  SHFL.IDX PT, R10, R19, RZ, 0x181f ;  /* 0x00181fff130a7589 */ /* 0x00022200000e0000 */
[----:B------:R-:W-:Y:S05]  /*e8e0*/  @P1 BRA `(.L_x_7469) ;  /* 0x00000000007c1947 */ /* 0x000fea0003800000 */
[----:B------:R-:W-:Y:S02]  /*e8f0*/  ISETP.GE.AND P1, PT, R195, UR10, PT ;  /* 0x0000000ac3007c0c */ /* 0x000fe4000bf26270 */
[----:B------:R-:W-:Y:S02]  /*e900*/  ISETP.GE.AND P0, PT, R23, UR10, PT ;  /* 0x0000000a17007c0c */ /* 0x000fe4000bf06270 */
[----:B------:R-:W-:Y:S02]  /*e910*/  ISETP.GE.AND P5, PT, R194, UR10, PT ;  /* 0x0000000ac2007c0c */ /* 0x000fe4000bfa6270 */
[----:B------:R-:W-:-:S07]  /*e920*/  ISETP.GE.AND P3, PT, R193, UR10, PT ;  /* 0x0000000ac1007c0c */ /* 0x000fce000bf66270 */
[-C--:B0-----:R-:W-:Y:S02]  /*e930*/  @!P1 LEA R12, P2, R195, R10.reuse, 0x1 ;  /* 0x0000000ac30c9211 */ /* 0x081fe400078408ff */
        /* <DEDUP_REMOVED lines=10> */
[CC--:B-1----:R-:W-:Y:S01]  /*e9e0*/  @!P3 LEA R20, P6, R193.reuse, R10.reuse, 0x1 ;  /* 0x0000000ac114b211 */ /* 0x0c2fe200078c08ff */
[----:B------:R3:W-:Y:S03]  /*e9f0*/  @!P5 ST.E.128 desc[UR44][R14.64], R68 ;  /* 0x000000440e00d985 */ /* 0x0007e6000c101d2c */
[----:B------:R-:W-:Y:S02]  /*ea00*/  @!P3 LEA.HI.X R21, R193, R11, R225, 0x1, P6 ;  /* 0x0000000bc115b211 */ /* 0x000fe400030f0ce1 */
[----:B0-----:R-:W-:-:S03]  /*ea10*/  @!P2 LEA R8, P5, R192, R10, 0x1 ;  /* 0x0000000ac008a211 */ /* 0x001fc600078a08ff */
        /* <DEDUP_REMOVED lines=12> */
.L_x_7469:
[----:B------:R-:W-:Y:S05]  /*eae0*/  BSYNC B1 ;  /* 0x0000000000017941 */ /* 0x000fea0003800000 */
.L_x_7468:
        /* <DEDUP_REMOVED lines=12> */
[----:B------:R-:W-:Y:S01]  /*ebb0*/  @!P3 LEA R10, P6, R194, R6, 0x1 ;  /* 0x00000006c20ab211 */ /* 0x000fe200078c08ff */
        /* <DEDUP_REMOVED lines=12> */
[----:B-1----:R-:W-:Y:S02]  /*ec80*/  @P4 LEA R20, P5, R218, R6, 0x1 ;  /* 0x00000006da144211 */ /* 0x002fe400078a08ff */
        /* <DEDUP_REMOVED lines=12> */
.L_x_7466:
        /* <DEDUP_REMOVED lines=57> */
.L_x_7472:
[----:B------:R-:W-:Y:S05]  /*f0e0*/  BSYNC B1 ;  /* 0x0000000000017941 */ /* 0x000fea0003800000 */
.L_x_7471:
        /* <DEDUP_REMOVED lines=48> */
[----:B------:R-:W-:Y:S02]  /*f3f0*/  IMAD R3, R7, UR7, R0 ;  /* 0x0000000707037c24 */ /* 0x000fe4000f8e0200 */
[----:B------:R-:W-:Y:S02]  /*f400*/  VIADD R0, R215, UR41 ;  /* 0x00000029d7007c36 */ /* 0x000fe40008000000 */
[----:B------:R-:W-:-:S02]  /*f410*/  IMAD R25, R10, UR5, RZ ;  /* 0x000000050a197c24 */ /* 0x000fc4000f8e02ff */
[----:B------:R-:W-:Y:S01]  /*f420*/  IMAD.WIDE.U32 R4, R7, UR6, R4 ;  /* 0x0000000607047c25 */ /* 0x000fe2000f8e0004 */
[----:B------:R-:W-:Y:S01]  /*f430*/  SEL R7, RZ, 0x40, P0 ;  /* 0x00000040ff077807 */ /* 0x000fe20000000000 */
[----:B------:R-:W-:Y:S01]  /*f440*/  ULDC.64 UR6, c[0x0][0xb80] ;  /* 0x0002e00000067ab9 */ /* 0x000fe20000000a00 */
[----:B------:R-:W-:Y:S01]  /*f450*/  ISETP.GE.AND P0, PT, R0, R25, PT ;  /* 0x000000190000720c */ /* 0x000fe20003f06270 */
[----:B------:R-:W-:Y:S01]  /*f460*/  IMAD.IADD R3, R5, 0x1, R3 ;  /* 0x0000000105037824 */ /* 0x000fe200078e0203 */
        /* <DEDUP_REMOVED lines=39> */
.L_x_7474:
[----:B------:R-:W-:Y:S05]  /*f6e0*/  BSYNC B1 ;  /* 0x0000000000017941 */ /* 0x000fea0003800000 */
.L_x_7473:
        /* <DEDUP_REMOVED lines=36> */
.L_x_7470:
[----:B------:R-:W-:Y:S05]  /*f930*/  BSYNC B0 ;  /* 0x0000000000007941 */ /* 0x000fea0003800000 */
.L_x_7465:
[----:B------:R-:W-:Y:S02]  /*f940*/  ULDC UR5, c[0x0][0xd38] ;  /* 0x00034e0000057ab9 */ /* 0x000fe40000000800 */
[----:B------:R-:W-:-:S06]  /*f950*/  UISETP.GE.AND UP0, UPT, UR4, UR5, UPT ;  /* 0x000000050400728c */ /* 0x000fcc000bf06270 */
[----:B------:R-:W-:-:S13]  /*f960*/  PLOP3.LUT P0, PT, PT, PT, UP0, 0x80, 0x0 ;  /* 0x000000000000781c */ /* 0x000fda0003f0f008 */
[----:B------:R-:W-:Y:S05]  /*f970*/  @!P0 BRA `(.L_x_7475) ;  /* 0xffffff1400b08947 */ /* 0x000fea000383ffff */
[----:B------:R-:W-:Y:S05]  /*f980*/  EXIT ;  /* 0x000000000000794d */ /* 0x000fea0003800000 */
.L_x_7426:
        /* <DEDUP_REMOVED lines=48> */
.L_x_7588:
        /* <DEDUP_REMOVED lines=14> */
[----:B01--4-:R-:W-:Y:S05]  /*fd70*/  @!P0 BRA `(.L_x_7477) ;  /* 0x0000000000208947 */ /* 0x013fea0003800000 */
        /* <DEDUP_REMOVED lines=8> */
.L_x_7477:
[----:B------:R-:W-:Y:S01]  /*fe00*/  ULDC UR8, c[0x0][0xd54] ;  /* 0x0003550000087ab9 */ /* 0x000fe20000000800 */
[----:B------:R-:W-:Y:S01]  /*fe10*/  UMOV UR5, UR9 ;  /* 0x0000000900057c82 */ /* 0x000fe20008000000 */
[----:B------:R-:W-:-:S11]  /*fe20*/  UISETP.NE.AND UP0, UPT, UR8, 0x1, UPT ;  /* 0x000000010800788c */ /* 0x000fd6000bf05270 */
[----:B------:R-:W-:Y:S02]  /*fe30*/  @UP0 ULDC.64 UR10, c[0x0][0xd58] ;  /* 0x00035600000a0ab9 */ /* 0x000fe40000000a00 */
[----:B------:R-:W-:-:S04]  /*fe40*/  UIMAD.WIDE.U32 UR6, UR9, UR10, URZ ;  /* 0x0000000a090672a5 */ /* 0x000fc8000f8e003f */
[----:B------:R-:W-:-:S04]  /*fe50*/  @UP0 USHF.R.U32.HI UR5, URZ, UR11, UR7 ;  /* 0x0000000b3f050299 */ /* 0x000fc80008011607 */
[----:B------:R-:W-:-:S12]  /*fe60*/  UIMAD UR8, UR5, UR8, URZ ;  /* 0x00000008050872a4 */ /* 0x000fd8000f8e023f */
.L_x_7478:
[----:B------:R-:W-:Y:S01]  /*fe70*/  ULOP3.LUT UR39, URZ, UR5, URZ, 0x33, !UPT ;  /* 0x000000053f277292 */ /* 0x000fe2000f8e333f */
[----:B------:R-:W-:Y:S01]  /*fe80*/  BSSY B7, `(.L_x_7479) ;  /* 0x00005ad000077945 */ /* 0x000fe20003800000 */
[----:B------:R-:W-:Y:S01]  /*fe90*/  ULDC UR10, c[0x0][0x448] ;  /* 0x00011200000a7ab9 */ /* 0x000fe20000000800 */
[----:B------:R-:W-:Y:S01]  /*fea0*/  ULDC UR5, c[0x0][0xd3c] ;  /* 0x00034f0000057ab9 */ /* 0x000fe20000000800 */
[----:B------:R-:W-:Y:S01]  /*feb0*/  UISETP.NE.AND UP1, UPT, UR10, 0x1, UPT ;  /* 0x000000010a00788c */ /* 0x000fe2000bf25270 */
[----:B------:R-:W-:Y:S01]  /*fec0*/  ULDC.64 UR6, c[0x0][0x418] ;  /* 0x0001060000067ab9 */ /* 0x000fe20000000a00 */
[----:B------:R-:W-:Y:S02]  /*fed0*/  UIADD3 UR39, UR39, UR5, URZ ;  /* 0x0000000527277290 */ /* 0x000fe4000fffe03f */
[----:B------:R-:W-:Y:S02]  /*fee0*/  UISETP.NE.U32.AND UP0, UPT, UR6, URZ, UPT ;  /* 0x0000003f0600728c */ /* 0x000fe4000bf05070 */
[----:B------:R-:W-:-:S02]  /*fef0*/  USHF.L.U32 UR5, UR39, 0x6, URZ ;  /* 0x0000000627057899 */ /* 0x000fc4000800063f */
[----:B------:R-:W-:Y:S02]  /*ff00*/  UISETP.NE.AND.EX UP0, UPT, UR7, URZ, UPT, UP0 ;  /* 0x0000003f0700728c */ /* 0x000fe4000bf05300 */
[----:B------:R-:W-:Y:S01]  /*ff10*/  UIADD3 UR5, UR5, 0x3f, URZ ;  /* 0x0000003f05057890 */ /* 0x000fe2000fffe03f */
[----:B------:R-:W-:Y:S01]  /*ff20*/  ULDC UR7, c[0x0][0x288] ;  /* 0x0000a20000077ab9 */ /* 0x000fe20000000800 */
        /* <DEDUP_REMOVED lines=48> */
[----:B0-----:R-:W-:-:S05]  /*10230*/  IADD3 R0, R0, UR41, R3 ;  /* 0x0000002900007c10 */ /* 0x001fca000fffe003 */
[----:B------:R3:W-:Y:S01]  /*10240*/  STL [R1+0x10], R0 ;  /* 0x0000100001007387 */ /* 0x0007e20000100800 */
[----:B------:R-:W-:Y:S05]  /*10250*/  BRA `(.L_x_7481) ;  /* 0x0000005400bc7947 */ /* 0x000fea0003800000 */
.L_x_7480:
        /* <DEDUP_REMOVED lines=20> */
.L_x_7483:
[----:B------:R-:W-:Y:S05]  /*103a0*/  BSYNC B6 ;  /* 0x0000000000067941 */ /* 0x000fea0003800000 */
.L_x_7482:
        /* <DEDUP_REMOVED lines=20> */
.L_x_7486:
        /* <DEDUP_REMOVED lines=15> */
.L_x_7485:
[----:B------:R-:W-:Y:S05]  /*105e0*/  BSYNC B6 ;  /* 0x0000000000067941 */ /* 0x000fea0003800000 */
.L_x_7484:
        /* <DEDUP_REMOVED lines=27> */
.L_x_7604:
        /* <DEDUP_REMOVED lines=9> */
.L_x_7607:
        /* <DEDUP_REMOVED lines=22> */
.L_x_7490:
[----:B--2---:R-:W2:Y:S01]  /*10990*/  LDL R2, [R1+0x8] ;  /* 0x0000080001027983 */ /* 0x004ea20000100800 */
[----:B------:R-:W-:Y:S01]  /*109a0*/  IMAD R0, R19, 0x8, R17 ;  /* 0x0000000813007824 */ /* 0x000fe200078e0211 */
[----:B--2---:R-:W-:-:S04]  /*109b0*/  SHF.L.U32 R2, R2, 0x1f, RZ ;  /* 0x0000001f02027819 */ /* 0x004fc800000006ff */
[----:B------:R-:W2:Y:S02]  /*109c0*/  SYNCS.PHASECHK.TRANS64.TRYWAIT P0, [R0+URZ+0x38840], R2 ;  /* 0x03884002000075a7 */ /* 0x000ea4000800017f */
[----:B--2---:R-:W-:Y:S05]  /*109d0*/  @!P0 BRA `(.L_x_7491) ;  /* 0x00000058001c8947 */ /* 0x004fea0003800000 */
.L_x_7608:
        /* <DEDUP_REMOVED lines=11> */
.L_x_7492:
        /* <DEDUP_REMOVED lines=19> */
.L_x_7488:
        /* <DEDUP_REMOVED lines=24> */
.L_x_7494:
[----:B------:R-:W-:Y:S05]  /*10d40*/  BSYNC B6 ;  /* 0x0000000000067941 */ /* 0x000fea0003800000 */
.L_x_7493:
[----:B------:R-:W2:Y:S01]  /*10d50*/  S2R R2, SR_TID.X ;  /* 0x0000000000027919 */ /* 0x000ea20000002100 */
[----:B0-----:R-:W0:Y:S01]  /*10d60*/  LDC R7, c[0x0][0x448] ;  /* 0x00011200ff077b82 */ /* 0x001e220000000800 */
[----:B------:R-:W-:Y:S01]  /*10d70*/  ULDC.64 UR6, c[0x0][0x2d8] ;  /* 0x0000b60000067ab9 */ /* 0x000fe20000000a00 */
[----:B------:R-:W-:Y:S01]  /*10d80*/  ULDC.64 UR8, c[0x0][0x2e0] ;  /* 0x0000b80000087ab9 */ /* 0x000fe20000000a00 */
[----:B-1----:R-:W1:Y:S01]  /*10d90*/  S2R R4, SR_TID.X ;  /* 0x0000000000047919 */ /* 0x002e620000002100 */
[----:B------:R-:W-:Y:S02]  /*10da0*/  UIMAD.WIDE.U32 UR4, UR36, UR6, URZ ;  /* 0x00000006240472a5 */ /* 0x000fe4000f8e003f */
[----:B------:R-:W-:-:S04]  /*10db0*/  UIMAD UR6, UR43, UR6, URZ ;  /* 0x000000062b0672a4 */ /* 0x000fc8000f8e023f */
[----:B------:R-:W-:Y:S02]  /*10dc0*/  UIMAD UR6, UR36, UR7, UR6 ;  /* 0x00000007240672a4 */ /* 0x000fe4000f8e0206 */
[----:B------:R-:W-:Y:S02]  /*10dd0*/  UIMAD UR7, UR37, UR8, URZ ;  /* 0x00000008250772a4 */ /* 0x000fe4000f8e023f */
[----:B------:R-:W-:Y:S02]  /*10de0*/  UIADD3 UR5, UR5, UR6, URZ ;  /* 0x0000000605057290 */ /* 0x000fe4000fffe03f */
[----:B------:R-:W-:Y:S02]  /*10df0*/  UIMAD UR6, UR42, UR9, UR7 ;  /* 0x000000092a0672a4 */ /* 0x000fe4000f8e0207 */
[----:B------:R-:W-:-:S04]  /*10e00*/  UIMAD.WIDE.U32 UR4, UR42, UR8, UR4 ;  /* 0x000000082a0472a5 */ /* 0x000fc8000f8e0004 */
[----:B------:R-:W-:Y:S01]  /*10e10*/  UIADD3 UR6, UR5, UR6, URZ ;  /* 0x0000000605067290 */ /* 0x000fe2000fffe03f */
[----:B0-----:R-:W-:Y:S01]  /*10e20*/  ISETP.NE.AND P0, PT, R7, 0x1, PT ;  /* 0x000000010700780c */ /* 0x001fe20003f05270 */
[----:B------:R-:W-:Y:S01]  /*10e30*/  IMAD.U32 R5, RZ, RZ, UR5 ;  /* 0x00000005ff057e24 */ /* 0x000fe2000f8e00ff */
[----:B--2---:R-:W-:Y:S01]  /*10e40*/  LOP3.LUT R0, R2, 0x7f, RZ, 0xc0, !PT ;  /* 0x0000007f02007812 */ /* 0x004fe200078ec0ff */
[----:B-1----:R-:W-:-:S03]  /*10e50*/  IMAD.SHL.U32 R4, R4, 0x10, RZ ;  /* 0x0000001004047824 */ /* 0x002fc600078e00ff */
[----:B------:R-:W-:-:S07]  /*10e60*/  SHF.R.U32.HI R0, RZ, 0x3, R0 ;  /* 0x00000003ff007819 */ /* 0x000fce0000011600 */
[----:B------:R-:W0:Y:S01]  /*10e70*/  @P0 LDC R3, c[0x0][0x44c] ;  /* 0x00011300ff030b82 */ /* 0x000e220000000800 */
[----:B------:R-:W-:Y:S01]  /*10e80*/  LOP3.LUT R4, R0, 0x70, R4, 0xf8, !PT ;  /* 0x0000007000047812 */ /* 0x000fe200078ef804 */
[----:B------:R-:W-:-:S04]  /*10e90*/  IMAD.U32 R0, RZ, RZ, UR39 ;  /* 0x00000027ff007e24 */ /* 0x000fc8000f8e00ff */
[----:B------:R-:W-:Y:S02]  /*10ea0*/  IMAD R6, R0, 0x40, R4 ;  /* 0x0000004000067824 */ /* 0x000fe400078e0204 */
[----:B------:R-:W1:Y:S01]  /*10eb0*/  @P0 LDC R2, c[0x0][0x450] ;  /* 0x00011400ff020b82 */ /* 0x000e620000000800 */
[----:B------:R-:W-:Y:S01]  /*10ec0*/  IMAD.U32 R4, RZ, RZ, UR4 ;  /* 0x00000004ff047e24 */ /* 0x000fe2000f8e00ff */
[----:B------:R-:W-:Y:S01]  /*10ed0*/  ULDC.64 UR4, c[0x0][0x2d0] ;  /* 0x0000b40000047ab9 */ /* 0x000fe20000000a00 */
[----:B------:R-:W-:Y:S01]  /*10ee0*/  IMAD.MOV.U32 R0, RZ, RZ, R6 ;  /* 0x000000ffff007224 */ /* 0x000fe200078e0006 */
[----:B------:R2:W-:Y:S04]  /*10ef0*/  STL [R1+0x18], R6 ;  /* 0x0000180601007387 */ /* 0x0005e80000100800 */
[----:B------:R3:W5:Y:S01]  /*10f00*/  LDL R8, [R1+0x4] ;  /* 0x0000040001087983 */ /* 0x0007620000100800 */
[----:B0-----:R-:W-:-:S05]  /*10f10*/  @P0 IMAD.HI.U32 R3, R6, R3, RZ ;  /* 0x0000000306030227 */ /* 0x001fca00078e00ff */
[----:B-1----:R-:W-:Y:S01]  /*10f20*/  @P0 SHF.R.U32.HI R0, RZ, R2, R3 ;  /* 0x00000002ff000219 */ /* 0x002fe20000011603 */
[----:B------:R-:W-:Y:S02]  /*10f30*/  IMAD.MOV.U32 R2, RZ, RZ, R4 ;  /* 0x000000ffff027224 */ /* 0x000fe400078e0004 */
[----:B------:R-:W-:Y:S01]  /*10f40*/  IMAD.U32 R3, RZ, RZ, UR6 ;  /* 0x00000006ff037e24 */ /* 0x000fe2000f8e00ff */
[----:B------:R-:W-:Y:S01]  /*10f50*/  SHF.R.S32.HI R4, RZ, 0x1f, R0 ;  /* 0x0000001fff047819 */ /* 0x000fe20000011400 */
[----:B------:R-:W-:Y:S01]  /*10f60*/  ULDC.64 UR6, c[0x0][0x280] ;  /* 0x0000a00000067ab9 */ /* 0x000fe20000000a00 */
[----:B------:R-:W-:-:S04]  /*10f70*/  IMAD.WIDE.U32 R2, R0, UR4, R2 ;  /* 0x0000000400027c25 */ /* 0x000fc8000f8e0002 */
[----:B------:R-:W-:-:S04]  /*10f80*/  IMAD R4, R4, UR4, RZ ;  /* 0x0000000404047c24 */ /* 0x000fc8000f8e02ff */
[----:B------:R-:W-:Y:S01]  /*10f90*/  IMAD R4, R0, UR5, R4 ;  /* 0x0000000500047c24 */ /* 0x000fe2000f8e0204 */
[----:B------:R-:W-:Y:S01]  /*10fa0*/  ULDC.64 UR4, c[0x0][0x2c8] ;  /* 0x0000b20000047ab9 */ /* 0x000fe20000000a00 */
[----:B------:R-:W-:Y:S02]  /*10fb0*/  IMAD.MOV R0, RZ, RZ, -R0 ;  /* 0x000000ffff007224 */ /* 0x000fe400078e0a00 */
[----:B------:R-:W-:Y:S02]  /*10fc0*/  IMAD.IADD R3, R3, 0x1, R4 ;  /* 0x0000000103037824 */ /* 0x000fe400078e0204 */
[----:B------:R-:W-:Y:S02]  /*10fd0*/  IMAD R0, R7, R0, R6 ;  /* 0x0000000007007224 */ /* 0x000fe400078e0206 */
[----:B--2---:R-:W0:Y:S03]  /*10fe0*/  S2R R6, SR_TID.X ;  /* 0x0000000000067919 */ /* 0x004e260000002100 */
[----:B------:R-:W-:Y:S01]  /*10ff0*/  SHF.R.S32.HI R4, RZ, 0x1f, R0 ;  /* 0x0000001fff047819 */ /* 0x000fe20000011400 */
[----:B------:R-:W-:-:S04]  /*11000*/  IMAD.WIDE.U32 R2, R0, UR4, R2 ;  /* 0x0000000400027c25 */ /* 0x000fc8000f8e0002 */
[----:B------:R-:W-:Y:S01]  /*11010*/  IMAD R4, R4, UR4, RZ ;  /* 0x0000000404047c24 */ /* 0x000fe2000f8e02ff */
[----:B------:R-:W-:-:S03]  /*11020*/  ULDC UR4, c[0x0][0x2b8] ;  /* 0x0000ae0000047ab9 */ /* 0x000fc60000000800 */
[----:B------:R-:W-:Y:S01]  /*11030*/  IMAD R4, R0, UR5, R4 ;  /* 0x0000000500047c24 */ /* 0x000fe2000f8e0204 */
[----:B------:R-:W-:-:S03]  /*11040*/  LEA R0, P1, R2, UR6, 0x1 ;  /* 0x0000000602007c11 */ /* 0x000fc6000f8208ff */
[----:B------:R-:W-:Y:S02]  /*11050*/  IMAD.IADD R3, R3, 0x1, R4 ;  /* 0x0000000103037824 */ /* 0x000fe400078e0204 */
[----:B0-----:R-:W-:-:S05]  /*11060*/  IMAD.SHL.U32 R9, R6, 0x8, RZ ;  /* 0x0000000806097824 */ /* 0x001fca00078e00ff */
[----:B------:R-:W-:Y:S02]  /*11070*/  LOP3.LUT R9, R9, 0x38, RZ, 0xc0, !PT ;  /* 0x0000003809097812 */ /* 0x000fe400078ec0ff */
[----:B------:R-:W-:Y:S02]  /*11080*/  LOP3.LUT R6, R6, 0x7f, RZ, 0xc0, !PT ;  /* 0x0000007f06067812 */ /* 0x000fe400078ec0ff */
[----:B------:R-:W-:Y:S01]  /*11090*/  ISETP.GE.AND P0, PT, R9, UR4, PT ;  /* 0x0000000409007c0c */ /* 0x000fe2000bf06270 */
[----:B------:R-:W-:Y:S01]  /*110a0*/  UMOV UR4, 0xffffffff ;  /* 0xffffffff00047882 */ /* 0x000fe20000000000 */
[----:B------:R-:W-:Y:S02]  /*110b0*/  LEA.HI.X R3, R2, UR7, R3, 0x1, P1 ;  /* 0x0000000702037c11 */ /* 0x000fe400088f0c03 */
[----:B------:R-:W-:Y:S01]  /*110c0*/  SHF.R.U32.HI R10, RZ, 0x3, R6 ;  /* 0x00000003ff0a7819 */ /* 0x000fe20000011606 */
[----:B---3--:R-:W-:Y:S08]  /*110d0*/  BRA.DIV UR4, `(.L_x_7495) ;  /* 0x0000005204707947 */ /* 0x008ff0000b800000 */
[----:B------:R-:W0:Y:S01]  /*110e0*/  SHFL.IDX PT, R5, R0, RZ, 0x181f ;  /* 0x00181fff00057589 */ /* 0x000e2200000e0000 */
[----:B------:R-:W-:Y:S01]  /*110f0*/  IMAD.U32 R6, RZ, RZ, UR39 ;  /* 0x00000027ff067e24 */ /* 0x000fe2000f8e00ff */
[----:B------:R-:W-:Y:S02]  /*11100*/  ULDC UR4, c[0x0][0x288] ;  /* 0x0000a20000047ab9 */ /* 0x000fe40000000800 */
[----:B------:R-:W1:Y:S01]  /*11110*/  SHFL.IDX PT, R4, R3, RZ, 0x181f ;  /* 0x00181fff03047589 */ /* 0x000e6200000e0000 */
[----:B------:R-:W-:Y:S02]  /*11120*/  IMAD R2, R7, UR4, RZ ;  /* 0x0000000407027c24 */ /* 0x000fe4000f8e02ff */
[----:B------:R-:W-:-:S04]  /*11130*/  IMAD R10, R6, 0x40, R10 ;  /* 0x00000040060a7824 */ /* 0x000fc800078e020a */
[C---:B------:R-:W-:Y:S01]  /*11140*/  VIADD R7, R10.reuse, 0x10 ;  /* 0x000000100a077836 */ /* 0x040fe20000000000 */
[C---:B------:R-:W-:Y:S01]  /*11150*/  ISETP.GE.AND P1, PT, R10.reuse, R2, PT ;  /* 0x000000020a00720c */ /* 0x040fe20003f26270 */
[----:B------:R-:W-:Y:S01]  /*11160*/  VIADD R6, R10, 0x20 ;  /* 0x000000200a067836 */ /* 0x000fe20000000000 */
[----:B------:R-:W-:Y:S04]  /*11170*/  STL [R1+0x14], R10 ;  /* 0x0000140a01007387 */ /* 0x000fe80000100800 */
[----:B------:R-:W-:Y:S04]  /*11180*/  STL [R1+0x20], R7 ;  /* 0x0000200701007387 */ /* 0x000fe80000100800 */
[----:B------:R-:W-:Y:S03]  /*11190*/  STL [R1+0x24], R6 ;  /* 0x0000240601007387 */ /* 0x000fe60000100800 */
        /* <DEDUP_REMOVED lines=27> */
.L_x_7617:
        /* <DEDUP_REMOVED lines=12> */
.L_x_7496:
        /* <DEDUP_REMOVED lines=35> */
.L_x_7498:
[----:B------:R-:W-:Y:S05]  /*11640*/  BSYNC B6 ;  /* 0x0000000000067941 */ /* 0x000fea0003800000 */
.L_x_7497:
        /* <DEDUP_REMOVED lines=10> */
[----:B0-----:R-:W-:-:S13]  /*116f0*/  ISETP.NE.AND P0, PT, R8, 0x1, PT ;  /* 0x000000010800780c */ /* 0x001fda0003f05270 */
[----:B------:R-:W0:Y:S01]  /*11700*/  @P0 LDC R0, c[0x0][0x450] ;  /* 0x00011400ff000b82 */ /* 0x000e220000000800 */
[----:B-1----:R-:W-:Y:S02]  /*11710*/  IMAD.SHL.U32 R10, R10, 0x8, RZ ;  /* 0x000000080a0a7824 */ /* 0x002fe400078e00ff */
[----:B-----5:R-:W-:-:S03]  /*11720*/  IMAD.SHL.U32 R9, R11, 0x8, RZ ;  /* 0x000000080b097824 */ /* 0x020fc600078e00ff */
[----:B------:R-:W-:-:S04]  /*11730*/  LOP3.LUT R10, R10, 0x38, RZ, 0xc0, !PT ;  /* 0x000000380a0a7812 */ /* 0x000fc800078ec0ff */
[C---:B------:R-:W-:Y:S02]  /*11740*/  LOP3.LUT R12, R10.reuse, 0x80, RZ, 0xfc, !PT ;  /* 0x000000800a0c7812 */ /* 0x040fe400078efcff */
[----:B------:R-:W-:Y:S02]  /*11750*/  LOP3.LUT R10, R10, 0x40, RZ, 0xfc, !PT ;  /* 0x000000400a0a7812 */ /* 0x000fe400078efcff */
[----:B------:R-:W-:Y:S02]  /*11760*/  LOP3.LUT R9, R9, 0x38, RZ, 0xc0, !PT ;  /* 0x0000003809097812 */ /* 0x000fe400078ec0ff */
[----:B--2---:R-:W-:Y:S02]  /*11770*/  R2UR UR5, R5 ;  /* 0x00000000050572ca */ /* 0x004fe400000e0000 */
[----:B------:R-:W-:Y:S02]  /*11780*/  R2UR UR4, R4 ;  /* 0x00000000040472ca */ /* 0x000fe400000e0000 */
[----:B---3--:R-:W-:-:S02]  /*11790*/  R2UR UR5, R2 ;  /* 0x00000000020572ca */ /* 0x008fc400000e0000 */
        /* <DEDUP_REMOVED lines=30> */
[----:B------:R-:W-:Y:S01]  /*11980*/  ISETP.GE.AND P3, PT, R9, UR4, PT ;  /* 0x0000000409007c0c */ /* 0x000fe2000bf66270 */
[----:B------:R-:W1:Y:S01]  /*11990*/  S2R R12, SR_TID.X ;  /* 0x00000000000c7919 */ /* 0x000e620000002100 */
[----:B------:R-:W-:-:S02]  /*119a0*/  LEA.HI.X R6, R2, UR5, R6, 0x1, P0 ;  /* 0x0000000502067c11 */ /* 0x000fc400080f0c06 */
[----:B------:R-:W-:Y:S02]  /*119b0*/  SEL R2, RZ, 0x1, P3 ;  /* 0x00000001ff027807 */ /* 0x000fe40001800000 */
[----:B------:R-:W-:Y:S02]  /*119c0*/  SEL R3, RZ, 0x4, P2 ;  /* 0x00000004ff037807 */ /* 0x000fe40001000000 */
[----:B------:R-:W-:-:S04]  /*119d0*/  SEL R4, RZ, 0x2, P1 ;  /* 0x00000002ff047807 */ /* 0x000fc80000800000 */
[----:B------:R-:W-:Y:S02]  /*119e0*/  IADD3 R2, R3, R4, R2 ;  /* 0x0000000403027210 */ /* 0x000fe40007ffe002 */
        /* <DEDUP_REMOVED lines=10> */
[----:B------:R-:W-:Y:S01]  /*11a90*/  ISETP.GE.AND P0, PT, R10, UR4, PT ;  /* 0x000000040a007c0c */ /* 0x000fe2000bf06270 */
[C---:B------:R-:W-:Y:S01]  /*11aa0*/  IMAD.SHL.U32 R10, R11.reuse, 0x8, RZ ;  /* 0x000000080b0a7824 */ /* 0x040fe200078e00ff */
[----:B------:R-:W-:Y:S01]  /*11ab0*/  LOP3.LUT R12, R12, 0xc0, RZ, 0xfc, !PT ;  /* 0x000000c00c0c7812 */ /* 0x000fe200078efcff */
[----:B------:R-:W-:Y:S01]  /*11ac0*/  IMAD.SHL.U32 R11, R11, 0x8, RZ ;  /* 0x000000080b0b7824 */ /* 0x000fe200078e00ff */
[----:B------:R-:W-:Y:S02]  /*11ad0*/  SEL R3, RZ, 0x10, P0 ;  /* 0x00000010ff037807 */ /* 0x000fe40000000000 */
[----:B------:R-:W-:-:S02]  /*11ae0*/  LOP3.LUT R10, R10, 0x38, RZ, 0xc0, !PT ;  /* 0x000000380a0a7812 */ /* 0x000fc400078ec0ff */
[----:B------:R-:W-:Y:S02]  /*11af0*/  ISETP.GE.AND P5, PT, R12, UR4, PT ;  /* 0x000000040c007c0c */ /* 0x000fe4000bfa6270 */
[----:B------:R-:W-:Y:S02]  /*11b00*/  LOP3.LUT R12, R10, 0x180, RZ, 0xfc, !PT ;  /* 0x000001800a0c7812 */ /* 0x000fe400078efcff */
[----:B------:R-:W-:Y:S02]  /*11b10*/  LOP3.LUT R11, R11, 0x38, RZ, 0xc0, !PT ;  /* 0x000000380b0b7812 */ /* 0x000fe400078ec0ff */
[----:B------:R-:W-:Y:S02]  /*11b20*/  ISETP.GE.AND P1, PT, R12, UR4, PT ;  /* 0x000000040c007c0c */ /* 0x000fe4000bf26270 */
[----:B------:R-:W-:Y:S02]  /*11b30*/  LOP3.LUT R10, R11, 0x140, RZ, 0xfc, !PT ;  /* 0x000001400b0a7812 */ /* 0x000fe400078efcff */
[----:B------:R-:W-:-:S02]  /*11b40*/  SEL R4, RZ, 0x8, P5 ;  /* 0x00000008ff047807 */ /* 0x000fc40002800000 */
[----:B------:R-:W-:Y:S02]  /*11b50*/  SEL R5, RZ, 0x40, P1 ;  /* 0x00000040ff057807 */ /* 0x000fe40000800000 */
[----:B------:R-:W-:Y:S02]  /*11b60*/  LOP3.LUT R7, R11, 0x1c0, RZ, 0xfc, !PT ;  /* 0x000001c00b077812 */ /* 0x000fe400078efcff */
[----:B------:R-:W-:Y:S02]  /*11b70*/  ISETP.GE.AND P1, PT, R10, UR4, PT ;  /* 0x000000040a007c0c */ /* 0x000fe4000bf26270 */
[----:B------:R-:W-:Y:S02]  /*11b80*/  IADD3 R2, R3, R2, R4 ;  /* 0x0000000203027210 */ /* 0x000fe40007ffe004 */
[----:B------:R-:W-:Y:S02]  /*11b90*/  SEL R3, RZ, 0x20, P1 ;  /* 0x00000020ff037807 */ /* 0x000fe40000800000 */
[----:B------:R-:W-:Y:S01]  /*11ba0*/  ISETP.GE.AND P2, PT, R7, UR4, PT ;  /* 0x0000000407007c0c */ /* 0x000fe2000bf46270 */
[----:B------:R-:W-:Y:S01]  /*11bb0*/  UMOV UR4, 0xffffffff ;  /* 0xffffffff00047882 */ /* 0x000fe20000000000 */
[----:B------:R-:W-:-:S02]  /*11bc0*/  IADD3 R5, R5, R2, R3 ;  /* 0x0000000205057210 */ /* 0x000fc40007ffe003 */
[----:B------:R-:W-:-:S05]  /*11bd0*/  SEL R7, RZ, 0x80, P2 ;  /* 0x00000080ff077807 */ /* 0x000fca0001000000 */
        /* <DEDUP_REMOVED lines=9> */
[----:B------:R-:W-:-:S04]  /*11c70*/  @P0 LOP3.LUT R18, R18, 0x400, RZ, 0xfc, !PT ;  /* 0x0000040012120812 */ /* 0x000fc800078efcff */
[C---:B------:R-:W-:Y:S02]  /*11c80*/  LOP3.LUT P0, RZ, R18.reuse, 0x10, RZ, 0xc0, !PT ;  /* 0x0000001012ff7812 */ /* 0x040fe4000780c0ff */
[----:B------:R-:W-:-:S04]  /*11c90*/  LOP3.LUT R18, R18, 0xfffffdff, RZ, 0xc0, !PT ;  /* 0xfffffdff12127812 */ /* 0x000fc800078ec0ff */
[----:B------:R-:W-:-:S04]  /*11ca0*/  @P1 LOP3.LUT R18, R18, 0x200, RZ, 0xfc, !PT ;  /* 0x0000020012121812 */ /* 0x000fc800078efcff */
[C---:B------:R-:W-:Y:S02]  /*11cb0*/  LOP3.LUT P1, RZ, R18.reuse, 0x8, RZ, 0xc0, !PT ;  /* 0x0000000812ff7812 */ /* 0x040fe4000782c0ff */
[----:B------:R-:W-:Y:S01]  /*11cc0*/  LOP3.LUT R18, R18, 0xfffffeff, RZ, 0xc0, !PT ;  /* 0xfffffeff12127812 */ /* 0x000fe200078ec0ff */
[----:B------:R-:W-:Y:S01]  /*11cd0*/  SHFL.IDX PT, R14, R0, 0x1, 0x181f ;  /* 0x00381f00000e7f89 */ /* 0x000fe200000e0000 */
[-C--:B--2---:R-:W-:Y:S02]  /*11ce0*/  ISETP.GE.AND P2, PT, R3, R4.reuse, PT ;  /* 0x000000040300720c */ /* 0x084fe40003f46270 */
[----:B---3--:R-:W-:Y:S02]  /*11cf0*/  ISETP.GE.AND P3, PT, R2, R4, PT ;  /* 0x000000040200720c */ /* 0x008fe40003f66270 */
[----:B------:R-:W0:Y:S01]  /*11d00*/  S2R R2, SR_TID.X ;  /* 0x0000000000027919 */ /* 0x000e220000002100 */
[----:B------:R-:W1:Y:S08]  /*11d10*/  SHFL.IDX PT, R3, R0, RZ, 0x181f ;  /* 0x00181fff00037589 */ /* 0x000e7000000e0000 */
[----:B------:R-:W-:-:S02]  /*11d20*/  @!P2 LOP3.LUT R8, R5, 0x40, RZ, 0xc0, !PT ;  /* 0x000000400508a812 */ /* 0x000fc400078ec0ff */
[----:B------:R-:W-:Y:S02]  /*11d30*/  @P3 LOP3.LUT R18, R18, 0x100, RZ, 0xfc, !PT ;  /* 0x0000010012123812 */ /* 0x000fe400078efcff */
[----:B------:R-:W-:-:S04]  /*11d40*/  @!P2 SHF.R.U32.HI R8, RZ, 0x2, R8 ;  /* 0x00000002ff08a819 */ /* 0x000fc80000011608 */
[----:B------:R-:W-:Y:S02]  /*11d50*/  @!P2 ISETP.NE.U32.AND P3, PT, R8, RZ, PT ;  /* 0x000000ff0800a20c */ /* 0x000fe40003f65070 */
[----:B------:R-:W-:-:S04]  /*11d60*/  @!P2 LOP3.LUT R8, R7, 0x80, RZ, 0xc0, !PT ;  /* 0x000000800708a812 */ /* 0x000fc800078ec0ff */
[----:B------:R-:W-:Y:S01]  /*11d70*/  @!P2 SHF.R.U32.HI R8, RZ, 0x3, R8 ;  /* 0x00000003ff08a819 */ /* 0x000fe20000011608 */
[----:B0-----:R-:W-:Y:S02]  /*11d80*/  IMAD.SHL.U32 R12, R2, 0x8, RZ ;  /* 0x00000008020c7824 */ /* 0x001fe400078e00ff */
[----:B------:R-:W0:Y:S03]  /*11d90*/  SHFL.IDX PT, R2, R6, RZ, 0x181f ;  /* 0x00181fff06027589 */ /* 0x000e2600000e0000 */
[----:B------:R-:W-:-:S04]  /*11da0*/  LOP3.LUT R12, R12, 0x38, RZ, 0xc0, !PT ;  /* 0x000000380c0c7812 */ /* 0x000fc800078ec0ff */
[----:B-1----:R-:W-:-:S05]  /*11db0*/  @!P2 LEA R3, P6, R12, R3, 0x1 ;  /* 0x000000030c03a211 */ /* 0x002fca00078c08ff */
[----:B0-----:R-:W-:-:S05]  /*11dc0*/  @!P2 IMAD.X R2, RZ, RZ, R2, P6 ;  /* 0x000000ffff02a224 */ /* 0x001fca00030e0602 */
[----:B------:R-:W-:-:S04]  /*11dd0*/  @!P2 LOP3.LUT R3, R3, R2, RZ, 0x3c, !PT ;  /* 0x000000020303a212 */ /* 0x000fc800078e3cff */
[----:B------:R-:W-:-:S04]  /*11de0*/  @!P2 LOP3.LUT R2, R3, R2, RZ, 0x3c, !PT ;  /* 0x000000020302a212 */ /* 0x000fc800078e3cff */
[----:B------:R-:W-:Y:S02]  /*11df0*/  @!P2 LOP3.LUT R3, R3, R2, RZ, 0x3c, !PT ;  /* 0x000000020303a212 */ /* 0x000fe400078e3cff */
[----:B------:R-:W-:-:S03]  /*11e00*/  LOP3.LUT P6, RZ, R18, 0x4, RZ, 0xc0, !PT ;  /* 0x0000000412ff7812 */ /* 0x000fc600078cc0ff */
[----:B----4-:R-:W-:Y:S01]  /*11e10*/  @!P2 LDGSTS.E.BYPASS.LTC128B.128 [R11+0x26400], desc[UR44][R2.64], !P0 ;  /* 0x26400000020bafae */ /* 0x010fe2000c101d6c */
[----:B------:R-:W-:-:S03]  /*11e20*/  LOP3.LUT P0, RZ, R18, 0x400, RZ, 0xc0, !PT ;  /* 0x0000040012ff7812 */ /* 0x000fc6000780c0ff */
[----:B------:R-:W-:Y:S01]  /*11e30*/  @!P2 LDGSTS.E.BYPASS.LTC128B.128 [R11+0x28400], desc[UR44][R2.64+0x80], !P1 ;  /* 0x28400080020bafae */ /* 0x000fe2000c901d6c */
[----:B------:R-:W-:Y:S02]  /*11e40*/  LOP3.LUT P1, RZ, R18, 0x200, RZ, 0xc0, !PT ;  /* 0x0000020012ff7812 */ /* 0x000fe4000782c0ff */
[----:B------:R-:W-:Y:S02]  /*11e50*/  @!P2 ISETP.NE.U32.AND P4, PT, R8, RZ, PT ;  /* 0x000000ff0800a20c */ /* 0x000fe40003f85070 */
[----:B------:R-:W0:Y:S04]  /*11e60*/  SHFL.IDX PT, R8, R6, 0x1, 0x181f ;  /* 0x00381f0006087f89 */ /* 0x000e2800000e0000 */
[----:B------:R-:W-:Y:S04]  /*11e70*/  @!P2 LDGSTS.E.BYPASS.LTC128B.128 [R11+0x2a400], desc[UR44][R2.64+0x100], !P6 ;  /* 0x2a400100020bafae */ /* 0x000fe8000f101d6c */
        /* <DEDUP_REMOVED lines=52> */
.L_x_7627:
        /* <DEDUP_REMOVED lines=15> */
[----:B--2---:R-:W-:Y:S01]  /*122b0*/  LEA R2, P2, R2, R0, 0x1 ;  /* 0x0000000002027211 */ /* 0x004fe200078408ff */
[----:B---3--:R-:W-:-:S04]  /*122c0*/  IMAD.MOV.U32 R8, RZ, RZ, R3 ;  /* 0x000000ffff087224 */ /* 0x008fc800078e0003 */
[----:B-1----:R-:W-:Y:S01]  /*122d0*/  IMAD.X R3, RZ, RZ, R6, P2 ;  /* 0x000000ffff037224 */ /* 0x002fe200010e0606 */
[----:B------:R-:W-:-:S04]  /*122e0*/  ISETP.NE.U32.AND P2, PT, R5, RZ, PT ;  /* 0x000000ff0500720c */ /* 0x000fc80003f45070 */
[----:B------:R-:W-:Y:S01]  /*122f0*/  @!PT LDS RZ, [RZ] ;  /* 0x00000000fffff984 */ /* 0x000fe20000000800 */
[----:B------:R-:W-:Y:S01]  /*12300*/  @!PT LDS RZ, [RZ] ;  /* 0x00000000fffff984 */ /* 0x000fe20000000800 */
[----:B------:R-:W-:Y:S01]  /*12310*/  @!PT LDS RZ, [RZ] ;  /* 0x00000000fffff984 */ /* 0x000fe20000000800 */
[----:B------:R0:W-:Y:S04]  /*12320*/  LDGSTS.E.BYPASS.LTC128B.128 [R8+0x27c00], desc[UR44][R2.64], !P6 ;  /* 0x27c0000002087fae */ /* 0x0001e8000f101d6c */
        /* <DEDUP_REMOVED lines=8> */
.L_x_7501:
[----:B------:R-:W-:Y:S05]  /*123b0*/  BSYNC B0 ;  /* 0x0000000000007941 */ /* 0x000fea0003800000 */
.L_x_7500:
[----:B------:R-:W-:Y:S01]  /*123c0*/  NOP ;  /* 0x0000000000007918 */ /* 0x000fe20000000000 */
[----:B------:R-:W-:-:S13]  /*123d0*/  PLOP3.LUT P0, PT, PT, PT, PT, 0x80, 0x0 ;  /* 0x000000000000781c */ /* 0x000fda0003f0f070 */
.L_x_7502:
        /* <DEDUP_REMOVED lines=18> */
.L_x_7628:
[----:B------:R-:W-:Y:S05]  /*12500*/  BSYNC B0 ;  /* 0x0000000000007941 */ /* 0x000fea0003800000 */
.L_x_7503:
[----:B------:R-:W-:Y:S01]  /*12510*/  LOP3.LUT P0, RZ, R18, 0x2, RZ, 0xc0, !PT ;  /* 0x0000000212ff7812 */ /* 0x000fe2000780c0ff */
[----:B------:R-:W-:-:S12]  /*12520*/  BSSY B0, `(.L_x_7505) ;  /* 0x0000094000007945 */ /* 0x000fd80003800000 */
[----:B------:R-:W-:Y:S05]  /*12530*/  @!P0 BRA `(.L_x_7506) ;  /* 0x0000000800488947 */ /* 0x000fea0003800000 */
[----:B------:R-:W2:Y:S01]  /*12540*/  LDL R2, [R1+0x8] ;  /* 0x0000080001027983 */ /* 0x000ea20000100800 */
        /* <DEDUP_REMOVED lines=8> */
.L_x_7629:
[----:B------:R-:W-:Y:S05]  /*125d0*/  BSYNC B1 ;  /* 0x0000000000017941 */ /* 0x000fea0003800000 */
.L_x_7507:
        /* <DEDUP_REMOVED lines=9> */
.L_x_7510:
[----:B------:R-:W-:Y:S05]  /*12670*/  BSYNC B1 ;  /* 0x0000000000017941 */ /* 0x000fea0003800000 */
.L_x_7509:
        /* <DEDUP_REMOVED lines=11> */
.L_x_7511:
        /* <DEDUP_REMOVED lines=15> */
.L_x_7512:
        /* <DEDUP_REMOVED lines=15> */
.L_x_7513:
        /* <DEDUP_REMOVED lines=15> */
.L_x_7514:
        /* <DEDUP_REMOVED lines=15> */
.L_x_7515:
        /* <DEDUP_REMOVED lines=15> */
.L_x_7516:
        /* <DEDUP_REMOVED lines=15> */
.L_x_7517:
        /* <DEDUP_REMOVED lines=15> */
.L_x_7518:
        /* <DEDUP_REMOVED lines=10> */
.L_x_7506:
[----:B------:R-:W-:Y:S05]  /*12e60*/  BSYNC B0 ;  /* 0x0000000000007941 */ /* 0x000fea0003800000 */
.L_x_7505:
[----:B------:R-:W-:-:S06]  /*12e70*/  UISETP.GE.AND UP0, UPT, UR38, 0x2, UPT ;  /* 0x000000022600788c */ /* 0x000fcc000bf06270 */
[----:B------:R-:W-:-:S13]  /*12e80*/  PLOP3.LUT P0, PT, PT, PT, UP0, 0x80, 0x0 ;  /* 0x000000000000781c */ /* 0x000fda0003f0f008 */
[----:B------:R-:W-:Y:S05]  /*12e90*/  @!P0 BRA `(.L_x_7519) ;  /* 0x0000002800448947 */ /* 0x000fea0003800000 */
[----:B------:R-:W-:Y:S02]  /*12ea0*/  ULOP3.LUT UR4, UR38, 0x1, URZ, 0xc0, !UPT ;  /* 0x0000000126047892 */ /* 0x000fe4000f8ec03f */
[----:B-1----:R-:W-:Y:S02]  /*12eb0*/  IMAD.U32 R6, RZ, RZ, UR38 ;  /* 0x00000026ff067e24 */ /* 0x002fe4000f8e00ff */
[----:B------:R-:W-:Y:S02]  /*12ec0*/  UISETP.NE.U32.AND UP0, UPT, UR4, 0x1, UPT ;  /* 0x000000010400788c */ /* 0x000fe4000bf05070 */
[----:B------:R-:W-:-:S04]  /*12ed0*/  VIADD R6, R6, 0xfffffffe ;  /* 0xfffffffe06067836 */ /* 0x000fc80000000000 */
[----:B0-----:R-:W-:Y:S01]  /*12ee0*/  IMAD.MOV.U32 R0, RZ, RZ, R6 ;  /* 0x000000ffff007224 */ /* 0x001fe200078e0006 */
[----:B------:R-:W-:-:S13]  /*12ef0*/  PLOP3.LUT P0, PT, PT, PT, UP0, 0x80, 0x0 ;  /* 0x000000000000781c */ /* 0x000fda0003f0f008 */
[----:B------:R-:W-:Y:S05]  /*12f00*/  @!P0 BRA `(.L_x_7520) ;  /* 0x0000000c00608947 */ /* 0x000fea0003800000 */
        /* <DEDUP_REMOVED lines=33> */
.L_x_7523:
[----:B------:R-:W1:Y:S01]  /*13120*/  S2R R2, SR_TID.X ;  /* 0x0000000000027919 */ /* 0x000e620000002100 */
[----:B------:R-:W-:Y:S01]  /*13130*/  IMAD R3, R19, 0x8, R17 ;  /* 0x0000000813037824 */ /* 0x000fe200078e0211 */
[----:B------:R-:W-:Y:S01]  /*13140*/  BSSY B1, `(.L_x_7524) ;  /* 0x0000006000017945 */ /* 0x000fe20003800000 */
[----:B-1----:R-:W-:Y:S02]  /*13150*/  LOP3.LUT R4, R2, 0x7f, RZ, 0xc0, !PT ;  /* 0x0000007f02047812 */ /* 0x002fe400078ec0ff */
[----:B------:R-:W-:Y:S02]  /*13160*/  SHF.L.U32 R2, R8, 0x1f, RZ ;  /* 0x0000001f08027819 */ /* 0x000fe400000006ff */
[----:B------:R-:W-:Y:S02]  /*13170*/  ISETP.NE.AND P1, PT, R4, RZ, PT ;  /* 0x000000ff0400720c */ /* 0x000fe40003f25270 */
[----:B------:R-:W1:Y:S02]  /*13180*/  SYNCS.PHASECHK.TRANS64.TRYWAIT P0, [R3+URZ+0x38840], R2 ;  /* 0x03884002030075a7 */ /* 0x000e64000800017f */
[----:B-1----:R-:W-:Y:S09]  /*13190*/  @!P0 BRA `(.L_x_7525) ;  /* 0x0000004000148947 */ /* 0x002ff20003800000 */
.L_x_7630:
[----:B------:R-:W-:Y:S05]  /*131a0*/  BSYNC B1 ;  /* 0x0000000000017941 */ /* 0x000fea0003800000 */
.L_x_7524:
        /* <DEDUP_REMOVED lines=9> */
.L_x_7527:
[----:B------:R-:W-:Y:S05]  /*13240*/  BSYNC B1 ;  /* 0x0000000000017941 */ /* 0x000fea0003800000 */
.L_x_7526:
        /* <DEDUP_REMOVED lines=12> */
.L_x_7528:
        /* <DEDUP_REMOVED lines=12> */
.L_x_7631:
[----:B------:R-:W-:Y:S05]  /*133d0*/  BSYNC B1 ;  /* 0x0000000000017941 */ /* 0x000fea0003800000 */
.L_x_7529:
        /* <DEDUP_REMOVED lines=11> */
.L_x_7532:
[----:B------:R-:W-:Y:S05]  /*13490*/  BSYNC B1 ;  /* 0x0000000000017941 */ /* 0x000fea0003800000 */
.L_x_7531:
[----:B------:R-:W-:Y:S01]  /*134a0*/  R2UR UR10, R7 ;  /* 0x00000000070a72ca */ /* 0x000fe200000e0000 */
[----:B-12---:R-:W-:Y:S01]  /*134b0*/  IMAD R2, R19, 0x10000, R17 ;  /* 0x0001000013027824 */ /* 0x006fe200078e0211 */
[----:B------:R-:W-:Y:S01]  /*134c0*/  R2UR UR6, R8 ;  /* 0x00000000080672ca */ /* 0x000fe200000e0000 */
[----:B------:R-:W-:Y:S01]  /*134d0*/  UIADD3 UR4, UP0, UR46, 0x470, URZ ;  /* 0x000004702e047890 */ /* 0x000fe2000ff1e03f */
[----:B------:R-:W-:Y:S01]  /*134e0*/  R2UR UR7, R9 ;  /* 0x00000000090772ca */ /* 0x000fe200000e0000 */
[----:B------:R-:W-:Y:S01]  /*134f0*/  VIADD R3, R3, 0x38850 ;  /* 0x0003885003037836 */ /* 0x000fe20000000000 */
[----:B------:R-:W-:Y:S01]  /*13500*/  R2UR UR11, R0 ;  /* 0x00000000000b72ca */ /* 0x000fe200000e0000 */
[----:B------:R-:W-:Y:S01]  /*13510*/  VIADD R4, R2, 0x400 ;  /* 0x0000040002047836 */ /* 0x000fe20000000000 */
[----:B------:R-:W-:Y:S01]  /*13520*/  PLOP3.LUT P0, PT, PT, PT, PT, 0x80, 0x0 ;  /* 0x000000000000781c */ /* 0x000fe20003f0f070 */
[----:B------:R-:W-:-:S12]  /*13530*/  UIADD3.X UR5, URZ, UR47, URZ, UP0, !UPT ;  /* 0x0000002f3f057290 */ /* 0x000fd800087fe43f */
.L_x_7533:
        /* <DEDUP_REMOVED lines=15> */
.L_x_7534:
        /* <DEDUP_REMOVED lines=15> */
.L_x_7535:
        /* <DEDUP_REMOVED lines=15> */
.L_x_7536:
        /* <DEDUP_REMOVED lines=15> */
.L_x_7537:
        /* <DEDUP_REMOVED lines=15> */
.L_x_7538:
        /* <DEDUP_REMOVED lines=15> */
.L_x_7539:
        /* <DEDUP_REMOVED lines=15> */
.L_x_7540:
        /* <DEDUP_REMOVED lines=9> */
.L_x_7522:
[----:B------:R-:W-:Y:S05]  /*13c60*/  BSYNC B0 ;  /* 0x0000000000007941 */ /* 0x000fea0003800000 */
.L_x_7521:
[----:B------:R-:W-:-:S06]  /*13c70*/  UIADD3 UR4, UR38, -0x3, URZ ;  /* 0xfffffffd26047890 */ /* 0x000fcc000fffe03f */
[----:B------:R-:W-:-:S07]  /*13c80*/  IMAD.U32 R0, RZ, RZ, UR4 ;  /* 0x00000004ff007e24 */ /* 0x000fce000f8e00ff */
.L_x_7520:
[----:B------:R-:W-:Y:S01]  /*13c90*/  ISETP.NE.AND P0, PT, R6, RZ, PT ;  /* 0x000000ff0600720c */ /* 0x000fe20003f05270 */
[----:B------:R-:W-:-:S12]  /*13ca0*/  BSSY B0, `(.L_x_7519) ;  /* 0x00001b0000007945 */ /* 0x000fd80003800000 */
[----:B------:R-:W-:Y:S05]  /*13cb0*/  @!P0 BRA `(.L_x_7541) ;  /* 0x0000001800b88947 */ /* 0x000fea0003800000 */
.L_x_7582:
        /* <DEDUP_REMOVED lines=33> */
.L_x_7544:
        /* <DEDUP_REMOVED lines=8> */
.L_x_7632:
[----:B------:R-:W-:Y:S05]  /*13f50*/  BSYNC B2 ;  /* 0x0000000000027941 */ /* 0x000fea0003800000 */
.L_x_7545:
        /* <DEDUP_REMOVED lines=9> */
.L_x_7548:
[----:B------:R-:W-:Y:S05]  /*13ff0*/  BSYNC B2 ;  /* 0x0000000000027941 */ /* 0x000fea0003800000 */
.L_x_7547:
        /* <DEDUP_REMOVED lines=11> */
.L_x_7549:
        /* <DEDUP_REMOVED lines=13> */
.L_x_7633:
[----:B------:R-:W-:Y:S05]  /*14180*/  BSYNC B2 ;  /* 0x0000000000027941 */ /* 0x000fea0003800000 */
.L_x_7550:
        /* <DEDUP_REMOVED lines=11> */
.L_x_7553:
[----:B------:R-:W-:Y:S05]  /*14240*/  BSYNC B2 ;  /* 0x0000000000027941 */ /* 0x000fea0003800000 */
.L_x_7552:
        /* <DEDUP_REMOVED lines=9> */
.L_x_7554:
        /* <DEDUP_REMOVED lines=15> */
.L_x_7555:
        /* <DEDUP_REMOVED lines=15> */
.L_x_7556:
        /* <DEDUP_REMOVED lines=15> */
.L_x_7557:
        /* <DEDUP_REMOVED lines=15> */
.L_x_7558:
        /* <DEDUP_REMOVED lines=15> */
.L_x_7559:
        /* <DEDUP_REMOVED lines=15> */
.L_x_7560:
        /* <DEDUP_REMOVED lines=15> */
.L_x_7561:
        /* <DEDUP_REMOVED lines=10> */
.L_x_7543:
[----:B------:R-:W-:Y:S05]  /*14a10*/  BSYNC B1 ;  /* 0x0000000000017941 */ /* 0x000fea0003800000 */
.L_x_7542:
[----:B------:R-:W-:Y:S01]  /*14a20*/  VIADD R7, R7, 0x1 ;  /* 0x0000000107077836 */ /* 0x000fe20000000000 */
[----:B------:R-:W-:Y:S01]  /*14a30*/  LOP3.LUT P2, RZ, R18, 0x2, RZ, 0xc0, !PT ;  /* 0x0000000212ff7812 */ /* 0x000fe2000784c0ff */
[----:B------:R-:W-:Y:S03]  /*14a40*/  BSSY B1, `(.L_x_7562) ;  /* 0x00000d2000017945 */ /* 0x000fe60003800000 */
[----:B------:R-:W-:-:S04]  /*14a50*/  ISETP.NE.AND P0, PT, R7, 0x2, PT ;  /* 0x000000020700780c */ /* 0x000fc80003f05270 */
[----:B------:R-:W-:Y:S02]  /*14a60*/  SEL R2, RZ, 0x1, P0 ;  /* 0x00000001ff027807 */ /* 0x000fe40000000000 */
[----:B------:R-:W-:Y:S02]  /*14a70*/  SEL R19, R7, RZ, P0 ;  /* 0x000000ff07137207 */ /* 0x000fe40000000000 */
[----:B0-----:R-:W-:-:S05]  /*14a80*/  LOP3.LUT R8, R6, R2, RZ, 0x3c, !PT ;  /* 0x0000000206087212 */ /* 0x001fca00078e3cff */
[----:B------:R0:W-:Y:S01]  /*14a90*/  STL [R1+0x8], R8 ;  /* 0x0000080801007387 */ /* 0x0001e20000100800 */
[----:B------:R-:W-:Y:S05]  /*14aa0*/  @!P2 BRA `(.L_x_7563) ;  /* 0x0000000c002ca947 */ /* 0x000fea0003800000 */
[----:B------:R-:W-:Y:S01]  /*14ab0*/  LOP3.LUT P2, RZ, R18, 0x1, RZ, 0xc0, !PT ;  /* 0x0000000112ff7812 */ /* 0x000fe2000784c0ff */
[----:B------:R-:W-:-:S12]  /*14ac0*/  VIADD R6, R0, 0xffffffff ;  /* 0xffffffff00067836 */ /* 0x000fd80000000000 */
        /* <DEDUP_REMOVED lines=21> */
.L_x_7564:
[----:B------:R-:W2:Y:S01]  /*14c20*/  S2R R2, SR_TID.X ;  /* 0x0000000000027919 */ /* 0x000ea20000002100 */
[----:B-1----:R-:W-:Y:S01]  /*14c30*/  IMAD R4, R19, 0x8, R17 ;  /* 0x0000000813047824 */ /* 0x002fe200078e0211 */
[----:B------:R-:W-:Y:S01]  /*14c40*/  BSSY B2, `(.L_x_7565) ;  /* 0x0000006000027945 */ /* 0x000fe20003800000 */
[----:B--2---:R-:W-:Y:S02]  /*14c50*/  LOP3.LUT R3, R2, 0x7f, RZ, 0xc0, !PT ;  /* 0x0000007f02037812 */ /* 0x004fe400078ec0ff */
[----:B------:R-:W-:Y:S02]  /*14c60*/  SHF.L.U32 R2, R8, 0x1f, RZ ;  /* 0x0000001f08027819 */ /* 0x000fe400000006ff */
[----:B------:R-:W-:Y:S02]  /*14c70*/  ISETP.NE.AND P1, PT, R3, RZ, PT ;  /* 0x000000ff0300720c */ /* 0x000fe40003f25270 */
[----:B------:R-:W1:Y:S02]  /*14c80*/  SYNCS.PHASECHK.TRANS64.TRYWAIT P0, [R4+URZ+0x38840], R2 ;  /* 0x03884002040075a7 */ /* 0x000e64000800017f */
[----:B-1----:R-:W-:Y:S09]  /*14c90*/  @!P0 BRA `(.L_x_7566) ;  /* 0x0000002400a48947 */ /* 0x002ff20003800000 */
.L_x_7634:
[----:B------:R-:W-:Y:S05]  /*14ca0*/  BSYNC B2 ;  /* 0x0000000000027941 */ /* 0x000fea0003800000 */
.L_x_7565:
        /* <DEDUP_REMOVED lines=9> */
.L_x_7568:
[----:B------:R-:W-:Y:S05]  /*14d40*/  BSYNC B2 ;  /* 0x0000000000027941 */ /* 0x000fea0003800000 */
.L_x_7567:
        /* <DEDUP_REMOVED lines=11> */
.L_x_7569:
        /* <DEDUP_REMOVED lines=13> */
.L_x_7635:
[----:B------:R-:W-:Y:S05]  /*14ed0*/  BSYNC B2 ;  /* 0x0000000000027941 */ /* 0x000fea0003800000 */
.L_x_7570:
[----:B------:R-:W-:Y:S01]  /*14ee0*/  BSSY B2, `(.L_x_7572) ;  /* 0x000000b000027945 */ /* 0x000fe20003800000 */
[----:B-12---:R-:W-:Y:S02]  /*14ef0*/  IMAD.MOV.U32 R2, RZ, RZ, 0x0 ;  /* 0x00000000ff027424 */ /* 0x006fe400078e00ff */
[----:B------:R-:W-:Y:S01]  /*14f00*/  IMAD.MOV.U32 R3, RZ, RZ, 0x14f00000 ;  /* 0x14f00000ff037424 */ /* 0x000fe200078e00ff */
[----:B------:R-:W-:Y:S06]  /*14f10*/  @P1 BRA `(.L_x_7573) ;  /* 0x00000000001c1947 */ /* 0x000fec0003800000 */
[----:B------:R-:W0:Y:S02]  /*14f20*/  S2R R7, SR_TID.X ;  /* 0x0000000000077919 */ /* 0x000e240000002100 */
[----:B0-----:R-:W-:Y:S01]  /*14f30*/  LOP3.LUT R8, R7, 0x1f, RZ, 0xc0, !PT ;  /* 0x0000001f07087812 */ /* 0x001fe200078ec0ff */
[----:B------:R-:W-:-:S03]  /*14f40*/  IMAD.MOV.U32 R7, RZ, RZ, 0x10000 ;  /* 0x00010000ff077424 */ /* 0x000fc600078e00ff */
[----:B------:R-:W-:Y:S01]  /*14f50*/  ISETP.NE.AND P0, PT, R8, RZ, PT ;  /* 0x000000ff0800720c */ /* 0x000fe20003f05270 */
[----:B------:R1:W-:-:S12]  /*14f60*/  SYNCS.ARRIVE.TRANS64 RZ, [R4+URZ+0x38850], R7 ;  /* 0x0388500704ff79a7 */ /* 0x0003d8000800003f */
[----:B-1----:R-:W-:Y:S05]  /*14f70*/  @!P0 BRA `(.L_x_7573) ;  /* 0x0000000000048947 */ /* 0x002fea0003800000 */
[----:B------:R-:W-:Y:S01]  /*14f80*/  BPT.TRAP 0x1 ;  /* 0x000000040000795c */ /* 0x000fe20000300000 */
.L_x_7573:
[----:B------:R-:W-:Y:S05]  /*14f90*/  BSYNC B2 ;  /* 0x0000000000027941 */ /* 0x000fea0003800000 */
.L_x_7572:
        /* <DEDUP_REMOVED lines=9> */
.L_x_7574:
        /* <DEDUP_REMOVED lines=10> */
[----:B------:R-:W-:Y:S01]  /*150d0*/  R2UR UR6, R2 ;  /* 0x00000000020672ca */ /* 0x000fe200000e0000 */
[----:B------:R-:W-:Y:S01]  /*150e0*/  VIADD R7, R5, 0x2400 ;  /* 0x0000240005077836 */ /* 0x000fe20000000000 */
[----:B------:R-:W-:Y:S01]  /*150f0*/  R2UR UR7, R3 ;  /* 0x00000000030772ca */ /* 0x000fe200000e0000 */
[----:B------:R-:W-:Y:S01]  /*15100*/  UMOV UR10, 0x40 ;  /* 0x00000040000a7882 */ /* 0x000fe20000000000 */
[----:B------:R-:W-:-:S13]  /*15110*/  PLOP3.LUT P0, PT, PT, PT, PT, 0x80, 0x0 ;  /* 0x000000000000781c */ /* 0x000fda0003f0f070 */
.L_x_7575:
        /* <DEDUP_REMOVED lines=15> */
.L_x_7576:
        /* <DEDUP_REMOVED lines=15> */
.L_x_7577:
        /* <DEDUP_REMOVED lines=15> */
.L_x_7578:
        /* <DEDUP_REMOVED lines=15> */
.L_x_7579:
        /* <DEDUP_REMOVED lines=15> */
.L_x_7580:
        /* <DEDUP_REMOVED lines=15> */
.L_x_7581:
        /* <DEDUP_REMOVED lines=10> */
.L_x_7563:
[----:B------:R-:W-:Y:S05]  /*15760*/  BSYNC B1 ;  /* 0x0000000000017941 */ /* 0x000fea0003800000 */
.L_x_7562:
[C---:B------:R-:W-:Y:S01]  /*15770*/  ISETP.GT.AND P0, PT, R0.reuse, 0x1, PT ;  /* 0x000000010000780c */ /* 0x040fe20003f04270 */
[----:B------:R-:W-:-:S12]  /*15780*/  VIADD R0, R0, 0xfffffffe ;  /* 0xfffffffe00007836 */ /* 0x000fd80000000000 */
[----:B------:R-:W-:Y:S05]  /*15790*/  @P0 BRA `(.L_x_7582) ;  /* 0xffffffe400480947 */ /* 0x000fea000383ffff */
.L_x_7541:
[----:B------:R-:W-:Y:S05]  /*157a0*/  BSYNC B0 ;  /* 0x0000000000007941 */ /* 0x000fea0003800000 */
.L_x_7519:
        /* <DEDUP_REMOVED lines=11> */
[----:B------:R-:W2:Y:S01]  /*15860*/  S2R R3, SR_LANEID ;  /* 0x0000000000037919 */ /* 0x000ea20000000000 */
[----:B------:R-:W-:Y:S01]  /*15870*/  VOTEU.ANY UR4, UPT, PT ;  /* 0x0000000000047886 */ /* 0x000fe200038e0100 */
[----:B------:R-:W3:Y:S01]  /*15880*/  LDC.64 R4, c[0x0][0xd80] ;  /* 0x00036000ff047b82 */ /* 0x000ee20000000a00 */
[----:B------:R-:W2:Y:S08]  /*15890*/  FLO.U32 R0, UR4 ;  /* 0x0000000400007d00 */ /* 0x000eb000080e0000 */
[----:B0-----:R-:W3:Y:S01]  /*158a0*/  POPC R2, UR4 ;  /* 0x0000000400027d09 */ /* 0x001ee20008000000 */
[----:B--2---:R-:W-:-:S13]  /*158b0*/  ISETP.EQ.U32.AND P1, PT, R0, R3, PT ;  /* 0x000000030000720c */ /* 0x004fda0003f22070 */
[----:B---3--:R-:W2:Y:S01]  /*158c0*/  @P1 ATOMG.E.ADD.STRONG.GPU PT, R5, desc[UR44][R4.64], R2 ;  /* 0x00000002040519a8 */ /* 0x008ea200081ee1ec */
[----:B------:R-:W0:Y:S02]  /*158d0*/  S2R R3, SR_LTMASK ;  /* 0x0000000000037919 */ /* 0x000e240000003900 */
[----:B0-----:R-:W-:-:S06]  /*158e0*/  LOP3.LUT R3, R3, UR4, RZ, 0xc0, !PT ;  /* 0x0000000403037c12 */ /* 0x001fcc000f8ec0ff */
[----:B------:R-:W0:Y:S01]  /*158f0*/  POPC R3, R3 ;  /* 0x0000000300037309 */ /* 0x000e220000000000 */
[----:B--2---:R-:W0:Y:S02]  /*15900*/  SHFL.IDX PT, R0, R5, R0, 0x1f ;  /* 0x00001f0005007589 */ /* 0x004e2400000e0000 */
[----:B0-----:R-:W-:-:S05]  /*15910*/  IADD3 R0, R0, UR41, R3 ;  /* 0x0000002900007c10 */ /* 0x001fca000fffe003 */
[----:B------:R2:W-:Y:S02]  /*15920*/  STL [R1+0x10], R0 ;  /* 0x0000100001007387 */ /* 0x0005e40000100800 */
.L_x_7584:
[----:B------:R-:W-:Y:S05]  /*15930*/  BSYNC B0 ;  /* 0x0000000000007941 */ /* 0x000fea0003800000 */
.L_x_7583:
[----:B------:R-:W-:-:S07]  /*15940*/  SEL R19, R19, RZ, P0 ;  /* 0x000000ff13137207 */ /* 0x000fce0000000000 */
.L_x_7481:
[----:B------:R-:W-:Y:S05]  /*15950*/  BSYNC B7 ;  /* 0x0000000000077941 */ /* 0x000fea0003800000 */
.L_x_7479:
[----:B------:R4:W5:Y:S01]  /*15960*/  LDL R3, [R1+0x10] ;  /* 0x0000100001037983 */ /* 0x0009620000100800 */
[----:B------:R-:W-:-:S13]  /*15970*/  LOP3.LUT P0, RZ, R18, 0x80, RZ, 0xc0, !PT ;  /* 0x0000008012ff7812 */ /* 0x000fda000780c0ff */
[----:B----4-:R-:W-:Y:S05]  /*15980*/  @!P0 BRA `(.L_x_7585) ;  /* 0x0000000000288947 */ /* 0x010fea0003800000 */
[----:B------:R-:W-:Y:S05]  /*15990*/  WARPSYNC.ALL ;  /* 0x0000000000007948 */ /* 0x000fea0003800000 */
[----:B------:R-:W4:Y:S08]  /*159a0*/  S2UR UR5, SR_CgaCtaId ;  /* 0x00000000000579c3 */ /* 0x000f300000008800 */
[----:B------:R-:W-:Y:S06]  /*159b0*/  BAR.SYNC.DEFER_BLOCKING 0x5, 0x180 ;  /* 0x0146000000007b1d */ /* 0x000fec0000010000 */
[----:B------:R-:W-:-:S02]  /*159c0*/  UMOV UR4, 0x400 ;  /* 0x0000040000047882 */ /* 0x000fc40000000000 */
[----:B----4-:R-:W-:-:S06]  /*159d0*/  ULEA UR4, UR5, UR4, 0x18 ;  /* 0x0000000405047291 */ /* 0x010fcc000f8ec03f */
[----:B------:R-:W-:-:S05]  /*159e0*/  IMAD.U32 R17, RZ, RZ, UR4 ;  /* 0x00000004ff117e24 */ /* 0x000fca000f8e00ff */
[----:B-----5:R-:W4:Y:S04]  /*159f0*/  LDS R3, [R17+0x388d0] ;  /* 0x0388d00011037984 */ /* 0x020f280000000800 */
[----:B----4-:R4:W-:Y:S01]  /*15a00*/  STL [R1+0x10], R3 ;  /* 0x0000100301007387 */ /* 0x0109e20000100800 */
[----:B------:R-:W-:Y:S06]  /*15a10*/  BAR.ARV 0x4, 0x180 ;  /* 0x0106000000007b1d */ /* 0x000fec0000002000 */
[----:B------:R-:W-:Y:S05]  /*15a20*/  BRA `(.L_x_7586) ;  /* 0x00000000002c7947 */ /* 0x000fea0003800000 */
.L_x_7585:
[----:B------:R-:W-:-:S03]  /*15a30*/  UMOV UR4, 0xffffffff ;  /* 0xffffffff00047882 */ /* 0x000fc60000000000 */
[----:B------:R-:W-:Y:S05]  /*15a40*/  BRA.DIV UR4, `(.L_x_7587) ;  /* 0x0000001a04607947 */ /* 0x000fea000b800000 */
[----:B-----5:R4:W0:Y:S02]  /*15a50*/  SHFL.IDX PT, R14, R3, RZ, 0x1f ;  /* 0x00001fff030e7589 */ /* 0x02082400000e0000 */
.L_x_7638:
[----:B--23--:R-:W2:Y:S01]  /*15a60*/  @!P2 S2R R0, SR_CgaCtaId ;  /* 0x000000000000a919 */ /* 0x00cea20000008800 */
[----:B------:R-:W-:Y:S05]  /*15a70*/  WARPSYNC.ALL ;  /* 0x0000000000007948 */ /* 0x000fea0003800000 */
[----:B------:R-:W-:Y:S01]  /*15a80*/  BAR.SYNC.DEFER_BLOCKING 0x4, 0x180 ;  /* 0x0106000000007b1d */ /* 0x000fe20000010000 */
[----:B0-----:R-:W-:-:S05]  /*15a90*/  @!P2 MOV R2, 0x400 ;  /* 0x000004000002a802 */ /* 0x001fca0000000f00 */
[----:B------:R0:W-:Y:S01]  /*15aa0*/  STL [R1+0x10], R14 ;  /* 0x0000100e01007387 */ /* 0x0001e20000100800 */
[----:B--2---:R-:W-:-:S05]  /*15ab0*/  @!P2 LEA R17, R0, R2, 0x18 ;  /* 0x000000020011a211 */ /* 0x004fca00078ec0ff */
[----:B------:R0:W-:Y:S01]  /*15ac0*/  @!P2 STS [R17+0x388d0], R3 ;  /* 0x0388d0031100a388 */ /* 0x0001e20000000800 */
[----:B------:R-:W-:Y:S06]  /*15ad0*/  BAR.ARV 0x5, 0x180 ;  /* 0x0146000000007b1d */ /* 0x000fec0000002000 */
.L_x_7586:
[----:B--23--:R-:W2:Y:S01]  /*15ae0*/  LDL R0, [R1+0x10] ;  /* 0x0000100001007983 */ /* 0x00cea20000100800 */
[----:B------:R-:W-:Y:S02]  /*15af0*/  ULDC UR4, c[0x0][0xd38] ;  /* 0x00034e0000047ab9 */ /* 0x000fe40000000800 */
[----:B--2---:R-:W-:-:S13]  /*15b00*/  ISETP.GE.AND P0, PT, R0, UR4, PT ;  /* 0x0000000400007c0c */ /* 0x004fda000bf06270 */
[----:B------:R-:W-:Y:S05]  /*15b10*/  @!P0 BRA `(.L_x_7588) ;  /* 0xffffffa0005c8947 */ /* 0x000fea000383ffff */
.L_x_7476:
[----:B0-----:R-:W2:Y:S01]  /*15b20*/  LDL.LU R0, [R1+0x28] ;  /* 0x0000280001007983 */ /* 0x001ea20000300800 */
[----:B------:R-:W-:Y:S01]  /*15b30*/  BSSY B0, `(.L_x_7589) ;  /* 0x000000b000007945 */ /* 0x000fe20003800000 */
[----:B------:R-:W0:Y:S01]  /*15b40*/  S2R R5, SR_CgaCtaId ;  /* 0x0000000000057919 */ /* 0x000e220000008800 */
        /* <DEDUP_REMOVED lines=9> */
.L_x_7639:
[----:B------:R-:W-:Y:S05]  /*15be0*/  BSYNC B0 ;  /* 0x0000000000007941 */ /* 0x000fea0003800000 */
.L_x_7589:
[----:B------:R-:W-:-:S03]  /*15bf0*/  UMOV UR4, 0xffffffff ;  /* 0xffffffff00047882 */ /* 0x000fc60000000000 */
[----:B------:R-:W-:Y:S05]  /*15c00*/  BRA.DIV UR4, `(.L_x_7591) ;  /* 0x0000001a042c7947 */ /* 0x000fea000b800000 */
[----:B------:R-:W2:Y:S02]  /*15c10*/  S2R R2, SR_TID.X ;  /* 0x0000000000027919 */ /* 0x000ea40000002100 */
[----:B--2---:R-:W-:-:S04]  /*15c20*/  SHF.R.U32.HI R2, RZ, 0x5, R2 ;  /* 0x00000005ff027819 */ /* 0x004fc80000011602 */
[----:B------:R-:W-:-:S05]  /*15c30*/  LOP3.LUT R2, R2, 0x3, RZ, 0xc0, !PT ;  /* 0x0000000302027812 */ /* 0x000fca00078ec0ff */
[----:B------:R2:W3:Y:S02]  /*15c40*/  SHFL.IDX PT, R14, R2, RZ, 0x1f ;  /* 0x00001fff020e7589 */ /* 0x0004e400000e0000 */
.L_x_7642:
[----:B---3--:R-:W-:Y:S01]  /*15c50*/  ISETP.NE.AND P0, PT, R14, RZ, PT ;  /* 0x000000ff0e00720c */ /* 0x008fe20003f05270 */
[----:B------:R-:W-:-:S12]  /*15c60*/  BSSY B0, `(.L_x_7592) ;  /* 0x0000025000007945 */ /* 0x000fd80003800000 */
[----:B------:R-:W-:Y:S05]  /*15c70*/  @P0 BRA `(.L_x_7593) ;  /* 0x00000000008c0947 */ /* 0x000fea0003800000 */
[----:B------:R-:W-:-:S03]  /*15c80*/  UMOV UR4, 0xffffffff ;  /* 0xffffffff00047882 */ /* 0x000fc60000000000 */
[----:B------:R-:W-:Y:S05]  /*15c90*/  BRA.DIV UR4, `(.L_x_7594) ;  /* 0x0000001a043c7947 */ /* 0x000fea000b800000 */
[----:B------:R-:W-:-:S13]  /*15ca0*/  ELECT P6, URZ, PT ;  /* 0x00000000003f782f */ /* 0x000fda00038c0000 */
.L_x_7645:
[----:B------:R-:W-:Y:S05]  /*15cb0*/  @!P6 BRA `(.L_x_7593) ;  /* 0x00000000007ce947 */ /* 0x000fea0003800000 */
[----:B------:R-:W-:-:S06]  /*15cc0*/  ULOP3.LUT UR4, UR40, 0x2, URZ, 0xfc, !UPT ;  /* 0x0000000228047892 */ /* 0x000fcc000f8efc3f */
[----:B--2---:R-:W-:-:S05]  /*15cd0*/  IMAD.U32 R2, RZ, RZ, UR4 ;  /* 0x00000004ff027e24 */ /* 0x004fca000f8e00ff */
[----:B------:R-:W-:-:S13]  /*15ce0*/  ISETP.NE.AND P2, PT, R2, 0x3, PT ;  /* 0x000000030200780c */ /* 0x000fda0003f45270 */
[----:B------:R-:W-:Y:S05]  /*15cf0*/  @!P2 BRA `(.L_x_7595) ;  /* 0x000000000004a947 */ /* 0x000fea0003800000 */
[----:B------:R-:W-:Y:S01]  /*15d00*/  BPT.TRAP 0x1 ;  /* 0x000000040000795c */ /* 0x000fe20000300000 */
.L_x_7595:
        /* <DEDUP_REMOVED lines=13> */
.L_x_7646:
[----:B------:R-:W1:Y:S02]  /*15de0*/  SYNCS.PHASECHK.TRANS64.TRYWAIT P0, [R7+URZ], R2 ;  /* 0x00000002070075a7 */ /* 0x000e64000800017f */
[----:B-1----:R-:W-:Y:S05]  /*15df0*/  @!P0 BRA `(.L_x_7597) ;  /* 0x0000001800188947 */ /* 0x002fea0003800000 */
.L_x_7647:
[----:B------:R-:W-:Y:S05]  /*15e00*/  @!P2 BRA `(.L_x_7598) ;  /* 0x000000000004a947 */ /* 0x000fea0003800000 */
[----:B------:R-:W-:Y:S01]  /*15e10*/  BPT.TRAP 0x1 ;  /* 0x000000040000795c */ /* 0x000fe20000300000 */
.L_x_7598:
[----:B------:R-:W-:-:S04]  /*15e20*/  VIADD R0, R0, 0x38860 ;  /* 0x0003886000007836 */ /* 0x000fc80000000000 */
[----:B------:R-:W-:-:S04]  /*15e30*/  IMAD R4, R19, 0x8, R0 ;  /* 0x0000000813047824 */ /* 0x000fc800078e0200 */
[----:B------:R-:W2:Y:S02]  /*15e40*/  SYNCS.PHASECHK.TRANS64.TRYWAIT P0, [R4+URZ], R5 ;  /* 0x00000005040075a7 */ /* 0x000ea4000800017f */
[----:B--2---:R-:W-:Y:S05]  /*15e50*/  @!P0 BRA `(.L_x_7599) ;  /* 0x0000001800148947 */ /* 0x004fea0003800000 */
.L_x_7648:
[----:B------:R-:W-:-:S07]  /*15e60*/  IMAD R3, R3, 0x8, R0 ;  /* 0x0000000803037824 */ /* 0x000fce00078e0200 */
.L_x_7600:
[----:B---3--:R3:W4:Y:S02]  /*15e70*/  SYNCS.PHASECHK.TRANS64.TRYWAIT P0, [R3+URZ], R2 ;  /* 0x00000002030075a7 */ /* 0x008724000800017f */
[----:B----4-:R-:W-:Y:S05]  /*15e80*/  @!P0 NANOSLEEP.SYNCS 0x989680 ;  /* 0x009896800000895d */ /* 0x010fea0003900000 */
[----:B------:R-:W4:Y:S02]  /*15e90*/  @!P0 SYNCS.PHASECHK.TRANS64 P0, [R3+URZ], R2 ;  /* 0x00000002030085a7 */ /* 0x000f24000800007f */
[----:B----4-:R-:W-:Y:S05]  /*15ea0*/  @!P0 BRA `(.L_x_7600) ;  /* 0xfffffffc00f08947 */ /* 0x010fea000383ffff */
.L_x_7593:
[----:B------:R-:W-:Y:S05]  /*15eb0*/  BSYNC B0 ;  /* 0x0000000000007941 */ /* 0x000fea0003800000 */
.L_x_7592:
[----:B------:R-:W-:Y:S05]  /*15ec0*/  EXIT ;  /* 0x000000000000794d */ /* 0x000fea0003800000 */
.L_x_7435:
[----:B0-----:R0:W1:Y:S02]  /*15ed0*/  SYNCS.PHASECHK.TRANS64.TRYWAIT P1, [R17+URZ+0x38800], R4 ;  /* 0x03880004110075a7 */ /* 0x001064000802017f */
[----:B-1----:R-:W-:Y:S05]  /*15ee0*/  @!P1 NANOSLEEP.SYNCS 0x989680 ;  /* 0x009896800000995d */ /* 0x002fea0003900000 */
[----:B------:R-:W1:Y:S02]  /*15ef0*/  @!P1 SYNCS.PHASECHK.TRANS64 P1, [R17+URZ+0x38800], R4 ;  /* 0x03880004110095a7 */ /* 0x000e64000802007f */
[----:B-1----:R-:W-:Y:S05]  /*15f00*/  @!P1 BRA `(.L_x_7435) ;  /* 0xfffffffc00f09947 */ /* 0x002fea000383ffff */
[----:B------:R-:W-:Y:S05]  /*15f10*/  BRA `(.L_x_7601) ;  /* 0xfffffed8005c7947 */ /* 0x000fea000383ffff */
.L_x_7439:
[----:B--2---:R2:W3:Y:S02]  /*15f20*/  SYNCS.PHASECHK.TRANS64.TRYWAIT P1, [R6+URZ+0x38830], R7 ;  /* 0x03883007060075a7 */ /* 0x0044e4000802017f */
[----:B---3--:R-:W-:Y:S05]  /*15f30*/  @!P1 NANOSLEEP.SYNCS 0x989680 ;  /* 0x009896800000995d */ /* 0x008fea0003900000 */
[----:B------:R-:W3:Y:S02]  /*15f40*/  @!P1 SYNCS.PHASECHK.TRANS64 P1, [R6+URZ+0x38830], R7 ;  /* 0x03883007060095a7 */ /* 0x000ee4000802007f */
[----:B---3--:R-:W-:Y:S05]  /*15f50*/  @!P1 BRA `(.L_x_7439) ;  /* 0xfffffffc00f09947 */ /* 0x008fea000383ffff */
[----:B------:R-:W-:Y:S05]  /*15f60*/  BRA `(.L_x_7438) ;  /* 0xfffffed8007c7947 */ /* 0x000fea000383ffff */
.L_x_7440:
[----:B---3--:R3:W4:Y:S02]  /*15f70*/  SYNCS.PHASECHK.TRANS64.TRYWAIT P1, [R17+URZ+0x38810], R4 ;  /* 0x03881004110075a7 */ /* 0x008724000802017f */
[----:B----4-:R-:W-:Y:S05]  /*15f80*/  @!P1 NANOSLEEP.SYNCS 0x989680 ;  /* 0x009896800000995d */ /* 0x010fea0003900000 */
[----:B------:R-:W4:Y:S02]  /*15f90*/  @!P1 SYNCS.PHASECHK.TRANS64 P1, [R17+URZ+0x38810], R4 ;  /* 0x03881004110095a7 */ /* 0x000f24000802007f */
[----:B----4-:R-:W-:Y:S05]  /*15fa0*/  @!P1 BRA `(.L_x_7440) ;  /* 0xfffffffc00f09947 */ /* 0x010fea000383ffff */
[----:B------:R-:W-:Y:S05]  /*15fb0*/  BRA `(.L_x_7602) ;  /* 0xfffffedc00087947 */ /* 0x000fea000383ffff */
.L_x_7444:
[----:B0-----:R0:W3:Y:S02]  /*15fc0*/  SYNCS.PHASECHK.TRANS64.TRYWAIT P1, [R6+URZ+0x38850], R7 ;  /* 0x03885007060075a7 */ /* 0x0010e4000802017f */
[----:B---3--:R-:W-:Y:S05]  /*15fd0*/  @!P1 NANOSLEEP.SYNCS 0x989680 ;  /* 0x009896800000995d */ /* 0x008fea0003900000 */
[----:B------:R-:W3:Y:S02]  /*15fe0*/  @!P1 SYNCS.PHASECHK.TRANS64 P1, [R6+URZ+0x38850], R7 ;  /* 0x03885007060095a7 */ /* 0x000ee4000802007f */
[----:B---3--:R-:W-:Y:S05]  /*15ff0*/  @!P1 BRA `(.L_x_7444) ;  /* 0xfffffffc00f09947 */ /* 0x008fea000383ffff */
[----:B------:R-:W-:Y:S05]  /*16000*/  BRA `(.L_x_7443) ;  /* 0xfffffedc00387947 */ /* 0x000fea000383ffff */
.L_x_7449:
[----:B-1----:R1:W2:Y:S02]  /*16010*/  SYNCS.PHASECHK.TRANS64.TRYWAIT P3, [R9+URZ+0x38830], R8 ;  /* 0x03883008090075a7 */ /* 0x0022a4000806017f */
[----:B--2---:R-:W-:Y:S05]  /*16020*/  @!P3 NANOSLEEP.SYNCS 0x989680 ;  /* 0x009896800000b95d */ /* 0x004fea0003900000 */
[----:B------:R-:W2:Y:S02]  /*16030*/  @!P3 SYNCS.PHASECHK.TRANS64 P3, [R9+URZ+0x38830], R8 ;  /* 0x038830080900b5a7 */ /* 0x000ea4000806007f */
[----:B--2---:R-:W-:Y:S05]  /*16040*/  @!P3 BRA `(.L_x_7449) ;  /* 0xfffffffc00f0b947 */ /* 0x004fea000383ffff */
[----:B------:R-:W-:Y:S05]  /*16050*/  BRA `(.L_x_7448) ;  /* 0xffffff0400607947 */ /* 0x000fea000383ffff */
.L_x_7453:
[----:B---3--:R3:W4:Y:S02]  /*16060*/  SYNCS.PHASECHK.TRANS64.TRYWAIT P3, [R9+URZ+0x38850], R8 ;  /* 0x03885008090075a7 */ /* 0x008724000806017f */
[----:B----4-:R-:W-:Y:S05]  /*16070*/  @!P3 NANOSLEEP.SYNCS 0x989680 ;  /* 0x009896800000b95d */ /* 0x010fea0003900000 */
[----:B------:R-:W4:Y:S02]  /*16080*/  @!P3 SYNCS.PHASECHK.TRANS64 P3, [R9+URZ+0x38850], R8 ;  /* 0x038850080900b5a7 */ /* 0x000f24000806007f */
[----:B----4-:R-:W-:Y:S05]  /*16090*/  @!P3 BRA `(.L_x_7453) ;  /* 0xfffffffc00f0b947 */ /* 0x010fea000383ffff */
[----:B------:R-:W-:Y:S05]  /*160a0*/  BRA `(.L_x_7452) ;  /* 0xffffff0400c47947 */ /* 0x000fea000383ffff */
.L_x_7459:
[----:B-1----:R1:W2:Y:S02]  /*160b0*/  SYNCS.PHASECHK.TRANS64.TRYWAIT P1, [R9+URZ+0x38830], R8 ;  /* 0x03883008090075a7 */ /* 0x0022a4000802017f */
[----:B--2---:R-:W-:Y:S05]  /*160c0*/  @!P1 NANOSLEEP.SYNCS 0x989680 ;  /* 0x009896800000995d */ /* 0x004fea0003900000 */
[----:B------:R-:W2:Y:S02]  /*160d0*/  @!P1 SYNCS.PHASECHK.TRANS64 P1, [R9+URZ+0x38830], R8 ;  /* 0x03883008090095a7 */ /* 0x000ea4000802007f */
[----:B--2---:R-:W-:Y:S05]  /*160e0*/  @!P1 BRA `(.L_x_7459) ;  /* 0xfffffffc00f09947 */ /* 0x004fea000383ffff */
[----:B------:R-:W-:Y:S05]  /*160f0*/  BRA `(.L_x_7458) ;  /* 0xffffff3400d07947 */ /* 0x000fea000383ffff */
.L_x_7463:
[----:B---3--:R3:W4:Y:S02]  /*16100*/  SYNCS.PHASECHK.TRANS64.TRYWAIT P1, [R9+URZ+0x38850], R8 ;  /* 0x03885008090075a7 */ /* 0x008724000802017f */
[----:B----4-:R-:W-:Y:S05]  /*16110*/  @!P1 NANOSLEEP.SYNCS 0x989680 ;  /* 0x009896800000995d */ /* 0x010fea0003900000 */
[----:B------:R-:W4:Y:S02]  /*16120*/  @!P1 SYNCS.PHASECHK.TRANS64 P1, [R9+URZ+0x38850], R8 ;  /* 0x03885008090095a7 */ /* 0x000f24000802007f */
[----:B----4-:R-:W-:Y:S05]  /*16130*/  @!P1 BRA `(.L_x_7463) ;  /* 0xfffffffc00f09947 */ /* 0x010fea000383ffff */
[----:B------:R-:W-:Y:S05]  /*16140*/  BRA `(.L_x_7462) ;  /* 0xffffff38002c7947 */ /* 0x000fea000383ffff */
.L_x_7487:
[----:B------:R-:W-:Y:S02]  /*16150*/  IMAD.MOV.U32 R13, RZ, RZ, R4 ;  /* 0x000000ffff0d7224 */ /* 0x000fe400078e0004 */
[----:B------:R-:W-:Y:S02]  /*16160*/  IMAD.MOV.U32 R12, RZ, RZ, RZ ;  /* 0x000000ffff0c7224 */ /* 0x000fe400078e00ff */
[----:B------:R-:W-:Y:S02]  /*16170*/  IMAD.MOV.U32 R11, RZ, RZ, 0x1f ;  /* 0x0000001fff0b7424 */ /* 0x000fe400078e00ff */
[----:B------:R-:W-:-:S07]  /*16180*/  IMAD.MOV.U32 R15, RZ, RZ, -0x1 ;  /* 0xffffffffff0f7424 */ /* 0x000fce00078e00ff */
[----:B0-----:R-:W-:Y:S05]  /*16190*/  WARPSYNC.COLLECTIVE R15, `(.L_x_7603) ;  /* 0x000000000f087348 */ /* 0x001fea0003c00000 */
[----:B------:R1:W2:Y:S02]  /*161a0*/  SHFL.IDX P6, R14, R13, R12, R11 ;  /* 0x0000000c0d0e7389 */ /* 0x0002a400000c000b */
[----:B012---:R-:W-:Y:S01]  /*161b0*/  ENDCOLLECTIVE ;  /* 0x000000000000791b */ /* 0x007fe20003800000 */
.L_x_7603:
[----:B------:R-:W-:Y:S05]  /*161c0*/  BRA `(.L_x_7604) ;  /* 0xffffffa400747947 */ /* 0x000fea000383ffff */
.L_x_7489:
[----:B------:R-:W-:Y:S01]  /*161d0*/  BSSY B0, `(.L_x_7605) ;  /* 0x0000006000007945 */ /* 0x000fe20003800000 */
[----:B------:R-:W-:-:S07]  /*161e0*/  IMAD.MOV.U32 R15, RZ, RZ, -0x1 ;  /* 0xffffffffff0f7424 */ /* 0x000fce00078e00ff */
[----:B01----:R-:W-:Y:S05]  /*161f0*/  WARPSYNC.COLLECTIVE R15, `(.L_x_7606) ;  /* 0x000000000f0c7348 */ /* 0x003fea0003c00000 */
[----:B------:R-:W-:Y:S02]  /*16200*/  ELECT P6, UR62, PT ;  /* 0x00000000003e782f */ /* 0x000fe400038c0000 */
[----:B------:R-:W-:Y:S01]  /*16210*/  MOV R14, UR62 ;  /* 0x0000003e000e7c02 */ /* 0x000fe20008000f00 */
[----:B01----:R-:W-:Y:S10]  /*16220*/  ENDCOLLECTIVE ;  /* 0x000000000000791b */ /* 0x003ff40003800000 */
.L_x_7606:
[----:B------:R-:W-:Y:S05]  /*16230*/  BSYNC B0 ;  /* 0x0000000000007941 */ /* 0x000fea0003800000 */
.L_x_7605:
[----:B------:R-:W-:Y:S05]  /*16240*/  BRA `(.L_x_7607) ;  /* 0xffffffa400787947 */ /* 0x000fea000383ffff */
.L_x_7491:
[----:B--2---:R2:W3:Y:S02]  /*16250*/  SYNCS.PHASECHK.TRANS64.TRYWAIT P0, [R0+URZ+0x38840], R2 ;  /* 0x03884002000075a7 */ /* 0x0044e4000800017f */
[----:B---3--:R-:W-:Y:S05]  /*16260*/  @!P0 NANOSLEEP.SYNCS 0x989680 ;  /* 0x009896800000895d */ /* 0x008fea0003900000 */
[----:B------:R-:W3:Y:S02]  /*16270*/  @!P0 SYNCS.PHASECHK.TRANS64 P0, [R0+URZ+0x38840], R2 ;  /* 0x03884002000085a7 */ /* 0x000ee4000800007f */
[----:B---3--:R-:W-:Y:S05]  /*16280*/  @!P0 BRA `(.L_x_7491) ;  /* 0xfffffffc00f08947 */ /* 0x008fea000383ffff */
[----:B------:R-:W-:Y:S05]  /*16290*/  BRA `(.L_x_7608) ;  /* 0xffffffa400d07947 */ /* 0x000fea000383ffff */
.L_x_7495:
        /* <DEDUP_REMOVED lines=8> */
.L_x_7609:
[----:B------:R-:W-:-:S04]  /*16320*/  IMAD R10, R6, 0x40, R10 ;  /* 0x00000040060a7824 */ /* 0x000fc800078e020a */
[----:B------:R-:W-:Y:S01]  /*16330*/  VIADD R6, R10, 0x20 ;  /* 0x000000200a067836 */ /* 0x000fe20000000000 */
[----:B------:R0:W-:Y:S01]  /*16340*/  STL [R1+0x14], R10 ;  /* 0x0000140a01007387 */ /* 0x0001e20000100800 */
[----:B------:R-:W-:Y:S02]  /*16350*/  IMAD.MOV.U32 R13, RZ, RZ, R0 ;  /* 0x000000ffff0d7224 */ /* 0x000fe400078e0000 */
[----:B------:R-:W-:-:S07]  /*16360*/  IMAD.MOV.U32 R4, RZ, RZ, R14 ;  /* 0x000000ffff047224 */ /* 0x000fce00078e000e */
[----:B0-----:R-:W-:Y:S05]  /*16370*/  WARPSYNC.COLLECTIVE R15, `(.L_x_7610) ;  /* 0x000000000f087348 */ /* 0x001fea0003c00000 */
[----:B------:R1:W2:Y:S02]  /*16380*/  SHFL.IDX P6, R14, R13, R12, R11 ;  /* 0x0000000c0d0e7389 */ /* 0x0002a400000c000b */
[----:B012---:R-:W-:Y:S01]  /*16390*/  ENDCOLLECTIVE ;  /* 0x000000000000791b */ /* 0x007fe20003800000 */
.L_x_7610:
[----:B------:R-:W-:Y:S02]  /*163a0*/  ULDC UR4, c[0x0][0x288] ;  /* 0x0000a20000047ab9 */ /* 0x000fe40000000800 */
[----:B------:R-:W-:Y:S02]  /*163b0*/  IMAD R2, R7, UR4, RZ ;  /* 0x0000000407027c24 */ /* 0x000fe4000f8e02ff */
[----:B------:R-:W-:-:S03]  /*163c0*/  VIADD R7, R10, 0x10 ;  /* 0x000000100a077836 */ /* 0x000fc60000000000 */
[----:B------:R-:W-:Y:S02]  /*163d0*/  ISETP.GE.AND P1, PT, R10, R2, PT ;  /* 0x000000020a00720c */ /* 0x000fe40003f26270 */
[----:B------:R0:W-:Y:S01]  /*163e0*/  STL [R1+0x20], R7 ;  /* 0x0000200701007387 */ /* 0x0001e20000100800 */
[----:B------:R-:W-:-:S03]  /*163f0*/  IMAD.MOV.U32 R13, RZ, RZ, R3 ;  /* 0x000000ffff0d7224 */ /* 0x000fc600078e0003 */
[----:B------:R0:W-:Y:S01]  /*16400*/  STL [R1+0x24], R6 ;  /* 0x0000240601007387 */ /* 0x0001e20000100800 */
[----:B------:R-:W-:Y:S02]  /*16410*/  IMAD.MOV.U32 R12, RZ, RZ, 0x1 ;  /* 0x00000001ff0c7424 */ /* 0x000fe400078e00ff */
[----:B------:R-:W-:-:S07]  /*16420*/  IMAD.MOV.U32 R5, RZ, RZ, R14 ;  /* 0x000000ffff057224 */ /* 0x000fce00078e000e */
[----:B0-----:R-:W-:Y:S05]  /*16430*/  WARPSYNC.COLLECTIVE R15, `(.L_x_7611) ;  /* 0x000000000f087348 */ /* 0x001fea0003c00000 */
[----:B------:R1:W2:Y:S02]  /*16440*/  SHFL.IDX P6, R14, R13, R12, R11 ;  /* 0x0000000c0d0e7389 */ /* 0x0002a400000c000b */
[----:B012---:R-:W-:Y:S01]  /*16450*/  ENDCOLLECTIVE ;  /* 0x000000000000791b */ /* 0x007fe20003800000 */
.L_x_7611:
        /* <DEDUP_REMOVED lines=15> */
.L_x_7612:
[----:B------:R-:W-:Y:S02]  /*16550*/  IMAD.MOV.U32 R13, RZ, RZ, R3 ;  /* 0x000000ffff0d7224 */ /* 0x000fe400078e0003 */
[----:B------:R-:W-:Y:S02]  /*16560*/  IMAD.MOV.U32 R12, RZ, RZ, 0x2 ;  /* 0x00000002ff0c7424 */ /* 0x000fe400078e00ff */
[----:B------:R-:W-:-:S07]  /*16570*/  IMAD.MOV.U32 R5, RZ, RZ, R14 ;  /* 0x000000ffff057224 */ /* 0x000fce00078e000e */
[----:B------:R-:W-:Y:S05]  /*16580*/  WARPSYNC.COLLECTIVE R15, `(.L_x_7613) ;  /* 0x000000000f087348 */ /* 0x000fea0003c00000 */
[----:B------:R0:W1:Y:S02]  /*16590*/  SHFL.IDX P6, R14, R13, R12, R11 ;  /* 0x0000000c0d0e7389 */ /* 0x00006400000c000b */
[----:B01----:R-:W-:Y:S01]  /*165a0*/  ENDCOLLECTIVE ;  /* 0x000000000000791b */ /* 0x003fe20003800000 */
.L_x_7613:
        /* <DEDUP_REMOVED lines=15> */
.L_x_7614:
[----:B------:R-:W-:Y:S02]  /*166a0*/  IMAD.MOV.U32 R13, RZ, RZ, R3 ;  /* 0x000000ffff0d7224 */ /* 0x000fe400078e0003 */
[----:B------:R-:W-:Y:S02]  /*166b0*/  IMAD.MOV.U32 R12, RZ, RZ, 0x3 ;  /* 0x00000003ff0c7424 */ /* 0x000fe400078e00ff */
[----:B------:R-:W-:-:S07]  /*166c0*/  IMAD.MOV.U32 R5, RZ, RZ, R14 ;  /* 0x000000ffff057224 */ /* 0x000fce00078e000e */
[----:B------:R-:W-:Y:S05]  /*166d0*/  WARPSYNC.COLLECTIVE R15, `(.L_x_7615) ;  /* 0x000000000f087348 */ /* 0x000fea0003c00000 */
[----:B------:R0:W1:Y:S02]  /*166e0*/  SHFL.IDX P6, R14, R13, R12, R11 ;  /* 0x0000000c0d0e7389 */ /* 0x00006400000c000b */
[----:B01----:R-:W-:Y:S01]  /*166f0*/  ENDCOLLECTIVE ;  /* 0x000000000000791b */ /* 0x003fe20003800000 */
.L_x_7615:
        /* <DEDUP_REMOVED lines=10> */
.L_x_7616:
[----:B------:R-:W-:Y:S01]  /*167a0*/  @!PT LDS RZ, [RZ] ;  /* 0x00000000fffff984 */ /* 0x000fe20000000800 */
[----:B------:R-:W-:Y:S01]  /*167b0*/  @!PT LDS RZ, [RZ] ;  /* 0x00000000fffff984 */ /* 0x000fe20000000800 */
[----:B------:R-:W-:Y:S01]  /*167c0*/  @!PT LDS RZ, [RZ] ;  /* 0x00000000fffff984 */ /* 0x000fe20000000800 */
[----:B------:R0:W-:Y:S01]  /*167d0*/  @!P1 LDGSTS.E.BYPASS.LTC128B.128 [R8+0x21400], desc[UR44][R4.64], !P0 ;  /* 0x2140000004089fae */ /* 0x0001e2000c101d6c */
[----:B------:R-:W-:Y:S01]  /*167e0*/  IMAD.MOV.U32 R0, RZ, RZ, R14 ;  /* 0x000000ffff007224 */ /* 0x000fe200078e000e */
[----:B------:R-:W-:Y:S06]  /*167f0*/  BRA `(.L_x_7617) ;  /* 0xffffffa800d47947 */ /* 0x000fec000383ffff */
.L_x_7499:
        /* <DEDUP_REMOVED lines=8> */
.L_x_7619:
[----:B------:R-:W-:Y:S05]  /*16880*/  BSYNC B0 ;  /* 0x0000000000007941 */ /* 0x000fea0003800000 */
.L_x_7618:
        /* <DEDUP_REMOVED lines=10> */
.L_x_7620:
        /* <DEDUP_REMOVED lines=46> */
.L_x_7621:
[----:B------:R-:W-:Y:S02]  /*16c10*/  IMAD.MOV.U32 R13, RZ, RZ, R0 ;  /* 0x000000ffff0d7224 */ /* 0x000fe400078e0000 */
[----:B------:R-:W-:-:S07]  /*16c20*/  IMAD.MOV.U32 R8, RZ, RZ, R14 ;  /* 0x000000ffff087224 */ /* 0x000fce00078e000e */
[----:B------:R-:W-:Y:S05]  /*16c30*/  WARPSYNC.COLLECTIVE R15, `(.L_x_7622) ;  /* 0x000000000f087348 */ /* 0x000fea0003c00000 */
[----:B------:R0:W1:Y:S02]  /*16c40*/  SHFL.IDX P6, R14, R13, R12, R11 ;  /* 0x0000000c0d0e7389 */ /* 0x00006400000c000b */
[----:B01----:R-:W-:Y:S01]  /*16c50*/  ENDCOLLECTIVE ;  /* 0x000000000000791b */ /* 0x003fe20003800000 */
.L_x_7622:
        /* <DEDUP_REMOVED lines=22> */
.L_x_7623:
        /* <DEDUP_REMOVED lines=21> */
.L_x_7624:
        /* <DEDUP_REMOVED lines=29> */
.L_x_7625:
[----:B------:R-:W-:Y:S02]  /*170e0*/  IMAD.MOV.U32 R13, RZ, RZ, R0 ;  /* 0x000000ffff0d7224 */ /* 0x000fe400078e0000 */
[----:B------:R-:W-:-:S07]  /*170f0*/  IMAD.MOV.U32 R6, RZ, RZ, R14 ;  /* 0x000000ffff067224 */ /* 0x000fce00078e000e */
[----:B------:R-:W-:Y:S05]  /*17100*/  WARPSYNC.COLLECTIVE R15, `(.L_x_7626) ;  /* 0x000000000f087348 */ /* 0x000fea0003c00000 */
[----:B------:R0:W1:Y:S02]  /*17110*/  SHFL.IDX P6, R14, R13, R12, R11 ;  /* 0x0000000c0d0e7389 */ /* 0x00006400000c000b */
[----:B01----:R-:W-:Y:S01]  /*17120*/  ENDCOLLECTIVE ;  /* 0x000000000000791b */ /* 0x003fe20003800000 */
.L_x_7626:
[----:B------:R-:W-:Y:S01]  /*17130*/  IMAD.MOV.U32 R0, RZ, RZ, R14 ;  /* 0x000000ffff007224 */ /* 0x000fe200078e000e */
[----:B------:R-:W-:Y:S06]  /*17140*/  BRA `(.L_x_7627) ;  /* 0xffffffb0001c7947 */ /* 0x000fec000383ffff */
.L_x_7504:
[----:B0-----:R0:W2:Y:S02]  /*17150*/  SYNCS.PHASECHK.TRANS64.TRYWAIT P0, [R17+URZ+0x38820], R0 ;  /* 0x03882000110075a7 */ /* 0x0010a4000800017f */
[----:B--2---:R-:W-:Y:S05]  /*17160*/  @!P0 NANOSLEEP.SYNCS 0x989680 ;  /* 0x009896800000895d */ /* 0x004fea0003900000 */
[----:B------:R-:W2:Y:S02]  /*17170*/  @!P0 SYNCS.PHASECHK.TRANS64 P0, [R17+URZ+0x38820], R0 ;  /* 0x03882000110085a7 */ /* 0x000ea4000800007f */
[----:B--2---:R-:W-:Y:S05]  /*17180*/  @!P0 BRA `(.L_x_7504) ;  /* 0xfffffffc00f08947 */ /* 0x004fea000383ffff */
[----:B------:R-:W-:Y:S05]  /*17190*/  BRA `(.L_x_7628) ;  /* 0xffffffb000d87947 */ /* 0x000fea000383ffff */
.L_x_7508:
[----:B0-----:R0:W2:Y:S02]  /*171a0*/  SYNCS.PHASECHK.TRANS64.TRYWAIT P0, [R0+URZ+0x38860], R2 ;  /* 0x03886002000075a7 */ /* 0x0010a4000800017f */
[----:B--2---:R-:W-:Y:S05]  /*171b0*/  @!P0 NANOSLEEP.SYNCS 0x989680 ;  /* 0x009896800000895d */ /* 0x004fea0003900000 */
[----:B------:R-:W2:Y:S02]  /*171c0*/  @!P0 SYNCS.PHASECHK.TRANS64 P0, [R0+URZ+0x38860], R2 ;  /* 0x03886002000085a7 */ /* 0x000ea4000800007f */
[----:B--2---:R-:W-:Y:S05]  /*171d0*/  @!P0 BRA `(.L_x_7508) ;  /* 0xfffffffc00f08947 */ /* 0x004fea000383ffff */
[----:B------:R-:W-:Y:S05]  /*171e0*/  BRA `(.L_x_7629) ;  /* 0xffffffb000f87947 */ /* 0x000fea000383ffff */
.L_x_7525:
[----:B-1----:R1:W2:Y:S02]  /*171f0*/  SYNCS.PHASECHK.TRANS64.TRYWAIT P0, [R3+URZ+0x38840], R2 ;  /* 0x03884002030075a7 */ /* 0x0022a4000800017f */
[----:B--2---:R-:W-:Y:S05]  /*17200*/  @!P0 NANOSLEEP.SYNCS 0x989680 ;  /* 0x009896800000895d */ /* 0x004fea0003900000 */
[----:B------:R-:W2:Y:S02]  /*17210*/  @!P0 SYNCS.PHASECHK.TRANS64 P0, [R3+URZ+0x38840], R2 ;  /* 0x03884002030085a7 */ /* 0x000ea4000800007f */
[----:B--2---:R-:W-:Y:S05]  /*17220*/  @!P0 BRA `(.L_x_7525) ;  /* 0xfffffffc00f08947 */ /* 0x004fea000383ffff */
[----:B------:R-:W-:Y:S05]  /*17230*/  BRA `(.L_x_7630) ;  /* 0xffffffbc00d87947 */ /* 0x000fea000383ffff */
.L_x_7530:
[----:B--2---:R2:W3:Y:S02]  /*17240*/  SYNCS.PHASECHK.TRANS64.TRYWAIT P0, [R3+URZ+0x38860], R2 ;  /* 0x03886002030075a7 */ /* 0x0044e4000800017f */
[----:B---3--:R-:W-:Y:S05]  /*17250*/  @!P0 NANOSLEEP.SYNCS 0x989680 ;  /* 0x009896800000895d */ /* 0x008fea0003900000 */
[----:B------:R-:W3:Y:S02]  /*17260*/  @!P0 SYNCS.PHASECHK.TRANS64 P0, [R3+URZ+0x38860], R2 ;  /* 0x03886002030085a7 */ /* 0x000ee4000800007f */
[----:B---3--:R-:W-:Y:S05]  /*17270*/  @!P0 BRA `(.L_x_7530) ;  /* 0xfffffffc00f08947 */ /* 0x008fea000383ffff */
[----:B------:R-:W-:Y:S05]  /*17280*/  BRA `(.L_x_7631) ;  /* 0xffffffc000507947 */ /* 0x000fea000383ffff */
.L_x_7546:
[----:B0-----:R0:W1:Y:S02]  /*17290*/  SYNCS.PHASECHK.TRANS64.TRYWAIT P0, [R4+URZ+0x38840], R2 ;  /* 0x03884002040075a7 */ /* 0x001064000800017f */
[----:B-1----:R-:W-:Y:S05]  /*172a0*/  @!P0 NANOSLEEP.SYNCS 0x989680 ;  /* 0x009896800000895d */ /* 0x002fea0003900000 */
[----:B------:R-:W1:Y:S02]  /*172b0*/  @!P0 SYNCS.PHASECHK.TRANS64 P0, [R4+URZ+0x38840], R2 ;  /* 0x03884002040085a7 */ /* 0x000e64000800007f */
[----:B-1----:R-:W-:Y:S05]  /*172c0*/  @!P0 BRA `(.L_x_7546) ;  /* 0xfffffffc00f08947 */ /* 0x002fea000383ffff */
[----:B------:R-:W-:Y:S05]  /*172d0*/  BRA `(.L_x_7632) ;  /* 0xffffffcc001c7947 */ /* 0x000fea000383ffff */
.L_x_7551:
[----:B-1----:R1:W2:Y:S02]  /*172e0*/  SYNCS.PHASECHK.TRANS64.TRYWAIT P0, [R4+URZ+0x38860], R2 ;  /* 0x03886002040075a7 */ /* 0x0022a4000800017f */
[----:B--2---:R-:W-:Y:S05]  /*172f0*/  @!P0 NANOSLEEP.SYNCS 0x989680 ;  /* 0x009896800000895d */ /* 0x004fea0003900000 */
[----:B------:R-:W2:Y:S02]  /*17300*/  @!P0 SYNCS.PHASECHK.TRANS64 P0, [R4+URZ+0x38860], R2 ;  /* 0x03886002040085a7 */ /* 0x000ea4000800007f */
[----:B--2---:R-:W-:Y:S05]  /*17310*/  @!P0 BRA `(.L_x_7551) ;  /* 0xfffffffc00f08947 */ /* 0x004fea000383ffff */
[----:B------:R-:W-:Y:S05]  /*17320*/  BRA `(.L_x_7633) ;  /* 0xffffffcc00947947 */ /* 0x000fea000383ffff */
.L_x_7566:
[----:B-1----:R1:W2:Y:S02]  /*17330*/  SYNCS.PHASECHK.TRANS64.TRYWAIT P0, [R4+URZ+0x38840], R2 ;  /* 0x03884002040075a7 */ /* 0x0022a4000800017f */
[----:B--2---:R-:W-:Y:S05]  /*17340*/  @!P0 NANOSLEEP.SYNCS 0x989680 ;  /* 0x009896800000895d */ /* 0x004fea0003900000 */
[----:B------:R-:W2:Y:S02]  /*17350*/  @!P0 SYNCS.PHASECHK.TRANS64 P0, [R4+URZ+0x38840], R2 ;  /* 0x03884002040085a7 */ /* 0x000ea4000800007f */
[----:B--2---:R-:W-:Y:S05]  /*17360*/  @!P0 BRA `(.L_x_7566) ;  /* 0xfffffffc00f08947 */ /* 0x004fea000383ffff */
[----:B------:R-:W-:Y:S05]  /*17370*/  BRA `(.L_x_7634) ;  /* 0xffffffd800487947 */ /* 0x000fea000383ffff */
.L_x_7571:
[----:B--2---:R2:W3:Y:S02]  /*17380*/  SYNCS.PHASECHK.TRANS64.TRYWAIT P0, [R4+URZ+0x38860], R2 ;  /* 0x03886002040075a7 */ /* 0x0044e4000800017f */
[----:B---3--:R-:W-:Y:S05]  /*17390*/  @!P0 NANOSLEEP.SYNCS 0x989680 ;  /* 0x009896800000895d */ /* 0x008fea0003900000 */
[----:B------:R-:W3:Y:S02]  /*173a0*/  @!P0 SYNCS.PHASECHK.TRANS64 P0, [R4+URZ+0x38860], R2 ;  /* 0x03886002040085a7 */ /* 0x000ee4000800007f */
[----:B---3--:R-:W-:Y:S05]  /*173b0*/  @!P0 BRA `(.L_x_7571) ;  /* 0xfffffffc00f08947 */ /* 0x008fea000383ffff */
[----:B------:R-:W-:Y:S05]  /*173c0*/  BRA `(.L_x_7635) ;  /* 0xffffffd800c07947 */ /* 0x000fea000383ffff */
.L_x_7587:
[----:B------:R-:W-:Y:S01]  /*173d0*/  BSSY B0, `(.L_x_7636) ;  /* 0x0000008000007945 */ /* 0x000fe20003800000 */
[----:B-----5:R-:W-:Y:S02]  /*173e0*/  IMAD.MOV.U32 R13, RZ, RZ, R3 ;  /* 0x000000ffff0d7224 */ /* 0x020fe400078e0003 */
[----:B------:R-:W-:Y:S02]  /*173f0*/  IMAD.MOV.U32 R12, RZ, RZ, RZ ;  /* 0x000000ffff0c7224 */ /* 0x000fe400078e00ff */
[----:B------:R-:W-:Y:S02]  /*17400*/  IMAD.MOV.U32 R11, RZ, RZ, 0x1f ;  /* 0x0000001fff0b7424 */ /* 0x000fe400078e00ff */
[----:B------:R-:W-:-:S07]  /*17410*/  IMAD.MOV.U32 R15, RZ, RZ, -0x1 ;  /* 0xffffffffff0f7424 */ /* 0x000fce00078e00ff */
[----:B0123--:R-:W-:Y:S05]  /*17420*/  WARPSYNC.COLLECTIVE R15, `(.L_x_7637) ;  /* 0x000000000f087348 */ /* 0x00ffea0003c00000 */
[----:B------:R4:W0:Y:S02]  /*17430*/  SHFL.IDX P6, R14, R13, R12, R11 ;  /* 0x0000000c0d0e7389 */ /* 0x00082400000c000b */
[----:B01234-:R-:W-:Y:S01]  /*17440*/  ENDCOLLECTIVE ;  /* 0x000000000000791b */ /* 0x01ffe20003800000 */
.L_x_7637:
[----:B------:R-:W-:Y:S05]  /*17450*/  BSYNC B0 ;  /* 0x0000000000007941 */ /* 0x000fea0003800000 */
.L_x_7636:
[----:B------:R-:W-:Y:S05]  /*17460*/  BRA `(.L_x_7638) ;  /* 0xffffffe4007c7947 */ /* 0x000fea000383ffff */
.L_x_7590:
[----:B0-----:R0:W2:Y:S02]  /*17470*/  SYNCS.PHASECHK.TRANS64.TRYWAIT P0, [R0+URZ+0x38820], R3 ;  /* 0x03882003000075a7 */ /* 0x0010a4000800017f */
[----:B--2---:R-:W-:Y:S05]  /*17480*/  @!P0 NANOSLEEP.SYNCS 0x989680 ;  /* 0x009896800000895d */ /* 0x004fea0003900000 */
[----:B------:R-:W2:Y:S02]  /*17490*/  @!P0 SYNCS.PHASECHK.TRANS64 P0, [R0+URZ+0x38820], R3 ;  /* 0x03882003000085a7 */ /* 0x000ea4000800007f */
[----:B--2---:R-:W-:Y:S05]  /*174a0*/  @!P0 BRA `(.L_x_7590) ;  /* 0xfffffffc00f08947 */ /* 0x004fea000383ffff */
[----:B------:R-:W-:Y:S05]  /*174b0*/  BRA `(.L_x_7639) ;  /* 0xffffffe400c87947 */ /* 0x000fea000383ffff */
.L_x_7591:
        /* <DEDUP_REMOVED lines=11> */
.L_x_7641:
[----:B------:R-:W-:Y:S05]  /*17570*/  BSYNC B0 ;  /* 0x0000000000007941 */ /* 0x000fea0003800000 */
.L_x_7640:
[----:B------:R-:W-:Y:S05]  /*17580*/  BRA `(.L_x_7642) ;  /* 0xffffffe400b07947 */ /* 0x000fea000383ffff */
.L_x_7594:
[----:B------:R-:W-:Y:S01]  /*17590*/  BSSY B1, `(.L_x_7643) ;  /* 0x0000006000017945 */ /* 0x000fe20003800000 */
[----:B------:R-:W-:-:S07]  /*175a0*/  IMAD.MOV.U32 R15, RZ, RZ, -0x1 ;  /* 0xffffffffff0f7424 */ /* 0x000fce00078e00ff */
[----:B012---:R-:W-:Y:S05]  /*175b0*/  WARPSYNC.COLLECTIVE R15, `(.L_x_7644) ;  /* 0x000000000f0c7348 */ /* 0x007fea0003c00000 */
[----:B------:R-:W-:Y:S02]  /*175c0*/  ELECT P6, UR62, PT ;  /* 0x00000000003e782f */ /* 0x000fe400038c0000 */
[----:B------:R-:W-:Y:S01]  /*175d0*/  MOV R14, UR62 ;  /* 0x0000003e000e7c02 */ /* 0x000fe20008000f00 */
[----:B012---:R-:W-:Y:S10]  /*175e0*/  ENDCOLLECTIVE ;  /* 0x000000000000791b */ /* 0x007ff40003800000 */
.L_x_7644:
[----:B------:R-:W-:Y:S05]  /*175f0*/  BSYNC B1 ;  /* 0x0000000000017941 */ /* 0x000fea0003800000 */
.L_x_7643:
[----:B------:R-:W-:Y:S05]  /*17600*/  BRA `(.L_x_7645) ;  /* 0xffffffe400a87947 */ /* 0x000fea000383ffff */
.L_x_7596:
[----:B0-----:R0:W1:Y:S02]  /*17610*/  SYNCS.PHASECHK.TRANS64.TRYWAIT P0, [R6+URZ], R5 ;  /* 0x00000005060075a7 */ /* 0x001064000800017f */
[----:B-1----:R-:W-:Y:S05]  /*17620*/  @!P0 NANOSLEEP.SYNCS 0x989680 ;  /* 0x009896800000895d */ /* 0x002fea0003900000 */
[----:B------:R-:W1:Y:S02]  /*17630*/  @!P0 SYNCS.PHASECHK.TRANS64 P0, [R6+URZ], R5 ;  /* 0x00000005060085a7 */ /* 0x000e64000800007f */
[----:B-1----:R-:W-:Y:S05]  /*17640*/  @!P0 BRA `(.L_x_7596) ;  /* 0xfffffffc00f08947 */ /* 0x002fea000383ffff */
[----:B------:R-:W-:Y:S05]  /*17650*/  BRA `(.L_x_7646) ;  /* 0xffffffe400e07947 */ /* 0x000fea000383ffff */
.L_x_7597:
[----:B-1----:R1:W2:Y:S02]  /*17660*/  SYNCS.PHASECHK.TRANS64.TRYWAIT P0, [R7+URZ], R2 ;  /* 0x00000002070075a7 */ /* 0x0022a4000800017f */
[----:B--2---:R-:W-:Y:S05]  /*17670*/  @!P0 NANOSLEEP.SYNCS 0x989680 ;  /* 0x009896800000895d */ /* 0x004fea0003900000 */
[----:B------:R-:W2:Y:S02]  /*17680*/  @!P0 SYNCS.PHASECHK.TRANS64 P0, [R7+URZ], R2 ;  /* 0x00000002070085a7 */ /* 0x000ea4000800007f */
[----:B--2---:R-:W-:Y:S05]  /*17690*/  @!P0 BRA `(.L_x_7597) ;  /* 0xfffffffc00f08947 */ /* 0x004fea000383ffff */
[----:B------:R-:W-:Y:S05]  /*176a0*/  BRA `(.L_x_7647) ;  /* 0xffffffe400d47947 */ /* 0x000fea000383ffff */
.L_x_7599:
[----:B--2---:R2:W3:Y:S02]  /*176b0*/  SYNCS.PHASECHK.TRANS64.TRYWAIT P0, [R4+URZ], R5 ;  /* 0x00000005040075a7 */ /* 0x0044e4000800017f */
[----:B---3--:R-:W-:Y:S05]  /*176c0*/  @!P0 NANOSLEEP.SYNCS 0x989680 ;  /* 0x009896800000895d */ /* 0x008fea0003900000 */
[----:B------:R-:W3:Y:S02]  /*176d0*/  @!P0 SYNCS.PHASECHK.TRANS64 P0, [R4+URZ], R5 ;  /* 0x00000005040085a7 */ /* 0x000ee4000800007f */
[----:B---3--:R-:W-:Y:S05]  /*176e0*/  @!P0 BRA `(.L_x_7599) ;  /* 0xfffffffc00f08947 */ /* 0x008fea000383ffff */
[----:B------:R-:W-:Y:S05]  /*176f0*/  BRA `(.L_x_7648) ;  /* 0xffffffe400d87947 */ /* 0x000fea000383ffff */
.L_x_7649:
        /* <DEDUP_REMOVED lines=16> */
.L_x_15129:


//--------------------- .text._ZN7cutlass13device_kernelIN5flash11enable_sm90INS1_16FlashAttnFwdSm90INS1_25CollectiveMainloopFwdSm90ILi2EN4cute5tupleIJNS5_1CILi1EEES8_S8_EEENS6_IJNS7_ILi64EEESA_SA_EEELi512ENS_10bfloat16_tEfNS_4arch4Sm90ELb1ELb0ELb0ELb1ELb0ELb0ELb0ELb0ELb0ELb1ELb0ELb0EEENS1_21CollectiveEpilogueFwdINS6_IJSA_NS7_ILi512EEESA_EEES9_SC_SE_Li256ELb1ELb1ELb0ELb0EEENS1_36VarlenDynamicPersistentTileSchedulerILi64ELi64ELi256ELi128ELb0ELb1ELb1ELb1ELb1ELb1EEEEEEEEEvNT_6ParamsE --------------------------
	.section	.text._ZN7cutlass13device_kernelIN5flash11enable_sm90INS1_16FlashAttnFwdSm90INS1_25CollectiveMainloopFwdSm90ILi2EN4cute5tupleIJNS5_1CILi1EEES8_S8_EEENS6_IJNS7_ILi64EEESA_SA_EEELi512ENS_10bfloat16_tEfNS_4arch4Sm90ELb1ELb0ELb0ELb1ELb0ELb0ELb0ELb0ELb0ELb1ELb0ELb0EEENS1_21CollectiveEpilogueFwdINS6_IJSA_NS7_ILi512EEESA_EEES9_SC_SE_Li256ELb1ELb1ELb0ELb0EEENS1_36VarlenDynamicPersistentTileSchedulerILi64ELi64ELi256ELi128ELb0ELb1ELb1ELb1ELb1ELb1EEEEEEEEEvNT_6ParamsE,"ax",@progbits
	.align	128
.text._ZN7cutlass13device_kernelIN5flash11enable_sm90INS1_16FlashAttnFwdSm90INS1_25CollectiveMainloopFwdSm90ILi2EN4cute5tupleIJNS5_1CILi1EEES8_S8_EEENS6_IJNS7_ILi64EEESA_SA_EEELi512ENS_10bfloat16_tEfNS_4arch4Sm90ELb1ELb0ELb0ELb1ELb0ELb0ELb0ELb0ELb0ELb1ELb0ELb0EEENS1_21CollectiveEpilogueFwdINS6_IJSA_NS7_ILi512EEESA_EEES9_SC_SE_Li256ELb1ELb1ELb0ELb0EEENS1_36VarlenDynamicPersistentTileSchedulerILi64ELi64ELi256ELi128ELb0ELb1ELb1ELb1ELb1ELb1EEEEEEEEEvNT_6ParamsE:
        .type           _ZN7cutlass13device_kernelIN5flash11enable_sm90INS1_16FlashAttnFwdSm90INS1_25CollectiveMainloopFwdSm90ILi2EN4cute5tupleIJNS5_1CILi1EEES8_S8_EEENS6_IJNS7_ILi64EEESA_SA_EEELi512ENS_10bfloat16_tEfNS_4arch4Sm90ELb1ELb0ELb0ELb1ELb0ELb0ELb0ELb0ELb0ELb1ELb0ELb0EEENS1_21CollectiveEpilogueFwdINS6_IJSA_NS7_ILi512EEESA_EEES9_SC_SE_Li256ELb1ELb1ELb0ELb0EEENS1_36VarlenDynamicPersistentTileSchedulerILi64ELi64ELi256ELi128ELb0ELb1ELb1ELb1ELb1ELb1EEEEEEEEEvNT_6ParamsE,@function
        .size           _ZN7cutlass13device_kernelIN5flash11enable_sm90INS1_16FlashAttnFwdSm90INS1_25CollectiveMainloopFwdSm90ILi2EN4cute5tupleIJNS5_1CILi1EEES8_S8_EEENS6_IJNS7_ILi64EEESA_SA_EEELi512ENS_10bfloat16_tEfNS_4arch4Sm90ELb1ELb0ELb0ELb1ELb0ELb0ELb0ELb0ELb0ELb1ELb0ELb0EEENS1_21CollectiveEpilogueFwdINS6_IJSA_NS7_ILi512EEESA_EEES9_SC_SE_Li256ELb1ELb1ELb0ELb0EEENS1_36VarlenDynamicPersistentTileSchedulerILi64ELi64ELi256ELi128ELb0ELb1ELb1ELb1ELb1ELb1EEEEEEEEEvNT_6ParamsE,(.L_x_15130 - _ZN7cutlass13device_kernelIN5flash11enable_sm90INS1_16FlashAttnFwdSm90INS1_25CollectiveMainloopFwdSm90ILi2EN4cute5tupleIJNS5_1CILi1EEES8_S8_EEENS6_IJNS7_ILi64EEESA_SA_EEELi512ENS_10bfloat16_tEfNS_4arch4Sm90ELb1ELb0ELb0ELb1ELb0ELb0ELb0ELb0ELb0ELb1ELb0ELb0EEENS1_21CollectiveEpilogueFwdINS6_IJSA_NS7_ILi512EEESA_EEES9_SC_SE_Li256ELb1ELb1ELb0ELb0EEENS1_36VarlenDynamicPersistentTileSchedulerILi64ELi64ELi256ELi128ELb0ELb1ELb1ELb1ELb1ELb1EEEEEEEEEvNT_6ParamsE)
        .other          _ZN7cutlass13device_kernelIN5flash11enable_sm90INS1_16FlashAttnFwdSm90INS1_25CollectiveMainloopFwdSm90ILi2EN4cute5tupleIJNS5_1CILi1EEES8_S8_EEENS6_IJNS7_ILi64EEESA_SA_EEELi512ENS_10bfloat16_tEfNS_4arch4Sm90ELb1ELb0ELb0ELb1ELb0ELb0ELb0ELb0ELb0ELb1ELb0ELb0EEENS1_21CollectiveEpilogueFwdINS6_IJSA_NS7_ILi512EEESA_EEES9_SC_SE_Li256ELb1ELb1ELb0ELb0EEENS1_36VarlenDynamicPersistentTileSchedulerILi64ELi64ELi256ELi128ELb0ELb1ELb1ELb1ELb1ELb1EEEEEEEEEvNT_6ParamsE,@"STO_CUDA_ENTRY STV_DEFAULT"
_ZN7cutlass13device_kernelIN5flash11enable_sm90INS1_16FlashAttnFwdSm90INS1_25CollectiveMainloopFwdSm90ILi2EN4cute5tupleIJNS5_1CILi1EEES8_S8_EEENS6_IJNS7_ILi64EEESA_SA_EEELi512ENS_10bfloat16_tEfNS_4arch4Sm90ELb1ELb0ELb0ELb1ELb0ELb0ELb0ELb0ELb0ELb1ELb0ELb0EEENS1_21CollectiveEpilogueFwdINS6_IJSA_NS7_ILi512EEESA_EEES9_SC_SE_Li256ELb1ELb1ELb0ELb0EEENS1_36VarlenDynamicPersistentTileSchedulerILi64ELi64ELi256ELi128ELb0ELb1ELb1ELb1ELb1ELb1EEEEEEEEEvNT_6ParamsE:
        /* <DEDUP_REMOVED lines=18> */
.L_x_7651:
[----:B------:R-:W-:Y:S05]  /*0120*/  BSYNC B0 ;  /* 0x0000000000007941 */ /* 0x000fea0003800000 */
.L_x_7650:
        /* <DEDUP_REMOVED lines=37> */
.L_x_7652:
        /* <DEDUP_REMOVED lines=22> */
.L_x_7653:
        /* <DEDUP_REMOVED lines=18> */
.L_x_7654:
        /* <DEDUP_REMOVED lines=22> */
.L_x_7655:
        /* <DEDUP_REMOVED lines=22> */
.L_x_7656:
[----:B------:R-:W-:Y:S01]  /*08c0*/  PLOP3.LUT P0, PT, PT, PT, UP0, 0x80, 0x0 ;  /* 0x000000000000781c */ /* 0x000fe20003f0f008 */
[----:B------:R-:W-:Y:S01]  /*08d0*/  UMOV UR36, 0x1 ;  /* 0x0000000100247882 */ /* 0x000fe20000000000 */
[----:B------:R-:W-:Y:S01]  /*08e0*/  NOP ;  /* 0x0000000000007918 */ /* 0x000fe20000000000 */
[----:B------:R-:W-:Y:S01]  /*08f0*/  USEL UR36, UR36, 0x2, !UP0 ;  /* 0x0000000224247887 */ /* 0x000fe2000c000000 */
[----:B------:R-:W-:Y:S01]  /*0900*/  ULDC.64 UR40, c[0x0][0x208] ;  /* 0x0000820000287ab9 */ /* 0x000fe20000000a00 */
[----:B012-4-:R-:W-:Y:S08]  /*0910*/  BAR.SYNC.DEFER_BLOCKING 0x0 ;  /* 0x0000000000007b1d */ /* 0x017ff00000010000 */
[----:B------:R-:W-:Y:S05]  /*0920*/  @!P0 BRA `(.L_x_7657) ;  /* 0x000000b8004c8947 */ /* 0x000fea0003800000 */
.L_x_7658:
        /* <DEDUP_REMOVED lines=28> */
[----:B------:R-:W-:Y:S01]  /*0af0*/  LEA.HI R3, R0, R197, RZ, 0x4 ;  /* 0x000000c500037211 */ /* 0x000fe200078f20ff */
[----:B------:R-:W-:-:S03]  /*0b00*/  UMOV UR37, URZ ;  /* 0x0000003f00257c82 */ /* 0x000fc60008000000 */
[----:B------:R-:W-:Y:S02]  /*0b10*/  SHF.R.S32.HI R2, RZ, 0x4, R3 ;  /* 0x00000004ff027819 */ /* 0x000fe40000011403 */
[C---:B------:R-:W-:Y:S02]  /*0b20*/  LOP3.LUT R6, R3.reuse, 0xfffffff0, RZ, 0xc0, !PT ;  /* 0xfffffff003067812 */ /* 0x040fe400078ec0ff */
[----:B------:R-:W-:-:S03]  /*0b30*/  LEA.HI R4, R3, R2, RZ, 0x1 ;  /* 0x0000000203047211 */ /* 0x000fc600078f08ff */
[----:B------:R-:W-:Y:S01]  /*0b40*/  IMAD.IADD R6, R197, 0x1, -R6 ;  /* 0x00000001c5067824 */ /* 0x000fe200078e0a06 */
[----:B------:R-:W-:Y:S02]  /*0b50*/  LOP3.LUT R5, R4, 0x1ffffffe, RZ, 0xc0, !PT ;  /* 0x1ffffffe04057812 */ /* 0x000fe400078ec0ff */
[----:B------:R-:W-:-:S03]  /*0b60*/  LEA.HI R4, R0, R197, RZ, 0x5 ;  /* 0x000000c500047211 */ /* 0x000fc600078f28ff */
[----:B------:R-:W-:Y:S01]  /*0b70*/  IMAD.IADD R10, R2, 0x1, -R5 ;  /* 0x00000001020a7824 */ /* 0x000fe200078e0a05 */
[CC--:B------:R-:W-:Y:S02]  /*0b80*/  LEA.HI R5, R0.reuse, R197.reuse, RZ, 0x2 ;  /* 0x000000c500057211 */ /* 0x0c0fe400078f10ff */
[----:B------:R-:W-:Y:S02]  /*0b90*/  LEA.HI R2, R0, R197, RZ, 0x7 ;  /* 0x000000c500027211 */ /* 0x000fe400078f38ff */
[--C-:B------:R-:W-:Y:S02]  /*0ba0*/  SHF.R.S32.HI R12, RZ, 0x5, R4.reuse ;  /* 0x00000005ff0c7819 */ /* 0x100fe40000011404 */
[----:B------:R-:W-:Y:S02]  /*0bb0*/  SHF.R.S32.HI R3, RZ, 0x1f, R4 ;  /* 0x0000001fff037819 */ /* 0x000fe40000011404 */
[----:B------:R-:W-:Y:S02]  /*0bc0*/  LOP3.LUT R8, R5, 0xfffffffc, RZ, 0xc0, !PT ;  /* 0xfffffffc05087812 */ /* 0x000fe400078ec0ff */
[----:B------:R-:W-:-:S02]  /*0bd0*/  LOP3.LUT R4, R2, 0xffffff80, RZ, 0xc0, !PT ;  /* 0xffffff8002047812 */ /* 0x000fc400078ec0ff */
[----:B------:R-:W-:Y:S01]  /*0be0*/  LEA.HI R5, R3, R12, RZ, 0x2 ;  /* 0x0000000c03057211 */ /* 0x000fe200078f10ff */
[C---:B------:R-:W-:Y:S01]  /*0bf0*/  IMAD.IADD R8, R197.reuse, 0x1, -R8 ;  /* 0x00000001c5087824 */ /* 0x040fe200078e0a08 */
        /* <DEDUP_REMOVED lines=11> */
[-C--:B------:R-:W-:Y:S02]  /*0cb0*/  LEA.HI R5, R3, R4.reuse, RZ, 0x2 ;  /* 0x0000000403057211 */ /* 0x080fe400078f10ff */
[----:B------:R-:W-:Y:S01]  /*0cc0*/  LOP3.LUT R9, R7, 0xfffffff8, RZ, 0xc0, !PT ;  /* 0xfffffff807097812 */ /* 0x000fe200078ec0ff */
[----:B------:R-:W-:Y:S01]  /*0cd0*/  IMAD.IADD R185, R8, 0x1, -R11 ;  /* 0x0000000108b97824 */ /* 0x000fe200078e0a0b */
[----:B------:R-:W-:Y:S01]  /*0ce0*/  LOP3.LUT R11, R5, 0x7ffffffc, RZ, 0xc0, !PT ;  /* 0x7ffffffc050b7812 */ /* 0x000fe200078ec0ff */
[----:B------:R-:W-:Y:S01]  /*0cf0*/  IMAD.SHL.U32 R7, R7, 0x40, RZ ;  /* 0x0000004007077824 */ /* 0x000fe200078e00ff */
[----:B------:R-:W-:Y:S01]  /*0d00*/  SHF.R.S32.HI R8, RZ, 0x1f, R5 ;  /* 0x0000001fff087819 */ /* 0x000fe20000011405 */
[----:B------:R-:W-:Y:S01]  /*0d10*/  IMAD.IADD R9, R6, 0x1, -R9 ;  /* 0x0000000106097824 */ /* 0x000fe200078e0a09 */
[----:B------:R-:W-:Y:S01]  /*0d20*/  LEA.HI R6, R3, R4, RZ, 0x5 ;  /* 0x0000000403067211 */ /* 0x000fe200078f28ff */
[----:B------:R-:W-:Y:S01]  /*0d30*/  IMAD.IADD R11, R4, 0x1, -R11 ;  /* 0x00000001040b7824 */ /* 0x000fe200078e0a0b */
[----:B------:R-:W-:Y:S01]  /*0d40*/  SHF.R.S32.HI R3, RZ, 0x2, R5 ;  /* 0x00000002ff037819 */ /* 0x000fe20000011405 */
[----:B------:R-:W-:Y:S01]  /*0d50*/  IMAD.SHL.U32 R4, R9, 0x40, RZ ;  /* 0x0000004009047824 */ /* 0x000fe200078e00ff */
[----:B------:R-:W-:Y:S01]  /*0d60*/  LOP3.LUT R7, R7, 0x7ffffe00, RZ, 0xc0, !PT ;  /* 0x7ffffe0007077812 */ /* 0x000fe200078ec0ff */
[----:B------:R-:W-:Y:S01]  /*0d70*/  IMAD.SHL.U32 R5, R10, 0x8, RZ ;  /* 0x000000080a057824 */ /* 0x000fe200078e00ff */
[----:B------:R-:W-:-:S02]  /*0d80*/  LEA.HI R8, R8, R3, RZ, 0x3 ;  /* 0x0000000308087211 */ /* 0x000fc400078f18ff */
[----:B------:R-:W-:Y:S01]  /*0d90*/  LOP3.LUT R4, R4, 0x1c0, RZ, 0xc0, !PT ;  /* 0x000001c004047812 */ /* 0x000fe200078ec0ff */
[----:B------:R-:W-:Y:S01]  /*0da0*/  IMAD.U32 R196, R14, 0x40, R5 ;  /* 0x000000400ec47824 */ /* 0x000fe200078e0005 */
[----:B------:R-:W-:Y:S01]  /*0db0*/  LOP3.LUT R8, R8, 0xfffffff8, RZ, 0xc0, !PT ;  /* 0xfffffff808087812 */ /* 0x000fe200078ec0ff */
[----:B------:R-:W-:Y:S01]  /*0dc0*/  IMAD R7, R12, 0x400, R7 ;  /* 0x000004000c077824 */ /* 0x000fe200078e0207 */
[----:B------:R-:W-:Y:S02]  /*0dd0*/  LOP3.LUT R5, R4, 0x8, R5, 0xf8, !PT ;  /* 0x0000000804057812 */ /* 0x000fe400078ef805 */
[----:B------:R-:W-:Y:S01]  /*0de0*/  SHF.R.U32.HI R4, RZ, 0x3, R4 ;  /* 0x00000003ff047819 */ /* 0x000fe20000011604 */
[----:B------:R-:W-:Y:S01]  /*0df0*/  IMAD.IADD R3, R3, 0x1, -R8 ;  /* 0x0000000103037824 */ /* 0x000fe200078e0a08 */
[----:B------:R-:W-:Y:S02]  /*0e00*/  LEA.HI R0, R0, R197, RZ, 0x3 ;  /* 0x000000c500007211 */ /* 0x000fe400078f18ff */
[----:B------:R-:W-:-:S02]  /*0e10*/  LOP3.LUT R4, R5, R4, RZ, 0x3c, !PT ;  /* 0x0000000405047212 */ /* 0x000fc400078e3cff */
[----:B------:R-:W-:Y:S02]  /*0e20*/  LOP3.LUT R8, R0, 0xfffffff8, RZ, 0xc0, !PT ;  /* 0xfffffff800087812 */ /* 0x000fe400078ec0ff */
[----:B------:R-:W-:Y:S01]  /*0e30*/  R2P PR, R9, 0x6 ;  /* 0x0000000609007804 */ /* 0x000fe20000000000 */
[----:B------:R-:W-:Y:S01]  /*0e40*/  IMAD.IADD R4, R7, 0x1, R4 ;  /* 0x0000000107047824 */ /* 0x000fe200078e0204 */
[----:B------:R-:W-:Y:S01]  /*0e50*/  LEA.HI R2, R2, R193, RZ, 0x1 ;  /* 0x000000c102027211 */ /* 0x000fe200078f08ff */
[----:B------:R-:W-:Y:S01]  /*0e60*/  IMAD.IADD R191, R197, 0x1, -R8 ;  /* 0x00000001c5bf7824 */ /* 0x000fe200078e0a08 */
[----:B------:R-:W-:Y:S02]  /*0e70*/  SHF.R.S32.HI R6, RZ, 0x5, R6 ;  /* 0x00000005ff067819 */ /* 0x000fe40000011406 */
[----:B------:R-:W-:Y:S01]  /*0e80*/  LEA R19, R4, UR46, 0x1 ;  /* 0x0000002e04137c11 */ /* 0x000fe2000f8e08ff */
[----:B------:R-:W-:Y:S01]  /*0e90*/  IMAD.SHL.U32 R17, R191, 0x8, RZ ;  /* 0x00000008bf117824 */ /* 0x000fe200078e00ff */
[----:B------:R-:W-:Y:S01]  /*0ea0*/  LOP3.LUT R2, R2, 0xfffffe, RZ, 0xc0, !PT ;  /* 0x00fffffe02027812 */ /* 0x000fe200078ec0ff */
[----:B------:R-:W-:Y:S01]  /*0eb0*/  IMAD R16, R6, 0x10, R3 ;  /* 0x0000001006107824 */ /* 0x000fe200078e0203 */
[----:B------:R-:W-:Y:S01]  /*0ec0*/  SEL R23, R23, 0xffffffe0, !P1 ;  /* 0xffffffe017177807 */ /* 0x000fe20004800000 */
[----:B------:R-:W-:Y:S01]  /*0ed0*/  VIADD R184, R19, 0x26800 ;  /* 0x0002680013b87836 */ /* 0x000fe20000000000 */
[----:B------:R-:W-:Y:S01]  /*0ee0*/  SHF.R.S32.HI R192, RZ, 0x3, R0 ;  /* 0x00000003ffc07819 */ /* 0x000fe20000011400 */
[----:B------:R-:W-:-:S02]  /*0ef0*/  IMAD.IADD R2, R193, 0x1, -R2 ;  /* 0x00000001c1027824 */ /* 0x000fc400078e0a02 */
        /* <DEDUP_REMOVED lines=14> */
[----:B------:R-:W-:Y:S01]  /*0fe0*/  @P2 VIADD R22, R184, 0xffffffc0 ;  /* 0xffffffc0b8162836 */ /* 0x000fe20000000000 */
[----:B------:R-:W-:Y:S01]  /*0ff0*/  SHF.R.S32.HI R198, RZ, 0x1f, R194 ;  /* 0x0000001fffc67819 */ /* 0x000fe200000114c2 */
[----:B------:R-:W-:-:S02]  /*1000*/  IMAD.SHL.U32 R18, R2, 0x100, RZ ;  /* 0x0000010002127824 */ /* 0x000fc400078e00ff */
[----:B------:R-:W-:Y:S02]  /*1010*/  IMAD.IADD R184, R184, 0x1, R23 ;  /* 0x00000001b8b87824 */ /* 0x000fe400078e0217 */
[----:B------:R-:W-:Y:S02]  /*1020*/  IMAD.SHL.U32 R2, R11, 0x2, RZ ;  /* 0x000000020b027824 */ /* 0x000fe400078e00ff */
[----:B------:R-:W-:Y:S02]  /*1030*/  IMAD R185, R185, 0x8, R16 ;  /* 0x00000008b9b97824 */ /* 0x000fe400078e0210 */
[----:B------:R-:W-:-:S07]  /*1040*/  IMAD.IADD R23, R23, 0x1, R22 ;  /* 0x0000000117177824 */ /* 0x000fce00078e0216 */
.L_x_7714:
[----:B------:R-:W-:Y:S01]  /*1050*/  ULDC.64 UR8, c[0x0][0xc88] ;  /* 0x0003220000087ab9 */ /* 0x000fe20000000a00 */
[----:B------:R-:W-:Y:S01]  /*1060*/  ULDC.64 UR10, c[0x0][0xa18] ;  /* 0x00028600000a7ab9 */ /* 0x000fe20000000a00 */
[----:B------:R-:W-:Y:S02]  /*1070*/  UIMAD.WIDE UR8, UR7, 0x4, UR8 ;  /* 0x00000004070878a5 */ /* 0x000fe4000f8e0208 */
[----:B------:R-:W-:Y:S01]  /*1080*/  UISETP.NE.U32.AND UP1, UPT, UR10, URZ, UPT ;  /* 0x0000003f0a00728c */ /* 0x000fe2000bf25070 */
[----:B------:R-:W-:Y:S01]  /*1090*/  ULDC UR4, c[0x0][0x424] ;  /* 0x0001090000047ab9 */ /* 0x000fe20000000800 */
[----:B------:R-:W-:Y:S02]  /*10a0*/  ULDC UR7, c[0x0][0x2f0] ;  /* 0x0000bc0000077ab9 */ /* 0x000fe40000000800 */
[----:B01-3--:R-:W-:Y:S02]  /*10b0*/  IMAD.U32 R4, RZ, RZ, UR8 ;  /* 0x00000008ff047e24 */ /* 0x00bfe4000f8e00ff */
[----:B------:R-:W-:Y:S01]  /*10c0*/  IMAD.U32 R5, RZ, RZ, UR9 ;  /* 0x00000009ff057e24 */ /* 0x000fe2000f8e00ff */
[----:B------:R-:W-:-:S04]  /*10d0*/  ULDC.64 UR8, c[0x0][0xa28] ;  /* 0x00028a0000087ab9 */ /* 0x000fc80000000a00 */
[----:B--2---:R-:W2:Y:S01]  /*10e0*/  LDG.E R4, desc[UR40][R4.64] ;  /* 0x0000002804047981 */ /* 0x004ea2000c1e1900 */
[----:B------:R-:W-:Y:S02]  /*10f0*/  UISETP.NE.U32.AND UP0, UPT, UR8, URZ, UPT ;  /* 0x0000003f0800728c */ /* 0x000fe4000bf05070 */
[----:B------:R-:W-:Y:S02]  /*1100*/  UISETP.NE.AND.EX UP1, UPT, UR11, URZ, UPT, UP1 ;  /* 0x0000003f0b00728c */ /* 0x000fe4000bf25310 */
[----:B------:R-:W-:-:S04]  /*1110*/  UISETP.NE.AND.EX UP0, UPT, UR9, URZ, UPT, UP0 ;  /* 0x0000003f0900728c */ /* 0x000fc8000bf05300 */
[----:B------:R-:W-:Y:S02]  /*1120*/  PLOP3.LUT P2, PT, PT, PT, UP1, 0x80, 0x0 ;  /* 0x000000000000781c */ /* 0x000fe40003f4f018 */
[----:B------:R-:W-:Y:S02]  /*1130*/  PLOP3.LUT P0, PT, PT, PT, UP0, 0x80, 0x0 ;  /* 0x000000000000781c */ /* 0x000fe40003f0f008 */
[----:B--2---:R-:W-:-:S13]  /*1140*/  R2UR UR45, R4 ;  /* 0x00000000042d72ca */ /* 0x004fda00000e0000 */
[----:B------:R-:W-:Y:S02]  /*1150*/  USHF.R.S32.HI UR44, URZ, 0x1f, UR45 ;  /* 0x0000001f3f2c7899 */ /* 0x000fe4000801142d */
[----:B------:R-:W-:-:S04]  /*1160*/  @UP0 ULEA UR8, UP2, UR45, UR8, 0x2 ;  /* 0x000000082d080291 */ /* 0x000fc8000f84103f */
[----:B------:R-:W-:Y:S02]  /*1170*/  @UP0 ULEA.HI.X UR9, UR45, UR9, UR44, 0x2, UP2 ;  /* 0x000000092d090291 */ /* 0x000fe400090f142c */
[----:B------:R-:W-:Y:S01]  /*1180*/  @UP1 ULEA UR10, UP0, UR45, UR10, 0x2 ;  /* 0x0000000a2d0a1291 */ /* 0x000fe2000f80103f */
[----:B------:R-:W-:-:S03]  /*1190*/  IMAD.U32 R4, RZ, RZ, UR8 ;  /* 0x00000008ff047e24 */ /* 0x000fc6000f8e00ff */
[----:B------:R-:W-:Y:S01]  /*11a0*/  @UP1 ULEA.HI.X UR11, UR45, UR11, UR44, 0x2, UP0 ;  /* 0x0000000b2d0b1291 */ /* 0x000fe200080f142c */
[----:B------:R-:W-:Y:S01]  /*11b0*/  IMAD.U32 R5, RZ, RZ, UR9 ;  /* 0x00000009ff057e24 */ /* 0x000fe2000f8e00ff */
[----:B------:R-:W-:Y:S01]  /*11c0*/  ULDC.64 UR8, c[0x0][0x418] ;  /* 0x0001060000087ab9 */ /* 0x000fe20000000a00 */
[----:B------:R-:W-:-:S03]  /*11d0*/  IMAD.U32 R6, RZ, RZ, UR10 ;  /* 0x0000000aff067e24 */ /* 0x000fc6000f8e00ff */
[----:B----4-:R-:W-:Y:S01]  /*11e0*/  IMAD.U32 R7, RZ, RZ, UR11 ;  /* 0x0000000bff077e24 */ /* 0x010fe2000f8e00ff */
[----:B------:R-:W2:Y:S04]  /*11f0*/  @P0 LDG.E R4, desc[UR40][R4.64] ;  /* 0x0000002804040981 */ /* 0x000ea8000c1e1900 */
[----:B------:R-:W3:Y:S01]  /*1200*/  @P2 LDG.E R6, desc[UR40][R6.64] ;  /* 0x0000002806062981 */ /* 0x000ee2000c1e1900 */
[----:B------:R-:W-:Y:S01]  /*1210*/  UISETP.NE.U32.AND UP0, UPT, UR8, URZ, UPT ;  /* 0x0000003f0800728c */ /* 0x000fe2000bf05070 */
[----:B------:R-:W-:Y:S01]  /*1220*/  UMOV UR50, URZ ;  /* 0x0000003f00327c82 */ /* 0x000fe20008000000 */
[----:B------:R-:W-:Y:S02]  /*1230*/  ULDC UR51, c[0x0][0x288] ;  /* 0x0000a20000337ab9 */ /* 0x000fe40000000800 */
[----:B------:R-:W-:Y:S01]  /*1240*/  UISETP.NE.AND.EX UP0, UPT, UR9, URZ, UPT, UP0 ;  /* 0x0000003f0900728c */ /* 0x000fe2000bf05300 */
[----:B------:R-:W-:-:S02]  /*1250*/  UMOV UR43, UR6 ;  /* 0x00000006002b7c82 */ /* 0x000fc40008000000 */
[----:B------:R-:W-:Y:S01]  /*1260*/  ULDC.64 UR8, c[0x0][0xa20] ;  /* 0x0002880000087ab9 */ /* 0x000fe20000000a00 */
[----:B------:R-:W-:Y:S01]  /*1270*/  USEL UR4, UR4, 0x1, UP0 ;  /* 0x0000000104047887 */ /* 0x000fe20008000000 */
[----:B------:R-:W-:-:S03]  /*1280*/  ISETP.NE.U32.AND P1, PT, RZ, UR8, PT ;  /* 0x00000008ff007c0c */ /* 0x000fc6000bf25070 */
        /* <DEDUP_REMOVED lines=18> */
.L_x_7659:
[----:B------:R-:W-:Y:S05]  /*13b0*/  @!P1 BRA `(.L_x_7660) ;  /* 0x00000000001c9947 */ /* 0x000fea0003800000 */
[----:B------:R-:W-:-:S04]  /*13c0*/  ULEA UR4, UP0, UR45, UR8, 0x2 ;  /* 0x000000082d047291 */ /* 0x000fc8000f80103f */
[----:B------:R-:W-:Y:S02]  /*13d0*/  ULEA.HI.X UR6, UR45, UR9, UR44, 0x2, UP0 ;  /* 0x000000092d067291 */ /* 0x000fe400080f142c */
[----:B------:R-:W-:-:S04]  /*13e0*/  IMAD.U32 R4, RZ, RZ, UR4 ;  /* 0x00000004ff047e24 */ /* 0x000fc8000f8e00ff */
[----:B------:R-:W-:-:S05]  /*13f0*/  IMAD.U32 R5, RZ, RZ, UR6 ;  /* 0x00000006ff057e24 */ /* 0x000fca000f8e00ff */
[----:B------:R-:W2:Y:S02]  /*1400*/  LDG.E R4, desc[UR40][R4.64] ;  /* 0x0000002804047981 */ /* 0x000ea4000c1e1900 */
[----:B--2---:R-:W-:Y:S01]  /*1410*/  R2UR UR4, R4 ;  /* 0x00000000040472ca */ /* 0x004fe200000e0000 */
[----:B------:R-:W-:-:S14]  /*1420*/  BRA `(.L_x_7661) ;  /* 0x0000000000347947 */ /* 0x000fdc0003800000 */
.L_x_7660:
        /* <DEDUP_REMOVED lines=13> */
.L_x_7661:
        /* <DEDUP_REMOVED lines=9> */
[----:B------:R-:W0:Y:S01]  /*1590*/  LDC R0, c[0x0][0x448] ;  /* 0x00011200ff007b82 */ /* 0x000e220000000800 */
[----:B------:R-:W-:Y:S01]  /*15a0*/  UIADD3 UR4, UR42, 0x3f, URZ ;  /* 0x0000003f2a047890 */ /* 0x000fe2000fffe03f */
[----:B------:R-:W-:Y:S01]  /*15b0*/  CS2R R150, SRZ ;  /* 0x0000000000967805 */ /* 0x000fe2000001ff00 */
[----:B------:R-:W-:Y:S01]  /*15c0*/  UIADD3 UR50, UR50, 0x40, -UR51 ;  /* 0x0000004032327890 */ /* 0x000fe2000fffe833 */
        /* <DEDUP_REMOVED lines=20> */
[----:B0-----:R-:W-:Y:S01]  /*1710*/  ISETP.NE.AND P0, PT, R0, 0x1, PT ;  /* 0x000000010000780c */ /* 0x001fe20003f05270 */
[----:B------:R-:W-:Y:S01]  /*1720*/  IMAD.U32 R0, RZ, RZ, UR4 ;  /* 0x00000004ff007e24 */ /* 0x000fe2000f8e00ff */
        /* <DEDUP_REMOVED lines=11> */
[----:B------:R-:W0:Y:S01]  /*17e0*/  @P0 LDC R3, c[0x0][0x44c] ;  /* 0x00011300ff030b82 */ /* 0x000e220000000800 */
[----:B------:R-:W-:Y:S02]  /*17f0*/  CS2R R92, SRZ ;  /* 0x00000000005c7805 */ /* 0x000fe4000001ff00 */
[----:B------:R-:W-:-:S02]  /*1800*/  CS2R R42, SRZ ;  /* 0x00000000002a7805 */ /* 0x000fc4000001ff00 */
        /* <DEDUP_REMOVED lines=21> */
[----:B0-----:R-:W-:Y:S01]  /*1960*/  @P0 IMAD.HI.U32 R3, R3, UR4, RZ ;  /* 0x0000000403030c27 */ /* 0x001fe2000f8e00ff */
[----:B------:R-:W-:Y:S02]  /*1970*/  CS2R R50, SRZ ;  /* 0x0000000000327805 */ /* 0x000fe4000001ff00 */
[----:B------:R-:W-:Y:S02]  /*1980*/  CS2R R48, SRZ ;  /* 0x0000000000307805 */ /* 0x000fe4000001ff00 */
[----:B------:R-:W-:Y:S02]  /*1990*/  CS2R R10, SRZ ;  /* 0x00000000000a7805 */ /* 0x000fe4000001ff00 */
[----:B------:R-:W-:-:S02]  /*19a0*/  CS2R R8, SRZ ;  /* 0x0000000000087805 */ /* 0x000fc4000001ff00 */
[----:B------:R-:W-:Y:S02]  /*19b0*/  CS2R R38, SRZ ;  /* 0x0000000000267805 */ /* 0x000fe4000001ff00 */
[----:B------:R-:W-:Y:S02]  /*19c0*/  CS2R R34, SRZ ;  /* 0x0000000000227805 */ /* 0x000fe4000001ff00 */
[----:B------:R-:W-:Y:S02]  /*19d0*/  CS2R R30, SRZ ;  /* 0x00000000001e7805 */ /* 0x000fe4000001ff00 */
[----:B-1----:R-:W-:Y:S01]  /*19e0*/  @P0 SHF.R.U32.HI R0, RZ, R4, R3 ;  /* 0x00000004ff000219 */ /* 0x002fe20000011603 */
[----:B------:R-:W-:Y:S01]  /*19f0*/  IMAD.MOV.U32 R12, RZ, RZ, RZ ;  /* 0x000000ffff0c7224 */ /* 0x000fe200078e00ff */
[----:B------:R-:W-:Y:S02]  /*1a00*/  PLOP3.LUT P0, PT, PT, PT, PT, 0x80, 0x0 ;  /* 0x000000000000781c */ /* 0x000fe40003f0f070 */
[----:B------:R-:W-:-:S02]  /*1a10*/  CS2R R168, SRZ ;  /* 0x0000000000a87805 */ /* 0x000fc4000001ff00 */
[----:B------:R-:W-:Y:S01]  /*1a20*/  CS2R R26, SRZ ;  /* 0x00000000001a7805 */ /* 0x000fe2000001ff00 */
[----:B------:R-:W-:Y:S02]  /*1a30*/  VIADD R3, R0, UR50 ;  /* 0x0000003200037c36 */ /* 0x000fe40008000000 */
[----:B------:R-:W-:Y:S02]  /*1a40*/  IMAD.MOV.U32 R0, RZ, RZ, RZ ;  /* 0x000000ffff007224 */ /* 0x000fe400078e00ff */
        /* <DEDUP_REMOVED lines=22> */
.L_x_7664:
[----:B------:R-:W-:Y:S01]  /*1bb0*/  ULEA UR21, UR37, UR46, 0x3 ;  /* 0x0000002e25157291 */ /* 0x000fe2000f8e183f */
[----:B------:R-:W-:-:S05]  /*1bc0*/  IMAD.U32 R0, RZ, RZ, UR38 ;  /* 0x00000026ff007e24 */ /* 0x000fca000f8e00ff */
[----:B------:R-:W-:-:S04]  /*1bd0*/  SHF.L.U32 R0, R0, 0x1f, RZ ;  /* 0x0000001f00007819 */ /* 0x000fc800000006ff */
[----:B------:R-:W0:Y:S02]  /*1be0*/  SYNCS.PHASECHK.TRANS64.TRYWAIT P1, [UR21+0x28c50], R0 ;  /* 0x028c5000ff0075a7 */ /* 0x000e240008020155 */
[----:B0-----:R-:W-:Y:S05]  /*1bf0*/  @!P1 BRA `(.L_x_7665) ;  /* 0x0000011800009947 */ /* 0x001fea0003800000 */
.L_x_7855:
        /* <DEDUP_REMOVED lines=45> */
.L_x_7671:
        /* <DEDUP_REMOVED lines=143> */
.L_x_7667:
[----:B------:R-:W-:Y:S01]  /*27c0*/  ULEA UR21, UR37, UR46, 0x3 ;  /* 0x0000002e25157291 */ /* 0x000fe2000f8e183f */
[----:B------:R-:W-:-:S05]  /*27d0*/  IMAD.U32 R0, RZ, RZ, UR38 ;  /* 0x00000026ff007e24 */ /* 0x000fca000f8e00ff */
[----:B------:R-:W-:-:S04]  /*27e0*/  SHF.L.U32 R0, R0, 0x1f, RZ ;  /* 0x0000001f00007819 */ /* 0x000fc800000006ff */
[----:B------:R0:W1:Y:S01]  /*27f0*/  SYNCS.PHASECHK.TRANS64.TRYWAIT P1, [UR21+0x28c50], R0 ;  /* 0x028c5000ff0075a7 */ /* 0x0000620008020155 */
[----:B------:R-:W-:Y:S05]  /*2800*/  @!P0 BRA `(.L_x_7668) ;  /* 0x0000000000048947 */ /* 0x000fea0003800000 */
[----:B------:R-:W-:Y:S01]  /*2810*/  BPT.TRAP 0x1 ;  /* 0x000000040000795c */ /* 0x000fe20000300000 */
.L_x_7668:
[----:B-1----:R-:W-:Y:S05]  /*2820*/  @P1 BRA `(.L_x_7669) ;  /* 0x0000000000081947 */ /* 0x002fea0003800000 */
[----:B------:R-:W1:Y:S02]  /*2830*/  SYNCS.PHASECHK.TRANS64.TRYWAIT P1, [UR21+0x28c50], R0 ;  /* 0x028c5000ff0075a7 */ /* 0x000e640008020155 */
[----:B-1----:R-:W-:Y:S05]  /*2840*/  @!P1 BRA `(.L_x_7670) ;  /* 0x0000010c00049947 */ /* 0x002fea0003800000 */
.L_x_7669:
        /* <DEDUP_REMOVED lines=29> */
.L_x_7666:
        /* <DEDUP_REMOVED lines=144> */
.L_x_7662:
[----:B------:R-:W-:Y:S01]  /*3320*/  ULDC UR4, c[0x0][0x448] ;  /* 0x0001120000047ab9 */ /* 0x000fe20000000800 */
[----:B------:R-:W-:Y:S01]  /*3330*/  UIADD3 UR6, UR42, 0x3f, URZ ;  /* 0x0000003f2a067890 */ /* 0x000fe2000fffe03f */
[----:B------:R-:W-:Y:S01]  /*3340*/  PLOP3.LUT P0, PT, PT, PT, PT, 0x80, 0x0 ;  /* 0x000000000000781c */ /* 0x000fe20003f0f070 */
[----:B------:R-:W-:Y:S01]  /*3350*/  UISETP.NE.AND UP0, UPT, UR4, 0x1, UPT ;  /* 0x000000010400788c */ /* 0x000fe2000bf05270 */
[----:B------:R-:W-:Y:S01]  /*3360*/  IMAD.MOV.U32 R0, RZ, RZ, RZ ;  /* 0x000000ffff007224 */ /* 0x000fe200078e00ff */
[----:B------:R-:W-:Y:S01]  /*3370*/  UIADD3 UR7, UR50, 0x40, -UR51 ;  /* 0x0000004032077890 */ /* 0x000fe2000fffe833 */
        /* <DEDUP_REMOVED lines=8> */
[----:B------:R-:W-:Y:S01]  /*3400*/  @UP0 ULDC UR4, c[0x0][0x44c] ;  /* 0x0001130000040ab9 */ /* 0x000fe20000000800 */
[----:B------:R-:W-:Y:S01]  /*3410*/  @UP0 ULDC UR8, c[0x0][0x450] ;  /* 0x0001140000080ab9 */ /* 0x000fe20000000800 */
[----:B------:R-:W-:Y:S01]  /*3420*/  UIMAD.WIDE.U32 UR4, UR6, UR4, URZ ;  /* 0x00000004060472a5 */ /* 0x000fe2000f8e003f */
[----:B------:R-:W-:-:S02]  /*3430*/  CS2R R136, SRZ ;  /* 0x0000000000887805 */ /* 0x000fc4000001ff00 */
[----:B------:R-:W-:Y:S02]  /*3440*/  CS2R R134, SRZ ;  /* 0x0000000000867805 */ /* 0x000fe4000001ff00 */
[----:B------:R-:W-:Y:S01]  /*3450*/  CS2R R132, SRZ ;  /* 0x0000000000847805 */ /* 0x000fe2000001ff00 */
[----:B------:R-:W-:Y:S01]  /*3460*/  @UP0 USHF.R.U32.HI UR6, URZ, UR8, UR5 ;  /* 0x000000083f060299 */ /* 0x000fe20008011605 */
[----:B------:R-:W-:Y:S02]  /*3470*/  CS2R R130, SRZ ;  /* 0x0000000000827805 */ /* 0x000fe4000001ff00 */
[----:B------:R-:W-:Y:S02]  /*3480*/  CS2R R128, SRZ ;  /* 0x0000000000807805 */ /* 0x000fe4000001ff00 */
[----:B------:R-:W-:Y:S01]  /*3490*/  CS2R R126, SRZ ;  /* 0x00000000007e7805 */ /* 0x000fe2000001ff00 */
[----:B------:R-:W-:Y:S01]  /*34a0*/  UIADD3 UR6, UR7, UR6, URZ ;  /* 0x0000000607067290 */ /* 0x000fe2000fffe03f */
[----:B------:R-:W-:-:S02]  /*34b0*/  CS2R R124, SRZ ;  /* 0x00000000007c7805 */ /* 0x000fc4000001ff00 */
[----:B------:R-:W-:Y:S02]  /*34c0*/  CS2R R122, SRZ ;  /* 0x00000000007a7805 */ /* 0x000fe4000001ff00 */
[----:B------:R-:W-:Y:S01]  /*34d0*/  CS2R R120, SRZ ;  /* 0x0000000000787805 */ /* 0x000fe2000001ff00 */
[----:B------:R-:W-:Y:S01]  /*34e0*/  USHF.R.S32.HI UR4, URZ, 0x1f, UR6 ;  /* 0x0000001f3f047899 */ /* 0x000fe20008011406 */
[----:B------:R-:W-:Y:S02]  /*34f0*/  CS2R R166, SRZ ;  /* 0x0000000000a67805 */ /* 0x000fe4000001ff00 */
[----:B------:R-:W-:Y:S02]  /*3500*/  CS2R R116, SRZ ;  /* 0x0000000000747805 */ /* 0x000fe4000001ff00 */
[----:B------:R-:W-:Y:S01]  /*3510*/  CS2R R164, SRZ ;  /* 0x0000000000a47805 */ /* 0x000fe2000001ff00 */
[----:B------:R-:W-:Y:S01]  /*3520*/  ULEA.HI UR4, UR4, UR6, URZ, 0x6 ;  /* 0x0000000604047291 */ /* 0x000fe2000f8f303f */
[----:B------:R-:W-:-:S02]  /*3530*/  CS2R R162, SRZ ;  /* 0x0000000000a27805 */ /* 0x000fc4000001ff00 */
[----:B------:R-:W-:Y:S02]  /*3540*/  CS2R R112, SRZ ;  /* 0x0000000000707805 */ /* 0x000fe4000001ff00 */
[----:B------:R-:W-:Y:S01]  /*3550*/  CS2R R160, SRZ ;  /* 0x0000000000a07805 */ /* 0x000fe2000001ff00 */
[----:B------:R-:W-:Y:S01]  /*3560*/  USHF.R.S32.HI UR4, URZ, 0x6, UR4 ;  /* 0x000000063f047899 */ /* 0x000fe20008011404 */
[----:B------:R-:W-:Y:S02]  /*3570*/  CS2R R108, SRZ ;  /* 0x00000000006c7805 */ /* 0x000fe4000001ff00 */
[----:B------:R-:W-:Y:S02]  /*3580*/  CS2R R158, SRZ ;  /* 0x00000000009e7805 */ /* 0x000fe4000001ff00 */
[----:B------:R-:W-:Y:S01]  /*3590*/  CS2R R104, SRZ ;  /* 0x0000000000687805 */ /* 0x000fe2000001ff00 */
[----:B------:R-:W-:Y:S01]  /*35a0*/  UISETP.LT.AND UP0, UPT, UR52, UR4, UPT ;  /* 0x000000043400728c */ /* 0x000fe2000bf01270 */
[----:B------:R-:W-:-:S02]  /*35b0*/  CS2R R156, SRZ ;  /* 0x00000000009c7805 */ /* 0x000fc4000001ff00 */
[----:B------:R-:W-:Y:S02]  /*35c0*/  CS2R R154, SRZ ;  /* 0x00000000009a7805 */ /* 0x000fe4000001ff00 */
[----:B------:R-:W-:Y:S01]  /*35d0*/  CS2R R100, SRZ ;  /* 0x0000000000647805 */ /* 0x000fe2000001ff00 */
[----:B------:R-:W-:Y:S01]  /*35e0*/  USEL UR52, UR52, UR4, UP0 ;  /* 0x0000000434347287 */ /* 0x000fe20008000000 */
[----:B------:R-:W-:Y:S02]  /*35f0*/  CS2R R152, SRZ ;  /* 0x0000000000987805 */ /* 0x000fe4000001ff00 */
[----:B------:R-:W-:Y:S02]  /*3600*/  CS2R R96, SRZ ;  /* 0x0000000000607805 */ /* 0x000fe4000001ff00 */
[----:B------:R-:W-:Y:S01]  /*3610*/  CS2R R46, SRZ ;  /* 0x00000000002e7805 */ /* 0x000fe2000001ff00 */
[----:B------:R-:W-:Y:S01]  /*3620*/  UISETP.GE.AND UP0, UPT, UR52, 0x1, UPT ;  /* 0x000000013400788c */ /* 0x000fe2000bf06270 */
[----:B------:R-:W-:-:S02]  /*3630*/  CS2R R44, SRZ ;  /* 0x00000000002c7805 */ /* 0x000fc4000001ff00 */
[----:B------:R-:W-:Y:S02]  /*3640*/  CS2R R92, SRZ ;  /* 0x00000000005c7805 */ /* 0x000fe4000001ff00 */
[----:B------:R-:W-:Y:S02]  /*3650*/  CS2R R42, SRZ ;  /* 0x00000000002a7805 */ /* 0x000fe4000001ff00 */
[----:B------:R-:W-:Y:S02]  /*3660*/  CS2R R40, SRZ ;  /* 0x0000000000287805 */ /* 0x000fe4000001ff00 */
[----:B------:R-:W-:Y:S02]  /*3670*/  CS2R R88, SRZ ;  /* 0x0000000000587805 */ /* 0x000fe4000001ff00 */
[----:B------:R-:W-:Y:S02]  /*3680*/  PLOP3.LUT P1, PT, PT, PT, UP0, 0x80, 0x0 ;  /* 0x000000000000781c */ /* 0x000fe40003f2f008 */
        /* <DEDUP_REMOVED lines=60> */
.L_x_7672:
        /* <DEDUP_REMOVED lines=9> */
.L_x_7856:
[----:B------:R-:W-:Y:S05]  /*3ae0*/  @!P0 BRA `(.L_x_7674) ;  /* 0x0000000000048947 */ /* 0x000fea0003800000 */
[----:B------:R-:W-:Y:S01]  /*3af0*/  BPT.TRAP 0x1 ;  /* 0x000000040000795c */ /* 0x000fe20000300000 */
.L_x_7674:
[----:B------:R-:W-:Y:S02]  /*3b00*/  IMAD.U32 R7, RZ, RZ, UR37 ;  /* 0x00000025ff077e24 */ /* 0x000fe4000f8e00ff */
[----:B------:R-:W-:-:S03]  /*3b10*/  IMAD.U32 R8, RZ, RZ, UR38 ;  /* 0x00000026ff087e24 */ /* 0x000fc6000f8e00ff */
[----:B------:R-:W-:Y:S02]  /*3b20*/  LEA R7, R7, UR46, 0x3 ;  /* 0x0000002e07077c11 */ /* 0x000fe4000f8e18ff */
[----:B------:R-:W-:-:S04]  /*3b30*/  SHF.L.U32 R8, R8, 0x1f, RZ ;  /* 0x0000001f08087819 */ /* 0x000fc800000006ff */
[----:B------:R1:W2:Y:S01]  /*3b40*/  SYNCS.PHASECHK.TRANS64.TRYWAIT P1, [R7+URZ+0x28c30], R8 ;  /* 0x028c3008070075a7 */ /* 0x0002a2000802017f */
[----:B------:R-:W-:Y:S05]  /*3b50*/  @!P0 BRA `(.L_x_7675) ;  /* 0x0000000000048947 */ /* 0x000fea0003800000 */
[----:B------:R-:W-:Y:S01]  /*3b60*/  BPT.TRAP 0x1 ;  /* 0x000000040000795c */ /* 0x000fe20000300000 */
.L_x_7675:
[----:B--2---:R-:W-:Y:S05]  /*3b70*/  @P1 BRA `(.L_x_7676) ;  /* 0x0000000000081947 */ /* 0x004fea0003800000 */
[----:B------:R-:W2:Y:S02]  /*3b80*/  SYNCS.PHASECHK.TRANS64.TRYWAIT P1, [R7+URZ+0x28c30], R8 ;  /* 0x028c3008070075a7 */ /* 0x000ea4000802017f */
[----:B--2---:R-:W-:Y:S05]  /*3b90*/  @!P1 BRA `(.L_x_7677) ;  /* 0x000000f800609947 */ /* 0x004fea0003800000 */
.L_x_7676:
        /* <DEDUP_REMOVED lines=45> */
[----:B------:R-:W-:Y:S02]  /*3e70*/  UIADD3 UR7, UR50, 0x1, UR6 ;  /* 0x0000000132077890 */ /* 0x000fe4000fffe006 */
[----:B------:R-:W-:Y:S01]  /*3e80*/  IMAD.U32 R5, RZ, RZ, UR6 ;  /* 0x00000006ff057e24 */ /* 0x000fe2000f8e00ff */
[----:B------:R-:W3:Y:S03]  /*3e90*/  SHFL.IDX PT, R3, R3, RZ, 0x1c1f ;  /* 0x001c1fff03037589 */ /* 0x000ee600000e0000 */
[----:B------:R-:W-:Y:S01]  /*3ea0*/  IMAD.U32 R9, RZ, RZ, UR7 ;  /* 0x00000007ff097e24 */ /* 0x000fe2000f8e00ff */
[----:B------:R-:W-:-:S04]  /*3eb0*/  IADD3 R4, -R2, UR50, R5 ;  /* 0x0000003202047c10 */ /* 0x000fc8000fffe105 */
[----:B------:R-:W-:-:S04]  /*3ec0*/  IADD3 R5, R9, -UR51, -R2 ;  /* 0x8000003309057c10 */ /* 0x000fc8000fffe802 */
[----:B0-----:R-:W-:-:S04]  /*3ed0*/  VIADDMNMX R6, R6, R5, R4, PT ;  /* 0x0000000506067246 */ /* 0x001fc80003800104 */
[C---:B------:R-:W-:Y:S02]  /*3ee0*/  ISETP.GT.AND P3, PT, R6.reuse, RZ, PT ;  /* 0x000000ff0600720c */ /* 0x040fe40003f64270 */
[C---:B------:R-:W-:Y:S02]  /*3ef0*/  ISETP.GT.AND P4, PT, R6.reuse, 0x1, PT ;  /* 0x000000010600780c */ /* 0x040fe40003f84270 */
[----:B------:R-:W-:Y:S02]  /*3f00*/  ISETP.GT.AND P5, PT, R6, 0x8, PT ;  /* 0x000000080600780c */ /* 0x000fe40003fa4270 */
[----:B---3--:R-:W-:Y:S01]  /*3f10*/  VIADDMNMX R4, R3, R5, R4, PT ;  /* 0x0000000503047246 */ /* 0x008fe20003800104 */
[----:B------:R-:W-:Y:S02]  /*3f20*/  WARPGROUP.DEPBAR.LE gsb0, 0x0 ;  /* 0x00008000000079c5 */ /* 0x000fe40000010000 */
[----:B------:R-:W-:-:S06]  /*3f30*/  WARPGROUP.ARRIVE ;  /* 0x00000000000079c5 */ /* 0x000fcc0000000000 */
[----:B------:R-:W-:Y:S01]  /*3f40*/  HGMMA.64x64x16.F32.BF16 R24, gdesc[UR8], R24, gsb0 ;  /* 0x00e00000081879f0 */ /* 0x000fe20008001818 */
[----:B------:R-:W-:Y:S02]  /*3f50*/  ULDC UR10, c[0x0][0x988] ;  /* 0x00026200000a7ab9 */ /* 0x000fe40000000800 */
        /* <DEDUP_REMOVED lines=47> */
[C---:B------:R-:W-:Y:S02]  /*4250*/  ISETP.GT.AND P3, PT, R4.reuse, RZ, PT ;  /* 0x000000ff0400720c */ /* 0x040fe40003f64270 */
[----:B------:R-:W-:Y:S02]  /*4260*/  FMNMX.FTZ R6, R55, R6, !PT ;  /* 0x0000000637067209 */ /* 0x000fe40007810000 */
[----:B------:R-:W-:-:S02]  /*4270*/  ISETP.GT.AND P4, PT, R4, 0x1, PT ;  /* 0x000000010400780c */ /* 0x000fc40003f84270 */
[----:B------:R-:W-:Y:S01]  /*4280*/  ISETP.GT.AND P5, PT, R4, 0x8, PT ;  /* 0x000000080400780c */ /* 0x000fe20003fa4270 */
[----:B------:R-:W0:Y:S01]  /*4290*/  SHFL.BFLY PT, R9, R6, 0x2, 0x1f ;  /* 0x0c401f0006097f89 */ /* 0x000e2200000e0000 */
[----:B------:R-:W-:Y:S02]  /*42a0*/  FSEL R24, R24, -INF , P3 ;  /* 0xff80000018187808 */ /* 0x000fe40001800000 */
[----:B------:R-:W-:Y:S02]  /*42b0*/  FSEL R25, R25, -INF , P4 ;  /* 0xff80000019197808 */ /* 0x000fe40002000000 */
[----:B------:R-:W-:Y:S02]  /*42c0*/  ISETP.GT.AND P3, PT, R4, 0x9, PT ;  /* 0x000000090400780c */ /* 0x000fe40003f64270 */
[----:B------:R-:W-:Y:S02]  /*42d0*/  FSEL R28, R28, -INF , P5 ;  /* 0xff8000001c1c7808 */ /* 0x000fe40002800000 */
[----:B------:R-:W-:-:S02]  /*42e0*/  FMNMX.FTZ R3, R24, R25, !PT ;  /* 0x0000001918037209 */ /* 0x000fc40007810000 */
[C---:B------:R-:W-:Y:S02]  /*42f0*/  ISETP.GT.AND P4, PT, R4.reuse, 0x10, PT ;  /* 0x000000100400780c */ /* 0x040fe40003f84270 */
[----:B------:R-:W-:Y:S02]  /*4300*/  FSEL R29, R29, -INF , P3 ;  /* 0xff8000001d1d7808 */ /* 0x000fe40001800000 */
[----:B------:R-:W-:Y:S02]  /*4310*/  ISETP.GT.AND P3, PT, R4, 0x11, PT ;  /* 0x000000110400780c */ /* 0x000fe40003f64270 */
[----:B------:R-:W-:Y:S02]  /*4320*/  FSEL R32, R32, -INF , P4 ;  /* 0xff80000020207808 */ /* 0x000fe40002000000 */
[----:B------:R-:W-:Y:S02]  /*4330*/  ISETP.GT.AND P4, PT, R4, 0x18, PT ;  /* 0x000000180400780c */ /* 0x000fe40003f84270 */
[----:B------:R-:W-:-:S02]  /*4340*/  FSEL R33, R33, -INF , P3 ;  /* 0xff80000021217808 */ /* 0x000fc40001800000 */
[----:B------:R-:W-:Y:S02]  /*4350*/  ISETP.GT.AND P3, PT, R4, 0x19, PT ;  /* 0x000000190400780c */ /* 0x000fe40003f64270 */
[----:B0-----:R-:W-:Y:S02]  /*4360*/  FMNMX.FTZ R9, R6, R9, !PT ;  /* 0x0000000906097209 */ /* 0x001fe40007810000 */
[----:B------:R-:W-:Y:S02]  /*4370*/  FMNMX.FTZ R6, R28, R3, !PT ;  /* 0x000000031c067209 */ /* 0x000fe40007810000 */
[----:B------:R-:W-:Y:S01]  /*4380*/  FSEL R36, R36, -INF , P4 ;  /* 0xff80000024247808 */ /* 0x000fe20002000000 */
[----:B------:R-:W0:Y:S01]  /*4390*/  SHFL.BFLY PT, R10, R9, 0x1, 0x1f ;  /* 0x0c201f00090a7f89 */ /* 0x000e2200000e0000 */
[----:B------:R-:W-:Y:S02]  /*43a0*/  FMNMX.FTZ R3, R29, R6, !PT ;  /* 0x000000061d037209 */ /* 0x000fe40007810000 */
[----:B------:R-:W-:-:S02]  /*43b0*/  ISETP.GT.AND P4, PT, R4, 0x20, PT ;  /* 0x000000200400780c */ /* 0x000fc40003f84270 */
[----:B------:R-:W-:Y:S02]  /*43c0*/  FMNMX.FTZ R6, R32, R3, !PT ;  /* 0x0000000320067209 */ /* 0x000fe40007810000 */
[----:B------:R-:W-:Y:S02]  /*43d0*/  FSEL R37, R37, -INF , P3 ;  /* 0xff80000025257808 */ /* 0x000fe40001800000 */
[----:B------:R-:W-:Y:S02]  /*43e0*/  FMNMX.FTZ R3, R33, R6, !PT ;  /* 0x0000000621037209 */ /* 0x000fe40007810000 */
[----:B------:R-:W-:Y:S02]  /*43f0*/  ISETP.GT.AND P5, PT, R4, 0x21, PT ;  /* 0x000000210400780c */ /* 0x000fe40003fa4270 */
[----:B------:R-:W-:Y:S02]  /*4400*/  FSEL R40, R40, -INF , P4 ;  /* 0xff80000028287808 */ /* 0x000fe40002000000 */
[----:B------:R-:W-:-:S02]  /*4410*/  ISETP.GT.AND P4, PT, R4, 0x28, PT ;  /* 0x000000280400780c */ /* 0x000fc40003f84270 */
[----:B------:R-:W-:Y:S02]  /*4420*/  FSEL R41, R41, -INF , P5 ;  /* 0xff80000029297808 */ /* 0x000fe40002800000 */
[----:B------:R-:W-:Y:S02]  /*4430*/  ISETP.GT.AND P3, PT, R4, 0x29, PT ;  /* 0x000000290400780c */ /* 0x000fe40003f64270 */
[----:B------:R-:W-:Y:S02]  /*4440*/  FSEL R44, R44, -INF , P4 ;  /* 0xff8000002c2c7808 */ /* 0x000fe40002000000 */
[----:B------:R-:W-:Y:S02]  /*4450*/  ISETP.GT.AND P4, PT, R4, 0x30, PT ;  /* 0x000000300400780c */ /* 0x000fe40003f84270 */
[----:B0-----:R-:W-:Y:S02]  /*4460*/  FMNMX.FTZ R6, R9, R10, !PT ;  /* 0x0000000a09067209 */ /* 0x001fe40007810000 */
[----:B------:R-:W-:-:S02]  /*4470*/  FMNMX.FTZ R10, R36, R3, !PT ;  /* 0x00000003240a7209 */ /* 0x000fc40007810000 */
[----:B------:R-:W-:Y:S01]  /*4480*/  FSEL R45, R45, -INF , P3 ;  /* 0xff8000002d2d7808 */ /* 0x000fe20001800000 */
[----:B------:R-:W-:Y:S01]  /*4490*/  FMUL.FTZ R5, R6, UR10 ;  /* 0x0000000a06057c20 */ /* 0x000fe20008410000 */
        /* <DEDUP_REMOVED lines=15> */
[----:B------:R-:W-:Y:S02]  /*4590*/  FSETP.NEU.FTZ.AND P5, PT, R6, -INF , PT ;  /* 0xff8000000600780b */ /* 0x000fe40003fbd000 */
[----:B------:R-:W-:-:S02]  /*45a0*/  FMNMX.FTZ R4, R53, R4, !PT ;  /* 0x0000000435047209 */ /* 0x000fc40007810000 */
        /* <DEDUP_REMOVED lines=128> */
.L_x_7678:
[----:B------:R3:W4:Y:S01]  /*4db0*/  SYNCS.PHASECHK.TRANS64.TRYWAIT P3, [R7+URZ+0x28c50], R8 ;  /* 0x028c5008070075a7 */ /* 0x000722000806017f */
[----:B------:R-:W-:Y:S05]  /*4dc0*/  @!P0 BRA `(.L_x_7679) ;  /* 0x0000000000048947 */ /* 0x000fea0003800000 */
[----:B------:R-:W-:Y:S01]  /*4dd0*/  BPT.TRAP 0x1 ;  /* 0x000000040000795c */ /* 0x000fe20000300000 */
.L_x_7679:
[----:B----4-:R-:W-:Y:S05]  /*4de0*/  @P3 BRA `(.L_x_7680) ;  /* 0x0000000000083947 */ /* 0x010fea0003800000 */
[----:B------:R-:W4:Y:S02]  /*4df0*/  SYNCS.PHASECHK.TRANS64.TRYWAIT P3, [R7+URZ+0x28c50], R8 ;  /* 0x028c5008070075a7 */ /* 0x000f24000806017f */
[----:B----4-:R-:W-:Y:S05]  /*4e00*/  @!P3 BRA `(.L_x_7681) ;  /* 0x000000e400d8b947 */ /* 0x010fea0003800000 */
.L_x_7680:
[----:B------:R-:W-:Y:S01]  /*4e10*/  ULEA UR11, UR37, UR49, 0xc ;  /* 0x00000031250b7291 */ /* 0x000fe2000f8e603f */
[----:B------:R-:W-:Y:S01]  /*4e20*/  WARPGROUP.ARRIVE ;  /* 0x00000000000079c5 */ /* 0x000fe20000000000 */
[----:B------:R-:W-:Y:S01]  /*4e30*/  UMOV UR7, 0x40000040 ;  /* 0x4000004000077882 */ /* 0x000fe20000000000 */
[----:B------:R-:W-:Y:S01]  /*4e40*/  @UP0 ULDC UR14, c[0x0][0x450] ;  /* 0x00011400000e0ab9 */ /* 0x000fe20000000800 */
[----:B------:R-:W-:Y:S01]  /*4e50*/  UIADD3 UR21, UR52, -0x2, URZ ;  /* 0xfffffffe34157890 */ /* 0x000fe2000fffe03f */
        /* <DEDUP_REMOVED lines=48> */
[----:B------:R-:W-:-:S06]  /*5160*/  ULDC UR22, c[0x0][0x988] ;  /* 0x0002620000167ab9 */ /* 0x000fcc0000000800 */
.L_x_7691:
[----:B------:R-:W-:-:S04]  /*5170*/  UIADD3 UR37, UR23, 0x1, URZ ;  /* 0x0000000117257890 */ /* 0x000fc8000fffe03f */
[----:B------:R-:W-:-:S04]  /*5180*/  UISETP.NE.AND UP1, UPT, UR37, 0x2, UPT ;  /* 0x000000022500788c */ /* 0x000fc8000bf25270 */
[----:B------:R-:W-:Y:S02]  /*5190*/  USEL UR6, URZ, 0x1, UP1 ;  /* 0x000000013f067887 */ /* 0x000fe40008800000 */
[----:B------:R-:W-:Y:S02]  /*51a0*/  USEL UR37, UR37, URZ, UP1 ;  /* 0x0000003f25257287 */ /* 0x000fe40008800000 */
[----:B------:R-:W-:Y:S01]  /*51b0*/  ULOP3.LUT UR38, UR38, UR6, URZ, 0x3c, !UPT ;  /* 0x0000000626267292 */ /* 0x000fe2000f8e3c3f */
[----:B--23--:R-:W-:Y:S11]  /*51c0*/  @!P0 BRA `(.L_x_7683) ;  /* 0x0000000000048947 */ /* 0x00cff60003800000 */
[----:B------:R-:W-:Y:S01]  /*51d0*/  BPT.TRAP 0x1 ;  /* 0x000000040000795c */ /* 0x000fe20000300000 */
.L_x_7683:
[----:B------:R-:W-:Y:S01]  /*51e0*/  ULEA UR24, UR37, UR46, 0x3 ;  /* 0x0000002e25187291 */ /* 0x000fe2000f8e183f */
[----:B-1----:R-:W-:-:S05]  /*51f0*/  IMAD.U32 R7, RZ, RZ, UR38 ;  /* 0x00000026ff077e24 */ /* 0x002fca000f8e00ff */
[----:B------:R-:W-:-:S04]  /*5200*/  SHF.L.U32 R7, R7, 0x1f, RZ ;  /* 0x0000001f07077819 */ /* 0x000fc800000006ff */
[----:B------:R1:W2:Y:S01]  /*5210*/  SYNCS.PHASECHK.TRANS64.TRYWAIT P3, [UR24+0x28c30], R7 ;  /* 0x028c3007ff0075a7 */ /* 0x0002a20008060158 */
[----:B------:R-:W-:Y:S05]  /*5220*/  @!P0 BRA `(.L_x_7684) ;  /* 0x0000000000048947 */ /* 0x000fea0003800000 */
[----:B------:R-:W-:Y:S01]  /*5230*/  BPT.TRAP 0x1 ;  /* 0x000000040000795c */ /* 0x000fe20000300000 */
.L_x_7684:
[----:B--2---:R-:W-:Y:S05]  /*5240*/  @P3 BRA `(.L_x_7685) ;  /* 0x0000000000083947 */ /* 0x004fea0003800000 */
[----:B------:R-:W2:Y:S02]  /*5250*/  SYNCS.PHASECHK.TRANS64.TRYWAIT P3, [UR24+0x28c30], R7 ;  /* 0x028c3007ff0075a7 */ /* 0x000ea40008060158 */
[----:B--2---:R-:W-:Y:S05]  /*5260*/  @!P3 BRA `(.L_x_7686) ;  /* 0x000000e000d4b947 */ /* 0x004fea0003800000 */
.L_x_7685:
[----:B------:R-:W-:Y:S01]  /*5270*/  R2UR UR18, R0 ;  /* 0x00000000001272ca */ /* 0x000fe200000e0000 */
[----:B0-----:R-:W-:Y:S01]  /*5280*/  WARPGROUP.ARRIVE ;  /* 0x00000000000079c5 */ /* 0x001fe20000000000 */
[----:B------:R-:W-:Y:S01]  /*5290*/  UMOV UR19, 0x40000040 ;  /* 0x4000004000137882 */ /* 0x000fe20000000000 */
[----:B------:R-:W-:Y:S01]  /*52a0*/  UMOV UR7, 0x40000040 ;  /* 0x4000004000077882 */ /* 0x000fe20000000000 */
[----:B------:R-:W-:Y:S01]  /*52b0*/  UMOV UR11, 0x40000040 ;  /* 0x40000040000b7882 */ /* 0x000fe20000000000 */
[----:B------:R-:W-:Y:S01]  /*52c0*/  UMOV UR15, 0x40000040 ;  /* 0x40000040000f7882 */ /* 0x000fe20000000000 */
[----:B------:R-:W-:Y:S02]  /*52d0*/  VIADD R5, R185, UR42 ;  /* 0x0000002ab9057c36 */ /* 0x000fe40008000000 */
[----:B------:R-:W-:-:S05]  /*52e0*/  IMAD.U32 R13, RZ, RZ, UR50 ;  /* 0x00000032ff0d7e24 */ /* 0x000fca000f8e00ff */
        /* <DEDUP_REMOVED lines=14> */
[----:B------:R-:W0:Y:S04]  /*53d0*/  SHFL.IDX PT, R11, R5, RZ, 0x1c1f ;  /* 0x001c1fff050b7589 */ /* 0x000e2800000e0000 */
[----:B------:R-:W-:Y:S01]  /*53e0*/  IADD3 R6, R13, UR6, -R2 ;  /* 0x000000060d067c10 */ /* 0x000fe2000fffe802 */
[----:B------:R-:W2:Y:S04]  /*53f0*/  SHFL.IDX PT, R5, R5, 0x1, 0x1c1f ;  /* 0x003c1f0005057f89 */ /* 0x000ea800000e0000 */
[----:B------:R-:W-:-:S04]  /*5400*/  VIADD R6, R6, -UR51 ;  /* 0x8000003306067c36 */ /* 0x000fc80008000000 */
[----:B0-----:R-:W-:-:S05]  /*5410*/  IMAD.IADD R11, R6, 0x1, R11 ;  /* 0x00000001060b7824 */ /* 0x001fca00078e020b */
[C---:B------:R-:W-:Y:S01]  /*5420*/  ISETP.GT.AND P3, PT, R11.reuse, RZ, PT ;  /* 0x000000ff0b00720c */ /* 0x040fe20003f64270 */
[----:B--2---:R-:W-:Y:S01]  /*5430*/  IMAD.IADD R6, R6, 0x1, R5 ;  /* 0x0000000106067824 */ /* 0x004fe200078e0205 */
[----:B------:R-:W-:-:S04]  /*5440*/  ISETP.GT.AND P4, PT, R11, 0x1, PT ;  /* 0x000000010b00780c */ /* 0x000fc80003f84270 */
        /* <DEDUP_REMOVED lines=382> */
.L_x_7687:
[----:B------:R2:W3:Y:S01]  /*6c30*/  SYNCS.PHASECHK.TRANS64.TRYWAIT P3, [UR24+0x28c50], R7 ;  /* 0x028c5007ff0075a7 */ /* 0x0004e20008060158 */
[----:B------:R-:W-:Y:S05]  /*6c40*/  @!P0 BRA `(.L_x_7688) ;  /* 0x0000000000048947 */ /* 0x000fea0003800000 */
[----:B------:R-:W-:Y:S01]  /*6c50*/  BPT.TRAP 0x1 ;  /* 0x000000040000795c */ /* 0x000fe20000300000 */
.L_x_7688:
[----:B---3--:R-:W-:Y:S05]  /*6c60*/  @P3 BRA `(.L_x_7689) ;  /* 0x0000000000083947 */ /* 0x008fea0003800000 */
[----:B------:R-:W3:Y:S02]  /*6c70*/  SYNCS.PHASECHK.TRANS64.TRYWAIT P3, [UR24+0x28c50], R7 ;  /* 0x028c5007ff0075a7 */ /* 0x000ee40008060158 */
[----:B---3--:R-:W-:Y:S05]  /*6c80*/  @!P3 BRA `(.L_x_7690) ;  /* 0x000000c80064b947 */ /* 0x008fea0003800000 */
.L_x_7689:
        /* <DEDUP_REMOVED lines=42> */
.L_x_7682:
[----:B------:R-:W-:-:S13]  /*6f30*/  ISETP.LE.AND P2, PT, RZ, UR21, PT ;  /* 0x00000015ff007c0c */ /* 0x000fda000bf43270 */
[----:B------:R-:W-:Y:S05]  /*6f40*/  @!P2 BRA `(.L_x_7692) ;  /* 0x00000018002ca947 */ /* 0x000fea0003800000 */
[----:B------:R-:W-:Y:S01]  /*6f50*/  IMAD.MOV.U32 R9, RZ, RZ, R6 ;  /* 0x000000ffff097224 */ /* 0x000fe200078e0006 */
[----:B------:R-:W-:Y:S01]  /*6f60*/  UMOV UR22, UR37 ;  /* 0x0000002500167c82 */ /* 0x000fe20008000000 */
[----:B------:R-:W-:Y:S01]  /*6f70*/  IMAD.MOV.U32 R8, RZ, RZ, R5 ;  /* 0x000000ffff087224 */ /* 0x000fe200078e0005 */
[----:B------:R-:W-:-:S06]  /*6f80*/  ULDC UR20, c[0x0][0x988] ;  /* 0x0002620000147ab9 */ /* 0x000fcc0000000800 */
.L_x_7701:
[----:B------:R-:W-:-:S04]  /*6f90*/  UIADD3 UR37, UR22, 0x1, URZ ;  /* 0x0000000116257890 */ /* 0x000fc8000fffe03f */
[----:B------:R-:W-:-:S04]  /*6fa0*/  UISETP.NE.AND UP0, UPT, UR37, 0x2, UPT ;  /* 0x000000022500788c */ /* 0x000fc8000bf05270 */
[----:B------:R-:W-:Y:S02]  /*6fb0*/  USEL UR6, URZ, 0x1, UP0 ;  /* 0x000000013f067887 */ /* 0x000fe40008000000 */
[----:B------:R-:W-:Y:S02]  /*6fc0*/  USEL UR37, UR37, URZ, UP0 ;  /* 0x0000003f25257287 */ /* 0x000fe40008000000 */
[----:B------:R-:W-:Y:S01]  /*6fd0*/  ULOP3.LUT UR38, UR38, UR6, URZ, 0x3c, !UPT ;  /* 0x0000000626267292 */ /* 0x000fe2000f8e3c3f */
[----:B----4-:R-:W-:Y:S11]  /*6fe0*/  @!P0 BRA `(.L_x_7693) ;  /* 0x0000000000048947 */ /* 0x010ff60003800000 */
[----:B------:R-:W-:Y:S01]  /*6ff0*/  BPT.TRAP 0x1 ;  /* 0x000000040000795c */ /* 0x000fe20000300000 */
.L_x_7693:
[----:B------:R-:W-:Y:S01]  /*7000*/  ULEA UR23, UR37, UR46, 0x3 ;  /* 0x0000002e25177291 */ /* 0x000fe2000f8e183f */
[----:B-12---:R-:W-:-:S05]  /*7010*/  IMAD.U32 R7, RZ, RZ, UR38 ;  /* 0x00000026ff077e24 */ /* 0x006fca000f8e00ff */
[----:B------:R-:W-:-:S04]  /*7020*/  SHF.L.U32 R7, R7, 0x1f, RZ ;  /* 0x0000001f07077819 */ /* 0x000fc800000006ff */
[----:B------:R1:W2:Y:S01]  /*7030*/  SYNCS.PHASECHK.TRANS64.TRYWAIT P2, [UR23+0x28c30], R7 ;  /* 0x028c3007ff0075a7 */ /* 0x0002a20008040157 */
[----:B------:R-:W-:Y:S05]  /*7040*/  @!P0 BRA `(.L_x_7694) ;  /* 0x0000000000048947 */ /* 0x000fea0003800000 */
[----:B------:R-:W-:Y:S01]  /*7050*/  BPT.TRAP 0x1 ;  /* 0x000000040000795c */ /* 0x000fe20000300000 */
.L_x_7694:
[----:B--2---:R-:W-:Y:S05]  /*7060*/  @P2 BRA `(.L_x_7695) ;  /* 0x0000000000082947 */ /* 0x004fea0003800000 */
[----:B------:R-:W2:Y:S02]  /*7070*/  SYNCS.PHASECHK.TRANS64.TRYWAIT P2, [UR23+0x28c30], R7 ;  /* 0x028c3007ff0075a7 */ /* 0x000ea40008040157 */
[----:B--2---:R-:W-:Y:S05]  /*7080*/  @!P2 BRA `(.L_x_7696) ;  /* 0x000000c40078a947 */ /* 0x004fea0003800000 */
.L_x_7695:
        /* <DEDUP_REMOVED lines=328> */
.L_x_7697:
[----:B------:R2:W3:Y:S01]  /*8510*/  SYNCS.PHASECHK.TRANS64.TRYWAIT P2, [UR23+0x28c50], R7 ;  /* 0x028c5007ff0075a7 */ /* 0x0004e20008040157 */
[----:B------:R-:W-:Y:S05]  /*8520*/  @!P0 BRA `(.L_x_7698) ;  /* 0x0000000000048947 */ /* 0x000fea0003800000 */
[----:B------:R-:W-:Y:S01]  /*8530*/  BPT.TRAP 0x1 ;  /* 0x000000040000795c */ /* 0x000fe20000300000 */
.L_x_7698:
[----:B---3--:R-:W-:Y:S05]  /*8540*/  @P2 BRA `(.L_x_7699) ;  /* 0x0000000000082947 */ /* 0x008fea0003800000 */
[----:B------:R-:W3:Y:S02]  /*8550*/  SYNCS.PHASECHK.TRANS64.TRYWAIT P2, [UR23+0x28c50], R7 ;  /* 0x028c5007ff0075a7 */ /* 0x000ee40008040157 */
[----:B---3--:R-:W-:Y:S05]  /*8560*/  @!P2 BRA `(.L_x_7700) ;  /* 0x000000b00058a947 */ /* 0x008fea0003800000 */
.L_x_7699:
        /* <DEDUP_REMOVED lines=41> */
.L_x_7692:
        /* <DEDUP_REMOVED lines=20> */
[----:B------:R-:W-:Y:S02]  /*8940*/  FSETP.NE.FTZ.AND P1, PT, R13, RZ, PT ;  /* 0x000000ff0d00720b */ /* 0x000fe40003f35000 */
[----:B------:R-:W-:Y:S01]  /*8950*/  ISETP.NE.AND P0, PT, R2, R7, PT ;  /* 0x000000070200720c */ /* 0x000fe20003f05270 */
[----:B------:R-:W-:Y:S01]  /*8960*/  IMAD.MOV.U32 R7, RZ, RZ, RZ ;  /* 0x000000ffff077224 */ /* 0x000fe200078e00ff */
[----:B------:R-:W-:-:S09]  /*8970*/  FSETP.NE.FTZ.AND P2, PT, R11, RZ, PT ;  /* 0x000000ff0b00720b */ /* 0x000fd20003f55000 */
[----:B------:R-:W0:Y:S01]  /*8980*/  @P1 MUFU.RCP R7, R13 ;  /* 0x0000000d00071308 */ /* 0x000e220000001000 */
[----:B------:R-:W-:Y:S01]  /*8990*/  @P1 FMUL.FTZ R20, R20, 0.69314718246459960938 ;  /* 0x3f31721814141820 */ /* 0x000fe20000410000 */
[----:B------:R-:W-:Y:S02]  /*89a0*/  @!P0 IMAD R0, R3, 0x40, R16 ;  /* 0x0000004003008824 */ /* 0x000fe400078e0210 */
[----:B------:R-:W-:-:S03]  /*89b0*/  IMAD.MOV.U32 R3, RZ, RZ, -0x800000 ;  /* 0xff800000ff037424 */ /* 0x000fc600078e00ff */
        /* <DEDUP_REMOVED lines=70> */
[----:B-1----:R-:W-:Y:S01]  /*8e20*/  @P1 FMUL.FTZ R13, R13, 0.69314718246459960938 ;  /* 0x3f3172180d0d1820 */ /* 0x002fe20000410000 */
[-C--:B------:R-:W-:Y:S01]  /*8e30*/  FMUL.FTZ R26, R26, R4.reuse ;  /* 0x000000041a1a7220 */ /* 0x080fe20000410000 */
[----:B------:R1:W-:Y:S01]  /*8e40*/  @!P0 STS [R9+0x28820], R4 ;  /* 0x0288200409008388 */ /* 0x0003e20000000800 */
[----:B------:R-:W-:Y:S01]  /*8e50*/  @P2 FMUL.FTZ R24, R24, 0.69314718246459960938 ;  /* 0x3f31721818182820 */ /* 0x000fe20000410000 */
[----:B------:R-:W-:Y:S01]  /*8e60*/  PLOP3.LUT P0, PT, PT, PT, PT, 0x8, 0x0 ;  /* 0x000000000000781c */ /* 0x000fe20003f0e170 */
[-C--:B------:R-:W-:Y:S01]  /*8e70*/  FMUL.FTZ R27, R27, R4.reuse ;  /* 0x000000041b1b7220 */ /* 0x080fe20000410000 */
[-C--:B------:R-:W-:Y:S01]  /*8e80*/  FMUL.FTZ R30, R30, R4.reuse ;  /* 0x000000041e1e7220 */ /* 0x080fe20000410000 */
[-C--:B------:R-:W-:Y:S01]  /*8e90*/  FMUL.FTZ R31, R31, R4.reuse ;  /* 0x000000041f1f7220 */ /* 0x080fe20000410000 */
[----:B0-----:R0:W2:Y:S01]  /*8ea0*/  @P2 MUFU.LG2 R7, R11 ;  /* 0x0000000b00072308 */ /* 0x0010a20000000c00 */
        /* <DEDUP_REMOVED lines=64> */
.L_x_7663:
        /* <DEDUP_REMOVED lines=27> */
[----:B---34-:R-:W-:Y:S01]  /*9460*/  IMAD.U32 R170, RZ, RZ, UR8 ;  /* 0x00000008ffaa7e24 */ /* 0x018fe2000f8e00ff */
        /* <DEDUP_REMOVED lines=82> */
[----:B------:R-:W-:Y:S02]  /*9990*/  LOP3.LUT R110, R209, 0x380, RZ, 0xc0, !PT ;  /* 0x00000380d16e7812 */ /* 0x000fe400078ec0ff */
[----:B------:R-:W-:Y:S02]  /*99a0*/  LOP3.LUT R32, R32, R179, RZ, 0x3c, !PT ;  /* 0x000000b320207212 */ /* 0x000fe400078e3cff */
[----:B------:R-:W-:-:S02]  /*99b0*/  SHF.R.U64 R98, R98, 0x3, RZ ;  /* 0x0000000362627819 */ /* 0x000fc400000012ff */
[----:B------:R-:W-:Y:S02]  /*99c0*/  LOP3.LUT R118, R27, R118, RZ, 0x3c, !PT ;  /* 0x000000761b767212 */ /* 0x000fe400078e3cff */
[----:B------:R-:W-:Y:S02]  /*99d0*/  MOV R27, R20 ;  /* 0x00000014001b7202 */ /* 0x000fe40000000f00 */
[----:B0-----:R-:W-:Y:S02]  /*99e0*/  F2FP.BF16.F32.PACK_AB R4, R156, R165 ;  /* 0x000000a59c04723e */ /* 0x001fe400000010ff */
[----:B------:R-:W-:Y:S02]  /*99f0*/  F2FP.BF16.F32.PACK_AB R5, R35, R34 ;  /* 0x000000222305723e */ /* 0x000fe400000010ff */
[----:B------:R-:W-:Y:S02]  /*9a00*/  F2FP.BF16.F32.PACK_AB R6, R8, R162 ;  /* 0x000000a20806723e */ /* 0x000fe400000010ff */
[----:B------:R-:W-:-:S02]  /*9a10*/  F2FP.BF16.F32.PACK_AB R7, R39, R38 ;  /* 0x000000262707723e */ /* 0x000fc400000010ff */
[----:B------:R-:W-:Y:S02]  /*9a20*/  SHF.R.U64 R114, R114, 0x3, RZ ;  /* 0x0000000372727819 */ /* 0x000fe400000012ff */
[----:B------:R-:W-:Y:S01]  /*9a30*/  MOV R26, R24 ;  /* 0x00000018001a7202 */ /* 0x000fe20000000f00 */
[----:B------:R0:W-:Y:S01]  /*9a40*/  STSM.16.M88.4 [R27], R4 ;  /* 0x000000041b007844 */ /* 0x0001e20000000200 */
[----:B------:R-:W-:Y:S02]  /*9a50*/  F2FP.BF16.F32.PACK_AB R8, R41, R154 ;  /* 0x0000009a2908723e */ /* 0x000fe400000010ff */
[----:B------:R-:W-:Y:S02]  /*9a60*/  LOP3.LUT R94, R94, R183, RZ, 0x3c, !PT ;  /* 0x000000b75e5e7212 */ /* 0x000fe400078e3cff */
[----:B------:R-:W-:Y:S01]  /*9a70*/  SHF.R.U64 R110, R110, 0x3, RZ ;  /* 0x000000036e6e7819 */ /* 0x000fe200000012ff */
[----:B------:R-:W-:Y:S01]  /*9a80*/  STSM.16.M88.4 [R26], R8 ;  /* 0x000000081a007844 */ /* 0x000fe20000000200 */
[----:B------:R-:W-:-:S02]  /*9a90*/  LOP3.LUT R169, R172, 0x380, RZ, 0xc0, !PT ;  /* 0x00000380aca97812 */ /* 0x000fc400078ec0ff */
[----:B------:R-:W-:Y:S02]  /*9aa0*/  MOV R28, R28 ;  /* 0x0000001c001c7202 */ /* 0x000fe40000000f00 */
[----:B------:R-:W-:Y:S02]  /*9ab0*/  LOP3.LUT R98, R98, R205, RZ, 0x3c, !PT ;  /* 0x000000cd62627212 */ /* 0x000fe400078e3cff */
[----:B------:R-:W-:Y:S01]  /*9ac0*/  MOV R32, R32 ;  /* 0x0000002000207202 */ /* 0x000fe20000000f00 */
[----:B------:R-:W-:Y:S01]  /*9ad0*/  STSM.16.M88.4 [R28], R48 ;  /* 0x000000301c007844 */ /* 0x000fe20000000200 */
[----:B------:R-:W-:Y:S01]  /*9ae0*/  MOV R36, R36 ;  /* 0x0000002400247202 */ /* 0x000fe20000000f00 */
[----:B0-----:R-:W-:Y:S01]  /*9af0*/  IMAD.U32 R4, RZ, RZ, UR8 ;  /* 0x00000008ff047e24 */ /* 0x001fe2000f8e00ff */
[----:B------:R-:W-:Y:S01]  /*9b00*/  F2FP.BF16.F32.PACK_AB R80, R81, R80 ;  /* 0x000000505150723e */ /* 0x000fe200000010ff */
[----:B------:R-:W-:Y:S01]  /*9b10*/  STSM.16.M88.4 [R32], R56 ;  /* 0x0000003820007844 */ /* 0x000fe20000000200 */
[----:B------:R-:W-:Y:S01]  /*9b20*/  LOP3.LUT R114, R114, R211, RZ, 0x3c, !PT ;  /* 0x000000d372727212 */ /* 0x000fe200078e3cff */
[----:B------:R-:W-:Y:S01]  /*9b30*/  IMAD.U32 R5, RZ, RZ, UR9 ;  /* 0x00000009ff057e24 */ /* 0x000fe2000f8e00ff */
[----:B------:R-:W-:Y:S01]  /*9b40*/  MOV R25, R90 ;  /* 0x0000005a00197202 */ /* 0x000fe20000000f00 */
[----:B------:R-:W-:Y:S01]  /*9b50*/  STSM.16.M88.4 [R36], R64 ;  /* 0x0000004024007844 */ /* 0x000fe20000000200 */
[----:B------:R-:W-:Y:S01]  /*9b60*/  F2FP.BF16.F32.PACK_AB R74, R77, R76 ;  /* 0x0000004c4d4a723e */ /* 0x000fe200000010ff */
[----:B------:R-:W-:Y:S01]  /*9b70*/  ULDC.64 UR8, c[0x0][0xc08] ;  /* 0x0003020000087ab9 */ /* 0x000fe20000000a00 */
[----:B------:R-:W-:-:S02]  /*9b80*/  F2FP.BF16.F32.PACK_AB R75, R79, R78 ;  /* 0x0000004e4f4b723e */ /* 0x000fc400000010ff */
[----:B------:R-:W-:Y:S02]  /*9b90*/  F2FP.BF16.F32.PACK_AB R81, R83, R82 ;  /* 0x000000525351723e */ /* 0x000fe400000010ff */
[----:B------:R-:W-:Y:S01]  /*9ba0*/  LOP3.LUT R110, R110, R209, RZ, 0x3c, !PT ;  /* 0x000000d16e6e7212 */ /* 0x000fe200078e3cff */
[----:B------:R-:W-:Y:S01]  /*9bb0*/  STSM.16.M88.4 [R25], R72 ;  /* 0x0000004819007844 */ /* 0x000fe20000000200 */
[----:B------:R-:W-:Y:S02]  /*9bc0*/  SHF.R.U64 R169, R169, 0x3, RZ ;  /* 0x00000003a9a97819 */ /* 0x000fe400000012ff */
[----:B------:R-:W-:Y:S02]  /*9bd0*/  MOV R94, R94 ;  /* 0x0000005e005e7202 */ /* 0x000fe40000000f00 */
        /* <DEDUP_REMOVED lines=9> */
[----:B------:R-:W-:Y:S01]  /*9c70*/  MOV R102, R102 ;  /* 0x0000006600667202 */ /* 0x000fe20000000f00 */
[----:B------:R-:W-:Y:S01]  /*9c80*/  STSM.16.M88.4 [R24], R88 ;  /* 0x0000005818007844 */ /* 0x000fe20000000200 */
[----:B------:R-:W-:Y:S02]  /*9c90*/  MOV R21, R106 ;  /* 0x0000006a00157202 */ /* 0x000fe40000000f00 */
[----:B------:R-:W-:Y:S02]  /*9ca0*/  F2FP.BF16.F32.PACK_AB R97, R153, R152 ;  /* 0x000000989961723e */ /* 0x000fe400000010ff */
[----:B------:R-:W-:Y:S02]  /*9cb0*/  F2FP.BF16.F32.PACK_AB R98, R101, R100 ;  /* 0x000000646562723e */ /* 0x000fe400000010ff */
[----:B------:R-:W-:Y:S02]  /*9cc0*/  F2FP.BF16.F32.PACK_AB R99, R157, R155 ;  /* 0x0000009b9d63723e */ /* 0x000fe400000010ff */
[----:B------:R-:W-:-:S02]  /*9cd0*/  F2FP.BF16.F32.PACK_AB R104, R105, R104 ;  /* 0x000000686968723e */ /* 0x000fc400000010ff */
[----:B------:R-:W-:Y:S01]  /*9ce0*/  LOP3.LUT R12, R12, R173, RZ, 0x3c, !PT ;  /* 0x000000ad0c0c7212 */ /* 0x000fe200078e3cff */
[----:B------:R-:W-:Y:S01]  /*9cf0*/  STSM.16.M88.4 [R102], R96 ;  /* 0x0000006066007844 */ /* 0x000fe20000000200 */
[----:B------:R-:W-:Y:S02]  /*9d00*/  MOV R20, R114 ;  /* 0x0000007200147202 */ /* 0x000fe40000000f00 */
[----:B------:R-:W-:Y:S02]  /*9d10*/  F2FP.BF16.F32.PACK_AB R105, R159, R158 ;  /* 0x0000009e9f69723e */ /* 0x000fe400000010ff */
[----:B------:R-:W-:Y:S02]  /*9d20*/  F2FP.BF16.F32.PACK_AB R106, R109, R108 ;  /* 0x0000006c6d6a723e */ /* 0x000fe400000010ff */
[----:B------:R-:W-:Y:S02]  /*9d30*/  F2FP.BF16.F32.PACK_AB R107, R161, R160 ;  /* 0x000000a0a16b723e */ /* 0x000fe400000010ff */
[----:B------:R-:W-:-:S02]  /*9d40*/  F2FP.BF16.F32.PACK_AB R112, R113, R112 ;  /* 0x000000707170723e */ /* 0x000fc400000010ff */
[----:B------:R-:W-:Y:S01]  /*9d50*/  F2FP.BF16.F32.PACK_AB R120, R121, R120 ;  /* 0x000000787978723e */ /* 0x000fe200000010ff */
[----:B------:R-:W-:Y:S01]  /*9d60*/  STSM.16.M88.4 [R21], R104 ;  /* 0x0000006815007844 */ /* 0x000fe20000000200 */
[----:B------:R-:W-:Y:S02]  /*9d70*/  LOP3.LUT R14, R169, R172, RZ, 0x3c, !PT ;  /* 0x000000aca90e7212 */ /* 0x000fe400078e3cff */
        /* <DEDUP_REMOVED lines=32> */
[----:B------:R-:W-:-:S04]  /*9f80*/  @UP1 ULEA UR8, UP2, UR45, UR8, 0x2 ;  /* 0x000000082d081291 */ /* 0x000fc8000f84103f */
[----:B------:R-:W-:Y:S01]  /*9f90*/  @UP1 ULEA.HI.X UR9, UR45, UR9, UR44, 0x2, UP2 ;  /* 0x000000092d091291 */ /* 0x000fe200090f142c */
[----:B------:R-:W-:Y:S01]  /*9fa0*/  ULDC UR4, c[0x0][0xa88] ;  /* 0x0002a20000047ab9 */ /* 0x000fe20000000800 */
[----:B0-----:R-:W-:Y:S02]  /*9fb0*/  IMAD.U32 R14, RZ, RZ, UR8 ;  /* 0x00000008ff0e7e24 */ /* 0x001fe4000f8e00ff */
[----:B------:R-:W-:Y:S01]  /*9fc0*/  IMAD.U32 R76, RZ, RZ, UR4 ;  /* 0x00000004ff4c7e24 */ /* 0x000fe2000f8e00ff */
[----:B------:R-:W2:Y:S01]  /*9fd0*/  @P0 LDG.E R6, desc[UR40][R4.64] ;  /* 0x0000002804060981 */ /* 0x000ea2000c1e1900 */
[----:B------:R-:W-:Y:S02]  /*9fe0*/  IMAD.U32 R15, RZ, RZ, UR9 ;  /* 0x00000009ff0f7e24 */ /* 0x000fe4000f8e00ff */
        /* <DEDUP_REMOVED lines=35> */
.L_x_7704:
        /* <DEDUP_REMOVED lines=69> */
[----:B------:R-:W-:Y:S01]  /*a670*/  IMAD.MOV R21, RZ, RZ, -R18 ;  /* 0x000000ffff157224 */ /* 0x000fe200078e0a12 */
[----:B------:R-:W-:Y:S01]  /*a680*/  UIMAD.WIDE.U32 UR8, UR43, UR12, UR8 ;  /* 0x0000000c2b0872a5 */ /* 0x000fe2000f8e0008 */
[----:B------:R-:W-:Y:S01]  /*a690*/  VIADD R20, R16, UR42 ;  /* 0x0000002a10147c36 */ /* 0x000fe20008000000 */
[----:B------:R-:W-:-:S03]  /*a6a0*/  UIMAD UR10, UR43, UR13, UR10 ;  /* 0x0000000d2b0a72a4 */ /* 0x000fc6000f8e020a */
[----:B------:R-:W-:Y:S01]  /*a6b0*/  ULDC.64 UR12, c[0x0][0xb98] ;  /* 0x0002e600000c7ab9 */ /* 0x000fe20000000a00 */
[----:B------:R-:W-:Y:S02]  /*a6c0*/  UIADD3 UR9, UR9, UR10, URZ ;  /* 0x0000000a09097290 */ /* 0x000fe4000fffe03f */
[----:B------:R-:W-:Y:S02]  /*a6d0*/  UIMAD UR11, UR44, UR12, URZ ;  /* 0x0000000c2c0b72a4 */ /* 0x000fe4000f8e023f */
[----:B------:R-:W-:Y:S02]  /*a6e0*/  UIMAD.WIDE.U32 UR8, UR45, UR12, UR8 ;  /* 0x0000000c2d0872a5 */ /* 0x000fe4000f8e0008 */
[----:B------:R-:W-:Y:S01]  /*a6f0*/  UIMAD UR11, UR45, UR13, UR11 ;  /* 0x0000000d2d0b72a4 */ /* 0x000fe2000f8e020b */
        /* <DEDUP_REMOVED lines=31> */
.L_x_7705:
        /* <DEDUP_REMOVED lines=17> */
[----:B------:R-:W-:-:S03]  /*aa00*/  SEL R3, RZ, 0xffffffff, P0 ;  /* 0xffffffffff037807 */ /* 0x000fc60000000000 */
[----:B------:R-:W5:Y:S04]  /*aa10*/  LD.E.128 R36, desc[UR40][R36.64] ;  /* 0x0000002824247980 */ /* 0x000f68000c101d00 */
[----:B------:R-:W5:Y:S02]  /*aa20*/  LD.E.128 R40, desc[UR40][R40.64] ;  /* 0x0000002828287980 */ /* 0x000f64000c101d00 */
[----:B------:R-:W1:Y:S01]  /*aa30*/  @P2 LDC R21, c[0x0][0xbec] ;  /* 0x0002fb00ff152b82 */ /* 0x000e620000000800 */
[----:B------:R-:W-:Y:S01]  /*aa40*/  IMAD.SHL.U32 R3, R3, 0x4, RZ ;  /* 0x0000000403037824 */ /* 0x000fe200078e00ff */
[----:B------:R-:W-:Y:S01]  /*aa50*/  UIMAD UR10, UR14, UR12, URZ ;  /* 0x0000000c0e0a72a4 */ /* 0x000fe2000f8e023f */
[----:B------:R-:W-:Y:S01]  /*aa60*/  ISETP.GE.AND P0, PT, R188, UR16, PT ;  /* 0x00000010bc007c0c */ /* 0x000fe2000bf06270 */
[----:B------:R-:W5:Y:S04]  /*aa70*/  LD.E.128 R48, desc[UR40][R48.64] ;  /* 0x0000002830307980 */ /* 0x000f68000c101d00 */
[----:B------:R-:W2:Y:S01]  /*aa80*/  @P2 LDC R77, c[0x0][0xbf0] ;  /* 0x0002fc00ff4d2b82 */ /* 0x000ea20000000800 */
[----:B------:R-:W-:Y:S01]  /*aa90*/  LOP3.LUT R3, R3, 0x4, R0, 0xe2, !PT ;  /* 0x0000000403037812 */ /* 0x000fe200078ee200 */
[----:B------:R-:W-:Y:S01]  /*aaa0*/  UIMAD.WIDE.U32 UR8, UR4, UR12, URZ ;  /* 0x0000000c040872a5 */ /* 0x000fe2000f8e003f */
[----:B------:R-:W-:Y:S01]  /*aab0*/  SEL R20, RZ, 0xffffffff, P0 ;  /* 0xffffffffff147807 */ /* 0x000fe20000000000 */
[----:B------:R-:W-:Y:S01]  /*aac0*/  UIMAD UR10, UR4, UR13, UR10 ;  /* 0x0000000d040a72a4 */ /* 0x000fe2000f8e020a */
[----:B------:R-:W-:Y:S01]  /*aad0*/  IMAD R0, R191, 0x20, R192 ;  /* 0x00000020bf007824 */ /* 0x000fe200078e02c0 */
[----:B------:R-:W-:Y:S01]  /*aae0*/  ISETP.GE.AND P0, PT, R187, UR16, PT ;  /* 0x00000010bb007c0c */ /* 0x000fe2000bf06270 */
[----:B------:R-:W-:Y:S01]  /*aaf0*/  ULDC.64 UR12, c[0x0][0xae8] ;  /* 0x0002ba00000c7ab9 */ /* 0x000fe20000000a00 */
[----:B------:R-:W-:Y:S01]  /*ab00*/  UIADD3 UR9, UR9, UR10, URZ ;  /* 0x0000000a09097290 */ /* 0x000fe2000fffe03f */
[----:B------:R-:W-:Y:S01]  /*ab10*/  VIADD R82, R0, UR42 ;  /* 0x0000002a00527c36 */ /* 0x000fe20008000000 */
[----:B------:R-:W-:Y:S01]  /*ab20*/  UIMAD UR4, UR15, UR12, URZ ;  /* 0x0000000c0f0472a4 */ /* 0x000fe2000f8e023f */
[----:B------:R-:W-:Y:S01]  /*ab30*/  SEL R0, RZ, 0xffffffff, P0 ;  /* 0xffffffffff007807 */ /* 0x000fe20000000000 */
[----:B------:R-:W-:Y:S01]  /*ab40*/  UIMAD.WIDE.U32 UR8, UR43, UR12, UR8 ;  /* 0x0000000c2b0872a5 */ /* 0x000fe2000f8e0008 */
        /* <DEDUP_REMOVED lines=26> */
[----:B------:R-:W-:-:S02]  /*acf0*/  IMAD R77, R81, R79, R82 ;  /* 0x0000004f514d7224 */ /* 0x000fc400078e0252 */
[----:B------:R-:W-:Y:S01]  /*ad00*/  IMAD.U32 R21, RZ, RZ, UR4 ;  /* 0x00000004ff157e24 */ /* 0x000fe2000f8e00ff */
[----:B------:R-:W5:Y:S01]  /*ad10*/  LD.E.128 R60, desc[UR40][R60.64] ;  /* 0x000000283c3c7980 */ /* 0x000f62000c101d00 */
[----:B------:R-:W-:Y:S01]  /*ad20*/  IMAD.SHL.U32 R83, R0, 0x20, RZ ;  /* 0x0000002000537824 */ /* 0x000fe200078e00ff */
[----:B------:R-:W-:Y:S02]  /*ad30*/  SHF.R.S32.HI R0, RZ, 0x1f, R77 ;  /* 0x0000001fff007819 */ /* 0x000fe4000001144d */
[----:B------:R-:W5:Y:S01]  /*ad40*/  LD.E.128 R72, desc[UR40][R72.64] ;  /* 0x0000002848487980 */ /* 0x000f62000c101d00 */
[----:B------:R-:W-:-:S03]  /*ad50*/  ISETP.GE.AND P0, PT, R195, UR16, PT ;  /* 0x00000010c3007c0c */ /* 0x000fc6000bf06270 */
[----:B------:R-:W5:Y:S01]  /*ad60*/  LD.E.128 R68, desc[UR40][R68.64] ;  /* 0x0000002844447980 */ /* 0x000f62000c101d00 */
[C---:B------:R-:W-:Y:S01]  /*ad70*/  IMAD R79, R3.reuse, UR9, R80 ;  /* 0x00000009034f7c24 */ /* 0x040fe2000f8e0250 */
[----:B------:R-:W-:Y:S01]  /*ad80*/  UIADD3 UR4, UR46, 0x28c20, URZ ;  /* 0x00028c202e047890 */ /* 0x000fe2000fffe03f */
[----:B------:R-:W-:Y:S01]  /*ad90*/  IMAD.WIDE.U32 R20, R3, UR8, R20 ;  /* 0x0000000803147c25 */ /* 0x000fe2000f8e0014 */
[----:B------:R-:W-:Y:S01]  /*ada0*/  @!PT LDS RZ, [RZ] ;  /* 0x00000000fffff984 */ /* 0x000fe20000000800 */
[----:B------:R-:W-:Y:S01]  /*adb0*/  @!PT LDS RZ, [RZ] ;  /* 0x00000000fffff984 */ /* 0x000fe20000000800 */
[----:B------:R-:W-:Y:S01]  /*adc0*/  @!PT LDS RZ, [RZ] ;  /* 0x00000000fffff984 */ /* 0x000fe20000000800 */
[----:B------:R-:W-:Y:S01]  /*add0*/  @!PT LDS RZ, [RZ] ;  /* 0x00000000fffff984 */ /* 0x000fe20000000800 */
[----:B------:R1:W-:Y:S06]  /*ade0*/  MEMBAR.ALL.CTA ;  /* 0x0000000000007992 */ /* 0x0003ec0000008000 */
[----:B-1----:R-:W1:Y:S01]  /*adf0*/  FENCE.VIEW.ASYNC.S ;  /* 0x00000000000073c6 */ /* 0x002e620000000000 */
[----:B------:R-:W-:Y:S01]  /*ae00*/  ULDC.64 UR8, c[0x0][0xad8] ;  /* 0x0002b60000087ab9 */ /* 0x000fe20000000a00 */
[----:B------:R-:W-:Y:S01]  /*ae10*/  SEL R3, RZ, 0x40, P0 ;  /* 0x00000040ff037807 */ /* 0x000fe20000000000 */
[----:B------:R-:W-:Y:S01]  /*ae20*/  IMAD.IADD R21, R21, 0x1, R79 ;  /* 0x0000000115157824 */ /* 0x000fe200078e024f */
[----:B------:R-:W-:Y:S01]  /*ae30*/  ISETP.GE.AND P0, PT, R194, UR16, PT ;  /* 0x00000010c2007c0c */ /* 0x000fe2000bf06270 */
[----:B------:R-:W-:Y:S01]  /*ae40*/  IMAD R0, R0, UR8, RZ ;  /* 0x0000000800007c24 */ /* 0x000fe2000f8e02ff */
[----:B------:R-:W-:Y:S01]  /*ae50*/  UPRMT UR4, URZ, 0x654, UR4 ;  /* 0x000006543f047896 */ /* 0x000fe20008000004 */
[----:B-----5:R-:W-:Y:S01]  /*ae60*/  IMAD R87, R76, R81, RZ ;  /* 0x000000514c577224 */ /* 0x020fe200078e02ff */
[----:B------:R-:W-:Y:S01]  /*ae70*/  LOP3.LUT R78, R83, 0x20, R78, 0xe2, !PT ;  /* 0x00000020534e7812 */ /* 0x000fe200078ee24e */
[----:B------:R-:W-:Y:S01]  /*ae80*/  VIADD R86, R192, UR42 ;  /* 0x0000002ac0567c36 */ /* 0x000fe20008000000 */
[----:B------:R-:W-:Y:S01]  /*ae90*/  BSSY B1, `(.L_x_7706) ;  /* 0x000002e000017945 */ /* 0x000fe20003800000 */
[C---:B------:R-:W-:Y:S01]  /*aea0*/  IMAD R79, R77.reuse, UR9, R0 ;  /* 0x000000094d4f7c24 */ /* 0x040fe2000f8e0200 */
[----:B------:R-:W-:Y:S01]  /*aeb0*/  SEL R0, RZ, 0x80, P0 ;  /* 0x00000080ff007807 */ /* 0x000fe20000000000 */
[----:B------:R-:W-:Y:S01]  /*aec0*/  IMAD.WIDE.U32 R20, R77, UR8, R20 ;  /* 0x000000084d147c25 */ /* 0x000fe2000f8e0014 */
[----:B------:R-:W-:Y:S01]  /*aed0*/  ISETP.GE.AND P0, PT, R86, R87, PT ;  /* 0x000000575600720c */ /* 0x000fe20003f06270 */
[----:B------:R-:W-:Y:S01]  /*aee0*/  ULDC.64 UR8, c[0x0][0xa80] ;  /* 0x0002a00000087ab9 */ /* 0x000fe20000000a00 */
[----:B------:R-:W-:Y:S01]  /*aef0*/  LOP3.LUT R3, R78, R3, RZ, 0xfc, !PT ;  /* 0x000000034e037212 */ /* 0x000fe200078efcff */
[----:B------:R-:W-:Y:S01]  /*af00*/  IMAD.IADD R21, R21, 0x1, R79 ;  /* 0x0000000115157824 */ /* 0x000fe200078e024f */
[----:B------:R-:W-:-:S02]  /*af10*/  LEA R84, P1, R20, UR8, 0x1 ;  /* 0x0000000814547c11 */ /* 0x000fc4000f8208ff */
[----:B------:R-:W-:Y:S02]  /*af20*/  LOP3.LUT R0, R3, R0, RZ, 0xfc, !PT ;  /* 0x0000000003007212 */ /* 0x000fe400078efcff */
[----:B------:R-:W-:Y:S01]  /*af30*/  LEA.HI.X R85, R20, UR9, R21, 0x1, P1 ;  /* 0x0000000914557c11 */ /* 0x000fe200088f0c15 */
[----:B-1----:R0:W1:Y:S01]  /*af40*/  SHFL.IDX PT, R76, R84, RZ, 0x181f ;  /* 0x00181fff544c7589 */ /* 0x00206200000e0000 */
[----:B------:R-:W-:Y:S03]  /*af50*/  SYNCS.ARRIVE.TRANS64.RED.A1T0 RZ, [UR4], RZ ;  /* 0x000000ffffff79a7 */ /* 0x000fe60008100404 */
        /* <DEDUP_REMOVED lines=33> */
.L_x_7707:
[----:B------:R-:W-:Y:S05]  /*b170*/  BSYNC B1 ;  /* 0x0000000000017941 */ /* 0x000fea0003800000 */
.L_x_7706:
        /* <DEDUP_REMOVED lines=38> */
.L_x_7703:
        /* <DEDUP_REMOVED lines=33> */
.L_x_7709:
[----:B------:R-:W-:Y:S01]  /*b5f0*/  USEL UR45, UR45, URZ, !UP0 ;  /* 0x0000003f2d2d7287 */ /* 0x000fe2000c000000 */
[----:B------:R-:W-:Y:S01]  /*b600*/  BSSY B1, `(.L_x_7710) ;  /* 0x000002c000017945 */ /* 0x000fe20003800000 */
[----:B------:R-:W-:-:S03]  /*b610*/  USEL UR44, UR44, URZ, !UP0 ;  /* 0x0000003f2c2c7287 */ /* 0x000fc6000c000000 */
[----:B------:R-:W-:Y:S09]  /*b620*/  @P0 BRA `(.L_x_7711) ;  /* 0x0000000000a40947 */ /* 0x000ff20003800000 */
        /* <DEDUP_REMOVED lines=41> */
.L_x_7711:
[----:B------:R-:W-:Y:S05]  /*b8c0*/  BSYNC B1 ;  /* 0x0000000000017941 */ /* 0x000fea0003800000 */
.L_x_7710:
        /* <DEDUP_REMOVED lines=23> */
[----:B------:R-:W-:Y:S01]  /*ba40*/  VIADD R8, R3, UR42 ;  /* 0x0000002a03087c36 */ /* 0x000fe20008000000 */
        /* <DEDUP_REMOVED lines=11> */
[----:B------:R-:W-:Y:S01]  /*bb00*/  VIADD R26, R192, UR42 ;  /* 0x0000002ac01a7c36 */ /* 0x000fe20008000000 */
[----:B------:R-:W-:Y:S01]  /*bb10*/  ISETP.GE.AND P2, PT, R194, UR13, PT ;  /* 0x0000000dc2007c0c */ /* 0x000fe2000bf46270 */
[----:B0-----:R-:W-:Y:S01]  /*bb20*/  @P0 IMAD.HI.U32 R6, R8, R5, RZ ;  /* 0x0000000508060227 */ /* 0x001fe200078e00ff */
[----:B------:R-:W-:Y:S01]  /*bb30*/  UIADD3 UR4, UR9, UR4, URZ ;  /* 0x0000000409047290 */ /* 0x000fe2000fffe03f */
[----:B------:R-:W-:Y:S01]  /*bb40*/  LOP3.LUT R10, R10, 0x8, R9, 0xe2, !PT ;  /* 0x000000080a0a7812 */ /* 0x000fe200078ee209 */
[----:B------:R-:W-:Y:S01]  /*bb50*/  BSSY B1, `(.L_x_7712) ;  /* 0x0000046000017945 */ /* 0x000fe20003800000 */
[----:B------:R-:W-:Y:S01]  /*bb60*/  IMAD.U32 R4, RZ, RZ, UR8 ;  /* 0x00000008ff047e24 */ /* 0x000fe2000f8e00ff */
[----:B------:R-:W-:Y:S01]  /*bb70*/  SEL R0, RZ, 0x80, P2 ;  /* 0x00000080ff007807 */ /* 0x000fe20001000000 */
[----:B------:R-:W-:Y:S01]  /*bb80*/  IMAD.U32 R5, RZ, RZ, UR9 ;  /* 0x00000009ff057e24 */ /* 0x000fe2000f8e00ff */
[----:B------:R-:W-:Y:S01]  /*bb90*/  ULDC.64 UR8, c[0x0][0xae0] ;  /* 0x0002b80000087ab9 */ /* 0x000fe20000000a00 */
[----:B-1----:R-:W-:Y:S01]  /*bba0*/  @P0 SHF.R.U32.HI R3, RZ, R7, R6 ;  /* 0x00000007ff030219 */ /* 0x002fe20000011606 */
[----:B------:R-:W-:Y:S01]  /*bbb0*/  IMAD.U32 R5, RZ, RZ, UR4 ;  /* 0x00000004ff057e24 */ /* 0x000fe2000f8e00ff */
[----:B------:R-:W-:-:S02]  /*bbc0*/  ISETP.GE.AND P0, PT, R187, UR13, PT ;  /* 0x0000000dbb007c0c */ /* 0x000fc4000bf06270 */
        /* <DEDUP_REMOVED lines=62> */
.L_x_7713:
[----:B------:R-:W-:Y:S05]  /*bfb0*/  BSYNC B1 ;  /* 0x0000000000017941 */ /* 0x000fea0003800000 */
.L_x_7712:
[----:B------:R-:W-:Y:S01]  /*bfc0*/  VIADD R0, R26, 0x20 ;  /* 0x000000201a007836 */ /* 0x000fe20000000000 */
[----:B--2---:R2:W0:Y:S04]  /*bfd0*/  SHFL.IDX PT, R7, R3, 0x1, 0x181f ;  /* 0x00381f0003077f89 */ /* 0x00442800000e0000 */
        /* <DEDUP_REMOVED lines=9> */
[----:B0-----:R-:W-:Y:S02]  /*c070*/  @!P3 IMAD.WIDE R4, R17, 0x2, R6 ;  /* 0x000000021104b825 */ /* 0x001fe400078e0206 */
        /* <DEDUP_REMOVED lines=13> */
[-C--:B0-----:R-:W-:Y:S02]  /*c150*/  @!P2 LEA R4, P6, R186, R6.reuse, 0x1 ;  /* 0x00000006ba04a211 */ /* 0x081fe400078c08ff */
        /* <DEDUP_REMOVED lines=10> */
.L_x_7708:
[----:B------:R-:W-:Y:S05]  /*c200*/  BSYNC B0 ;  /* 0x0000000000007941 */ /* 0x000fea0003800000 */
.L_x_7702:
[----:B------:R-:W-:Y:S02]  /*c210*/  ULDC UR4, c[0x0][0xc3c] ;  /* 0x00030f0000047ab9 */ /* 0x000fe40000000800 */
[----:B------:R-:W-:-:S06]  /*c220*/  UISETP.GE.AND UP0, UPT, UR7, UR4, UPT ;  /* 0x000000040700728c */ /* 0x000fcc000bf06270 */
[----:B------:R-:W-:-:S13]  /*c230*/  PLOP3.LUT P0, PT, PT, PT, UP0, 0x80, 0x0 ;  /* 0x000000000000781c */ /* 0x000fda0003f0f008 */
[----:B------:R-:W-:Y:S05]  /*c240*/  @!P0 BRA `(.L_x_7714) ;  /* 0xffffff4c00808947 */ /* 0x000fea000383ffff */
[----:B------:R-:W-:Y:S05]  /*c250*/  EXIT ;  /* 0x000000000000794d */ /* 0x000fea0003800000 */
.L_x_7657:
[----:B------:R-:W-:-:S08]  /*c260*/  NOP ;  /* 0x0000000000007918 */ /* 0x000fd00000000000 */
[----:B------:R-:W0:-:S00]  /*c270*/  USETMAXREG.DEALLOC.CTAPOOL 0x18 ;  /* 0x00000018000079c8 */ /* 0x000e0000080e0500 */
        /* <DEDUP_REMOVED lines=14> */
.L_x_7715:
        /* <DEDUP_REMOVED lines=42> */
.L_x_7721:
        /* <DEDUP_REMOVED lines=12> */
.L_x_7720:
[----:B------:R-:W-:Y:S05]  /*c6c0*/  BSYNC B0 ;  /* 0x0000000000007941 */ /* 0x000fea0003800000 */
.L_x_7719:
        /* <DEDUP_REMOVED lines=21> */
.L_x_7717:
        /* <DEDUP_REMOVED lines=20> */
.L_x_7722:
[--C-:B-12---:R-:W-:Y:S02]  /*c960*/  IMAD.MOV R5, RZ, RZ, -R3.reuse ;  /* 0x000000ffff057224 */ /* 0x106fe400078e0a03 */
[----:B---3--:R-:W-:Y:S01]  /*c970*/  IMAD R16, R16, UR5, R6 ;  /* 0x0000000510107c24 */ /* 0x008fe2000f8e0206 */
[----:B------:R-:W-:Y:S01]  /*c980*/  IABS R6, R8 ;  /* 0x0000000800067213 */ /* 0x000fe20000000000 */
        /* <DEDUP_REMOVED lines=22> */
[----:B------:R-:W-:-:S04]  /*caf0*/  VIADDMNMX R9, R10, UR5, R9, PT ;  /* 0x000000050a097c46 */ /* 0x000fc8000b800109 */
[-C--:B------:R-:W-:Y:S02]  /*cb00*/  IABS R7, R9.reuse ;  /* 0x0000000900077213 */ /* 0x080fe40000000000 */
[----:B------:R-:W-:Y:S02]  /*cb10*/  IABS R8, R9 ;  /* 0x0000000900087213 */ /* 0x000fe40000000000 */
[----:B------:R-:W1:Y:S03]  /*cb20*/  I2F.RP R10, R7 ;  /* 0x00000007000a7306 */ /* 0x000e660000209400 */
[----:B------:R-:W-:-:S05]  /*cb30*/  IMAD.MOV R8, RZ, RZ, -R8 ;  /* 0x000000ffff087224 */ /* 0x000fca00078e0a08 */
        /* <DEDUP_REMOVED lines=26> */
.L_x_7718:
[----:B------:R-:W-:Y:S02]  /*cce0*/  IMAD.MOV.U32 R17, RZ, RZ, RZ ;  /* 0x000000ffff117224 */ /* 0x000fe400078e00ff */
[----:B------:R-:W-:Y:S02]  /*ccf0*/  IMAD.U32 R16, RZ, RZ, UR6 ;  /* 0x00000006ff107e24 */ /* 0x000fe4000f8e00ff */
[----:B------:R-:W-:-:S07]  /*cd00*/  IMAD.MOV.U32 R18, RZ, RZ, RZ ;  /* 0x000000ffff127224 */ /* 0x000fce00078e00ff */
.L_x_7723:
[----:B------:R-:W-:-:S13]  /*cd10*/  ISETP.NE.AND P0, PT, R0, RZ, PT ;  /* 0x000000ff0000720c */ /* 0x000fda0003f05270 */
[----:B------:R-:W1:Y:S01]  /*cd20*/  @!P0 S2R R3, SR_CgaCtaId ;  /* 0x0000000000038919 */ /* 0x000e620000008800 */
[----:B------:R-:W-:-:S04]  /*cd30*/  @!P0 MOV R0, 0x400 ;  /* 0x0000040000008802 */ /* 0x000fc80000000f00 */
[----:B-1----:R-:W-:-:S05]  /*cd40*/  @!P0 LEA R0, R3, R0, 0x18 ;  /* 0x0000000003008211 */ /* 0x002fca00078ec0ff */
[----:B------:R2:W-:Y:S01]  /*cd50*/  @!P0 STS.128 [R0+0x28cd0], R16 ;  /* 0x028cd01000008388 */ /* 0x0005e20000000c00 */
[----:B------:R-:W-:Y:S06]  /*cd60*/  BAR.ARV 0x5, 0x180 ;  /* 0x0146000000007b1d */ /* 0x000fec0000002000 */
.L_x_7716:
[----:B0-2---:R-:W-:Y:S01]  /*cd70*/  IMAD.MOV.U32 R0, RZ, RZ, 0x1 ;  /* 0x00000001ff007424 */ /* 0x005fe200078e00ff */
        /* <DEDUP_REMOVED lines=30> */
.L_x_7842:
        /* <DEDUP_REMOVED lines=56> */
.L_x_7725:
        /* <DEDUP_REMOVED lines=12> */
.L_x_7726:
[----:B------:R-:W-:Y:S05]  /*d3a0*/  @!P0 BRA `(.L_x_7727) ;  /* 0x00000000000c8947 */ /* 0x000fea0003800000 */
[----:B------:R-:W2:Y:S04]  /*d3b0*/  LDG.E R6, desc[UR40][R4.64] ;  /* 0x0000002804067981 */ /* 0x000ea8000c1e1900 */
[----:B------:R-:W2:Y:S02]  /*d3c0*/  LDG.E R4, desc[UR40][R4.64+0x4] ;  /* 0x0000042804047981 */ /* 0x000ea4000c1e1900 */
[----:B--2---:R-:W-:-:S07]  /*d3d0*/  IMAD.IADD R6, R4, 0x1, -R6 ;  /* 0x0000000104067824 */ /* 0x004fce00078e0a06 */
.L_x_7727:
        /* <DEDUP_REMOVED lines=40> */
.L_x_7729:
        /* <DEDUP_REMOVED lines=21> */
.L_x_7732:
[----:B------:R-:W-:Y:S05]  /*d7b0*/  BSYNC B6 ;  /* 0x0000000000067941 */ /* 0x000fea0003800000 */
.L_x_7731:
        /* <DEDUP_REMOVED lines=21> */
.L_x_7735:
        /* <DEDUP_REMOVED lines=16> */
.L_x_7734:
[----:B------:R-:W-:Y:S05]  /*da10*/  BSYNC B6 ;  /* 0x0000000000067941 */ /* 0x000fea0003800000 */
.L_x_7733:
        /* <DEDUP_REMOVED lines=25> */
.L_x_7859:
        /* <DEDUP_REMOVED lines=10> */
.L_x_7862:
        /* <DEDUP_REMOVED lines=25> */
.L_x_7739:
[----:B------:R-:W5:Y:S04]  /*dde0*/  LDL R7, [R1+0x4] ;  /* 0x0000040001077983 */ /* 0x000f680000100800 */
[----:B---34-:R-:W5:Y:S04]  /*ddf0*/  LDL R0, [R1+0x8] ;  /* 0x0000080001007983 */ /* 0x018f680000100800 */
[----:B------:R-:W3:Y:S01]  /*de00*/  LDL R2, [R1+0x10] ;  /* 0x0000100001027983 */ /* 0x000ee20000100800 */
[----:B-----5:R-:W-:Y:S01]  /*de10*/  IMAD R0, R0, 0x8, R7 ;  /* 0x0000000800007824 */ /* 0x020fe200078e0207 */
[----:B---3--:R-:W-:-:S04]  /*de20*/  SHF.L.U32 R2, R2, 0x1f, RZ ;  /* 0x0000001f02027819 */ /* 0x008fc800000006ff */
[----:B------:R-:W3:Y:S02]  /*de30*/  SYNCS.PHASECHK.TRANS64.TRYWAIT P0, [R0+URZ+0x28c40], R2 ;  /* 0x028c4002000075a7 */ /* 0x000ee4000800017f */
[----:B---3--:R-:W-:Y:S05]  /*de40*/  @!P0 BRA `(.L_x_7740) ;  /* 0x0000005800888947 */ /* 0x008fea0003800000 */
.L_x_7863:
        /* <DEDUP_REMOVED lines=11> */
.L_x_7741:
[----:B--2---:R-:W2:Y:S04]  /*df00*/  LDL R5, [R1+0x4] ;  /* 0x0000040001057983 */ /* 0x004ea80000100800 */
[----:B------:R-:W2:Y:S04]  /*df10*/  LDL R4, [R1+0x8] ;  /* 0x0000080001047983 */ /* 0x000ea80000100800 */
[----:B------:R-:W4:Y:S04]  /*df20*/  LDL R6, [R1+0x24] ;  /* 0x0000240001067983 */ /* 0x000f280000100800 */
[----:B------:R-:W5:Y:S04]  /*df30*/  LDL R3, [R1+0x1c] ;  /* 0x00001c0001037983 */ /* 0x000f680000100800 */
[----:B---3--:R-:W3:Y:S01]  /*df40*/  LDL R2, [R1] ;  /* 0x0000000001027983 */ /* 0x008ee20000100800 */
        /* <DEDUP_REMOVED lines=8> */
[----:B--2---:R-:W-:Y:S01]  /*dfd0*/  IMAD R0, R4, 0x2000, R5 ;  /* 0x0000200004007824 */ /* 0x004fe200078e0205 */
[----:B----4-:R-:W-:-:S04]  /*dfe0*/  R2UR UR11, R6 ;  /* 0x00000000060b72ca */ /* 0x010fc800000e0000 */
[----:B------:R-:W-:Y:S02]  /*dff0*/  R2UR UR8, R0 ;  /* 0x00000000000872ca */ /* 0x000fe400000e0000 */
[----:B-----5:R-:W-:Y:S02]  /*e000*/  R2UR UR4, R3 ;  /* 0x00000000030472ca */ /* 0x020fe400000e0000 */
[----:B---3--:R-:W-:Y:S02]  /*e010*/  R2UR UR13, R2 ;  /* 0x00000000020d72ca */ /* 0x008fe400000e0000 */
[----:B------:R-:W-:-:S07]  /*e020*/  P2R R0, PR, RZ, 0x1 ;  /* 0x00000001ff007803 */ /* 0x000fce0000000000 */
[----:B------:R-:W-:Y:S02]  /*e030*/  UIADD3 UR8, UR8, 0x22400, URZ ;  /* 0x0002240008087890 */ /* 0x000fe4000fffe03f */
[----:B------:R-:W-:Y:S01]  /*e040*/  ULEA UR11, UR11, UR4, 0x6 ;  /* 0x000000040b0b7291 */ /* 0x000fe2000f8e303f */
[----:B------:R4:W-:Y:S02]  /*e050*/  STL [R1+0x18], R0 ;  /* 0x0000180001007387 */ /* 0x0009e40000100800 */
[----:B------:R-:W-:-:S06]  /*e060*/  UMOV UR4, 0x0 ;  /* 0x0000000000047882 */ /* 0x000fcc0000000000 */
[----:B------:R4:W-:Y:S01]  /*e070*/  UTMALDG.4D [UR8], [UR6], desc[UR4] ;  /* 0x00000408060075b4 */ /* 0x0009e20008019000 */
[----:B------:R-:W-:Y:S02]  /*e080*/  NOP ;  /* 0x0000000000007918 */ /* 0x000fe40000000000 */
.L_x_7737:
[----:B------:R-:W5:Y:S04]  /*e090*/  LDL R2, [R1+0x4] ;  /* 0x0000040001027983 */ /* 0x000f680000100800 */
[----:B------:R-:W5:Y:S04]  /*e0a0*/  LDL.LU R3, [R1+0x2c] ;  /* 0x00002c0001037983 */ /* 0x000f680000300800 */
[----:B--2---:R-:W2:Y:S04]  /*e0b0*/  LDL.LU R5, [R1+0x20] ;  /* 0x0000200001057983 */ /* 0x004ea80000300800 */
[----:B---3--:R-:W3:Y:S01]  /*e0c0*/  LDL.LU R4, [R1+0x34] ;  /* 0x0000340001047983 */ /* 0x008ee20000300800 */
[----:B------:R-:W-:Y:S05]  /*e0d0*/  WARPSYNC.ALL ;  /* 0x0000000000007948 */ /* 0x000fea0003800000 */
[----:B----4-:R-:W-:Y:S01]  /*e0e0*/  ULDC.64 UR4, c[0x0][0x298] ;  /* 0x0000a60000047ab9 */ /* 0x010fe20000000a00 */
[----:B------:R-:W-:Y:S01]  /*e0f0*/  ULDC.64 UR6, c[0x0][0xa00] ;  /* 0x0002800000067ab9 */ /* 0x000fe20000000a00 */
[----:B------:R-:W-:Y:S01]  /*e100*/  BSSY B6, `(.L_x_7742) ;  /* 0x0000024000067945 */ /* 0x000fe20003800000 */
[----:B------:R-:W-:Y:S01]  /*e110*/  BAR.SYNC.DEFER_BLOCKING 0x8, 0x100 ;  /* 0x0204000000007b1d */ /* 0x000fe20000010000 */
[----:B------:R-:W-:-:S04]  /*e120*/  ISETP.NE.U32.AND P0, PT, RZ, UR6, PT ;  /* 0x00000006ff007c0c */ /* 0x000fc8000bf05070 */
[----:B------:R-:W-:Y:S01]  /*e130*/  ISETP.NE.AND.EX P0, PT, RZ, UR7, PT, P0 ;  /* 0x00000007ff007c0c */ /* 0x000fe2000bf05300 */
[----:B-----5:R-:W-:Y:S01]  /*e140*/  VIADD R2, R2, 0x20400 ;  /* 0x0002040002027836 */ /* 0x020fe20000000000 */
[----:B------:R-:W-:-:S04]  /*e150*/  SHF.R.S32.HI R0, RZ, 0x1f, R3 ;  /* 0x0000001fff007819 */ /* 0x000fc80000011403 */
        /* <DEDUP_REMOVED lines=30> */
.L_x_7743:
[----:B------:R-:W-:Y:S05]  /*e340*/  BSYNC B6 ;  /* 0x0000000000067941 */ /* 0x000fea0003800000 */
.L_x_7742:
[----:B---3--:R-:W2:Y:S01]  /*e350*/  LDL.LU R5, [R1+0x2c] ;  /* 0x00002c0001057983 */ /* 0x008ea20000300800 */
[----:B------:R-:W-:Y:S01]  /*e360*/  ULDC.64 UR4, c[0x0][0x2d8] ;  /* 0x0000b60000047ab9 */ /* 0x000fe20000000a00 */
[----:B------:R-:W3:Y:S01]  /*e370*/  LDC R7, c[0x0][0x448] ;  /* 0x00011200ff077b82 */ /* 0x000ee20000000800 */
[----:B------:R-:W-:Y:S01]  /*e380*/  ULDC UR6, c[0x0][0x2b8] ;  /* 0x0000ae0000067ab9 */ /* 0x000fe20000000800 */
[----:B------:R-:W2:Y:S04]  /*e390*/  LDL.LU.64 R2, [R1+0x40] ;  /* 0x0000400001027983 */ /* 0x000ea80000300a00 */
[----:B------:R-:W4:Y:S04]  /*e3a0*/  LDL.LU R0, [R1+0x34] ;  /* 0x0000340001007983 */ /* 0x000f280000300800 */
[----:B------:R-:W4:Y:S04]  /*e3b0*/  LDL.LU R6, [R1+0x4c] ;  /* 0x00004c0001067983 */ /* 0x000f280000300800 */
[----:B------:R-:W4:Y:S04]  /*e3c0*/  LDL.LU R4, [R1+0x20] ;  /* 0x0000200001047983 */ /* 0x000f280000300800 */
[----:B01----:R0:W5:Y:S01]  /*e3d0*/  LDL R9, [R1+0x48] ;  /* 0x0000480001097983 */ /* 0x0031620000100800 */
[----:B---3--:R-:W-:Y:S01]  /*e3e0*/  ISETP.NE.AND P0, PT, R7, 0x1, PT ;  /* 0x000000010700780c */ /* 0x008fe20003f05270 */
[----:B--2---:R-:W-:-:S02]  /*e3f0*/  IMAD.MOV.U32 R3, RZ, RZ, R5 ;  /* 0x000000ffff037224 */ /* 0x004fc400078e0005 */
[----:B------:R-:W1:Y:S01]  /*e400*/  S2R R5, SR_TID.X ;  /* 0x0000000000057919 */ /* 0x000e620000002100 */
[----:B----4-:R-:W-:Y:S02]  /*e410*/  IMAD R0, R0, UR4, RZ ;  /* 0x0000000400007c24 */ /* 0x010fe4000f8e02ff */
[----:B------:R-:W-:-:S04]  /*e420*/  IMAD.WIDE.U32 R2, R18, UR4, R2 ;  /* 0x0000000412027c25 */ /* 0x000fc8000f8e0002 */
[----:B------:R-:W-:Y:S01]  /*e430*/  IMAD R0, R18, UR5, R0 ;  /* 0x0000000512007c24 */ /* 0x000fe2000f8e0200 */
[----:B------:R-:W-:-:S03]  /*e440*/  ULDC.64 UR4, c[0x0][0x2e0] ;  /* 0x0000b80000047ab9 */ /* 0x000fc60000000a00 */
[----:B------:R-:W-:Y:S02]  /*e450*/  IMAD.IADD R3, R3, 0x1, R0 ;  /* 0x0000000103037824 */ /* 0x000fe400078e0200 */
[----:B------:R-:W-:Y:S02]  /*e460*/  IMAD R0, R6, UR4, RZ ;  /* 0x0000000406007c24 */ /* 0x000fe4000f8e02ff */
        /* <DEDUP_REMOVED lines=27> */
[----:B------:R-:W1:Y:S01]  /*e620*/  S2R R8, SR_TID.X ;  /* 0x0000000000087919 */ /* 0x000e620000002100 */
[----:B------:R-:W-:Y:S01]  /*e630*/  ULDC.64 UR4, c[0x0][0x280] ;  /* 0x0000a00000047ab9 */ /* 0x000fe20000000a00 */
[----:B------:R0:W5:Y:S01]  /*e640*/  LDL R6, [R1+0x30] ;  /* 0x0000300001067983 */ /* 0x0001620000100800 */
[----:B------:R-:W-:Y:S01]  /*e650*/  IMAD.IADD R0, R5, 0x1, R0 ;  /* 0x0000000105007824 */ /* 0x000fe200078e0200 */
[----:B------:R-:W-:Y:S01]  /*e660*/  LEA R3, P1, R4, UR4, 0x1 ;  /* 0x0000000404037c11 */ /* 0x000fe2000f8208ff */
[----:B------:R-:W-:-:S03]  /*e670*/  UMOV UR4, 0xffffffff ;  /* 0xffffffff00047882 */ /* 0x000fc60000000000 */
[----:B------:R-:W-:Y:S01]  /*e680*/  LEA.HI.X R2, R4, UR5, R0, 0x1, P1 ;  /* 0x0000000504027c11 */ /* 0x000fe200088f0c00 */
[C---:B-1----:R-:W-:Y:S01]  /*e690*/  IMAD.SHL.U32 R10, R8.reuse, 0x8, RZ ;  /* 0x00000008080a7824 */ /* 0x042fe200078e00ff */
[----:B------:R-:W-:-:S04]  /*e6a0*/  LOP3.LUT R8, R8, 0x7f, RZ, 0xc0, !PT ;  /* 0x0000007f08087812 */ /* 0x000fc800078ec0ff */
[----:B------:R-:W-:-:S04]  /*e6b0*/  LOP3.LUT R10, R10, 0x38, RZ, 0xc0, !PT ;  /* 0x000000380a0a7812 */ /* 0x000fc800078ec0ff */
[----:B------:R-:W-:Y:S02]  /*e6c0*/  ISETP.GE.AND P0, PT, R10, UR6, PT ;  /* 0x000000060a007c0c */ /* 0x000fe4000bf06270 */
[----:B------:R-:W-:Y:S01]  /*e6d0*/  SHF.R.U32.HI R8, RZ, 0x3, R8 ;  /* 0x00000003ff087819 */ /* 0x000fe20000011608 */
[----:B0-----:R-:W-:Y:S10]  /*e6e0*/  BRA.DIV UR4, `(.L_x_7744) ;  /* 0x0000005204747947 */ /* 0x001ff4000b800000 */
[----:B------:R-:W0:Y:S01]  /*e6f0*/  SHFL.IDX PT, R5, R3, RZ, 0x181f ;  /* 0x00181fff03057589 */ /* 0x000e2200000e0000 */
[----:B-----5:R-:W-:Y:S02]  /*e700*/  IMAD R0, R6, R7, RZ ;  /* 0x0000000706007224 */ /* 0x020fe400078e02ff */
[----:B------:R-:W-:Y:S01]  /*e710*/  IMAD R17, R17, 0x40, R8 ;  /* 0x0000004011117824 */ /* 0x000fe200078e0208 */
[----:B------:R-:W1:Y:S04]  /*e720*/  SHFL.IDX PT, R4, R2, RZ, 0x181f ;  /* 0x00181fff02047589 */ /* 0x000e6800000e0000 */
[----:B------:R-:W-:-:S13]  /*e730*/  ISETP.GE.AND P1, PT, R17, R0, PT ;  /* 0x000000001100720c */ /* 0x000fda0003f26270 */
[----:B0-----:R-:W-:-:S05]  /*e740*/  @!P1 LEA R5, P2, R10, R5, 0x1 ;  /* 0x000000050a059211 */ /* 0x001fca00078408ff */
[----:B-1----:R-:W-:-:S05]  /*e750*/  @!P1 IMAD.X R4, RZ, RZ, R4, P2 ;  /* 0x000000ffff049224 */ /* 0x002fca00010e0604 */
[----:B------:R-:W-:-:S04]  /*e760*/  @!P1 LOP3.LUT R5, R5, R4, RZ, 0x3c, !PT ;  /* 0x0000000405059212 */ /* 0x000fc800078e3cff */
[----:B------:R-:W-:-:S04]  /*e770*/  @!P1 LOP3.LUT R4, R5, R4, RZ, 0x3c, !PT ;  /* 0x0000000405049212 */ /* 0x000fc800078e3cff */
[----:B------:R-:W-:-:S05]  /*e780*/  @!P1 LOP3.LUT R5, R5, R4, RZ, 0x3c, !PT ;  /* 0x0000000405059212 */ /* 0x000fca00078e3cff */
[----:B------:R-:W-:Y:S01]  /*e790*/  @!PT LDS RZ, [RZ] ;  /* 0x00000000fffff984 */ /* 0x000fe20000000800 */
[----:B------:R0:W-:Y:S02]  /*e7a0*/  @!P1 LDGSTS.E.BYPASS.LTC128B.128 [R9+0x20400], desc[UR40][R4.64], !P0 ;  /* 0x2040000004099fae */ /* 0x0001e4000c101d68 */
[----:B0-----:R-:W-:Y:S02]  /*e7b0*/  VIADD R4, R17, 0x10 ;  /* 0x0000001011047836 */ /* 0x001fe40000000000 */
        /* <DEDUP_REMOVED lines=8> */
[----:B------:R0:W-:Y:S02]  /*e840*/  @!P1 LDGSTS.E.BYPASS.LTC128B.128 [R9+0x20c00], desc[UR40][R4.64], !P0 ;  /* 0x20c0000004099fae */ /* 0x0001e4000c101d68 */
[----:B0-----:R-:W-:Y:S02]  /*e850*/  VIADD R4, R17, 0x20 ;  /* 0x0000002011047836 */ /* 0x001fe40000000000 */
[----:B------:R-:W0:Y:S03]  /*e860*/  SHFL.IDX PT, R5, R3, 0x2, 0x181f ;  /* 0x00581f0003057f89 */ /* 0x000e2600000e0000 */
[----:B------:R-:W-:Y:S01]  /*e870*/  ISETP.GE.AND P1, PT, R4, R0, PT ;  /* 0x000000000400720c */ /* 0x000fe20003f26270 */
[----:B------:R-:W-:Y:S04]  /*e880*/  SHFL.IDX PT, R3, R3, 0x3, 0x181f ;  /* 0x00781f0003037f89 */ /* 0x000fe800000e0000 */
[----:B------:R-:W1:Y:S08]  /*e890*/  SHFL.IDX PT, R4, R2, 0x2, 0x181f ;  /* 0x00581f0002047f89 */ /* 0x000e7000000e0000 */
[----:B0-----:R-:W-:-:S05]  /*e8a0*/  @!P1 LEA R5, P2, R10, R5, 0x1 ;  /* 0x000000050a059211 */ /* 0x001fca00078408ff */
[----:B-1----:R-:W-:-:S05]  /*e8b0*/  @!P1 IMAD.X R4, RZ, RZ, R4, P2 ;  /* 0x000000ffff049224 */ /* 0x002fca00010e0604 */
[----:B------:R-:W-:-:S04]  /*e8c0*/  @!P1 LOP3.LUT R5, R5, R4, RZ, 0x3c, !PT ;  /* 0x0000000405059212 */ /* 0x000fc800078e3cff */
[----:B------:R-:W-:-:S04]  /*e8d0*/  @!P1 LOP3.LUT R4, R5, R4, RZ, 0x3c, !PT ;  /* 0x0000000405049212 */ /* 0x000fc800078e3cff */
[----:B------:R-:W-:-:S05]  /*e8e0*/  @!P1 LOP3.LUT R5, R5, R4, RZ, 0x3c, !PT ;  /* 0x0000000405059212 */ /* 0x000fca00078e3cff */
[----:B------:R0:W-:Y:S04]  /*e8f0*/  @!P1 LDGSTS.E.BYPASS.LTC128B.128 [R9+0x21400], desc[UR40][R4.64], !P0 ;  /* 0x2140000004099fae */ /* 0x0001e8000c101d68 */
[----:B0-----:R0:W1:Y:S02]  /*e900*/  SHFL.IDX PT, R4, R2, 0x3, 0x181f ;  /* 0x00781f0002047f89 */ /* 0x00106400000e0000 */
.L_x_7872:
[----:B------:R2:W5:Y:S01]  /*e910*/  LDL R8, [R1+0x4] ;  /* 0x0000040001087983 */ /* 0x0005620000100800 */
[----:B------:R-:W-:-:S05]  /*e920*/  VIADD R17, R17, 0x30 ;  /* 0x0000003011117836 */ /* 0x000fca0000000000 */
[----:B------:R-:W-:-:S13]  /*e930*/  ISETP.GE.AND P1, PT, R17, R0, PT ;  /* 0x000000001100720c */ /* 0x000fda0003f26270 */
[----:B0-----:R-:W-:-:S05]  /*e940*/  @!P1 LEA R2, P2, R10, R3, 0x1 ;  /* 0x000000030a029211 */ /* 0x001fca00078408ff */
[----:B-1----:R-:W-:-:S05]  /*e950*/  @!P1 IMAD.X R3, RZ, RZ, R4, P2 ;  /* 0x000000ffff039224 */ /* 0x002fca00010e0604 */
[----:B------:R-:W-:Y:S01]  /*e960*/  @!PT LDS RZ, [RZ] ;  /* 0x00000000fffff984 */ /* 0x000fe20000000800 */
[----:B------:R-:W-:Y:S01]  /*e970*/  @!PT LDS RZ, [RZ] ;  /* 0x00000000fffff984 */ /* 0x000fe20000000800 */
[----:B------:R-:W-:Y:S01]  /*e980*/  @!PT LDS RZ, [RZ] ;  /* 0x00000000fffff984 */ /* 0x000fe20000000800 */
[----:B------:R2:W-:Y:S01]  /*e990*/  @!P1 LDGSTS.E.BYPASS.LTC128B.128 [R9+0x21c00], desc[UR40][R2.64], !P0 ;  /* 0x21c0000002099fae */ /* 0x0005e2000c101d68 */
[----:B------:R-:W-:Y:S01]  /*e9a0*/  PLOP3.LUT P0, PT, PT, PT, PT, 0x80, 0x0 ;  /* 0x000000000000781c */ /* 0x000fe20003f0f070 */
[----:B------:R-:W-:-:S12]  /*e9b0*/  NOP ;  /* 0x0000000000007918 */ /* 0x000fd80000000000 */
.L_x_7745:
[----:B--2---:R-:W2:Y:S01]  /*e9c0*/  LDL R2, [R1+0x4] ;  /* 0x0000040001027983 */ /* 0x004ea20000100800 */
        /* <DEDUP_REMOVED lines=18> */
.L_x_7873:
[----:B------:R-:W-:Y:S05]  /*eaf0*/  BSYNC B0 ;  /* 0x0000000000007941 */ /* 0x000fea0003800000 */
.L_x_7746:
        /* <DEDUP_REMOVED lines=8> */
[----:B------:R-:W2:Y:S02]  /*eb80*/  LDL R2, [R1+0x10] ;  /* 0x0000100001027983 */ /* 0x000ea40000100800 */
[----:B---3--:R-:W-:Y:S01]  /*eb90*/  IMAD R0, R4, 0x8, R5 ;  /* 0x0000000804007824 */ /* 0x008fe200078e0205 */
[----:B0-----:R-:W-:Y:S01]  /*eba0*/  LOP3.LUT R3, R3, 0x7f, RZ, 0xc0, !PT ;  /* 0x0000007f03037812 */ /* 0x001fe200078ec0ff */
[----:B------:R-:W-:Y:S03]  /*ebb0*/  BSSY B1, `(.L_x_7750) ;  /* 0x0000005000017945 */ /* 0x000fe60003800000 */
[----:B------:R-:W-:-:S02]  /*ebc0*/  ISETP.NE.AND P1, PT, R3, RZ, PT ;  /* 0x000000ff0300720c */ /* 0x000fc40003f25270 */
[----:B--2---:R-:W-:-:S04]  /*ebd0*/  SHF.L.U32 R2, R2, 0x1f, RZ ;  /* 0x0000001f02027819 */ /* 0x004fc800000006ff */
[----:B------:R-:W0:Y:S02]  /*ebe0*/  SYNCS.PHASECHK.TRANS64.TRYWAIT P0, [R0+URZ+0x28c60], R2 ;  /* 0x028c6002000075a7 */ /* 0x000e24000800017f */
[----:B0-----:R-:W-:Y:S05]  /*ebf0*/  @!P0 BRA `(.L_x_7751) ;  /* 0x00000050008c8947 */ /* 0x001fea0003800000 */
.L_x_7874:
[----:B------:R-:W-:Y:S05]  /*ec00*/  BSYNC B1 ;  /* 0x0000000000017941 */ /* 0x000fea0003800000 */
.L_x_7750:
        /* <DEDUP_REMOVED lines=9> */
.L_x_7753:
[----:B------:R-:W-:Y:S05]  /*eca0*/  BSYNC B1 ;  /* 0x0000000000017941 */ /* 0x000fea0003800000 */
.L_x_7752:
[----:B------:R-:W2:Y:S04]  /*ecb0*/  LDL R5, [R1+0x1c] ;  /* 0x00001c0001057983 */ /* 0x000ea80000100800 */
        /* <DEDUP_REMOVED lines=13> */
.L_x_7754:
        /* <DEDUP_REMOVED lines=16> */
.L_x_7755:
        /* <DEDUP_REMOVED lines=16> */
.L_x_7756:
        /* <DEDUP_REMOVED lines=16> */
.L_x_7757:
        /* <DEDUP_REMOVED lines=16> */
.L_x_7758:
        /* <DEDUP_REMOVED lines=16> */
.L_x_7759:
        /* <DEDUP_REMOVED lines=16> */
.L_x_7760:
        /* <DEDUP_REMOVED lines=16> */
.L_x_7761:
        /* <DEDUP_REMOVED lines=11> */
.L_x_7749:
[----:B------:R-:W-:Y:S05]  /*f540*/  BSYNC B0 ;  /* 0x0000000000007941 */ /* 0x000fea0003800000 */
.L_x_7748:
[----:B------:R-:W2:Y:S01]  /*f550*/  LDL R4, [R1+0x28] ;  /* 0x0000280001047983 */ /* 0x000ea20000100800 */
        /* <DEDUP_REMOVED lines=10> */
[----:B------:R-:W3:Y:S04]  /*f600*/  LDL.LU R5, [R1+0x8] ;  /* 0x0000080001057983 */ /* 0x000ee80000300800 */
[----:B-----5:R-:W4:Y:S01]  /*f610*/  LDL.LU R8, [R1+0x10] ;  /* 0x0000100001087983 */ /* 0x020f220000300800 */
[----:B------:R-:W-:Y:S01]  /*f620*/  BSSY B1, `(.L_x_7766) ;  /* 0x00000e6000017945 */ /* 0x000fe20003800000 */
[----:B--2---:R-:W-:Y:S01]  /*f630*/  ISETP.NE.AND P2, PT, R6, RZ, PT ;  /* 0x000000ff0600720c */ /* 0x004fe20003f45270 */
[----:B---3--:R-:W-:-:S05]  /*f640*/  VIADD R0, R5, 0x1 ;  /* 0x0000000105007836 */ /* 0x008fca0000000000 */
[----:B------:R-:W-:-:S04]  /*f650*/  ISETP.NE.AND P0, PT, R0, 0x2, PT ;  /* 0x000000020000780c */ /* 0x000fc80003f05270 */
[----:B------:R-:W-:Y:S02]  /*f660*/  SEL R2, RZ, 0x1, P0 ;  /* 0x00000001ff027807 */ /* 0x000fe40000000000 */
[----:B------:R-:W-:Y:S02]  /*f670*/  SEL R9, R0, RZ, P0 ;  /* 0x000000ff00097207 */ /* 0x000fe40000000000 */
[----:B----4-:R-:W-:-:S05]  /*f680*/  LOP3.LUT R8, R8, R2, RZ, 0x3c, !PT ;  /* 0x0000000208087212 */ /* 0x010fca00078e3cff */
        /* <DEDUP_REMOVED lines=28> */
.L_x_7768:
        /* <DEDUP_REMOVED lines=9> */
.L_x_7875:
[----:B------:R-:W-:Y:S05]  /*f8e0*/  BSYNC B3 ;  /* 0x0000000000037941 */ /* 0x000fea0003800000 */
.L_x_7769:
        /* <DEDUP_REMOVED lines=9> */
.L_x_7772:
[----:B------:R-:W-:Y:S05]  /*f980*/  BSYNC B3 ;  /* 0x0000000000037941 */ /* 0x000fea0003800000 */
.L_x_7771:
[----:B------:R-:W2:Y:S04]  /*f990*/  LDL R7, [R1+0x4] ;  /* 0x0000040001077983 */ /* 0x000ea80000100800 */
[----:B------:R-:W2:Y:S04]  /*f9a0*/  LDL R5, [R1+0x8] ;  /* 0x0000080001057983 */ /* 0x000ea80000100800 */
[----:B------:R-:W3:Y:S01]  /*f9b0*/  LDL R6, [R1+0x1c] ;  /* 0x00001c0001067983 */ /* 0x000ee20000100800 */
[----:B0-----:R-:W-:Y:S01]  /*f9c0*/  IMAD.MOV.U32 R8, RZ, RZ, RZ ;  /* 0x000000ffff087224 */ /* 0x001fe200078e00ff */
        /* <DEDUP_REMOVED lines=10> */
.L_x_7773:
        /* <DEDUP_REMOVED lines=14> */
.L_x_7876:
[----:B------:R-:W-:Y:S05]  /*fb50*/  BSYNC B3 ;  /* 0x0000000000037941 */ /* 0x000fea0003800000 */
.L_x_7774:
        /* <DEDUP_REMOVED lines=11> */
.L_x_7777:
[----:B------:R-:W-:Y:S05]  /*fc10*/  BSYNC B3 ;  /* 0x0000000000037941 */ /* 0x000fea0003800000 */
.L_x_7776:
        /* <DEDUP_REMOVED lines=11> */
.L_x_7778:
        /* <DEDUP_REMOVED lines=16> */
.L_x_7779:
        /* <DEDUP_REMOVED lines=16> */
.L_x_7780:
        /* <DEDUP_REMOVED lines=16> */
.L_x_7781:
        /* <DEDUP_REMOVED lines=16> */
.L_x_7782:
        /* <DEDUP_REMOVED lines=16> */
.L_x_7783:
        /* <DEDUP_REMOVED lines=16> */
.L_x_7784:
        /* <DEDUP_REMOVED lines=16> */
.L_x_7785:
        /* <DEDUP_REMOVED lines=11> */
.L_x_7767:
[----:B------:R-:W-:Y:S05]  /*10480*/  BSYNC B1 ;  /* 0x0000000000017941 */ /* 0x000fea0003800000 */
.L_x_7766:
[----:B------:R-:W2:Y:S02]  /*10490*/  LDL.LU R5, [R1+0x28] ;  /* 0x0000280001057983 */ /* 0x000ea40000300800 */
[----:B--2---:R-:W-:-:S07]  /*104a0*/  VIADD R0, R5, 0xfffffffd ;  /* 0xfffffffd05007836 */ /* 0x004fce0000000000 */
.L_x_7765:
[----:B------:R-:W-:Y:S05]  /*104b0*/  BSYNC B2 ;  /* 0x0000000000027941 */ /* 0x000fea0003800000 */
.L_x_7764:
[----:B------:R-:W-:-:S13]  /*104c0*/  ISETP.NE.AND P0, PT, R4, RZ, PT ;  /* 0x000000ff0400720c */ /* 0x000fda0003f05270 */
[----:B------:R-:W-:Y:S05]  /*104d0*/  @!P0 BRA `(.L_x_7763) ;  /* 0x0000001c00488947 */ /* 0x000fea0003800000 */
.L_x_7826:
        /* <DEDUP_REMOVED lines=13> */
[----:B0----5:R-:W-:Y:S01]  /*105b0*/  IMAD.MOV.U32 R8, RZ, RZ, R0 ;  /* 0x000000ffff087224 */ /* 0x021fe200078e0000 */
        /* <DEDUP_REMOVED lines=23> */
.L_x_7788:
        /* <DEDUP_REMOVED lines=9> */
.L_x_7877:
[----:B------:R-:W-:Y:S05]  /*107c0*/  BSYNC B2 ;  /* 0x0000000000027941 */ /* 0x000fea0003800000 */
.L_x_7789:
        /* <DEDUP_REMOVED lines=9> */
.L_x_7792:
[----:B------:R-:W-:Y:S05]  /*10860*/  BSYNC B2 ;  /* 0x0000000000027941 */ /* 0x000fea0003800000 */
.L_x_7791:
        /* <DEDUP_REMOVED lines=13> */
.L_x_7793:
        /* <DEDUP_REMOVED lines=14> */
.L_x_7878:
[----:B------:R-:W-:Y:S05]  /*10a20*/  BSYNC B2 ;  /* 0x0000000000027941 */ /* 0x000fea0003800000 */
.L_x_7794:
        /* <DEDUP_REMOVED lines=11> */
.L_x_7797:
[----:B------:R-:W-:Y:S05]  /*10ae0*/  BSYNC B2 ;  /* 0x0000000000027941 */ /* 0x000fea0003800000 */
.L_x_7796:
        /* <DEDUP_REMOVED lines=10> */
.L_x_7798:
        /* <DEDUP_REMOVED lines=16> */
.L_x_7799:
        /* <DEDUP_REMOVED lines=16> */
.L_x_7800:
        /* <DEDUP_REMOVED lines=16> */
.L_x_7801:
        /* <DEDUP_REMOVED lines=16> */
.L_x_7802:
        /* <DEDUP_REMOVED lines=16> */
.L_x_7803:
        /* <DEDUP_REMOVED lines=16> */
.L_x_7804:
        /* <DEDUP_REMOVED lines=16> */
.L_x_7805:
        /* <DEDUP_REMOVED lines=11> */
.L_x_7787:
[----:B------:R-:W-:Y:S05]  /*11340*/  BSYNC B1 ;  /* 0x0000000000017941 */ /* 0x000fea0003800000 */
.L_x_7786:
[----:B------:R-:W2:Y:S01]  /*11350*/  LDL R2, [R1+0x18] ;  /* 0x0000180001027983 */ /* 0x000ea20000100800 */
[----:B------:R-:W-:Y:S01]  /*11360*/  VIADD R6, R6, 0x1 ;  /* 0x0000000106067836 */ /* 0x000fe20000000000 */
[----:B------:R-:W-:Y:S04]  /*11370*/  BSSY B1, `(.L_x_7806) ;  /* 0x00000e5000017945 */ /* 0x000fe80003800000 */
[----:B------:R-:W-:-:S04]  /*11380*/  ISETP.NE.AND P0, PT, R6, 0x2, PT ;  /* 0x000000020600780c */ /* 0x000fc80003f05270 */
[----:B0----5:R-:W-:Y:S02]  /*11390*/  SEL R8, R6, RZ, P0 ;  /* 0x000000ff06087207 */ /* 0x021fe40000000000 */
        /* <DEDUP_REMOVED lines=31> */
.L_x_7808:
        /* <DEDUP_REMOVED lines=9> */
.L_x_7879:
[----:B------:R-:W-:Y:S05]  /*11620*/  BSYNC B2 ;  /* 0x0000000000027941 */ /* 0x000fea0003800000 */
.L_x_7809:
        /* <DEDUP_REMOVED lines=9> */
.L_x_7812:
[----:B------:R-:W-:Y:S05]  /*116c0*/  BSYNC B2 ;  /* 0x0000000000027941 */ /* 0x000fea0003800000 */
.L_x_7811:
        /* <DEDUP_REMOVED lines=14> */
.L_x_7813:
        /* <DEDUP_REMOVED lines=14> */
.L_x_7880:
[----:B------:R-:W-:Y:S05]  /*11890*/  BSYNC B2 ;  /* 0x0000000000027941 */ /* 0x000fea0003800000 */
.L_x_7814:
        /* <DEDUP_REMOVED lines=11> */
.L_x_7817:
[----:B------:R-:W-:Y:S05]  /*11950*/  BSYNC B2 ;  /* 0x0000000000027941 */ /* 0x000fea0003800000 */
.L_x_7816:
        /* <DEDUP_REMOVED lines=11> */
.L_x_7818:
        /* <DEDUP_REMOVED lines=16> */
.L_x_7819:
        /* <DEDUP_REMOVED lines=16> */
.L_x_7820:
        /* <DEDUP_REMOVED lines=16> */
.L_x_7821:
        /* <DEDUP_REMOVED lines=16> */
.L_x_7822:
        /* <DEDUP_REMOVED lines=16> */
.L_x_7823:
        /* <DEDUP_REMOVED lines=16> */
.L_x_7824:
        /* <DEDUP_REMOVED lines=16> */
.L_x_7825:
        /* <DEDUP_REMOVED lines=11> */
.L_x_7807:
[----:B------:R-:W-:Y:S05]  /*121c0*/  BSYNC B1 ;  /* 0x0000000000017941 */ /* 0x000fea0003800000 */
.L_x_7806:
[C---:B------:R-:W-:Y:S01]  /*121d0*/  ISETP.GT.AND P0, PT, R0.reuse, 0x1, PT ;  /* 0x000000010000780c */ /* 0x040fe20003f04270 */
[----:B------:R-:W-:-:S12]  /*121e0*/  VIADD R0, R0, 0xfffffffe ;  /* 0xfffffffe00007836 */ /* 0x000fd80000000000 */
[----:B------:R-:W-:Y:S05]  /*121f0*/  @P0 BRA `(.L_x_7826) ;  /* 0xffffffe000b80947 */ /* 0x000fea000383ffff */
.L_x_7763:
[----:B------:R-:W-:Y:S05]  /*12200*/  BSYNC B0 ;  /* 0x0000000000007941 */ /* 0x000fea0003800000 */
.L_x_7762:
        /* <DEDUP_REMOVED lines=24> */
.L_x_7828:
[----:B------:R-:W-:Y:S05]  /*12390*/  BSYNC B0 ;  /* 0x0000000000007941 */ /* 0x000fea0003800000 */
.L_x_7827:
[----:B------:R-:W-:-:S05]  /*123a0*/  SEL R0, R0, RZ, P0 ;  /* 0x000000ff00007207 */ /* 0x000fca0000000000 */
[----:B------:R2:W-:Y:S02]  /*123b0*/  STL [R1+0x8], R0 ;  /* 0x0000080001007387 */ /* 0x0005e40000100800 */
.L_x_7730:
[----:B------:R-:W-:Y:S05]  /*123c0*/  BSYNC B7 ;  /* 0x0000000000077941 */ /* 0x000fea0003800000 */
.L_x_7728:
        /* <DEDUP_REMOVED lines=13> */
.L_x_7829:
        /* <DEDUP_REMOVED lines=36> */
.L_x_7890:
[----:B------:R-:W-:Y:S02]  /*126e0*/  ULDC UR4, c[0x0][0xc38] ;  /* 0x00030e0000047ab9 */ /* 0x000fe40000000800 */
[----:B------:R-:W-:-:S04]  /*126f0*/  IMAD.U32 R4, RZ, RZ, UR4 ;  /* 0x00000004ff047e24 */ /* 0x000fc8000f8e00ff */
[----:B--2---:R-:W-:-:S04]  /*12700*/  IMAD R5, R14, R4, RZ ;  /* 0x000000040e057224 */ /* 0x004fc800078e02ff */
[----:B------:R-:W-:-:S05]  /*12710*/  IMAD.IADD R16, R16, 0x1, R5 ;  /* 0x0000000110107824 */ /* 0x000fca00078e0205 */
[----:B------:R-:W-:-:S13]  /*12720*/  ISETP.GT.AND P6, PT, R16, R0, PT ;  /* 0x000000001000720c */ /* 0x000fda0003fc4270 */
[----:B------:R-:W-:Y:S05]  /*12730*/  @P6 BRA `(.L_x_7832) ;  /* 0x00000000009c6947 */ /* 0x000fea0003800000 */
.L_x_7837:
        /* <DEDUP_REMOVED lines=14> */
.L_x_7835:
[----:B------:R-:W-:Y:S05]  /*12820*/  BSYNC B0 ;  /* 0x0000000000007941 */ /* 0x000fea0003800000 */
.L_x_7834:
        /* <DEDUP_REMOVED lines=14> */
[----:B------:R-:W1:Y:S02]  /*12910*/  SHFL.UP PT, R14, R6, 0x10, RZ ;  /* 0x06000000060e7989 */ /* 0x000e6400000e00ff */
[----:B-12---:R-:W-:-:S05]  /*12920*/  SEL R3, R14, RZ, P5 ;  /* 0x000000ff0e037207 */ /* 0x006fca0002800000 */
[----:B------:R-:W-:-:S05]  /*12930*/  IMAD.IADD R3, R6, 0x1, R3 ;  /* 0x0000000106037824 */ /* 0x000fca00078e0203 */
[----:B------:R1:W2:Y:S02]  /*12940*/  SHFL.IDX PT, R14, R3, 0x1f, 0x1f ;  /* 0x03e01f00030e7f89 */ /* 0x0002a400000e0000 */
.L_x_7898:
[----:B------:R-:W-:Y:S02]  /*12950*/  ULDC UR4, c[0x0][0xc38] ;  /* 0x00030e0000047ab9 */ /* 0x000fe40000000800 */
[----:B------:R-:W-:-:S04]  /*12960*/  IMAD.U32 R4, RZ, RZ, UR4 ;  /* 0x00000004ff047e24 */ /* 0x000fc8000f8e00ff */
[----:B--2---:R-:W-:-:S04]  /*12970*/  IMAD R5, R14, R4, RZ ;  /* 0x000000040e057224 */ /* 0x004fc800078e02ff */
[----:B------:R-:W-:-:S05]  /*12980*/  IMAD.IADD R16, R5, 0x1, R16 ;  /* 0x0000000105107824 */ /* 0x000fca00078e0210 */
[----:B------:R-:W-:-:S13]  /*12990*/  ISETP.GT.AND P6, PT, R16, R0, PT ;  /* 0x000000001000720c */ /* 0x000fda0003fc4270 */
[----:B------:R-:W-:Y:S05]  /*129a0*/  @!P6 BRA `(.L_x_7837) ;  /* 0xfffffffc0064e947 */ /* 0x000fea000383ffff */
.L_x_7832:
        /* <DEDUP_REMOVED lines=8> */
.L_x_7902:
[----:B------:R-:W-:Y:S01]  /*12a30*/  ISETP.NE.AND P0, PT, R5, RZ, PT ;  /* 0x000000ff0500720c */ /* 0x000fe20003f05270 */
[----:B------:R-:W-:-:S12]  /*12a40*/  IMAD.MOV.U32 R5, RZ, RZ, RZ ;  /* 0x000000ffff057224 */ /* 0x000fd800078e00ff */
[----:B------:R-:W-:Y:S05]  /*12a50*/  @!P0 BRA `(.L_x_7839) ;  /* 0x0000000000108947 */ /* 0x000fea0003800000 */
[----:B------:R-:W-:Y:S01]  /*12a60*/  UMOV UR4, 0xffffffff ;  /* 0xffffffff00047882 */ /* 0x000fe20000000000 */
[----:B------:R-:W-:Y:S02]  /*12a70*/  VIADD R12, R6, 0xffffffff ;  /* 0xffffffff060c7836 */ /* 0x000fe40000000000 */
[----:B------:R-:W-:Y:S05]  /*12a80*/  BRA.DIV UR4, `(.L_x_7840) ;  /* 0x0000001e049c7947 */ /* 0x000fea000b800000 */
[----:B------:R4:W0:Y:S02]  /*12a90*/  SHFL.IDX PT, R5, R3, R12, 0x1f ;  /* 0x00001f0c03057589 */ /* 0x00082400000e0000 */
.L_x_7839:
[----:B-12-4-:R-:W1:Y:S01]  /*12aa0*/  LDC.64 R2, c[0x0][0xc90] ;  /* 0x00032400ff027b82 */ /* 0x016e620000000a00 */
[----:B------:R-:W-:-:S04]  /*12ab0*/  IMAD.IADD R19, R6, 0x1, R19 ;  /* 0x0000000106137824 */ /* 0x000fc800078e0213 */
[----:B-1----:R-:W-:-:S05]  /*12ac0*/  IMAD.WIDE R2, R19, 0x4, R2 ;  /* 0x0000000413027825 */ /* 0x002fca00078e0202 */
[----:B0-----:R-:W3:Y:S01]  /*12ad0*/  LDG.E R7, desc[UR40][R2.64] ;  /* 0x0000002802077981 */ /* 0x001ee2000c1e1900 */
[----:B------:R-:W-:-:S04]  /*12ae0*/  IMAD R16, R5, R4, R16 ;  /* 0x0000000405107224 */ /* 0x000fc800078e0210 */
[----:B------:R-:W-:Y:S02]  /*12af0*/  IMAD.IADD R0, R0, 0x1, -R16 ;  /* 0x0000000100007824 */ /* 0x000fe400078e0a10 */
[----:B---3--:R-:W-:-:S05]  /*12b00*/  IMAD R6, R17, R7, RZ ;  /* 0x0000000711067224 */ /* 0x008fca00078e02ff */
        /* <DEDUP_REMOVED lines=59> */
.L_x_7833:
[----:B------:R-:W-:Y:S01]  /*12ec0*/  UMOV UR4, URZ ;  /* 0x0000003f00047c82 */ /* 0x000fe20008000000 */
[----:B------:R-:W-:Y:S01]  /*12ed0*/  UMOV UR5, URZ ;  /* 0x0000003f00057c82 */ /* 0x000fe20008000000 */
[----:B------:R-:W-:Y:S01]  /*12ee0*/  ULDC UR6, c[0x0][0xc3c] ;  /* 0x00030f0000067ab9 */ /* 0x000fe20000000800 */
[----:B------:R-:W-:Y:S02]  /*12ef0*/  IMAD.MOV.U32 R16, RZ, RZ, R0 ;  /* 0x000000ffff107224 */ /* 0x000fe400078e0000 */
[----:B------:R-:W-:Y:S02]  /*12f00*/  IMAD.U32 R17, RZ, RZ, UR4 ;  /* 0x00000004ff117e24 */ /* 0x000fe4000f8e00ff */
[----:B------:R-:W-:Y:S02]  /*12f10*/  IMAD.U32 R18, RZ, RZ, UR5 ;  /* 0x00000005ff127e24 */ /* 0x000fe4000f8e00ff */
[----:B------:R-:W-:-:S07]  /*12f20*/  IMAD.U32 R19, RZ, RZ, UR6 ;  /* 0x00000006ff137e24 */ /* 0x000fce000f8e00ff */
.L_x_7841:
        /* <DEDUP_REMOVED lines=12> */
.L_x_7830:
[----:B------:R-:W-:Y:S02]  /*12ff0*/  ULDC UR4, c[0x0][0xc3c] ;  /* 0x00030f0000047ab9 */ /* 0x000fe40000000800 */
[----:B----4-:R-:W-:-:S13]  /*13000*/  ISETP.GE.AND P0, PT, R19, UR4, PT ;  /* 0x0000000413007c0c */ /* 0x010fda000bf06270 */
[----:B------:R-:W-:Y:S05]  /*13010*/  @!P0 BRA `(.L_x_7842) ;  /* 0xffffff9c00d08947 */ /* 0x000fea000383ffff */
[----:B------:R-:W-:Y:S05]  /*13020*/  BSYNC B8 ;  /* 0x0000000000087941 */ /* 0x000fea0003800000 */
.L_x_7724:
        /* <DEDUP_REMOVED lines=12> */
.L_x_7905:
[----:B------:R-:W-:Y:S05]  /*130f0*/  BSYNC B0 ;  /* 0x0000000000007941 */ /* 0x000fea0003800000 */
.L_x_7843:
[----:B------:R-:W-:-:S03]  /*13100*/  UMOV UR4, 0xffffffff ;  /* 0xffffffff00047882 */ /* 0x000fc60000000000 */
[----:B------:R-:W-:Y:S05]  /*13110*/  BRA.DIV UR4, `(.L_x_7845) ;  /* 0x0000001a04347947 */ /* 0x000fea000b800000 */
[----:B------:R-:W2:Y:S02]  /*13120*/  S2R R2, SR_TID.X ;  /* 0x0000000000027919 */ /* 0x000ea40000002100 */
[----:B--2---:R-:W-:-:S04]  /*13130*/  SHF.R.U32.HI R2, RZ, 0x5, R2 ;  /* 0x00000005ff027819 */ /* 0x004fc80000011602 */
[----:B------:R-:W-:-:S05]  /*13140*/  LOP3.LUT R2, R2, 0x3, RZ, 0xc0, !PT ;  /* 0x0000000302027812 */ /* 0x000fca00078ec0ff */
[----:B------:R2:W3:Y:S02]  /*13150*/  SHFL.IDX PT, R14, R2, RZ, 0x1f ;  /* 0x00001fff020e7589 */ /* 0x0004e400000e0000 */
.L_x_7908:
[----:B---3--:R-:W-:Y:S01]  /*13160*/  ISETP.NE.AND P0, PT, R14, RZ, PT ;  /* 0x000000ff0e00720c */ /* 0x008fe20003f05270 */
[----:B------:R-:W-:-:S12]  /*13170*/  BSSY B0, `(.L_x_7846) ;  /* 0x0000027000007945 */ /* 0x000fd80003800000 */
[----:B------:R-:W-:Y:S05]  /*13180*/  @P0 BRA `(.L_x_7847) ;  /* 0x0000000000940947 */ /* 0x000fea0003800000 */
[----:B------:R-:W-:-:S03]  /*13190*/  UMOV UR4, 0xffffffff ;  /* 0xffffffff00047882 */ /* 0x000fc60000000000 */
[----:B------:R-:W-:Y:S05]  /*131a0*/  BRA.DIV UR4, `(.L_x_7848) ;  /* 0x0000001a04447947 */ /* 0x000fea000b800000 */
[----:B------:R-:W-:-:S13]  /*131b0*/  ELECT P6, URZ, PT ;  /* 0x00000000003f782f */ /* 0x000fda00038c0000 */
.L_x_7911:
[----:B------:R-:W-:Y:S05]  /*131c0*/  @!P6 BRA `(.L_x_7847) ;  /* 0x000000000084e947 */ /* 0x000fea0003800000 */
[----:B------:R-:W-:-:S06]  /*131d0*/  ULOP3.LUT UR4, UR36, 0x2, URZ, 0xfc, !UPT ;  /* 0x0000000224047892 */ /* 0x000fcc000f8efc3f */
[----:B--2---:R-:W-:-:S05]  /*131e0*/  IMAD.U32 R2, RZ, RZ, UR4 ;  /* 0x00000004ff027e24 */ /* 0x004fca000f8e00ff */
[----:B------:R-:W-:-:S13]  /*131f0*/  ISETP.NE.AND P2, PT, R2, 0x3, PT ;  /* 0x000000030200780c */ /* 0x000fda0003f45270 */
[----:B------:R-:W-:Y:S05]  /*13200*/  @!P2 BRA `(.L_x_7849) ;  /* 0x000000000004a947 */ /* 0x000fea0003800000 */
[----:B------:R-:W-:Y:S01]  /*13210*/  BPT.TRAP 0x1 ;  /* 0x000000040000795c */ /* 0x000fe20000300000 */
.L_x_7849:
        /* <DEDUP_REMOVED lines=14> */
.L_x_7912:
[----:B------:R-:W1:Y:S02]  /*13300*/  SYNCS.PHASECHK.TRANS64.TRYWAIT P0, [R7+URZ], R2 ;  /* 0x00000002070075a7 */ /* 0x000e64000800017f */
[----:B-1----:R-:W-:Y:S05]  /*13310*/  @!P0 BRA `(.L_x_7851) ;  /* 0x00000018001c8947 */ /* 0x002fea0003800000 */
.L_x_7913:
[----:B------:R-:W-:Y:S05]  /*13320*/  @!P2 BRA `(.L_x_7852) ;  /* 0x000000000004a947 */ /* 0x000fea0003800000 */
[----:B------:R-:W-:Y:S01]  /*13330*/  BPT.TRAP 0x1 ;  /* 0x000000040000795c */ /* 0x000fe20000300000 */
.L_x_7852:
[----:B------:R-:W2:Y:S01]  /*13340*/  LDL.LU R4, [R1+0x8] ;  /* 0x0000080001047983 */ /* 0x000ea20000300800 */
[----:B------:R-:W-:-:S04]  /*13350*/  VIADD R0, R0, 0x28c60 ;  /* 0x00028c6000007836 */ /* 0x000fc80000000000 */
[----:B--2---:R-:W-:-:S04]  /*13360*/  IMAD R4, R4, 0x8, R0 ;  /* 0x0000000804047824 */ /* 0x004fc800078e0200 */
[----:B------:R-:W2:Y:S02]  /*13370*/  SYNCS.PHASECHK.TRANS64.TRYWAIT P0, [R4+URZ], R5 ;  /* 0x00000005040075a7 */ /* 0x000ea4000800017f */
[----:B--2---:R-:W-:Y:S05]  /*13380*/  @!P0 BRA `(.L_x_7853) ;  /* 0x0000001800148947 */ /* 0x004fea0003800000 */
.L_x_7914:
[----:B------:R-:W-:-:S07]  /*13390*/  IMAD R3, R3, 0x8, R0 ;  /* 0x0000000803037824 */ /* 0x000fce00078e0200 */
.L_x_7854:
[----:B---3--:R3:W4:Y:S02]  /*133a0*/  SYNCS.PHASECHK.TRANS64.TRYWAIT P0, [R3+URZ], R2 ;  /* 0x00000002030075a7 */ /* 0x008724000800017f */
[----:B----4-:R-:W-:Y:S05]  /*133b0*/  @!P0 NANOSLEEP.SYNCS 0x989680 ;  /* 0x009896800000895d */ /* 0x010fea0003900000 */
[----:B------:R-:W4:Y:S02]  /*133c0*/  @!P0 SYNCS.PHASECHK.TRANS64 P0, [R3+URZ], R2 ;  /* 0x00000002030085a7 */ /* 0x000f24000800007f */
[----:B----4-:R-:W-:Y:S05]  /*133d0*/  @!P0 BRA `(.L_x_7854) ;  /* 0xfffffffc00f08947 */ /* 0x010fea000383ffff */
.L_x_7847:
[----:B------:R-:W-:Y:S05]  /*133e0*/  BSYNC B0 ;  /* 0x0000000000007941 */ /* 0x000fea0003800000 */
.L_x_7846:
[----:B------:R-:W-:Y:S05]  /*133f0*/  EXIT ;  /* 0x000000000000794d */ /* 0x000fea0003800000 */
.L_x_7665:
[----:B0-----:R-:W-:-:S04]  /*13400*/  IMAD.U32 R3, RZ, RZ, UR21 ;  /* 0x00000015ff037e24 */ /* 0x001fc8000f8e00ff */
[----:B------:R0:W1:Y:S03]  /*13410*/  SYNCS.PHASECHK.TRANS64.TRYWAIT P1, [R3+URZ+0x28c50], R0 ;  /* 0x028c5000030075a7 */ /* 0x000066000802017f */
[----:B-1----:R-:W-:Y:S05]  /*13420*/  @!P1 NANOSLEEP.SYNCS 0x989680 ;  /* 0x009896800000995d */ /* 0x002fea0003900000 */
[----:B------:R-:W1:Y:S02]  /*13430*/  @!P1 SYNCS.PHASECHK.TRANS64 P1, [R3+URZ+0x28c50], R0 ;  /* 0x028c5000030095a7 */ /* 0x000e64000802007f */
[----:B-1----:R-:W-:Y:S05]  /*13440*/  @!P1 BRA `(.L_x_7665) ;  /* 0xfffffffc00ec9947 */ /* 0x002fea000383ffff */
[----:B------:R-:W-:Y:S05]  /*13450*/  BRA `(.L_x_7855) ;  /* 0xfffffee400e87947 */ /* 0x000fea000383ffff */
.L_x_7670:
[----:B-1----:R-:W-:-:S04]  /*13460*/  IMAD.U32 R3, RZ, RZ, UR21 ;  /* 0x00000015ff037e24 */ /* 0x002fc8000f8e00ff */
[----:B------:R1:W2:Y:S03]  /*13470*/  SYNCS.PHASECHK.TRANS64.TRYWAIT P1, [R3+URZ+0x28c50], R0 ;  /* 0x028c5000030075a7 */ /* 0x0002a6000802017f */
[----:B--2---:R-:W-:Y:S05]  /*13480*/  @!P1 NANOSLEEP.SYNCS 0x989680 ;  /* 0x009896800000995d */ /* 0x004fea0003900000 */
[----:B------:R-:W2:Y:S02]  /*13490*/  @!P1 SYNCS.PHASECHK.TRANS64 P1, [R3+URZ+0x28c50], R0 ;  /* 0x028c5000030095a7 */ /* 0x000ea4000802007f */
[----:B--2---:R-:W-:Y:S05]  /*134a0*/  @!P1 BRA `(.L_x_7670) ;  /* 0xfffffffc00ec9947 */ /* 0x004fea000383ffff */
[----:B------:R-:W-:Y:S05]  /*134b0*/  BRA `(.L_x_7669) ;  /* 0xfffffef000e47947 */ /* 0x000fea000383ffff */
.L_x_7673:
[----:B0-----:R-:W-:-:S04]  /*134c0*/  IMAD.U32 R3, RZ, RZ, UR46 ;  /* 0x0000002eff037e24 */ /* 0x001fc8000f8e00ff */
[----:B------:R0:W1:Y:S03]  /*134d0*/  SYNCS.PHASECHK.TRANS64.TRYWAIT P1, [R3+URZ+0x28c00], R0 ;  /* 0x028c0000030075a7 */ /* 0x000066000802017f */
[----:B-1----:R-:W-:Y:S05]  /*134e0*/  @!P1 NANOSLEEP.SYNCS 0x989680 ;  /* 0x009896800000995d */ /* 0x002fea0003900000 */
[----:B------:R-:W1:Y:S02]  /*134f0*/  @!P1 SYNCS.PHASECHK.TRANS64 P1, [R3+URZ+0x28c00], R0 ;  /* 0x028c0000030095a7 */ /* 0x000e64000802007f */
[----:B-1----:R-:W-:Y:S05]  /*13500*/  @!P1 BRA `(.L_x_7673) ;  /* 0xfffffffc00ec9947 */ /* 0x002fea000383ffff */
[----:B------:R-:W-:Y:S05]  /*13510*/  BRA `(.L_x_7856) ;  /* 0xffffff0400707947 */ /* 0x000fea000383ffff */
.L_x_7677:
[----:B--2---:R2:W3:Y:S02]  /*13520*/  SYNCS.PHASECHK.TRANS64.TRYWAIT P1, [R7+URZ+0x28c30], R8 ;  /* 0x028c3008070075a7 */ /* 0x0044e4000802017f */
[----:B---3--:R-:W-:Y:S05]  /*13530*/  @!P1 NANOSLEEP.SYNCS 0x989680 ;  /* 0x009896800000995d */ /* 0x008fea0003900000 */
[----:B------:R-:W3:Y:S02]  /*13540*/  @!P1 SYNCS.PHASECHK.TRANS64 P1, [R7+URZ+0x28c30], R8 ;  /* 0x028c3008070095a7 */ /* 0x000ee4000802007f */
[----:B---3--:R-:W-:Y:S05]  /*13550*/  @!P1 BRA `(.L_x_7677) ;  /* 0xfffffffc00f09947 */ /* 0x008fea000383ffff */
[----:B------:R-:W-:Y:S05]  /*13560*/  BRA `(.L_x_7676) ;  /* 0xffffff04008c7947 */ /* 0x000fea000383ffff */
.L_x_7681:
[----:B----4-:R4:W0:Y:S02]  /*13570*/  SYNCS.PHASECHK.TRANS64.TRYWAIT P3, [R7+URZ+0x28c50], R8 ;  /* 0x028c5008070075a7 */ /* 0x010824000806017f */
[----:B0-----:R-:W-:Y:S05]  /*13580*/  @!P3 NANOSLEEP.SYNCS 0x989680 ;  /* 0x009896800000b95d */ /* 0x001fea0003900000 */
[----:B------:R-:W0:Y:S02]  /*13590*/  @!P3 SYNCS.PHASECHK.TRANS64 P3, [R7+URZ+0x28c50], R8 ;  /* 0x028c50080700b5a7 */ /* 0x000e24000806007f */
[----:B0-----:R-:W-:Y:S05]  /*135a0*/  @!P3 BRA `(.L_x_7681) ;  /* 0xfffffffc00f0b947 */ /* 0x001fea000383ffff */
[----:B------:R-:W-:Y:S05]  /*135b0*/  BRA `(.L_x_7680) ;  /* 0xffffff1800147947 */ /* 0x000fea000383ffff */
.L_x_7686:
[----:B--2---:R-:W-:-:S04]  /*135c0*/  IMAD.U32 R6, RZ, RZ, UR24 ;  /* 0x00000018ff067e24 */ /* 0x004fc8000f8e00ff */
[----:B------:R2:W3:Y:S03]  /*135d0*/  SYNCS.PHASECHK.TRANS64.TRYWAIT P3, [R6+URZ+0x28c30], R7 ;  /* 0x028c3007060075a7 */ /* 0x0004e6000806017f */
[----:B---3--:R-:W-:Y:S05]  /*135e0*/  @!P3 NANOSLEEP.SYNCS 0x989680 ;  /* 0x009896800000b95d */ /* 0x008fea0003900000 */
[----:B------:R-:W3:Y:S02]  /*135f0*/  @!P3 SYNCS.PHASECHK.TRANS64 P3, [R6+URZ+0x28c30], R7 ;  /* 0x028c30070600b5a7 */ /* 0x000ee4000806007f */
[----:B---3--:R-:W-:Y:S05]  /*13600*/  @!P3 BRA `(.L_x_7686) ;  /* 0xfffffffc00ecb947 */ /* 0x008fea000383ffff */
[----:B------:R-:W-:Y:S05]  /*13610*/  BRA `(.L_x_7685) ;  /* 0xffffff1c00147947 */ /* 0x000fea000383ffff */
.L_x_7690:
[----:B---3--:R3:W4:Y:S02]  /*13620*/  SYNCS.PHASECHK.TRANS64.TRYWAIT P3, [R170+URZ+0x28c50], R7 ;  /* 0x028c5007aa0075a7 */ /* 0x008724000806017f */
[----:B----4-:R-:W-:Y:S05]  /*13630*/  @!P3 NANOSLEEP.SYNCS 0x989680 ;  /* 0x009896800000b95d */ /* 0x010fea0003900000 */
[----:B------:R-:W4:Y:S02]  /*13640*/  @!P3 SYNCS.PHASECHK.TRANS64 P3, [R170+URZ+0x28c50], R7 ;  /* 0x028c5007aa00b5a7 */ /* 0x000f24000806007f */
[----:B----4-:R-:W-:Y:S05]  /*13650*/  @!P3 BRA `(.L_x_7690) ;  /* 0xfffffffc00f0b947 */ /* 0x010fea000383ffff */
[----:B------:R-:W-:Y:S05]  /*13660*/  BRA `(.L_x_7689) ;  /* 0xffffff3400887947 */ /* 0x000fea000383ffff */
.L_x_7696:
[----:B--2---:R-:W-:-:S04]  /*13670*/  IMAD.U32 R6, RZ, RZ, UR23 ;  /* 0x00000017ff067e24 */ /* 0x004fc8000f8e00ff */
[----:B------:R2:W4:Y:S03]  /*13680*/  SYNCS.PHASECHK.TRANS64.TRYWAIT P2, [R6+URZ+0x28c30], R7 ;  /* 0x028c3007060075a7 */ /* 0x000526000804017f */
[----:B----4-:R-:W-:Y:S05]  /*13690*/  @!P2 NANOSLEEP.SYNCS 0x989680 ;  /* 0x009896800000a95d */ /* 0x010fea0003900000 */
[----:B------:R-:W4:Y:S02]  /*136a0*/  @!P2 SYNCS.PHASECHK.TRANS64 P2, [R6+URZ+0x28c30], R7 ;  /* 0x028c30070600a5a7 */ /* 0x000f24000804007f */
[----:B----4-:R-:W-:Y:S05]  /*136b0*/  @!P2 BRA `(.L_x_7696) ;  /* 0xfffffffc00eca947 */ /* 0x010fea000383ffff */
[----:B------:R-:W-:Y:S05]  /*136c0*/  BRA `(.L_x_7695) ;  /* 0xffffff3800707947 */ /* 0x000fea000383ffff */
.L_x_7700:
[----:B---3--:R3:W4:Y:S02]  /*136d0*/  SYNCS.PHASECHK.TRANS64.TRYWAIT P2, [R170+URZ+0x28c50], R7 ;  /* 0x028c5007aa0075a7 */ /* 0x008724000804017f */
[----:B----4-:R-:W-:Y:S05]  /*136e0*/  @!P2 NANOSLEEP.SYNCS 0x989680 ;  /* 0x009896800000a95d */ /* 0x010fea0003900000 */
[----:B------:R-:W4:Y:S02]  /*136f0*/  @!P2 SYNCS.PHASECHK.TRANS64 P2, [R170+URZ+0x28c50], R7 ;  /* 0x028c5007aa00a5a7 */ /* 0x000f24000804007f */
[----:B----4-:R-:W-:Y:S05]  /*13700*/  @!P2 BRA `(.L_x_7700) ;  /* 0xfffffffc00f0a947 */ /* 0x010fea000383ffff */
[----:B------:R-:W-:Y:S05]  /*13710*/  BRA `(.L_x_7699) ;  /* 0xffffff4c00947947 */ /* 0x000fea000383ffff */
.L_x_7736:
        /* <DEDUP_REMOVED lines=11> */
.L_x_7858:
[----:B------:R-:W-:Y:S05]  /*137d0*/  BSYNC B0 ;  /* 0x0000000000007941 */ /* 0x000fea0003800000 */
.L_x_7857:
[----:B------:R-:W-:Y:S05]  /*137e0*/  BRA `(.L_x_7859) ;  /* 0xffffffa000f07947 */ /* 0x000fea000383ffff */
.L_x_7738:
[----:B------:R-:W-:Y:S01]  /*137f0*/  BSSY B0, `(.L_x_7860) ;  /* 0x0000006000007945 */ /* 0x000fe20003800000 */
[----:B------:R-:W-:-:S07]  /*13800*/  IMAD.MOV.U32 R15, RZ, RZ, -0x1 ;  /* 0xffffffffff0f7424 */ /* 0x000fce00078e00ff */
[----:B0123--:R-:W-:Y:S05]  /*13810*/  WARPSYNC.COLLECTIVE R15, `(.L_x_7861) ;  /* 0x000000000f0c7348 */ /* 0x00ffea0003c00000 */
[----:B------:R-:W-:Y:S02]  /*13820*/  ELECT P6, UR62, PT ;  /* 0x00000000003e782f */ /* 0x000fe400038c0000 */
[----:B------:R-:W-:Y:S01]  /*13830*/  MOV R14, UR62 ;  /* 0x0000003e000e7c02 */ /* 0x000fe20008000f00 */
[----:B0123--:R-:W-:Y:S10]  /*13840*/  ENDCOLLECTIVE ;  /* 0x000000000000791b */ /* 0x00fff40003800000 */
.L_x_7861:
[----:B------:R-:W-:Y:S05]  /*13850*/  BSYNC B0 ;  /* 0x0000000000007941 */ /* 0x000fea0003800000 */
.L_x_7860:
[----:B------:R-:W-:Y:S05]  /*13860*/  BRA `(.L_x_7862) ;  /* 0xffffffa000f87947 */ /* 0x000fea000383ffff */
.L_x_7740:
[----:B---3--:R3:W4:Y:S02]  /*13870*/  SYNCS.PHASECHK.TRANS64.TRYWAIT P0, [R0+URZ+0x28c40], R2 ;  /* 0x028c4002000075a7 */ /* 0x008724000800017f */
[----:B----4-:R-:W-:Y:S05]  /*13880*/  @!P0 NANOSLEEP.SYNCS 0x989680 ;  /* 0x009896800000895d */ /* 0x010fea0003900000 */
[----:B------:R-:W4:Y:S02]  /*13890*/  @!P0 SYNCS.PHASECHK.TRANS64 P0, [R0+URZ+0x28c40], R2 ;  /* 0x028c4002000085a7 */ /* 0x000f24000800007f */
[----:B----4-:R-:W-:Y:S05]  /*138a0*/  @!P0 BRA `(.L_x_7740) ;  /* 0xfffffffc00f08947 */ /* 0x010fea000383ffff */
[----:B------:R-:W-:Y:S05]  /*138b0*/  BRA `(.L_x_7863) ;  /* 0xffffffa400647947 */ /* 0x000fea000383ffff */
.L_x_7744:
[----:B------:R-:W-:Y:S02]  /*138c0*/  IMAD.MOV.U32 R13, RZ, RZ, R2 ;  /* 0x000000ffff0d7224 */ /* 0x000fe400078e0002 */
[----:B------:R-:W-:Y:S02]  /*138d0*/  IMAD.MOV.U32 R12, RZ, RZ, RZ ;  /* 0x000000ffff0c7224 */ /* 0x000fe400078e00ff */
[----:B------:R-:W-:Y:S02]  /*138e0*/  IMAD.MOV.U32 R11, RZ, RZ, 0x181f ;  /* 0x0000181fff0b7424 */ /* 0x000fe400078e00ff */
[----:B------:R-:W-:Y:S02]  /*138f0*/  IMAD.MOV.U32 R15, RZ, RZ, -0x1 ;  /* 0xffffffffff0f7424 */ /* 0x000fe400078e00ff */
[----:B-----5:R-:W-:Y:S02]  /*13900*/  IMAD R0, R6, R7, RZ ;  /* 0x0000000706007224 */ /* 0x020fe400078e02ff */
[----:B------:R-:W-:-:S07]  /*13910*/  IMAD R17, R17, 0x40, R8 ;  /* 0x0000004011117824 */ /* 0x000fce00078e0208 */
[----:B------:R-:W-:Y:S05]  /*13920*/  WARPSYNC.COLLECTIVE R15, `(.L_x_7864) ;  /* 0x000000000f087348 */ /* 0x000fea0003c00000 */
[----:B------:R0:W1:Y:S02]  /*13930*/  SHFL.IDX P6, R14, R13, R12, R11 ;  /* 0x0000000c0d0e7389 */ /* 0x00006400000c000b */
[----:B01----:R-:W-:Y:S01]  /*13940*/  ENDCOLLECTIVE ;  /* 0x000000000000791b */ /* 0x003fe20003800000 */
.L_x_7864:
[C---:B------:R-:W-:Y:S01]  /*13950*/  VIADD R7, R17.reuse, 0x10 ;  /* 0x0000001011077836 */ /* 0x040fe20000000000 */
[----:B------:R-:W-:Y:S01]  /*13960*/  ISETP.GE.AND P1, PT, R17, R0, PT ;  /* 0x000000001100720c */ /* 0x000fe20003f26270 */
[----:B------:R-:W-:Y:S02]  /*13970*/  IMAD.MOV.U32 R13, RZ, RZ, R3 ;  /* 0x000000ffff0d7224 */ /* 0x000fe400078e0003 */
[----:B------:R-:W-:-:S10]  /*13980*/  IMAD.MOV.U32 R4, RZ, RZ, R14 ;  /* 0x000000ffff047224 */ /* 0x000fd400078e000e */
[----:B------:R-:W-:Y:S05]  /*13990*/  WARPSYNC.COLLECTIVE R15, `(.L_x_7865) ;  /* 0x000000000f087348 */ /* 0x000fea0003c00000 */
[----:B------:R0:W1:Y:S02]  /*139a0*/  SHFL.IDX P6, R14, R13, R12, R11 ;  /* 0x0000000c0d0e7389 */ /* 0x00006400000c000b */
[----:B01----:R-:W-:Y:S01]  /*139b0*/  ENDCOLLECTIVE ;  /* 0x000000000000791b */ /* 0x003fe20003800000 */
.L_x_7865:
[----:B------:R-:W-:Y:S02]  /*139c0*/  IMAD.MOV.U32 R13, RZ, RZ, R2 ;  /* 0x000000ffff0d7224 */ /* 0x000fe400078e0002 */
[----:B------:R-:W-:Y:S02]  /*139d0*/  IMAD.MOV.U32 R12, RZ, RZ, 0x1 ;  /* 0x00000001ff0c7424 */ /* 0x000fe400078e00ff */
[----:B------:R-:W-:-:S07]  /*139e0*/  IMAD.MOV.U32 R5, RZ, RZ, R14 ;  /* 0x000000ffff057224 */ /* 0x000fce00078e000e */
[----:B------:R-:W-:Y:S05]  /*139f0*/  WARPSYNC.COLLECTIVE R15, `(.L_x_7866) ;  /* 0x000000000f087348 */ /* 0x000fea0003c00000 */
[----:B------:R0:W1:Y:S02]  /*13a00*/  SHFL.IDX P6, R14, R13, R12, R11 ;  /* 0x0000000c0d0e7389 */ /* 0x00006400000c000b */
[----:B01----:R-:W-:Y:S01]  /*13a10*/  ENDCOLLECTIVE ;  /* 0x000000000000791b */ /* 0x003fe20003800000 */
.L_x_7866:
        /* <DEDUP_REMOVED lines=15> */
.L_x_7867:
[----:B------:R-:W-:Y:S02]  /*13b10*/  IMAD.MOV.U32 R13, RZ, RZ, R2 ;  /* 0x000000ffff0d7224 */ /* 0x000fe400078e0002 */
[----:B------:R-:W-:Y:S02]  /*13b20*/  IMAD.MOV.U32 R12, RZ, RZ, 0x2 ;  /* 0x00000002ff0c7424 */ /* 0x000fe400078e00ff */
[----:B------:R-:W-:-:S07]  /*13b30*/  IMAD.MOV.U32 R5, RZ, RZ, R14 ;  /* 0x000000ffff057224 */ /* 0x000fce00078e000e */
[----:B------:R-:W-:Y:S05]  /*13b40*/  WARPSYNC.COLLECTIVE R15, `(.L_x_7868) ;  /* 0x000000000f087348 */ /* 0x000fea0003c00000 */
[----:B------:R0:W1:Y:S02]  /*13b50*/  SHFL.IDX P6, R14, R13, R12, R11 ;  /* 0x0000000c0d0e7389 */ /* 0x00006400000c000b */
[----:B01----:R-:W-:Y:S01]  /*13b60*/  ENDCOLLECTIVE ;  /* 0x000000000000791b */ /* 0x003fe20003800000 */
.L_x_7868:
        /* <DEDUP_REMOVED lines=10> */
[----:B0-----:R-:W-:-:S05]  /*13c10*/  VIADD R4, R17, 0x20 ;  /* 0x0000002011047836 */ /* 0x001fca0000000000 */
[----:B------:R-:W-:Y:S01]  /*13c20*/  ISETP.GE.AND P1, PT, R4, R0, PT ;  /* 0x000000000400720c */ /* 0x000fe20003f26270 */
[----:B------:R-:W-:-:S12]  /*13c30*/  IMAD.MOV.U32 R4, RZ, RZ, R14 ;  /* 0x000000ffff047224 */ /* 0x000fd800078e000e */
[----:B------:R-:W-:Y:S05]  /*13c40*/  WARPSYNC.COLLECTIVE R15, `(.L_x_7869) ;  /* 0x000000000f087348 */ /* 0x000fea0003c00000 */
[----:B------:R0:W1:Y:S02]  /*13c50*/  SHFL.IDX P6, R14, R13, R12, R11 ;  /* 0x0000000c0d0e7389 */ /* 0x00006400000c000b */
[----:B01----:R-:W-:Y:S01]  /*13c60*/  ENDCOLLECTIVE ;  /* 0x000000000000791b */ /* 0x003fe20003800000 */
.L_x_7869:
[----:B------:R-:W-:Y:S02]  /*13c70*/  IMAD.MOV.U32 R13, RZ, RZ, R2 ;  /* 0x000000ffff0d7224 */ /* 0x000fe400078e0002 */
[----:B------:R-:W-:Y:S02]  /*13c80*/  IMAD.MOV.U32 R12, RZ, RZ, 0x3 ;  /* 0x00000003ff0c7424 */ /* 0x000fe400078e00ff */
[----:B------:R-:W-:-:S07]  /*13c90*/  IMAD.MOV.U32 R5, RZ, RZ, R14 ;  /* 0x000000ffff057224 */ /* 0x000fce00078e000e */
[----:B------:R-:W-:Y:S05]  /*13ca0*/  WARPSYNC.COLLECTIVE R15, `(.L_x_7870) ;  /* 0x000000000f087348 */ /* 0x000fea0003c00000 */
[----:B------:R0:W1:Y:S02]  /*13cb0*/  SHFL.IDX P6, R14, R13, R12, R11 ;  /* 0x0000000c0d0e7389 */ /* 0x00006400000c000b */
[----:B01----:R-:W-:Y:S01]  /*13cc0*/  ENDCOLLECTIVE ;  /* 0x000000000000791b */ /* 0x003fe20003800000 */
.L_x_7870:
        /* <DEDUP_REMOVED lines=14> */
.L_x_7871:
[----:B------:R-:W-:Y:S01]  /*13db0*/  IMAD.MOV.U32 R3, RZ, RZ, R14 ;  /* 0x000000ffff037224 */ /* 0x000fe200078e000e */
[----:B------:R-:W-:Y:S06]  /*13dc0*/  BRA `(.L_x_7872) ;  /* 0xffffffa800d07947 */ /* 0x000fec000383ffff */
.L_x_7747:
[----:B0-----:R-:W2:Y:S02]  /*13dd0*/  LDL R2, [R1+0x4] ;  /* 0x0000040001027983 */ /* 0x001ea40000100800 */
[----:B--2---:R0:W1:Y:S02]  /*13de0*/  SYNCS.PHASECHK.TRANS64.TRYWAIT P0, [R2+URZ+0x28c20], R0 ;  /* 0x028c2000020075a7 */ /* 0x004064000800017f */
[----:B-1----:R-:W-:Y:S05]  /*13df0*/  @!P0 NANOSLEEP.SYNCS 0x989680 ;  /* 0x009896800000895d */ /* 0x002fea0003900000 */
[----:B------:R-:W1:Y:S02]  /*13e00*/  @!P0 SYNCS.PHASECHK.TRANS64 P0, [R2+URZ+0x28c20], R0 ;  /* 0x028c2000020085a7 */ /* 0x000e64000800007f */
[----:B-1----:R-:W-:Y:S05]  /*13e10*/  @!P0 BRA `(.L_x_7747) ;  /* 0xfffffffc00ec8947 */ /* 0x002fea000383ffff */
[----:B------:R-:W-:Y:S05]  /*13e20*/  BRA `(.L_x_7873) ;  /* 0xffffffac00307947 */ /* 0x000fea000383ffff */
.L_x_7751:
[----:B0-----:R0:W1:Y:S02]  /*13e30*/  SYNCS.PHASECHK.TRANS64.TRYWAIT P0, [R0+URZ+0x28c60], R2 ;  /* 0x028c6002000075a7 */ /* 0x001064000800017f */
[----:B-1----:R-:W-:Y:S05]  /*13e40*/  @!P0 NANOSLEEP.SYNCS 0x989680 ;  /* 0x009896800000895d */ /* 0x002fea0003900000 */
[----:B------:R-:W1:Y:S02]  /*13e50*/  @!P0 SYNCS.PHASECHK.TRANS64 P0, [R0+URZ+0x28c60], R2 ;  /* 0x028c6002000085a7 */ /* 0x000e64000800007f */
[----:B-1----:R-:W-:Y:S05]  /*13e60*/  @!P0 BRA `(.L_x_7751) ;  /* 0xfffffffc00f08947 */ /* 0x002fea000383ffff */
[----:B------:R-:W-:Y:S05]  /*13e70*/  BRA `(.L_x_7874) ;  /* 0xffffffac00607947 */ /* 0x000fea000383ffff */
.L_x_7770:
[----:B-1----:R1:W2:Y:S02]  /*13e80*/  SYNCS.PHASECHK.TRANS64.TRYWAIT P0, [R3+URZ+0x28c40], R2 ;  /* 0x028c4002030075a7 */ /* 0x0022a4000800017f */
[----:B--2---:R-:W-:Y:S05]  /*13e90*/  @!P0 NANOSLEEP.SYNCS 0x989680 ;  /* 0x009896800000895d */ /* 0x004fea0003900000 */
[----:B------:R-:W2:Y:S02]  /*13ea0*/  @!P0 SYNCS.PHASECHK.TRANS64 P0, [R3+URZ+0x28c40], R2 ;  /* 0x028c4002030085a7 */ /* 0x000ea4000800007f */
[----:B--2---:R-:W-:Y:S05]  /*13eb0*/  @!P0 BRA `(.L_x_7770) ;  /* 0xfffffffc00f08947 */ /* 0x004fea000383ffff */
[----:B------:R-:W-:Y:S05]  /*13ec0*/  BRA `(.L_x_7875) ;  /* 0xffffffb800847947 */ /* 0x000fea000383ffff */
.L_x_7775:
[----:B0-----:R0:W2:Y:S02]  /*13ed0*/  SYNCS.PHASECHK.TRANS64.TRYWAIT P0, [R3+URZ+0x28c60], R2 ;  /* 0x028c6002030075a7 */ /* 0x0010a4000800017f */
[----:B--2---:R-:W-:Y:S05]  /*13ee0*/  @!P0 NANOSLEEP.SYNCS 0x989680 ;  /* 0x009896800000895d */ /* 0x004fea0003900000 */
[----:B------:R-:W2:Y:S02]  /*13ef0*/  @!P0 SYNCS.PHASECHK.TRANS64 P0, [R3+URZ+0x28c60], R2 ;  /* 0x028c6002030085a7 */ /* 0x000ea4000800007f */
[----:B--2---:R-:W-:Y:S05]  /*13f00*/  @!P0 BRA `(.L_x_7775) ;  /* 0xfffffffc00f08947 */ /* 0x004fea000383ffff */
[----:B------:R-:W-:Y:S05]  /*13f10*/  BRA `(.L_x_7876) ;  /* 0xffffffbc000c7947 */ /* 0x000fea000383ffff */
.L_x_7790:
[----:B0-----:R0:W1:Y:S02]  /*13f20*/  SYNCS.PHASECHK.TRANS64.TRYWAIT P0, [R4+URZ+0x28c40], R2 ;  /* 0x028c4002040075a7 */ /* 0x001064000800017f */
[----:B-1----:R-:W-:Y:S05]  /*13f30*/  @!P0 NANOSLEEP.SYNCS 0x989680 ;  /* 0x009896800000895d */ /* 0x002fea0003900000 */
[----:B------:R-:W1:Y:S02]  /*13f40*/  @!P0 SYNCS.PHASECHK.TRANS64 P0, [R4+URZ+0x28c40], R2 ;  /* 0x028c4002040085a7 */ /* 0x000e64000800007f */
[----:B-1----:R-:W-:Y:S05]  /*13f50*/  @!P0 BRA `(.L_x_7790) ;  /* 0xfffffffc00f08947 */ /* 0x002fea000383ffff */
[----:B------:R-:W-:Y:S05]  /*13f60*/  BRA `(.L_x_7877) ;  /* 0xffffffc800147947 */ /* 0x000fea000383ffff */
.L_x_7795:
[----:B-1----:R1:W2:Y:S02]  /*13f70*/  SYNCS.PHASECHK.TRANS64.TRYWAIT P0, [R4+URZ+0x28c60], R2 ;  /* 0x028c6002040075a7 */ /* 0x0022a4000800017f */
[----:B--2---:R-:W-:Y:S05]  /*13f80*/  @!P0 NANOSLEEP.SYNCS 0x989680 ;  /* 0x009896800000895d */ /* 0x004fea0003900000 */
[----:B------:R-:W2:Y:S02]  /*13f90*/  @!P0 SYNCS.PHASECHK.TRANS64 P0, [R4+URZ+0x28c60], R2 ;  /* 0x028c6002040085a7 */ /* 0x000ea4000800007f */
[----:B--2---:R-:W-:Y:S05]  /*13fa0*/  @!P0 BRA `(.L_x_7795) ;  /* 0xfffffffc00f08947 */ /* 0x004fea000383ffff */
[----:B------:R-:W-:Y:S05]  /*13fb0*/  BRA `(.L_x_7878) ;  /* 0xffffffc800987947 */ /* 0x000fea000383ffff */
.L_x_7810:
[----:B-1----:R1:W2:Y:S02]  /*13fc0*/  SYNCS.PHASECHK.TRANS64.TRYWAIT P0, [R4+URZ+0x28c40], R2 ;  /* 0x028c4002040075a7 */ /* 0x0022a4000800017f */
[----:B--2---:R-:W-:Y:S05]  /*13fd0*/  @!P0 NANOSLEEP.SYNCS 0x989680 ;  /* 0x009896800000895d */ /* 0x004fea0003900000 */
[----:B------:R-:W2:Y:S02]  /*13fe0*/  @!P0 SYNCS.PHASECHK.TRANS64 P0, [R4+URZ+0x28c40], R2 ;  /* 0x028c4002040085a7 */ /* 0x000ea4000800007f */
[----:B--2---:R-:W-:Y:S05]  /*13ff0*/  @!P0 BRA `(.L_x_7810) ;  /* 0xfffffffc00f08947 */ /* 0x004fea000383ffff */
[----:B------:R-:W-:Y:S05]  /*14000*/  BRA `(.L_x_7879) ;  /* 0xffffffd400847947 */ /* 0x000fea000383ffff */
.L_x_7815:
[----:B0-----:R0:W2:Y:S02]  /*14010*/  SYNCS.PHASECHK.TRANS64.TRYWAIT P0, [R4+URZ+0x28c60], R2 ;  /* 0x028c6002040075a7 */ /* 0x0010a4000800017f */
[----:B--2---:R-:W-:Y:S05]  /*14020*/  @!P0 NANOSLEEP.SYNCS 0x989680 ;  /* 0x009896800000895d */ /* 0x004fea0003900000 */
[----:B------:R-:W2:Y:S02]  /*14030*/  @!P0 SYNCS.PHASECHK.TRANS64 P0, [R4+URZ+0x28c60], R2 ;  /* 0x028c6002040085a7 */ /* 0x000ea4000800007f */
[----:B--2---:R-:W-:Y:S05]  /*14040*/  @!P0 BRA `(.L_x_7815) ;  /* 0xfffffffc00f08947 */ /* 0x004fea000383ffff */
[----:B------:R-:W-:Y:S05]  /*14050*/  BRA `(.L_x_7880) ;  /* 0xffffffd8000c7947 */ /* 0x000fea000383ffff */
.L_x_7831:
        /* <DEDUP_REMOVED lines=8> */
.L_x_7882:
[----:B------:R-:W-:Y:S05]  /*140e0*/  BSYNC B0 ;  /* 0x0000000000007941 */ /* 0x000fea0003800000 */
.L_x_7881:
        /* <DEDUP_REMOVED lines=9> */
.L_x_7883:
        /* <DEDUP_REMOVED lines=18> */
.L_x_7884:
[----:B------:R-:W-:Y:S01]  /*142a0*/  IMAD.MOV.U32 R12, RZ, RZ, 0x2 ;  /* 0x00000002ff0c7424 */ /* 0x000fe200078e00ff */
[----:B------:R-:W-:-:S05]  /*142b0*/  SEL R5, R14, RZ, P1 ;  /* 0x000000ff0e057207 */ /* 0x000fca0000800000 */
[----:B------:R-:W-:-:S04]  /*142c0*/  IMAD.IADD R3, R2, 0x1, R5 ;  /* 0x0000000102037824 */ /* 0x000fc800078e0205 */
[----:B------:R-:W-:-:S07]  /*142d0*/  IMAD.MOV.U32 R13, RZ, RZ, R3 ;  /* 0x000000ffff0d7224 */ /* 0x000fce00078e0003 */
[----:B------:R-:W-:Y:S05]  /*142e0*/  WARPSYNC.COLLECTIVE R15, `(.L_x_7885) ;  /* 0x000000000f087348 */ /* 0x000fea0003c00000 */
[----:B------:R0:W1:Y:S02]  /*142f0*/  SHFL.UP P6, R14, R13, R12, R11 ;  /* 0x0400000c0d0e7389 */ /* 0x00006400000c000b */
[----:B01----:R-:W-:Y:S01]  /*14300*/  ENDCOLLECTIVE ;  /* 0x000000000000791b */ /* 0x003fe20003800000 */
.L_x_7885:
[----:B------:R-:W-:Y:S01]  /*14310*/  IMAD.MOV.U32 R12, RZ, RZ, 0x4 ;  /* 0x00000004ff0c7424 */ /* 0x000fe200078e00ff */
[----:B------:R-:W-:-:S05]  /*14320*/  SEL R14, R14, RZ, P2 ;  /* 0x000000ff0e0e7207 */ /* 0x000fca0001000000 */
[----:B------:R-:W-:-:S04]  /*14330*/  IMAD.IADD R3, R3, 0x1, R14 ;  /* 0x0000000103037824 */ /* 0x000fc800078e020e */
[----:B------:R-:W-:-:S07]  /*14340*/  IMAD.MOV.U32 R13, RZ, RZ, R3 ;  /* 0x000000ffff0d7224 */ /* 0x000fce00078e0003 */
[----:B------:R-:W-:Y:S05]  /*14350*/  WARPSYNC.COLLECTIVE R15, `(.L_x_7886) ;  /* 0x000000000f087348 */ /* 0x000fea0003c00000 */
[----:B------:R0:W1:Y:S02]  /*14360*/  SHFL.UP P6, R14, R13, R12, R11 ;  /* 0x0400000c0d0e7389 */ /* 0x00006400000c000b */
[----:B01----:R-:W-:Y:S01]  /*14370*/  ENDCOLLECTIVE ;  /* 0x000000000000791b */ /* 0x003fe20003800000 */
.L_x_7886:
[----:B------:R-:W-:Y:S01]  /*14380*/  IMAD.MOV.U32 R12, RZ, RZ, 0x8 ;  /* 0x00000008ff0c7424 */ /* 0x000fe200078e00ff */
[----:B------:R-:W-:-:S05]  /*14390*/  SEL R14, R14, RZ, P3 ;  /* 0x000000ff0e0e7207 */ /* 0x000fca0001800000 */
[----:B------:R-:W-:-:S04]  /*143a0*/  IMAD.IADD R3, R3, 0x1, R14 ;  /* 0x0000000103037824 */ /* 0x000fc800078e020e */
[----:B------:R-:W-:-:S07]  /*143b0*/  IMAD.MOV.U32 R13, RZ, RZ, R3 ;  /* 0x000000ffff0d7224 */ /* 0x000fce00078e0003 */
[----:B------:R-:W-:Y:S05]  /*143c0*/  WARPSYNC.COLLECTIVE R15, `(.L_x_7887) ;  /* 0x000000000f087348 */ /* 0x000fea0003c00000 */
[----:B------:R0:W1:Y:S02]  /*143d0*/  SHFL.UP P6, R14, R13, R12, R11 ;  /* 0x0400000c0d0e7389 */ /* 0x00006400000c000b */
[----:B01----:R-:W-:Y:S01]  /*143e0*/  ENDCOLLECTIVE ;  /* 0x000000000000791b */ /* 0x003fe20003800000 */
.L_x_7887:
[----:B------:R-:W-:Y:S01]  /*143f0*/  IMAD.MOV.U32 R12, RZ, RZ, 0x10 ;  /* 0x00000010ff0c7424 */ /* 0x000fe200078e00ff */
[----:B------:R-:W-:-:S05]  /*14400*/  SEL R14, R14, RZ, P4 ;  /* 0x000000ff0e0e7207 */ /* 0x000fca0002000000 */
[----:B------:R-:W-:-:S04]  /*14410*/  IMAD.IADD R3, R3, 0x1, R14 ;  /* 0x0000000103037824 */ /* 0x000fc800078e020e */
[----:B------:R-:W-:-:S07]  /*14420*/  IMAD.MOV.U32 R13, RZ, RZ, R3 ;  /* 0x000000ffff0d7224 */ /* 0x000fce00078e0003 */
[----:B------:R-:W-:Y:S05]  /*14430*/  WARPSYNC.COLLECTIVE R15, `(.L_x_7888) ;  /* 0x000000000f087348 */ /* 0x000fea0003c00000 */
[----:B------:R0:W1:Y:S02]  /*14440*/  SHFL.UP P6, R14, R13, R12, R11 ;  /* 0x0400000c0d0e7389 */ /* 0x00006400000c000b */
[----:B01----:R-:W-:Y:S01]  /*14450*/  ENDCOLLECTIVE ;  /* 0x000000000000791b */ /* 0x003fe20003800000 */
.L_x_7888:
        /* <DEDUP_REMOVED lines=8> */
.L_x_7889:
[----:B------:R-:W-:Y:S05]  /*144e0*/  BRA `(.L_x_7890) ;  /* 0xffffffe0007c7947 */ /* 0x000fea000383ffff */
.L_x_7836:
        /* <DEDUP_REMOVED lines=8> */
.L_x_7892:
[----:B------:R-:W-:Y:S05]  /*14570*/  BSYNC B0 ;  /* 0x0000000000007941 */ /* 0x000fea0003800000 */
.L_x_7891:
        /* <DEDUP_REMOVED lines=8> */
.L_x_7893:
[----:B------:R-:W-:Y:S01]  /*14600*/  IMAD.MOV.U32 R12, RZ, RZ, 0x4 ;  /* 0x00000004ff0c7424 */ /* 0x000fe200078e00ff */
[----:B------:R-:W-:-:S05]  /*14610*/  SEL R4, R14, RZ, P2 ;  /* 0x000000ff0e047207 */ /* 0x000fca0001000000 */
[----:B------:R-:W-:-:S04]  /*14620*/  IMAD.IADD R4, R13, 0x1, R4 ;  /* 0x000000010d047824 */ /* 0x000fc800078e0204 */
[----:B------:R-:W-:-:S07]  /*14630*/  IMAD.MOV.U32 R13, RZ, RZ, R4 ;  /* 0x000000ffff0d7224 */ /* 0x000fce00078e0004 */
[----:B------:R-:W-:Y:S05]  /*14640*/  WARPSYNC.COLLECTIVE R15, `(.L_x_7894) ;  /* 0x000000000f087348 */ /* 0x000fea0003c00000 */
[----:B------:R0:W1:Y:S02]  /*14650*/  SHFL.UP P6, R14, R13, R12, R11 ;  /* 0x0400000c0d0e7389 */ /* 0x00006400000c000b */
[----:B01----:R-:W-:Y:S01]  /*14660*/  ENDCOLLECTIVE ;  /* 0x000000000000791b */ /* 0x003fe20003800000 */
.L_x_7894:
[----:B------:R-:W-:Y:S01]  /*14670*/  IMAD.MOV.U32 R12, RZ, RZ, 0x8 ;  /* 0x00000008ff0c7424 */ /* 0x000fe200078e00ff */
[----:B------:R-:W-:-:S05]  /*14680*/  SEL R5, R14, RZ, P3 ;  /* 0x000000ff0e057207 */ /* 0x000fca0001800000 */
[----:B------:R-:W-:-:S04]  /*14690*/  IMAD.IADD R5, R4, 0x1, R5 ;  /* 0x0000000104057824 */ /* 0x000fc800078e0205 */
[----:B------:R-:W-:-:S07]  /*146a0*/  IMAD.MOV.U32 R13, RZ, RZ, R5 ;  /* 0x000000ffff0d7224 */ /* 0x000fce00078e0005 */
[----:B------:R-:W-:Y:S05]  /*146b0*/  WARPSYNC.COLLECTIVE R15, `(.L_x_7895) ;  /* 0x000000000f087348 */ /* 0x000fea0003c00000 */
[----:B------:R0:W1:Y:S02]  /*146c0*/  SHFL.UP P6, R14, R13, R12, R11 ;  /* 0x0400000c0d0e7389 */ /* 0x00006400000c000b */
[----:B01----:R-:W-:Y:S01]  /*146d0*/  ENDCOLLECTIVE ;  /* 0x000000000000791b */ /* 0x003fe20003800000 */
.L_x_7895:
[----:B------:R-:W-:Y:S01]  /*146e0*/  IMAD.MOV.U32 R12, RZ, RZ, 0x10 ;  /* 0x00000010ff0c7424 */ /* 0x000fe200078e00ff */
[----:B------:R-:W-:-:S05]  /*146f0*/  SEL R6, R14, RZ, P4 ;  /* 0x000000ff0e067207 */ /* 0x000fca0002000000 */
[----:B------:R-:W-:-:S04]  /*14700*/  IMAD.IADD R6, R5, 0x1, R6 ;  /* 0x0000000105067824 */ /* 0x000fc800078e0206 */
[----:B------:R-:W-:-:S07]  /*14710*/  IMAD.MOV.U32 R13, RZ, RZ, R6 ;  /* 0x000000ffff0d7224 */ /* 0x000fce00078e0006 */
[----:B------:R-:W-:Y:S05]  /*14720*/  WARPSYNC.COLLECTIVE R15, `(.L_x_7896) ;  /* 0x000000000f087348 */ /* 0x000fea0003c00000 */
[----:B------:R0:W1:Y:S02]  /*14730*/  SHFL.UP P6, R14, R13, R12, R11 ;  /* 0x0400000c0d0e7389 */ /* 0x00006400000c000b */
[----:B01----:R-:W-:Y:S01]  /*14740*/  ENDCOLLECTIVE ;  /* 0x000000000000791b */ /* 0x003fe20003800000 */
.L_x_7896:
        /* <DEDUP_REMOVED lines=8> */
.L_x_7897:
[----:B------:R-:W-:Y:S05]  /*147d0*/  BRA `(.L_x_7898) ;  /* 0xffffffe0005c7947 */ /* 0x000fea000383ffff */
.L_x_7838:
[----:B------:R-:W-:Y:S01]  /*147e0*/  BSSY B0, `(.L_x_7899) ;  /* 0x0000006000007945 */ /* 0x000fe20003800000 */
[----:B------:R-:W-:Y:S01]  /*147f0*/  PLOP3.LUT P6, PT, P6, PT, PT, 0x8, 0x0 ;  /* 0x000000000000781c */ /* 0x000fe200037ce170 */
[----:B------:R-:W-:-:S12]  /*14800*/  IMAD.MOV.U32 R15, RZ, RZ, -0x1 ;  /* 0xffffffffff0f7424 */ /* 0x000fd800078e00ff */
[----:B01---5:R-:W-:Y:S05]  /*14810*/  WARPSYNC.COLLECTIVE R15, `(.L_x_7900) ;  /* 0x000000000f087348 */ /* 0x023fea0003c00000 */
[----:B------:R-:W-:Y:S01]  /*14820*/  VOTE.ANY R14, PT, P6 ;  /* 0x00000000000e7806 */ /* 0x000fe200030e0100 */
[----:B01---5:R-:W-:Y:S06]  /*14830*/  ENDCOLLECTIVE ;  /* 0x000000000000791b */ /* 0x023fec0003800000 */
.L_x_7900:
[----:B------:R-:W-:Y:S05]  /*14840*/  BSYNC B0 ;  /* 0x0000000000007941 */ /* 0x000fea0003800000 */
.L_x_7899:
        /* <DEDUP_REMOVED lines=9> */
.L_x_7901:
[----:B------:R-:W-:Y:S01]  /*148e0*/  IMAD.MOV.U32 R17, RZ, RZ, R14 ;  /* 0x000000ffff117224 */ /* 0x000fe200078e000e */
[----:B------:R-:W-:Y:S06]  /*148f0*/  BRA `(.L_x_7902) ;  /* 0xffffffe0004c7947 */ /* 0x000fec000383ffff */
.L_x_7840:
[----:B------:R-:W-:Y:S01]  /*14900*/  BSSY B0, `(.L_x_7903) ;  /* 0x0000007000007945 */ /* 0x000fe20003800000 */
[----:B------:R-:W-:Y:S02]  /*14910*/  IMAD.MOV.U32 R13, RZ, RZ, R3 ;  /* 0x000000ffff0d7224 */ /* 0x000fe400078e0003 */
[----:B------:R-:W-:Y:S02]  /*14920*/  IMAD.MOV.U32 R11, RZ, RZ, 0x1f ;  /* 0x0000001fff0b7424 */ /* 0x000fe400078e00ff */
[----:B------:R-:W-:-:S07]  /*14930*/  IMAD.MOV.U32 R15, RZ, RZ, -0x1 ;  /* 0xffffffffff0f7424 */ /* 0x000fce00078e00ff */
[----:B0123-5:R-:W-:Y:S05]  /*14940*/  WARPSYNC.COLLECTIVE R15, `(.L_x_7904) ;  /* 0x000000000f087348 */ /* 0x02ffea0003c00000 */
[----:B------:R4:W0:Y:S02]  /*14950*/  SHFL.IDX P6, R14, R13, R12, R11 ;  /* 0x0000000c0d0e7389 */ /* 0x00082400000c000b */
[----:B012345:R-:W-:Y:S01]  /*14960*/  ENDCOLLECTIVE ;  /* 0x000000000000791b */ /* 0x03ffe20003800000 */
.L_x_7904:
[----:B------:R-:W-:Y:S05]  /*14970*/  BSYNC B0 ;  /* 0x0000000000007941 */ /* 0x000fea0003800000 */
.L_x_7903:
[----:B------:R-:W-:Y:S01]  /*14980*/  IMAD.MOV.U32 R5, RZ, RZ, R14 ;  /* 0x000000ffff057224 */ /* 0x000fe200078e000e */
[----:B------:R-:W-:Y:S06]  /*14990*/  BRA `(.L_x_7839) ;  /* 0xffffffe000407947 */ /* 0x000fec000383ffff */
.L_x_7844:
[----:B-1----:R1:W2:Y:S02]  /*149a0*/  SYNCS.PHASECHK.TRANS64.TRYWAIT P0, [R0+URZ+0x28c20], R3 ;  /* 0x028c2003000075a7 */ /* 0x0022a4000800017f */
[----:B--2---:R-:W-:Y:S05]  /*149b0*/  @!P0 NANOSLEEP.SYNCS 0x989680 ;  /* 0x009896800000895d */ /* 0x004fea0003900000 */
[----:B------:R-:W2:Y:S02]  /*149c0*/  @!P0 SYNCS.PHASECHK.TRANS64 P0, [R0+URZ+0x28c20], R3 ;  /* 0x028c2003000085a7 */ /* 0x000ea4000800007f */
[----:B--2---:R-:W-:Y:S05]  /*149d0*/  @!P0 BRA `(.L_x_7844) ;  /* 0xfffffffc00f08947 */ /* 0x004fea000383ffff */
[----:B------:R-:W-:Y:S05]  /*149e0*/  BRA `(.L_x_7905) ;  /* 0xffffffe400c07947 */ /* 0x000fea000383ffff */
.L_x_7845:
        /* <DEDUP_REMOVED lines=11> */
.L_x_7907:
[----:B------:R-:W-:Y:S05]  /*14aa0*/  BSYNC B0 ;  /* 0x0000000000007941 */ /* 0x000fea0003800000 */
.L_x_7906:
[----:B------:R-:W-:Y:S05]  /*14ab0*/  BRA `(.L_x_7908) ;  /* 0xffffffe400a87947 */ /* 0x000fea000383ffff */
.L_x_7848:
[----:B------:R-:W-:Y:S01]  /*14ac0*/  BSSY B1, `(.L_x_7909) ;  /* 0x0000006000017945 */ /* 0x000fe20003800000 */
[----:B------:R-:W-:-:S07]  /*14ad0*/  IMAD.MOV.U32 R15, RZ, RZ, -0x1 ;  /* 0xffffffffff0f7424 */ /* 0x000fce00078e00ff */
[----:B012--5:R-:W-:Y:S05]  /*14ae0*/  WARPSYNC.COLLECTIVE R15, `(.L_x_7910) ;  /* 0x000000000f0c7348 */ /* 0x027fea0003c00000 */
[----:B------:R-:W-:Y:S02]  /*14af0*/  ELECT P6, UR62, PT ;  /* 0x00000000003e782f */ /* 0x000fe400038c0000 */
[----:B------:R-:W-:Y:S01]  /*14b00*/  MOV R14, UR62 ;  /* 0x0000003e000e7c02 */ /* 0x000fe20008000f00 */
[----:B012--5:R-:W-:Y:S10]  /*14b10*/  ENDCOLLECTIVE ;  /* 0x000000000000791b */ /* 0x027ff40003800000 */
.L_x_7910:
[----:B------:R-:W-:Y:S05]  /*14b20*/  BSYNC B1 ;  /* 0x0000000000017941 */ /* 0x000fea0003800000 */
.L_x_7909:
[----:B------:R-:W-:Y:S05]  /*14b30*/  BRA `(.L_x_7911) ;  /* 0xffffffe400a07947 */ /* 0x000fea000383ffff */
.L_x_7850:
[----:B0-----:R0:W1:Y:S02]  /*14b40*/  SYNCS.PHASECHK.TRANS64.TRYWAIT P0, [R6+URZ], R5 ;  /* 0x00000005060075a7 */ /* 0x001064000800017f */
[----:B-1----:R-:W-:Y:S05]  /*14b50*/  @!P0 NANOSLEEP.SYNCS 0x989680 ;  /* 0x009896800000895d */ /* 0x002fea0003900000 */
[----:B------:R-:W1:Y:S02]  /*14b60*/  @!P0 SYNCS.PHASECHK.TRANS64 P0, [R6+URZ], R5 ;  /* 0x00000005060085a7 */ /* 0x000e64000800007f */
[----:B-1----:R-:W-:Y:S05]  /*14b70*/  @!P0 BRA `(.L_x_7850) ;  /* 0xfffffffc00f08947 */ /* 0x002fea000383ffff */
[----:B------:R-:W-:Y:S05]  /*14b80*/  BRA `(.L_x_7912) ;  /* 0xffffffe400dc7947 */ /* 0x000fea000383ffff */
.L_x_7851:
[----:B-1----:R1:W2:Y:S02]  /*14b90*/  SYNCS.PHASECHK.TRANS64.TRYWAIT P0, [R7+URZ], R2 ;  /* 0x00000002070075a7 */ /* 0x0022a4000800017f */
[----:B--2---:R-:W-:Y:S05]  /*14ba0*/  @!P0 NANOSLEEP.SYNCS 0x989680 ;  /* 0x009896800000895d */ /* 0x004fea0003900000 */
[----:B------:R-:W2:Y:S02]  /*14bb0*/  @!P0 SYNCS.PHASECHK.TRANS64 P0, [R7+URZ], R2 ;  /* 0x00000002070085a7 */ /* 0x000ea4000800007f */
[----:B--2---:R-:W-:Y:S05]  /*14bc0*/  @!P0 BRA `(.L_x_7851) ;  /* 0xfffffffc00f08947 */ /* 0x004fea000383ffff */
[----:B------:R-:W-:Y:S05]  /*14bd0*/  BRA `(.L_x_7913) ;  /* 0xffffffe400d07947 */ /* 0x000fea000383ffff */
.L_x_7853:
[----:B--2---:R2:W3:Y:S02]  /*14be0*/  SYNCS.PHASECHK.TRANS64.TRYWAIT P0, [R4+URZ], R5 ;  /* 0x00000005040075a7 */ /* 0x0044e4000800017f */
[----:B---3--:R-:W-:Y:S05]  /*14bf0*/  @!P0 NANOSLEEP.SYNCS 0x989680 ;  /* 0x009896800000895d */ /* 0x008fea0003900000 */
[----:B------:R-:W3:Y:S02]  /*14c00*/  @!P0 SYNCS.PHASECHK.TRANS64 P0, [R4+URZ], R5 ;  /* 0x00000005040085a7 */ /* 0x000ee4000800007f */
[----:B---3--:R-:W-:Y:S05]  /*14c10*/  @!P0 BRA `(.L_x_7853) ;  /* 0xfffffffc00f08947 */ /* 0x008fea000383ffff */
[----:B------:R-:W-:Y:S05]  /*14c20*/  BRA `(.L_x_7914) ;  /* 0xffffffe400d87947 */ /* 0x000fea000383ffff */
.L_x_7915:
        /* <DEDUP_REMOVED lines=13> */
.L_x_15130:


//--------------------- .text._ZN7cutlass13device_kernelIN5flash11enable_sm90INS1_16FlashAttnFwdSm90INS1_25CollectiveMainloopFwdSm90ILi2EN4cute5tupleIJNS5_1CILi1EEES8_S8_EEENS6_IJNS7_ILi64EEESA_SA_EEELi512ENS_10bfloat16_tEfNS_4arch4Sm90ELb1ELb0ELb0ELb1ELb0ELb1ELb0ELb0ELb0ELb1ELb0ELb0EEENS1_21CollectiveEpilogueFwdINS6_IJSA_NS7_ILi512EEESA_EEES9_SC_SE_Li256ELb1ELb1ELb0ELb0EEENS1_36VarlenDynamicPersistentTileSchedulerILi64ELi64ELi256ELi128ELb0ELb1ELb1ELb1ELb1ELb1EEEEEEEEEvNT_6ParamsE --------------------------
	.section	.text._ZN7cutlass13device_kernelIN5flash11enable_sm90INS1_16FlashAttnFwdSm90INS1_25CollectiveMainloopFwdSm90ILi2EN4cute5tupleIJNS5_1CILi1EEES8_S8_EEENS6_IJNS7_ILi64EEESA_SA_EEELi512ENS_10bfloat16_tEfNS_4arch4Sm90ELb1ELb0ELb0ELb1ELb0ELb1ELb0ELb0ELb0ELb1ELb0ELb0EEENS1_21CollectiveEpilogueFwdINS6_IJSA_NS7_ILi512EEESA_EEES9_SC_SE_Li256ELb1ELb1ELb0ELb0EEENS1_36VarlenDynamicPersistentTileSchedulerILi64ELi64ELi256ELi128ELb0ELb1ELb1ELb1ELb1ELb1EEEEEEEEEvNT_6ParamsE,"ax",@progbits
	.align	128
.text._ZN7cutlass13device_kernelIN5flash11enable_sm90INS1_16FlashAttnFwdSm90INS1_25CollectiveMainloopFwdSm90ILi2EN4cute5tupleIJNS5_1CILi1EEES8_S8_EEENS6_IJNS7_ILi64EEESA_SA_EEELi512ENS_10bfloat16_tEfNS_4arch4Sm90ELb1ELb0ELb0ELb1ELb0ELb1ELb0ELb0ELb0ELb1ELb0ELb0EEENS1_21CollectiveEpilogueFwdINS6_IJSA_NS7_ILi512EEESA_EEES9_SC_SE_Li256ELb1ELb1ELb0ELb0EEENS1_36VarlenDynamicPersistentTileSchedulerILi64ELi64ELi256ELi128ELb0ELb1ELb1ELb1ELb1ELb1EEEEEEEEEvNT_6ParamsE:
        .type           _ZN7cutlass13device_kernelIN5flash11enable_sm90INS1_16FlashAttnFwdSm90INS1_25CollectiveMainloopFwdSm90ILi2EN4cute5tupleIJNS5_1CILi1EEES8_S8_EEENS6_IJNS7_ILi64EEESA_SA_EEELi512ENS_10bfloat16_tEfNS_4arch4Sm90ELb1ELb0ELb0ELb1ELb0ELb1ELb0ELb0ELb0ELb1ELb0ELb0EEENS1_21CollectiveEpilogueFwdINS6_IJSA_NS7_ILi512EEESA_EEES9_SC_SE_Li256ELb1ELb1ELb0ELb0EEENS1_36VarlenDynamicPersistentTileSchedulerILi64ELi64ELi256ELi128ELb0ELb1ELb1ELb1ELb1ELb1EEEEEEEEEvNT_6ParamsE,@function
        .size           _ZN7cutlass13device_kernelIN5flash11enable_sm90INS1_16FlashAttnFwdSm90INS1_25CollectiveMainloopFwdSm90ILi2EN4cute5tupleIJNS5_1CILi1EEES8_S8_EEENS6_IJNS7_ILi64EEESA_SA_EEELi512ENS_10bfloat16_tEfNS_4arch4Sm90ELb1ELb0ELb0ELb1ELb0ELb1ELb0ELb0ELb0ELb1ELb0ELb0EEENS1_21CollectiveEpilogueFwdINS6_IJSA_NS7_ILi512EEESA_EEES9_SC_SE_Li256ELb1ELb1ELb0ELb0EEENS1_36VarlenDynamicPersistentTileSchedulerILi64ELi64ELi256ELi128ELb0ELb1ELb1ELb1ELb1ELb1EEEEEEEEEvNT_6ParamsE,(.L_x_15131 - _ZN7cutlass13device_kernelIN5flash11enable_sm90INS1_16FlashAttnFwdSm90INS1_25CollectiveMainloopFwdSm90ILi2EN4cute5tupleIJNS5_1CILi1EEES8_S8_EEENS6_IJNS7_ILi64EEESA_SA_EEELi512ENS_10bfloat16_tEfNS_4arch4Sm90ELb1ELb0ELb0ELb1ELb0ELb1ELb0ELb0ELb0ELb1ELb0ELb0EEENS1_21CollectiveEpilogueFwdINS6_IJSA_NS7_ILi512EEESA_EEES9_SC_SE_Li256ELb1ELb1ELb0ELb0EEENS1_36VarlenDynamicPersistentTileSchedulerILi64ELi64ELi256ELi128ELb0ELb1ELb1ELb1ELb1ELb1EEEEEEEEEvNT_6ParamsE)
        .other          _ZN7cutlass13device_kernelIN5flash11enable_sm90INS1_16FlashAttnFwdSm90INS1_25CollectiveMainloopFwdSm90ILi2EN4cute5tupleIJNS5_1CILi1EEES8_S8_EEENS6_IJNS7_ILi64EEESA_SA_EEELi512ENS_10bfloat16_tEfNS_4arch4Sm90ELb1ELb0ELb0ELb1ELb0ELb1ELb0ELb0ELb0ELb1ELb0ELb0EEENS1_21CollectiveEpilogueFwdINS6_IJSA_NS7_ILi512EEESA_EEES9_SC_SE_Li256ELb1ELb1ELb0ELb0EEENS1_36VarlenDynamicPersistentTileSchedulerILi64ELi64ELi256ELi128ELb0ELb1ELb1ELb1ELb1ELb1EEEEEEEEEvNT_6ParamsE,@"STO_CUDA_ENTRY STV_DEFAULT"
_ZN7cutlass13device_kernelIN5flash11enable_sm90INS1_16FlashAttnFwdSm90INS1_25CollectiveMainloopFwdSm90ILi2EN4cute5tupleIJNS5_1CILi1EEES8_S8_EEENS6_IJNS7_ILi64EEESA_SA_EEELi512ENS_10bfloat16_tEfNS_4arch4Sm90ELb1ELb0ELb0ELb1ELb0ELb1ELb0ELb0ELb0ELb1ELb0ELb0EEENS1_21CollectiveEpilogueFwdINS6_IJSA_NS7_ILi512EEESA_EEES9_SC_SE_Li256ELb1ELb1ELb0ELb0EEENS1_36VarlenDynamicPersistentTileSchedulerILi64ELi64ELi256ELi128ELb0ELb1ELb1ELb1ELb1ELb1EEEEEEEEEvNT_6ParamsE:
        /* <DEDUP_REMOVED lines=23> */
.L_x_7917:
[----:B------:R-:W-:Y:S05]  /*0170*/  BSYNC B0 ;  /* 0x0000000000007941 */ /* 0x000fea0003800000 */
.L_x_7916:
        /* <DEDUP_REMOVED lines=37> */
.L_x_7918:
        /* <DEDUP_REMOVED lines=22> */
.L_x_7919:
        /* <DEDUP_REMOVED lines=18> */
.L_x_7920:
        /* <DEDUP_REMOVED lines=22> */
.L_x_7921:
        /* <DEDUP_REMOVED lines=22> */
.L_x_7922:
        /* <DEDUP_REMOVED lines=9> */
.L_x_7925:
        /* <DEDUP_REMOVED lines=19> */
[----:B------:R-:W2:Y:S01]  /*0ad0*/  LDL.LU R18, [R1+0x58] ;  /* 0x0000580001127983 */ /* 0x000ea20000300800 */
[----:B------:R-:W-:Y:S02]  /*0ae0*/  VIADD R15, R4, 0xffffff80 ;  /* 0xffffff80040f7836 */ /* 0x000fe40000000000 */
[----:B------:R-:W-:Y:S02]  /*0af0*/  IMAD.MOV.U32 R200, RZ, RZ, 0x20 ;  /* 0x00000020ffc87424 */ /* 0x000fe400078e00ff */
[----:B------:R-:W-:Y:S01]  /*0b00*/  IMAD.MOV.U32 R213, RZ, RZ, RZ ;  /* 0x000000ffffd57224 */ /* 0x000fe200078e00ff */
[----:B------:R-:W-:Y:S01]  /*0b10*/  SHF.R.S32.HI R0, RZ, 0x1f, R15 ;  /* 0x0000001fff007819 */ /* 0x000fe2000001140f */
[----:B------:R-:W-:Y:S02]  /*0b20*/  IMAD.MOV.U32 R22, RZ, RZ, RZ ;  /* 0x000000ffff167224 */ /* 0x000fe400078e00ff */
[----:B------:R-:W-:Y:S01]  /*0b30*/  IMAD.MOV.U32 R187, RZ, RZ, RZ ;  /* 0x000000ffffbb7224 */ /* 0x000fe200078e00ff */
[----:B------:R-:W-:-:S02]  /*0b40*/  LEA.HI R6, R0, R15, RZ, 0x4 ;  /* 0x0000000f00067211 */ /* 0x000fc400078f20ff */
[-C--:B------:R-:W-:Y:S02]  /*0b50*/  LEA.HI R3, R0, R15.reuse, RZ, 0x7 ;  /* 0x0000000f00037211 */ /* 0x080fe400078f38ff */
        /* <DEDUP_REMOVED lines=8> */
[----:B------:R-:W-:Y:S02]  /*0be0*/  LEA.HI R7, R6, R11, RZ, 0x1 ;  /* 0x0000000b06077211 */ /* 0x000fe400078f08ff */
[----:B------:R-:W-:Y:S02]  /*0bf0*/  SHF.R.S32.HI R8, RZ, 0x1f, R9 ;  /* 0x0000001fff087819 */ /* 0x000fe40000011409 */
[----:B------:R-:W-:Y:S02]  /*0c00*/  SHF.R.S32.HI R5, RZ, 0x1f, R4 ;  /* 0x0000001fff057819 */ /* 0x000fe40000011404 */
[----:B------:R-:W-:Y:S02]  /*0c10*/  LOP3.LUT R14, R7, 0x1ffffffe, RZ, 0xc0, !PT ;  /* 0x1ffffffe070e7812 */ /* 0x000fe400078ec0ff */
[----:B------:R-:W-:-:S02]  /*0c20*/  LEA.HI R10, R8, R9, RZ, 0x3 ;  /* 0x00000009080a7211 */ /* 0x000fc400078f18ff */
[----:B------:R-:W-:Y:S01]  /*0c30*/  LEA.HI R6, R5, R4, RZ, 0x2 ;  /* 0x0000000405067211 */ /* 0x000fe200078f10ff */
[----:B------:R-:W-:Y:S01]  /*0c40*/  IMAD.IADD R14, R11, 0x1, -R14 ;  /* 0x000000010b0e7824 */ /* 0x000fe200078e0a0e */
[----:B------:R-:W-:Y:S02]  /*0c50*/  LEA.HI R13, R13, R202, RZ, 0x2 ;  /* 0x000000ca0d0d7211 */ /* 0x000fe400078f10ff */
[----:B------:R-:W-:Y:S01]  /*0c60*/  LOP3.LUT R12, R10, 0xfffffff8, RZ, 0xc0, !PT ;  /* 0xfffffff80a0c7812 */ /* 0x000fe200078ec0ff */
[----:B------:R-:W-:Y:S01]  /*0c70*/  IMAD.SHL.U32 R14, R14, 0x8, RZ ;  /* 0x000000080e0e7824 */ /* 0x000fe200078e00ff */
[----:B------:R-:W-:Y:S01]  /*0c80*/  LOP3.LUT R11, R6, 0x7ffffffc, RZ, 0xc0, !PT ;  /* 0x7ffffffc060b7812 */ /* 0x000fe200078ec0ff */
[----:B------:R-:W-:Y:S01]  /*0c90*/  IMAD.SHL.U32 R10, R10, 0x40, RZ ;  /* 0x000000400a0a7824 */ /* 0x000fe200078e00ff */
[----:B------:R-:W-:Y:S01]  /*0ca0*/  SHF.R.S32.HI R220, RZ, 0x7, R3 ;  /* 0x00000007ffdc7819 */ /* 0x000fe20000011403 */
[----:B------:R-:W-:Y:S01]  /*0cb0*/  IMAD.IADD R12, R9, 0x1, -R12 ;  /* 0x00000001090c7824 */ /* 0x000fe200078e0a0c */
[----:B------:R-:W-:Y:S01]  /*0cc0*/  LOP3.LUT R13, R13, 0x3ffffc, RZ, 0xc0, !PT ;  /* 0x003ffffc0d0d7812 */ /* 0x000fe200078ec0ff */
[----:B------:R-:W-:Y:S01]  /*0cd0*/  IMAD.IADD R11, R4, 0x1, -R11 ;  /* 0x00000001040b7824 */ /* 0x000fe200078e0a0b */
[--C-:B------:R-:W-:Y:S01]  /*0ce0*/  SHF.R.S32.HI R7, RZ, 0x2, R6.reuse ;  /* 0x00000002ff077819 */ /* 0x100fe20000011406 */
[----:B------:R-:W-:Y:S01]  /*0cf0*/  IMAD R16, R220, 0x100, R9 ;  /* 0x00000100dc107824 */ /* 0x000fe200078e0209 */
[----:B------:R-:W-:Y:S01]  /*0d00*/  SHF.R.S32.HI R8, RZ, 0x1f, R6 ;  /* 0x0000001fff087819 */ /* 0x000fe20000011406 */
[----:B------:R-:W-:Y:S01]  /*0d10*/  IMAD.IADD R13, R202, 0x1, -R13 ;  /* 0x00000001ca0d7824 */ /* 0x000fe200078e0a0d */
[----:B------:R-:W-:Y:S01]  /*0d20*/  LEA.HI R5, R5, R4, RZ, 0x5 ;  /* 0x0000000405057211 */ /* 0x000fe200078f28ff */
[----:B------:R-:W-:Y:S01]  /*0d30*/  IMAD.SHL.U32 R9, R12, 0x40, RZ ;  /* 0x000000400c097824 */ /* 0x000fe200078e00ff */
[CC--:B------:R-:W-:Y:S01]  /*0d40*/  LEA.HI R4, R0.reuse, R15.reuse, RZ, 0x3 ;  /* 0x0000000f00047211 */ /* 0x0c0fe200078f18ff */
[----:B------:R-:W-:Y:S01]  /*0d50*/  IMAD R13, R13, 0x10, R16 ;  /* 0x000000100d0d7824 */ /* 0x000fe200078e0210 */
[----:B------:R-:W-:Y:S01]  /*0d60*/  LEA.HI R0, R0, R15, RZ, 0x2 ;  /* 0x0000000f00007211 */ /* 0x000fe200078f10ff */
[----:B------:R-:W-:Y:S01]  /*0d70*/  IMAD.SHL.U32 R189, R11, 0x2, RZ ;  /* 0x000000020bbd7824 */ /* 0x000fe200078e00ff */
[----:B------:R-:W-:Y:S01]  /*0d80*/  LEA.HI R8, R8, R7, RZ, 0x3 ;  /* 0x0000000708087211 */ /* 0x000fe200078f18ff */
[----:B------:R-:W-:Y:S01]  /*0d90*/  IMAD.U32 R234, R13, 0x40, R14 ;  /* 0x000000400dea7824 */ /* 0x000fe200078e000e */
[----:B------:R-:W-:-:S02]  /*0da0*/  SHF.R.S32.HI R23, RZ, 0x2, R0 ;  /* 0x00000002ff177819 */ /* 0x000fc40000011400 */
[----:B------:R-:W-:Y:S02]  /*0db0*/  LOP3.LUT R8, R8, 0xfffffff8, RZ, 0xc0, !PT ;  /* 0xfffffff808087812 */ /* 0x000fe400078ec0ff */
[----:B------:R-:W-:Y:S01]  /*0dc0*/  LOP3.LUT R9, R9, 0x1c0, RZ, 0xc0, !PT ;  /* 0x000001c009097812 */ /* 0x000fe200078ec0ff */
[----:B------:R-:W-:Y:S01]  /*0dd0*/  VIADD R235, R23, 0x20 ;  /* 0x0000002017eb7836 */ /* 0x000fe20000000000 */
[----:B------:R-:W-:Y:S01]  /*0de0*/  LOP3.LUT R223, R0, 0xfffffffc, RZ, 0xc0, !PT ;  /* 0xfffffffc00df7812 */ /* 0x000fe200078ec0ff */
[----:B------:R-:W-:Y:S01]  /*0df0*/  IMAD.IADD R8, R7, 0x1, -R8 ;  /* 0x0000000107087824 */ /* 0x000fe200078e0a08 */
[----:B------:R-:W-:Y:S01]  /*0e00*/  LOP3.LUT R14, R9, 0x8, R14, 0xf8, !PT ;  /* 0x00000008090e7812 */ /* 0x000fe200078ef80e */
[----:B------:R-:W-:Y:S01]  /*0e10*/  IMAD.SHL.U32 R230, R235, 0x40, RZ ;  /* 0x00000040ebe67824 */ /* 0x000fe200078e00ff */
[----:B------:R-:W-:Y:S01]  /*0e20*/  SHF.R.U32.HI R9, RZ, 0x3, R9 ;  /* 0x00000003ff097819 */ /* 0x000fe20000011609 */
[----:B------:R-:W-:Y:S01]  /*0e30*/  IMAD.IADD R223, R15, 0x1, -R223 ;  /* 0x000000010fdf7824 */ /* 0x000fe200078e0adf */
[----:B------:R-:W-:-:S02]  /*0e40*/  LOP3.LUT R7, R10, 0x7ffffe00, RZ, 0xc0, !PT ;  /* 0x7ffffe000a077812 */ /* 0x000fc400078ec0ff */
[----:B------:R-:W-:Y:S01]  /*0e50*/  SHF.R.S32.HI R6, RZ, 0x1f, R235 ;  /* 0x0000001fff067819 */ /* 0x000fe200000114eb */
[C---:B------:R-:W-:Y:S01]  /*0e60*/  IMAD.SHL.U32 R16, R223.reuse, 0x8, RZ ;  /* 0x00000008df107824 */ /* 0x040fe200078e00ff */
[----:B------:R-:W-:Y:S01]  /*0e70*/  LOP3.LUT R14, R14, R9, RZ, 0x3c, !PT ;  /* 0x000000090e0e7212 */ /* 0x000fe200078e3cff */
[----:B------:R-:W-:Y:S01]  /*0e80*/  IMAD R7, R202, 0x400, R7 ;  /* 0x00000400ca077824 */ /* 0x000fe200078e0207 */
[----:B------:R-:W-:Y:S01]  /*0e90*/  SHF.R.S32.HI R218, RZ, 0x3, R4 ;  /* 0x00000003ffda7819 */ /* 0x000fe20000011404 */
[----:B------:R-:W-:Y:S01]  /*0ea0*/  IMAD.SHL.U32 R184, R223, 0x4, RZ ;  /* 0x00000004dfb87824 */ /* 0x000fe200078e00ff */
[----:B------:R-:W-:Y:S01]  /*0eb0*/  LOP3.LUT R217, R4, 0xfffffff8, RZ, 0xc0, !PT ;  /* 0xfffffff804d97812 */ /* 0x000fe200078ec0ff */
[----:B------:R-:W-:Y:S01]  /*0ec0*/  IMAD.IADD R7, R7, 0x1, R14 ;  /* 0x0000000107077824 */ /* 0x000fe200078e020e */
[----:B------:R-:W-:Y:S01]  /*0ed0*/  SHF.R.S32.HI R4, RZ, 0x1f, R0 ;  /* 0x0000001fff047819 */ /* 0x000fe20000011400 */
[----:B------:R-:W-:Y:S01]  /*0ee0*/  VIADD R192, R184, 0x10 ;  /* 0x00000010b8c07836 */ /* 0x000fe20000000000 */
[----:B------:R-:W-:Y:S01]  /*0ef0*/  LEA.HI R0, R223, R223, RZ, 0x1 ;  /* 0x000000dfdf007211 */ /* 0x000fe200078f08ff */
[----:B------:R-:W-:Y:S01]  /*0f00*/  IMAD.IADD R217, R15, 0x1, -R217 ;  /* 0x000000010fd97824 */ /* 0x000fe200078e0ad9 */
[----:B------:R-:W-:Y:S01]  /*0f10*/  LEA.HI R6, R6, R235, RZ, 0x3 ;  /* 0x000000eb06067211 */ /* 0x000fe200078f18ff */
[----:B------:R-:W-:Y:S01]  /*0f20*/  IMAD R198, R7, 0x2, R2 ;  /* 0x0000000207c67824 */ /* 0x000fe200078e0202 */
[----:B------:R-:W-:Y:S01]  /*0f30*/  R2P PR, R12, 0x6 ;  /* 0x000000060c007804 */ /* 0x000fe20000000000 */
[----:B------:R-:W-:Y:S01]  /*0f40*/  IMAD.SHL.U32 R193, R217, 0x8, RZ ;  /* 0x00000008d9c17824 */ /* 0x000fe200078e00ff */
[----:B------:R-:W-:Y:S01]  /*0f50*/  SHF.R.S32.HI R5, RZ, 0x5, R5 ;  /* 0x00000005ff057819 */ /* 0x000fe20000011405 */
[----:B------:R-:W-:Y:S01]  /*0f60*/  IMAD.SHL.U32 R6, R6, 0x40, RZ ;  /* 0x0000004006067824 */ /* 0x000fe200078e00ff */
[----:B------:R-:W-:Y:S01]  /*0f70*/  LEA.HI R3, R3, R220, RZ, 0x1 ;  /* 0x000000dc03037211 */ /* 0x000fe200078f08ff */
[----:B------:R-:W-:Y:S01]  /*0f80*/  VIADD R201, R198, 0x26800 ;  /* 0x00026800c6c97836 */ /* 0x000fe20000000000 */
[----:B------:R-:W-:Y:S01]  /*0f90*/  LOP3.LUT R0, R0, 0x1ffffffe, RZ, 0xc0, !PT ;  /* 0x1ffffffe00007812 */ /* 0x000fe200078ec0ff */
[----:B------:R-:W-:Y:S01]  /*0fa0*/  IMAD R190, R5, 0x10, R8 ;  /* 0x0000001005be7824 */ /* 0x000fe200078e0208 */
[----:B------:R-:W-:Y:S01]  /*0fb0*/  LOP3.LUT R230, R230, 0x1c0, RZ, 0xc0, !PT ;  /* 0x000001c0e6e67812 */ /* 0x000fe200078ec0ff */
[----:B------:R-:W-:Y:S01]  /*0fc0*/  VIADD R212, R193, 0x40 ;  /* 0x00000040c1d47836 */ /* 0x000fe20000000000 */
[----:B------:R-:W-:Y:S01]  /*0fd0*/  LEA.HI R4, R4, R23, RZ, 0x3 ;  /* 0x0000001704047211 */ /* 0x000fe200078f18ff */
[----:B------:R-:W-:Y:S01]  /*0fe0*/  IMAD.IADD R203, R223, 0x1, -R0 ;  /* 0x00000001dfcb7824 */ /* 0x000fe200078e0a00 */
[----:B------:R-:W-:Y:S01]  /*0ff0*/  LOP3.LUT R3, R3, 0xfffffe, RZ, 0xc0, !PT ;  /* 0x00fffffe03037812 */ /* 0x000fe200078ec0ff */
[C---:B------:R-:W-:Y:S01]  /*1000*/  VIADD R211, R193.reuse, 0x80 ;  /* 0x00000080c1d37836 */ /* 0x040fe20000000000 */
[----:B------:R-:W-:Y:S01]  /*1010*/  LOP3.LUT R0, R230, 0x38, R16, 0xf8, !PT ;  /* 0x00000038e6007812 */ /* 0x000fe200078ef810 */
[C---:B------:R-:W-:Y:S01]  /*1020*/  VIADD R210, R193.reuse, 0xc0 ;  /* 0x000000c0c1d27836 */ /* 0x040fe20000000000 */
[----:B------:R-:W-:Y:S01]  /*1030*/  SHF.R.U32.HI R5, RZ, 0x3, R230 ;  /* 0x00000003ff057819 */ /* 0x000fe200000116e6 */
[----:B------:R-:W-:Y:S01]  /*1040*/  IMAD.IADD R3, R220, 0x1, -R3 ;  /* 0x00000001dc037824 */ /* 0x000fe200078e0a03 */
[----:B------:R-:W-:Y:S01]  /*1050*/  LOP3.LUT R233, R6, 0xfffffe00, RZ, 0xc0, !PT ;  /* 0xfffffe0006e97812 */ /* 0x000fe200078ec0ff */
[C---:B------:R-:W-:Y:S01]  /*1060*/  VIADD R209, R193.reuse, 0x100 ;  /* 0x00000100c1d17836 */ /* 0x040fe20000000000 */
[----:B------:R-:W-:Y:S01]  /*1070*/  LOP3.LUT R4, R4, 0xfffffff8, RZ, 0xc0, !PT ;  /* 0xfffffff804047812 */ /* 0x000fe200078ec0ff */
[C---:B------:R-:W-:Y:S01]  /*1080*/  VIADD R208, R193.reuse, 0x140 ;  /* 0x00000140c1d07836 */ /* 0x040fe20000000000 */
[----:B------:R-:W-:Y:S01]  /*1090*/  SEL R200, R200, 0xffffffe0, !P1 ;  /* 0xffffffe0c8c87807 */ /* 0x000fe20004800000 */
[----:B------:R-:W-:Y:S01]  /*10a0*/  VIADD R222, R193, 0x180 ;  /* 0x00000180c1de7836 */ /* 0x000fe20000000000 */
[----:B------:R-:W-:Y:S01]  /*10b0*/  LOP3.LUT R227, R233, R0, R5, 0xf6, !PT ;  /* 0x00000000e9e37212 */ /* 0x000fe200078ef605 */
[----:B------:R-:W-:Y:S01]  /*10c0*/  VIADD R221, R193, 0x1c0 ;  /* 0x000001c0c1dd7836 */ /* 0x000fe20000000000 */
[----:B------:R-:W-:Y:S01]  /*10d0*/  SHF.R.S32.HI R226, RZ, 0x1f, R192 ;  /* 0x0000001fffe27819 */ /* 0x000fe200000114c0 */
[----:B------:R-:W-:Y:S01]  /*10e0*/  VIADD R199, R198, 0x26840 ;  /* 0x00026840c6c77836 */ /* 0x000fe20000000000 */
[----:B------:R-:W-:Y:S01]  /*10f0*/  SHF.R.S32.HI R8, RZ, 0x1f, R210 ;  /* 0x0000001fff087819 */ /* 0x000fe200000114d2 */
[----:B------:R-:W-:Y:S01]  /*1100*/  @P2 VIADD R199, R201, 0xffffffc0 ;  /* 0xffffffc0c9c72836 */ /* 0x000fe20000000000 */
[----:B------:R-:W-:Y:S01]  /*1110*/  SHF.R.S32.HI R237, RZ, 0x1f, R222 ;  /* 0x0000001fffed7819 */ /* 0x000fe200000114de */
[----:B------:R-:W-:Y:S01]  /*1120*/  IMAD.IADD R188, R23, 0x1, -R4 ;  /* 0x0000000117bc7824 */ /* 0x000fe200078e0a04 */
[----:B------:R-:W-:Y:S01]  /*1130*/  SHF.R.S32.HI R4, RZ, 0x1f, R212 ;  /* 0x0000001fff047819 */ /* 0x000fe200000114d4 */
[----:B------:R-:W-:Y:S01]  /*1140*/  IMAD.SHL.U32 R197, R3, 0x100, RZ ;  /* 0x0000010003c57824 */ /* 0x000fe200078e00ff */
[----:B------:R-:W-:Y:S01]  /*1150*/  SHF.R.S32.HI R3, RZ, 0x1f, R211 ;  /* 0x0000001fff037819 */ /* 0x000fe200000114d3 */
[----:B------:R-:W-:Y:S01]  /*1160*/  IMAD.IADD R201, R201, 0x1, R200 ;  /* 0x00000001c9c97824 */ /* 0x000fe200078e02c8 */
[----:B------:R-:W-:Y:S01]  /*1170*/  SHF.R.S32.HI R4, RZ, 0x1f, R209 ;  /* 0x0000001fff047819 */ /* 0x000fe200000114d1 */
[----:B------:R-:W-:Y:S01]  /*1180*/  IMAD R227, R227, 0x2, R2 ;  /* 0x00000002e3e37824 */ /* 0x000fe200078e0202 */
[----:B------:R-:W-:Y:S01]  /*1190*/  SHF.R.S32.HI R3, RZ, 0x1f, R208 ;  /* 0x0000001fff037819 */ /* 0x000fe200000114d0 */
[----:B------:R-:W-:Y:S01]  /*11a0*/  IMAD R203, R203, 0x8, R190 ;  /* 0x00000008cbcb7824 */ /* 0x000fe200078e02be */
[----:B------:R-:W-:Y:S01]  /*11b0*/  SHF.R.S32.HI R236, RZ, 0x1f, R221 ;  /* 0x0000001fffec7819 */ /* 0x000fe200000114dd */
[----:B------:R-:W-:Y:S01]  /*11c0*/  IMAD.IADD R200, R200, 0x1, R199 ;  /* 0x00000001c8c87824 */ /* 0x000fe200078e02c7 */
[----:B--2---:R-:W-:-:S02]  /*11d0*/  LOP3.LUT R186, R18, 0x1, RZ, 0xfc, !PT ;  /* 0x0000000112ba7812 */ /* 0x004fc400078efcff */
[----:B------:R-:W-:-:S07]  /*11e0*/  CS2R R18, SRZ ;  /* 0x0000000000127805 */ /* 0x000fce000001ff00 */
.L_x_8064:
        /* <DEDUP_REMOVED lines=51> */
.L_x_7927:
[----:B------:R-:W-:Y:S02]  /*1520*/  IMAD.U32 R44, RZ, RZ, UR5 ;  /* 0x00000005ff2c7e24 */ /* 0x000fe4000f8e00ff */
[----:B------:R-:W-:Y:S01]  /*1530*/  IMAD.U32 R24, RZ, RZ, UR4 ;  /* 0x00000004ff187e24 */ /* 0x000fe2000f8e00ff */
[----:B------:R-:W-:Y:S06]  /*1540*/  @!P2 BRA `(.L_x_7928) ;  /* 0x000000000010a947 */ /* 0x000fec0003800000 */
[----:B------:R-:W-:-:S04]  /*1550*/  IADD3 R4, P0, R205, UR8, RZ ;  /* 0x00000008cd047c10 */ /* 0x000fc8000ff1e0ff */
[----:B------:R-:W-:-:S05]  /*1560*/  IADD3.X R5, R206, UR9, RZ, P0, !PT ;  /* 0x00000009ce057c10 */ /* 0x000fca00087fe4ff */
[----:B------:R0:W5:Y:S01]  /*1570*/  LDG.E R24, desc[UR40][R4.64] ;  /* 0x0000002804187981 */ /* 0x000162000c1e1900 */
[----:B------:R-:W-:Y:S05]  /*1580*/  BRA `(.L_x_7929) ;  /* 0x0000000000107947 */ /* 0x000fea0003800000 */
.L_x_7928:
[----:B------:R-:W-:Y:S05]  /*1590*/  @!P0 BRA `(.L_x_7929) ;  /* 0x00000000000c8947 */ /* 0x000fea0003800000 */
[----:B------:R-:W2:Y:S04]  /*15a0*/  LDG.E R5, desc[UR40][R8.64] ;  /* 0x0000002808057981 */ /* 0x000ea8000c1e1900 */
[----:B------:R-:W2:Y:S02]  /*15b0*/  LDG.E R24, desc[UR40][R8.64+0x4] ;  /* 0x0000042808187981 */ /* 0x000ea4000c1e1900 */
[----:B--2---:R-:W-:-:S07]  /*15c0*/  IMAD.IADD R24, R24, 0x1, -R5 ;  /* 0x0000000118187824 */ /* 0x004fce00078e0a05 */
.L_x_7929:
        /* <DEDUP_REMOVED lines=16> */
[----:B------:R-:W-:-:S04]  /*16d0*/  IMAD.SHL.U32 R196, R25, 0x40, RZ ;  /* 0x0000004019c47824 */ /* 0x000fc800078e00ff */
[----:B0-----:R-:W-:-:S08]  /*16e0*/  VIADD R4, R196, 0x3f ;  /* 0x0000003fc4047836 */ /* 0x001fd00000000000 */
[----:B------:R-:W0:Y:S08]  /*16f0*/  @P1 LDC R11, c[0x0][0x44c] ;  /* 0x00011300ff0b1b82 */ /* 0x000e300000000800 */
[----:B------:R-:W1:Y:S01]  /*1700*/  @P1 LDC R5, c[0x0][0x450] ;  /* 0x00011400ff051b82 */ /* 0x000e620000000800 */
[----:B--2---:R-:W-:Y:S02]  /*1710*/  @P0 IMAD.IADD R44, R9, 0x1, -R0 ;  /* 0x00000001092c0824 */ /* 0x004fe400078e0a00 */
[----:B------:R-:W-:-:S02]  /*1720*/  IMAD.IADD R9, R24, 0x1, -R3 ;  /* 0x0000000118097824 */ /* 0x000fc400078e0a03 */
[----:B0-----:R-:W-:-:S04]  /*1730*/  @P1 IMAD.HI.U32 R0, R4, R11, RZ ;  /* 0x0000000b04001227 */ /* 0x001fc800078e00ff */
[----:B------:R-:W-:Y:S01]  /*1740*/  IMAD.IADD R195, R9, 0x1, R44 ;  /* 0x0000000109c37824 */ /* 0x000fe200078e022c */
[----:B-1----:R-:W-:Y:S01]  /*1750*/  @P1 SHF.R.U32.HI R4, RZ, R5, R0 ;  /* 0x00000005ff041219 */ /* 0x002fe20000011600 */
[----:B------:R-:W-:Y:S02]  /*1760*/  IMAD.MOV R42, RZ, RZ, -R9 ;  /* 0x000000ffff2a7224 */ /* 0x000fe400078e0a09 */
[C---:B------:R-:W-:Y:S01]  /*1770*/  VIADD R0, R195.reuse, 0x3f ;  /* 0x0000003fc3007836 */ /* 0x040fe20000000000 */
[----:B------:R-:W-:Y:S02]  /*1780*/  IADD3 R43, R195, 0x40, -R194 ;  /* 0x00000040c32b7810 */ /* 0x000fe40007ffe8c2 */
[----:B------:R-:W-:Y:S02]  /*1790*/  VIMNMX R42, RZ, R42, !PT ;  /* 0x0000002aff2a7248 */ /* 0x000fe40007fe0100 */
[----:B------:R-:W-:Y:S01]  /*17a0*/  SHF.R.S32.HI R3, RZ, 0x1f, R0 ;  /* 0x0000001fff037819 */ /* 0x000fe20000011400 */
[----:B------:R-:W-:-:S03]  /*17b0*/  IMAD.IADD R4, R43, 0x1, R4 ;  /* 0x000000012b047824 */ /* 0x000fc600078e0204 */
[----:B------:R-:W-:Y:S02]  /*17c0*/  LEA.HI R3, R3, R0, RZ, 0x6 ;  /* 0x0000000003037211 */ /* 0x000fe400078f30ff */
[----:B------:R-:W-:Y:S02]  /*17d0*/  SHF.R.S32.HI R5, RZ, 0x1f, R4 ;  /* 0x0000001fff057819 */ /* 0x000fe40000011404 */
        /* <DEDUP_REMOVED lines=15> */
[----:B---3--:R-:W-:Y:S05]  /*18d0*/  @!P1 BRA `(.L_x_7930) ;  /* 0x0000002800a49947 */ /* 0x008fea0003800000 */
        /* <DEDUP_REMOVED lines=20> */
.L_x_7932:
[----:B------:R-:W-:Y:S05]  /*1a20*/  BSYNC B6 ;  /* 0x0000000000067941 */ /* 0x000fea0003800000 */
.L_x_7931:
        /* <DEDUP_REMOVED lines=20> */
.L_x_7934:
[----:B------:R-:W-:Y:S05]  /*1b70*/  BSYNC B6 ;  /* 0x0000000000067941 */ /* 0x000fea0003800000 */
.L_x_7933:
[----:B------:R-:W-:Y:S01]  /*1b80*/  ULDC.64 UR4, c[0x0][0x9f8] ;  /* 0x00027e0000047ab9 */ /* 0x000fe20000000a00 */
[----:B------:R-:W0:Y:S01]  /*1b90*/  LDC.64 R4, c[0x0][0x300] ;  /* 0x0000c000ff047b82 */ /* 0x000e220000000a00 */
[----:B------:R-:W-:Y:S01]  /*1ba0*/  ISETP.NE.U32.AND P0, PT, RZ, UR4, PT ;  /* 0x00000004ff007c0c */ /* 0x000fe2000bf05070 */
[----:B------:R-:W-:Y:S01]  /*1bb0*/  IMAD.IADD R40, R29, 0x1, R24 ;  /* 0x000000011d287824 */ /* 0x000fe200078e0218 */
[----:B------:R-:W-:Y:S02]  /*1bc0*/  ULDC.64 UR6, c[0x0][0x330] ;  /* 0x0000cc0000067ab9 */ /* 0x000fe40000000a00 */
[----:B------:R-:W-:Y:S02]  /*1bd0*/  ISETP.NE.AND.EX P0, PT, RZ, UR5, PT, P0 ;  /* 0x00000005ff007c0c */ /* 0x000fe4000bf05300 */
[----:B------:R-:W-:Y:S01]  /*1be0*/  SHF.R.S32.HI R17, RZ, 0x1f, R16 ;  /* 0x0000001fff117819 */ /* 0x000fe20000011410 */
[----:B------:R-:W1:Y:S08]  /*1bf0*/  LDC R59, c[0x0][0x3f4] ;  /* 0x0000fd00ff3b7b82 */ /* 0x000e700000000800 */
[----:B------:R-:W2:Y:S02]  /*1c00*/  LDC.64 R54, c[0x0][0x3f8] ;  /* 0x0000fe00ff367b82 */ /* 0x000ea40000000a00 */
[----:B------:R-:W-:-:S04]  /*1c10*/  @P0 IADD3 R6, P1, R205, UR4, RZ ;  /* 0x00000004cd060c10 */ /* 0x000fc8000ff3e0ff */
[----:B------:R-:W-:Y:S02]  /*1c20*/  @P0 IADD3.X R7, R206, UR5, RZ, P1, !PT ;  /* 0x00000005ce070c10 */ /* 0x000fe40008ffe4ff */
[----:B------:R-:W-:Y:S01]  /*1c30*/  SHF.R.S32.HI R24, RZ, 0x1f, R40 ;  /* 0x0000001fff187819 */ /* 0x000fe20000011428 */
[-C--:B0-----:R-:W-:Y:S01]  /*1c40*/  IMAD.WIDE.U32 R8, R40, R4.reuse, RZ ;  /* 0x0000000428087225 */ /* 0x081fe200078e00ff */
[----:B------:R-:W-:Y:S01]  /*1c50*/  ULDC.64 UR4, c[0x0][0x308] ;  /* 0x0000c20000047ab9 */ /* 0x000fe20000000a00 */
[----:B------:R0:W3:Y:S01]  /*1c60*/  @P0 LDG.E R27, desc[UR40][R6.64] ;  /* 0x00000028061b0981 */ /* 0x0000e2000c1e1900 */
[----:B------:R-:W4:Y:S01]  /*1c70*/  LDC.64 R56, c[0x0][0x408] ;  /* 0x00010200ff387b82 */ /* 0x000f220000000a00 */
[-C--:B------:R-:W-:Y:S01]  /*1c80*/  IMAD R0, R24, R4.reuse, RZ ;  /* 0x0000000418007224 */ /* 0x080fe200078e02ff */
[----:B------:R-:W-:Y:S01]  /*1c90*/  SHF.R.S32.HI R185, RZ, 0x1f, R184 ;  /* 0x0000001fffb97819 */ /* 0x000fe200000114b8 */
[----:B------:R-:W-:Y:S01]  /*1ca0*/  IMAD.WIDE.U32 R10, R26, UR6, R16 ;  /* 0x000000061a0a7c25 */ /* 0x000fe2000f8e0010 */
[----:B-1----:R-:W-:Y:S01]  /*1cb0*/  ISETP.GE.AND P2, PT, R16, R59, PT ;  /* 0x0000003b1000720c */ /* 0x002fe20003f46270 */
[----:B------:R-:W1:Y:S01]  /*1cc0*/  S2R R41, SR_TID.X ;  /* 0x0000000000297919 */ /* 0x000e620000002100 */
[----:B------:R-:W-:Y:S01]  /*1cd0*/  SHF.L.U64.HI R48, R4, 0x6, R5 ;  /* 0x0000000604307819 */ /* 0x000fe20000010205 */
[----:B------:R-:W-:Y:S01]  /*1ce0*/  IMAD R3, R40, R5, R0 ;  /* 0x0000000528037224 */ /* 0x000fe200078e0200 */
[----:B------:R-:W-:Y:S01]  /*1cf0*/  SHF.R.S32.HI R0, RZ, 0x1f, R26 ;  /* 0x0000001fff007819 */ /* 0x000fe2000001141a */
[----:B------:R-:W-:Y:S01]  /*1d00*/  IMAD.WIDE.U32 R46, R23, R4, R16 ;  /* 0x00000004172e7225 */ /* 0x000fe200078e0010 */
[----:B------:R-:W-:-:S02]  /*1d10*/  SEL R15, R59, RZ, P2 ;  /* 0x000000ff3b0f7207 */ /* 0x000fc40001000000 */
[----:B--2---:R-:W-:Y:S01]  /*1d20*/  SHF.L.U64.HI R52, R54, 0x6, R55 ;  /* 0x0000000636347819 */ /* 0x004fe20000010237 */
[----:B------:R-:W-:Y:S01]  /*1d30*/  IMAD.IADD R9, R9, 0x1, R3 ;  /* 0x0000000109097824 */ /* 0x000fe200078e0203 */
[----:B------:R-:W-:Y:S01]  /*1d40*/  P2R R77, PR, RZ, 0x4 ;  /* 0x00000004ff4d7803 */ /* 0x000fe20000000000 */
[----:B------:R-:W-:Y:S02]  /*1d50*/  IMAD R3, R0, UR6, RZ ;  /* 0x0000000600037c24 */ /* 0x000fe4000f8e02ff */
[----:B------:R-:W-:Y:S02]  /*1d60*/  IMAD.IADD R15, R16, 0x1, R15 ;  /* 0x00000001100f7824 */ /* 0x000fe400078e020f */
[----:B0-----:R-:W-:Y:S01]  /*1d70*/  IMAD R7, R26, UR7, R3 ;  /* 0x000000071a077c24 */ /* 0x001fe2000f8e0203 */
[----:B------:R-:W-:Y:S01]  /*1d80*/  ULDC.64 UR6, c[0x0][0xa08] ;  /* 0x0002820000067ab9 */ /* 0x000fe20000000a00 */
[----:B------:R-:W-:Y:S01]  /*1d90*/  IMAD R3, R0, UR4, RZ ;  /* 0x0000000400037c24 */ /* 0x000fe2000f8e02ff */
[----:B------:R-:W-:Y:S01]  /*1da0*/  ISETP.NE.U32.AND P0, PT, RZ, UR6, PT ;  /* 0x00000006ff007c0c */ /* 0x000fe2000bf05070 */
[----:B------:R-:W-:Y:S01]  /*1db0*/  IMAD.IADD R11, R11, 0x1, R7 ;  /* 0x000000010b0b7824 */ /* 0x000fe200078e0207 */
[----:B------:R-:W-:Y:S01]  /*1dc0*/  SHF.R.S32.HI R14, RZ, 0x1f, R15 ;  /* 0x0000001fff0e7819 */ /* 0x000fe2000001140f */
[C---:B------:R-:W-:Y:S01]  /*1dd0*/  IMAD R3, R26.reuse, UR5, R3 ;  /* 0x000000051a037c24 */ /* 0x040fe2000f8e0203 */
[----:B------:R-:W-:Y:S01]  /*1de0*/  ISETP.NE.AND.EX P0, PT, RZ, UR7, PT, P0 ;  /* 0x00000007ff007c0c */ /* 0x000fe2000bf05300 */
[----:B------:R-:W-:Y:S01]  /*1df0*/  IMAD.WIDE.U32 R6, R26, UR4, R8 ;  /* 0x000000041a067c25 */ /* 0x000fe2000f8e0008 */
[----:B------:R-:W-:Y:S01]  /*1e00*/  ULDC.64 UR4, c[0x0][0x310] ;  /* 0x0000c40000047ab9 */ /* 0x000fe20000000a00 */
[----:B------:R-:W-:-:S02]  /*1e10*/  ULDC.64 UR6, c[0x0][0x338] ;  /* 0x0000ce0000067ab9 */ /* 0x000fc40000000a00 */
[----:B------:R-:W-:Y:S01]  /*1e20*/  IMAD.IADD R7, R7, 0x1, R3 ;  /* 0x0000000107077824 */ /* 0x000fe200078e0203 */
[----:B------:R-:W-:Y:S01]  /*1e30*/  SHF.R.S32.HI R3, RZ, 0x1f, R23 ;  /* 0x0000001fff037819 */ /* 0x000fe20000011417 */
[----:B------:R-:W-:Y:S02]  /*1e40*/  IMAD.SHL.U32 R53, R188, 0x40, RZ ;  /* 0x00000040bc357824 */ /* 0x000fe400078e00ff */
[----:B------:R-:W-:Y:S02]  /*1e50*/  IMAD.SHL.U32 R49, R4, 0x40, RZ ;  /* 0x0000004004317824 */ /* 0x000fe400078e00ff */
[----:B----4-:R-:W-:Y:S01]  /*1e60*/  IMAD R12, R3, R56, RZ ;  /* 0x00000038030c7224 */ /* 0x010fe200078e02ff */
[----:B------:R-:W-:Y:S01]  /*1e70*/  LOP3.LUT R53, R53, 0x1c0, RZ, 0xc0, !PT ;  /* 0x000001c035357812 */ /* 0x000fe200078ec0ff */
[----:B------:R-:W-:Y:S01]  /*1e80*/  VIADD R78, R16, 0x20 ;  /* 0x00000020104e7836 */ /* 0x000fe20000000000 */
[----:B-1----:R-:W-:Y:S01]  /*1e90*/  SHF.R.U32.HI R41, RZ, 0x7, R41 ;  /* 0x00000007ff297819 */ /* 0x002fe20000011629 */
[----:B------:R-:W-:-:S04]  /*1ea0*/  IMAD.SHL.U32 R59, R59, 0x2, RZ ;  /* 0x000000023b3b7824 */ /* 0x000fc800078e00ff */
[----:B------:R-:W-:Y:S01]  /*1eb0*/  VIADD R58, R41, 0x8 ;  /* 0x00000008293a7836 */ /* 0x000fe20000000000 */
[----:B---3--:R-:W-:Y:S02]  /*1ec0*/  SHF.R.S32.HI R0, RZ, 0x1f, R27 ;  /* 0x0000001fff007819 */ /* 0x008fe4000001141b */
[----:B------:R-:W-:Y:S01]  /*1ed0*/  SEL R9, R27, RZ, !P0 ;  /* 0x000000ff1b097207 */ /* 0x000fe20004000000 */
[C---:B------:R-:W-:Y:S01]  /*1ee0*/  IMAD R27, R23.reuse, R57, R12 ;  /* 0x00000039171b7224 */ /* 0x040fe200078e020c */
[----:B------:R-:W-:Y:S01]  /*1ef0*/  SEL R0, R0, RZ, !P0 ;  /* 0x000000ff00007207 */ /* 0x000fe20004000000 */
[----:B------:R-:W-:-:S04]  /*1f00*/  IMAD.WIDE.U32 R12, R23, R56, R16 ;  /* 0x00000038170c7225 */ /* 0x000fc800078e0010 */
[----:B------:R-:W-:-:S04]  /*1f10*/  IMAD.WIDE.U32 R20, R9, UR4, R6 ;  /* 0x0000000409147c25 */ /* 0x000fc8000f8e0006 */
[C---:B------:R-:W-:Y:S02]  /*1f20*/  IMAD R6, R0.reuse, UR6, RZ ;  /* 0x0000000600067c24 */ /* 0x040fe4000f8e02ff */
[----:B------:R-:W-:Y:S01]  /*1f30*/  IMAD R8, R0, UR4, RZ ;  /* 0x0000000400087c24 */ /* 0x000fe2000f8e02ff */
[----:B------:R-:W-:Y:S01]  /*1f40*/  ULDC UR4, c[0x0][0x2f4] ;  /* 0x0000bd0000047ab9 */ /* 0x000fe20000000800 */
[----:B------:R-:W-:Y:S01]  /*1f50*/  IMAD R69, R9, UR7, R6 ;  /* 0x0000000709457c24 */ /* 0x000fe2000f8e0206 */
[----:B------:R-:W-:Y:S01]  /*1f60*/  ISETP.GE.AND P4, PT, R16, UR4, PT ;  /* 0x0000000410007c0c */ /* 0x000fe2000bf86270 */
[----:B------:R-:W-:Y:S01]  /*1f70*/  IMAD R6, R3, R54, RZ ;  /* 0x0000003603067224 */ /* 0x000fe200078e02ff */
[----:B------:R-:W-:Y:S01]  /*1f80*/  ISETP.GE.AND P3, PT, R78, UR4, PT ;  /* 0x000000044e007c0c */ /* 0x000fe2000bf66270 */
[----:B------:R-:W-:Y:S02]  /*1f90*/  IMAD R45, R9, UR5, R8 ;  /* 0x00000005092d7c24 */ /* 0x000fe4000f8e0208 */
[----:B------:R-:W-:Y:S01]  /*1fa0*/  IMAD R0, R3, R4, RZ ;  /* 0x0000000403007224 */ /* 0x000fe200078e02ff */
[----:B------:R-:W-:Y:S01]  /*1fb0*/  LOP3.LUT R4, R53, 0x18, R16, 0xf8, !PT ;  /* 0x0000001835047812 */ /* 0x000fe200078ef810 */
[----:B------:R-:W-:-:S04]  /*1fc0*/  IMAD.WIDE.U32 R28, R9, UR6, R10 ;  /* 0x00000006091c7c25 */ /* 0x000fc8000f8e000a */
[C---:B------:R-:W-:Y:S02]  /*1fd0*/  IMAD R25, R23.reuse, R55, R6 ;  /* 0x0000003717197224 */ /* 0x040fe400078e0206 */
[----:B------:R-:W-:-:S04]  /*1fe0*/  IMAD.WIDE.U32 R6, R23, R54, R184 ;  /* 0x0000003617067225 */ /* 0x000fc800078e00b8 */
[----:B------:R-:W-:-:S04]  /*1ff0*/  IMAD.WIDE.U32 R10, R23, R54, R16 ;  /* 0x00000036170a7225 */ /* 0x000fc800078e0010 */
[----:B------:R-:W-:Y:S01]  /*2000*/  IMAD R8, R23, R5, R0 ;  /* 0x0000000517087224 */ /* 0x000fe200078e0200 */
[----:B------:R-:W-:Y:S01]  /*2010*/  IADD3 R0, P0, R20, R46, RZ ;  /* 0x0000002e14007210 */ /* 0x000fe20007f1e0ff */
[----:B------:R-:W-:Y:S02]  /*2020*/  IMAD.IADD R45, R21, 0x1, R45 ;  /* 0x00000001152d7824 */ /* 0x000fe400078e022d */
[----:B------:R-:W-:Y:S02]  /*2030*/  IMAD.IADD R7, R7, 0x1, R25 ;  /* 0x0000000107077824 */ /* 0x000fe400078e0219 */
[----:B------:R-:W-:Y:S01]  /*2040*/  IMAD.IADD R11, R25, 0x1, R11 ;  /* 0x00000001190b7824 */ /* 0x000fe200078e020b */
[----:B-----5:R-:W-:Y:S01]  /*2050*/  SHF.R.S32.HI R25, RZ, 0x1f, R30 ;  /* 0x0000001fff197819 */ /* 0x020fe2000001141e */
[-C--:B------:R-:W-:Y:S01]  /*2060*/  IMAD.WIDE.U32 R32, R30, R54.reuse, R6 ;  /* 0x000000361e207225 */ /* 0x080fe200078e0006 */
[----:B------:R-:W-:Y:S02]  /*2070*/  IADD3.X R46, R45, R47, R8, P0, !PT ;  /* 0x0000002f2d2e7210 */ /* 0x000fe400007fe408 */
[----:B------:R-:W-:Y:S01]  /*2080*/  LEA.HI R47, R14, R15, RZ, 0x3 ;  /* 0x0000000f0e2f7211 */ /* 0x000fe200078f18ff */
[----:B------:R-:W-:Y:S01]  /*2090*/  IMAD R14, R25, R54, RZ ;  /* 0x00000036190e7224 */ /* 0x000fe200078e02ff */
[----:B------:R-:W-:Y:S01]  /*20a0*/  IADD3 R40, P0, R23, R40, RZ ;  /* 0x0000002817287210 */ /* 0x000fe20007f1e0ff */
[-C--:B------:R-:W-:Y:S01]  /*20b0*/  IMAD R25, R25, R56.reuse, RZ ;  /* 0x0000003819197224 */ /* 0x080fe200078e02ff */
[----:B------:R-:W-:Y:S01]  /*20c0*/  LOP3.LUT R63, R47, 0xfffffff8, RZ, 0xc0, !PT ;  /* 0xfffffff82f3f7812 */ /* 0x000fe200078ec0ff */
[----:B------:R-:W-:Y:S01]  /*20d0*/  IMAD R5, R30, R55, R14 ;  /* 0x000000371e057224 */ /* 0x000fe200078e020e */
[----:B------:R-:W-:Y:S01]  /*20e0*/  SHF.L.U64.HI R55, R56, 0x6, R57 ;  /* 0x0000000638377819 */ /* 0x000fe20000010239 */
[----:B------:R-:W-:Y:S01]  /*20f0*/  IMAD R25, R30, R57, R25 ;  /* 0x000000391e197224 */ /* 0x000fe200078e0219 */
[----:B------:R-:W-:Y:S01]  /*2100*/  SHF.R.U32.HI R57, RZ, 0x3, R53 ;  /* 0x00000003ff397819 */ /* 0x000fe20000011635 */
[----:B------:R-:W-:Y:S01]  /*2110*/  IMAD.WIDE.U32 R8, R23, R56, R184 ;  /* 0x0000003817087225 */ /* 0x000fe200078e00b8 */
[----:B------:R-:W-:-:S02]  /*2120*/  SHF.R.S32.HI R64, RZ, 0x1f, R63 ;  /* 0x0000001fff407819 */ /* 0x000fc4000001143f */
[----:B------:R-:W-:Y:S01]  /*2130*/  LOP3.LUT R61, R4, R57, RZ, 0x3c, !PT ;  /* 0x00000039043d7212 */ /* 0x000fe200078e3cff */
[----:B------:R-:W-:Y:S01]  /*2140*/  IMAD.WIDE.U32 R34, R30, R54, R10 ;  /* 0x000000361e227225 */ /* 0x000fe200078e000a */
[----:B------:R-:W-:-:S03]  /*2150*/  LOP3.LUT R4, R53, 0x38, R47, 0xf8, !PT ;  /* 0x0000003835047812 */ /* 0x000fc600078ef82f */
[----:B------:R-:W-:Y:S02]  /*2160*/  IMAD.IADD R9, R9, 0x1, R27 ;  /* 0x0000000109097824 */ /* 0x000fe400078e021b */
[----:B------:R-:W-:Y:S02]  /*2170*/  IMAD.IADD R13, R27, 0x1, R13 ;  /* 0x000000011b0d7824 */ /* 0x000fe400078e020d */
[----:B------:R-:W-:Y:S02]  /*2180*/  IMAD.IADD R60, R33, 0x1, R5 ;  /* 0x00000001213c7824 */ /* 0x000fe400078e0205 */
[----:B------:R-:W-:Y:S01]  /*2190*/  IMAD.IADD R62, R5, 0x1, R35 ;  /* 0x00000001053e7824 */ /* 0x000fe200078e0223 */
[----:B------:R-:W-:Y:S01]  /*21a0*/  LOP3.LUT R5, R4, R57, RZ, 0x3c, !PT ;  /* 0x0000003904057212 */ /* 0x000fe200078e3cff */
[----:B------:R-:W-:-:S04]  /*21b0*/  IMAD.WIDE.U32 R36, R30, R56, R8 ;  /* 0x000000381e247225 */ /* 0x000fc800078e0008 */
[----:B------:R-:W-:-:S04]  /*21c0*/  IMAD.WIDE.U32 R38, R30, R56, R12 ;  /* 0x000000381e267225 */ /* 0x000fc800078e000c */
[----:B------:R-:W-:Y:S02]  /*21d0*/  IMAD.SHL.U32 R54, R54, 0x40, RZ ;  /* 0x0000004036367824 */ /* 0x000fe400078e00ff */
[----:B------:R-:W-:Y:S02]  /*21e0*/  IMAD.SHL.U32 R56, R56, 0x40, RZ ;  /* 0x0000004038387824 */ /* 0x000fe400078e00ff */
[----:B------:R-:W-:Y:S02]  /*21f0*/  IMAD.X R41, R24, 0x1, R3, P0 ;  /* 0x0000000118297824 */ /* 0x000fe400000e0603 */
[----:B------:R-:W-:Y:S02]  /*2200*/  IMAD R61, R202, 0x200, R61 ;  /* 0x00000200ca3d7824 */ /* 0x000fe400078e023d */
[----:B------:R-:W-:Y:S02]  /*2210*/  IMAD.IADD R65, R37, 0x1, R25 ;  /* 0x0000000125417824 */ /* 0x000fe400078e0219 */
[----:B------:R-:W-:-:S02]  /*2220*/  IMAD.IADD R67, R25, 0x1, R39 ;  /* 0x0000000119437824 */ /* 0x000fc400078e0227 */
[----:B------:R-:W-:Y:S02]  /*2230*/  IMAD R66, R202, 0x200, R5 ;  /* 0x00000200ca427824 */ /* 0x000fe400078e0205 */
[----:B------:R-:W-:-:S07]  /*2240*/  IMAD.IADD R69, R29, 0x1, R69 ;  /* 0x000000011d457824 */ /* 0x000fce00078e0245 */
.L_x_7964:
[----:B0-2-4-:R-:W0:Y:S01]  /*2250*/  LDC R27, c[0x0][0x3f4] ;  /* 0x0000fd00ff1b7b82 */ /* 0x015e220000000800 */
[----:B------:R-:W-:Y:S01]  /*2260*/  VIADD R31, R31, 0xffffffff ;  /* 0xffffffff1f1f7836 */ /* 0x000fe20000000000 */
[----:B------:R-:W-:Y:S05]  /*2270*/  YIELD ;  /* 0x0000000000007946 */ /* 0x000fea0003800000 */
[----:B------:R-:W-:Y:S01]  /*2280*/  SHF.R.S32.HI R71, RZ, 0x1f, R31 ;  /* 0x0000001fff477819 */ /* 0x000fe2000001141f */
[----:B------:R-:W1:Y:S01]  /*2290*/  LDC.64 R50, c[0x0][0x2e8] ;  /* 0x0000ba00ff327b82 */ /* 0x000e620000000a00 */
        /* <DEDUP_REMOVED lines=35> */
[----:B------:R-:W-:Y:S01]  /*24d0*/  IMAD.MOV.U32 R7, RZ, RZ, R65 ;  /* 0x000000ffff077224 */ /* 0x000fe200078e0041 */
[----:B------:R-:W-:Y:S01]  /*24e0*/  ULDC.64 UR4, c[0x0][0x3e8] ;  /* 0x0000fa0000047ab9 */ /* 0x000fe20000000a00 */
[-C--:B------:R-:W-:Y:S01]  /*24f0*/  IMAD R5, R71, R56.reuse, R5 ;  /* 0x0000003847057224 */ /* 0x080fe200078e0205 */
[----:B------:R-:W-:Y:S01]  /*2500*/  CS2R R10, SRZ ;  /* 0x00000000000a7805 */ /* 0x000fe2000001ff00 */
[----:B------:R-:W-:-:S04]  /*2510*/  IMAD.WIDE.U32 R6, R31, R56, R6 ;  /* 0x000000381f067225 */ /* 0x000fc800078e0006 */
        /* <DEDUP_REMOVED lines=13> */
.L_x_7939:
[----:B------:R-:W-:Y:S05]  /*25f0*/  BSYNC B1 ;  /* 0x0000000000017941 */ /* 0x000fea0003800000 */
.L_x_7938:
[----:B------:R-:W-:Y:S01]  /*2600*/  ISETP.NE.AND P0, PT, R186, 0x3, PT ;  /* 0x00000003ba00780c */ /* 0x000fe20003f05270 */
[----:B0----5:R-:W-:Y:S02]  /*2610*/  IMAD.MOV.U32 R4, RZ, RZ, R8 ;  /* 0x000000ffff047224 */ /* 0x021fe400078e0008 */
        /* <DEDUP_REMOVED lines=17> */
.L_x_7940:
[----:B------:R-:W-:Y:S01]  /*2730*/  IMAD R68, R22, 0x8, R2 ;  /* 0x0000000816447824 */ /* 0x000fe200078e0202 */
[----:B------:R-:W-:Y:S01]  /*2740*/  SHF.L.U32 R71, R187, 0x1f, RZ ;  /* 0x0000001fbb477819 */ /* 0x000fe200000006ff */
[----:B------:R-:W-:Y:S03]  /*2750*/  BSSY B1, `(.L_x_7941) ;  /* 0x0000003000017945 */ /* 0x000fe60003800000 */
[----:B------:R-:W0:Y:S02]  /*2760*/  SYNCS.PHASECHK.TRANS64.TRYWAIT P5, [R68+URZ+0x28c90], R71 ;  /* 0x028c9047440075a7 */ /* 0x000e2400080a017f */
[----:B0-----:R-:W-:Y:S05]  /*2770*/  @!P5 BRA `(.L_x_7942) ;  /* 0x0000018c005cd947 */ /* 0x001fea0003800000 */
.L_x_8249:
[----:B------:R-:W-:Y:S05]  /*2780*/  BSYNC B1 ;  /* 0x0000000000017941 */ /* 0x000fea0003800000 */
.L_x_7941:
        /* <DEDUP_REMOVED lines=9> */
[----:B------:R-:W-:Y:S01]  /*2820*/  SHF.R.U64 R50, R24, 0x10, R25 ;  /* 0x0000001018327819 */ /* 0x000fe20000001219 */
[----:B------:R-:W-:Y:S01]  /*2830*/  IMAD.U32 R24, R7, 0x10000, RZ ;  /* 0x0001000007187824 */ /* 0x000fe200078e00ff */
[----:B------:R-:W-:Y:S02]  /*2840*/  SHF.R.U32.HI R75, RZ, 0x10, R15 ;  /* 0x00000010ff4b7819 */ /* 0x000fe4000001160f */
[----:B------:R-:W-:Y:S02]  /*2850*/  SHF.R.U32.HI R70, RZ, 0x10, R25 ;  /* 0x00000010ff467819 */ /* 0x000fe40000011619 */
[C---:B------:R-:W-:Y:S02]  /*2860*/  PRMT R73, R51.reuse, 0x5410, R73 ;  /* 0x0000541033497816 */ /* 0x040fe40000000049 */
[----:B------:R-:W-:-:S02]  /*2870*/  PRMT R50, R51, 0x5432, R50 ;  /* 0x0000543233327816 */ /* 0x000fc40000000032 */
[C---:B------:R-:W-:Y:S02]  /*2880*/  PRMT R75, R72.reuse, 0x5410, R75 ;  /* 0x00005410484b7816 */ /* 0x040fe4000000004b */
[----:B------:R-:W-:Y:S02]  /*2890*/  LOP3.LUT R25, R7, 0xffff0000, RZ, 0xc0, !PT ;  /* 0xffff000007197812 */ /* 0x000fe400078ec0ff */
[----:B------:R-:W-:Y:S01]  /*28a0*/  PRMT R70, R72, 0x5432, R70 ;  /* 0x0000543248467816 */ /* 0x000fe20000000046 */
[----:B------:R-:W-:Y:S01]  /*28b0*/  IMAD.U32 R76, R75, 0x10000, RZ ;  /* 0x000100004b4c7824 */ /* 0x000fe200078e00ff */
[----:B------:R-:W-:Y:S02]  /*28c0*/  LOP3.LUT R7, R5, 0xffff0000, RZ, 0xc0, !PT ;  /* 0xffff000005077812 */ /* 0x000fe400078ec0ff */
[C---:B------:R-:W-:Y:S01]  /*28d0*/  LOP3.LUT R74, R73.reuse, 0xffff0000, RZ, 0xc0, !PT ;  /* 0xffff0000494a7812 */ /* 0x040fe200078ec0ff */
        /* <DEDUP_REMOVED lines=10> */
[----:B------:R-:W-:Y:S01]  /*2980*/  FMUL.FTZ R15, R15, R72 ;  /* 0x000000480f0f7220 */ /* 0x000fe20000410000 */
        /* <DEDUP_REMOVED lines=21> */
.L_x_7947:
[----:B------:R-:W-:Y:S05]  /*2ae0*/  BSYNC B2 ;  /* 0x0000000000027941 */ /* 0x000fea0003800000 */
.L_x_7946:
[----:B--2---:R1:W-:Y:S02]  /*2af0*/  STG.E.128 desc[UR40][R12.64], R4 ;  /* 0x000000040c007986 */ /* 0x0043e4000c101d28 */
.L_x_7945:
[----:B------:R-:W-:Y:S05]  /*2b00*/  BSYNC B1 ;  /* 0x0000000000017941 */ /* 0x000fea0003800000 */
.L_x_7944:
        /* <DEDUP_REMOVED lines=56> */
.L_x_7949:
[----:B------:R-:W-:Y:S05]  /*2e90*/  BSYNC B1 ;  /* 0x0000000000017941 */ /* 0x000fea0003800000 */
.L_x_7948:
[----:B-1----:R1:W-:Y:S01]  /*2ea0*/  STG.E.128 desc[UR40][R12.64+0x40], R4 ;  /* 0x000040040c007986 */ /* 0x0023e2000c101d28 */
[----:B------:R-:W-:Y:S05]  /*2eb0*/  BRA `(.L_x_7943) ;  /* 0x0000000c00407947 */ /* 0x000fea0003800000 */
.L_x_7937:
        /* <DEDUP_REMOVED lines=29> */
[----:B------:R-:W-:Y:S02]  /*3090*/  IMAD.MOV.U32 R68, RZ, RZ, R7 ;  /* 0x000000ffff447224 */ /* 0x000fe400078e0007 */
[----:B------:R-:W-:Y:S01]  /*30a0*/  IMAD.MOV.U32 R27, RZ, RZ, R6 ;  /* 0x000000ffff1b7224 */ /* 0x000fe200078e0006 */
[----:B------:R-:W-:Y:S01]  /*30b0*/  PRMT R88, R25, 0x5410, R24 ;  /* 0x0000541019587816 */ /* 0x000fe20000000018 */
[----:B---3--:R-:W-:Y:S01]  /*30c0*/  IMAD.MOV.U32 R12, RZ, RZ, R8 ;  /* 0x000000ffff0c7224 */ /* 0x008fe200078e0008 */
[----:B------:R-:W-:Y:S01]  /*30d0*/  PRMT R90, R90, 0x5410, R68 ;  /* 0x000054105a5a7816 */ /* 0x000fe20000000044 */
[----:B------:R-:W-:Y:S01]  /*30e0*/  IMAD.MOV.U32 R13, RZ, RZ, R9 ;  /* 0x000000ffff0d7224 */ /* 0x000fe200078e0009 */
[----:B------:R-:W-:Y:S01]  /*30f0*/  PRMT R92, R27, 0x7610, R92 ;  /* 0x000076101b5c7816 */ /* 0x000fe2000000005c */
[----:B------:R-:W-:-:S02]  /*3100*/  IMAD.MOV.U32 R24, RZ, RZ, R10 ;  /* 0x000000ffff187224 */ /* 0x000fc400078e000a */
[----:B------:R-:W-:Y:S01]  /*3110*/  IMAD.MOV.U32 R25, RZ, RZ, R11 ;  /* 0x000000ffff197224 */ /* 0x000fe200078e000b */
[----:B------:R-:W-:Y:S02]  /*3120*/  PRMT R82, R12, 0x5410, R13 ;  /* 0x000054100c527816 */ /* 0x000fe4000000000d */
[----:B------:R-:W-:Y:S02]  /*3130*/  PRMT R90, R24, 0x7610, R90 ;  /* 0x00007610185a7816 */ /* 0x000fe4000000005a */
[----:B------:R-:W-:Y:S01]  /*3140*/  PRMT R91, R25, 0x7610, R91 ;  /* 0x00007610195b7816 */ /* 0x000fe2000000005b */
[----:B------:R-:W-:Y:S06]  /*3150*/  @!P0 BRA `(.L_x_7950) ;  /* 0x0000000000048947 */ /* 0x000fec0003800000 */
[----:B------:R-:W-:Y:S01]  /*3160*/  BPT.TRAP 0x1 ;  /* 0x000000040000795c */ /* 0x000fe20000300000 */
.L_x_7950:
[----:B------:R-:W-:Y:S01]  /*3170*/  IMAD R68, R22, 0x8, R2 ;  /* 0x0000000816447824 */ /* 0x000fe200078e0202 */
[----:B------:R-:W-:Y:S01]  /*3180*/  SHF.L.U32 R71, R187, 0x1f, RZ ;  /* 0x0000001fbb477819 */ /* 0x000fe200000006ff */
[----:B------:R-:W0:Y:S01]  /*3190*/  LDC R70, c[0x0][0x2f4] ;  /* 0x0000bd00ff467b82 */ /* 0x000e220000000800 */
[----:B------:R-:W-:Y:S02]  /*31a0*/  BSSY B1, `(.L_x_7951) ;  /* 0x0000003000017945 */ /* 0x000fe40003800000 */
[----:B------:R-:W1:Y:S02]  /*31b0*/  SYNCS.PHASECHK.TRANS64.TRYWAIT P5, [R68+URZ+0x28c90], R71 ;  /* 0x028c9047440075a7 */ /* 0x000e6400080a017f */
[----:B-1----:R-:W-:Y:S05]  /*31c0*/  @!P5 BRA `(.L_x_7952) ;  /* 0x0000018000dcd947 */ /* 0x002fea0003800000 */
.L_x_8250:
[----:B------:R-:W-:Y:S05]  /*31d0*/  BSYNC B1 ;  /* 0x0000000000017941 */ /* 0x000fea0003800000 */
.L_x_7951:
        /* <DEDUP_REMOVED lines=42> */
[--C-:B------:R-:W-:Y:S02]  /*3480*/  SHF.R.U64 R83, R6, 0x10, R7.reuse ;  /* 0x0000001006537819 */ /* 0x100fe40000001207 */
[----:B------:R-:W-:Y:S01]  /*3490*/  SHF.R.U32.HI R84, RZ, 0x10, R7 ;  /* 0x00000010ff547819 */ /* 0x000fe20000011607 */
[----:B------:R-:W-:Y:S01]  /*34a0*/  IMAD.U32 R7, R14, 0x10000, RZ ;  /* 0x000100000e077824 */ /* 0x000fe200078e00ff */
[----:B------:R-:W-:Y:S01]  /*34b0*/  SHF.R.U64 R87, R10, 0x10, R11 ;  /* 0x000000100a577819 */ /* 0x000fe2000000120b */
[----:B--2---:R-:W-:Y:S01]  /*34c0*/  IMAD.U32 R11, R25, 0x10000, RZ ;  /* 0x00010000190b7824 */ /* 0x004fe200078e00ff */
[----:B------:R-:W-:Y:S01]  /*34d0*/  PRMT R80, R88, 0x5432, R80 ;  /* 0x0000543258507816 */ /* 0x000fe20000000050 */
[----:B------:R-:W-:Y:S01]  /*34e0*/  IMAD.U32 R88, R86, 0x10000, RZ ;  /* 0x0001000056587824 */ /* 0x000fe200078e00ff */
[----:B------:R-:W-:Y:S01]  /*34f0*/  PRMT R85, R82, 0x5410, R85 ;  /* 0x0000541052557816 */ /* 0x000fe20000000055 */
[----:B------:R-:W-:Y:S01]  /*3500*/  IMAD.U32 R82, R81, 0x10000, RZ ;  /* 0x0001000051527824 */ /* 0x000fe200078e00ff */
[----:B------:R-:W-:Y:S01]  /*3510*/  PRMT R89, R91, 0x5410, R89 ;  /* 0x000054105b597816 */ /* 0x000fe20000000059 */
[----:B------:R-:W-:Y:S01]  /*3520*/  IMAD.U32 R10, R24, 0x10000, RZ ;  /* 0x00010000180a7824 */ /* 0x000fe200078e00ff */
[----:B------:R-:W-:-:S02]  /*3530*/  LOP3.LUT R6, R13, 0xffff0000, RZ, 0xc0, !PT ;  /* 0xffff00000d067812 */ /* 0x000fc400078ec0ff */
[----:B------:R-:W-:Y:S01]  /*3540*/  LOP3.LUT R13, R25, 0xffff0000, RZ, 0xc0, !PT ;  /* 0xffff0000190d7812 */ /* 0x000fe200078ec0ff */
[----:B------:R-:W-:Y:S01]  /*3550*/  IMAD.U32 R25, R27, 0x10000, RZ ;  /* 0x000100001b197824 */ /* 0x000fe200078e00ff */
[----:B------:R-:W-:Y:S02]  /*3560*/  LOP3.LUT R86, R86, 0xffff0000, RZ, 0xc0, !PT ;  /* 0xffff000056567812 */ /* 0x000fe400078ec0ff */
[----:B------:R-:W-:Y:S01]  /*3570*/  PRMT R83, R92, 0x5410, R83 ;  /* 0x000054105c537816 */ /* 0x000fe20000000053 */
[----:B------:R-:W-:Y:S01]  /*3580*/  FMUL.FTZ R92, R11, R82 ;  /* 0x000000520b5c7220 */ /* 0x000fe20000410000 */
[C---:B------:R-:W-:Y:S01]  /*3590*/  PRMT R84, R90.reuse, 0x5432, R84 ;  /* 0x000054325a547816 */ /* 0x040fe20000000054 */
[----:B------:R-:W-:Y:S01]  /*35a0*/  FMUL.FTZ R91, R13, R86 ;  /* 0x000000560d5b7220 */ /* 0x000fe20000410000 */
[----:B------:R-:W-:Y:S01]  /*35b0*/  PRMT R87, R90, 0x5410, R87 ;  /* 0x000054105a577816 */ /* 0x000fe20000000057 */
[----:B------:R-:W-:Y:S01]  /*35c0*/  FMUL.FTZ R90, R11, R88 ;  /* 0x000000580b5a7220 */ /* 0x000fe20000410000 */
[----:B------:R-:W-:Y:S01]  /*35d0*/  LOP3.LUT R81, R81, 0xffff0000, RZ, 0xc0, !PT ;  /* 0xffff000051517812 */ /* 0x000fe200078ec0ff */
[----:B------:R-:W-:-:S02]  /*35e0*/  IMAD.U32 R11, R89, 0x10000, RZ ;  /* 0x00010000590b7824 */ /* 0x000fc400078e00ff */
[C---:B------:R-:W-:Y:S01]  /*35f0*/  FFMA.FTZ R92, R5.reuse, R88, R92 ;  /* 0x00000058055c7223 */ /* 0x040fe2000001005c */
[----:B------:R-:W-:Y:S01]  /*3600*/  FFMA.FTZ R90, R5, R82, -R90 ;  /* 0x00000052055a7223 */ /* 0x000fe2000001085a */
[----:B------:R-:W-:Y:S02]  /*3610*/  IMAD.U32 R5, R84, 0x10000, RZ ;  /* 0x0001000054057824 */ /* 0x000fe400078e00ff */
[----:B------:R-:W-:Y:S01]  /*3620*/  FMUL.FTZ R13, R13, R81 ;  /* 0x000000510d0d7220 */ /* 0x000fe20000410000 */
[----:B------:R-:W-:Y:S01]  /*3630*/  FMUL.FTZ R93, R25, R11 ;  /* 0x0000000b195d7220 */ /* 0x000fe20000410000 */
[C---:B------:R-:W-:Y:S01]  /*3640*/  FFMA.FTZ R91, R6.reuse, R81, -R91 ;  /* 0x00000051065b7223 */ /* 0x040fe2000001085b */
[----:B------:R-:W-:Y:S01]  /*3650*/  LOP3.LUT R27, R27, 0xffff0000, RZ, 0xc0, !PT ;  /* 0xffff00001b1b7812 */ /* 0x000fe200078ec0ff */
[----:B------:R-:W-:Y:S01]  /*3660*/  FFMA.FTZ R81, R6, R86, R13 ;  /* 0x0000005606517223 */ /* 0x000fe2000001000d */
[----:B------:R-:W-:Y:S01]  /*3670*/  LOP3.LUT R82, R89, 0xffff0000, RZ, 0xc0, !PT ;  /* 0xffff000059527812 */ /* 0x000fe200078ec0ff */
[-C--:B------:R-:W-:Y:S01]  /*3680*/  FMUL.FTZ R88, R25, R5.reuse ;  /* 0x0000000519587220 */ /* 0x080fe20000410000 */
[----:B------:R-:W-:Y:S01]  /*3690*/  FFMA.FTZ R93, R8, R5, -R93 ;  /* 0x00000005085d7223 */ /* 0x000fe2000001085d */
[----:B------:R-:W-:Y:S01]  /*36a0*/  LOP3.LUT R84, R84, 0xffff0000, RZ, 0xc0, !PT ;  /* 0xffff000054547812 */ /* 0x000fe200078ec0ff */
[----:B------:R-:W-:Y:S01]  /*36b0*/  IMAD.U32 R13, R85, 0x10000, RZ ;  /* 0x00010000550d7824 */ /* 0x000fe200078e00ff */
[----:B------:R-:W-:Y:S01]  /*36c0*/  LOP3.LUT R9, R15, 0xffff0000, RZ, 0xc0, !PT ;  /* 0xffff00000f097812 */ /* 0x000fe200078ec0ff */
[----:B------:R-:W-:-:S02]  /*36d0*/  IMAD.U32 R5, R80, 0x10000, RZ ;  /* 0x0001000050057824 */ /* 0x000fc400078e00ff */
[----:B------:R-:W-:Y:S01]  /*36e0*/  FFMA.FTZ R88, R8, R11, R88 ;  /* 0x0000000b08587223 */ /* 0x000fe20000010058 */
[C---:B------:R-:W-:Y:S01]  /*36f0*/  FMUL.FTZ R6, R27.reuse, R82 ;  /* 0x000000521b067220 */ /* 0x040fe20000410000 */
[----:B------:R-:W-:Y:S01]  /*3700*/  FMUL.FTZ R25, R10, R13 ;  /* 0x0000000d0a197220 */ /* 0x000fe20000410000 */
[----:B------:R-:W-:Y:S01]  /*3710*/  LOP3.LUT R24, R24, 0xffff0000, RZ, 0xc0, !PT ;  /* 0xffff000018187812 */ /* 0x000fe200078ec0ff */
[-C--:B------:R-:W-:Y:S01]  /*3720*/  FMUL.FTZ R8, R27, R84.reuse ;  /* 0x000000541b087220 */ /* 0x080fe20000410000 */
[----:B------:R-:W-:Y:S01]  /*3730*/  LOP3.LUT R85, R85, 0xffff0000, RZ, 0xc0, !PT ;  /* 0xffff000055557812 */ /* 0x000fe200078ec0ff */
[----:B------:R-:W-:Y:S01]  /*3740*/  FMUL.FTZ R10, R10, R5 ;  /* 0x000000050a0a7220 */ /* 0x000fe20000410000 */
[----:B------:R-:W-:Y:S01]  /*3750*/  LOP3.LUT R11, R80, 0xffff0000, RZ, 0xc0, !PT ;  /* 0xffff0000500b7812 */ /* 0x000fe200078ec0ff */
[----:B------:R-:W-:Y:S01]  /*3760*/  FFMA.FTZ R84, R9, R84, -R6 ;  /* 0x0000005409547223 */ /* 0x000fe20000010806 */
[----:B------:R-:W-:Y:S01]  /*3770*/  LOP3.LUT R12, R12, 0xffff0000, RZ, 0xc0, !PT ;  /* 0xffff00000c0c7812 */ /* 0x000fe200078ec0ff */
[----:B------:R-:W-:-:S02]  /*3780*/  IMAD.U32 R15, R26, 0x10000, RZ ;  /* 0x000100001a0f7824 */ /* 0x000fc400078e00ff */
[----:B------:R-:W-:Y:S01]  /*3790*/  FFMA.FTZ R27, R9, R82, R8 ;  /* 0x00000052091b7223 */ /* 0x000fe20000010008 */
[C---:B------:R-:W-:Y:S01]  /*37a0*/  FFMA.FTZ R25, R4.reuse, R5, -R25 ;  /* 0x0000000504197223 */ /* 0x040fe20000010819 */
[----:B------:R-:W-:Y:S01]  /*37b0*/  FFMA.FTZ R10, R4, R13, R10 ;  /* 0x0000000d040a7223 */ /* 0x000fe2000001000a */
[----:B------:R-:W-:Y:S01]  /*37c0*/  IMAD.U32 R6, R87, 0x10000, RZ ;  /* 0x0001000057067824 */ /* 0x000fe200078e00ff */
[----:B------:R-:W-:Y:S01]  /*37d0*/  LOP3.LUT R26, R26, 0xffff0000, RZ, 0xc0, !PT ;  /* 0xffff00001a1a7812 */ /* 0x000fe200078ec0ff */
[C---:B------:R-:W-:Y:S01]  /*37e0*/  FMUL.FTZ R9, R24.reuse, R85 ;  /* 0x0000005518097220 */ /* 0x040fe20000410000 */
[-C--:B------:R-:W-:Y:S01]  /*37f0*/  FMUL.FTZ R5, R24, R11.reuse ;  /* 0x0000000b18057220 */ /* 0x080fe20000410000 */
[----:B------:R-:W-:Y:S01]  /*3800*/  IMAD.U32 R4, R83, 0x10000, RZ ;  /* 0x0001000053047824 */ /* 0x000fe200078e00ff */
[----:B------:R-:W-:Y:S01]  /*3810*/  LOP3.LUT R87, R87, 0xffff0000, RZ, 0xc0, !PT ;  /* 0xffff000057577812 */ /* 0x000fe200078ec0ff */
[C---:B------:R-:W-:Y:S01]  /*3820*/  FFMA.FTZ R8, R12.reuse, R11, -R9 ;  /* 0x0000000b0c087223 */ /* 0x040fe20000010809 */
[----:B------:R-:W-:Y:S01]  /*3830*/  LOP3.LUT R83, R83, 0xffff0000, RZ, 0xc0, !PT ;  /* 0xffff000053537812 */ /* 0x000fe200078ec0ff */
        /* <DEDUP_REMOVED lines=21> */
.L_x_7954:
[----:B------:R-:W-:Y:S05]  /*3990*/  BSYNC B1 ;  /* 0x0000000000017941 */ /* 0x000fea0003800000 */
.L_x_7953:
        /* <DEDUP_REMOVED lines=10> */
.L_x_7936:
[----:B------:R-:W-:-:S13]  /*3a40*/  ISETP.NE.AND P0, PT, R186, 0x3, PT ;  /* 0x00000003ba00780c */ /* 0x000fda0003f05270 */
[----:B------:R-:W-:Y:S05]  /*3a50*/  @!P0 BRA `(.L_x_7955) ;  /* 0x0000000000048947 */ /* 0x000fea0003800000 */
[----:B------:R-:W-:Y:S01]  /*3a60*/  BPT.TRAP 0x1 ;  /* 0x000000040000795c */ /* 0x000fe20000300000 */
.L_x_7955:
        /* <DEDUP_REMOVED lines=8> */
.L_x_8251:
[----:B------:R-:W-:Y:S05]  /*3af0*/  BSYNC B1 ;  /* 0x0000000000017941 */ /* 0x000fea0003800000 */
.L_x_7956:
        /* <DEDUP_REMOVED lines=12> */
.L_x_7943:
[----:B------:R-:W-:Y:S05]  /*3bc0*/  BSYNC B0 ;  /* 0x0000000000007941 */ /* 0x000fea0003800000 */
.L_x_7935:
        /* <DEDUP_REMOVED lines=17> */
.L_x_7959:
[----:B------:R-:W-:Y:S05]  /*3ce0*/  BSYNC B0 ;  /* 0x0000000000007941 */ /* 0x000fea0003800000 */
.L_x_7958:
[----:B------:R-:W5:Y:S01]  /*3cf0*/  SYNCS.PHASECHK.TRANS64.TRYWAIT P0, [R68+URZ+0x28cb0], R71 ;  /* 0x028cb047440075a7 */ /* 0x000f62000800017f */
[----:B------:R-:W-:Y:S04]  /*3d00*/  BSSY B0, `(.L_x_7960) ;  /* 0x0000002000007945 */ /* 0x000fe80003800000 */
[----:B-----5:R-:W-:Y:S05]  /*3d10*/  @!P0 BRA `(.L_x_7961) ;  /* 0x0000017800308947 */ /* 0x020fea0003800000 */
.L_x_8252:
[----:B------:R-:W-:Y:S05]  /*3d20*/  BSYNC B0 ;  /* 0x0000000000007941 */ /* 0x000fea0003800000 */
.L_x_7960:
        /* <DEDUP_REMOVED lines=82> */
.L_x_7963:
[----:B------:R-:W-:Y:S05]  /*4250*/  BSYNC B0 ;  /* 0x0000000000007941 */ /* 0x000fea0003800000 */
.L_x_7962:
        /* <DEDUP_REMOVED lines=17> */
.L_x_7930:
[----:B------:R-:W2:Y:S01]  /*4370*/  LDL R4, [R1] ;  /* 0x0000000001047983 */ /* 0x000ea20000100800 */
[----:B------:R-:W-:Y:S01]  /*4380*/  BSSY B0, `(.L_x_7965) ;  /* 0x0000005000007945 */ /* 0x000fe20003800000 */
[----:B--2---:R-:W-:-:S03]  /*4390*/  ISETP.NE.AND P1, PT, R4, 0x1, PT ;  /* 0x000000010400780c */ /* 0x004fc60003f25270 */
[----:B------:R-:W-:Y:S10]  /*43a0*/  @P0 BRA `(.L_x_7966) ;  /* 0x0000000000080947 */ /* 0x000ff40003800000 */
[----:B------:R-:W1:Y:S02]  /*43b0*/  FENCE.VIEW.ASYNC.G ;  /* 0x00000000000073c6 */ /* 0x000e640000000100 */
[----:B-1----:R-:W-:Y:S06]  /*43c0*/  BAR.ARV 0xc, 0x180 ;  /* 0x0306000000007b1d */ /* 0x002fec0000002000 */
.L_x_7966:
[----:B------:R-:W-:Y:S05]  /*43d0*/  BSYNC B0 ;  /* 0x0000000000007941 */ /* 0x000fea0003800000 */
.L_x_7965:
[----:B------:R-:W-:Y:S04]  /*43e0*/  BSSY B7, `(.L_x_7967) ;  /* 0x0000b2d000077945 */ /* 0x000fe80003800000 */
[----:B------:R-:W-:Y:S05]  /*43f0*/  @!P1 BRA `(.L_x_7968) ;  /* 0x0000001c00dc9947 */ /* 0x000fea0003800000 */
[----:B------:R-:W1:Y:S01]  /*4400*/  LDC R0, c[0x0][0x448] ;  /* 0x00011200ff007b82 */ /* 0x000e620000000800 */
        /* <DEDUP_REMOVED lines=23> */
[----:B-1----:R-:W-:Y:S01]  /*4580*/  ISETP.NE.AND P0, PT, R0, 0x1, PT ;  /* 0x000000010000780c */ /* 0x002fe20003f05270 */
[----:B------:R-:W-:Y:S01]  /*4590*/  VIADD R0, R196, 0x3f ;  /* 0x0000003fc4007836 */ /* 0x000fe20000000000 */
        /* <DEDUP_REMOVED lines=19> */
[----:B------:R-:W2:Y:S01]  /*46d0*/  @P0 LDC R4, c[0x0][0x450] ;  /* 0x00011400ff040b82 */ /* 0x000ea20000000800 */
[----:B------:R-:W-:Y:S02]  /*46e0*/  CS2R R160, SRZ ;  /* 0x0000000000a07805 */ /* 0x000fe4000001ff00 */
[----:B---3--:R-:W-:Y:S02]  /*46f0*/  CS2R R74, SRZ ;  /* 0x00000000004a7805 */ /* 0x008fe4000001ff00 */
        /* <DEDUP_REMOVED lines=10> */
[----:B----4-:R-:W-:Y:S02]  /*47a0*/  CS2R R50, SRZ ;  /* 0x0000000000327805 */ /* 0x010fe4000001ff00 */
[----:B------:R-:W-:Y:S02]  /*47b0*/  CS2R R172, SRZ ;  /* 0x0000000000ac7805 */ /* 0x000fe4000001ff00 */
[----:B------:R-:W-:Y:S01]  /*47c0*/  CS2R R46, SRZ ;  /* 0x00000000002e7805 */ /* 0x000fe2000001ff00 */
[----:B-1----:R-:W-:Y:S01]  /*47d0*/  @P0 IMAD.HI.U32 R3, R0, R3, RZ ;  /* 0x0000000300030227 */ /* 0x002fe200078e00ff */
[----:B------:R-:W-:-:S02]  /*47e0*/  CS2R R32, SRZ ;  /* 0x0000000000207805 */ /* 0x000fc4000001ff00 */
[----:B------:R-:W-:Y:S02]  /*47f0*/  CS2R R174, SRZ ;  /* 0x0000000000ae7805 */ /* 0x000fe4000001ff00 */
[----:B------:R-:W-:Y:S02]  /*4800*/  CS2R R38, SRZ ;  /* 0x0000000000267805 */ /* 0x000fe4000001ff00 */
[----:B------:R-:W-:Y:S01]  /*4810*/  CS2R R176, SRZ ;  /* 0x0000000000b07805 */ /* 0x000fe2000001ff00 */
[----:B------:R-:W-:Y:S01]  /*4820*/  IMAD.MOV.U32 R35, RZ, RZ, RZ ;  /* 0x000000ffff237224 */ /* 0x000fe200078e00ff */
[----:B------:R-:W-:Y:S01]  /*4830*/  CS2R R28, SRZ ;  /* 0x00000000001c7805 */ /* 0x000fe2000001ff00 */
[----:B------:R-:W-:Y:S01]  /*4840*/  IMAD.MOV.U32 R31, RZ, RZ, RZ ;  /* 0x000000ffff1f7224 */ /* 0x000fe200078e00ff */
[----:B--2---:R-:W-:Y:S02]  /*4850*/  @P0 SHF.R.U32.HI R0, RZ, R4, R3 ;  /* 0x00000004ff000219 */ /* 0x004fe40000011603 */
[----:B------:R-:W-:-:S02]  /*4860*/  CS2R R6, SRZ ;  /* 0x0000000000067805 */ /* 0x000fc4000001ff00 */
[----:B------:R-:W-:Y:S02]  /*4870*/  PLOP3.LUT P0, PT, PT, PT, PT, 0x80, 0x0 ;  /* 0x000000000000781c */ /* 0x000fe40003f0f070 */
[----:B------:R-:W-:Y:S01]  /*4880*/  CS2R R178, SRZ ;  /* 0x0000000000b27805 */ /* 0x000fe2000001ff00 */
[----:B------:R-:W-:Y:S02]  /*4890*/  IMAD.MOV.U32 R5, RZ, RZ, RZ ;  /* 0x000000ffff057224 */ /* 0x000fe400078e00ff */
[----:B------:R-:W-:Y:S02]  /*48a0*/  IMAD.IADD R0, R43, 0x1, R0 ;  /* 0x000000012b007824 */ /* 0x000fe400078e0200 */
[----:B------:R-:W-:Y:S02]  /*48b0*/  IMAD.MOV.U32 R43, RZ, RZ, RZ ;  /* 0x000000ffff2b7224 */ /* 0x000fe400078e00ff */
[----:B------:R-:W-:Y:S01]  /*48c0*/  IMAD.MOV.U32 R180, RZ, RZ, RZ ;  /* 0x000000ffffb47224 */ /* 0x000fe200078e00ff */
[----:B------:R-:W-:-:S04]  /*48d0*/  SHF.R.S32.HI R3, RZ, 0x1f, R0 ;  /* 0x0000001fff037819 */ /* 0x000fc80000011400 */
[----:B------:R-:W-:Y:S01]  /*48e0*/  LEA.HI R3, R3, R0, RZ, 0x6 ;  /* 0x0000000003037211 */ /* 0x000fe200078f30ff */
[----:B------:R-:W-:-:S03]  /*48f0*/  IMAD.MOV.U32 R0, RZ, RZ, RZ ;  /* 0x000000ffff007224 */ /* 0x000fc600078e00ff */
[----:B------:R-:W-:Y:S01]  /*4900*/  SHF.R.S32.HI R4, RZ, 0x6, R3 ;  /* 0x00000006ff047819 */ /* 0x000fe20000011403 */
[----:B------:R-:W-:-:S03]  /*4910*/  IMAD.MOV.U32 R3, RZ, RZ, RZ ;  /* 0x000000ffff037224 */ /* 0x000fc600078e00ff */
[----:B------:R-:W-:-:S04]  /*4920*/  VIMNMX R4, R181, R4, PT ;  /* 0x00000004b5047248 */ /* 0x000fc80003fe0100 */
[----:B------:R-:W-:-:S13]  /*4930*/  ISETP.GE.AND P1, PT, R4, 0x1, PT ;  /* 0x000000010400780c */ /* 0x000fda0003f26270 */
[----:B------:R-:W-:Y:S05]  /*4940*/  @!P1 BRA `(.L_x_7969) ;  /* 0x000000ac00589947 */ /* 0x000fea0003800000 */
[----:B------:R-:W1:Y:S01]  /*4950*/  SHFL.IDX PT, R0, R220, RZ, 0x1f ;  /* 0x00001fffdc007589 */ /* 0x000e6200000e0000 */
[----:B------:R-:W-:Y:S02]  /*4960*/  ISETP.NE.AND P0, PT, R186, 0x3, PT ;  /* 0x00000003ba00780c */ /* 0x000fe40003f05270 */
[----:B-1----:R-:W-:-:S04]  /*4970*/  LEA.HI R3, R0, R0, RZ, 0x1 ;  /* 0x0000000000037211 */ /* 0x002fc800078f08ff */
        /* <DEDUP_REMOVED lines=9> */
.L_x_7970:
        /* <DEDUP_REMOVED lines=11> */
.L_x_8253:
[----:B------:R-:W-:Y:S05]  /*4ac0*/  BSYNC B0 ;  /* 0x0000000000007941 */ /* 0x000fea0003800000 */
.L_x_7971:
        /* <DEDUP_REMOVED lines=12> */
[----:B------:R-:W-:Y:S01]  /*4b90*/  ISETP.GE.AND P2, PT, R4, 0x2, PT ;  /* 0x000000020400780c */ /* 0x000fe20003f46270 */
[----:B------:R-:W-:Y:S01]  /*4ba0*/  IMAD.MOV.U32 R15, RZ, RZ, 0x40000040 ;  /* 0x40000040ff0f7424 */ /* 0x000fe200078e00ff */
[----:B------:R-:W-:Y:S01]  /*4bb0*/  BSSY B0, `(.L_x_7973) ;  /* 0x00000ec000007945 */ /* 0x000fe20003800000 */
[----:B------:R-:W-:Y:S01]  /*4bc0*/  IMAD.MOV.U32 R13, RZ, RZ, 0x40000040 ;  /* 0x40000040ff0d7424 */ /* 0x000fe200078e00ff */
[----:B0----5:R-:W-:-:S06]  /*4bd0*/  WARPGROUP.ARRIVE ;  /* 0x00000000000079c5 */ /* 0x021fcc0000000000 */
        /* <DEDUP_REMOVED lines=37> */
[----:B0-----:R-:W-:-:S07]  /*4e30*/  VIADD R0, R4, 0xfffffffe ;  /* 0xfffffffe04007836 */ /* 0x001fce0000000000 */
.L_x_7980:
[----:B------:R-:W-:Y:S01]  /*4e40*/  BAR.SYNC.DEFER_BLOCKING 0xe, 0x100 ;  /* 0x0384000000007b1d */ /* 0x000fe20000010000 */
[----:B-12---:R-:W-:Y:S01]  /*4e50*/  IMAD R3, R18, 0x40, R190 ;  /* 0x0000004012037824 */ /* 0x006fe200078e02be */
[----:B------:R-:W-:Y:S01]  /*4e60*/  ISETP.GT.AND P3, PT, R0, RZ, PT ;  /* 0x000000ff0000720c */ /* 0x000fe20003f64270 */
[----:B------:R-:W-:Y:S02]  /*4e70*/  VIADD R18, R18, 0x1 ;  /* 0x0000000112127836 */ /* 0x000fe40000000000 */
[----:B------:R-:W-:Y:S02]  /*4e80*/  IMAD R3, R3, 0x4, R2 ;  /* 0x0000000403037824 */ /* 0x000fe400078e0202 */
[----:B------:R-:W-:Y:S01]  /*4e90*/  VIADD R0, R0, 0xffffffff ;  /* 0xffffffff00007836 */ /* 0x000fe20000000000 */
        /* <DEDUP_REMOVED lines=136> */
.L_x_7975:
[----:B------:R-:W-:Y:S01]  /*5720*/  IMAD R3, R18, 0x8, R2 ;  /* 0x0000000812037824 */ /* 0x000fe200078e0202 */
[----:B------:R-:W-:-:S04]  /*5730*/  SHF.L.U32 R4, R19, 0x1f, RZ ;  /* 0x0000001f13047819 */ /* 0x000fc800000006ff */
[----:B------:R0:W1:Y:S01]  /*5740*/  SYNCS.PHASECHK.TRANS64.TRYWAIT P2, [R3+URZ+0x28c50], R4 ;  /* 0x028c5004030075a7 */ /* 0x000062000804017f */
[----:B------:R-:W-:Y:S05]  /*5750*/  @!P0 BRA `(.L_x_7976) ;  /* 0x0000000000048947 */ /* 0x000fea0003800000 */
[----:B------:R-:W-:Y:S01]  /*5760*/  BPT.TRAP 0x1 ;  /* 0x000000040000795c */ /* 0x000fe20000300000 */
.L_x_7976:
[----:B------:R-:W-:Y:S04]  /*5770*/  BSSY B1, `(.L_x_7977) ;  /* 0x0000004000017945 */ /* 0x000fe80003800000 */
[----:B-1----:R-:W-:Y:S05]  /*5780*/  @P2 BRA `(.L_x_7978) ;  /* 0x0000000000082947 */ /* 0x002fea0003800000 */
[----:B------:R-:W1:Y:S02]  /*5790*/  SYNCS.PHASECHK.TRANS64.TRYWAIT P2, [R3+URZ+0x28c50], R4 ;  /* 0x028c5004030075a7 */ /* 0x000e64000804017f */
[----:B-1----:R-:W-:Y:S05]  /*57a0*/  @!P2 BRA `(.L_x_7979) ;  /* 0x0000015c00b4a947 */ /* 0x002fea0003800000 */
.L_x_7978:
[----:B------:R-:W-:Y:S05]  /*57b0*/  BSYNC B1 ;  /* 0x0000000000017941 */ /* 0x000fea0003800000 */
.L_x_7977:
[----:B01----:R-:W-:Y:S01]  /*57c0*/  IMAD R4, R18, 0x1000, R21 ;  /* 0x0000100012047824 */ /* 0x003fe200078e0215 */
        /* <DEDUP_REMOVED lines=9> */
[----:B------:R-:W-:-:S05]  /*5860*/  @!P1 VIADD R3, R3, 0x28c60 ;  /* 0x00028c6003039836 */ /* 0x000fca0000000000 */
        /* <DEDUP_REMOVED lines=32> */
.L_x_7974:
[----:B------:R-:W-:Y:S05]  /*5a70*/  BSYNC B0 ;  /* 0x0000000000007941 */ /* 0x000fea0003800000 */
.L_x_7973:
[----:B------:R-:W-:Y:S01]  /*5a80*/  BAR.SYNC.DEFER_BLOCKING 0xe, 0x100 ;  /* 0x0384000000007b1d */ /* 0x000fe20000010000 */
[C---:B-12---:R-:W-:Y:S01]  /*5a90*/  IMAD R3, R18.reuse, 0x40, R190 ;  /* 0x0000004012037824 */ /* 0x046fe200078e02be */
[----:B------:R-:W-:Y:S01]  /*5aa0*/  PLOP3.LUT P0, PT, PT, PT, PT, 0x8, 0x0 ;  /* 0x000000000000781c */ /* 0x000fe20003f0e170 */
[----:B------:R-:W-:Y:S02]  /*5ab0*/  VIADD R18, R18, 0x1 ;  /* 0x0000000112127836 */ /* 0x000fe40000000000 */
[----:B------:R-:W-:Y:S02]  /*5ac0*/  IMAD R3, R3, 0x4, R2 ;  /* 0x0000000403037824 */ /* 0x000fe400078e0202 */
[----:B------:R-:W-:Y:S01]  /*5ad0*/  IMAD.MOV.U32 R20, RZ, RZ, RZ ;  /* 0x000000ffff147224 */ /* 0x000fe200078e00ff */
[----:B------:R-:W-:-:S04]  /*5ae0*/  ISETP.NE.AND P1, PT, R18, 0x2, PT ;  /* 0x000000021200780c */ /* 0x000fc80003f25270 */
[----:B------:R-:W-:Y:S02]  /*5af0*/  SEL R4, RZ, 0x1, P1 ;  /* 0x00000001ff047807 */ /* 0x000fe40000800000 */
[----:B------:R-:W-:Y:S02]  /*5b00*/  SEL R18, R18, RZ, P1 ;  /* 0x000000ff12127207 */ /* 0x000fe40000800000 */
[----:B------:R-:W-:Y:S01]  /*5b10*/  LOP3.LUT R19, R19, R4, RZ, 0x3c, !PT ;  /* 0x0000000413137212 */ /* 0x000fe200078e3cff */
[----:B0-----:R-:W0:Y:S04]  /*5b20*/  LDS R0, [R3+0x28800] ;  /* 0x0288000003007984 */ /* 0x001e280000000800 */
[----:B------:R1:W2:Y:S02]  /*5b30*/  LDS R2, [R3+0x28820] ;  /* 0x0288200003027984 */ /* 0x0002a40000000800 */
[----:B-1----:R-:W-:-:S02]  /*5b40*/  IMAD.MOV.U32 R3, RZ, RZ, RZ ;  /* 0x000000ffff037224 */ /* 0x002fc400078e00ff */
[-C--:B0-----:R-:W-:Y:S01]  /*5b50*/  FMUL.FTZ R179, R28, R0.reuse ;  /* 0x000000001cb37220 */ /* 0x081fe20000410000 */
[-C--:B------:R-:W-:Y:S01]  /*5b60*/  FMUL.FTZ R177, R32, R0.reuse ;  /* 0x0000000020b17220 */ /* 0x080fe20000410000 */
[-C--:B------:R-:W-:Y:S01]  /*5b70*/  FMUL.FTZ R176, R36, R0.reuse ;  /* 0x0000000024b07220 */ /* 0x080fe20000410000 */
[----:B------:R-:W-:Y:S01]  /*5b80*/  FMUL.FTZ R175, R40, R0 ;  /* 0x0000000028af7220 */ /* 0x000fe20000410000 */
[-C--:B--2---:R-:W-:Y:S01]  /*5b90*/  FMUL.FTZ R9, R58, R2.reuse ;  /* 0x000000023a097220 */ /* 0x084fe20000410000 */
        /* <DEDUP_REMOVED lines=125> */
.L_x_7968:
        /* <DEDUP_REMOVED lines=78> */
[----:B------:R-:W-:-:S04]  /*6850*/  LEA.HI R3, R3, R0, RZ, 0x6 ;  /* 0x0000000003037211 */ /* 0x000fc800078f30ff */
[----:B------:R-:W-:Y:S01]  /*6860*/  SHF.R.S32.HI R0, RZ, 0x6, R3 ;  /* 0x00000006ff007819 */ /* 0x000fe20000011403 */
[----:B------:R-:W-:-:S03]  /*6870*/  IMAD.MOV.U32 R3, RZ, RZ, RZ ;  /* 0x000000ffff037224 */ /* 0x000fc600078e00ff */
[----:B------:R-:W-:Y:S01]  /*6880*/  VIMNMX R181, R181, R0, PT ;  /* 0x00000000b5b57248 */ /* 0x000fe20003fe0100 */
[----:B------:R-:W-:-:S03]  /*6890*/  IMAD.MOV.U32 R0, RZ, RZ, RZ ;  /* 0x000000ffff007224 */ /* 0x000fc600078e00ff */
[----:B------:R-:W-:-:S13]  /*68a0*/  ISETP.GE.AND P1, PT, R181, 0x1, PT ;  /* 0x00000001b500780c */ /* 0x000fda0003f26270 */
        /* <DEDUP_REMOVED lines=30> */
.L_x_7982:
[----:B------:R-:W-:Y:S05]  /*6a90*/  BSYNC B6 ;  /* 0x0000000000067941 */ /* 0x000fea0003800000 */
.L_x_7981:
        /* <DEDUP_REMOVED lines=12> */
.L_x_7986:
[----:B--2---:R2:W3:Y:S02]  /*6b60*/  SYNCS.PHASECHK.TRANS64.TRYWAIT P0, [R2+URZ+0x28c00], R3 ;  /* 0x028c0003020075a7 */ /* 0x0044e4000800017f */
[----:B---3--:R-:W-:Y:S05]  /*6b70*/  @!P0 NANOSLEEP.SYNCS 0x989680 ;  /* 0x009896800000895d */ /* 0x008fea0003900000 */
[----:B------:R-:W3:Y:S02]  /*6b80*/  @!P0 SYNCS.PHASECHK.TRANS64 P0, [R2+URZ+0x28c00], R3 ;  /* 0x028c0003020085a7 */ /* 0x000ee4000800007f */
[----:B---3--:R-:W-:Y:S05]  /*6b90*/  @!P0 BRA `(.L_x_7986) ;  /* 0xfffffffc00f08947 */ /* 0x008fea000383ffff */
.L_x_7985:
[----:B------:R-:W-:Y:S05]  /*6ba0*/  BSYNC B0 ;  /* 0x0000000000007941 */ /* 0x000fea0003800000 */
.L_x_7984:
[----:B------:R-:W-:Y:S05]  /*6bb0*/  BRA `(.L_x_7987) ;  /* 0x0000002c006c7947 */ /* 0x000fea0003800000 */
.L_x_7983:
[----:B------:R-:W-:Y:S01]  /*6bc0*/  VIADD R4, R2, 0x20400 ;  /* 0x0002040002047836 */ /* 0x000fe20000000000 */
[----:B-----5:R-:W-:Y:S01]  /*6bd0*/  SHF.R.S32.HI R0, RZ, 0x1f, R30 ;  /* 0x0000001fff007819 */ /* 0x020fe2000001141e */
[----:B------:R-:W-:Y:S01]  /*6be0*/  ULDC.64 UR4, c[0x0][0x3f8] ;  /* 0x0000fe0000047ab9 */ /* 0x000fe20000000a00 */
[----:B------:R-:W-:Y:S01]  /*6bf0*/  ULDC.64 UR6, c[0x0][0x408] ;  /* 0x0001020000067ab9 */ /* 0x000fe20000000a00 */
[----:B------:R-:W-:Y:S01]  /*6c00*/  IMAD.WIDE.U32 R24, R30, UR4, RZ ;  /* 0x000000041e187c25 */ /* 0x000fe2000f8e00ff */
        /* <DEDUP_REMOVED lines=26> */
.L_x_7989:
[----:B------:R-:W-:Y:S05]  /*6db0*/  BSYNC B6 ;  /* 0x0000000000067941 */ /* 0x000fea0003800000 */
.L_x_7988:
        /* <DEDUP_REMOVED lines=39> */
.L_x_8259:
        /* <DEDUP_REMOVED lines=30> */
.L_x_7994:
[----:B------:R-:W-:Y:S05]  /*7210*/  BSYNC B1 ;  /* 0x0000000000017941 */ /* 0x000fea0003800000 */
.L_x_7993:
[----:B---3-5:R-:W-:Y:S01]  /*7220*/  IMAD.MOV.U32 R0, RZ, RZ, R20 ;  /* 0x000000ffff007224 */ /* 0x028fe200078e0014 */
[----:B------:R-:W-:Y:S01]  /*7230*/  UMOV UR4, 0xffffffff ;  /* 0xffffffff00047882 */ /* 0x000fe20000000000 */
[----:B--2---:R-:W-:Y:S01]  /*7240*/  IMAD.MOV.U32 R3, RZ, RZ, R21 ;  /* 0x000000ffff037224 */ /* 0x004fe200078e0015 */
[----:B0-----:R-:W-:Y:S01]  /*7250*/  CS2R R26, SRZ ;  /* 0x00000000001a7805 */ /* 0x001fe2000001ff00 */
[----:B----4-:R-:W-:Y:S02]  /*7260*/  IMAD.MOV.U32 R5, RZ, RZ, R28 ;  /* 0x000000ffff057224 */ /* 0x010fe400078e001c */
        /* <DEDUP_REMOVED lines=13> */
[----:B------:R0:W4:Y:S04]  /*7340*/  SHFL.IDX PT, R5, R8, 0x1, 0x1c1f ;  /* 0x003c1f0008057f89 */ /* 0x00012800000e0000 */
[----:B------:R0:W0:Y:S02]  /*7350*/  SHFL.IDX PT, R14, R7, 0x1, 0x1c1f ;  /* 0x003c1f00070e7f89 */ /* 0x00002400000e0000 */
.L_x_8265:
        /* <DEDUP_REMOVED lines=34> */
.L_x_7997:
[----:B------:R-:W-:Y:S05]  /*7580*/  BSYNC B1 ;  /* 0x0000000000017941 */ /* 0x000fea0003800000 */
.L_x_7996:
        /* <DEDUP_REMOVED lines=20> */
[----:B------:R-:W-:Y:S01]  /*76d0*/  IMAD.MOV.U32 R4, RZ, RZ, R12 ;  /* 0x000000ffff047224 */ /* 0x000fe200078e000c */
[----:B------:R-:W-:Y:S01]  /*76e0*/  LOP3.LUT P2, RZ, R188, 0x4, RZ, 0xc0, !PT ;  /* 0x00000004bcff7812 */ /* 0x000fe2000784c0ff */
[----:B------:R-:W-:Y:S01]  /*76f0*/  IMAD R3, R3, 0x2, R2 ;  /* 0x0000000203037824 */ /* 0x000fe200078e0202 */
[----:B------:R-:W-:-:S02]  /*7700*/  PRMT R44, R44, 0x5410, R0 ;  /* 0x000054102c2c7816 */ /* 0x000fc40000000000 */
[----:B------:R-:W-:Y:S01]  /*7710*/  PRMT R47, R4, 0x7610, R47 ;  /* 0x00007610042f7816 */ /* 0x000fe2000000002f */
[----:B------:R-:W-:Y:S01]  /*7720*/  VIADD R4, R3, 0x20400 ;  /* 0x0002040003047836 */ /* 0x000fe20000000000 */
[----:B------:R-:W-:Y:S01]  /*7730*/  ISETP.GE.AND P1, PT, R23, R42, PT ;  /* 0x0000002a1700720c */ /* 0x000fe20003f26270 */
[----:B------:R-:W-:Y:S01]  /*7740*/  VIADD R0, R3, 0x20440 ;  /* 0x0002044003007836 */ /* 0x000fe20000000000 */
[----:B-1----:R-:W-:Y:S11]  /*7750*/  @!P0 BRA `(.L_x_7999) ;  /* 0x0000014000bc8947 */ /* 0x002ff60003800000 */
.L_x_8266:
[----:B------:R-:W-:Y:S05]  /*7760*/  BSYNC B1 ;  /* 0x0000000000017941 */ /* 0x000fea0003800000 */
.L_x_7998:
        /* <DEDUP_REMOVED lines=10> */
[----:B------:R-:W-:Y:S02]  /*7810*/  SHF.R.U32.HI R37, RZ, 0x10, R31 ;  /* 0x00000010ff257819 */ /* 0x000fe4000001161f */
[--C-:B------:R-:W-:Y:S02]  /*7820*/  SHF.R.U32.HI R34, RZ, 0x10, R29.reuse ;  /* 0x00000010ff227819 */ /* 0x100fe4000001161d */
[----:B------:R-:W-:Y:S02]  /*7830*/  SHF.R.U64 R33, R28, 0x10, R29 ;  /* 0x000000101c217819 */ /* 0x000fe4000000121d */
[----:B------:R-:W-:Y:S02]  /*7840*/  PRMT R37, R39, 0x5410, R37 ;  /* 0x0000541027257816 */ /* 0x000fe40000000025 */
[----:B------:R-:W-:Y:S02]  /*7850*/  PRMT R34, R38, 0x5432, R34 ;  /* 0x0000543226227816 */ /* 0x000fe40000000022 */
[----:B------:R-:W-:-:S02]  /*7860*/  SHF.R.U64 R36, R30, 0x10, R31 ;  /* 0x000000101e247819 */ /* 0x000fc4000000121f */
[----:B------:R-:W-:Y:S01]  /*7870*/  PRMT R33, R38, 0x5410, R33 ;  /* 0x0000541026217816 */ /* 0x000fe20000000021 */
[----:B------:R-:W-:Y:S01]  /*7880*/  IMAD.U32 R38, R37, 0x10000, RZ ;  /* 0x0001000025267824 */ /* 0x000fe200078e00ff */
[----:B------:R-:W-:Y:S01]  /*7890*/  PRMT R36, R39, 0x5432, R36 ;  /* 0x0000543227247816 */ /* 0x000fe20000000024 */
[C---:B0-----:R-:W-:Y:S01]  /*78a0*/  IMAD.U32 R35, R34.reuse, 0x10000, RZ ;  /* 0x0001000022237824 */ /* 0x041fe200078e00ff */
[----:B------:R-:W-:Y:S02]  /*78b0*/  LOP3.LUT R37, R37, 0xffff0000, RZ, 0xc0, !PT ;  /* 0xffff000025257812 */ /* 0x000fe400078ec0ff */
[----:B------:R-:W-:Y:S02]  /*78c0*/  LOP3.LUT R34, R34, 0xffff0000, RZ, 0xc0, !PT ;  /* 0xffff000022227812 */ /* 0x000fe400078ec0ff */
[C---:B-1----:R-:W-:Y:S01]  /*78d0*/  LOP3.LUT R29, R6.reuse, 0xffff0000, RZ, 0xc0, !PT ;  /* 0xffff0000061d7812 */ /* 0x042fe200078ec0ff */
[----:B------:R-:W-:Y:S01]  /*78e0*/  IMAD.U32 R28, R6, 0x10000, RZ ;  /* 0x00010000061c7824 */ /* 0x000fe200078e00ff */
[C---:B------:R-:W-:Y:S01]  /*78f0*/  LOP3.LUT R31, R7.reuse, 0xffff0000, RZ, 0xc0, !PT ;  /* 0xffff0000071f7812 */ /* 0x040fe200078ec0ff */
[----:B------:R-:W-:-:S02]  /*7900*/  IMAD.U32 R30, R7, 0x10000, RZ ;  /* 0x00010000071e7824 */ /* 0x000fc400078e00ff */
[C---:B------:R-:W-:Y:S01]  /*7910*/  FMUL.FTZ R39, R29.reuse, R38 ;  /* 0x000000261d277220 */ /* 0x040fe20000410000 */
[----:B------:R-:W-:Y:S01]  /*7920*/  FMUL.FTZ R29, R29, R35 ;  /* 0x000000231d1d7220 */ /* 0x000fe20000410000 */
[C---:B------:R-:W-:Y:S01]  /*7930*/  FMUL.FTZ R41, R31.reuse, R37 ;  /* 0x000000251f297220 */ /* 0x040fe20000410000 */
[----:B------:R-:W-:Y:S02]  /*7940*/  IMAD.U32 R6, R4, 0x10000, RZ ;  /* 0x0001000004067824 */ /* 0x000fe400078e00ff */
[C---:B------:R-:W-:Y:S01]  /*7950*/  FFMA.FTZ R39, R28.reuse, R35, -R39 ;  /* 0x000000231c277223 */ /* 0x040fe20000010827 */
[----:B------:R-:W-:Y:S01]  /*7960*/  FMUL.FTZ R35, R31, R34 ;  /* 0x000000221f237220 */ /* 0x000fe20000410000 */
[----:B------:R-:W-:Y:S02]  /*7970*/  IMAD.U32 R7, R5, 0x10000, RZ ;  /* 0x0001000005077824 */ /* 0x000fe400078e00ff */
[----:B------:R-:W-:Y:S01]  /*7980*/  FFMA.FTZ R38, R28, R38, R29 ;  /* 0x000000261c267223 */ /* 0x000fe2000001001d */
[----:B------:R-:W-:Y:S01]  /*7990*/  IMAD.U32 R31, R36, 0x10000, RZ ;  /* 0x00010000241f7824 */ /* 0x000fe200078e00ff */
[----:B------:R-:W-:Y:S01]  /*79a0*/  LOP3.LUT R4, R4, 0xffff0000, RZ, 0xc0, !PT ;  /* 0xffff000004047812 */ /* 0x000fe200078ec0ff */
[----:B------:R-:W-:Y:S01]  /*79b0*/  IMAD.U32 R29, R33, 0x10000, RZ ;  /* 0x00010000211d7824 */ /* 0x000fe200078e00ff */
[----:B------:R-:W-:Y:S01]  /*79c0*/  LOP3.LUT R5, R5, 0xffff0000, RZ, 0xc0, !PT ;  /* 0xffff000005057812 */ /* 0x000fe200078ec0ff */
[----:B------:R-:W-:Y:S01]  /*79d0*/  FFMA.FTZ R41, R30, R34, -R41 ;  /* 0x000000221e297223 */ /* 0x000fe20000010829 */
        /* <DEDUP_REMOVED lines=16> */
.L_x_8003:
[----:B------:R-:W-:Y:S05]  /*7ae0*/  BSYNC B2 ;  /* 0x0000000000027941 */ /* 0x000fea0003800000 */
.L_x_8002:
[----:B------:R-:W-:Y:S05]  /*7af0*/  @P1 BRA `(.L_x_8001) ;  /* 0x0000000000b81947 */ /* 0x000fea0003800000 */
[----:B-1----:R-:W1:Y:S01]  /*7b00*/  LDS.128 R4, [R0] ;  /* 0x0000000000047984 */ /* 0x002e620000000c00 */
        /* <DEDUP_REMOVED lines=8> */
[----:B------:R-:W-:-:S02]  /*7b90*/  PRMT R28, R43, 0x5432, R28 ;  /* 0x000054322b1c7816 */ /* 0x000fc4000000001c */
[----:B------:R-:W-:Y:S02]  /*7ba0*/  LOP3.LUT R33, R33, 0xffff0000, RZ, 0xc0, !PT ;  /* 0xffff000021217812 */ /* 0x000fe400078ec0ff */
[----:B------:R-:W-:Y:S02]  /*7bb0*/  LOP3.LUT R29, R29, 0xffff0000, RZ, 0xc0, !PT ;  /* 0xffff00001d1d7812 */ /* 0x000fe400078ec0ff */
[----:B------:R-:W-:Y:S02]  /*7bc0*/  PRMT R31, R44, 0x5410, R31 ;  /* 0x000054102c1f7816 */ /* 0x000fe4000000001f */
[C---:B-1----:R-:W-:Y:S01]  /*7bd0*/  LOP3.LUT R21, R6.reuse, 0xffff0000, RZ, 0xc0, !PT ;  /* 0xffff000006157812 */ /* 0x042fe200078ec0ff */
[----:B------:R-:W-:Y:S01]  /*7be0*/  IMAD.U32 R20, R6, 0x10000, RZ ;  /* 0x0001000006147824 */ /* 0x000fe200078e00ff */
[C---:B------:R-:W-:Y:S01]  /*7bf0*/  LOP3.LUT R25, R7.reuse, 0xffff0000, RZ, 0xc0, !PT ;  /* 0xffff000007197812 */ /* 0x040fe200078ec0ff */
[----:B------:R-:W-:Y:S02]  /*7c00*/  IMAD.U32 R24, R7, 0x10000, RZ ;  /* 0x0001000007187824 */ /* 0x000fe400078e00ff */
[C---:B0-----:R-:W-:Y:S01]  /*7c10*/  FMUL.FTZ R35, R21.reuse, R34 ;  /* 0x0000002215237220 */ /* 0x041fe20000410000 */
[----:B------:R-:W-:Y:S01]  /*7c20*/  FMUL.FTZ R21, R21, R30 ;  /* 0x0000001e15157220 */ /* 0x000fe20000410000 */
[C---:B------:R-:W-:Y:S01]  /*7c30*/  IMAD.U32 R6, R4.reuse, 0x10000, RZ ;  /* 0x0001000004067824 */ /* 0x040fe200078e00ff */
[----:B------:R-:W-:Y:S01]  /*7c40*/  LOP3.LUT R4, R4, 0xffff0000, RZ, 0xc0, !PT ;  /* 0xffff000004047812 */ /* 0x000fe200078ec0ff */
[----:B------:R-:W-:-:S02]  /*7c50*/  IMAD.U32 R7, R5, 0x10000, RZ ;  /* 0x0001000005077824 */ /* 0x000fc400078e00ff */
[C---:B------:R-:W-:Y:S01]  /*7c60*/  FFMA.FTZ R34, R20.reuse, R34, R21 ;  /* 0x0000002214227223 */ /* 0x040fe20000010015 */
[----:B------:R-:W-:Y:S01]  /*7c70*/  FFMA.FTZ R35, R20, R30, -R35 ;  /* 0x0000001e14237223 */ /* 0x000fe20000010823 */
[C---:B------:R-:W-:Y:S01]  /*7c80*/  IMAD.U32 R21, R28.reuse, 0x10000, RZ ;  /* 0x000100001c157824 */ /* 0x040fe200078e00ff */
[----:B------:R-:W-:Y:S01]  /*7c90*/  LOP3.LUT R5, R5, 0xffff0000, RZ, 0xc0, !PT ;  /* 0xffff000005057812 */ /* 0x000fe200078ec0ff */
[C---:B------:R-:W-:Y:S01]  /*7ca0*/  FMUL.FTZ R37, R25.reuse, R33 ;  /* 0x0000002119257220 */ /* 0x040fe20000410000 */
[-C--:B------:R-:W-:Y:S01]  /*7cb0*/  FMUL.FTZ R39, R25, R29.reuse ;  /* 0x0000001d19277220 */ /* 0x080fe20000410000 */
[C---:B------:R-:W-:Y:S01]  /*7cc0*/  LOP3.LUT R20, R31.reuse, 0xffff0000, RZ, 0xc0, !PT ;  /* 0xffff00001f147812 */ /* 0x040fe200078ec0ff */
[----:B------:R-:W-:Y:S01]  /*7cd0*/  IMAD.U32 R25, R31, 0x10000, RZ ;  /* 0x000100001f197824 */ /* 0x000fe200078e00ff */
[----:B------:R-:W-:Y:S01]  /*7ce0*/  LOP3.LUT R28, R28, 0xffff0000, RZ, 0xc0, !PT ;  /* 0xffff00001c1c7812 */ /* 0x000fe200078ec0ff */
        /* <DEDUP_REMOVED lines=15> */
.L_x_8001:
[----:B------:R-:W-:Y:S05]  /*7de0*/  BSYNC B1 ;  /* 0x0000000000017941 */ /* 0x000fea0003800000 */
.L_x_8000:
        /* <DEDUP_REMOVED lines=53> */
.L_x_8006:
[----:B------:R-:W-:Y:S05]  /*8140*/  BSYNC B1 ;  /* 0x0000000000017941 */ /* 0x000fea0003800000 */
.L_x_8005:
[----:B------:R-:W-:Y:S05]  /*8150*/  @P1 BRA `(.L_x_8004) ;  /* 0x0000001400e01947 */ /* 0x000fea0003800000 */
[----:B-1----:R-:W1:Y:S01]  /*8160*/  LDS.128 R4, [R0+0x1000] ;  /* 0x0010000000047984 */ /* 0x002e620000000c00 */
        /* <DEDUP_REMOVED lines=46> */
.L_x_7991:
        /* <DEDUP_REMOVED lines=36> */
.L_x_8272:
        /* <DEDUP_REMOVED lines=16> */
.L_x_8009:
[----:B------:R-:W-:Y:S05]  /*8790*/  BSYNC B1 ;  /* 0x0000000000017941 */ /* 0x000fea0003800000 */
.L_x_8008:
        /* <DEDUP_REMOVED lines=22> */
.L_x_8278:
        /* <DEDUP_REMOVED lines=23> */
.L_x_8012:
[----:B------:R-:W-:Y:S05]  /*8a70*/  BSYNC B1 ;  /* 0x0000000000017941 */ /* 0x000fea0003800000 */
.L_x_8011:
[----:B------:R-:W3:Y:S01]  /*8a80*/  SYNCS.PHASECHK.TRANS64.TRYWAIT P1, [R2+URZ+0x28c00], R3 ;  /* 0x028c0003020075a7 */ /* 0x000ee2000802017f */
[----:B------:R-:W-:Y:S01]  /*8a90*/  VIADDMNMX R0, R21, -R196, 0x40, PT ;  /* 0x0000004015007446 */ /* 0x000fe200038009c4 */
[----:B--2--5:R-:W-:Y:S01]  /*8aa0*/  IMAD.MOV.U32 R12, RZ, RZ, R4 ;  /* 0x000000ffff0c7224 */ /* 0x024fe200078e0004 */
        /* <DEDUP_REMOVED lines=18> */
.L_x_8279:
[----:B------:R-:W-:Y:S05]  /*8bd0*/  BSYNC B1 ;  /* 0x0000000000017941 */ /* 0x000fea0003800000 */
.L_x_8013:
[----:B------:R-:W-:Y:S04]  /*8be0*/  BSSY B1, `(.L_x_8015) ;  /* 0x000006a000017945 */ /* 0x000fe80003800000 */
[----:B------:R-:W-:Y:S05]  /*8bf0*/  @P2 BRA `(.L_x_8016) ;  /* 0x0000000400a02947 */ /* 0x000fea0003800000 */
[----:B------:R-:W-:Y:S01]  /*8c00*/  IMAD.SHL.U32 R0, R188, 0x40, RZ ;  /* 0x00000040bc007824 */ /* 0x000fe200078e00ff */
[----:B------:R-:W-:Y:S01]  /*8c10*/  SHF.R.U64 R39, R28, 0x10, R29 ;  /* 0x000000101c277819 */ /* 0x000fe2000000121d */
[----:B------:R-:W-:Y:S01]  /*8c20*/  IMAD.IADD R12, R16, 0x1, R49 ;  /* 0x00000001100c7824 */ /* 0x000fe200078e0231 */
[----:B------:R-:W-:Y:S02]  /*8c30*/  SHF.R.U64 R42, R30, 0x10, R31 ;  /* 0x000000101e2a7819 */ /* 0x000fe4000000121f */
[----:B------:R-:W-:Y:S02]  /*8c40*/  LOP3.LUT R13, R0, 0x1c0, RZ, 0xc0, !PT ;  /* 0x000001c0000d7812 */ /* 0x000fe400078ec0ff */
[----:B------:R-:W-:Y:S02]  /*8c50*/  PRMT R39, R20, 0x5410, R39 ;  /* 0x0000541014277816 */ /* 0x000fe40000000027 */
[----:B------:R-:W-:Y:S02]  /*8c60*/  LOP3.LUT R0, R13, 0x38, R16, 0xf8, !PT ;  /* 0x000000380d007812 */ /* 0x000fe400078ef810 */
[----:B------:R-:W-:-:S02]  /*8c70*/  SHF.R.U32.HI R15, RZ, 0x3, R13 ;  /* 0x00000003ff0f7819 */ /* 0x000fc4000001160d */
[----:B------:R-:W-:Y:S02]  /*8c80*/  LOP3.LUT R12, R13, 0x38, R12, 0xf8, !PT ;  /* 0x000000380d0c7812 */ /* 0x000fe400078ef80c */
[-C--:B0-----:R-:W-:Y:S02]  /*8c90*/  LOP3.LUT R3, R0, R15.reuse, RZ, 0x3c, !PT ;  /* 0x0000000f00037212 */ /* 0x081fe400078e3cff */
        /* <DEDUP_REMOVED lines=94> */
.L_x_8016:
[----:B------:R-:W-:Y:S05]  /*9280*/  BSYNC B1 ;  /* 0x0000000000017941 */ /* 0x000fea0003800000 */
.L_x_8015:
        /* <DEDUP_REMOVED lines=101> */
.L_x_8004:
[----:B------:R-:W-:Y:S05]  /*98e0*/  BSYNC B0 ;  /* 0x0000000000007941 */ /* 0x000fea0003800000 */
.L_x_7990:
        /* <DEDUP_REMOVED lines=8> */
.L_x_7987:
[----:B------:R-:W-:-:S13]  /*9970*/  ISETP.NE.AND P0, PT, R186, 0x3, PT ;  /* 0x00000003ba00780c */ /* 0x000fda0003f05270 */
[----:B------:R-:W-:Y:S05]  /*9980*/  @!P0 BRA `(.L_x_8017) ;  /* 0x0000000000048947 */ /* 0x000fea0003800000 */
[----:B------:R-:W-:Y:S01]  /*9990*/  BPT.TRAP 0x1 ;  /* 0x000000040000795c */ /* 0x000fe20000300000 */
.L_x_8017:
[----:B------:R-:W-:Y:S01]  /*99a0*/  IMAD R168, R18, 0x8, R2 ;  /* 0x0000000812a87824 */ /* 0x000fe200078e0202 */
[----:B------:R-:W-:-:S04]  /*99b0*/  SHF.L.U32 R57, R19, 0x1f, RZ ;  /* 0x0000001f13397819 */ /* 0x000fc800000006ff */
[----:B------:R0:W0:Y:S01]  /*99c0*/  SYNCS.PHASECHK.TRANS64.TRYWAIT P2, [R168+URZ+0x28c30], R57 ;  /* 0x028c3039a80075a7 */ /* 0x000022000804017f */
[----:B------:R-:W-:Y:S05]  /*99d0*/  @!P0 BRA `(.L_x_8018) ;  /* 0x0000000000048947 */ /* 0x000fea0003800000 */
[----:B------:R-:W-:Y:S01]  /*99e0*/  BPT.TRAP 0x1 ;  /* 0x000000040000795c */ /* 0x000fe20000300000 */
.L_x_8018:
[----:B012-4-:R-:W0:Y:S01]  /*99f0*/  S2R R3, SR_TID.X ;  /* 0x0000000000037919 */ /* 0x017e220000002100 */
[----:B---3--:R-:W-:-:S05]  /*9a00*/  VIADD R0, R2, 0x22400 ;  /* 0x0002240002007836 */ /* 0x008fca0000000000 */
[----:B------:R-:W-:-:S04]  /*9a10*/  SHF.R.U32.HI R0, RZ, 0x4, R0 ;  /* 0x00000004ff007819 */ /* 0x000fc80000011600 */
[----:B------:R-:W-:Y:S02]  /*9a20*/  LOP3.LUT R0, R0, 0x3fff, RZ, 0xc0, !PT ;  /* 0x00003fff00007812 */ /* 0x000fe400078ec0ff */
[----:B0-----:R-:W-:-:S04]  /*9a30*/  LOP3.LUT R3, R3, 0x7f, RZ, 0xc0, !PT ;  /* 0x0000007f03037812 */ /* 0x001fc800078ec0ff */
[----:B------:R-:W-:Y:S01]  /*9a40*/  ISETP.NE.AND P1, PT, R3, RZ, PT ;  /* 0x000000ff0300720c */ /* 0x000fe20003f25270 */
[----:B------:R-:W-:-:S12]  /*9a50*/  @P2 BRA `(.L_x_8019) ;  /* 0x0000000000082947 */ /* 0x000fd80003800000 */
[----:B------:R-:W0:Y:S02]  /*9a60*/  SYNCS.PHASECHK.TRANS64.TRYWAIT P2, [R168+URZ+0x28c30], R57 ;  /* 0x028c3039a80075a7 */ /* 0x000e24000804017f */
[----:B0-----:R-:W-:Y:S05]  /*9a70*/  @!P2 BRA `(.L_x_8020) ;  /* 0x00000124000ca947 */ /* 0x001fea0003800000 */
.L_x_8019:
[----:B------:R-:W-:Y:S05]  /*9a80*/  WARPSYNC.ALL ;  /* 0x0000000000007948 */ /* 0x000fea0003800000 */
[----:B------:R-:W-:Y:S01]  /*9a90*/  LOP3.LUT R14, R0, 0x10000, RZ, 0xfc, !PT ;  /* 0x00010000000e7812 */ /* 0x000fe200078efcff */
[----:B------:R-:W2:Y:S01]  /*9aa0*/  LDL.LU R3, [R1+0x8] ;  /* 0x0000080001037983 */ /* 0x000ea20000300800 */
[----:B------:R-:W-:Y:S01]  /*9ab0*/  VIADD R0, R2, 0x20400 ;  /* 0x0002040002007836 */ /* 0x000fe20000000000 */
[----:B-----5:R-:W-:Y:S02]  /*9ac0*/  WARPGROUP.ARRIVE ;  /* 0x00000000000079c5 */ /* 0x020fe40000000000 */
[----:B------:R-:W-:Y:S01]  /*9ad0*/  IMAD R6, R18, 0x200, R14 ;  /* 0x0000020012067824 */ /* 0x000fe200078e020e */
[----:B------:R-:W1:Y:S01]  /*9ae0*/  LDC R231, c[0x0][0x448] ;  /* 0x00011200ffe77b82 */ /* 0x000e620000000800 */
        /* <DEDUP_REMOVED lines=16> */
[----:B------:R-:W-:Y:S01]  /*9bf0*/  IMAD.IADD R0, R203, 0x1, R196 ;  /* 0x00000001cb007824 */ /* 0x000fe200078e02c4 */
[----:B-1----:R-:W-:-:S07]  /*9c00*/  ISETP.NE.AND P2, PT, R231, 0x1, PT ;  /* 0x00000001e700780c */ /* 0x002fce0003f45270 */
[----:B------:R-:W-:Y:S01]  /*9c10*/  HGMMA.64x64x16.F32.BF16 R24, gdesc[UR4], RZ, !UPT, gsb0 ;  /* 0x00e00000041879f0 */ /* 0x000fe2000c0018ff */
[----:B------:R-:W-:Y:S01]  /*9c20*/  R2UR UR6, R8 ;  /* 0x00000000080672ca */ /* 0x000fe200000e0000 */
[----:B------:R-:W-:Y:S01]  /*9c30*/  VIADD R8, R4, 0x4 ;  /* 0x0000000404087836 */ /* 0x000fe20000000000 */
        /* <DEDUP_REMOVED lines=17> */
[----:B------:R-:W-:Y:S02]  /*9d50*/  R2UR UR6, R12 ;  /* 0x000000000c0672ca */ /* 0x000fe400000e0000 */
[----:B------:R-:W-:Y:S01]  /*9d60*/  R2UR UR7, R13 ;  /* 0x000000000d0772ca */ /* 0x000fe200000e0000 */
[----:B------:R-:W1:Y:S01]  /*9d70*/  @P2 LDC R12, c[0x0][0x450] ;  /* 0x00011400ff0c2b82 */ /* 0x000e620000000800 */
[----:B------:R-:W-:Y:S02]  /*9d80*/  R2UR UR4, R6 ;  /* 0x00000000060472ca */ /* 0x000fe400000e0000 */
[----:B------:R-:W-:Y:S01]  /*9d90*/  R2UR UR5, R7 ;  /* 0x00000000070572ca */ /* 0x000fe200000e0000 */
[----:B------:R-:W-:Y:S02]  /*9da0*/  WARPGROUP.DEPBAR.LE gsb0, 0x0 ;  /* 0x00008000000079c5 */ /* 0x000fe40000010000 */
[----:B------:R-:W-:-:S10]  /*9db0*/  WARPGROUP.ARRIVE ;  /* 0x00000000000079c5 */ /* 0x000fd40000000000 */
[----:B------:R-:W-:Y:S01]  /*9dc0*/  HGMMA.64x64x16.F32.BF16 R24, gdesc[UR4], R24, gsb0 ;  /* 0x00e00000041879f0 */ /* 0x000fe20008001818 */
[----:B------:R-:W-:Y:S01]  /*9dd0*/  ULDC UR4, c[0x0][0x988] ;  /* 0x0002620000047ab9 */ /* 0x000fe20000000800 */
[----:B--2---:R-:W-:-:S04]  /*9de0*/  LOP3.LUT R3, R3, 0xf7ffffff, RZ, 0xc0, !PT ;  /* 0xf7ffffff03037812 */ /* 0x004fc800078ec0ff */
[----:B------:R-:W-:-:S05]  /*9df0*/  @P2 LOP3.LUT R3, R3, 0x8000000, RZ, 0xfc, !PT ;  /* 0x0800000003032812 */ /* 0x000fca00078efcff */
[----:B------:R2:W-:Y:S02]  /*9e00*/  STL [R1+0x8], R3 ;  /* 0x0000080301007387 */ /* 0x0005e40000100800 */
[----:B--2---:R-:W2:Y:S02]  /*9e10*/  @P2 LDC R3, c[0x0][0x44c] ;  /* 0x00011300ff032b82 */ /* 0x004ea40000000800 */
[----:B--2---:R-:W-:-:S05]  /*9e20*/  @P2 IMAD.HI.U32 R3, R0, R3, RZ ;  /* 0x0000000300032227 */ /* 0x004fca00078e00ff */
[----:B-1----:R-:W-:Y:S01]  /*9e30*/  @P2 SHF.R.U32.HI R0, RZ, R12, R3 ;  /* 0x0000000cff002219 */ /* 0x002fe20000011603 */
[----:B------:R-:W-:-:S04]  /*9e40*/  IMAD.MOV.U32 R12, RZ, RZ, -0x40 ;  /* 0xffffffc0ff0c7424 */ /* 0x000fc800078e00ff */
[----:B------:R-:W1:Y:S01]  /*9e50*/  SHFL.IDX PT, R13, R0, 0x1, 0x1c1f ;  /* 0x003c1f00000d7f89 */ /* 0x000e6200000e0000 */
[----:B------:R-:W-:-:S03]  /*9e60*/  IMAD R12, R181, R12, 0x40 ;  /* 0x00000040b50c7424 */ /* 0x000fc600078e020c */
[----:B------:R-:W2:Y:S02]  /*9e70*/  SHFL.IDX PT, R0, R0, RZ, 0x1c1f ;  /* 0x001c1fff00007589 */ /* 0x000ea400000e0000 */
[----:B------:R-:W-:Y:S01]  /*9e80*/  IADD3 R3, R195, 0x1, R12 ;  /* 0x00000001c3037810 */ /* 0x000fe20007ffe00c */
[----:B------:R-:W-:Y:S02]  /*9e90*/  WARPGROUP.DEPBAR.LE gsb0, 0x0 ;  /* 0x00008000000079c5 */ /* 0x000fe40000010000 */
[----:B------:R-:W-:Y:S02]  /*9ea0*/  IADD3 R12, -R189, R12, R195 ;  /* 0x0000000cbd0c7210 */ /* 0x000fe40007ffe1c3 */
[----:B------:R-:W-:-:S04]  /*9eb0*/  IADD3 R3, -R194, R3, -R189 ;  /* 0x00000003c2037210 */ /* 0x000fc80007ffe9bd */
[----:B-1----:R-:W-:-:S04]  /*9ec0*/  VIADDMNMX R13, R13, R3, R12, PT ;  /* 0x000000030d0d7246 */ /* 0x002fc8000380010c */
[C---:B------:R-:W-:Y:S02]  /*9ed0*/  ISETP.GT.AND P2, PT, R13.reuse, RZ, PT ;  /* 0x000000ff0d00720c */ /* 0x040fe40003f44270 */
[C---:B------:R-:W-:Y:S02]  /*9ee0*/  ISETP.GT.AND P3, PT, R13.reuse, 0x1, PT ;  /* 0x000000010d00780c */ /* 0x040fe40003f64270 */
[----:B------:R-:W-:Y:S02]  /*9ef0*/  ISETP.GT.AND P4, PT, R13, 0x8, PT ;  /* 0x000000080d00780c */ /* 0x000fe40003f84270 */
[----:B------:R-:W-:Y:S02]  /*9f00*/  FSEL R15, R26, -INF , P2 ;  /* 0xff8000001a0f7808 */ /* 0x000fe40001000000 */
[----:B------:R-:W-:Y:S02]  /*9f10*/  FSEL R20, R27, -INF , P3 ;  /* 0xff8000001b147808 */ /* 0x000fe40001800000 */
        /* <DEDUP_REMOVED lines=39> */
[----:B------:R-:W-:Y:S02]  /*a190*/  FSEL R55, R55, -INF , P2 ;  /* 0xff80000037377808 */ /* 0x000fe40001000000 */
[----:B------:R-:W-:Y:S02]  /*a1a0*/  FMNMX.FTZ R26, R81, R26, !PT ;  /* 0x0000001a511a7209 */ /* 0x000fe40007810000 */
[----:B--2---:R-:W-:Y:S02]  /*a1b0*/  VIADDMNMX R3, R0, R3, R12, PT ;  /* 0x0000000300037246 */ /* 0x004fe4000380010c */
[----:B------:R-:W-:-:S02]  /*a1c0*/  FMNMX.FTZ R26, R55, R26, !PT ;  /* 0x0000001a371a7209 */ /* 0x000fc40007810000 */
[C---:B------:R-:W-:Y:S02]  /*a1d0*/  ISETP.GT.AND P2, PT, R3.reuse, RZ, PT ;  /* 0x000000ff0300720c */ /* 0x040fe40003f44270 */
[C---:B------:R-:W-:Y:S01]  /*a1e0*/  ISETP.GT.AND P3, PT, R3.reuse, 0x1, PT ;  /* 0x000000010300780c */ /* 0x040fe20003f64270 */
[----:B------:R-:W1:Y:S01]  /*a1f0*/  SHFL.BFLY PT, R13, R26, 0x2, 0x1f ;  /* 0x0c401f001a0d7f89 */ /* 0x000e6200000e0000 */
        /* <DEDUP_REMOVED lines=12> */
[----:B-1----:R-:W-:Y:S02]  /*a2c0*/  FMNMX.FTZ R13, R26, R13, !PT ;  /* 0x0000000d1a0d7209 */ /* 0x002fe40007810000 */
[----:B------:R-:W-:Y:S02]  /*a2d0*/  ISETP.GT.AND P3, PT, R3, 0x18, PT ;  /* 0x000000180300780c */ /* 0x000fe40003f64270 */
[----:B------:R-:W-:Y:S01]  /*a2e0*/  FSEL R33, R33, -INF , P2 ;  /* 0xff80000021217808 */ /* 0x000fe20001000000 */
[----:B------:R-:W1:Y:S01]  /*a2f0*/  SHFL.BFLY PT, R12, R13, 0x1, 0x1f ;  /* 0x0c201f000d0c7f89 */ /* 0x000e6200000e0000 */
        /* <DEDUP_REMOVED lines=19> */
[----:B-1----:R-:W-:Y:S01]  /*a430*/  FMNMX.FTZ R13, R13, R12, !PT ;  /* 0x0000000c0d0d7209 */ /* 0x002fe20007810000 */
[----:B------:R-:W-:Y:S01]  /*a440*/  IMAD.U32 R12, RZ, RZ, UR4 ;  /* 0x00000004ff0c7e24 */ /* 0x000fe2000f8e00ff */
[----:B------:R-:W-:Y:S02]  /*a450*/  ISETP.GT.AND P2, PT, R3, 0x31, PT ;  /* 0x000000310300780c */ /* 0x000fe40003f44270 */
[----:B------:R-:W-:Y:S01]  /*a460*/  FSEL R47, R48, -INF , P3 ;  /* 0xff800000302f7808 */ /* 0x000fe20001800000 */
[----:B------:R-:W-:Y:S01]  /*a470*/  FMUL.FTZ R24, R13, R12 ;  /* 0x0000000c0d187220 */ /* 0x000fe20000410000 */
[----:B------:R-:W-:Y:S02]  /*a480*/  FMNMX.FTZ R0, R45, R0, !PT ;  /* 0x000000002d007209 */ /* 0x000fe40007810000 */
[----:B------:R-:W-:Y:S02]  /*a490*/  ISETP.GT.AND P3, PT, R3, 0x38, PT ;  /* 0x000000380300780c */ /* 0x000fe40003f64270 */
[----:B------:R-:W-:-:S02]  /*a4a0*/  FSEL R49, R49, -INF , P2 ;  /* 0xff80000031317808 */ /* 0x000fc40001000000 */
[----:B------:R-:W-:Y:S02]  /*a4b0*/  FMNMX.FTZ R0, R47, R0, !PT ;  /* 0x000000002f007209 */ /* 0x000fe40007810000 */
[----:B------:R-:W-:Y:S02]  /*a4c0*/  FSETP.NEU.FTZ.AND P4, PT, R13, -INF , PT ;  /* 0xff8000000d00780b */ /* 0x000fe40003f9d000 */
[----:B------:R-:W-:Y:S02]  /*a4d0*/  ISETP.GT.AND P2, PT, R3, 0x39, PT ;  /* 0x000000390300780c */ /* 0x000fe40003f44270 */
[----:B------:R-:W-:Y:S02]  /*a4e0*/  FSEL R3, R52, -INF , P3 ;  /* 0xff80000034037808 */ /* 0x000fe40001800000 */
[----:B------:R-:W-:Y:S02]  /*a4f0*/  FMNMX.FTZ R0, R49, R0, !PT ;  /* 0x0000000031007209 */ /* 0x000fe40007810000 */
[----:B------:R-:W-:-:S02]  /*a500*/  FSEL R24, R24, RZ, P4 ;  /* 0x000000ff18187208 */ /* 0x000fc40002000000 */
[----:B------:R-:W-:Y:S02]  /*a510*/  FSEL R53, R53, -INF , P2 ;  /* 0xff80000035357808 */ /* 0x000fe40001000000 */
[----:B------:R-:W-:Y:S01]  /*a520*/  FMNMX.FTZ R0, R3, R0, !PT ;  /* 0x0000000003007209 */ /* 0x000fe20007810000 */
[-CC-:B------:R-:W-:Y:S01]  /*a530*/  FFMA.FTZ R15, R15, R12.reuse, -R24.reuse ;  /* 0x0000000c0f0f7223 */ /* 0x180fe20000010818 */
[-CC-:B------:R-:W-:Y:S01]  /*a540*/  FFMA.FTZ R20, R20, R12.reuse, -R24.reuse ;  /* 0x0000000c14147223 */ /* 0x180fe20000010818 */
[--C-:B------:R-:W-:Y:S01]  /*a550*/  FFMA.FTZ R59, R59, R12, -R24.reuse ;  /* 0x0000000c3b3b7223 */ /* 0x100fe20000010818 */
[----:B------:R-:W-:Y:S01]  /*a560*/  FMNMX.FTZ R0, R53, R0, !PT ;  /* 0x0000000035007209 */ /* 0x000fe20007810000 */
        /* <DEDUP_REMOVED lines=9> */
[----:B-1----:R-:W2:Y:S01]  /*a600*/  SHFL.BFLY PT, R15, R0, 0x2, 0x1f ;  /* 0x0c401f00000f7f89 */ /* 0x002ea200000e0000 */
[-CC-:B------:R-:W-:Y:S01]  /*a610*/  FFMA.FTZ R75, R75, R12.reuse, -R24.reuse ;  /* 0x0000000c4b4b7223 */ /* 0x180fe20000010818 */
[-CC-:B------:R-:W-:Y:S01]  /*a620*/  FFMA.FTZ R77, R77, R12.reuse, -R24.reuse ;  /* 0x0000000c4d4d7223 */ /* 0x180fe20000010818 */
[-CC-:B------:R-:W-:Y:S01]  /*a630*/  FFMA.FTZ R79, R79, R12.reuse, -R24.reuse ;  /* 0x0000000c4f4f7223 */ /* 0x180fe20000010818 */
[-CC-:B------:R-:W-:Y:S01]  /*a640*/  FFMA.FTZ R51, R51, R12.reuse, -R24.reuse ;  /* 0x0000000c33337223 */ /* 0x180fe20000010818 */
[-CC-:B------:R-:W-:Y:S01]  /*a650*/  FFMA.FTZ R81, R81, R12.reuse, -R24.reuse ;  /* 0x0000000c51517223 */ /* 0x180fe20000010818 */
[----:B------:R-:W-:Y:S01]  /*a660*/  FFMA.FTZ R24, R55, R12, -R24 ;  /* 0x0000000c37187223 */ /* 0x000fe20000010818 */
[----:B------:R-:W-:Y:S08]  /*a670*/  MUFU.EX2 R59, R59 ;  /* 0x0000003b003b7308 */ /* 0x000ff00000000800 */
[----:B------:R-:W1:Y:S08]  /*a680*/  MUFU.EX2 R28, R61 ;  /* 0x0000003d001c7308 */ /* 0x000e700000000800 */
[----:B------:R-:W-:Y:S01]  /*a690*/  MUFU.EX2 R63, R63 ;  /* 0x0000003f003f7308 */ /* 0x000fe20000000800 */
[----:B--2---:R-:W-:-:S05]  /*a6a0*/  FMNMX.FTZ R20, R0, R15, !PT ;  /* 0x0000000f00147209 */ /* 0x004fca0007810000 */
[----:B------:R-:W2:Y:S02]  /*a6b0*/  SHFL.BFLY PT, R15, R20, 0x1, 0x1f ;  /* 0x0c201f00140f7f89 */ /* 0x000ea400000e0000 */
[----:B------:R-:W3:Y:S01]  /*a6c0*/  MUFU.EX2 R30, R65 ;  /* 0x00000041001e7308 */ /* 0x000ee20000000800 */
[----:B-1----:R-:W-:-:S07]  /*a6d0*/  F2FP.BF16.F32.PACK_AB R167, R28, R59 ;  /* 0x0000003b1ca7723e */ /* 0x002fce00000010ff */
[----:B------:R-:W-:Y:S08]  /*a6e0*/  MUFU.EX2 R67, R67 ;  /* 0x0000004300437308 */ /* 0x000ff00000000800 */
[----:B------:R-:W1:Y:S01]  /*a6f0*/  MUFU.EX2 R32, R69 ;  /* 0x0000004500207308 */ /* 0x000e620000000800 */
[----:B---3--:R-:W-:Y:S02]  /*a700*/  F2FP.BF16.F32.PACK_AB R153, R30, R63 ;  /* 0x0000003f1e99723e */ /* 0x008fe400000010ff */
[----:B--2---:R-:W-:-:S05]  /*a710*/  FMNMX.FTZ R15, R20, R15, !PT ;  /* 0x0000000f140f7209 */ /* 0x004fca0007810000 */
[----:B------:R-:W-:Y:S01]  /*a720*/  MUFU.EX2 R71, R71 ;  /* 0x0000004700477308 */ /* 0x000fe20000000800 */
[C---:B------:R-:W-:Y:S01]  /*a730*/  FSETP.NEU.FTZ.AND P2, PT, R15.reuse, -INF , PT ;  /* 0xff8000000f00780b */ /* 0x040fe20003f5d000 */
[----:B------:R-:W-:-:S05]  /*a740*/  FMUL.FTZ R0, R15, R12 ;  /* 0x0000000c0f007220 */ /* 0x000fca0000410000 */
[----:B------:R-:W-:Y:S01]  /*a750*/  FSEL R20, R0, RZ, P2 ;  /* 0x000000ff00147208 */ /* 0x000fe20001000000 */
[----:B------:R-:W-:Y:S01]  /*a760*/  FADD.FTZ R0, R165, R26 ;  /* 0x0000001aa5007221 */ /* 0x000fe20000010000 */
[----:B------:R-:W2:Y:S01]  /*a770*/  MUFU.EX2 R34, R73 ;  /* 0x0000004900227308 */ /* 0x000ea20000000800 */
[----:B------:R-:W-:Y:S02]  /*a780*/  F2FP.BF16.F32.PACK_AB R165, R26, R165 ;  /* 0x000000a51aa5723e */ /* 0x000fe400000010ff */
        /* <DEDUP_REMOVED lines=12> */
[----:B------:R-:W-:Y:S01]  /*a850*/  FFMA.FTZ R45, R45, R12, -R20 ;  /* 0x0000000c2d2d7223 */ /* 0x000fe20000010814 */
[----:B------:R-:W4:Y:S01]  /*a860*/  MUFU.EX2 R21, R21 ;  /* 0x0000001500157308 */ /* 0x000f220000000800 */
[----:B---3--:R-:W-:Y:S01]  /*a870*/  FADD.FTZ R25, R59, R0 ;  /* 0x000000003b197221 */ /* 0x008fe20000010000 */
[----:B------:R-:W-:-:S02]  /*a880*/  @!P1 VIADD R0, R168, 0x28c40 ;  /* 0x00028c40a8009836 */ /* 0x000fc40000000000 */
[-CC-:B------:R-:W-:Y:S01]  /*a890*/  FFMA.FTZ R47, R47, R12.reuse, -R20.reuse ;  /* 0x0000000c2f2f7223 */ /* 0x180fe20000010814 */
[-CC-:B------:R-:W-:Y:S01]  /*a8a0*/  FFMA.FTZ R49, R49, R12.reuse, -R20.reuse ;  /* 0x0000000c31317223 */ /* 0x180fe20000010814 */
[----:B------:R-:W-:Y:S01]  /*a8b0*/  FADD.FTZ R44, R28, R25 ;  /* 0x000000191c2c7221 */ /* 0x000fe20000010000 */
[-C--:B------:R-:W-:Y:S01]  /*a8c0*/  FFMA.FTZ R3, R3, R12.reuse, -R20 ;  /* 0x0000000c03037223 */ /* 0x080fe20000010814 */
[----:B------:R-:W-:Y:S01]  /*a8d0*/  @!P1 PRMT R0, RZ, 0x654, R0 ;  /* 0x00000654ff009816 */ /* 0x000fe20000000000 */
[----:B------:R-:W3:Y:S01]  /*a8e0*/  MUFU.EX2 R27, R27 ;  /* 0x0000001b001b7308 */ /* 0x000ee20000000800 */
[----:B------:R-:W-:Y:S01]  /*a8f0*/  FFMA.FTZ R20, R53, R12, -R20 ;  /* 0x0000000c35147223 */ /* 0x000fe20000010814 */
[----:B-1----:R-:W-:Y:S01]  /*a900*/  F2FP.BF16.F32.PACK_AB R155, R32, R67 ;  /* 0x00000043209b723e */ /* 0x002fe200000010ff */
[----:B------:R1:W-:Y:S01]  /*a910*/  @!P1 SYNCS.ARRIVE.TRANS64.RED.A1T0 RZ, [R0+URZ], RZ ;  /* 0x000000ff00ff99a7 */ /* 0x0003e2000810043f */
[----:B--2---:R-:W-:-:S04]  /*a920*/  F2FP.BF16.F32.PACK_AB R157, R34, R71 ;  /* 0x00000047229d723e */ /* 0x004fc800000010ff */
[----:B------:R2:W0:Y:S01]  /*a930*/  MUFU.EX2 R166, R29 ;  /* 0x0000001d00a67308 */ /* 0x0004220000000800 */
[----:B----4-:R-:W-:Y:S01]  /*a940*/  FADD.FTZ R42, R21, R164 ;  /* 0x000000a4152a7221 */ /* 0x010fe20000010000 */
[----:B------:R-:W-:-:S06]  /*a950*/  F2FP.BF16.F32.PACK_AB R164, R164, R21 ;  /* 0x00000015a4a4723e */ /* 0x000fcc00000010ff */
[----:B------:R-:W4:Y:S01]  /*a960*/  MUFU.EX2 R31, R31 ;  /* 0x0000001f001f7308 */ /* 0x000f220000000800 */
[----:B---3--:R-:W-:Y:S01]  /*a970*/  FADD.FTZ R25, R27, R42 ;  /* 0x0000002a1b197221 */ /* 0x008fe20000010000 */
[----:B--2---:R-:W-:-:S04]  /*a980*/  FADD.FTZ R29, R63, R44 ;  /* 0x0000002c3f1d7221 */ /* 0x004fc80000010000 */
[----:B------:R-:W-:Y:S02]  /*a990*/  FADD.FTZ R44, R30, R29 ;  /* 0x0000001d1e2c7221 */ /* 0x000fe40000010000 */
[----:B------:R-:W2:Y:S01]  /*a9a0*/  MUFU.EX2 R152, R33 ;  /* 0x0000002100987308 */ /* 0x000ea20000000800 */
[C---:B0-----:R-:W-:Y:S01]  /*a9b0*/  FADD.FTZ R42, R166.reuse, R25 ;  /* 0x00000019a62a7221 */ /* 0x041fe20000010000 */
[----:B------:R-:W-:Y:S01]  /*a9c0*/  FADD.FTZ R29, R67, R44 ;  /* 0x0000002c431d7221 */ /* 0x000fe20000010000 */
[----:B------:R-:W-:Y:S01]  /*a9d0*/  F2FP.BF16.F32.PACK_AB R166, R166, R27 ;  /* 0x0000001ba6a6723e */ /* 0x000fe200000010ff */
[----:B------:R-:W-:Y:S01]  /*a9e0*/  BAR.SYNC.DEFER_BLOCKING 0xf, 0x100 ;  /* 0x03c4000000007b1d */ /* 0x000fe20000010000 */
[----:B----4-:R-:W-:-:S05]  /*a9f0*/  FADD.FTZ R25, R31, R42 ;  /* 0x0000002a1f197221 */ /* 0x010fca0000010000 */
[----:B------:R-:W0:Y:S01]  /*aa00*/  MUFU.EX2 R35, R35 ;  /* 0x0000002300237308 */ /* 0x000e220000000800 */
[----:B------:R-:W-:-:S04]  /*aa10*/  FADD.FTZ R42, R32, R29 ;  /* 0x0000001d202a7221 */ /* 0x000fc80000010000 */
[----:B------:R-:W-:Y:S01]  /*aa20*/  FADD.FTZ R29, R71, R42 ;  /* 0x0000002a471d7221 */ /* 0x000fe20000010000 */
[----:B--2---:R-:W-:Y:S02]  /*aa30*/  FADD.FTZ R26, R152, R25 ;  /* 0x00000019981a7221 */ /* 0x004fe40000010000 */
[----:B------:R-:W2:Y:S01]  /*aa40*/  MUFU.EX2 R154, R37 ;  /* 0x00000025009a7308 */ /* 0x000ea20000000800 */
[----:B------:R-:W-:Y:S01]  /*aa50*/  FADD.FTZ R28, R34, R29 ;  /* 0x0000001d221c7221 */ /* 0x000fe20000010000 */
[----:B------:R-:W-:-:S06]  /*aa60*/  F2FP.BF16.F32.PACK_AB R152, R152, R31 ;  /* 0x0000001f9898723e */ /* 0x000fcc00000010ff */
[----:B------:R-:W3:Y:S01]  /*aa70*/  MUFU.EX2 R39, R39 ;  /* 0x0000002700277308 */ /* 0x000ee20000000800 */
[----:B0-----:R-:W-:Y:S01]  /*aa80*/  FADD.FTZ R25, R35, R26 ;  /* 0x0000001a23197221 */ /* 0x001fe20000010000 */
[----:B------:R0:W-:Y:S06]  /*aa90*/  STSM.16.M88.4 [R198+0x26800], R164 ;  /* 0x026800a4c6007844 */ /* 0x0001ec0000000200 */
[----:B------:R-:W4:Y:S01]  /*aaa0*/  MUFU.EX2 R156, R41 ;  /* 0x00000029009c7308 */ /* 0x000f220000000800 */
[C---:B--2---:R-:W-:Y:S01]  /*aab0*/  FADD.FTZ R26, R154.reuse, R25 ;  /* 0x000000199a1a7221 */ /* 0x044fe20000010000 */
[----:B------:R-:W-:-:S05]  /*aac0*/  F2FP.BF16.F32.PACK_AB R154, R154, R35 ;  /* 0x000000239a9a723e */ /* 0x000fca00000010ff */
[----:B------:R0:W-:Y:S01]  /*aad0*/  STSM.16.M88.4 [R201], R152 ;  /* 0x00000098c9007844 */ /* 0x0001e20000000200 */
[----:B------:R-:W2:Y:S01]  /*aae0*/  MUFU.EX2 R75, R75 ;  /* 0x0000004b004b7308 */ /* 0x000ea20000000800 */
[----:B---3--:R-:W-:-:S07]  /*aaf0*/  FADD.FTZ R21, R39, R26 ;  /* 0x0000001a27157221 */ /* 0x008fce0000010000 */
[----:B------:R-:W3:Y:S01]  /*ab00*/  MUFU.EX2 R43, R43 ;  /* 0x0000002b002b7308 */ /* 0x000ee20000000800 */
[C---:B----4-:R-:W-:Y:S01]  /*ab10*/  FADD.FTZ R26, R156.reuse, R21 ;  /* 0x000000159c1a7221 */ /* 0x050fe20000010000 */
[----:B------:R-:W-:-:S06]  /*ab20*/  F2FP.BF16.F32.PACK_AB R156, R156, R39 ;  /* 0x000000279c9c723e */ /* 0x000fcc00000010ff */
[----:B------:R-:W-:Y:S01]  /*ab30*/  MUFU.EX2 R40, R24 ;  /* 0x0000001800287308 */ /* 0x000fe20000000800 */
[----:B--2---:R-:W-:-:S07]  /*ab40*/  FADD.FTZ R25, R75, R28 ;  /* 0x0000001c4b197221 */ /* 0x004fce0000010000 */
[----:B------:R-:W2:Y:S01]  /*ab50*/  MUFU.EX2 R36, R77 ;  /* 0x0000004d00247308 */ /* 0x000ea20000000800 */
[----:B---3--:R-:W-:-:S07]  /*ab60*/  FADD.FTZ R21, R43, R26 ;  /* 0x0000001a2b157221 */ /* 0x008fce0000010000 */
[----:B------:R-:W3:Y:S08]  /*ab70*/  MUFU.EX2 R24, R45 ;  /* 0x0000002d00187308 */ /* 0x000ef00000000800 */
[----:B------:R-:W-:Y:S01]  /*ab80*/  MUFU.EX2 R79, R79 ;  /* 0x0000004f004f7308 */ /* 0x000fe20000000800 */
[C---:B--2---:R-:W-:Y:S01]  /*ab90*/  F2FP.BF16.F32.PACK_AB R159, R36.reuse, R75 ;  /* 0x0000004b249f723e */ /* 0x044fe200000010ff */
[----:B------:R-:W-:-:S06]  /*aba0*/  FADD.FTZ R36, R36, R25 ;  /* 0x0000001924247221 */ /* 0x000fcc0000010000 */
[----:B------:R-:W2:Y:S01]  /*abb0*/  MUFU.EX2 R38, R51 ;  /* 0x0000003300267308 */ /* 0x000ea20000000800 */
[C---:B---3--:R-:W-:Y:S01]  /*abc0*/  F2FP.BF16.F32.PACK_AB R158, R24.reuse, R43 ;  /* 0x0000002b189e723e */ /* 0x048fe200000010ff */
[----:B------:R-:W-:-:S04]  /*abd0*/  FADD.FTZ R24, R24, R21 ;  /* 0x0000001518187221 */ /* 0x000fc80000010000 */
[----:B------:R0:W-:Y:S02]  /*abe0*/  STSM.16.M88.4 [R199], R156 ;  /* 0x0000009cc7007844 */ /* 0x0001e40000000200 */
[----:B------:R-:W-:Y:S08]  /*abf0*/  MUFU.EX2 R47, R47 ;  /* 0x0000002f002f7308 */ /* 0x000ff00000000800 */
[----:B-1----:R-:W1:Y:S01]  /*ac00*/  MUFU.EX2 R0, R49 ;  /* 0x0000003100007308 */ /* 0x002e620000000800 */
[----:B--2---:R-:W-:Y:S01]  /*ac10*/  F2FP.BF16.F32.PACK_AB R161, R38, R79 ;  /* 0x0000004f26a1723e */ /* 0x004fe200000010ff */
[----:B------:R-:W-:-:S04]  /*ac20*/  FADD.FTZ R79, R79, R36 ;  /* 0x000000244f4f7221 */ /* 0x000fc80000010000 */
[----:B------:R-:W-:Y:S02]  /*ac30*/  FADD.FTZ R38, R38, R79 ;  /* 0x0000004f26267221 */ /* 0x000fe40000010000 */
[----:B------:R-:W2:Y:S08]  /*ac40*/  MUFU.EX2 R81, R81 ;  /* 0x0000005100517308 */ /* 0x000eb00000000800 */
[----:B------:R-:W3:Y:S01]  /*ac50*/  MUFU.EX2 R3, R3 ;  /* 0x0000000300037308 */ /* 0x000ee20000000800 */
[----:B-1----:R-:W-:Y:S01]  /*ac60*/  F2FP.BF16.F32.PACK_AB R160, R0, R47 ;  /* 0x0000002f00a0723e */ /* 0x002fe200000010ff */
[----:B------:R-:W-:-:S04]  /*ac70*/  FADD.FTZ R47, R47, R24 ;  /* 0x000000182f2f7221 */ /* 0x000fc80000010000 */
[----:B------:R-:W-:Y:S02]  /*ac80*/  FADD.FTZ R0, R0, R47 ;  /* 0x0000002f00007221 */ /* 0x000fe40000010000 */
[----:B------:R-:W1:Y:S01]  /*ac90*/  MUFU.EX2 R20, R20 ;  /* 0x0000001400147308 */ /* 0x000e620000000800 */
[----:B--2---:R-:W-:Y:S01]  /*aca0*/  F2FP.BF16.F32.PACK_AB R163, R40, R81 ;  /* 0x0000005128a3723e */ /* 0x004fe200000010ff */
[----:B------:R-:W-:Y:S01]  /*acb0*/  FADD.FTZ R81, R81, R38 ;  /* 0x0000002651517221 */ /* 0x000fe20000010000 */
[----:B---3--:R-:W-:Y:S01]  /*acc0*/  FADD.FTZ R21, R3, R0 ;  /* 0x0000000003157221 */ /* 0x008fe20000010000 */
[----:B-1----:R-:W-:Y:S02]  /*acd0*/  F2FP.BF16.F32.PACK_AB R162, R20, R3 ;  /* 0x0000000314a2723e */ /* 0x002fe400000010ff */
[----:B------:R-:W-:Y:S01]  /*ace0*/  FADD.FTZ R3, R40, R81 ;  /* 0x0000005128037221 */ /* 0x000fe20000010000 */
[----:B------:R-:W-:Y:S02]  /*acf0*/  FADD.FTZ R0, R20, R21 ;  /* 0x0000001514007221 */ /* 0x000fe40000010000 */
[----:B------:R0:W-:Y:S01]  /*ad00*/  STSM.16.M88.4 [R200], R160 ;  /* 0x000000a0c8007844 */ /* 0x0001e20000000200 */
[----:B------:R-:W-:Y:S05]  /*ad10*/  @!P0 BRA `(.L_x_8021) ;  /* 0x0000000000048947 */ /* 0x000fea0003800000 */
[----:B------:R-:W-:Y:S01]  /*ad20*/  BPT.TRAP 0x1 ;  /* 0x000000040000795c */ /* 0x000fe20000300000 */
.L_x_8021:
[----:B------:R1:W2:Y:S01]  /*ad30*/  SYNCS.PHASECHK.TRANS64.TRYWAIT P2, [R168+URZ+0x28c50], R57 ;  /* 0x028c5039a80075a7 */ /* 0x0002a2000804017f */
[----:B------:R-:W-:Y:S05]  /*ad40*/  @!P0 BRA `(.L_x_8022) ;  /* 0x0000000000048947 */ /* 0x000fea0003800000 */
[----:B------:R-:W-:Y:S01]  /*ad50*/  BPT.TRAP 0x1 ;  /* 0x000000040000795c */ /* 0x000fe20000300000 */
.L_x_8022:
[----:B------:R-:W-:Y:S01]  /*ad60*/  ULDC UR36, c[0x0][0x988] ;  /* 0x0002620000247ab9 */ /* 0x000fe20000000800 */
[----:B------:R-:W-:Y:S01]  /*ad70*/  ULDC UR37, c[0x0][0x988] ;  /* 0x0002620000257ab9 */ /* 0x000fe20000000800 */
[----:B------:R-:W-:Y:S01]  /*ad80*/  BSSY B0, `(.L_x_8023) ;  /* 0x0000006000007945 */ /* 0x000fe20003800000 */
[----:B------:R-:W-:Y:S02]  /*ad90*/  IMAD R20, R18, 0x1000, R191 ;  /* 0x0000100012147824 */ /* 0x000fe400078e02bf */
[----:B------:R-:W-:Y:S01]  /*ada0*/  IMAD.MOV.U32 R21, RZ, RZ, 0x40000040 ;  /* 0x40000040ff157424 */ /* 0x000fe200078e00ff */
[----:B--2---:R-:W-:Y:S06]  /*adb0*/  @P2 BRA `(.L_x_8024) ;  /* 0x0000000000082947 */ /* 0x004fec0003800000 */
[----:B------:R-:W2:Y:S02]  /*adc0*/  SYNCS.PHASECHK.TRANS64.TRYWAIT P2, [R168+URZ+0x28c50], R57 ;  /* 0x028c5039a80075a7 */ /* 0x000ea4000804017f */
[----:B--2---:R-:W-:Y:S05]  /*add0*/  @!P2 BRA `(.L_x_8025) ;  /* 0x000001100048a947 */ /* 0x004fea0003800000 */
.L_x_8024:
[----:B------:R-:W-:Y:S05]  /*ade0*/  BSYNC B0 ;  /* 0x0000000000007941 */ /* 0x000fea0003800000 */
.L_x_8023:
[----:B------:R-:W-:Y:S01]  /*adf0*/  R2UR UR6, R20 ;  /* 0x00000000140672ca */ /* 0x000fe200000e0000 */
[----:B-12---:R-:W-:Y:S01]  /*ae00*/  WARPGROUP.ARRIVE ;  /* 0x00000000000079c5 */ /* 0x006fe20000000000 */
[----:B------:R-:W-:Y:S01]  /*ae10*/  R2UR UR7, R21 ;  /* 0x00000000150772ca */ /* 0x000fe200000e0000 */
[----:B------:R-:W-:Y:S01]  /*ae20*/  IMAD.MOV.U32 R21, RZ, RZ, 0x40000040 ;  /* 0x40000040ff157424 */ /* 0x000fe200078e00ff */
[----:B------:R-:W-:Y:S01]  /*ae30*/  ISETP.NE.AND P2, PT, R231, 0x1, PT ;  /* 0x00000001e700780c */ /* 0x000fe20003f45270 */
[----:B------:R-:W-:Y:S01]  /*ae40*/  VIADD R215, R181, 0xfffffffe ;  /* 0xfffffffeb5d77836 */ /* 0x000fe20000000000 */
[----:B------:R-:W-:Y:S01]  /*ae50*/  BSSY B0, `(.L_x_8026) ;  /* 0x0000239000007945 */ /* 0x000fe20003800000 */
[----:B------:R-:W-:-:S05]  /*ae60*/  @!P1 VIADD R168, R168, 0x28c60 ;  /* 0x00028c60a8a89836 */ /* 0x000fca0000000000 */
[----:B------:R-:W-:-:S03]  /*ae70*/  @!P1 PRMT R168, RZ, 0x654, R168 ;  /* 0x00000654ffa89816 */ /* 0x000fc600000000a8 */
[----:B------:R-:W-:Y:S03]  /*ae80*/  HGMMA.64x256x16.F32.BF16 R24, R164, gdesc[UR4].tnspB, RZ, !UPT, gsb0 ;  /* 0x43e00004a4187df0 */ /* 0x000fe6000c0018ff */
[----:B------:R-:W-:Y:S02]  /*ae90*/  WARPGROUP.DEPBAR.LE gsb0, 0x0 ;  /* 0x00008000000079c5 */ /* 0x000fe40000010000 */
[----:B0-----:R-:W-:Y:S01]  /*aea0*/  VIADD R164, R20, 0x80 ;  /* 0x0000008014a47836 */ /* 0x001fe20000000000 */
        /* <DEDUP_REMOVED lines=12> */
[----:B------:R-:W-:Y:S01]  /*af70*/  R2UR UR7, R153 ;  /* 0x00000000990772ca */ /* 0x000fe200000e0000 */
[----:B------:R-:W0:-:S15]  /*af80*/  @P2 LDC R152, c[0x0][0x450] ;  /* 0x00011400ff982b82 */ /* 0x000e1e0000000800 */
[----:B------:R-:W-:Y:S01]  /*af90*/  HGMMA.64x256x16.F32.BF16 R24, R156, gdesc[UR4].tnspB, R24, gsb0 ;  /* 0x43e000049c187df0 */ /* 0x000fe20008001818 */
[----:B------:R-:W-:Y:S01]  /*afa0*/  R2UR UR6, R20 ;  /* 0x00000000140672ca */ /* 0x000fe200000e0000 */
[----:B------:R-:W-:Y:S01]  /*afb0*/  IMAD.MOV.U32 R20, RZ, RZ, R196 ;  /* 0x000000ffff147224 */ /* 0x000fe200078e00c4 */
[----:B------:R-:W-:Y:S02]  /*afc0*/  R2UR UR7, R21 ;  /* 0x00000000150772ca */ /* 0x000fe400000e0000 */
[----:B------:R-:W1:Y:S02]  /*afd0*/  @P2 LDC R21, c[0x0][0x44c] ;  /* 0x00011300ff152b82 */ /* 0x000e640000000800 */
[----:B-1----:R-:W-:-:S05]  /*afe0*/  @P2 IMAD.HI.U32 R21, R196, R21, RZ ;  /* 0x00000015c4152227 */ /* 0x002fca00078e00ff */
[----:B0-----:R-:W-:-:S04]  /*aff0*/  @P2 SHF.R.U32.HI R20, RZ, R152, R21 ;  /* 0x00000098ff142219 */ /* 0x001fc80000011615 */
[----:B------:R-:W-:-:S04]  /*b000*/  IADD3 R20, R20, R195, -R194 ;  /* 0x000000c314147210 */ /* 0x000fc80007ffe8c2 */
[----:B------:R-:W-:-:S04]  /*b010*/  SHF.R.S32.HI R21, RZ, 0x1f, R20 ;  /* 0x0000001fff157819 */ /* 0x000fc80000011414 */
[----:B------:R-:W-:-:S04]  /*b020*/  LEA.HI R21, R21, R20, RZ, 0x6 ;  /* 0x0000001415157211 */ /* 0x000fc800078f30ff */
[----:B------:R-:W-:-:S04]  /*b030*/  SHF.R.S32.HI R21, RZ, 0x6, R21 ;  /* 0x00000006ff157819 */ /* 0x000fc80000011415 */
[----:B------:R-:W-:-:S04]  /*b040*/  VIMNMX R214, RZ, R21, !PT ;  /* 0x00000015ffd67248 */ /* 0x000fc80007fe0100 */
[----:B------:R-:W-:Y:S01]  /*b050*/  ISETP.GE.AND P2, PT, R215, R214, PT ;  /* 0x000000d6d700720c */ /* 0x000fe20003f46270 */
[----:B------:R-:W-:Y:S02]  /*b060*/  WARPGROUP.DEPBAR.LE gsb0, 0x0 ;  /* 0x00008000000079c5 */ /* 0x000fe40000010000 */
[----:B------:R-:W-:-:S06]  /*b070*/  WARPGROUP.ARRIVE ;  /* 0x00000000000079c5 */ /* 0x000fcc0000000000 */
        /* <DEDUP_REMOVED lines=12> */
[----:B------:R-:W-:Y:S01]  /*b140*/  BSSY B1, `(.L_x_8027) ;  /* 0x0000209000017945 */ /* 0x000fe20003800000 */
[----:B------:R-:W-:Y:S02]  /*b150*/  IMAD.MOV.U32 R225, RZ, RZ, R13 ;  /* 0x000000ffffe17224 */ /* 0x000fe400078e000d */
[----:B------:R-:W-:Y:S02]  /*b160*/  IMAD.MOV.U32 R21, RZ, RZ, R15 ;  /* 0x000000ffff157224 */ /* 0x000fe400078e000f */
[----:B------:R-:W-:-:S07]  /*b170*/  IMAD.MOV.U32 R224, RZ, RZ, R18 ;  /* 0x000000ffffe07224 */ /* 0x000fce00078e0012 */
.L_x_8038:
[----:B------:R-:W-:-:S05]  /*b180*/  VIADD R18, R224, 0x1 ;  /* 0x00000001e0127836 */ /* 0x000fca0000000000 */
[----:B------:R-:W-:-:S04]  /*b190*/  ISETP.NE.AND P2, PT, R18, 0x2, PT ;  /* 0x000000021200780c */ /* 0x000fc80003f45270 */
[----:B------:R-:W-:Y:S02]  /*b1a0*/  SEL R12, RZ, 0x1, P2 ;  /* 0x00000001ff0c7807 */ /* 0x000fe40001000000 */
[----:B------:R-:W-:Y:S02]  /*b1b0*/  SEL R18, R18, RZ, P2 ;  /* 0x000000ff12127207 */ /* 0x000fe40001000000 */
[----:B------:R-:W-:Y:S01]  /*b1c0*/  LOP3.LUT R19, R19, R12, RZ, 0x3c, !PT ;  /* 0x0000000c13137212 */ /* 0x000fe200078e3cff */
[----:B-1----:R-:W-:Y:S06]  /*b1d0*/  @!P0 BRA `(.L_x_8028) ;  /* 0x0000000000048947 */ /* 0x002fec0003800000 */
[----:B------:R-:W-:Y:S01]  /*b1e0*/  BPT.TRAP 0x1 ;  /* 0x000000040000795c */ /* 0x000fe20000300000 */
.L_x_8028:
[----:B------:R-:W-:Y:S01]  /*b1f0*/  IMAD R216, R18, 0x8, R2 ;  /* 0x0000000812d87824 */ /* 0x000fe200078e0202 */
[----:B------:R-:W-:-:S04]  /*b200*/  SHF.L.U32 R20, R19, 0x1f, RZ ;  /* 0x0000001f13147819 */ /* 0x000fc800000006ff */
[----:B------:R1:W2:Y:S01]  /*b210*/  SYNCS.PHASECHK.TRANS64.TRYWAIT P2, [R216+URZ+0x28c30], R20 ;  /* 0x028c3014d80075a7 */ /* 0x0002a2000804017f */
[----:B------:R-:W-:Y:S05]  /*b220*/  @!P0 BRA `(.L_x_8029) ;  /* 0x0000000000048947 */ /* 0x000fea0003800000 */
[----:B------:R-:W-:Y:S01]  /*b230*/  BPT.TRAP 0x1 ;  /* 0x000000040000795c */ /* 0x000fe20000300000 */
.L_x_8029:
[----:B------:R-:W-:Y:S01]  /*b240*/  ISETP.NE.AND P3, PT, R231, 0x1, PT ;  /* 0x00000001e700780c */ /* 0x000fe20003f65270 */
[----:B------:R-:W-:Y:S01]  /*b250*/  IMAD.IADD R15, R203, 0x1, R196 ;  /* 0x00000001cb0f7824 */ /* 0x000fe200078e02c4 */
[----:B------:R-:W-:Y:S11]  /*b260*/  BSSY B2, `(.L_x_8030) ;  /* 0x0000008000027945 */ /* 0x000ff60003800000 */
[----:B------:R-:W3:Y:S08]  /*b270*/  @P3 LDC R12, c[0x0][0x44c] ;  /* 0x00011300ff0c3b82 */ /* 0x000ef00000000800 */
[----:B------:R-:W4:Y:S01]  /*b280*/  @P3 LDC R13, c[0x0][0x450] ;  /* 0x00011400ff0d3b82 */ /* 0x000f220000000800 */
[----:B---3--:R-:W-:-:S05]  /*b290*/  @P3 IMAD.HI.U32 R12, R15, R12, RZ ;  /* 0x0000000c0f0c3227 */ /* 0x008fca00078e00ff */
[----:B----4-:R-:W-:Y:S01]  /*b2a0*/  @P3 SHF.R.U32.HI R15, RZ, R13, R12 ;  /* 0x0000000dff0f3219 */ /* 0x010fe2000001160c */
[----:B--2---:R-:W-:Y:S06]  /*b2b0*/  @P2 BRA `(.L_x_8031) ;  /* 0x0000000000082947 */ /* 0x004fec0003800000 */
[----:B------:R-:W2:Y:S02]  /*b2c0*/  SYNCS.PHASECHK.TRANS64.TRYWAIT P2, [R216+URZ+0x28c30], R20 ;  /* 0x028c3014d80075a7 */ /* 0x000ea4000804017f */
[----:B--2---:R-:W-:Y:S05]  /*b2d0*/  @!P2 BRA `(.L_x_8032) ;  /* 0x0000010c001ca947 */ /* 0x004fea0003800000 */
.L_x_8031:
[----:B------:R-:W-:Y:S05]  /*b2e0*/  BSYNC B2 ;  /* 0x0000000000027941 */ /* 0x000fea0003800000 */
.L_x_8030:
[----:B------:R-:W3:Y:S01]  /*b2f0*/  SHFL.IDX PT, R156, R15, RZ, 0x1c1f ;  /* 0x001c1fff0f9c7589 */ /* 0x000ee200000e0000 */
[----:B------:R-:W-:-:S03]  /*b300*/  IMAD.MOV.U32 R12, RZ, RZ, -0x40 ;  /* 0xffffffc0ff0c7424 */ /* 0x000fc600078e00ff */
[----:B------:R-:W4:Y:S01]  /*b310*/  LDL.LU R231, [R1+0x8] ;  /* 0x0000080001e77983 */ /* 0x000f220000300800 */
[----:B------:R-:W-:Y:S01]  /*b320*/  IMAD R12, R215, R12, 0x1 ;  /* 0x00000001d70c7424 */ /* 0x000fe200078e020c */
[----:B------:R-:W-:Y:S01]  /*b330*/  R2UR UR4, R4 ;  /* 0x00000000040472ca */ /* 0x000fe200000e0000 */
[----:B------:R-:W-:Y:S01]  /*b340*/  IMAD R154, R18, 0x200, R14 ;  /* 0x00000200129a7824 */ /* 0x000fe200078e020e */
[----:B------:R-:W-:Y:S01]  /*b350*/  R2UR UR5, R5 ;  /* 0x00000000050572ca */ /* 0x000fe200000e0000 */
[----:B------:R-:W-:Y:S01]  /*b360*/  IMAD.MOV.U32 R155, RZ, RZ, 0x40000040 ;  /* 0x40000040ff9b7424 */ /* 0x000fe200078e00ff */
[----:B------:R-:W-:Y:S01]  /*b370*/  IADD3 R13, R195, R12, -R189 ;  /* 0x0000000cc30d7210 */ /* 0x000fe20007ffe8bd */
[C---:B------:R-:W-:Y:S01]  /*b380*/  VIADD R152, R154.reuse, 0x2 ;  /* 0x000000029a987836 */ /* 0x040fe20000000000 */
[C---:B------:R-:W-:Y:S01]  /*b390*/  R2UR UR6, R154.reuse ;  /* 0x000000009a0672ca */ /* 0x040fe200000e0000 */
[C---:B------:R-:W-:Y:S01]  /*b3a0*/  VIADD R12, R154.reuse, 0x4 ;  /* 0x000000049a0c7836 */ /* 0x040fe20000000000 */
[----:B------:R-:W-:Y:S01]  /*b3b0*/  R2UR UR7, R155 ;  /* 0x000000009b0772ca */ /* 0x000fe200000e0000 */
[----:B------:R-:W-:Y:S01]  /*b3c0*/  VIADD R154, R154, 0x6 ;  /* 0x000000069a9a7836 */ /* 0x000fe20000000000 */
[----:B------:R3:W5:Y:S01]  /*b3d0*/  SHFL.IDX PT, R228, R15, 0x1, 0x1c1f ;  /* 0x003c1f000fe47f89 */ /* 0x00076200000e0000 */
[----:B------:R-:W-:Y:S01]  /*b3e0*/  IMAD.MOV.U32 R153, RZ, RZ, 0x40000040 ;  /* 0x40000040ff997424 */ /* 0x000fe200078e00ff */
[----:B------:R-:W-:Y:S01]  /*b3f0*/  R2UR UR10, R152 ;  /* 0x00000000980a72ca */ /* 0x000fe200000e0000 */
[----:B------:R-:W-:Y:S01]  /*b400*/  IMAD.IADD R13, R13, 0x1, -R194 ;  /* 0x000000010d0d7824 */ /* 0x000fe200078e0ac2 */
[----:B------:R-:W-:-:S02]  /*b410*/  R2UR UR18, R154 ;  /* 0x000000009a1272ca */ /* 0x000fc400000e0000 */
[----:B------:R-:W-:Y:S01]  /*b420*/  R2UR UR11, R153 ;  /* 0x00000000990b72ca */ /* 0x000fe200000e0000 */
[----:B---3--:R-:W-:Y:S01]  /*b430*/  IMAD.IADD R15, R13, 0x1, R156 ;  /* 0x000000010d0f7824 */ /* 0x008fe200078e029c */
[----:B------:R-:W-:Y:S02]  /*b440*/  R2UR UR19, R155 ;  /* 0x000000009b1372ca */ /* 0x000fe400000e0000 */
[----:B0-----:R-:W-:Y:S01]  /*b450*/  WARPGROUP.ARRIVE ;  /* 0x00000000000079c5 */ /* 0x001fe20000000000 */
[----:B------:R-:W-:Y:S02]  /*b460*/  R2UR UR8, R10 ;  /* 0x000000000a0872ca */ /* 0x000fe400000e0000 */
[----:B------:R-:W-:Y:S02]  /*b470*/  R2UR UR9, R11 ;  /* 0x000000000b0972ca */ /* 0x000fe400000e0000 */
[----:B------:R-:W-:Y:S01]  /*b480*/  R2UR UR14, R12 ;  /* 0x000000000c0e72ca */ /* 0x000fe200000e0000 */
[----:B------:R-:W-:Y:S01]  /*b490*/  HGMMA.64x64x16.F32.BF16 R152, gdesc[UR4], RZ, !UPT, gsb0 ;  /* 0x00e00000049879f0 */ /* 0x000fe2000c0018ff */
[----:B------:R-:W-:-:S02]  /*b4a0*/  R2UR UR12, R8 ;  /* 0x00000000080c72ca */ /* 0x000fc400000e0000 */
[----:B------:R-:W-:Y:S02]  /*b4b0*/  R2UR UR13, R9 ;  /* 0x00000000090d72ca */ /* 0x000fe400000e0000 */
[----:B------:R-:W-:Y:S01]  /*b4c0*/  R2UR UR16, R6 ;  /* 0x00000000061072ca */ /* 0x000fe200000e0000 */
[----:B-----5:R-:W-:Y:S01]  /*b4d0*/  IMAD.IADD R228, R13, 0x1, R228 ;  /* 0x000000010de47824 */ /* 0x020fe200078e02e4 */
[----:B------:R-:W-:Y:S01]  /*b4e0*/  R2UR UR17, R7 ;  /* 0x00000000071172ca */ /* 0x000fe200000e0000 */
[----:B------:R-:W-:Y:S01]  /*b4f0*/  IMAD.MOV.U32 R13, RZ, RZ, 0x40000040 ;  /* 0x40000040ff0d7424 */ /* 0x000fe200078e00ff */
[----:B------:R-:W-:Y:S02]  /*b500*/  LOP3.LUT R229, R229, 0xfffffffe, RZ, 0xc0, !PT ;  /* 0xfffffffee5e57812 */ /* 0x000fe400078ec0ff */
[----:B------:R-:W-:Y:S02]  /*b510*/  ISETP.GT.AND P2, PT, R228, 0x29, PT ;  /* 0x00000029e400780c */ /* 0x000fe40003f44270 */
[----:B------:R-:W-:-:S02]  /*b520*/  R2UR UR15, R13 ;  /* 0x000000000d0f72ca */ /* 0x000fc400000e0000 */
[C---:B------:R-:W-:Y:S02]  /*b530*/  ISETP.GT.AND P3, PT, R228.reuse, 0x30, PT ;  /* 0x00000030e400780c */ /* 0x040fe40003f64270 */
[C---:B------:R-:W-:Y:S02]  /*b540*/  ISETP.GT.AND P4, PT, R228.reuse, 0x31, PT ;  /* 0x00000031e400780c */ /* 0x040fe40003f84270 */
[C---:B------:R-:W-:Y:S02]  /*b550*/  ISETP.GT.AND P5, PT, R228.reuse, 0x38, PT ;  /* 0x00000038e400780c */ /* 0x040fe40003fa4270 */
[----:B------:R-:W-:-:S03]  /*b560*/  ISETP.GT.AND P6, PT, R228, 0x39, PT ;  /* 0x00000039e400780c */ /* 0x000fc60003fc4270 */
[----:B------:R-:W-:Y:S02]  /*b570*/  @P2 LOP3.LUT R229, R229, 0x1, RZ, 0xfc, !PT ;  /* 0x00000001e5e52812 */ /* 0x000fe400078efcff */
[----:B------:R-:W-:Y:S02]  /*b580*/  ISETP.GT.AND P2, PT, R15, 0x8, PT ;  /* 0x000000080f00780c */ /* 0x000fe40003f44270 */
[----:B------:R-:W-:-:S04]  /*b590*/  LOP3.LUT R229, R229, 0xfffffffd, RZ, 0xc0, !PT ;  /* 0xfffffffde5e57812 */ /* 0x000fc800078ec0ff */
[----:B------:R-:W-:Y:S02]  /*b5a0*/  @P3 LOP3.LUT R229, R229, 0x2, RZ, 0xfc, !PT ;  /* 0x00000002e5e53812 */ /* 0x000fe400078efcff */
        /* <DEDUP_REMOVED lines=9> */
[----:B------:R-:W-:Y:S01]  /*b640*/  HGMMA.64x64x16.F32.BF16 R152, gdesc[UR16], R152, gsb0 ;  /* 0x00e00000109879f0 */ /* 0x000fe20008001898 */
[----:B----4-:R-:W-:-:S04]  /*b650*/  LOP3.LUT R231, R231, 0xdfffffff, RZ, 0xc0, !PT ;  /* 0xdfffffffe7e77812 */ /* 0x010fc800078ec0ff */
[----:B------:R-:W-:Y:S02]  /*b660*/  @P1 LOP3.LUT R231, R231, 0x20000000, RZ, 0xfc, !PT ;  /* 0x20000000e7e71812 */ /* 0x000fe400078efcff */
[----:B------:R-:W-:Y:S02]  /*b670*/  ISETP.GT.AND P1, PT, R228, 0x21, PT ;  /* 0x00000021e400780c */ /* 0x000fe40003f24270 */
[----:B------:R-:W-:-:S04]  /*b680*/  LOP3.LUT R231, R231, 0xefffffff, RZ, 0xc0, !PT ;  /* 0xefffffffe7e77812 */ /* 0x000fc800078ec0ff */
[----:B------:R-:W-:Y:S02]  /*b690*/  @P0 LOP3.LUT R231, R231, 0x10000000, RZ, 0xfc, !PT ;  /* 0x10000000e7e70812 */ /* 0x000fe400078efcff */
[----:B------:R-:W-:Y:S02]  /*b6a0*/  ISETP.GT.AND P0, PT, R228, 0x28, PT ;  /* 0x00000028e400780c */ /* 0x000fe40003f04270 */
[----:B------:R-:W-:-:S04]  /*b6b0*/  LOP3.LUT R231, R231, 0xbfffffff, RZ, 0xc0, !PT ;  /* 0xbfffffffe7e77812 */ /* 0x000fc800078ec0ff */
[----:B------:R-:W-:Y:S02]  /*b6c0*/  @P1 LOP3.LUT R231, R231, 0x40000000, RZ, 0xfc, !PT ;  /* 0x40000000e7e71812 */ /* 0x000fe400078efcff */
[----:B------:R-:W-:Y:S02]  /*b6d0*/  ISETP.GT.AND P1, PT, R15, RZ, PT ;  /* 0x000000ff0f00720c */ /* 0x000fe40003f24270 */
[----:B------:R-:W-:-:S04]  /*b6e0*/  LOP3.LUT R231, R231, 0x7fffffff, RZ, 0xc0, !PT ;  /* 0x7fffffffe7e77812 */ /* 0x000fc800078ec0ff */
[----:B------:R-:W-:Y:S02]  /*b6f0*/  @P0 LOP3.LUT R231, R231, 0x80000000, RZ, 0xfc, !PT ;  /* 0x80000000e7e70812 */ /* 0x000fe400078efcff */
[----:B------:R-:W-:-:S03]  /*b700*/  ISETP.GT.AND P0, PT, R15, 0x9, PT ;  /* 0x000000090f00780c */ /* 0x000fc60003f04270 */
[----:B------:R-:W-:Y:S01]  /*b710*/  STL [R1+0x8], R231 ;  /* 0x000008e701007387 */ /* 0x000fe20000100800 */
[----:B------:R-:W-:Y:S02]  /*b720*/  WARPGROUP.DEPBAR.LE gsb0, 0x0 ;  /* 0x00008000000079c5 */ /* 0x000fe40000010000 */
[----:B------:R-:W-:Y:S02]  /*b730*/  FSEL R152, R152, -INF , P1 ;  /* 0xff80000098987808 */ /* 0x000fe40000800000 */
[----:B------:R-:W-:Y:S02]  /*b740*/  ISETP.GT.AND P1, PT, R15, 0x10, PT ;  /* 0x000000100f00780c */ /* 0x000fe40003f24270 */
[----:B------:R-:W-:Y:S02]  /*b750*/  FSEL R232, R153, -INF , P3 ;  /* 0xff80000099e87808 */ /* 0x000fe40001800000 */
[----:B------:R-:W-:Y:S02]  /*b760*/  FSEL R160, R160, -INF , P1 ;  /* 0xff800000a0a07808 */ /* 0x000fe40000800000 */
[----:B------:R-:W-:-:S02]  /*b770*/  ISETP.GT.AND P3, PT, R15, 0x11, PT ;  /* 0x000000110f00780c */ /* 0x000fc40003f64270 */
[----:B------:R-:W-:Y:S02]  /*b780*/  ISETP.GT.AND P1, PT, R228, RZ, PT ;  /* 0x000000ffe400720c */ /* 0x000fe40003f24270 */
[----:B------:R-:W-:Y:S02]  /*b790*/  FSEL R156, R156, -INF , P2 ;  /* 0xff8000009c9c7808 */ /* 0x000fe40001000000 */
[----:B------:R-:W-:Y:S02]  /*b7a0*/  ISETP.GT.AND P2, PT, R15, 0x18, PT ;  /* 0x000000180f00780c */ /* 0x000fe40003f44270 */
[----:B------:R-:W-:Y:S02]  /*b7b0*/  FSEL R161, R161, -INF , P3 ;  /* 0xff800000a1a17808 */ /* 0x000fe40001800000 */
[----:B------:R-:W-:Y:S02]  /*b7c0*/  FSEL R154, R154, -INF , P1 ;  /* 0xff8000009a9a7808 */ /* 0x000fe40000800000 */
[----:B------:R-:W-:-:S02]  /*b7d0*/  ISETP.GT.AND P3, PT, R228, 0x1, PT ;  /* 0x00000001e400780c */ /* 0x000fc40003f64270 */
[----:B------:R-:W-:Y:S02]  /*b7e0*/  FSEL R157, R157, -INF , P0 ;  /* 0xff8000009d9d7808 */ /* 0x000fe40000000000 */
[----:B------:R-:W-:Y:S02]  /*b7f0*/  ISETP.GT.AND P0, PT, R15, 0x19, PT ;  /* 0x000000190f00780c */ /* 0x000fe40003f04270 */
        /* <DEDUP_REMOVED lines=8> */
[----:B------:R-:W-:Y:S02]  /*b880*/  ISETP.GT.AND P1, PT, R228, 0x10, PT ;  /* 0x00000010e400780c */ /* 0x000fe40003f24270 */
[----:B------:R-:W-:-:S02]  /*b890*/  FSEL R159, R159, -INF , P0 ;  /* 0xff8000009f9f7808 */ /* 0x000fc40000000000 */
[----:B------:R-:W-:Y:S02]  /*b8a0*/  FMNMX.FTZ R12, R158, R12, !PT ;  /* 0x0000000c9e0c7209 */ /* 0x000fe40007810000 */
[----:B------:R-:W-:Y:S02]  /*b8b0*/  FSEL R162, R162, -INF , P1 ;  /* 0xff800000a2a27808 */ /* 0x000fe40000800000 */
[C---:B------:R-:W-:Y:S02]  /*b8c0*/  ISETP.GT.AND P3, PT, R228.reuse, 0x11, PT ;  /* 0x00000011e400780c */ /* 0x040fe40003f64270 */
        /* <DEDUP_REMOVED lines=11> */
[----:B------:R-:W-:Y:S02]  /*b980*/  LOP3.LUT P1, RZ, R231, 0x40000000, RZ, 0xc0, !PT ;  /* 0x40000000e7ff7812 */ /* 0x000fe4000782c0ff */
[----:B------:R-:W-:Y:S02]  /*b990*/  FMNMX.FTZ R12, R167, R12, !PT ;  /* 0x0000000ca70c7209 */ /* 0x000fe40007810000 */
[----:B------:R-:W-:Y:S02]  /*b9a0*/  LOP3.LUT P0, RZ, R231, 0x80000000, RZ, 0xc0, !PT ;  /* 0x80000000e7ff7812 */ /* 0x000fe4000780c0ff */
[----:B------:R-:W-:-:S02]  /*b9b0*/  FSEL R171, R171, -INF , P1 ;  /* 0xff800000abab7808 */ /* 0x000fc40000800000 */
[----:B------:R-:W-:Y:S02]  /*b9c0*/  FMNMX.FTZ R12, R170, R12, !PT ;  /* 0x0000000caa0c7209 */ /* 0x000fe40007810000 */
[----:B------:R-:W-:Y:S02]  /*b9d0*/  LOP3.LUT P2, RZ, R229, 0x1, RZ, 0xc0, !PT ;  /* 0x00000001e5ff7812 */ /* 0x000fe4000784c0ff */
[----:B------:R-:W-:Y:S02]  /*b9e0*/  FSEL R174, R174, -INF , P0 ;  /* 0xff800000aeae7808 */ /* 0x000fe40000000000 */
[----:B------:R-:W-:Y:S02]  /*b9f0*/  FMNMX.FTZ R12, R171, R12, !PT ;  /* 0x0000000cab0c7209 */ /* 0x000fe40007810000 */
[----:B------:R-:W-:Y:S02]  /*ba00*/  LOP3.LUT P3, RZ, R229, 0x2, RZ, 0xc0, !PT ;  /* 0x00000002e5ff7812 */ /* 0x000fe4000786c0ff */
[----:B------:R-:W-:-:S02]  /*ba10*/  FSEL R175, R175, -INF , P2 ;  /* 0xff800000afaf7808 */ /* 0x000fc40001000000 */
[----:B------:R-:W-:Y:S02]  /*ba20*/  FMNMX.FTZ R12, R174, R12, !PT ;  /* 0x0000000cae0c7209 */ /* 0x000fe40007810000 */
[----:B------:R-:W-:Y:S02]  /*ba30*/  FSEL R178, R178, -INF , P3 ;  /* 0xff800000b2b27808 */ /* 0x000fe40001800000 */
[----:B------:R-:W-:Y:S02]  /*ba40*/  FMNMX.FTZ R12, R175, R12, !PT ;  /* 0x0000000caf0c7209 */ /* 0x000fe40007810000 */
[----:B------:R-:W-:Y:S02]  /*ba50*/  FSEL R179, R179, -INF , P4 ;  /* 0xff800000b3b37808 */ /* 0x000fe40002000000 */
[----:B------:R-:W-:Y:S02]  /*ba60*/  FMNMX.FTZ R12, R178, R12, !PT ;  /* 0x0000000cb20c7209 */ /* 0x000fe40007810000 */
[----:B------:R-:W-:-:S02]  /*ba70*/  FSEL R182, R182, -INF , P5 ;  /* 0xff800000b6b67808 */ /* 0x000fc40002800000 */
[----:B------:R-:W-:Y:S02]  /*ba80*/  FMNMX.FTZ R12, R179, R12, !PT ;  /* 0x0000000cb30c7209 */ /* 0x000fe40007810000 */
[----:B------:R-:W-:Y:S02]  /*ba90*/  FSEL R183, R183, -INF , P6 ;  /* 0xff800000b7b77808 */ /* 0x000fe40003000000 */
[----:B------:R-:W-:Y:S02]  /*baa0*/  FMNMX.FTZ R12, R182, R12, !PT ;  /* 0x0000000cb60c7209 */ /* 0x000fe40007810000 */
[----:B------:R-:W-:Y:S02]  /*bab0*/  LOP3.LUT P1, RZ, R231, 0x20000000, RZ, 0xc0, !PT ;  /* 0x20000000e7ff7812 */ /* 0x000fe4000782c0ff */
[----:B------:R-:W-:Y:S02]  /*bac0*/  FMNMX.FTZ R12, R183, R12, !PT ;  /* 0x0000000cb70c7209 */ /* 0x000fe40007810000 */
[----:B------:R-:W-:-:S02]  /*bad0*/  ISETP.GT.AND P6, PT, R15, 0x20, PT ;  /* 0x000000200f00780c */ /* 0x000fc40003fc4270 */
[C---:B------:R-:W-:Y:S01]  /*bae0*/  ISETP.GT.AND P5, PT, R15.reuse, 0x21, PT ;  /* 0x000000210f00780c */ /* 0x040fe20003fa4270 */
[----:B------:R-:W0:Y:S01]  /*baf0*/  SHFL.BFLY PT, R13, R12, 0x2, 0x1f ;  /* 0x0c401f000c0d7f89 */ /* 0x000e2200000e0000 */
[----:B------:R-:W-:Y:S02]  /*bb00*/  FSEL R168, R168, -INF , P6 ;  /* 0xff800000a8a87808 */ /* 0x000fe40003000000 */
[----:B------:R-:W-:Y:S02]  /*bb10*/  ISETP.GT.AND P4, PT, R15, 0x28, PT ;  /* 0x000000280f00780c */ /* 0x000fe40003f84270 */
[----:B------:R-:W-:Y:S02]  /*bb20*/  FSEL R169, R169, -INF , P5 ;  /* 0xff800000a9a97808 */ /* 0x000fe40002800000 */
[----:B------:R-:W-:Y:S02]  /*bb30*/  ISETP.GT.AND P3, PT, R15, 0x29, PT ;  /* 0x000000290f00780c */ /* 0x000fe40003f64270 */
[----:B------:R-:W-:-:S02]  /*bb40*/  FSEL R172, R172, -INF , P4 ;  /* 0xff800000acac7808 */ /* 0x000fc40002000000 */
[----:B------:R-:W-:Y:S02]  /*bb50*/  FSEL R173, R173, -INF , P3 ;  /* 0xff800000adad7808 */ /* 0x000fe40001800000 */
[C---:B------:R-:W-:Y:S02]  /*bb60*/  ISETP.GT.AND P4, PT, R15.reuse, 0x30, PT ;  /* 0x000000300f00780c */ /* 0x040fe40003f84270 */
[C---:B------:R-:W-:Y:S02]  /*bb70*/  ISETP.GT.AND P3, PT, R15.reuse, 0x31, PT ;  /* 0x000000310f00780c */ /* 0x040fe40003f64270 */
[----:B------:R-:W-:Y:S02]  /*bb80*/  FSEL R176, R176, -INF , P4 ;  /* 0xff800000b0b07808 */ /* 0x000fe40002000000 */
[----:B------:R-:W-:Y:S02]  /*bb90*/  ISETP.GT.AND P4, PT, R15, 0x38, PT ;  /* 0x000000380f00780c */ /* 0x000fe40003f84270 */
[----:B------:R-:W-:-:S02]  /*bba0*/  FSEL R177, R177, -INF , P3 ;  /* 0xff800000b1b17808 */ /* 0x000fc40001800000 */
[----:B------:R-:W-:Y:S02]  /*bbb0*/  ISETP.GT.AND P3, PT, R15, 0x39, PT ;  /* 0x000000390f00780c */ /* 0x000fe40003f64270 */
[----:B0-----:R-:W-:Y:S02]  /*bbc0*/  FMNMX.FTZ R13, R12, R13, !PT ;  /* 0x0000000d0c0d7209 */ /* 0x001fe40007810000 */
[----:B------:R-:W-:Y:S02]  /*bbd0*/  FSEL R180, R180, -INF , P4 ;  /* 0xff800000b4b47808 */ /* 0x000fe40002000000 */
[----:B------:R-:W-:Y:S01]  /*bbe0*/  FSEL R181, R181, -INF , P3 ;  /* 0xff800000b5b57808 */ /* 0x000fe20001800000 */
[----:B------:R-:W0:Y:S01]  /*bbf0*/  SHFL.BFLY PT, R12, R13, 0x1, 0x1f ;  /* 0x0c201f000d0c7f89 */ /* 0x000e2200000e0000 */
[----:B------:R-:W-:Y:S02]  /*bc00*/  LOP3.LUT P0, RZ, R231, 0x10000000, RZ, 0xc0, !PT ;  /* 0x10000000e7ff7812 */ /* 0x000fe4000780c0ff */
[----:B------:R-:W3:Y:S01]  /*bc10*/  LDC R231, c[0x0][0x448] ;  /* 0x00011200ffe77b82 */ /* 0x000ee20000000800 */
[----:B0-----:R-:W-:-:S04]  /*bc20*/  FMNMX.FTZ R13, R13, R12, !PT ;  /* 0x0000000c0d0d7209 */ /* 0x001fc80007810000 */
[----:B------:R-:W-:-:S04]  /*bc30*/  FSETP.NEU.FTZ.AND P2, PT, R13, -INF , PT ;  /* 0xff8000000d00780b */ /* 0x000fc80003f5d000 */
[----:B------:R-:W-:-:S05]  /*bc40*/  FSEL R12, R13, RZ, P2 ;  /* 0x000000ff0d0c7208 */ /* 0x000fca0001000000 */
[----:B------:R-:W-:Y:S01]  /*bc50*/  FADD.FTZ R225, -R12, R225 ;  /* 0x000000e10ce17221 */ /* 0x000fe20000010100 */
[----:B------:R-:W-:-:S04]  /*bc60*/  IMAD.U32 R12, RZ, RZ, UR37 ;  /* 0x00000025ff0c7e24 */ /* 0x000fc8000f8e00ff */
[----:B------:R-:W-:-:S05]  /*bc70*/  FMUL.FTZ R153, R13, R12 ;  /* 0x0000000c0d997220 */ /* 0x000fca0000410000 */
[----:B------:R-:W-:-:S05]  /*bc80*/  FSEL R153, R153, RZ, P2 ;  /* 0x000000ff99997208 */ /* 0x000fca0001000000 */
        /* <DEDUP_REMOVED lines=16> */
[----:B------:R-:W-:Y:S01]  /*bd90*/  FMUL.FTZ R170, R225, R12 ;  /* 0x0000000ce1aa7220 */ /* 0x000fe20000410000 */
[----:B------:R0:W-:Y:S08]  /*bda0*/  MUFU.EX2 R153, R154 ;  /* 0x0000009a00997308 */ /* 0x0001f00000000800 */
[----:B------:R-:W4:Y:S01]  /*bdb0*/  MUFU.EX2 R170, R170 ;  /* 0x000000aa00aa7308 */ /* 0x000f220000000800 */
[----:B0-----:R-:W-:-:S05]  /*bdc0*/  @!P1 VIADD R154, R216, 0x28c40 ;  /* 0x00028c40d89a9836 */ /* 0x001fca0000000000 */
[----:B------:R-:W-:Y:S02]  /*bdd0*/  @!P1 PRMT R154, RZ, 0x654, R154 ;  /* 0x00000654ff9a9816 */ /* 0x000fe4000000009a */
[----:B------:R-:W0:Y:S02]  /*bde0*/  MUFU.EX2 R155, R155 ;  /* 0x0000009b009b7308 */ /* 0x000e240000000800 */
[----:B------:R5:W-:Y:S06]  /*bdf0*/  @!P1 SYNCS.ARRIVE.TRANS64.RED.A1T0 RZ, [R154+URZ], RZ ;  /* 0x000000ff9aff99a7 */ /* 0x000bec000810043f */
[----:B------:R-:W-:Y:S01]  /*be00*/  MUFU.EX2 R159, R159 ;  /* 0x0000009f009f7308 */ /* 0x000fe20000000800 */
[----:B----4-:R-:W-:Y:S01]  /*be10*/  FFMA.FTZ R3, R170, R3, R153 ;  /* 0x00000003aa037223 */ /* 0x010fe20000010099 */
[----:B-----5:R-:W-:Y:S01]  /*be20*/  FMNMX.FTZ R154, R152, R21, !PT ;  /* 0x00000015989a7209 */ /* 0x020fe20007810000 */
[-C--:B------:R-:W-:Y:S01]  /*be30*/  FMUL.FTZ R26, R26, R170.reuse ;  /* 0x000000aa1a1a7220 */ /* 0x080fe20000410000 */
[-C--:B------:R-:W-:Y:S01]  /*be40*/  FMUL.FTZ R27, R27, R170.reuse ;  /* 0x000000aa1b1b7220 */ /* 0x080fe20000410000 */
[----:B------:R-:W-:Y:S01]  /*be50*/  FMUL.FTZ R30, R30, R170 ;  /* 0x000000aa1e1e7220 */ /* 0x000fe20000410000 */
[----:B------:R-:W-:Y:S01]  /*be60*/  FMNMX.FTZ R154, R232, R154, !PT ;  /* 0x0000009ae89a7209 */ /* 0x000fe20007810000 */
[----:B------:R-:W-:Y:S01]  /*be70*/  FMUL.FTZ R31, R31, R170 ;  /* 0x000000aa1f1f7220 */ /* 0x000fe20000410000 */
[----:B------:R-:W-:Y:S01]  /*be80*/  MUFU.EX2 R162, R162 ;  /* 0x000000a200a27308 */ /* 0x000fe20000000800 */
[C---:B0-----:R-:W-:Y:S01]  /*be90*/  FADD.FTZ R3, R155.reuse, R3 ;  /* 0x000000039b037221 */ /* 0x041fe20000010000 */
[----:B------:R-:W-:Y:S01]  /*bea0*/  FMNMX.FTZ R154, R156, R154, !PT ;  /* 0x0000009a9c9a7209 */ /* 0x000fe20007810000 */
[-C--:B------:R-:W-:Y:S01]  /*beb0*/  FMUL.FTZ R34, R34, R170.reuse ;  /* 0x000000aa22227220 */ /* 0x080fe20000410000 */
[----:B------:R-:W-:Y:S01]  /*bec0*/  F2FP.BF16.F32.PACK_AB R153, R155, R153 ;  /* 0x000000999b99723e */ /* 0x000fe200000010ff */
[----:B------:R-:W-:Y:S01]  /*bed0*/  FMUL.FTZ R35, R35, R170 ;  /* 0x000000aa23237220 */ /* 0x000fe20000410000 */
[----:B------:R-:W-:Y:S01]  /*bee0*/  FMNMX.FTZ R154, R157, R154, !PT ;  /* 0x0000009a9d9a7209 */ /* 0x000fe20007810000 */
[-C--:B------:R-:W-:Y:S01]  /*bef0*/  FMUL.FTZ R38, R38, R170.reuse ;  /* 0x000000aa26267220 */ /* 0x080fe20000410000 */
[----:B------:R-:W0:Y:S01]  /*bf00*/  MUFU.EX2 R155, R158 ;  /* 0x0000009e009b7308 */ /* 0x000e220000000800 */
[----:B------:R-:W-:Y:S01]  /*bf10*/  FMUL.FTZ R39, R39, R170 ;  /* 0x000000aa27277220 */ /* 0x000fe20000410000 */
[----:B------:R-:W-:Y:S01]  /*bf20*/  FMNMX.FTZ R154, R160, R154, !PT ;  /* 0x0000009aa09a7209 */ /* 0x000fe20007810000 */
[-C--:B------:R-:W-:Y:S01]  /*bf30*/  FMUL.FTZ R42, R42, R170.reuse ;  /* 0x000000aa2a2a7220 */ /* 0x080fe20000410000 */
[-C--:B------:R-:W-:Y:S01]  /*bf40*/  FMUL.FTZ R43, R43, R170.reuse ;  /* 0x000000aa2b2b7220 */ /* 0x080fe20000410000 */
[----:B------:R-:W-:Y:S01]  /*bf50*/  FMUL.FTZ R46, R46, R170 ;  /* 0x000000aa2e2e7220 */ /* 0x000fe20000410000 */
[----:B------:R-:W-:Y:S01]  /*bf60*/  FMNMX.FTZ R154, R161, R154, !PT ;  /* 0x0000009aa19a7209 */ /* 0x000fe20007810000 */
[-C--:B------:R-:W-:Y:S01]  /*bf70*/  FMUL.FTZ R47, R47, R170.reuse ;  /* 0x000000aa2f2f7220 */ /* 0x080fe20000410000 */
[----:B------:R-:W-:Y:S01]  /*bf80*/  MUFU.EX2 R167, R167 ;  /* 0x000000a700a77308 */ /* 0x000fe20000000800 */
[----:B------:R-:W-:Y:S01]  /*bf90*/  FMUL.FTZ R50, R50, R170 ;  /* 0x000000aa32327220 */ /* 0x000fe20000410000 */
[----:B------:R-:W-:Y:S01]  /*bfa0*/  FMNMX.FTZ R154, R164, R154, !PT ;  /* 0x0000009aa49a7209 */ /* 0x000fe20007810000 */
[-C--:B------:R-:W-:Y:S01]  /*bfb0*/  FMUL.FTZ R51, R51, R170.reuse ;  /* 0x000000aa33337220 */ /* 0x080fe20000410000 */
[-C--:B------:R-:W-:Y:S01]  /*bfc0*/  FMUL.FTZ R54, R54, R170.reuse ;  /* 0x000000aa36367220 */ /* 0x080fe20000410000 */
[----:B------:R-:W-:Y:S01]  /*bfd0*/  FMUL.FTZ R55, R55, R170 ;  /* 0x000000aa37377220 */ /* 0x000fe20000410000 */
[----:B------:R-:W-:Y:S01]  /*bfe0*/  FMNMX.FTZ R154, R165, R154, !PT ;  /* 0x0000009aa59a7209 */ /* 0x000fe20007810000 */
[----:B------:R-:W-:Y:S01]  /*bff0*/  FMUL.FTZ R58, R58, R170 ;  /* 0x000000aa3a3a7220 */ /* 0x000fe20000410000 */
[----:B------:R-:W-:Y:S01]  /*c000*/  MUFU.EX2 R228, R228 ;  /* 0x000000e400e47308 */ /* 0x000fe20000000800 */
[----:B0-----:R-:W-:Y:S01]  /*c010*/  FADD.FTZ R3, R155, R3 ;  /* 0x000000039b037221 */ /* 0x001fe20000010000 */
[----:B------:R-:W-:Y:S01]  /*c020*/  FMNMX.FTZ R154, R168, R154, !PT ;  /* 0x0000009aa89a7209 */ /* 0x000fe20007810000 */
[----:B------:R-:W-:Y:S01]  /*c030*/  FMUL.FTZ R59, R59, R170 ;  /* 0x000000aa3b3b7220 */ /* 0x000fe20000410000 */
[C---:B------:R-:W-:Y:S01]  /*c040*/  F2FP.BF16.F32.PACK_AB R155, R159.reuse, R155 ;  /* 0x0000009b9f9b723e */ /* 0x040fe200000010ff */
[----:B------:R-:W-:Y:S01]  /*c050*/  FADD.FTZ R3, R159, R3 ;  /* 0x000000039f037221 */ /* 0x000fe20000010000 */
[----:B------:R-:W-:Y:S01]  /*c060*/  FMNMX.FTZ R154, R169, R154, !PT ;  /* 0x0000009aa99a7209 */ /* 0x000fe20007810000 */
[----:B------:R-:W-:Y:S01]  /*c070*/  FMUL.FTZ R62, R62, R170 ;  /* 0x000000aa3e3e7220 */ /* 0x000fe20000410000 */
[----:B------:R-:W-:Y:S01]  /*c080*/  MUFU.EX2 R159, R166 ;  /* 0x000000a6009f7308 */ /* 0x000fe20000000800 */
[----:B------:R-:W-:Y:S01]  /*c090*/  FADD.FTZ R3, R162, R3 ;  /* 0x00000003a2037221 */ /* 0x000fe20000010000 */
        /* <DEDUP_REMOVED lines=19> */
[-C--:B------:R-:W-:Y:S01]  /*c1d0*/  FMUL.FTZ R87, R87, R170.reuse ;  /* 0x000000aa57577220 */ /* 0x080fe20000410000 */
[----:B------:R-:W-:Y:S01]  /*c1e0*/  FMNMX.FTZ R15, R181, R15, !PT ;  /* 0x0000000fb50f7209 */ /* 0x000fe20007810000 */
        /* <DEDUP_REMOVED lines=29> */
[-C--:B------:R-:W-:Y:S01]  /*c3c0*/  FMUL.FTZ R138, R138, R170.reuse ;  /* 0x000000aa8a8a7220 */ /* 0x080fe20000410000 */
[----:B------:R-:W0:Y:S01]  /*c3d0*/  MUFU.EX2 R154, R163 ;  /* 0x000000a3009a7308 */ /* 0x000e220000000800 */
[-C--:B------:R-:W-:Y:S01]  /*c3e0*/  FMUL.FTZ R139, R139, R170.reuse ;  /* 0x000000aa8b8b7220 */ /* 0x080fe20000410000 */
[-C--:B------:R-:W-:Y:S01]  /*c3f0*/  FMUL.FTZ R142, R142, R170.reuse ;  /* 0x000000aa8e8e7220 */ /* 0x080fe20000410000 */
[----:B------:R-:W4:Y:S01]  /*c400*/  SHFL.BFLY PT, R158, R15, 0x1, 0x1f ;  /* 0x0c201f000f9e7f89 */ /* 0x000f2200000e0000 */
[-C--:B------:R-:W-:Y:S01]  /*c410*/  FMUL.FTZ R143, R143, R170.reuse ;  /* 0x000000aa8f8f7220 */ /* 0x080fe20000410000 */
[-C--:B------:R-:W-:Y:S01]  /*c420*/  FMUL.FTZ R146, R146, R170.reuse ;  /* 0x000000aa92927220 */ /* 0x080fe20000410000 */
[-C--:B------:R-:W-:Y:S01]  /*c430*/  FMUL.FTZ R147, R147, R170.reuse ;  /* 0x000000aa93937220 */ /* 0x080fe20000410000 */
[-C--:B------:R-:W-:Y:S01]  /*c440*/  FMUL.FTZ R150, R150, R170.reuse ;  /* 0x000000aa96967220 */ /* 0x080fe20000410000 */
[----:B------:R-:W-:Y:S01]  /*c450*/  MUFU.EX2 R163, R174 ;  /* 0x000000ae00a37308 */ /* 0x000fe20000000800 */
[----:B------:R-:W-:Y:S01]  /*c460*/  FMUL.FTZ R151, R151, R170 ;  /* 0x000000aa97977220 */ /* 0x000fe20000410000 */
[----:B0-----:R-:W-:-:S04]  /*c470*/  FADD.FTZ R3, R154, R3 ;  /* 0x000000039a037221 */ /* 0x001fc80000010000 */
[----:B------:R-:W-:Y:S01]  /*c480*/  FADD.FTZ R3, R159, R3 ;  /* 0x000000039f037221 */ /* 0x000fe20000010000 */
[----:B------:R-:W-:Y:S02]  /*c490*/  F2FP.BF16.F32.PACK_AB R159, R167, R159 ;  /* 0x0000009fa79f723e */ /* 0x000fe400000010ff */
[----:B----4-:R-:W-:Y:S01]  /*c4a0*/  FMNMX.FTZ R15, R15, R158, !PT ;  /* 0x0000009e0f0f7209 */ /* 0x010fe20007810000 */
[----:B------:R-:W-:-:S03]  /*c4b0*/  IMAD.MOV R158, RZ, RZ, -R197 ;  /* 0x000000ffff9e7224 */ /* 0x000fc600078e0ac5 */
[----:B------:R-:W-:Y:S02]  /*c4c0*/  FSETP.NEU.FTZ.AND P3, PT, R15, -INF , PT ;  /* 0xff8000000f00780b */ /* 0x000fe40003f7d000 */
[----:B------:R-:W-:Y:S02]  /*c4d0*/  ISETP.NE.AND P2, PT, R189, R158, PT ;  /* 0x0000009ebd00720c */ /* 0x000fe40003f45270 */
[----:B------:R-:W-:-:S05]  /*c4e0*/  FSEL R158, R15, RZ, P3 ;  /* 0x000000ff0f9e7208 */ /* 0x000fca0001800000 */
[----:B------:R-:W-:-:S04]  /*c4f0*/  FADD.FTZ R158, -R158, R21 ;  /* 0x000000159e9e7221 */ /* 0x000fc80000010100 */
[----:B------:R-:W-:Y:S02]  /*c500*/  FMUL.FTZ R21, R158, R12 ;  /* 0x0000000c9e157220 */ /* 0x000fe40000410000 */
[----:B------:R-:W-:-:S04]  /*c510*/  @!P2 IMAD R158, R224, 0x40, R190 ;  /* 0x00000040e09ea824 */ /* 0x000fc800078e02be */
[----:B------:R-:W0:Y:S01]  /*c520*/  MUFU.EX2 R21, R21 ;  /* 0x0000001500157308 */ /* 0x000e220000000800 */
[----:B------:R-:W-:-:S05]  /*c530*/  @!P2 IMAD R158, R158, 0x4, R2 ;  /* 0x000000049e9ea824 */ /* 0x000fca00078e0202 */
[----:B------:R-:W-:Y:S04]  /*c540*/  @!P2 STS [R158+0x28820], R170 ;  /* 0x028820aa9e00a388 */ /* 0x000fe80000000800 */
[----:B0-----:R0:W-:Y:S01]  /*c550*/  @!P2 STS [R158+0x28800], R21 ;  /* 0x028800159e00a388 */ /* 0x0011e20000000800 */
        /* <DEDUP_REMOVED lines=14> */
[----:B------:R-:W-:Y:S01]  /*c640*/  FSEL R158, R158, RZ, P3 ;  /* 0x000000ff9e9e7208 */ /* 0x000fe20001800000 */
[-C--:B------:R-:W-:Y:S01]  /*c650*/  FMUL.FTZ R49, R49, R21.reuse ;  /* 0x0000001531317220 */ /* 0x080fe20000410000 */
        /* <DEDUP_REMOVED lines=20> */
[----:B------:R-:W-:Y:S01]  /*c7a0*/  FFMA.FTZ R181, R181, R12, -R158 ;  /* 0x0000000cb5b57223 */ /* 0x000fe2000001089e */
[-C--:B------:R-:W-:Y:S01]  /*c7b0*/  FMUL.FTZ R57, R57, R21.reuse ;  /* 0x0000001539397220 */ /* 0x080fe20000410000 */
[-C--:B------:R-:W-:Y:S01]  /*c7c0*/  FMUL.FTZ R60, R60, R21.reuse ;  /* 0x000000153c3c7220 */ /* 0x080fe20000410000 */
[-C--:B------:R-:W-:Y:S01]  /*c7d0*/  FMUL.FTZ R61, R61, R21.reuse ;  /* 0x000000153d3d7220 */ /* 0x080fe20000410000 */
[-C--:B------:R-:W-:Y:S01]  /*c7e0*/  FMUL.FTZ R64, R64, R21.reuse ;  /* 0x0000001540407220 */ /* 0x080fe20000410000 */
[----:B------:R-:W5:Y:S01]  /*c7f0*/  MUFU.EX2 R156, R156 ;  /* 0x0000009c009c7308 */ /* 0x000f620000000800 */
        /* <DEDUP_REMOVED lines=17> */
[----:B0-----:R-:W-:Y:S01]  /*c910*/  FFMA.FTZ R154, R21, R0, R152 ;  /* 0x00000000159a7223 */ /* 0x001fe20000010098 */
[----:B------:R-:W-:Y:S01]  /*c920*/  FADD.FTZ R0, R167, R3 ;  /* 0x00000003a7007221 */ /* 0x000fe20000010000 */
[C---:B----4-:R-:W-:Y:S01]  /*c930*/  F2FP.BF16.F32.PACK_AB R152, R232.reuse, R152 ;  /* 0x00000098e898723e */ /* 0x050fe200000010ff */
[-C--:B------:R-:W-:Y:S01]  /*c940*/  FMUL.FTZ R93, R93, R21.reuse ;  /* 0x000000155d5d7220 */ /* 0x080fe20000410000 */
[----:B------:R-:W-:Y:S01]  /*c950*/  FADD.FTZ R154, R232, R154 ;  /* 0x0000009ae89a7221 */ /* 0x000fe20000010000 */
[-C--:B------:R-:W-:Y:S01]  /*c960*/  FMUL.FTZ R96, R96, R21.reuse ;  /* 0x0000001560607220 */ /* 0x080fe20000410000 */
[----:B------:R-:W0:Y:S01]  /*c970*/  MUFU.EX2 R161, R161 ;  /* 0x000000a100a17308 */ /* 0x000e220000000800 */
[-C--:B------:R-:W-:Y:S01]  /*c980*/  FMUL.FTZ R97, R97, R21.reuse ;  /* 0x0000001561617220 */ /* 0x080fe20000410000 */
[----:B-----5:R-:W-:Y:S01]  /*c990*/  FADD.FTZ R154, R156, R154 ;  /* 0x0000009a9c9a7221 */ /* 0x020fe20000010000 */
[-C--:B------:R-:W-:Y:S01]  /*c9a0*/  FMUL.FTZ R100, R100, R21.reuse ;  /* 0x0000001564647220 */ /* 0x080fe20000410000 */
[-C--:B------:R-:W-:Y:S01]  /*c9b0*/  FMUL.FTZ R101, R101, R21.reuse ;  /* 0x0000001565657220 */ /* 0x080fe20000410000 */
[-C--:B------:R-:W-:Y:S01]  /*c9c0*/  FMUL.FTZ R104, R104, R21.reuse ;  /* 0x0000001568687220 */ /* 0x080fe20000410000 */
[----:B--2---:R-:W-:Y:S01]  /*c9d0*/  FADD.FTZ R154, R158, R154 ;  /* 0x0000009a9e9a7221 */ /* 0x004fe20000010000 */
[-C--:B------:R-:W-:Y:S01]  /*c9e0*/  FMUL.FTZ R105, R105, R21.reuse ;  /* 0x0000001569697220 */ /* 0x080fe20000410000 */
[----:B------:R-:W1:Y:S01]  /*c9f0*/  MUFU.EX2 R164, R164 ;  /* 0x000000a400a47308 */ /* 0x000e620000000800 */
[-C--:B------:R-:W-:Y:S01]  /*ca00*/  FMUL.FTZ R108, R108, R21.reuse ;  /* 0x000000156c6c7220 */ /* 0x080fe20000410000 */
[----:B---3--:R-:W-:Y:S01]  /*ca10*/  FADD.FTZ R3, R160, R154 ;  /* 0x0000009aa0037221 */ /* 0x008fe20000010000 */
[----:B------:R-:W-:Y:S01]  /*ca20*/  F2FP.BF16.F32.PACK_AB R154, R158, R156 ;  /* 0x0000009c9e9a723e */ /* 0x000fe200000010ff */
[----:B------:R-:W-:Y:S01]  /*ca30*/  BAR.SYNC.DEFER_BLOCKING 0xf, 0x100 ;  /* 0x03c4000000007b1d */ /* 0x000fe20000010000 */
[-C--:B------:R-:W-:Y:S01]  /*ca40*/  FMUL.FTZ R109, R109, R21.reuse ;  /* 0x000000156d6d7220 */ /* 0x080fe20000410000 */
[-C--:B------:R-:W-:Y:S01]  /*ca50*/  FMUL.FTZ R112, R112, R21.reuse ;  /* 0x0000001570707220 */ /* 0x080fe20000410000 */
[-C--:B------:R-:W-:Y:S01]  /*ca60*/  FMUL.FTZ R113, R113, R21.reuse ;  /* 0x0000001571717220 */ /* 0x080fe20000410000 */
[-C--:B------:R-:W-:Y:S01]  /*ca70*/  FMUL.FTZ R116, R116, R21.reuse ;  /* 0x0000001574747220 */ /* 0x080fe20000410000 */
[C---:B0-----:R-:W-:Y:S01]  /*ca80*/  FADD.FTZ R3, R161.reuse, R3 ;  /* 0x00000003a1037221 */ /* 0x041fe20000010000 */
[----:B------:R-:W0:Y:S01]  /*ca90*/  MUFU.EX2 R165, R165 ;  /* 0x000000a500a57308 */ /* 0x000e220000000800 */
[----:B------:R-:W-:Y:S01]  /*caa0*/  F2FP.BF16.F32.PACK_AB R156, R161, R160 ;  /* 0x000000a0a19c723e */ /* 0x000fe200000010ff */
[-C--:B------:R-:W-:Y:S01]  /*cab0*/  FMUL.FTZ R117, R117, R21.reuse ;  /* 0x0000001575757220 */ /* 0x080fe20000410000 */
[----:B------:R-:W-:Y:S01]  /*cac0*/  F2FP.BF16.F32.PACK_AB R161, R171, R228 ;  /* 0x000000e4aba1723e */ /* 0x000fe200000010ff */
[-C--:B------:R-:W-:Y:S01]  /*cad0*/  FMUL.FTZ R120, R120, R21.reuse ;  /* 0x0000001578787220 */ /* 0x080fe20000410000 */
[-C--:B------:R-:W-:Y:S01]  /*cae0*/  FMUL.FTZ R121, R121, R21.reuse ;  /* 0x0000001579797220 */ /* 0x080fe20000410000 */
[-C--:B------:R-:W-:Y:S01]  /*caf0*/  FMUL.FTZ R124, R124, R21.reuse ;  /* 0x000000157c7c7220 */ /* 0x080fe20000410000 */
[----:B-1----:R-:W-:Y:S01]  /*cb00*/  FADD.FTZ R3, R164, R3 ;  /* 0x00000003a4037221 */ /* 0x002fe20000010000 */
        /* <DEDUP_REMOVED lines=11> */
[----:B------:R-:W-:Y:S01]  /*cbc0*/  FADD.FTZ R164, R228, R0 ;  /* 0x00000000e4a47221 */ /* 0x000fe20000010000 */
[----:B------:R0:W-:Y:S01]  /*cbd0*/  STSM.16.M88.4 [R198+0x26800], R152 ;  /* 0x02680098c6007844 */ /* 0x0001e20000000200 */
[-C--:B------:R-:W-:Y:S01]  /*cbe0*/  FMUL.FTZ R140, R140, R21.reuse ;  /* 0x000000158c8c7220 */ /* 0x080fe20000410000 */
[----:B------:R-:W-:Y:S01]  /*cbf0*/  FMUL.FTZ R141, R141, R21 ;  /* 0x000000158d8d7220 */ /* 0x000fe20000410000 */
[----:B------:R-:W-:Y:S01]  /*cc00*/  FADD.FTZ R164, R171, R164 ;  /* 0x000000a4aba47221 */ /* 0x000fe20000010000 */
[----:B------:R-:W3:Y:S01]  /*cc10*/  MUFU.EX2 R162, R172 ;  /* 0x000000ac00a27308 */ /* 0x000ee20000000800 */
[----:B-1----:R-:W-:Y:S01]  /*cc20*/  FADD.FTZ R160, R168, R3 ;  /* 0x00000003a8a07221 */ /* 0x002fe20000010000 */
[----:B------:R0:W-:Y:S01]  /*cc30*/  STSM.16.M88.4 [R201], R156 ;  /* 0x0000009cc9007844 */ /* 0x0001e20000000200 */
[----:B------:R-:W-:Y:S01]  /*cc40*/  FADD.FTZ R164, R163, R164 ;  /* 0x000000a4a3a47221 */ /* 0x000fe20000010000 */
[----:B------:R-:W-:Y:S01]  /*cc50*/  F2FP.BF16.F32.PACK_AB R163, R175, R163 ;  /* 0x000000a3afa3723e */ /* 0x000fe200000010ff */
[-C--:B------:R-:W-:Y:S01]  /*cc60*/  FMUL.FTZ R144, R144, R21.reuse ;  /* 0x0000001590907220 */ /* 0x080fe20000410000 */
[-C--:B------:R-:W-:Y:S01]  /*cc70*/  FMUL.FTZ R145, R145, R21.reuse ;  /* 0x0000001591917220 */ /* 0x080fe20000410000 */
[----:B------:R-:W-:Y:S01]  /*cc80*/  FADD.FTZ R165, R175, R164 ;  /* 0x000000a4afa57221 */ /* 0x000fe20000010000 */
[----:B------:R-:W1:Y:S01]  /*cc90*/  MUFU.EX2 R173, R173 ;  /* 0x000000ad00ad7308 */ /* 0x000e620000000800 */
[C---:B--2---:R-:W-:Y:S01]  /*cca0*/  FADD.FTZ R0, R169.reuse, R160 ;  /* 0x000000a0a9007221 */ /* 0x044fe20000010000 */
[----:B------:R-:W-:Y:S01]  /*ccb0*/  F2FP.BF16.F32.PACK_AB R160, R169, R168 ;  /* 0x000000a8a9a0723e */ /* 0x000fe200000010ff */
[----:B------:R-:W-:Y:S01]  /*ccc0*/  FADD.FTZ R168, R178, R165 ;  /* 0x000000a5b2a87221 */ /* 0x000fe20000010000 */
[----:B------:R-:W-:Y:S01]  /*ccd0*/  F2FP.BF16.F32.PACK_AB R165, R179, R178 ;  /* 0x000000b2b3a5723e */ /* 0x000fe200000010ff */
[-C--:B------:R-:W-:Y:S01]  /*cce0*/  FMUL.FTZ R148, R148, R21.reuse ;  /* 0x0000001594947220 */ /* 0x080fe20000410000 */
[----:B------:R-:W-:Y:S01]  /*ccf0*/  FMUL.FTZ R149, R149, R21 ;  /* 0x0000001595957220 */ /* 0x000fe20000410000 */
[----:B------:R-:W-:Y:S01]  /*cd00*/  FADD.FTZ R169, R179, R168 ;  /* 0x000000a8b3a97221 */ /* 0x000fe20000010000 */
[----:B------:R-:W2:Y:S01]  /*cd10*/  MUFU.EX2 R176, R176 ;  /* 0x000000b000b07308 */ /* 0x000ea20000000800 */
[----:B---3--:R-:W-:-:S02]  /*cd20*/  FADD.FTZ R0, R162, R0 ;  /* 0x00000000a2007221 */ /* 0x008fc40000010000 */
[----:B------:R-:W-:-:S05]  /*cd30*/  FADD.FTZ R168, R182, R169 ;  /* 0x000000a9b6a87221 */ /* 0x000fca0000010000 */
[----:B------:R-:W3:Y:S01]  /*cd40*/  MUFU.EX2 R177, R177 ;  /* 0x000000b100b17308 */ /* 0x000ee20000000800 */
[C---:B-1----:R-:W-:Y:S01]  /*cd50*/  FADD.FTZ R3, R173.reuse, R0 ;  /* 0x00000000ad037221 */ /* 0x042fe20000010000 */
[----:B------:R-:W-:-:S05]  /*cd60*/  F2FP.BF16.F32.PACK_AB R162, R173, R162 ;  /* 0x000000a2ada2723e */ /* 0x000fca00000010ff */
[----:B------:R0:W-:Y:S01]  /*cd70*/  STSM.16.M88.4 [R199], R160 ;  /* 0x000000a0c7007844 */ /* 0x0001e20000000200 */
[----:B------:R-:W1:Y:S01]  /*cd80*/  MUFU.EX2 R166, R180 ;  /* 0x000000b400a67308 */ /* 0x000e620000000800 */
[----:B--2---:R-:W-:-:S07]  /*cd90*/  FADD.FTZ R0, R176, R3 ;  /* 0x00000003b0007221 */ /* 0x004fce0000010000 */
[----:B------:R-:W2:Y:S01]  /*cda0*/  MUFU.EX2 R167, R183 ;  /* 0x000000b700a77308 */ /* 0x000ea20000000800 */
[C---:B---3--:R-:W-:Y:S01]  /*cdb0*/  FADD.FTZ R3, R177.reuse, R0 ;  /* 0x00000000b1037221 */ /* 0x048fe20000010000 */
[----:B------:R-:W-:-:S06]  /*cdc0*/  F2FP.BF16.F32.PACK_AB R164, R177, R176 ;  /* 0x000000b0b1a4723e */ /* 0x000fcc00000010ff */
[----:B------:R-:W3:Y:S01]  /*cdd0*/  MUFU.EX2 R181, R181 ;  /* 0x000000b500b57308 */ /* 0x000ee20000000800 */
[----:B-1----:R-:W-:Y:S01]  /*cde0*/  FADD.FTZ R0, R166, R3 ;  /* 0x00000003a6007221 */ /* 0x002fe20000010000 */
[C---:B--2---:R-:W-:Y:S01]  /*cdf0*/  FADD.FTZ R3, R167.reuse, R168 ;  /* 0x000000a8a7037221 */ /* 0x044fe20000010000 */
[----:B------:R-:W-:Y:S02]  /*ce00*/  F2FP.BF16.F32.PACK_AB R167, R167, R182 ;  /* 0x000000b6a7a7723e */ /* 0x000fe400000010ff */
[C---:B---3--:R-:W-:Y:S01]  /*ce10*/  F2FP.BF16.F32.PACK_AB R166, R181.reuse, R166 ;  /* 0x000000a6b5a6723e */ /* 0x048fe200000010ff */
[----:B------:R-:W-:-:S04]  /*ce20*/  FADD.FTZ R0, R181, R0 ;  /* 0x00000000b5007221 */ /* 0x000fc80000010000 */
[----:B------:R0:W-:Y:S01]  /*ce30*/  STSM.16.M88.4 [R200], R164 ;  /* 0x000000a4c8007844 */ /* 0x0001e20000000200 */
[----:B------:R-:W-:Y:S05]  /*ce40*/  @!P0 BRA `(.L_x_8033) ;  /* 0x0000000000048947 */ /* 0x000fea0003800000 */
[----:B------:R-:W-:Y:S01]  /*ce50*/  BPT.TRAP 0x1 ;  /* 0x000000040000795c */ /* 0x000fe20000300000 */
.L_x_8033:
[----:B------:R1:W2:Y:S01]  /*ce60*/  SYNCS.PHASECHK.TRANS64.TRYWAIT P2, [R216+URZ+0x28c50], R20 ;  /* 0x028c5014d80075a7 */ /* 0x0002a2000804017f */
[----:B------:R-:W-:Y:S05]  /*ce70*/  @!P0 BRA `(.L_x_8034) ;  /* 0x0000000000048947 */ /* 0x000fea0003800000 */
[----:B------:R-:W-:Y:S01]  /*ce80*/  BPT.TRAP 0x1 ;  /* 0x000000040000795c */ /* 0x000fe20000300000 */
.L_x_8034:
[----:B------:R-:W-:Y:S04]  /*ce90*/  BSSY B2, `(.L_x_8035) ;  /* 0x0000004000027945 */ /* 0x000fe80003800000 */
[----:B--2---:R-:W-:Y:S05]  /*cea0*/  @P2 BRA `(.L_x_8036) ;  /* 0x0000000000082947 */ /* 0x004fea0003800000 */
[----:B------:R-:W2:Y:S02]  /*ceb0*/  SYNCS.PHASECHK.TRANS64.TRYWAIT P2, [R216+URZ+0x28c50], R20 ;  /* 0x028c5014d80075a7 */ /* 0x000ea4000804017f */
[----:B--2---:R-:W-:Y:S05]  /*cec0*/  @!P2 BRA `(.L_x_8037) ;  /* 0x000000f00034a947 */ /* 0x004fea0003800000 */
.L_x_8036:
[----:B------:R-:W-:Y:S05]  /*ced0*/  BSYNC B2 ;  /* 0x0000000000027941 */ /* 0x000fea0003800000 */
.L_x_8035:
[----:B-12---:R-:W-:Y:S01]  /*cee0*/  IMAD R20, R18, 0x1000, R191 ;  /* 0x0000100012147824 */ /* 0x006fe200078e02bf */
[----:B------:R-:W-:Y:S01]  /*cef0*/  WARPGROUP.ARRIVE ;  /* 0x00000000000079c5 */ /* 0x000fe20000000000 */
[----:B------:R-:W-:Y:S01]  /*cf00*/  IMAD.MOV.U32 R21, RZ, RZ, 0x40000040 ;  /* 0x40000040ff157424 */ /* 0x000fe200078e00ff */
[C---:B------:R-:W-:Y:S01]  /*cf10*/  ISETP.GT.AND P2, PT, R215.reuse, R214, PT ;  /* 0x000000d6d700720c */ /* 0x040fe20003f44270 */
[----:B------:R-:W-:Y:S01]  /*cf20*/  @!P1 VIADD R216, R216, 0x28c60 ;  /* 0x00028c60d8d89836 */ /* 0x000fe20000000000 */
[----:B------:R-:W-:Y:S01]  /*cf30*/  R2UR UR6, R20 ;  /* 0x00000000140672ca */ /* 0x000fe200000e0000 */
[----:B------:R-:W-:Y:S01]  /*cf40*/  VIADD R215, R215, 0xffffffff ;  /* 0xffffffffd7d77836 */ /* 0x000fe20000000000 */
[----:B------:R-:W-:Y:S01]  /*cf50*/  R2UR UR7, R21 ;  /* 0x00000000150772ca */ /* 0x000fe200000e0000 */
[----:B------:R-:W-:Y:S01]  /*cf60*/  IMAD.MOV.U32 R21, RZ, RZ, 0x40000040 ;  /* 0x40000040ff157424 */ /* 0x000fe200078e00ff */
[----:B------:R-:W-:Y:S01]  /*cf70*/  @!P1 PRMT R216, RZ, 0x654, R216 ;  /* 0x00000654ffd89816 */ /* 0x000fe200000000d8 */
[----:B------:R-:W-:-:S02]  /*cf80*/  IMAD.MOV.U32 R225, RZ, RZ, R13 ;  /* 0x000000ffffe17224 */ /* 0x000fc400078e000d */
[----:B------:R-:W-:-:S08]  /*cf90*/  IMAD.MOV.U32 R224, RZ, RZ, R18 ;  /* 0x000000ffffe07224 */ /* 0x000fd000078e0012 */
[----:B------:R-:W-:Y:S03]  /*cfa0*/  HGMMA.64x256x16.F32.BF16 R24, R152, gdesc[UR4].tnspB, R24, gsb0 ;  /* 0x43e0000498187df0 */ /* 0x000fe60008001818 */
[----:B------:R-:W-:Y:S02]  /*cfb0*/  WARPGROUP.DEPBAR.LE gsb0, 0x0 ;  /* 0x00008000000079c5 */ /* 0x000fe40000010000 */
[----:B0-----:R-:W-:Y:S01]  /*cfc0*/  VIADD R152, R20, 0x80 ;  /* 0x0000008014987836 */ /* 0x001fe20000000000 */
        /* <DEDUP_REMOVED lines=33> */
.L_x_8027:
[----:B------:R-:W-:Y:S05]  /*d1e0*/  BSYNC B0 ;  /* 0x0000000000007941 */ /* 0x000fea0003800000 */
.L_x_8026:
[----:B------:R-:W-:Y:S01]  /*d1f0*/  ISETP.GE.AND P2, PT, R215, RZ, PT ;  /* 0x000000ffd700720c */ /* 0x000fe20003f46270 */
[----:B------:R-:W-:-:S12]  /*d200*/  BSSY B0, `(.L_x_8039) ;  /* 0x00001a2000007945 */ /* 0x000fd80003800000 */
[----:B------:R-:W-:Y:S05]  /*d210*/  @!P2 BRA `(.L_x_8040) ;  /* 0x000000180080a947 */ /* 0x000fea0003800000 */
[----:B------:R-:W-:Y:S02]  /*d220*/  IMAD.MOV.U32 R21, RZ, RZ, R13 ;  /* 0x000000ffff157224 */ /* 0x000fe400078e000d */
[----:B------:R-:W-:Y:S02]  /*d230*/  IMAD.MOV.U32 R214, RZ, RZ, R15 ;  /* 0x000000ffffd67224 */ /* 0x000fe400078e000f */
[----:B------:R-:W-:-:S07]  /*d240*/  IMAD.MOV.U32 R195, RZ, RZ, R18 ;  /* 0x000000ffffc37224 */ /* 0x000fce00078e0012 */
.L_x_8051:
[----:B------:R-:W-:-:S05]  /*d250*/  VIADD R18, R195, 0x1 ;  /* 0x00000001c3127836 */ /* 0x000fca0000000000 */
[----:B------:R-:W-:-:S04]  /*d260*/  ISETP.NE.AND P2, PT, R18, 0x2, PT ;  /* 0x000000021200780c */ /* 0x000fc80003f45270 */
[----:B------:R-:W-:Y:S02]  /*d270*/  SEL R12, RZ, 0x1, P2 ;  /* 0x00000001ff0c7807 */ /* 0x000fe40001000000 */
[----:B------:R-:W-:Y:S02]  /*d280*/  SEL R18, R18, RZ, P2 ;  /* 0x000000ff12127207 */ /* 0x000fe40001000000 */
[----:B------:R-:W-:Y:S01]  /*d290*/  LOP3.LUT R19, R19, R12, RZ, 0x3c, !PT ;  /* 0x0000000c13137212 */ /* 0x000fe200078e3cff */
[----:B--2---:R-:W-:Y:S06]  /*d2a0*/  @!P0 BRA `(.L_x_8041) ;  /* 0x0000000000048947 */ /* 0x004fec0003800000 */
[----:B------:R-:W-:Y:S01]  /*d2b0*/  BPT.TRAP 0x1 ;  /* 0x000000040000795c */ /* 0x000fe20000300000 */
.L_x_8041:
[----:B------:R-:W-:Y:S01]  /*d2c0*/  IMAD R194, R18, 0x8, R2 ;  /* 0x0000000812c27824 */ /* 0x000fe200078e0202 */
[----:B------:R-:W-:-:S04]  /*d2d0*/  SHF.L.U32 R20, R19, 0x1f, RZ ;  /* 0x0000001f13147819 */ /* 0x000fc800000006ff */
[----:B------:R2:W3:Y:S01]  /*d2e0*/  SYNCS.PHASECHK.TRANS64.TRYWAIT P2, [R194+URZ+0x28c30], R20 ;  /* 0x028c3014c20075a7 */ /* 0x0004e2000804017f */
[----:B------:R-:W-:Y:S05]  /*d2f0*/  @!P0 BRA `(.L_x_8042) ;  /* 0x0000000000048947 */ /* 0x000fea0003800000 */
[----:B------:R-:W-:Y:S01]  /*d300*/  BPT.TRAP 0x1 ;  /* 0x000000040000795c */ /* 0x000fe20000300000 */
.L_x_8042:
[----:B------:R-:W-:Y:S01]  /*d310*/  BSSY B1, `(.L_x_8043) ;  /* 0x0000006000017945 */ /* 0x000fe20003800000 */
[----:B------:R-:W-:Y:S02]  /*d320*/  IMAD R154, R18, 0x200, R14 ;  /* 0x00000200129a7824 */ /* 0x000fe400078e020e */
[----:B------:R-:W-:Y:S01]  /*d330*/  IMAD.MOV.U32 R155, RZ, RZ, 0x40000040 ;  /* 0x40000040ff9b7424 */ /* 0x000fe200078e00ff */
[----:B---3--:R-:W-:Y:S06]  /*d340*/  @P2 BRA `(.L_x_8044) ;  /* 0x0000000000082947 */ /* 0x008fec0003800000 */
[----:B------:R-:W3:Y:S02]  /*d350*/  SYNCS.PHASECHK.TRANS64.TRYWAIT P2, [R194+URZ+0x28c30], R20 ;  /* 0x028c3014c20075a7 */ /* 0x000ee4000804017f */
[----:B---3--:R-:W-:Y:S05]  /*d360*/  @!P2 BRA `(.L_x_8045) ;  /* 0x000000ec0020a947 */ /* 0x008fea0003800000 */
.L_x_8044:
[----:B------:R-:W-:Y:S05]  /*d370*/  BSYNC B1 ;  /* 0x0000000000017941 */ /* 0x000fea0003800000 */
.L_x_8043:
        /* <DEDUP_REMOVED lines=14> */
[----:B0-----:R-:W-:Y:S01]  /*d460*/  WARPGROUP.ARRIVE ;  /* 0x00000000000079c5 */ /* 0x001fe20000000000 */
[----:B------:R-:W-:Y:S02]  /*d470*/  R2UR UR8, R10 ;  /* 0x000000000a0872ca */ /* 0x000fe400000e0000 */
[----:B------:R-:W-:Y:S02]  /*d480*/  R2UR UR9, R11 ;  /* 0x000000000b0972ca */ /* 0x000fe400000e0000 */
[----:B------:R-:W-:Y:S01]  /*d490*/  R2UR UR14, R12 ;  /* 0x000000000c0e72ca */ /* 0x000fe200000e0000 */
[----:B------:R-:W-:Y:S01]  /*d4a0*/  HGMMA.64x64x16.F32.BF16 R152, gdesc[UR4], RZ, !UPT, gsb0 ;  /* 0x00e00000049879f0 */ /* 0x000fe2000c0018ff */
[----:B------:R-:W-:Y:S02]  /*d4b0*/  R2UR UR15, R13 ;  /* 0x000000000d0f72ca */ /* 0x000fe400000e0000 */
        /* <DEDUP_REMOVED lines=31> */
[----:B0-----:R-:W-:Y:S01]  /*d6b0*/  FMNMX.FTZ R13, R12, R13, !PT ;  /* 0x0000000d0c0d7209 */ /* 0x001fe20007810000 */
[----:B------:R-:W-:-:S04]  /*d6c0*/  IMAD.U32 R12, RZ, RZ, UR36 ;  /* 0x00000024ff0c7e24 */ /* 0x000fc8000f8e00ff */
[----:B------:R-:W0:Y:S02]  /*d6d0*/  SHFL.BFLY PT, R15, R13, 0x1, 0x1f ;  /* 0x0c201f000d0f7f89 */ /* 0x000e2400000e0000 */
[----:B0-----:R-:W-:-:S05]  /*d6e0*/  FMNMX.FTZ R15, R13, R15, !PT ;  /* 0x0000000f0d0f7209 */ /* 0x001fca0007810000 */
        /* <DEDUP_REMOVED lines=23> */
[----:B------:R-:W4:Y:S01]  /*d860*/  MUFU.EX2 R214, R214 ;  /* 0x000000d600d67308 */ /* 0x000f220000000800 */
[----:B0-----:R-:W-:-:S07]  /*d870*/  IMAD.MOV R13, RZ, RZ, -R197 ;  /* 0x000000ffff0d7224 */ /* 0x001fce00078e0ac5 */
[----:B------:R-:W0:Y:S01]  /*d880*/  MUFU.EX2 R153, R153 ;  /* 0x0000009900997308 */ /* 0x000e220000000800 */
[----:B------:R-:W-:Y:S02]  /*d890*/  ISETP.NE.AND P2, PT, R189, R13, PT ;  /* 0x0000000dbd00720c */ /* 0x000fe40003f45270 */
[----:B------:R-:W-:-:S05]  /*d8a0*/  FMNMX.FTZ R13, R154, R21, !PT ;  /* 0x000000159a0d7209 */ /* 0x000fca0007810000 */
[----:B------:R-:W5:Y:S01]  /*d8b0*/  MUFU.EX2 R156, R156 ;  /* 0x0000009c009c7308 */ /* 0x000f620000000800 */
[----:B----4-:R-:W-:Y:S01]  /*d8c0*/  FFMA.FTZ R0, R214, R0, R152 ;  /* 0x00000000d6007223 */ /* 0x010fe20000010098 */
[----:B------:R-:W-:Y:S01]  /*d8d0*/  FMNMX.FTZ R13, R155, R13, !PT ;  /* 0x0000000d9b0d7209 */ /* 0x000fe20007810000 */
[-C--:B------:R-:W-:Y:S01]  /*d8e0*/  FMUL.FTZ R24, R24, R214.reuse ;  /* 0x000000d618187220 */ /* 0x080fe20000410000 */
[-C--:B------:R-:W-:Y:S01]  /*d8f0*/  FMUL.FTZ R25, R25, R214.reuse ;  /* 0x000000d619197220 */ /* 0x080fe20000410000 */
[-C--:B------:R-:W-:Y:S01]  /*d900*/  FMUL.FTZ R28, R28, R214.reuse ;  /* 0x000000d61c1c7220 */ /* 0x080fe20000410000 */
[----:B------:R-:W-:Y:S01]  /*d910*/  FMNMX.FTZ R13, R158, R13, !PT ;  /* 0x0000000d9e0d7209 */ /* 0x000fe20007810000 */
[-C--:B------:R-:W-:Y:S01]  /*d920*/  FMUL.FTZ R29, R29, R214.reuse ;  /* 0x000000d61d1d7220 */ /* 0x080fe20000410000 */
[----:B------:R-:W4:Y:S01]  /*d930*/  MUFU.EX2 R157, R157 ;  /* 0x0000009d009d7308 */ /* 0x000f220000000800 */
[----:B0-----:R-:W-:Y:S01]  /*d940*/  FADD.FTZ R0, R153, R0 ;  /* 0x0000000099007221 */ /* 0x001fe20000010000 */
[----:B------:R-:W-:Y:S01]  /*d950*/  FMNMX.FTZ R13, R159, R13, !PT ;  /* 0x0000000d9f0d7209 */ /* 0x000fe20007810000 */
[----:B------:R-:W-:Y:S01]  /*d960*/  FMUL.FTZ R32, R32, R214 ;  /* 0x000000d620207220 */ /* 0x000fe20000410000 */
[----:B------:R-:W-:Y:S01]  /*d970*/  F2FP.BF16.F32.PACK_AB R152, R153, R152 ;  /* 0x000000989998723e */ /* 0x000fe200000010ff */
[----:B------:R-:W-:Y:S01]  /*d980*/  @!P2 IMAD R153, R195, 0x40, R190 ;  /* 0x00000040c399a824 */ /* 0x000fe200078e02be */
[----:B------:R-:W-:Y:S01]  /*d990*/  FMNMX.FTZ R13, R162, R13, !PT ;  /* 0x0000000da20d7209 */ /* 0x000fe20007810000 */
[----:B------:R-:W-:Y:S01]  /*d9a0*/  FMUL.FTZ R33, R33, R214 ;  /* 0x000000d621217220 */ /* 0x000fe20000410000 */
[----:B------:R-:W0:Y:S01]  /*d9b0*/  MUFU.EX2 R160, R160 ;  /* 0x000000a000a07308 */ /* 0x000e220000000800 */
[----:B-----5:R-:W-:Y:S01]  /*d9c0*/  FADD.FTZ R0, R156, R0 ;  /* 0x000000009c007221 */ /* 0x020fe20000010000 */
[----:B------:R-:W-:Y:S01]  /*d9d0*/  FMNMX.FTZ R13, R163, R13, !PT ;  /* 0x0000000da30d7209 */ /* 0x000fe20007810000 */
[----:B------:R-:W-:-:S02]  /*d9e0*/  @!P2 IMAD R153, R153, 0x4, R2 ;  /* 0x000000049999a824 */ /* 0x000fc400078e0202 */
[-C--:B------:R-:W-:Y:S01]  /*d9f0*/  FMUL.FTZ R36, R36, R214.reuse ;  /* 0x000000d624247220 */ /* 0x080fe20000410000 */
[-C--:B------:R-:W-:Y:S01]  /*da00*/  FMUL.FTZ R37, R37, R214.reuse ;  /* 0x000000d625257220 */ /* 0x080fe20000410000 */
[----:B------:R-:W-:Y:S01]  /*da10*/  FMNMX.FTZ R13, R166, R13, !PT ;  /* 0x0000000da60d7209 */ /* 0x000fe20007810000 */
[-C--:B------:R-:W-:Y:S01]  /*da20*/  FMUL.FTZ R40, R40, R214.reuse ;  /* 0x000000d628287220 */ /* 0x080fe20000410000 */
[----:B------:R-:W5:Y:S01]  /*da30*/  MUFU.EX2 R161, R161 ;  /* 0x000000a100a17308 */ /* 0x000f620000000800 */
[----:B----4-:R-:W-:Y:S01]  /*da40*/  FADD.FTZ R0, R157, R0 ;  /* 0x000000009d007221 */ /* 0x010fe20000010000 */
[----:B------:R-:W-:Y:S01]  /*da50*/  FMNMX.FTZ R13, R167, R13, !PT ;  /* 0x0000000da70d7209 */ /* 0x000fe20007810000 */
[----:B------:R-:W-:Y:S01]  /*da60*/  @!P2 STS [R153+0x28800], R214 ;  /* 0x028800d69900a388 */ /* 0x000fe20000000800 */
[-C--:B------:R-:W-:Y:S01]  /*da70*/  FMUL.FTZ R41, R41, R214.reuse ;  /* 0x000000d629297220 */ /* 0x080fe20000410000 */
[-C--:B------:R-:W-:Y:S01]  /*da80*/  FMUL.FTZ R44, R44, R214.reuse ;  /* 0x000000d62c2c7220 */ /* 0x080fe20000410000 */
[----:B------:R-:W-:Y:S01]  /*da90*/  FMNMX.FTZ R13, R170, R13, !PT ;  /* 0x0000000daa0d7209 */ /* 0x000fe20007810000 */
[-C--:B------:R-:W-:Y:S01]  /*daa0*/  FMUL.FTZ R45, R45, R214.reuse ;  /* 0x000000d62d2d7220 */ /* 0x080fe20000410000 */
[----:B------:R-:W4:Y:S01]  /*dab0*/  MUFU.EX2 R164, R164 ;  /* 0x000000a400a47308 */ /* 0x000f220000000800 */
[----:B0-----:R-:W-:Y:S01]  /*dac0*/  FADD.FTZ R0, R160, R0 ;  /* 0x00000000a0007221 */ /* 0x001fe20000010000 */
[----:B------:R-:W-:Y:S01]  /*dad0*/  FMNMX.FTZ R13, R171, R13, !PT ;  /* 0x0000000dab0d7209 */ /* 0x000fe20007810000 */
[-C--:B------:R-:W-:Y:S01]  /*dae0*/  FMUL.FTZ R48, R48, R214.reuse ;  /* 0x000000d630307220 */ /* 0x080fe20000410000 */
[-C--:B------:R-:W-:Y:S01]  /*daf0*/  FMUL.FTZ R49, R49, R214.reuse ;  /* 0x000000d631317220 */ /* 0x080fe20000410000 */
[-C--:B------:R-:W-:Y:S01]  /*db00*/  FMUL.FTZ R52, R52, R214.reuse ;  /* 0x000000d634347220 */ /* 0x080fe20000410000 */
[----:B------:R-:W-:Y:S01]  /*db10*/  FMNMX.FTZ R13, R174, R13, !PT ;  /* 0x0000000dae0d7209 */ /* 0x000fe20007810000 */
[-C--:B------:R-:W-:Y:S01]  /*db20*/  FMUL.FTZ R53, R53, R214.reuse ;  /* 0x000000d635357220 */ /* 0x080fe20000410000 */
[----:B------:R-:W-:Y:S01]  /*db30*/  MUFU.EX2 R165, R165 ;  /* 0x000000a500a57308 */ /* 0x000fe20000000800 */
[----:B-----5:R-:W-:Y:S01]  /*db40*/  FADD.FTZ R0, R161, R0 ;  /* 0x00000000a1007221 */ /* 0x020fe20000010000 */
[----:B------:R-:W-:Y:S01]  /*db50*/  FMNMX.FTZ R13, R175, R13, !PT ;  /* 0x0000000daf0d7209 */ /* 0x000fe20007810000 */
[-C--:B------:R-:W-:Y:S01]  /*db60*/  FMUL.FTZ R56, R56, R214.reuse ;  /* 0x000000d638387220 */ /* 0x080fe20000410000 */
[-C--:B------:R-:W-:Y:S01]  /*db70*/  FMUL.FTZ R57, R57, R214.reuse ;  /* 0x000000d639397220 */ /* 0x080fe20000410000 */
[-C--:B------:R-:W-:Y:S01]  /*db80*/  FMUL.FTZ R60, R60, R214.reuse ;  /* 0x000000d63c3c7220 */ /* 0x080fe20000410000 */
[----:B------:R-:W-:Y:S01]  /*db90*/  FMNMX.FTZ R13, R178, R13, !PT ;  /* 0x0000000db20d7209 */ /* 0x000fe20007810000 */
[-C--:B------:R-:W-:Y:S01]  /*dba0*/  FMUL.FTZ R61, R61, R214.reuse ;  /* 0x000000d63d3d7220 */ /* 0x080fe20000410000 */
[----:B------:R-:W-:Y:S01]  /*dbb0*/  MUFU.EX2 R168, R168 ;  /* 0x000000a800a87308 */ /* 0x000fe20000000800 */
[----:B----4-:R-:W-:Y:S01]  /*dbc0*/  FADD.FTZ R0, R164, R0 ;  /* 0x00000000a4007221 */ /* 0x010fe20000010000 */
        /* <DEDUP_REMOVED lines=8> */
[----:B------:R-:W-:Y:S01]  /*dc50*/  FMNMX.FTZ R13, R183, R13, !PT ;  /* 0x0000000db70d7209 */ /* 0x000fe20007810000 */
        /* <DEDUP_REMOVED lines=33> */
[----:B------:R-:W0:Y:S01]  /*de70*/  SHFL.BFLY PT, R195, R13, 0x1, 0x1f ;  /* 0x0c201f000dc37f89 */ /* 0x000e2200000e0000 */
        /* <DEDUP_REMOVED lines=13> */
[----:B0-----:R-:W-:-:S05]  /*df50*/  FMNMX.FTZ R13, R13, R195, !PT ;  /* 0x000000c30d0d7209 */ /* 0x001fca0007810000 */
[----:B------:R-:W-:-:S04]  /*df60*/  FADD.FTZ R21, -R13, R21 ;  /* 0x000000150d157221 */ /* 0x000fc80000010100 */
[----:B------:R-:W-:-:S06]  /*df70*/  FMUL.FTZ R21, R21, R12 ;  /* 0x0000000c15157220 */ /* 0x000fcc0000410000 */
[----:B------:R-:W0:Y:S02]  /*df80*/  MUFU.EX2 R21, R21 ;  /* 0x0000001500157308 */ /* 0x000e240000000800 */
        /* <DEDUP_REMOVED lines=48> */
[----:B------:R-:W-:Y:S01]  /*e290*/  FADD.FTZ R157, R165, R0 ;  /* 0x00000000a59d7221 */ /* 0x000fe20000010000 */
        /* <DEDUP_REMOVED lines=16> */
[----:B----4-:R-:W-:Y:S01]  /*e3a0*/  FFMA.FTZ R0, R21, R3, R153 ;  /* 0x0000000315007223 */ /* 0x010fe20000010099 */
[----:B------:R-:W-:Y:S01]  /*e3b0*/  F2FP.BF16.F32.PACK_AB R153, R155, R153 ;  /* 0x000000999b99723e */ /* 0x000fe200000010ff */
[-C--:B------:R-:W-:Y:S01]  /*e3c0*/  FMUL.FTZ R91, R91, R21.reuse ;  /* 0x000000155b5b7220 */ /* 0x080fe20000410000 */
[----:B------:R-:W-:Y:S01]  /*e3d0*/  FADD.FTZ R164, R176, R157 ;  /* 0x0000009db0a47221 */ /* 0x000fe20000010000 */
[----:B------:R-:W-:Y:S01]  /*e3e0*/  FADD.FTZ R0, R155, R0 ;  /* 0x000000009b007221 */ /* 0x000fe20000010000 */
[----:B------:R0:W4:Y:S01]  /*e3f0*/  MUFU.EX2 R214, R162 ;  /* 0x000000a200d67308 */ /* 0x0001220000000800 */
[-C--:B------:R-:W-:Y:S01]  /*e400*/  FMUL.FTZ R94, R94, R21.reuse ;  /* 0x000000155e5e7220 */ /* 0x080fe20000410000 */
[----:B------:R-:W-:Y:S01]  /*e410*/  FADD.FTZ R3, R177, R164 ;  /* 0x000000a4b1037221 */ /* 0x000fe20000010000 */
[----:B-----5:R-:W-:Y:S01]  /*e420*/  FADD.FTZ R0, R181, R0 ;  /* 0x00000000b5007221 */ /* 0x020fe20000010000 */
[----:B------:R-:W-:Y:S01]  /*e430*/  F2FP.BF16.F32.PACK_AB R164, R177, R176 ;  /* 0x000000b0b1a4723e */ /* 0x000fe200000010ff */
[-C--:B------:R-:W-:Y:S01]  /*e440*/  FMUL.FTZ R95, R95, R21.reuse ;  /* 0x000000155f5f7220 */ /* 0x080fe20000410000 */
[----:B------:R-:W-:Y:S01]  /*e450*/  FADD.FTZ R157, R180, R3 ;  /* 0x00000003b49d7221 */ /* 0x000fe20000010000 */
[----:B------:R-:W-:Y:S01]  /*e460*/  FMUL.FTZ R98, R98, R21 ;  /* 0x0000001562627220 */ /* 0x000fe20000410000 */
[----:B------:R-:W5:Y:S01]  /*e470*/  MUFU.EX2 R163, R163 ;  /* 0x000000a300a37308 */ /* 0x000f620000000800 */
[C---:B-1----:R-:W-:Y:S01]  /*e480*/  FADD.FTZ R3, R159.reuse, R0 ;  /* 0x000000009f037221 */ /* 0x042fe20000010000 */
[C---:B------:R-:W-:Y:S01]  /*e490*/  FADD.FTZ R0, R166.reuse, R157 ;  /* 0x0000009da6007221 */ /* 0x040fe20000010000 */
[----:B------:R-:W-:Y:S01]  /*e4a0*/  F2FP.BF16.F32.PACK_AB R155, R159, R181 ;  /* 0x000000b59f9b723e */ /* 0x000fe200000010ff */
[----:B------:R-:W-:Y:S01]  /*e4b0*/  BAR.SYNC.DEFER_BLOCKING 0xf, 0x100 ;  /* 0x03c4000000007b1d */ /* 0x000fe20000010000 */
[----:B0-----:R-:W-:Y:S01]  /*e4c0*/  F2FP.BF16.F32.PACK_AB R162, R173, R172 ;  /* 0x000000acada2723e */ /* 0x001fe200000010ff */
[-C--:B------:R-:W-:Y:S01]  /*e4d0*/  FMUL.FTZ R99, R99, R21.reuse ;  /* 0x0000001563637220 */ /* 0x080fe20000410000 */
[----:B------:R-:W-:Y:S01]  /*e4e0*/  F2FP.BF16.F32.PACK_AB R166, R166, R180 ;  /* 0x000000b4a6a6723e */ /* 0x000fe200000010ff */
[-C--:B------:R-:W-:Y:S01]  /*e4f0*/  FMUL.FTZ R102, R102, R21.reuse ;  /* 0x0000001566667220 */ /* 0x080fe20000410000 */
[----:B----4-:R-:W-:Y:S01]  /*e500*/  FADD.FTZ R168, R214, R3 ;  /* 0x00000003d6a87221 */ /* 0x010fe20000010000 */
[----:B------:R-:W0:Y:S01]  /*e510*/  MUFU.EX2 R195, R195 ;  /* 0x000000c300c37308 */ /* 0x000e220000000800 */
[-C--:B------:R-:W-:Y:S01]  /*e520*/  FMUL.FTZ R103, R103, R21.reuse ;  /* 0x0000001567677220 */ /* 0x080fe20000410000 */
[-C--:B------:R-:W-:Y:S01]  /*e530*/  FMUL.FTZ R106, R106, R21.reuse ;  /* 0x000000156a6a7220 */ /* 0x080fe20000410000 */
[-C--:B------:R-:W-:Y:S01]  /*e540*/  FMUL.FTZ R107, R107, R21.reuse ;  /* 0x000000156b6b7220 */ /* 0x080fe20000410000 */
[-C--:B------:R-:W-:Y:S01]  /*e550*/  FMUL.FTZ R110, R110, R21.reuse ;  /* 0x000000156e6e7220 */ /* 0x080fe20000410000 */
[-C--:B------:R-:W-:Y:S01]  /*e560*/  FMUL.FTZ R111, R111, R21.reuse ;  /* 0x000000156f6f7220 */ /* 0x080fe20000410000 */
[-C--:B------:R-:W-:Y:S01]  /*e570*/  FMUL.FTZ R114, R114, R21.reuse ;  /* 0x0000001572727220 */ /* 0x080fe20000410000 */
[C---:B-----5:R-:W-:Y:S01]  /*e580*/  FADD.FTZ R168, R163.reuse, R168 ;  /* 0x000000a8a3a87221 */ /* 0x060fe20000010000 */
        /* <DEDUP_REMOVED lines=17> */
[----:B0-----:R-:W-:Y:S01]  /*e6a0*/  FADD.FTZ R170, R195, R168 ;  /* 0x000000a8c3aa7221 */ /* 0x001fe20000010000 */
[----:B-1----:R-:W-:Y:S01]  /*e6b0*/  F2FP.BF16.F32.PACK_AB R159, R167, R195 ;  /* 0x000000c3a79f723e */ /* 0x002fe200000010ff */
[-C--:B------:R-:W-:Y:S01]  /*e6c0*/  FMUL.FTZ R139, R139, R21.reuse ;  /* 0x000000158b8b7220 */ /* 0x080fe20000410000 */
[-C--:B------:R-:W-:Y:S01]  /*e6d0*/  FMUL.FTZ R142, R142, R21.reuse ;  /* 0x000000158e8e7220 */ /* 0x080fe20000410000 */
[----:B------:R-:W-:Y:S01]  /*e6e0*/  FADD.FTZ R170, R167, R170 ;  /* 0x000000aaa7aa7221 */ /* 0x000fe20000010000 */
[-C--:B------:R-:W-:Y:S01]  /*e6f0*/  FMUL.FTZ R143, R143, R21.reuse ;  /* 0x000000158f8f7220 */ /* 0x080fe20000410000 */
[----:B------:R2:W-:Y:S01]  /*e700*/  STSM.16.M88.4 [R201], R156 ;  /* 0x0000009cc9007844 */ /* 0x0005e20000000200 */
[----:B------:R-:W0:Y:S01]  /*e710*/  MUFU.EX2 R174, R174 ;  /* 0x000000ae00ae7308 */ /* 0x000e220000000800 */
[----:B----4-:R-:W-:Y:S01]  /*e720*/  FADD.FTZ R170, R161, R170 ;  /* 0x000000aaa1aa7221 */ /* 0x010fe20000010000 */
[-C--:B------:R-:W-:Y:S01]  /*e730*/  FMUL.FTZ R146, R146, R21.reuse ;  /* 0x0000001592927220 */ /* 0x080fe20000410000 */
[-C--:B------:R-:W-:Y:S01]  /*e740*/  FMUL.FTZ R147, R147, R21.reuse ;  /* 0x0000001593937220 */ /* 0x080fe20000410000 */
[-C--:B------:R-:W-:Y:S01]  /*e750*/  FMUL.FTZ R150, R150, R21.reuse ;  /* 0x0000001596967220 */ /* 0x080fe20000410000 */
[----:B------:R-:W-:-:S03]  /*e760*/  FMUL.FTZ R151, R151, R21 ;  /* 0x0000001597977220 */ /* 0x000fc60000410000 */
[----:B------:R-:W1:Y:S01]  /*e770*/  MUFU.EX2 R175, R175 ;  /* 0x000000af00af7308 */ /* 0x000e620000000800 */
[C---:B-----5:R-:W-:Y:S01]  /*e780*/  FADD.FTZ R3, R171.reuse, R170 ;  /* 0x000000aaab037221 */ /* 0x060fe20000010000 */
[----:B------:R-:W-:-:S06]  /*e790*/  F2FP.BF16.F32.PACK_AB R161, R171, R161 ;  /* 0x000000a1aba1723e */ /* 0x000fcc00000010ff */
[----:B------:R-:W4:Y:S01]  /*e7a0*/  MUFU.EX2 R165, R178 ;  /* 0x000000b200a57308 */ /* 0x000f220000000800 */
[----:B0-----:R-:W-:-:S07]  /*e7b0*/  FADD.FTZ R170, R174, R3 ;  /* 0x00000003aeaa7221 */ /* 0x001fce0000010000 */
[----:B------:R-:W0:Y:S01]  /*e7c0*/  MUFU.EX2 R168, R179 ;  /* 0x000000b300a87308 */ /* 0x000e220000000800 */
[C---:B-1----:R-:W-:Y:S01]  /*e7d0*/  FADD.FTZ R170, R175.reuse, R170 ;  /* 0x000000aaafaa7221 */ /* 0x042fe20000010000 */
[----:B------:R-:W-:-:S05]  /*e7e0*/  F2FP.BF16.F32.PACK_AB R163, R175, R174 ;  /* 0x000000aeafa3723e */ /* 0x000fca00000010ff */
[----:B------:R2:W-:Y:S01]  /*e7f0*/  STSM.16.M88.4 [R199], R160 ;  /* 0x000000a0c7007844 */ /* 0x0005e20000000200 */
[----:B------:R-:W1:Y:S01]  /*e800*/  MUFU.EX2 R182, R182 ;  /* 0x000000b600b67308 */ /* 0x000e620000000800 */
[----:B----4-:R-:W-:-:S07]  /*e810*/  FADD.FTZ R3, R165, R170 ;  /* 0x000000aaa5037221 */ /* 0x010fce0000010000 */
[----:B------:R-:W4:Y:S01]  /*e820*/  MUFU.EX2 R183, R183 ;  /* 0x000000b700b77308 */ /* 0x000f220000000800 */
[C---:B0-----:R-:W-:Y:S01]  /*e830*/  FADD.FTZ R3, R168.reuse, R3 ;  /* 0x00000003a8037221 */ /* 0x041fe20000010000 */
[----:B------:R-:W-:-:S03]  /*e840*/  F2FP.BF16.F32.PACK_AB R165, R168, R165 ;  /* 0x000000a5a8a5723e */ /* 0x000fc600000010ff */
[----:B-1----:R-:W-:Y:S01]  /*e850*/  FADD.FTZ R170, R182, R3 ;  /* 0x00000003b6aa7221 */ /* 0x002fe20000010000 */
[----:B----4-:R-:W-:-:S03]  /*e860*/  F2FP.BF16.F32.PACK_AB R167, R183, R182 ;  /* 0x000000b6b7a7723e */ /* 0x010fc600000010ff */
[----:B------:R-:W-:Y:S02]  /*e870*/  FADD.FTZ R3, R183, R170 ;  /* 0x000000aab7037221 */ /* 0x000fe40000010000 */
[----:B------:R2:W-:Y:S01]  /*e880*/  STSM.16.M88.4 [R200], R164 ;  /* 0x000000a4c8007844 */ /* 0x0005e20000000200 */
[----:B------:R-:W-:Y:S05]  /*e890*/  @!P0 BRA `(.L_x_8046) ;  /* 0x0000000000048947 */ /* 0x000fea0003800000 */
[----:B------:R-:W-:Y:S01]  /*e8a0*/  BPT.TRAP 0x1 ;  /* 0x000000040000795c */ /* 0x000fe20000300000 */
.L_x_8046:
[----:B------:R0:W1:Y:S01]  /*e8b0*/  SYNCS.PHASECHK.TRANS64.TRYWAIT P2, [R194+URZ+0x28c50], R20 ;  /* 0x028c5014c20075a7 */ /* 0x000062000804017f */
[----:B------:R-:W-:Y:S05]  /*e8c0*/  @!P0 BRA `(.L_x_8047) ;  /* 0x0000000000048947 */ /* 0x000fea0003800000 */
[----:B------:R-:W-:Y:S01]  /*e8d0*/  BPT.TRAP 0x1 ;  /* 0x000000040000795c */ /* 0x000fe20000300000 */
.L_x_8047:
[----:B------:R-:W-:Y:S04]  /*e8e0*/  BSSY B1, `(.L_x_8048) ;  /* 0x0000004000017945 */ /* 0x000fe80003800000 */
[----:B-1----:R-:W-:Y:S05]  /*e8f0*/  @P2 BRA `(.L_x_8049) ;  /* 0x0000000000082947 */ /* 0x002fea0003800000 */
[----:B------:R-:W1:Y:S02]  /*e900*/  SYNCS.PHASECHK.TRANS64.TRYWAIT P2, [R194+URZ+0x28c50], R20 ;  /* 0x028c5014c20075a7 */ /* 0x000e64000804017f */
[----:B-1----:R-:W-:Y:S05]  /*e910*/  @!P2 BRA `(.L_x_8050) ;  /* 0x000000d400c8a947 */ /* 0x002fea0003800000 */
.L_x_8049:
[----:B------:R-:W-:Y:S05]  /*e920*/  BSYNC B1 ;  /* 0x0000000000017941 */ /* 0x000fea0003800000 */
.L_x_8048:
[----:B0123--:R-:W-:Y:S01]  /*e930*/  IMAD R20, R18, 0x1000, R191 ;  /* 0x0000100012147824 */ /* 0x00ffe200078e02bf */
[----:B------:R-:W-:Y:S01]  /*e940*/  WARPGROUP.ARRIVE ;  /* 0x00000000000079c5 */ /* 0x000fe20000000000 */
[----:B------:R-:W-:Y:S01]  /*e950*/  IMAD.MOV.U32 R21, RZ, RZ, 0x40000040 ;  /* 0x40000040ff157424 */ /* 0x000fe200078e00ff */
[C---:B------:R-:W-:Y:S01]  /*e960*/  ISETP.GT.AND P2, PT, R215.reuse, RZ, PT ;  /* 0x000000ffd700720c */ /* 0x040fe20003f44270 */
        /* <DEDUP_REMOVED lines=43> */
.L_x_8040:
[----:B------:R-:W-:Y:S05]  /*ec20*/  BSYNC B0 ;  /* 0x0000000000007941 */ /* 0x000fea0003800000 */
.L_x_8039:
[----:B------:R-:W3:Y:S01]  /*ec30*/  SHFL.BFLY PT, R5, R0, 0x2, 0x1f ;  /* 0x0c401f0000057f89 */ /* 0x000ee200000e0000 */
[----:B------:R-:W-:Y:S02]  /*ec40*/  VIADD R14, R18, 0x1 ;  /* 0x00000001120e7836 */ /* 0x000fe40000000000 */
[----:B------:R-:W-:Y:S01]  /*ec50*/  IMAD.MOV.U32 R20, RZ, RZ, -0x800000 ;  /* 0xff800000ff147424 */ /* 0x000fe200078e00ff */
[----:B------:R-:W4:Y:S01]  /*ec60*/  SHFL.BFLY PT, R6, R3, 0x2, 0x1f ;  /* 0x0c401f0003067f89 */ /* 0x000f2200000e0000 */
[----:B------:R-:W-:Y:S01]  /*ec70*/  VIADD R213, R213, 0x1 ;  /* 0x00000001d5d57836 */ /* 0x000fe20000000000 */
[----:B------:R-:W-:Y:S08]  /*ec80*/  BAR.ARV 0x8, 0x100 ;  /* 0x0204000000007b1d */ /* 0x000ff00000002000 */
[----:B------:R-:W-:Y:S01]  /*ec90*/  BAR.SYNC.DEFER_BLOCKING 0xf, 0x100 ;  /* 0x03c4000000007b1d */ /* 0x000fe20000010000 */
[----:B------:R-:W-:Y:S01]  /*eca0*/  ISETP.NE.AND P1, PT, R14, 0x2, PT ;  /* 0x000000020e00780c */ /* 0x000fe20003f25270 */
[----:B---3--:R-:W-:Y:S01]  /*ecb0*/  FADD.FTZ R5, R5, R0 ;  /* 0x0000000005057221 */ /* 0x008fe20000010000 */
[----:B----4-:R-:W-:-:S04]  /*ecc0*/  FADD.FTZ R6, R6, R3 ;  /* 0x0000000306067221 */ /* 0x010fc80000010000 */
[----:B------:R-:W3:Y:S01]  /*ecd0*/  SHFL.BFLY PT, R4, R5, 0x1, 0x1f ;  /* 0x0c201f0005047f89 */ /* 0x000ee200000e0000 */
[----:B------:R-:W-:-:S03]  /*ece0*/  IMAD.MOV.U32 R3, RZ, RZ, RZ ;  /* 0x000000ffff037224 */ /* 0x000fc600078e00ff */
[----:B------:R-:W4:Y:S01]  /*ecf0*/  SHFL.BFLY PT, R7, R6, 0x1, 0x1f ;  /* 0x0c201f0006077f89 */ /* 0x000f2200000e0000 */
[----:B---3--:R-:W-:Y:S01]  /*ed00*/  FADD.FTZ R8, R5, R4 ;  /* 0x0000000405087221 */ /* 0x008fe20000010000 */
[----:B------:R-:W-:Y:S02]  /*ed10*/  IMAD.MOV R4, RZ, RZ, -R197 ;  /* 0x000000ffff047224 */ /* 0x000fe400078e0ac5 */
[----:B----4-:R-:W-:Y:S02]  /*ed20*/  FADD.FTZ R0, R6, R7 ;  /* 0x0000000706007221 */ /* 0x010fe40000010000 */
[----:B------:R-:W-:Y:S02]  /*ed30*/  FSETP.NE.FTZ.AND P2, PT, R8, RZ, PT ;  /* 0x000000ff0800720b */ /* 0x000fe40003f55000 */
[----:B------:R-:W-:Y:S01]  /*ed40*/  ISETP.NE.AND P0, PT, R189, R4, PT ;  /* 0x00000004bd00720c */ /* 0x000fe20003f05270 */
[----:B------:R-:W-:Y:S01]  /*ed50*/  IMAD.MOV.U32 R4, RZ, RZ, RZ ;  /* 0x000000ffff047224 */ /* 0x000fe200078e00ff */
[----:B------:R-:W-:-:S02]  /*ed60*/  FSETP.NE.FTZ.AND P3, PT, R0, RZ, PT ;  /* 0x000000ff0000720b */ /* 0x000fc40003f75000 */
[----:B------:R-:W-:-:S04]  /*ed70*/  SEL R6, RZ, 0x1, P1 ;  /* 0x00000001ff067807 */ /* 0x000fc80000800000 */
[----:B------:R-:W-:-:S03]  /*ed80*/  LOP3.LUT R19, R19, R6, RZ, 0x3c, !PT ;  /* 0x0000000613137212 */ /* 0x000fc600078e3cff */
[----:B------:R-:W3:Y:S02]  /*ed90*/  @P2 MUFU.RCP R3, R8 ;  /* 0x0000000800032308 */ /* 0x000ee40000001000 */
[----:B------:R-:W-:-:S04]  /*eda0*/  @!P0 IMAD R5, R18, 0x40, R190 ;  /* 0x0000004012058824 */ /* 0x000fc800078e02be */
[----:B------:R-:W-:Y:S02]  /*edb0*/  @!P0 IMAD R5, R5, 0x4, R2 ;  /* 0x0000000405058824 */ /* 0x000fe400078e0202 */
[C---:B------:R-:W-:Y:S01]  /*edc0*/  @P2 FMUL.FTZ R2, R12.reuse, 0.69314718246459960938 ;  /* 0x3f3172180c022820 */ /* 0x040fe20000410000 */
[----:B------:R-:W4:Y:S01]  /*edd0*/  @P3 MUFU.RCP R4, R0 ;  /* 0x0000000000043308 */ /* 0x000f220000001000 */
[----:B------:R-:W-:-:S07]  /*ede0*/  @P3 FMUL.FTZ R12, R12, 0.69314718246459960938 ;  /* 0x3f3172180c0c3820 */ /* 0x000fce0000410000 */
[----:B------:R-:W5:Y:S01]  /*edf0*/  @P2 MUFU.LG2 R18, R8 ;  /* 0x0000000800122308 */ /* 0x000f620000000c00 */
[-C--:B---3--:R-:W-:Y:S01]  /*ee00*/  FMUL.FTZ R180, R24, R3.reuse ;  /* 0x0000000318b47220 */ /* 0x088fe20000410000 */
[----:B------:R3:W-:Y:S01]  /*ee10*/  @!P0 STS [R5+0x28800], R3 ;  /* 0x0288000305008388 */ /* 0x0007e20000000800 */
[-C--:B------:R-:W-:Y:S01]  /*ee20*/  FMUL.FTZ R178, R25, R3.reuse ;  /* 0x0000000319b27220 */ /* 0x080fe20000410000 */
[-C--:B------:R-:W-:Y:S01]  /*ee30*/  FMUL.FTZ R179, R28, R3.reuse ;  /* 0x000000031cb37220 */ /* 0x080fe20000410000 */
[-C--:B------:R-:W-:Y:S01]  /*ee40*/  FMUL.FTZ R177, R32, R3.reuse ;  /* 0x0000000320b17220 */ /* 0x080fe20000410000 */
[-C--:B------:R-:W-:Y:S01]  /*ee50*/  FMUL.FTZ R176, R36, R3.reuse ;  /* 0x0000000324b07220 */ /* 0x080fe20000410000 */
[-C--:B------:R-:W-:Y:S01]  /*ee60*/  FMUL.FTZ R175, R40, R3.reuse ;  /* 0x0000000328af7220 */ /* 0x080fe20000410000 */
[----:B------:R0:W1:Y:S01]  /*ee70*/  @P3 MUFU.LG2 R24, R0 ;  /* 0x0000000000183308 */ /* 0x0000620000000c00 */
[----:B----4-:R4:W-:Y:S01]  /*ee80*/  @!P0 STS [R5+0x28820], R4 ;  /* 0x0288200405008388 */ /* 0x0109e20000000800 */
        /* <DEDUP_REMOVED lines=8> */
[----:B-----5:R-:W-:Y:S01]  /*ef10*/  @P2 FMUL.FTZ R25, R18, 0.69314718246459960938 ;  /* 0x3f31721812192820 */ /* 0x020fe20000410000 */
        /* <DEDUP_REMOVED lines=54> */
[----:B---3--:R-:W-:-:S02]  /*f280*/  IMAD.MOV.U32 R3, RZ, RZ, -0x800000 ;  /* 0xff800000ff037424 */ /* 0x008fc400078e00ff */
[-C--:B------:R-:W-:Y:S01]  /*f290*/  FMUL.FTZ R58, R107, R4.reuse ;  /* 0x000000046b3a7220 */ /* 0x080fe20000410000 */
[-C--:B------:R-:W-:Y:S01]  /*f2a0*/  FMUL.FTZ R62, R115, R4.reuse ;  /* 0x00000004733e7220 */ /* 0x080fe20000410000 */
[----:B------:R-:W-:Y:S01]  /*f2b0*/  PLOP3.LUT P0, PT, PT, PT, PT, 0x8, 0x0 ;  /* 0x000000000000781c */ /* 0x000fe20003f0e170 */
[-C--:B----4-:R-:W-:Y:S01]  /*f2c0*/  FMUL.FTZ R5, R26, R4.reuse ;  /* 0x000000041a057220 */ /* 0x090fe20000410000 */
        /* <DEDUP_REMOVED lines=60> */
[----:B------:R-:W-:Y:S01]  /*f690*/  SEL R18, R14, RZ, P1 ;  /* 0x000000ff0e127207 */ /* 0x000fe20000800000 */
[----:B------:R-:W-:Y:S06]  /*f6a0*/  BAR.ARV 0xe, 0x100 ;  /* 0x0384000000007b1d */ /* 0x000fec0000002000 */
.L_x_7969:
[----:B------:R-:W-:Y:S05]  /*f6b0*/  BSYNC B7 ;  /* 0x0000000000077941 */ /* 0x000fea0003800000 */
.L_x_7967:
[----:B------:R-:W1:Y:S08]  /*f6c0*/  S2UR UR5, SR_CgaCtaId ;  /* 0x00000000000579c3 */ /* 0x000e700000008800 */
[----:B------:R-:W-:Y:S06]  /*f6d0*/  BAR.SYNC.DEFER_BLOCKING 0x5, 0x180 ;  /* 0x0146000000007b1d */ /* 0x000fec0000010000 */
[----:B------:R-:W-:Y:S01]  /*f6e0*/  UMOV UR4, 0x400 ;  /* 0x0000040000047882 */ /* 0x000fe20000000000 */
[----:B------:R-:W-:Y:S01]  /*f6f0*/  BSSY B0, `(.L_x_8052) ;  /* 0x00002e1000007945 */ /* 0x000fe20003800000 */
[----:B-1----:R-:W-:-:S06]  /*f700*/  ULEA UR4, UR5, UR4, 0x18 ;  /* 0x0000000405047291 */ /* 0x002fcc000f8ec03f */
[----:B------:R-:W-:-:S05]  /*f710*/  IMAD.U32 R2, RZ, RZ, UR4 ;  /* 0x00000004ff027e24 */ /* 0x000fca000f8e00ff */
[----:B------:R1:W3:Y:S01]  /*f720*/  LDS.128 R24, [R2+0x28cd0] ;  /* 0x028cd00002187984 */ /* 0x0002e20000000c00 */
        /* <DEDUP_REMOVED lines=21> */
[----:B----4-:R-:W-:-:S02]  /*f880*/  MOV R45, R13 ;  /* 0x0000000d002d7202 */ /* 0x010fc40000000f00 */
[----:B------:R-:W-:Y:S02]  /*f890*/  F2FP.BF16.F32.PACK_AB R41, R21, R41 ;  /* 0x000000291529723e */ /* 0x000fe400000010ff */
[----:B------:R-:W-:Y:S01]  /*f8a0*/  F2FP.BF16.F32.PACK_AB R42, R101, R100 ;  /* 0x00000064652a723e */ /* 0x000fe200000010ff */
[----:B------:R-:W-:Y:S01]  /*f8b0*/  IMAD.WIDE R14, R234, 0x2, R44 ;  /* 0x00000002ea0e7825 */ /* 0x000fe200078e022c */
[----:B------:R-:W-:Y:S02]  /*f8c0*/  F2FP.BF16.F32.PACK_AB R43, R103, R102 ;  /* 0x00000066672b723e */ /* 0x000fe400000010ff */
[----:B------:R-:W-:Y:S02]  /*f8d0*/  F2FP.BF16.F32.PACK_AB R105, R58, R106 ;  /* 0x0000006a3a69723e */ /* 0x000fe400000010ff */
[C---:B------:R-:W-:Y:S02]  /*f8e0*/  IADD3 R49, P1, R14.reuse, 0x20, RZ ;  /* 0x000000200e317810 */ /* 0x040fe40007f3e0ff */
[----:B------:R-:W-:-:S02]  /*f8f0*/  IADD3 R53, P0, R14, 0x40, RZ ;  /* 0x000000400e357810 */ /* 0x000fc40007f1e0ff */
[----:B------:R-:W-:Y:S02]  /*f900*/  IADD3 R57, P4, R14, 0x60, RZ ;  /* 0x000000600e397810 */ /* 0x000fe40007f9e0ff */
[----:B------:R-:W-:Y:S02]  /*f910*/  LOP3.LUT R48, R49, 0x380, RZ, 0xc0, !PT ;  /* 0x0000038031307812 */ /* 0x000fe400078ec0ff */
[----:B------:R-:W-:Y:S02]  /*f920*/  LOP3.LUT R52, R53, 0x380, RZ, 0xc0, !PT ;  /* 0x0000038035347812 */ /* 0x000fe400078ec0ff */
[----:B------:R-:W-:Y:S02]  /*f930*/  LOP3.LUT R56, R57, 0x380, RZ, 0xc0, !PT ;  /* 0x0000038039387812 */ /* 0x000fe400078ec0ff */
        /* <DEDUP_REMOVED lines=13> */
[C---:B------:R-:W-:Y:S02]  /*fa10*/  IADD3 R77, P1, R14.reuse, 0x4000, RZ ;  /* 0x000040000e4d7810 */ /* 0x040fe40007f3e0ff */
[C---:B------:R-:W-:Y:S02]  /*fa20*/  IADD3 R13, P0, R14.reuse, 0x4020, RZ ;  /* 0x000040200e0d7810 */ /* 0x040fe40007f1e0ff */
[----:B------:R-:W-:Y:S02]  /*fa30*/  IADD3 R81, P4, R14, 0x4040, RZ ;  /* 0x000040400e517810 */ /* 0x000fe40007f9e0ff */
[----:B------:R-:W-:Y:S01]  /*fa40*/  LOP3.LUT R60, R61, 0x380, RZ, 0xc0, !PT ;  /* 0x000003803d3c7812 */ /* 0x000fe200078ec0ff */
[----:B------:R-:W-:Y:S01]  /*fa50*/  IMAD.X R31, RZ, RZ, R15, P0 ;  /* 0x000000ffff1f7224 */ /* 0x000fe200000e060f */
[----:B------:R-:W-:-:S02]  /*fa60*/  LOP3.LUT R64, R65, 0x380, RZ, 0xc0, !PT ;  /* 0x0000038041407812 */ /* 0x000fc400078ec0ff */
[----:B0-----:R-:W-:Y:S02]  /*fa70*/  LOP3.LUT R68, R69, 0x380, RZ, 0xc0, !PT ;  /* 0x0000038045447812 */ /* 0x001fe400078ec0ff */
[----:B------:R-:W-:Y:S02]  /*fa80*/  LOP3.LUT R72, R73, 0x380, RZ, 0xc0, !PT ;  /* 0x0000038049487812 */ /* 0x000fe400078ec0ff */
[----:B------:R-:W-:Y:S02]  /*fa90*/  LOP3.LUT R76, R77, 0x380, RZ, 0xc0, !PT ;  /* 0x000003804d4c7812 */ /* 0x000fe400078ec0ff */
[----:B-----5:R-:W-:Y:S02]  /*faa0*/  LOP3.LUT R30, R13, 0x380, RZ, 0xc0, !PT ;  /* 0x000003800d1e7812 */ /* 0x020fe400078ec0ff */
[----:B------:R-:W-:Y:S02]  /*fab0*/  LOP3.LUT R80, R81, 0x380, RZ, 0xc0, !PT ;  /* 0x0000038051507812 */ /* 0x000fe400078ec0ff */
[----:B------:R-:W-:-:S02]  /*fac0*/  SHF.R.U64 R60, R60, 0x3, RZ ;  /* 0x000000033c3c7819 */ /* 0x000fc400000012ff */
[----:B------:R-:W-:Y:S02]  /*fad0*/  SHF.R.U64 R64, R64, 0x3, RZ ;  /* 0x0000000340407819 */ /* 0x000fe400000012ff */
        /* <DEDUP_REMOVED lines=16> */
[----:B------:R-:W-:Y:S02]  /*fbe0*/  LOP3.LUT R30, R30, R13, RZ, 0x3c, !PT ;  /* 0x0000000d1e1e7212 */ /* 0x000fe400078e3cff */
[----:B------:R-:W-:Y:S02]  /*fbf0*/  LOP3.LUT R80, R80, R81, RZ, 0x3c, !PT ;  /* 0x0000005150507212 */ /* 0x000fe400078e3cff */
[C---:B------:R-:W-:Y:S02]  /*fc00*/  IADD3 R85, P3, R14.reuse, 0x4060, RZ ;  /* 0x000040600e557810 */ /* 0x040fe40007f7e0ff */
[C---:B------:R-:W-:Y:S02]  /*fc10*/  IADD3 R89, P6, R14.reuse, 0x6000, RZ ;  /* 0x000060000e597810 */ /* 0x040fe40007fde0ff */
[C---:B------:R-:W-:Y:S02]  /*fc20*/  IADD3 R93, P5, R14.reuse, 0x6020, RZ ;  /* 0x000060200e5d7810 */ /* 0x040fe40007fbe0ff */
[----:B------:R-:W-:-:S02]  /*fc30*/  IADD3 R13, P2, R14, 0x6040, RZ ;  /* 0x000060400e0d7810 */ /* 0x000fc40007f5e0ff */
[----:B------:R-:W-:Y:S02]  /*fc40*/  IADD3 R81, P1, R14, 0x6060, RZ ;  /* 0x000060600e517810 */ /* 0x000fe40007f3e0ff */
[----:B------:R-:W-:Y:S02]  /*fc50*/  SHF.R.U64 R99, R99, 0x3, RZ ;  /* 0x0000000363637819 */ /* 0x000fe400000012ff */
[----:B------:R-:W-:Y:S02]  /*fc60*/  LOP3.LUT R84, R85, 0x380, RZ, 0xc0, !PT ;  /* 0x0000038055547812 */ /* 0x000fe400078ec0ff */
[----:B------:R-:W-:Y:S02]  /*fc70*/  LOP3.LUT R88, R89, 0x380, RZ, 0xc0, !PT ;  /* 0x0000038059587812 */ /* 0x000fe400078ec0ff */
[----:B------:R-:W-:Y:S02]  /*fc80*/  LOP3.LUT R92, R93, 0x380, RZ, 0xc0, !PT ;  /* 0x000003805d5c7812 */ /* 0x000fe400078ec0ff */
[----:B------:R-:W-:-:S02]  /*fc90*/  LOP3.LUT R12, R13, 0x380, RZ, 0xc0, !PT ;  /* 0x000003800d0c7812 */ /* 0x000fc400078ec0ff */
[----:B------:R-:W-:Y:S02]  /*fca0*/  LOP3.LUT R4, R81, 0x380, RZ, 0xc0, !PT ;  /* 0x0000038051047812 */ /* 0x000fe400078ec0ff */
[----:B------:R-:W-:Y:S01]  /*fcb0*/  LOP3.LUT R98, R99, R14, RZ, 0x3c, !PT ;  /* 0x0000000e63627212 */ /* 0x000fe200078e3cff */
[----:B------:R-:W-:Y:S01]  /*fcc0*/  IMAD.MOV.U32 R99, RZ, RZ, R15 ;  /* 0x000000ffff637224 */ /* 0x000fe200078e000f */
        /* <DEDUP_REMOVED lines=15> */
[----:B------:R-:W-:Y:S01]  /*fdc0*/  MOV R98, R98 ;  /* 0x0000006200627202 */ /* 0x000fe20000000f00 */
[----:B------:R-:W-:Y:S01]  /*fdd0*/  IMAD.X R15, RZ, RZ, R15, P1 ;  /* 0x000000ffff0f7224 */ /* 0x000fe200008e060f */
[----:B------:R-:W-:Y:S01]  /*fde0*/  F2FP.BF16.F32.PACK_AB R4, R178, R180 ;  /* 0x000000b4b204723e */ /* 0x000fe200000010ff */
[----:B------:R-:W-:Y:S01]  /*fdf0*/  BAR.SYNC.DEFER_BLOCKING 0x1, 0x100 ;  /* 0x0044000000007b1d */ /* 0x000fe20000010000 */
[----:B------:R-:W-:-:S02]  /*fe00*/  MOV R0, R30 ;  /* 0x0000001e00007202 */ /* 0x000fc40000000f00 */
[----:B------:R-:W-:Y:S02]  /*fe10*/  MOV R48, R48 ;  /* 0x0000003000307202 */ /* 0x000fe40000000f00 */
[----:B------:R-:W-:Y:S02]  /*fe20*/  F2FP.BF16.F32.PACK_AB R30, R174, R176 ;  /* 0x000000b0ae1e723e */ /* 0x000fe400000010ff */
[----:B------:R-:W-:Y:S02]  /*fe30*/  F2FP.BF16.F32.PACK_AB R31, R39, R38 ;  /* 0x00000026271f723e */ /* 0x000fe400000010ff */
[----:B------:R-:W-:Y:S02]  /*fe40*/  MOV R52, R52 ;  /* 0x0000003400347202 */ /* 0x000fe40000000f00 */
[----:B------:R-:W-:Y:S02]  /*fe50*/  MOV R56, R56 ;  /* 0x0000003800387202 */ /* 0x000fe40000000f00 */
[----:B------:R-:W-:-:S02]  /*fe60*/  MOV R60, R60 ;  /* 0x0000003c003c7202 */ /* 0x000fc40000000f00 */
[----:B---3--:R-:W-:Y:S02]  /*fe70*/  MOV R24, R12 ;  /* 0x0000000c00187202 */ /* 0x008fe40000000f00 */
[----:B------:R-:W-:Y:S02]  /*fe80*/  MOV R46, R14 ;  /* 0x0000000e002e7202 */ /* 0x000fe40000000f00 */
[----:B------:R-:W-:Y:S02]  /*fe90*/  MOV R64, R64 ;  /* 0x0000004000407202 */ /* 0x000fe40000000f00 */
[----:B------:R-:W-:Y:S02]  /*fea0*/  F2FP.BF16.F32.PACK_AB R12, R163, R165 ;  /* 0x000000a5a30c723e */ /* 0x000fe400000010ff */
[----:B------:R-:W-:Y:S01]  /*feb0*/  F2FP.BF16.F32.PACK_AB R13, R67, R66 ;  /* 0x00000042430d723e */ /* 0x000fe200000010ff */
[----:B------:R0:W-:Y:S01]  /*fec0*/  STSM.16.M88.4 [R98], R4 ;  /* 0x0000000462007844 */ /* 0x0001e20000000200 */
[----:B------:R-:W-:-:S02]  /*fed0*/  F2FP.BF16.F32.PACK_AB R14, R161, R164 ;  /* 0x000000a4a10e723e */ /* 0x000fc400000010ff */
[----:B------:R-:W-:Y:S01]  /*fee0*/  F2FP.BF16.F32.PACK_AB R15, R71, R70 ;  /* 0x00000046470f723e */ /* 0x000fe200000010ff */
[----:B------:R3:W-:Y:S01]  /*fef0*/  STSM.16.M88.4 [R48], R28 ;  /* 0x0000001c30007844 */ /* 0x0007e20000000200 */
[----:B------:R-:W-:Y:S02]  /*ff00*/  MOV R68, R68 ;  /* 0x0000004400447202 */ /* 0x000fe40000000f00 */
[----:B------:R-:W-:Y:S01]  /*ff10*/  MOV R72, R72 ;  /* 0x0000004800487202 */ /* 0x000fe20000000f00 */
[----:B------:R4:W-:Y:S01]  /*ff20*/  STSM.16.M88.4 [R52], R32 ;  /* 0x0000002034007844 */ /* 0x0009e20000000200 */
[----:B------:R-:W-:Y:S02]  /*ff30*/  MOV R76, R76 ;  /* 0x0000004c004c7202 */ /* 0x000fe40000000f00 */
[----:B------:R-:W-:Y:S02]  /*ff40*/  F2FP.BF16.F32.PACK_AB R38, R40, R152 ;  /* 0x000000982826723e */ /* 0x000fe400000010ff */
[----:B------:R-:W-:-:S02]  /*ff50*/  F2FP.BF16.F32.PACK_AB R39, R95, R94 ;  /* 0x0000005e5f27723e */ /* 0x000fc400000010ff */
[----:B------:R-:W-:Y:S02]  /*ff60*/  F2FP.BF16.F32.PACK_AB R40, R97, R96 ;  /* 0x000000606128723e */ /* 0x000fe400000010ff */
[----:B0-----:R-:W-:Y:S02]  /*ff70*/  F2FP.BF16.F32.PACK_AB R4, R169, R172 ;  /* 0x000000aca904723e */ /* 0x001fe400000010ff */
[----:B------:R-:W-:Y:S02]  /*ff80*/  F2FP.BF16.F32.PACK_AB R5, R51, R50 ;  /* 0x000000323305723e */ /* 0x000fe400000010ff */
[----:B------:R-:W-:Y:S02]  /*ff90*/  F2FP.BF16.F32.PACK_AB R6, R167, R170 ;  /* 0x000000aaa706723e */ /* 0x000fe400000010ff */
[----:B------:R-:W-:Y:S02]  /*ffa0*/  F2FP.BF16.F32.PACK_AB R7, R55, R54 ;  /* 0x000000363707723e */ /* 0x000fe400000010ff */
[----:B---3--:R-:W-:-:S02]  /*ffb0*/  F2FP.BF16.F32.PACK_AB R28, R159, R162 ;  /* 0x000000a29f1c723e */ /* 0x008fc400000010ff */
[----:B------:R-:W-:Y:S01]  /*ffc0*/  F2FP.BF16.F32.PACK_AB R29, R75, R74 ;  /* 0x0000004a4b1d723e */ /* 0x000fe200000010ff */
[----:B------:R-:W-:Y:S01]  /*ffd0*/  STSM.16.M88.4 [R56], R4 ;  /* 0x0000000438007844 */ /* 0x000fe20000000200 */
[----:B------:R-:W-:Y:S02]  /*ffe0*/  F2FP.BF16.F32.PACK_AB R30, R157, R160 ;  /* 0x000000a09d1e723e */ /* 0x000fe400000010ff */
[----:B------:R-:W-:Y:S01]  /*fff0*/  F2FP.BF16.F32.PACK_AB R31, R79, R78 ;  /* 0x0000004e4f1f723e */ /* 0x000fe200000010ff */
[----:B------:R-:W-:Y:S01]  /*10000*/  STSM.16.M88.4 [R60], R8 ;  /* 0x000000083c007844 */ /* 0x000fe20000000200 */
[----:B----4-:R-:W-:Y:S02]  /*10010*/  F2FP.BF16.F32.PACK_AB R32, R155, R158 ;  /* 0x0000009e9b20723e */ /* 0x010fe400000010ff */
[----:B------:R-:W-:Y:S01]  /*10020*/  F2FP.BF16.F32.PACK_AB R33, R83, R82 ;  /* 0x000000525321723e */ /* 0x000fe200000010ff */
[----:B------:R-:W-:Y:S01]  /*10030*/  STSM.16.M88.4 [R64], R12 ;  /* 0x0000000c40007844 */ /* 0x000fe20000000200 */
[----:B------:R-:W-:-:S02]  /*10040*/  F2FP.BF16.F32.PACK_AB R34, R153, R156 ;  /* 0x0000009c9922723e */ /* 0x000fc400000010ff */
[----:B------:R-:W-:Y:S01]  /*10050*/  F2FP.BF16.F32.PACK_AB R35, R87, R86 ;  /* 0x000000565723723e */ /* 0x000fe200000010ff */
[----:B------:R-:W-:Y:S01]  /*10060*/  STSM.16.M88.4 [R68], R28 ;  /* 0x0000001c44007844 */ /* 0x000fe20000000200 */
[----:B------:R-:W-:Y:S02]  /*10070*/  F2FP.BF16.F32.PACK_AB R112, R113, R112 ;  /* 0x000000707170723e */ /* 0x000fe400000010ff */
[----:B------:R-:W-:Y:S01]  /*10080*/  MOV R80, R80 ;  /* 0x0000005000507202 */ /* 0x000fe20000000f00 */
[----:B------:R-:W-:Y:S01]  /*10090*/  STSM.16.M88.4 [R72], R32 ;  /* 0x0000002048007844 */ /* 0x000fe20000000200 */
[----:B------:R-:W-:Y:S02]  /*100a0*/  F2FP.BF16.F32.PACK_AB R106, R109, R108 ;  /* 0x0000006c6d6a723e */ /* 0x000fe400000010ff */
[----:B------:R-:W-:Y:S01]  /*100b0*/  F2FP.BF16.F32.PACK_AB R107, R111, R107 ;  /* 0x0000006b6f6b723e */ /* 0x000fe200000010ff */
[----:B------:R-:W-:Y:S01]  /*100c0*/  STSM.16.M88.4 [R76], R36 ;  /* 0x000000244c007844 */ /* 0x000fe20000000200 */
[----:B------:R-:W-:-:S02]  /*100d0*/  F2FP.BF16.F32.PACK_AB R113, R62, R114 ;  /* 0x000000723e71723e */ /* 0x000fc400000010ff */
[----:B------:R-:W-:Y:S01]  /*100e0*/  F2FP.BF16.F32.PACK_AB R120, R121, R120 ;  /* 0x000000787978723e */ /* 0x000fe200000010ff */
[----:B------:R-:W-:Y:S01]  /*100f0*/  STSM.16.M88.4 [R0], R40 ;  /* 0x0000002800007844 */ /* 0x000fe20000000200 */
[----:B------:R-:W-:Y:S02]  /*10100*/  MOV R84, R84 ;  /* 0x0000005400547202 */ /* 0x000fe40000000f00 */
[----:B------:R-:W-:Y:S01]  /*10110*/  F2FP.BF16.F32.PACK_AB R114, R117, R116 ;  /* 0x000000747572723e */ /* 0x000fe200000010ff */
[----:B------:R0:W-:Y:S01]  /*10120*/  STSM.16.M88.4 [R80], R104 ;  /* 0x0000006850007844 */ /* 0x0001e20000000200 */
[----:B------:R-:W-:Y:S02]  /*10130*/  F2FP.BF16.F32.PACK_AB R115, R119, R115 ;  /* 0x000000737773723e */ /* 0x000fe400000010ff */
[----:B------:R-:W-:Y:S02]  /*10140*/  F2FP.BF16.F32.PACK_AB R121, R123, R122 ;  /* 0x0000007a7b79723e */ /* 0x000fe400000010ff */
[----:B------:R-:W-:Y:S01]  /*10150*/  F2FP.BF16.F32.PACK_AB R128, R129, R128 ;  /* 0x000000808180723e */ /* 0x000fe200000010ff */
[----:B------:R3:W-:Y:S01]  /*10160*/  STSM.16.M88.4 [R84], R112 ;  /* 0x0000007054007844 */ /* 0x0007e20000000200 */
[----:B------:R-:W-:-:S02]  /*10170*/  MOV R88, R88 ;  /* 0x0000005800587202 */ /* 0x000fc40000000f00 */
[----:B------:R-:W-:Y:S02]  /*10180*/  F2FP.BF16.F32.PACK_AB R122, R125, R124 ;  /* 0x0000007c7d7a723e */ /* 0x000fe400000010ff */
[----:B------:R-:W-:Y:S02]  /*10190*/  F2FP.BF16.F32.PACK_AB R123, R127, R126 ;  /* 0x0000007e7f7b723e */ /* 0x000fe400000010ff */
[----:B------:R-:W-:Y:S02]  /*101a0*/  F2FP.BF16.F32.PACK_AB R129, R131, R130 ;  /* 0x000000828381723e */ /* 0x000fe400000010ff */
[----:B------:R-:W-:Y:S01]  /*101b0*/  F2FP.BF16.F32.PACK_AB R136, R137, R136 ;  /* 0x000000888988723e */ /* 0x000fe200000010ff */
[----:B------:R3:W-:Y:S01]  /*101c0*/  STSM.16.M88.4 [R88], R120 ;  /* 0x0000007858007844 */ /* 0x0007e20000000200 */
[----:B------:R-:W-:Y:S01]  /*101d0*/  ISETP.NE.U32.AND P0, PT, RZ, UR4, PT ;  /* 0x00000004ff007c0c */ /* 0x000fe2000bf05070 */
[----:B0-----:R-:W-:Y:S01]  /*101e0*/  IMAD.MOV.U32 R80, RZ, RZ, RZ ;  /* 0x000000ffff507224 */ /* 0x001fe200078e00ff */
[----:B------:R-:W-:-:S02]  /*101f0*/  IADD3 R6, P1, R205, UR4, RZ ;  /* 0x00000004cd067c10 */ /* 0x000fc4000ff3e0ff */
[----:B------:R-:W-:Y:S02]  /*10200*/  MOV R92, R92 ;  /* 0x0000005c005c7202 */ /* 0x000fe40000000f00 */
[----:B------:R-:W-:Y:S02]  /*10210*/  F2FP.BF16.F32.PACK_AB R130, R133, R132 ;  /* 0x000000848582723e */ /* 0x000fe400000010ff */
[----:B------:R-:W-:Y:S02]  /*10220*/  F2FP.BF16.F32.PACK_AB R131, R135, R134 ;  /* 0x000000868783723e */ /* 0x000fe400000010ff */
[----:B------:R-:W-:Y:S02]  /*10230*/  F2FP.BF16.F32.PACK_AB R137, R139, R138 ;  /* 0x0000008a8b89723e */ /* 0x000fe400000010ff */
[----:B------:R-:W-:Y:S01]  /*10240*/  F2FP.BF16.F32.PACK_AB R144, R145, R144 ;  /* 0x000000909190723e */ /* 0x000fe200000010ff */
[----:B------:R3:W-:Y:S01]  /*10250*/  STSM.16.M88.4 [R92], R128 ;  /* 0x000000805c007844 */ /* 0x0007e20000000200 */
[----:B------:R-:W-:-:S02]  /*10260*/  F2FP.BF16.F32.PACK_AB R138, R141, R140 ;  /* 0x0000008c8d8a723e */ /* 0x000fc400000010ff */
[----:B------:R-:W-:Y:S02]  /*10270*/  F2FP.BF16.F32.PACK_AB R139, R143, R142 ;  /* 0x0000008e8f8b723e */ /* 0x000fe400000010ff */
[----:B------:R-:W-:Y:S02]  /*10280*/  F2FP.BF16.F32.PACK_AB R145, R147, R146 ;  /* 0x000000929391723e */ /* 0x000fe400000010ff */
[----:B------:R-:W-:Y:S01]  /*10290*/  F2FP.BF16.F32.PACK_AB R146, R149, R148 ;  /* 0x000000949592723e */ /* 0x000fe200000010ff */
[----:B------:R3:W-:Y:S01]  /*102a0*/  STSM.16.M88.4 [R24], R136 ;  /* 0x0000008818007844 */ /* 0x0007e20000000200 */
        /* <DEDUP_REMOVED lines=61> */
[----:B---3--:R-:W-:Y:S06]  /*10680*/  @P6 BRA `(.L_x_8054) ;  /* 0x0000000000106947 */ /* 0x008fec0003800000 */
[----:B------:R-:W-:Y:S05]  /*10690*/  @!P0 BRA `(.L_x_8054) ;  /* 0x00000000000c8947 */ /* 0x000fea0003800000 */
[----:B------:R-:W3:Y:S04]  /*106a0*/  LDG.E R11, desc[UR40][R6.64] ;  /* 0x00000028060b7981 */ /* 0x000ee8000c1e1900 */
[----:B-----5:R-:W3:Y:S02]  /*106b0*/  LDG.E R0, desc[UR40][R6.64+0x4] ;  /* 0x0000042806007981 */ /* 0x020ee4000c1e1900 */
[----:B---3--:R-:W-:-:S07]  /*106c0*/  IMAD.IADD R0, R0, 0x1, -R11 ;  /* 0x0000000100007824 */ /* 0x008fce00078e0a0b */
.L_x_8054:
        /* <DEDUP_REMOVED lines=26> */
[----:B------:R-:W-:-:S02]  /*10870*/  LOP3.LUT R6, R15, R4, RZ, 0x3c, !PT ;  /* 0x000000040f067212 */ /* 0x000fc400078e3cff */
[----:B------:R-:W-:Y:S01]  /*10880*/  SHF.R.U64 R4, R7, 0x3, RZ ;  /* 0x0000000307047819 */ /* 0x000fe200000012ff */
[--C-:B------:R-:W-:Y:S01]  /*10890*/  IMAD.MOV.U32 R7, RZ, RZ, R5.reuse ;  /* 0x000000ffff077224 */ /* 0x100fe200078e0005 */
        /* <DEDUP_REMOVED lines=15> */
[--C-:B------:R-:W-:Y:S01]  /*10990*/  IMAD.IADD R35, R203, 0x1, R196.reuse ;  /* 0x00000001cb237824 */ /* 0x100fe200078e02c4 */
[----:B------:R-:W-:Y:S01]  /*109a0*/  ULDC.64 UR4, c[0x0][0xb90] ;  /* 0x0002e40000047ab9 */ /* 0x000fe20000000a00 */
[----:B------:R-:W-:Y:S02]  /*109b0*/  IMAD.IADD R30, R190, 0x1, R196 ;  /* 0x00000001be1e7824 */ /* 0x000fe400078e02c4 */
[----:B------:R-:W-:Y:S02]  /*109c0*/  IMAD R11, R82, UR4, RZ ;  /* 0x00000004520b7c24 */ /* 0x000fe4000f8e02ff */
[----:B------:R-:W-:-:S04]  /*109d0*/  IMAD.WIDE.U32 R4, R204, UR4, R80 ;  /* 0x00000004cc047c25 */ /* 0x000fc8000f8e0050 */
[----:B------:R-:W-:Y:S01]  /*109e0*/  IMAD R15, R204, UR5, R11 ;  /* 0x00000005cc0f7c24 */ /* 0x000fe2000f8e020b */
[----:B------:R-:W-:Y:S01]  /*109f0*/  ULDC.64 UR4, c[0x0][0xb98] ;  /* 0x0002e60000047ab9 */ /* 0x000fe20000000a00 */
[----:B------:R-:W-:Y:S02]  /*10a00*/  IMAD.MOV.U32 R11, RZ, RZ, R35 ;  /* 0x000000ffff0b7224 */ /* 0x000fe400078e0023 */
        /* <DEDUP_REMOVED lines=31> */
[----:B------:R-:W0:Y:S04]  /*10c00*/  SHFL.IDX PT, R5, R21, RZ, 0x1c1f ;  /* 0x001c1fff15057589 */ /* 0x000e2800000e0000 */
[----:B------:R-:W3:Y:S06]  /*10c10*/  SHFL.IDX PT, R11, R21, 0x1, 0x1c1f ;  /* 0x003c1f00150b7f89 */ /* 0x000eec00000e0000 */
[----:B0-----:R0:W-:Y:S04]  /*10c20*/  @!P1 ST.E desc[UR40][R4.64], R20 ;  /* 0x0000001404009985 */ /* 0x0011e8000c101928 */
[----:B---3--:R0:W-:Y:S02]  /*10c30*/  @!P0 ST.E desc[UR40][R10.64], R3 ;  /* 0x000000030a008985 */ /* 0x0081e4000c101928 */
.L_x_8055:
[----:B------:R-:W3:Y:S01]  /*10c40*/  LDC R85, c[0x0][0xbe8] ;  /* 0x0002fa00ff557b82 */ /* 0x000ee20000000800 */
[----:B------:R-:W-:Y:S01]  /*10c50*/  ULDC.64 UR4, c[0x0][0xaa0] ;  /* 0x0002a80000047ab9 */ /* 0x000fe20000000a00 */
[----:B0-----:R-:W5:Y:S01]  /*10c60*/  LD.E.128 R4, desc[UR40][R6.64] ;  /* 0x0000002806047980 */ /* 0x001f62000c101d00 */
[----:B------:R-:W-:-:S03]  /*10c70*/  IMAD R3, R81, UR4, RZ ;  /* 0x0000000451037c24 */ /* 0x000fc6000f8e02ff */
[----:B------:R-:W5:Y:S01]  /*10c80*/  LD.E.128 R8, desc[UR40][R8.64] ;  /* 0x0000002808087980 */ /* 0x000f62000c101d00 */
[C---:B------:R-:W-:Y:S01]  /*10c90*/  IMAD R3, R80.reuse, UR5, R3 ;  /* 0x0000000550037c24 */ /* 0x040fe2000f8e0203 */
[----:B------:R-:W0:Y:S01]  /*10ca0*/  LDC R88, c[0x0][0xac8] ;  /* 0x0002b200ff587b82 */ /* 0x000e220000000800 */
[----:B------:R-:W-:Y:S01]  /*10cb0*/  IMAD.WIDE.U32 R80, R80, UR4, RZ ;  /* 0x0000000450507c25 */ /* 0x000fe2000f8e00ff */
        /* <DEDUP_REMOVED lines=24> */
[-C--:B0-----:R-:W-:Y:S01]  /*10e40*/  ISETP.GE.AND P0, PT, R212, R88.reuse, PT ;  /* 0x00000058d400720c */ /* 0x081fe20003f06270 */
        /* <DEDUP_REMOVED lines=8> */
[----:B------:R-:W-:Y:S01]  /*10ed0*/  IMAD.SHL.U32 R83, R80, 0x2, RZ ;  /* 0x0000000250537824 */ /* 0x000fe200078e00ff */
[----:B----4-:R-:W-:Y:S01]  /*10ee0*/  @P1 SHF.R.U32.HI R3, RZ, R87, R24 ;  /* 0x00000057ff031219 */ /* 0x010fe20000011618 */
        /* <DEDUP_REMOVED lines=62> */
[----:B------:R-:W-:Y:S01]  /*112d0*/  SHF.R.S32.HI R96, RZ, 0x1f, R212 ;  /* 0x0000001fff607819 */ /* 0x000fe200000114d4 */
[----:B------:R-:W-:Y:S06]  /*112e0*/  @P1 BRA `(.L_x_8057) ;  /* 0x00000000007c1947 */ /* 0x000fec0003800000 */
[-C--:B------:R-:W-:Y:S02]  /*112f0*/  ISETP.GE.AND P1, PT, R212, R88.reuse, PT ;  /* 0x00000058d400720c */ /* 0x080fe40003f26270 */
[-C--:B------:R-:W-:Y:S02]  /*11300*/  ISETP.GE.AND P0, PT, R193, R88.reuse, PT ;  /* 0x00000058c100720c */ /* 0x080fe40003f06270 */
[-C--:B------:R-:W-:Y:S02]  /*11310*/  ISETP.GE.AND P5, PT, R211, R88.reuse, PT ;  /* 0x00000058d300720c */ /* 0x080fe40003fa6270 */
[----:B------:R-:W-:-:S07]  /*11320*/  ISETP.GE.AND P3, PT, R210, R88, PT ;  /* 0x00000058d200720c */ /* 0x000fce0003f66270 */
[C---:B---3--:R-:W-:Y:S02]  /*11330*/  @!P1 LEA R82, P2, R212.reuse, R80, 0x1 ;  /* 0x00000050d4529211 */ /* 0x048fe400078408ff */
[----:B----4-:R-:W-:Y:S02]  /*11340*/  @!P0 IMAD.WIDE R20, R193, 0x2, R80 ;  /* 0x00000002c1148825 */ /* 0x010fe400078e0250 */
        /* <DEDUP_REMOVED lines=12> */
[----:B---3--:R-:W-:-:S03]  /*11410*/  @!P2 LEA R4, P5, R209, R80, 0x1 ;  /* 0x00000050d104a211 */ /* 0x008fc600078a08ff */
[----:B------:R0:W-:Y:S01]  /*11420*/  @!P3 ST.E.128 desc[UR40][R86.64], R40 ;  /* 0x000000285600b985 */ /* 0x0001e2000c101d28 */
[-C--:B------:R-:W-:Y:S02]  /*11430*/  @!P1 LEA R6, P6, R208, R80.reuse, 0x1 ;  /* 0x00000050d0069211 */ /* 0x080fe400078c08ff */
[-C--:B----4-:R-:W-:Y:S02]  /*11440*/  @P0 LEA R12, P3, R222, R80.reuse, 0x1 ;  /* 0x00000050de0c0211 */ /* 0x090fe400078608ff */
        /* <DEDUP_REMOVED lines=9> */
.L_x_8057:
[----:B------:R-:W-:Y:S05]  /*114e0*/  BSYNC B1 ;  /* 0x0000000000017941 */ /* 0x000fea0003800000 */
.L_x_8056:
[----:B0-----:R-:W-:Y:S01]  /*114f0*/  VIADD R0, R196, 0x20 ;  /* 0x00000020c4007836 */ /* 0x001fe20000000000 */
[----:B-----5:R0:W0:Y:S04]  /*11500*/  SHFL.IDX PT, R7, R90, 0x1, 0x181f ;  /* 0x00381f005a077f89 */ /* 0x02002800000e0000 */
        /* <DEDUP_REMOVED lines=36> */
.L_x_8053:
[----:B------:R-:W-:Y:S01]  /*11750*/  ULDC.64 UR4, c[0x0][0xc00] ;  /* 0x0003000000047ab9 */ /* 0x000fe20000000a00 */
[----:B------:R-:W-:Y:S01]  /*11760*/  IMAD.MOV.U32 R3, RZ, RZ, RZ ;  /* 0x000000ffff037224 */ /* 0x000fe200078e00ff */
[----:B------:R-:W-:Y:S01]  /*11770*/  ISETP.NE.U32.AND P0, PT, RZ, UR4, PT ;  /* 0x00000004ff007c0c */ /* 0x000fe2000bf05070 */
[----:B------:R-:W4:Y:S01]  /*11780*/  S2R R8, SR_TID.X ;  /* 0x0000000000087919 */ /* 0x000f220000002100 */
[----:B------:R-:W-:Y:S01]  /*11790*/  IADD3 R4, P1, R205, UR4, RZ ;  /* 0x00000004cd047c10 */ /* 0x000fe2000ff3e0ff */
[----:B------:R-:W0:Y:S01]  /*117a0*/  LDC R21, c[0x0][0xbe8] ;  /* 0x0002fa00ff157b82 */ /* 0x000e220000000800 */
        /* <DEDUP_REMOVED lines=9> */
[----:B------:R-:W-:Y:S01]  /*11840*/  @P1 IADD3.X R7, R206, UR5, RZ, P2, !PT ;  /* 0x00000005ce071c10 */ /* 0x000fe200097fe4ff */
[----:B----4-:R-:W-:-:S04]  /*11850*/  VIADD R8, R8, 0xffffff80 ;  /* 0xffffff8008087836 */ /* 0x010fc80000000000 */
[----:B------:R4:W5:Y:S01]  /*11860*/  @P1 LDG.E R0, desc[UR40][R6.64] ;  /* 0x0000002806001981 */ /* 0x000962000c1e1900 */
[----:B------:R-:W-:Y:S01]  /*11870*/  ISETP.GE.AND P2, PT, R8, 0x40, PT ;  /* 0x000000400800780c */ /* 0x000fe20003f46270 */
[----:B------:R-:W-:-:S12]  /*11880*/  @P1 BRA `(.L_x_8059) ;  /* 0x0000000000101947 */ /* 0x000fd80003800000 */
[----:B------:R-:W-:Y:S05]  /*11890*/  @!P0 BRA `(.L_x_8059) ;  /* 0x00000000000c8947 */ /* 0x000fea0003800000 */
[----:B----4-:R-:W4:Y:S04]  /*118a0*/  LDG.E R7, desc[UR40][R4.64] ;  /* 0x0000002804077981 */ /* 0x010f28000c1e1900 */
[----:B-----5:R-:W4:Y:S02]  /*118b0*/  LDG.E R0, desc[UR40][R4.64+0x4] ;  /* 0x0000042804007981 */ /* 0x020f24000c1e1900 */
[----:B----4-:R-:W-:-:S07]  /*118c0*/  IMAD.IADD R0, R0, 0x1, -R7 ;  /* 0x0000000100007824 */ /* 0x010fce00078e0a07 */
.L_x_8059:
[----:B------:R-:W-:Y:S01]  /*118d0*/  BSSY B1, `(.L_x_8060) ;  /* 0x000002d000017945 */ /* 0x000fe20003800000 */
[----:B------:R-:W-:Y:S02]  /*118e0*/  SHF.R.S32.HI R12, RZ, 0x1f, R204 ;  /* 0x0000001fff0c7819 */ /* 0x000fe400000114cc */
[----:B------:R-:W-:Y:S02]  /*118f0*/  SEL R207, R207, RZ, !P0 ;  /* 0x000000ffcfcf7207 */ /* 0x000fe40004000000 */
[----:B------:R-:W-:Y:S02]  /*11900*/  SEL R219, R219, RZ, !P0 ;  /* 0x000000ffdbdb7207 */ /* 0x000fe40004000000 */
[----:B-----5:R-:W-:Y:S01]  /*11910*/  SHF.R.S32.HI R10, RZ, 0x1f, R3 ;  /* 0x0000001fff0a7819 */ /* 0x020fe20000011403 */
[----:B------:R-:W-:Y:S06]  /*11920*/  @P2 BRA `(.L_x_8061) ;  /* 0x00000000009c2947 */ /* 0x000fec0003800000 */
[----:B0-----:R-:W0:Y:S01]  /*11930*/  S2R R5, SR_TID.X ;  /* 0x0000000000057919 */ /* 0x001e220000002100 */
[----:B------:R-:W5:Y:S02]  /*11940*/  LDC R11, c[0x0][0xbe8] ;  /* 0x0002fa00ff0b7b82 */ /* 0x000f640000000800 */
[----:B-----5:R-:W-:Y:S01]  /*11950*/  IMAD R4, R0, R11, RZ ;  /* 0x0000000b00047224 */ /* 0x020fe200078e02ff */
        /* <DEDUP_REMOVED lines=8> */
[----:B----4-:R-:W-:Y:S02]  /*119e0*/  IMAD.MOV.U32 R7, RZ, RZ, R8 ;  /* 0x000000ffff077224 */ /* 0x010fe400078e0008 */
        /* <DEDUP_REMOVED lines=27> */
.L_x_8061:
[----:B------:R-:W-:Y:S05]  /*11ba0*/  BSYNC B1 ;  /* 0x0000000000017941 */ /* 0x000fea0003800000 */
.L_x_8060:
[----:B0-----:R-:W-:Y:S01]  /*11bb0*/  ISETP.NE.AND P0, PT, R21, 0x1, PT ;  /* 0x000000011500780c */ /* 0x001fe20003f05270 */
[----:B---3--:R-:W0:Y:S01]  /*11bc0*/  LDC R24, c[0x0][0xac8] ;  /* 0x0002b200ff187b82 */ /* 0x008e220000000800 */
[----:B------:R-:W-:Y:S01]  /*11bd0*/  ULDC.64 UR4, c[0x0][0xaa0] ;  /* 0x0002a80000047ab9 */ /* 0x000fe20000000a00 */
[----:B----4-:R-:W-:Y:S01]  /*11be0*/  IMAD R7, R217, 0x20, R218 ;  /* 0x00000020d9077824 */ /* 0x010fe200078e02da */
        /* <DEDUP_REMOVED lines=8> */
[----:B------:R-:W3:Y:S01]  /*11c70*/  @P0 LDC R9, c[0x0][0xbec] ;  /* 0x0002fb00ff090b82 */ /* 0x000ee20000000800 */
[----:B------:R-:W-:Y:S01]  /*11c80*/  IMAD.IADD R8, R196, 0x1, R7 ;  /* 0x00000001c4087824 */ /* 0x000fe200078e0207 */
[----:B------:R-:W-:Y:S01]  /*11c90*/  SHF.R.S32.HI R33, RZ, 0x1f, R211 ;  /* 0x0000001fff217819 */ /* 0x000fe200000114d3 */
[----:B------:R-:W-:Y:S01]  /*11ca0*/  IMAD.IADD R5, R5, 0x1, R3 ;  /* 0x0000000105057824 */ /* 0x000fe200078e0203 */
[----:B------:R-:W-:Y:S01]  /*11cb0*/  SHF.R.S32.HI R34, RZ, 0x1f, R212 ;  /* 0x0000001fff227819 */ /* 0x000fe200000114d4 */
[----:B------:R-:W-:-:S02]  /*11cc0*/  IMAD R3, R12, UR4, RZ ;  /* 0x000000040c037c24 */ /* 0x000fc4000f8e02ff */
[C---:B------:R-:W-:Y:S01]  /*11cd0*/  IMAD.WIDE.U32 R4, R204.reuse, UR4, R4 ;  /* 0x00000004cc047c25 */ /* 0x040fe2000f8e0004 */
[----:B------:R-:W4:Y:S03]  /*11ce0*/  @P0 LDC R11, c[0x0][0xbf0] ;  /* 0x0002fc00ff0b0b82 */ /* 0x000f260000000800 */
[----:B------:R-:W-:Y:S01]  /*11cf0*/  IMAD R3, R204, UR5, R3 ;  /* 0x00000005cc037c24 */ /* 0x000fe2000f8e0203 */
[-C--:B0-----:R-:W-:Y:S01]  /*11d00*/  ISETP.GE.AND P1, PT, R212, R24.reuse, PT ;  /* 0x00000018d400720c */ /* 0x081fe20003f26270 */
        /* <DEDUP_REMOVED lines=11> */
[----:B---3--:R-:W-:-:S04]  /*11dc0*/  @P0 IMAD.HI.U32 R6, R8, R9, RZ ;  /* 0x0000000908060227 */ /* 0x008fc800078e00ff */
[----:B------:R-:W-:Y:S02]  /*11dd0*/  IMAD.SHL.U32 R10, R10, 0x2, RZ ;  /* 0x000000020a0a7824 */ /* 0x000fe400078e00ff */
[----:B------:R-:W-:Y:S02]  /*11de0*/  IMAD.IADD R5, R5, 0x1, R3 ;  /* 0x0000000105057824 */ /* 0x000fe400078e0203 */
[----:B------:R-:W-:Y:S01]  /*11df0*/  IMAD.MOV.U32 R3, RZ, RZ, R8 ;  /* 0x000000ffff037224 */ /* 0x000fe200078e0008 */
[----:B----4-:R-:W-:Y:S01]  /*11e00*/  @P0 SHF.R.U32.HI R3, RZ, R11, R6 ;  /* 0x0000000bff030219 */ /* 0x010fe20000011606 */
[----:B------:R-:W-:Y:S01]  /*11e10*/  IMAD R29, R0, R21, RZ ;  /* 0x00000015001d7224 */ /* 0x000fe200078e02ff */
[----:B------:R-:W-:Y:S01]  /*11e20*/  LOP3.LUT R9, R10, 0x2, R7, 0xe2, !PT ;  /* 0x000000020a097812 */ /* 0x000fe200078ee207 */
[----:B------:R-:W-:Y:S01]  /*11e30*/  IMAD.IADD R196, R218, 0x1, R196 ;  /* 0x00000001dac47824 */ /* 0x000fe200078e02c4 */
        /* <DEDUP_REMOVED lines=36> */
[----:B------:R0:W3:Y:S03]  /*12080*/  SHFL.IDX PT, R6, R20, RZ, 0x181f ;  /* 0x00181fff14067589 */ /* 0x0000e600000e0000 */
[----:B------:R-:W-:Y:S01]  /*12090*/  LOP3.LUT R28, R21, R0, RZ, 0xfc, !PT ;  /* 0x00000000151c7212 */ /* 0x000fe200078efcff */
[----:B------:R0:W4:Y:S01]  /*120a0*/  SHFL.IDX PT, R7, R3, RZ, 0x181f ;  /* 0x00181fff03077589 */ /* 0x00012200000e0000 */
[----:B------:R-:W-:Y:S05]  /*120b0*/  @P0 BRA `(.L_x_8063) ;  /* 0x00000000007c0947 */ /* 0x000fea0003800000 */
[-C--:B------:R-:W-:Y:S02]  /*120c0*/  ISETP.GE.AND P2, PT, R212, R24.reuse, PT ;  /* 0x00000018d400720c */ /* 0x080fe40003f46270 */
[-C--:B------:R-:W-:Y:S02]  /*120d0*/  ISETP.GE.AND P1, PT, R193, R24.reuse, PT ;  /* 0x00000018c100720c */ /* 0x080fe40003f26270 */
[-C--:B------:R-:W-:Y:S02]  /*120e0*/  ISETP.GE.AND P5, PT, R211, R24.reuse, PT ;  /* 0x00000018d300720c */ /* 0x080fe40003fa6270 */
[----:B------:R-:W-:-:S07]  /*120f0*/  ISETP.GE.AND P3, PT, R210, R24, PT ;  /* 0x00000018d200720c */ /* 0x000fce0003f66270 */
[CC--:B---3--:R-:W-:Y:S02]  /*12100*/  @!P2 LEA R8, P0, R212.reuse, R6.reuse, 0x1 ;  /* 0x00000006d408a211 */ /* 0x0c8fe400078008ff */
[----:B----4-:R-:W-:Y:S02]  /*12110*/  @!P1 IMAD.WIDE R4, R193, 0x2, R6 ;  /* 0x00000002c1049825 */ /* 0x010fe400078e0206 */
        /* <DEDUP_REMOVED lines=12> */
[----:B---3--:R-:W-:-:S02]  /*121e0*/  @!P1 LEA R8, P6, R208, R6, 0x1 ;  /* 0x00000006d0089211 */ /* 0x008fc400078c08ff */
        /* <DEDUP_REMOVED lines=12> */
.L_x_8063:
[----:B------:R-:W-:Y:S05]  /*122b0*/  BSYNC B1 ;  /* 0x0000000000017941 */ /* 0x000fea0003800000 */
.L_x_8062:
[----:B------:R-:W-:Y:S01]  /*122c0*/  VIADD R0, R196, 0x20 ;  /* 0x00000020c4007836 */ /* 0x000fe20000000000 */
[----:B----4-:R4:W0:Y:S04]  /*122d0*/  SHFL.IDX PT, R7, R3, 0x1, 0x181f ;  /* 0x00381f0003077f89 */ /* 0x01082800000e0000 */
[----:B------:R-:W-:Y:S01]  /*122e0*/  ISETP.GE.AND P0, PT, R0, R29, PT ;  /* 0x0000001d0000720c */ /* 0x000fe20003f06270 */
[----:B---3--:R4:W3:-:S12]  /*122f0*/  SHFL.IDX PT, R6, R20, 0x1, 0x181f ;  /* 0x00381f0014067f89 */ /* 0x0088d800000e0000 */
[----:B----4-:R-:W-:Y:S05]  /*12300*/  @P0 BRA `(.L_x_8058) ;  /* 0x00000000007c0947 */ /* 0x010fea0003800000 */
[-C--:B------:R-:W-:Y:S02]  /*12310*/  ISETP.GE.AND P6, PT, R193, R24.reuse, PT ;  /* 0x00000018c100720c */ /* 0x080fe40003fc6270 */
[-C--:B------:R-:W-:Y:S02]  /*12320*/  ISETP.GE.AND P5, PT, R212, R24.reuse, PT ;  /* 0x00000018d400720c */ /* 0x080fe40003fa6270 */
[-C--:B------:R-:W-:Y:S02]  /*12330*/  ISETP.GE.AND P4, PT, R211, R24.reuse, PT ;  /* 0x00000018d300720c */ /* 0x080fe40003f86270 */
[-C--:B------:R-:W-:Y:S02]  /*12340*/  ISETP.GE.AND P3, PT, R210, R24.reuse, PT ;  /* 0x00000018d200720c */ /* 0x080fe40003f66270 */
[-C--:B------:R-:W-:Y:S02]  /*12350*/  ISETP.GE.AND P2, PT, R209, R24.reuse, PT ;  /* 0x00000018d100720c */ /* 0x080fe40003f46270 */
[----:B------:R-:W-:-:S03]  /*12360*/  ISETP.GE.AND P1, PT, R208, R24, PT ;  /* 0x00000018d000720c */ /* 0x000fc60003f26270 */
[----:B0--3--:R-:W-:Y:S02]  /*12370*/  @!P6 IMAD.WIDE R4, R193, 0x2, R6 ;  /* 0x00000002c104e825 */ /* 0x009fe400078e0206 */
        /* <DEDUP_REMOVED lines=12> */
[-C--:B0-----:R-:W-:Y:S02]  /*12440*/  @!P1 LEA R4, P5, R208, R6.reuse, 0x1 ;  /* 0x00000006d0049211 */ /* 0x081fe400078a08ff */
[-C--:B------:R-:W-:Y:S01]  /*12450*/  @!P2 LEA.HI.X R15, R209, R7.reuse, R31, 0x1, P4 ;  /* 0x00000007d10fa211 */ /* 0x080fe200020f0c1f */
[----:B------:R4:W-:Y:S01]  /*12460*/  @!P3 ST.E.128 desc[UR40][R12.64], RZ ;  /* 0x000000ff0c00b985 */ /* 0x0009e2000c101d28 */
[-C--:B------:R-:W-:Y:S02]  /*12470*/  @P0 LEA R20, P3, R222, R6.reuse, 0x1 ;  /* 0x00000006de140211 */ /* 0x080fe400078608ff */
        /* <DEDUP_REMOVED lines=8> */
.L_x_8058:
[----:B------:R-:W-:Y:S05]  /*12500*/  BSYNC B0 ;  /* 0x0000000000007941 */ /* 0x000fea0003800000 */
.L_x_8052:
[----:B------:R-:W-:Y:S02]  /*12510*/  ULDC UR4, c[0x0][0xc3c] ;  /* 0x00030f0000047ab9 */ /* 0x000fe40000000800 */
[----:B------:R-:W-:-:S13]  /*12520*/  ISETP.GE.AND P0, PT, R27, UR4, PT ;  /* 0x000000041b007c0c */ /* 0x000fda000bf06270 */
[----:B------:R-:W-:Y:S05]  /*12530*/  @!P0 BRA `(.L_x_8064) ;  /* 0xfffffeec002c8947 */ /* 0x000fea000383ffff */
[----:B------:R-:W-:Y:S05]  /*12540*/  BRA `(.L_x_7926) ;  /* 0x0000008c00e07947 */ /* 0x000fea0003800000 */
.L_x_7924:
        /* <DEDUP_REMOVED lines=18> */
.L_x_8065:
        /* <DEDUP_REMOVED lines=41> */
.L_x_8071:
        /* <DEDUP_REMOVED lines=12> */
.L_x_8070:
[----:B------:R-:W-:Y:S05]  /*129c0*/  BSYNC B0 ;  /* 0x0000000000007941 */ /* 0x000fea0003800000 */
.L_x_8069:
        /* <DEDUP_REMOVED lines=21> */
.L_x_8067:
        /* <DEDUP_REMOVED lines=20> */
.L_x_8072:
        /* <DEDUP_REMOVED lines=56> */
.L_x_8068:
[----:B------:R-:W-:Y:S02]  /*12fe0*/  IMAD.MOV.U32 R17, RZ, RZ, RZ ;  /* 0x000000ffff117224 */ /* 0x000fe400078e00ff */
[----:B------:R-:W-:Y:S02]  /*12ff0*/  IMAD.U32 R16, RZ, RZ, UR6 ;  /* 0x00000006ff107e24 */ /* 0x000fe4000f8e00ff */
[----:B------:R-:W-:-:S07]  /*13000*/  IMAD.MOV.U32 R18, RZ, RZ, RZ ;  /* 0x000000ffff127224 */ /* 0x000fce00078e00ff */
.L_x_8073:
[----:B------:R-:W-:-:S13]  /*13010*/  ISETP.NE.AND P0, PT, R0, RZ, PT ;  /* 0x000000ff0000720c */ /* 0x000fda0003f05270 */
[----:B------:R-:W1:Y:S01]  /*13020*/  @!P0 S2R R3, SR_CgaCtaId ;  /* 0x0000000000038919 */ /* 0x000e620000008800 */
[----:B------:R-:W-:-:S04]  /*13030*/  @!P0 MOV R0, 0x400 ;  /* 0x0000040000008802 */ /* 0x000fc80000000f00 */
[----:B-1----:R-:W-:-:S05]  /*13040*/  @!P0 LEA R0, R3, R0, 0x18 ;  /* 0x0000000003008211 */ /* 0x002fca00078ec0ff */
[----:B------:R1:W-:Y:S01]  /*13050*/  @!P0 STS.128 [R0+0x28cd0], R16 ;  /* 0x028cd01000008388 */ /* 0x0003e20000000c00 */
[----:B------:R-:W-:Y:S06]  /*13060*/  BAR.ARV 0x5, 0x180 ;  /* 0x0146000000007b1d */ /* 0x000fec0000002000 */
.L_x_8066:
        /* <DEDUP_REMOVED lines=25> */
[----:B------:R0:W-:Y:S04]  /*13200*/  STL [R1+0x4], R3 ;  /* 0x0000040301007387 */ /* 0x0001e80000100800 */
[----:B------:R0:W-:Y:S04]  /*13210*/  STL [R1+0x54], R2 ;  /* 0x0000540201007387 */ /* 0x0001e80000100800 */
[----:B------:R0:W-:Y:S04]  /*13220*/  STL [R1+0x3c], RZ ;  /* 0x00003cff01007387 */ /* 0x0001e80000100800 */
[----:B------:R0:W-:Y:S04]  /*13230*/  STL [R1+0x18], R0 ;  /* 0x0000180001007387 */ /* 0x0001e80000100800 */
[----:B------:R0:W-:Y:S04]  /*13240*/  STL [R1+0x10], RZ ;  /* 0x000010ff01007387 */ /* 0x0001e80000100800 */
[----:B------:R0:W-:Y:S04]  /*13250*/  STL [R1+0xc], RZ ;  /* 0x00000cff01007387 */ /* 0x0001e80000100800 */
[----:B------:R0:W-:Y:S02]  /*13260*/  STL [R1+0x1c], R0 ;  /* 0x00001c0001007387 */ /* 0x0001e40000100800 */
.L_x_8238:
[----:B01----:R-:W0:Y:S02]  /*13270*/  LDC.64 R2, c[0x0][0xc88] ;  /* 0x00032200ff027b82 */ /* 0x003e240000000a00 */
[----:B0-----:R-:W-:-:S05]  /*13280*/  IMAD.WIDE R2, R19, 0x4, R2 ;  /* 0x0000000413027825 */ /* 0x001fca00078e0202 */
[----:B--2---:R0:W2:Y:S01]  /*13290*/  LDG.E R13, desc[UR40][R2.64] ;  /* 0x00000028020d7981 */ /* 0x0040a2000c1e1900 */
[----:B------:R-:W-:Y:S05]  /*132a0*/  YIELD ;  /* 0x0000000000007946 */ /* 0x000fea0003800000 */
[----:B------:R-:W-:Y:S01]  /*132b0*/  ULDC.64 UR4, c[0x0][0xa28] ;  /* 0x00028a0000047ab9 */ /* 0x000fe20000000a00 */
[----:B------:R-:W-:Y:S01]  /*132c0*/  IMAD.MOV.U32 R10, RZ, RZ, RZ ;  /* 0x000000ffff0a7224 */ /* 0x000fe200078e00ff */
[----:B------:R-:W-:Y:S01]  /*132d0*/  ISETP.NE.U32.AND P0, PT, RZ, UR4, PT ;  /* 0x00000004ff007c0c */ /* 0x000fe2000bf05070 */
[----:B------:R-:W-:Y:S01]  /*132e0*/  ULDC.64 UR10, c[0x0][0xa18] ;  /* 0x00028600000a7ab9 */ /* 0x000fe20000000a00 */
[----:B0-----:R-:W-:Y:S01]  /*132f0*/  CS2R R2, SRZ ;  /* 0x0000000000027805 */ /* 0x001fe2000001ff00 */
        /* <DEDUP_REMOVED lines=17> */
[C---:B------:R-:W-:Y:S02]  /*13410*/  IADD3 R8, P5, R0.reuse, UR6, RZ ;  /* 0x0000000600087c10 */ /* 0x040fe4000ffbe0ff */
[----:B------:R-:W-:Y:S01]  /*13420*/  ISETP.NE.AND.EX P3, PT, RZ, UR11, PT, P3 ;  /* 0x0000000bff007c0c */ /* 0x000fe2000bf65330 */
[----:B------:R-:W-:Y:S01]  /*13430*/  STL [R1+0x20], R15 ;  /* 0x0000200f01007387 */ /* 0x000fe20000100800 */
[----:B------:R-:W-:Y:S02]  /*13440*/  ISETP.NE.U32.AND P0, PT, RZ, UR6, PT ;  /* 0x00000006ff007c0c */ /* 0x000fe4000bf05070 */
[----:B-1----:R-:W-:-:S02]  /*13450*/  IADD3 R4, P4, R0, UR4, RZ ;  /* 0x0000000400047c10 */ /* 0x002fc4000ff9e0ff */
[----:B------:R-:W-:Y:S02]  /*13460*/  ISETP.NE.U32.AND P1, PT, RZ, UR8, PT ;  /* 0x00000008ff007c0c */ /* 0x000fe4000bf25070 */
[C---:B------:R-:W-:Y:S02]  /*13470*/  IADD3.X R5, R15.reuse, UR5, RZ, P4, !PT ;  /* 0x000000050f057c10 */ /* 0x040fe4000a7fe4ff */
[----:B0-----:R-:W-:Y:S01]  /*13480*/  IADD3 R6, P4, R0, UR8, RZ ;  /* 0x0000000800067c10 */ /* 0x001fe2000ff9e0ff */
[----:B------:R-:W-:Y:S01]  /*13490*/  ULDC UR4, c[0x0][0x288] ;  /* 0x0000a20000047ab9 */ /* 0x000fe20000000800 */
[----:B------:R-:W-:Y:S01]  /*134a0*/  ISETP.NE.AND.EX P0, PT, RZ, UR7, PT, P0 ;  /* 0x00000007ff007c0c */ /* 0x000fe2000bf05300 */
[----:B------:R-:W2:Y:S01]  /*134b0*/  @P2 LDG.E R10, desc[UR40][R4.64] ;  /* 0x00000028040a2981 */ /* 0x000ea2000c1e1900 */
[----:B------:R-:W-:Y:S02]  /*134c0*/  IADD3.X R7, R15, UR9, RZ, P4, !PT ;  /* 0x000000090f077c10 */ /* 0x000fe4000a7fe4ff */
[----:B------:R-:W-:-:S02]  /*134d0*/  ISETP.NE.AND.EX P1, PT, RZ, UR9, PT, P1 ;  /* 0x00000009ff007c0c */ /* 0x000fc4000bf25310 */
[----:B------:R-:W-:-:S07]  /*134e0*/  IADD3.X R9, R15, UR7, RZ, P5, !PT ;  /* 0x000000070f097c10 */ /* 0x000fce000affe4ff */
[----:B------:R0:W5:Y:S04]  /*134f0*/  @P0 LDG.E R12, desc[UR40][R8.64] ;  /* 0x00000028080c0981 */ /* 0x000168000c1e1900 */
[----:B------:R0:W5:Y:S04]  /*13500*/  @P1 LDG.E R3, desc[UR40][R6.64] ;  /* 0x0000002806031981 */ /* 0x000168000c1e1900 */
[----:B--2---:R1:W-:Y:S02]  /*13510*/  STL [R1+0x34], R10 ;  /* 0x0000340a01007387 */ /* 0x0043e40000100800 */
[----:B-1----:R-:W-:Y:S01]  /*13520*/  @P3 IADD3 R10, P4, R0, UR10, RZ ;  /* 0x0000000a000a3c10 */ /* 0x002fe2000ff9e0ff */
[----:B------:R-:W-:Y:S01]  /*13530*/  IMAD.U32 R0, RZ, RZ, UR4 ;  /* 0x00000004ff007e24 */ /* 0x000fe2000f8e00ff */
[----:B------:R-:W-:-:S02]  /*13540*/  ULDC.64 UR4, c[0x0][0x418] ;  /* 0x0001060000047ab9 */ /* 0x000fc40000000a00 */
[----:B------:R-:W-:-:S05]  /*13550*/  @P3 IADD3.X R11, R15, UR11, RZ, P4, !PT ;  /* 0x0000000b0f0b3c10 */ /* 0x000fca000a7fe4ff */
        /* <DEDUP_REMOVED lines=10> */
[----:B-1----:R-:W-:Y:S02]  /*13600*/  IMAD.U32 R0, RZ, RZ, UR5 ;  /* 0x00000005ff007e24 */ /* 0x002fe4000f8e00ff */
[----:B------:R-:W-:Y:S01]  /*13610*/  IMAD.U32 R10, RZ, RZ, UR4 ;  /* 0x00000004ff0a7e24 */ /* 0x000fe2000f8e00ff */
[----:B0-----:R-:W-:Y:S06]  /*13620*/  @P3 BRA `(.L_x_8075) ;  /* 0x0000000000143947 */ /* 0x001fec0003800000 */
[----:B------:R-:W-:Y:S05]  /*13630*/  @!P2 BRA `(.L_x_8075) ;  /* 0x000000000010a947 */ /* 0x000fea0003800000 */
[----:B------:R-:W2:Y:S04]  /*13640*/  LDG.E R11, desc[UR40][R4.64] ;  /* 0x00000028040b7981 */ /* 0x000ea8000c1e1900 */
[----:B------:R-:W2:Y:S02]  /*13650*/  LDG.E R4, desc[UR40][R4.64+0x4] ;  /* 0x0000042804047981 */ /* 0x000ea4000c1e1900 */
[----:B--2--5:R-:W-:-:S05]  /*13660*/  IMAD.IADD R14, R4, 0x1, -R11 ;  /* 0x00000001040e7824 */ /* 0x024fca00078e0a0b */
[----:B------:R0:W-:Y:S02]  /*13670*/  STL [R1+0x38], R14 ;  /* 0x0000380e01007387 */ /* 0x0001e40000100800 */
.L_x_8075:
[----:B-----5:R-:W-:Y:S01]  /*13680*/  IMAD.IADD R4, R12, 0x1, R2 ;  /* 0x000000010c047824 */ /* 0x020fe200078e0202 */
[----:B------:R-:W-:Y:S01]  /*13690*/  ULDC.64 UR4, c[0x0][0xa20] ;  /* 0x0002880000047ab9 */ /* 0x000fe20000000a00 */
[----:B------:R1:W-:Y:S01]  /*136a0*/  STL [R1+0x14], R13 ;  /* 0x0000140d01007387 */ /* 0x0003e20000100800 */
[----:B------:R-:W-:-:S03]  /*136b0*/  ISETP.NE.U32.AND P2, PT, RZ, UR4, PT ;  /* 0x00000004ff007c0c */ /* 0x000fc6000bf45070 */
[----:B------:R1:W-:Y:S01]  /*136c0*/  STL [R1+0x24], R4 ;  /* 0x0000240401007387 */ /* 0x0003e20000100800 */
[----:B------:R-:W-:-:S13]  /*136d0*/  ISETP.NE.AND.EX P2, PT, RZ, UR5, PT, P2 ;  /* 0x00000005ff007c0c */ /* 0x000fda000bf45320 */
[----:B-1----:R-:W-:Y:S05]  /*136e0*/  @!P2 BRA `(.L_x_8076) ;  /* 0x000000000014a947 */ /* 0x002fea0003800000 */
[----:B------:R-:W2:Y:S02]  /*136f0*/  LDL R4, [R1] ;  /* 0x0000000001047983 */ /* 0x000ea40000100800 */
[----:B--2---:R-:W-:-:S04]  /*13700*/  IADD3 R10, P0, R4, UR4, RZ ;  /* 0x00000004040a7c10 */ /* 0x004fc8000ff1e0ff */
[----:B------:R-:W-:-:S05]  /*13710*/  IADD3.X R11, R15, UR5, RZ, P0, !PT ;  /* 0x000000050f0b7c10 */ /* 0x000fca00087fe4ff */
[----:B------:R1:W5:Y:S01]  /*13720*/  LDG.E R10, desc[UR40][R10.64] ;  /* 0x000000280a0a7981 */ /* 0x000362000c1e1900 */
[----:B------:R-:W-:Y:S05]  /*13730*/  BRA `(.L_x_8077) ;  /* 0x0000000000107947 */ /* 0x000fea0003800000 */
.L_x_8076:
[----:B------:R-:W-:Y:S05]  /*13740*/  @!P0 BRA `(.L_x_8077) ;  /* 0x00000000000c8947 */ /* 0x000fea0003800000 */
[----:B------:R-:W2:Y:S04]  /*13750*/  LDG.E R10, desc[UR40][R8.64] ;  /* 0x00000028080a7981 */ /* 0x000ea8000c1e1900 */
[----:B------:R-:W2:Y:S02]  /*13760*/  LDG.E R8, desc[UR40][R8.64+0x4] ;  /* 0x0000042808087981 */ /* 0x000ea4000c1e1900 */
[----:B--2---:R-:W-:-:S07]  /*13770*/  IMAD.IADD R10, R8, 0x1, -R10 ;  /* 0x00000001080a7824 */ /* 0x004fce00078e0a0a */
.L_x_8077:
[----:B-----5:R-:W-:Y:S01]  /*13780*/  IMAD.IADD R10, R10, 0x1, -R2 ;  /* 0x000000010a0a7824 */ /* 0x020fe200078e0a02 */
[----:B------:R-:W2:Y:S01]  /*13790*/  LDC R4, c[0x0][0x448] ;  /* 0x00011200ff047b82 */ /* 0x000ea20000000800 */
[----:B------:R-:W3:Y:S04]  /*137a0*/  @P1 LDG.E R2, desc[UR40][R6.64] ;  /* 0x0000002806021981 */ /* 0x000ee8000c1e1900 */
[----:B------:R-:W3:Y:S01]  /*137b0*/  @P1 LDG.E R6, desc[UR40][R6.64+0x4] ;  /* 0x0000042806061981 */ /* 0x000ee2000c1e1900 */
[----:B------:R-:W-:Y:S01]  /*137c0*/  BSSY B0, `(.L_x_8078) ;  /* 0x00001d2000007945 */ /* 0x000fe20003800000 */
[----:B--2---:R-:W-:-:S13]  /*137d0*/  ISETP.NE.AND P0, PT, R4, 0x1, PT ;  /* 0x000000010400780c */ /* 0x004fda0003f05270 */
[----:B------:R-:W2:Y:S01]  /*137e0*/  @P0 LDC R5, c[0x0][0x44c] ;  /* 0x00011300ff050b82 */ /* 0x000ea20000000800 */
[----:B---3--:R-:W-:-:S07]  /*137f0*/  @P1 IMAD.IADD R0, R6, 0x1, -R2 ;  /* 0x0000000106001824 */ /* 0x008fce00078e0a02 */
[----:B------:R-:W3:Y:S01]  /*13800*/  @P0 LDC R6, c[0x0][0x450] ;  /* 0x00011400ff060b82 */ /* 0x000ee20000000800 */
[----:B------:R-:W-:-:S04]  /*13810*/  IMAD.SHL.U32 R2, R17, 0x40, RZ ;  /* 0x0000004011027824 */ /* 0x000fc800078e00ff */
[----:B------:R-:W-:-:S04]  /*13820*/  VIADD R2, R2, 0x3f ;  /* 0x0000003f02027836 */ /* 0x000fc80000000000 */
[----:B--2---:R-:W-:-:S04]  /*13830*/  @P0 IMAD.HI.U32 R5, R2, R5, RZ ;  /* 0x0000000502050227 */ /* 0x004fc800078e00ff */
[----:B------:R-:W-:Y:S02]  /*13840*/  IMAD.MOV.U32 R4, RZ, RZ, R2 ;  /* 0x000000ffff047224 */ /* 0x000fe400078e0002 */
[----:B------:R-:W-:-:S05]  /*13850*/  IMAD.IADD R2, R10, 0x1, R0 ;  /* 0x000000010a027824 */ /* 0x000fca00078e0200 */
[C---:B------:R-:W-:Y:S02]  /*13860*/  IADD3 R21, R2.reuse, 0x40, -R14 ;  /* 0x0000004002157810 */ /* 0x040fe40007ffe80e */
[----:B---3--:R-:W-:Y:S01]  /*13870*/  @P0 SHF.R.U32.HI R4, RZ, R6, R5 ;  /* 0x00000006ff040219 */ /* 0x008fe20000011605 */
[----:B------:R-:W-:-:S04]  /*13880*/  VIADD R5, R2, 0x3f ;  /* 0x0000003f02057836 */ /* 0x000fc80000000000 */
[----:B------:R-:W-:Y:S01]  /*13890*/  IMAD.IADD R2, R21, 0x1, R4 ;  /* 0x0000000115027824 */ /* 0x000fe200078e0204 */
[----:B------:R-:W-:-:S04]  /*138a0*/  SHF.R.S32.HI R4, RZ, 0x1f, R5 ;  /* 0x0000001fff047819 */ /* 0x000fc80000011405 */
[----:B------:R-:W-:Y:S02]  /*138b0*/  LEA.HI R20, R4, R5, RZ, 0x6 ;  /* 0x0000000504147211 */ /* 0x000fe400078f30ff */
[----:B------:R-:W-:Y:S02]  /*138c0*/  SHF.R.S32.HI R4, RZ, 0x1f, R2 ;  /* 0x0000001fff047819 */ /* 0x000fe40000011402 */
[----:B------:R-:W-:Y:S02]  /*138d0*/  SHF.R.S32.HI R20, RZ, 0x6, R20 ;  /* 0x00000006ff147819 */ /* 0x000fe40000011414 */
[----:B------:R-:W-:-:S04]  /*138e0*/  LEA.HI R2, R4, R2, RZ, 0x6 ;  /* 0x0000000204027211 */ /* 0x000fc800078f30ff */
[----:B------:R-:W-:-:S04]  /*138f0*/  SHF.R.S32.HI R2, RZ, 0x6, R2 ;  /* 0x00000006ff027819 */ /* 0x000fc80000011402 */
[----:B------:R-:W-:-:S05]  /*13900*/  VIMNMX R2, R20, R2, PT ;  /* 0x0000000214027248 */ /* 0x000fca0003fe0100 */
[--C-:B------:R-:W-:Y:S02]  /*13910*/  IMAD R2, R2, 0x40, -R10.reuse ;  /* 0x0000004002027824 */ /* 0x100fe400078e0a0a */
[----:B------:R-:W-:-:S03]  /*13920*/  IMAD.MOV R10, RZ, RZ, -R10 ;  /* 0x000000ffff0a7224 */ /* 0x000fc600078e0a0a */
[----:B------:R-:W-:Y:S02]  /*13930*/  VIMNMX R0, R2, R0, PT ;  /* 0x0000000002007248 */ /* 0x000fe40003fe0100 */
[----:B------:R-:W-:-:S04]  /*13940*/  VIMNMX R2, RZ, R10, !PT ;  /* 0x0000000aff027248 */ /* 0x000fc80007fe0100 */
        /* <DEDUP_REMOVED lines=13> */
[----:B------:R-:W2:Y:S02]  /*13a20*/  S2R R4, SR_TID.X ;  /* 0x0000000000047919 */ /* 0x000ea40000002100 */
[----:B--2---:R-:W-:-:S04]  /*13a30*/  SHF.R.U32.HI R4, RZ, 0x5, R4 ;  /* 0x00000005ff047819 */ /* 0x004fc80000011604 */
[----:B------:R-:W-:-:S05]  /*13a40*/  LOP3.LUT R4, R4, 0x3, RZ, 0xc0, !PT ;  /* 0x0000000304047812 */ /* 0x000fca00078ec0ff */
[----:B0-----:R0:W2:Y:S02]  /*13a50*/  SHFL.IDX PT, R14, R4, RZ, 0x1f ;  /* 0x00001fff040e7589 */ /* 0x0010a400000e0000 */
.L_x_8282:
[----:B--2---:R-:W-:Y:S02]  /*13a60*/  ISETP.NE.AND P0, PT, R14, RZ, PT ;  /* 0x000000ff0e00720c */ /* 0x004fe40003f05270 */
[----:B------:R-:W-:-:S11]  /*13a70*/  PLOP3.LUT P6, PT, PT, PT, PT, 0x8, 0x0 ;  /* 0x000000000000781c */ /* 0x000fd60003fce170 */
[----:B------:R-:W-:Y:S05]  /*13a80*/  @P0 BRA `(.L_x_8081) ;  /* 0x00000000000c0947 */ /* 0x000fea0003800000 */
[----:B------:R-:W-:-:S03]  /*13a90*/  UMOV UR4, 0xffffffff ;  /* 0xffffffff00047882 */ /* 0x000fc60000000000 */
[----:B------:R-:W-:Y:S05]  /*13aa0*/  BRA.DIV UR4, `(.L_x_8082) ;  /* 0x0000008604ac7947 */ /* 0x000fea000b800000 */
[----:B------:R-:W-:-:S13]  /*13ab0*/  ELECT P6, URZ, PT ;  /* 0x00000000003f782f */ /* 0x000fda00038c0000 */
.L_x_8081:
        /* <DEDUP_REMOVED lines=10> */
.L_x_8285:
[----:B------:R-:W-:Y:S05]  /*13b60*/  BSYNC B1 ;  /* 0x0000000000017941 */ /* 0x000fea0003800000 */
.L_x_8083:
[----:B------:R-:W-:Y:S04]  /*13b70*/  BSSY B1, `(.L_x_8085) ;  /* 0x00000be000017945 */ /* 0x000fe80003800000 */
[----:B------:R-:W-:Y:S05]  /*13b80*/  @!P6 BRA `(.L_x_8086) ;  /* 0x0000000800f0e947 */ /* 0x000fea0003800000 */
        /* <DEDUP_REMOVED lines=11> */
.L_x_8286:
[----:B------:R-:W-:Y:S05]  /*13c40*/  BSYNC B2 ;  /* 0x0000000000027941 */ /* 0x000fea0003800000 */
.L_x_8087:
        /* <DEDUP_REMOVED lines=9> */
.L_x_8090:
[----:B------:R-:W-:Y:S05]  /*13ce0*/  BSYNC B2 ;  /* 0x0000000000027941 */ /* 0x000fea0003800000 */
.L_x_8089:
        /* <DEDUP_REMOVED lines=14> */
.L_x_8091:
        /* <DEDUP_REMOVED lines=13> */
.L_x_8287:
[----:B------:R-:W-:Y:S05]  /*13ea0*/  BSYNC B2 ;  /* 0x0000000000027941 */ /* 0x000fea0003800000 */
.L_x_8092:
[----:B------:R-:W-:Y:S01]  /*13eb0*/  BSSY B2, `(.L_x_8094) ;  /* 0x000000b000027945 */ /* 0x000fe20003800000 */
[----:B------:R-:W-:Y:S02]  /*13ec0*/  IMAD.MOV.U32 R10, RZ, RZ, 0x0 ;  /* 0x00000000ff0a7424 */ /* 0x000fe400078e00ff */
[----:B-1----:R-:W-:Y:S01]  /*13ed0*/  IMAD.MOV.U32 R11, RZ, RZ, 0x12f00000 ;  /* 0x12f00000ff0b7424 */ /* 0x002fe200078e00ff */
[----:B------:R-:W-:Y:S06]  /*13ee0*/  @P1 BRA `(.L_x_8095) ;  /* 0x00000000001c1947 */ /* 0x000fec0003800000 */
[----:B------:R-:W1:Y:S01]  /*13ef0*/  S2R R7, SR_TID.X ;  /* 0x0000000000077919 */ /* 0x000e620000002100 */
[----:B------:R-:W-:-:S04]  /*13f00*/  IMAD.MOV.U32 R6, RZ, RZ, 0x10000 ;  /* 0x00010000ff067424 */ /* 0x000fc800078e00ff */
[----:B------:R3:W-:Y:S01]  /*13f10*/  SYNCS.ARRIVE.TRANS64 RZ, [R5+URZ+0x28cb0], R6 ;  /* 0x028cb00605ff79a7 */ /* 0x0007e2000800003f */
[----:B-1----:R-:W-:-:S04]  /*13f20*/  LOP3.LUT R7, R7, 0x1f, RZ, 0xc0, !PT ;  /* 0x0000001f07077812 */ /* 0x002fc800078ec0ff */
[----:B------:R-:W-:-:S13]  /*13f30*/  ISETP.NE.AND P0, PT, R7, RZ, PT ;  /* 0x000000ff0700720c */ /* 0x000fda0003f05270 */
[----:B---3--:R-:W-:Y:S05]  /*13f40*/  @!P0 BRA `(.L_x_8095) ;  /* 0x0000000000048947 */ /* 0x008fea0003800000 */
[----:B------:R-:W-:Y:S01]  /*13f50*/  BPT.TRAP 0x1 ;  /* 0x000000040000795c */ /* 0x000fe20000300000 */
.L_x_8095:
[----:B------:R-:W-:Y:S05]  /*13f60*/  BSYNC B2 ;  /* 0x0000000000027941 */ /* 0x000fea0003800000 */
.L_x_8094:
[----:B------:R-:W3:Y:S04]  /*13f70*/  LDL R7, [R1+0x4] ;  /* 0x0000040001077983 */ /* 0x000ee80000100800 */
[----:B------:R-:W3:Y:S01]  /*13f80*/  LDL R6, [R1+0x10] ;  /* 0x0000100001067983 */ /* 0x000ee20000100800 */
[----:B------:R-:W-:Y:S01]  /*13f90*/  R2UR UR10, R12 ;  /* 0x000000000c0a72ca */ /* 0x000fe200000e0000 */
[----:B------:R-:W-:Y:S01]  /*13fa0*/  UIADD3 UR4, UP0, UR38, 0x670, URZ ;  /* 0x0000067026047890 */ /* 0x000fe2000ff1e03f */
[----:B------:R-:W-:Y:S01]  /*13fb0*/  R2UR UR6, R10 ;  /* 0x000000000a0672ca */ /* 0x000fe200000e0000 */
[----:B0-2---:R-:W-:Y:S01]  /*13fc0*/  VIADD R5, R5, 0x28cb0 ;  /* 0x00028cb005057836 */ /* 0x005fe20000000000 */
[----:B------:R-:W-:Y:S01]  /*13fd0*/  R2UR UR7, R11 ;  /* 0x000000000b0772ca */ /* 0x000fe200000e0000 */
[----:B------:R-:W-:Y:S01]  /*13fe0*/  UIADD3.X UR5, URZ, UR39, URZ, UP0, !UPT ;  /* 0x000000273f057290 */ /* 0x000fe200087fe43f */
[----:B------:R-:W-:Y:S01]  /*13ff0*/  PLOP3.LUT P0, PT, PT, PT, PT, 0x80, 0x0 ;  /* 0x000000000000781c */ /* 0x000fe20003f0f070 */
[----:B---3--:R-:W-:-:S04]  /*14000*/  IMAD R6, R6, 0x10000, R7 ;  /* 0x0001000006067824 */ /* 0x008fc800078e0207 */
[----:B------:R-:W-:-:S08]  /*14010*/  VIADD R7, R6, 0x400 ;  /* 0x0000040006077836 */ /* 0x000fd00000000000 */
.L_x_8096:
        /* <DEDUP_REMOVED lines=15> */
.L_x_8097:
        /* <DEDUP_REMOVED lines=15> */
.L_x_8098:
        /* <DEDUP_REMOVED lines=15> */
.L_x_8099:
        /* <DEDUP_REMOVED lines=15> */
.L_x_8100:
        /* <DEDUP_REMOVED lines=15> */
.L_x_8101:
        /* <DEDUP_REMOVED lines=15> */
.L_x_8102:
        /* <DEDUP_REMOVED lines=15> */
.L_x_8103:
        /* <DEDUP_REMOVED lines=10> */
.L_x_8086:
[----:B------:R-:W-:Y:S05]  /*14750*/  BSYNC B1 ;  /* 0x0000000000017941 */ /* 0x000fea0003800000 */
.L_x_8085:
        /* <DEDUP_REMOVED lines=13> */
.L_x_8123:
[----:B------:R-:W-:Y:S05]  /*14830*/  YIELD ;  /* 0x0000000000007946 */ /* 0x000fea0003800000 */
[----:B------:R-:W-:Y:S04]  /*14840*/  BSSY B1, `(.L_x_8104) ;  /* 0x00000bd000017945 */ /* 0x000fe80003800000 */
[----:B---3--:R-:W-:Y:S05]  /*14850*/  @!P6 BRA `(.L_x_8105) ;  /* 0x0000000800ece947 */ /* 0x008fea0003800000 */
[----:B------:R-:W3:Y:S04]  /*14860*/  LDL R8, [R1+0x4] ;  /* 0x0000040001087983 */ /* 0x000ee80000100800 */
[----:B--2---:R-:W3:Y:S04]  /*14870*/  LDL R5, [R1+0x10] ;  /* 0x0000100001057983 */ /* 0x004ee80000100800 */
[----:B------:R-:W2:Y:S01]  /*14880*/  LDL R6, [R1+0x1c] ;  /* 0x00001c0001067983 */ /* 0x000ea20000100800 */
[----:B------:R-:W-:Y:S01]  /*14890*/  BSSY B2, `(.L_x_8106) ;  /* 0x0000008000027945 */ /* 0x000fe20003800000 */
[----:B------:R-:W0:Y:S02]  /*148a0*/  S2R R7, SR_TID.X ;  /* 0x0000000000077919 */ /* 0x000e240000002100 */
[----:B0-----:R-:W-:-:S04]  /*148b0*/  LOP3.LUT R7, R7, 0x7f, RZ, 0xc0, !PT ;  /* 0x0000007f07077812 */ /* 0x001fc800078ec0ff */
[----:B------:R-:W-:Y:S01]  /*148c0*/  ISETP.NE.AND P2, PT, R7, RZ, PT ;  /* 0x000000ff0700720c */ /* 0x000fe20003f45270 */
[----:B---3--:R-:W-:Y:S01]  /*148d0*/  IMAD R5, R5, 0x8, R8 ;  /* 0x0000000805057824 */ /* 0x008fe200078e0208 */
[----:B--2---:R-:W-:-:S04]  /*148e0*/  SHF.L.U32 R6, R6, 0x1f, RZ ;  /* 0x0000001f06067819 */ /* 0x004fc800000006ff */
[----:B------:R-:W0:Y:S02]  /*148f0*/  SYNCS.PHASECHK.TRANS64.TRYWAIT P1, [R5+URZ+0x28ca0], R6 ;  /* 0x028ca006050075a7 */ /* 0x000e24000802017f */
[----:B0-----:R-:W-:Y:S05]  /*14900*/  @!P1 BRA `(.L_x_8107) ;  /* 0x0000007800749947 */ /* 0x001fea0003800000 */
.L_x_8288:
[----:B------:R-:W-:Y:S05]  /*14910*/  BSYNC B2 ;  /* 0x0000000000027941 */ /* 0x000fea0003800000 */
.L_x_8106:
        /* <DEDUP_REMOVED lines=9> */
.L_x_8109:
[----:B------:R-:W-:Y:S05]  /*149b0*/  BSYNC B2 ;  /* 0x0000000000027941 */ /* 0x000fea0003800000 */
.L_x_8108:
        /* <DEDUP_REMOVED lines=13> */
.L_x_8110:
        /* <DEDUP_REMOVED lines=13> */
.L_x_8289:
[----:B------:R-:W-:Y:S05]  /*14b60*/  BSYNC B2 ;  /* 0x0000000000027941 */ /* 0x000fea0003800000 */
.L_x_8111:
[----:B------:R-:W-:Y:S01]  /*14b70*/  BSSY B2, `(.L_x_8113) ;  /* 0x000000b000027945 */ /* 0x000fe20003800000 */
[----:B------:R-:W-:Y:S02]  /*14b80*/  IMAD.MOV.U32 R10, RZ, RZ, 0x0 ;  /* 0x00000000ff0a7424 */ /* 0x000fe400078e00ff */
[----:B-1----:R-:W-:Y:S01]  /*14b90*/  IMAD.MOV.U32 R11, RZ, RZ, 0x12f00000 ;  /* 0x12f00000ff0b7424 */ /* 0x002fe200078e00ff */
[----:B------:R-:W-:Y:S06]  /*14ba0*/  @P2 BRA `(.L_x_8114) ;  /* 0x00000000001c2947 */ /* 0x000fec0003800000 */
[----:B------:R-:W1:Y:S01]  /*14bb0*/  S2R R7, SR_TID.X ;  /* 0x0000000000077919 */ /* 0x000e620000002100 */
[----:B0-2---:R-:W-:-:S04]  /*14bc0*/  IMAD.MOV.U32 R6, RZ, RZ, 0x10000 ;  /* 0x00010000ff067424 */ /* 0x005fc800078e00ff */
[----:B------:R3:W-:Y:S01]  /*14bd0*/  SYNCS.ARRIVE.TRANS64 RZ, [R5+URZ+0x28cb0], R6 ;  /* 0x028cb00605ff79a7 */ /* 0x0007e2000800003f */
[----:B-1----:R-:W-:-:S04]  /*14be0*/  LOP3.LUT R7, R7, 0x1f, RZ, 0xc0, !PT ;  /* 0x0000001f07077812 */ /* 0x002fc800078ec0ff */
[----:B------:R-:W-:-:S13]  /*14bf0*/  ISETP.NE.AND P1, PT, R7, RZ, PT ;  /* 0x000000ff0700720c */ /* 0x000fda0003f25270 */
[----:B---3--:R-:W-:Y:S05]  /*14c00*/  @!P1 BRA `(.L_x_8114) ;  /* 0x0000000000049947 */ /* 0x008fea0003800000 */
[----:B------:R-:W-:Y:S01]  /*14c10*/  BPT.TRAP 0x1 ;  /* 0x000000040000795c */ /* 0x000fe20000300000 */
.L_x_8114:
[----:B------:R-:W-:Y:S05]  /*14c20*/  BSYNC B2 ;  /* 0x0000000000027941 */ /* 0x000fea0003800000 */
.L_x_8113:
[----:B------:R-:W3:Y:S04]  /*14c30*/  LDL R7, [R1+0x4] ;  /* 0x0000040001077983 */ /* 0x000ee80000100800 */
[----:B0-2---:R-:W3:Y:S01]  /*14c40*/  LDL R6, [R1+0x10] ;  /* 0x0000100001067983 */ /* 0x005ee20000100800 */
        /* <DEDUP_REMOVED lines=9> */
.L_x_8115:
        /* <DEDUP_REMOVED lines=15> */
.L_x_8116:
        /* <DEDUP_REMOVED lines=15> */
.L_x_8117:
        /* <DEDUP_REMOVED lines=15> */
.L_x_8118:
        /* <DEDUP_REMOVED lines=15> */
.L_x_8119:
        /* <DEDUP_REMOVED lines=15> */
.L_x_8120:
        /* <DEDUP_REMOVED lines=15> */
.L_x_8121:
        /* <DEDUP_REMOVED lines=15> */
.L_x_8122:
        /* <DEDUP_REMOVED lines=10> */
.L_x_8105:
[----:B------:R-:W-:Y:S05]  /*15410*/  BSYNC B1 ;  /* 0x0000000000017941 */ /* 0x000fea0003800000 */
.L_x_8104:
[----:B------:R-:W3:Y:S04]  /*15420*/  LDL.LU R9, [R1+0x10] ;  /* 0x0000100001097983 */ /* 0x000ee80000300800 */
[----:B--2---:R-:W2:Y:S01]  /*15430*/  LDL.LU R7, [R1+0x1c] ;  /* 0x00001c0001077983 */ /* 0x004ea20000300800 */
[C---:B------:R-:W-:Y:S01]  /*15440*/  ISETP.GT.AND P2, PT, R4.reuse, R2, PT ;  /* 0x000000020400720c */ /* 0x040fe20003f44270 */
[----:B------:R-:W-:Y:S02]  /*15450*/  VIADD R4, R4, 0xffffffff ;  /* 0xffffffff04047836 */ /* 0x000fe40000000000 */
[----:B---3--:R-:W-:-:S05]  /*15460*/  VIADD R5, R9, 0x1 ;  /* 0x0000000109057836 */ /* 0x008fca0000000000 */
[----:B------:R-:W-:-:S04]  /*15470*/  ISETP.NE.AND P1, PT, R5, 0x2, PT ;  /* 0x000000020500780c */ /* 0x000fc80003f25270 */
[----:B------:R-:W-:Y:S02]  /*15480*/  SEL R6, RZ, 0x1, P1 ;  /* 0x00000001ff067807 */ /* 0x000fe40000800000 */
[----:B------:R-:W-:Y:S02]  /*15490*/  SEL R5, R5, RZ, P1 ;  /* 0x000000ff05057207 */ /* 0x000fe40000800000 */
[----:B--2---:R-:W-:-:S05]  /*154a0*/  LOP3.LUT R7, R7, R6, RZ, 0x3c, !PT ;  /* 0x0000000607077212 */ /* 0x004fca00078e3cff */
[----:B------:R3:W-:Y:S04]  /*154b0*/  STL [R1+0x1c], R7 ;  /* 0x00001c0701007387 */ /* 0x0007e80000100800 */
[----:B------:R3:W-:Y:S01]  /*154c0*/  STL [R1+0x10], R5 ;  /* 0x0000100501007387 */ /* 0x0007e20000100800 */
[----:B------:R-:W-:Y:S05]  /*154d0*/  @P2 BRA `(.L_x_8123) ;  /* 0xfffffff000d42947 */ /* 0x000fea000383ffff */
.L_x_8079:
[----:B------:R-:W-:Y:S05]  /*154e0*/  BSYNC B0 ;  /* 0x0000000000007941 */ /* 0x000fea0003800000 */
.L_x_8078:
[----:B------:R-:W4:Y:S01]  /*154f0*/  LDC R0, c[0x0][0x448] ;  /* 0x00011200ff007b82 */ /* 0x000f220000000800 */
[----:B------:R-:W-:Y:S05]  /*15500*/  @!P0 WARPSYNC.ALL ;  /* 0x0000000000008948 */ /* 0x000fea0003800000 */
[----:B------:R-:W-:Y:S02]  /*15510*/  BSSY B7, `(.L_x_8124) ;  /* 0x00004fa000077945 */ /* 0x000fe40003800000 */
[----:B------:R-:W-:Y:S01]  /*15520*/  @!P0 BAR.SYNC.DEFER_BLOCKING 0xc, 0x180 ;  /* 0x0306000000008b1d */ /* 0x000fe20000010000 */
[----:B----4-:R-:W-:Y:S02]  /*15530*/  ISETP.NE.AND P1, PT, R0, 0x1, PT ;  /* 0x000000010000780c */ /* 0x010fe40003f25270 */
[----:B------:R-:W-:-:S11]  /*15540*/  LEA R0, R17, 0x3f, 0x6 ;  /* 0x0000003f11007811 */ /* 0x000fd600078e30ff */
[----:B------:R-:W4:Y:S08]  /*15550*/  @P1 LDC R2, c[0x0][0x44c] ;  /* 0x00011300ff021b82 */ /* 0x000f300000000800 */
[----:B------:R-:W5:Y:S01]  /*15560*/  @P1 LDC R3, c[0x0][0x450] ;  /* 0x00011400ff031b82 */ /* 0x000f620000000800 */
[----:B----4-:R-:W-:-:S05]  /*15570*/  @P1 IMAD.HI.U32 R2, R0, R2, RZ ;  /* 0x0000000200021227 */ /* 0x010fca00078e00ff */
[----:B-----5:R-:W-:-:S05]  /*15580*/  @P1 SHF.R.U32.HI R0, RZ, R3, R2 ;  /* 0x00000003ff001219 */ /* 0x020fca0000011602 */
[----:B------:R-:W-:-:S05]  /*15590*/  IMAD.IADD R0, R21, 0x1, R0 ;  /* 0x0000000115007824 */ /* 0x000fca00078e0200 */
[----:B------:R-:W-:-:S04]  /*155a0*/  SHF.R.S32.HI R2, RZ, 0x1f, R0 ;  /* 0x0000001fff027819 */ /* 0x000fc80000011400 */
[----:B------:R-:W-:-:S04]  /*155b0*/  LEA.HI R0, R2, R0, RZ, 0x6 ;  /* 0x0000000002007211 */ /* 0x000fc800078f30ff */
[----:B------:R-:W-:-:S04]  /*155c0*/  SHF.R.S32.HI R0, RZ, 0x6, R0 ;  /* 0x00000006ff007819 */ /* 0x000fc80000011400 */
[----:B------:R-:W-:-:S04]  /*155d0*/  VIMNMX R4, R20, R0, PT ;  /* 0x0000000014047248 */ /* 0x000fc80003fe0100 */
[----:B------:R-:W-:Y:S01]  /*155e0*/  ISETP.GT.AND P0, PT, R4, RZ, PT ;  /* 0x000000ff0400720c */ /* 0x000fe20003f04270 */
[----:B------:R4:W-:-:S12]  /*155f0*/  STL [R1+0x30], R4 ;  /* 0x0000300401007387 */ /* 0x0009d80000100800 */
[----:B----4-:R-:W-:Y:S05]  /*15600*/  @P0 BRA `(.L_x_8125) ;  /* 0x0000000000440947 */ /* 0x010fea0003800000 */
[----:B--23--:R-:W2:Y:S02]  /*15610*/  S2R R5, SR_TID.X ;  /* 0x0000000000057919 */ /* 0x00cea40000002100 */
[----:B--2---:R-:W-:-:S04]  /*15620*/  LOP3.LUT R5, R5, 0x7f, RZ, 0xc0, !PT ;  /* 0x0000007f05057812 */ /* 0x004fc800078ec0ff */
[----:B------:R-:W-:-:S13]  /*15630*/  ISETP.NE.AND P0, PT, R5, RZ, PT ;  /* 0x000000ff0500720c */ /* 0x000fda0003f05270 */
[----:B------:R-:W-:Y:S05]  /*15640*/  @P0 BRA `(.L_x_8126) ;  /* 0x0000004c00980947 */ /* 0x000fea0003800000 */
[----:B------:R-:W2:Y:S01]  /*15650*/  S2R R3, SR_LANEID ;  /* 0x0000000000037919 */ /* 0x000ea20000000000 */
[----:B------:R-:W-:Y:S02]  /*15660*/  VOTEU.ANY UR4, UPT, PT ;  /* 0x0000000000047886 */ /* 0x000fe400038e0100 */
[----:B------:R-:W2:Y:S08]  /*15670*/  FLO.U32 R0, UR4 ;  /* 0x0000000400007d00 */ /* 0x000eb000080e0000 */
[----:B------:R-:W3:Y:S01]  /*15680*/  POPC R5, UR4 ;  /* 0x0000000400057d09 */ /* 0x000ee20008000000 */
[----:B--2---:R-:W-:-:S02]  /*15690*/  ISETP.EQ.U32.AND P0, PT, R0, R3, PT ;  /* 0x000000030000720c */ /* 0x004fc40003f02070 */
[----:B------:R-:W3:Y:S11]  /*156a0*/  LDC.64 R2, c[0x0][0xc60] ;  /* 0x00031800ff027b82 */ /* 0x000ef60000000a00 */
[----:B---3--:R-:W2:Y:S01]  /*156b0*/  @P0 ATOMG.E.ADD.STRONG.GPU PT, R3, desc[UR40][R2.64], R5 ;  /* 0x00000005020309a8 */ /* 0x008ea200081ee1e8 */
[----:B------:R-:W3:Y:S02]  /*156c0*/  S2R R4, SR_LTMASK ;  /* 0x0000000000047919 */ /* 0x000ee40000003900 */
[----:B---3--:R-:W-:-:S04]  /*156d0*/  LOP3.LUT R4, R4, UR4, RZ, 0xc0, !PT ;  /* 0x0000000404047c12 */ /* 0x008fc8000f8ec0ff */
[----:B------:R-:W3:Y:S01]  /*156e0*/  POPC R7, R4 ;  /* 0x0000000400077309 */ /* 0x000ee20000000000 */
[----:B--2---:R-:W3:Y:S02]  /*156f0*/  SHFL.IDX PT, R0, R3, R0, 0x1f ;  /* 0x00001f0003007589 */ /* 0x004ee400000e0000 */
[----:B---3--:R-:W-:Y:S01]  /*15700*/  IADD3 R16, R0, UR36, R7 ;  /* 0x0000002400107c10 */ /* 0x008fe2000fffe007 */
[----:B------:R-:W-:Y:S06]  /*15710*/  BRA `(.L_x_8126) ;  /* 0x0000004c00647947 */ /* 0x000fec0003800000 */
.L_x_8125:
[----:B------:R-:W4:Y:S01]  /*15720*/  LDL R0, [R1+0x4] ;  /* 0x0000040001007983 */ /* 0x000f220000100800 */
[----:B------:R-:W-:Y:S01]  /*15730*/  BSSY B6, `(.L_x_8127) ;  /* 0x0000014000067945 */ /* 0x000fe20003800000 */
[----:B----4-:R-:W-:-:S05]  /*15740*/  VIADD R0, R0, 0x22400 ;  /* 0x0002240000007836 */ /* 0x010fca0000000000 */
[----:B------:R-:W-:-:S13]  /*15750*/  LOP3.LUT P0, RZ, R0, 0x3ff, RZ, 0xc0, !PT ;  /* 0x000003ff00ff7812 */ /* 0x000fda000780c0ff */
[----:B------:R-:W-:Y:S05]  /*15760*/  @!P0 BRA `(.L_x_8128) ;  /* 0x0000000000408947 */ /* 0x000fea0003800000 */
[----:B------:R-:W-:Y:S01]  /*15770*/  MOV R2, 0x0 ;  /* 0x0000000000027802 */ /* 0x000fe20000000f00 */
[----:B------:R-:W-:Y:S01]  /*15780*/  ULDC.64 UR6, c[0x4][0x118] ;  /* 0x0100460000067ab9 */ /* 0x000fe20000000a00 */
[----:B------:R-:W-:Y:S01]  /*15790*/  ULDC.64 UR8, c[0x4][0x120] ;  /* 0x0100480000087ab9 */ /* 0x000fe20000000a00 */
[----:B------:R-:W-:Y:S01]  /*157a0*/  ULDC.64 UR4, c[0x4][0x40] ;  /* 0x0100100000047ab9 */ /* 0x000fe20000000a00 */
[----:B------:R-:W-:Y:S02]  /*157b0*/  IMAD.U32 R4, RZ, RZ, UR6 ;  /* 0x00000006ff047e24 */ /* 0x000fe4000f8e00ff */
[----:B------:R-:W4:Y:S01]  /*157c0*/  LDC.64 R2, c[0x4][R2] ;  /* 0x0100000002027b82 */ /* 0x000f220000000a00 */
[----:B--23--:R-:W-:Y:S02]  /*157d0*/  IMAD.U32 R5, RZ, RZ, UR7 ;  /* 0x00000007ff057e24 */ /* 0x00cfe4000f8e00ff */
[----:B------:R-:W-:Y:S02]  /*157e0*/  IMAD.U32 R6, RZ, RZ, UR8 ;  /* 0x00000008ff067e24 */ /* 0x000fe4000f8e00ff */
[----:B------:R-:W-:-:S02]  /*157f0*/  IMAD.U32 R7, RZ, RZ, UR9 ;  /* 0x00000009ff077e24 */ /* 0x000fc4000f8e00ff */
[----:B------:R-:W-:Y:S02]  /*15800*/  IMAD.U32 R10, RZ, RZ, UR4 ;  /* 0x00000004ff0a7e24 */ /* 0x000fe4000f8e00ff */
[----:B-1----:R-:W-:Y:S02]  /*15810*/  IMAD.U32 R11, RZ, RZ, UR5 ;  /* 0x00000005ff0b7e24 */ /* 0x002fe4000f8e00ff */
[----:B------:R-:W-:Y:S02]  /*15820*/  IMAD.MOV.U32 R8, RZ, RZ, 0x70 ;  /* 0x00000070ff087424 */ /* 0x000fe400078e00ff */
[----:B------:R-:W-:Y:S02]  /*15830*/  IMAD.MOV.U32 R12, RZ, RZ, 0x1 ;  /* 0x00000001ff0c7424 */ /* 0x000fe400078e00ff */
[----:B------:R-:W-:-:S07]  /*15840*/  IMAD.MOV.U32 R13, RZ, RZ, RZ ;  /* 0x000000ffff0d7224 */ /* 0x000fce00078e00ff */
[----:B------:R-:W-:-:S07]  /*15850*/  LEPC R20, `(.L_x_8128) ;  /* 0x000000001014794e */ /* 0x000fce0000000000 */
[----:B0---4-:R-:W-:Y:S05]  /*15860*/  CALL.ABS.NOINC R2 ;  /* 0x0000000002007343 */ /* 0x011fea0003c00000 */
.L_x_8128:
[----:B------:R-:W-:Y:S05]  /*15870*/  BSYNC B6 ;  /* 0x0000000000067941 */ /* 0x000fea0003800000 */
.L_x_8127:
        /* <DEDUP_REMOVED lines=9> */
[----:B------:R4:W0:Y:S01]  /*15910*/  LDC.64 R2, c[0x4][R0] ;  /* 0x0100000000027b82 */ /* 0x0008220000000a00 */
[----:B------:R-:W-:Y:S02]  /*15920*/  IMAD.U32 R4, RZ, RZ, UR6 ;  /* 0x00000006ff047e24 */ /* 0x000fe4000f8e00ff */
[----:B--23--:R-:W-:Y:S02]  /*15930*/  IMAD.U32 R5, RZ, RZ, UR7 ;  /* 0x00000007ff057e24 */ /* 0x00cfe4000f8e00ff */
[----:B------:R-:W-:Y:S02]  /*15940*/  IMAD.U32 R6, RZ, RZ, UR8 ;  /* 0x00000008ff067e24 */ /* 0x000fe4000f8e00ff */
[----:B------:R-:W-:-:S02]  /*15950*/  IMAD.U32 R7, RZ, RZ, UR9 ;  /* 0x00000009ff077e24 */ /* 0x000fc4000f8e00ff */
[----:B------:R-:W-:Y:S02]  /*15960*/  IMAD.U32 R10, RZ, RZ, UR4 ;  /* 0x00000004ff0a7e24 */ /* 0x000fe4000f8e00ff */
[----:B-1----:R-:W-:Y:S02]  /*15970*/  IMAD.U32 R11, RZ, RZ, UR5 ;  /* 0x00000005ff0b7e24 */ /* 0x002fe4000f8e00ff */
[----:B------:R-:W-:Y:S02]  /*15980*/  IMAD.MOV.U32 R8, RZ, RZ, 0x70 ;  /* 0x00000070ff087424 */ /* 0x000fe400078e00ff */
[----:B------:R-:W-:Y:S02]  /*15990*/  IMAD.MOV.U32 R12, RZ, RZ, 0x1 ;  /* 0x00000001ff0c7424 */ /* 0x000fe400078e00ff */
[----:B----4-:R-:W-:-:S07]  /*159a0*/  IMAD.MOV.U32 R13, RZ, RZ, RZ ;  /* 0x000000ffff0d7224 */ /* 0x010fce00078e00ff */
[----:B------:R-:W-:-:S07]  /*159b0*/  LEPC R20, `(.L_x_8131) ;  /* 0x000000001014794e */ /* 0x000fce0000000000 */
[----:B0-----:R-:W-:Y:S05]  /*159c0*/  CALL.ABS.NOINC R2 ;  /* 0x0000000002007343 */ /* 0x001fea0003c00000 */
.L_x_8131:
        /* <DEDUP_REMOVED lines=16> */
.L_x_8130:
[----:B------:R-:W-:Y:S05]  /*15ad0*/  BSYNC B6 ;  /* 0x0000000000067941 */ /* 0x000fea0003800000 */
.L_x_8129:
[----:B------:R-:W4:Y:S01]  /*15ae0*/  LDL.LU R2, [R1] ;  /* 0x0000000001027983 */ /* 0x000f220000300800 */
[----:B------:R-:W-:-:S03]  /*15af0*/  ULDC.64 UR4, c[0x0][0x9f8] ;  /* 0x00027e0000047ab9 */ /* 0x000fc60000000a00 */
[----:B------:R-:W5:Y:S04]  /*15b00*/  LDL.LU R4, [R1+0x20] ;  /* 0x0000200001047983 */ /* 0x000f680000300800 */
[----:B--23--:R-:W2:Y:S01]  /*15b10*/  LDL R7, [R1+0x14] ;  /* 0x0000140001077983 */ /* 0x00cea20000100800 */
[----:B------:R-:W-:-:S03]  /*15b20*/  ISETP.NE.U32.AND P0, PT, RZ, UR4, PT ;  /* 0x00000004ff007c0c */ /* 0x000fc6000bf05070 */
[----:B------:R-:W3:Y:S01]  /*15b30*/  LDL R0, [R1+0x30] ;  /* 0x0000300001007983 */ /* 0x000ee20000100800 */
[----:B------:R-:W-:-:S13]  /*15b40*/  ISETP.NE.AND.EX P0, PT, RZ, UR5, PT, P0 ;  /* 0x00000005ff007c0c */ /* 0x000fda000bf05300 */
[----:B----4-:R-:W-:-:S04]  /*15b50*/  @P0 IADD3 R2, P1, R2, UR4, RZ ;  /* 0x0000000402020c10 */ /* 0x010fc8000ff3e0ff */
[----:B-----5:R-:W-:Y:S01]  /*15b60*/  @P0 IADD3.X R3, R4, UR5, RZ, P1, !PT ;  /* 0x0000000504030c10 */ /* 0x020fe20008ffe4ff */
[----:B------:R-:W-:-:S04]  /*15b70*/  ULDC.64 UR4, c[0x0][0xa08] ;  /* 0x0002820000047ab9 */ /* 0x000fc80000000a00 */
[----:B--2---:R2:W4:Y:S02]  /*15b80*/  @P0 LDG.E R7, desc[UR40][R2.64] ;  /* 0x0000002802070981 */ /* 0x004524000c1e1900 */
[----:B--2---:R-:W2:Y:S01]  /*15b90*/  LDC.64 R2, c[0x0][0x418] ;  /* 0x00010600ff027b82 */ /* 0x004ea20000000a00 */
[----:B---3--:R-:W-:Y:S01]  /*15ba0*/  VIADD R4, R0, 0xffffffff ;  /* 0xffffffff00047836 */ /* 0x008fe20000000000 */
[----:B----4-:R-:W-:Y:S01]  /*15bb0*/  SHF.R.S32.HI R8, RZ, 0x1f, R7 ;  /* 0x0000001fff087819 */ /* 0x010fe20000011407 */
        /* <DEDUP_REMOVED lines=10> */
[----:B0-----:R0:W2:Y:S02]  /*15c60*/  SHFL.IDX PT, R14, R5, RZ, 0x1f ;  /* 0x00001fff050e7589 */ /* 0x0010a400000e0000 */
.L_x_8292:
[----:B0-----:R-:W3:Y:S01]  /*15c70*/  LDL.LU R5, [R1+0x8] ;  /* 0x0000080001057983 */ /* 0x001ee20000300800 */
        /* <DEDUP_REMOVED lines=11> */
.L_x_8295:
[----:B------:R-:W-:Y:S05]  /*15d30*/  @!P6 BRA `(.L_x_8133) ;  /* 0x000000040014e947 */ /* 0x000fea0003800000 */
[----:B------:R-:W-:-:S04]  /*15d40*/  ISETP.NE.U32.AND P0, PT, R2, RZ, PT ;  /* 0x000000ff0200720c */ /* 0x000fc80003f05070 */
[----:B------:R-:W-:-:S13]  /*15d50*/  ISETP.NE.AND.EX P0, PT, R3, RZ, PT, P0 ;  /* 0x000000ff0300720c */ /* 0x000fda0003f05300 */
[----:B------:R-:W-:Y:S05]  /*15d60*/  @!P0 BRA `(.L_x_8135) ;  /* 0x0000000000548947 */ /* 0x000fea0003800000 */
[----:B------:R-:W2:Y:S01]  /*15d70*/  LDC R6, c[0x0][0x43c] ;  /* 0x00010f00ff067b82 */ /* 0x000ea20000000800 */
[----:B------:R-:W-:Y:S01]  /*15d80*/  IMAD.MOV.U32 R9, RZ, RZ, R4 ;  /* 0x000000ffff097224 */ /* 0x000fe200078e0004 */
[----:B------:R-:W-:-:S03]  /*15d90*/  ULDC.64 UR4, c[0x0][0x428] ;  /* 0x00010a0000047ab9 */ /* 0x000fc60000000a00 */
[----:B0-----:R-:W-:Y:S01]  /*15da0*/  IMAD.MOV.U32 R0, RZ, RZ, R9 ;  /* 0x000000ffff007224 */ /* 0x001fe200078e0009 */
[----:B--2---:R-:W-:-:S13]  /*15db0*/  ISETP.NE.AND P0, PT, R6, 0x1, PT ;  /* 0x000000010600780c */ /* 0x004fda0003f05270 */
        /* <DEDUP_REMOVED lines=16> */
.L_x_8135:
[----:B------:R-:W3:Y:S04]  /*15ec0*/  LDL R7, [R1+0x4] ;  /* 0x0000040001077983 */ /* 0x000ee80000100800 */
[----:B0-2---:R-:W3:Y:S04]  /*15ed0*/  LDL R0, [R1+0xc] ;  /* 0x00000c0001007983 */ /* 0x005ee80000100800 */
[----:B------:R-:W2:Y:S01]  /*15ee0*/  LDL R2, [R1+0x18] ;  /* 0x0000180001027983 */ /* 0x000ea20000100800 */
[----:B---3--:R-:W-:Y:S01]  /*15ef0*/  IMAD R0, R0, 0x8, R7 ;  /* 0x0000000800007824 */ /* 0x008fe200078e0207 */
[----:B--2---:R-:W-:-:S04]  /*15f00*/  SHF.L.U32 R2, R2, 0x1f, RZ ;  /* 0x0000001f02027819 */ /* 0x004fc800000006ff */
[----:B------:R-:W0:Y:S02]  /*15f10*/  SYNCS.PHASECHK.TRANS64.TRYWAIT P0, [R0+URZ+0x28c40], R2 ;  /* 0x028c4002000075a7 */ /* 0x000e24000800017f */
[----:B0-----:R-:W-:Y:S05]  /*15f20*/  @!P0 BRA `(.L_x_8136) ;  /* 0x0000006400688947 */ /* 0x001fea0003800000 */
.L_x_8296:
        /* <DEDUP_REMOVED lines=11> */
.L_x_8137:
        /* <DEDUP_REMOVED lines=27> */
.L_x_8133:
[----:B--2---:R-:W2:Y:S04]  /*16190*/  LDL R2, [R1+0x4] ;  /* 0x0000040001027983 */ /* 0x004ea80000100800 */
[----:B------:R-:W3:Y:S04]  /*161a0*/  LDL.LU R3, [R1+0x34] ;  /* 0x0000340001037983 */ /* 0x000ee80000300800 */
[----:B0-----:R-:W4:Y:S04]  /*161b0*/  LDL.LU R5, [R1+0x28] ;  /* 0x0000280001057983 */ /* 0x001f280000300800 */
        /* <DEDUP_REMOVED lines=39> */
[----:B0-----:R-:W-:Y:S05]  /*16430*/  CALL.ABS.NOINC R2 ;  /* 0x0000000002007343 */ /* 0x001fea0003c00000 */
.L_x_8139:
[----:B------:R-:W-:Y:S05]  /*16440*/  BSYNC B6 ;  /* 0x0000000000067941 */ /* 0x000fea0003800000 */
.L_x_8138:
[----:B------:R-:W3:Y:S01]  /*16450*/  LDL.LU R6, [R1+0x34] ;  /* 0x0000340001067983 */ /* 0x000ee20000300800 */
[----:B------:R-:W-:Y:S01]  /*16460*/  ULDC.64 UR4, c[0x0][0x2d8] ;  /* 0x0000b60000047ab9 */ /* 0x000fe20000000a00 */
[----:B------:R-:W0:Y:S01]  /*16470*/  LDC R7, c[0x0][0x448] ;  /* 0x00011200ff077b82 */ /* 0x000e220000000800 */
[----:B------:R-:W-:Y:S01]  /*16480*/  ULDC UR6, c[0x0][0x2b8] ;  /* 0x0000ae0000067ab9 */ /* 0x000fe20000000800 */
[----:B--2---:R-:W3:Y:S04]  /*16490*/  LDL.LU.64 R2, [R1+0x48] ;  /* 0x0000480001027983 */ /* 0x004ee80000300a00 */
[----:B------:R-:W2:Y:S04]  /*164a0*/  LDL.LU R0, [R1+0x40] ;  /* 0x0000400001007983 */ /* 0x000ea80000300800 */
[----:B------:R-:W4:Y:S04]  /*164b0*/  LDL.LU R4, [R1+0x50] ;  /* 0x0000500001047983 */ /* 0x000f280000300800 */
[----:B------:R-:W4:Y:S04]  /*164c0*/  LDL.LU R5, [R1+0x28] ;  /* 0x0000280001057983 */ /* 0x000f280000300800 */
[----:B------:R0:W5:Y:S02]  /*164d0*/  LDL R9, [R1+0x54] ;  /* 0x0000540001097983 */ /* 0x0001640000100800 */
[----:B0-----:R-:W-:Y:S01]  /*164e0*/  ISETP.NE.AND P0, PT, R7, 0x1, PT ;  /* 0x000000010700780c */ /* 0x001fe20003f05270 */
[----:B------:R-:W0:Y:S01]  /*164f0*/  S2R R10, SR_TID.X ;  /* 0x00000000000a7919 */ /* 0x000e220000002100 */
[----:B------:R-:W1:Y:S01]  /*16500*/  S2R R8, SR_TID.X ;  /* 0x0000000000087919 */ /* 0x000e620000002100 */
[----:B0-----:R-:W-:-:S05]  /*16510*/  IMAD.SHL.U32 R10, R10, 0x8, RZ ;  /* 0x000000080a0a7824 */ /* 0x001fca00078e00ff */
[----:B------:R-:W-:Y:S02]  /*16520*/  LOP3.LUT R10, R10, 0x38, RZ, 0xc0, !PT ;  /* 0x000000380a0a7812 */ /* 0x000fe400078ec0ff */
[----:B-1----:R-:W-:-:S04]  /*16530*/  LOP3.LUT R8, R8, 0x7f, RZ, 0xc0, !PT ;  /* 0x0000007f08087812 */ /* 0x002fc800078ec0ff */
[----:B------:R-:W-:Y:S01]  /*16540*/  SHF.R.U32.HI R8, RZ, 0x3, R8 ;  /* 0x00000003ff087819 */ /* 0x000fe20000011608 */
[----:B---3--:R-:W-:Y:S02]  /*16550*/  IMAD.MOV.U32 R3, RZ, RZ, R6 ;  /* 0x000000ffff037224 */ /* 0x008fe400078e0006 */
        /* <DEDUP_REMOVED lines=8> */
[----:B------:R-:W-:-:S04]  /*165e0*/  IMAD.WIDE.U32 R2, R5, UR4, R2 ;  /* 0x0000000405027c25 */ /* 0x000fc8000f8e0002 */
        /* <DEDUP_REMOVED lines=31> */
[----:B------:R-:W-:Y:S09]  /*167e0*/  BRA.DIV UR4, `(.L_x_8140) ;  /* 0x0000005e044c7947 */ /* 0x000ff2000b800000 */
        /* <DEDUP_REMOVED lines=34> */
.L_x_8305:
        /* <DEDUP_REMOVED lines=11> */
.L_x_8141:
        /* <DEDUP_REMOVED lines=19> */
.L_x_8306:
[----:B------:R-:W-:Y:S05]  /*16bf0*/  BSYNC B0 ;  /* 0x0000000000007941 */ /* 0x000fea0003800000 */
.L_x_8142:
[----:B0-----:R-:W2:Y:S01]  /*16c00*/  LDL R2, [R1+0x8] ;  /* 0x0000080001027983 */ /* 0x001ea20000100800 */
[----:B------:R-:W-:Y:S01]  /*16c10*/  BSSY B0, `(.L_x_8144) ;  /* 0x00000a2000007945 */ /* 0x000fe20003800000 */
[----:B--2---:R-:W-:-:S13]  /*16c20*/  LOP3.LUT P0, RZ, R2, 0x1, RZ, 0xc0, !PT ;  /* 0x0000000102ff7812 */ /* 0x004fda000780c0ff */
[----:B------:R-:W-:Y:S05]  /*16c30*/  @!P0 BRA `(.L_x_8145) ;  /* 0x00000008007c8947 */ /* 0x000fea0003800000 */
[----:B------:R-:W2:Y:S04]  /*16c40*/  LDL R5, [R1+0x4] ;  /* 0x0000040001057983 */ /* 0x000ea80000100800 */
        /* <DEDUP_REMOVED lines=10> */
.L_x_8307:
[----:B------:R-:W-:Y:S05]  /*16cf0*/  BSYNC B1 ;  /* 0x0000000000017941 */ /* 0x000fea0003800000 */
.L_x_8146:
        /* <DEDUP_REMOVED lines=9> */
.L_x_8149:
[----:B------:R-:W-:Y:S05]  /*16d90*/  BSYNC B1 ;  /* 0x0000000000017941 */ /* 0x000fea0003800000 */
.L_x_8148:
        /* <DEDUP_REMOVED lines=14> */
.L_x_8150:
        /* <DEDUP_REMOVED lines=16> */
.L_x_8151:
        /* <DEDUP_REMOVED lines=16> */
.L_x_8152:
        /* <DEDUP_REMOVED lines=16> */
.L_x_8153:
        /* <DEDUP_REMOVED lines=16> */
.L_x_8154:
        /* <DEDUP_REMOVED lines=16> */
.L_x_8155:
        /* <DEDUP_REMOVED lines=16> */
.L_x_8156:
        /* <DEDUP_REMOVED lines=16> */
.L_x_8157:
        /* <DEDUP_REMOVED lines=11> */
.L_x_8145:
[----:B------:R-:W-:Y:S05]  /*17630*/  BSYNC B0 ;  /* 0x0000000000007941 */ /* 0x000fea0003800000 */
.L_x_8144:
        /* <DEDUP_REMOVED lines=14> */
[----:B--2---:R-:W-:Y:S01]  /*17720*/  LOP3.LUT P2, RZ, R6, 0x1, RZ, 0xc0, !PT ;  /* 0x0000000106ff7812 */ /* 0x004fe2000784c0ff */
        /* <DEDUP_REMOVED lines=33> */
.L_x_8164:
[----:B-1----:R-:W2:Y:S01]  /*17940*/  LDL R2, [R1+0x4] ;  /* 0x0000040001027983 */ /* 0x002ea20000100800 */
[----:B------:R-:W-:Y:S01]  /*17950*/  BSSY B3, `(.L_x_8165) ;  /* 0x0000008000037945 */ /* 0x000fe20003800000 */
[----:B------:R-:W1:Y:S02]  /*17960*/  S2R R5, SR_TID.X ;  /* 0x0000000000057919 */ /* 0x000e640000002100 */
[----:B-1----:R-:W-:-:S04]  /*17970*/  LOP3.LUT R5, R5, 0x7f, RZ, 0xc0, !PT ;  /* 0x0000007f05057812 */ /* 0x002fc800078ec0ff */
[----:B------:R-:W-:Y:S01]  /*17980*/  ISETP.NE.AND P1, PT, R5, RZ, PT ;  /* 0x000000ff0500720c */ /* 0x000fe20003f25270 */
[----:B--2---:R-:W-:Y:S01]  /*17990*/  IMAD R3, R9, 0x8, R2 ;  /* 0x0000000809037824 */ /* 0x004fe200078e0202 */
[----:B------:R-:W-:-:S04]  /*179a0*/  SHF.L.U32 R2, R8, 0x1f, RZ ;  /* 0x0000001f08027819 */ /* 0x000fc800000006ff */
[----:B------:R-:W1:Y:S02]  /*179b0*/  SYNCS.PHASECHK.TRANS64.TRYWAIT P0, [R3+URZ+0x28c40], R2 ;  /* 0x028c4002030075a7 */ /* 0x000e64000800017f */
[----:B-1----:R-:W-:Y:S05]  /*179c0*/  @!P0 BRA `(.L_x_8166) ;  /* 0x0000005000488947 */ /* 0x002fea0003800000 */
.L_x_8308:
[----:B------:R-:W-:Y:S05]  /*179d0*/  BSYNC B3 ;  /* 0x0000000000037941 */ /* 0x000fea0003800000 */
.L_x_8165:
        /* <DEDUP_REMOVED lines=9> */
.L_x_8168:
[----:B------:R-:W-:Y:S05]  /*17a70*/  BSYNC B3 ;  /* 0x0000000000037941 */ /* 0x000fea0003800000 */
.L_x_8167:
        /* <DEDUP_REMOVED lines=14> */
.L_x_8169:
        /* <DEDUP_REMOVED lines=14> */
.L_x_8309:
[----:B------:R-:W-:Y:S05]  /*17c40*/  BSYNC B3 ;  /* 0x0000000000037941 */ /* 0x000fea0003800000 */
.L_x_8170:
        /* <DEDUP_REMOVED lines=11> */
.L_x_8173:
[----:B------:R-:W-:Y:S05]  /*17d00*/  BSYNC B3 ;  /* 0x0000000000037941 */ /* 0x000fea0003800000 */
.L_x_8172:
        /* <DEDUP_REMOVED lines=11> */
.L_x_8174:
        /* <DEDUP_REMOVED lines=16> */
.L_x_8175:
        /* <DEDUP_REMOVED lines=16> */
.L_x_8176:
        /* <DEDUP_REMOVED lines=16> */
.L_x_8177:
        /* <DEDUP_REMOVED lines=16> */
.L_x_8178:
        /* <DEDUP_REMOVED lines=16> */
.L_x_8179:
        /* <DEDUP_REMOVED lines=16> */
.L_x_8180:
        /* <DEDUP_REMOVED lines=16> */
.L_x_8181:
        /* <DEDUP_REMOVED lines=11> */
.L_x_8163:
[----:B------:R-:W-:Y:S05]  /*18570*/  BSYNC B1 ;  /* 0x0000000000017941 */ /* 0x000fea0003800000 */
.L_x_8162:
[----:B------:R-:W2:Y:S02]  /*18580*/  LDL.LU R5, [R1+0x30] ;  /* 0x0000300001057983 */ /* 0x000ea40000300800 */
[----:B--2---:R-:W-:-:S07]  /*18590*/  VIADD R0, R5, 0xfffffffd ;  /* 0xfffffffd05007836 */ /* 0x004fce0000000000 */
.L_x_8161:
[----:B------:R-:W-:Y:S05]  /*185a0*/  BSYNC B2 ;  /* 0x0000000000027941 */ /* 0x000fea0003800000 */
.L_x_8160:
[----:B------:R-:W-:-:S13]  /*185b0*/  ISETP.NE.AND P0, PT, R4, RZ, PT ;  /* 0x000000ff0400720c */ /* 0x000fda0003f05270 */
[----:B------:R-:W-:Y:S05]  /*185c0*/  @!P0 BRA `(.L_x_8159) ;  /* 0x0000001c00488947 */ /* 0x000fea0003800000 */
.L_x_8222:
[----:B------:R-:W2:Y:S04]  /*185d0*/  LDL R4, [R1+0x8] ;  /* 0x0000080001047983 */ /* 0x000ea80000100800 */
[----:B------:R-:W3:Y:S04]  /*185e0*/  LDL.LU R3, [R1+0xc] ;  /* 0x00000c0001037983 */ /* 0x000ee80000300800 */
[----:B------:R-:W4:Y:S01]  /*185f0*/  LDL.LU R2, [R1+0x18] ;  /* 0x0000180001027983 */ /* 0x000f220000300800 */
        /* <DEDUP_REMOVED lines=34> */
.L_x_8184:
[----:B0-----:R-:W2:Y:S01]  /*18820*/  LDL R2, [R1+0x4] ;  /* 0x0000040001027983 */ /* 0x001ea20000100800 */
[----:B------:R-:W-:Y:S01]  /*18830*/  BSSY B2, `(.L_x_8185) ;  /* 0x0000008000027945 */ /* 0x000fe20003800000 */
[----:B------:R-:W0:Y:S02]  /*18840*/  S2R R3, SR_TID.X ;  /* 0x0000000000037919 */ /* 0x000e240000002100 */
[----:B0-----:R-:W-:-:S04]  /*18850*/  LOP3.LUT R3, R3, 0x7f, RZ, 0xc0, !PT ;  /* 0x0000007f03037812 */ /* 0x001fc800078ec0ff */
[----:B------:R-:W-:Y:S01]  /*18860*/  ISETP.NE.AND P1, PT, R3, RZ, PT ;  /* 0x000000ff0300720c */ /* 0x000fe20003f25270 */
[----:B--2---:R-:W-:Y:S01]  /*18870*/  IMAD R4, R7, 0x8, R2 ;  /* 0x0000000807047824 */ /* 0x004fe200078e0202 */
[----:B------:R-:W-:-:S04]  /*18880*/  SHF.L.U32 R2, R6, 0x1f, RZ ;  /* 0x0000001f06027819 */ /* 0x000fc800000006ff */
[----:B------:R-:W0:Y:S02]  /*18890*/  SYNCS.PHASECHK.TRANS64.TRYWAIT P0, [R4+URZ+0x28c40], R2 ;  /* 0x028c4002040075a7 */ /* 0x000e24000800017f */
[----:B0-----:R-:W-:Y:S05]  /*188a0*/  @!P0 BRA `(.L_x_8186) ;  /* 0x0000004000b88947 */ /* 0x001fea0003800000 */
.L_x_8310:
[----:B------:R-:W-:Y:S05]  /*188b0*/  BSYNC B2 ;  /* 0x0000000000027941 */ /* 0x000fea0003800000 */
.L_x_8185:
        /* <DEDUP_REMOVED lines=9> */
.L_x_8188:
[----:B------:R-:W-:Y:S05]  /*18950*/  BSYNC B2 ;  /* 0x0000000000027941 */ /* 0x000fea0003800000 */
.L_x_8187:
        /* <DEDUP_REMOVED lines=13> */
.L_x_8189:
        /* <DEDUP_REMOVED lines=14> */
.L_x_8311:
[----:B------:R-:W-:Y:S05]  /*18b10*/  BSYNC B2 ;  /* 0x0000000000027941 */ /* 0x000fea0003800000 */
.L_x_8190:
        /* <DEDUP_REMOVED lines=11> */
.L_x_8193:
[----:B------:R-:W-:Y:S05]  /*18bd0*/  BSYNC B2 ;  /* 0x0000000000027941 */ /* 0x000fea0003800000 */
.L_x_8192:
        /* <DEDUP_REMOVED lines=10> */
.L_x_8194:
        /* <DEDUP_REMOVED lines=16> */
.L_x_8195:
        /* <DEDUP_REMOVED lines=16> */
.L_x_8196:
        /* <DEDUP_REMOVED lines=16> */
.L_x_8197:
        /* <DEDUP_REMOVED lines=16> */
.L_x_8198:
        /* <DEDUP_REMOVED lines=16> */
.L_x_8199:
        /* <DEDUP_REMOVED lines=16> */
.L_x_8200:
        /* <DEDUP_REMOVED lines=16> */
.L_x_8201:
        /* <DEDUP_REMOVED lines=11> */
.L_x_8183:
[----:B------:R-:W-:Y:S05]  /*19430*/  BSYNC B1 ;  /* 0x0000000000017941 */ /* 0x000fea0003800000 */
.L_x_8182:
[----:B------:R-:W2:Y:S01]  /*19440*/  LDL R2, [R1+0x8] ;  /* 0x0000080001027983 */ /* 0x000ea20000100800 */
[----:B------:R-:W-:Y:S01]  /*19450*/  VIADD R7, R7, 0x1 ;  /* 0x0000000107077836 */ /* 0x000fe20000000000 */
[----:B------:R-:W-:Y:S04]  /*19460*/  BSSY B1, `(.L_x_8202) ;  /* 0x00000e5000017945 */ /* 0x000fe80003800000 */
[----:B------:R-:W-:-:S04]  /*19470*/  ISETP.NE.AND P0, PT, R7, 0x2, PT ;  /* 0x000000020700780c */ /* 0x000fc80003f05270 */
[----:B0-----:R-:W-:Y:S02]  /*19480*/  SEL R9, R7, RZ, P0 ;  /* 0x000000ff07097207 */ /* 0x001fe40000000000 */
        /* <DEDUP_REMOVED lines=31> */
.L_x_8204:
        /* <DEDUP_REMOVED lines=9> */
.L_x_8312:
[----:B------:R-:W-:Y:S05]  /*19710*/  BSYNC B2 ;  /* 0x0000000000027941 */ /* 0x000fea0003800000 */
.L_x_8205:
        /* <DEDUP_REMOVED lines=9> */
.L_x_8208:
[----:B------:R-:W-:Y:S05]  /*197b0*/  BSYNC B2 ;  /* 0x0000000000027941 */ /* 0x000fea0003800000 */
.L_x_8207:
        /* <DEDUP_REMOVED lines=14> */
.L_x_8209:
        /* <DEDUP_REMOVED lines=14> */
.L_x_8313:
[----:B------:R-:W-:Y:S05]  /*19980*/  BSYNC B2 ;  /* 0x0000000000027941 */ /* 0x000fea0003800000 */
.L_x_8210:
        /* <DEDUP_REMOVED lines=11> */
.L_x_8213:
[----:B------:R-:W-:Y:S05]  /*19a40*/  BSYNC B2 ;  /* 0x0000000000027941 */ /* 0x000fea0003800000 */
.L_x_8212:
        /* <DEDUP_REMOVED lines=11> */
.L_x_8214:
        /* <DEDUP_REMOVED lines=16> */
.L_x_8215:
        /* <DEDUP_REMOVED lines=16> */
.L_x_8216:
        /* <DEDUP_REMOVED lines=16> */
.L_x_8217:
        /* <DEDUP_REMOVED lines=16> */
.L_x_8218:
        /* <DEDUP_REMOVED lines=16> */
.L_x_8219:
        /* <DEDUP_REMOVED lines=16> */
.L_x_8220:
        /* <DEDUP_REMOVED lines=16> */
.L_x_8221:
        /* <DEDUP_REMOVED lines=11> */
.L_x_8203:
[----:B------:R-:W-:Y:S05]  /*1a2b0*/  BSYNC B1 ;  /* 0x0000000000017941 */ /* 0x000fea0003800000 */
.L_x_8202:
[C---:B------:R-:W-:Y:S01]  /*1a2c0*/  ISETP.GT.AND P0, PT, R0.reuse, 0x1, PT ;  /* 0x000000010000780c */ /* 0x040fe20003f04270 */
[----:B------:R-:W-:-:S12]  /*1a2d0*/  VIADD R0, R0, 0xfffffffe ;  /* 0xfffffffe00007836 */ /* 0x000fd80000000000 */
[----:B------:R-:W-:Y:S05]  /*1a2e0*/  @P0 BRA `(.L_x_8222) ;  /* 0xffffffe000b80947 */ /* 0x000fea000383ffff */
.L_x_8159:
[----:B------:R-:W-:Y:S05]  /*1a2f0*/  BSYNC B0 ;  /* 0x0000000000007941 */ /* 0x000fea0003800000 */
.L_x_8158:
        /* <DEDUP_REMOVED lines=23> */
[----:B-1----:R-:W-:-:S07]  /*1a470*/  IADD3 R16, R4, UR36, R7 ;  /* 0x0000002404107c10 */ /* 0x002fce000fffe007 */
.L_x_8224:
[----:B------:R-:W-:Y:S05]  /*1a480*/  BSYNC B0 ;  /* 0x0000000000007941 */ /* 0x000fea0003800000 */
.L_x_8223:
[----:B------:R-:W-:-:S05]  /*1a490*/  SEL R0, R0, RZ, P0 ;  /* 0x000000ff00007207 */ /* 0x000fca0000000000 */
[----:B------:R2:W-:Y:S02]  /*1a4a0*/  STL [R1+0xc], R0 ;  /* 0x00000c0001007387 */ /* 0x0005e40000100800 */
.L_x_8126:
[----:B------:R-:W-:Y:S05]  /*1a4b0*/  BSYNC B7 ;  /* 0x0000000000077941 */ /* 0x000fea0003800000 */
.L_x_8124:
        /* <DEDUP_REMOVED lines=13> */
.L_x_8225:
        /* <DEDUP_REMOVED lines=13> */
[----:B------:R-:W-:Y:S01]  /*1a660*/  SHFL.IDX PT, R4, R16, 0x1, 0x1f ;  /* 0x00201f0010047f89 */ /* 0x000fe200000e0000 */
[C---:B------:R-:W-:Y:S02]  /*1a670*/  ISETP.GE.U32.AND P4, PT, R7.reuse, 0x8, PT ;  /* 0x000000080700780c */ /* 0x040fe40003f86070 */
[C---:B------:R-:W-:Y:S01]  /*1a680*/  ISETP.GE.U32.AND P5, PT, R7.reuse, 0x10, PT ;  /* 0x000000100700780c */ /* 0x040fe20003fa6070 */
[----:B-1----:R-:W-:Y:S02]  /*1a690*/  IMAD.MOV.U32 R2, RZ, RZ, RZ ;  /* 0x000000ffff027224 */ /* 0x002fe400078e00ff */
[----:B--2---:R-:W-:Y:S01]  /*1a6a0*/  @!P1 IMAD.MOV.U32 R2, RZ, RZ, R3 ;  /* 0x000000ffff029224 */ /* 0x004fe200078e0003 */
[----:B------:R-:W-:-:S04]  /*1a6b0*/  ISETP.NE.AND P1, PT, R7, RZ, PT ;  /* 0x000000ff0700720c */ /* 0x000fc80003f25270 */
[----:B0-----:R-:W0:Y:S02]  /*1a6c0*/  SHFL.UP PT, R14, R2, 0x1, RZ ;  /* 0x04200000020e7989 */ /* 0x001e2400000e00ff */
        /* <DEDUP_REMOVED lines=16> */
.L_x_8323:
[----:B------:R-:W-:Y:S02]  /*1a7d0*/  ULDC UR4, c[0x0][0xc38] ;  /* 0x00030e0000047ab9 */ /* 0x000fe40000000800 */
[----:B------:R-:W-:-:S04]  /*1a7e0*/  IMAD.U32 R5, RZ, RZ, UR4 ;  /* 0x00000004ff057e24 */ /* 0x000fc8000f8e00ff */
[----:B0-2---:R-:W-:-:S04]  /*1a7f0*/  IMAD R16, R16, R5, RZ ;  /* 0x0000000510107224 */ /* 0x005fc800078e02ff */
[----:B------:R-:W-:-:S05]  /*1a800*/  IMAD.IADD R4, R4, 0x1, R16 ;  /* 0x0000000104047824 */ /* 0x000fca00078e0210 */
[----:B-1----:R-:W-:-:S13]  /*1a810*/  ISETP.GT.AND P6, PT, R4, R0, PT ;  /* 0x000000000400720c */ /* 0x002fda0003fc4270 */
[----:B------:R-:W-:Y:S05]  /*1a820*/  @P6 BRA `(.L_x_8228) ;  /* 0x00000000009c6947 */ /* 0x000fea0003800000 */
.L_x_8233:
        /* <DEDUP_REMOVED lines=14> */
.L_x_8231:
[----:B------:R-:W-:Y:S05]  /*1a910*/  BSYNC B0 ;  /* 0x0000000000007941 */ /* 0x000fea0003800000 */
.L_x_8230:
        /* <DEDUP_REMOVED lines=18> */
.L_x_8331:
[----:B------:R-:W-:Y:S02]  /*1aa40*/  ULDC UR4, c[0x0][0xc38] ;  /* 0x00030e0000047ab9 */ /* 0x000fe40000000800 */
[----:B------:R-:W-:-:S04]  /*1aa50*/  IMAD.U32 R5, RZ, RZ, UR4 ;  /* 0x00000004ff057e24 */ /* 0x000fc8000f8e00ff */
[----:B-1----:R-:W-:-:S04]  /*1aa60*/  IMAD R16, R16, R5, RZ ;  /* 0x0000000510107224 */ /* 0x002fc800078e02ff */
[----:B------:R-:W-:-:S05]  /*1aa70*/  IMAD.IADD R4, R16, 0x1, R4 ;  /* 0x0000000110047824 */ /* 0x000fca00078e0204 */
[----:B------:R-:W-:-:S13]  /*1aa80*/  ISETP.GT.AND P6, PT, R4, R0, PT ;  /* 0x000000000400720c */ /* 0x000fda0003fc4270 */
[----:B------:R-:W-:Y:S05]  /*1aa90*/  @!P6 BRA `(.L_x_8233) ;  /* 0xfffffffc0064e947 */ /* 0x000fea000383ffff */
.L_x_8228:
        /* <DEDUP_REMOVED lines=8> */
.L_x_8335:
[----:B------:R-:W-:Y:S01]  /*1ab20*/  ISETP.NE.AND P0, PT, R4, RZ, PT ;  /* 0x000000ff0400720c */ /* 0x000fe20003f05270 */
[----:B------:R-:W-:-:S12]  /*1ab30*/  IMAD.MOV.U32 R4, RZ, RZ, RZ ;  /* 0x000000ffff047224 */ /* 0x000fd800078e00ff */
[----:B------:R-:W-:Y:S05]  /*1ab40*/  @!P0 BRA `(.L_x_8235) ;  /* 0x0000000000148947 */ /* 0x000fea0003800000 */
[----:B------:R-:W-:Y:S01]  /*1ab50*/  UMOV UR4, 0xffffffff ;  /* 0xffffffff00047882 */ /* 0x000fe20000000000 */
[----:B------:R-:W-:Y:S02]  /*1ab60*/  VIADD R12, R6, 0xffffffff ;  /* 0xffffffff060c7836 */ /* 0x000fe40000000000 */
[----:B------:R-:W-:Y:S05]  /*1ab70*/  BRA.DIV UR4, `(.L_x_8236) ;  /* 0x0000002a04987947 */ /* 0x000fea000b800000 */
[----:B0-----:R0:W3:Y:S02]  /*1ab80*/  SHFL.IDX PT, R3, R3, R12, 0x1f ;  /* 0x00001f0c03037589 */ /* 0x0010e400000e0000 */
.L_x_8338:
[----:B---3--:R-:W-:-:S07]  /*1ab90*/  IMAD.MOV.U32 R4, RZ, RZ, R3 ;  /* 0x000000ffff047224 */ /* 0x008fce00078e0003 */
.L_x_8235:
[----:B01----:R-:W0:Y:S01]  /*1aba0*/  LDC.64 R2, c[0x0][0xc90] ;  /* 0x00032400ff027b82 */ /* 0x003e220000000a00 */
[----:B------:R-:W-:-:S04]  /*1abb0*/  IMAD.IADD R19, R6, 0x1, R19 ;  /* 0x0000000106137824 */ /* 0x000fc800078e0213 */
[----:B0-----:R-:W-:-:S05]  /*1abc0*/  IMAD.WIDE R2, R19, 0x4, R2 ;  /* 0x0000000413027825 */ /* 0x001fca00078e0202 */
[----:B------:R-:W2:Y:S01]  /*1abd0*/  LDG.E R7, desc[UR40][R2.64] ;  /* 0x0000002802077981 */ /* 0x000ea2000c1e1900 */
        /* <DEDUP_REMOVED lines=62> */
.L_x_8229:
[----:B------:R-:W-:Y:S01]  /*1afc0*/  UMOV UR4, URZ ;  /* 0x0000003f00047c82 */ /* 0x000fe20008000000 */
[----:B------:R-:W-:Y:S01]  /*1afd0*/  UMOV UR5, URZ ;  /* 0x0000003f00057c82 */ /* 0x000fe20008000000 */
[----:B------:R-:W-:Y:S01]  /*1afe0*/  ULDC UR6, c[0x0][0xc3c] ;  /* 0x00030f0000067ab9 */ /* 0x000fe20000000800 */
[----:B------:R-:W-:Y:S02]  /*1aff0*/  IMAD.MOV.U32 R16, RZ, RZ, R0 ;  /* 0x000000ffff107224 */ /* 0x000fe400078e0000 */
[----:B------:R-:W-:Y:S02]  /*1b000*/  IMAD.U32 R17, RZ, RZ, UR4 ;  /* 0x00000004ff117e24 */ /* 0x000fe4000f8e00ff */
[----:B------:R-:W-:Y:S02]  /*1b010*/  IMAD.U32 R18, RZ, RZ, UR5 ;  /* 0x00000005ff127e24 */ /* 0x000fe4000f8e00ff */
[----:B------:R-:W-:-:S07]  /*1b020*/  IMAD.U32 R19, RZ, RZ, UR6 ;  /* 0x00000006ff137e24 */ /* 0x000fce000f8e00ff */
.L_x_8237:
        /* <DEDUP_REMOVED lines=12> */
.L_x_8226:
[----:B------:R-:W-:Y:S02]  /*1b0f0*/  ULDC UR4, c[0x0][0xc3c] ;  /* 0x00030f0000047ab9 */ /* 0x000fe40000000800 */
[----:B---3--:R-:W-:-:S13]  /*1b100*/  ISETP.GE.AND P0, PT, R19, UR4, PT ;  /* 0x0000000413007c0c */ /* 0x008fda000bf06270 */
[----:B------:R-:W-:Y:S05]  /*1b110*/  @!P0 BRA `(.L_x_8238) ;  /* 0xffffff8000548947 */ /* 0x000fea000383ffff */
[----:B------:R-:W-:Y:S05]  /*1b120*/  BSYNC B8 ;  /* 0x0000000000087941 */ /* 0x000fea0003800000 */
.L_x_8074:
        /* <DEDUP_REMOVED lines=12> */
.L_x_8339:
[----:B------:R-:W-:Y:S05]  /*1b1f0*/  BSYNC B0 ;  /* 0x0000000000007941 */ /* 0x000fea0003800000 */
.L_x_8239:
[----:B------:R-:W-:-:S03]  /*1b200*/  UMOV UR4, 0xffffffff ;  /* 0xffffffff00047882 */ /* 0x000fc60000000000 */
[----:B------:R-:W-:Y:S05]  /*1b210*/  BRA.DIV UR4, `(.L_x_8241) ;  /* 0x00000026042c7947 */ /* 0x000fea000b800000 */
[----:B------:R-:W1:Y:S02]  /*1b220*/  S2R R2, SR_TID.X ;  /* 0x0000000000027919 */ /* 0x000e640000002100 */
[----:B-1----:R-:W-:-:S04]  /*1b230*/  SHF.R.U32.HI R2, RZ, 0x5, R2 ;  /* 0x00000005ff027819 */ /* 0x002fc80000011602 */
[----:B------:R-:W-:-:S05]  /*1b240*/  LOP3.LUT R2, R2, 0x3, RZ, 0xc0, !PT ;  /* 0x0000000302027812 */ /* 0x000fca00078ec0ff */
[----:B------:R1:W2:Y:S02]  /*1b250*/  SHFL.IDX PT, R14, R2, RZ, 0x1f ;  /* 0x00001fff020e7589 */ /* 0x0002a400000e0000 */
.L_x_8342:
[----:B--2---:R-:W-:-:S13]  /*1b260*/  ISETP.NE.AND P0, PT, R14, RZ, PT ;  /* 0x000000ff0e00720c */ /* 0x004fda0003f05270 */
[----:B------:R-:W-:Y:S05]  /*1b270*/  @P0 BRA `(.L_x_7926) ;  /* 0x0000000000940947 */ /* 0x000fea0003800000 */
[----:B------:R-:W-:-:S03]  /*1b280*/  UMOV UR4, 0xffffffff ;  /* 0xffffffff00047882 */ /* 0x000fc60000000000 */
[----:B------:R-:W-:Y:S05]  /*1b290*/  BRA.DIV UR4, `(.L_x_8242) ;  /* 0x0000002604407947 */ /* 0x000fea000b800000 */
[----:B------:R-:W-:-:S13]  /*1b2a0*/  ELECT P6, URZ, PT ;  /* 0x00000000003f782f */ /* 0x000fda00038c0000 */
.L_x_8345:
[----:B------:R-:W-:Y:S05]  /*1b2b0*/  @!P6 BRA `(.L_x_7926) ;  /* 0x000000000084e947 */ /* 0x000fea0003800000 */
[----:B-1----:R-:W2:Y:S02]  /*1b2c0*/  LDL.LU R2, [R1+0x58] ;  /* 0x0000580001027983 */ /* 0x002ea40000300800 */
[----:B--2---:R-:W-:-:S04]  /*1b2d0*/  LOP3.LUT R2, R2, 0x2, RZ, 0xfc, !PT ;  /* 0x0000000202027812 */ /* 0x004fc800078efcff */
[----:B------:R-:W-:-:S13]  /*1b2e0*/  ISETP.NE.AND P2, PT, R2, 0x3, PT ;  /* 0x000000030200780c */ /* 0x000fda0003f45270 */
[----:B------:R-:W-:Y:S05]  /*1b2f0*/  @!P2 BRA `(.L_x_8243) ;  /* 0x000000000004a947 */ /* 0x000fea0003800000 */
[----:B------:R-:W-:Y:S01]  /*1b300*/  BPT.TRAP 0x1 ;  /* 0x000000040000795c */ /* 0x000fe20000300000 */
.L_x_8243:
        /* <DEDUP_REMOVED lines=14> */
.L_x_8346:
[----:B------:R-:W1:Y:S02]  /*1b3f0*/  SYNCS.PHASECHK.TRANS64.TRYWAIT P0, [R7+URZ], R2 ;  /* 0x00000002070075a7 */ /* 0x000e64000800017f */
[----:B-1----:R-:W-:Y:S05]  /*1b400*/  @!P0 BRA `(.L_x_8245) ;  /* 0x0000002400188947 */ /* 0x002fea0003800000 */
.L_x_8347:
[----:B------:R-:W-:Y:S05]  /*1b410*/  @!P2 BRA `(.L_x_8246) ;  /* 0x000000000004a947 */ /* 0x000fea0003800000 */
[----:B------:R-:W-:Y:S01]  /*1b420*/  BPT.TRAP 0x1 ;  /* 0x000000040000795c */ /* 0x000fe20000300000 */
.L_x_8246:
[----:B------:R-:W2:Y:S01]  /*1b430*/  LDL.LU R4, [R1+0xc] ;  /* 0x00000c0001047983 */ /* 0x000ea20000300800 */
[----:B------:R-:W-:-:S04]  /*1b440*/  VIADD R0, R0, 0x28c60 ;  /* 0x00028c6000007836 */ /* 0x000fc80000000000 */
[----:B--2---:R-:W-:-:S04]  /*1b450*/  IMAD R4, R4, 0x8, R0 ;  /* 0x0000000804047824 */ /* 0x004fc800078e0200 */
[----:B------:R-:W2:Y:S02]  /*1b460*/  SYNCS.PHASECHK.TRANS64.TRYWAIT P0, [R4+URZ], R5 ;  /* 0x00000005040075a7 */ /* 0x000ea4000800017f */
[----:B--2---:R-:W-:Y:S05]  /*1b470*/  @!P0 BRA `(.L_x_8247) ;  /* 0x0000002400108947 */ /* 0x004fea0003800000 */
.L_x_8348:
[----:B------:R-:W-:-:S07]  /*1b480*/  IMAD R3, R3, 0x8, R0 ;  /* 0x0000000803037824 */ /* 0x000fce00078e0200 */
.L_x_8248:
[----:B---3--:R3:W4:Y:S02]  /*1b490*/  SYNCS.PHASECHK.TRANS64.TRYWAIT P0, [R3+URZ], R2 ;  /* 0x00000002030075a7 */ /* 0x008724000800017f */
[----:B----4-:R-:W-:Y:S05]  /*1b4a0*/  @!P0 NANOSLEEP.SYNCS 0x989680 ;  /* 0x009896800000895d */ /* 0x010fea0003900000 */
[----:B------:R-:W4:Y:S02]  /*1b4b0*/  @!P0 SYNCS.PHASECHK.TRANS64 P0, [R3+URZ], R2 ;  /* 0x00000002030085a7 */ /* 0x000f24000800007f */
[----:B----4-:R-:W-:Y:S05]  /*1b4c0*/  @!P0 BRA `(.L_x_8248) ;  /* 0xfffffffc00f08947 */ /* 0x010fea000383ffff */
.L_x_7926:
[----:B------:R-:W-:Y:S05]  /*1b4d0*/  BSYNC B9 ;  /* 0x0000000000097941 */ /* 0x000fea0003800000 */
.L_x_7923:
[----:B------:R-:W-:Y:S05]  /*1b4e0*/  EXIT ;  /* 0x000000000000794d */ /* 0x000fea0003800000 */
.L_x_7942:
[----:B0-----:R0:W1:Y:S02]  /*1b4f0*/  SYNCS.PHASECHK.TRANS64.TRYWAIT P5, [R68+URZ+0x28c90], R71 ;  /* 0x028c9047440075a7 */ /* 0x00106400080a017f */
[----:B-1----:R-:W-:Y:S05]  /*1b500*/  @!P5 NANOSLEEP.SYNCS 0x989680 ;  /* 0x009896800000d95d */ /* 0x002fea0003900000 */
[----:B------:R-:W1:Y:S02]  /*1b510*/  @!P5 SYNCS.PHASECHK.TRANS64 P5, [R68+URZ+0x28c90], R71 ;  /* 0x028c90474400d5a7 */ /* 0x000e6400080a007f */
[----:B-1----:R-:W-:Y:S05]  /*1b520*/  @!P5 BRA `(.L_x_7942) ;  /* 0xfffffffc00f0d947 */ /* 0x002fea000383ffff */
[----:B------:R-:W-:Y:S05]  /*1b530*/  BRA `(.L_x_8249) ;  /* 0xfffffe7000907947 */ /* 0x000fea000383ffff */
.L_x_7952:
[----:B-1----:R1:W2:Y:S02]  /*1b540*/  SYNCS.PHASECHK.TRANS64.TRYWAIT P5, [R68+URZ+0x28c90], R71 ;  /* 0x028c9047440075a7 */ /* 0x0022a400080a017f */
[----:B--2---:R-:W-:Y:S05]  /*1b550*/  @!P5 NANOSLEEP.SYNCS 0x989680 ;  /* 0x009896800000d95d */ /* 0x004fea0003900000 */
[----:B------:R-:W2:Y:S02]  /*1b560*/  @!P5 SYNCS.PHASECHK.TRANS64 P5, [R68+URZ+0x28c90], R71 ;  /* 0x028c90474400d5a7 */ /* 0x000ea400080a007f */
[----:B--2---:R-:W-:Y:S05]  /*1b570*/  @!P5 BRA `(.L_x_7952) ;  /* 0xfffffffc00f0d947 */ /* 0x004fea000383ffff */
[----:B------:R-:W-:Y:S05]  /*1b580*/  BRA `(.L_x_8250) ;  /* 0xfffffe7c00107947 */ /* 0x000fea000383ffff */
.L_x_7957:
[----:B0-----:R0:W1:Y:S02]  /*1b590*/  SYNCS.PHASECHK.TRANS64.TRYWAIT P5, [R68+URZ+0x28c90], R71 ;  /* 0x028c9047440075a7 */ /* 0x00106400080a017f */
[----:B-1----:R-:W-:Y:S05]  /*1b5a0*/  @!P5 NANOSLEEP.SYNCS 0x989680 ;  /* 0x009896800000d95d */ /* 0x002fea0003900000 */
[----:B------:R-:W1:Y:S02]  /*1b5b0*/  @!P5 SYNCS.PHASECHK.TRANS64 P5, [R68+URZ+0x28c90], R71 ;  /* 0x028c90474400d5a7 */ /* 0x000e6400080a007f */
[----:B-1----:R-:W-:Y:S05]  /*1b5c0*/  @!P5 BRA `(.L_x_7957) ;  /* 0xfffffffc00f0d947 */ /* 0x002fea000383ffff */
[----:B------:R-:W-:Y:S05]  /*1b5d0*/  BRA `(.L_x_8251) ;  /* 0xfffffe8400447947 */ /* 0x000fea000383ffff */
.L_x_7961:
[----:B------:R0:W0:Y:S02]  /*1b5e0*/  SYNCS.PHASECHK.TRANS64.TRYWAIT P0, [R68+URZ+0x28cb0], R71 ;  /* 0x028cb047440075a7 */ /* 0x000024000800017f */
[----:B0-----:R-:W-:Y:S05]  /*1b5f0*/  @!P0 NANOSLEEP.SYNCS 0x989680 ;  /* 0x009896800000895d */ /* 0x001fea0003900000 */
[----:B------:R-:W0:Y:S02]  /*1b600*/  @!P0 SYNCS.PHASECHK.TRANS64 P0, [R68+URZ+0x28cb0], R71 ;  /* 0x028cb047440085a7 */ /* 0x000e24000800007f */
[----:B0-----:R-:W-:Y:S05]  /*1b610*/  @!P0 BRA `(.L_x_7961) ;  /* 0xfffffffc00f08947 */ /* 0x001fea000383ffff */
[----:B------:R-:W-:Y:S05]  /*1b620*/  BRA `(.L_x_8252) ;  /* 0xfffffe8400bc7947 */ /* 0x000fea000383ffff */
.L_x_7972:
[----:B-1----:R1:W2:Y:S02]  /*1b630*/  SYNCS.PHASECHK.TRANS64.TRYWAIT P1, [R20+URZ+0x28c50], R3 ;  /* 0x028c5003140075a7 */ /* 0x0022a4000802017f */
[----:B--2---:R-:W-:Y:S05]  /*1b640*/  @!P1 NANOSLEEP.SYNCS 0x989680 ;  /* 0x009896800000995d */ /* 0x004fea0003900000 */
[----:B------:R-:W2:Y:S02]  /*1b650*/  @!P1 SYNCS.PHASECHK.TRANS64 P1, [R20+URZ+0x28c50], R3 ;  /* 0x028c5003140095a7 */ /* 0x000ea4000802007f */
[----:B--2---:R-:W-:Y:S05]  /*1b660*/  @!P1 BRA `(.L_x_7972) ;  /* 0xfffffffc00f09947 */ /* 0x004fea000383ffff */
[----:B------:R-:W-:Y:S05]  /*1b670*/  BRA `(.L_x_8253) ;  /* 0xfffffe9400107947 */ /* 0x000fea000383ffff */
.L_x_7979:
[----:B-1----:R1:W2:Y:S02]  /*1b680*/  SYNCS.PHASECHK.TRANS64.TRYWAIT P2, [R3+URZ+0x28c50], R4 ;  /* 0x028c5004030075a7 */ /* 0x0022a4000804017f */
[----:B--2---:R-:W-:Y:S05]  /*1b690*/  @!P2 NANOSLEEP.SYNCS 0x989680 ;  /* 0x009896800000a95d */ /* 0x004fea0003900000 */
[----:B------:R-:W2:Y:S02]  /*1b6a0*/  @!P2 SYNCS.PHASECHK.TRANS64 P2, [R3+URZ+0x28c50], R4 ;  /* 0x028c50040300a5a7 */ /* 0x000ea4000804007f */
[----:B--2---:R-:W-:Y:S05]  /*1b6b0*/  @!P2 BRA `(.L_x_7979) ;  /* 0xfffffffc00f0a947 */ /* 0x004fea000383ffff */
[----:B------:R-:W-:Y:S05]  /*1b6c0*/  BRA `(.L_x_7978) ;  /* 0xfffffea000387947 */ /* 0x000fea000383ffff */
.L_x_7992:
        /* <DEDUP_REMOVED lines=8> */
.L_x_8255:
[----:B------:R-:W-:Y:S05]  /*1b750*/  BSYNC B1 ;  /* 0x0000000000017941 */ /* 0x000fea0003800000 */
.L_x_8254:
        /* <DEDUP_REMOVED lines=8> */
.L_x_8256:
[----:B------:R-:W-:Y:S02]  /*1b7e0*/  IMAD.MOV.U32 R13, RZ, RZ, R8 ;  /* 0x000000ffff0d7224 */ /* 0x000fe400078e0008 */
[----:B------:R-:W-:-:S07]  /*1b7f0*/  IMAD.MOV.U32 R0, RZ, RZ, R14 ;  /* 0x000000ffff007224 */ /* 0x000fce00078e000e */
[----:B------:R-:W-:Y:S05]  /*1b800*/  WARPSYNC.COLLECTIVE R15, `(.L_x_8257) ;  /* 0x000000000f087348 */ /* 0x000fea0003c00000 */
[----:B------:R0:W1:Y:S02]  /*1b810*/  SHFL.IDX P6, R14, R13, R12, R11 ;  /* 0x0000000c0d0e7389 */ /* 0x00006400000c000b */
[----:B01----:R-:W-:Y:S01]  /*1b820*/  ENDCOLLECTIVE ;  /* 0x000000000000791b */ /* 0x003fe20003800000 */
.L_x_8257:
[----:B------:R-:W-:Y:S02]  /*1b830*/  IMAD.MOV.U32 R13, RZ, RZ, R7 ;  /* 0x000000ffff0d7224 */ /* 0x000fe400078e0007 */
[----:B------:R-:W-:-:S07]  /*1b840*/  IMAD.MOV.U32 R5, RZ, RZ, R14 ;  /* 0x000000ffff057224 */ /* 0x000fce00078e000e */
[----:B------:R-:W-:Y:S05]  /*1b850*/  WARPSYNC.COLLECTIVE R15, `(.L_x_8258) ;  /* 0x000000000f087348 */ /* 0x000fea0003c00000 */
[----:B------:R0:W1:Y:S02]  /*1b860*/  SHFL.IDX P6, R14, R13, R12, R11 ;  /* 0x0000000c0d0e7389 */ /* 0x00006400000c000b */
[----:B01----:R-:W-:Y:S01]  /*1b870*/  ENDCOLLECTIVE ;  /* 0x000000000000791b */ /* 0x003fe20003800000 */
.L_x_8258:
[----:B------:R-:W-:Y:S05]  /*1b880*/  BRA `(.L_x_8259) ;  /* 0xfffffeb400e87947 */ /* 0x000fea000383ffff */
.L_x_7995:
        /* <DEDUP_REMOVED lines=8> */
.L_x_8261:
[----:B------:R-:W-:Y:S05]  /*1b910*/  BSYNC B1 ;  /* 0x0000000000017941 */ /* 0x000fea0003800000 */
.L_x_8260:
        /* <DEDUP_REMOVED lines=8> */
.L_x_8262:
[----:B------:R-:W-:Y:S02]  /*1b9a0*/  IMAD.MOV.U32 R13, RZ, RZ, R8 ;  /* 0x000000ffff0d7224 */ /* 0x000fe400078e0008 */
[----:B------:R-:W-:-:S07]  /*1b9b0*/  IMAD.MOV.U32 R0, RZ, RZ, R14 ;  /* 0x000000ffff007224 */ /* 0x000fce00078e000e */
[----:B------:R-:W-:Y:S05]  /*1b9c0*/  WARPSYNC.COLLECTIVE R15, `(.L_x_8263) ;  /* 0x000000000f087348 */ /* 0x000fea0003c00000 */
[----:B------:R0:W1:Y:S02]  /*1b9d0*/  SHFL.IDX P6, R14, R13, R12, R11 ;  /* 0x0000000c0d0e7389 */ /* 0x00006400000c000b */
[----:B01----:R-:W-:Y:S01]  /*1b9e0*/  ENDCOLLECTIVE ;  /* 0x000000000000791b */ /* 0x003fe20003800000 */
.L_x_8263:
[----:B------:R-:W-:Y:S02]  /*1b9f0*/  IMAD.MOV.U32 R13, RZ, RZ, R7 ;  /* 0x000000ffff0d7224 */ /* 0x000fe400078e0007 */
[----:B------:R-:W-:-:S07]  /*1ba00*/  IMAD.MOV.U32 R5, RZ, RZ, R14 ;  /* 0x000000ffff057224 */ /* 0x000fce00078e000e */
[----:B------:R-:W-:Y:S05]  /*1ba10*/  WARPSYNC.COLLECTIVE R15, `(.L_x_8264) ;  /* 0x000000000f087348 */ /* 0x000fea0003c00000 */
[----:B------:R0:W1:Y:S02]  /*1ba20*/  SHFL.IDX P6, R14, R13, R12, R11 ;  /* 0x0000000c0d0e7389 */ /* 0x00006400000c000b */
[----:B01----:R-:W-:Y:S01]  /*1ba30*/  ENDCOLLECTIVE ;  /* 0x000000000000791b */ /* 0x003fe20003800000 */
.L_x_8264:
[----:B------:R-:W-:Y:S05]  /*1ba40*/  BRA `(.L_x_8265) ;  /* 0xfffffeb800447947 */ /* 0x000fea000383ffff */
.L_x_7999:
[----:B0-----:R0:W1:Y:S02]  /*1ba50*/  SYNCS.PHASECHK.TRANS64.TRYWAIT P0, [R2+URZ+0x28c00], R35 ;  /* 0x028c0023020075a7 */ /* 0x001064000800017f */
[----:B-1----:R-:W-:Y:S05]  /*1ba60*/  @!P0 NANOSLEEP.SYNCS 0x989680 ;  /* 0x009896800000895d */ /* 0x002fea0003900000 */
[----:B------:R-:W1:Y:S02]  /*1ba70*/  @!P0 SYNCS.PHASECHK.TRANS64 P0, [R2+URZ+0x28c00], R35 ;  /* 0x028c0023020085a7 */ /* 0x000e64000800007f */
[----:B-1----:R-:W-:Y:S05]  /*1ba80*/  @!P0 BRA `(.L_x_7999) ;  /* 0xfffffffc00f08947 */ /* 0x002fea000383ffff */
[----:B------:R-:W-:Y:S05]  /*1ba90*/  BRA `(.L_x_8266) ;  /* 0xfffffebc00307947 */ /* 0x000fea000383ffff */
.L_x_8007:
        /* <DEDUP_REMOVED lines=8> */
.L_x_8268:
[----:B------:R-:W-:Y:S05]  /*1bb20*/  BSYNC B1 ;  /* 0x0000000000017941 */ /* 0x000fea0003800000 */
.L_x_8267:
        /* <DEDUP_REMOVED lines=8> */
.L_x_8269:
[----:B------:R-:W-:Y:S02]  /*1bbb0*/  IMAD.MOV.U32 R13, RZ, RZ, R7 ;  /* 0x000000ffff0d7224 */ /* 0x000fe400078e0007 */
[----:B------:R-:W-:-:S07]  /*1bbc0*/  IMAD.MOV.U32 R0, RZ, RZ, R14 ;  /* 0x000000ffff007224 */ /* 0x000fce00078e000e */
[----:B------:R-:W-:Y:S05]  /*1bbd0*/  WARPSYNC.COLLECTIVE R15, `(.L_x_8270) ;  /* 0x000000000f087348 */ /* 0x000fea0003c00000 */
[----:B------:R0:W1:Y:S02]  /*1bbe0*/  SHFL.IDX P6, R14, R13, R12, R11 ;  /* 0x0000000c0d0e7389 */ /* 0x00006400000c000b */
[----:B01----:R-:W-:Y:S01]  /*1bbf0*/  ENDCOLLECTIVE ;  /* 0x000000000000791b */ /* 0x003fe20003800000 */
.L_x_8270:
[----:B------:R-:W-:Y:S02]  /*1bc00*/  IMAD.MOV.U32 R10, RZ, RZ, R0 ;  /* 0x000000ffff0a7224 */ /* 0x000fe400078e0000 */
[----:B------:R-:W-:Y:S02]  /*1bc10*/  IMAD.MOV.U32 R13, RZ, RZ, R9 ;  /* 0x000000ffff0d7224 */ /* 0x000fe400078e0009 */
[----:B------:R-:W-:-:S07]  /*1bc20*/  IMAD.MOV.U32 R5, RZ, RZ, R14 ;  /* 0x000000ffff057224 */ /* 0x000fce00078e000e */
[----:B------:R-:W-:Y:S05]  /*1bc30*/  WARPSYNC.COLLECTIVE R15, `(.L_x_8271) ;  /* 0x000000000f087348 */ /* 0x000fea0003c00000 */
[----:B------:R0:W1:Y:S02]  /*1bc40*/  SHFL.IDX P6, R14, R13, R12, R11 ;  /* 0x0000000c0d0e7389 */ /* 0x00006400000c000b */
[----:B01----:R-:W-:Y:S01]  /*1bc50*/  ENDCOLLECTIVE ;  /* 0x000000000000791b */ /* 0x003fe20003800000 */
.L_x_8271:
[----:B------:R-:W-:Y:S01]  /*1bc60*/  IMAD.MOV.U32 R11, RZ, RZ, R3 ;  /* 0x000000ffff0b7224 */ /* 0x000fe200078e0003 */
[----:B------:R-:W-:Y:S06]  /*1bc70*/  BRA `(.L_x_8272) ;  /* 0xfffffec800847947 */ /* 0x000fec000383ffff */
.L_x_8010:
        /* <DEDUP_REMOVED lines=8> */
.L_x_8274:
[----:B------:R-:W-:Y:S05]  /*1bd00*/  BSYNC B1 ;  /* 0x0000000000017941 */ /* 0x000fea0003800000 */
.L_x_8273:
        /* <DEDUP_REMOVED lines=8> */
.L_x_8275:
[----:B------:R-:W-:Y:S02]  /*1bd90*/  IMAD.MOV.U32 R13, RZ, RZ, R7 ;  /* 0x000000ffff0d7224 */ /* 0x000fe400078e0007 */
[----:B------:R-:W-:-:S07]  /*1bda0*/  IMAD.MOV.U32 R0, RZ, RZ, R14 ;  /* 0x000000ffff007224 */ /* 0x000fce00078e000e */
[----:B------:R-:W-:Y:S05]  /*1bdb0*/  WARPSYNC.COLLECTIVE R15, `(.L_x_8276) ;  /* 0x000000000f087348 */ /* 0x000fea0003c00000 */
[----:B------:R0:W1:Y:S02]  /*1bdc0*/  SHFL.IDX P6, R14, R13, R12, R11 ;  /* 0x0000000c0d0e7389 */ /* 0x00006400000c000b */
[----:B01----:R-:W-:Y:S01]  /*1bdd0*/  ENDCOLLECTIVE ;  /* 0x000000000000791b */ /* 0x003fe20003800000 */
.L_x_8276:
[----:B------:R-:W-:Y:S02]  /*1bde0*/  IMAD.MOV.U32 R13, RZ, RZ, R9 ;  /* 0x000000ffff0d7224 */ /* 0x000fe400078e0009 */
[----:B------:R-:W-:-:S07]  /*1bdf0*/  IMAD.MOV.U32 R7, RZ, RZ, R14 ;  /* 0x000000ffff077224 */ /* 0x000fce00078e000e */
[----:B------:R-:W-:Y:S05]  /*1be00*/  WARPSYNC.COLLECTIVE R15, `(.L_x_8277) ;  /* 0x000000000f087348 */ /* 0x000fea0003c00000 */
[----:B------:R0:W1:Y:S02]  /*1be10*/  SHFL.IDX P6, R14, R13, R12, R11 ;  /* 0x0000000c0d0e7389 */ /* 0x00006400000c000b */
[----:B01----:R-:W-:Y:S01]  /*1be20*/  ENDCOLLECTIVE ;  /* 0x000000000000791b */ /* 0x003fe20003800000 */
.L_x_8277:
[----:B------:R-:W-:Y:S02]  /*1be30*/  IMAD.MOV.U32 R12, RZ, RZ, R0 ;  /* 0x000000ffff0c7224 */ /* 0x000fe400078e0000 */
[----:B------:R-:W-:Y:S01]  /*1be40*/  IMAD.MOV.U32 R13, RZ, RZ, R3 ;  /* 0x000000ffff0d7224 */ /* 0x000fe200078e0003 */
[----:B------:R-:W-:Y:S06]  /*1be50*/  BRA `(.L_x_8278) ;  /* 0xfffffec800a87947 */ /* 0x000fec000383ffff */
.L_x_8014:
[----:B0-----:R0:W1:Y:S02]  /*1be60*/  SYNCS.PHASECHK.TRANS64.TRYWAIT P1, [R2+URZ+0x28c00], R3 ;  /* 0x028c0003020075a7 */ /* 0x001064000802017f */
[----:B-1----:R-:W-:Y:S05]  /*1be70*/  @!P1 NANOSLEEP.SYNCS 0x989680 ;  /* 0x009896800000995d */ /* 0x002fea0003900000 */
[----:B------:R-:W1:Y:S02]  /*1be80*/  @!P1 SYNCS.PHASECHK.TRANS64 P1, [R2+URZ+0x28c00], R3 ;  /* 0x028c0003020095a7 */ /* 0x000e64000802007f */
[----:B-1----:R-:W-:Y:S05]  /*1be90*/  @!P1 BRA `(.L_x_8014) ;  /* 0xfffffffc00f09947 */ /* 0x002fea000383ffff */
[----:B------:R-:W-:Y:S05]  /*1bea0*/  BRA `(.L_x_8279) ;  /* 0xfffffecc00487947 */ /* 0x000fea000383ffff */
.L_x_8020:
[----:B0-----:R0:W1:Y:S02]  /*1beb0*/  SYNCS.PHASECHK.TRANS64.TRYWAIT P2, [R168+URZ+0x28c30], R57 ;  /* 0x028c3039a80075a7 */ /* 0x001064000804017f */
[----:B-1----:R-:W-:Y:S05]  /*1bec0*/  @!P2 NANOSLEEP.SYNCS 0x989680 ;  /* 0x009896800000a95d */ /* 0x002fea0003900000 */
[----:B------:R-:W1:Y:S02]  /*1bed0*/  @!P2 SYNCS.PHASECHK.TRANS64 P2, [R168+URZ+0x28c30], R57 ;  /* 0x028c3039a800a5a7 */ /* 0x000e64000804007f */
[----:B-1----:R-:W-:Y:S05]  /*1bee0*/  @!P2 BRA `(.L_x_8020) ;  /* 0xfffffffc00f0a947 */ /* 0x002fea000383ffff */
[----:B------:R-:W-:Y:S05]  /*1bef0*/  BRA `(.L_x_8019) ;  /* 0xfffffed800e07947 */ /* 0x000fea000383ffff */
.L_x_8025:
[----:B--2---:R2:W3:Y:S02]  /*1bf00*/  SYNCS.PHASECHK.TRANS64.TRYWAIT P2, [R168+URZ+0x28c50], R57 ;  /* 0x028c5039a80075a7 */ /* 0x0044e4000804017f */
[----:B---3--:R-:W-:Y:S05]  /*1bf10*/  @!P2 NANOSLEEP.SYNCS 0x989680 ;  /* 0x009896800000a95d */ /* 0x008fea0003900000 */
[----:B------:R-:W3:Y:S02]  /*1bf20*/  @!P2 SYNCS.PHASECHK.TRANS64 P2, [R168+URZ+0x28c50], R57 ;  /* 0x028c5039a800a5a7 */ /* 0x000ee4000804007f */
[----:B---3--:R-:W-:Y:S05]  /*1bf30*/  @!P2 BRA `(.L_x_8025) ;  /* 0xfffffffc00f0a947 */ /* 0x008fea000383ffff */
[----:B------:R-:W-:Y:S05]  /*1bf40*/  BRA `(.L_x_8024) ;  /* 0xfffffeec00a47947 */ /* 0x000fea000383ffff */
.L_x_8032:
[----:B--2---:R2:W3:Y:S02]  /*1bf50*/  SYNCS.PHASECHK.TRANS64.TRYWAIT P2, [R216+URZ+0x28c30], R20 ;  /* 0x028c3014d80075a7 */ /* 0x0044e4000804017f */
[----:B---3--:R-:W-:Y:S05]  /*1bf60*/  @!P2 NANOSLEEP.SYNCS 0x989680 ;  /* 0x009896800000a95d */ /* 0x008fea0003900000 */
[----:B------:R-:W3:Y:S02]  /*1bf70*/  @!P2 SYNCS.PHASECHK.TRANS64 P2, [R216+URZ+0x28c30], R20 ;  /* 0x028c3014d800a5a7 */ /* 0x000ee4000804007f */
[----:B---3--:R-:W-:Y:S05]  /*1bf80*/  @!P2 BRA `(.L_x_8032) ;  /* 0xfffffffc00f0a947 */ /* 0x008fea000383ffff */
[----:B------:R-:W-:Y:S05]  /*1bf90*/  BRA `(.L_x_8031) ;  /* 0xfffffef000d07947 */ /* 0x000fea000383ffff */
.L_x_8037:
[----:B--2---:R2:W3:Y:S02]  /*1bfa0*/  SYNCS.PHASECHK.TRANS64.TRYWAIT P2, [R216+URZ+0x28c50], R20 ;  /* 0x028c5014d80075a7 */ /* 0x0044e4000804017f */
[----:B---3--:R-:W-:Y:S05]  /*1bfb0*/  @!P2 NANOSLEEP.SYNCS 0x989680 ;  /* 0x009896800000a95d */ /* 0x008fea0003900000 */
[----:B------:R-:W3:Y:S02]  /*1bfc0*/  @!P2 SYNCS.PHASECHK.TRANS64 P2, [R216+URZ+0x28c50], R20 ;  /* 0x028c5014d800a5a7 */ /* 0x000ee4000804007f */
[----:B---3--:R-:W-:Y:S05]  /*1bfd0*/  @!P2 BRA `(.L_x_8037) ;  /* 0xfffffffc00f0a947 */ /* 0x008fea000383ffff */
[----:B------:R-:W-:Y:S05]  /*1bfe0*/  BRA `(.L_x_8036) ;  /* 0xffffff0c00b87947 */ /* 0x000fea000383ffff */
.L_x_8045:
[----:B---3--:R3:W4:Y:S02]  /*1bff0*/  SYNCS.PHASECHK.TRANS64.TRYWAIT P2, [R194+URZ+0x28c30], R20 ;  /* 0x028c3014c20075a7 */ /* 0x008724000804017f */
[----:B----4-:R-:W-:Y:S05]  /*1c000*/  @!P2 NANOSLEEP.SYNCS 0x989680 ;  /* 0x009896800000a95d */ /* 0x010fea0003900000 */
[----:B------:R-:W4:Y:S02]  /*1c010*/  @!P2 SYNCS.PHASECHK.TRANS64 P2, [R194+URZ+0x28c30], R20 ;  /* 0x028c3014c200a5a7 */ /* 0x000f24000804007f */
[----:B----4-:R-:W-:Y:S05]  /*1c020*/  @!P2 BRA `(.L_x_8045) ;  /* 0xfffffffc00f0a947 */ /* 0x010fea000383ffff */
[----:B------:R-:W-:Y:S05]  /*1c030*/  BRA `(.L_x_8044) ;  /* 0xffffff1000cc7947 */ /* 0x000fea000383ffff */
.L_x_8050:
[----:B-1----:R1:W4:Y:S02]  /*1c040*/  SYNCS.PHASECHK.TRANS64.TRYWAIT P2, [R194+URZ+0x28c50], R20 ;  /* 0x028c5014c20075a7 */ /* 0x002324000804017f */
[----:B----4-:R-:W-:Y:S05]  /*1c050*/  @!P2 NANOSLEEP.SYNCS 0x989680 ;  /* 0x009896800000a95d */ /* 0x010fea0003900000 */
[----:B------:R-:W4:Y:S02]  /*1c060*/  @!P2 SYNCS.PHASECHK.TRANS64 P2, [R194+URZ+0x28c50], R20 ;  /* 0x028c5014c200a5a7 */ /* 0x000f24000804007f */
[----:B----4-:R-:W-:Y:S05]  /*1c070*/  @!P2 BRA `(.L_x_8050) ;  /* 0xfffffffc00f0a947 */ /* 0x010fea000383ffff */
[----:B------:R-:W-:Y:S05]  /*1c080*/  BRA `(.L_x_8049) ;  /* 0xffffff2800247947 */ /* 0x000fea000383ffff */
.L_x_8080:
[----:B------:R-:W2:Y:S01]  /*1c090*/  S2R R9, SR_TID.X ;  /* 0x0000000000097919 */ /* 0x000ea20000002100 */
[----:B------:R-:W-:Y:S01]  /*1c0a0*/  BSSY B1, `(.L_x_8280) ;  /* 0x000000a000017945 */ /* 0x000fe20003800000 */
[----:B------:R-:W-:Y:S02]  /*1c0b0*/  IMAD.MOV.U32 R12, RZ, RZ, RZ ;  /* 0x000000ffff0c7224 */ /* 0x000fe400078e00ff */
[----:B-1----:R-:W-:Y:S02]  /*1c0c0*/  IMAD.MOV.U32 R11, RZ, RZ, 0x1f ;  /* 0x0000001fff0b7424 */ /* 0x002fe400078e00ff */
[----:B------:R-:W-:Y:S01]  /*1c0d0*/  IMAD.MOV.U32 R15, RZ, RZ, -0x1 ;  /* 0xffffffffff0f7424 */ /* 0x000fe200078e00ff */
[----:B--2---:R-:W-:-:S04]  /*1c0e0*/  SHF.R.U32.HI R9, RZ, 0x5, R9 ;  /* 0x00000005ff097819 */ /* 0x004fc80000011609 */
[----:B------:R-:W-:-:S05]  /*1c0f0*/  LOP3.LUT R9, R9, 0x3, RZ, 0xc0, !PT ;  /* 0x0000000309097812 */ /* 0x000fca00078ec0ff */
[----:B------:R-:W-:-:S07]  /*1c100*/  IMAD.MOV.U32 R13, RZ, RZ, R9 ;  /* 0x000000ffff0d7224 */ /* 0x000fce00078e0009 */
[----:B0-----:R-:W-:Y:S05]  /*1c110*/  WARPSYNC.COLLECTIVE R15, `(.L_x_8281) ;  /* 0x000000000f087348 */ /* 0x001fea0003c00000 */
[----:B0-----:R0:W1:Y:S02]  /*1c120*/  SHFL.IDX P6, R14, R13, R12, R11 ;  /* 0x0000000c0d0e7389 */ /* 0x00106400000c000b */
[----:B01----:R-:W-:Y:S01]  /*1c130*/  ENDCOLLECTIVE ;  /* 0x000000000000791b */ /* 0x003fe20003800000 */
.L_x_8281:
[----:B------:R-:W-:Y:S05]  /*1c140*/  BSYNC B1 ;  /* 0x0000000000017941 */ /* 0x000fea0003800000 */
.L_x_8280:
[----:B------:R-:W-:Y:S05]  /*1c150*/  BRA `(.L_x_8282) ;  /* 0xffffff7800407947 */ /* 0x000fea000383ffff */
.L_x_8082:
[----:B------:R-:W-:Y:S01]  /*1c160*/  BSSY B1, `(.L_x_8283) ;  /* 0x0000006000017945 */ /* 0x000fe20003800000 */
[----:B------:R-:W-:-:S07]  /*1c170*/  IMAD.MOV.U32 R15, RZ, RZ, -0x1 ;  /* 0xffffffffff0f7424 */ /* 0x000fce00078e00ff */
[----:B01----:R-:W-:Y:S05]  /*1c180*/  WARPSYNC.COLLECTIVE R15, `(.L_x_8284) ;  /* 0x000000000f0c7348 */ /* 0x003fea0003c00000 */
[----:B------:R-:W-:Y:S02]  /*1c190*/  ELECT P6, UR62, PT ;  /* 0x00000000003e782f */ /* 0x000fe400038c0000 */
[----:B------:R-:W-:Y:S01]  /*1c1a0*/  MOV R14, UR62 ;  /* 0x0000003e000e7c02 */ /* 0x000fe20008000f00 */
[----:B01----:R-:W-:Y:S10]  /*1c1b0*/  ENDCOLLECTIVE ;  /* 0x000000000000791b */ /* 0x003ff40003800000 */
.L_x_8284:
[----:B------:R-:W-:Y:S05]  /*1c1c0*/  BSYNC B1 ;  /* 0x0000000000017941 */ /* 0x000fea0003800000 */
.L_x_8283:
[----:B------:R-:W-:Y:S05]  /*1c1d0*/  BRA `(.L_x_8081) ;  /* 0xffffff7800387947 */ /* 0x000fea000383ffff */
.L_x_8084:
[----:B0-----:R-:W2:Y:S02]  /*1c1e0*/  LDL R5, [R1+0x4] ;  /* 0x0000040001057983 */ /* 0x001ea40000100800 */
[----:B--2---:R0:W2:Y:S02]  /*1c1f0*/  SYNCS.PHASECHK.TRANS64.TRYWAIT P0, [R5+URZ+0x28c20], R4 ;  /* 0x028c2004050075a7 */ /* 0x0040a4000800017f */
[----:B--2---:R-:W-:Y:S05]  /*1c200*/  @!P0 NANOSLEEP.SYNCS 0x989680 ;  /* 0x009896800000895d */ /* 0x004fea0003900000 */
[----:B------:R-:W2:Y:S02]  /*1c210*/  @!P0 SYNCS.PHASECHK.TRANS64 P0, [R5+URZ+0x28c20], R4 ;  /* 0x028c2004050085a7 */ /* 0x000ea4000800007f */
[----:B--2---:R-:W-:Y:S05]  /*1c220*/  @!P0 BRA `(.L_x_8084) ;  /* 0xfffffffc00ec8947 */ /* 0x004fea000383ffff */
[----:B------:R-:W-:Y:S05]  /*1c230*/  BRA `(.L_x_8285) ;  /* 0xffffff7800487947 */ /* 0x000fea000383ffff */
.L_x_8088:
[----:B0-----:R0:W2:Y:S02]  /*1c240*/  SYNCS.PHASECHK.TRANS64.TRYWAIT P0, [R5+URZ+0x28ca0], R9 ;  /* 0x028ca009050075a7 */ /* 0x0010a4000800017f */
[----:B--2---:R-:W-:Y:S05]  /*1c250*/  @!P0 NANOSLEEP.SYNCS 0x989680 ;  /* 0x009896800000895d */ /* 0x004fea0003900000 */
[----:B------:R-:W2:Y:S02]  /*1c260*/  @!P0 SYNCS.PHASECHK.TRANS64 P0, [R5+URZ+0x28ca0], R9 ;  /* 0x028ca009050085a7 */ /* 0x000ea4000800007f */
[----:B--2---:R-:W-:Y:S05]  /*1c270*/  @!P0 BRA `(.L_x_8088) ;  /* 0xfffffffc00f08947 */ /* 0x004fea000383ffff */
[----:B------:R-:W-:Y:S05]  /*1c280*/  BRA `(.L_x_8286) ;  /* 0xffffff78006c7947 */ /* 0x000fea000383ffff */
.L_x_8093:
[----:B--2---:R2:W3:Y:S02]  /*1c290*/  SYNCS.PHASECHK.TRANS64.TRYWAIT P0, [R5+URZ+0x28cc0], R9 ;  /* 0x028cc009050075a7 */ /* 0x0044e4000800017f */
[----:B---3--:R-:W-:Y:S05]  /*1c2a0*/  @!P0 NANOSLEEP.SYNCS 0x989680 ;  /* 0x009896800000895d */ /* 0x008fea0003900000 */
[----:B------:R-:W3:Y:S02]  /*1c2b0*/  @!P0 SYNCS.PHASECHK.TRANS64 P0, [R5+URZ+0x28cc0], R9 ;  /* 0x028cc009050085a7 */ /* 0x000ee4000800007f */
[----:B---3--:R-:W-:Y:S05]  /*1c2c0*/  @!P0 BRA `(.L_x_8093) ;  /* 0xfffffffc00f08947 */ /* 0x008fea000383ffff */
[----:B------:R-:W-:Y:S05]  /*1c2d0*/  BRA `(.L_x_8287) ;  /* 0xffffff7800f07947 */ /* 0x000fea000383ffff */
.L_x_8107:
[----:B0-----:R0:W2:Y:S02]  /*1c2e0*/  SYNCS.PHASECHK.TRANS64.TRYWAIT P1, [R5+URZ+0x28ca0], R6 ;  /* 0x028ca006050075a7 */ /* 0x0010a4000802017f */
[----:B--2---:R-:W-:Y:S05]  /*1c2f0*/  @!P1 NANOSLEEP.SYNCS 0x989680 ;  /* 0x009896800000995d */ /* 0x004fea0003900000 */
[----:B------:R-:W2:Y:S02]  /*1c300*/  @!P1 SYNCS.PHASECHK.TRANS64 P1, [R5+URZ+0x28ca0], R6 ;  /* 0x028ca006050095a7 */ /* 0x000ea4000802007f */
[----:B--2---:R-:W-:Y:S05]  /*1c310*/  @!P1 BRA `(.L_x_8107) ;  /* 0xfffffffc00f09947 */ /* 0x004fea000383ffff */
[----:B------:R-:W-:Y:S05]  /*1c320*/  BRA `(.L_x_8288) ;  /* 0xffffff8400787947 */ /* 0x000fea000383ffff */
.L_x_8112:
[----:B--2---:R2:W3:Y:S02]  /*1c330*/  SYNCS.PHASECHK.TRANS64.TRYWAIT P1, [R5+URZ+0x28cc0], R6 ;  /* 0x028cc006050075a7 */ /* 0x0044e4000802017f */
[----:B---3--:R-:W-:Y:S05]  /*1c340*/  @!P1 NANOSLEEP.SYNCS 0x989680 ;  /* 0x009896800000995d */ /* 0x008fea0003900000 */
[----:B------:R-:W3:Y:S02]  /*1c350*/  @!P1 SYNCS.PHASECHK.TRANS64 P1, [R5+URZ+0x28cc0], R6 ;  /* 0x028cc006050095a7 */ /* 0x000ee4000802007f */
[----:B---3--:R-:W-:Y:S05]  /*1c360*/  @!P1 BRA `(.L_x_8112) ;  /* 0xfffffffc00f09947 */ /* 0x008fea000383ffff */
[----:B------:R-:W-:Y:S05]  /*1c370*/  BRA `(.L_x_8289) ;  /* 0xffffff8400f87947 */ /* 0x000fea000383ffff */
.L_x_8132:
        /* <DEDUP_REMOVED lines=11> */
.L_x_8291:
[----:B------:R-:W-:Y:S05]  /*1c430*/  BSYNC B0 ;  /* 0x0000000000007941 */ /* 0x000fea0003800000 */
.L_x_8290:
[----:B------:R-:W-:Y:S05]  /*1c440*/  BRA `(.L_x_8292) ;  /* 0xffffff9800087947 */ /* 0x000fea000383ffff */
.L_x_8134:
[----:B------:R-:W-:Y:S01]  /*1c450*/  BSSY B0, `(.L_x_8293) ;  /* 0x0000006000007945 */ /* 0x000fe20003800000 */
[----:B------:R-:W-:-:S07]  /*1c460*/  IMAD.MOV.U32 R15, RZ, RZ, -0x1 ;  /* 0xffffffffff0f7424 */ /* 0x000fce00078e00ff */
[----:B01----:R-:W-:Y:S05]  /*1c470*/  WARPSYNC.COLLECTIVE R15, `(.L_x_8294) ;  /* 0x000000000f0c7348 */ /* 0x003fea0003c00000 */
[----:B------:R-:W-:Y:S02]  /*1c480*/  ELECT P6, UR62, PT ;  /* 0x00000000003e782f */ /* 0x000fe400038c0000 */
[----:B------:R-:W-:Y:S01]  /*1c490*/  MOV R14, UR62 ;  /* 0x0000003e000e7c02 */ /* 0x000fe20008000f00 */
[----:B01----:R-:W-:Y:S10]  /*1c4a0*/  ENDCOLLECTIVE ;  /* 0x000000000000791b */ /* 0x003ff40003800000 */
.L_x_8294:
[----:B------:R-:W-:Y:S05]  /*1c4b0*/  BSYNC B0 ;  /* 0x0000000000007941 */ /* 0x000fea0003800000 */
.L_x_8293:
[----:B------:R-:W-:Y:S05]  /*1c4c0*/  BRA `(.L_x_8295) ;  /* 0xffffff9800187947 */ /* 0x000fea000383ffff */
.L_x_8136:
[----:B0-----:R0:W2:Y:S02]  /*1c4d0*/  SYNCS.PHASECHK.TRANS64.TRYWAIT P0, [R0+URZ+0x28c40], R2 ;  /* 0x028c4002000075a7 */ /* 0x0010a4000800017f */
[----:B--2---:R-:W-:Y:S05]  /*1c4e0*/  @!P0 NANOSLEEP.SYNCS 0x989680 ;  /* 0x009896800000895d */ /* 0x004fea0003900000 */
[----:B------:R-:W2:Y:S02]  /*1c4f0*/  @!P0 SYNCS.PHASECHK.TRANS64 P0, [R0+URZ+0x28c40], R2 ;  /* 0x028c4002000085a7 */ /* 0x000ea4000800007f */
[----:B--2---:R-:W-:Y:S05]  /*1c500*/  @!P0 BRA `(.L_x_8136) ;  /* 0xfffffffc00f08947 */ /* 0x004fea000383ffff */
[----:B------:R-:W-:Y:S05]  /*1c510*/  BRA `(.L_x_8296) ;  /* 0xffffff9800847947 */ /* 0x000fea000383ffff */
.L_x_8140:
        /* <DEDUP_REMOVED lines=12> */
.L_x_8297:
[----:B------:R-:W-:Y:S02]  /*1c5e0*/  IMAD.MOV.U32 R13, RZ, RZ, R3 ;  /* 0x000000ffff0d7224 */ /* 0x000fe400078e0003 */
[----:B------:R-:W-:-:S07]  /*1c5f0*/  IMAD.MOV.U32 R4, RZ, RZ, R14 ;  /* 0x000000ffff047224 */ /* 0x000fce00078e000e */
[----:B------:R-:W-:Y:S05]  /*1c600*/  WARPSYNC.COLLECTIVE R15, `(.L_x_8298) ;  /* 0x000000000f087348 */ /* 0x000fea0003c00000 */
[----:B------:R0:W1:Y:S02]  /*1c610*/  SHFL.IDX P6, R14, R13, R12, R11 ;  /* 0x0000000c0d0e7389 */ /* 0x00006400000c000b */
[----:B01----:R-:W-:Y:S01]  /*1c620*/  ENDCOLLECTIVE ;  /* 0x000000000000791b */ /* 0x003fe20003800000 */
.L_x_8298:
[----:B------:R-:W-:Y:S02]  /*1c630*/  IMAD.MOV.U32 R13, RZ, RZ, R2 ;  /* 0x000000ffff0d7224 */ /* 0x000fe400078e0002 */
[----:B------:R-:W-:Y:S02]  /*1c640*/  IMAD.MOV.U32 R12, RZ, RZ, 0x1 ;  /* 0x00000001ff0c7424 */ /* 0x000fe400078e00ff */
[----:B------:R-:W-:-:S07]  /*1c650*/  IMAD.MOV.U32 R5, RZ, RZ, R14 ;  /* 0x000000ffff057224 */ /* 0x000fce00078e000e */
[----:B------:R-:W-:Y:S05]  /*1c660*/  WARPSYNC.COLLECTIVE R15, `(.L_x_8299) ;  /* 0x000000000f087348 */ /* 0x000fea0003c00000 */
[----:B------:R0:W1:Y:S02]  /*1c670*/  SHFL.IDX P6, R14, R13, R12, R11 ;  /* 0x0000000c0d0e7389 */ /* 0x00006400000c000b */
[----:B01----:R-:W-:Y:S01]  /*1c680*/  ENDCOLLECTIVE ;  /* 0x000000000000791b */ /* 0x003fe20003800000 */
.L_x_8299:
        /* <DEDUP_REMOVED lines=10> */
.L_x_8300:
        /* <DEDUP_REMOVED lines=11> */
.L_x_8301:
        /* <DEDUP_REMOVED lines=10> */
.L_x_8302:
        /* <DEDUP_REMOVED lines=12> */
.L_x_8303:
        /* <DEDUP_REMOVED lines=14> */
.L_x_8304:
[----:B------:R-:W-:Y:S01]  /*1ca20*/  IMAD.MOV.U32 R3, RZ, RZ, R14 ;  /* 0x000000ffff037224 */ /* 0x000fe200078e000e */
[----:B------:R-:W-:Y:S06]  /*1ca30*/  BRA `(.L_x_8305) ;  /* 0xffffff9c00f47947 */ /* 0x000fec000383ffff */
.L_x_8143:
[----:B0-----:R-:W2:Y:S02]  /*1ca40*/  LDL R2, [R1+0x4] ;  /* 0x0000040001027983 */ /* 0x001ea40000100800 */
[----:B--2---:R0:W1:Y:S02]  /*1ca50*/  SYNCS.PHASECHK.TRANS64.TRYWAIT P0, [R2+URZ+0x28c20], R0 ;  /* 0x028c2000020075a7 */ /* 0x004064000800017f */
[----:B-1----:R-:W-:Y:S05]  /*1ca60*/  @!P0 NANOSLEEP.SYNCS 0x989680 ;  /* 0x009896800000895d */ /* 0x002fea0003900000 */
[----:B------:R-:W1:Y:S02]  /*1ca70*/  @!P0 SYNCS.PHASECHK.TRANS64 P0, [R2+URZ+0x28c20], R0 ;  /* 0x028c2000020085a7 */ /* 0x000e64000800007f */
[----:B-1----:R-:W-:Y:S05]  /*1ca80*/  @!P0 BRA `(.L_x_8143) ;  /* 0xfffffffc00ec8947 */ /* 0x002fea000383ffff */
[----:B------:R-:W-:Y:S05]  /*1ca90*/  BRA `(.L_x_8306) ;  /* 0xffffffa000547947 */ /* 0x000fea000383ffff */
.L_x_8147:
[----:B0-----:R0:W1:Y:S02]  /*1caa0*/  SYNCS.PHASECHK.TRANS64.TRYWAIT P0, [R0+URZ+0x28c60], R2 ;  /* 0x028c6002000075a7 */ /* 0x001064000800017f */
[----:B-1----:R-:W-:Y:S05]  /*1cab0*/  @!P0 NANOSLEEP.SYNCS 0x989680 ;  /* 0x009896800000895d */ /* 0x002fea0003900000 */
[----:B------:R-:W1:Y:S02]  /*1cac0*/  @!P0 SYNCS.PHASECHK.TRANS64 P0, [R0+URZ+0x28c60], R2 ;  /* 0x028c6002000085a7 */ /* 0x000e64000800007f */
[----:B-1----:R-:W-:Y:S05]  /*1cad0*/  @!P0 BRA `(.L_x_8147) ;  /* 0xfffffffc00f08947 */ /* 0x002fea000383ffff */
[----:B------:R-:W-:Y:S05]  /*1cae0*/  BRA `(.L_x_8307) ;  /* 0xffffffa000807947 */ /* 0x000fea000383ffff */
.L_x_8166:
[----:B-1----:R1:W2:Y:S02]  /*1caf0*/  SYNCS.PHASECHK.TRANS64.TRYWAIT P0, [R3+URZ+0x28c40], R2 ;  /* 0x028c4002030075a7 */ /* 0x0022a4000800017f */
[----:B--2---:R-:W-:Y:S05]  /*1cb00*/  @!P0 NANOSLEEP.SYNCS 0x989680 ;  /* 0x009896800000895d */ /* 0x004fea0003900000 */
[----:B------:R-:W2:Y:S02]  /*1cb10*/  @!P0 SYNCS.PHASECHK.TRANS64 P0, [R3+URZ+0x28c40], R2 ;  /* 0x028c4002030085a7 */ /* 0x000ea4000800007f */
[----:B--2---:R-:W-:Y:S05]  /*1cb20*/  @!P0 BRA `(.L_x_8166) ;  /* 0xfffffffc00f08947 */ /* 0x004fea000383ffff */
[----:B------:R-:W-:Y:S05]  /*1cb30*/  BRA `(.L_x_8308) ;  /* 0xffffffac00a47947 */ /* 0x000fea000383ffff */
.L_x_8171:
[----:B0-----:R0:W2:Y:S02]  /*1cb40*/  SYNCS.PHASECHK.TRANS64.TRYWAIT P0, [R3+URZ+0x28c60], R2 ;  /* 0x028c6002030075a7 */ /* 0x0010a4000800017f */
[----:B--2---:R-:W-:Y:S05]  /*1cb50*/  @!P0 NANOSLEEP.SYNCS 0x989680 ;  /* 0x009896800000895d */ /* 0x004fea0003900000 */
[----:B------:R-:W2:Y:S02]  /*1cb60*/  @!P0 SYNCS.PHASECHK.TRANS64 P0, [R3+URZ+0x28c60], R2 ;  /* 0x028c6002030085a7 */ /* 0x000ea4000800007f */
[----:B--2---:R-:W-:Y:S05]  /*1cb70*/  @!P0 BRA `(.L_x_8171) ;  /* 0xfffffffc00f08947 */ /* 0x004fea000383ffff */
[----:B------:R-:W-:Y:S05]  /*1cb80*/  BRA `(.L_x_8309) ;  /* 0xffffffb0002c7947 */ /* 0x000fea000383ffff */
.L_x_8186:
[----:B0-----:R0:W1:Y:S02]  /*1cb90*/  SYNCS.PHASECHK.TRANS64.TRYWAIT P0, [R4+URZ+0x28c40], R2 ;  /* 0x028c4002040075a7 */ /* 0x001064000800017f */
[----:B-1----:R-:W-:Y:S05]  /*1cba0*/  @!P0 NANOSLEEP.SYNCS 0x989680 ;  /* 0x009896800000895d */ /* 0x002fea0003900000 */
[----:B------:R-:W1:Y:S02]  /*1cbb0*/  @!P0 SYNCS.PHASECHK.TRANS64 P0, [R4+URZ+0x28c40], R2 ;  /* 0x028c4002040085a7 */ /* 0x000e64000800007f */
[----:B-1----:R-:W-:Y:S05]  /*1cbc0*/  @!P0 BRA `(.L_x_8186) ;  /* 0xfffffffc00f08947 */ /* 0x002fea000383ffff */
[----:B------:R-:W-:Y:S05]  /*1cbd0*/  BRA `(.L_x_8310) ;  /* 0xffffffbc00347947 */ /* 0x000fea000383ffff */
.L_x_8191:
[----:B-1----:R1:W2:Y:S02]  /*1cbe0*/  SYNCS.PHASECHK.TRANS64.TRYWAIT P0, [R4+URZ+0x28c60], R2 ;  /* 0x028c6002040075a7 */ /* 0x0022a4000800017f */
[----:B--2---:R-:W-:Y:S05]  /*1cbf0*/  @!P0 NANOSLEEP.SYNCS 0x989680 ;  /* 0x009896800000895d */ /* 0x004fea0003900000 */
[----:B------:R-:W2:Y:S02]  /*1cc00*/  @!P0 SYNCS.PHASECHK.TRANS64 P0, [R4+URZ+0x28c60], R2 ;  /* 0x028c6002040085a7 */ /* 0x000ea4000800007f */
[----:B--2---:R-:W-:Y:S05]  /*1cc10*/  @!P0 BRA `(.L_x_8191) ;  /* 0xfffffffc00f08947 */ /* 0x004fea000383ffff */
[----:B------:R-:W-:Y:S05]  /*1cc20*/  BRA `(.L_x_8311) ;  /* 0xffffffbc00b87947 */ /* 0x000fea000383ffff */
.L_x_8206:
[----:B-1----:R1:W2:Y:S02]  /*1cc30*/  SYNCS.PHASECHK.TRANS64.TRYWAIT P0, [R4+URZ+0x28c40], R2 ;  /* 0x028c4002040075a7 */ /* 0x0022a4000800017f */
[----:B--2---:R-:W-:Y:S05]  /*1cc40*/  @!P0 NANOSLEEP.SYNCS 0x989680 ;  /* 0x009896800000895d */ /* 0x004fea0003900000 */
[----:B------:R-:W2:Y:S02]  /*1cc50*/  @!P0 SYNCS.PHASECHK.TRANS64 P0, [R4+URZ+0x28c40], R2 ;  /* 0x028c4002040085a7 */ /* 0x000ea4000800007f */
[----:B--2---:R-:W-:Y:S05]  /*1cc60*/  @!P0 BRA `(.L_x_8206) ;  /* 0xfffffffc00f08947 */ /* 0x004fea000383ffff */
[----:B------:R-:W-:Y:S05]  /*1cc70*/  BRA `(.L_x_8312) ;  /* 0xffffffc800a47947 */ /* 0x000fea000383ffff */
.L_x_8211:
[----:B0-----:R0:W2:Y:S02]  /*1cc80*/  SYNCS.PHASECHK.TRANS64.TRYWAIT P0, [R4+URZ+0x28c60], R2 ;  /* 0x028c6002040075a7 */ /* 0x0010a4000800017f */
[----:B--2---:R-:W-:Y:S05]  /*1cc90*/  @!P0 NANOSLEEP.SYNCS 0x989680 ;  /* 0x009896800000895d */ /* 0x004fea0003900000 */
[----:B------:R-:W2:Y:S02]  /*1cca0*/  @!P0 SYNCS.PHASECHK.TRANS64 P0, [R4+URZ+0x28c60], R2 ;  /* 0x028c6002040085a7 */ /* 0x000ea4000800007f */
[----:B--2---:R-:W-:Y:S05]  /*1ccb0*/  @!P0 BRA `(.L_x_8211) ;  /* 0xfffffffc00f08947 */ /* 0x004fea000383ffff */
[----:B------:R-:W-:Y:S05]  /*1ccc0*/  BRA `(.L_x_8313) ;  /* 0xffffffcc002c7947 */ /* 0x000fea000383ffff */
.L_x_8227:
[----:B------:R-:W-:Y:S01]  /*1ccd0*/  BSSY B0, `(.L_x_8314) ;  /* 0x0000008000007945 */ /* 0x000fe20003800000 */
[----:B------:R-:W-:Y:S02]  /*1cce0*/  IMAD.MOV.U32 R13, RZ, RZ, R16 ;  /* 0x000000ffff0d7224 */ /* 0x000fe400078e0010 */
[----:B------:R-:W-:Y:S02]  /*1ccf0*/  IMAD.MOV.U32 R12, RZ, RZ, RZ ;  /* 0x000000ffff0c7224 */ /* 0x000fe400078e00ff */
[----:B-1----:R-:W-:Y:S02]  /*1cd00*/  IMAD.MOV.U32 R11, RZ, RZ, 0x1f ;  /* 0x0000001fff0b7424 */ /* 0x002fe400078e00ff */
[----:B------:R-:W-:-:S07]  /*1cd10*/  IMAD.MOV.U32 R15, RZ, RZ, -0x1 ;  /* 0xffffffffff0f7424 */ /* 0x000fce00078e00ff */
[----:B0----5:R-:W-:Y:S05]  /*1cd20*/  WARPSYNC.COLLECTIVE R15, `(.L_x_8315) ;  /* 0x000000000f087348 */ /* 0x021fea0003c00000 */
[----:B0-----:R0:W1:Y:S02]  /*1cd30*/  SHFL.IDX P6, R14, R13, R12, R11 ;  /* 0x0000000c0d0e7389 */ /* 0x00106400000c000b */
[----:B01---5:R-:W-:Y:S01]  /*1cd40*/  ENDCOLLECTIVE ;  /* 0x000000000000791b */ /* 0x023fe20003800000 */
.L_x_8315:
[----:B------:R-:W-:Y:S05]  /*1cd50*/  BSYNC B0 ;  /* 0x0000000000007941 */ /* 0x000fea0003800000 */
.L_x_8314:
        /* <DEDUP_REMOVED lines=9> */
.L_x_8316:
        /* <DEDUP_REMOVED lines=18> */
.L_x_8317:
[----:B------:R-:W-:Y:S01]  /*1cf10*/  IMAD.MOV.U32 R12, RZ, RZ, 0x2 ;  /* 0x00000002ff0c7424 */ /* 0x000fe200078e00ff */
[----:B------:R-:W-:-:S05]  /*1cf20*/  SEL R5, R14, RZ, P1 ;  /* 0x000000ff0e057207 */ /* 0x000fca0000800000 */
[----:B------:R-:W-:-:S04]  /*1cf30*/  IMAD.IADD R3, R2, 0x1, R5 ;  /* 0x0000000102037824 */ /* 0x000fc800078e0205 */
[----:B------:R-:W-:-:S07]  /*1cf40*/  IMAD.MOV.U32 R13, RZ, RZ, R3 ;  /* 0x000000ffff0d7224 */ /* 0x000fce00078e0003 */
[----:B------:R-:W-:Y:S05]  /*1cf50*/  WARPSYNC.COLLECTIVE R15, `(.L_x_8318) ;  /* 0x000000000f087348 */ /* 0x000fea0003c00000 */
[----:B------:R0:W1:Y:S02]  /*1cf60*/  SHFL.UP P6, R14, R13, R12, R11 ;  /* 0x0400000c0d0e7389 */ /* 0x00006400000c000b */
[----:B01----:R-:W-:Y:S01]  /*1cf70*/  ENDCOLLECTIVE ;  /* 0x000000000000791b */ /* 0x003fe20003800000 */
.L_x_8318:
        /* <DEDUP_REMOVED lines=8> */
.L_x_8319:
        /* <DEDUP_REMOVED lines=8> */
.L_x_8320:
        /* <DEDUP_REMOVED lines=8> */
.L_x_8321:
        /* <DEDUP_REMOVED lines=9> */
.L_x_8322:
[----:B------:R-:W-:Y:S01]  /*1d190*/  IMAD.MOV.U32 R16, RZ, RZ, R14 ;  /* 0x000000ffff107224 */ /* 0x000fe200078e000e */
[----:B------:R-:W-:Y:S06]  /*1d1a0*/  BRA `(.L_x_8323) ;  /* 0xffffffd400887947 */ /* 0x000fec000383ffff */
.L_x_8232:
        /* <DEDUP_REMOVED lines=8> */
.L_x_8325:
[----:B------:R-:W-:Y:S05]  /*1d230*/  BSYNC B0 ;  /* 0x0000000000007941 */ /* 0x000fea0003800000 */
.L_x_8324:
        /* <DEDUP_REMOVED lines=9> */
.L_x_8326:
[----:B------:R-:W-:Y:S01]  /*1d2d0*/  IMAD.MOV.U32 R12, RZ, RZ, 0x4 ;  /* 0x00000004ff0c7424 */ /* 0x000fe200078e00ff */
[----:B------:R-:W-:-:S05]  /*1d2e0*/  SEL R14, R14, RZ, P2 ;  /* 0x000000ff0e0e7207 */ /* 0x000fca0001000000 */
[----:B------:R-:W-:-:S04]  /*1d2f0*/  IMAD.IADD R3, R3, 0x1, R14 ;  /* 0x0000000103037824 */ /* 0x000fc800078e020e */
[----:B------:R-:W-:-:S07]  /*1d300*/  IMAD.MOV.U32 R13, RZ, RZ, R3 ;  /* 0x000000ffff0d7224 */ /* 0x000fce00078e0003 */
[----:B------:R-:W-:Y:S05]  /*1d310*/  WARPSYNC.COLLECTIVE R15, `(.L_x_8327) ;  /* 0x000000000f087348 */ /* 0x000fea0003c00000 */
[----:B------:R0:W1:Y:S02]  /*1d320*/  SHFL.UP P6, R14, R13, R12, R11 ;  /* 0x0400000c0d0e7389 */ /* 0x00006400000c000b */
[----:B01----:R-:W-:Y:S01]  /*1d330*/  ENDCOLLECTIVE ;  /* 0x000000000000791b */ /* 0x003fe20003800000 */
.L_x_8327:
[----:B------:R-:W-:Y:S01]  /*1d340*/  IMAD.MOV.U32 R12, RZ, RZ, 0x8 ;  /* 0x00000008ff0c7424 */ /* 0x000fe200078e00ff */
[----:B------:R-:W-:-:S05]  /*1d350*/  SEL R14, R14, RZ, P3 ;  /* 0x000000ff0e0e7207 */ /* 0x000fca0001800000 */
[----:B------:R-:W-:-:S04]  /*1d360*/  IMAD.IADD R3, R3, 0x1, R14 ;  /* 0x0000000103037824 */ /* 0x000fc800078e020e */
[----:B------:R-:W-:-:S07]  /*1d370*/  IMAD.MOV.U32 R13, RZ, RZ, R3 ;  /* 0x000000ffff0d7224 */ /* 0x000fce00078e0003 */
[----:B------:R-:W-:Y:S05]  /*1d380*/  WARPSYNC.COLLECTIVE R15, `(.L_x_8328) ;  /* 0x000000000f087348 */ /* 0x000fea0003c00000 */
[----:B------:R0:W1:Y:S02]  /*1d390*/  SHFL.UP P6, R14, R13, R12, R11 ;  /* 0x0400000c0d0e7389 */ /* 0x00006400000c000b */
[----:B01----:R-:W-:Y:S01]  /*1d3a0*/  ENDCOLLECTIVE ;  /* 0x000000000000791b */ /* 0x003fe20003800000 */
.L_x_8328:
[----:B------:R-:W-:Y:S01]  /*1d3b0*/  IMAD.MOV.U32 R12, RZ, RZ, 0x10 ;  /* 0x00000010ff0c7424 */ /* 0x000fe200078e00ff */
[----:B------:R-:W-:-:S05]  /*1d3c0*/  SEL R14, R14, RZ, P4 ;  /* 0x000000ff0e0e7207 */ /* 0x000fca0002000000 */
[----:B------:R-:W-:-:S04]  /*1d3d0*/  IMAD.IADD R3, R3, 0x1, R14 ;  /* 0x0000000103037824 */ /* 0x000fc800078e020e */
[----:B------:R-:W-:-:S07]  /*1d3e0*/  IMAD.MOV.U32 R13, RZ, RZ, R3 ;  /* 0x000000ffff0d7224 */ /* 0x000fce00078e0003 */
[----:B------:R-:W-:Y:S05]  /*1d3f0*/  WARPSYNC.COLLECTIVE R15, `(.L_x_8329) ;  /* 0x000000000f087348 */ /* 0x000fea0003c00000 */
[----:B------:R0:W1:Y:S02]  /*1d400*/  SHFL.UP P6, R14, R13, R12, R11 ;  /* 0x0400000c0d0e7389 */ /* 0x00006400000c000b */
[----:B01----:R-:W-:Y:S01]  /*1d410*/  ENDCOLLECTIVE ;  /* 0x000000000000791b */ /* 0x003fe20003800000 */
.L_x_8329:
        /* <DEDUP_REMOVED lines=8> */
.L_x_8330:
[----:B------:R-:W-:Y:S01]  /*1d4a0*/  IMAD.MOV.U32 R16, RZ, RZ, R14 ;  /* 0x000000ffff107224 */ /* 0x000fe200078e000e */
[----:B------:R-:W-:Y:S06]  /*1d4b0*/  BRA `(.L_x_8331) ;  /* 0xffffffd400607947 */ /* 0x000fec000383ffff */
.L_x_8234:
[----:B------:R-:W-:Y:S01]  /*1d4c0*/  BSSY B0, `(.L_x_8332) ;  /* 0x0000006000007945 */ /* 0x000fe20003800000 */
[----:B------:R-:W-:Y:S01]  /*1d4d0*/  PLOP3.LUT P6, PT, P6, PT, PT, 0x8, 0x0 ;  /* 0x000000000000781c */ /* 0x000fe200037ce170 */
[----:B------:R-:W-:-:S12]  /*1d4e0*/  IMAD.MOV.U32 R15, RZ, RZ, -0x1 ;  /* 0xffffffffff0f7424 */ /* 0x000fd800078e00ff */
[----:B0----5:R-:W-:Y:S05]  /*1d4f0*/  WARPSYNC.COLLECTIVE R15, `(.L_x_8333) ;  /* 0x000000000f087348 */ /* 0x021fea0003c00000 */
[----:B------:R-:W-:Y:S01]  /*1d500*/  VOTE.ANY R14, PT, P6 ;  /* 0x00000000000e7806 */ /* 0x000fe200030e0100 */
[----:B0----5:R-:W-:Y:S06]  /*1d510*/  ENDCOLLECTIVE ;  /* 0x000000000000791b */ /* 0x021fec0003800000 */
.L_x_8333:
[----:B------:R-:W-:Y:S05]  /*1d520*/  BSYNC B0 ;  /* 0x0000000000007941 */ /* 0x000fea0003800000 */
.L_x_8332:
        /* <DEDUP_REMOVED lines=9> */
.L_x_8334:
[----:B------:R-:W-:Y:S01]  /*1d5c0*/  IMAD.MOV.U32 R17, RZ, RZ, R14 ;  /* 0x000000ffff117224 */ /* 0x000fe200078e000e */
[----:B------:R-:W-:Y:S06]  /*1d5d0*/  BRA `(.L_x_8335) ;  /* 0xffffffd400507947 */ /* 0x000fec000383ffff */
.L_x_8236:
[----:B------:R-:W-:Y:S01]  /*1d5e0*/  BSSY B0, `(.L_x_8336) ;  /* 0x0000007000007945 */ /* 0x000fe20003800000 */
[----:B------:R-:W-:Y:S02]  /*1d5f0*/  IMAD.MOV.U32 R13, RZ, RZ, R3 ;  /* 0x000000ffff0d7224 */ /* 0x000fe400078e0003 */
[----:B------:R-:W-:Y:S02]  /*1d600*/  IMAD.MOV.U32 R11, RZ, RZ, 0x1f ;  /* 0x0000001fff0b7424 */ /* 0x000fe400078e00ff */
[----:B------:R-:W-:-:S07]  /*1d610*/  IMAD.MOV.U32 R15, RZ, RZ, -0x1 ;  /* 0xffffffffff0f7424 */ /* 0x000fce00078e00ff */
[----:B012--5:R-:W-:Y:S05]  /*1d620*/  WARPSYNC.COLLECTIVE R15, `(.L_x_8337) ;  /* 0x000000000f087348 */ /* 0x027fea0003c00000 */
[----:B------:R3:W4:Y:S02]  /*1d630*/  SHFL.IDX P6, R14, R13, R12, R11 ;  /* 0x0000000c0d0e7389 */ /* 0x00072400000c000b */
[----:B012345:R-:W-:Y:S01]  /*1d640*/  ENDCOLLECTIVE ;  /* 0x000000000000791b */ /* 0x03ffe20003800000 */
.L_x_8337:
[----:B------:R-:W-:Y:S05]  /*1d650*/  BSYNC B0 ;  /* 0x0000000000007941 */ /* 0x000fea0003800000 */
.L_x_8336:
[----:B------:R-:W-:Y:S01]  /*1d660*/  IMAD.MOV.U32 R3, RZ, RZ, R14 ;  /* 0x000000ffff037224 */ /* 0x000fe200078e000e */
[----:B------:R-:W-:Y:S06]  /*1d670*/  BRA `(.L_x_8338) ;  /* 0xffffffd400447947 */ /* 0x000fec000383ffff */
.L_x_8240:
[----:B0-----:R0:W1:Y:S02]  /*1d680*/  SYNCS.PHASECHK.TRANS64.TRYWAIT P0, [R0+URZ+0x28c20], R3 ;  /* 0x028c2003000075a7 */ /* 0x001064000800017f */
[----:B-1----:R-:W-:Y:S05]  /*1d690*/  @!P0 NANOSLEEP.SYNCS 0x989680 ;  /* 0x009896800000895d */ /* 0x002fea0003900000 */
[----:B------:R-:W1:Y:S02]  /*1d6a0*/  @!P0 SYNCS.PHASECHK.TRANS64 P0, [R0+URZ+0x28c20], R3 ;  /* 0x028c2003000085a7 */ /* 0x000e64000800007f */
[----:B-1----:R-:W-:Y:S05]  /*1d6b0*/  @!P0 BRA `(.L_x_8240) ;  /* 0xfffffffc00f08947 */ /* 0x002fea000383ffff */
[----:B------:R-:W-:Y:S05]  /*1d6c0*/  BRA `(.L_x_8339) ;  /* 0xffffffd800c87947 */ /* 0x000fea000383ffff */
.L_x_8241:
        /* <DEDUP_REMOVED lines=11> */
.L_x_8341:
[----:B------:R-:W-:Y:S05]  /*1d780*/  BSYNC B0 ;  /* 0x0000000000007941 */ /* 0x000fea0003800000 */
.L_x_8340:
[----:B------:R-:W-:Y:S05]  /*1d790*/  BRA `(.L_x_8342) ;  /* 0xffffffd800b07947 */ /* 0x000fea000383ffff */
.L_x_8242:
[----:B------:R-:W-:Y:S01]  /*1d7a0*/  BSSY B0, `(.L_x_8343) ;  /* 0x0000006000007945 */ /* 0x000fe20003800000 */
[----:B------:R-:W-:-:S07]  /*1d7b0*/  IMAD.MOV.U32 R15, RZ, RZ, -0x1 ;  /* 0xffffffffff0f7424 */ /* 0x000fce00078e00ff */
[----:B01---5:R-:W-:Y:S05]  /*1d7c0*/  WARPSYNC.COLLECTIVE R15, `(.L_x_8344) ;  /* 0x000000000f0c7348 */ /* 0x023fea0003c00000 */
[----:B------:R-:W-:Y:S02]  /*1d7d0*/  ELECT P6, UR62, PT ;  /* 0x00000000003e782f */ /* 0x000fe400038c0000 */
[----:B------:R-:W-:Y:S01]  /*1d7e0*/  MOV R14, UR62 ;  /* 0x0000003e000e7c02 */ /* 0x000fe20008000f00 */
[----:B01---5:R-:W-:Y:S10]  /*1d7f0*/  ENDCOLLECTIVE ;  /* 0x000000000000791b */ /* 0x023ff40003800000 */
.L_x_8344:
[----:B------:R-:W-:Y:S05]  /*1d800*/  BSYNC B0 ;  /* 0x0000000000007941 */ /* 0x000fea0003800000 */
.L_x_8343:
[----:B------:R-:W-:Y:S05]  /*1d810*/  BRA `(.L_x_8345) ;  /* 0xffffffd800a47947 */ /* 0x000fea000383ffff */
.L_x_8244:
[----:B0-----:R0:W1:Y:S02]  /*1d820*/  SYNCS.PHASECHK.TRANS64.TRYWAIT P0, [R6+URZ], R5 ;  /* 0x00000005060075a7 */ /* 0x001064000800017f */
[----:B-1----:R-:W-:Y:S05]  /*1d830*/  @!P0 NANOSLEEP.SYNCS 0x989680 ;  /* 0x009896800000895d */ /* 0x002fea0003900000 */
[----:B------:R-:W1:Y:S02]  /*1d840*/  @!P0 SYNCS.PHASECHK.TRANS64 P0, [R6+URZ], R5 ;  /* 0x00000005060085a7 */ /* 0x000e64000800007f */
[----:B-1----:R-:W-:Y:S05]  /*1d850*/  @!P0 BRA `(.L_x_8244) ;  /* 0xfffffffc00f08947 */ /* 0x002fea000383ffff */
[----:B------:R-:W-:Y:S05]  /*1d860*/  BRA `(.L_x_8346) ;  /* 0xffffffd800e07947 */ /* 0x000fea000383ffff */
.L_x_8245:
[----:B-1----:R1:W2:Y:S02]  /*1d870*/  SYNCS.PHASECHK.TRANS64.TRYWAIT P0, [R7+URZ], R2 ;  /* 0x00000002070075a7 */ /* 0x0022a4000800017f */
[----:B--2---:R-:W-:Y:S05]  /*1d880*/  @!P0 NANOSLEEP.SYNCS 0x989680 ;  /* 0x009896800000895d */ /* 0x004fea0003900000 */
[----:B------:R-:W2:Y:S02]  /*1d890*/  @!P0 SYNCS.PHASECHK.TRANS64 P0, [R7+URZ], R2 ;  /* 0x00000002070085a7 */ /* 0x000ea4000800007f */
[----:B--2---:R-:W-:Y:S05]  /*1d8a0*/  @!P0 BRA `(.L_x_8245) ;  /* 0xfffffffc00f08947 */ /* 0x004fea000383ffff */
[----:B------:R-:W-:Y:S05]  /*1d8b0*/  BRA `(.L_x_8347) ;  /* 0xffffffd800d47947 */ /* 0x000fea000383ffff */
.L_x_8247:
[----:B--2---:R2:W3:Y:S02]  /*1d8c0*/  SYNCS.PHASECHK.TRANS64.TRYWAIT P0, [R4+URZ], R5 ;  /* 0x00000005040075a7 */ /* 0x0044e4000800017f */
[----:B---3--:R-:W-:Y:S05]  /*1d8d0*/  @!P0 NANOSLEEP.SYNCS 0x989680 ;  /* 0x009896800000895d */ /* 0x008fea0003900000 */
[----:B------:R-:W3:Y:S02]  /*1d8e0*/  @!P0 SYNCS.PHASECHK.TRANS64 P0, [R4+URZ], R5 ;  /* 0x00000005040085a7 */ /* 0x000ee4000800007f */
[----:B---3--:R-:W-:Y:S05]  /*1d8f0*/  @!P0 BRA `(.L_x_8247) ;  /* 0xfffffffc00f08947 */ /* 0x008fea000383ffff */
[----:B------:R-:W-:Y:S05]  /*1d900*/  BRA `(.L_x_8348) ;  /* 0xffffffd800dc7947 */ /* 0x000fea000383ffff */
.L_x_8349:
        /* <DEDUP_REMOVED lines=15> */
.L_x_15131:


//--------------------- .text._ZN7cutlass13device_kernelIN5flash11enable_sm90INS1_16FlashAttnFwdSm90INS1_25CollectiveMainloopFwdSm90ILi2EN4cute5tupleIJNS5_1CILi1EEES8_S8_EEENS6_IJNS7_ILi64EEESA_SA_EEELi512ENS_10bfloat16_tEfNS_4arch4Sm90ELb1ELb0ELb0ELb1ELb0ELb0ELb1ELb0ELb0ELb1ELb0ELb0EEENS1_21CollectiveEpilogueFwdINS6_IJSA_NS7_ILi512EEESA_EEES9_SC_SE_Li256ELb1ELb1ELb0ELb0EEENS1_36VarlenDynamicPersistentTileSchedulerILi64ELi64ELi256ELi128ELb0ELb1ELb1ELb1ELb1ELb1EEEEEEEEEvNT_6ParamsE --------------------------
	.section	.text._ZN7cutlass13device_kernelIN5flash11enable_sm90INS1_16FlashAttnFwdSm90INS1_25CollectiveMainloopFwdSm90ILi2EN4cute5tupleIJNS5_1CILi1EEES8_S8_EEENS6_IJNS7_ILi64EEESA_SA_EEELi512ENS_10bfloat16_tEfNS_4arch4Sm90ELb1ELb0ELb0ELb1ELb0ELb0ELb1ELb0ELb0ELb1ELb0ELb0EEENS1_21CollectiveEpilogueFwdINS6_IJSA_NS7_ILi512EEESA_EEES9_SC_SE_Li256ELb1ELb1ELb0ELb0EEENS1_36VarlenDynamicPersistentTileSchedulerILi64ELi64ELi256ELi128ELb0ELb1ELb1ELb1ELb1ELb1EEEEEEEEEvNT_6ParamsE,"ax",@progbits
	.align	128
.text._ZN7cutlass13device_kernelIN5flash11enable_sm90INS1_16FlashAttnFwdSm90INS1_25CollectiveMainloopFwdSm90ILi2EN4cute5tupleIJNS5_1CILi1EEES8_S8_EEENS6_IJNS7_ILi64EEESA_SA_EEELi512ENS_10bfloat16_tEfNS_4arch4Sm90ELb1ELb0ELb0ELb1ELb0ELb0ELb1ELb0ELb0ELb1ELb0ELb0EEENS1_21CollectiveEpilogueFwdINS6_IJSA_NS7_ILi512EEESA_EEES9_SC_SE_Li256ELb1ELb1ELb0ELb0EEENS1_36VarlenDynamicPersistentTileSchedulerILi64ELi64ELi256ELi128ELb0ELb1ELb1ELb1ELb1ELb1EEEEEEEEEvNT_6ParamsE:
        .type           _ZN7cutlass13device_kernelIN5flash11enable_sm90INS1_16FlashAttnFwdSm90INS1_25CollectiveMainloopFwdSm90ILi2EN4cute5tupleIJNS5_1CILi1EEES8_S8_EEENS6_IJNS7_ILi64EEESA_SA_EEELi512ENS_10bfloat16_tEfNS_4arch4Sm90ELb1ELb0ELb0ELb1ELb0ELb0ELb1ELb0ELb0ELb1ELb0ELb0EEENS1_21CollectiveEpilogueFwdINS6_IJSA_NS7_ILi512EEESA_EEES9_SC_SE_Li256ELb1ELb1ELb0ELb0EEENS1_36VarlenDynamicPersistentTileSchedulerILi64ELi64ELi256ELi128ELb0ELb1ELb1ELb1ELb1ELb1EEEEEEEEEvNT_6ParamsE,@function
        .size           _ZN7cutlass13device_kernelIN5flash11enable_sm90INS1_16FlashAttnFwdSm90INS1_25CollectiveMainloopFwdSm90ILi2EN4cute5tupleIJNS5_1CILi1EEES8_S8_EEENS6_IJNS7_ILi64EEESA_SA_EEELi512ENS_10bfloat16_tEfNS_4arch4Sm90ELb1ELb0ELb0ELb1ELb0ELb0ELb1ELb0ELb0ELb1ELb0ELb0EEENS1_21CollectiveEpilogueFwdINS6_IJSA_NS7_ILi512EEESA_EEES9_SC_SE_Li256ELb1ELb1ELb0ELb0EEENS1_36VarlenDynamicPersistentTileSchedulerILi64ELi64ELi256ELi128ELb0ELb1ELb1ELb1ELb1ELb1EEEEEEEEEvNT_6ParamsE,(.L_x_15132 - _ZN7cutlass13device_kernelIN5flash11enable_sm90INS1_16FlashAttnFwdSm90INS1_25CollectiveMainloopFwdSm90ILi2EN4cute5tupleIJNS5_1CILi1EEES8_S8_EEENS6_IJNS7_ILi64EEESA_SA_EEELi512ENS_10bfloat16_tEfNS_4arch4Sm90ELb1ELb0ELb0ELb1ELb0ELb0ELb1ELb0ELb0ELb1ELb0ELb0EEENS1_21CollectiveEpilogueFwdINS6_IJSA_NS7_ILi512EEESA_EEES9_SC_SE_Li256ELb1ELb1ELb0ELb0EEENS1_36VarlenDynamicPersistentTileSchedulerILi64ELi64ELi256ELi128ELb0ELb1ELb1ELb1ELb1ELb1EEEEEEEEEvNT_6ParamsE)
        .other          _ZN7cutlass13device_kernelIN5flash11enable_sm90INS1_16FlashAttnFwdSm90INS1_25CollectiveMainloopFwdSm90ILi2EN4cute5tupleIJNS5_1CILi1EEES8_S8_EEENS6_IJNS7_ILi64EEESA_SA_EEELi512ENS_10bfloat16_tEfNS_4arch4Sm90ELb1ELb0ELb0ELb1ELb0ELb0ELb1ELb0ELb0ELb1ELb0ELb0EEENS1_21CollectiveEpilogueFwdINS6_IJSA_NS7_ILi512EEESA_EEES9_SC_SE_Li256ELb1ELb1ELb0ELb0EEENS1_36VarlenDynamicPersistentTileSchedulerILi64ELi64ELi256ELi128ELb0ELb1ELb1ELb1ELb1ELb1EEEEEEEEEvNT_6ParamsE,@"STO_CUDA_ENTRY STV_DEFAULT"
_ZN7cutlass13device_kernelIN5flash11enable_sm90INS1_16FlashAttnFwdSm90INS1_25CollectiveMainloopFwdSm90ILi2EN4cute5tupleIJNS5_1CILi1EEES8_S8_EEENS6_IJNS7_ILi64EEESA_SA_EEELi512ENS_10bfloat16_tEfNS_4arch4Sm90ELb1ELb0ELb0ELb1ELb0ELb0ELb1ELb0ELb0ELb1ELb0ELb0EEENS1_21CollectiveEpilogueFwdINS6_IJSA_NS7_ILi512EEESA_EEES9_SC_SE_Li256ELb1ELb1ELb0ELb0EEENS1_36VarlenDynamicPersistentTileSchedulerILi64ELi64ELi256ELi128ELb0ELb1ELb1ELb1ELb1ELb1EEEEEEEEEvNT_6ParamsE:
        /* <DEDUP_REMOVED lines=18> */
.L_x_8351:
[----:B------:R-:W-:Y:S05]  /*0120*/  BSYNC B0 ;  /* 0x0000000000007941 */ /* 0x000fea0003800000 */
.L_x_8350:
        /* <DEDUP_REMOVED lines=39> */
.L_x_8352:
        /* <DEDUP_REMOVED lines=22> */
.L_x_8353:
        /* <DEDUP_REMOVED lines=18> */
.L_x_8354:
        /* <DEDUP_REMOVED lines=22> */
.L_x_8355:
        /* <DEDUP_REMOVED lines=22> */
.L_x_8356:
[----:B------:R-:W-:Y:S01]  /*08e0*/  PLOP3.LUT P0, PT, PT, PT, UP0, 0x80, 0x0 ;  /* 0x000000000000781c */ /* 0x000fe20003f0f008 */
[----:B------:R-:W-:Y:S01]  /*08f0*/  UMOV UR36, 0x1 ;  /* 0x0000000100247882 */ /* 0x000fe20000000000 */
[----:B------:R-:W-:Y:S01]  /*0900*/  NOP ;  /* 0x0000000000007918 */ /* 0x000fe20000000000 */
[----:B------:R-:W-:Y:S01]  /*0910*/  USEL UR36, UR36, 0x2, !UP0 ;  /* 0x0000000224247887 */ /* 0x000fe2000c000000 */
[----:B------:R-:W-:Y:S01]  /*0920*/  ULDC.64 UR44, c[0x0][0x208] ;  /* 0x00008200002c7ab9 */ /* 0x000fe20000000a00 */
[----:B0123--:R-:W-:Y:S08]  /*0930*/  BAR.SYNC.DEFER_BLOCKING 0x0 ;  /* 0x0000000000007b1d */ /* 0x00fff00000010000 */
[----:B------:R-:W-:Y:S05]  /*0940*/  @!P0 BRA `(.L_x_8357) ;  /* 0x000000f400508947 */ /* 0x000fea0003800000 */
.L_x_8358:
        /* <DEDUP_REMOVED lines=9> */
[----:B0-----:R-:W-:Y:S01]  /*09e0*/  LOP3.LUT R0, R2, 0xffffff80, RZ, 0xc0, !PT ;  /* 0xffffff8002007812 */ /* 0x001fe200078ec0ff */
[----:B------:R-:W-:-:S03]  /*09f0*/  ULDC UR4, c[0x0][0xd3c] ;  /* 0x00034f0000047ab9 */ /* 0x000fc60000000800 */
[----:B------:R-:W-:-:S13]  /*0a00*/  ISETP.NE.AND P0, PT, R0, 0x80, PT ;  /* 0x000000800000780c */ /* 0x000fda0003f05270 */
[----:B------:R-:W-:Y:S06]  /*0a10*/  @!P0 BAR.ARV 0x8, 0x100 ;  /* 0x0204000000008b1d */ /* 0x000fec0000002000 */
[----:B------:R-:W-:-:S13]  /*0a20*/  ISETP.GE.U32.AND P0, PT, R2, 0x100, PT ;  /* 0x000001000200780c */ /* 0x000fda0003f06070 */
[----:B------:R-:W-:Y:S08]  /*0a30*/  @P0 BAR.ARV 0xf, 0x100 ;  /* 0x03c4000000000b1d */ /* 0x000ff00000002000 */
[----:B------:R-:W-:Y:S06]  /*0a40*/  BAR.SYNC.DEFER_BLOCKING 0x5, 0x180 ;  /* 0x0146000000007b1d */ /* 0x000fec0000010000 */
[----:B------:R-:W0:Y:S02]  /*0a50*/  LDS.128 R12, [R17+0x388d0] ;  /* 0x0388d000110c7984 */ /* 0x000e240000000c00 */
        /* <DEDUP_REMOVED lines=9> */
[----:B------:R-:W-:Y:S01]  /*0af0*/  ULOP3.LUT UR42, UR36, 0x1, URZ, 0xfc, !UPT ;  /* 0x00000001242a7892 */ /* 0x000fe2000f8efc3f */
[----:B------:R-:W-:Y:S02]  /*0b00*/  UMOV UR37, URZ ;  /* 0x0000003f00257c82 */ /* 0x000fe40008000000 */
[CC--:B------:R-:W-:Y:S02]  /*0b10*/  LEA.HI R3, R0.reuse, R203.reuse, RZ, 0x4 ;  /* 0x000000cb00037211 */ /* 0x0c0fe400078f20ff */
[----:B------:R-:W-:-:S02]  /*0b20*/  LEA.HI R198, R0, R203, RZ, 0x3 ;  /* 0x000000cb00c67211 */ /* 0x000fc400078f18ff */
[----:B------:R-:W-:Y:S02]  /*0b30*/  SHF.R.S32.HI R2, RZ, 0x4, R3 ;  /* 0x00000004ff027819 */ /* 0x000fe40000011403 */
[C---:B------:R-:W-:Y:S02]  /*0b40*/  LOP3.LUT R6, R3.reuse, 0xfffffff0, RZ, 0xc0, !PT ;  /* 0xfffffff003067812 */ /* 0x040fe400078ec0ff */
[----:B------:R-:W-:-:S03]  /*0b50*/  LEA.HI R4, R3, R2, RZ, 0x1 ;  /* 0x0000000203047211 */ /* 0x000fc600078f08ff */
[----:B------:R-:W-:Y:S01]  /*0b60*/  IMAD.IADD R6, R203, 0x1, -R6 ;  /* 0x00000001cb067824 */ /* 0x000fe200078e0a06 */
[----:B------:R-:W-:Y:S02]  /*0b70*/  LOP3.LUT R5, R4, 0x1ffffffe, RZ, 0xc0, !PT ;  /* 0x1ffffffe04057812 */ /* 0x000fe400078ec0ff */
[----:B------:R-:W-:-:S03]  /*0b80*/  LEA.HI R4, R0, R203, RZ, 0x5 ;  /* 0x000000cb00047211 */ /* 0x000fc600078f28ff */
[----:B------:R-:W-:Y:S01]  /*0b90*/  IMAD.IADD R8, R2, 0x1, -R5 ;  /* 0x0000000102087824 */ /* 0x000fe200078e0a05 */
[-C--:B------:R-:W-:Y:S02]  /*0ba0*/  LEA.HI R2, R0, R203.reuse, RZ, 0x7 ;  /* 0x000000cb00027211 */ /* 0x080fe400078f38ff */
[--C-:B------:R-:W-:Y:S01]  /*0bb0*/  SHF.R.S32.HI R10, RZ, 0x5, R4.reuse ;  /* 0x00000005ff0a7819 */ /* 0x100fe20000011404 */
[----:B------:R-:W-:Y:S01]  /*0bc0*/  IMAD.SHL.U32 R8, R8, 0x8, RZ ;  /* 0x0000000808087824 */ /* 0x000fe200078e00ff */
[----:B------:R-:W-:Y:S02]  /*0bd0*/  SHF.R.S32.HI R3, RZ, 0x1f, R4 ;  /* 0x0000001fff037819 */ /* 0x000fe40000011404 */
[----:B------:R-:W-:Y:S02]  /*0be0*/  LOP3.LUT R4, R2, 0xffffff80, RZ, 0xc0, !PT ;  /* 0xffffff8002047812 */ /* 0x000fe400078ec0ff */
[----:B------:R-:W-:Y:S02]  /*0bf0*/  LEA.HI R5, R0, R203, RZ, 0x2 ;  /* 0x000000cb00057211 */ /* 0x000fe400078f10ff */
[----:B------:R-:W-:Y:S01]  /*0c00*/  LEA.HI R3, R3, R10, RZ, 0x2 ;  /* 0x0000000a03037211 */ /* 0x000fe200078f10ff */
[----:B------:R-:W-:Y:S01]  /*0c10*/  IMAD.IADD R4, R203, 0x1, -R4 ;  /* 0x00000001cb047824 */ /* 0x000fe200078e0a04 */
[----:B------:R-:W-:-:S02]  /*0c20*/  LOP3.LUT R12, R5, 0xfffffffc, RZ, 0xc0, !PT ;  /* 0xfffffffc050c7812 */ /* 0x000fc400078ec0ff */
[----:B------:R-:W-:Y:S02]  /*0c30*/  SHF.R.S32.HI R199, RZ, 0x7, R2 ;  /* 0x00000007ffc77819 */ /* 0x000fe40000011402 */
[----:B------:R-:W-:Y:S01]  /*0c40*/  LOP3.LUT R9, R3, 0x3ffffc, RZ, 0xc0, !PT ;  /* 0x003ffffc03097812 */ /* 0x000fe200078ec0ff */
[----:B------:R-:W-:Y:S01]  /*0c50*/  IMAD.IADD R12, R203, 0x1, -R12 ;  /* 0x00000001cb0c7824 */ /* 0x000fe200078e0a0c */
[--C-:B------:R-:W-:Y:S01]  /*0c60*/  SHF.R.S32.HI R5, RZ, 0x1f, R6.reuse ;  /* 0x0000001fff057819 */ /* 0x100fe20000011406 */
[----:B------:R-:W-:Y:S01]  /*0c70*/  IMAD R14, R199, 0x100, R6 ;  /* 0x00000100c70e7824 */ /* 0x000fe200078e0206 */
[----:B------:R-:W-:Y:S01]  /*0c80*/  SHF.R.S32.HI R3, RZ, 0x1f, R4 ;  /* 0x0000001fff037819 */ /* 0x000fe20000011404 */
[----:B------:R-:W-:Y:S01]  /*0c90*/  IMAD.IADD R11, R10, 0x1, -R9 ;  /* 0x000000010a0b7824 */ /* 0x000fe200078e0a09 */
[----:B------:R-:W-:Y:S02]  /*0ca0*/  LEA.HI R7, R5, R6, RZ, 0x3 ;  /* 0x0000000605077211 */ /* 0x000fe400078f18ff */
[-C--:B------:R-:W-:Y:S01]  /*0cb0*/  LEA.HI R5, R3, R4.reuse, RZ, 0x2 ;  /* 0x0000000403057211 */ /* 0x080fe200078f10ff */
[----:B------:R-:W-:Y:S01]  /*0cc0*/  IMAD R19, R11, 0x10, R14 ;  /* 0x000000100b137824 */ /* 0x000fe200078e020e */
[C---:B------:R-:W-:Y:S01]  /*0cd0*/  LOP3.LUT R9, R7.reuse, 0xfffffff8, RZ, 0xc0, !PT ;  /* 0xfffffff807097812 */ /* 0x040fe200078ec0ff */
[----:B------:R-:W-:Y:S01]  /*0ce0*/  IMAD.SHL.U32 R7, R7, 0x40, RZ ;  /* 0x0000004007077824 */ /* 0x000fe200078e00ff */
[----:B------:R-:W-:Y:S01]  /*0cf0*/  LOP3.LUT R11, R5, 0x7ffffffc, RZ, 0xc0, !PT ;  /* 0x7ffffffc050b7812 */ /* 0x000fe200078ec0ff */
[----:B------:R-:W-:Y:S01]  /*0d00*/  IMAD.U32 R202, R19, 0x40, R8 ;  /* 0x0000004013ca7824 */ /* 0x000fe200078e0008 */
[----:B------:R-:W-:Y:S01]  /*0d10*/  LOP3.LUT R0, R198, 0xfffffff8, RZ, 0xc0, !PT ;  /* 0xfffffff8c6007812 */ /* 0x000fe200078ec0ff */
[----:B------:R-:W-:Y:S01]  /*0d20*/  IMAD.IADD R9, R6, 0x1, -R9 ;  /* 0x0000000106097824 */ /* 0x000fe200078e0a09 */
[----:B------:R-:W-:Y:S01]  /*0d30*/  LEA.HI R6, R3, R4, RZ, 0x5 ;  /* 0x0000000403067211 */ /* 0x000fe200078f28ff */
[----:B------:R-:W-:Y:S01]  /*0d40*/  IMAD.IADD R11, R4, 0x1, -R11 ;  /* 0x00000001040b7824 */ /* 0x000fe200078e0a0b */
[--C-:B------:R-:W-:Y:S01]  /*0d50*/  SHF.R.S32.HI R3, RZ, 0x2, R5.reuse ;  /* 0x00000002ff037819 */ /* 0x100fe20000011405 */
        /* <DEDUP_REMOVED lines=15> */
[----:B------:R-:W-:Y:S01]  /*0e50*/  LEA.HI R13, R12, R12, RZ, 0x1 ;  /* 0x0000000c0c0d7211 */ /* 0x000fe200078f08ff */
[C---:B------:R-:W-:Y:S01]  /*0e60*/  VIADD R193, R23.reuse, 0x100 ;  /* 0x0000010017c17836 */ /* 0x040fe20000000000 */
[----:B------:R-:W-:Y:S01]  /*0e70*/  LOP3.LUT R8, R8, R5, RZ, 0x3c, !PT ;  /* 0x0000000508087212 */ /* 0x000fe200078e3cff */
[C---:B------:R-:W-:Y:S01]  /*0e80*/  VIADD R192, R23.reuse, 0x140 ;  /* 0x0000014017c07836 */ /* 0x040fe20000000000 */
[----:B------:R-:W-:Y:S01]  /*0e90*/  LOP3.LUT R4, R4, 0xfffffff8, RZ, 0xc0, !PT ;  /* 0xfffffff804047812 */ /* 0x000fe200078ec0ff */
[----:B------:R-:W-:Y:S01]  /*0ea0*/  VIADD R201, R23, 0x180 ;  /* 0x0000018017c97836 */ /* 0x000fe20000000000 */
[----:B------:R-:W-:Y:S01]  /*0eb0*/  LEA.HI R2, R2, R199, RZ, 0x1 ;  /* 0x000000c702027211 */ /* 0x000fe200078f08ff */
[----:B------:R-:W-:Y:S01]  /*0ec0*/  IMAD.IADD R8, R7, 0x1, R8 ;  /* 0x0000000107087824 */ /* 0x000fe200078e0208 */
[----:B------:R-:W-:Y:S01]  /*0ed0*/  LOP3.LUT R13, R13, 0x1ffffffe, RZ, 0xc0, !PT ;  /* 0x1ffffffe0d0d7812 */ /* 0x000fe200078ec0ff */
[----:B------:R-:W-:Y:S01]  /*0ee0*/  IMAD.IADD R3, R3, 0x1, -R4 ;  /* 0x0000000103037824 */ /* 0x000fe200078e0a04 */
[----:B------:R-:W-:Y:S01]  /*0ef0*/  SHF.R.S32.HI R6, RZ, 0x5, R6 ;  /* 0x00000005ff067819 */ /* 0x000fe20000011406 */
[----:B------:R-:W-:Y:S01]  /*0f00*/  IMAD R185, R8, 0x2, R17 ;  /* 0x0000000208b97824 */ /* 0x000fe200078e0211 */
[----:B------:R-:W-:Y:S01]  /*0f10*/  LOP3.LUT R0, R2, 0xfffffe, RZ, 0xc0, !PT ;  /* 0x00fffffe02007812 */ /* 0x000fe200078ec0ff */
[----:B------:R-:W-:Y:S01]  /*0f20*/  VIADD R200, R23, 0x1c0 ;  /* 0x000001c017c87836 */ /* 0x000fe20000000000 */
[----:B------:R-:W-:Y:S01]  /*0f30*/  SEL R189, R189, 0xffffffe0, !P1 ;  /* 0xffffffe0bdbd7807 */ /* 0x000fe20004800000 */
[C---:B------:R-:W-:Y:S01]  /*0f40*/  VIADD R190, R185.reuse, 0x36400 ;  /* 0x00036400b9be7836 */ /* 0x040fe20000000000 */
[----:B------:R-:W-:Y:S01]  /*0f50*/  SHF.R.S32.HI R198, RZ, 0x3, R198 ;  /* 0x00000003ffc67819 */ /* 0x000fe200000114c6 */
[----:B------:R-:W-:Y:S01]  /*0f60*/  VIADD R186, R185, 0x36440 ;  /* 0x00036440b9ba7836 */ /* 0x000fe20000000000 */
[----:B------:R-:W-:Y:S01]  /*0f70*/  SHF.R.S32.HI R210, RZ, 0x1f, R196 ;  /* 0x0000001fffd27819 */ /* 0x000fe200000114c4 */
[----:B------:R-:W-:Y:S01]  /*0f80*/  IMAD.IADD R13, R12, 0x1, -R13 ;  /* 0x000000010c0d7824 */ /* 0x000fe200078e0a0d */
[----:B------:R-:W-:Y:S01]  /*0f90*/  SHF.R.S32.HI R209, RZ, 0x1f, R195 ;  /* 0x0000001fffd17819 */ /* 0x000fe200000114c3 */
[----:B------:R-:W-:Y:S01]  /*0fa0*/  IMAD R22, R6, 0x10, R3 ;  /* 0x0000001006167824 */ /* 0x000fe200078e0203 */
[----:B------:R-:W-:Y:S01]  /*0fb0*/  SHF.R.S32.HI R208, RZ, 0x1f, R194 ;  /* 0x0000001fffd07819 */ /* 0x000fe200000114c2 */
[----:B------:R-:W-:Y:S01]  /*0fc0*/  IMAD.IADD R0, R199, 0x1, -R0 ;  /* 0x00000001c7007824 */ /* 0x000fe200078e0a00 */
[----:B------:R-:W-:Y:S01]  /*0fd0*/  SHF.R.S32.HI R207, RZ, 0x1f, R193 ;  /* 0x0000001fffcf7819 */ /* 0x000fe200000114c1 */
[C---:B------:R-:W-:Y:S01]  /*0fe0*/  @P2 VIADD R186, R190.reuse, 0xffffffc0 ;  /* 0xffffffc0beba2836 */ /* 0x040fe20000000000 */
[----:B------:R-:W-:Y:S01]  /*0ff0*/  SHF.R.S32.HI R206, RZ, 0x1f, R192 ;  /* 0x0000001fffce7819 */ /* 0x000fe200000114c0 */
[----:B------:R-:W-:Y:S01]  /*1000*/  IMAD.IADD R190, R190, 0x1, R189 ;  /* 0x00000001bebe7824 */ /* 0x000fe200078e02bd */
[----:B------:R-:W-:Y:S01]  /*1010*/  SHF.R.S32.HI R205, RZ, 0x1f, R201 ;  /* 0x0000001fffcd7819 */ /* 0x000fe200000114c9 */
[----:B------:R-:W-:Y:S01]  /*1020*/  IMAD.MOV.U32 R7, RZ, RZ, R15 ;  /* 0x000000ffff077224 */ /* 0x000fe200078e000f */
[----:B------:R-:W-:Y:S01]  /*1030*/  SHF.R.S32.HI R204, RZ, 0x1f, R200 ;  /* 0x0000001fffcc7819 */ /* 0x000fe200000114c8 */
[----:B------:R-:W-:-:S02]  /*1040*/  IMAD.MOV.U32 R2, RZ, RZ, RZ ;  /* 0x000000ffff027224 */ /* 0x000fc400078e00ff */
[----:B------:R-:W-:Y:S02]  /*1050*/  IMAD.SHL.U32 R184, R0, 0x100, RZ ;  /* 0x0000010000b87824 */ /* 0x000fe400078e00ff */
[----:B------:R-:W-:Y:S02]  /*1060*/  IMAD R191, R13, 0x8, R22 ;  /* 0x000000080dbf7824 */ /* 0x000fe400078e0216 */
[----:B------:R-:W-:-:S07]  /*1070*/  IMAD.IADD R189, R189, 0x1, R186 ;  /* 0x00000001bdbd7824 */ /* 0x000fce00078e02ba */
.L_x_8409:
[----:B012---:R-:W0:Y:S01]  /*1080*/  LDC.64 R4, c[0x0][0xd88] ;  /* 0x00036200ff047b82 */ /* 0x007e220000000a00 */
[----:B------:R-:W-:Y:S01]  /*1090*/  ULDC.64 UR8, c[0x0][0xb20] ;  /* 0x0002c80000087ab9 */ /* 0x000fe20000000a00 */
[----:B------:R-:W-:-:S06]  /*10a0*/  ULDC.64 UR10, c[0x0][0xb10] ;  /* 0x0002c400000a7ab9 */ /* 0x000fcc0000000a00 */
[----:B------:R-:W1:Y:S08]  /*10b0*/  LDC R187, c[0x0][0x288] ;  /* 0x0000a200ffbb7b82 */ /* 0x000e700000000800 */
[----:B---34-:R-:W2:Y:S01]  /*10c0*/  LDC.64 R8, c[0x0][0x418] ;  /* 0x00010600ff087b82 */ /* 0x018ea20000000a00 */
[----:B0-----:R-:W-:-:S07]  /*10d0*/  IMAD.WIDE R4, R7, 0x4, R4 ;  /* 0x0000000407047825 */ /* 0x001fce00078e0204 */
[----:B------:R-:W0:Y:S01]  /*10e0*/  LDC R0, c[0x0][0x424] ;  /* 0x00010900ff007b82 */ /* 0x000e220000000800 */
[----:B------:R-:W3:Y:S01]  /*10f0*/  LDG.E R4, desc[UR44][R4.64] ;  /* 0x0000002c04047981 */ /* 0x000ee2000c1e1900 */
[----:B------:R-:W-:Y:S01]  /*1100*/  UISETP.NE.U32.AND UP0, UPT, UR8, URZ, UPT ;  /* 0x0000003f0800728c */ /* 0x000fe2000bf05070 */
[----:B------:R-:W-:Y:S01]  /*1110*/  IMAD.MOV.U32 R3, RZ, RZ, RZ ;  /* 0x000000ffff037224 */ /* 0x000fe200078e00ff */
[----:B------:R-:W-:-:S04]  /*1120*/  UISETP.NE.U32.AND UP1, UPT, UR10, URZ, UPT ;  /* 0x0000003f0a00728c */ /* 0x000fc8000bf25070 */
[----:B------:R-:W4:Y:S01]  /*1130*/  LDC R11, c[0x0][0x2f0] ;  /* 0x0000bc00ff0b7b82 */ /* 0x000f220000000800 */
[----:B------:R-:W-:Y:S02]  /*1140*/  UISETP.NE.AND.EX UP0, UPT, UR9, URZ, UPT, UP0 ;  /* 0x0000003f0900728c */ /* 0x000fe4000bf05300 */
[----:B------:R-:W-:-:S04]  /*1150*/  UISETP.NE.AND.EX UP1, UPT, UR11, URZ, UPT, UP1 ;  /* 0x0000003f0b00728c */ /* 0x000fc8000bf25310 */
[----:B------:R-:W-:Y:S02]  /*1160*/  PLOP3.LUT P0, PT, PT, PT, UP0, 0x80, 0x0 ;  /* 0x000000000000781c */ /* 0x000fe40003f0f008 */
[----:B------:R-:W-:Y:S02]  /*1170*/  PLOP3.LUT P2, PT, PT, PT, UP1, 0x80, 0x0 ;  /* 0x000000000000781c */ /* 0x000fe40003f4f018 */
[----:B---3--:R-:W-:-:S13]  /*1180*/  R2UR UR41, R4 ;  /* 0x00000000042972ca */ /* 0x008fda00000e0000 */
        /* <DEDUP_REMOVED lines=9> */
[----:B------:R-:W-:Y:S01]  /*1220*/  IMAD.U32 R7, RZ, RZ, UR11 ;  /* 0x0000000bff077e24 */ /* 0x000fe2000f8e00ff */
[----:B------:R3:W5:Y:S04]  /*1230*/  @P0 LDG.E R3, desc[UR44][R4.64] ;  /* 0x0000002c04030981 */ /* 0x000768000c1e1900 */
[----:B-1----:R3:W5:Y:S01]  /*1240*/  @P2 LDG.E R187, desc[UR44][R6.64] ;  /* 0x0000002c06bb2981 */ /* 0x002762000c1e1900 */
[----:B--2---:R-:W-:Y:S01]  /*1250*/  ISETP.NE.U32.AND P0, PT, R8, RZ, PT ;  /* 0x000000ff0800720c */ /* 0x004fe20003f05070 */
[----:B------:R-:W-:Y:S01]  /*1260*/  UMOV UR39, UR6 ;  /* 0x0000000600277c82 */ /* 0x000fe20008000000 */
[----:B------:R-:W-:Y:S02]  /*1270*/  ISETP.NE.U32.AND P1, PT, RZ, UR8, PT ;  /* 0x00000008ff007c0c */ /* 0x000fe4000bf25070 */
[----:B------:R-:W-:-:S02]  /*1280*/  ISETP.NE.AND.EX P0, PT, R9, RZ, PT, P0 ;  /* 0x000000ff0900720c */ /* 0x000fc40003f05300 */
[----:B------:R-:W-:Y:S02]  /*1290*/  ISETP.NE.AND.EX P1, PT, RZ, UR9, PT, P1 ;  /* 0x00000009ff007c0c */ /* 0x000fe4000bf25310 */
[----:B0-----:R-:W-:Y:S01]  /*12a0*/  SEL R0, R0, 0x1, P0 ;  /* 0x0000000100007807 */ /* 0x001fe20000000000 */
[----:B---34-:R-:W-:Y:S10]  /*12b0*/  @P2 BRA `(.L_x_8359) ;  /* 0x00000000002c2947 */ /* 0x018ff40003800000 */
        /* <DEDUP_REMOVED lines=8> */
[----:B-----5:R-:W2:Y:S04]  /*1340*/  LDG.E R187, desc[UR44][R4.64] ;  /* 0x0000002c04bb7981 */ /* 0x020ea8000c1e1900 */
[----:B------:R-:W2:Y:S02]  /*1350*/  LDG.E R6, desc[UR44][R4.64+0x4] ;  /* 0x0000042c04067981 */ /* 0x000ea4000c1e1900 */
[----:B--2---:R-:W-:-:S07]  /*1360*/  IMAD.IADD R187, R6, 0x1, -R187 ;  /* 0x0000000106bb7824 */ /* 0x004fce00078e0abb */
.L_x_8359:
[----:B------:R-:W-:Y:S01]  /*1370*/  IMAD R188, R0, R11, RZ ;  /* 0x0000000b00bc7224 */ /* 0x000fe200078e02ff */
[----:B------:R-:W-:Y:S06]  /*1380*/  @!P1 BRA `(.L_x_8360) ;  /* 0x0000000000189947 */ /* 0x000fec0003800000 */
[----:B------:R-:W-:-:S04]  /*1390*/  ULEA UR4, UP0, UR41, UR8, 0x2 ;  /* 0x0000000829047291 */ /* 0x000fc8000f80103f */
[----:B------:R-:W-:Y:S02]  /*13a0*/  ULEA.HI.X UR6, UR41, UR9, UR40, 0x2, UP0 ;  /* 0x0000000929067291 */ /* 0x000fe400080f1428 */
[----:B------:R-:W-:-:S04]  /*13b0*/  IMAD.U32 R4, RZ, RZ, UR4 ;  /* 0x00000004ff047e24 */ /* 0x000fc8000f8e00ff */
[----:B------:R-:W-:-:S05]  /*13c0*/  IMAD.U32 R5, RZ, RZ, UR6 ;  /* 0x00000006ff057e24 */ /* 0x000fca000f8e00ff */
[----:B------:R0:W5:Y:S01]  /*13d0*/  LDG.E R188, desc[UR44][R4.64] ;  /* 0x0000002c04bc7981 */ /* 0x000162000c1e1900 */
[----:B------:R-:W-:Y:S05]  /*13e0*/  BRA `(.L_x_8361) ;  /* 0x00000000002c7947 */ /* 0x000fea0003800000 */
.L_x_8360:
        /* <DEDUP_REMOVED lines=9> */
[----:B------:R-:W2:Y:S02]  /*1480*/  LDG.E R7, desc[UR44][R4.64+0x4] ;  /* 0x0000042c04077981 */ /* 0x000ea4000c1e1900 */
[----:B--2---:R-:W-:-:S07]  /*1490*/  IMAD.IADD R188, R7, 0x1, -R188 ;  /* 0x0000000107bc7824 */ /* 0x004fce00078e0abc */
.L_x_8361:
[----:B------:R-:W-:Y:S01]  /*14a0*/  UISETP.NE.AND UP0, UPT, UR43, 0x1, UPT ;  /* 0x000000012b00788c */ /* 0x000fe2000bf05270 */
[----:B-----5:R-:W-:Y:S01]  /*14b0*/  IMAD.IADD R188, R188, 0x1, -R3 ;  /* 0x00000001bcbc7824 */ /* 0x020fe200078e0a03 */
[----:B------:R-:W-:-:S03]  /*14c0*/  USHF.L.U32 UR38, UR5, 0x6, URZ ;  /* 0x0000000605267899 */ /* 0x000fc6000800063f */
[----:B------:R-:W-:Y:S01]  /*14d0*/  VIADD R0, R188, 0x3f ;  /* 0x0000003fbc007836 */ /* 0x000fe20000000000 */
[----:B------:R-:W-:-:S04]  /*14e0*/  PLOP3.LUT P0, PT, PT, PT, UP0, 0x80, 0x0 ;  /* 0x000000000000781c */ /* 0x000fc80003f0f008 */
[----:B------:R-:W-:-:S04]  /*14f0*/  SHF.R.S32.HI R3, RZ, 0x1f, R0 ;  /* 0x0000001fff037819 */ /* 0x000fc80000011400 */
[----:B------:R-:W-:-:S04]  /*1500*/  LEA.HI R3, R3, R0, RZ, 0x6 ;  /* 0x0000000003037211 */ /* 0x000fc800078f30ff */
[----:B0-----:R-:W-:Y:S01]  /*1510*/  SHF.R.S32.HI R5, RZ, 0x6, R3 ;  /* 0x00000006ff057819 */ /* 0x001fe20000011403 */
[----:B------:R-:W-:Y:S06]  /*1520*/  @!P0 BRA `(.L_x_8362) ;  /* 0x0000001c003c8947 */ /* 0x000fec0003800000 */
[----:B------:R-:W0:Y:S01]  /*1530*/  LDC R0, c[0x0][0x448] ;  /* 0x00011200ff007b82 */ /* 0x000e220000000800 */
[----:B------:R-:W-:Y:S01]  /*1540*/  UIADD3 UR4, UR38, 0x3f, URZ ;  /* 0x0000003f26047890 */ /* 0x000fe2000fffe03f */
[----:B------:R-:W-:Y:S01]  /*1550*/  IADD3 R187, R188, 0x40, -R187 ;  /* 0x00000040bcbb7810 */ /* 0x000fe20007ffe8bb */
        /* <DEDUP_REMOVED lines=62> */
[----:B------:R-:W-:Y:S01]  /*1940*/  CS2R R38, SRZ ;  /* 0x0000000000267805 */ /* 0x000fe2000001ff00 */
[----:B------:R-:W-:Y:S01]  /*1950*/  IMAD.MOV.U32 R169, RZ, RZ, RZ ;  /* 0x000000ffffa97224 */ /* 0x000fe200078e00ff */
[----:B------:R-:W-:-:S02]  /*1960*/  CS2R R172, SRZ ;  /* 0x0000000000ac7805 */ /* 0x000fc4000001ff00 */
[----:B------:R-:W-:Y:S02]  /*1970*/  CS2R R34, SRZ ;  /* 0x0000000000227805 */ /* 0x000fe4000001ff00 */
[----:B-1----:R-:W-:Y:S01]  /*1980*/  @P0 SHF.R.U32.HI R0, RZ, R4, R3 ;  /* 0x00000004ff000219 */ /* 0x002fe20000011603 */
[----:B------:R-:W-:Y:S01]  /*1990*/  IMAD.MOV.U32 R31, RZ, RZ, RZ ;  /* 0x000000ffff1f7224 */ /* 0x000fe200078e00ff */
[----:B------:R-:W-:Y:S02]  /*19a0*/  PLOP3.LUT P0, PT, PT, PT, PT, 0x80, 0x0 ;  /* 0x000000000000781c */ /* 0x000fe40003f0f070 */
[----:B------:R-:W-:Y:S02]  /*19b0*/  CS2R R10, SRZ ;  /* 0x00000000000a7805 */ /* 0x000fe4000001ff00 */
[----:B------:R-:W-:Y:S01]  /*19c0*/  CS2R R174, SRZ ;  /* 0x0000000000ae7805 */ /* 0x000fe2000001ff00 */
[----:B------:R-:W-:Y:S02]  /*19d0*/  IMAD.IADD R0, R187, 0x1, R0 ;  /* 0x00000001bb007824 */ /* 0x000fe400078e0200 */
[----:B------:R-:W-:-:S02]  /*19e0*/  IMAD.MOV.U32 R27, RZ, RZ, RZ ;  /* 0x000000ffff1b7224 */ /* 0x000fc400078e00ff */
[----:B------:R-:W-:Y:S01]  /*19f0*/  IMAD.MOV.U32 R9, RZ, RZ, RZ ;  /* 0x000000ffff097224 */ /* 0x000fe200078e00ff */
[----:B------:R-:W-:Y:S01]  /*1a00*/  SHF.R.S32.HI R3, RZ, 0x1f, R0 ;  /* 0x0000001fff037819 */ /* 0x000fe20000011400 */
[----:B------:R-:W-:-:S03]  /*1a10*/  IMAD.MOV.U32 R20, RZ, RZ, RZ ;  /* 0x000000ffff147224 */ /* 0x000fc600078e00ff */
[----:B------:R-:W-:Y:S01]  /*1a20*/  LEA.HI R3, R3, R0, RZ, 0x6 ;  /* 0x0000000003037211 */ /* 0x000fe200078f30ff */
[----:B------:R-:W-:-:S03]  /*1a30*/  IMAD.MOV.U32 R0, RZ, RZ, RZ ;  /* 0x000000ffff007224 */ /* 0x000fc600078e00ff */
[----:B------:R-:W-:Y:S01]  /*1a40*/  SHF.R.S32.HI R4, RZ, 0x6, R3 ;  /* 0x00000006ff047819 */ /* 0x000fe20000011403 */
[----:B------:R-:W-:-:S03]  /*1a50*/  IMAD.MOV.U32 R3, RZ, RZ, RZ ;  /* 0x000000ffff037224 */ /* 0x000fc600078e00ff */
[----:B------:R-:W-:-:S04]  /*1a60*/  VIMNMX R4, R5, R4, PT ;  /* 0x0000000405047248 */ /* 0x000fc80003fe0100 */
        /* <DEDUP_REMOVED lines=64> */
.L_x_8365:
        /* <DEDUP_REMOVED lines=172> */
.L_x_8364:
[----:B------:R-:W-:Y:S01]  /*2930*/  BAR.SYNC.DEFER_BLOCKING 0xe, 0x100 ;  /* 0x0384000000007b1d */ /* 0x000fe20000010000 */
[C---:B01----:R-:W-:Y:S01]  /*2940*/  IMAD R0, R2.reuse, 0x40, R22 ;  /* 0x0000004002007824 */ /* 0x043fe200078e0216 */
[----:B------:R-:W-:Y:S01]  /*2950*/  PLOP3.LUT P0, PT, PT, PT, PT, 0x8, 0x0 ;  /* 0x000000000000781c */ /* 0x000fe20003f0e170 */
[----:B------:R-:W-:Y:S02]  /*2960*/  VIADD R4, R2, 0x1 ;  /* 0x0000000102047836 */ /* 0x000fe40000000000 */
[----:B------:R-:W-:Y:S02]  /*2970*/  IMAD R17, R0, 0x4, R17 ;  /* 0x0000000400117824 */ /* 0x000fe400078e0211 */
[----:B------:R-:W-:Y:S01]  /*2980*/  IMAD.MOV.U32 R19, RZ, RZ, RZ ;  /* 0x000000ffff137224 */ /* 0x000fe200078e00ff */
[----:B------:R-:W-:-:S04]  /*2990*/  ISETP.NE.AND P1, PT, R4, 0x2, PT ;  /* 0x000000020400780c */ /* 0x000fc80003f25270 */
[----:B------:R-:W-:-:S04]  /*29a0*/  SEL R3, RZ, 0x1, P1 ;  /* 0x00000001ff037807 */ /* 0x000fc80000800000 */
[----:B------:R-:W-:Y:S01]  /*29b0*/  LOP3.LUT R16, R16, R3, RZ, 0x3c, !PT ;  /* 0x0000000310107212 */ /* 0x000fe200078e3cff */
[----:B------:R-:W-:Y:S01]  /*29c0*/  IMAD.MOV.U32 R3, RZ, RZ, RZ ;  /* 0x000000ffff037224 */ /* 0x000fe200078e00ff */
        /* <DEDUP_REMOVED lines=130> */
[----:B------:R-:W-:Y:S01]  /*31f0*/  SEL R2, R4, RZ, P1 ;  /* 0x000000ff04027207 */ /* 0x000fe20000800000 */
[----:B------:R-:W-:Y:S06]  /*3200*/  BAR.ARV 0xf, 0x100 ;  /* 0x03c4000000007b1d */ /* 0x000fec0000002000 */
[----:B------:R-:W-:Y:S05]  /*3210*/  BRA `(.L_x_8363) ;  /* 0x0000009c003c7947 */ /* 0x000fea0003800000 */
.L_x_8362:
        /* <DEDUP_REMOVED lines=24> */
[----:B0-----:R-:W-:Y:S02]  /*33a0*/  ISETP.NE.AND P0, PT, R0, 0x1, PT ;  /* 0x000000010000780c */ /* 0x001fe40003f05270 */
        /* <DEDUP_REMOVED lines=12> */
[----:B------:R-:W0:Y:S01]  /*3470*/  @P0 LDC R0, c[0x0][0x44c] ;  /* 0x00011300ff000b82 */ /* 0x000e220000000800 */
        /* <DEDUP_REMOVED lines=26> */
[----:B------:R-:W-:Y:S01]  /*3620*/  CS2R R38, SRZ ;  /* 0x0000000000267805 */ /* 0x000fe2000001ff00 */
[----:B------:R-:W-:Y:S01]  /*3630*/  IMAD.U32 R0, RZ, RZ, UR4 ;  /* 0x00000004ff007e24 */ /* 0x000fe2000f8e00ff */
[----:B------:R-:W-:Y:S01]  /*3640*/  CS2R R172, SRZ ;  /* 0x0000000000ac7805 */ /* 0x000fe2000001ff00 */
[----:B------:R-:W-:Y:S01]  /*3650*/  IMAD.MOV.U32 R169, RZ, RZ, RZ ;  /* 0x000000ffffa97224 */ /* 0x000fe200078e00ff */
[----:B------:R-:W-:-:S02]  /*3660*/  CS2R R34, SRZ ;  /* 0x0000000000227805 */ /* 0x000fc4000001ff00 */
[----:B-1----:R-:W-:Y:S01]  /*3670*/  @P0 SHF.R.U32.HI R0, RZ, R4, R3 ;  /* 0x00000004ff000219 */ /* 0x002fe20000011603 */
[----:B------:R-:W-:Y:S01]  /*3680*/  IMAD.MOV.U32 R31, RZ, RZ, RZ ;  /* 0x000000ffff1f7224 */ /* 0x000fe200078e00ff */
[----:B------:R-:W-:Y:S02]  /*3690*/  PLOP3.LUT P0, PT, PT, PT, PT, 0x80, 0x0 ;  /* 0x000000000000781c */ /* 0x000fe40003f0f070 */
[----:B------:R-:W-:Y:S02]  /*36a0*/  CS2R R10, SRZ ;  /* 0x00000000000a7805 */ /* 0x000fe4000001ff00 */
[----:B------:R-:W-:Y:S01]  /*36b0*/  CS2R R174, SRZ ;  /* 0x0000000000ae7805 */ /* 0x000fe2000001ff00 */
[----:B------:R-:W-:Y:S02]  /*36c0*/  IMAD.IADD R0, R7, 0x1, R0 ;  /* 0x0000000107007824 */ /* 0x000fe400078e0200 */
[----:B------:R-:W-:Y:S02]  /*36d0*/  IMAD.MOV.U32 R27, RZ, RZ, RZ ;  /* 0x000000ffff1b7224 */ /* 0x000fe400078e00ff */
        /* <DEDUP_REMOVED lines=38> */
.L_x_8366:
        /* <DEDUP_REMOVED lines=9> */
.L_x_8556:
[----:B------:R-:W-:Y:S05]  /*39d0*/  @!P0 BRA `(.L_x_8368) ;  /* 0x0000000000048947 */ /* 0x000fea0003800000 */
[----:B------:R-:W-:Y:S01]  /*39e0*/  BPT.TRAP 0x1 ;  /* 0x000000040000795c */ /* 0x000fe20000300000 */
.L_x_8368:
[----:B------:R-:W-:Y:S01]  /*39f0*/  IMAD R5, R2, 0x8, R17 ;  /* 0x0000000802057824 */ /* 0x000fe200078e0211 */
[----:B------:R-:W-:-:S04]  /*3a00*/  SHF.L.U32 R8, R16, 0x1f, RZ ;  /* 0x0000001f10087819 */ /* 0x000fc800000006ff */
[----:B------:R1:W2:Y:S01]  /*3a10*/  SYNCS.PHASECHK.TRANS64.TRYWAIT P1, [R5+URZ+0x38830], R8 ;  /* 0x03883008050075a7 */ /* 0x0002a2000802017f */
[----:B------:R-:W-:Y:S05]  /*3a20*/  @!P0 BRA `(.L_x_8369) ;  /* 0x0000000000048947 */ /* 0x000fea0003800000 */
[----:B------:R-:W-:Y:S01]  /*3a30*/  BPT.TRAP 0x1 ;  /* 0x000000040000795c */ /* 0x000fe20000300000 */
.L_x_8369:
[----:B------:R-:W-:-:S05]  /*3a40*/  VIADD R0, R17, 0x22400 ;  /* 0x0002240011007836 */ /* 0x000fca0000000000 */
[----:B------:R-:W-:-:S04]  /*3a50*/  SHF.R.U32.HI R0, RZ, 0x4, R0 ;  /* 0x00000004ff007819 */ /* 0x000fc80000011600 */
[----:B------:R-:W-:Y:S01]  /*3a60*/  LOP3.LUT R0, R0, 0x3fff, RZ, 0xc0, !PT ;  /* 0x00003fff00007812 */ /* 0x000fe200078ec0ff */
[----:B--2---:R-:W-:Y:S06]  /*3a70*/  @P1 BRA `(.L_x_8370) ;  /* 0x0000000000081947 */ /* 0x004fec0003800000 */
[----:B------:R-:W2:Y:S02]  /*3a80*/  SYNCS.PHASECHK.TRANS64.TRYWAIT P1, [R5+URZ+0x38830], R8 ;  /* 0x03883008050075a7 */ /* 0x000ea4000802017f */
[----:B--2---:R-:W-:Y:S05]  /*3a90*/  @!P1 BRA `(.L_x_8371) ;  /* 0x0000014400d09947 */ /* 0x004fea0003800000 */
.L_x_8370:
        /* <DEDUP_REMOVED lines=18> */
[C---:B------:R-:W-:Y:S02]  /*3bc0*/  VIADD R6, R3.reuse, 0x2 ;  /* 0x0000000203067836 */ /* 0x040fe40000000000 */
        /* <DEDUP_REMOVED lines=21> */
.L_x_8557:
[----:B------:R-:W-:Y:S05]  /*3d20*/  @!P0 BRA `(.L_x_8373) ;  /* 0x0000000000048947 */ /* 0x000fea0003800000 */
[----:B------:R-:W-:Y:S01]  /*3d30*/  BPT.TRAP 0x1 ;  /* 0x000000040000795c */ /* 0x000fe20000300000 */
.L_x_8373:
[----:B------:R4:W0:Y:S01]  /*3d40*/  SYNCS.PHASECHK.TRANS64.TRYWAIT P1, [R5+URZ+0x38850], R8 ;  /* 0x03885008050075a7 */ /* 0x000822000802017f */
[----:B------:R-:W-:Y:S05]  /*3d50*/  @!P0 BRA `(.L_x_8374) ;  /* 0x0000000000048947 */ /* 0x000fea0003800000 */
[----:B------:R-:W-:Y:S01]  /*3d60*/  BPT.TRAP 0x1 ;  /* 0x000000040000795c */ /* 0x000fe20000300000 */
.L_x_8374:
        /* <DEDUP_REMOVED lines=12> */
.L_x_8375:
[----:B------:R-:W-:Y:S01]  /*3e30*/  R2UR UR20, R4 ;  /* 0x00000000041472ca */ /* 0x000fe200000e0000 */
[----:B------:R-:W-:Y:S01]  /*3e40*/  WARPGROUP.ARRIVE ;  /* 0x00000000000079c5 */ /* 0x000fe20000000000 */
[----:B------:R-:W-:Y:S01]  /*3e50*/  R2UR UR22, R6 ;  /* 0x00000000061672ca */ /* 0x000fe200000e0000 */
[----:B------:R-:W-:Y:S01]  /*3e60*/  UMOV UR21, 0x40000040 ;  /* 0x4000004000157882 */ /* 0x000fe20000000000 */
[----:B------:R-:W-:Y:S01]  /*3e70*/  UMOV UR23, 0x40000040 ;  /* 0x4000004000177882 */ /* 0x000fe20000000000 */
[----:B012-4-:R-:W-:Y:S01]  /*3e80*/  VIADD R8, R4, 0x2 ;  /* 0x0000000204087836 */ /* 0x017fe20000000000 */
[----:B------:R-:W-:Y:S01]  /*3e90*/  UMOV UR25, 0x40000040 ;  /* 0x4000004000197882 */ /* 0x000fe20000000000 */
[----:B------:R-:W-:Y:S01]  /*3ea0*/  VIADD R7, R6, 0x2 ;  /* 0x0000000206077836 */ /* 0x000fe20000000000 */
        /* <DEDUP_REMOVED lines=8> */
[----:B------:R-:W-:-:S02]  /*3f30*/  VIADD R10, R6, 0x800 ;  /* 0x00000800060a7836 */ /* 0x000fc40000000000 */
[----:B------:R-:W1:Y:S01]  /*3f40*/  S2R R57, SR_TID.X ;  /* 0x0000000000397919 */ /* 0x000e620000002100 */
[----:B------:R-:W-:Y:S01]  /*3f50*/  IMAD R217, R2, 0x1000, R19 ;  /* 0x0000100002d97824 */ /* 0x000fe200078e0213 */
[----:B------:R-:W-:-:S03]  /*3f60*/  UMOV UR7, 0x40000040 ;  /* 0x4000004000077882 */ /* 0x000fc60000000000 */
[C---:B------:R-:W-:Y:S01]  /*3f70*/  VIADD R219, R217.reuse, 0x80 ;  /* 0x00000080d9db7836 */ /* 0x040fe20000000000 */
[----:B------:R-:W-:Y:S02]  /*3f80*/  R2UR UR6, R217 ;  /* 0x00000000d90672ca */ /* 0x000fe400000e0000 */
        /* <DEDUP_REMOVED lines=277> */
[----:B------:R-:W-:-:S02]  /*50e0*/  IMAD.IADD R10, R11, 0x1, R10 ;  /* 0x000000010b0a7824 */ /* 0x000fc400078e020a */
        /* <DEDUP_REMOVED lines=17> */
[----:B------:R-:W-:Y:S01]  /*5200*/  IMAD.MOV.U32 R8, RZ, RZ, 0x1000 ;  /* 0x00001000ff087424 */ /* 0x000fe200078e00ff */
[----:B------:R-:W0:Y:S04]  /*5210*/  LDC R10, c[0x0][0x448] ;  /* 0x00011200ff0a7b82 */ /* 0x000e280000000800 */
[----:B------:R-:W-:-:S04]  /*5220*/  SEL R8, R8, 0xf80, P1 ;  /* 0x00000f8008087807 */ /* 0x000fc80000800000 */
[----:B------:R-:W-:-:S04]  /*5230*/  LOP3.LUT R8, R8, 0x1e00, RZ, 0xc0, !PT ;  /* 0x00001e0008087812 */ /* 0x000fc800078ec0ff */
[CC--:B------:R-:W-:Y:S02]  /*5240*/  IADD3 R9, R7.reuse, R8.reuse, R4 ;  /* 0x0000000807097210 */ /* 0x0c0fe40007ffe004 */
[----:B------:R-:W-:Y:S02]  /*5250*/  IADD3 R6, R7, R8, R6 ;  /* 0x0000000807067210 */ /* 0x000fe40007ffe006 */
[----:B0-----:R-:W-:-:S13]  /*5260*/  ISETP.NE.AND P1, PT, R10, 0x1, PT ;  /* 0x000000010a00780c */ /* 0x001fda0003f25270 */
[----:B------:R-:W0:Y:S08]  /*5270*/  @P1 LDC R7, c[0x0][0x44c] ;  /* 0x00011300ff071b82 */ /* 0x000e300000000800 */
[----:B------:R-:W1:Y:S01]  /*5280*/  @P1 LDC R8, c[0x0][0x450] ;  /* 0x00011400ff081b82 */ /* 0x000e620000000800 */
        /* <DEDUP_REMOVED lines=8> */
[----:B0-----:R-:W-:-:S05]  /*5310*/  @P1 IMAD.HI.U32 R7, R6, R7, RZ ;  /* 0x0000000706071227 */ /* 0x001fca00078e00ff */
[----:B-1----:R-:W-:Y:S01]  /*5320*/  @P1 SHF.R.U32.HI R6, RZ, R8, R7 ;  /* 0x00000008ff061219 */ /* 0x002fe20000011607 */
[C---:B------:R-:W-:Y:S02]  /*5330*/  IMAD R7, R168.reuse, -0x40, R11 ;  /* 0xffffffc0a8077824 */ /* 0x040fe400078e020b */
[----:B------:R-:W-:Y:S02]  /*5340*/  VIADD R168, R168, 0xfffffffe ;  /* 0xfffffffea8a87836 */ /* 0x000fe40000000000 */
[----:B------:R-:W0:Y:S01]  /*5350*/  SHFL.IDX PT, R9, R6, RZ, 0x1c1f ;  /* 0x001c1fff06097589 */ /* 0x000e2200000e0000 */
[----:B------:R-:W-:Y:S02]  /*5360*/  IADD3 R8, R188, 0x1, R7 ;  /* 0x00000001bc087810 */ /* 0x000fe40007ffe007 */
[----:B------:R-:W-:Y:S01]  /*5370*/  IADD3 R7, -R18, R7, R188 ;  /* 0x0000000712077210 */ /* 0x000fe20007ffe1bc */
[----:B------:R-:W1:Y:S01]  /*5380*/  SHFL.IDX PT, R6, R6, 0x1, 0x1c1f ;  /* 0x003c1f0006067f89 */ /* 0x000e6200000e0000 */
[----:B------:R-:W-:-:S02]  /*5390*/  IADD3 R8, -R187, R8, -R18 ;  /* 0x00000008bb087210 */ /* 0x000fc40007ffe912 */
[----:B------:R-:W-:Y:S02]  /*53a0*/  R2UR UR30, R168 ;  /* 0x00000000a81e72ca */ /* 0x000fe400000e0000 */
[----:B0-----:R-:W-:-:S04]  /*53b0*/  VIADDMNMX R9, R9, R8, R7, PT ;  /* 0x0000000809097246 */ /* 0x001fc80003800107 */
[C---:B------:R-:W-:Y:S02]  /*53c0*/  ISETP.GT.AND P2, PT, R9.reuse, RZ, PT ;  /* 0x000000ff0900720c */ /* 0x040fe40003f44270 */
[C---:B------:R-:W-:Y:S02]  /*53d0*/  ISETP.GT.AND P3, PT, R9.reuse, 0x1, PT ;  /* 0x000000010900780c */ /* 0x040fe40003f64270 */
[----:B------:R-:W-:Y:S02]  /*53e0*/  ISETP.GT.AND P4, PT, R9, 0x8, PT ;  /* 0x000000080900780c */ /* 0x000fe40003f84270 */
[----:B-1----:R-:W-:Y:S01]  /*53f0*/  VIADDMNMX R8, R6, R8, R7, PT ;  /* 0x0000000806087246 */ /* 0x002fe20003800107 */
        /* <DEDUP_REMOVED lines=64> */
[----:B0-----:R-:W-:Y:S02]  /*5800*/  FMNMX.FTZ R11, R10, R9, !PT ;  /* 0x000000090a0b7209 */ /* 0x001fe40007810000 */
[----:B------:R-:W-:Y:S02]  /*5810*/  FSEL R35, R35, -INF , P2 ;  /* 0xff80000023237808 */ /* 0x000fe40001000000 */
[----:B------:R-:W-:Y:S01]  /*5820*/  FMNMX.FTZ R6, R34, R7, !PT ;  /* 0x0000000722067209 */ /* 0x000fe20007810000 */
[----:B------:R-:W0:Y:S01]  /*5830*/  SHFL.BFLY PT, R12, R11, 0x1, 0x1f ;  /* 0x0c201f000b0c7f89 */ /* 0x000e2200000e0000 */
        /* <DEDUP_REMOVED lines=15> */
[----:B0-----:R-:W-:Y:S02]  /*5930*/  FMNMX.FTZ R7, R11, R12, !PT ;  /* 0x0000000c0b077209 */ /* 0x001fe40007810000 */
[----:B------:R-:W-:Y:S02]  /*5940*/  ISETP.GT.AND P2, PT, R8, 0x30, PT ;  /* 0x000000300800780c */ /* 0x000fe40003f44270 */
[----:B------:R-:W-:Y:S01]  /*5950*/  FSEL R47, R47, -INF , P4 ;  /* 0xff8000002f2f7808 */ /* 0x000fe20002000000 */
[C---:B------:R-:W-:Y:S01]  /*5960*/  FMUL.FTZ R10, R7.reuse, UR28 ;  /* 0x0000001c070a7c20 */ /* 0x040fe20008410000 */
        /* <DEDUP_REMOVED lines=12> */
[----:B------:R-:W-:Y:S01]  /*5a30*/  MUFU.EX2 R6, R24 ;  /* 0x0000001800067308 */ /* 0x000fe20000000800 */
        /* <DEDUP_REMOVED lines=14> */
[--C-:B------:R-:W-:Y:S01]  /*5b20*/  FFMA.FTZ R171, R48, UR28, -R56.reuse ;  /* 0x0000001c30ab7c23 */ /* 0x100fe20008010838 */
[----:B------:R-:W0:Y:S01]  /*5b30*/  SHFL.BFLY PT, R21, R8, 0x2, 0x1f ;  /* 0x0c401f0008157f89 */ /* 0x000e2200000e0000 */
[--C-:B------:R-:W-:Y:S01]  /*5b40*/  FFMA.FTZ R172, R49, UR28, -R56.reuse ;  /* 0x0000001c31ac7c23 */ /* 0x100fe20008010838 */
[--C-:B------:R-:W-:Y:S01]  /*5b50*/  FFMA.FTZ R173, R52, UR28, -R56.reuse ;  /* 0x0000001c34ad7c23 */ /* 0x100fe20008010838 */
[--C-:B------:R-:W-:Y:S01]  /*5b60*/  FFMA.FTZ R174, R53, UR28, -R56.reuse ;  /* 0x0000001c35ae7c23 */ /* 0x100fe20008010838 */
[----:B------:R-:W1:Y:S08]  /*5b70*/  MUFU.EX2 R9, R9 ;  /* 0x0000000900097308 */ /* 0x000e700000000800 */
[----:B------:R-:W-:Y:S08]  /*5b80*/  MUFU.EX2 R10, R10 ;  /* 0x0000000a000a7308 */ /* 0x000ff00000000800 */
[----:B------:R-:W2:Y:S01]  /*5b90*/  MUFU.EX2 R11, R11 ;  /* 0x0000000b000b7308 */ /* 0x000ea20000000800 */
[----:B-1----:R-:W-:Y:S01]  /*5ba0*/  F2FP.BF16.F32.PACK_AB R152, R9, R6 ;  /* 0x000000060998723e */ /* 0x002fe200000010ff */
[----:B------:R-:W-:Y:S01]  /*5bb0*/  FADD.FTZ R9, R6, R9 ;  /* 0x0000000906097221 */ /* 0x000fe20000010000 */
[----:B------:R-:W-:Y:S01]  /*5bc0*/  IMAD.U32 R6, RZ, RZ, UR38 ;  /* 0x00000026ff067e24 */ /* 0x000fe2000f8e00ff */
[----:B0-----:R-:W-:Y:S01]  /*5bd0*/  FMNMX.FTZ R24, R8, R21, !PT ;  /* 0x0000001508187209 */ /* 0x001fe20007810000 */
[----:B------:R-:W-:-:S03]  /*5be0*/  FFMA.FTZ R21, R41, UR28, -R56 ;  /* 0x0000001c29157c23 */ /* 0x000fc60008010838 */
        /* <DEDUP_REMOVED lines=8> */
[----:B0-----:R-:W-:-:S02]  /*5c70*/  FMNMX.FTZ R8, R24, R25, !PT ;  /* 0x0000001918087209 */ /* 0x001fc40007810000 */
[C---:B-1----:R-:W-:Y:S01]  /*5c80*/  F2FP.BF16.F32.PACK_AB R156, R13.reuse, R12 ;  /* 0x0000000c0d9c723e */ /* 0x042fe200000010ff */
[----:B------:R-:W-:Y:S01]  /*5c90*/  FADD.FTZ R12, R12, R11 ;  /* 0x0000000b0c0c7221 */ /* 0x000fe20000010000 */
[C---:B------:R-:W-:Y:S01]  /*5ca0*/  FSETP.NEU.FTZ.AND P2, PT, R8.reuse, -INF , PT ;  /* 0xff8000000800780b */ /* 0x040fe20003f5d000 */
[----:B------:R-:W-:Y:S02]  /*5cb0*/  FMUL.FTZ R24, R8, UR28 ;  /* 0x0000001c08187c20 */ /* 0x000fe40008410000 */
[----:B------:R-:W-:Y:S01]  /*5cc0*/  MUFU.EX2 R20, R20 ;  /* 0x0000001400147308 */ /* 0x000fe20000000800 */
[----:B------:R-:W-:Y:S02]  /*5cd0*/  FADD.FTZ R13, R13, R12 ;  /* 0x0000000c0d0d7221 */ /* 0x000fe40000010000 */
[----:B------:R-:W-:Y:S02]  /*5ce0*/  FSEL R25, R24, RZ, P2 ;  /* 0x000000ff18197208 */ /* 0x000fe40001000000 */
        /* <DEDUP_REMOVED lines=21> */
[----:B--2---:R-:W-:Y:S01]  /*5e40*/  F2FP.BF16.F32.PACK_AB R158, R15, R14 ;  /* 0x0000000e0f9e723e */ /* 0x004fe200000010ff */
[----:B------:R-:W-:Y:S01]  /*5e50*/  FADD.FTZ R14, R14, R13 ;  /* 0x0000000d0e0e7221 */ /* 0x000fe20000010000 */
[----:B------:R-:W-:-:S03]  /*5e60*/  @!P2 VIADD R5, R5, 0x38860 ;  /* 0x000388600505a836 */ /* 0x000fc60000000000 */
[----:B------:R-:W-:Y:S01]  /*5e70*/  FADD.FTZ R15, R15, R14 ;  /* 0x0000000e0f0f7221 */ /* 0x000fe20000010000 */
[----:B------:R-:W1:Y:S01]  /*5e80*/  MUFU.EX2 R176, R176 ;  /* 0x000000b000b07308 */ /* 0x000e620000000800 */
[----:B------:R-:W-:-:S07]  /*5e90*/  @!P2 PRMT R5, RZ, 0x654, R5 ;  /* 0x00000654ff05a816 */ /* 0x000fce0000000005 */
[----:B------:R-:W-:Y:S08]  /*5ea0*/  MUFU.EX2 R177, R177 ;  /* 0x000000b100b17308 */ /* 0x000ff00000000800 */
[----:B------:R-:W2:Y:S01]  /*5eb0*/  MUFU.EX2 R178, R178 ;  /* 0x000000b200b27308 */ /* 0x000ea20000000800 */
[----:B-1----:R-:W-:Y:S01]  /*5ec0*/  F2FP.BF16.F32.PACK_AB R153, R176, R175 ;  /* 0x000000afb099723e */ /* 0x002fe200000010ff */
[----:B------:R-:W-:-:S06]  /*5ed0*/  FADD.FTZ R176, R175, R176 ;  /* 0x000000b0afb07221 */ /* 0x000fcc0000010000 */
[----:B------:R-:W-:Y:S08]  /*5ee0*/  MUFU.EX2 R179, R179 ;  /* 0x000000b300b37308 */ /* 0x000ff00000000800 */
[----:B------:R-:W1:Y:S01]  /*5ef0*/  MUFU.EX2 R180, R180 ;  /* 0x000000b400b47308 */ /* 0x000e620000000800 */
[----:B--2---:R-:W-:Y:S01]  /*5f00*/  F2FP.BF16.F32.PACK_AB R155, R178, R177 ;  /* 0x000000b1b29b723e */ /* 0x004fe200000010ff */
[----:B------:R-:W-:Y:S01]  /*5f10*/  BAR.SYNC.DEFER_BLOCKING 0xf, 0x100 ;  /* 0x03c4000000007b1d */ /* 0x000fe20000010000 */
[----:B------:R-:W-:-:S04]  /*5f20*/  FADD.FTZ R177, R177, R176 ;  /* 0x000000b0b1b17221 */ /* 0x000fc80000010000 */
[----:B------:R-:W-:Y:S01]  /*5f30*/  FADD.FTZ R178, R178, R177 ;  /* 0x000000b1b2b27221 */ /* 0x000fe20000010000 */
[----:B------:R-:W-:Y:S08]  /*5f40*/  MUFU.EX2 R181, R181 ;  /* 0x000000b500b57308 */ /* 0x000ff00000000800 */
[----:B------:R-:W2:Y:S01]  /*5f50*/  MUFU.EX2 R182, R182 ;  /* 0x000000b600b67308 */ /* 0x000ea20000000800 */
[----:B-1----:R-:W-:Y:S01]  /*5f60*/  F2FP.BF16.F32.PACK_AB R157, R180, R179 ;  /* 0x000000b3b49d723e */ /* 0x002fe200000010ff */
[----:B------:R-:W-:-:S04]  /*5f70*/  FADD.FTZ R179, R179, R178 ;  /* 0x000000b2b3b37221 */ /* 0x000fc80000010000 */
[----:B------:R-:W-:Y:S02]  /*5f80*/  FADD.FTZ R180, R180, R179 ;  /* 0x000000b3b4b47221 */ /* 0x000fe40000010000 */
[----:B------:R-:W1:Y:S01]  /*5f90*/  MUFU.EX2 R21, R21 ;  /* 0x0000001500157308 */ /* 0x000e620000000800 */
[----:B------:R3:W-:Y:S07]  /*5fa0*/  STSM.16.M88.4 [R185+0x36400], R152 ;  /* 0x03640098b9007844 */ /* 0x0007ee0000000200 */
[----:B------:R-:W-:Y:S01]  /*5fb0*/  MUFU.EX2 R169, R169 ;  /* 0x000000a900a97308 */ /* 0x000fe20000000800 */
[----:B--2---:R-:W-:Y:S01]  /*5fc0*/  F2FP.BF16.F32.PACK_AB R159, R182, R181 ;  /* 0x000000b5b69f723e */ /* 0x004fe200000010ff */
[----:B------:R-:W-:-:S04]  /*5fd0*/  FADD.FTZ R181, R181, R180 ;  /* 0x000000b4b5b57221 */ /* 0x000fc80000010000 */
[----:B------:R2:W-:Y:S01]  /*5fe0*/  STSM.16.M88.4 [R190], R156 ;  /* 0x0000009cbe007844 */ /* 0x0005e20000000200 */
[----:B------:R-:W-:Y:S01]  /*5ff0*/  FADD.FTZ R182, R182, R181 ;  /* 0x000000b5b6b67221 */ /* 0x000fe20000010000 */
[----:B------:R-:W4:Y:S01]  /*6000*/  MUFU.EX2 R170, R170 ;  /* 0x000000aa00aa7308 */ /* 0x000f220000000800 */
[----:B-1----:R-:W-:Y:S01]  /*6010*/  F2FP.BF16.F32.PACK_AB R160, R21, R20 ;  /* 0x0000001415a0723e */ /* 0x002fe200000010ff */
[----:B------:R-:W-:-:S04]  /*6020*/  FADD.FTZ R20, R20, R15 ;  /* 0x0000000f14147221 */ /* 0x000fc80000010000 */
[----:B------:R-:W-:Y:S02]  /*6030*/  FADD.FTZ R20, R21, R20 ;  /* 0x0000001415147221 */ /* 0x000fe40000010000 */
[----:B------:R-:W-:Y:S08]  /*6040*/  MUFU.EX2 R183, R183 ;  /* 0x000000b700b77308 */ /* 0x000ff00000000800 */
[----:B------:R-:W1:Y:S01]  /*6050*/  MUFU.EX2 R212, R212 ;  /* 0x000000d400d47308 */ /* 0x000e620000000800 */
[----:B----4-:R-:W-:Y:S01]  /*6060*/  F2FP.BF16.F32.PACK_AB R162, R170, R169 ;  /* 0x000000a9aaa2723e */ /* 0x010fe200000010ff */
[----:B------:R-:W-:-:S04]  /*6070*/  FADD.FTZ R169, R169, R20 ;  /* 0x00000014a9a97221 */ /* 0x000fc80000010000 */
[----:B------:R-:W-:Y:S02]  /*6080*/  FADD.FTZ R170, R170, R169 ;  /* 0x000000a9aaaa7221 */ /* 0x000fe40000010000 */
[----:B------:R-:W-:Y:S08]  /*6090*/  MUFU.EX2 R211, R211 ;  /* 0x000000d300d37308 */ /* 0x000ff00000000800 */
        /* <DEDUP_REMOVED lines=8> */
[----:B------:R2:W-:Y:S01]  /*6120*/  STSM.16.M88.4 [R186], R160 ;  /* 0x000000a0ba007844 */ /* 0x0005e20000000200 */
[----:B------:R-:W-:Y:S01]  /*6130*/  FADD.FTZ R214, R214, R211 ;  /* 0x000000d3d6d67221 */ /* 0x000fe20000010000 */
[----:B------:R-:W-:Y:S08]  /*6140*/  MUFU.EX2 R173, R173 ;  /* 0x000000ad00ad7308 */ /* 0x000ff00000000800 */
[----:B------:R-:W4:Y:S01]  /*6150*/  MUFU.EX2 R174, R174 ;  /* 0x000000ae00ae7308 */ /* 0x000f220000000800 */
[----:B-1----:R-:W-:Y:S01]  /*6160*/  F2FP.BF16.F32.PACK_AB R164, R172, R171 ;  /* 0x000000abaca4723e */ /* 0x002fe200000010ff */
[----:B------:R-:W-:-:S04]  /*6170*/  FADD.FTZ R171, R171, R170 ;  /* 0x000000aaabab7221 */ /* 0x000fc80000010000 */
[----:B------:R-:W-:Y:S02]  /*6180*/  FADD.FTZ R172, R172, R171 ;  /* 0x000000abacac7221 */ /* 0x000fe40000010000 */
[----:B------:R-:W-:Y:S08]  /*6190*/  MUFU.EX2 R213, R213 ;  /* 0x000000d500d57308 */ /* 0x000ff00000000800 */
[----:B------:R-:W1:Y:S01]  /*61a0*/  MUFU.EX2 R216, R216 ;  /* 0x000000d800d87308 */ /* 0x000e620000000800 */
[----:B----4-:R-:W-:-:S07]  /*61b0*/  F2FP.BF16.F32.PACK_AB R166, R174, R173 ;  /* 0x000000adaea6723e */ /* 0x010fce00000010ff */
[----:B------:R-:W-:Y:S08]  /*61c0*/  MUFU.EX2 R215, R215 ;  /* 0x000000d700d77308 */ /* 0x000ff00000000800 */
[----:B------:R-:W4:Y:S01]  /*61d0*/  MUFU.EX2 R218, R218 ;  /* 0x000000da00da7308 */ /* 0x000f220000000800 */
[----:B-1----:R-:W-:Y:S01]  /*61e0*/  F2FP.BF16.F32.PACK_AB R165, R216, R213 ;  /* 0x000000d5d8a5723e */ /* 0x002fe200000010ff */
[----:B------:R-:W-:-:S04]  /*61f0*/  FADD.FTZ R213, R213, R214 ;  /* 0x000000d6d5d57221 */ /* 0x000fc80000010000 */
[----:B------:R-:W-:Y:S01]  /*6200*/  FADD.FTZ R216, R216, R213 ;  /* 0x000000d5d8d87221 */ /* 0x000fe20000010000 */
[----:B----4-:R-:W-:-:S03]  /*6210*/  F2FP.BF16.F32.PACK_AB R167, R218, R215 ;  /* 0x000000d7daa7723e */ /* 0x010fc600000010ff */
[----:B------:R-:W-:Y:S02]  /*6220*/  FADD.FTZ R215, R215, R216 ;  /* 0x000000d8d7d77221 */ /* 0x000fe40000010000 */
[----:B------:R2:W-:Y:S01]  /*6230*/  STSM.16.M88.4 [R189], R164 ;  /* 0x000000a4bd007844 */ /* 0x0005e20000000200 */
[----:B0-----:R-:W-:-:S06]  /*6240*/  WARPGROUP.ARRIVE ;  /* 0x00000000000079c5 */ /* 0x001fcc0000000000 */
[----:B------:R-:W-:Y:S01]  /*6250*/  HGMMA.64x256x16.F32.BF16 R24, R152, gdesc[UR4].tnspB, RZ, !UPT, gsb0 ;  /* 0x43e0000498187df0 */ /* 0x000fe2000c0018ff */
[----:B------:R-:W-:Y:S01]  /*6260*/  R2UR UR6, R219 ;  /* 0x00000000db0672ca */ /* 0x000fe200000e0000 */
[----:B------:R-:W-:Y:S01]  /*6270*/  UMOV UR7, 0x40000040 ;  /* 0x4000004000077882 */ /* 0x000fe20000000000 */
[C---:B------:R-:W-:Y:S02]  /*6280*/  VIADD R219, R217.reuse, 0x100 ;  /* 0x00000100d9db7836 */ /* 0x040fe40000000000 */
[----:B------:R-:W-:Y:S01]  /*6290*/  VIADD R217, R217, 0x180 ;  /* 0x00000180d9d97836 */ /* 0x000fe20000000000 */
[----:B------:R-:W-:Y:S02]  /*62a0*/  WARPGROUP.DEPBAR.LE gsb0, 0x0 ;  /* 0x00008000000079c5 */ /* 0x000fe40000010000 */
[----:B------:R-:W-:Y:S01]  /*62b0*/  WARPGROUP.ARRIVE ;  /* 0x00000000000079c5 */ /* 0x000fe20000000000 */
[----:B---3--:R-:W0:-:S15]  /*62c0*/  @P1 LDC R152, c[0x0][0x44c] ;  /* 0x00011300ff981b82 */ /* 0x008e1e0000000800 */
[----:B------:R-:W-:-:S04]  /*62d0*/  NOP ;  /* 0x0000000000007918 */ /* 0x000fc80000000000 */
[----:B------:R-:W-:Y:S01]  /*62e0*/  HGMMA.64x256x16.F32.BF16 R24, R156, gdesc[UR4].tnspB, R24, gsb0 ;  /* 0x43e000049c187df0 */ /* 0x000fe20008001818 */
[----:B------:R-:W-:Y:S01]  /*62f0*/  R2UR UR6, R219 ;  /* 0x00000000db0672ca */ /* 0x000fe200000e0000 */
[----:B------:R-:W-:Y:S01]  /*6300*/  UMOV UR7, 0x40000040 ;  /* 0x4000004000077882 */ /* 0x000fe20000000000 */
[----:B------:R-:W1:Y:S01]  /*6310*/  @P1 LDC R154, c[0x0][0x450] ;  /* 0x00011400ff9a1b82 */ /* 0x000e620000000800 */
[----:B0-----:R-:W-:-:S05]  /*6320*/  @P1 IMAD.HI.U32 R9, R152, UR38, RZ ;  /* 0x0000002698091c27 */ /* 0x001fca000f8e00ff */
[----:B-1----:R-:W-:-:S04]  /*6330*/  @P1 SHF.R.U32.HI R6, RZ, R154, R9 ;  /* 0x0000009aff061219 */ /* 0x002fc80000011609 */
[----:B------:R-:W-:-:S04]  /*6340*/  IADD3 R6, R6, R188, -R187 ;  /* 0x000000bc06067210 */ /* 0x000fc80007ffe8bb */
[----:B------:R-:W-:-:S04]  /*6350*/  SHF.R.S32.HI R9, RZ, 0x1f, R6 ;  /* 0x0000001fff097819 */ /* 0x000fc80000011406 */
[----:B------:R-:W-:Y:S01]  /*6360*/  LEA.HI R9, R9, R6, RZ, 0x6 ;  /* 0x0000000609097211 */ /* 0x000fe200078f30ff */
[----:B------:R-:W-:-:S03]  /*6370*/  FADD.FTZ R6, R218, R215 ;  /* 0x000000d7da067221 */ /* 0x000fc60000010000 */
[----:B------:R-:W-:-:S04]  /*6380*/  SHF.R.S32.HI R9, RZ, 0x6, R9 ;  /* 0x00000006ff097819 */ /* 0x000fc80000011409 */
[----:B------:R-:W-:-:S13]  /*6390*/  R2UR UR29, R9 ;  /* 0x00000000091d72ca */ /* 0x000fda00000e0000 */
[----:B------:R-:W-:-:S04]  /*63a0*/  UISETP.LT.AND UP0, UPT, URZ, UR29, UPT ;  /* 0x0000001d3f00728c */ /* 0x000fc8000bf01270 */
[----:B------:R-:W-:-:S04]  /*63b0*/  USEL UR29, URZ, UR29, !UP0 ;  /* 0x0000001d3f1d7287 */ /* 0x000fc8000c000000 */
[----:B------:R-:W-:-:S06]  /*63c0*/  UISETP.GE.AND UP0, UPT, UR30, UR29, UPT ;  /* 0x0000001d1e00728c */ /* 0x000fcc000bf06270 */
[----:B------:R-:W-:Y:S01]  /*63d0*/  PLOP3.LUT P3, PT, PT, PT, UP0, 0x80, 0x0 ;  /* 0x000000000000781c */ /* 0x000fe20003f6f008 */
        /* <DEDUP_REMOVED lines=19> */
[----:B0-----:R-:W-:-:S04]  /*6510*/  FADD.FTZ R5, R173, R172 ;  /* 0x000000acad057221 */ /* 0x001fc80000010000 */
[----:B------:R-:W-:Y:S01]  /*6520*/  FADD.FTZ R5, R174, R5 ;  /* 0x00000005ae057221 */ /* 0x000fe20000010000 */
[----:B--2---:R-:W-:Y:S06]  /*6530*/  @!P3 BRA `(.L_x_8377) ;  /* 0x000000300088b947 */ /* 0x004fec0003800000 */
[----:B------:R-:W-:Y:S01]  /*6540*/  IMAD.MOV.U32 R10, RZ, RZ, R8 ;  /* 0x000000ffff0a7224 */ /* 0x000fe200078e0008 */
[----:B------:R-:W-:Y:S01]  /*6550*/  ULDC UR28, c[0x0][0xa80] ;  /* 0x0002a000001c7ab9 */ /* 0x000fe20000000800 */
[----:B------:R-:W-:Y:S02]  /*6560*/  IMAD.MOV.U32 R11, RZ, RZ, R7 ;  /* 0x000000ffff0b7224 */ /* 0x000fe400078e0007 */
[----:B------:R-:W-:-:S07]  /*6570*/  IMAD.MOV.U32 R13, RZ, RZ, R2 ;  /* 0x000000ffff0d7224 */ /* 0x000fce00078e0002 */
.L_x_8386:
[----:B------:R-:W-:-:S05]  /*6580*/  VIADD R2, R13, 0x1 ;  /* 0x000000010d027836 */ /* 0x000fca0000000000 */
[----:B------:R-:W-:-:S04]  /*6590*/  ISETP.NE.AND P3, PT, R2, 0x2, PT ;  /* 0x000000020200780c */ /* 0x000fc80003f65270 */
[----:B------:R-:W-:Y:S02]  /*65a0*/  SEL R7, RZ, 0x1, P3 ;  /* 0x00000001ff077807 */ /* 0x000fe40001800000 */
[----:B------:R-:W-:Y:S02]  /*65b0*/  SEL R2, R2, RZ, P3 ;  /* 0x000000ff02027207 */ /* 0x000fe40001800000 */
[----:B------:R-:W-:Y:S01]  /*65c0*/  LOP3.LUT R16, R16, R7, RZ, 0x3c, !PT ;  /* 0x0000000710107212 */ /* 0x000fe200078e3cff */
[----:B0-----:R-:W-:Y:S06]  /*65d0*/  @!P0 BRA `(.L_x_8378) ;  /* 0x0000000000048947 */ /* 0x001fec0003800000 */
[----:B------:R-:W-:Y:S01]  /*65e0*/  BPT.TRAP 0x1 ;  /* 0x000000040000795c */ /* 0x000fe20000300000 */
.L_x_8378:
[----:B------:R-:W-:Y:S01]  /*65f0*/  IMAD R9, R2, 0x8, R17 ;  /* 0x0000000802097824 */ /* 0x000fe200078e0211 */
[----:B------:R-:W-:-:S04]  /*6600*/  SHF.L.U32 R8, R16, 0x1f, RZ ;  /* 0x0000001f10087819 */ /* 0x000fc800000006ff */
[----:B------:R0:W1:Y:S01]  /*6610*/  SYNCS.PHASECHK.TRANS64.TRYWAIT P3, [R9+URZ+0x38830], R8 ;  /* 0x03883008090075a7 */ /* 0x000062000806017f */
[----:B------:R-:W-:Y:S05]  /*6620*/  @!P0 BRA `(.L_x_8379) ;  /* 0x0000000000048947 */ /* 0x000fea0003800000 */
[----:B------:R-:W-:Y:S01]  /*6630*/  BPT.TRAP 0x1 ;  /* 0x000000040000795c */ /* 0x000fe20000300000 */
.L_x_8379:
[----:B------:R-:W-:Y:S01]  /*6640*/  IMAD R7, R2, 0x200, R0 ;  /* 0x0000020002077824 */ /* 0x000fe200078e0200 */
[----:B-1----:R-:W-:Y:S06]  /*6650*/  @P3 BRA `(.L_x_8380) ;  /* 0x0000000000083947 */ /* 0x002fec0003800000 */
[----:B------:R-:W1:Y:S02]  /*6660*/  SYNCS.PHASECHK.TRANS64.TRYWAIT P3, [R9+URZ+0x38830], R8 ;  /* 0x03883008090075a7 */ /* 0x000e64000806017f */
[----:B-1----:R-:W-:Y:S05]  /*6670*/  @!P3 BRA `(.L_x_8381) ;  /* 0x0000011c0014b947 */ /* 0x002fea0003800000 */
.L_x_8380:
        /* <DEDUP_REMOVED lines=22> */
.L_x_8382:
[----:B------:R2:W3:Y:S01]  /*67e0*/  SYNCS.PHASECHK.TRANS64.TRYWAIT P3, [R9+URZ+0x38850], R8 ;  /* 0x03885008090075a7 */ /* 0x0004e2000806017f */
[----:B------:R-:W-:Y:S05]  /*67f0*/  @!P0 BRA `(.L_x_8383) ;  /* 0x0000000000048947 */ /* 0x000fea0003800000 */
[----:B------:R-:W-:Y:S01]  /*6800*/  BPT.TRAP 0x1 ;  /* 0x000000040000795c */ /* 0x000fe20000300000 */
.L_x_8383:
[----:B---3--:R-:W-:Y:S05]  /*6810*/  @P3 BRA `(.L_x_8384) ;  /* 0x0000000000083947 */ /* 0x008fea0003800000 */
[----:B------:R-:W3:Y:S02]  /*6820*/  SYNCS.PHASECHK.TRANS64.TRYWAIT P3, [R9+URZ+0x38850], R8 ;  /* 0x03885008090075a7 */ /* 0x000ee4000806017f */
[----:B---3--:R-:W-:Y:S05]  /*6830*/  @!P3 BRA `(.L_x_8385) ;  /* 0x0000011800b8b947 */ /* 0x008fea0003800000 */
.L_x_8384:
        /* <DEDUP_REMOVED lines=13> */
[----:B------:R-:W-:Y:S01]  /*6910*/  UMOV UR6, 0xffffffc0 ;  /* 0xffffffc000067882 */ /* 0x000fe20000000000 */
[----:B------:R-:W-:Y:S01]  /*6920*/  VIADD R21, R4, 0x800 ;  /* 0x0000080004157836 */ /* 0x000fe20000000000 */
[----:B------:R-:W-:Y:S01]  /*6930*/  UIMAD UR6, UR30, UR6, 0x1 ;  /* 0x000000011e0674a4 */ /* 0x000fe2000f8e0206 */
[----:B------:R-:W-:Y:S01]  /*6940*/  VIADD R15, R7, 0x800 ;  /* 0x00000800070f7836 */ /* 0x000fe20000000000 */
[----:B------:R-:W-:Y:S01]  /*6950*/  UMOV UR7, 0x40000040 ;  /* 0x4000004000077882 */ /* 0x000fe20000000000 */
[----:B------:R-:W-:Y:S01]  /*6960*/  HGMMA.64x64x16.F32.BF16 R152, gdesc[UR20], R152, gsb0 ;  /* 0x00e00000149879f0 */ /* 0x000fe20008001898 */
[----:B------:R-:W-:Y:S01]  /*6970*/  IMAD R223, R2, 0x1000, R19 ;  /* 0x0000100002df7824 */ /* 0x000fe200078e0213 */
[----:B------:R-:W-:-:S02]  /*6980*/  UISETP.GT.AND UP0, UPT, UR30, UR29, UPT ;  /* 0x0000001d1e00728c */ /* 0x000fc4000bf04270 */
[----:B------:R-:W-:Y:S01]  /*6990*/  UIADD3 UR30, UR30, -0x1, URZ ;  /* 0xffffffff1e1e7890 */ /* 0x000fe2000fffe03f */
        /* <DEDUP_REMOVED lines=297> */
[----:B------:R-:W-:Y:S02]  /*7c30*/  IADD3 R7, R8, R15, R7 ;  /* 0x0000000f08077210 */ /* 0x000fe40007ffe007 */
[----:B------:R-:W0:Y:S08]  /*7c40*/  @P1 LDC R8, c[0x0][0x44c] ;  /* 0x00011300ff081b82 */ /* 0x000e300000000800 */
[----:B------:R-:W1:Y:S01]  /*7c50*/  @P1 LDC R15, c[0x0][0x450] ;  /* 0x00011400ff0f1b82 */ /* 0x000e620000000800 */
[----:B------:R-:W-:-:S02]  /*7c60*/  WARPGROUP.DEPBAR.LE gsb0, 0x0 ;  /* 0x00008000000079c5 */ /* 0x000fc40000010000 */
[----:B------:R-:W-:-:S06]  /*7c70*/  WARPGROUP.ARRIVE ;  /* 0x00000000000079c5 */ /* 0x000fcc0000000000 */
[----:B------:R-:W-:Y:S01]  /*7c80*/  HGMMA.64x64x16.F32.BF16 R152, gdesc[UR24], R152, gsb0 ;  /* 0x00e00000189879f0 */ /* 0x000fe20008001898 */
[----:B------:R-:W-:Y:S01]  /*7c90*/  R2UR UR24, R12 ;  /* 0x000000000c1872ca */ /* 0x000fe200000e0000 */
[----:B------:R-:W-:Y:S01]  /*7ca0*/  UMOV UR25, 0x40000040 ;  /* 0x4000004000197882 */ /* 0x000fe20000000000 */
[----:B------:R-:W-:Y:S01]  /*7cb0*/  R2UR UR26, R7 ;  /* 0x00000000071a72ca */ /* 0x000fe200000e0000 */
[----:B------:R-:W-:Y:S01]  /*7cc0*/  UMOV UR27, 0x40000040 ;  /* 0x40000040001b7882 */ /* 0x000fe20000000000 */
[----:B------:R-:W-:Y:S01]  /*7cd0*/  VIADD R7, R191, UR38 ;  /* 0x00000026bf077c36 */ /* 0x000fe20008000000 */
[----:B------:R-:W-:Y:S02]  /*7ce0*/  IADD3 R12, R188, UR6, -R18 ;  /* 0x00000006bc0c7c10 */ /* 0x000fe4000fffe812 */
[----:B------:R-:W-:Y:S01]  /*7cf0*/  R2UR UR6, R223 ;  /* 0x00000000df0672ca */ /* 0x000fe200000e0000 */
[----:B0-----:R-:W-:-:S04]  /*7d00*/  @P1 IMAD.HI.U32 R8, R7, R8, RZ ;  /* 0x0000000807081227 */ /* 0x001fc800078e00ff */
[----:B------:R-:W-:Y:S01]  /*7d10*/  IMAD.IADD R12, R12, 0x1, -R187 ;  /* 0x000000010c0c7824 */ /* 0x000fe200078e0abb */
[----:B-1----:R-:W-:-:S05]  /*7d20*/  @P1 SHF.R.U32.HI R7, RZ, R15, R8 ;  /* 0x0000000fff071219 */ /* 0x002fca0000011608 */
[----:B------:R-:W0:Y:S04]  /*7d30*/  SHFL.IDX PT, R15, R7, RZ, 0x1c1f ;  /* 0x001c1fff070f7589 */ /* 0x000e2800000e0000 */
[----:B------:R-:W1:Y:S01]  /*7d40*/  SHFL.IDX PT, R7, R7, 0x1, 0x1c1f ;  /* 0x003c1f0007077f89 */ /* 0x000e6200000e0000 */
[----:B0-----:R-:W-:-:S05]  /*7d50*/  IMAD.IADD R15, R12, 0x1, R15 ;  /* 0x000000010c0f7824 */ /* 0x001fca00078e020f */
        /* <DEDUP_REMOVED lines=50> */
[----:B------:R-:W-:-:S04]  /*8080*/  FMNMX.FTZ R14, R180, R15, !PT ;  /* 0x0000000fb40e7209 */ /* 0x000fc80007810000 */
[----:B------:R-:W-:Y:S01]  /*8090*/  FMNMX.FTZ R20, R181, R14, !PT ;  /* 0x0000000eb5147209 */ /* 0x000fe20007810000 */
[----:B-1----:R-:W-:-:S04]  /*80a0*/  IMAD.IADD R14, R12, 0x1, R7 ;  /* 0x000000010c0e7824 */ /* 0x002fc800078e0207 */
[----:B------:R-:W0:Y:S01]  /*80b0*/  SHFL.BFLY PT, R15, R20, 0x2, 0x1f ;  /* 0x0c401f00140f7f89 */ /* 0x000e2200000e0000 */
[C---:B------:R-:W-:Y:S02]  /*80c0*/  ISETP.GT.AND P3, PT, R14.reuse, RZ, PT ;  /* 0x000000ff0e00720c */ /* 0x040fe40003f64270 */
[C---:B------:R-:W-:Y:S02]  /*80d0*/  ISETP.GT.AND P4, PT, R14.reuse, 0x1, PT ;  /* 0x000000010e00780c */ /* 0x040fe40003f84270 */
[C---:B------:R-:W-:Y:S02]  /*80e0*/  ISETP.GT.AND P5, PT, R14.reuse, 0x28, PT ;  /* 0x000000280e00780c */ /* 0x040fe40003fa4270 */
        /* <DEDUP_REMOVED lines=9> */
[----:B0-----:R-:W-:Y:S02]  /*8180*/  FMNMX.FTZ R152, R20, R15, !PT ;  /* 0x0000000f14987209 */ /* 0x001fe40007810000 */
[----:B------:R-:W-:Y:S02]  /*8190*/  FSEL R15, R154, -INF , P3 ;  /* 0xff8000009a0f7808 */ /* 0x000fe40001800000 */
[----:B------:R-:W-:Y:S01]  /*81a0*/  ISETP.GT.AND P3, PT, R14, 0x8, PT ;  /* 0x000000080e00780c */ /* 0x000fe20003f64270 */
[----:B------:R-:W0:Y:S01]  /*81b0*/  SHFL.BFLY PT, R211, R152, 0x1, 0x1f ;  /* 0x0c201f0098d37f89 */ /* 0x000e2200000e0000 */
        /* <DEDUP_REMOVED lines=19> */
[----:B------:R-:W-:Y:S02]  /*82f0*/  FSEL R154, R171, -INF , P4 ;  /* 0xff800000ab9a7808 */ /* 0x000fe40002000000 */
[----:B------:R-:W-:Y:S02]  /*8300*/  FMNMX.FTZ R21, R152, R21, !PT ;  /* 0x0000001598157209 */ /* 0x000fe40007810000 */
[----:B------:R-:W-:-:S02]  /*8310*/  ISETP.GT.AND P3, PT, R14, 0x29, PT ;  /* 0x000000290e00780c */ /* 0x000fc40003f64270 */
[----:B------:R-:W-:Y:S02]  /*8320*/  FMNMX.FTZ R21, R154, R21, !PT ;  /* 0x000000159a157209 */ /* 0x000fe40007810000 */
[----:B------:R-:W-:Y:S02]  /*8330*/  FSEL R211, R175, -INF , P3 ;  /* 0xff800000afd37808 */ /* 0x000fe40001800000 */
[----:B------:R-:W-:Y:S02]  /*8340*/  FMNMX.FTZ R12, R174, R21, !PT ;  /* 0x00000015ae0c7209 */ /* 0x000fe40007810000 */
[----:B------:R-:W-:Y:S02]  /*8350*/  FSETP.NEU.FTZ.AND P4, PT, R7, -INF , PT ;  /* 0xff8000000700780b */ /* 0x000fe40003f9d000 */
[----:B------:R-:W-:Y:S02]  /*8360*/  ISETP.GT.AND P3, PT, R14, 0x31, PT ;  /* 0x000000310e00780c */ /* 0x000fe40003f64270 */
[----:B------:R-:W-:-:S02]  /*8370*/  FMNMX.FTZ R21, R211, R12, !PT ;  /* 0x0000000cd3157209 */ /* 0x000fc40007810000 */
        /* <DEDUP_REMOVED lines=9> */
[----:B------:R-:W-:Y:S01]  /*8410*/  IMAD.MOV R157, RZ, RZ, -R184 ;  /* 0x000000ffff9d7224 */ /* 0x000fe200078e0ab8 */
[----:B------:R-:W-:Y:S01]  /*8420*/  FMNMX.FTZ R153, R212, R21, !PT ;  /* 0x00000015d4997209 */ /* 0x000fe20007810000 */
[----:B------:R0:W-:Y:S01]  /*8430*/  MUFU.EX2 R12, R20 ;  /* 0x00000014000c7308 */ /* 0x0001e20000000800 */
[----:B------:R-:W-:Y:S01]  /*8440*/  FSEL R183, R183, -INF , P3 ;  /* 0xff800000b7b77808 */ /* 0x000fe20001800000 */
[--C-:B------:R-:W-:Y:S01]  /*8450*/  FFMA.FTZ R14, R156, UR28, -R213.reuse ;  /* 0x0000001c9c0e7c23 */ /* 0x100fe200080108d5 */
[----:B------:R-:W-:Y:S01]  /*8460*/  FMNMX.FTZ R8, R182, R153, !PT ;  /* 0x00000099b6087209 */ /* 0x000fe20007810000 */
[--C-:B------:R-:W-:Y:S01]  /*8470*/  FFMA.FTZ R175, R161, UR28, -R213.reuse ;  /* 0x0000001ca1af7c23 */ /* 0x100fe200080108d5 */
[--C-:B------:R-:W-:Y:S01]  /*8480*/  FFMA.FTZ R179, R165, UR28, -R213.reuse ;  /* 0x0000001ca5b37c23 */ /* 0x100fe200080108d5 */
[--C-:B------:R-:W-:Y:S01]  /*8490*/  FFMA.FTZ R168, R168, UR28, -R213.reuse ;  /* 0x0000001ca8a87c23 */ /* 0x100fe200080108d5 */
[----:B------:R-:W-:Y:S01]  /*84a0*/  FMNMX.FTZ R8, R183, R8, !PT ;  /* 0x00000008b7087209 */ /* 0x000fe20007810000 */
[----:B------:R1:W-:Y:S01]  /*84b0*/  MUFU.EX2 R21, R170 ;  /* 0x000000aa00157308 */ /* 0x0003e20000000800 */
[--C-:B0-----:R-:W-:Y:S01]  /*84c0*/  FFMA.FTZ R20, R160, UR28, -R213.reuse ;  /* 0x0000001ca0147c23 */ /* 0x101fe200080108d5 */
[--C-:B------:R-:W-:Y:S01]  /*84d0*/  FFMA.FTZ R169, R169, UR28, -R213.reuse ;  /* 0x0000001ca9a97c23 */ /* 0x100fe200080108d5 */
[--C-:B------:R-:W-:Y:S01]  /*84e0*/  FFMA.FTZ R172, R172, UR28, -R213.reuse ;  /* 0x0000001cacac7c23 */ /* 0x100fe200080108d5 */
[----:B------:R-:W0:Y:S01]  /*84f0*/  SHFL.BFLY PT, R153, R8, 0x2, 0x1f ;  /* 0x0c401f0008997f89 */ /* 0x000e2200000e0000 */
[--C-:B------:R-:W-:Y:S01]  /*8500*/  FFMA.FTZ R173, R173, UR28, -R213.reuse ;  /* 0x0000001cadad7c23 */ /* 0x100fe200080108d5 */
[--C-:B------:R-:W-:Y:S01]  /*8510*/  FFMA.FTZ R176, R176, UR28, -R213.reuse ;  /* 0x0000001cb0b07c23 */ /* 0x100fe200080108d5 */
[--C-:B------:R-:W-:Y:S01]  /*8520*/  FFMA.FTZ R177, R177, UR28, -R213.reuse ;  /* 0x0000001cb1b17c23 */ /* 0x100fe200080108d5 */
[--C-:B------:R-:W-:Y:S01]  /*8530*/  FFMA.FTZ R180, R180, UR28, -R213.reuse ;  /* 0x0000001cb4b47c23 */ /* 0x100fe200080108d5 */
[--C-:B-1----:R-:W-:Y:S01]  /*8540*/  FFMA.FTZ R170, R164, UR28, -R213.reuse ;  /* 0x0000001ca4aa7c23 */ /* 0x102fe200080108d5 */
[----:B------:R-:W-:Y:S01]  /*8550*/  FFMA.FTZ R181, R181, UR28, -R213 ;  /* 0x0000001cb5b57c23 */ /* 0x000fe200080108d5 */
[----:B------:R-:W-:Y:S08]  /*8560*/  MUFU.EX2 R14, R14 ;  /* 0x0000000e000e7308 */ /* 0x000ff00000000800 */
[----:B------:R-:W-:Y:S08]  /*8570*/  MUFU.EX2 R171, R171 ;  /* 0x000000ab00ab7308 */ /* 0x000ff00000000800 */
[----:B------:R-:W-:Y:S01]  /*8580*/  MUFU.EX2 R20, R20 ;  /* 0x0000001400147308 */ /* 0x000fe20000000800 */
[----:B0-----:R-:W-:-:S05]  /*8590*/  FMNMX.FTZ R153, R8, R153, !PT ;  /* 0x0000009908997209 */ /* 0x001fca0007810000 */
[----:B------:R-:W0:Y:S02]  /*85a0*/  SHFL.BFLY PT, R8, R153, 0x1, 0x1f ;  /* 0x0c201f0099087f89 */ /* 0x000e2400000e0000 */
[----:B------:R-:W1:Y:S08]  /*85b0*/  MUFU.EX2 R175, R175 ;  /* 0x000000af00af7308 */ /* 0x000e700000000800 */
[----:B------:R-:W-:Y:S08]  /*85c0*/  MUFU.EX2 R170, R170 ;  /* 0x000000aa00aa7308 */ /* 0x000ff00000000800 */
[----:B------:R-:W2:Y:S01]  /*85d0*/  MUFU.EX2 R179, R179 ;  /* 0x000000b300b37308 */ /* 0x000ea20000000800 */
[----:B-1----:R-:W-:-:S02]  /*85e0*/  F2FP.BF16.F32.PACK_AB R156, R175, R20 ;  /* 0x00000014af9c723e */ /* 0x002fc400000010ff */
[----:B0-----:R-:W-:-:S05]  /*85f0*/  FMNMX.FTZ R8, R153, R8, !PT ;  /* 0x0000000899087209 */ /* 0x001fca0007810000 */
[----:B------:R-:W-:Y:S01]  /*8600*/  MUFU.EX2 R168, R168 ;  /* 0x000000a800a87308 */ /* 0x000fe20000000800 */
[C---:B------:R-:W-:Y:S01]  /*8610*/  FSETP.NEU.FTZ.AND P3, PT, R8.reuse, -INF , PT ;  /* 0xff8000000800780b */ /* 0x040fe20003f7d000 */
[----:B------:R-:W-:-:S05]  /*8620*/  FMUL.FTZ R153, R8, UR28 ;  /* 0x0000001c08997c20 */ /* 0x000fca0008410000 */
[----:B------:R-:W-:Y:S01]  /*8630*/  FSEL R153, R153, RZ, P3 ;  /* 0x000000ff99997208 */ /* 0x000fe20001800000 */
[----:B------:R-:W-:Y:S04]  /*8640*/  MUFU.EX2 R169, R169 ;  /* 0x000000a900a97308 */ /* 0x000fe80000000800 */
[--C-:B------:R-:W-:Y:S01]  /*8650*/  FFMA.FTZ R214, R155, UR28, -R153.reuse ;  /* 0x0000001c9bd67c23 */ /* 0x100fe20008010899 */
        /* <DEDUP_REMOVED lines=16> */
[----:B------:R-:W0:Y:S01]  /*8760*/  MUFU.EX2 R221, R221 ;  /* 0x000000dd00dd7308 */ /* 0x000e220000000800 */
[----:B------:R-:W-:Y:S01]  /*8770*/  @!P2 PRMT R152, RZ, 0x654, R152 ;  /* 0x00000654ff98a816 */ /* 0x000fe20000000098 */
[----:B------:R-:W-:Y:S02]  /*8780*/  @!P3 IMAD R154, R13, 0x40, R22 ;  /* 0x000000400d9ab824 */ /* 0x000fe400078e0216 */
[--C-:B------:R-:W-:Y:S01]  /*8790*/  FFMA.FTZ R220, R167, UR28, -R153.reuse ;  /* 0x0000001ca7dc7c23 */ /* 0x100fe20008010899 */
[--C-:B------:R-:W-:Y:S01]  /*87a0*/  FFMA.FTZ R174, R174, UR28, -R153.reuse ;  /* 0x0000001caeae7c23 */ /* 0x100fe20008010899 */
[----:B------:R-:W-:Y:S01]  /*87b0*/  FFMA.FTZ R211, R211, UR28, -R153 ;  /* 0x0000001cd3d37c23 */ /* 0x000fe20008010899 */
[----:B------:R-:W-:-:S02]  /*87c0*/  @!P3 IMAD R160, R154, 0x4, R17 ;  /* 0x000000049aa0b824 */ /* 0x000fc400078e0211 */
[--C-:B------:R-:W-:Y:S01]  /*87d0*/  FFMA.FTZ R13, R182, UR28, -R153.reuse ;  /* 0x0000001cb60d7c23 */ /* 0x100fe20008010899 */
[----:B------:R-:W1:Y:S01]  /*87e0*/  MUFU.EX2 R10, R10 ;  /* 0x0000000a000a7308 */ /* 0x000e620000000800 */
[----:B------:R3:W-:Y:S01]  /*87f0*/  @!P2 SYNCS.ARRIVE.TRANS64.RED.A1T0 RZ, [R152+URZ], RZ ;  /* 0x000000ff98ffa9a7 */ /* 0x0007e2000810043f */
[--C-:B------:R-:W-:Y:S01]  /*8800*/  FFMA.FTZ R178, R178, UR28, -R153.reuse ;  /* 0x0000001cb2b27c23 */ /* 0x100fe20008010899 */
[--C-:B------:R-:W-:Y:S01]  /*8810*/  FFMA.FTZ R182, R183, UR28, -R153.reuse ;  /* 0x0000001cb7b67c23 */ /* 0x100fe20008010899 */
[----:B------:R-:W-:Y:S01]  /*8820*/  FFMA.FTZ R212, R212, UR28, -R153 ;  /* 0x0000001cd4d47c23 */ /* 0x000fe20008010899 */
[----:B------:R-:W-:Y:S01]  /*8830*/  F2FP.BF16.F32.PACK_AB R154, R171, R14 ;  /* 0x0000000eab9a723e */ /* 0x000fe200000010ff */
[----:B------:R-:W-:Y:S01]  /*8840*/  VIADD R183, R223, 0x80 ;  /* 0x00000080dfb77836 */ /* 0x000fe20000000000 */
[----:B--2---:R-:W-:Y:S01]  /*8850*/  F2FP.BF16.F32.PACK_AB R158, R179, R170 ;  /* 0x000000aab39e723e */ /* 0x004fe200000010ff */
[----:B------:R-:W-:Y:S01]  /*8860*/  MUFU.EX2 R15, R15 ;  /* 0x0000000f000f7308 */ /* 0x000fe20000000800 */
[----:B0-----:R-:W-:Y:S01]  /*8870*/  @!P3 STS [R160+0x38400], R221 ;  /* 0x038400dda000b388 */ /* 0x001fe20000000800 */
[----:B---3--:R-:W-:Y:S01]  /*8880*/  F2FP.BF16.F32.PACK_AB R152, R21, R12 ;  /* 0x0000000c1598723e */ /* 0x008fe200000010ff */
[-C--:B------:R-:W-:Y:S01]  /*8890*/  FMUL.FTZ R24, R24, R221.reuse ;  /* 0x000000dd18187220 */ /* 0x080fe20000410000 */
[-C--:B------:R-:W-:Y:S01]  /*88a0*/  FMUL.FTZ R25, R25, R221.reuse ;  /* 0x000000dd19197220 */ /* 0x080fe20000410000 */
[-C--:B------:R-:W-:Y:S01]  /*88b0*/  FMUL.FTZ R28, R28, R221.reuse ;  /* 0x000000dd1c1c7220 */ /* 0x080fe20000410000 */
[-C--:B------:R-:W-:Y:S01]  /*88c0*/  FMUL.FTZ R29, R29, R221.reuse ;  /* 0x000000dd1d1d7220 */ /* 0x080fe20000410000 */
[-C--:B------:R-:W-:Y:S01]  /*88d0*/  FMUL.FTZ R32, R32, R221.reuse ;  /* 0x000000dd20207220 */ /* 0x080fe20000410000 */
[----:B------:R-:W0:Y:S01]  /*88e0*/  MUFU.EX2 R214, R214 ;  /* 0x000000d600d67308 */ /* 0x000e220000000800 */
[----:B-1----:R1:W-:Y:S01]  /*88f0*/  @!P3 STS [R160+0x38420], R10 ;  /* 0x0384200aa000b388 */ /* 0x0023e20000000800 */
        /* <DEDUP_REMOVED lines=9> */
[----:B-1----:R-:W-:Y:S01]  /*8990*/  F2FP.BF16.F32.PACK_AB R160, R169, R168 ;  /* 0x000000a8a9a0723e */ /* 0x002fe200000010ff */
        /* <DEDUP_REMOVED lines=138> */
[-C--:B------:R-:W-:Y:S01]  /*9240*/  FMUL.FTZ R150, R150, R10.reuse ;  /* 0x0000000a96967220 */ /* 0x080fe20000410000 */
[----:B------:R-:W-:Y:S01]  /*9250*/  FMUL.FTZ R151, R151, R10 ;  /* 0x0000000a97977220 */ /* 0x000fe20000410000 */
[----:B------:R-:W-:Y:S01]  /*9260*/  MUFU.EX2 R13, R13 ;  /* 0x0000000d000d7308 */ /* 0x000fe20000000800 */
[----:B0-----:R-:W-:Y:S01]  /*9270*/  F2FP.BF16.F32.PACK_AB R164, R177, R176 ;  /* 0x000000b0b1a4723e */ /* 0x001fe200000010ff */
[----:B------:R0:W-:Y:S01]  /*9280*/  STSM.16.M88.4 [R185+0x36400], R152 ;  /* 0x03640098b9007844 */ /* 0x0001e20000000200 */
[----:B-1----:R-:W-:Y:S01]  /*9290*/  F2FP.BF16.F32.PACK_AB R166, R181, R180 ;  /* 0x000000b4b5a6723e */ /* 0x002fe200000010ff */
[----:B------:R-:W-:Y:S01]  /*92a0*/  FFMA.FTZ R15, R10, R6, R15 ;  /* 0x000000060a0f7223 */ /* 0x000fe2000001000f */
[----:B------:R-:W-:Y:S01]  /*92b0*/  FFMA.FTZ R12, R221, R5, R12 ;  /* 0x00000005dd0c7223 */ /* 0x000fe2000001000c */
[----:B------:R0:W-:Y:S01]  /*92c0*/  STSM.16.M88.4 [R190], R156 ;  /* 0x0000009cbe007844 */ /* 0x0001e20000000200 */
[----:B------:R-:W-:Y:S01]  /*92d0*/  PLOP3.LUT P3, PT, PT, PT, UP0, 0x80, 0x0 ;  /* 0x000000000000781c */ /* 0x000fe20003f6f008 */
[----:B------:R-:W1:Y:S01]  /*92e0*/  MUFU.EX2 R182, R182 ;  /* 0x000000b600b67308 */ /* 0x000e620000000800 */
[----:B--2---:R-:W-:Y:S01]  /*92f0*/  F2FP.BF16.F32.PACK_AB R165, R178, R11 ;  /* 0x0000000bb2a5723e */ /* 0x004fe200000010ff */
[----:B------:R0:W-:Y:S01]  /*9300*/  STSM.16.M88.4 [R186], R160 ;  /* 0x000000a0ba007844 */ /* 0x0001e20000000200 */
[----:B------:R-:W-:Y:S01]  /*9310*/  FADD.FTZ R214, R214, R15 ;  /* 0x0000000fd6d67221 */ /* 0x000fe20000010000 */
[----:B------:R-:W-:Y:S01]  /*9320*/  FADD.FTZ R21, R21, R12 ;  /* 0x0000000c15157221 */ /* 0x000fe20000010000 */
[----:B------:R-:W-:-:S02]  /*9330*/  @!P2 VIADD R9, R9, 0x38860 ;  /* 0x000388600909a836 */ /* 0x000fc40000000000 */
[----:B------:R-:W-:Y:S01]  /*9340*/  FADD.FTZ R213, R213, R214 ;  /* 0x000000d6d5d57221 */ /* 0x000fe20000010000 */
[----:B------:R-:W-:Y:S01]  /*9350*/  FADD.FTZ R14, R14, R21 ;  /* 0x000000150e0e7221 */ /* 0x000fe20000010000 */
[----:B------:R-:W-:Y:S01]  /*9360*/  IMAD.MOV.U32 R10, RZ, RZ, R8 ;  /* 0x000000ffff0a7224 */ /* 0x000fe200078e0008 */
[----:B------:R-:W-:Y:S01]  /*9370*/  @!P2 PRMT R9, RZ, 0x654, R9 ;  /* 0x00000654ff09a816 */ /* 0x000fe20000000009 */
        /* <DEDUP_REMOVED lines=29> */
[----:B------:R-:W-:Y:S02]  /*9550*/  IMAD.MOV.U32 R11, RZ, RZ, R7 ;  /* 0x000000ffff0b7224 */ /* 0x000fe400078e0007 */
[----:B------:R-:W-:Y:S01]  /*9560*/  FADD.FTZ R177, R177, R176 ;  /* 0x000000b0b1b17221 */ /* 0x000fe20000010000 */
[----:B------:R-:W-:-:S03]  /*9570*/  FADD.FTZ R13, R13, R178 ;  /* 0x000000b20d0d7221 */ /* 0x000fc60000010000 */
[----:B------:R-:W-:Y:S01]  /*9580*/  FADD.FTZ R180, R180, R177 ;  /* 0x000000b1b4b47221 */ /* 0x000fe20000010000 */
[----:B------:R-:W-:Y:S01]  /*9590*/  FADD.FTZ R6, R182, R13 ;  /* 0x0000000db6067221 */ /* 0x000fe20000010000 */
[----:B------:R-:W-:Y:S02]  /*95a0*/  IMAD.MOV.U32 R13, RZ, RZ, R2 ;  /* 0x000000ffff0d7224 */ /* 0x000fe400078e0002 */
        /* <DEDUP_REMOVED lines=27> */
.L_x_8377:
[----:B------:R-:W-:-:S13]  /*9760*/  ISETP.LE.AND P1, PT, RZ, UR30, PT ;  /* 0x0000001eff007c0c */ /* 0x000fda000bf23270 */
[----:B------:R-:W-:Y:S05]  /*9770*/  @!P1 BRA `(.L_x_8387) ;  /* 0x0000002c003c9947 */ /* 0x000fea0003800000 */
[----:B------:R-:W-:Y:S01]  /*9780*/  IMAD.MOV.U32 R211, RZ, RZ, R8 ;  /* 0x000000ffffd37224 */ /* 0x000fe200078e0008 */
[----:B------:R-:W-:Y:S01]  /*9790*/  ULDC UR28, c[0x0][0xa80] ;  /* 0x0002a000001c7ab9 */ /* 0x000fe20000000800 */
[----:B------:R-:W-:Y:S02]  /*97a0*/  IMAD.MOV.U32 R10, RZ, RZ, R7 ;  /* 0x000000ffff0a7224 */ /* 0x000fe400078e0007 */
[----:B------:R-:W-:-:S07]  /*97b0*/  IMAD.MOV.U32 R187, RZ, RZ, R2 ;  /* 0x000000ffffbb7224 */ /* 0x000fce00078e0002 */
.L_x_8396:
[----:B------:R-:W-:-:S05]  /*97c0*/  VIADD R2, R187, 0x1 ;  /* 0x00000001bb027836 */ /* 0x000fca0000000000 */
[----:B------:R-:W-:-:S04]  /*97d0*/  ISETP.NE.AND P1, PT, R2, 0x2, PT ;  /* 0x000000020200780c */ /* 0x000fc80003f25270 */
[----:B------:R-:W-:Y:S02]  /*97e0*/  SEL R7, RZ, 0x1, P1 ;  /* 0x00000001ff077807 */ /* 0x000fe40000800000 */
[----:B------:R-:W-:Y:S02]  /*97f0*/  SEL R2, R2, RZ, P1 ;  /* 0x000000ff02027207 */ /* 0x000fe40000800000 */
[----:B------:R-:W-:Y:S01]  /*9800*/  LOP3.LUT R16, R16, R7, RZ, 0x3c, !PT ;  /* 0x0000000710107212 */ /* 0x000fe200078e3cff */
[----:B--2---:R-:W-:Y:S06]  /*9810*/  @!P0 BRA `(.L_x_8388) ;  /* 0x0000000000048947 */ /* 0x004fec0003800000 */
[----:B------:R-:W-:Y:S01]  /*9820*/  BPT.TRAP 0x1 ;  /* 0x000000040000795c */ /* 0x000fe20000300000 */
.L_x_8388:
[----:B0-----:R-:W-:Y:S01]  /*9830*/  IMAD R9, R2, 0x8, R17 ;  /* 0x0000000802097824 */ /* 0x001fe200078e0211 */
[----:B------:R-:W-:-:S04]  /*9840*/  SHF.L.U32 R8, R16, 0x1f, RZ ;  /* 0x0000001f10087819 */ /* 0x000fc800000006ff */
[----:B------:R0:W1:Y:S01]  /*9850*/  SYNCS.PHASECHK.TRANS64.TRYWAIT P1, [R9+URZ+0x38830], R8 ;  /* 0x03883008090075a7 */ /* 0x000062000802017f */
[----:B------:R-:W-:Y:S05]  /*9860*/  @!P0 BRA `(.L_x_8389) ;  /* 0x0000000000048947 */ /* 0x000fea0003800000 */
[----:B------:R-:W-:Y:S01]  /*9870*/  BPT.TRAP 0x1 ;  /* 0x000000040000795c */ /* 0x000fe20000300000 */
.L_x_8389:
[----:B------:R-:W-:Y:S01]  /*9880*/  IMAD R7, R2, 0x200, R0 ;  /* 0x0000020002077824 */ /* 0x000fe200078e0200 */
[----:B-1----:R-:W-:Y:S06]  /*9890*/  @P1 BRA `(.L_x_8390) ;  /* 0x0000000000081947 */ /* 0x002fec0003800000 */
[----:B------:R-:W1:Y:S02]  /*98a0*/  SYNCS.PHASECHK.TRANS64.TRYWAIT P1, [R9+URZ+0x38830], R8 ;  /* 0x03883008090075a7 */ /* 0x000e64000802017f */
[----:B-1----:R-:W-:Y:S05]  /*98b0*/  @!P1 BRA `(.L_x_8391) ;  /* 0x000000e800ac9947 */ /* 0x002fea0003800000 */
.L_x_8390:
        /* <DEDUP_REMOVED lines=22> */
.L_x_8392:
[----:B------:R2:W3:Y:S01]  /*9a20*/  SYNCS.PHASECHK.TRANS64.TRYWAIT P1, [R9+URZ+0x38850], R8 ;  /* 0x03885008090075a7 */ /* 0x0004e2000802017f */
[----:B------:R-:W-:Y:S05]  /*9a30*/  @!P0 BRA `(.L_x_8393) ;  /* 0x0000000000048947 */ /* 0x000fea0003800000 */
[----:B------:R-:W-:Y:S01]  /*9a40*/  BPT.TRAP 0x1 ;  /* 0x000000040000795c */ /* 0x000fe20000300000 */
.L_x_8393:
[----:B---3--:R-:W-:Y:S05]  /*9a50*/  @P1 BRA `(.L_x_8394) ;  /* 0x0000000000081947 */ /* 0x008fea0003800000 */
[----:B------:R-:W3:Y:S02]  /*9a60*/  SYNCS.PHASECHK.TRANS64.TRYWAIT P1, [R9+URZ+0x38850], R8 ;  /* 0x03885008090075a7 */ /* 0x000ee4000802017f */
[----:B---3--:R-:W-:Y:S05]  /*9a70*/  @!P1 BRA `(.L_x_8395) ;  /* 0x000000e800509947 */ /* 0x008fea0003800000 */
.L_x_8394:
        /* <DEDUP_REMOVED lines=12> */
[----:B------:R-:W-:Y:S01]  /*9b40*/  VIADD R8, R7, 0x4 ;  /* 0x0000000407087836 */ /* 0x000fe20000000000 */
[----:B------:R-:W-:Y:S01]  /*9b50*/  UMOV UR7, 0x40000040 ;  /* 0x4000004000077882 */ /* 0x000fe20000000000 */
[----:B------:R-:W-:-:S02]  /*9b60*/  VIADD R15, R4, 0x800 ;  /* 0x00000800040f7836 */ /* 0x000fc40000000000 */
[----:B------:R-:W-:Y:S02]  /*9b70*/  VIADD R13, R7, 0x800 ;  /* 0x00000800070d7836 */ /* 0x000fe40000000000 */
        /* <DEDUP_REMOVED lines=655> */
.L_x_8387:
[----:B------:R-:W1:Y:S01]  /*c470*/  SHFL.BFLY PT, R0, R5, 0x2, 0x1f ;  /* 0x0c401f0005007f89 */ /* 0x000e6200000e0000 */
[----:B------:R-:W-:Y:S01]  /*c480*/  IMAD.MOV R13, RZ, RZ, -R184 ;  /* 0x000000ffff0d7224 */ /* 0x000fe200078e0ab8 */
[----:B------:R-:W-:Y:S01]  /*c490*/  UIADD3 UR37, UR37, 0x1, URZ ;  /* 0x0000000125257890 */ /* 0x000fe2000fffe03f */
[----:B------:R-:W-:Y:S01]  /*c4a0*/  IMAD.MOV.U32 R19, RZ, RZ, -0x800000 ;  /* 0xff800000ff137424 */ /* 0x000fe200078e00ff */
[----:B0-2---:R-:W0:Y:S01]  /*c4b0*/  SHFL.BFLY PT, R9, R6, 0x2, 0x1f ;  /* 0x0c401f0006097f89 */ /* 0x005e2200000e0000 */
[----:B------:R-:W-:Y:S08]  /*c4c0*/  BAR.ARV 0x8, 0x100 ;  /* 0x0204000000007b1d */ /* 0x000ff00000002000 */
[----:B------:R-:W-:Y:S01]  /*c4d0*/  BAR.SYNC.DEFER_BLOCKING 0xf, 0x100 ;  /* 0x03c4000000007b1d */ /* 0x000fe20000010000 */
[----:B------:R-:W-:Y:S01]  /*c4e0*/  ISETP.NE.AND P0, PT, R18, R13, PT ;  /* 0x0000000d1200720c */ /* 0x000fe20003f05270 */
[----:B-1----:R-:W-:Y:S01]  /*c4f0*/  FADD.FTZ R3, R0, R5 ;  /* 0x0000000500037221 */ /* 0x002fe20000010000 */
[----:B------:R-:W-:-:S02]  /*c500*/  VIADD R5, R2, 0x1 ;  /* 0x0000000102057836 */ /* 0x000fc40000000000 */
[----:B0-----:R-:W-:Y:S02]  /*c510*/  FADD.FTZ R9, R9, R6 ;  /* 0x0000000609097221 */ /* 0x001fe40000010000 */
[----:B------:R-:W0:Y:S01]  /*c520*/  SHFL.BFLY PT, R0, R3, 0x1, 0x1f ;  /* 0x0c201f0003007f89 */ /* 0x000e2200000e0000 */
[----:B------:R-:W-:Y:S01]  /*c530*/  IMAD.MOV.U32 R6, RZ, RZ, RZ ;  /* 0x000000ffff067224 */ /* 0x000fe200078e00ff */
[----:B------:R-:W-:-:S05]  /*c540*/  ISETP.NE.AND P1, PT, R5, 0x2, PT ;  /* 0x000000020500780c */ /* 0x000fca0003f25270 */
[----:B------:R-:W-:Y:S01]  /*c550*/  @!P0 IMAD R2, R2, 0x40, R22 ;  /* 0x0000004002028824 */ /* 0x000fe200078e0216 */
[----:B------:R-:W1:Y:S03]  /*c560*/  SHFL.BFLY PT, R4, R9, 0x1, 0x1f ;  /* 0x0c201f0009047f89 */ /* 0x000e6600000e0000 */
[----:B------:R-:W-:Y:S02]  /*c570*/  @!P0 IMAD R17, R2, 0x4, R17 ;  /* 0x0000000402118824 */ /* 0x000fe400078e0211 */
[----:B------:R-:W-:Y:S02]  /*c580*/  IMAD.U32 R2, RZ, RZ, UR28 ;  /* 0x0000001cff027e24 */ /* 0x000fe4000f8e00ff */
[----:B0-----:R-:W-:Y:S01]  /*c590*/  FADD.FTZ R11, R3, R0 ;  /* 0x00000000030b7221 */ /* 0x001fe20000010000 */
[----:B------:R-:W-:Y:S01]  /*c5a0*/  SEL R3, RZ, 0x1, P1 ;  /* 0x00000001ff037807 */ /* 0x000fe20000800000 */
[----:B-1----:R-:W-:-:S03]  /*c5b0*/  FADD.FTZ R0, R9, R4 ;  /* 0x0000000409007221 */ /* 0x002fc60000010000 */
[----:B------:R-:W-:Y:S01]  /*c5c0*/  FSETP.NE.FTZ.AND P2, PT, R11, RZ, PT ;  /* 0x000000ff0b00720b */ /* 0x000fe20003f55000 */
[----:B------:R-:W-:Y:S01]  /*c5d0*/  IMAD.MOV.U32 R4, RZ, RZ, RZ ;  /* 0x000000ffff047224 */ /* 0x000fe200078e00ff */
[----:B------:R-:W-:Y:S01]  /*c5e0*/  LOP3.LUT R16, R16, R3, RZ, 0x3c, !PT ;  /* 0x0000000310107212 */ /* 0x000fe200078e3cff */
[----:B------:R-:W-:Y:S01]  /*c5f0*/  IMAD.MOV.U32 R3, RZ, RZ, -0x800000 ;  /* 0xff800000ff037424 */ /* 0x000fe200078e00ff */
[----:B------:R-:W-:-:S09]  /*c600*/  FSETP.NE.FTZ.AND P3, PT, R0, RZ, PT ;  /* 0x000000ff0000720b */ /* 0x000fd20003f75000 */
[----:B------:R-:W0:Y:S01]  /*c610*/  @P2 MUFU.RCP R6, R11 ;  /* 0x0000000b00062308 */ /* 0x000e220000001000 */
[----:B------:R-:W-:-:S07]  /*c620*/  @P2 FMUL.FTZ R2, R2, 0.69314718246459960938 ;  /* 0x3f31721802022820 */ /* 0x000fce0000410000 */
[----:B------:R-:W1:Y:S08]  /*c630*/  @P3 MUFU.RCP R4, R0 ;  /* 0x0000000000043308 */ /* 0x000e700000001000 */
[----:B------:R-:W2:Y:S01]  /*c640*/  @P3 MUFU.LG2 R21, R0 ;  /* 0x0000000000153308 */ /* 0x000ea20000000c00 */
[-C--:B0-----:R-:W-:Y:S01]  /*c650*/  FMUL.FTZ R175, R24, R6.reuse ;  /* 0x0000000618af7220 */ /* 0x081fe20000410000 */
[-C--:B------:R-:W-:Y:S01]  /*c660*/  FMUL.FTZ R174, R28, R6.reuse ;  /* 0x000000061cae7220 */ /* 0x080fe20000410000 */
[----:B------:R0:W-:Y:S01]  /*c670*/  @!P0 STS [R17+0x38400], R6 ;  /* 0x0384000611008388 */ /* 0x0001e20000000800 */
        /* <DEDUP_REMOVED lines=62> */
[----:B-1----:R1:W-:Y:S01]  /*ca60*/  @!P0 STS [R17+0x38420], R4 ;  /* 0x0384200411008388 */ /* 0x0023e20000000800 */
[----:B0-----:R0:W1:Y:S01]  /*ca70*/  @P2 MUFU.LG2 R6, R11 ;  /* 0x0000000b00062308 */ /* 0x0010620000000c00 */
[----:B------:R-:W-:-:S02]  /*ca80*/  IMAD.U32 R32, RZ, RZ, UR28 ;  /* 0x0000001cff207e24 */ /* 0x000fc4000f8e00ff */
[----:B--2---:R-:W-:Y:S01]  /*ca90*/  @P3 FMUL.FTZ R21, R21, 0.69314718246459960938 ;  /* 0x3f31721815153820 */ /* 0x004fe20000410000 */
[-C--:B------:R-:W-:Y:S01]  /*caa0*/  FMUL.FTZ R0, R83, R4.reuse ;  /* 0x0000000453007220 */ /* 0x080fe20000410000 */
[-C--:B------:R-:W-:Y:S01]  /*cab0*/  FMUL.FTZ R13, R42, R4.reuse ;  /* 0x000000042a0d7220 */ /* 0x080fe20000410000 */
[----:B------:R-:W-:Y:S01]  /*cac0*/  @P3 FMUL.FTZ R32, R32, 0.69314718246459960938 ;  /* 0x3f31721820203820 */ /* 0x000fe20000410000 */
[-C--:B------:R-:W-:Y:S01]  /*cad0*/  FMUL.FTZ R15, R46, R4.reuse ;  /* 0x000000042e0f7220 */ /* 0x080fe20000410000 */
[-C--:B------:R-:W-:Y:S01]  /*cae0*/  FMUL.FTZ R25, R50, R4.reuse ;  /* 0x0000000432197220 */ /* 0x080fe20000410000 */
[-C--:B------:R-:W-:Y:S01]  /*caf0*/  FMUL.FTZ R29, R58, R4.reuse ;  /* 0x000000043a1d7220 */ /* 0x080fe20000410000 */
[-C--:B------:R-:W-:Y:S01]  /*cb00*/  FMUL.FTZ R83, R86, R4.reuse ;  /* 0x0000000456537220 */ /* 0x080fe20000410000 */
[----:B------:R-:W-:Y:S01]  /*cb10*/  PLOP3.LUT P0, PT, PT, PT, PT, 0x8, 0x0 ;  /* 0x000000000000781c */ /* 0x000fe20003f0e170 */
[-C--:B------:R-:W-:Y:S01]  /*cb20*/  FMUL.FTZ R9, R26, R4.reuse ;  /* 0x000000041a097220 */ /* 0x080fe20000410000 */
[-C--:B------:R-:W-:Y:S01]  /*cb30*/  FMUL.FTZ R27, R27, R4.reuse ;  /* 0x000000041b1b7220 */ /* 0x080fe20000410000 */
[-C--:B0-----:R-:W-:Y:S01]  /*cb40*/  FMUL.FTZ R11, R30, R4.reuse ;  /* 0x000000041e0b7220 */ /* 0x081fe20000410000 */
[-C--:B------:R-:W-:Y:S01]  /*cb50*/  FMUL.FTZ R31, R31, R4.reuse ;  /* 0x000000041f1f7220 */ /* 0x080fe20000410000 */
[-C--:B------:R-:W-:Y:S01]  /*cb60*/  FMUL.FTZ R34, R34, R4.reuse ;  /* 0x0000000422227220 */ /* 0x080fe20000410000 */
[-C--:B------:R-:W-:Y:S01]  /*cb70*/  FMUL.FTZ R35, R35, R4.reuse ;  /* 0x0000000423237220 */ /* 0x080fe20000410000 */
[----:B-1----:R-:W-:Y:S01]  /*cb80*/  @P2 FMUL.FTZ R17, R6, 0.69314718246459960938 ;  /* 0x3f31721806112820 */ /* 0x002fe20000410000 */
[-C--:B------:R-:W-:Y:S01]  /*cb90*/  FMUL.FTZ R38, R38, R4.reuse ;  /* 0x0000000426267220 */ /* 0x080fe20000410000 */
[-C--:B------:R-:W-:Y:S01]  /*cba0*/  FMUL.FTZ R39, R39, R4.reuse ;  /* 0x0000000427277220 */ /* 0x080fe20000410000 */
[-C--:B------:R-:W-:Y:S01]  /*cbb0*/  FMUL.FTZ R43, R43, R4.reuse ;  /* 0x000000042b2b7220 */ /* 0x080fe20000410000 */
[----:B------:R-:W-:Y:S01]  /*cbc0*/  @P2 FFMA.FTZ R19, R2, R7, R17 ;  /* 0x0000000702132223 */ /* 0x000fe20000010011 */
        /* <DEDUP_REMOVED lines=52> */
.L_x_8363:
        /* <DEDUP_REMOVED lines=15> */
[----:B------:R-:W-:Y:S02]  /*d000*/  F2FP.BF16.F32.PACK_AB R11, R31, R11 ;  /* 0x0000000b1f0b723e */ /* 0x000fe400000010ff */
        /* <DEDUP_REMOVED lines=17> */
[----:B0-----:R-:W-:Y:S02]  /*d120*/  MOV R5, R6 ;  /* 0x0000000600057202 */ /* 0x001fe40000000f00 */
[----:B------:R-:W-:Y:S02]  /*d130*/  F2FP.BF16.F32.PACK_AB R73, R75, R74 ;  /* 0x0000004a4b49723e */ /* 0x000fe400000010ff */
[----:B------:R-:W-:Y:S01]  /*d140*/  F2FP.BF16.F32.PACK_AB R80, R81, R80 ;  /* 0x000000505150723e */ /* 0x000fe200000010ff */
[----:B------:R-:W-:Y:S01]  /*d150*/  IMAD.WIDE R126, R202, 0x2, R4 ;  /* 0x00000002ca7e7825 */ /* 0x000fe200078e0204 */
[----:B------:R-:W-:-:S02]  /*d160*/  F2FP.BF16.F32.PACK_AB R74, R77, R76 ;  /* 0x0000004c4d4a723e */ /* 0x000fc400000010ff */
[----:B------:R-:W-:Y:S02]  /*d170*/  F2FP.BF16.F32.PACK_AB R75, R79, R78 ;  /* 0x0000004e4f4b723e */ /* 0x000fe400000010ff */
[C---:B------:R-:W-:Y:S02]  /*d180*/  IADD3 R177, P1, R126.reuse, 0x20, RZ ;  /* 0x000000207eb17810 */ /* 0x040fe40007f3e0ff */
[C---:B------:R-:W-:Y:S02]  /*d190*/  IADD3 R179, P0, R126.reuse, 0x40, RZ ;  /* 0x000000407eb37810 */ /* 0x040fe40007f1e0ff */
[----:B------:R-:W-:Y:S01]  /*d1a0*/  LOP3.LUT R36, R177, 0x380, RZ, 0xc0, !PT ;  /* 0x00000380b1247812 */ /* 0x000fe200078ec0ff */
[--C-:B------:R-:W-:Y:S01]  /*d1b0*/  IMAD.X R37, RZ, RZ, R127.reuse, P1 ;  /* 0x000000ffff257224 */ /* 0x100fe200008e067f */
[----:B------:R-:W-:Y:S01]  /*d1c0*/  IADD3 R183, P3, R126, 0x2000, RZ ;  /* 0x000020007eb77810 */ /* 0x000fe20007f7e0ff */
[----:B------:R-:W-:Y:S01]  /*d1d0*/  IMAD.X R41, RZ, RZ, R127, P0 ;  /* 0x000000ffff297224 */ /* 0x000fe200000e067f */
[----:B------:R-:W-:-:S02]  /*d1e0*/  SHF.R.U64 R36, R36, 0x3, RZ ;  /* 0x0000000324247819 */ /* 0x000fc400000012ff */
[C---:B------:R-:W-:Y:S01]  /*d1f0*/  IADD3 R8, P0, R126.reuse, 0x4020, RZ ;  /* 0x000040207e087810 */ /* 0x040fe20007f1e0ff */
[--C-:B------:R-:W-:Y:S01]  /*d200*/  IMAD.X R49, RZ, RZ, R127.reuse, P3 ;  /* 0x000000ffff317224 */ /* 0x100fe200018e067f */
[C---:B------:R-:W-:Y:S02]  /*d210*/  LOP3.LUT R21, R126.reuse, 0x380, RZ, 0xc0, !PT ;  /* 0x000003807e157812 */ /* 0x040fe400078ec0ff */
[C---:B------:R-:W-:Y:S01]  /*d220*/  IADD3 R181, P4, R126.reuse, 0x60, RZ ;  /* 0x000000607eb57810 */ /* 0x040fe20007f9e0ff */
[--C-:B------:R-:W-:Y:S01]  /*d230*/  IMAD.X R107, RZ, RZ, R127.reuse, P0 ;  /* 0x000000ffff6b7224 */ /* 0x100fe200000e067f */
[C---:B------:R-:W-:Y:S02]  /*d240*/  IADD3 R187, P6, R126.reuse, 0x2020, RZ ;  /* 0x000020207ebb7810 */ /* 0x040fe40007fde0ff */
        /* <DEDUP_REMOVED lines=8> */
[----:B------:R-:W-:Y:S01]  /*d2d0*/  LOP3.LUT R36, R36, R177, RZ, 0x3c, !PT ;  /* 0x000000b124247212 */ /* 0x000fe200078e3cff */
[----:B------:R-:W-:Y:S01]  /*d2e0*/  IMAD.X R103, RZ, RZ, R127, P1 ;  /* 0x000000ffff677224 */ /* 0x000fe200008e067f */
[----:B------:R-:W-:-:S02]  /*d2f0*/  LOP3.LUT R177, R8, 0x380, RZ, 0xc0, !PT ;  /* 0x0000038008b17812 */ /* 0x000fc400078ec0ff */
[----:B------:R-:W-:Y:S02]  /*d300*/  SHF.R.U64 R21, R21, 0x3, RZ ;  /* 0x0000000315157819 */ /* 0x000fe400000012ff */
[----:B------:R-:W-:Y:S02]  /*d310*/  SHF.R.U64 R48, R48, 0x3, RZ ;  /* 0x0000000330307819 */ /* 0x000fe400000012ff */
        /* <DEDUP_REMOVED lines=9> */
[----:B------:R-:W-:Y:S01]  /*d3b0*/  IMAD.X R123, RZ, RZ, R127, P5 ;  /* 0x000000ffff7b7224 */ /* 0x000fe200028e067f */
[----:B------:R-:W-:-:S02]  /*d3c0*/  LOP3.LUT R40, R179, 0x380, RZ, 0xc0, !PT ;  /* 0x00000380b3287812 */ /* 0x000fc400078ec0ff */
[----:B------:R-:W-:Y:S01]  /*d3d0*/  LOP3.LUT R44, R181, 0x380, RZ, 0xc0, !PT ;  /* 0x00000380b52c7812 */ /* 0x000fe200078ec0ff */
[--C-:B------:R-:W-:Y:S01]  /*d3e0*/  IMAD.X R33, RZ, RZ, R127.reuse, P1 ;  /* 0x000000ffff217224 */ /* 0x100fe200008e067f */
[----:B------:R-:W-:Y:S02]  /*d3f0*/  SHF.R.U64 R177, R177, 0x3, RZ ;  /* 0x00000003b1b17819 */ /* 0x000fe400000012ff */
[----:B------:R-:W-:Y:S01]  /*d400*/  LOP3.LUT R126, R21, R126, RZ, 0x3c, !PT ;  /* 0x0000007e157e7212 */ /* 0x000fe200078e3cff */
[----:B------:R-:W-:Y:S01]  /*d410*/  IMAD.X R21, RZ, RZ, R127, P2 ;  /* 0x000000ffff157224 */ /* 0x000fe200010e067f */
[----:B------:R-:W-:Y:S02]  /*d420*/  LOP3.LUT R48, R48, R183, RZ, 0x3c, !PT ;  /* 0x000000b730307212 */ /* 0x000fe400078e3cff */
[----:B------:R-:W-:Y:S02]  /*d430*/  SHF.R.U64 R40, R40, 0x3, RZ ;  /* 0x0000000328287819 */ /* 0x000fe400000012ff */
[----:B------:R-:W-:-:S02]  /*d440*/  SHF.R.U64 R44, R44, 0x3, RZ ;  /* 0x000000032c2c7819 */ /* 0x000fc400000012ff */
[----:B------:R-:W-:Y:S02]  /*d450*/  LOP3.LUT R52, R187, 0x380, RZ, 0xc0, !PT ;  /* 0x00000380bb347812 */ /* 0x000fe400078ec0ff */
[----:B------:R-:W-:Y:S02]  /*d460*/  LOP3.LUT R183, R32, 0x380, RZ, 0xc0, !PT ;  /* 0x0000038020b77812 */ /* 0x000fe400078ec0ff */
[----:B------:R-:W-:Y:S02]  /*d470*/  LOP3.LUT R106, R177, R8, RZ, 0x3c, !PT ;  /* 0x00000008b16a7212 */ /* 0x000fe400078e3cff */
[----:B------:R-:W-:Y:S02]  /*d480*/  LOP3.LUT R94, R211, 0x380, RZ, 0xc0, !PT ;  /* 0x00000380d35e7812 */ /* 0x000fe400078ec0ff */
[----:B------:R-:W-:Y:S02]  /*d490*/  F2FP.BF16.F32.PACK_AB R8, R20, R175 ;  /* 0x000000af1408723e */ /* 0x000fe400000010ff */
[----:B------:R-:W-:-:S02]  /*d4a0*/  LOP3.LUT R27, R6, 0x380, RZ, 0xc0, !PT ;  /* 0x00000380061b7812 */ /* 0x000fc400078ec0ff */
[----:B------:R-:W-:Y:S02]  /*d4b0*/  LOP3.LUT R177, R26, 0x380, RZ, 0xc0, !PT ;  /* 0x000003801ab17812 */ /* 0x000fe400078ec0ff */
[----:B------:R-:W-:Y:S02]  /*d4c0*/  LOP3.LUT R98, R213, 0x380, RZ, 0xc0, !PT ;  /* 0x00000380d5627812 */ /* 0x000fe400078ec0ff */
[----:B------:R-:W-:Y:S01]  /*d4d0*/  MOV R127, R126 ;  /* 0x0000007e007f7202 */ /* 0x000fe20000000f00 */
[----:B------:R-:W-:Y:S01]  /*d4e0*/  BAR.SYNC.DEFER_BLOCKING 0x1, 0x100 ;  /* 0x0044000000007b1d */ /* 0x000fe20000010000 */
[----:B------:R-:W-:Y:S02]  /*d4f0*/  LOP3.LUT R175, R30, 0x380, RZ, 0xc0, !PT ;  /* 0x000003801eaf7812 */ /* 0x000fe400078ec0ff */
[----:B------:R-:W-:Y:S02]  /*d500*/  LOP3.LUT R102, R215, 0x380, RZ, 0xc0, !PT ;  /* 0x00000380d7667812 */ /* 0x000fe400078ec0ff */
[----:B------:R-:W-:-:S02]  /*d510*/  LOP3.LUT R40, R40, R179, RZ, 0x3c, !PT ;  /* 0x000000b328287212 */ /* 0x000fc400078e3cff */
[----:B------:R-:W-:Y:S02]  /*d520*/  LOP3.LUT R44, R44, R181, RZ, 0x3c, !PT ;  /* 0x000000b52c2c7212 */ /* 0x000fe400078e3cff */
[----:B------:R-:W-:Y:S02]  /*d530*/  SHF.R.U64 R52, R52, 0x3, RZ ;  /* 0x0000000334347819 */ /* 0x000fe400000012ff */
[----:B------:R-:W-:Y:S02]  /*d540*/  SHF.R.U64 R183, R183, 0x3, RZ ;  /* 0x00000003b7b77819 */ /* 0x000fe400000012ff */
[----:B------:R-:W-:Y:S02]  /*d550*/  SHF.R.U64 R94, R94, 0x3, RZ ;  /* 0x000000035e5e7819 */ /* 0x000fe400000012ff */
[----:B------:R-:W-:Y:S02]  /*d560*/  LOP3.LUT R179, R110, 0x380, RZ, 0xc0, !PT ;  /* 0x000003806eb37812 */ /* 0x000fe400078ec0ff */
[----:B------:R-:W-:-:S02]  /*d570*/  LOP3.LUT R181, R114, 0x380, RZ, 0xc0, !PT ;  /* 0x0000038072b57812 */ /* 0x000fc400078ec0ff */
[----:B------:R-:W-:Y:S02]  /*d580*/  SHF.R.U64 R27, R27, 0x3, RZ ;  /* 0x000000031b1b7819 */ /* 0x000fe400000012ff */
[----:B------:R-:W-:Y:S02]  /*d590*/  SHF.R.U64 R177, R177, 0x3, RZ ;  /* 0x00000003b1b17819 */ /* 0x000fe400000012ff */
[----:B------:R-:W-:Y:S01]  /*d5a0*/  SHF.R.U64 R98, R98, 0x3, RZ ;  /* 0x0000000362627819 */ /* 0x000fe200000012ff */
[----:B------:R0:W-:Y:S01]  /*d5b0*/  STSM.16.M88.4 [R127], R8 ;  /* 0x000000087f007844 */ /* 0x0001e20000000200 */
[----:B------:R-:W-:Y:S02]  /*d5c0*/  SHF.R.U64 R175, R175, 0x3, RZ ;  /* 0x00000003afaf7819 */ /* 0x000fe400000012ff */
[----:B------:R-:W-:Y:S02]  /*d5d0*/  SHF.R.U64 R102, R102, 0x3, RZ ;  /* 0x0000000366667819 */ /* 0x000fe400000012ff */
[----:B------:R-:W-:-:S02]  /*d5e0*/  LOP3.LUT R52, R52, R187, RZ, 0x3c, !PT ;  /* 0x000000bb34347212 */ /* 0x000fc400078e3cff */
[----:B------:R-:W-:Y:S02]  /*d5f0*/  LOP3.LUT R118, R183, R32, RZ, 0x3c, !PT ;  /* 0x00000020b7767212 */ /* 0x000fe400078e3cff */
[----:B------:R-:W-:Y:S02]  /*d600*/  MOV R126, R36 ;  /* 0x00000024007e7202 */ /* 0x000fe40000000f00 */
[----:B------:R-:W-:Y:S02]  /*d610*/  LOP3.LUT R94, R94, R211, RZ, 0x3c, !PT ;  /* 0x000000d35e5e7212 */ /* 0x000fe400078e3cff */
[----:B------:R-:W-:Y:S02]  /*d620*/  SHF.R.U64 R179, R179, 0x3, RZ ;  /* 0x00000003b3b37819 */ /* 0x000fe400000012ff */
[----:B------:R-:W-:Y:S02]  /*d630*/  SHF.R.U64 R181, R181, 0x3, RZ ;  /* 0x00000003b5b57819 */ /* 0x000fe400000012ff */
[----:B0-----:R-:W-:-:S02]  /*d640*/  F2FP.BF16.F32.PACK_AB R8, R171, R173 ;  /* 0x000000adab08723e */ /* 0x001fc400000010ff */
[----:B------:R-:W-:Y:S02]  /*d650*/  F2FP.BF16.F32.PACK_AB R9, R35, R34 ;  /* 0x000000222309723e */ /* 0x000fe400000010ff */
[----:B------:R-:W-:Y:S02]  /*d660*/  F2FP.BF16.F32.PACK_AB R10, R169, R172 ;  /* 0x000000aca90a723e */ /* 0x000fe400000010ff */
[----:B------:R-:W-:Y:S02]  /*d670*/  F2FP.BF16.F32.PACK_AB R11, R39, R38 ;  /* 0x00000026270b723e */ /* 0x000fe400000010ff */
[----:B------:R-:W-:Y:S02]  /*d680*/  LOP3.LUT R122, R27, R6, RZ, 0x3c, !PT ;  /* 0x000000061b7a7212 */ /* 0x000fe400078e3cff */
[----:B------:R-:W-:Y:S01]  /*d690*/  LOP3.LUT R32, R177, R26, RZ, 0x3c, !PT ;  /* 0x0000001ab1207212 */ /* 0x000fe200078e3cff */
[----:B------:R0:W-:Y:S01]  /*d6a0*/  STSM.16.M88.4 [R126], R8 ;  /* 0x000000087e007844 */ /* 0x0001e20000000200 */
[----:B------:R-:W-:-:S02]  /*d6b0*/  MOV R41, R40 ;  /* 0x0000002800297202 */ /* 0x000fc40000000f00 */
[----:B------:R-:W-:Y:S02]  /*d6c0*/  LOP3.LUT R98, R98, R213, RZ, 0x3c, !PT ;  /* 0x000000d562627212 */ /* 0x000fe400078e3cff */
[----:B------:R-:W-:Y:S01]  /*d6d0*/  LOP3.LUT R20, R175, R30, RZ, 0x3c, !PT ;  /* 0x0000001eaf147212 */ /* 0x000fe200078e3cff */
[----:B------:R1:W-:Y:S01]  /*d6e0*/  STSM.16.M88.4 [R41], R12 ;  /* 0x0000000c29007844 */ /* 0x0003e20000000200 */
[----:B------:R-:W-:Y:S02]  /*d6f0*/  MOV R44, R44 ;  /* 0x0000002c002c7202 */ /* 0x000fe40000000f00 */
[----:B------:R-:W-:Y:S02]  /*d700*/  F2FP.BF16.F32.PACK_AB R26, R28, R161 ;  /* 0x000000a11c1a723e */ /* 0x000fe400000010ff */
[----:B------:R-:W-:Y:S02]  /*d710*/  F2FP.BF16.F32.PACK_AB R27, R55, R54 ;  /* 0x00000036371b723e */ /* 0x000fe400000010ff */
[----:B------:R-:W-:-:S02]  /*d720*/  LOP3.LUT R102, R102, R215, RZ, 0x3c, !PT ;  /* 0x000000d766667212 */ /* 0x000fc400078e3cff */
[----:B------:R-:W-:Y:S01]  /*d730*/  MOV R48, R48 ;  /* 0x0000003000307202 */ /* 0x000fe20000000f00 */
[----:B------:R2:W-:Y:S01]  /*d740*/  STSM.16.M88.4 [R44], R24 ;  /* 0x000000182c007844 */ /* 0x0005e20000000200 */
[----:B------:R-:W-:Y:S01]  /*d750*/  F2FP.BF16.F32.PACK_AB R28, R57, R158 ;  /* 0x0000009e391c723e */ /* 0x000fe200000010ff */
[----:B0-----:R-:W-:Y:S01]  /*d760*/  IMAD.U32 R8, RZ, RZ, UR8 ;  /* 0x00000008ff087e24 */ /* 0x001fe2000f8e00ff */
[----:B------:R-:W-:Y:S01]  /*d770*/  F2FP.BF16.F32.PACK_AB R30, R61, R60 ;  /* 0x0000003c3d1e723e */ /* 0x000fe200000010ff */
[----:B------:R-:W-:Y:S01]  /*d780*/  IMAD.U32 R9, RZ, RZ, UR9 ;  /* 0x00000009ff097e24 */ /* 0x000fe2000f8e00ff */
[----:B------:R-:W-:Y:S01]  /*d790*/  MOV R52, R52 ;  /* 0x0000003400347202 */ /* 0x000fe20000000f00 */
[----:B------:R-:W-:Y:S01]  /*d7a0*/  ULDC.64 UR8, c[0x0][0xd08] ;  /* 0x0003420000087ab9 */ /* 0x000fe20000000a00 */
[----:B------:R-:W-:Y:S01]  /*d7b0*/  LOP3.LUT R110, R179, R110, RZ, 0x3c, !PT ;  /* 0x0000006eb36e7212 */ /* 0x000fe200078e3cff */
[----:B------:R-:W-:Y:S01]  /*d7c0*/  STSM.16.M88.4 [R48], R28 ;  /* 0x0000001c30007844 */ /* 0x000fe20000000200 */
[----:B------:R-:W-:-:S02]  /*d7d0*/  LOP3.LUT R114, R181, R114, RZ, 0x3c, !PT ;  /* 0x00000072b5727212 */ /* 0x000fc400078e3cff */
[----:B------:R-:W-:Y:S01]  /*d7e0*/  MOV R94, R94 ;  /* 0x0000005e005e7202 */ /* 0x000fe20000000f00 */
[----:B------:R-:W-:Y:S01]  /*d7f0*/  STSM.16.M88.4 [R52], R64 ;  /* 0x0000004034007844 */ /* 0x000fe20000000200 */
[----:B------:R-:W-:Y:S02]  /*d800*/  F2FP.BF16.F32.PACK_AB R81, R0, R82 ;  /* 0x000000520051723e */ /* 0x000fe400000010ff */
[----:B------:R-:W-:Y:S01]  /*d810*/  F2FP.BF16.F32.PACK_AB R88, R89, R88 ;  /* 0x000000585958723e */ /* 0x000fe200000010ff */
[----:B------:R-:W-:Y:S01]  /*d820*/  STSM.16.M88.4 [R94], R72 ;  /* 0x000000485e007844 */ /* 0x000fe20000000200 */
        /* <DEDUP_REMOVED lines=14> */
[----:B------:R-:W-:Y:S02]  /*d910*/  F2FP.BF16.F32.PACK_AB R104, R105, R104 ;  /* 0x000000686968723e */ /* 0x000fe400000010ff */
[----:B------:R-:W-:Y:S01]  /*d920*/  MOV R110, R110 ;  /* 0x0000006e006e7202 */ /* 0x000fe20000000f00 */
[----:B------:R-:W-:Y:S01]  /*d930*/  STSM.16.M88.4 [R37], R96 ;  /* 0x0000006025007844 */ /* 0x000fe20000000200 */
[----:B------:R-:W-:Y:S02]  /*d940*/  MOV R36, R114 ;  /* 0x0000007200247202 */ /* 0x000fe40000000f00 */
[----:B------:R-:W-:-:S02]  /*d950*/  F2FP.BF16.F32.PACK_AB R105, R153, R152 ;  /* 0x000000989969723e */ /* 0x000fc400000010ff */
[----:B------:R-:W-:Y:S02]  /*d960*/  F2FP.BF16.F32.PACK_AB R106, R109, R108 ;  /* 0x0000006c6d6a723e */ /* 0x000fe400000010ff */
[----:B------:R-:W-:Y:S02]  /*d970*/  F2FP.BF16.F32.PACK_AB R107, R155, R154 ;  /* 0x0000009a9b6b723e */ /* 0x000fe400000010ff */
[----:B------:R-:W-:Y:S02]  /*d980*/  F2FP.BF16.F32.PACK_AB R112, R113, R112 ;  /* 0x000000707170723e */ /* 0x000fe400000010ff */
[----:B------:R-:W-:Y:S01]  /*d990*/  MOV R6, R122 ;  /* 0x0000007a00067202 */ /* 0x000fe20000000f00 */
[----:B------:R-:W-:Y:S01]  /*d9a0*/  STSM.16.M88.4 [R110], R104 ;  /* 0x000000686e007844 */ /* 0x000fe20000000200 */
[----:B------:R-:W-:Y:S02]  /*d9b0*/  F2FP.BF16.F32.PACK_AB R113, R157, R156 ;  /* 0x0000009c9d71723e */ /* 0x000fe400000010ff */
        /* <DEDUP_REMOVED lines=15> */
[----:B------:R-:W-:Y:S01]  /*dab0*/  F2FP.BF16.F32.PACK_AB R144, R145, R144 ;  /* 0x000000909190723e */ /* 0x000fe200000010ff */
[----:B------:R0:W-:Y:S01]  /*dac0*/  STSM.16.M88.4 [R6], R128 ;  /* 0x0000008006007844 */ /* 0x0001e20000000200 */
[----:B------:R-:W-:Y:S02]  /*dad0*/  MOV R20, R20 ;  /* 0x0000001400147202 */ /* 0x000fe40000000f00 */
[----:B------:R-:W-:Y:S02]  /*dae0*/  F2FP.BF16.F32.PACK_AB R138, R141, R140 ;  /* 0x0000008c8d8a723e */ /* 0x000fe400000010ff */
[----:B------:R-:W-:Y:S02]  /*daf0*/  F2FP.BF16.F32.PACK_AB R139, R143, R142 ;  /* 0x0000008e8f8b723e */ /* 0x000fe400000010ff */
[----:B------:R-:W-:Y:S02]  /*db00*/  F2FP.BF16.F32.PACK_AB R145, R147, R146 ;  /* 0x000000929391723e */ /* 0x000fe400000010ff */
[----:B------:R-:W-:Y:S01]  /*db10*/  MOV R32, R32 ;  /* 0x0000002000207202 */ /* 0x000fe20000000f00 */
[----:B------:R-:W-:Y:S01]  /*db20*/  STSM.16.M88.4 [R20], R136 ;  /* 0x0000008814007844 */ /* 0x000fe20000000200 */
[----:B------:R-:W-:-:S02]  /*db30*/  F2FP.BF16.F32.PACK_AB R146, R149, R148 ;  /* 0x000000949592723e */ /* 0x000fc400000010ff */
        /* <DEDUP_REMOVED lines=10> */
[----:B-1----:R-:W-:Y:S02]  /*dbe0*/  IMAD.U32 R14, RZ, RZ, UR8 ;  /* 0x00000008ff0e7e24 */ /* 0x002fe4000f8e00ff */
[----:B------:R-:W-:Y:S01]  /*dbf0*/  IMAD.U32 R0, RZ, RZ, UR4 ;  /* 0x00000004ff007e24 */ /* 0x000fe2000f8e00ff */
[----:B------:R-:W4:Y:S01]  /*dc00*/  @P0 LDG.E R10, desc[UR44][R8.64] ;  /* 0x0000002c080a0981 */ /* 0x000f22000c1e1900 */
[----:B------:R-:W-:Y:S02]  /*dc10*/  IMAD.U32 R15, RZ, RZ, UR9 ;  /* 0x00000009ff0f7e24 */ /* 0x000fe4000f8e00ff */
[----:B------:R-:W-:-:S03]  /*dc20*/  IMAD R11, R198, 0x40, R23 ;  /* 0x00000040c60b7824 */ /* 0x000fc600078e0217 */
[----:B------:R1:W5:Y:S01]  /*dc30*/  @P6 LDG.E R0, desc[UR44][R14.64] ;  /* 0x0000002c0e006981 */ /* 0x000362000c1e1900 */
[----:B------:R-:W-:-:S03]  /*dc40*/  IMAD.WIDE R4, R11, 0x2, R4 ;  /* 0x000000020b047825 */ /* 0x000fc600078e0204 */
[C---:B------:R-:W-:Y:S02]  /*dc50*/  IADD3 R13, P2, R4.reuse, 0x1000, RZ ;  /* 0x00001000040d7810 */ /* 0x040fe40007f5e0ff */
[C---:B--2---:R-:W-:Y:S02]  /*dc60*/  IADD3 R25, P1, R4.reuse, 0x2000, RZ ;  /* 0x0000200004197810 */ /* 0x044fe40007f3e0ff */
[----:B0-----:R-:W-:Y:S02]  /*dc70*/  P2R R6, PR, RZ, 0x4 ;  /* 0x00000004ff067803 */ /* 0x001fe40000000000 */
[C---:B------:R-:W-:Y:S02]  /*dc80*/  IADD3 R29, P2, R4.reuse, 0x3000, RZ ;  /* 0x00003000041d7810 */ /* 0x040fe40007f5e0ff */
[C---:B------:R-:W-:Y:S02]  /*dc90*/  IADD3 R33, P3, R4.reuse, 0x4000, RZ ;  /* 0x0000400004217810 */ /* 0x040fe40007f7e0ff */
[----:B------:R-:W-:-:S02]  /*dca0*/  IADD3 R37, P4, R4, 0x5000, RZ ;  /* 0x0000500004257810 */ /* 0x000fc40007f9e0ff */
[----:B------:R-:W-:Y:S02]  /*dcb0*/  IADD3 R41, P5, R4, 0x6000, RZ ;  /* 0x0000600004297810 */ /* 0x000fe40007fbe0ff */
[----:B------:R-:W-:Y:S02]  /*dcc0*/  LOP3.LUT R12, R13, 0x380, RZ, 0xc0, !PT ;  /* 0x000003800d0c7812 */ /* 0x000fe400078ec0ff */
[----:B------:R-:W-:Y:S02]  /*dcd0*/  LOP3.LUT R24, R25, 0x380, RZ, 0xc0, !PT ;  /* 0x0000038019187812 */ /* 0x000fe400078ec0ff */
[----:B------:R-:W-:Y:S02]  /*dce0*/  LOP3.LUT R28, R29, 0x380, RZ, 0xc0, !PT ;  /* 0x000003801d1c7812 */ /* 0x000fe400078ec0ff */
[----:B---3--:R-:W-:Y:S02]  /*dcf0*/  LOP3.LUT R32, R33, 0x380, RZ, 0xc0, !PT ;  /* 0x0000038021207812 */ /* 0x008fe400078ec0ff */
        /* <DEDUP_REMOVED lines=15> */
[----:B----4-:R-:W-:Y:S01]  /*ddf0*/  @P0 R2UR UR4, R10 ;  /* 0x000000000a0402ca */ /* 0x010fe200000e0000 */
[----:B-1----:R-:W-:-:S14]  /*de00*/  @P6 BRA `(.L_x_8399) ;  /* 0x0000000000106947 */ /* 0x002fdc0003800000 */
[----:B------:R-:W-:Y:S05]  /*de10*/  @!P0 BRA `(.L_x_8399) ;  /* 0x00000000000c8947 */ /* 0x000fea0003800000 */
[----:B------:R-:W2:Y:S04]  /*de20*/  LDG.E R11, desc[UR44][R8.64] ;  /* 0x0000002c080b7981 */ /* 0x000ea8000c1e1900 */
[----:B-----5:R-:W2:Y:S02]  /*de30*/  LDG.E R0, desc[UR44][R8.64+0x4] ;  /* 0x0000042c08007981 */ /* 0x020ea4000c1e1900 */
[----:B--2---:R-:W-:-:S07]  /*de40*/  IMAD.IADD R0, R0, 0x1, -R11 ;  /* 0x0000000100007824 */ /* 0x004fce00078e0a0b */
.L_x_8399:
[----:B------:R-:W-:Y:S01]  /*de50*/  ISETP.NE.AND P6, PT, R6, RZ, PT ;  /* 0x000000ff0600720c */ /* 0x000fe20003fc5270 */
[--C-:B------:R-:W-:Y:S01]  /*de60*/  IMAD.X R25, RZ, RZ, R5.reuse, P1 ;  /* 0x000000ffff197224 */ /* 0x100fe200008e0605 */
[----:B------:R-:W0:Y:S01]  /*de70*/  SHFL.IDX PT, R6, R199, RZ, 0x1f ;  /* 0x00001fffc7067589 */ /* 0x000e2200000e0000 */
        /* <DEDUP_REMOVED lines=21> */
[--C-:B------:R-:W-:Y:S01]  /*dfd0*/  IMAD.X R45, RZ, RZ, R5.reuse, P0 ;  /* 0x000000ffff2d7224 */ /* 0x100fe200000e0605 */
[----:B------:R-:W-:Y:S01]  /*dfe0*/  LOP3.LUT R52, R52, R53, RZ, 0x3c, !PT ;  /* 0x0000003534347212 */ /* 0x000fe200078e3cff */
[----:B------:R-:W-:Y:S01]  /*dff0*/  IMAD.X R53, RZ, RZ, R5, P1 ;  /* 0x000000ffff357224 */ /* 0x000fe200008e0605 */
[----:B0-----:R-:W-:-:S02]  /*e000*/  ISETP.NE.AND P6, PT, R6, RZ, PT ;  /* 0x000000ff0600720c */ /* 0x001fc40003fc5270 */
[C---:B------:R-:W-:Y:S02]  /*e010*/  IADD3 R57, P2, R4.reuse, 0xa000, RZ ;  /* 0x0000a00004397810 */ /* 0x040fe40007f5e0ff */
[C---:B------:R-:W-:Y:S02]  /*e020*/  IADD3 R61, P3, R4.reuse, 0xb000, RZ ;  /* 0x0000b000043d7810 */ /* 0x040fe40007f7e0ff */
[C---:B------:R-:W-:Y:S02]  /*e030*/  IADD3 R65, P4, R4.reuse, 0xc000, RZ ;  /* 0x0000c00004417810 */ /* 0x040fe40007f9e0ff */
[C---:B------:R-:W-:Y:S02]  /*e040*/  IADD3 R69, P5, R4.reuse, 0xd000, RZ ;  /* 0x0000d00004457810 */ /* 0x040fe40007fbe0ff */
[C---:B------:R-:W-:Y:S02]  /*e050*/  IADD3 R77, P0, R4.reuse, 0xe000, RZ ;  /* 0x0000e000044d7810 */ /* 0x040fe40007f1e0ff */
[----:B------:R-:W-:-:S02]  /*e060*/  LOP3.LUT R9, R4, 0x380, RZ, 0xc0, !PT ;  /* 0x0000038004097812 */ /* 0x000fc400078ec0ff */
[----:B------:R-:W-:Y:S02]  /*e070*/  IADD3 R11, P1, R4, 0xf000, RZ ;  /* 0x0000f000040b7810 */ /* 0x000fe40007f3e0ff */
[----:B------:R-:W-:Y:S02]  /*e080*/  LOP3.LUT R56, R57, 0x380, RZ, 0xc0, !PT ;  /* 0x0000038039387812 */ /* 0x000fe400078ec0ff */
[----:B------:R-:W-:Y:S01]  /*e090*/  LOP3.LUT R60, R61, 0x380, RZ, 0xc0, !PT ;  /* 0x000003803d3c7812 */ /* 0x000fe200078ec0ff */
[----:B------:R-:W-:Y:S01]  /*e0a0*/  IMAD.X R73, RZ, RZ, R5, P1 ;  /* 0x000000ffff497224 */ /* 0x000fe200008e0605 */
[----:B------:R-:W-:Y:S02]  /*e0b0*/  LOP3.LUT R64, R65, 0x380, RZ, 0xc0, !PT ;  /* 0x0000038041407812 */ /* 0x000fe400078ec0ff */
[----:B------:R-:W-:Y:S02]  /*e0c0*/  LOP3.LUT R68, R69, 0x380, RZ, 0xc0, !PT ;  /* 0x0000038045447812 */ /* 0x000fe400078ec0ff */
[----:B------:R-:W-:-:S02]  /*e0d0*/  LOP3.LUT R76, R77, 0x380, RZ, 0xc0, !PT ;  /* 0x000003804d4c7812 */ /* 0x000fc400078ec0ff */
[----:B------:R-:W-:Y:S02]  /*e0e0*/  SHF.R.U64 R9, R9, 0x3, RZ ;  /* 0x0000000309097819 */ /* 0x000fe400000012ff */
[----:B------:R-:W-:Y:S02]  /*e0f0*/  LOP3.LUT R6, R11, 0x380, RZ, 0xc0, !PT ;  /* 0x000003800b067812 */ /* 0x000fe400078ec0ff */
[----:B------:R-:W-:Y:S02]  /*e100*/  SHF.R.U64 R56, R56, 0x3, RZ ;  /* 0x0000000338387819 */ /* 0x000fe400000012ff */
[----:B------:R-:W-:Y:S02]  /*e110*/  SHF.R.U64 R60, R60, 0x3, RZ ;  /* 0x000000033c3c7819 */ /* 0x000fe400000012ff */
[----:B------:R-:W-:Y:S02]  /*e120*/  SHF.R.U64 R64, R64, 0x3, RZ ;  /* 0x0000000340407819 */ /* 0x000fe400000012ff */
[----:B------:R-:W-:-:S02]  /*e130*/  SHF.R.U64 R68, R68, 0x3, RZ ;  /* 0x0000000344447819 */ /* 0x000fc400000012ff */
[----:B------:R-:W-:Y:S02]  /*e140*/  SHF.R.U64 R76, R76, 0x3, RZ ;  /* 0x000000034c4c7819 */ /* 0x000fe400000012ff */
[----:B------:R-:W-:Y:S01]  /*e150*/  LOP3.LUT R8, R9, R4, RZ, 0x3c, !PT ;  /* 0x0000000409087212 */ /* 0x000fe200078e3cff */
[--C-:B------:R-:W-:Y:S01]  /*e160*/  IMAD.MOV.U32 R9, RZ, RZ, R5.reuse ;  /* 0x000000ffff097224 */ /* 0x100fe200078e0005 */
        /* <DEDUP_REMOVED lines=46> */
[----:B------:R-:W-:Y:S01]  /*e450*/  ULDC.64 UR8, c[0x0][0xc50] ;  /* 0x0003140000087ab9 */ /* 0x000fe20000000a00 */
[----:B------:R-:W-:Y:S01]  /*e460*/  VIADD R6, R26, 0x8 ;  /* 0x000000081a067836 */ /* 0x000fe20000000000 */
        /* <DEDUP_REMOVED lines=12> */
.L_x_8400:
[----:B------:R-:W1:Y:S01]  /*e530*/  LDC R81, c[0x0][0xce8] ;  /* 0x00033a00ff517b82 */ /* 0x000e620000000800 */
[----:B------:R-:W-:Y:S01]  /*e540*/  ULDC UR12, c[0x0][0xbc8] ;  /* 0x0002f200000c7ab9 */ /* 0x000fe20000000800 */
[----:B------:R-:W-:Y:S01]  /*e550*/  ULDC.64 UR10, c[0x0][0xba0] ;  /* 0x0002e800000a7ab9 */ /* 0x000fe20000000a00 */
[----:B------:R-:W-:Y:S01]  /*e560*/  ISETP.GE.AND P0, PT, R196, UR12, PT ;  /* 0x0000000cc4007c0c */ /* 0x000fe2000bf06270 */
[----:B0-----:R-:W5:Y:S01]  /*e570*/  LD.E.128 R8, desc[UR44][R8.64] ;  /* 0x0000002c08087980 */ /* 0x001f62000c101d00 */
[----:B------:R-:W-:Y:S02]  /*e580*/  ISETP.GE.AND P1, PT, R23, UR12, PT ;  /* 0x0000000c17007c0c */ /* 0x000fe4000bf26270 */
[----:B------:R-:W-:Y:S01]  /*e590*/  SEL R4, RZ, 0xffffffff, P0 ;  /* 0xffffffffff047807 */ /* 0x000fe20000000000 */
[----:B------:R-:W5:Y:S01]  /*e5a0*/  LD.E.128 R12, desc[UR44][R12.64] ;  /* 0x0000002c0c0c7980 */ /* 0x000f62000c101d00 */
[----:B------:R-:W-:-:S03]  /*e5b0*/  SEL R3, RZ, 0x1, P1 ;  /* 0x00000001ff037807 */ /* 0x000fc60000800000 */
[----:B------:R-:W-:Y:S01]  /*e5c0*/  IMAD.SHL.U32 R4, R4, 0x2, RZ ;  /* 0x0000000204047824 */ /* 0x000fe200078e00ff */
[----:B------:R-:W5:Y:S04]  /*e5d0*/  LD.E.128 R24, desc[UR44][R24.64] ;  /* 0x0000002c18187980 */ /* 0x000f68000c101d00 */
[----:B------:R-:W5:Y:S04]  /*e5e0*/  LD.E.128 R28, desc[UR44][R28.64] ;  /* 0x0000002c1c1c7980 */ /* 0x000f68000c101d00 */
[----:B------:R-:W5:Y:S01]  /*e5f0*/  LD.E.128 R32, desc[UR44][R32.64] ;  /* 0x0000002c20207980 */ /* 0x000f62000c101d00 */
[----:B-1----:R-:W-:-:S03]  /*e600*/  ISETP.NE.AND P2, PT, R81, 0x1, PT ;  /* 0x000000015100780c */ /* 0x002fc60003f45270 */
[----:B------:R-:W5:Y:S01]  /*e610*/  LD.E.128 R36, desc[UR44][R36.64] ;  /* 0x0000002c24247980 */ /* 0x000f62000c101d00 */
[----:B------:R-:W-:Y:S02]  /*e620*/  ISETP.GE.AND P0, PT, R195, UR12, PT ;  /* 0x0000000cc3007c0c */ /* 0x000fe4000bf06270 */
[----:B------:R-:W-:Y:S01]  /*e630*/  LOP3.LUT R3, R4, 0x2, R3, 0xe2, !PT ;  /* 0x0000000204037812 */ /* 0x000fe200078ee203 */
[----:B------:R-:W5:Y:S01]  /*e640*/  LD.E.128 R40, desc[UR44][R40.64] ;  /* 0x0000002c28287980 */ /* 0x000f62000c101d00 */
[----:B------:R-:W-:-:S03]  /*e650*/  SEL R4, RZ, 0xffffffff, P0 ;  /* 0xffffffffff047807 */ /* 0x000fc60000000000 */
[----:B------:R-:W5:Y:S02]  /*e660*/  LD.E.128 R44, desc[UR44][R44.64] ;  /* 0x0000002c2c2c7980 */ /* 0x000f64000c101d00 */
[----:B------:R-:W0:Y:S01]  /*e670*/  @P2 LDC R19, c[0x0][0xcec] ;  /* 0x00033b00ff132b82 */ /* 0x000e220000000800 */
[----:B------:R-:W-:Y:S01]  /*e680*/  UIMAD UR7, UR14, UR10, URZ ;  /* 0x0000000a0e0772a4 */ /* 0x000fe2000f8e023f */
[----:B------:R-:W-:Y:S01]  /*e690*/  ISETP.GE.AND P0, PT, R194, UR12, PT ;  /* 0x0000000cc2007c0c */ /* 0x000fe2000bf06270 */
[----:B------:R-:W-:Y:S01]  /*e6a0*/  IMAD.SHL.U32 R4, R4, 0x4, RZ ;  /* 0x0000000404047824 */ /* 0x000fe200078e00ff */
[----:B------:R-:W5:Y:S04]  /*e6b0*/  LD.E.128 R48, desc[UR44][R48.64] ;  /* 0x0000002c30307980 */ /* 0x000f68000c101d00 */
[----:B------:R-:W1:Y:S01]  /*e6c0*/  @P2 LDC R21, c[0x0][0xcf0] ;  /* 0x00033c00ff152b82 */ /* 0x000e620000000800 */
[----:B------:R-:W-:Y:S01]  /*e6d0*/  UIMAD.WIDE.U32 UR8, UR4, UR10, URZ ;  /* 0x0000000a040872a5 */ /* 0x000fe2000f8e003f */
[----:B------:R-:W-:Y:S01]  /*e6e0*/  SEL R5, RZ, 0xffffffff, P0 ;  /* 0xffffffffff057807 */ /* 0x000fe20000000000 */
[----:B------:R-:W-:Y:S01]  /*e6f0*/  UIMAD UR7, UR4, UR11, UR7 ;  /* 0x0000000b040772a4 */ /* 0x000fe2000f8e0207 */
[----:B------:R-:W-:Y:S01]  /*e700*/  LOP3.LUT R4, R4, 0x4, R3, 0xe2, !PT ;  /* 0x0000000404047812 */ /* 0x000fe200078ee203 */
[----:B------:R-:W-:Y:S01]  /*e710*/  IMAD R3, R197, 0x20, R198 ;  /* 0x00000020c5037824 */ /* 0x000fe200078e02c6 */
[----:B------:R-:W-:Y:S01]  /*e720*/  ULDC.64 UR10, c[0x0][0xbe8] ;  /* 0x0002fa00000a7ab9 */ /* 0x000fe20000000a00 */
[----:B------:R-:W-:Y:S01]  /*e730*/  UIADD3 UR9, UR9, UR7, URZ ;  /* 0x0000000709097290 */ /* 0x000fe2000fffe03f */
[----:B------:R-:W-:Y:S01]  /*e740*/  IMAD.SHL.U32 R5, R5, 0x8, RZ ;  /* 0x0000000805057824 */ /* 0x000fe200078e00ff */
[----:B------:R-:W-:Y:S01]  /*e750*/  UIMAD UR4, UR15, UR10, URZ ;  /* 0x0000000a0f0472a4 */ /* 0x000fe2000f8e023f */
[----:B------:R-:W-:Y:S01]  /*e760*/  ISETP.GE.AND P0, PT, R193, UR12, PT ;  /* 0x0000000cc1007c0c */ /* 0x000fe2000bf06270 */
[----:B------:R-:W-:Y:S01]  /*e770*/  VIADD R82, R3, UR38 ;  /* 0x0000002603527c36 */ /* 0x000fe20008000000 */
[----:B------:R-:W-:Y:S01]  /*e780*/  UIMAD.WIDE.U32 UR8, UR39, UR10, UR8 ;  /* 0x0000000a270872a5 */ /* 0x000fe2000f8e0008 */
[----:B------:R-:W5:Y:S01]  /*e790*/  LD.E.128 R52, desc[UR44][R52.64] ;  /* 0x0000002c34347980 */ /* 0x000f62000c101d00 */
[----:B------:R-:W-:Y:S01]  /*e7a0*/  UIMAD UR4, UR39, UR11, UR4 ;  /* 0x0000000b270472a4 */ /* 0x000fe2000f8e0204 */
[----:B------:R-:W-:-:S02]  /*e7b0*/  SEL R3, RZ, 0xffffffff, P0 ;  /* 0xffffffffff037807 */ /* 0x000fc40000000000 */
[----:B------:R-:W-:Y:S01]  /*e7c0*/  LOP3.LUT R5, R5, 0x8, R4, 0xe2, !PT ;  /* 0x0000000805057812 */ /* 0x000fe200078ee204 */
[----:B0-----:R-:W-:Y:S01]  /*e7d0*/  @P2 IMAD.HI.U32 R4, R82, R19, RZ ;  /* 0x0000001352042227 */ /* 0x001fe200078e00ff */
[----:B------:R-:W-:Y:S01]  /*e7e0*/  ULDC.64 UR10, c[0x0][0xbf0] ;  /* 0x0002fc00000a7ab9 */ /* 0x000fe20000000a00 */
[----:B------:R-:W-:Y:S01]  /*e7f0*/  UIADD3 UR9, UR9, UR4, URZ ;  /* 0x0000000409097290 */ /* 0x000fe2000fffe03f */
[----:B------:R-:W5:Y:S01]  /*e800*/  LD.E.128 R56, desc[UR44][R56.64] ;  /* 0x0000002c38387980 */ /* 0x000f62000c101d00 */
[----:B------:R-:W-:Y:S01]  /*e810*/  UIMAD UR4, UR40, UR10, URZ ;  /* 0x0000000a280472a4 */ /* 0x000fe2000f8e023f */
[----:B------:R-:W-:Y:S01]  /*e820*/  IMAD.SHL.U32 R6, R3, 0x10, RZ ;  /* 0x0000001003067824 */ /* 0x000fe200078e00ff */
[----:B------:R-:W-:Y:S01]  /*e830*/  UIMAD.WIDE.U32 UR8, UR41, UR10, UR8 ;  /* 0x0000000a290872a5 */ /* 0x000fe2000f8e0008 */
[----:B------:R-:W-:Y:S01]  /*e840*/  IMAD.MOV.U32 R3, RZ, RZ, R82 ;  /* 0x000000ffff037224 */ /* 0x000fe200078e0052 */
[----:B-1----:R-:W-:Y:S01]  /*e850*/  @P2 SHF.R.U32.HI R3, RZ, R21, R4 ;  /* 0x00000015ff032219 */ /* 0x002fe20000011604 */
        /* <DEDUP_REMOVED lines=20> */
[----:B------:R-:W-:Y:S01]  /*e9a0*/  IMAD R21, R3, UR9, R80 ;  /* 0x0000000903157c24 */ /* 0x000fe2000f8e0250 */
[----:B------:R-:W-:Y:S01]  /*e9b0*/  ISETP.GE.AND P0, PT, R201, UR12, PT ;  /* 0x0000000cc9007c0c */ /* 0x000fe2000bf06270 */
[----:B------:R-:W-:Y:S01]  /*e9c0*/  IMAD.WIDE.U32 R4, R3, UR8, R4 ;  /* 0x0000000803047c25 */ /* 0x000fe2000f8e0004 */
[----:B------:R-:W-:Y:S01]  /*e9d0*/  @!PT LDS RZ, [RZ] ;  /* 0x00000000fffff984 */ /* 0x000fe20000000800 */
[----:B------:R-:W-:Y:S01]  /*e9e0*/  @!PT LDS RZ, [RZ] ;  /* 0x00000000fffff984 */ /* 0x000fe20000000800 */
[----:B------:R-:W-:Y:S01]  /*e9f0*/  @!PT LDS RZ, [RZ] ;  /* 0x00000000fffff984 */ /* 0x000fe20000000800 */
[----:B------:R-:W-:Y:S01]  /*ea00*/  @!PT LDS RZ, [RZ] ;  /* 0x00000000fffff984 */ /* 0x000fe20000000800 */
[----:B------:R0:W-:Y:S06]  /*ea10*/  MEMBAR.ALL.CTA ;  /* 0x0000000000007992 */ /* 0x0001ec0000008000 */
[----:B0-----:R-:W0:Y:S01]  /*ea20*/  FENCE.VIEW.ASYNC.S ;  /* 0x00000000000073c6 */ /* 0x001e220000000000 */
[----:B------:R-:W-:Y:S01]  /*ea30*/  ULDC.64 UR8, c[0x0][0xbd8] ;  /* 0x0002f60000087ab9 */ /* 0x000fe20000000a00 */
[----:B------:R-:W-:Y:S01]  /*ea40*/  LOP3.LUT R6, R83, 0x20, R6, 0xe2, !PT ;  /* 0x0000002053067812 */ /* 0x000fe200078ee206 */
[----:B------:R-:W-:Y:S01]  /*ea50*/  IMAD.IADD R5, R5, 0x1, R21 ;  /* 0x0000000105057824 */ /* 0x000fe200078e0215 */
[----:B------:R-:W-:Y:S01]  /*ea60*/  SEL R3, RZ, 0x40, P0 ;  /* 0x00000040ff037807 */ /* 0x000fe20000000000 */
[----:B------:R-:W-:Y:S01]  /*ea70*/  IMAD R20, R20, UR8, RZ ;  /* 0x0000000814147c24 */ /* 0x000fe2000f8e02ff */
[----:B------:R-:W-:Y:S01]  /*ea80*/  ISETP.GE.AND P0, PT, R200, UR12, PT ;  /* 0x0000000cc8007c0c */ /* 0x000fe2000bf06270 */
[----:B-----5:R-:W-:Y:S01]  /*ea90*/  IMAD R88, R0, R81, RZ ;  /* 0x0000005100587224 */ /* 0x020fe200078e02ff */
        /* <DEDUP_REMOVED lines=8> */
[----:B------:R-:W-:Y:S01]  /*eb20*/  LOP3.LUT R6, R3, R6, RZ, 0xfc, !PT ;  /* 0x0000000603067212 */ /* 0x000fe200078efcff */
[----:B------:R-:W-:Y:S01]  /*eb30*/  IMAD.IADD R5, R5, 0x1, R21 ;  /* 0x0000000105057824 */ /* 0x000fe200078e0215 */
[----:B------:R-:W-:Y:S01]  /*eb40*/  LEA R19, P2, R4, UR8, 0x1 ;  /* 0x0000000804137c11 */ /* 0x000fe2000f8408ff */
[----:B------:R-:W-:-:S03]  /*eb50*/  VIADD R0, R17, 0x38820 ;  /* 0x0003882011007836 */ /* 0x000fc60000000000 */
[----:B------:R-:W-:Y:S01]  /*eb60*/  LEA.HI.X R86, R4, UR9, R5, 0x1, P2 ;  /* 0x0000000904567c11 */ /* 0x000fe200090f0c05 */
[----:B0-----:R0:W1:Y:S01]  /*eb70*/  SHFL.IDX PT, R20, R19, RZ, 0x181f ;  /* 0x00181fff13147589 */ /* 0x00106200000e0000 */
[----:B------:R-:W-:-:S03]  /*eb80*/  PRMT R0, RZ, 0x654, R0 ;  /* 0x00000654ff007816 */ /* 0x000fc60000000000 */
[----:B------:R0:W2:Y:S01]  /*eb90*/  SHFL.IDX PT, R21, R86, RZ, 0x181f ;  /* 0x00181fff56157589 */ /* 0x0000a200000e0000 */
[----:B------:R0:W-:Y:S01]  /*eba0*/  SYNCS.ARRIVE.TRANS64.RED.A1T0 RZ, [R0+URZ], RZ ;  /* 0x000000ff00ff79a7 */ /* 0x0001e2000810043f */
        /* <DEDUP_REMOVED lines=32> */
.L_x_8402:
[----:B------:R-:W-:Y:S05]  /*edb0*/  BSYNC B1 ;  /* 0x0000000000017941 */ /* 0x000fea0003800000 */
.L_x_8401:
[----:B0-----:R-:W-:Y:S01]  /*edc0*/  VIADD R0, R87, 0x20 ;  /* 0x0000002057007836 */ /* 0x001fe20000000000 */
[----:B---3--:R0:W3:Y:S04]  /*edd0*/  SHFL.IDX PT, R9, R86, 0x1, 0x181f ;  /* 0x00381f0056097f89 */ /* 0x0080e800000e0000 */
[----:B------:R-:W-:Y:S01]  /*ede0*/  ISETP.GE.AND P0, PT, R0, R88, PT ;  /* 0x000000580000720c */ /* 0x000fe20003f06270 */
[----:B------:R0:W4:-:S12]  /*edf0*/  SHFL.IDX PT, R8, R19, 0x1, 0x181f ;  /* 0x00381f0013087f89 */ /* 0x00011800000e0000 */
[----:B0-----:R-:W-:Y:S05]  /*ee00*/  @P0 BRA `(.L_x_8403) ;  /* 0x00000010000c0947 */ /* 0x001fea0003800000 */
[----:B------:R-:W-:Y:S02]  /*ee10*/  ISETP.GE.AND P0, PT, R23, UR12, PT ;  /* 0x0000000c17007c0c */ /* 0x000fe4000bf06270 */
[----:B------:R-:W-:Y:S02]  /*ee20*/  ISETP.GE.AND P5, PT, R196, UR12, PT ;  /* 0x0000000cc4007c0c */ /* 0x000fe4000bfa6270 */
[----:B------:R-:W-:Y:S02]  /*ee30*/  ISETP.GE.AND P3, PT, R195, UR12, PT ;  /* 0x0000000cc3007c0c */ /* 0x000fe4000bf66270 */
[----:B------:R-:W-:Y:S02]  /*ee40*/  ISETP.GE.AND P2, PT, R194, UR12, PT ;  /* 0x0000000cc2007c0c */ /* 0x000fe4000bf46270 */
[----:B------:R-:W-:-:S05]  /*ee50*/  ISETP.GE.AND P1, PT, R193, UR12, PT ;  /* 0x0000000cc1007c0c */ /* 0x000fca000bf26270 */
[----:B---34-:R-:W-:Y:S02]  /*ee60*/  @!P0 IMAD.WIDE R4, R23, 0x2, R8 ;  /* 0x0000000217048825 */ /* 0x018fe400078e0208 */
        /* <DEDUP_REMOVED lines=27> */
.L_x_8398:
        /* <DEDUP_REMOVED lines=33> */
.L_x_8404:
        /* <DEDUP_REMOVED lines=45> */
.L_x_8406:
[----:B------:R-:W-:Y:S05]  /*f500*/  BSYNC B1 ;  /* 0x0000000000017941 */ /* 0x000fea0003800000 */
.L_x_8405:
        /* <DEDUP_REMOVED lines=110> */
.L_x_8408:
[----:B------:R-:W-:Y:S05]  /*fbf0*/  BSYNC B1 ;  /* 0x0000000000017941 */ /* 0x000fea0003800000 */
.L_x_8407:
        /* <DEDUP_REMOVED lines=36> */
.L_x_8403:
[----:B------:R-:W-:Y:S05]  /*fe40*/  BSYNC B0 ;  /* 0x0000000000007941 */ /* 0x000fea0003800000 */
.L_x_8397:
[----:B------:R-:W-:Y:S02]  /*fe50*/  ULDC UR4, c[0x0][0xd3c] ;  /* 0x00034f0000047ab9 */ /* 0x000fe40000000800 */
[----:B------:R-:W-:-:S13]  /*fe60*/  ISETP.GE.AND P0, PT, R7, UR4, PT ;  /* 0x0000000407007c0c */ /* 0x000fda000bf06270 */
[----:B------:R-:W-:Y:S05]  /*fe70*/  @!P0 BRA `(.L_x_8409) ;  /* 0xffffff1000808947 */ /* 0x000fea000383ffff */
[----:B------:R-:W-:Y:S05]  /*fe80*/  EXIT ;  /* 0x000000000000794d */ /* 0x000fea0003800000 */
.L_x_8357:
        /* <DEDUP_REMOVED lines=18> */
.L_x_8410:
        /* <DEDUP_REMOVED lines=42> */
.L_x_8416:
        /* <DEDUP_REMOVED lines=12> */
.L_x_8415:
[----:B------:R-:W-:Y:S05]  /*10310*/  BSYNC B0 ;  /* 0x0000000000007941 */ /* 0x000fea0003800000 */
.L_x_8414:
        /* <DEDUP_REMOVED lines=21> */
.L_x_8412:
        /* <DEDUP_REMOVED lines=20> */
.L_x_8417:
        /* <DEDUP_REMOVED lines=56> */
.L_x_8413:
[----:B------:R-:W-:Y:S02]  /*10930*/  IMAD.MOV.U32 R17, RZ, RZ, RZ ;  /* 0x000000ffff117224 */ /* 0x000fe400078e00ff */
[----:B------:R-:W-:Y:S02]  /*10940*/  IMAD.U32 R16, RZ, RZ, UR6 ;  /* 0x00000006ff107e24 */ /* 0x000fe4000f8e00ff */
[----:B------:R-:W-:-:S07]  /*10950*/  IMAD.MOV.U32 R18, RZ, RZ, RZ ;  /* 0x000000ffff127224 */ /* 0x000fce00078e00ff */
.L_x_8418:
[----:B------:R-:W-:-:S13]  /*10960*/  ISETP.NE.AND P0, PT, R0, RZ, PT ;  /* 0x000000ff0000720c */ /* 0x000fda0003f05270 */
[----:B------:R-:W1:Y:S01]  /*10970*/  @!P0 S2R R3, SR_CgaCtaId ;  /* 0x0000000000038919 */ /* 0x000e620000008800 */
[----:B------:R-:W-:-:S04]  /*10980*/  @!P0 MOV R0, 0x400 ;  /* 0x0000040000008802 */ /* 0x000fc80000000f00 */
[----:B-1----:R-:W-:-:S05]  /*10990*/  @!P0 LEA R0, R3, R0, 0x18 ;  /* 0x0000000003008211 */ /* 0x002fca00078ec0ff */
[----:B------:R2:W-:Y:S01]  /*109a0*/  @!P0 STS.128 [R0+0x388d0], R16 ;  /* 0x0388d01000008388 */ /* 0x0005e20000000c00 */
[----:B------:R-:W-:Y:S06]  /*109b0*/  BAR.ARV 0x5, 0x180 ;  /* 0x0146000000007b1d */ /* 0x000fec0000002000 */
.L_x_8411:
        /* <DEDUP_REMOVED lines=39> */
.L_x_8543:
        /* <DEDUP_REMOVED lines=56> */
.L_x_8420:
        /* <DEDUP_REMOVED lines=12> */
.L_x_8421:
[----:B------:R-:W-:Y:S05]  /*11070*/  @!P0 BRA `(.L_x_8422) ;  /* 0x00000000000c8947 */ /* 0x000fea0003800000 */
[----:B------:R-:W2:Y:S04]  /*11080*/  LDG.E R6, desc[UR44][R4.64] ;  /* 0x0000002c04067981 */ /* 0x000ea8000c1e1900 */
[----:B------:R-:W2:Y:S02]  /*11090*/  LDG.E R4, desc[UR44][R4.64+0x4] ;  /* 0x0000042c04047981 */ /* 0x000ea4000c1e1900 */
[----:B--2---:R-:W-:-:S07]  /*110a0*/  IMAD.IADD R6, R4, 0x1, -R6 ;  /* 0x0000000104067824 */ /* 0x004fce00078e0a06 */
.L_x_8422:
        /* <DEDUP_REMOVED lines=9> */
[----:B----4-:R-:W-:Y:S01]  /*11140*/  @P0 SHF.R.U32.HI R0, RZ, R3, R2 ;  /* 0x00000003ff000219 */ /* 0x010fe20000011602 */
[C---:B------:R-:W-:Y:S01]  /*11150*/  VIADD R3, R6.reuse, 0x3f ;  /* 0x0000003f06037836 */ /* 0x040fe20000000000 */
[----:B------:R-:W-:-:S05]  /*11160*/  IADD3 R2, R6, 0x40, -R9 ;  /* 0x0000004006027810 */ /* 0x000fca0007ffe809 */
[----:B------:R-:W-:Y:S01]  /*11170*/  IMAD.IADD R0, R2, 0x1, R0 ;  /* 0x0000000102007824 */ /* 0x000fe200078e0200 */
[----:B------:R-:W-:-:S04]  /*11180*/  SHF.R.S32.HI R2, RZ, 0x1f, R3 ;  /* 0x0000001fff027819 */ /* 0x000fc80000011403 */
[----:B------:R-:W-:Y:S02]  /*11190*/  LEA.HI R3, R2, R3, RZ, 0x6 ;  /* 0x0000000302037211 */ /* 0x000fe400078f30ff */
[----:B------:R-:W-:Y:S02]  /*111a0*/  SHF.R.S32.HI R2, RZ, 0x1f, R0 ;  /* 0x0000001fff027819 */ /* 0x000fe40000011400 */
[----:B------:R-:W-:Y:S02]  /*111b0*/  SHF.R.S32.HI R3, RZ, 0x6, R3 ;  /* 0x00000006ff037819 */ /* 0x000fe40000011403 */
[----:B------:R-:W-:-:S04]  /*111c0*/  LEA.HI R2, R2, R0, RZ, 0x6 ;  /* 0x0000000002027211 */ /* 0x000fc800078f30ff */
        /* <DEDUP_REMOVED lines=15> */
[----:B----4-:R-:W3:Y:S04]  /*112c0*/  @P0 ATOMG.E.ADD.STRONG.GPU PT, R2, desc[UR44][R2.64], R4 ;  /* 0x00000004020209a8 */ /* 0x010ee800081ee1ec */
[----:B---3--:R3:W4:Y:S02]  /*112d0*/  SHFL.IDX PT, R2, R2, R0, 0x1f ;  /* 0x00001f0002027589 */ /* 0x00872400000e0000 */
[----:B---3--:R-:W3:Y:S02]  /*112e0*/  S2R R0, SR_LTMASK ;  /* 0x0000000000007919 */ /* 0x008ee40000003900 */
[----:B---3--:R-:W-:-:S06]  /*112f0*/  LOP3.LUT R0, R0, UR4, RZ, 0xc0, !PT ;  /* 0x0000000400007c12 */ /* 0x008fcc000f8ec0ff */
[----:B------:R-:W4:Y:S02]  /*11300*/  POPC R0, R0 ;  /* 0x0000000000007309 */ /* 0x000f240000000000 */
[----:B----4-:R-:W-:Y:S01]  /*11310*/  IADD3 R16, R2, UR37, R0 ;  /* 0x0000002502107c10 */ /* 0x010fe2000fffe000 */
[----:B------:R-:W-:Y:S06]  /*11320*/  BRA `(.L_x_8425) ;  /* 0x0000005c00847947 */ /* 0x000fec0003800000 */
.L_x_8424:
        /* <DEDUP_REMOVED lines=21> */
.L_x_8427:
[----:B------:R-:W-:Y:S05]  /*11480*/  BSYNC B6 ;  /* 0x0000000000067941 */ /* 0x000fea0003800000 */
.L_x_8426:
        /* <DEDUP_REMOVED lines=21> */
.L_x_8430:
        /* <DEDUP_REMOVED lines=16> */
.L_x_8429:
[----:B------:R-:W-:Y:S05]  /*116e0*/  BSYNC B6 ;  /* 0x0000000000067941 */ /* 0x000fea0003800000 */
.L_x_8428:
        /* <DEDUP_REMOVED lines=25> */
.L_x_8560:
[----:B--2---:R-:W2:Y:S01]  /*11880*/  LDL.LU R5, [R1+0x8] ;  /* 0x0000080001057983 */ /* 0x004ea20000300800 */
[----:B------:R-:W-:Y:S02]  /*11890*/  PLOP3.LUT P1, PT, PT, PT, PT, 0x8, 0x0 ;  /* 0x000000000000781c */ /* 0x000fe40003f2e170 */
[----:B---3--:R-:W-:Y:S01]  /*118a0*/  ISETP.NE.AND P0, PT, R14, RZ, PT ;  /* 0x000000ff0e00720c */ /* 0x008fe20003f05270 */
[----:B------:R3:W-:Y:S04]  /*118b0*/  STL [R1], R0 ;  /* 0x0000000001007387 */ /* 0x0007e80000100800 */
[----:B------:R3:W-:Y:S01]  /*118c0*/  STL [R1+0x2c], R4 ;  /* 0x00002c0401007387 */ /* 0x0007e20000100800 */
[----:B--2---:R-:W-:-:S05]  /*118d0*/  LOP3.LUT R5, R5, 0xfffffffe, RZ, 0xc0, !PT ;  /* 0xfffffffe05057812 */ /* 0x004fca00078ec0ff */
[----:B------:R-:W-:-:S05]  /*118e0*/  @P1 LOP3.LUT R5, R5, 0x1, RZ, 0xfc, !PT ;  /* 0x0000000105051812 */ /* 0x000fca00078efcff */
[----:B------:R3:W-:Y:S01]  /*118f0*/  STL [R1+0x8], R5 ;  /* 0x0000080501007387 */ /* 0x0007e20000100800 */
[----:B------:R-:W-:Y:S05]  /*11900*/  @P0 BRA `(.L_x_8432) ;  /* 0x0000000400240947 */ /* 0x000fea0003800000 */
[----:B------:R-:W-:-:S03]  /*11910*/  UMOV UR4, 0xffffffff ;  /* 0xffffffff00047882 */ /* 0x000fc60000000000 */
[----:B------:R-:W-:Y:S05]  /*11920*/  BRA.DIV UR4, `(.L_x_8433) ;  /* 0x0000006a04ec7947 */ /* 0x000fea000b800000 */
[----:B------:R-:W-:-:S13]  /*11930*/  ELECT P6, URZ, PT ;  /* 0x00000000003f782f */ /* 0x000fda00038c0000 */
.L_x_8563:
[----:B------:R-:W-:Y:S05]  /*11940*/  @!P6 BRA `(.L_x_8432) ;  /* 0x000000040014e947 */ /* 0x000fea0003800000 */
[----:B------:R-:W-:-:S04]  /*11950*/  ISETP.NE.U32.AND P0, PT, R2, RZ, PT ;  /* 0x000000ff0200720c */ /* 0x000fc80003f05070 */
[----:B------:R-:W-:-:S13]  /*11960*/  ISETP.NE.AND.EX P0, PT, R3, RZ, PT, P0 ;  /* 0x000000ff0300720c */ /* 0x000fda0003f05300 */
[----:B------:R-:W-:Y:S05]  /*11970*/  @!P0 BRA `(.L_x_8434) ;  /* 0x0000000000548947 */ /* 0x000fea0003800000 */
[----:B------:R-:W2:Y:S01]  /*11980*/  LDC R6, c[0x0][0x43c] ;  /* 0x00010f00ff067b82 */ /* 0x000ea20000000800 */
[----:B01----:R-:W-:Y:S01]  /*11990*/  IMAD.MOV.U32 R9, RZ, RZ, R4 ;  /* 0x000000ffff097224 */ /* 0x003fe200078e0004 */
[----:B------:R-:W-:-:S03]  /*119a0*/  ULDC.64 UR4, c[0x0][0x428] ;  /* 0x00010a0000047ab9 */ /* 0x000fc60000000a00 */
[----:B---3--:R-:W-:Y:S01]  /*119b0*/  IMAD.MOV.U32 R0, RZ, RZ, R9 ;  /* 0x000000ffff007224 */ /* 0x008fe200078e0009 */
        /* <DEDUP_REMOVED lines=17> */
.L_x_8434:
[----:B------:R-:W4:Y:S04]  /*11ad0*/  LDL R7, [R1+0x4] ;  /* 0x0000040001077983 */ /* 0x000f280000100800 */
[----:B--23--:R-:W4:Y:S04]  /*11ae0*/  LDL R0, [R1+0xc] ;  /* 0x00000c0001007983 */ /* 0x00cf280000100800 */
[----:B------:R-:W2:Y:S01]  /*11af0*/  LDL R2, [R1+0x18] ;  /* 0x0000180001027983 */ /* 0x000ea20000100800 */
[----:B----4-:R-:W-:Y:S01]  /*11b00*/  IMAD R0, R0, 0x8, R7 ;  /* 0x0000000800007824 */ /* 0x010fe200078e0207 */
[----:B--2---:R-:W-:-:S04]  /*11b10*/  SHF.L.U32 R2, R2, 0x1f, RZ ;  /* 0x0000001f02027819 */ /* 0x004fc800000006ff */
[----:B------:R-:W2:Y:S02]  /*11b20*/  SYNCS.PHASECHK.TRANS64.TRYWAIT P0, [R0+URZ+0x38840], R2 ;  /* 0x03884002000075a7 */ /* 0x000ea4000800017f */
[----:B--2---:R-:W-:Y:S05]  /*11b30*/  @!P0 BRA `(.L_x_8435) ;  /* 0x0000006800888947 */ /* 0x004fea0003800000 */
.L_x_8564:
        /* <DEDUP_REMOVED lines=11> */
.L_x_8436:
[----:B------:R-:W3:Y:S04]  /*11bf0*/  LDL R6, [R1+0x4] ;  /* 0x0000040001067983 */ /* 0x000ee80000100800 */
[----:B------:R-:W3:Y:S04]  /*11c00*/  LDL R5, [R1+0xc] ;  /* 0x00000c0001057983 */ /* 0x000ee80000100800 */
[----:B------:R-:W4:Y:S04]  /*11c10*/  LDL R7, [R1+0x2c] ;  /* 0x00002c0001077983 */ /* 0x000f280000100800 */
[----:B------:R-:W5:Y:S04]  /*11c20*/  LDL R4, [R1+0x20] ;  /* 0x0000200001047983 */ /* 0x000f680000100800 */
[----:B------:R-:W5:Y:S04]  /*11c30*/  LDL R3, [R1] ;  /* 0x0000000001037983 */ /* 0x000f680000100800 */
[----:B--2---:R-:W2:Y:S01]  /*11c40*/  LDL.LU R2, [R1+0x8] ;  /* 0x0000080001027983 */ /* 0x004ea20000300800 */
        /* <DEDUP_REMOVED lines=8> */
[----:B---3--:R-:W-:Y:S01]  /*11cd0*/  IMAD R0, R5, 0x2000, R6 ;  /* 0x0000200005007824 */ /* 0x008fe200078e0206 */
[----:B----4-:R-:W-:-:S04]  /*11ce0*/  R2UR UR11, R7 ;  /* 0x00000000070b72ca */ /* 0x010fc800000e0000 */
[----:B------:R-:W-:Y:S02]  /*11cf0*/  R2UR UR8, R0 ;  /* 0x00000000000872ca */ /* 0x000fe400000e0000 */
[----:B-----5:R-:W-:Y:S02]  /*11d00*/  R2UR UR4, R4 ;  /* 0x00000000040472ca */ /* 0x020fe400000e0000 */
[----:B------:R-:W-:Y:S02]  /*11d10*/  R2UR UR13, R3 ;  /* 0x00000000030d72ca */ /* 0x000fe400000e0000 */
[----:B--2---:R-:W-:-:S07]  /*11d20*/  LOP3.LUT R2, R2, 0xfffffffe, RZ, 0xc0, !PT ;  /* 0xfffffffe02027812 */ /* 0x004fce00078ec0ff */
[----:B------:R-:W-:Y:S02]  /*11d30*/  UIADD3 UR8, UR8, 0x22400, URZ ;  /* 0x0002240008087890 */ /* 0x000fe4000fffe03f */
[----:B------:R-:W-:Y:S01]  /*11d40*/  ULEA UR11, UR11, UR4, 0x6 ;  /* 0x000000040b0b7291 */ /* 0x000fe2000f8e303f */
[----:B------:R-:W-:Y:S02]  /*11d50*/  @P0 LOP3.LUT R2, R2, 0x1, RZ, 0xfc, !PT ;  /* 0x0000000102020812 */ /* 0x000fe400078efcff */
[----:B------:R-:W-:-:S03]  /*11d60*/  UMOV UR4, 0x0 ;  /* 0x0000000000047882 */ /* 0x000fc60000000000 */
[----:B------:R2:W-:Y:S03]  /*11d70*/  STL [R1+0x8], R2 ;  /* 0x0000080201007387 */ /* 0x0005e60000100800 */
[----:B------:R2:W-:Y:S01]  /*11d80*/  UTMALDG.4D [UR8], [UR6], desc[UR4] ;  /* 0x00000408060075b4 */ /* 0x0005e20008019000 */
[----:B------:R-:W-:Y:S02]  /*11d90*/  NOP ;  /* 0x0000000000007918 */ /* 0x000fe40000000000 */
.L_x_8432:
[----:B---3--:R-:W3:Y:S04]  /*11da0*/  LDL R0, [R1+0x4] ;  /* 0x0000040001007983 */ /* 0x008ee80000100800 */
        /* <DEDUP_REMOVED lines=16> */
[----:B---3--:R-:W-:-:S05]  /*11eb0*/  SHF.R.S32.HI R0, RZ, 0x1f, R18 ;  /* 0x0000001fff007819 */ /* 0x008fca0000011412 */
        /* <DEDUP_REMOVED lines=19> */
.L_x_8438:
[----:B------:R-:W-:Y:S05]  /*11ff0*/  BSYNC B6 ;  /* 0x0000000000067941 */ /* 0x000fea0003800000 */
.L_x_8437:
[----:B------:R-:W3:Y:S01]  /*12000*/  LDL R4, [R1+0x40] ;  /* 0x0000400001047983 */ /* 0x000ee20000100800 */
[----:B------:R-:W4:Y:S01]  /*12010*/  LDC R7, c[0x0][0x448] ;  /* 0x00011200ff077b82 */ /* 0x000f220000000800 */
[----:B------:R-:W-:Y:S01]  /*12020*/  ULDC.64 UR4, c[0x0][0x298] ;  /* 0x0000a60000047ab9 */ /* 0x000fe20000000a00 */
[----:B------:R-:W-:Y:S01]  /*12030*/  ULDC.64 UR6, c[0x0][0x280] ;  /* 0x0000a00000067ab9 */ /* 0x000fe20000000a00 */
[----:B------:R-:W3:Y:S04]  /*12040*/  LDL R10, [R1+0x28] ;  /* 0x00002800010a7983 */ /* 0x000ee80000100800 */
[----:B01----:R-:W3:Y:S01]  /*12050*/  LDL R9, [R1+0x4c] ;  /* 0x00004c0001097983 */ /* 0x003ee20000100800 */
[----:B--2---:R-:W0:Y:S01]  /*12060*/  S2R R2, SR_TID.X ;  /* 0x0000000000027919 */ /* 0x004e220000002100 */
[----:B------:R-:W1:Y:S02]  /*12070*/  S2R R0, SR_TID.X ;  /* 0x0000000000007919 */ /* 0x000e640000002100 */
[----:B------:R-:W2:Y:S04]  /*12080*/  LDL R8, [R1+0x50] ;  /* 0x0000500001087983 */ /* 0x000ea80000100800 */
[----:B------:R-:W2:Y:S01]  /*12090*/  LDL R6, [R1+0x38] ;  /* 0x0000380001067983 */ /* 0x000ea20000100800 */
[----:B----4-:R-:W-:-:S13]  /*120a0*/  ISETP.NE.AND P0, PT, R7, 0x1, PT ;  /* 0x000000010700780c */ /* 0x010fda0003f05270 */
[----:B------:R-:W4:Y:S01]  /*120b0*/  @P0 LDC R3, c[0x0][0x450] ;  /* 0x00011400ff030b82 */ /* 0x000f220000000800 */
[----:B0-----:R-:W-:-:S04]  /*120c0*/  LOP3.LUT R2, R2, 0x7f, RZ, 0xc0, !PT ;  /* 0x0000007f02027812 */ /* 0x001fc800078ec0ff */
[----:B------:R-:W-:Y:S01]  /*120d0*/  SHF.R.U32.HI R2, RZ, 0x3, R2 ;  /* 0x00000003ff027819 */ /* 0x000fe20000011602 */
[----:B-1----:R-:W-:-:S05]  /*120e0*/  IMAD.SHL.U32 R0, R0, 0x10, RZ ;  /* 0x0000001000007824 */ /* 0x002fca00078e00ff */
[----:B------:R-:W-:Y:S02]  /*120f0*/  LOP3.LUT R0, R2, 0x70, R0, 0xf8, !PT ;  /* 0x0000007002007812 */ /* 0x000fe400078ef800 */
[----:B------:R-:W0:Y:S03]  /*12100*/  @P0 LDC R2, c[0x0][0x44c] ;  /* 0x00011300ff020b82 */ /* 0x000e260000000800 */
[----:B------:R-:W-:-:S04]  /*12110*/  IMAD R5, R17, 0x40, R0 ;  /* 0x0000004011057824 */ /* 0x000fc800078e0200 */
[----:B------:R-:W-:Y:S01]  /*12120*/  IMAD.MOV.U32 R0, RZ, RZ, R5 ;  /* 0x000000ffff007224 */ /* 0x000fe200078e0005 */
[----:B------:R1:W-:Y:S01]  /*12130*/  STL [R1+0x24], R5 ;  /* 0x0000240501007387 */ /* 0x0003e20000100800 */
[----:B0-----:R-:W-:-:S05]  /*12140*/  @P0 IMAD.HI.U32 R2, R5, R2, RZ ;  /* 0x0000000205020227 */ /* 0x001fca00078e00ff */
[----:B----4-:R-:W-:Y:S01]  /*12150*/  @P0 SHF.R.U32.HI R0, RZ, R3, R2 ;  /* 0x00000003ff000219 */ /* 0x010fe20000011602 */
[----:B---3--:R-:W-:-:S04]  /*12160*/  IMAD R2, R4, UR4, RZ ;  /* 0x0000000404027c24 */ /* 0x008fc8000f8e02ff */
[C---:B------:R-:W-:Y:S02]  /*12170*/  IMAD R4, R10.reuse, UR5, R2 ;  /* 0x000000050a047c24 */ /* 0x040fe4000f8e0202 */
        /* <DEDUP_REMOVED lines=9> */
[----:B--2---:R-:W-:Y:S02]  /*12210*/  IMAD R4, R8, UR4, RZ ;  /* 0x0000000408047c24 */ /* 0x004fe4000f8e02ff */
[----:B------:R-:W2:Y:S01]  /*12220*/  S2R R8, SR_TID.X ;  /* 0x0000000000087919 */ /* 0x000ea20000002100 */
        /* <DEDUP_REMOVED lines=15> */
[----:B-1----:R-:W-:Y:S01]  /*12320*/  IMAD.WIDE.U32 R4, R0, UR4, R2 ;  /* 0x0000000400047c25 */ /* 0x002fe2000f8e0002 */
        /* <DEDUP_REMOVED lines=47> */
.L_x_8573:
        /* <DEDUP_REMOVED lines=12> */
.L_x_8440:
        /* <DEDUP_REMOVED lines=38> */
.L_x_8442:
[----:B------:R-:W-:Y:S05]  /*12940*/  BSYNC B6 ;  /* 0x0000000000067941 */ /* 0x000fea0003800000 */
.L_x_8441:
        /* <DEDUP_REMOVED lines=188> */
.L_x_8583:
        /* <DEDUP_REMOVED lines=31> */
.L_x_8445:
[----:B------:R-:W-:Y:S05]  /*13700*/  BSYNC B0 ;  /* 0x0000000000007941 */ /* 0x000fea0003800000 */
.L_x_8444:
[----:B--2---:R2:W5:Y:S01]  /*13710*/  LDL R0, [R1+0x4] ;  /* 0x0000040001007983 */ /* 0x0045620000100800 */
[----:B------:R-:W-:Y:S01]  /*13720*/  PLOP3.LUT P0, PT, PT, PT, PT, 0x80, 0x0 ;  /* 0x000000000000781c */ /* 0x000fe20003f0f070 */
[----:B------:R-:W-:-:S12]  /*13730*/  NOP ;  /* 0x0000000000007918 */ /* 0x000fd80000000000 */
.L_x_8446:
        /* <DEDUP_REMOVED lines=19> */
.L_x_8584:
[----:B------:R-:W-:Y:S05]  /*13870*/  BSYNC B0 ;  /* 0x0000000000007941 */ /* 0x000fea0003800000 */
.L_x_8447:
        /* <DEDUP_REMOVED lines=8> */
[----:B------:R-:W3:Y:S02]  /*13900*/  LDL R2, [R1+0x18] ;  /* 0x0000180001027983 */ /* 0x000ee40000100800 */
[----:B----4-:R-:W-:Y:S01]  /*13910*/  IMAD R0, R4, 0x8, R5 ;  /* 0x0000000804007824 */ /* 0x010fe200078e0205 */
[----:B0-----:R-:W-:Y:S01]  /*13920*/  LOP3.LUT R3, R3, 0x7f, RZ, 0xc0, !PT ;  /* 0x0000007f03037812 */ /* 0x001fe200078ec0ff */
[----:B------:R-:W-:Y:S03]  /*13930*/  BSSY B1, `(.L_x_8451) ;  /* 0x0000005000017945 */ /* 0x000fe60003800000 */
[----:B------:R-:W-:-:S02]  /*13940*/  ISETP.NE.AND P1, PT, R3, RZ, PT ;  /* 0x000000ff0300720c */ /* 0x000fc40003f25270 */
[----:B---3--:R-:W-:-:S04]  /*13950*/  SHF.L.U32 R2, R2, 0x1f, RZ ;  /* 0x0000001f02027819 */ /* 0x008fc800000006ff */
[----:B------:R-:W0:Y:S02]  /*13960*/  SYNCS.PHASECHK.TRANS64.TRYWAIT P0, [R0+URZ+0x38860], R2 ;  /* 0x03886002000075a7 */ /* 0x000e24000800017f */
[----:B0-----:R-:W-:Y:S05]  /*13970*/  @!P0 BRA `(.L_x_8452) ;  /* 0x0000005c00588947 */ /* 0x001fea0003800000 */
.L_x_8585:
[----:B------:R-:W-:Y:S05]  /*13980*/  BSYNC B1 ;  /* 0x0000000000017941 */ /* 0x000fea0003800000 */
.L_x_8451:
        /* <DEDUP_REMOVED lines=9> */
.L_x_8454:
[----:B------:R-:W-:Y:S05]  /*13a20*/  BSYNC B1 ;  /* 0x0000000000017941 */ /* 0x000fea0003800000 */
.L_x_8453:
[----:B------:R-:W3:Y:S04]  /*13a30*/  LDL R5, [R1+0x20] ;  /* 0x0000200001057983 */ /* 0x000ee80000100800 */
[----:B------:R-:W3:Y:S04]  /*13a40*/  LDL.LU R3, [R1+0x2c] ;  /* 0x00002c0001037983 */ /* 0x000ee80000300800 */
[----:B------:R-:W4:Y:S04]  /*13a50*/  LDL R4, [R1+0x4] ;  /* 0x0000040001047983 */ /* 0x000f280000100800 */
        /* <DEDUP_REMOVED lines=11> */
.L_x_8455:
        /* <DEDUP_REMOVED lines=16> */
.L_x_8456:
        /* <DEDUP_REMOVED lines=16> */
.L_x_8457:
        /* <DEDUP_REMOVED lines=16> */
.L_x_8458:
        /* <DEDUP_REMOVED lines=16> */
.L_x_8459:
        /* <DEDUP_REMOVED lines=16> */
.L_x_8460:
        /* <DEDUP_REMOVED lines=16> */
.L_x_8461:
        /* <DEDUP_REMOVED lines=16> */
.L_x_8462:
        /* <DEDUP_REMOVED lines=11> */
.L_x_8450:
[----:B------:R-:W-:Y:S05]  /*142c0*/  BSYNC B0 ;  /* 0x0000000000007941 */ /* 0x000fea0003800000 */
.L_x_8449:
[----:B-1----:R-:W3:Y:S01]  /*142d0*/  LDL R4, [R1+0x30] ;  /* 0x0000300001047983 */ /* 0x002ee20000100800 */
[----:B------:R-:W-:Y:S01]  /*142e0*/  BSSY B0, `(.L_x_8463) ;  /* 0x00002ca000007945 */ /* 0x000fe20003800000 */
[----:B---3--:R-:W-:-:S13]  /*142f0*/  ISETP.GE.AND P0, PT, R4, 0x2, PT ;  /* 0x000000020400780c */ /* 0x008fda0003f06270 */
[----:B------:R-:W-:Y:S05]  /*14300*/  @!P0 BRA `(.L_x_8464) ;  /* 0x0000002c001c8947 */ /* 0x000fea0003800000 */
[C---:B------:R-:W-:Y:S01]  /*14310*/  LOP3.LUT R0, R4.reuse, 0x1, RZ, 0xc0, !PT ;  /* 0x0000000104007812 */ /* 0x040fe200078ec0ff */
[----:B------:R-:W-:Y:S01]  /*14320*/  VIADD R4, R4, 0xfffffffe ;  /* 0xfffffffe04047836 */ /* 0x000fe20000000000 */
[----:B------:R-:W-:Y:S02]  /*14330*/  BSSY B2, `(.L_x_8465) ;  /* 0x00000f0000027945 */ /* 0x000fe40003800000 */
[----:B------:R-:W-:Y:S01]  /*14340*/  ISETP.NE.U32.AND P0, PT, R0, 0x1, PT ;  /* 0x000000010000780c */ /* 0x000fe20003f05070 */
[----:B------:R-:W-:-:S12]  /*14350*/  IMAD.MOV.U32 R0, RZ, RZ, R4 ;  /* 0x000000ffff007224 */ /* 0x000fd800078e0004 */
[----:B------:R-:W-:Y:S05]  /*14360*/  @!P0 BRA `(.L_x_8466) ;  /* 0x0000000c00b08947 */ /* 0x000fea0003800000 */
        /* <DEDUP_REMOVED lines=38> */
.L_x_8469:
        /* <DEDUP_REMOVED lines=9> */
.L_x_8586:
[----:B------:R-:W-:Y:S05]  /*14660*/  BSYNC B3 ;  /* 0x0000000000037941 */ /* 0x000fea0003800000 */
.L_x_8470:
        /* <DEDUP_REMOVED lines=9> */
.L_x_8473:
[----:B------:R-:W-:Y:S05]  /*14700*/  BSYNC B3 ;  /* 0x0000000000037941 */ /* 0x000fea0003800000 */
.L_x_8472:
[----:B------:R-:W3:Y:S04]  /*14710*/  LDL R7, [R1+0x4] ;  /* 0x0000040001077983 */ /* 0x000ee80000100800 */
[----:B------:R-:W3:Y:S04]  /*14720*/  LDL R5, [R1+0xc] ;  /* 0x00000c0001057983 */ /* 0x000ee80000100800 */
[----:B------:R-:W4:Y:S01]  /*14730*/  LDL R6, [R1+0x20] ;  /* 0x0000200001067983 */ /* 0x000f220000100800 */
[----:B0-----:R-:W-:Y:S01]  /*14740*/  IMAD.MOV.U32 R8, RZ, RZ, RZ ;  /* 0x000000ffff087224 */ /* 0x001fe200078e00ff */
        /* <DEDUP_REMOVED lines=10> */
.L_x_8474:
        /* <DEDUP_REMOVED lines=14> */
.L_x_8587:
[----:B------:R-:W-:Y:S05]  /*148d0*/  BSYNC B3 ;  /* 0x0000000000037941 */ /* 0x000fea0003800000 */
.L_x_8475:
        /* <DEDUP_REMOVED lines=11> */
.L_x_8478:
[----:B------:R-:W-:Y:S05]  /*14990*/  BSYNC B3 ;  /* 0x0000000000037941 */ /* 0x000fea0003800000 */
.L_x_8477:
        /* <DEDUP_REMOVED lines=11> */
.L_x_8479:
        /* <DEDUP_REMOVED lines=16> */
.L_x_8480:
        /* <DEDUP_REMOVED lines=16> */
.L_x_8481:
        /* <DEDUP_REMOVED lines=16> */
.L_x_8482:
        /* <DEDUP_REMOVED lines=16> */
.L_x_8483:
        /* <DEDUP_REMOVED lines=16> */
.L_x_8484:
        /* <DEDUP_REMOVED lines=16> */
.L_x_8485:
        /* <DEDUP_REMOVED lines=16> */
.L_x_8486:
        /* <DEDUP_REMOVED lines=11> */
.L_x_8468:
[----:B------:R-:W-:Y:S05]  /*15200*/  BSYNC B1 ;  /* 0x0000000000017941 */ /* 0x000fea0003800000 */
.L_x_8467:
[----:B------:R-:W3:Y:S02]  /*15210*/  LDL.LU R5, [R1+0x30] ;  /* 0x0000300001057983 */ /* 0x000ee40000300800 */
[----:B---3--:R-:W-:-:S07]  /*15220*/  VIADD R0, R5, 0xfffffffd ;  /* 0xfffffffd05007836 */ /* 0x008fce0000000000 */
.L_x_8466:
[----:B------:R-:W-:Y:S05]  /*15230*/  BSYNC B2 ;  /* 0x0000000000027941 */ /* 0x000fea0003800000 */
.L_x_8465:
[----:B------:R-:W-:-:S13]  /*15240*/  ISETP.NE.AND P0, PT, R4, RZ, PT ;  /* 0x000000ff0400720c */ /* 0x000fda0003f05270 */
[----:B------:R-:W-:Y:S05]  /*15250*/  @!P0 BRA `(.L_x_8464) ;  /* 0x0000001c00488947 */ /* 0x000fea0003800000 */
.L_x_8527:
[----:B------:R-:W3:Y:S04]  /*15260*/  LDL R4, [R1+0x8] ;  /* 0x0000080001047983 */ /* 0x000ee80000100800 */
[----:B------:R-:W4:Y:S04]  /*15270*/  LDL.LU R3, [R1+0xc] ;  /* 0x00000c0001037983 */ /* 0x000f280000300800 */
[----:B------:R-:W5:Y:S01]  /*15280*/  LDL.LU R2, [R1+0x18] ;  /* 0x0000180001027983 */ /* 0x000f620000300800 */
[----:B------:R-:W-:Y:S05]  /*15290*/  YIELD ;  /* 0x0000000000007946 */ /* 0x000fea0003800000 */
[----:B------:R-:W-:Y:S01]  /*152a0*/  BSSY B1, `(.L_x_8487) ;  /* 0x00000e2000017945 */ /* 0x000fe20003800000 */
[----:B---3--:R-:W-:Y:S01]  /*152b0*/  LOP3.LUT P1, RZ, R4, 0x1, RZ, 0xc0, !PT ;  /* 0x0000000104ff7812 */ /* 0x008fe2000782c0ff */
[----:B----4-:R-:W-:-:S05]  /*152c0*/  VIADD R7, R3, 0x1 ;  /* 0x0000000103077836 */ /* 0x010fca0000000000 */
[----:B------:R-:W-:-:S04]  /*152d0*/  ISETP.NE.AND P0, PT, R7, 0x2, PT ;  /* 0x000000020700780c */ /* 0x000fc80003f05270 */
[----:B------:R-:W-:Y:S02]  /*152e0*/  SEL R6, RZ, 0x1, P0 ;  /* 0x00000001ff067807 */ /* 0x000fe40000000000 */
[----:B------:R-:W-:Y:S02]  /*152f0*/  SEL R7, R7, RZ, P0 ;  /* 0x000000ff07077207 */ /* 0x000fe40000000000 */
[----:B-----5:R-:W-:Y:S01]  /*15300*/  LOP3.LUT R6, R2, R6, RZ, 0x3c, !PT ;  /* 0x0000000602067212 */ /* 0x020fe200078e3cff */
[----:B------:R-:W-:Y:S06]  /*15310*/  @!P1 BRA `(.L_x_8488) ;  /* 0x0000000c00689947 */ /* 0x000fec0003800000 */
[----:B------:R-:W-:Y:S01]  /*15320*/  ULDC.64 UR4, c[0x0][0x418] ;  /* 0x0001060000047ab9 */ /* 0x000fe20000000a00 */
[----:B0-----:R-:W-:Y:S01]  /*15330*/  IMAD.MOV.U32 R8, RZ, RZ, R0 ;  /* 0x000000ffff087224 */ /* 0x001fe200078e0000 */
        /* <DEDUP_REMOVED lines=23> */
.L_x_8489:
        /* <DEDUP_REMOVED lines=9> */
.L_x_8588:
[----:B------:R-:W-:Y:S05]  /*15540*/  BSYNC B2 ;  /* 0x0000000000027941 */ /* 0x000fea0003800000 */
.L_x_8490:
        /* <DEDUP_REMOVED lines=9> */
.L_x_8493:
[----:B------:R-:W-:Y:S05]  /*155e0*/  BSYNC B2 ;  /* 0x0000000000027941 */ /* 0x000fea0003800000 */
.L_x_8492:
        /* <DEDUP_REMOVED lines=13> */
.L_x_8494:
        /* <DEDUP_REMOVED lines=14> */
.L_x_8589:
[----:B------:R-:W-:Y:S05]  /*157a0*/  BSYNC B2 ;  /* 0x0000000000027941 */ /* 0x000fea0003800000 */
.L_x_8495:
        /* <DEDUP_REMOVED lines=11> */
.L_x_8498:
[----:B------:R-:W-:Y:S05]  /*15860*/  BSYNC B2 ;  /* 0x0000000000027941 */ /* 0x000fea0003800000 */
.L_x_8497:
        /* <DEDUP_REMOVED lines=10> */
.L_x_8499:
        /* <DEDUP_REMOVED lines=16> */
.L_x_8500:
        /* <DEDUP_REMOVED lines=16> */
.L_x_8501:
        /* <DEDUP_REMOVED lines=16> */
.L_x_8502:
        /* <DEDUP_REMOVED lines=16> */
.L_x_8503:
        /* <DEDUP_REMOVED lines=16> */
.L_x_8504:
        /* <DEDUP_REMOVED lines=16> */
.L_x_8505:
        /* <DEDUP_REMOVED lines=16> */
.L_x_8506:
        /* <DEDUP_REMOVED lines=11> */
.L_x_8488:
[----:B------:R-:W-:Y:S05]  /*160c0*/  BSYNC B1 ;  /* 0x0000000000017941 */ /* 0x000fea0003800000 */
.L_x_8487:
[----:B------:R-:W3:Y:S01]  /*160d0*/  LDL R2, [R1+0x8] ;  /* 0x0000080001027983 */ /* 0x000ee20000100800 */
[----:B------:R-:W-:Y:S01]  /*160e0*/  VIADD R7, R7, 0x1 ;  /* 0x0000000107077836 */ /* 0x000fe20000000000 */
[----:B------:R-:W-:Y:S04]  /*160f0*/  BSSY B1, `(.L_x_8507) ;  /* 0x00000e5000017945 */ /* 0x000fe80003800000 */
[----:B------:R-:W-:-:S04]  /*16100*/  ISETP.NE.AND P0, PT, R7, 0x2, PT ;  /* 0x000000020700780c */ /* 0x000fc80003f05270 */
[----:B0-----:R-:W-:Y:S02]  /*16110*/  SEL R9, R7, RZ, P0 ;  /* 0x000000ff07097207 */ /* 0x001fe40000000000 */
        /* <DEDUP_REMOVED lines=31> */
.L_x_8509:
        /* <DEDUP_REMOVED lines=9> */
.L_x_8590:
[----:B------:R-:W-:Y:S05]  /*163a0*/  BSYNC B2 ;  /* 0x0000000000027941 */ /* 0x000fea0003800000 */
.L_x_8510:
        /* <DEDUP_REMOVED lines=9> */
.L_x_8513:
[----:B------:R-:W-:Y:S05]  /*16440*/  BSYNC B2 ;  /* 0x0000000000027941 */ /* 0x000fea0003800000 */
.L_x_8512:
        /* <DEDUP_REMOVED lines=14> */
.L_x_8514:
        /* <DEDUP_REMOVED lines=14> */
.L_x_8591:
[----:B------:R-:W-:Y:S05]  /*16610*/  BSYNC B2 ;  /* 0x0000000000027941 */ /* 0x000fea0003800000 */
.L_x_8515:
        /* <DEDUP_REMOVED lines=11> */
.L_x_8518:
[----:B------:R-:W-:Y:S05]  /*166d0*/  BSYNC B2 ;  /* 0x0000000000027941 */ /* 0x000fea0003800000 */
.L_x_8517:
        /* <DEDUP_REMOVED lines=11> */
.L_x_8519:
        /* <DEDUP_REMOVED lines=16> */
.L_x_8520:
        /* <DEDUP_REMOVED lines=16> */
.L_x_8521:
        /* <DEDUP_REMOVED lines=16> */
.L_x_8522:
        /* <DEDUP_REMOVED lines=16> */
.L_x_8523:
        /* <DEDUP_REMOVED lines=16> */
.L_x_8524:
        /* <DEDUP_REMOVED lines=16> */
.L_x_8525:
        /* <DEDUP_REMOVED lines=16> */
.L_x_8526:
        /* <DEDUP_REMOVED lines=11> */
.L_x_8508:
[----:B------:R-:W-:Y:S05]  /*16f40*/  BSYNC B1 ;  /* 0x0000000000017941 */ /* 0x000fea0003800000 */
.L_x_8507:
[C---:B------:R-:W-:Y:S01]  /*16f50*/  ISETP.GT.AND P0, PT, R0.reuse, 0x1, PT ;  /* 0x000000010000780c */ /* 0x040fe20003f04270 */
[----:B------:R-:W-:-:S12]  /*16f60*/  VIADD R0, R0, 0xfffffffe ;  /* 0xfffffffe00007836 */ /* 0x000fd80000000000 */
[----:B------:R-:W-:Y:S05]  /*16f70*/  @P0 BRA `(.L_x_8527) ;  /* 0xffffffe000b80947 */ /* 0x000fea000383ffff */
.L_x_8464:
[----:B------:R-:W-:Y:S05]  /*16f80*/  BSYNC B0 ;  /* 0x0000000000007941 */ /* 0x000fea0003800000 */
.L_x_8463:
        /* <DEDUP_REMOVED lines=12> */
[----:B------:R-:W3:Y:S01]  /*17050*/  S2R R2, SR_LANEID ;  /* 0x0000000000027919 */ /* 0x000ee20000000000 */
[----:B------:R-:W-:Y:S02]  /*17060*/  VOTEU.ANY UR4, UPT, PT ;  /* 0x0000000000047886 */ /* 0x000fe400038e0100 */
[----:B------:R-:W3:Y:S08]  /*17070*/  FLO.U32 R4, UR4 ;  /* 0x0000000400047d00 */ /* 0x000ef000080e0000 */
[----:B------:R-:W4:Y:S01]  /*17080*/  POPC R5, UR4 ;  /* 0x0000000400057d09 */ /* 0x000f220008000000 */
[----:B---3--:R-:W-:-:S02]  /*17090*/  ISETP.EQ.U32.AND P1, PT, R4, R2, PT ;  /* 0x000000020400720c */ /* 0x008fc40003f22070 */
[----:B-1----:R-:W4:Y:S11]  /*170a0*/  LDC.64 R2, c[0x0][0xd60] ;  /* 0x00035800ff027b82 */ /* 0x002f360000000a00 */
[----:B----4-:R1:W3:Y:S02]  /*170b0*/  @P1 ATOMG.E.ADD.STRONG.GPU PT, R2, desc[UR44][R2.64], R5 ;  /* 0x00000005020219a8 */ /* 0x0102e400081ee1ec */
[----:B-1----:R-:W1:Y:S02]  /*170c0*/  S2R R3, SR_LTMASK ;  /* 0x0000000000037919 */ /* 0x002e640000003900 */
[----:B-1----:R-:W-:-:S06]  /*170d0*/  LOP3.LUT R3, R3, UR4, RZ, 0xc0, !PT ;  /* 0x0000000403037c12 */ /* 0x002fcc000f8ec0ff */
[----:B------:R-:W1:Y:S01]  /*170e0*/  POPC R3, R3 ;  /* 0x0000000300037309 */ /* 0x000e620000000000 */
[----:B---3--:R-:W1:Y:S02]  /*170f0*/  SHFL.IDX PT, R2, R2, R4, 0x1f ;  /* 0x00001f0402027589 */ /* 0x008e6400000e0000 */
[----:B-1----:R-:W-:-:S07]  /*17100*/  IADD3 R16, R2, UR37, R3 ;  /* 0x0000002502107c10 */ /* 0x002fce000fffe003 */
.L_x_8529:
[----:B------:R-:W-:Y:S05]  /*17110*/  BSYNC B0 ;  /* 0x0000000000007941 */ /* 0x000fea0003800000 */
.L_x_8528:
[----:B------:R-:W-:-:S05]  /*17120*/  SEL R0, R0, RZ, P0 ;  /* 0x000000ff00007207 */ /* 0x000fca0000000000 */
[----:B------:R3:W-:Y:S02]  /*17130*/  STL [R1+0xc], R0 ;  /* 0x00000c0001007387 */ /* 0x0007e40000100800 */
.L_x_8425:
[----:B------:R-:W-:Y:S05]  /*17140*/  BSYNC B7 ;  /* 0x0000000000077941 */ /* 0x000fea0003800000 */
.L_x_8423:
        /* <DEDUP_REMOVED lines=13> */
.L_x_8530:
        /* <DEDUP_REMOVED lines=36> */
.L_x_8601:
[----:B------:R-:W-:Y:S02]  /*17460*/  ULDC UR4, c[0x0][0xd38] ;  /* 0x00034e0000047ab9 */ /* 0x000fe40000000800 */
[----:B------:R-:W-:-:S04]  /*17470*/  IMAD.U32 R4, RZ, RZ, UR4 ;  /* 0x00000004ff047e24 */ /* 0x000fc8000f8e00ff */
[----:B---3--:R-:W-:-:S04]  /*17480*/  IMAD R16, R16, R4, RZ ;  /* 0x0000000410107224 */ /* 0x008fc800078e02ff */
[----:B------:R-:W-:-:S05]  /*17490*/  IMAD.IADD R5, R5, 0x1, R16 ;  /* 0x0000000105057824 */ /* 0x000fca00078e0210 */
[----:B------:R-:W-:-:S13]  /*174a0*/  ISETP.GT.AND P6, PT, R5, R0, PT ;  /* 0x000000000500720c */ /* 0x000fda0003fc4270 */
[----:B------:R-:W-:Y:S05]  /*174b0*/  @P6 BRA `(.L_x_8533) ;  /* 0x00000000009c6947 */ /* 0x000fea0003800000 */
.L_x_8538:
        /* <DEDUP_REMOVED lines=14> */
.L_x_8536:
[----:B------:R-:W-:Y:S05]  /*175a0*/  BSYNC B0 ;  /* 0x0000000000007941 */ /* 0x000fea0003800000 */
.L_x_8535:
        /* <DEDUP_REMOVED lines=18> */
.L_x_8609:
[----:B------:R-:W-:Y:S02]  /*176d0*/  ULDC UR4, c[0x0][0xd38] ;  /* 0x00034e0000047ab9 */ /* 0x000fe40000000800 */
[----:B------:R-:W-:-:S04]  /*176e0*/  IMAD.U32 R4, RZ, RZ, UR4 ;  /* 0x00000004ff047e24 */ /* 0x000fc8000f8e00ff */
[----:B---3--:R-:W-:-:S04]  /*176f0*/  IMAD R16, R16, R4, RZ ;  /* 0x0000000410107224 */ /* 0x008fc800078e02ff */
[----:B------:R-:W-:-:S05]  /*17700*/  IMAD.IADD R5, R16, 0x1, R5 ;  /* 0x0000000110057824 */ /* 0x000fca00078e0205 */
[----:B------:R-:W-:-:S13]  /*17710*/  ISETP.GT.AND P6, PT, R5, R0, PT ;  /* 0x000000000500720c */ /* 0x000fda0003fc4270 */
[----:B------:R-:W-:Y:S05]  /*17720*/  @!P6 BRA `(.L_x_8538) ;  /* 0xfffffffc0064e947 */ /* 0x000fea000383ffff */
.L_x_8533:
        /* <DEDUP_REMOVED lines=8> */
.L_x_8613:
[----:B------:R-:W-:Y:S01]  /*177b0*/  ISETP.NE.AND P0, PT, R5, RZ, PT ;  /* 0x000000ff0500720c */ /* 0x000fe20003f05270 */
[----:B------:R-:W-:-:S12]  /*177c0*/  IMAD.MOV.U32 R5, RZ, RZ, RZ ;  /* 0x000000ffff057224 */ /* 0x000fd800078e00ff */
[----:B------:R-:W-:Y:S05]  /*177d0*/  @!P0 BRA `(.L_x_8540) ;  /* 0x0000000000148947 */ /* 0x000fea0003800000 */
[----:B------:R-:W-:Y:S01]  /*177e0*/  UMOV UR4, 0xffffffff ;  /* 0xffffffff00047882 */ /* 0x000fe20000000000 */
[----:B------:R-:W-:Y:S02]  /*177f0*/  VIADD R12, R6, 0xffffffff ;  /* 0xffffffff060c7836 */ /* 0x000fe40000000000 */
[----:B------:R-:W-:Y:S05]  /*17800*/  BRA.DIV UR4, `(.L_x_8541) ;  /* 0x0000002a049c7947 */ /* 0x000fea000b800000 */
[----:B-1----:R1:W0:Y:S02]  /*17810*/  SHFL.IDX PT, R3, R3, R12, 0x1f ;  /* 0x00001f0c03037589 */ /* 0x00222400000e0000 */
.L_x_8616:
[----:B0-----:R-:W-:-:S07]  /*17820*/  IMAD.MOV.U32 R5, RZ, RZ, R3 ;  /* 0x000000ffff057224 */ /* 0x001fce00078e0003 */
.L_x_8540:
[----:B-1-3--:R-:W1:Y:S01]  /*17830*/  LDC.64 R2, c[0x0][0xd90] ;  /* 0x00036400ff027b82 */ /* 0x00ae620000000a00 */
[----:B------:R-:W-:-:S04]  /*17840*/  IMAD.IADD R19, R6, 0x1, R19 ;  /* 0x0000000106137824 */ /* 0x000fc800078e0213 */
[----:B-1----:R-:W-:-:S05]  /*17850*/  IMAD.WIDE R2, R19, 0x4, R2 ;  /* 0x0000000413027825 */ /* 0x002fca00078e0202 */
[----:B--2---:R-:W4:Y:S01]  /*17860*/  LDG.E R7, desc[UR44][R2.64] ;  /* 0x0000002c02077981 */ /* 0x004f22000c1e1900 */
[----:B------:R-:W-:-:S04]  /*17870*/  IMAD R16, R5, R4, R16 ;  /* 0x0000000405107224 */ /* 0x000fc800078e0210 */
[----:B------:R-:W-:Y:S02]  /*17880*/  IMAD.IADD R0, R0, 0x1, -R16 ;  /* 0x0000000100007824 */ /* 0x000fe400078e0a10 */
[----:B----4-:R-:W-:-:S05]  /*17890*/  IMAD R6, R17, R7, RZ ;  /* 0x0000000711067224 */ /* 0x010fca00078e02ff */
[----:B0-----:R-:W-:-:S04]  /*178a0*/  IABS R8, R6 ;  /* 0x0000000600087213 */ /* 0x001fc80000000000 */
        /* <DEDUP_REMOVED lines=58> */
.L_x_8534:
[----:B------:R-:W-:Y:S01]  /*17c50*/  UMOV UR4, URZ ;  /* 0x0000003f00047c82 */ /* 0x000fe20008000000 */
[----:B------:R-:W-:Y:S01]  /*17c60*/  UMOV UR5, URZ ;  /* 0x0000003f00057c82 */ /* 0x000fe20008000000 */
[----:B------:R-:W-:Y:S01]  /*17c70*/  ULDC UR6, c[0x0][0xd3c] ;  /* 0x00034f0000067ab9 */ /* 0x000fe20000000800 */
[----:B------:R-:W-:Y:S02]  /*17c80*/  IMAD.MOV.U32 R16, RZ, RZ, R0 ;  /* 0x000000ffff107224 */ /* 0x000fe400078e0000 */
[----:B------:R-:W-:Y:S02]  /*17c90*/  IMAD.U32 R17, RZ, RZ, UR4 ;  /* 0x00000004ff117e24 */ /* 0x000fe4000f8e00ff */
[----:B------:R-:W-:Y:S02]  /*17ca0*/  IMAD.U32 R18, RZ, RZ, UR5 ;  /* 0x00000005ff127e24 */ /* 0x000fe4000f8e00ff */
[----:B------:R-:W-:-:S07]  /*17cb0*/  IMAD.U32 R19, RZ, RZ, UR6 ;  /* 0x00000006ff137e24 */ /* 0x000fce000f8e00ff */
.L_x_8542:
[----:B-1----:R1:W3:Y:S01]  /*17cc0*/  LDL R3, [R1+0x4] ;  /* 0x0000040001037983 */ /* 0x0022e20000100800 */
        /* <DEDUP_REMOVED lines=11> */
.L_x_8531:
[----:B------:R-:W-:Y:S02]  /*17d80*/  ULDC UR4, c[0x0][0xd3c] ;  /* 0x00034f0000047ab9 */ /* 0x000fe40000000800 */
[----:B----4-:R-:W-:-:S13]  /*17d90*/  ISETP.GE.AND P0, PT, R19, UR4, PT ;  /* 0x0000000413007c0c */ /* 0x010fda000bf06270 */
[----:B------:R-:W-:Y:S05]  /*17da0*/  @!P0 BRA `(.L_x_8543) ;  /* 0xffffff8c00a08947 */ /* 0x000fea000383ffff */
[----:B------:R-:W-:Y:S05]  /*17db0*/  BSYNC B8 ;  /* 0x0000000000087941 */ /* 0x000fea0003800000 */
.L_x_8419:
        /* <DEDUP_REMOVED lines=12> */
.L_x_8617:
[----:B------:R-:W-:Y:S05]  /*17e80*/  BSYNC B0 ;  /* 0x0000000000007941 */ /* 0x000fea0003800000 */
.L_x_8544:
[----:B------:R-:W-:-:S03]  /*17e90*/  UMOV UR4, 0xffffffff ;  /* 0xffffffff00047882 */ /* 0x000fc60000000000 */
[----:B------:R-:W-:Y:S05]  /*17ea0*/  BRA.DIV UR4, `(.L_x_8546) ;  /* 0x0000002604307947 */ /* 0x000fea000b800000 */
[----:B------:R-:W1:Y:S02]  /*17eb0*/  S2R R2, SR_TID.X ;  /* 0x0000000000027919 */ /* 0x000e640000002100 */
[----:B-1----:R-:W-:-:S04]  /*17ec0*/  SHF.R.U32.HI R2, RZ, 0x5, R2 ;  /* 0x00000005ff027819 */ /* 0x002fc80000011602 */
[----:B------:R-:W-:-:S05]  /*17ed0*/  LOP3.LUT R2, R2, 0x3, RZ, 0xc0, !PT ;  /* 0x0000000302027812 */ /* 0x000fca00078ec0ff */
[----:B------:R1:W3:Y:S02]  /*17ee0*/  SHFL.IDX PT, R14, R2, RZ, 0x1f ;  /* 0x00001fff020e7589 */ /* 0x0002e400000e0000 */
.L_x_8620:
[----:B---3--:R-:W-:Y:S01]  /*17ef0*/  ISETP.NE.AND P0, PT, R14, RZ, PT ;  /* 0x000000ff0e00720c */ /* 0x008fe20003f05270 */
[----:B------:R-:W-:-:S12]  /*17f00*/  BSSY B0, `(.L_x_8547) ;  /* 0x0000027000007945 */ /* 0x000fd80003800000 */
[----:B------:R-:W-:Y:S05]  /*17f10*/  @P0 BRA `(.L_x_8548) ;  /* 0x0000000000940947 */ /* 0x000fea0003800000 */
[----:B------:R-:W-:-:S03]  /*17f20*/  UMOV UR4, 0xffffffff ;  /* 0xffffffff00047882 */ /* 0x000fc60000000000 */
[----:B------:R-:W-:Y:S05]  /*17f30*/  BRA.DIV UR4, `(.L_x_8549) ;  /* 0x0000002604407947 */ /* 0x000fea000b800000 */
[----:B------:R-:W-:-:S13]  /*17f40*/  ELECT P6, URZ, PT ;  /* 0x00000000003f782f */ /* 0x000fda00038c0000 */
.L_x_8623:
[----:B------:R-:W-:Y:S05]  /*17f50*/  @!P6 BRA `(.L_x_8548) ;  /* 0x000000000084e947 */ /* 0x000fea0003800000 */
[----:B------:R-:W-:-:S06]  /*17f60*/  ULOP3.LUT UR4, UR36, 0x2, URZ, 0xfc, !UPT ;  /* 0x0000000224047892 */ /* 0x000fcc000f8efc3f */
[----:B-1----:R-:W-:-:S05]  /*17f70*/  IMAD.U32 R2, RZ, RZ, UR4 ;  /* 0x00000004ff027e24 */ /* 0x002fca000f8e00ff */
[----:B------:R-:W-:-:S13]  /*17f80*/  ISETP.NE.AND P2, PT, R2, 0x3, PT ;  /* 0x000000030200780c */ /* 0x000fda0003f45270 */
[----:B------:R-:W-:Y:S05]  /*17f90*/  @!P2 BRA `(.L_x_8550) ;  /* 0x000000000004a947 */ /* 0x000fea0003800000 */
[----:B------:R-:W-:Y:S01]  /*17fa0*/  BPT.TRAP 0x1 ;  /* 0x000000040000795c */ /* 0x000fe20000300000 */
.L_x_8550:
        /* <DEDUP_REMOVED lines=14> */
.L_x_8624:
[----:B------:R-:W1:Y:S02]  /*18090*/  SYNCS.PHASECHK.TRANS64.TRYWAIT P0, [R7+URZ], R2 ;  /* 0x00000002070075a7 */ /* 0x000e64000800017f */
[----:B-1----:R-:W-:Y:S05]  /*180a0*/  @!P0 BRA `(.L_x_8552) ;  /* 0x0000002400188947 */ /* 0x002fea0003800000 */
.L_x_8625:
[----:B------:R-:W-:Y:S05]  /*180b0*/  @!P2 BRA `(.L_x_8553) ;  /* 0x000000000004a947 */ /* 0x000fea0003800000 */
[----:B------:R-:W-:Y:S01]  /*180c0*/  BPT.TRAP 0x1 ;  /* 0x000000040000795c */ /* 0x000fe20000300000 */
.L_x_8553:
[----:B------:R-:W2:Y:S01]  /*180d0*/  LDL.LU R4, [R1+0xc] ;  /* 0x00000c0001047983 */ /* 0x000ea20000300800 */
[----:B------:R-:W-:-:S04]  /*180e0*/  VIADD R0, R0, 0x38860 ;  /* 0x0003886000007836 */ /* 0x000fc80000000000 */
[----:B--2---:R-:W-:-:S04]  /*180f0*/  IMAD R4, R4, 0x8, R0 ;  /* 0x0000000804047824 */ /* 0x004fc800078e0200 */
[----:B------:R-:W2:Y:S02]  /*18100*/  SYNCS.PHASECHK.TRANS64.TRYWAIT P0, [R4+URZ], R5 ;  /* 0x00000005040075a7 */ /* 0x000ea4000800017f */
[----:B--2---:R-:W-:Y:S05]  /*18110*/  @!P0 BRA `(.L_x_8554) ;  /* 0x0000002400108947 */ /* 0x004fea0003800000 */
.L_x_8626:
[----:B------:R-:W-:-:S07]  /*18120*/  IMAD R3, R3, 0x8, R0 ;  /* 0x0000000803037824 */ /* 0x000fce00078e0200 */
.L_x_8555:
[----:B---3--:R3:W4:Y:S02]  /*18130*/  SYNCS.PHASECHK.TRANS64.TRYWAIT P0, [R3+URZ], R2 ;  /* 0x00000002030075a7 */ /* 0x008724000800017f */
[----:B----4-:R-:W-:Y:S05]  /*18140*/  @!P0 NANOSLEEP.SYNCS 0x989680 ;  /* 0x009896800000895d */ /* 0x010fea0003900000 */
[----:B------:R-:W4:Y:S02]  /*18150*/  @!P0 SYNCS.PHASECHK.TRANS64 P0, [R3+URZ], R2 ;  /* 0x00000002030085a7 */ /* 0x000f24000800007f */
[----:B----4-:R-:W-:Y:S05]  /*18160*/  @!P0 BRA `(.L_x_8555) ;  /* 0xfffffffc00f08947 */ /* 0x010fea000383ffff */
.L_x_8548:
[----:B------:R-:W-:Y:S05]  /*18170*/  BSYNC B0 ;  /* 0x0000000000007941 */ /* 0x000fea0003800000 */
.L_x_8547:
[----:B------:R-:W-:Y:S05]  /*18180*/  EXIT ;  /* 0x000000000000794d */ /* 0x000fea0003800000 */
.L_x_8367:
[----:B0-----:R0:W1:Y:S02]  /*18190*/  SYNCS.PHASECHK.TRANS64.TRYWAIT P1, [R17+URZ+0x38800], R4 ;  /* 0x03880004110075a7 */ /* 0x001064000802017f */
[----:B-1----:R-:W-:Y:S05]  /*181a0*/  @!P1 NANOSLEEP.SYNCS 0x989680 ;  /* 0x009896800000995d */ /* 0x002fea0003900000 */
[----:B------:R-:W1:Y:S02]  /*181b0*/  @!P1 SYNCS.PHASECHK.TRANS64 P1, [R17+URZ+0x38800], R4 ;  /* 0x03880004110095a7 */ /* 0x000e64000802007f */
[----:B-1----:R-:W-:Y:S05]  /*181c0*/  @!P1 BRA `(.L_x_8367) ;  /* 0xfffffffc00f09947 */ /* 0x002fea000383ffff */
[----:B------:R-:W-:Y:S05]  /*181d0*/  BRA `(.L_x_8556) ;  /* 0xfffffeb400fc7947 */ /* 0x000fea000383ffff */
.L_x_8371:
[----:B--2---:R2:W3:Y:S02]  /*181e0*/  SYNCS.PHASECHK.TRANS64.TRYWAIT P1, [R5+URZ+0x38830], R8 ;  /* 0x03883008050075a7 */ /* 0x0044e4000802017f */
[----:B---3--:R-:W-:Y:S05]  /*181f0*/  @!P1 NANOSLEEP.SYNCS 0x989680 ;  /* 0x009896800000995d */ /* 0x008fea0003900000 */
[----:B------:R-:W3:Y:S02]  /*18200*/  @!P1 SYNCS.PHASECHK.TRANS64 P1, [R5+URZ+0x38830], R8 ;  /* 0x03883008050095a7 */ /* 0x000ee4000802007f */
[----:B---3--:R-:W-:Y:S05]  /*18210*/  @!P1 BRA `(.L_x_8371) ;  /* 0xfffffffc00f09947 */ /* 0x008fea000383ffff */
[----:B------:R-:W-:Y:S05]  /*18220*/  BRA `(.L_x_8370) ;  /* 0xfffffeb8001c7947 */ /* 0x000fea000383ffff */
.L_x_8372:
[----:B---3--:R3:W4:Y:S02]  /*18230*/  SYNCS.PHASECHK.TRANS64.TRYWAIT P1, [R17+URZ+0x38810], R4 ;  /* 0x03881004110075a7 */ /* 0x008724000802017f */
[----:B----4-:R-:W-:Y:S05]  /*18240*/  @!P1 NANOSLEEP.SYNCS 0x989680 ;  /* 0x009896800000995d */ /* 0x010fea0003900000 */
[----:B------:R-:W4:Y:S02]  /*18250*/  @!P1 SYNCS.PHASECHK.TRANS64 P1, [R17+URZ+0x38810], R4 ;  /* 0x03881004110095a7 */ /* 0x000f24000802007f */
[----:B----4-:R-:W-:Y:S05]  /*18260*/  @!P1 BRA `(.L_x_8372) ;  /* 0xfffffffc00f09947 */ /* 0x010fea000383ffff */
[----:B------:R-:W-:Y:S05]  /*18270*/  BRA `(.L_x_8557) ;  /* 0xfffffeb800a87947 */ /* 0x000fea000383ffff */
.L_x_8376:
[----:B0-----:R0:W3:Y:S02]  /*18280*/  SYNCS.PHASECHK.TRANS64.TRYWAIT P1, [R5+URZ+0x38850], R8 ;  /* 0x03885008050075a7 */ /* 0x0010e4000802017f */
[----:B---3--:R-:W-:Y:S05]  /*18290*/  @!P1 NANOSLEEP.SYNCS 0x989680 ;  /* 0x009896800000995d */ /* 0x008fea0003900000 */
[----:B------:R-:W3:Y:S02]  /*182a0*/  @!P1 SYNCS.PHASECHK.TRANS64 P1, [R5+URZ+0x38850], R8 ;  /* 0x03885008050095a7 */ /* 0x000ee4000802007f */
[----:B---3--:R-:W-:Y:S05]  /*182b0*/  @!P1 BRA `(.L_x_8376) ;  /* 0xfffffffc00f09947 */ /* 0x008fea000383ffff */
[----:B------:R-:W-:Y:S05]  /*182c0*/  BRA `(.L_x_8375) ;  /* 0xfffffeb800d87947 */ /* 0x000fea000383ffff */
.L_x_8381:
[----:B-1----:R1:W2:Y:S02]  /*182d0*/  SYNCS.PHASECHK.TRANS64.TRYWAIT P3, [R9+URZ+0x38830], R8 ;  /* 0x03883008090075a7 */ /* 0x0022a4000806017f */
[----:B--2---:R-:W-:Y:S05]  /*182e0*/  @!P3 NANOSLEEP.SYNCS 0x989680 ;  /* 0x009896800000b95d */ /* 0x004fea0003900000 */
[----:B------:R-:W2:Y:S02]  /*182f0*/  @!P3 SYNCS.PHASECHK.TRANS64 P3, [R9+URZ+0x38830], R8 ;  /* 0x038830080900b5a7 */ /* 0x000ea4000806007f */
[----:B--2---:R-:W-:Y:S05]  /*18300*/  @!P3 BRA `(.L_x_8381) ;  /* 0xfffffffc00f0b947 */ /* 0x004fea000383ffff */
[----:B------:R-:W-:Y:S05]  /*18310*/  BRA `(.L_x_8380) ;  /* 0xfffffee000d87947 */ /* 0x000fea000383ffff */
.L_x_8385:
[----:B---3--:R3:W4:Y:S02]  /*18320*/  SYNCS.PHASECHK.TRANS64.TRYWAIT P3, [R9+URZ+0x38850], R8 ;  /* 0x03885008090075a7 */ /* 0x008724000806017f */
[----:B----4-:R-:W-:Y:S05]  /*18330*/  @!P3 NANOSLEEP.SYNCS 0x989680 ;  /* 0x009896800000b95d */ /* 0x010fea0003900000 */
[----:B------:R-:W4:Y:S02]  /*18340*/  @!P3 SYNCS.PHASECHK.TRANS64 P3, [R9+URZ+0x38850], R8 ;  /* 0x038850080900b5a7 */ /* 0x000f24000806007f */
[----:B----4-:R-:W-:Y:S05]  /*18350*/  @!P3 BRA `(.L_x_8385) ;  /* 0xfffffffc00f0b947 */ /* 0x010fea000383ffff */
[----:B------:R-:W-:Y:S05]  /*18360*/  BRA `(.L_x_8384) ;  /* 0xfffffee400347947 */ /* 0x000fea000383ffff */
.L_x_8391:
[----:B-1----:R1:W2:Y:S02]  /*18370*/  SYNCS.PHASECHK.TRANS64.TRYWAIT P1, [R9+URZ+0x38830], R8 ;  /* 0x03883008090075a7 */ /* 0x0022a4000802017f */
[----:B--2---:R-:W-:Y:S05]  /*18380*/  @!P1 NANOSLEEP.SYNCS 0x989680 ;  /* 0x009896800000995d */ /* 0x004fea0003900000 */
[----:B------:R-:W2:Y:S02]  /*18390*/  @!P1 SYNCS.PHASECHK.TRANS64 P1, [R9+URZ+0x38830], R8 ;  /* 0x03883008090095a7 */ /* 0x000ea4000802007f */
[----:B--2---:R-:W-:Y:S05]  /*183a0*/  @!P1 BRA `(.L_x_8391) ;  /* 0xfffffffc00f09947 */ /* 0x004fea000383ffff */
[----:B------:R-:W-:Y:S05]  /*183b0*/  BRA `(.L_x_8390) ;  /* 0xffffff1400407947 */ /* 0x000fea000383ffff */
.L_x_8395:
[----:B---3--:R3:W4:Y:S02]  /*183c0*/  SYNCS.PHASECHK.TRANS64.TRYWAIT P1, [R9+URZ+0x38850], R8 ;  /* 0x03885008090075a7 */ /* 0x008724000802017f */
[----:B----4-:R-:W-:Y:S05]  /*183d0*/  @!P1 NANOSLEEP.SYNCS 0x989680 ;  /* 0x009896800000995d */ /* 0x010fea0003900000 */
[----:B------:R-:W4:Y:S02]  /*183e0*/  @!P1 SYNCS.PHASECHK.TRANS64 P1, [R9+URZ+0x38850], R8 ;  /* 0x03885008090095a7 */ /* 0x000f24000802007f */
[----:B----4-:R-:W-:Y:S05]  /*183f0*/  @!P1 BRA `(.L_x_8395) ;  /* 0xfffffffc00f09947 */ /* 0x010fea000383ffff */
[----:B------:R-:W-:Y:S05]  /*18400*/  BRA `(.L_x_8394) ;  /* 0xffffff14009c7947 */ /* 0x000fea000383ffff */
.L_x_8431:
        /* <DEDUP_REMOVED lines=11> */
.L_x_8559:
[----:B------:R-:W-:Y:S05]  /*184c0*/  BSYNC B0 ;  /* 0x0000000000007941 */ /* 0x000fea0003800000 */
.L_x_8558:
[----:B------:R-:W-:Y:S05]  /*184d0*/  BRA `(.L_x_8560) ;  /* 0xffffff9000e87947 */ /* 0x000fea000383ffff */
.L_x_8433:
[----:B------:R-:W-:Y:S01]  /*184e0*/  BSSY B0, `(.L_x_8561) ;  /* 0x0000006000007945 */ /* 0x000fe20003800000 */
[----:B------:R-:W-:-:S07]  /*184f0*/  IMAD.MOV.U32 R15, RZ, RZ, -0x1 ;  /* 0xffffffffff0f7424 */ /* 0x000fce00078e00ff */
[----:B01-3--:R-:W-:Y:S05]  /*18500*/  WARPSYNC.COLLECTIVE R15, `(.L_x_8562) ;  /* 0x000000000f0c7348 */ /* 0x00bfea0003c00000 */
[----:B------:R-:W-:Y:S02]  /*18510*/  ELECT P6, UR62, PT ;  /* 0x00000000003e782f */ /* 0x000fe400038c0000 */
[----:B------:R-:W-:Y:S01]  /*18520*/  MOV R14, UR62 ;  /* 0x0000003e000e7c02 */ /* 0x000fe20008000f00 */
[----:B01-3--:R-:W-:Y:S10]  /*18530*/  ENDCOLLECTIVE ;  /* 0x000000000000791b */ /* 0x00bff40003800000 */
.L_x_8562:
[----:B------:R-:W-:Y:S05]  /*18540*/  BSYNC B0 ;  /* 0x0000000000007941 */ /* 0x000fea0003800000 */
.L_x_8561:
[----:B------:R-:W-:Y:S05]  /*18550*/  BRA `(.L_x_8563) ;  /* 0xffffff9000f87947 */ /* 0x000fea000383ffff */
.L_x_8435:
[----:B--2---:R2:W3:Y:S02]  /*18560*/  SYNCS.PHASECHK.TRANS64.TRYWAIT P0, [R0+URZ+0x38840], R2 ;  /* 0x03884002000075a7 */ /* 0x0044e4000800017f */
[----:B---3--:R-:W-:Y:S05]  /*18570*/  @!P0 NANOSLEEP.SYNCS 0x989680 ;  /* 0x009896800000895d */ /* 0x008fea0003900000 */
[----:B------:R-:W3:Y:S02]  /*18580*/  @!P0 SYNCS.PHASECHK.TRANS64 P0, [R0+URZ+0x38840], R2 ;  /* 0x03884002000085a7 */ /* 0x000ee4000800007f */
[----:B---3--:R-:W-:Y:S05]  /*18590*/  @!P0 BRA `(.L_x_8435) ;  /* 0xfffffffc00f08947 */ /* 0x008fea000383ffff */
[----:B------:R-:W-:Y:S05]  /*185a0*/  BRA `(.L_x_8564) ;  /* 0xffffff9400647947 */ /* 0x000fea000383ffff */
.L_x_8439:
        /* <DEDUP_REMOVED lines=9> */
.L_x_8565:
[----:B------:R-:W-:Y:S02]  /*18640*/  IMAD.MOV.U32 R13, RZ, RZ, R3 ;  /* 0x000000ffff0d7224 */ /* 0x000fe400078e0003 */
[----:B------:R-:W-:-:S07]  /*18650*/  IMAD.MOV.U32 R4, RZ, RZ, R14 ;  /* 0x000000ffff047224 */ /* 0x000fce00078e000e */
[----:B------:R-:W-:Y:S05]  /*18660*/  WARPSYNC.COLLECTIVE R15, `(.L_x_8566) ;  /* 0x000000000f087348 */ /* 0x000fea0003c00000 */
[----:B------:R0:W1:Y:S02]  /*18670*/  SHFL.IDX P6, R14, R13, R12, R11 ;  /* 0x0000000c0d0e7389 */ /* 0x00006400000c000b */
[----:B01----:R-:W-:Y:S01]  /*18680*/  ENDCOLLECTIVE ;  /* 0x000000000000791b */ /* 0x003fe20003800000 */
.L_x_8566:
[----:B------:R-:W-:Y:S02]  /*18690*/  IMAD.MOV.U32 R13, RZ, RZ, R2 ;  /* 0x000000ffff0d7224 */ /* 0x000fe400078e0002 */
[----:B------:R-:W-:Y:S02]  /*186a0*/  IMAD.MOV.U32 R12, RZ, RZ, 0x1 ;  /* 0x00000001ff0c7424 */ /* 0x000fe400078e00ff */
[----:B------:R-:W-:-:S07]  /*186b0*/  IMAD.MOV.U32 R5, RZ, RZ, R14 ;  /* 0x000000ffff057224 */ /* 0x000fce00078e000e */
[----:B------:R-:W-:Y:S05]  /*186c0*/  WARPSYNC.COLLECTIVE R15, `(.L_x_8567) ;  /* 0x000000000f087348 */ /* 0x000fea0003c00000 */
[----:B------:R0:W1:Y:S02]  /*186d0*/  SHFL.IDX P6, R14, R13, R12, R11 ;  /* 0x0000000c0d0e7389 */ /* 0x00006400000c000b */
[----:B01----:R-:W-:Y:S01]  /*186e0*/  ENDCOLLECTIVE ;  /* 0x000000000000791b */ /* 0x003fe20003800000 */
.L_x_8567:
[----:B------:R-:W-:Y:S02]  /*186f0*/  IMAD.MOV.U32 R13, RZ, RZ, R3 ;  /* 0x000000ffff0d7224 */ /* 0x000fe400078e0003 */
[----:B------:R-:W-:Y:S02]  /*18700*/  IMAD R0, R6, R7, RZ ;  /* 0x0000000706007224 */ /* 0x000fe400078e02ff */
[----:B------:R-:W-:-:S07]  /*18710*/  IMAD.MOV.U32 R6, RZ, RZ, R14 ;  /* 0x000000ffff067224 */ /* 0x000fce00078e000e */
[----:B------:R-:W-:Y:S05]  /*18720*/  WARPSYNC.COLLECTIVE R15, `(.L_x_8568) ;  /* 0x000000000f087348 */ /* 0x000fea0003c00000 */
[----:B------:R0:W1:Y:S02]  /*18730*/  SHFL.IDX P6, R14, R13, R12, R11 ;  /* 0x0000000c0d0e7389 */ /* 0x00006400000c000b */
[----:B01----:R-:W-:Y:S01]  /*18740*/  ENDCOLLECTIVE ;  /* 0x000000000000791b */ /* 0x003fe20003800000 */
.L_x_8568:
        /* <DEDUP_REMOVED lines=21> */
.L_x_8569:
        /* <DEDUP_REMOVED lines=10> */
.L_x_8570:
        /* <DEDUP_REMOVED lines=11> */
.L_x_8571:
        /* <DEDUP_REMOVED lines=14> */
.L_x_8572:
[----:B------:R-:W-:Y:S01]  /*18ad0*/  IMAD.MOV.U32 R3, RZ, RZ, R14 ;  /* 0x000000ffff037224 */ /* 0x000fe200078e000e */
[----:B------:R-:W-:Y:S06]  /*18ae0*/  BRA `(.L_x_8573) ;  /* 0xffffff9800cc7947 */ /* 0x000fec000383ffff */
.L_x_8443:
        /* <DEDUP_REMOVED lines=27> */
.L_x_8575:
[----:B------:R-:W-:Y:S05]  /*18ca0*/  BSYNC B0 ;  /* 0x0000000000007941 */ /* 0x000fea0003800000 */
.L_x_8574:
        /* <DEDUP_REMOVED lines=11> */
.L_x_8576:
        /* <DEDUP_REMOVED lines=43> */
.L_x_8577:
        /* <DEDUP_REMOVED lines=18> */
.L_x_8578:
        /* <DEDUP_REMOVED lines=29> */
.L_x_8579:
        /* <DEDUP_REMOVED lines=13> */
.L_x_8580:
        /* <DEDUP_REMOVED lines=32> */
.L_x_8581:
        /* <DEDUP_REMOVED lines=9> */
.L_x_8582:
[----:B------:R-:W-:Y:S01]  /*19660*/  IMAD.MOV.U32 R0, RZ, RZ, R14 ;  /* 0x000000ffff007224 */ /* 0x000fe200078e000e */
[----:B------:R-:W-:Y:S06]  /*19670*/  BRA `(.L_x_8583) ;  /* 0xffffff9c00a47947 */ /* 0x000fec000383ffff */
.L_x_8448:
[----:B0-----:R-:W3:Y:S02]  /*19680*/  LDL R2, [R1+0x4] ;  /* 0x0000040001027983 */ /* 0x001ee40000100800 */
[----:B---3--:R0:W3:Y:S02]  /*19690*/  SYNCS.PHASECHK.TRANS64.TRYWAIT P0, [R2+URZ+0x38820], R0 ;  /* 0x03882000020075a7 */ /* 0x0080e4000800017f */
[----:B---3--:R-:W-:Y:S05]  /*196a0*/  @!P0 NANOSLEEP.SYNCS 0x989680 ;  /* 0x009896800000895d */ /* 0x008fea0003900000 */
[----:B------:R-:W3:Y:S02]  /*196b0*/  @!P0 SYNCS.PHASECHK.TRANS64 P0, [R2+URZ+0x38820], R0 ;  /* 0x03882000020085a7 */ /* 0x000ee4000800007f */
[----:B---3--:R-:W-:Y:S05]  /*196c0*/  @!P0 BRA `(.L_x_8448) ;  /* 0xfffffffc00ec8947 */ /* 0x008fea000383ffff */
[----:B------:R-:W-:Y:S05]  /*196d0*/  BRA `(.L_x_8584) ;  /* 0xffffffa000647947 */ /* 0x000fea000383ffff */
.L_x_8452:
[----:B0-----:R0:W1:Y:S02]  /*196e0*/  SYNCS.PHASECHK.TRANS64.TRYWAIT P0, [R0+URZ+0x38860], R2 ;  /* 0x03886002000075a7 */ /* 0x001064000800017f */
[----:B-1----:R-:W-:Y:S05]  /*196f0*/  @!P0 NANOSLEEP.SYNCS 0x989680 ;  /* 0x009896800000895d */ /* 0x002fea0003900000 */
[----:B------:R-:W1:Y:S02]  /*19700*/  @!P0 SYNCS.PHASECHK.TRANS64 P0, [R0+URZ+0x38860], R2 ;  /* 0x03886002000085a7 */ /* 0x000e64000800007f */
[----:B-1----:R-:W-:Y:S05]  /*19710*/  @!P0 BRA `(.L_x_8452) ;  /* 0xfffffffc00f08947 */ /* 0x002fea000383ffff */
[----:B------:R-:W-:Y:S05]  /*19720*/  BRA `(.L_x_8585) ;  /* 0xffffffa000947947 */ /* 0x000fea000383ffff */
.L_x_8471:
[----:B-1----:R1:W3:Y:S02]  /*19730*/  SYNCS.PHASECHK.TRANS64.TRYWAIT P0, [R3+URZ+0x38840], R2 ;  /* 0x03884002030075a7 */ /* 0x0022e4000800017f */
[----:B---3--:R-:W-:Y:S05]  /*19740*/  @!P0 NANOSLEEP.SYNCS 0x989680 ;  /* 0x009896800000895d */ /* 0x008fea0003900000 */
[----:B------:R-:W3:Y:S02]  /*19750*/  @!P0 SYNCS.PHASECHK.TRANS64 P0, [R3+URZ+0x38840], R2 ;  /* 0x03884002030085a7 */ /* 0x000ee4000800007f */
[----:B---3--:R-:W-:Y:S05]  /*19760*/  @!P0 BRA `(.L_x_8471) ;  /* 0xfffffffc00f08947 */ /* 0x008fea000383ffff */
[----:B------:R-:W-:Y:S05]  /*19770*/  BRA `(.L_x_8586) ;  /* 0xffffffac00b87947 */ /* 0x000fea000383ffff */
.L_x_8476:
[----:B0-----:R0:W3:Y:S02]  /*19780*/  SYNCS.PHASECHK.TRANS64.TRYWAIT P0, [R3+URZ+0x38860], R2 ;  /* 0x03886002030075a7 */ /* 0x0010e4000800017f */
[----:B---3--:R-:W-:Y:S05]  /*19790*/  @!P0 NANOSLEEP.SYNCS 0x989680 ;  /* 0x009896800000895d */ /* 0x008fea0003900000 */
[----:B------:R-:W3:Y:S02]  /*197a0*/  @!P0 SYNCS.PHASECHK.TRANS64 P0, [R3+URZ+0x38860], R2 ;  /* 0x03886002030085a7 */ /* 0x000ee4000800007f */
[----:B---3--:R-:W-:Y:S05]  /*197b0*/  @!P0 BRA `(.L_x_8476) ;  /* 0xfffffffc00f08947 */ /* 0x008fea000383ffff */
[----:B------:R-:W-:Y:S05]  /*197c0*/  BRA `(.L_x_8587) ;  /* 0xffffffb000407947 */ /* 0x000fea000383ffff */
.L_x_8491:
[----:B0-----:R0:W1:Y:S02]  /*197d0*/  SYNCS.PHASECHK.TRANS64.TRYWAIT P0, [R4+URZ+0x38840], R2 ;  /* 0x03884002040075a7 */ /* 0x001064000800017f */
[----:B-1----:R-:W-:Y:S05]  /*197e0*/  @!P0 NANOSLEEP.SYNCS 0x989680 ;  /* 0x009896800000895d */ /* 0x002fea0003900000 */
[----:B------:R-:W1:Y:S02]  /*197f0*/  @!P0 SYNCS.PHASECHK.TRANS64 P0, [R4+URZ+0x38840], R2 ;  /* 0x03884002040085a7 */ /* 0x000e64000800007f */
[----:B-1----:R-:W-:Y:S05]  /*19800*/  @!P0 BRA `(.L_x_8491) ;  /* 0xfffffffc00f08947 */ /* 0x002fea000383ffff */
[----:B------:R-:W-:Y:S05]  /*19810*/  BRA `(.L_x_8588) ;  /* 0xffffffbc00487947 */ /* 0x000fea000383ffff */
.L_x_8496:
[----:B-1----:R1:W3:Y:S02]  /*19820*/  SYNCS.PHASECHK.TRANS64.TRYWAIT P0, [R4+URZ+0x38860], R2 ;  /* 0x03886002040075a7 */ /* 0x0022e4000800017f */
[----:B---3--:R-:W-:Y:S05]  /*19830*/  @!P0 NANOSLEEP.SYNCS 0x989680 ;  /* 0x009896800000895d */ /* 0x008fea0003900000 */
[----:B------:R-:W3:Y:S02]  /*19840*/  @!P0 SYNCS.PHASECHK.TRANS64 P0, [R4+URZ+0x38860], R2 ;  /* 0x03886002040085a7 */ /* 0x000ee4000800007f */
[----:B---3--:R-:W-:Y:S05]  /*19850*/  @!P0 BRA `(.L_x_8496) ;  /* 0xfffffffc00f08947 */ /* 0x008fea000383ffff */
[----:B------:R-:W-:Y:S05]  /*19860*/  BRA `(.L_x_8589) ;  /* 0xffffffbc00cc7947 */ /* 0x000fea000383ffff */
.L_x_8511:
[----:B-1----:R1:W3:Y:S02]  /*19870*/  SYNCS.PHASECHK.TRANS64.TRYWAIT P0, [R4+URZ+0x38840], R2 ;  /* 0x03884002040075a7 */ /* 0x0022e4000800017f */
[----:B---3--:R-:W-:Y:S05]  /*19880*/  @!P0 NANOSLEEP.SYNCS 0x989680 ;  /* 0x009896800000895d */ /* 0x008fea0003900000 */
[----:B------:R-:W3:Y:S02]  /*19890*/  @!P0 SYNCS.PHASECHK.TRANS64 P0, [R4+URZ+0x38840], R2 ;  /* 0x03884002040085a7 */ /* 0x000ee4000800007f */
[----:B---3--:R-:W-:Y:S05]  /*198a0*/  @!P0 BRA `(.L_x_8511) ;  /* 0xfffffffc00f08947 */ /* 0x008fea000383ffff */
[----:B------:R-:W-:Y:S05]  /*198b0*/  BRA `(.L_x_8590) ;  /* 0xffffffc800b87947 */ /* 0x000fea000383ffff */
.L_x_8516:
[----:B0-----:R0:W3:Y:S02]  /*198c0*/  SYNCS.PHASECHK.TRANS64.TRYWAIT P0, [R4+URZ+0x38860], R2 ;  /* 0x03886002040075a7 */ /* 0x0010e4000800017f */
[----:B---3--:R-:W-:Y:S05]  /*198d0*/  @!P0 NANOSLEEP.SYNCS 0x989680 ;  /* 0x009896800000895d */ /* 0x008fea0003900000 */
[----:B------:R-:W3:Y:S02]  /*198e0*/  @!P0 SYNCS.PHASECHK.TRANS64 P0, [R4+URZ+0x38860], R2 ;  /* 0x03886002040085a7 */ /* 0x000ee4000800007f */
[----:B---3--:R-:W-:Y:S05]  /*198f0*/  @!P0 BRA `(.L_x_8516) ;  /* 0xfffffffc00f08947 */ /* 0x008fea000383ffff */
[----:B------:R-:W-:Y:S05]  /*19900*/  BRA `(.L_x_8591) ;  /* 0xffffffcc00407947 */ /* 0x000fea000383ffff */
.L_x_8532:
        /* <DEDUP_REMOVED lines=8> */
.L_x_8593:
[----:B------:R-:W-:Y:S05]  /*19990*/  BSYNC B0 ;  /* 0x0000000000007941 */ /* 0x000fea0003800000 */
.L_x_8592:
        /* <DEDUP_REMOVED lines=9> */
.L_x_8594:
        /* <DEDUP_REMOVED lines=18> */
.L_x_8595:
        /* <DEDUP_REMOVED lines=8> */
.L_x_8596:
        /* <DEDUP_REMOVED lines=8> */
.L_x_8597:
        /* <DEDUP_REMOVED lines=8> */
.L_x_8598:
        /* <DEDUP_REMOVED lines=8> */
.L_x_8599:
        /* <DEDUP_REMOVED lines=9> */
.L_x_8600:
[----:B------:R-:W-:Y:S01]  /*19de0*/  IMAD.MOV.U32 R16, RZ, RZ, R14 ;  /* 0x000000ffff107224 */ /* 0x000fe200078e000e */
[----:B------:R-:W-:Y:S06]  /*19df0*/  BRA `(.L_x_8601) ;  /* 0xffffffd400987947 */ /* 0x000fec000383ffff */
.L_x_8537:
        /* <DEDUP_REMOVED lines=8> */
.L_x_8603:
[----:B------:R-:W-:Y:S05]  /*19e80*/  BSYNC B0 ;  /* 0x0000000000007941 */ /* 0x000fea0003800000 */
.L_x_8602:
        /* <DEDUP_REMOVED lines=10> */
.L_x_8604:
        /* <DEDUP_REMOVED lines=8> */
.L_x_8605:
        /* <DEDUP_REMOVED lines=8> */
.L_x_8606:
        /* <DEDUP_REMOVED lines=8> */
.L_x_8607:
        /* <DEDUP_REMOVED lines=9> */
.L_x_8608:
[----:B------:R-:W-:Y:S01]  /*1a140*/  IMAD.MOV.U32 R16, RZ, RZ, R14 ;  /* 0x000000ffff107224 */ /* 0x000fe200078e000e */
[----:B------:R-:W-:Y:S06]  /*1a150*/  BRA `(.L_x_8609) ;  /* 0xffffffd4005c7947 */ /* 0x000fec000383ffff */
.L_x_8539:
[----:B------:R-:W-:Y:S01]  /*1a160*/  BSSY B0, `(.L_x_8610) ;  /* 0x0000006000007945 */ /* 0x000fe20003800000 */
[----:B------:R-:W-:Y:S01]  /*1a170*/  PLOP3.LUT P6, PT, P6, PT, PT, 0x8, 0x0 ;  /* 0x000000000000781c */ /* 0x000fe200037ce170 */
[----:B------:R-:W-:-:S12]  /*1a180*/  IMAD.MOV.U32 R15, RZ, RZ, -0x1 ;  /* 0xffffffffff0f7424 */ /* 0x000fd800078e00ff */
[----:B012---:R-:W-:Y:S05]  /*1a190*/  WARPSYNC.COLLECTIVE R15, `(.L_x_8611) ;  /* 0x000000000f087348 */ /* 0x007fea0003c00000 */
[----:B------:R-:W-:Y:S01]  /*1a1a0*/  VOTE.ANY R14, PT, P6 ;  /* 0x00000000000e7806 */ /* 0x000fe200030e0100 */
[----:B012---:R-:W-:Y:S06]  /*1a1b0*/  ENDCOLLECTIVE ;  /* 0x000000000000791b */ /* 0x007fec0003800000 */
.L_x_8611:
[----:B------:R-:W-:Y:S05]  /*1a1c0*/  BSYNC B0 ;  /* 0x0000000000007941 */ /* 0x000fea0003800000 */
.L_x_8610:
        /* <DEDUP_REMOVED lines=9> */
.L_x_8612:
[----:B------:R-:W-:Y:S01]  /*1a260*/  IMAD.MOV.U32 R17, RZ, RZ, R14 ;  /* 0x000000ffff117224 */ /* 0x000fe200078e000e */
[----:B------:R-:W-:Y:S06]  /*1a270*/  BRA `(.L_x_8613) ;  /* 0xffffffd4004c7947 */ /* 0x000fec000383ffff */
.L_x_8541:
[----:B------:R-:W-:Y:S01]  /*1a280*/  BSSY B0, `(.L_x_8614) ;  /* 0x0000007000007945 */ /* 0x000fe20003800000 */
[----:B------:R-:W-:Y:S02]  /*1a290*/  IMAD.MOV.U32 R13, RZ, RZ, R3 ;  /* 0x000000ffff0d7224 */ /* 0x000fe400078e0003 */
[----:B------:R-:W-:Y:S02]  /*1a2a0*/  IMAD.MOV.U32 R11, RZ, RZ, 0x1f ;  /* 0x0000001fff0b7424 */ /* 0x000fe400078e00ff */
[----:B------:R-:W-:-:S07]  /*1a2b0*/  IMAD.MOV.U32 R15, RZ, RZ, -0x1 ;  /* 0xffffffffff0f7424 */ /* 0x000fce00078e00ff */
[----:B01234-:R-:W-:Y:S05]  /*1a2c0*/  WARPSYNC.COLLECTIVE R15, `(.L_x_8615) ;  /* 0x000000000f087348 */ /* 0x01ffea0003c00000 */
[----:B------:R0:W0:Y:S02]  /*1a2d0*/  SHFL.IDX P6, R14, R13, R12, R11 ;  /* 0x0000000c0d0e7389 */ /* 0x00002400000c000b */
[----:B01234-:R-:W-:Y:S01]  /*1a2e0*/  ENDCOLLECTIVE ;  /* 0x000000000000791b */ /* 0x01ffe20003800000 */
.L_x_8615:
[----:B------:R-:W-:Y:S05]  /*1a2f0*/  BSYNC B0 ;  /* 0x0000000000007941 */ /* 0x000fea0003800000 */
.L_x_8614:
[----:B------:R-:W-:Y:S01]  /*1a300*/  IMAD.MOV.U32 R3, RZ, RZ, R14 ;  /* 0x000000ffff037224 */ /* 0x000fe200078e000e */
[----:B------:R-:W-:Y:S06]  /*1a310*/  BRA `(.L_x_8616) ;  /* 0xffffffd400407947 */ /* 0x000fec000383ffff */
.L_x_8545:
[----:B0-----:R0:W1:Y:S02]  /*1a320*/  SYNCS.PHASECHK.TRANS64.TRYWAIT P0, [R0+URZ+0x38820], R3 ;  /* 0x03882003000075a7 */ /* 0x001064000800017f */
[----:B-1----:R-:W-:Y:S05]  /*1a330*/  @!P0 NANOSLEEP.SYNCS 0x989680 ;  /* 0x009896800000895d */ /* 0x002fea0003900000 */
[----:B------:R-:W1:Y:S02]  /*1a340*/  @!P0 SYNCS.PHASECHK.TRANS64 P0, [R0+URZ+0x38820], R3 ;  /* 0x03882003000085a7 */ /* 0x000e64000800007f */
[----:B-1----:R-:W-:Y:S05]  /*1a350*/  @!P0 BRA `(.L_x_8545) ;  /* 0xfffffffc00f08947 */ /* 0x002fea000383ffff */
[----:B------:R-:W-:Y:S05]  /*1a360*/  BRA `(.L_x_8617) ;  /* 0xffffffd800c47947 */ /* 0x000fea000383ffff */
.L_x_8546:
        /* <DEDUP_REMOVED lines=11> */
.L_x_8619:
[----:B------:R-:W-:Y:S05]  /*1a420*/  BSYNC B0 ;  /* 0x0000000000007941 */ /* 0x000fea0003800000 */
.L_x_8618:
[----:B------:R-:W-:Y:S05]  /*1a430*/  BRA `(.L_x_8620) ;  /* 0xffffffd800ac7947 */ /* 0x000fea000383ffff */
.L_x_8549:
[----:B------:R-:W-:Y:S01]  /*1a440*/  BSSY B1, `(.L_x_8621) ;  /* 0x0000006000017945 */ /* 0x000fe20003800000 */
[----:B------:R-:W-:-:S07]  /*1a450*/  IMAD.MOV.U32 R15, RZ, RZ, -0x1 ;  /* 0xffffffffff0f7424 */ /* 0x000fce00078e00ff */
[----:B012---:R-:W-:Y:S05]  /*1a460*/  WARPSYNC.COLLECTIVE R15, `(.L_x_8622) ;  /* 0x000000000f0c7348 */ /* 0x007fea0003c00000 */
[----:B------:R-:W-:Y:S02]  /*1a470*/  ELECT P6, UR62, PT ;  /* 0x00000000003e782f */ /* 0x000fe400038c0000 */
[----:B------:R-:W-:Y:S01]  /*1a480*/  MOV R14, UR62 ;  /* 0x0000003e000e7c02 */ /* 0x000fe20008000f00 */
[----:B012---:R-:W-:Y:S10]  /*1a490*/  ENDCOLLECTIVE ;  /* 0x000000000000791b */ /* 0x007ff40003800000 */
.L_x_8622:
[----:B------:R-:W-:Y:S05]  /*1a4a0*/  BSYNC B1 ;  /* 0x0000000000017941 */ /* 0x000fea0003800000 */
.L_x_8621:
[----:B------:R-:W-:Y:S05]  /*1a4b0*/  BRA `(.L_x_8623) ;  /* 0xffffffd800a47947 */ /* 0x000fea000383ffff */
.L_x_8551:
[----:B0-----:R0:W1:Y:S02]  /*1a4c0*/  SYNCS.PHASECHK.TRANS64.TRYWAIT P0, [R6+URZ], R5 ;  /* 0x00000005060075a7 */ /* 0x001064000800017f */
[----:B-1----:R-:W-:Y:S05]  /*1a4d0*/  @!P0 NANOSLEEP.SYNCS 0x989680 ;  /* 0x009896800000895d */ /* 0x002fea0003900000 */
[----:B------:R-:W1:Y:S02]  /*1a4e0*/  @!P0 SYNCS.PHASECHK.TRANS64 P0, [R6+URZ], R5 ;  /* 0x00000005060085a7 */ /* 0x000e64000800007f */
[----:B-1----:R-:W-:Y:S05]  /*1a4f0*/  @!P0 BRA `(.L_x_8551) ;  /* 0xfffffffc00f08947 */ /* 0x002fea000383ffff */
[----:B------:R-:W-:Y:S05]  /*1a500*/  BRA `(.L_x_8624) ;  /* 0xffffffd800e07947 */ /* 0x000fea000383ffff */
.L_x_8552:
[----:B-1----:R1:W2:Y:S02]  /*1a510*/  SYNCS.PHASECHK.TRANS64.TRYWAIT P0, [R7+URZ], R2 ;  /* 0x00000002070075a7 */ /* 0x0022a4000800017f */
[----:B--2---:R-:W-:Y:S05]  /*1a520*/  @!P0 NANOSLEEP.SYNCS 0x989680 ;  /* 0x009896800000895d */ /* 0x004fea0003900000 */
[----:B------:R-:W2:Y:S02]  /*1a530*/  @!P0 SYNCS.PHASECHK.TRANS64 P0, [R7+URZ], R2 ;  /* 0x00000002070085a7 */ /* 0x000ea4000800007f */
[----:B--2---:R-:W-:Y:S05]  /*1a540*/  @!P0 BRA `(.L_x_8552) ;  /* 0xfffffffc00f08947 */ /* 0x004fea000383ffff */
[----:B------:R-:W-:Y:S05]  /*1a550*/  BRA `(.L_x_8625) ;  /* 0xffffffd800d47947 */ /* 0x000fea000383ffff */
.L_x_8554:
[----:B--2---:R2:W3:Y:S02]  /*1a560*/  SYNCS.PHASECHK.TRANS64.TRYWAIT P0, [R4+URZ], R5 ;  /* 0x00000005040075a7 */ /* 0x0044e4000800017f */
[----:B---3--:R-:W-:Y:S05]  /*1a570*/  @!P0 NANOSLEEP.SYNCS 0x989680 ;  /* 0x009896800000895d */ /* 0x008fea0003900000 */
[----:B------:R-:W3:Y:S02]  /*1a580*/  @!P0 SYNCS.PHASECHK.TRANS64 P0, [R4+URZ], R5 ;  /* 0x00000005040085a7 */ /* 0x000ee4000800007f */
[----:B---3--:R-:W-:Y:S05]  /*1a590*/  @!P0 BRA `(.L_x_8554) ;  /* 0xfffffffc00f08947 */ /* 0x008fea000383ffff */
[----:B------:R-:W-:Y:S05]  /*1a5a0*/  BRA `(.L_x_8626) ;  /* 0xffffffd800dc7947 */ /* 0x000fea000383ffff */
.L_x_8627:
        /* <DEDUP_REMOVED lines=13> */
.L_x_15132:


//--------------------- .text._ZN7cutlass13device_kernelIN5flash11enable_sm90INS1_16FlashAttnFwdSm90INS1_25CollectiveMainloopFwdSm90ILi2EN4cute5tupleIJNS5_1CILi1EEES8_S8_EEENS6_IJNS7_ILi64EEESA_SA_EEELi512ENS_10bfloat16_tEfNS_4arch4Sm90ELb1ELb0ELb0ELb1ELb0ELb1ELb1ELb0ELb0ELb1ELb0ELb0EEENS1_21CollectiveEpilogueFwdINS6_IJSA_NS7_ILi512EEESA_EEES9_SC_SE_Li256ELb1ELb1ELb0ELb0EEENS1_36VarlenDynamicPersistentTileSchedulerILi64ELi64ELi256ELi128ELb0ELb1ELb1ELb1ELb1ELb1EEEEEEEEEvNT_6ParamsE --------------------------
	.section	.text._ZN7cutlass13device_kernelIN5flash11enable_sm90INS1_16FlashAttnFwdSm90INS1_25CollectiveMainloopFwdSm90ILi2EN4cute5tupleIJNS5_1CILi1EEES8_S8_EEENS6_IJNS7_ILi64EEESA_SA_EEELi512ENS_10bfloat16_tEfNS_4arch4Sm90ELb1ELb0ELb0ELb1ELb0ELb1ELb1ELb0ELb0ELb1ELb0ELb0EEENS1_21CollectiveEpilogueFwdINS6_IJSA_NS7_ILi512EEESA_EEES9_SC_SE_Li256ELb1ELb1ELb0ELb0EEENS1_36VarlenDynamicPersistentTileSchedulerILi64ELi64ELi256ELi128ELb0ELb1ELb1ELb1ELb1ELb1EEEEEEEEEvNT_6ParamsE,"ax",@progbits
	.align	128
.text._ZN7cutlass13device_kernelIN5flash11enable_sm90INS1_16FlashAttnFwdSm90INS1_25CollectiveMainloopFwdSm90ILi2EN4cute5tupleIJNS5_1CILi1EEES8_S8_EEENS6_IJNS7_ILi64EEESA_SA_EEELi512ENS_10bfloat16_tEfNS_4arch4Sm90ELb1ELb0ELb0ELb1ELb0ELb1ELb1ELb0ELb0ELb1ELb0ELb0EEENS1_21CollectiveEpilogueFwdINS6_IJSA_NS7_ILi512EEESA_EEES9_SC_SE_Li256ELb1ELb1ELb0ELb0EEENS1_36VarlenDynamicPersistentTileSchedulerILi64ELi64ELi256ELi128ELb0ELb1ELb1ELb1ELb1ELb1EEEEEEEEEvNT_6ParamsE:
        .type           _ZN7cutlass13device_kernelIN5flash11enable_sm90INS1_16FlashAttnFwdSm90INS1_25CollectiveMainloopFwdSm90ILi2EN4cute5tupleIJNS5_1CILi1EEES8_S8_EEENS6_IJNS7_ILi64EEESA_SA_EEELi512ENS_10bfloat16_tEfNS_4arch4Sm90ELb1ELb0ELb0ELb1ELb0ELb1ELb1ELb0ELb0ELb1ELb0ELb0EEENS1_21CollectiveEpilogueFwdINS6_IJSA_NS7_ILi512EEESA_EEES9_SC_SE_Li256ELb1ELb1ELb0ELb0EEENS1_36VarlenDynamicPersistentTileSchedulerILi64ELi64ELi256ELi128ELb0ELb1ELb1ELb1ELb1ELb1EEEEEEEEEvNT_6ParamsE,@function
        .size           _ZN7cutlass13device_kernelIN5flash11enable_sm90INS1_16FlashAttnFwdSm90INS1_25CollectiveMainloopFwdSm90ILi2EN4cute5tupleIJNS5_1CILi1EEES8_S8_EEENS6_IJNS7_ILi64EEESA_SA_EEELi512ENS_10bfloat16_tEfNS_4arch4Sm90ELb1ELb0ELb0ELb1ELb0ELb1ELb1ELb0ELb0ELb1ELb0ELb0EEENS1_21CollectiveEpilogueFwdINS6_IJSA_NS7_ILi512EEESA_EEES9_SC_SE_Li256ELb1ELb1ELb0ELb0EEENS1_36VarlenDynamicPersistentTileSchedulerILi64ELi64ELi256ELi128ELb0ELb1ELb1ELb1ELb1ELb1EEEEEEEEEvNT_6ParamsE,(.L_x_15133 - _ZN7cutlass13device_kernelIN5flash11enable_sm90INS1_16FlashAttnFwdSm90INS1_25CollectiveMainloopFwdSm90ILi2EN4cute5tupleIJNS5_1CILi1EEES8_S8_EEENS6_IJNS7_ILi64EEESA_SA_EEELi512ENS_10bfloat16_tEfNS_4arch4Sm90ELb1ELb0ELb0ELb1ELb0ELb1ELb1ELb0ELb0ELb1ELb0ELb0EEENS1_21CollectiveEpilogueFwdINS6_IJSA_NS7_ILi512EEESA_EEES9_SC_SE_Li256ELb1ELb1ELb0ELb0EEENS1_36VarlenDynamicPersistentTileSchedulerILi64ELi64ELi256ELi128ELb0ELb1ELb1ELb1ELb1ELb1EEEEEEEEEvNT_6ParamsE)
        .other          _ZN7cutlass13device_kernelIN5flash11enable_sm90INS1_16FlashAttnFwdSm90INS1_25CollectiveMainloopFwdSm90ILi2EN4cute5tupleIJNS5_1CILi1EEES8_S8_EEENS6_IJNS7_ILi64EEESA_SA_EEELi512ENS_10bfloat16_tEfNS_4arch4Sm90ELb1ELb0ELb0ELb1ELb0ELb1ELb1ELb0ELb0ELb1ELb0ELb0EEENS1_21CollectiveEpilogueFwdINS6_IJSA_NS7_ILi512EEESA_EEES9_SC_SE_Li256ELb1ELb1ELb0ELb0EEENS1_36VarlenDynamicPersistentTileSchedulerILi64ELi64ELi256ELi128ELb0ELb1ELb1ELb1ELb1ELb1EEEEEEEEEvNT_6ParamsE,@"STO_CUDA_ENTRY STV_DEFAULT"
_ZN7cutlass13device_kernelIN5flash11enable_sm90INS1_16FlashAttnFwdSm90INS1_25CollectiveMainloopFwdSm90ILi2EN4cute5tupleIJNS5_1CILi1EEES8_S8_EEENS6_IJNS7_ILi64EEESA_SA_EEELi512ENS_10bfloat16_tEfNS_4arch4Sm90ELb1ELb0ELb0ELb1ELb0ELb1ELb1ELb0ELb0ELb1ELb0ELb0EEENS1_21CollectiveEpilogueFwdINS6_IJSA_NS7_ILi512EEESA_EEES9_SC_SE_Li256ELb1ELb1ELb0ELb0EEENS1_36VarlenDynamicPersistentTileSchedulerILi64ELi64ELi256ELi128ELb0ELb1ELb1ELb1ELb1ELb1EEEEEEEEEvNT_6ParamsE:
        /* <DEDUP_REMOVED lines=23> */
.L_x_8629:
[----:B------:R-:W-:Y:S05]  /*0170*/  BSYNC B0 ;  /* 0x0000000000007941 */ /* 0x000fea0003800000 */
.L_x_8628:
        /* <DEDUP_REMOVED lines=39> */
.L_x_8630:
        /* <DEDUP_REMOVED lines=22> */
.L_x_8631:
        /* <DEDUP_REMOVED lines=18> */
.L_x_8632:
        /* <DEDUP_REMOVED lines=22> */
.L_x_8633:
        /* <DEDUP_REMOVED lines=22> */
.L_x_8634:
        /* <DEDUP_REMOVED lines=9> */
.L_x_8637:
        /* <DEDUP_REMOVED lines=25> */
[-C--:B------:R-:W-:Y:S02]  /*0b50*/  LEA.HI R5, R0, R16.reuse, RZ, 0x4 ;  /* 0x0000001000057211 */ /* 0x080fe400078f20ff */
[----:B------:R-:W-:Y:S02]  /*0b60*/  LOP3.LUT R3, R4, 0xffffff80, RZ, 0xc0, !PT ;  /* 0xffffff8004037812 */ /* 0x000fe400078ec0ff */
[C---:B------:R-:W-:Y:S02]  /*0b70*/  LOP3.LUT R6, R5.reuse, 0xfffffff0, RZ, 0xc0, !PT ;  /* 0xfffffff005067812 */ /* 0x040fe400078ec0ff */
[----:B------:R-:W-:Y:S01]  /*0b80*/  SHF.R.S32.HI R12, RZ, 0x4, R5 ;  /* 0x00000004ff0c7819 */ /* 0x000fe20000011405 */
[----:B------:R-:W-:Y:S01]  /*0b90*/  IMAD.IADD R3, R16, 0x1, -R3 ;  /* 0x0000000110037824 */ /* 0x000fe200078e0a03 */
[----:B------:R-:W-:Y:S01]  /*0ba0*/  LEA.HI R7, R0, R16, RZ, 0x5 ;  /* 0x0000001000077211 */ /* 0x000fe200078f28ff */
[----:B------:R-:W-:Y:S01]  /*0bb0*/  IMAD.IADD R10, R16, 0x1, -R6 ;  /* 0x00000001100a7824 */ /* 0x000fe200078e0a06 */
[----:B------:R-:W-:-:S02]  /*0bc0*/  LEA.HI R8, R5, R12, RZ, 0x1 ;  /* 0x0000000c05087211 */ /* 0x000fc400078f08ff */
[----:B------:R-:W-:Y:S02]  /*0bd0*/  SHF.R.S32.HI R6, RZ, 0x1f, R3 ;  /* 0x0000001fff067819 */ /* 0x000fe40000011403 */
[--C-:B------:R-:W-:Y:S02]  /*0be0*/  SHF.R.S32.HI R215, RZ, 0x5, R7.reuse ;  /* 0x00000005ffd77819 */ /* 0x100fe40000011407 */
[----:B------:R-:W-:Y:S02]  /*0bf0*/  SHF.R.S32.HI R14, RZ, 0x1f, R7 ;  /* 0x0000001fff0e7819 */ /* 0x000fe40000011407 */
[----:B------:R-:W-:Y:S02]  /*0c00*/  SHF.R.S32.HI R7, RZ, 0x1f, R10 ;  /* 0x0000001fff077819 */ /* 0x000fe4000001140a */
[----:B------:R-:W-:Y:S02]  /*0c10*/  LEA.HI R5, R6, R3, RZ, 0x2 ;  /* 0x0000000306057211 */ /* 0x000fe400078f10ff */
[----:B------:R-:W-:-:S02]  /*0c20*/  LOP3.LUT R13, R8, 0x1ffffffe, RZ, 0xc0, !PT ;  /* 0x1ffffffe080d7812 */ /* 0x000fc400078ec0ff */
[----:B------:R-:W-:Y:S02]  /*0c30*/  LEA.HI R9, R7, R10, RZ, 0x3 ;  /* 0x0000000a07097211 */ /* 0x000fe400078f18ff */
[----:B------:R-:W-:Y:S01]  /*0c40*/  SHF.R.S32.HI R7, RZ, 0x2, R5 ;  /* 0x00000002ff077819 */ /* 0x000fe20000011405 */
[----:B------:R-:W-:Y:S01]  /*0c50*/  IMAD.IADD R13, R12, 0x1, -R13 ;  /* 0x000000010c0d7824 */ /* 0x000fe200078e0a0d */
[----:B------:R-:W-:Y:S02]  /*0c60*/  SHF.R.S32.HI R8, RZ, 0x1f, R5 ;  /* 0x0000001fff087819 */ /* 0x000fe40000011405 */
[----:B------:R-:W-:Y:S02]  /*0c70*/  LOP3.LUT R12, R5, 0x7ffffffc, RZ, 0xc0, !PT ;  /* 0x7ffffffc050c7812 */ /* 0x000fe400078ec0ff */
[----:B------:R-:W-:Y:S02]  /*0c80*/  LEA.HI R8, R8, R7, RZ, 0x3 ;  /* 0x0000000708087211 */ /* 0x000fe400078f18ff */
[----:B------:R-:W-:Y:S01]  /*0c90*/  LEA.HI R6, R6, R3, RZ, 0x5 ;  /* 0x0000000306067211 */ /* 0x000fe200078f28ff */
[----:B------:R-:W-:Y:S01]  /*0ca0*/  IMAD.IADD R12, R3, 0x1, -R12 ;  /* 0x00000001030c7824 */ /* 0x000fe200078e0a0c */
[----:B------:R-:W-:-:S02]  /*0cb0*/  LOP3.LUT R8, R8, 0xfffffff8, RZ, 0xc0, !PT ;  /* 0xfffffff808087812 */ /* 0x000fc400078ec0ff */
[CC--:B------:R-:W-:Y:S02]  /*0cc0*/  LEA.HI R3, R0.reuse, R16.reuse, RZ, 0x3 ;  /* 0x0000001000037211 */ /* 0x0c0fe400078f18ff */
[----:B------:R-:W-:Y:S01]  /*0cd0*/  LEA.HI R0, R0, R16, RZ, 0x2 ;  /* 0x0000001000007211 */ /* 0x000fe200078f10ff */
[----:B------:R-:W-:Y:S01]  /*0ce0*/  IMAD.IADD R7, R7, 0x1, -R8 ;  /* 0x0000000107077824 */ /* 0x000fe200078e0a08 */
[----:B------:R-:W-:Y:S02]  /*0cf0*/  SHF.R.S32.HI R6, RZ, 0x5, R6 ;  /* 0x00000005ff067819 */ /* 0x000fe40000011406 */
[----:B------:R-:W-:Y:S02]  /*0d00*/  SHF.R.S32.HI R23, RZ, 0x2, R0 ;  /* 0x00000002ff177819 */ /* 0x000fe40000011400 */
[----:B------:R-:W-:Y:S01]  /*0d10*/  LEA.HI R14, R14, R215, RZ, 0x2 ;  /* 0x000000d70e0e7211 */ /* 0x000fe200078f10ff */
[----:B------:R-:W-:Y:S01]  /*0d20*/  IMAD R190, R6, 0x10, R7 ;  /* 0x0000001006be7824 */ /* 0x000fe200078e0207 */
[----:B------:R-:W-:Y:S01]  /*0d30*/  SHF.R.S32.HI R231, RZ, 0x7, R4 ;  /* 0x00000007ffe77819 */ /* 0x000fe20000011404 */
[----:B------:R-:W-:Y:S01]  /*0d40*/  VIADD R7, R23, 0x20 ;  /* 0x0000002017077836 */ /* 0x000fe20000000000 */
[----:B------:R-:W-:-:S02]  /*0d50*/  LOP3.LUT R228, R3, 0xfffffff8, RZ, 0xc0, !PT ;  /* 0xfffffff803e47812 */ /* 0x000fc400078ec0ff */
[----:B------:R-:W-:Y:S02]  /*0d60*/  LOP3.LUT R11, R9, 0xfffffff8, RZ, 0xc0, !PT ;  /* 0xfffffff8090b7812 */ /* 0x000fe400078ec0ff */
[----:B------:R-:W-:Y:S01]  /*0d70*/  LOP3.LUT R14, R14, 0x3ffffc, RZ, 0xc0, !PT ;  /* 0x003ffffc0e0e7812 */ /* 0x000fe200078ec0ff */
[----:B------:R-:W-:Y:S01]  /*0d80*/  IMAD.IADD R228, R16, 0x1, -R228 ;  /* 0x0000000110e47824 */ /* 0x000fe200078e0ae4 */
[----:B------:R-:W-:Y:S01]  /*0d90*/  LEA.HI R4, R4, R231, RZ, 0x1 ;  /* 0x000000e704047211 */ /* 0x000fe200078f08ff */
[----:B------:R-:W-:Y:S01]  /*0da0*/  IMAD.IADD R11, R10, 0x1, -R11 ;  /* 0x000000010a0b7824 */ /* 0x000fe200078e0a0b */
[----:B------:R-:W-:Y:S01]  /*0db0*/  SHF.R.S32.HI R5, RZ, 0x1f, R7 ;  /* 0x0000001fff057819 */ /* 0x000fe20000011407 */
[----:B------:R-:W-:Y:S02]  /*0dc0*/  IMAD R15, R231, 0x100, R10 ;  /* 0x00000100e70f7824 */ /* 0x000fe400078e020a */
[----:B------:R-:W-:Y:S01]  /*0dd0*/  IMAD.IADD R14, R215, 0x1, -R14 ;  /* 0x00000001d70e7824 */ /* 0x000fe200078e0a0e */
[----:B------:R-:W-:Y:S01]  /*0de0*/  LOP3.LUT R4, R4, 0xfffffe, RZ, 0xc0, !PT ;  /* 0x00fffffe04047812 */ /* 0x000fe200078ec0ff */
[----:B------:R-:W-:Y:S01]  /*0df0*/  IMAD.SHL.U32 R193, R228, 0x8, RZ ;  /* 0x00000008e4c17824 */ /* 0x000fe200078e00ff */
[----:B------:R-:W-:Y:S01]  /*0e00*/  LEA.HI R5, R5, R7, RZ, 0x3 ;  /* 0x0000000705057211 */ /* 0x000fe200078f18ff */
[----:B------:R-:W-:-:S02]  /*0e10*/  IMAD.SHL.U32 R10, R11, 0x40, RZ ;  /* 0x000000400b0a7824 */ /* 0x000fc400078e00ff */
[----:B------:R-:W-:Y:S02]  /*0e20*/  IMAD R14, R14, 0x10, R15 ;  /* 0x000000100e0e7824 */ /* 0x000fe400078e020f */
[----:B------:R-:W-:Y:S02]  /*0e30*/  IMAD.SHL.U32 R13, R13, 0x8, RZ ;  /* 0x000000080d0d7824 */ /* 0x000fe400078e00ff */
[----:B------:R-:W-:Y:S02]  /*0e40*/  IMAD.IADD R4, R231, 0x1, -R4 ;  /* 0x00000001e7047824 */ /* 0x000fe400078e0a04 */
[C---:B------:R-:W-:Y:S01]  /*0e50*/  VIADD R224, R193.reuse, 0x80 ;  /* 0x00000080c1e07836 */ /* 0x040fe20000000000 */
[----:B------:R-:W-:Y:S01]  /*0e60*/  LOP3.LUT R10, R10, 0x1c0, RZ, 0xc0, !PT ;  /* 0x000001c00a0a7812 */ /* 0x000fe200078ec0ff */
[----:B------:R-:W-:Y:S02]  /*0e70*/  IMAD.U32 R8, R14, 0x40, R13 ;  /* 0x000000400e087824 */ /* 0x000fe400078e000d */
[----:B------:R-:W-:-:S02]  /*0e80*/  VIADD R221, R193, 0x140 ;  /* 0x00000140c1dd7836 */ /* 0x000fc40000000000 */
[----:B------:R-:W-:Y:S02]  /*0e90*/  IMAD.SHL.U32 R9, R9, 0x40, RZ ;  /* 0x0000004009097824 */ /* 0x000fe400078e00ff */
[----:B------:R-:W-:Y:S02]  /*0ea0*/  IMAD.SHL.U32 R5, R5, 0x40, RZ ;  /* 0x0000004005057824 */ /* 0x000fe400078e00ff */
[----:B------:R-:W-:Y:S01]  /*0eb0*/  IMAD.SHL.U32 R196, R4, 0x100, RZ ;  /* 0x0000010004c47824 */ /* 0x000fe200078e00ff */
[----:B------:R-:W-:Y:S01]  /*0ec0*/  SHF.R.S32.HI R4, RZ, 0x1f, R224 ;  /* 0x0000001fff047819 */ /* 0x000fe200000114e0 */
[----:B------:R0:W-:Y:S01]  /*0ed0*/  STL [R1+0xc], R8 ;  /* 0x00000c0801007387 */ /* 0x0001e20000100800 */
[----:B------:R-:W-:Y:S02]  /*0ee0*/  LOP3.LUT R13, R10, 0x8, R13, 0xf8, !PT ;  /* 0x000000080a0d7812 */ /* 0x000fe400078ef80d */
[----:B------:R-:W-:Y:S02]  /*0ef0*/  SHF.R.S32.HI R4, RZ, 0x1f, R221 ;  /* 0x0000001fff047819 */ /* 0x000fe400000114dd */
[----:B------:R-:W-:-:S02]  /*0f00*/  SHF.R.U32.HI R10, RZ, 0x3, R10 ;  /* 0x00000003ff0a7819 */ /* 0x000fc4000001160a */
[----:B------:R-:W-:Y:S02]  /*0f10*/  LOP3.LUT R4, R5, 0xfffffe00, RZ, 0xc0, !PT ;  /* 0xfffffe0005047812 */ /* 0x000fe400078ec0ff */
[----:B------:R-:W-:Y:S02]  /*0f20*/  LOP3.LUT R234, R0, 0xfffffffc, RZ, 0xc0, !PT ;  /* 0xfffffffc00ea7812 */ /* 0x000fe400078ec0ff */
[----:B0-----:R-:W-:Y:S02]  /*0f30*/  LOP3.LUT R8, R9, 0x7ffffe00, RZ, 0xc0, !PT ;  /* 0x7ffffe0009087812 */ /* 0x001fe400078ec0ff */
[----:B------:R-:W-:Y:S01]  /*0f40*/  SHF.R.S32.HI R6, RZ, 0x1f, R0 ;  /* 0x0000001fff067819 */ /* 0x000fe20000011400 */
[----:B------:R0:W-:Y:S01]  /*0f50*/  STL [R1+0x8], R4 ;  /* 0x0000080401007387 */ /* 0x0001e20000100800 */
[----:B------:R-:W-:Y:S01]  /*0f60*/  LOP3.LUT R13, R13, R10, RZ, 0x3c, !PT ;  /* 0x0000000a0d0d7212 */ /* 0x000fe200078e3cff */
[----:B------:R-:W-:Y:S01]  /*0f70*/  IMAD R8, R215, 0x400, R8 ;  /* 0x00000400d7087824 */ /* 0x000fe200078e0208 */
[----:B------:R-:W-:Y:S01]  /*0f80*/  LEA.HI R6, R6, R23, RZ, 0x3 ;  /* 0x0000001706067211 */ /* 0x000fe200078f18ff */
[----:B------:R-:W-:Y:S01]  /*0f90*/  IMAD.IADD R234, R16, 0x1, -R234 ;  /* 0x0000000110ea7824 */ /* 0x000fe200078e0aea */
[----:B------:R-:W-:Y:S01]  /*0fa0*/  R2P PR, R11, 0x6 ;  /* 0x000000060b007804 */ /* 0x000fe20000000000 */
[----:B------:R-:W-:Y:S01]  /*0fb0*/  IMAD.SHL.U32 R237, R7, 0x40, RZ ;  /* 0x0000004007ed7824 */ /* 0x000fe200078e00ff */
[----:B------:R-:W-:Y:S01]  /*0fc0*/  LOP3.LUT R6, R6, 0xfffffff8, RZ, 0xc0, !PT ;  /* 0xfffffff806067812 */ /* 0x000fe200078ec0ff */
[----:B------:R-:W-:Y:S01]  /*0fd0*/  IMAD.IADD R13, R8, 0x1, R13 ;  /* 0x00000001080d7824 */ /* 0x000fe200078e020d */
[C---:B------:R-:W-:Y:S01]  /*0fe0*/  LEA.HI R0, R234.reuse, R234, RZ, 0x1 ;  /* 0x000000eaea007211 */ /* 0x040fe200078f08ff */
[----:B------:R-:W-:Y:S01]  /*0ff0*/  IMAD.SHL.U32 R16, R234, 0x8, RZ ;  /* 0x00000008ea107824 */ /* 0x000fe200078e00ff */
[----:B------:R-:W-:Y:S01]  /*1000*/  LOP3.LUT R237, R237, 0x1c0, RZ, 0xc0, !PT ;  /* 0x000001c0eded7812 */ /* 0x000fe200078ec0ff */
[----:B------:R-:W-:Y:S01]  /*1010*/  IMAD R210, R13, 0x2, R2 ;  /* 0x000000020dd27824 */ /* 0x000fe200078e0202 */
[----:B------:R-:W-:Y:S01]  /*1020*/  SHF.R.S32.HI R229, RZ, 0x3, R3 ;  /* 0x00000003ffe57819 */ /* 0x000fe20000011403 */
[----:B------:R-:W-:Y:S01]  /*1030*/  IMAD.MOV.U32 R213, RZ, RZ, 0x20 ;  /* 0x00000020ffd57424 */ /* 0x000fe200078e00ff */
[----:B------:R-:W-:Y:S01]  /*1040*/  LOP3.LUT R3, R0, 0x1ffffffe, RZ, 0xc0, !PT ;  /* 0x1ffffffe00037812 */ /* 0x000fe200078ec0ff */
[----:B------:R-:W-:Y:S01]  /*1050*/  VIADD R232, R193, 0x1c0 ;  /* 0x000001c0c1e87836 */ /* 0x000fe20000000000 */
[----:B------:R-:W-:Y:S01]  /*1060*/  LOP3.LUT R0, R237, 0x38, R16, 0xf8, !PT ;  /* 0x00000038ed007812 */ /* 0x000fe200078ef810 */
[----:B------:R-:W-:Y:S01]  /*1070*/  IMAD.IADD R188, R23, 0x1, -R6 ;  /* 0x0000000117bc7824 */ /* 0x000fe200078e0a06 */
[----:B------:R-:W-:Y:S01]  /*1080*/  SHF.R.U32.HI R6, RZ, 0x3, R237 ;  /* 0x00000003ff067819 */ /* 0x000fe200000116ed */
[----:B------:R-:W-:-:S02]  /*1090*/  IMAD.SHL.U32 R184, R234, 0x4, RZ ;  /* 0x00000004eab87824 */ /* 0x000fc400078e00ff */
[----:B------:R-:W-:Y:S01]  /*10a0*/  VIADD R214, R210, 0x36400 ;  /* 0x00036400d2d67836 */ /* 0x000fe20000000000 */
[----:B------:R-:W-:Y:S01]  /*10b0*/  SHF.R.S32.HI R5, RZ, 0x1f, R232 ;  /* 0x0000001fff057819 */ /* 0x000fe200000114e8 */
[----:B------:R-:W-:Y:S01]  /*10c0*/  VIADD R225, R193, 0x40 ;  /* 0x00000040c1e17836 */ /* 0x000fe20000000000 */
[----:B------:R-:W-:Y:S01]  /*10d0*/  SEL R213, R213, 0xffffffe0, !P1 ;  /* 0xffffffe0d5d57807 */ /* 0x000fe20004800000 */
[C---:B------:R-:W-:Y:S01]  /*10e0*/  VIADD R222, R193.reuse, 0x100 ;  /* 0x00000100c1de7836 */ /* 0x040fe20000000000 */
[----:B------:R-:W-:Y:S01]  /*10f0*/  LOP3.LUT R5, R4, R0, R6, 0xf6, !PT ;  /* 0x0000000004057212 */ /* 0x000fe200078ef606 */
[----:B------:R-:W-:Y:S02]  /*1100*/  VIADD R192, R184, 0x10 ;  /* 0x00000010b8c07836 */ /* 0x000fe40000000000 */
[C---:B------:R-:W-:Y:S02]  /*1110*/  VIADD R223, R193.reuse, 0xc0 ;  /* 0x000000c0c1df7836 */ /* 0x040fe40000000000 */
[----:B------:R-:W-:-:S02]  /*1120*/  VIADD R233, R193, 0x180 ;  /* 0x00000180c1e97836 */ /* 0x000fc40000000000 */
[----:B------:R-:W-:Y:S02]  /*1130*/  VIADD R211, R210, 0x36440 ;  /* 0x00036440d2d37836 */ /* 0x000fe40000000000 */
[----:B------:R-:W-:Y:S02]  /*1140*/  IMAD.IADD R3, R234, 0x1, -R3 ;  /* 0x00000001ea037824 */ /* 0x000fe400078e0a03 */
[C---:B------:R-:W-:Y:S01]  /*1150*/  @P2 VIADD R211, R214.reuse, 0xffffffc0 ;  /* 0xffffffc0d6d32836 */ /* 0x040fe20000000000 */
        /* <DEDUP_REMOVED lines=9> */
[----:B------:R-:W-:-:S02]  /*11f0*/  IMAD.SHL.U32 R189, R12, 0x2, RZ ;  /* 0x000000020cbd7824 */ /* 0x000fc400078e00ff */
[----:B------:R-:W-:Y:S02]  /*1200*/  IMAD R236, R5, 0x2, R2 ;  /* 0x0000000205ec7824 */ /* 0x000fe400078e0202 */
[----:B------:R-:W-:Y:S02]  /*1210*/  IMAD R216, R3, 0x8, R190 ;  /* 0x0000000803d87824 */ /* 0x000fe400078e02be */
[----:B------:R-:W-:Y:S01]  /*1220*/  IMAD.IADD R213, R213, 0x1, R211 ;  /* 0x00000001d5d57824 */ /* 0x000fe200078e02d3 */
[----:B--2---:R-:W-:Y:S02]  /*1230*/  LOP3.LUT R187, R18, 0x1, RZ, 0xfc, !PT ;  /* 0x0000000112bb7812 */ /* 0x004fe400078efcff */
[----:B0-----:R-:W-:-:S07]  /*1240*/  CS2R R18, SRZ ;  /* 0x0000000000127805 */ /* 0x001fce000001ff00 */
.L_x_8770:
[----:B0-23--:R-:W0:Y:S01]  /*1250*/  LDC.64 R4, c[0x0][0xd88] ;  /* 0x00036200ff047b82 */ /* 0x00de220000000a00 */
        /* <DEDUP_REMOVED lines=21> */
[----:B----4-:R-:W-:Y:S01]  /*13b0*/  @P1 IADD3 R6, P2, R218, UR8, RZ ;  /* 0x00000008da061c10 */ /* 0x010fe2000ff5e0ff */
        /* <DEDUP_REMOVED lines=28> */
.L_x_8639:
[----:B------:R-:W-:Y:S02]  /*1580*/  IMAD.U32 R44, RZ, RZ, UR5 ;  /* 0x00000005ff2c7e24 */ /* 0x000fe4000f8e00ff */
[----:B------:R-:W-:Y:S01]  /*1590*/  IMAD.U32 R24, RZ, RZ, UR4 ;  /* 0x00000004ff187e24 */ /* 0x000fe2000f8e00ff */
[----:B------:R-:W-:Y:S06]  /*15a0*/  @!P2 BRA `(.L_x_8640) ;  /* 0x000000000010a947 */ /* 0x000fec0003800000 */
[----:B------:R-:W-:-:S04]  /*15b0*/  IADD3 R4, P0, R218, UR8, RZ ;  /* 0x00000008da047c10 */ /* 0x000fc8000ff1e0ff */
[----:B------:R-:W-:-:S05]  /*15c0*/  IADD3.X R5, R219, UR9, RZ, P0, !PT ;  /* 0x00000009db057c10 */ /* 0x000fca00087fe4ff */
[----:B------:R0:W5:Y:S01]  /*15d0*/  LDG.E R24, desc[UR40][R4.64] ;  /* 0x0000002804187981 */ /* 0x000162000c1e1900 */
[----:B------:R-:W-:Y:S05]  /*15e0*/  BRA `(.L_x_8641) ;  /* 0x0000000000107947 */ /* 0x000fea0003800000 */
.L_x_8640:
[----:B------:R-:W-:Y:S05]  /*15f0*/  @!P0 BRA `(.L_x_8641) ;  /* 0x00000000000c8947 */ /* 0x000fea0003800000 */
[----:B------:R-:W2:Y:S04]  /*1600*/  LDG.E R5, desc[UR40][R8.64] ;  /* 0x0000002808057981 */ /* 0x000ea8000c1e1900 */
[----:B------:R-:W2:Y:S02]  /*1610*/  LDG.E R24, desc[UR40][R8.64+0x4] ;  /* 0x0000042808187981 */ /* 0x000ea4000c1e1900 */
[----:B--2---:R-:W-:-:S07]  /*1620*/  IMAD.IADD R24, R24, 0x1, -R5 ;  /* 0x0000000118187824 */ /* 0x004fce00078e0a05 */
.L_x_8641:
        /* <DEDUP_REMOVED lines=69> */
.L_x_8644:
[----:B------:R-:W-:Y:S05]  /*1a80*/  BSYNC B6 ;  /* 0x0000000000067941 */ /* 0x000fea0003800000 */
.L_x_8643:
        /* <DEDUP_REMOVED lines=20> */
.L_x_8646:
[----:B------:R-:W-:Y:S05]  /*1bd0*/  BSYNC B6 ;  /* 0x0000000000067941 */ /* 0x000fea0003800000 */
.L_x_8645:
        /* <DEDUP_REMOVED lines=50> */
[----:B------:R-:W-:-:S02]  /*1f00*/  IMAD R27, R23, R57, R12 ;  /* 0x00000039171b7224 */ /* 0x000fc400078e020c */
[----:B------:R-:W-:-:S04]  /*1f10*/  IMAD.WIDE.U32 R12, R23, R56, R16 ;  /* 0x00000038170c7225 */ /* 0x000fc800078e0010 */
[----:B------:R-:W-:Y:S02]  /*1f20*/  IMAD.IADD R13, R27, 0x1, R13 ;  /* 0x000000011b0d7824 */ /* 0x000fe400078e020d */
[----:B------:R-:W-:Y:S02]  /*1f30*/  VIADD R58, R26, 0x8 ;  /* 0x000000081a3a7836 */ /* 0x000fe40000000000 */
[----:B-----5:R-:W-:-:S04]  /*1f40*/  IMAD.WIDE.U32 R38, R30, R56, R12 ;  /* 0x000000381e267225 */ /* 0x020fc800078e000c */
[----:B------:R-:W-:Y:S01]  /*1f50*/  IMAD.SHL.U32 R59, R59, 0x2, RZ ;  /* 0x000000023b3b7824 */ /* 0x000fe200078e00ff */
[----:B---3--:R-:W-:Y:S02]  /*1f60*/  SHF.R.S32.HI R0, RZ, 0x1f, R25 ;  /* 0x0000001fff007819 */ /* 0x008fe40000011419 */
        /* <DEDUP_REMOVED lines=22> */
[----:B------:R-:W-:Y:S01]  /*20d0*/  SHF.R.S32.HI R25, RZ, 0x1f, R30 ;  /* 0x0000001fff197819 */ /* 0x000fe2000001141e */
        /* <DEDUP_REMOVED lines=14> */
[----:B------:R-:W-:Y:S02]  /*21c0*/  IMAD.IADD R9, R9, 0x1, R27 ;  /* 0x0000000109097824 */ /* 0x000fe400078e021b */
[----:B------:R-:W-:-:S04]  /*21d0*/  IMAD.WIDE.U32 R34, R30, R54, R10 ;  /* 0x000000361e227225 */ /* 0x000fc800078e000a */
[----:B------:R-:W-:Y:S01]  /*21e0*/  IMAD R61, R215, 0x200, R4 ;  /* 0x00000200d73d7824 */ /* 0x000fe200078e0204 */
[----:B------:R-:W-:Y:S01]  /*21f0*/  LOP3.LUT R4, R53, 0x38, R47, 0xf8, !PT ;  /* 0x0000003835047812 */ /* 0x000fe200078ef82f */
[----:B------:R-:W-:-:S03]  /*2200*/  IMAD.WIDE.U32 R36, R30, R56, R8 ;  /* 0x000000381e247225 */ /* 0x000fc600078e0008 */
[----:B------:R-:W-:Y:S01]  /*2210*/  LOP3.LUT R4, R4, R57, RZ, 0x3c, !PT ;  /* 0x0000003904047212 */ /* 0x000fe200078e3cff */
[----:B------:R-:W-:Y:S02]  /*2220*/  IMAD.SHL.U32 R54, R54, 0x40, RZ ;  /* 0x0000004036367824 */ /* 0x000fe400078e00ff */
[----:B------:R-:W-:Y:S02]  /*2230*/  IMAD.SHL.U32 R56, R56, 0x40, RZ ;  /* 0x0000004038387824 */ /* 0x000fe400078e00ff */
[----:B------:R-:W-:Y:S02]  /*2240*/  IMAD.X R41, R24, 0x1, R3, P0 ;  /* 0x0000000118297824 */ /* 0x000fe400000e0603 */
[----:B------:R-:W-:Y:S02]  /*2250*/  IMAD.IADD R60, R33, 0x1, R5 ;  /* 0x00000001213c7824 */ /* 0x000fe400078e0205 */
[----:B------:R-:W-:Y:S02]  /*2260*/  IMAD.IADD R62, R5, 0x1, R35 ;  /* 0x00000001053e7824 */ /* 0x000fe400078e0223 */
[----:B------:R-:W-:-:S02]  /*2270*/  IMAD.IADD R65, R37, 0x1, R25 ;  /* 0x0000000125417824 */ /* 0x000fc400078e0219 */
[----:B------:R-:W-:Y:S02]  /*2280*/  IMAD.IADD R67, R25, 0x1, R39 ;  /* 0x0000000119437824 */ /* 0x000fe400078e0227 */
[----:B------:R-:W-:Y:S02]  /*2290*/  IMAD R66, R215, 0x200, R4 ;  /* 0x00000200d7427824 */ /* 0x000fe400078e0204 */
[----:B------:R-:W-:-:S07]  /*22a0*/  IMAD.IADD R69, R29, 0x1, R69 ;  /* 0x000000011d457824 */ /* 0x000fce00078e0245 */
.L_x_8676:
        /* <DEDUP_REMOVED lines=58> */
.L_x_8651:
[----:B------:R-:W-:Y:S05]  /*2650*/  BSYNC B1 ;  /* 0x0000000000017941 */ /* 0x000fea0003800000 */
.L_x_8650:
        /* <DEDUP_REMOVED lines=19> */
.L_x_8652:
[----:B------:R-:W-:Y:S01]  /*2790*/  IMAD R68, R22, 0x8, R2 ;  /* 0x0000000816447824 */ /* 0x000fe200078e0202 */
[----:B------:R-:W-:Y:S01]  /*27a0*/  SHF.L.U32 R71, R186, 0x1f, RZ ;  /* 0x0000001fba477819 */ /* 0x000fe200000006ff */
[----:B------:R-:W-:Y:S03]  /*27b0*/  BSSY B1, `(.L_x_8653) ;  /* 0x0000003000017945 */ /* 0x000fe60003800000 */
[----:B------:R-:W0:Y:S02]  /*27c0*/  SYNCS.PHASECHK.TRANS64.TRYWAIT P5, [R68+URZ+0x38890], R71 ;  /* 0x03889047440075a7 */ /* 0x000e2400080a017f */
[----:B0-----:R-:W-:Y:S05]  /*27d0*/  @!P5 BRA `(.L_x_8654) ;  /* 0x000001e400b4d947 */ /* 0x001fea0003800000 */
.L_x_8961:
[----:B------:R-:W-:Y:S05]  /*27e0*/  BSYNC B1 ;  /* 0x0000000000017941 */ /* 0x000fea0003800000 */
.L_x_8653:
        /* <DEDUP_REMOVED lines=53> */
.L_x_8659:
[----:B------:R-:W-:Y:S05]  /*2b40*/  BSYNC B2 ;  /* 0x0000000000027941 */ /* 0x000fea0003800000 */
.L_x_8658:
[----:B--2---:R1:W-:Y:S02]  /*2b50*/  STG.E.128 desc[UR40][R12.64], R4 ;  /* 0x000000040c007986 */ /* 0x0043e4000c101d28 */
.L_x_8657:
[----:B------:R-:W-:Y:S05]  /*2b60*/  BSYNC B1 ;  /* 0x0000000000017941 */ /* 0x000fea0003800000 */
.L_x_8656:
        /* <DEDUP_REMOVED lines=56> */
.L_x_8661:
[----:B------:R-:W-:Y:S05]  /*2ef0*/  BSYNC B1 ;  /* 0x0000000000017941 */ /* 0x000fea0003800000 */
.L_x_8660:
[----:B-1----:R1:W-:Y:S01]  /*2f00*/  STG.E.128 desc[UR40][R12.64+0x40], R4 ;  /* 0x000040040c007986 */ /* 0x0023e2000c101d28 */
[----:B------:R-:W-:Y:S05]  /*2f10*/  BRA `(.L_x_8655) ;  /* 0x0000000c00407947 */ /* 0x000fea0003800000 */
.L_x_8649:
        /* <DEDUP_REMOVED lines=43> */
.L_x_8662:
[----:B------:R-:W-:Y:S01]  /*31d0*/  IMAD R68, R22, 0x8, R2 ;  /* 0x0000000816447824 */ /* 0x000fe200078e0202 */
[----:B------:R-:W-:Y:S01]  /*31e0*/  SHF.L.U32 R71, R186, 0x1f, RZ ;  /* 0x0000001fba477819 */ /* 0x000fe200000006ff */
[----:B------:R-:W0:Y:S01]  /*31f0*/  LDC R70, c[0x0][0x2f4] ;  /* 0x0000bd00ff467b82 */ /* 0x000e220000000800 */
[----:B------:R-:W-:Y:S02]  /*3200*/  BSSY B1, `(.L_x_8663) ;  /* 0x0000003000017945 */ /* 0x000fe40003800000 */
[----:B------:R-:W1:Y:S02]  /*3210*/  SYNCS.PHASECHK.TRANS64.TRYWAIT P5, [R68+URZ+0x38890], R71 ;  /* 0x03889047440075a7 */ /* 0x000e6400080a017f */
[----:B-1----:R-:W-:Y:S05]  /*3220*/  @!P5 BRA `(.L_x_8664) ;  /* 0x000001dc0034d947 */ /* 0x002fea0003800000 */
.L_x_8962:
[----:B------:R-:W-:Y:S05]  /*3230*/  BSYNC B1 ;  /* 0x0000000000017941 */ /* 0x000fea0003800000 */
.L_x_8663:
        /* <DEDUP_REMOVED lines=19> */
[----:B------:R-:W-:Y:S01]  /*3370*/  SHF.R.S32.HI R12, RZ, 0x4, R13 ;  /* 0x00000004ff0c7819 */ /* 0x000fe2000001140d */
[----:B------:R-:W-:-:S03]  /*3380*/  IMAD.IADD R13, R66, 0x1, R26 ;  /* 0x00000001420d7824 */ /* 0x000fc600078e021a */
[----:B------:R-:W-:Y:S01]  /*3390*/  LEA.HI.SX32 R12, R47, R12, 0x1d ;  /* 0x0000000c2f0c7211 */ /* 0x000fe200078feaff */
[----:B------:R-:W-:-:S04]  /*33a0*/  IMAD R13, R13, 0x2, R2 ;  /* 0x000000020d0d7824 */ /* 0x000fc800078e0202 */
[----:B------:R-:W-:-:S05]  /*33b0*/  IMAD.SHL.U32 R79, R12, 0x8, RZ ;  /* 0x000000080c4f7824 */ /* 0x000fca00078e00ff */
[----:B------:R-:W-:-:S04]  /*33c0*/  LOP3.LUT R12, R53, 0x38, R79, 0xf8, !PT ;  /* 0x00000038350c7812 */ /* 0x000fc800078ef84f */
[----:B------:R-:W-:-:S05]  /*33d0*/  LOP3.LUT R12, R12, R57, RZ, 0x3c, !PT ;  /* 0x000000390c0c7212 */ /* 0x000fca00078e3cff */
[----:B------:R-:W-:-:S04]  /*33e0*/  IMAD R15, R215, 0x200, R12 ;  /* 0x00000200d70f7824 */ /* 0x000fc800078e020c */
[----:B------:R-:W-:-:S04]  /*33f0*/  IMAD.IADD R15, R26, 0x1, R15 ;  /* 0x000000011a0f7824 */ /* 0x000fc800078e020f */
[----:B------:R-:W-:Y:S02]  /*3400*/  IMAD R24, R15, 0x2, R2 ;  /* 0x000000020f187824 */ /* 0x000fe400078e0202 */
        /* <DEDUP_REMOVED lines=94> */
.L_x_8666:
[----:B------:R-:W-:Y:S05]  /*39f0*/  BSYNC B1 ;  /* 0x0000000000017941 */ /* 0x000fea0003800000 */
.L_x_8665:
        /* <DEDUP_REMOVED lines=10> */
.L_x_8648:
[----:B------:R-:W-:-:S13]  /*3aa0*/  ISETP.NE.AND P0, PT, R187, 0x3, PT ;  /* 0x00000003bb00780c */ /* 0x000fda0003f05270 */
[----:B------:R-:W-:Y:S05]  /*3ab0*/  @!P0 BRA `(.L_x_8667) ;  /* 0x0000000000048947 */ /* 0x000fea0003800000 */
[----:B------:R-:W-:Y:S01]  /*3ac0*/  BPT.TRAP 0x1 ;  /* 0x000000040000795c */ /* 0x000fe20000300000 */
.L_x_8667:
        /* <DEDUP_REMOVED lines=8> */
.L_x_8963:
[----:B------:R-:W-:Y:S05]  /*3b50*/  BSYNC B1 ;  /* 0x0000000000017941 */ /* 0x000fea0003800000 */
.L_x_8668:
        /* <DEDUP_REMOVED lines=12> */
.L_x_8655:
[----:B------:R-:W-:Y:S05]  /*3c20*/  BSYNC B0 ;  /* 0x0000000000007941 */ /* 0x000fea0003800000 */
.L_x_8647:
        /* <DEDUP_REMOVED lines=17> */
.L_x_8671:
[----:B------:R-:W-:Y:S05]  /*3d40*/  BSYNC B0 ;  /* 0x0000000000007941 */ /* 0x000fea0003800000 */
.L_x_8670:
[----:B------:R-:W5:Y:S01]  /*3d50*/  SYNCS.PHASECHK.TRANS64.TRYWAIT P0, [R68+URZ+0x388b0], R71 ;  /* 0x0388b047440075a7 */ /* 0x000f62000800017f */
[----:B------:R-:W-:Y:S04]  /*3d60*/  BSSY B0, `(.L_x_8672) ;  /* 0x0000002000007945 */ /* 0x000fe80003800000 */
[----:B-----5:R-:W-:Y:S05]  /*3d70*/  @!P0 BRA `(.L_x_8673) ;  /* 0x000001d000888947 */ /* 0x020fea0003800000 */
.L_x_8964:
[----:B------:R-:W-:Y:S05]  /*3d80*/  BSYNC B0 ;  /* 0x0000000000007941 */ /* 0x000fea0003800000 */
.L_x_8672:
        /* <DEDUP_REMOVED lines=82> */
.L_x_8675:
[----:B------:R-:W-:Y:S05]  /*42b0*/  BSYNC B0 ;  /* 0x0000000000007941 */ /* 0x000fea0003800000 */
.L_x_8674:
        /* <DEDUP_REMOVED lines=17> */
.L_x_8642:
[----:B------:R-:W2:Y:S01]  /*43d0*/  LDL R4, [R1+0x4] ;  /* 0x0000040001047983 */ /* 0x000ea20000100800 */
[----:B------:R-:W-:Y:S01]  /*43e0*/  BSSY B0, `(.L_x_8677) ;  /* 0x0000005000007945 */ /* 0x000fe20003800000 */
[----:B--2---:R-:W-:-:S03]  /*43f0*/  ISETP.NE.AND P1, PT, R4, 0x1, PT ;  /* 0x000000010400780c */ /* 0x004fc60003f25270 */
[----:B------:R-:W-:Y:S10]  /*4400*/  @P0 BRA `(.L_x_8678) ;  /* 0x0000000000080947 */ /* 0x000ff40003800000 */
[----:B------:R-:W1:Y:S02]  /*4410*/  FENCE.VIEW.ASYNC.G ;  /* 0x00000000000073c6 */ /* 0x000e640000000100 */
[----:B-1----:R-:W-:Y:S06]  /*4420*/  BAR.ARV 0xc, 0x180 ;  /* 0x0306000000007b1d */ /* 0x002fec0000002000 */
.L_x_8678:
[----:B------:R-:W-:Y:S05]  /*4430*/  BSYNC B0 ;  /* 0x0000000000007941 */ /* 0x000fea0003800000 */
.L_x_8677:
        /* <DEDUP_REMOVED lines=39> */
[----:B------:R-:W1:Y:S01]  /*46b0*/  @P0 LDC R3, c[0x0][0x44c] ;  /* 0x00011300ff030b82 */ /* 0x000e620000000800 */
[----:B------:R-:W-:Y:S02]  /*46c0*/  CS2R R88, SRZ ;  /* 0x0000000000587805 */ /* 0x000fe4000001ff00 */
[----:B------:R-:W-:-:S02]  /*46d0*/  CS2R R86, SRZ ;  /* 0x0000000000567805 */ /* 0x000fc4000001ff00 */
[----:B------:R-:W-:Y:S02]  /*46e0*/  CS2R R84, SRZ ;  /* 0x0000000000547805 */ /* 0x000fe4000001ff00 */
[----:B------:R-:W-:Y:S02]  /*46f0*/  CS2R R82, SRZ ;  /* 0x0000000000527805 */ /* 0x000fe4000001ff00 */
[----:B------:R-:W-:Y:S02]  /*4700*/  CS2R R80, SRZ ;  /* 0x0000000000507805 */ /* 0x000fe4000001ff00 */
[----:B------:R-:W-:Y:S02]  /*4710*/  CS2R R78, SRZ ;  /* 0x00000000004e7805 */ /* 0x000fe4000001ff00 */
[----:B------:R-:W-:Y:S01]  /*4720*/  CS2R R76, SRZ ;  /* 0x00000000004c7805 */ /* 0x000fe2000001ff00 */
[----:B------:R-:W2:Y:S01]  /*4730*/  @P0 LDC R4, c[0x0][0x450] ;  /* 0x00011400ff040b82 */ /* 0x000ea20000000800 */
[----:B---3--:R-:W-:-:S02]  /*4740*/  CS2R R74, SRZ ;  /* 0x00000000004a7805 */ /* 0x008fc4000001ff00 */
[----:B------:R-:W-:Y:S01]  /*4750*/  CS2R R152, SRZ ;  /* 0x0000000000987805 */ /* 0x000fe2000001ff00 */
        /* <DEDUP_REMOVED lines=10> */
[----:B----4-:R-:W-:Y:S02]  /*4800*/  CS2R R50, SRZ ;  /* 0x0000000000327805 */ /* 0x010fe4000001ff00 */
[----:B------:R-:W-:-:S02]  /*4810*/  CS2R R162, SRZ ;  /* 0x0000000000a27805 */ /* 0x000fc4000001ff00 */
[----:B------:R-:W-:Y:S01]  /*4820*/  CS2R R46, SRZ ;  /* 0x00000000002e7805 */ /* 0x000fe2000001ff00 */
[----:B-1----:R-:W-:Y:S01]  /*4830*/  @P0 IMAD.HI.U32 R3, R0, R3, RZ ;  /* 0x0000000300030227 */ /* 0x002fe200078e00ff */
[----:B------:R-:W-:Y:S02]  /*4840*/  CS2R R164, SRZ ;  /* 0x0000000000a47805 */ /* 0x000fe4000001ff00 */
[----:B------:R-:W-:Y:S02]  /*4850*/  CS2R R166, SRZ ;  /* 0x0000000000a67805 */ /* 0x000fe4000001ff00 */
[----:B------:R-:W-:Y:S01]  /*4860*/  CS2R R38, SRZ ;  /* 0x0000000000267805 */ /* 0x000fe2000001ff00 */
[----:B------:R-:W-:Y:S01]  /*4870*/  IMAD.MOV.U32 R169, RZ, RZ, RZ ;  /* 0x000000ffffa97224 */ /* 0x000fe200078e00ff */
[----:B------:R-:W-:Y:S01]  /*4880*/  CS2R R26, SRZ ;  /* 0x00000000001a7805 */ /* 0x000fe2000001ff00 */
[----:B------:R-:W-:Y:S01]  /*4890*/  IMAD.MOV.U32 R170, RZ, RZ, RZ ;  /* 0x000000ffffaa7224 */ /* 0x000fe200078e00ff */
[----:B------:R-:W-:-:S02]  /*48a0*/  CS2R R28, SRZ ;  /* 0x00000000001c7805 */ /* 0x000fc4000001ff00 */
[----:B--2---:R-:W-:Y:S01]  /*48b0*/  @P0 SHF.R.U32.HI R0, RZ, R4, R3 ;  /* 0x00000004ff000219 */ /* 0x004fe20000011603 */
[----:B------:R-:W-:Y:S01]  /*48c0*/  IMAD.MOV.U32 R4, RZ, RZ, RZ ;  /* 0x000000ffff047224 */ /* 0x000fe200078e00ff */
[----:B------:R-:W-:Y:S01]  /*48d0*/  PLOP3.LUT P0, PT, PT, PT, PT, 0x80, 0x0 ;  /* 0x000000000000781c */ /* 0x000fe20003f0f070 */
[----:B------:R-:W-:Y:S01]  /*48e0*/  IMAD.MOV.U32 R31, RZ, RZ, RZ ;  /* 0x000000ffff1f7224 */ /* 0x000fe200078e00ff */
[----:B------:R-:W-:Y:S01]  /*48f0*/  CS2R R24, SRZ ;  /* 0x0000000000187805 */ /* 0x000fe2000001ff00 */
[----:B------:R-:W-:Y:S01]  /*4900*/  IMAD.IADD R0, R43, 0x1, R0 ;  /* 0x000000012b007824 */ /* 0x000fe200078e0200 */
[----:B------:R-:W-:-:S04]  /*4910*/  CS2R R42, SRZ ;  /* 0x00000000002a7805 */ /* 0x000fc8000001ff00 */
[----:B------:R-:W-:-:S04]  /*4920*/  SHF.R.S32.HI R3, RZ, 0x1f, R0 ;  /* 0x0000001fff037819 */ /* 0x000fc80000011400 */
[----:B------:R-:W-:-:S04]  /*4930*/  LEA.HI R3, R3, R0, RZ, 0x6 ;  /* 0x0000000003037211 */ /* 0x000fc800078f30ff */
[----:B------:R-:W-:Y:S01]  /*4940*/  SHF.R.S32.HI R0, RZ, 0x6, R3 ;  /* 0x00000006ff007819 */ /* 0x000fe20000011403 */
[----:B------:R-:W-:-:S03]  /*4950*/  IMAD.MOV.U32 R3, RZ, RZ, RZ ;  /* 0x000000ffff037224 */ /* 0x000fc600078e00ff */
[----:B------:R-:W-:-:S04]  /*4960*/  VIMNMX R0, R197, R0, PT ;  /* 0x00000000c5007248 */ /* 0x000fc80003fe0100 */
[----:B------:R-:W-:-:S13]  /*4970*/  ISETP.GE.AND P1, PT, R0, 0x1, PT ;  /* 0x000000010000780c */ /* 0x000fda0003f26270 */
        /* <DEDUP_REMOVED lines=72> */
.L_x_8684:
[----:B------:R-:W-:Y:S01]  /*4e00*/  BAR.SYNC.DEFER_BLOCKING 0xe, 0x100 ;  /* 0x0384000000007b1d */ /* 0x000fe20000010000 */
[----:B01----:R-:W-:Y:S01]  /*4e10*/  IMAD R3, R18, 0x40, R190 ;  /* 0x0000004012037824 */ /* 0x003fe200078e02be */
[----:B------:R-:W-:Y:S01]  /*4e20*/  R2UR UR4, R8 ;  /* 0x00000000080472ca */ /* 0x000fe200000e0000 */
[----:B------:R-:W-:Y:S01]  /*4e30*/  VIADD R18, R18, 0x1 ;  /* 0x0000000112127836 */ /* 0x000fe20000000000 */
[----:B------:R-:W-:Y:S01]  /*4e40*/  R2UR UR5, R9 ;  /* 0x00000000090572ca */ /* 0x000fe200000e0000 */
[----:B------:R-:W-:Y:S01]  /*4e50*/  IMAD R3, R3, 0x4, R2 ;  /* 0x0000000403037824 */ /* 0x000fe200078e0202 */
[----:B------:R-:W-:Y:S01]  /*4e60*/  ISETP.GT.AND P1, PT, R0, RZ, PT ;  /* 0x000000ff0000720c */ /* 0x000fe20003f24270 */
        /* <DEDUP_REMOVED lines=176> */
.L_x_8683:
[----:B------:R-:W-:Y:S05]  /*5970*/  BSYNC B0 ;  /* 0x0000000000007941 */ /* 0x000fea0003800000 */
.L_x_8682:
[----:B------:R-:W-:Y:S01]  /*5980*/  BAR.SYNC.DEFER_BLOCKING 0xe, 0x100 ;  /* 0x0384000000007b1d */ /* 0x000fe20000010000 */
[C---:B01----:R-:W-:Y:S01]  /*5990*/  IMAD R3, R18.reuse, 0x40, R190 ;  /* 0x0000004012037824 */ /* 0x043fe200078e02be */
        /* <DEDUP_REMOVED lines=8> */
[----:B------:R-:W0:Y:S04]  /*5a20*/  LDS R0, [R3+0x38420] ;  /* 0x0384200003007984 */ /* 0x000e280000000800 */
[----:B------:R0:W1:Y:S02]  /*5a30*/  LDS R2, [R3+0x38400] ;  /* 0x0384000003027984 */ /* 0x0000640000000800 */
[-C--:B0-----:R-:W-:Y:S01]  /*5a40*/  FMUL.FTZ R3, R27, R0.reuse ;  /* 0x000000001b037220 */ /* 0x081fe20000410000 */
        /* <DEDUP_REMOVED lines=129> */
.L_x_8680:
        /* <DEDUP_REMOVED lines=112> */
.L_x_8686:
[----:B------:R-:W-:Y:S05]  /*6960*/  BSYNC B6 ;  /* 0x0000000000067941 */ /* 0x000fea0003800000 */
.L_x_8685:
        /* <DEDUP_REMOVED lines=12> */
.L_x_8690:
[----:B--2---:R2:W3:Y:S02]  /*6a30*/  SYNCS.PHASECHK.TRANS64.TRYWAIT P0, [R2+URZ+0x38800], R3 ;  /* 0x03880003020075a7 */ /* 0x0044e4000800017f */
[----:B---3--:R-:W-:Y:S05]  /*6a40*/  @!P0 NANOSLEEP.SYNCS 0x989680 ;  /* 0x009896800000895d */ /* 0x008fea0003900000 */
[----:B------:R-:W3:Y:S02]  /*6a50*/  @!P0 SYNCS.PHASECHK.TRANS64 P0, [R2+URZ+0x38800], R3 ;  /* 0x03880003020085a7 */ /* 0x000ee4000800007f */
[----:B---3--:R-:W-:Y:S05]  /*6a60*/  @!P0 BRA `(.L_x_8690) ;  /* 0xfffffffc00f08947 */ /* 0x008fea000383ffff */
.L_x_8689:
[----:B------:R-:W-:Y:S05]  /*6a70*/  BSYNC B0 ;  /* 0x0000000000007941 */ /* 0x000fea0003800000 */
.L_x_8688:
[----:B------:R-:W-:Y:S05]  /*6a80*/  BRA `(.L_x_8691) ;  /* 0x0000002c00847947 */ /* 0x000fea0003800000 */
.L_x_8687:
        /* <DEDUP_REMOVED lines=31> */
.L_x_8693:
[----:B------:R-:W-:Y:S05]  /*6c80*/  BSYNC B6 ;  /* 0x0000000000067941 */ /* 0x000fea0003800000 */
.L_x_8692:
        /* <DEDUP_REMOVED lines=39> */
.L_x_8970:
        /* <DEDUP_REMOVED lines=30> */
.L_x_8698:
[----:B------:R-:W-:Y:S05]  /*70e0*/  BSYNC B1 ;  /* 0x0000000000017941 */ /* 0x000fea0003800000 */
.L_x_8697:
        /* <DEDUP_REMOVED lines=23> */
.L_x_8976:
        /* <DEDUP_REMOVED lines=34> */
.L_x_8701:
[----:B------:R-:W-:Y:S05]  /*7480*/  BSYNC B1 ;  /* 0x0000000000017941 */ /* 0x000fea0003800000 */
.L_x_8700:
[----:B------:R-:W1:Y:S01]  /*7490*/  SYNCS.PHASECHK.TRANS64.TRYWAIT P0, [R2+URZ+0x38800], R21 ;  /* 0x03880015020075a7 */ /* 0x000e62000800017f */
[----:B------:R-:W-:Y:S01]  /*74a0*/  LOP3.LUT R37, R37, 0x1c0, RZ, 0xc0, !PT ;  /* 0x000001c025257812 */ /* 0x000fe200078ec0ff */
[----:B--2--5:R-:W-:Y:S01]  /*74b0*/  IMAD.MOV.U32 R3, RZ, RZ, R28 ;  /* 0x000000ffff037224 */ /* 0x024fe200078e001c */
[----:B------:R-:W-:Y:S01]  /*74c0*/  VIADDMNMX R40, R36, -R195, 0x40, PT ;  /* 0x0000004024287446 */ /* 0x000fe200038009c3 */
[----:B0-----:R-:W-:Y:S01]  /*74d0*/  IMAD.MOV.U32 R4, RZ, RZ, R10 ;  /* 0x000000ffff047224 */ /* 0x001fe200078e000a */
[----:B---3--:R-:W-:Y:S01]  /*74e0*/  LOP3.LUT R0, R37, 0x18, R16, 0xf8, !PT ;  /* 0x0000001825007812 */ /* 0x008fe200078ef810 */
[----:B----4-:R-:W-:Y:S01]  /*74f0*/  IMAD.MOV.U32 R5, RZ, RZ, R11 ;  /* 0x000000ffff057224 */ /* 0x010fe200078e000b */
[----:B------:R-:W-:Y:S01]  /*7500*/  SHF.R.U32.HI R37, RZ, 0x3, R37 ;  /* 0x00000003ff257819 */ /* 0x000fe20000011625 */
[----:B------:R-:W-:Y:S01]  /*7510*/  IMAD.MOV.U32 R6, RZ, RZ, R8 ;  /* 0x000000ffff067224 */ /* 0x000fe200078e0008 */
[----:B------:R-:W-:Y:S01]  /*7520*/  PRMT R41, R3, 0x7610, R41 ;  /* 0x0000761003297816 */ /* 0x000fe20000000029 */
[----:B------:R-:W-:Y:S01]  /*7530*/  IMAD.MOV.U32 R3, RZ, RZ, R29 ;  /* 0x000000ffff037224 */ /* 0x000fe200078e001d */
[----:B------:R-:W-:Y:S01]  /*7540*/  LOP3.LUT R0, R0, R37, RZ, 0x3c, !PT ;  /* 0x0000002500007212 */ /* 0x000fe200078e3cff */
[----:B------:R-:W-:Y:S01]  /*7550*/  BSSY B1, `(.L_x_8702) ;  /* 0x0000011000017945 */ /* 0x000fe20003800000 */
        /* <DEDUP_REMOVED lines=8> */
[----:B------:R-:W-:Y:S01]  /*75e0*/  PRMT R47, R47, 0x5410, R6 ;  /* 0x000054102f2f7816 */ /* 0x000fe20000000006 */
[----:B------:R-:W-:Y:S01]  /*75f0*/  IMAD.MOV.U32 R5, RZ, RZ, R13 ;  /* 0x000000ffff057224 */ /* 0x000fe200078e000d */
[----:B------:R-:W-:Y:S01]  /*7600*/  PRMT R43, R0, 0x7610, R43 ;  /* 0x00007610002b7816 */ /* 0x000fe2000000002b */
[C---:B------:R-:W-:Y:S01]  /*7610*/  VIADD R4, R3.reuse, 0x20400 ;  /* 0x0002040003047836 */ /* 0x040fe20000000000 */
[----:B------:R-:W-:Y:S01]  /*7620*/  LOP3.LUT P2, RZ, R188, 0x4, RZ, 0xc0, !PT ;  /* 0x00000004bcff7812 */ /* 0x000fe2000784c0ff */
[----:B------:R-:W-:Y:S01]  /*7630*/  VIADD R0, R3, 0x20440 ;  /* 0x0002044003007836 */ /* 0x000fe20000000000 */
[----:B------:R-:W-:Y:S01]  /*7640*/  ISETP.GE.AND P1, PT, R23, R40, PT ;  /* 0x000000281700720c */ /* 0x000fe20003f26270 */
[----:B-1----:R-:W-:-:S12]  /*7650*/  @!P0 BRA `(.L_x_8703) ;  /* 0x0000019c00448947 */ /* 0x002fd80003800000 */
.L_x_8977:
[----:B------:R-:W-:Y:S05]  /*7660*/  BSYNC B1 ;  /* 0x0000000000017941 */ /* 0x000fea0003800000 */
.L_x_8702:
        /* <DEDUP_REMOVED lines=18> */
[----:B------:R-:W-:Y:S01]  /*7790*/  PRMT R34, R44, 0x5432, R34 ;  /* 0x000054322c227816 */ /* 0x000fe20000000022 */
[C---:B------:R-:W-:Y:S01]  /*77a0*/  IMAD.U32 R33, R32.reuse, 0x10000, RZ ;  /* 0x0001000020217824 */ /* 0x040fe200078e00ff */
[----:B------:R-:W-:Y:S02]  /*77b0*/  LOP3.LUT R35, R35, 0xffff0000, RZ, 0xc0, !PT ;  /* 0xffff000023237812 */ /* 0x000fe400078ec0ff */
[----:B------:R-:W-:Y:S02]  /*77c0*/  LOP3.LUT R32, R32, 0xffff0000, RZ, 0xc0, !PT ;  /* 0xffff000020207812 */ /* 0x000fe400078ec0ff */
[C---:B-1----:R-:W-:Y:S01]  /*77d0*/  LOP3.LUT R15, R6.reuse, 0xffff0000, RZ, 0xc0, !PT ;  /* 0xffff0000060f7812 */ /* 0x042fe200078ec0ff */
[----:B------:R-:W-:Y:S01]  /*77e0*/  IMAD.U32 R14, R6, 0x10000, RZ ;  /* 0x00010000060e7824 */ /* 0x000fe200078e00ff */
[C---:B------:R-:W-:Y:S01]  /*77f0*/  LOP3.LUT R30, R7.reuse, 0xffff0000, RZ, 0xc0, !PT ;  /* 0xffff0000071e7812 */ /* 0x040fe200078ec0ff */
[----:B0-----:R-:W-:-:S02]  /*7800*/  IMAD.U32 R21, R7, 0x10000, RZ ;  /* 0x0001000007157824 */ /* 0x001fc400078e00ff */
[CC--:B------:R-:W-:Y:S01]  /*7810*/  FMUL.FTZ R37, R15.reuse, R36.reuse ;  /* 0x000000240f257220 */ /* 0x0c0fe20000410000 */
[----:B------:R-:W-:Y:S01]  /*7820*/  FMUL.FTZ R15, R15, R33 ;  /* 0x000000210f0f7220 */ /* 0x000fe20000410000 */
[----:B------:R-:W-:Y:S02]  /*7830*/  IMAD.U32 R6, R4, 0x10000, RZ ;  /* 0x0001000004067824 */ /* 0x000fe400078e00ff */
[----:B------:R-:W-:Y:S01]  /*7840*/  FMUL.FTZ R38, R30, R35 ;  /* 0x000000231e267220 */ /* 0x000fe20000410000 */
[C---:B------:R-:W-:Y:S01]  /*7850*/  FFMA.FTZ R37, R14.reuse, R33, -R37 ;  /* 0x000000210e257223 */ /* 0x040fe20000010825 */
[C---:B------:R-:W-:Y:S02]  /*7860*/  IMAD.U32 R7, R5.reuse, 0x10000, RZ ;  /* 0x0001000005077824 */ /* 0x040fe400078e00ff */
[----:B------:R-:W-:Y:S01]  /*7870*/  FFMA.FTZ R36, R14, R36, R15 ;  /* 0x000000240e247223 */ /* 0x000fe2000001000f */
[----:B------:R-:W-:Y:S01]  /*7880*/  IMAD.U32 R33, R34, 0x10000, RZ ;  /* 0x0001000022217824 */ /* 0x000fe200078e00ff */
[----:B------:R-:W-:Y:S01]  /*7890*/  LOP3.LUT R4, R4, 0xffff0000, RZ, 0xc0, !PT ;  /* 0xffff000004047812 */ /* 0x000fe200078ec0ff */
[-C--:B------:R-:W-:Y:S01]  /*78a0*/  FMUL.FTZ R30, R30, R32.reuse ;  /* 0x000000201e1e7220 */ /* 0x080fe20000410000 */
        /* <DEDUP_REMOVED lines=19> */
.L_x_8707:
[----:B------:R-:W-:Y:S05]  /*79e0*/  BSYNC B2 ;  /* 0x0000000000027941 */ /* 0x000fea0003800000 */
.L_x_8706:
        /* <DEDUP_REMOVED lines=47> */
.L_x_8705:
[----:B------:R-:W-:Y:S05]  /*7ce0*/  BSYNC B1 ;  /* 0x0000000000017941 */ /* 0x000fea0003800000 */
.L_x_8704:
[----:B-12---:R-:W-:-:S05]  /*7cf0*/  VIADD R4, R23, 0x20 ;  /* 0x0000002017047836 */ /* 0x006fca0000000000 */
[----:B------:R-:W-:-:S13]  /*7d00*/  ISETP.GE.AND P0, PT, R4, R40, PT ;  /* 0x000000280400720c */ /* 0x000fda0003f06270 */
        /* <DEDUP_REMOVED lines=14> */
[----:B0-----:R-:W-:Y:S01]  /*7df0*/  IMAD.U32 R21, R15, 0x10000, RZ ;  /* 0x000100000f157824 */ /* 0x001fe200078e00ff */
        /* <DEDUP_REMOVED lines=37> */
.L_x_8710:
[----:B------:R-:W-:Y:S05]  /*8050*/  BSYNC B1 ;  /* 0x0000000000017941 */ /* 0x000fea0003800000 */
.L_x_8709:
[----:B------:R-:W-:Y:S05]  /*8060*/  @P1 BRA `(.L_x_8708) ;  /* 0x0000001400e81947 */ /* 0x000fea0003800000 */
[----:B-1----:R-:W1:Y:S01]  /*8070*/  LDS.128 R4, [R0+0x1000] ;  /* 0x0010000000047984 */ /* 0x002e620000000c00 */
[----:B------:R-:W-:Y:S02]  /*8080*/  SHF.R.U32.HI R15, RZ, 0x10, R9 ;  /* 0x00000010ff0f7819 */ /* 0x000fe40000011609 */
[----:B------:R-:W-:Y:S02]  /*8090*/  SHF.R.U32.HI R12, RZ, 0x10, R29 ;  /* 0x00000010ff0c7819 */ /* 0x000fe4000001161d */
[----:B------:R-:W-:Y:S02]  /*80a0*/  PRMT R15, R43, 0x5410, R15 ;  /* 0x000054102b0f7816 */ /* 0x000fe4000000000f */
[----:B------:R-:W-:Y:S02]  /*80b0*/  PRMT R12, R45, 0x5432, R12 ;  /* 0x000054322d0c7816 */ /* 0x000fe4000000000c */
[----:B------:R-:W-:Y:S01]  /*80c0*/  SHF.R.U64 R14, R8, 0x10, R9 ;  /* 0x00000010080e7819 */ /* 0x000fe20000001209 */
[C---:B0-----:R-:W-:Y:S01]  /*80d0*/  IMAD.U32 R21, R15.reuse, 0x10000, RZ ;  /* 0x000100000f157824 */ /* 0x041fe200078e00ff */
        /* <DEDUP_REMOVED lines=40> */
.L_x_8695:
        /* <DEDUP_REMOVED lines=36> */
.L_x_8983:
        /* <DEDUP_REMOVED lines=16> */
.L_x_8713:
[----:B------:R-:W-:Y:S05]  /*86a0*/  BSYNC B1 ;  /* 0x0000000000017941 */ /* 0x000fea0003800000 */
.L_x_8712:
[----:B-----5:R-:W-:Y:S01]  /*86b0*/  IMAD.MOV.U32 R0, RZ, RZ, R28 ;  /* 0x000000ffff007224 */ /* 0x020fe200078e001c */
[----:B------:R-:W-:Y:S01]  /*86c0*/  UMOV UR4, 0xffffffff ;  /* 0xffffffff00047882 */ /* 0x000fe20000000000 */
[----:B------:R-:W-:Y:S02]  /*86d0*/  IMAD.MOV.U32 R4, RZ, RZ, R30 ;  /* 0x000000ffff047224 */ /* 0x000fe400078e001e */
        /* <DEDUP_REMOVED lines=9> */
[----:B------:R-:W-:Y:S02]  /*8770*/  PRMT R45, R4, 0x5410, R5 ;  /* 0x00005410042d7816 */ /* 0x000fe40000000005 */
[----:B------:R-:W-:Y:S02]  /*8780*/  CS2R R4, SRZ ;  /* 0x0000000000047805 */ /* 0x000fe4000001ff00 */
[----:B------:R-:W-:Y:S02]  /*8790*/  PRMT R40, R40, 0x5410, R0 ;  /* 0x0000541028287816 */ /* 0x000fe40000000000 */
[----:B------:R-:W-:Y:S01]  /*87a0*/  PRMT R44, R44, 0x5410, R3 ;  /* 0x000054102c2c7816 */ /* 0x000fe20000000003 */
[----:B------:R-:W-:Y:S06]  /*87b0*/  BRA.DIV UR4, `(.L_x_8714) ;  /* 0x0000018e04787947 */ /* 0x000fec000b800000 */
[----:B------:R-:W2:Y:S04]  /*87c0*/  SHFL.IDX PT, R3, R8, 0x1, 0x1c1f ;  /* 0x003c1f0008037f89 */ /* 0x000ea800000e0000 */
[----:B------:R-:W3:Y:S04]  /*87d0*/  SHFL.IDX PT, R0, R6, 0x1, 0x1c1f ;  /* 0x003c1f0006007f89 */ /* 0x000ee800000e0000 */
[----:B------:R-:W4:Y:S04]  /*87e0*/  SHFL.IDX PT, R7, R7, 0x1, 0x1c1f ;  /* 0x003c1f0007077f89 */ /* 0x000f2800000e0000 */
[----:B01----:R0:W1:Y:S01]  /*87f0*/  SHFL.IDX PT, R14, R9, 0x1, 0x1c1f ;  /* 0x003c1f00090e7f89 */ /* 0x00306200000e0000 */
[----:B--2---:R-:W-:-:S02]  /*8800*/  IMAD.MOV.U32 R13, RZ, RZ, R3 ;  /* 0x000000ffff0d7224 */ /* 0x004fc400078e0003 */
[----:B0--3--:R-:W-:-:S07]  /*8810*/  IMAD.MOV.U32 R12, RZ, RZ, R0 ;  /* 0x000000ffff0c7224 */ /* 0x009fce00078e0000 */
.L_x_8989:
        /* <DEDUP_REMOVED lines=23> */
.L_x_8716:
[----:B------:R-:W-:Y:S05]  /*8990*/  BSYNC B1 ;  /* 0x0000000000017941 */ /* 0x000fea0003800000 */
.L_x_8715:
[----:B------:R-:W3:Y:S01]  /*89a0*/  SYNCS.PHASECHK.TRANS64.TRYWAIT P1, [R2+URZ+0x38800], R3 ;  /* 0x03880003020075a7 */ /* 0x000ee2000802017f */
[----:B------:R-:W-:Y:S01]  /*89b0*/  VIADDMNMX R0, R32, -R195, 0x40, PT ;  /* 0x0000004020007446 */ /* 0x000fe200038009c3 */
[----:B--2--5:R-:W-:Y:S01]  /*89c0*/  IMAD.MOV.U32 R12, RZ, RZ, R4 ;  /* 0x000000ffff0c7224 */ /* 0x024fe200078e0004 */
[----:B0-----:R-:W-:Y:S01]  /*89d0*/  ISETP.GE.AND P0, PT, R16, R49, PT ;  /* 0x000000311000720c */ /* 0x001fe20003f06270 */
[----:B------:R-:W-:Y:S01]  /*89e0*/  IMAD.MOV.U32 R13, RZ, RZ, R5 ;  /* 0x000000ffff0d7224 */ /* 0x000fe200078e0005 */
[----:B------:R-:W-:Y:S01]  /*89f0*/  BSSY B1, `(.L_x_8717) ;  /* 0x0000011000017945 */ /* 0x000fe20003800000 */
[C---:B-1----:R-:W-:Y:S01]  /*8a00*/  VIADD R14, R23.reuse, 0x20 ;  /* 0x00000020170e7836 */ /* 0x042fe20000000000 */
        /* <DEDUP_REMOVED lines=14> */
[----:B---3--:R-:W-:Y:S06]  /*8af0*/  @!P1 BRA `(.L_x_8718) ;  /* 0x0000018c00209947 */ /* 0x008fec0003800000 */
.L_x_8990:
[----:B------:R-:W-:Y:S05]  /*8b00*/  BSYNC B1 ;  /* 0x0000000000017941 */ /* 0x000fea0003800000 */
.L_x_8717:
[----:B------:R-:W-:Y:S04]  /*8b10*/  BSSY B1, `(.L_x_8719) ;  /* 0x000006a000017945 */ /* 0x000fe80003800000 */
[----:B------:R-:W-:Y:S05]  /*8b20*/  @P2 BRA `(.L_x_8720) ;  /* 0x0000000400a02947 */ /* 0x000fea0003800000 */
[----:B------:R-:W-:Y:S01]  /*8b30*/  IMAD.SHL.U32 R0, R188, 0x40, RZ ;  /* 0x00000040bc007824 */ /* 0x000fe200078e00ff */
[----:B------:R-:W-:Y:S01]  /*8b40*/  SHF.R.U64 R39, R28, 0x10, R29 ;  /* 0x000000101c277819 */ /* 0x000fe2000000121d */
[----:B0-----:R-:W-:Y:S01]  /*8b50*/  IMAD.IADD R3, R16, 0x1, R49 ;  /* 0x0000000110037824 */ /* 0x001fe200078e0231 */
[--C-:B------:R-:W-:Y:S02]  /*8b60*/  SHF.R.U64 R42, R30, 0x10, R31.reuse ;  /* 0x000000101e2a7819 */ /* 0x100fe4000000121f */
[----:B------:R-:W-:Y:S02]  /*8b70*/  LOP3.LUT R12, R0, 0x1c0, RZ, 0xc0, !PT ;  /* 0x000001c0000c7812 */ /* 0x000fe400078ec0ff */
[----:B------:R-:W-:Y:S02]  /*8b80*/  SHF.R.U32.HI R43, RZ, 0x10, R31 ;  /* 0x00000010ff2b7819 */ /* 0x000fe4000001161f */
[----:B------:R-:W-:Y:S02]  /*8b90*/  LOP3.LUT R0, R12, 0x38, R16, 0xf8, !PT ;  /* 0x000000380c007812 */ /* 0x000fe400078ef810 */
[----:B------:R-:W-:-:S02]  /*8ba0*/  SHF.R.U32.HI R13, RZ, 0x3, R12 ;  /* 0x00000003ff0d7819 */ /* 0x000fc4000001160c */
[----:B------:R-:W-:Y:S02]  /*8bb0*/  LOP3.LUT R12, R12, 0x38, R3, 0xf8, !PT ;  /* 0x000000380c0c7812 */ /* 0x000fe400078ef803 */
[-C--:B------:R-:W-:Y:S02]  /*8bc0*/  LOP3.LUT R0, R0, R13.reuse, RZ, 0x3c, !PT ;  /* 0x0000000d00007212 */ /* 0x080fe400078e3cff */
[----:B------:R-:W-:Y:S02]  /*8bd0*/  LOP3.LUT R12, R12, R13, RZ, 0x3c, !PT ;  /* 0x0000000d0c0c7212 */ /* 0x000fe400078e3cff */
[----:B------:R-:W-:Y:S01]  /*8be0*/  SHF.R.U32.HI R41, RZ, 0x10, R29 ;  /* 0x00000010ff297819 */ /* 0x000fe2000001161d */
[----:B------:R-:W-:Y:S01]  /*8bf0*/  IMAD R3, R215, 0x200, R0 ;  /* 0x00000200d7037824 */ /* 0x000fe200078e0200 */
[----:B------:R-:W-:Y:S02]  /*8c00*/  SHF.R.U64 R0, R24, 0x10, R25 ;  /* 0x0000001018007819 */ /* 0x000fe40000001219 */
[----:B------:R-:W-:Y:S01]  /*8c10*/  PRMT R39, R21, 0x5410, R39 ;  /* 0x0000541015277816 */ /* 0x000fe20000000027 */
[----:B------:R-:W-:Y:S01]  /*8c20*/  IMAD R47, R3, 0x2, R2 ;  /* 0x00000002032f7824 */ /* 0x000fe200078e0202 */
[----:B------:R-:W-:Y:S01]  /*8c30*/  PRMT R31, R40, 0x5432, R0 ;  /* 0x00005432281f7816 */ /* 0x000fe20000000000 */
[----:B------:R-:W-:Y:S01]  /*8c40*/  IMAD R3, R215, 0x200, R12 ;  /* 0x00000200d7037824 */ /* 0x000fe200078e020c */
[----:B------:R-:W-:-:S02]  /*8c50*/  SHF.R.U32.HI R36, RZ, 0x10, R25 ;  /* 0x00000010ff247819 */ /* 0x000fc40000011619 */
[----:B------:R-:W0:Y:S01]  /*8c60*/  LDS.128 R12, [R47+0x20400] ;  /* 0x020400002f0c7984 */ /* 0x000e220000000c00 */
[----:B------:R-:W-:Y:S01]  /*8c70*/  IMAD R48, R3, 0x2, R2 ;  /* 0x0000000203307824 */ /* 0x000fe200078e0202 */
[--C-:B------:R-:W-:Y:S02]  /*8c80*/  SHF.R.U64 R37, R26, 0x10, R27.reuse ;  /* 0x000000101a257819 */ /* 0x100fe4000000121b */
[----:B------:R-:W-:Y:S02]  /*8c90*/  SHF.R.U32.HI R38, RZ, 0x10, R27 ;  /* 0x00000010ff267819 */ /* 0x000fe4000001161b */
[----:B------:R-:W1:Y:S01]  /*8ca0*/  LDS.128 R32, [R48+0x20400] ;  /* 0x0204000030207984 */ /* 0x000e620000000c00 */
[----:B------:R-:W-:Y:S01]  /*8cb0*/  PRMT R41, R40, 0x5410, R41 ;  /* 0x0000541028297816 */ /* 0x000fe20000000029 */
[----:B------:R-:W-:Y:S01]  /*8cc0*/  IMAD.U32 R40, R39, 0x10000, RZ ;  /* 0x0001000027287824 */ /* 0x000fe200078e00ff */
[C---:B------:R-:W-:Y:S02]  /*8cd0*/  PRMT R37, R45.reuse, 0x5410, R37 ;  /* 0x000054102d257816 */ /* 0x040fe40000000025 */
[----:B------:R-:W-:-:S02]  /*8ce0*/  PRMT R38, R45, 0x5432, R38 ;  /* 0x000054322d267816 */ /* 0x000fc40000000026 */
[----:B------:R-:W-:Y:S02]  /*8cf0*/  LOP3.LUT R39, R39, 0xffff0000, RZ, 0xc0, !PT ;  /* 0xffff000027277812 */ /* 0x000fe400078ec0ff */
[C---:B------:R-:W-:Y:S02]  /*8d00*/  PRMT R36, R44.reuse, 0x5432, R36 ;  /* 0x000054322c247816 */ /* 0x040fe40000000024 */
        /* <DEDUP_REMOVED lines=12> */
[----:B------:R-:W-:Y:S01]  /*8dd0*/  IMAD.U32 R33, R31, 0x10000, RZ ;  /* 0x000100001f217824 */ /* 0x000fe200078e00ff */
[C---:B------:R-:W-:Y:S01]  /*8de0*/  LOP3.LUT R29, R34.reuse, 0xffff0000, RZ, 0xc0, !PT ;  /* 0xffff0000221d7812 */ /* 0x040fe200078ec0ff */
[----:B------:R-:W-:Y:S01]  /*8df0*/  IMAD.U32 R28, R34, 0x10000, RZ ;  /* 0x00010000221c7824 */ /* 0x000fe200078e00ff */
[C---:B------:R-:W-:Y:S01]  /*8e00*/  LOP3.LUT R34, R35.reuse, 0xffff0000, RZ, 0xc0, !PT ;  /* 0xffff000023227812 */ /* 0x040fe200078ec0ff */
[----:B------:R-:W-:-:S02]  /*8e10*/  IMAD.U32 R30, R35, 0x10000, RZ ;  /* 0x00010000231e7824 */ /* 0x000fc400078e00ff */
[CC--:B------:R-:W-:Y:S01]  /*8e20*/  FMUL.FTZ R45, R25.reuse, R40.reuse ;  /* 0x00000028192d7220 */ /* 0x0c0fe20000410000 */
[----:B------:R-:W-:Y:S01]  /*8e30*/  FMUL.FTZ R35, R25, R33 ;  /* 0x0000002119237220 */ /* 0x000fe20000410000 */
[----:B------:R-:W-:Y:S01]  /*8e40*/  LOP3.LUT R31, R31, 0xffff0000, RZ, 0xc0, !PT ;  /* 0xffff00001f1f7812 */ /* 0x000fe200078ec0ff */
[----:B------:R-:W-:Y:S01]  /*8e50*/  FMUL.FTZ R44, R26, R39 ;  /* 0x000000271a2c7220 */ /* 0x000fe20000410000 */
[C---:B------:R-:W-:Y:S01]  /*8e60*/  FFMA.FTZ R45, R0.reuse, R33, -R45 ;  /* 0x00000021002d7223 */ /* 0x040fe2000001082d */
[----:B------:R-:W-:Y:S01]  /*8e70*/  FFMA.FTZ R35, R0, R40, R35 ;  /* 0x0000002800237223 */ /* 0x000fe20000010023 */
[----:B------:R-:W-:Y:S02]  /*8e80*/  IMAD.U32 R25, R41, 0x10000, RZ ;  /* 0x0001000029197824 */ /* 0x000fe400078e00ff */
[-C--:B------:R-:W-:Y:S01]  /*8e90*/  FMUL.FTZ R26, R26, R31.reuse ;  /* 0x0000001f1a1a7220 */ /* 0x080fe20000410000 */
[C---:B------:R-:W-:Y:S02]  /*8ea0*/  IMAD.U32 R0, R36.reuse, 0x10000, RZ ;  /* 0x0001000024007824 */ /* 0x040fe400078e00ff */
[----:B------:R-:W-:Y:S01]  /*8eb0*/  FFMA.FTZ R44, R3, R31, -R44 ;  /* 0x0000001f032c7223 */ /* 0x000fe2000001082c */
[----:B------:R-:W-:Y:S01]  /*8ec0*/  LOP3.LUT R41, R41, 0xffff0000, RZ, 0xc0, !PT ;  /* 0xffff000029297812 */ /* 0x000fe200078ec0ff */
[C---:B------:R-:W-:Y:S01]  /*8ed0*/  FMUL.FTZ R31, R27.reuse, R25 ;  /* 0x000000191b1f7220 */ /* 0x040fe20000410000 */
[-C--:B------:R-:W-:Y:S01]  /*8ee0*/  FMUL.FTZ R40, R27, R0.reuse ;  /* 0x000000001b287220 */ /* 0x080fe20000410000 */
[----:B------:R-:W-:Y:S01]  /*8ef0*/  LOP3.LUT R36, R36, 0xffff0000, RZ, 0xc0, !PT ;  /* 0xffff000024247812 */ /* 0x000fe200078ec0ff */
[----:B------:R-:W-:Y:S01]  /*8f00*/  FFMA.FTZ R26, R3, R39, R26 ;  /* 0x00000027031a7223 */ /* 0x000fe2000001001a */
[C---:B------:R-:W-:Y:S01]  /*8f10*/  FFMA.FTZ R31, R12.reuse, R0, -R31 ;  /* 0x000000000c1f7223 */ /* 0x040fe2000001081f */
[----:B------:R-:W-:Y:S01]  /*8f20*/  FFMA.FTZ R40, R12, R25, R40 ;  /* 0x000000190c287223 */ /* 0x000fe20000010028 */
[----:B------:R-:W-:Y:S01]  /*8f30*/  FMUL.FTZ R46, R32, R41 ;  /* 0x00000029202e7220 */ /* 0x000fe20000410000 */
[----:B------:R-:W-:-:S02]  /*8f40*/  IMAD.U32 R0, R37, 0x10000, RZ ;  /* 0x0001000025007824 */ /* 0x000fc400078e00ff */
[-C--:B------:R-:W-:Y:S01]  /*8f50*/  FMUL.FTZ R32, R32, R36.reuse ;  /* 0x0000002420207220 */ /* 0x080fe20000410000 */
[----:B------:R-:W-:Y:S02]  /*8f60*/  IMAD.U32 R12, R42, 0x10000, RZ ;  /* 0x000100002a0c7824 */ /* 0x000fe400078e00ff */
[----:B------:R-:W-:Y:S01]  /*8f70*/  FFMA.FTZ R46, R13, R36, -R46 ;  /* 0x000000240d2e7223 */ /* 0x000fe2000001082e */
[----:B------:R-:W-:Y:S02]  /*8f80*/  IMAD.U32 R25, R43, 0x10000, RZ ;  /* 0x000100002b197824 */ /* 0x000fe400078e00ff */
[C---:B------:R-:W-:Y:S01]  /*8f90*/  FMUL.FTZ R27, R28.reuse, R0 ;  /* 0x000000001c1b7220 */ /* 0x040fe20000410000 */
[----:B------:R-:W-:Y:S01]  /*8fa0*/  FMUL.FTZ R36, R28, R12 ;  /* 0x0000000c1c247220 */ /* 0x000fe20000410000 */
[----:B------:R-:W-:Y:S01]  /*8fb0*/  FFMA.FTZ R41, R13, R41, R32 ;  /* 0x000000290d297223 */ /* 0x000fe20000010020 */
[----:B------:R-:W-:Y:S02]  /*8fc0*/  IMAD.U32 R24, R15, 0x10000, RZ ;  /* 0x000100000f187824 */ /* 0x000fe400078e00ff */
[----:B------:R-:W-:Y:S01]  /*8fd0*/  FMUL.FTZ R13, R30, R25 ;  /* 0x000000191e0d7220 */ /* 0x000fe20000410000 */
[----:B------:R-:W-:Y:S01]  /*8fe0*/  IMAD.U32 R3, R38, 0x10000, RZ ;  /* 0x0001000026037824 */ /* 0x000fe200078e00ff */
        /* <DEDUP_REMOVED lines=9> */
[----:B------:R-:W-:Y:S01]  /*9080*/  LOP3.LUT R15, R15, 0xffff0000, RZ, 0xc0, !PT ;  /* 0xffff00000f0f7812 */ /* 0x000fe200078ec0ff */
[----:B------:R-:W-:Y:S01]  /*9090*/  FMUL.FTZ R29, R29, R37 ;  /* 0x000000251d1d7220 */ /* 0x000fe20000410000 */
        /* <DEDUP_REMOVED lines=13> */
[----:B------:R-:W-:-:S02]  /*9170*/  F2FP.BF16.F32.PACK_AB R25, R41, R40 ;  /* 0x000000282919723e */ /* 0x000fc400000010ff */
[----:B------:R-:W-:Y:S01]  /*9180*/  F2FP.BF16.F32.PACK_AB R27, R34, R21 ;  /* 0x00000015221b723e */ /* 0x000fe200000010ff */
[----:B------:R1:W-:Y:S04]  /*9190*/  STS.128 [R47+0x20400], R12 ;  /* 0x0204000c2f007388 */ /* 0x0003e80000000c00 */
[----:B------:R1:W-:Y:S02]  /*91a0*/  STS.128 [R48+0x20400], R24 ;  /* 0x0204001830007388 */ /* 0x0003e40000000c00 */
.L_x_8720:
[----:B------:R-:W-:Y:S05]  /*91b0*/  BSYNC B1 ;  /* 0x0000000000017941 */ /* 0x000fea0003800000 */
.L_x_8719:
[----:B------:R-:W-:Y:S01]  /*91c0*/  PRMT R21, R54, 0x5410, R55 ;  /* 0x0000541036157816 */ /* 0x000fe20000000037 */
[----:B------:R-:W-:Y:S06]  /*91d0*/  @P0 BRA `(.L_x_8708) ;  /* 0x00000004008c0947 */ /* 0x000fec0003800000 */
[----:B0-----:R-:W2:Y:S01]  /*91e0*/  LDL R3, [R1+0x8] ;  /* 0x0000080001037983 */ /* 0x001ea20000100800 */
[----:B------:R-:W-:Y:S01]  /*91f0*/  IMAD.IADD R0, R16, 0x1, R49 ;  /* 0x0000000110007824 */ /* 0x000fe200078e0231 */
[----:B-1----:R-:W-:-:S04]  /*9200*/  SHF.R.U32.HI R12, RZ, 0x3, R237 ;  /* 0x00000003ff0c7819 */ /* 0x002fc800000116ed */
[----:B------:R-:W-:-:S04]  /*9210*/  LOP3.LUT R0, R237, 0x38, R0, 0xf8, !PT ;  /* 0x00000038ed007812 */ /* 0x000fc800078ef800 */
[----:B------:R-:W-:Y:S02]  /*9220*/  LOP3.LUT R0, R0, R12, RZ, 0x3c, !PT ;  /* 0x0000000c00007212 */ /* 0x000fe400078e3cff */
[----:B------:R-:W0:Y:S01]  /*9230*/  LDS.128 R12, [R236+0x20400] ;  /* 0x02040000ec0c7984 */ /* 0x000e220000000c00 */
[----:B------:R-:W-:Y:S02]  /*9240*/  SHF.R.U64 R28, R8, 0x10, R9 ;  /* 0x00000010081c7819 */ /* 0x000fe40000001209 */
[--C-:B------:R-:W-:Y:S02]  /*9250*/  SHF.R.U64 R33, R4, 0x10, R5.reuse ;  /* 0x0000001004217819 */ /* 0x100fe40000001205 */
[----:B------:R-:W-:Y:S02]  /*9260*/  SHF.R.U32.HI R35, RZ, 0x10, R5 ;  /* 0x00000010ff237819 */ /* 0x000fe40000011605 */
[----:B------:R-:W-:Y:S02]  /*9270*/  PRMT R28, R51, 0x5432, R28 ;  /* 0x00005432331c7816 */ /* 0x000fe4000000001c */
[----:B------:R-:W-:-:S02]  /*9280*/  PRMT R33, R50, 0x5410, R33 ;  /* 0x0000541032217816 */ /* 0x000fc40000000021 */
[----:B------:R-:W-:Y:S02]  /*9290*/  SHF.R.U32.HI R29, RZ, 0x10, R9 ;  /* 0x00000010ff1d7819 */ /* 0x000fe40000011609 */
[--C-:B------:R-:W-:Y:S02]  /*92a0*/  SHF.R.U64 R31, R10, 0x10, R11.reuse ;  /* 0x000000100a1f7819 */ /* 0x100fe4000000120b */
[----:B------:R-:W-:Y:S01]  /*92b0*/  SHF.R.U32.HI R32, RZ, 0x10, R11 ;  /* 0x00000010ff207819 */ /* 0x000fe2000001160b */
[----:B------:R-:W-:Y:S01]  /*92c0*/  IMAD.U32 R34, R33, 0x10000, RZ ;  /* 0x0001000021227824 */ /* 0x000fe200078e00ff */
[--C-:B------:R-:W-:Y:S02]  /*92d0*/  SHF.R.U64 R37, R6, 0x10, R7.reuse ;  /* 0x0000001006257819 */ /* 0x100fe40000001207 */
[----:B------:R-:W-:Y:S02]  /*92e0*/  SHF.R.U32.HI R38, RZ, 0x10, R7 ;  /* 0x00000010ff267819 */ /* 0x000fe40000011607 */
[----:B------:R-:W-:-:S02]  /*92f0*/  PRMT R35, R51, 0x5410, R35 ;  /* 0x0000541033237816 */ /* 0x000fc40000000023 */
[----:B------:R-:W-:Y:S02]  /*9300*/  PRMT R29, R53, 0x5410, R29 ;  /* 0x00005410351d7816 */ /* 0x000fe4000000001d */
[C---:B------:R-:W-:Y:S02]  /*9310*/  PRMT R31, R21.reuse, 0x5410, R31 ;  /* 0x00005410151f7816 */ /* 0x040fe4000000001f */
[----:B------:R-:W-:Y:S01]  /*9320*/  PRMT R32, R21, 0x5432, R32 ;  /* 0x0000543215207816 */ /* 0x000fe20000000020 */
[----:B------:R-:W-:Y:S01]  /*9330*/  IMAD.U32 R36, R35, 0x10000, RZ ;  /* 0x0001000023247824 */ /* 0x000fe200078e00ff */
[----:B------:R-:W-:Y:S01]  /*9340*/  PRMT R38, R50, 0x5432, R38 ;  /* 0x0000543232267816 */ /* 0x000fe20000000026 */
[----:B------:R-:W-:Y:S01]  /*9350*/  IMAD.U32 R30, R29, 0x10000, RZ ;  /* 0x000100001d1e7824 */ /* 0x000fe200078e00ff */
[----:B0-----:R-:W-:Y:S01]  /*9360*/  LOP3.LUT R4, R12, 0xffff0000, RZ, 0xc0, !PT ;  /* 0xffff00000c047812 */ /* 0x001fe200078ec0ff */
[C---:B------:R-:W-:Y:S01]  /*9370*/  IMAD.U32 R6, R14.reuse, 0x10000, RZ ;  /* 0x000100000e067824 */ /* 0x040fe200078e00ff */
[----:B------:R-:W-:Y:S01]  /*9380*/  LOP3.LUT R7, R14, 0xffff0000, RZ, 0xc0, !PT ;  /* 0xffff00000e077812 */ /* 0x000fe200078ec0ff */
[----:B------:R-:W-:Y:S01]  /*9390*/  IMAD.U32 R5, R13, 0x10000, RZ ;  /* 0x000100000d057824 */ /* 0x000fe200078e00ff */
[C---:B------:R-:W-:Y:S01]  /*93a0*/  LOP3.LUT R14, R15.reuse, 0xffff0000, RZ, 0xc0, !PT ;  /* 0xffff00000f0e7812 */ /* 0x040fe200078ec0ff */
[----:B------:R-:W-:Y:S01]  /*93b0*/  IMAD.U32 R8, R15, 0x10000, RZ ;  /* 0x000100000f087824 */ /* 0x000fe200078e00ff */
[----:B------:R-:W-:-:S02]  /*93c0*/  LOP3.LUT R33, R33, 0xffff0000, RZ, 0xc0, !PT ;  /* 0xffff000021217812 */ /* 0x000fc400078ec0ff */
[----:B------:R-:W-:Y:S02]  /*93d0*/  PRMT R37, R52, 0x5410, R37 ;  /* 0x0000541034257816 */ /* 0x000fe40000000025 */
[----:B------:R-:W-:Y:S02]  /*93e0*/  LOP3.LUT R35, R35, 0xffff0000, RZ, 0xc0, !PT ;  /* 0xffff000023237812 */ /* 0x000fe400078ec0ff */
[----:B------:R-:W-:Y:S01]  /*93f0*/  LOP3.LUT R29, R29, 0xffff0000, RZ, 0xc0, !PT ;  /* 0xffff00001d1d7812 */ /* 0x000fe200078ec0ff */
[----:B--2---:R-:W-:-:S04]  /*9400*/  IMAD.IADD R3, R3, 0x1, R0 ;  /* 0x0000000103037824 */ /* 0x004fc800078e0200 */
[----:B------:R-:W-:-:S05]  /*9410*/  IMAD R3, R3, 0x2, R2 ;  /* 0x0000000203037824 */ /* 0x000fca00078e0202 */
[----:B------:R-:W0:Y:S01]  /*9420*/  LDS.128 R24, [R3+0x20400] ;  /* 0x0204000003187984 */ /* 0x000e220000000c00 */
[----:B------:R-:W-:Y:S01]  /*9430*/  IMAD.U32 R0, R12, 0x10000, RZ ;  /* 0x000100000c007824 */ /* 0x000fe200078e00ff */
[----:B------:R-:W-:Y:S01]  /*9440*/  LOP3.LUT R12, R13, 0xffff0000, RZ, 0xc0, !PT ;  /* 0xffff00000d0c7812 */ /* 0x000fe200078ec0ff */
[C---:B0-----:R-:W-:Y:S01]  /*9450*/  IMAD.U32 R9, R24.reuse, 0x10000, RZ ;  /* 0x0001000018097824 */ /* 0x041fe200078e00ff */
        /* <DEDUP_REMOVED lines=8> */
[C---:B------:R-:W-:Y:S01]  /*94e0*/  FMUL.FTZ R39, R9.reuse, R34 ;  /* 0x0000002209277220 */ /* 0x040fe20000410000 */
[-C--:B------:R-:W-:Y:S01]  /*94f0*/  FMUL.FTZ R27, R9, R25.reuse ;  /* 0x00000019091b7220 */ /* 0x080fe20000410000 */
[C---:B------:R-:W-:Y:S02]  /*9500*/  FMUL.FTZ R40, R11.reuse, R36 ;  /* 0x000000240b287220 */ /* 0x040fe40000410000 */
[C---:B------:R-:W-:Y:S01]  /*9510*/  FFMA.FTZ R39, R0.reuse, R25, -R39 ;  /* 0x0000001900277223 */ /* 0x040fe20000010827 */
        /* <DEDUP_REMOVED lines=8> */
[----:B------:R-:W-:Y:S01]  /*95a0*/  LOP3.LUT R5, R28, 0xffff0000, RZ, 0xc0, !PT ;  /* 0xffff00001c057812 */ /* 0x000fe200078ec0ff */
[----:B------:R-:W-:Y:S01]  /*95b0*/  FFMA.FTZ R30, R8, R9, R30 ;  /* 0x00000009081e7223 */ /* 0x000fe2000001001e */
[----:B------:R-:W-:Y:S01]  /*95c0*/  FMUL.FTZ R9, R10, R33 ;  /* 0x000000210a097220 */ /* 0x000fe20000410000 */
[----:B------:R-:W-:Y:S01]  /*95d0*/  FFMA.FTZ R21, R8, R0, -R11 ;  /* 0x0000000008157223 */ /* 0x000fe2000001080b */
[----:B------:R-:W-:-:S02]  /*95e0*/  IMAD.U32 R8, R37, 0x10000, RZ ;  /* 0x0001000025087824 */ /* 0x000fc400078e00ff */
[-C--:B------:R-:W-:Y:S01]  /*95f0*/  FMUL.FTZ R11, R10, R5.reuse ;  /* 0x000000050a0b7220 */ /* 0x080fe20000410000 */
[----:B------:R-:W-:Y:S01]  /*9600*/  FFMA.FTZ R10, R4, R5, -R9 ;  /* 0x00000005040a7223 */ /* 0x000fe20000010809 */
[----:B------:R-:W-:Y:S02]  /*9610*/  IMAD.U32 R0, R31, 0x10000, RZ ;  /* 0x000100001f007824 */ /* 0x000fe400078e00ff */
[C---:B------:R-:W-:Y:S01]  /*9620*/  FMUL.FTZ R9, R13.reuse, R8 ;  /* 0x000000080d097220 */ /* 0x040fe20000410000 */
[C---:B------:R-:W-:Y:S01]  /*9630*/  FMUL.FTZ R5, R24.reuse, R35 ;  /* 0x0000002318057220 */ /* 0x040fe20000410000 */
[----:B------:R-:W-:Y:S01]  /*9640*/  FMUL.FTZ R28, R24, R29 ;  /* 0x0000001d181c7220 */ /* 0x000fe20000410000 */
[----:B------:R-:W-:Y:S01]  /*9650*/  FFMA.FTZ R24, R4, R33, R11 ;  /* 0x0000002104187223 */ /* 0x000fe2000001000b */
[-C--:B------:R-:W-:Y:S01]  /*9660*/  FMUL.FTZ R13, R13, R0.reuse ;  /* 0x000000000d0d7220 */ /* 0x080fe20000410000 */
[----:B------:R-:W-:Y:S01]  /*9670*/  FFMA.FTZ R11, R6, R0, -R9 ;  /* 0x00000000060b7223 */ /* 0x000fe20000010809 */
[----:B------:R-:W-:Y:S01]  /*9680*/  LOP3.LUT R4, R37, 0xffff0000, RZ, 0xc0, !PT ;  /* 0xffff000025047812 */ /* 0x000fe200078ec0ff */
[----:B------:R-:W-:Y:S01]  /*9690*/  FFMA.FTZ R29, R12, R29, -R5 ;  /* 0x0000001d0c1d7223 */ /* 0x000fe20000010805 */
[----:B------:R-:W-:-:S02]  /*96a0*/  LOP3.LUT R0, R31, 0xffff0000, RZ, 0xc0, !PT ;  /* 0xffff00001f007812 */ /* 0x000fc400078ec0ff */
[----:B------:R-:W-:Y:S02]  /*96b0*/  LOP3.LUT R9, R38, 0xffff0000, RZ, 0xc0, !PT ;  /* 0xffff000026097812 */ /* 0x000fe400078ec0ff */
[----:B------:R-:W-:Y:S01]  /*96c0*/  LOP3.LUT R5, R32, 0xffff0000, RZ, 0xc0, !PT ;  /* 0xffff000020057812 */ /* 0x000fe200078ec0ff */
[----:B------:R-:W-:Y:S01]  /*96d0*/  FFMA.FTZ R13, R6, R8, R13 ;  /* 0x00000008060d7223 */ /* 0x000fe2000001000d */
        /* <DEDUP_REMOVED lines=19> */
.L_x_8708:
[----:B------:R-:W-:Y:S05]  /*9810*/  BSYNC B0 ;  /* 0x0000000000007941 */ /* 0x000fea0003800000 */
.L_x_8694:
        /* <DEDUP_REMOVED lines=8> */
.L_x_8691:
[----:B------:R-:W-:-:S13]  /*98a0*/  ISETP.NE.AND P0, PT, R187, 0x3, PT ;  /* 0x00000003bb00780c */ /* 0x000fda0003f05270 */
[----:B------:R-:W-:Y:S05]  /*98b0*/  @!P0 BRA `(.L_x_8721) ;  /* 0x0000000000048947 */ /* 0x000fea0003800000 */
[----:B------:R-:W-:Y:S01]  /*98c0*/  BPT.TRAP 0x1 ;  /* 0x000000040000795c */ /* 0x000fe20000300000 */
.L_x_8721:
[----:B------:R-:W-:Y:S01]  /*98d0*/  IMAD R169, R18, 0x8, R2 ;  /* 0x0000000812a97824 */ /* 0x000fe200078e0202 */
[----:B------:R-:W-:-:S04]  /*98e0*/  SHF.L.U32 R56, R19, 0x1f, RZ ;  /* 0x0000001f13387819 */ /* 0x000fc800000006ff */
[----:B------:R4:W0:Y:S01]  /*98f0*/  SYNCS.PHASECHK.TRANS64.TRYWAIT P1, [R169+URZ+0x38830], R56 ;  /* 0x03883038a90075a7 */ /* 0x000822000802017f */
[----:B------:R-:W-:Y:S05]  /*9900*/  @!P0 BRA `(.L_x_8722) ;  /* 0x0000000000048947 */ /* 0x000fea0003800000 */
[----:B------:R-:W-:Y:S01]  /*9910*/  BPT.TRAP 0x1 ;  /* 0x000000040000795c */ /* 0x000fe20000300000 */
.L_x_8722:
[C---:B--2---:R-:W-:Y:S02]  /*9920*/  VIADD R0, R2.reuse, 0x22400 ;  /* 0x0002240002007836 */ /* 0x044fe40000000000 */
[----:B01-3--:R-:W-:-:S03]  /*9930*/  VIADD R3, R2, 0x20400 ;  /* 0x0002040002037836 */ /* 0x00bfc60000000000 */
        /* <DEDUP_REMOVED lines=8> */
.L_x_8723:
        /* <DEDUP_REMOVED lines=13> */
[----:B------:R-:W-:Y:S01]  /*9a90*/  SHF.L.U32 R3, R20, 0x1f, RZ ;  /* 0x0000001f14037819 */ /* 0x000fe200000006ff */
[----:B------:R-:W-:Y:S01]  /*9aa0*/  IMAD.MOV.U32 R9, RZ, RZ, 0x40000040 ;  /* 0x40000040ff097424 */ /* 0x000fe200078e00ff */
[----:B------:R-:W-:Y:S01]  /*9ab0*/  BSSY B0, `(.L_x_8725) ;  /* 0x0000022000007945 */ /* 0x000fe20003800000 */
[----:B------:R-:W-:-:S02]  /*9ac0*/  VIADD R10, R4, 0x4 ;  /* 0x00000004040a7836 */ /* 0x000fc40000000000 */
[----:B------:R-:W-:Y:S02]  /*9ad0*/  IMAD.MOV.U32 R11, RZ, RZ, 0x40000040 ;  /* 0x40000040ff0b7424 */ /* 0x000fe400078e00ff */
[----:B------:R-:W-:-:S04]  /*9ae0*/  IMAD.MOV.U32 R7, RZ, RZ, 0x40000040 ;  /* 0x40000040ff077424 */ /* 0x000fc800078e00ff */
[----:B------:R-:W-:Y:S01]  /*9af0*/  HGMMA.64x64x16.F32.BF16 R24, gdesc[UR4], RZ, !UPT, gsb0 ;  /* 0x00e00000041879f0 */ /* 0x000fe2000c0018ff */
        /* <DEDUP_REMOVED lines=27> */
[----:B------:R-:W1:Y:S02]  /*9cb0*/  SYNCS.PHASECHK.TRANS64.TRYWAIT P1, [R2+URZ+0x38810], R3 ;  /* 0x03881003020075a7 */ /* 0x000e64000802017f */
[----:B-1----:R-:W-:Y:S05]  /*9cc0*/  @!P1 BRA `(.L_x_8726) ;  /* 0x0000017800d49947 */ /* 0x002fea0003800000 */
.L_x_8991:
[----:B------:R-:W-:Y:S05]  /*9cd0*/  BSYNC B0 ;  /* 0x0000000000007941 */ /* 0x000fea0003800000 */
.L_x_8725:
[----:B------:R-:W-:Y:S05]  /*9ce0*/  @!P0 BRA `(.L_x_8727) ;  /* 0x0000000000048947 */ /* 0x000fea0003800000 */
[----:B------:R-:W-:Y:S01]  /*9cf0*/  BPT.TRAP 0x1 ;  /* 0x000000040000795c */ /* 0x000fe20000300000 */
.L_x_8727:
[----:B------:R2:W3:Y:S01]  /*9d00*/  SYNCS.PHASECHK.TRANS64.TRYWAIT P2, [R169+URZ+0x38850], R56 ;  /* 0x03885038a90075a7 */ /* 0x0004e2000804017f */
[----:B------:R-:W-:Y:S05]  /*9d10*/  @!P0 BRA `(.L_x_8728) ;  /* 0x0000000000048947 */ /* 0x000fea0003800000 */
[----:B------:R-:W-:Y:S01]  /*9d20*/  BPT.TRAP 0x1 ;  /* 0x000000040000795c */ /* 0x000fe20000300000 */
.L_x_8728:
[----:B------:R-:W1:Y:S01]  /*9d30*/  S2R R0, SR_TID.X ;  /* 0x0000000000007919 */ /* 0x000e620000002100 */
[----:B------:R-:W-:Y:S01]  /*9d40*/  BSSY B0, `(.L_x_8729) ;  /* 0x0000009000007945 */ /* 0x000fe20003800000 */
[----:B-1----:R-:W-:Y:S01]  /*9d50*/  LOP3.LUT R3, R0, 0x7f, RZ, 0xc0, !PT ;  /* 0x0000007f00037812 */ /* 0x002fe200078ec0ff */
[----:B------:R-:W-:-:S03]  /*9d60*/  VIADD R0, R2, 0x400 ;  /* 0x0000040002007836 */ /* 0x000fc60000000000 */
[----:B------:R-:W-:Y:S02]  /*9d70*/  ISETP.NE.AND P1, PT, R3, RZ, PT ;  /* 0x000000ff0300720c */ /* 0x000fe40003f25270 */
[----:B------:R-:W-:-:S04]  /*9d80*/  SHF.R.U32.HI R0, RZ, 0x4, R0 ;  /* 0x00000004ff007819 */ /* 0x000fc80000011600 */
[----:B------:R-:W-:Y:S01]  /*9d90*/  LOP3.LUT R0, R0, 0x3fff, RZ, 0xc0, !PT ;  /* 0x00003fff00007812 */ /* 0x000fe200078ec0ff */
[----:B---3--:R-:W-:Y:S06]  /*9da0*/  @P2 BRA `(.L_x_8730) ;  /* 0x0000000000082947 */ /* 0x008fec0003800000 */
[----:B------:R-:W1:Y:S02]  /*9db0*/  SYNCS.PHASECHK.TRANS64.TRYWAIT P2, [R169+URZ+0x38850], R56 ;  /* 0x03885038a90075a7 */ /* 0x000e64000804017f */
[----:B-1----:R-:W-:Y:S05]  /*9dc0*/  @!P2 BRA `(.L_x_8731) ;  /* 0x0000017800a8a947 */ /* 0x002fea0003800000 */
.L_x_8730:
[----:B------:R-:W-:Y:S05]  /*9dd0*/  BSYNC B0 ;  /* 0x0000000000007941 */ /* 0x000fea0003800000 */
.L_x_8729:
[----:B------:R-:W-:Y:S05]  /*9de0*/  WARPSYNC.ALL ;  /* 0x0000000000007948 */ /* 0x000fea0003800000 */
[----:B------:R-:W-:Y:S01]  /*9df0*/  LOP3.LUT R15, R0, 0x10000, RZ, 0xfc, !PT ;  /* 0x00010000000f7812 */ /* 0x000fe200078efcff */
[----:B------:R-:W-:Y:S01]  /*9e00*/  VIADD R0, R2, 0x26400 ;  /* 0x0002640002007836 */ /* 0x000fe20000000000 */
[----:B------:R-:W-:-:S03]  /*9e10*/  WARPGROUP.ARRIVE ;  /* 0x00000000000079c5 */ /* 0x000fc60000000000 */
[----:B------:R-:W-:-:S03]  /*9e20*/  IMAD R20, R18, 0x1000, R15 ;  /* 0x0000100012147824 */ /* 0x000fc600078e020f */
[----:B------:R-:W3:Y:S01]  /*9e30*/  S2R R3, SR_TID.X ;  /* 0x0000000000037919 */ /* 0x000ee20000002100 */
[----:B------:R-:W-:Y:S01]  /*9e40*/  IMAD.MOV.U32 R21, RZ, RZ, 0x40000040 ;  /* 0x40000040ff157424 */ /* 0x000fe200078e00ff */
[----:B------:R-:W-:Y:S01]  /*9e50*/  SHF.R.U32.HI R0, RZ, 0x4, R0 ;  /* 0x00000004ff007819 */ /* 0x000fe20000011600 */
[----:B------:R-:W-:Y:S01]  /*9e60*/  IMAD.MOV.U32 R7, RZ, RZ, 0x40000040 ;  /* 0x40000040ff077424 */ /* 0x000fe200078e00ff */
[C---:B------:R-:W-:Y:S01]  /*9e70*/  R2UR UR6, R20.reuse ;  /* 0x00000000140672ca */ /* 0x040fe200000e0000 */
[----:B012-4-:R-:W-:Y:S01]  /*9e80*/  VIADD R56, R20, 0x2 ;  /* 0x0000000214387836 */ /* 0x017fe20000000000 */
        /* <DEDUP_REMOVED lines=10> */
[----:B------:R-:W-:Y:S01]  /*9f30*/  ULDC UR36, c[0x0][0xa80] ;  /* 0x0002a00000247ab9 */ /* 0x000fe20000000800 */
[----:B------:R-:W-:Y:S01]  /*9f40*/  IMAD.MOV.U32 R67, RZ, RZ, 0x40000040 ;  /* 0x40000040ff437424 */ /* 0x000fe200078e00ff */
[----:B------:R-:W-:Y:S01]  /*9f50*/  ULDC UR37, c[0x0][0xa80] ;  /* 0x0002a00000257ab9 */ /* 0x000fe20000000800 */
[----:B------:R-:W-:Y:S01]  /*9f60*/  IMAD.MOV.U32 R65, RZ, RZ, 0x40000040 ;  /* 0x40000040ff417424 */ /* 0x000fe200078e00ff */
[----:B------:R-:W-:Y:S07]  /*9f70*/  BSSY B0, `(.L_x_8732) ;  /* 0x000061f000007945 */ /* 0x000fee0003800000 */
        /* <DEDUP_REMOVED lines=9> */
[----:B---3--:R-:W-:-:S05]  /*a010*/  SHF.R.U32.HI R3, RZ, 0x7, R3 ;  /* 0x00000007ff037819 */ /* 0x008fca0000011603 */
        /* <DEDUP_REMOVED lines=182> */
[----:B------:R-:W-:-:S02]  /*ab80*/  IMAD.MOV.U32 R3, RZ, RZ, 0x28 ;  /* 0x00000028ff037424 */ /* 0x000fc400078e00ff */
        /* <DEDUP_REMOVED lines=14> */
[CC--:B------:R-:W-:Y:S02]  /*ac70*/  IADD3 R58, R3.reuse, R21.reuse, R6 ;  /* 0x00000015033a7210 */ /* 0x0c0fe40007ffe006 */
[----:B------:R-:W-:Y:S01]  /*ac80*/  IADD3 R56, R3, R21, R20 ;  /* 0x0000001503387210 */ /* 0x000fe20007ffe014 */
        /* <DEDUP_REMOVED lines=11> */
[----:B------:R-:W-:Y:S01]  /*ad40*/  VIADD R59, R20, 0xa00 ;  /* 0x00000a00143b7836 */ /* 0x000fe20000000000 */
[----:B------:R-:W-:Y:S02]  /*ad50*/  R2UR UR6, R56 ;  /* 0x00000000380672ca */ /* 0x000fe400000e0000 */
[----:B------:R-:W-:Y:S01]  /*ad60*/  R2UR UR7, R57 ;  /* 0x00000000390772ca */ /* 0x000fe200000e0000 */
[----:B------:R-:W-:Y:S02]  /*ad70*/  VIADD R57, R6, 0xa00 ;  /* 0x00000a0006397836 */ /* 0x000fe40000000000 */
[----:B------:R-:W-:-:S02]  /*ad80*/  IMAD.IADD R66, R0, 0x1, R59 ;  /* 0x0000000100427824 */ /* 0x000fc400078e023b */
[----:B------:R-:W-:Y:S02]  /*ad90*/  IMAD.IADD R64, R0, 0x1, R57 ;  /* 0x0000000100407824 */ /* 0x000fe400078e0239 */
[C---:B------:R-:W-:Y:S02]  /*ada0*/  IMAD.IADD R58, R62.reuse, 0x1, R59 ;  /* 0x000000013e3a7824 */ /* 0x040fe400078e023b */
[----:B------:R-:W-:Y:S01]  /*adb0*/  IMAD.IADD R56, R62, 0x1, R57 ;  /* 0x000000013e387824 */ /* 0x000fe200078e0239 */
        /* <DEDUP_REMOVED lines=11> */
[----:B------:R-:W-:-:S02]  /*ae70*/  IMAD.MOV.U32 R59, RZ, RZ, 0x40000040 ;  /* 0x40000040ff3b7424 */ /* 0x000fc400078e00ff */
[----:B------:R-:W-:Y:S01]  /*ae80*/  IMAD.MOV.U32 R57, RZ, RZ, 0x40000040 ;  /* 0x40000040ff397424 */ /* 0x000fe200078e00ff */
        /* <DEDUP_REMOVED lines=71> */
[----:B------:R-:W-:Y:S01]  /*b300*/  VIADD R3, R6, 0xe00 ;  /* 0x00000e0006037836 */ /* 0x000fe20000000000 */
[----:B------:R-:W-:-:S02]  /*b310*/  WARPGROUP.DEPBAR.LE gsb0, 0x0 ;  /* 0x00008000000079c5 */ /* 0x000fc40000010000 */
[----:B------:R-:W-:-:S06]  /*b320*/  WARPGROUP.ARRIVE ;  /* 0x00000000000079c5 */ /* 0x000fcc0000000000 */
[----:B------:R-:W-:Y:S01]  /*b330*/  HGMMA.64x64x16.F32.BF16 R24, gdesc[UR4], R24, gsb0 ;  /* 0x00e00000041879f0 */ /* 0x000fe20008001818 */
[----:B------:R-:W-:Y:S02]  /*b340*/  R2UR UR4, R58 ;  /* 0x000000003a0472ca */ /* 0x000fe400000e0000 */
[----:B------:R-:W-:Y:S01]  /*b350*/  R2UR UR5, R59 ;  /* 0x000000003b0572ca */ /* 0x000fe200000e0000 */
[----:B------:R-:W-:Y:S01]  /*b360*/  VIADD R59, R20, 0xe00 ;  /* 0x00000e00143b7836 */ /* 0x000fe20000000000 */
[----:B------:R-:W-:Y:S01]  /*b370*/  R2UR UR6, R56 ;  /* 0x00000000380672ca */ /* 0x000fe200000e0000 */
[C---:B------:R-:W-:Y:S01]  /*b380*/  IMAD.IADD R56, R0.reuse, 0x1, R3 ;  /* 0x0000000100387824 */ /* 0x040fe200078e0203 */
[----:B------:R-:W-:Y:S01]  /*b390*/  R2UR UR7, R57 ;  /* 0x00000000390772ca */ /* 0x000fe200000e0000 */
[----:B------:R-:W-:Y:S02]  /*b3a0*/  IMAD.IADD R64, R0, 0x1, R59 ;  /* 0x0000000100407824 */ /* 0x000fe400078e023b */
[----:B------:R-:W-:-:S02]  /*b3b0*/  IMAD.MOV.U32 R57, RZ, RZ, 0x40000040 ;  /* 0x40000040ff397424 */ /* 0x000fc400078e00ff */
        /* <DEDUP_REMOVED lines=12> */
[----:B------:R-:W-:Y:S01]  /*b480*/  IMAD.MOV.U32 R59, RZ, RZ, 0x40000040 ;  /* 0x40000040ff3b7424 */ /* 0x000fe200078e00ff */
        /* <DEDUP_REMOVED lines=23> */
[----:B------:R-:W-:Y:S01]  /*b600*/  LOP3.LUT R21, R0, 0x6, RZ, 0xc0, !PT ;  /* 0x0000000600157812 */ /* 0x000fe200078ec0ff */
[----:B------:R-:W-:-:S03]  /*b610*/  IMAD.IADD R0, R216, 0x1, R195 ;  /* 0x00000001d8007824 */ /* 0x000fc600078e02c3 */
[CC--:B------:R-:W-:Y:S02]  /*b620*/  IADD3 R58, R21.reuse, R3.reuse, R6 ;  /* 0x00000003153a7210 */ /* 0x0c0fe40007ffe006 */
[----:B------:R-:W-:Y:S01]  /*b630*/  IADD3 R20, R21, R3, R20 ;  /* 0x0000000315147210 */ /* 0x000fe20007ffe014 */
[----:B------:R-:W-:Y:S01]  /*b640*/  IMAD.MOV.U32 R21, RZ, RZ, 0x40000040 ;  /* 0x40000040ff157424 */ /* 0x000fe200078e00ff */
[----:B0-----:R-:W-:-:S13]  /*b650*/  ISETP.NE.AND P2, PT, R57, 0x1, PT ;  /* 0x000000013900780c */ /* 0x001fda0003f45270 */
[----:B------:R-:W0:Y:S08]  /*b660*/  @P2 LDC R3, c[0x0][0x44c] ;  /* 0x00011300ff032b82 */ /* 0x000e300000000800 */
[----:B------:R-:W1:Y:S01]  /*b670*/  @P2 LDC R200, c[0x0][0x44c] ;  /* 0x00011300ffc82b82 */ /* 0x000e620000000800 */
[----:B0-----:R-:W-:Y:S01]  /*b680*/  @P2 IMAD.HI.U32 R3, R0, R3, RZ ;  /* 0x0000000300032227 */ /* 0x001fe200078e00ff */
[----:B------:R-:W-:-:S02]  /*b690*/  WARPGROUP.DEPBAR.LE gsb0, 0x0 ;  /* 0x00008000000079c5 */ /* 0x000fc40000010000 */
[----:B------:R-:W-:-:S06]  /*b6a0*/  WARPGROUP.ARRIVE ;  /* 0x00000000000079c5 */ /* 0x000fcc0000000000 */
[----:B------:R-:W-:Y:S01]  /*b6b0*/  HGMMA.64x64x16.F32.BF16 R24, gdesc[UR4], R24, gsb0 ;  /* 0x00e00000041879f0 */ /* 0x000fe20008001818 */
[----:B------:R-:W-:Y:S02]  /*b6c0*/  R2UR UR4, R58 ;  /* 0x000000003a0472ca */ /* 0x000fe400000e0000 */
[----:B------:R-:W-:Y:S02]  /*b6d0*/  R2UR UR5, R59 ;  /* 0x000000003b0572ca */ /* 0x000fe400000e0000 */
[----:B------:R-:W-:Y:S02]  /*b6e0*/  R2UR UR6, R20 ;  /* 0x00000000140672ca */ /* 0x000fe400000e0000 */
[----:B------:R-:W-:Y:S01]  /*b6f0*/  R2UR UR7, R21 ;  /* 0x00000000150772ca */ /* 0x000fe200000e0000 */
[----:B------:R-:W0:Y:S02]  /*b700*/  @P2 LDC R20, c[0x0][0x450] ;  /* 0x00011400ff142b82 */ /* 0x000e240000000800 */
[----:B0-----:R-:W-:Y:S01]  /*b710*/  @P2 SHF.R.U32.HI R0, RZ, R20, R3 ;  /* 0x00000014ff002219 */ /* 0x001fe20000011603 */
[----:B------:R-:W-:-:S02]  /*b720*/  IMAD R20, R197, -0x40, R56 ;  /* 0xffffffc0c5147824 */ /* 0x000fc400078e0238 */
[----:B------:R-:W-:Y:S02]  /*b730*/  VIADD R197, R197, 0xfffffffe ;  /* 0xfffffffec5c57836 */ /* 0x000fe40000000000 */
[----:B------:R-:W0:Y:S01]  /*b740*/  SHFL.IDX PT, R21, R0, RZ, 0x1c1f ;  /* 0x001c1fff00157589 */ /* 0x000e2200000e0000 */
[----:B------:R-:W-:Y:S02]  /*b750*/  IADD3 R3, R203, 0x1, R20 ;  /* 0x00000001cb037810 */ /* 0x000fe40007ffe014 */
[----:B------:R-:W-:Y:S01]  /*b760*/  IADD3 R20, -R189, R20, R203 ;  /* 0x00000014bd147210 */ /* 0x000fe20007ffe1cb */
[----:B------:R-:W2:Y:S01]  /*b770*/  SHFL.IDX PT, R0, R0, 0x1, 0x1c1f ;  /* 0x003c1f0000007f89 */ /* 0x000ea200000e0000 */
[----:B------:R-:W-:-:S04]  /*b780*/  IADD3 R3, -R194, R3, -R189 ;  /* 0x00000003c2037210 */ /* 0x000fc80007ffe9bd */
[----:B0-----:R-:W-:-:S04]  /*b790*/  VIADDMNMX R21, R21, R3, R20, PT ;  /* 0x0000000315157246 */ /* 0x001fc80003800114 */
[C---:B------:R-:W-:Y:S02]  /*b7a0*/  ISETP.GT.AND P3, PT, R21.reuse, RZ, PT ;  /* 0x000000ff1500720c */ /* 0x040fe40003f64270 */
[C---:B------:R-:W-:Y:S02]  /*b7b0*/  ISETP.GT.AND P4, PT, R21.reuse, 0x1, PT ;  /* 0x000000011500780c */ /* 0x040fe40003f84270 */
[----:B------:R-:W-:Y:S02]  /*b7c0*/  ISETP.GT.AND P5, PT, R21, 0x8, PT ;  /* 0x000000081500780c */ /* 0x000fe40003fa4270 */
[----:B--2---:R-:W-:Y:S01]  /*b7d0*/  VIADDMNMX R20, R0, R3, R20, PT ;  /* 0x0000000300147246 */ /* 0x004fe20003800114 */
[----:B------:R-:W-:Y:S02]  /*b7e0*/  WARPGROUP.DEPBAR.LE gsb0, 0x0 ;  /* 0x00008000000079c5 */ /* 0x000fe40000010000 */
[----:B------:R-:W-:-:S06]  /*b7f0*/  WARPGROUP.ARRIVE ;  /* 0x00000000000079c5 */ /* 0x000fcc0000000000 */
[----:B------:R-:W-:Y:S01]  /*b800*/  HGMMA.64x64x16.F32.BF16 R24, gdesc[UR4], R24, gsb0 ;  /* 0x00e00000041879f0 */ /* 0x000fe20008001818 */
[----:B------:R-:W-:Y:S02]  /*b810*/  ULDC UR4, c[0x0][0xa80] ;  /* 0x0002a00000047ab9 */ /* 0x000fe40000000800 */
        /* <DEDUP_REMOVED lines=44> */
[----:B------:R-:W-:Y:S02]  /*bae0*/  ISETP.GT.AND P3, PT, R20, RZ, PT ;  /* 0x000000ff1400720c */ /* 0x000fe40003f64270 */
        /* <DEDUP_REMOVED lines=10> */
[----:B------:R-:W-:Y:S02]  /*bb90*/  FMNMX.FTZ R3, R30, R3, !PT ;  /* 0x000000031e037209 */ /* 0x000fe40007810000 */
[----:B------:R-:W-:Y:S02]  /*bba0*/  FSEL R34, R34, -INF , P4 ;  /* 0xff80000022227808 */ /* 0x000fe40002000000 */
[C---:B------:R-:W-:Y:S02]  /*bbb0*/  ISETP.GT.AND P4, PT, R20.reuse, 0x18, PT ;  /* 0x000000181400780c */ /* 0x040fe40003f84270 */
[----:B------:R-:W-:Y:S02]  /*bbc0*/  ISETP.GT.AND P5, PT, R20, 0x21, PT ;  /* 0x000000211400780c */ /* 0x000fe40003fa4270 */
[----:B------:R-:W-:-:S02]  /*bbd0*/  FSEL R38, R38, -INF , P4 ;  /* 0xff80000026267808 */ /* 0x000fc40002000000 */
[C---:B------:R-:W-:Y:S02]  /*bbe0*/  ISETP.GT.AND P4, PT, R20.reuse, 0x20, PT ;  /* 0x000000201400780c */ /* 0x040fe40003f84270 */
[----:B0-----:R-:W-:Y:S02]  /*bbf0*/  FMNMX.FTZ R21, R57, R70, !PT ;  /* 0x0000004639157209 */ /* 0x001fe40007810000 */
[----:B------:R-:W-:Y:S02]  /*bc00*/  FSEL R70, R31, -INF , P3 ;  /* 0xff8000001f467808 */ /* 0x000fe40001800000 */
[----:B------:R-:W-:Y:S01]  /*bc10*/  ISETP.GT.AND P3, PT, R20, 0x11, PT ;  /* 0x000000111400780c */ /* 0x000fe20003f64270 */
[----:B------:R-:W0:Y:S01]  /*bc20*/  SHFL.BFLY PT, R74, R21, 0x1, 0x1f ;  /* 0x0c201f00154a7f89 */ /* 0x000e2200000e0000 */
[----:B------:R-:W-:Y:S02]  /*bc30*/  FMNMX.FTZ R3, R70, R3, !PT ;  /* 0x0000000346037209 */ /* 0x000fe40007810000 */
[----:B------:R-:W-:-:S02]  /*bc40*/  FSEL R72, R35, -INF , P3 ;  /* 0xff80000023487808 */ /* 0x000fc40001800000 */
[----:B------:R-:W-:Y:S02]  /*bc50*/  FMNMX.FTZ R3, R34, R3, !PT ;  /* 0x0000000322037209 */ /* 0x000fe40007810000 */
[----:B------:R-:W-:Y:S02]  /*bc60*/  ISETP.GT.AND P3, PT, R20, 0x19, PT ;  /* 0x000000191400780c */ /* 0x000fe40003f64270 */
[----:B------:R-:W-:Y:S02]  /*bc70*/  FMNMX.FTZ R3, R72, R3, !PT ;  /* 0x0000000348037209 */ /* 0x000fe40007810000 */
[----:B------:R-:W-:Y:S02]  /*bc80*/  FSEL R42, R42, -INF , P4 ;  /* 0xff8000002a2a7808 */ /* 0x000fe40002000000 */
[----:B------:R-:W-:Y:S02]  /*bc90*/  ISETP.GT.AND P4, PT, R20, 0x28, PT ;  /* 0x000000281400780c */ /* 0x000fe40003f84270 */
[----:B------:R-:W-:-:S02]  /*bca0*/  FSEL R76, R43, -INF , P5 ;  /* 0xff8000002b4c7808 */ /* 0x000fc40002800000 */
[----:B------:R-:W-:Y:S02]  /*bcb0*/  FSEL R46, R46, -INF , P4 ;  /* 0xff8000002e2e7808 */ /* 0x000fe40002000000 */
[----:B------:R-:W-:-:S04]  /*bcc0*/  ISETP.GT.AND P4, PT, R20, 0x30, PT ;  /* 0x000000301400780c */ /* 0x000fc80003f84270 */
[----:B------:R-:W-:Y:S02]  /*bcd0*/  FSEL R50, R50, -INF , P4 ;  /* 0xff80000032327808 */ /* 0x000fe40002000000 */
[----:B0-----:R-:W-:Y:S02]  /*bce0*/  FMNMX.FTZ R0, R21, R74, !PT ;  /* 0x0000004a15007209 */ /* 0x001fe40007810000 */
[----:B------:R-:W-:Y:S02]  /*bcf0*/  FSEL R74, R39, -INF , P3 ;  /* 0xff800000274a7808 */ /* 0x000fe40001800000 */
[----:B------:R-:W-:Y:S01]  /*bd00*/  FMNMX.FTZ R21, R38, R3, !PT ;  /* 0x0000000326157209 */ /* 0x000fe20007810000 */
[----:B------:R-:W-:Y:S01]  /*bd10*/  IMAD.U32 R3, RZ, RZ, UR4 ;  /* 0x00000004ff037e24 */ /* 0x000fe2000f8e00ff */
[----:B------:R-:W-:Y:S02]  /*bd20*/  ISETP.GT.AND P3, PT, R20, 0x29, PT ;  /* 0x000000291400780c */ /* 0x000fe40003f64270 */
[----:B------:R-:W-:Y:S01]  /*bd30*/  FMNMX.FTZ R21, R74, R21, !PT ;  /* 0x000000154a157209 */ /* 0x000fe20007810000 */
[C---:B------:R-:W-:Y:S01]  /*bd40*/  FMUL.FTZ R29, R0.reuse, R3 ;  /* 0x00000003001d7220 */ /* 0x040fe20000410000 */
[----:B------:R-:W-:-:S02]  /*bd50*/  FSETP.NEU.FTZ.AND P5, PT, R0, -INF , PT ;  /* 0xff8000000000780b */ /* 0x000fc40003fbd000 */
[----:B------:R-:W-:Y:S02]  /*bd60*/  FMNMX.FTZ R21, R42, R21, !PT ;  /* 0x000000152a157209 */ /* 0x000fe40007810000 */
[----:B------:R-:W-:Y:S02]  /*bd70*/  FSEL R78, R47, -INF , P3 ;  /* 0xff8000002f4e7808 */ /* 0x000fe40001800000 */
[----:B------:R-:W-:Y:S02]  /*bd80*/  FMNMX.FTZ R21, R76, R21, !PT ;  /* 0x000000154c157209 */ /* 0x000fe40007810000 */
[----:B------:R-:W-:Y:S02]  /*bd90*/  FSEL R29, R29, RZ, P5 ;  /* 0x000000ff1d1d7208 */ /* 0x000fe40002800000 */
[----:B------:R-:W-:Y:S02]  /*bda0*/  FMNMX.FTZ R21, R46, R21, !PT ;  /* 0x000000152e157209 */ /* 0x000fe40007810000 */
[----:B------:R-:W-:Y:S01]  /*bdb0*/  ISETP.GT.AND P3, PT, R20, 0x31, PT ;  /* 0x000000311400780c */ /* 0x000fe20003f64270 */
[--C-:B------:R-:W-:Y:S01]  /*bdc0*/  FFMA.FTZ R31, R24, R3, -R29.reuse ;  /* 0x00000003181f7223 */ /* 0x100fe2000001081d */
[----:B------:R-:W-:Y:S01]  /*bdd0*/  FMNMX.FTZ R21, R78, R21, !PT ;  /* 0x000000154e157209 */ /* 0x000fe20007810000 */
[-CC-:B------:R-:W-:Y:S01]  /*bde0*/  FFMA.FTZ R25, R25, R3.reuse, -R29.reuse ;  /* 0x0000000319197223 */ /* 0x180fe2000001081d */
[----:B------:R-:W-:Y:S01]  /*bdf0*/  ISETP.GT.AND P4, PT, R20, 0x38, PT ;  /* 0x000000381400780c */ /* 0x000fe20003f84270 */
        /* <DEDUP_REMOVED lines=10> */
[----:B------:R-:W0:Y:S01]  /*bea0*/  MUFU.EX2 R152, R25 ;  /* 0x0000001900987308 */ /* 0x000e220000000800 */
        /* <DEDUP_REMOVED lines=9> */
[-CC-:B------:R-:W-:Y:S01]  /*bf40*/  FFMA.FTZ R176, R64, R3.reuse, -R29.reuse ;  /* 0x0000000340b07223 */ /* 0x180fe2000001081d */
[-CC-:B------:R-:W-:Y:S01]  /*bf50*/  FFMA.FTZ R177, R48, R3.reuse, -R29.reuse ;  /* 0x0000000330b17223 */ /* 0x180fe2000001081d */
[----:B------:R-:W2:Y:S01]  /*bf60*/  SHFL.BFLY PT, R20, R21, 0x2, 0x1f ;  /* 0x0c401f0015147f89 */ /* 0x000ea200000e0000 */
[-CC-:B------:R-:W-:Y:S01]  /*bf70*/  FFMA.FTZ R171, R66, R3.reuse, -R29.reuse ;  /* 0x0000000342ab7223 */ /* 0x180fe2000001081d */
[-CC-:B------:R-:W-:Y:S01]  /*bf80*/  FFMA.FTZ R172, R52, R3.reuse, -R29.reuse ;  /* 0x0000000334ac7223 */ /* 0x180fe2000001081d */
[----:B------:R-:W-:Y:S01]  /*bf90*/  FFMA.FTZ R173, R68, R3, -R29 ;  /* 0x0000000344ad7223 */ /* 0x000fe2000001081d */
[----:B------:R-:W3:Y:S01]  /*bfa0*/  MUFU.EX2 R33, R56 ;  /* 0x0000003800217308 */ /* 0x000ee20000000800 */
[----:B0-----:R-:W-:Y:S01]  /*bfb0*/  FADD.FTZ R25, R31, R152 ;  /* 0x000000981f197221 */ /* 0x001fe20000010000 */
[----:B------:R-:W-:-:S06]  /*bfc0*/  F2FP.BF16.F32.PACK_AB R152, R152, R31 ;  /* 0x0000001f9898723e */ /* 0x000fcc00000010ff */
[----:B------:R-:W-:Y:S08]  /*bfd0*/  MUFU.EX2 R32, R32 ;  /* 0x0000002000207308 */ /* 0x000ff00000000800 */
[----:B------:R-:W0:Y:S01]  /*bfe0*/  MUFU.EX2 R35, R58 ;  /* 0x0000003a00237308 */ /* 0x000e220000000800 */
[----:B---3--:R-:W-:Y:S02]  /*bff0*/  F2FP.BF16.F32.PACK_AB R154, R33, R28 ;  /* 0x0000001c219a723e */ /* 0x008fe400000010ff */
[----:B--2---:R-:W-:-:S05]  /*c000*/  FMNMX.FTZ R20, R21, R20, !PT ;  /* 0x0000001415147209 */ /* 0x004fca0007810000 */
[----:B------:R-:W-:Y:S01]  /*c010*/  MUFU.EX2 R36, R36 ;  /* 0x0000002400247308 */ /* 0x000fe20000000800 */
[----:B------:R-:W2:Y:S07]  /*c020*/  SHFL.BFLY PT, R21, R20, 0x1, 0x1f ;  /* 0x0c201f0014157f89 */ /* 0x000eae00000e0000 */
[----:B------:R-:W3:Y:S01]  /*c030*/  MUFU.EX2 R37, R60 ;  /* 0x0000003c00257308 */ /* 0x000ee20000000800 */
[----:B0-----:R-:W-:-:S07]  /*c040*/  F2FP.BF16.F32.PACK_AB R156, R35, R32 ;  /* 0x00000020239c723e */ /* 0x001fce00000010ff */
[----:B------:R-:W-:Y:S08]  /*c050*/  MUFU.EX2 R40, R40 ;  /* 0x0000002800287308 */ /* 0x000ff00000000800 */
[----:B------:R-:W0:Y:S01]  /*c060*/  MUFU.EX2 R181, R181 ;  /* 0x000000b500b57308 */ /* 0x000e220000000800 */
[----:B--2---:R-:W-:Y:S02]  /*c070*/  FMNMX.FTZ R168, R20, R21, !PT ;  /* 0x0000001514a87209 */ /* 0x004fe40007810000 */
[----:B---3--:R-:W-:-:S02]  /*c080*/  F2FP.BF16.F32.PACK_AB R158, R37, R36 ;  /* 0x00000024259e723e */ /* 0x008fc400000010ff */
[C---:B------:R-:W-:Y:S01]  /*c090*/  FSETP.NEU.FTZ.AND P3, PT, R168.reuse, -INF , PT ;  /* 0xff800000a800780b */ /* 0x040fe20003f7d000 */
[-C--:B------:R-:W-:Y:S02]  /*c0a0*/  FMUL.FTZ R20, R168, R3.reuse ;  /* 0x00000003a8147220 */ /* 0x080fe40000410000 */
[----:B------:R-:W-:Y:S03]  /*c0b0*/  MUFU.EX2 R182, R182 ;  /* 0x000000b600b67308 */ /* 0x000fe60000000800 */
[----:B------:R-:W-:Y:S01]  /*c0c0*/  FSEL R21, R20, RZ, P3 ;  /* 0x000000ff14157208 */ /* 0x000fe20001800000 */
[C---:B------:R-:W-:Y:S02]  /*c0d0*/  @!P1 VIADD R20, R169.reuse, 0x38840 ;  /* 0x00038840a9149836 */ /* 0x040fe40000000000 */
[----:B------:R-:W-:Y:S02]  /*c0e0*/  @!P1 VIADD R169, R169, 0x38860 ;  /* 0x00038860a9a99836 */ /* 0x000fe40000000000 */
        /* <DEDUP_REMOVED lines=9> */
[----:B------:R-:W-:Y:S01]  /*c180*/  @!P1 PRMT R20, RZ, 0x654, R20 ;  /* 0x00000654ff149816 */ /* 0x000fe20000000014 */
[----:B------:R-:W-:Y:S01]  /*c190*/  FADD.FTZ R42, R28, R25 ;  /* 0x000000191c2a7221 */ /* 0x000fe20000010000 */
[----:B------:R-:W-:-:S02]  /*c1a0*/  IMAD.MOV.U32 R25, RZ, RZ, 0x40000040 ;  /* 0x40000040ff197424 */ /* 0x000fc400078e00ff */
[-CC-:B------:R-:W-:Y:S01]  /*c1b0*/  FFMA.FTZ R74, R74, R3.reuse, -R21.reuse ;  /* 0x000000034a4a7223 */ /* 0x180fe20000010815 */
[-CC-:B------:R-:W-:Y:S01]  /*c1c0*/  FFMA.FTZ R198, R76, R3.reuse, -R21.reuse ;  /* 0x000000034cc67223 */ /* 0x180fe20000010815 */
[----:B------:R-:W2:Y:S01]  /*c1d0*/  MUFU.EX2 R27, R27 ;  /* 0x0000001b001b7308 */ /* 0x000ea20000000800 */
[-CC-:B------:R-:W-:Y:S01]  /*c1e0*/  FFMA.FTZ R178, R46, R3.reuse, -R21.reuse ;  /* 0x000000032eb27223 */ /* 0x180fe20000010815 */
[-CC-:B------:R-:W-:Y:S01]  /*c1f0*/  FFMA.FTZ R179, R78, R3.reuse, -R21.reuse ;  /* 0x000000034eb37223 */ /* 0x180fe20000010815 */
[-CC-:B------:R-:W-:Y:S01]  /*c200*/  FFMA.FTZ R180, R50, R3.reuse, -R21.reuse ;  /* 0x0000000332b47223 */ /* 0x180fe20000010815 */
[----:B------:R3:W-:Y:S01]  /*c210*/  @!P1 SYNCS.ARRIVE.TRANS64.RED.A1T0 RZ, [R20+URZ], RZ ;  /* 0x000000ff14ff99a7 */ /* 0x0007e2000810043f */
[-CC-:B------:R-:W-:Y:S01]  /*c220*/  FFMA.FTZ R174, R24, R3.reuse, -R21.reuse ;  /* 0x0000000318ae7223 */ /* 0x180fe20000010815 */
[-CC-:B------:R-:W-:Y:S01]  /*c230*/  FFMA.FTZ R175, R54, R3.reuse, -R21.reuse ;  /* 0x0000000336af7223 */ /* 0x180fe20000010815 */
[----:B------:R-:W-:Y:S01]  /*c240*/  FFMA.FTZ R170, R80, R3, -R21 ;  /* 0x0000000350aa7223 */ /* 0x000fe20000010815 */
[----:B------:R-:W4:Y:S01]  /*c250*/  MUFU.EX2 R30, R30 ;  /* 0x0000001e001e7308 */ /* 0x000f220000000800 */
[----:B------:R-:W-:Y:S01]  /*c260*/  IMAD.MOV.U32 R21, RZ, RZ, 0x40000040 ;  /* 0x40000040ff157424 */ /* 0x000fe200078e00ff */
[----:B------:R-:W-:Y:S01]  /*c270*/  R2UR UR11, R25 ;  /* 0x00000000190b72ca */ /* 0x000fe200000e0000 */
[----:B---3--:R-:W-:Y:S01]  /*c280*/  IMAD R20, R18, 0x1000, R191 ;  /* 0x0000100012147824 */ /* 0x008fe200078e02bf */
[----:B0-----:R-:W-:-:S02]  /*c290*/  F2FP.BF16.F32.PACK_AB R160, R181, R40 ;  /* 0x00000028b5a0723e */ /* 0x001fc400000010ff */
[----:B------:R-:W-:Y:S02]  /*c2a0*/  R2UR UR7, R21 ;  /* 0x00000000150772ca */ /* 0x000fe400000e0000 */
[----:B------:R-:W0:Y:S01]  /*c2b0*/  MUFU.EX2 R155, R70 ;  /* 0x00000046009b7308 */ /* 0x000e220000000800 */
[----:B--2---:R-:W-:Y:S01]  /*c2c0*/  FADD.FTZ R29, R26, R27 ;  /* 0x0000001b1a1d7221 */ /* 0x004fe20000010000 */
[C---:B------:R-:W-:Y:S02]  /*c2d0*/  VIADD R24, R20.reuse, 0x80 ;  /* 0x0000008014187836 */ /* 0x040fe40000000000 */
[----:B------:R-:W-:Y:S01]  /*c2e0*/  FADD.FTZ R21, R33, R42 ;  /* 0x0000002a21157221 */ /* 0x000fe20000010000 */
[----:B------:R-:W-:Y:S02]  /*c2f0*/  F2FP.BF16.F32.PACK_AB R153, R27, R26 ;  /* 0x0000001a1b99723e */ /* 0x000fe400000010ff */
[----:B------:R-:W-:Y:S01]  /*c300*/  R2UR UR6, R20 ;  /* 0x00000000140672ca */ /* 0x000fe200000e0000 */
[----:B------:R-:W2:Y:S01]  /*c310*/  MUFU.EX2 R34, R34 ;  /* 0x0000002200227308 */ /* 0x000ea20000000800 */
[----:B----4-:R-:W-:Y:S01]  /*c320*/  FADD.FTZ R44, R30, R29 ;  /* 0x0000001d1e2c7221 */ /* 0x010fe20000010000 */
[----:B------:R-:W-:Y:S01]  /*c330*/  R2UR UR10, R24 ;  /* 0x00000000180a72ca */ /* 0x000fe200000e0000 */
[----:B------:R-:W-:Y:S01]  /*c340*/  FADD.FTZ R24, R32, R21 ;  /* 0x0000001520187221 */ /* 0x000fe20000010000 */
[----:B------:R-:W-:-:S03]  /*c350*/  @!P1 PRMT R169, RZ, 0x654, R169 ;  /* 0x00000654ffa99816 */ /* 0x000fc600000000a9 */
[----:B------:R-:W-:Y:S01]  /*c360*/  FADD.FTZ R21, R35, R24 ;  /* 0x0000001823157221 */ /* 0x000fe20000010000 */
[----:B------:R-:W3:Y:S01]  /*c370*/  MUFU.EX2 R157, R72 ;  /* 0x00000048009d7308 */ /* 0x000ee20000000800 */
[C---:B0-----:R-:W-:Y:S01]  /*c380*/  FADD.FTZ R25, R155.reuse, R44 ;  /* 0x0000002c9b197221 */ /* 0x041fe20000010000 */
[----:B------:R-:W-:Y:S01]  /*c390*/  F2FP.BF16.F32.PACK_AB R155, R155, R30 ;  /* 0x0000001e9b9b723e */ /* 0x000fe200000010ff */
[----:B------:R-:W-:Y:S01]  /*c3a0*/  BAR.SYNC.DEFER_BLOCKING 0xf, 0x100 ;  /* 0x03c4000000007b1d */ /* 0x000fe20000010000 */
[----:B------:R-:W-:-:S04]  /*c3b0*/  FADD.FTZ R24, R36, R21 ;  /* 0x0000001524187221 */ /* 0x000fc80000010000 */
[----:B------:R-:W-:Y:S01]  /*c3c0*/  FADD.FTZ R199, R37, R24 ;  /* 0x0000001825c77221 */ /* 0x000fe20000010000 */
[----:B------:R-:W0:Y:S01]  /*c3d0*/  MUFU.EX2 R38, R38 ;  /* 0x0000002600267308 */ /* 0x000e220000000800 */
[----:B--2---:R-:W-:Y:S02]  /*c3e0*/  FADD.FTZ R28, R34, R25 ;  /* 0x00000019221c7221 */ /* 0x004fe40000010000 */
[----:B------:R-:W-:-:S04]  /*c3f0*/  FADD.FTZ R199, R40, R199 ;  /* 0x000000c728c77221 */ /* 0x000fc80000010000 */
[----:B------:R-:W-:Y:S01]  /*c400*/  FADD.FTZ R199, R181, R199 ;  /* 0x000000c7b5c77221 */ /* 0x000fe20000010000 */
[----:B------:R-:W2:Y:S01]  /*c410*/  MUFU.EX2 R159, R74 ;  /* 0x0000004a009f7308 */ /* 0x000ea20000000800 */
[C---:B---3--:R-:W-:Y:S01]  /*c420*/  FADD.FTZ R25, R157.reuse, R28 ;  /* 0x0000001c9d197221 */ /* 0x048fe20000010000 */
[----:B------:R-:W-:-:S06]  /*c430*/  F2FP.BF16.F32.PACK_AB R157, R157, R34 ;  /* 0x000000229d9d723e */ /* 0x000fcc00000010ff */
[----:B------:R-:W3:Y:S01]  /*c440*/  MUFU.EX2 R176, R176 ;  /* 0x000000b000b07308 */ /* 0x000ee20000000800 */
[----:B0-----:R-:W-:Y:S01]  /*c450*/  FADD.FTZ R26, R38, R25 ;  /* 0x00000019261a7221 */ /* 0x001fe20000010000 */
[----:B------:R1:W-:Y:S06]  /*c460*/  STSM.16.M88.4 [R210+0x36400], R152 ;  /* 0x03640098d2007844 */ /* 0x0003ec0000000200 */
[----:B------:R-:W0:Y:S01]  /*c470*/  MUFU.EX2 R183, R183 ;  /* 0x000000b700b77308 */ /* 0x000e220000000800 */
[C---:B--2---:R-:W-:Y:S01]  /*c480*/  FADD.FTZ R21, R159.reuse, R26 ;  /* 0x0000001a9f157221 */ /* 0x044fe20000010000 */
[----:B------:R-:W-:-:S05]  /*c490*/  F2FP.BF16.F32.PACK_AB R159, R159, R38 ;  /* 0x000000269f9f723e */ /* 0x000fca00000010ff */
[----:B------:R2:W-:Y:S01]  /*c4a0*/  STSM.16.M88.4 [R214], R156 ;  /* 0x0000009cd6007844 */ /* 0x0005e20000000200 */
[----:B------:R-:W4:Y:S01]  /*c4b0*/  MUFU.EX2 R198, R198 ;  /* 0x000000c600c67308 */ /* 0x000f220000000800 */
[----:B---3--:R-:W-:Y:S01]  /*c4c0*/  F2FP.BF16.F32.PACK_AB R162, R176, R182 ;  /* 0x000000b6b0a2723e */ /* 0x008fe200000010ff */
[----:B------:R-:W-:-:S04]  /*c4d0*/  FADD.FTZ R182, R182, R199 ;  /* 0x000000c7b6b67221 */ /* 0x000fc80000010000 */
[----:B------:R-:W-:Y:S02]  /*c4e0*/  FADD.FTZ R182, R176, R182 ;  /* 0x000000b6b0b67221 */ /* 0x000fe40000010000 */
[----:B------:R-:W3:Y:S01]  /*c4f0*/  MUFU.EX2 R178, R178 ;  /* 0x000000b200b27308 */ /* 0x000ee20000000800 */
[----:B0-----:R-:W-:-:S07]  /*c500*/  FADD.FTZ R21, R183, R21 ;  /* 0x00000015b7157221 */ /* 0x001fce0000010000 */
[----:B------:R-:W0:Y:S01]  /*c510*/  MUFU.EX2 R179, R179 ;  /* 0x000000b300b37308 */ /* 0x000e220000000800 */
[C---:B----4-:R-:W-:Y:S01]  /*c520*/  F2FP.BF16.F32.PACK_AB R161, R198.reuse, R183 ;  /* 0x000000b7c6a1723e */ /* 0x050fe200000010ff */
[----:B------:R-:W-:Y:S02]  /*c530*/  FADD.FTZ R198, R198, R21 ;  /* 0x00000015c6c67221 */ /* 0x000fe40000010000 */
[----:B------:R-:W4:Y:S04]  /*c540*/  @P2 LDC R21, c[0x0][0x450] ;  /* 0x00011400ff152b82 */ /* 0x000f280000000800 */
[----:B------:R-:W5:Y:S01]  /*c550*/  MUFU.EX2 R177, R177 ;  /* 0x000000b100b17308 */ /* 0x000f620000000800 */
[----:B---3--:R-:W-:-:S07]  /*c560*/  FADD.FTZ R198, R178, R198 ;  /* 0x000000c6b2c67221 */ /* 0x008fce0000010000 */
[----:B------:R-:W3:Y:S01]  /*c570*/  MUFU.EX2 R171, R171 ;  /* 0x000000ab00ab7308 */ /* 0x000ee20000000800 */
[C---:B0-----:R-:W-:Y:S01]  /*c580*/  F2FP.BF16.F32.PACK_AB R163, R179.reuse, R178 ;  /* 0x000000b2b3a3723e */ /* 0x041fe200000010ff */
[----:B------:R-:W-:-:S04]  /*c590*/  FADD.FTZ R179, R179, R198 ;  /* 0x000000c6b3b37221 */ /* 0x000fc80000010000 */
[----:B------:R2:W-:Y:S02]  /*c5a0*/  STSM.16.M88.4 [R211], R160 ;  /* 0x000000a0d3007844 */ /* 0x0005e40000000200 */
[----:B------:R-:W-:Y:S01]  /*c5b0*/  MUFU.EX2 R172, R172 ;  /* 0x000000ac00ac7308 */ /* 0x000fe20000000800 */
[----:B-----5:R-:W-:-:S07]  /*c5c0*/  FADD.FTZ R182, R177, R182 ;  /* 0x000000b6b1b67221 */ /* 0x020fce0000010000 */
[----:B------:R-:W0:Y:S01]  /*c5d0*/  MUFU.EX2 R173, R173 ;  /* 0x000000ad00ad7308 */ /* 0x000e220000000800 */
[C---:B---3--:R-:W-:Y:S01]  /*c5e0*/  F2FP.BF16.F32.PACK_AB R164, R171.reuse, R177 ;  /* 0x000000b1aba4723e */ /* 0x048fe200000010ff */
[----:B------:R-:W-:-:S06]  /*c5f0*/  FADD.FTZ R171, R171, R182 ;  /* 0x000000b6abab7221 */ /* 0x000fcc0000010000 */
[----:B------:R-:W3:Y:S08]  /*c600*/  MUFU.EX2 R180, R180 ;  /* 0x000000b400b47308 */ /* 0x000ef00000000800 */
[----:B------:R-:W5:Y:S01]  /*c610*/  MUFU.EX2 R174, R174 ;  /* 0x000000ae00ae7308 */ /* 0x000f620000000800 */
[----:B0-----:R-:W-:-:S07]  /*c620*/  F2FP.BF16.F32.PACK_AB R166, R173, R172 ;  /* 0x000000acada6723e */ /* 0x001fce00000010ff */
[----:B------:R-:W-:Y:S01]  /*c630*/  MUFU.EX2 R175, R175 ;  /* 0x000000af00af7308 */ /* 0x000fe20000000800 */
[----:B---3--:R-:W-:-:S07]  /*c640*/  FADD.FTZ R179, R180, R179 ;  /* 0x000000b3b4b37221 */ /* 0x008fce0000010000 */
[----:B------:R-:W0:Y:S01]  /*c650*/  MUFU.EX2 R170, R170 ;  /* 0x000000aa00aa7308 */ /* 0x000e220000000800 */
[C---:B-----5:R-:W-:Y:S01]  /*c660*/  F2FP.BF16.F32.PACK_AB R165, R174.reuse, R180 ;  /* 0x000000b4aea5723e */ /* 0x060fe200000010ff */
[----:B------:R-:W-:Y:S01]  /*c670*/  FADD.FTZ R174, R174, R179 ;  /* 0x000000b3aeae7221 */ /* 0x000fe20000010000 */
[----:B0-----:R-:W-:-:S05]  /*c680*/  F2FP.BF16.F32.PACK_AB R167, R170, R175 ;  /* 0x000000afaaa7723e */ /* 0x001fca00000010ff */
[----:B------:R2:W-:Y:S01]  /*c690*/  STSM.16.M88.4 [R213], R164 ;  /* 0x000000a4d5007844 */ /* 0x0005e20000000200 */
[----:B------:R-:W-:-:S06]  /*c6a0*/  WARPGROUP.ARRIVE ;  /* 0x00000000000079c5 */ /* 0x000fcc0000000000 */
[----:B------:R-:W-:Y:S03]  /*c6b0*/  HGMMA.64x256x16.F32.BF16 R24, R152, gdesc[UR4].tnspB, RZ, !UPT, gsb0 ;  /* 0x43e0000498187df0 */ /* 0x000fe6000c0018ff */
[----:B------:R-:W-:Y:S02]  /*c6c0*/  WARPGROUP.DEPBAR.LE gsb0, 0x0 ;  /* 0x00008000000079c5 */ /* 0x000fe40000010000 */
[----:B------:R-:W-:Y:S01]  /*c6d0*/  WARPGROUP.ARRIVE ;  /* 0x00000000000079c5 */ /* 0x000fe20000000000 */
[----:B-1----:R-:W-:-:S04]  /*c6e0*/  @P2 IMAD.HI.U32 R152, R195, R200, RZ ;  /* 0x000000c8c3982227 */ /* 0x002fc800078e00ff */
[----:B------:R-:W-:-:S15]  /*c6f0*/  IMAD.MOV.U32 R154, RZ, RZ, R195 ;  /* 0x000000ffff9a7224 */ /* 0x000fde00078e00c3 */
[----:B------:R-:W-:-:S03]  /*c700*/  NOP ;  /* 0x0000000000007918 */ /* 0x000fc60000000000 */
[----:B------:R-:W-:Y:S01]  /*c710*/  HGMMA.64x256x16.F32.BF16 R24, R156, gdesc[UR8].tnspB, R24, gsb0 ;  /* 0x43e000089c187df0 */ /* 0x000fe20008001818 */
[----:B----4-:R-:W-:Y:S01]  /*c720*/  @P2 SHF.R.U32.HI R154, RZ, R21, R152 ;  /* 0x00000015ff9a2219 */ /* 0x010fe20000011698 */
[C---:B------:R-:W-:Y:S02]  /*c730*/  VIADD R152, R20.reuse, 0x100 ;  /* 0x0000010014987836 */ /* 0x040fe40000000000 */
[----:B------:R-:W-:Y:S02]  /*c740*/  IMAD.MOV.U32 R153, RZ, RZ, 0x40000040 ;  /* 0x40000040ff997424 */ /* 0x000fe400078e00ff */
[----:B------:R-:W-:Y:S01]  /*c750*/  VIADD R20, R20, 0x180 ;  /* 0x0000018014147836 */ /* 0x000fe20000000000 */
[----:B------:R-:W-:Y:S01]  /*c760*/  R2UR UR6, R152 ;  /* 0x00000000980672ca */ /* 0x000fe200000e0000 */
[----:B------:R-:W-:Y:S01]  /*c770*/  IMAD.MOV.U32 R21, RZ, RZ, 0x40000040 ;  /* 0x40000040ff157424 */ /* 0x000fe200078e00ff */
[----:B------:R-:W-:Y:S01]  /*c780*/  R2UR UR7, R153 ;  /* 0x00000000990772ca */ /* 0x000fe200000e0000 */
[----:B------:R-:W-:-:S02]  /*c790*/  WARPGROUP.DEPBAR.LE gsb0, 0x0 ;  /* 0x00008000000079c5 */ /* 0x000fc40000010000 */
[----:B------:R-:W-:-:S15]  /*c7a0*/  WARPGROUP.ARRIVE ;  /* 0x00000000000079c5 */ /* 0x000fde0000000000 */
[----:B------:R-:W-:-:S01]  /*c7b0*/  NOP ;  /* 0x0000000000007918 */ /* 0x000fc20000000000 */
[----:B------:R-:W-:Y:S01]  /*c7c0*/  HGMMA.64x256x16.F32.BF16 R24, R160, gdesc[UR4].tnspB, R24, gsb0 ;  /* 0x43e00004a0187df0 */ /* 0x000fe20008001818 */
[----:B------:R-:W-:Y:S02]  /*c7d0*/  R2UR UR6, R20 ;  /* 0x00000000140672ca */ /* 0x000fe400000e0000 */
[----:B------:R-:W-:Y:S02]  /*c7e0*/  R2UR UR7, R21 ;  /* 0x00000000150772ca */ /* 0x000fe400000e0000 */
[----:B------:R-:W-:-:S04]  /*c7f0*/  IADD3 R20, R154, R203, -R194 ;  /* 0x000000cb9a147210 */ /* 0x000fc80007ffe8c2 */
[----:B------:R-:W-:-:S04]  /*c800*/  SHF.R.S32.HI R21, RZ, 0x1f, R20 ;  /* 0x0000001fff157819 */ /* 0x000fc80000011414 */
[----:B------:R-:W-:Y:S01]  /*c810*/  LEA.HI R21, R21, R20, RZ, 0x6 ;  /* 0x0000001415157211 */ /* 0x000fe200078f30ff */
[----:B------:R-:W-:-:S03]  /*c820*/  FADD.FTZ R20, R172, R171 ;  /* 0x000000abac147221 */ /* 0x000fc60000010000 */
[----:B------:R-:W-:Y:S01]  /*c830*/  SHF.R.S32.HI R21, RZ, 0x6, R21 ;  /* 0x00000006ff157819 */ /* 0x000fe20000011415 */
[----:B------:R-:W-:-:S03]  /*c840*/  FADD.FTZ R20, R173, R20 ;  /* 0x00000014ad147221 */ /* 0x000fc60000010000 */
[----:B------:R-:W-:Y:S01]  /*c850*/  VIMNMX R212, RZ, R21, !PT ;  /* 0x00000015ffd47248 */ /* 0x000fe20007fe0100 */
[----:B------:R-:W-:-:S03]  /*c860*/  FADD.FTZ R21, R175, R174 ;  /* 0x000000aeaf157221 */ /* 0x000fc60000010000 */
[----:B------:R-:W-:Y:S01]  /*c870*/  ISETP.GE.AND P3, PT, R197, R212, PT ;  /* 0x000000d4c500720c */ /* 0x000fe20003f66270 */
[----:B------:R-:W-:Y:S01]  /*c880*/  FADD.FTZ R21, R170, R21 ;  /* 0x00000015aa157221 */ /* 0x000fe20000010000 */
        /* <DEDUP_REMOVED lines=17> */
[----:B------:R-:W-:Y:S02]  /*c9a0*/  IMAD.MOV.U32 R198, RZ, RZ, R197 ;  /* 0x000000ffffc67224 */ /* 0x000fe400078e00c5 */
[----:B------:R-:W-:-:S07]  /*c9b0*/  IMAD.MOV.U32 R200, RZ, RZ, R18 ;  /* 0x000000ffffc87224 */ /* 0x000fce00078e0012 */
.L_x_8744:
[----:B------:R-:W-:-:S05]  /*c9c0*/  VIADD R18, R200, 0x1 ;  /* 0x00000001c8127836 */ /* 0x000fca0000000000 */
[----:B------:R-:W-:-:S04]  /*c9d0*/  ISETP.NE.AND P3, PT, R18, 0x2, PT ;  /* 0x000000021200780c */ /* 0x000fc80003f65270 */
[----:B------:R-:W-:Y:S02]  /*c9e0*/  SEL R0, RZ, 0x1, P3 ;  /* 0x00000001ff007807 */ /* 0x000fe40001800000 */
[----:B------:R-:W-:Y:S02]  /*c9f0*/  SEL R18, R18, RZ, P3 ;  /* 0x000000ff12127207 */ /* 0x000fe40001800000 */
[----:B------:R-:W-:Y:S01]  /*ca00*/  LOP3.LUT R19, R19, R0, RZ, 0x3c, !PT ;  /* 0x0000000013137212 */ /* 0x000fe200078e3cff */
[----:B------:R-:W-:Y:S06]  /*ca10*/  @!P0 BRA `(.L_x_8734) ;  /* 0x0000000000048947 */ /* 0x000fec0003800000 */
[----:B------:R-:W-:Y:S01]  /*ca20*/  BPT.TRAP 0x1 ;  /* 0x000000040000795c */ /* 0x000fe20000300000 */
.L_x_8734:
[----:B------:R-:W-:Y:S01]  /*ca30*/  IMAD R197, R18, 0x8, R2 ;  /* 0x0000000812c57824 */ /* 0x000fe200078e0202 */
[----:B------:R-:W-:-:S04]  /*ca40*/  SHF.L.U32 R0, R19, 0x1f, RZ ;  /* 0x0000001f13007819 */ /* 0x000fc800000006ff */
[----:B------:R0:W1:Y:S01]  /*ca50*/  SYNCS.PHASECHK.TRANS64.TRYWAIT P3, [R197+URZ+0x38830], R0 ;  /* 0x03883000c50075a7 */ /* 0x000062000806017f */
[----:B------:R-:W-:Y:S05]  /*ca60*/  @!P0 BRA `(.L_x_8735) ;  /* 0x0000000000048947 */ /* 0x000fea0003800000 */
[----:B------:R-:W-:Y:S01]  /*ca70*/  BPT.TRAP 0x1 ;  /* 0x000000040000795c */ /* 0x000fe20000300000 */
.L_x_8735:
[----:B------:R-:W-:Y:S01]  /*ca80*/  BSSY B2, `(.L_x_8736) ;  /* 0x0000006000027945 */ /* 0x000fe20003800000 */
[----:B--2---:R-:W-:Y:S02]  /*ca90*/  IMAD R156, R18, 0x200, R14 ;  /* 0x00000200129c7824 */ /* 0x004fe400078e020e */
[----:B------:R-:W-:Y:S01]  /*caa0*/  IMAD.MOV.U32 R157, RZ, RZ, 0x40000040 ;  /* 0x40000040ff9d7424 */ /* 0x000fe200078e00ff */
[----:B-1----:R-:W-:Y:S06]  /*cab0*/  @P3 BRA `(.L_x_8737) ;  /* 0x0000000000083947 */ /* 0x002fec0003800000 */
[----:B------:R-:W1:Y:S02]  /*cac0*/  SYNCS.PHASECHK.TRANS64.TRYWAIT P3, [R197+URZ+0x38830], R0 ;  /* 0x03883000c50075a7 */ /* 0x000e64000806017f */
[----:B-1----:R-:W-:Y:S05]  /*cad0*/  @!P3 BRA `(.L_x_8738) ;  /* 0x0000014c0078b947 */ /* 0x002fea0003800000 */
.L_x_8737:
[----:B------:R-:W-:Y:S05]  /*cae0*/  BSYNC B2 ;  /* 0x0000000000027941 */ /* 0x000fea0003800000 */
.L_x_8736:
        /* <DEDUP_REMOVED lines=36> */
.L_x_8739:
[----:B------:R2:W3:Y:S01]  /*cd30*/  SYNCS.PHASECHK.TRANS64.TRYWAIT P3, [R197+URZ+0x38850], R0 ;  /* 0x03885000c50075a7 */ /* 0x0004e2000806017f */
[----:B------:R-:W-:Y:S05]  /*cd40*/  @!P0 BRA `(.L_x_8740) ;  /* 0x0000000000048947 */ /* 0x000fea0003800000 */
[----:B------:R-:W-:Y:S01]  /*cd50*/  BPT.TRAP 0x1 ;  /* 0x000000040000795c */ /* 0x000fe20000300000 */
.L_x_8740:
[----:B------:R-:W-:Y:S04]  /*cd60*/  BSSY B2, `(.L_x_8741) ;  /* 0x0000004000027945 */ /* 0x000fe80003800000 */
[----:B---3--:R-:W-:Y:S05]  /*cd70*/  @P3 BRA `(.L_x_8742) ;  /* 0x0000000000083947 */ /* 0x008fea0003800000 */
[----:B------:R-:W3:Y:S02]  /*cd80*/  SYNCS.PHASECHK.TRANS64.TRYWAIT P3, [R197+URZ+0x38850], R0 ;  /* 0x03885000c50075a7 */ /* 0x000ee4000806017f */
[----:B---3--:R-:W-:Y:S05]  /*cd90*/  @!P3 BRA `(.L_x_8743) ;  /* 0x0000014800dcb947 */ /* 0x008fea0003800000 */
.L_x_8742:
[----:B------:R-:W-:Y:S05]  /*cda0*/  BSYNC B2 ;  /* 0x0000000000027941 */ /* 0x000fea0003800000 */
.L_x_8741:
        /* <DEDUP_REMOVED lines=346> */
[----:B------:R-:W0:Y:S02]  /*e350*/  @P2 LDC R0, c[0x0][0x44c] ;  /* 0x00011300ff002b82 */ /* 0x000e240000000800 */
        /* <DEDUP_REMOVED lines=10> */
[----:B------:R-:W-:Y:S02]  /*e400*/  IMAD.MOV.U32 R207, RZ, RZ, 0x40000040 ;  /* 0x40000040ffcf7424 */ /* 0x000fe400078e00ff */
[----:B------:R-:W-:Y:S01]  /*e410*/  IMAD.IADD R208, R3, 0x1, R208 ;  /* 0x0000000103d07824 */ /* 0x000fe200078e02d0 */
[----:B------:R-:W-:Y:S01]  /*e420*/  R2UR UR6, R206 ;  /* 0x00000000ce0672ca */ /* 0x000fe200000e0000 */
[----:B------:R-:W-:Y:S01]  /*e430*/  IMAD.IADD R206, R205, 0x1, R3 ;  /* 0x00000001cdce7824 */ /* 0x000fe200078e0203 */
[----:B------:R-:W-:Y:S01]  /*e440*/  R2UR UR7, R207 ;  /* 0x00000000cf0772ca */ /* 0x000fe200000e0000 */
[----:B------:R-:W-:Y:S01]  /*e450*/  IMAD.MOV.U32 R207, RZ, RZ, 0x40000040 ;  /* 0x40000040ffcf7424 */ /* 0x000fe200078e00ff */
[----:B------:R-:W1:Y:S01]  /*e460*/  @P2 LDC R3, c[0x0][0x450] ;  /* 0x00011400ff032b82 */ /* 0x000e620000000800 */
[----:B------:R-:W-:-:S04]  /*e470*/  IMAD.IADD R202, R216, 0x1, R195 ;  /* 0x00000001d8ca7824 */ /* 0x000fc800078e02c3 */
[----:B0-----:R-:W-:-:S04]  /*e480*/  @P2 IMAD.HI.U32 R205, R202, R0, RZ ;  /* 0x00000000cacd2227 */ /* 0x001fc800078e00ff */
[----:B------:R-:W-:Y:S01]  /*e490*/  IMAD.MOV.U32 R0, RZ, RZ, R202 ;  /* 0x000000ffff007224 */ /* 0x000fe200078e00ca */
[----:B-1----:R-:W-:Y:S01]  /*e4a0*/  @P2 SHF.R.U32.HI R0, RZ, R3, R205 ;  /* 0x00000003ff002219 */ /* 0x002fe200000116cd */
[----:B------:R-:W-:Y:S02]  /*e4b0*/  IMAD.MOV.U32 R205, RZ, RZ, 0x40000040 ;  /* 0x40000040ffcd7424 */ /* 0x000fe400078e00ff */
[----:B------:R-:W-:-:S04]  /*e4c0*/  IMAD.MOV.U32 R3, RZ, RZ, -0x40 ;  /* 0xffffffc0ff037424 */ /* 0x000fc800078e00ff */
[----:B------:R-:W-:-:S05]  /*e4d0*/  IMAD R3, R198, R3, 0x1 ;  /* 0x00000001c6037424 */ /* 0x000fca00078e0203 */
[----:B------:R-:W-:-:S05]  /*e4e0*/  IADD3 R3, R203, R3, -R189 ;  /* 0x00000003cb037210 */ /* 0x000fca0007ffe8bd */
[----:B------:R-:W-:Y:S01]  /*e4f0*/  IMAD.IADD R3, R3, 0x1, -R194 ;  /* 0x0000000103037824 */ /* 0x000fe200078e0ac2 */
[----:B------:R-:W-:Y:S02]  /*e500*/  WARPGROUP.DEPBAR.LE gsb0, 0x0 ;  /* 0x00008000000079c5 */ /* 0x000fe40000010000 */
[----:B------:R-:W-:-:S06]  /*e510*/  WARPGROUP.ARRIVE ;  /* 0x00000000000079c5 */ /* 0x000fcc0000000000 */
[----:B------:R-:W-:Y:S01]  /*e520*/  HGMMA.64x64x16.F32.BF16 R152, gdesc[UR4], R152, gsb0 ;  /* 0x00e00000049879f0 */ /* 0x000fe20008001898 */
[----:B------:R-:W-:Y:S01]  /*e530*/  R2UR UR4, R206 ;  /* 0x00000000ce0472ca */ /* 0x000fe200000e0000 */
[----:B------:R-:W-:Y:S01]  /*e540*/  IMAD.MOV.U32 R206, RZ, RZ, 0x40 ;  /* 0x00000040ffce7424 */ /* 0x000fe200078e00ff */
[----:B------:R-:W-:Y:S01]  /*e550*/  R2UR UR5, R207 ;  /* 0x00000000cf0572ca */ /* 0x000fe200000e0000 */
[----:B------:R-:W-:Y:S01]  /*e560*/  IMAD.MOV.U32 R207, RZ, RZ, 0x1000 ;  /* 0x00001000ffcf7424 */ /* 0x000fe200078e00ff */
[----:B------:R-:W-:Y:S02]  /*e570*/  R2UR UR6, R208 ;  /* 0x00000000d00672ca */ /* 0x000fe400000e0000 */
[----:B------:R-:W-:Y:S02]  /*e580*/  R2UR UR7, R209 ;  /* 0x00000000d10772ca */ /* 0x000fe400000e0000 */
[----:B------:R-:W-:Y:S02]  /*e590*/  SEL R206, R206, 0x3e, P3 ;  /* 0x0000003ecece7807 */ /* 0x000fe40001800000 */
[----:B------:R-:W-:-:S02]  /*e5a0*/  SEL R207, R207, 0xf80, P3 ;  /* 0x00000f80cfcf7807 */ /* 0x000fc40001800000 */
        /* <DEDUP_REMOVED lines=9> */
[----:B------:R-:W-:Y:S02]  /*e640*/  R2UR UR5, R207 ;  /* 0x00000000cf0572ca */ /* 0x000fe400000e0000 */
[----:B------:R-:W-:Y:S02]  /*e650*/  R2UR UR6, R204 ;  /* 0x00000000cc0672ca */ /* 0x000fe400000e0000 */
[----:B------:R-:W-:Y:S02]  /*e660*/  R2UR UR7, R205 ;  /* 0x00000000cd0772ca */ /* 0x000fe400000e0000 */
[----:B------:R-:W0:Y:S02]  /*e670*/  SHFL.IDX PT, R205, R0, RZ, 0x1c1f ;  /* 0x001c1fff00cd7589 */ /* 0x000e2400000e0000 */
[----:B0-----:R-:W-:-:S05]  /*e680*/  IMAD.IADD R205, R3, 0x1, R205 ;  /* 0x0000000103cd7824 */ /* 0x001fca00078e02cd */
[C---:B------:R-:W-:Y:S02]  /*e690*/  ISETP.GT.AND P3, PT, R205.reuse, RZ, PT ;  /* 0x000000ffcd00720c */ /* 0x040fe40003f64270 */
[C---:B------:R-:W-:Y:S02]  /*e6a0*/  ISETP.GT.AND P4, PT, R205.reuse, 0x1, PT ;  /* 0x00000001cd00780c */ /* 0x040fe40003f84270 */
[C---:B------:R-:W-:Y:S02]  /*e6b0*/  ISETP.GT.AND P6, PT, R205.reuse, 0x28, PT ;  /* 0x00000028cd00780c */ /* 0x040fe40003fc4270 */
        /* <DEDUP_REMOVED lines=32> */
[----:B------:R-:W-:-:S02]  /*e8c0*/  FSEL R202, R172, -INF , P6 ;  /* 0xff800000acca7808 */ /* 0x000fc40003000000 */
[----:B------:R-:W-:Y:S02]  /*e8d0*/  FMNMX.FTZ R172, R169, R204, !PT ;  /* 0x000000cca9ac7209 */ /* 0x000fe40007810000 */
[----:B------:R-:W-:Y:S02]  /*e8e0*/  ISETP.GT.AND P3, PT, R205, 0x30, PT ;  /* 0x00000030cd00780c */ /* 0x000fe40003f64270 */
[----:B------:R-:W-:Y:S02]  /*e8f0*/  FSEL R204, R173, -INF , P5 ;  /* 0xff800000adcc7808 */ /* 0x000fe40002800000 */
[----:B------:R-:W-:Y:S01]  /*e900*/  FMNMX.FTZ R172, R202, R172, !PT ;  /* 0x000000accaac7209 */ /* 0x000fe20007810000 */
[----:B------:R-:W0:Y:S01]  /*e910*/  SHFL.IDX PT, R173, R0, 0x1, 0x1c1f ;  /* 0x003c1f0000ad7f89 */ /* 0x000e2200000e0000 */
        /* <DEDUP_REMOVED lines=10> */
[----:B------:R-:W-:Y:S01]  /*e9c0*/  FMNMX.FTZ R172, R180, R172, !PT ;  /* 0x000000acb4ac7209 */ /* 0x000fe20007810000 */
[----:B0-----:R-:W-:-:S03]  /*e9d0*/  IMAD.IADD R3, R3, 0x1, R173 ;  /* 0x0000000103037824 */ /* 0x001fc600078e02ad */
[----:B------:R-:W-:Y:S01]  /*e9e0*/  FMNMX.FTZ R205, R181, R172, !PT ;  /* 0x000000acb5cd7209 */ /* 0x000fe20007810000 */
[----:B------:R-:W-:Y:S02]  /*e9f0*/  IMAD.MOV.U32 R173, RZ, RZ, 0x40000040 ;  /* 0x40000040ffad7424 */ /* 0x000fe400078e00ff */
[----:B------:R-:W-:Y:S01]  /*ea00*/  IMAD R172, R18, 0x1000, R191 ;  /* 0x0000100012ac7824 */ /* 0x000fe200078e02bf */
[C---:B------:R-:W-:Y:S01]  /*ea10*/  ISETP.GT.AND P4, PT, R3.reuse, RZ, PT ;  /* 0x000000ff0300720c */ /* 0x040fe20003f84270 */
[----:B------:R-:W0:Y:S01]  /*ea20*/  SHFL.BFLY PT, R0, R205, 0x2, 0x1f ;  /* 0x0c401f00cd007f89 */ /* 0x000e2200000e0000 */
[C---:B------:R-:W-:Y:S02]  /*ea30*/  ISETP.GT.AND P5, PT, R3.reuse, 0x1, PT ;  /* 0x000000010300780c */ /* 0x040fe40003fa4270 */
[----:B------:R-:W-:Y:S02]  /*ea40*/  FSEL R154, R154, -INF , P4 ;  /* 0xff8000009a9a7808 */ /* 0x000fe40002000000 */
[----:B------:R-:W-:-:S02]  /*ea50*/  ISETP.GT.AND P4, PT, R3, 0x10, PT ;  /* 0x000000100300780c */ /* 0x000fc40003f84270 */
[C---:B------:R-:W-:Y:S02]  /*ea60*/  ISETP.GT.AND P6, PT, R3.reuse, 0x8, PT ;  /* 0x000000080300780c */ /* 0x040fe40003fc4270 */
[----:B------:R-:W-:Y:S02]  /*ea70*/  FSEL R162, R162, -INF , P4 ;  /* 0xff800000a2a27808 */ /* 0x000fe40002000000 */
[----:B------:R-:W-:Y:S02]  /*ea80*/  ISETP.GT.AND P4, PT, R3, 0x20, PT ;  /* 0x000000200300780c */ /* 0x000fe40003f84270 */
[----:B------:R-:W-:Y:S02]  /*ea90*/  FSEL R155, R155, -INF , P5 ;  /* 0xff8000009b9b7808 */ /* 0x000fe40002800000 */
[----:B------:R-:W-:Y:S02]  /*eaa0*/  FMNMX.FTZ R206, R154, R201, !PT ;  /* 0x000000c99ace7209 */ /* 0x000fe40007810000 */
[----:B------:R-:W-:-:S02]  /*eab0*/  ISETP.GT.AND P3, PT, R3, 0x9, PT ;  /* 0x000000090300780c */ /* 0x000fc40003f64270 */
[----:B------:R-:W-:Y:S02]  /*eac0*/  FSEL R158, R158, -INF , P6 ;  /* 0xff8000009e9e7808 */ /* 0x000fe40003000000 */
[----:B------:R-:W-:Y:S02]  /*ead0*/  FSEL R159, R159, -INF , P3 ;  /* 0xff8000009f9f7808 */ /* 0x000fe40001800000 */
[----:B------:R-:W-:Y:S02]  /*eae0*/  ISETP.GT.AND P5, PT, R3, 0x11, PT ;  /* 0x000000110300780c */ /* 0x000fe40003fa4270 */
[----:B0-----:R-:W-:Y:S02]  /*eaf0*/  FMNMX.FTZ R0, R205, R0, !PT ;  /* 0x00000000cd007209 */ /* 0x001fe40007810000 */
        /* <DEDUP_REMOVED lines=14> */
[----:B------:R-:W-:Y:S02]  /*ebe0*/  ISETP.GT.AND P6, PT, R3, 0x28, PT ;  /* 0x000000280300780c */ /* 0x000fe40003fc4270 */
[----:B------:R-:W-:Y:S02]  /*ebf0*/  FSEL R206, R171, -INF , P5 ;  /* 0xff800000abce7808 */ /* 0x000fe40002800000 */
[----:B------:R-:W-:Y:S02]  /*ec00*/  FMNMX.FTZ R170, R205, R170, !PT ;  /* 0x000000aacdaa7209 */ /* 0x000fe40007810000 */
[----:B------:R-:W-:Y:S02]  /*ec10*/  R2UR UR7, R173 ;  /* 0x00000000ad0772ca */ /* 0x000fe400000e0000 */
        /* <DEDUP_REMOVED lines=13> */
[----:B------:R-:W-:Y:S01]  /*ecf0*/  ISETP.GT.AND P3, PT, R3, 0x39, PT ;  /* 0x000000390300780c */ /* 0x000fe20003f64270 */
[----:B------:R-:W-:Y:S01]  /*ed00*/  IMAD.U32 R3, RZ, RZ, UR37 ;  /* 0x00000025ff037e24 */ /* 0x000fe2000f8e00ff */
[----:B------:R-:W-:-:S02]  /*ed10*/  FSEL R226, R182, -INF , P6 ;  /* 0xff800000b6e27808 */ /* 0x000fc40003000000 */
[----:B------:R-:W-:Y:S02]  /*ed20*/  FMNMX.FTZ R170, R179, R170, !PT ;  /* 0x000000aab3aa7209 */ /* 0x000fe40007810000 */
[----:B------:R-:W-:Y:S02]  /*ed30*/  FSEL R183, R183, -INF , P3 ;  /* 0xff800000b7b77808 */ /* 0x000fe40001800000 */
[----:B------:R-:W-:Y:S02]  /*ed40*/  FMNMX.FTZ R170, R226, R170, !PT ;  /* 0x000000aae2aa7209 */ /* 0x000fe40007810000 */
[----:B0-----:R-:W-:Y:S02]  /*ed50*/  FMNMX.FTZ R0, R0, R173, !PT ;  /* 0x000000ad00007209 */ /* 0x001fe40007810000 */
[----:B------:R-:W-:Y:S02]  /*ed60*/  FMNMX.FTZ R173, R183, R170, !PT ;  /* 0x000000aab7ad7209 */ /* 0x000fe40007810000 */
[C---:B------:R-:W-:Y:S01]  /*ed70*/  FSETP.NEU.FTZ.AND P4, PT, R0.reuse, -INF , PT ;  /* 0xff8000000000780b */ /* 0x040fe20003f9d000 */
[----:B------:R-:W-:Y:S01]  /*ed80*/  FMUL.FTZ R178, R0, R3 ;  /* 0x0000000300b27220 */ /* 0x000fe20000410000 */
[----:B------:R-:W-:Y:S01]  /*ed90*/  R2UR UR6, R172 ;  /* 0x00000000ac0672ca */ /* 0x000fe200000e0000 */
[----:B------:R-:W0:Y:S03]  /*eda0*/  SHFL.BFLY PT, R174, R173, 0x2, 0x1f ;  /* 0x0c401f00adae7f89 */ /* 0x000e2600000e0000 */
        /* <DEDUP_REMOVED lines=15> */
[----:B0-----:R-:W-:Y:S01]  /*eea0*/  FMNMX.FTZ R168, R173, R174, !PT ;  /* 0x000000aeada87209 */ /* 0x001fe20007810000 */
[-CC-:B------:R-:W-:Y:S01]  /*eeb0*/  FFMA.FTZ R173, R202, R3.reuse, -R178.reuse ;  /* 0x00000003caad7223 */ /* 0x180fe200000108b2 */
[-CC-:B------:R-:W-:Y:S01]  /*eec0*/  FFMA.FTZ R174, R204, R3.reuse, -R178.reuse ;  /* 0x00000003ccae7223 */ /* 0x180fe200000108b2 */
[----:B------:R-:W-:-:S02]  /*eed0*/  FFMA.FTZ R178, R181, R3, -R178 ;  /* 0x00000003b5b27223 */ /* 0x000fc400000108b2 */
        /* <DEDUP_REMOVED lines=14> */
[----:B------:R-:W-:Y:S01]  /*efc0*/  FSEL R163, R0, RZ, P4 ;  /* 0x000000ff00a37208 */ /* 0x000fe20002000000 */
[-CC-:B------:R-:W-:Y:S01]  /*efd0*/  FFMA.FTZ R180, R166, R3.reuse, -R164.reuse ;  /* 0x00000003a6b47223 */ /* 0x180fe200000108a4 */
[----:B------:R-:W-:Y:S01]  /*efe0*/  FSEL R166, R168, RZ, P3 ;  /* 0x000000ffa8a67208 */ /* 0x000fe20001800000 */
[-C--:B------:R-:W-:Y:S01]  /*eff0*/  FFMA.FTZ R181, R167, R3.reuse, -R164 ;  /* 0x00000003a7b57223 */ /* 0x080fe200000108a4 */
[----:B------:R-:W-:Y:S02]  /*f000*/  IMAD.MOV R167, RZ, RZ, -R196 ;  /* 0x000000ffffa77224 */ /* 0x000fe400078e0ac4 */
[----:B------:R-:W-:Y:S01]  /*f010*/  FADD.FTZ R163, -R163, R199 ;  /* 0x000000c7a3a37221 */ /* 0x000fe20000010100 */
[-CC-:B------:R-:W-:Y:S01]  /*f020*/  FFMA.FTZ R154, R154, R3.reuse, -R164.reuse ;  /* 0x000000039a9a7223 */ /* 0x180fe200000108a4 */
[----:B------:R-:W-:Y:S01]  /*f030*/  FADD.FTZ R166, -R166, R201 ;  /* 0x000000c9a6a67221 */ /* 0x000fe20000010100 */
[----:B------:R-:W-:Y:S01]  /*f040*/  MUFU.EX2 R165, R165 ;  /* 0x000000a500a57308 */ /* 0x000fe20000000800 */
[----:B------:R-:W-:Y:S01]  /*f050*/  FMUL.FTZ R163, R163, R3 ;  /* 0x00000003a3a37220 */ /* 0x000fe20000410000 */
[----:B------:R-:W-:Y:S01]  /*f060*/  ISETP.NE.AND P3, PT, R189, R167, PT ;  /* 0x000000a7bd00720c */ /* 0x000fe20003f65270 */
[-C--:B------:R-:W-:Y:S01]  /*f070*/  FMUL.FTZ R166, R166, R3.reuse ;  /* 0x00000003a6a67220 */ /* 0x080fe20000410000 */
[----:B------:R-:W-:Y:S01]  /*f080*/  FFMA.FTZ R159, R159, R3, -R164 ;  /* 0x000000039f9f7223 */ /* 0x000fe200000108a4 */
[----:B------:R-:W-:-:S02]  /*f090*/  @!P1 VIADD R167, R197, 0x38840 ;  /* 0x00038840c5a79836 */ /* 0x000fc40000000000 */
[-CC-:B------:R-:W-:Y:S01]  /*f0a0*/  FFMA.FTZ R205, R205, R3.reuse, -R164.reuse ;  /* 0x00000003cdcd7223 */ /* 0x180fe200000108a4 */
[-CC-:B------:R-:W-:Y:S01]  /*f0b0*/  FFMA.FTZ R201, R206, R3.reuse, -R164.reuse ;  /* 0x00000003cec97223 */ /* 0x180fe200000108a4 */
[----:B------:R-:W0:Y:S01]  /*f0c0*/  MUFU.EX2 R163, R163 ;  /* 0x000000a300a37308 */ /* 0x000e220000000800 */
[-CC-:B------:R-:W-:Y:S01]  /*f0d0*/  FFMA.FTZ R204, R226, R3.reuse, -R164.reuse ;  /* 0x00000003e2cc7223 */ /* 0x180fe200000108a4 */
[----:B------:R-:W-:Y:S01]  /*f0e0*/  @!P1 PRMT R167, RZ, 0x654, R167 ;  /* 0x00000654ffa79816 */ /* 0x000fe200000000a7 */
[-CC-:B------:R-:W-:Y:S01]  /*f0f0*/  FFMA.FTZ R208, R208, R3.reuse, -R164.reuse ;  /* 0x00000003d0d07223 */ /* 0x180fe200000108a4 */
[-C--:B------:R-:W-:Y:S01]  /*f100*/  FFMA.FTZ R209, R209, R3.reuse, -R164 ;  /* 0x00000003d1d17223 */ /* 0x080fe200000108a4 */
[----:B------:R-:W-:Y:S01]  /*f110*/  @!P1 VIADD R197, R197, 0x38860 ;  /* 0x00038860c5c59836 */ /* 0x000fe20000000000 */
[----:B------:R1:W-:Y:S01]  /*f120*/  @!P1 SYNCS.ARRIVE.TRANS64.RED.A1T0 RZ, [R167+URZ], RZ ;  /* 0x000000ffa7ff99a7 */ /* 0x0003e2000810043f */
[----:B------:R-:W-:Y:S01]  /*f130*/  @!P3 IMAD R202, R200, 0x40, R190 ;  /* 0x00000040c8cab824 */ /* 0x000fe200078e02be */
[----:B------:R-:W2:Y:S01]  /*f140*/  MUFU.EX2 R166, R166 ;  /* 0x000000a600a67308 */ /* 0x000ea20000000800 */
[----:B------:R-:W-:Y:S01]  /*f150*/  FFMA.FTZ R200, R207, R3, -R164 ;  /* 0x00000003cfc87223 */ /* 0x000fe200000108a4 */
[----:B------:R-:W-:Y:S01]  /*f160*/  @!P1 PRMT R197, RZ, 0x654, R197 ;  /* 0x00000654ffc59816 */ /* 0x000fe200000000c5 */
[----:B------:R-:W-:-:S02]  /*f170*/  @!P3 IMAD R202, R202, 0x4, R2 ;  /* 0x00000004cacab824 */ /* 0x000fc400078e0202 */
[----:B-1----:R-:W-:-:S03]  /*f180*/  FFMA.FTZ R167, R179, R3, -R164 ;  /* 0x00000003b3a77223 */ /* 0x002fc600000108a4 */
[----:B------:R-:W1:Y:S01]  /*f190*/  MUFU.EX2 R154, R154 ;  /* 0x0000009a009a7308 */ /* 0x000e620000000800 */
[----:B0-----:R-:W-:Y:S01]  /*f1a0*/  FFMA.FTZ R20, R163, R20, R152 ;  /* 0x00000014a3147223 */ /* 0x001fe20000010098 */
[----:B------:R-:W-:Y:S01]  /*f1b0*/  @!P3 STS [R202+0x38400], R163 ;  /* 0x038400a3ca00b388 */ /* 0x000fe20000000800 */
[C---:B------:R-:W-:Y:S01]  /*f1c0*/  F2FP.BF16.F32.PACK_AB R152, R153.reuse, R152 ;  /* 0x000000989998723e */ /* 0x040fe200000010ff */
[-C--:B------:R-:W-:Y:S01]  /*f1d0*/  FMUL.FTZ R24, R24, R163.reuse ;  /* 0x000000a318187220 */ /* 0x080fe20000410000 */
[----:B------:R-:W-:Y:S01]  /*f1e0*/  FADD.FTZ R20, R153, R20 ;  /* 0x0000001499147221 */ /* 0x000fe20000010000 */
[-C--:B------:R-:W-:Y:S01]  /*f1f0*/  FMUL.FTZ R25, R25, R163.reuse ;  /* 0x000000a319197220 */ /* 0x080fe20000410000 */
[-C--:B------:R-:W-:Y:S01]  /*f200*/  FMUL.FTZ R28, R28, R163.reuse ;  /* 0x000000a31c1c7220 */ /* 0x080fe20000410000 */
[----:B------:R-:W0:Y:S01]  /*f210*/  MUFU.EX2 R155, R155 ;  /* 0x0000009b009b7308 */ /* 0x000e220000000800 */
[----:B--2---:R2:W-:Y:S01]  /*f220*/  @!P3 STS [R202+0x38420], R166 ;  /* 0x038420a6ca00b388 */ /* 0x0045e20000000800 */
        /* <DEDUP_REMOVED lines=8> */
[----:B------:R-:W-:Y:S01]  /*f2b0*/  F2FP.BF16.F32.PACK_AB R153, R165, R154 ;  /* 0x0000009aa599723e */ /* 0x000fe200000010ff */
[----:B------:R-:W-:Y:S01]  /*f2c0*/  FADD.FTZ R20, R157, R20 ;  /* 0x000000149d147221 */ /* 0x000fe20000010000 */
[----:B------:R-:W-:Y:S01]  /*f2d0*/  F2FP.BF16.F32.PACK_AB R154, R182, R156 ;  /* 0x0000009cb69a723e */ /* 0x000fe200000010ff */
[----:B------:R-:W-:Y:S01]  /*f2e0*/  FADD.FTZ R21, R165, R21 ;  /* 0x00000015a5157221 */ /* 0x000fe20000010000 */
[C---:B------:R-:W-:Y:S01]  /*f2f0*/  F2FP.BF16.F32.PACK_AB R156, R161.reuse, R157 ;  /* 0x0000009da19c723e */ /* 0x040fe200000010ff */
[----:B------:R-:W-:Y:S01]  /*f300*/  FADD.FTZ R206, R161, R20 ;  /* 0x00000014a1ce7221 */ /* 0x000fe20000010000 */
        /* <DEDUP_REMOVED lines=9> */
[----:B-1----:R-:W-:Y:S01]  /*f3a0*/  FFMA.FTZ R205, R183, R3, -R164 ;  /* 0x00000003b7cd7223 */ /* 0x002fe200000108a4 */
[C---:B---3--:R-:W-:Y:S01]  /*f3b0*/  FADD.FTZ R21, R159.reuse, R21 ;  /* 0x000000159f157221 */ /* 0x048fe20000010000 */
        /* <DEDUP_REMOVED lines=14> */
[----:B0-----:R-:W-:Y:S01]  /*f4a0*/  FADD.FTZ R21, R158, R21 ;  /* 0x000000159e157221 */ /* 0x001fe20000010000 */
        /* <DEDUP_REMOVED lines=9> */
[C---:B-1----:R-:W-:Y:S01]  /*f540*/  F2FP.BF16.F32.PACK_AB R157, R162.reuse, R158 ;  /* 0x0000009ea29d723e */ /* 0x042fe200000010ff */
[----:B--2---:R-:W-:Y:S01]  /*f550*/  FADD.FTZ R202, R162, R21 ;  /* 0x00000015a2ca7221 */ /* 0x004fe20000010000 */
        /* <DEDUP_REMOVED lines=38> */
[----:B0-----:R-:W-:Y:S01]  /*f7c0*/  FADD.FTZ R206, R160, R206 ;  /* 0x000000cea0ce7221 */ /* 0x001fe20000010000 */
[----:B---3--:R-:W-:Y:S01]  /*f7d0*/  F2FP.BF16.F32.PACK_AB R158, R170, R160 ;  /* 0x000000a0aa9e723e */ /* 0x008fe200000010ff */
[----:B------:R-:W-:Y:S01]  /*f7e0*/  FMUL.FTZ R26, R26, R166 ;  /* 0x000000a61a1a7220 */ /* 0x000fe20000410000 */
[----:B-1----:R-:W-:Y:S01]  /*f7f0*/  F2FP.BF16.F32.PACK_AB R159, R181, R180 ;  /* 0x000000b4b59f723e */ /* 0x002fe200000010ff */
        /* <DEDUP_REMOVED lines=72> */
[----:B--2---:R-:W-:Y:S01]  /*fc80*/  F2FP.BF16.F32.PACK_AB R160, R169, R171 ;  /* 0x000000aba9a0723e */ /* 0x004fe200000010ff */
[----:B------:R2:W-:Y:S01]  /*fc90*/  STSM.16.M88.4 [R210+0x36400], R152 ;  /* 0x03640098d2007844 */ /* 0x0005e20000000200 */
[----:B0-----:R-:W-:Y:S01]  /*fca0*/  F2FP.BF16.F32.PACK_AB R161, R201, R199 ;  /* 0x000000c7c9a1723e */ /* 0x001fe200000010ff */
[----:B------:R-:W0:Y:S01]  /*fcb0*/  MUFU.EX2 R182, R167 ;  /* 0x000000a700b67308 */ /* 0x000e220000000800 */
[----:B------:R-:W-:Y:S01]  /*fcc0*/  F2FP.BF16.F32.PACK_AB R162, R174, R173 ;  /* 0x000000adaea2723e */ /* 0x000fe200000010ff */
[----:B------:R2:W-:Y:S01]  /*fcd0*/  STSM.16.M88.4 [R214], R156 ;  /* 0x0000009cd6007844 */ /* 0x0005e20000000200 */
[----:B-1----:R-:W-:Y:S01]  /*fce0*/  F2FP.BF16.F32.PACK_AB R163, R179, R200 ;  /* 0x000000c8b3a3723e */ /* 0x002fe200000010ff */
[----:B------:R-:W-:Y:S01]  /*fcf0*/  VIADD R20, R172, 0x80 ;  /* 0x00000080ac147836 */ /* 0x000fe20000000000 */
[----:B---3--:R-:W-:Y:S01]  /*fd00*/  F2FP.BF16.F32.PACK_AB R164, R176, R175 ;  /* 0x000000afb0a4723e */ /* 0x008fe200000010ff */
[----:B------:R-:W-:Y:S01]  /*fd10*/  IMAD.MOV.U32 R21, RZ, RZ, 0x40000040 ;  /* 0x40000040ff157424 */ /* 0x000fe200078e00ff */
[----:B----4-:R-:W-:Y:S01]  /*fd20*/  F2FP.BF16.F32.PACK_AB R166, R178, R177 ;  /* 0x000000b1b2a6723e */ /* 0x010fe200000010ff */
[----:B------:R-:W-:Y:S01]  /*fd30*/  MUFU.EX2 R204, R204 ;  /* 0x000000cc00cc7308 */ /* 0x000fe20000000800 */
[----:B------:R2:W-:Y:S01]  /*fd40*/  STSM.16.M88.4 [R211], R160 ;  /* 0x000000a0d3007844 */ /* 0x0005e20000000200 */
[----:B------:R-:W-:Y:S01]  /*fd50*/  FADD.FTZ R202, R180, R202 ;  /* 0x000000cab4ca7221 */ /* 0x000fe20000010000 */
[----:B------:R-:W-:Y:S01]  /*fd60*/  FADD.FTZ R206, R170, R206 ;  /* 0x000000ceaace7221 */ /* 0x000fe20000010000 */
[----:B------:R-:W-:-:S02]  /*fd70*/  ISETP.GT.AND P3, PT, R198, R212, PT ;  /* 0x000000d4c600720c */ /* 0x000fc40003f64270 */
[----:B------:R-:W-:Y:S01]  /*fd80*/  FADD.FTZ R202, R181, R202 ;  /* 0x000000cab5ca7221 */ /* 0x000fe20000010000 */
[----:B------:R-:W-:Y:S01]  /*fd90*/  FADD.FTZ R206, R171, R206 ;  /* 0x000000ceabce7221 */ /* 0x000fe20000010000 */
[----:B------:R-:W1:Y:S01]  /*fda0*/  MUFU.EX2 R205, R205 ;  /* 0x000000cd00cd7308 */ /* 0x000e620000000800 */
[----:B0-----:R-:W-:Y:S01]  /*fdb0*/  F2FP.BF16.F32.PACK_AB R165, R182, R183 ;  /* 0x000000b7b6a5723e */ /* 0x001fe200000010ff */
[----:B------:R-:W-:Y:S01]  /*fdc0*/  FADD.FTZ R202, R199, R202 ;  /* 0x000000cac7ca7221 */ /* 0x000fe20000010000 */
        /* <DEDUP_REMOVED lines=8> */
[----:B------:R-:W-:Y:S01]  /*fe50*/  FADD.FTZ R175, R175, R174 ;  /* 0x000000aeafaf7221 */ /* 0x000fe20000010000 */
[----:B-1----:R-:W-:Y:S02]  /*fe60*/  F2FP.BF16.F32.PACK_AB R167, R205, R204 ;  /* 0x000000cccda7723e */ /* 0x002fe400000010ff */
[----:B------:R-:W-:Y:S01]  /*fe70*/  FADD.FTZ R183, R183, R200 ;  /* 0x000000c8b7b77221 */ /* 0x000fe20000010000 */
[----:B------:R-:W-:Y:S01]  /*fe80*/  FADD.FTZ R176, R176, R175 ;  /* 0x000000afb0b07221 */ /* 0x000fe20000010000 */
[----:B------:R-:W-:Y:S01]  /*fe90*/  IMAD.MOV.U32 R200, RZ, RZ, R18 ;  /* 0x000000ffffc87224 */ /* 0x000fe200078e0012 */
[----:B------:R2:W-:Y:S01]  /*fea0*/  STSM.16.M88.4 [R213], R164 ;  /* 0x000000a4d5007844 */ /* 0x0005e20000000200 */
[----:B------:R-:W-:Y:S01]  /*feb0*/  WARPGROUP.ARRIVE ;  /* 0x00000000000079c5 */ /* 0x000fe20000000000 */
[----:B------:R-:W-:Y:S01]  /*fec0*/  FADD.FTZ R183, R182, R183 ;  /* 0x000000b7b6b77221 */ /* 0x000fe20000010000 */
[----:B------:R-:W-:-:S03]  /*fed0*/  FADD.FTZ R177, R177, R176 ;  /* 0x000000b0b1b17221 */ /* 0x000fc60000010000 */
[----:B------:R-:W-:Y:S01]  /*fee0*/  FADD.FTZ R204, R204, R183 ;  /* 0x000000b7cccc7221 */ /* 0x000fe20000010000 */
        /* <DEDUP_REMOVED lines=18> */
[----:B------:R-:W-:Y:S01]  /*10010*/  FADD.FTZ R20, R178, R177 ;  /* 0x000000b1b2147221 */ /* 0x000fe20000010000 */
[----:B------:R-:W-:Y:S01]  /*10020*/  R2UR UR7, R21 ;  /* 0x00000000150772ca */ /* 0x000fe200000e0000 */
[----:B------:R-:W-:Y:S01]  /*10030*/  FADD.FTZ R21, R205, R204 ;  /* 0x000000cccd157221 */ /* 0x000fe20000010000 */
        /* <DEDUP_REMOVED lines=14> */
[----:B0-----:R-:W-:-:S04]  /*10120*/  VIADD R197, R198, 0xffffffff ;  /* 0xffffffffc6c57836 */ /* 0x001fc80000000000 */
[----:B------:R-:W-:Y:S01]  /*10130*/  IMAD.MOV.U32 R198, RZ, RZ, R197 ;  /* 0x000000ffffc67224 */ /* 0x000fe200078e00c5 */
[----:B--2---:R-:W-:Y:S06]  /*10140*/  @P3 BRA `(.L_x_8744) ;  /* 0xffffffc8001c3947 */ /* 0x004fec000383ffff */
[----:B------:R-:W-:Y:S05]  /*10150*/  BSYNC B1 ;  /* 0x0000000000017941 */ /* 0x000fea0003800000 */
.L_x_8733:
[----:B------:R-:W-:Y:S05]  /*10160*/  BSYNC B0 ;  /* 0x0000000000007941 */ /* 0x000fea0003800000 */
.L_x_8732:
[----:B------:R-:W-:Y:S01]  /*10170*/  ISETP.GE.AND P2, PT, R197, RZ, PT ;  /* 0x000000ffc500720c */ /* 0x000fe20003f46270 */
[----:B------:R-:W-:-:S12]  /*10180*/  BSSY B0, `(.L_x_8745) ;  /* 0x0000329000007945 */ /* 0x000fd80003800000 */
[----:B------:R-:W-:Y:S05]  /*10190*/  @!P2 BRA `(.L_x_8746) ;  /* 0x00000030009ca947 */ /* 0x000fea0003800000 */
[----:B------:R-:W-:Y:S02]  /*101a0*/  IMAD.MOV.U32 R202, RZ, RZ, R168 ;  /* 0x000000ffffca7224 */ /* 0x000fe400078e00a8 */
[----:B------:R-:W-:Y:S02]  /*101b0*/  IMAD.MOV.U32 R200, RZ, RZ, R0 ;  /* 0x000000ffffc87224 */ /* 0x000fe400078e0000 */
[----:B------:R-:W-:-:S07]  /*101c0*/  IMAD.MOV.U32 R201, RZ, RZ, R18 ;  /* 0x000000ffffc97224 */ /* 0x000fce00078e0012 */
.L_x_8757:
[----:B------:R-:W-:-:S05]  /*101d0*/  VIADD R18, R201, 0x1 ;  /* 0x00000001c9127836 */ /* 0x000fca0000000000 */
[----:B------:R-:W-:-:S04]  /*101e0*/  ISETP.NE.AND P2, PT, R18, 0x2, PT ;  /* 0x000000021200780c */ /* 0x000fc80003f45270 */
[----:B------:R-:W-:Y:S02]  /*101f0*/  SEL R0, RZ, 0x1, P2 ;  /* 0x00000001ff007807 */ /* 0x000fe40001000000 */
[----:B------:R-:W-:Y:S02]  /*10200*/  SEL R18, R18, RZ, P2 ;  /* 0x000000ff12127207 */ /* 0x000fe40001000000 */
[----:B------:R-:W-:Y:S01]  /*10210*/  LOP3.LUT R19, R19, R0, RZ, 0x3c, !PT ;  /* 0x0000000013137212 */ /* 0x000fe200078e3cff */
[----:B0-----:R-:W-:Y:S06]  /*10220*/  @!P0 BRA `(.L_x_8747) ;  /* 0x0000000000048947 */ /* 0x001fec0003800000 */
[----:B------:R-:W-:Y:S01]  /*10230*/  BPT.TRAP 0x1 ;  /* 0x000000040000795c */ /* 0x000fe20000300000 */
.L_x_8747:
[----:B------:R-:W-:Y:S01]  /*10240*/  IMAD R194, R18, 0x8, R2 ;  /* 0x0000000812c27824 */ /* 0x000fe200078e0202 */
[----:B------:R-:W-:-:S04]  /*10250*/  SHF.L.U32 R0, R19, 0x1f, RZ ;  /* 0x0000001f13007819 */ /* 0x000fc800000006ff */
[----:B------:R0:W1:Y:S01]  /*10260*/  SYNCS.PHASECHK.TRANS64.TRYWAIT P2, [R194+URZ+0x38830], R0 ;  /* 0x03883000c20075a7 */ /* 0x000062000804017f */
[----:B------:R-:W-:Y:S05]  /*10270*/  @!P0 BRA `(.L_x_8748) ;  /* 0x0000000000048947 */ /* 0x000fea0003800000 */
[----:B------:R-:W-:Y:S01]  /*10280*/  BPT.TRAP 0x1 ;  /* 0x000000040000795c */ /* 0x000fe20000300000 */
.L_x_8748:
[----:B------:R-:W-:Y:S01]  /*10290*/  BSSY B1, `(.L_x_8749) ;  /* 0x0000006000017945 */ /* 0x000fe20003800000 */
[----:B--2---:R-:W-:Y:S02]  /*102a0*/  IMAD R156, R18, 0x200, R14 ;  /* 0x00000200129c7824 */ /* 0x004fe400078e020e */
[----:B------:R-:W-:Y:S01]  /*102b0*/  IMAD.MOV.U32 R157, RZ, RZ, 0x40000040 ;  /* 0x40000040ff9d7424 */ /* 0x000fe200078e00ff */
[----:B-1----:R-:W-:Y:S06]  /*102c0*/  @P2 BRA `(.L_x_8750) ;  /* 0x0000000000082947 */ /* 0x002fec0003800000 */
[----:B------:R-:W1:Y:S02]  /*102d0*/  SYNCS.PHASECHK.TRANS64.TRYWAIT P2, [R194+URZ+0x38830], R0 ;  /* 0x03883000c20075a7 */ /* 0x000e64000804017f */
[----:B-1----:R-:W-:Y:S05]  /*102e0*/  @!P2 BRA `(.L_x_8751) ;  /* 0x00000114009ca947 */ /* 0x002fea0003800000 */
.L_x_8750:
[----:B------:R-:W-:Y:S05]  /*102f0*/  BSYNC B1 ;  /* 0x0000000000017941 */ /* 0x000fea0003800000 */
.L_x_8749:
        /* <DEDUP_REMOVED lines=36> */
.L_x_8752:
[----:B------:R2:W3:Y:S01]  /*10540*/  SYNCS.PHASECHK.TRANS64.TRYWAIT P2, [R194+URZ+0x38850], R0 ;  /* 0x03885000c20075a7 */ /* 0x0004e2000804017f */
[----:B------:R-:W-:Y:S05]  /*10550*/  @!P0 BRA `(.L_x_8753) ;  /* 0x0000000000048947 */ /* 0x000fea0003800000 */
[----:B------:R-:W-:Y:S01]  /*10560*/  BPT.TRAP 0x1 ;  /* 0x000000040000795c */ /* 0x000fe20000300000 */
.L_x_8753:
[----:B------:R-:W-:Y:S04]  /*10570*/  BSSY B1, `(.L_x_8754) ;  /* 0x0000004000017945 */ /* 0x000fe80003800000 */
[----:B---3--:R-:W-:Y:S05]  /*10580*/  @P2 BRA `(.L_x_8755) ;  /* 0x0000000000082947 */ /* 0x008fea0003800000 */
[----:B------:R-:W3:Y:S02]  /*10590*/  SYNCS.PHASECHK.TRANS64.TRYWAIT P2, [R194+URZ+0x38850], R0 ;  /* 0x03885000c20075a7 */ /* 0x000ee4000804017f */
[----:B---3--:R-:W-:Y:S05]  /*105a0*/  @!P2 BRA `(.L_x_8756) ;  /* 0x000001140000a947 */ /* 0x008fea0003800000 */
.L_x_8755:
[----:B------:R-:W-:Y:S05]  /*105b0*/  BSYNC B1 ;  /* 0x0000000000017941 */ /* 0x000fea0003800000 */
.L_x_8754:
        /* <DEDUP_REMOVED lines=197> */
[C---:B------:R-:W-:Y:S02]  /*11210*/  SEL R198, R3.reuse, 0x2, P2 ;  /* 0x0000000203c67807 */ /* 0x040fe40001000000 */
[----:B------:R-:W-:-:S03]  /*11220*/  SEL R3, R3, 0x6, !P2 ;  /* 0x0000000603037807 */ /* 0x000fc60005000000 */
[----:B------:R-:W-:Y:S01]  /*11230*/  IMAD.IADD R206, R203, 0x1, R198 ;  /* 0x00000001cbce7824 */ /* 0x000fe200078e02c6 */
        /* <DEDUP_REMOVED lines=115> */
[----:B------:R-:W-:Y:S01]  /*11970*/  IMAD.MOV.U32 R199, RZ, RZ, 0x40000040 ;  /* 0x40000040ffc77424 */ /* 0x000fe200078e00ff */
        /* <DEDUP_REMOVED lines=29> */
[----:B------:R-:W-:Y:S02]  /*11b50*/  IMAD.MOV.U32 R207, RZ, RZ, 0x40000040 ;  /* 0x40000040ffcf7424 */ /* 0x000fe400078e00ff */
[----:B------:R-:W-:Y:S01]  /*11b60*/  IMAD.MOV.U32 R0, RZ, RZ, 0x1000 ;  /* 0x00001000ff007424 */ /* 0x000fe200078e00ff */
[----:B------:R-:W-:Y:S01]  /*11b70*/  R2UR UR4, R206 ;  /* 0x00000000ce0472ca */ /* 0x000fe200000e0000 */
[----:B------:R-:W-:Y:S01]  /*11b80*/  IMAD.IADD R206, R205, 0x1, R198 ;  /* 0x00000001cdce7824 */ /* 0x000fe200078e02c6 */
[----:B------:R-:W-:Y:S01]  /*11b90*/  R2UR UR5, R207 ;  /* 0x00000000cf0572ca */ /* 0x000fe200000e0000 */
[----:B------:R-:W-:Y:S01]  /*11ba0*/  IMAD.MOV.U32 R207, RZ, RZ, 0x40000040 ;  /* 0x40000040ffcf7424 */ /* 0x000fe200078e00ff */
[----:B------:R-:W-:Y:S01]  /*11bb0*/  SEL R0, R0, 0xf80, P2 ;  /* 0x00000f8000007807 */ /* 0x000fe20001000000 */
[----:B------:R-:W-:-:S03]  /*11bc0*/  IMAD.IADD R198, R198, 0x1, R203 ;  /* 0x00000001c6c67824 */ /* 0x000fc600078e02cb */
        /* <DEDUP_REMOVED lines=74> */
[----:B------:R-:W-:Y:S01]  /*12070*/  SHFL.BFLY PT, R207, R206, 0x2, 0x1f ;  /* 0x0c401f00cecf7f89 */ /* 0x000fe200000e0000 */
[----:B0-----:R-:W-:-:S05]  /*12080*/  FMNMX.FTZ R0, R0, R3, !PT ;  /* 0x0000000300007209 */ /* 0x001fca0007810000 */
[----:B------:R-:W0:Y:S02]  /*12090*/  SHFL.BFLY PT, R3, R0, 0x1, 0x1f ;  /* 0x0c201f0000037f89 */ /* 0x000e2400000e0000 */
[----:B0-----:R-:W-:Y:S01]  /*120a0*/  FMNMX.FTZ R0, R0, R3, !PT ;  /* 0x0000000300007209 */ /* 0x001fe20007810000 */
[----:B------:R-:W-:-:S04]  /*120b0*/  IMAD.U32 R3, RZ, RZ, UR36 ;  /* 0x00000024ff037e24 */ /* 0x000fc8000f8e00ff */
[C---:B------:R-:W-:Y:S01]  /*120c0*/  FADD.FTZ R200, -R0.reuse, R200 ;  /* 0x000000c800c87221 */ /* 0x040fe20000010100 */
[----:B------:R-:W-:-:S03]  /*120d0*/  FMUL.FTZ R204, R0, R3 ;  /* 0x0000000300cc7220 */ /* 0x000fc60000410000 */
[-C--:B------:R-:W-:Y:S01]  /*120e0*/  FMUL.FTZ R200, R200, R3.reuse ;  /* 0x00000003c8c87220 */ /* 0x080fe20000410000 */
[-CC-:B------:R-:W-:Y:S01]  /*120f0*/  FFMA.FTZ R205, R156, R3.reuse, -R204.reuse ;  /* 0x000000039ccd7223 */ /* 0x180fe200000108cc */
        /* <DEDUP_REMOVED lines=11> */
[--C-:B0-----:R-:W-:Y:S01]  /*121b0*/  FFMA.FTZ R200, R168, R3, -R204.reuse ;  /* 0x00000003a8c87223 */ /* 0x101fe200000108cc */
[----:B------:R-:W-:Y:S01]  /*121c0*/  FMNMX.FTZ R168, R206, R207, !PT ;  /* 0x000000cfcea87209 */ /* 0x000fe20007810000 */
[-CC-:B------:R-:W-:Y:S01]  /*121d0*/  FFMA.FTZ R173, R173, R3.reuse, -R204.reuse ;  /* 0x00000003adad7223 */ /* 0x180fe200000108cc */
[-CC-:B------:R-:W-:Y:S01]  /*121e0*/  FFMA.FTZ R176, R176, R3.reuse, -R204.reuse ;  /* 0x00000003b0b07223 */ /* 0x180fe200000108cc */
[-CC-:B------:R-:W-:Y:S01]  /*121f0*/  FFMA.FTZ R177, R177, R3.reuse, -R204.reuse ;  /* 0x00000003b1b17223 */ /* 0x180fe200000108cc */
[-CC-:B------:R-:W-:Y:S01]  /*12200*/  FFMA.FTZ R180, R180, R3.reuse, -R204.reuse ;  /* 0x00000003b4b47223 */ /* 0x180fe200000108cc */
[----:B------:R-:W0:Y:S01]  /*12210*/  SHFL.BFLY PT, R164, R168, 0x1, 0x1f ;  /* 0x0c201f00a8a47f89 */ /* 0x000e2200000e0000 */
[----:B------:R-:W3:Y:S01]  /*12220*/  MUFU.EX2 R153, R153 ;  /* 0x0000009900997308 */ /* 0x000ee20000000800 */
[----:B------:R-:W-:Y:S01]  /*12230*/  FFMA.FTZ R181, R181, R3, -R204 ;  /* 0x00000003b5b57223 */ /* 0x000fe200000108cc */
[-C--:B-1----:R-:W-:Y:S01]  /*12240*/  FMUL.FTZ R24, R24, R203.reuse ;  /* 0x000000cb18187220 */ /* 0x082fe20000410000 */
[-C--:B------:R-:W-:Y:S01]  /*12250*/  FMUL.FTZ R25, R25, R203.reuse ;  /* 0x000000cb19197220 */ /* 0x080fe20000410000 */
[-C--:B------:R-:W-:Y:S01]  /*12260*/  FMUL.FTZ R28, R28, R203.reuse ;  /* 0x000000cb1c1c7220 */ /* 0x080fe20000410000 */
[-C--:B------:R-:W-:Y:S01]  /*12270*/  FMUL.FTZ R29, R29, R203.reuse ;  /* 0x000000cb1d1d7220 */ /* 0x080fe20000410000 */
[-C--:B------:R-:W-:Y:S01]  /*12280*/  FMUL.FTZ R32, R32, R203.reuse ;  /* 0x000000cb20207220 */ /* 0x080fe20000410000 */
[-C--:B------:R-:W-:Y:S01]  /*12290*/  FMUL.FTZ R33, R33, R203.reuse ;  /* 0x000000cb21217220 */ /* 0x080fe20000410000 */
[----:B------:R-:W1:Y:S01]  /*122a0*/  MUFU.EX2 R205, R205 ;  /* 0x000000cd00cd7308 */ /* 0x000e620000000800 */
[----:B--2---:R-:W-:Y:S01]  /*122b0*/  FFMA.FTZ R20, R203, R20, R152 ;  /* 0x00000014cb147223 */ /* 0x004fe20000010098 */
        /* <DEDUP_REMOVED lines=9> */
[-C--:B------:R-:W-:Y:S01]  /*12350*/  FMUL.FTZ R48, R48, R203.reuse ;  /* 0x000000cb30307220 */ /* 0x080fe20000410000 */
[-C--:B------:R-:W-:Y:S01]  /*12360*/  FMUL.FTZ R49, R49, R203.reuse ;  /* 0x000000cb31317220 */ /* 0x080fe20000410000 */
[-C--:B------:R-:W-:Y:S01]  /*12370*/  FMUL.FTZ R52, R52, R203.reuse ;  /* 0x000000cb34347220 */ /* 0x080fe20000410000 */
[-C--:B------:R-:W-:Y:S01]  /*12380*/  FMUL.FTZ R53, R53, R203.reuse ;  /* 0x000000cb35357220 */ /* 0x080fe20000410000 */
[----:B0-----:R-:W-:Y:S01]  /*12390*/  FMNMX.FTZ R168, R168, R164, !PT ;  /* 0x000000a4a8a87209 */ /* 0x001fe20007810000 */
[----:B------:R-:W0:Y:S01]  /*123a0*/  MUFU.EX2 R156, R156 ;  /* 0x0000009c009c7308 */ /* 0x000e220000000800 */
[----:B-1----:R-:W-:Y:S01]  /*123b0*/  FADD.FTZ R20, R205, R20 ;  /* 0x00000014cd147221 */ /* 0x002fe20000010000 */
[-C--:B------:R-:W-:Y:S01]  /*123c0*/  FMUL.FTZ R56, R56, R203.reuse ;  /* 0x000000cb38387220 */ /* 0x080fe20000410000 */
[----:B------:R-:W-:Y:S01]  /*123d0*/  FMUL.FTZ R57, R57, R203 ;  /* 0x000000cb39397220 */ /* 0x000fe20000410000 */
[C---:B------:R-:W-:Y:S01]  /*123e0*/  FMUL.FTZ R206, R168.reuse, R3 ;  /* 0x00000003a8ce7220 */ /* 0x040fe20000410000 */
[----:B------:R-:W-:Y:S01]  /*123f0*/  FADD.FTZ R164, -R168, R202 ;  /* 0x000000caa8a47221 */ /* 0x000fe20000010100 */
[-C--:B------:R-:W-:Y:S01]  /*12400*/  FMUL.FTZ R60, R60, R203.reuse ;  /* 0x000000cb3c3c7220 */ /* 0x080fe20000410000 */
[----:B------:R-:W-:Y:S01]  /*12410*/  FMUL.FTZ R61, R61, R203 ;  /* 0x000000cb3d3d7220 */ /* 0x000fe20000410000 */
[-CC-:B------:R-:W-:Y:S01]  /*12420*/  FFMA.FTZ R207, R155, R3.reuse, -R206.reuse ;  /* 0x000000039bcf7223 */ /* 0x180fe200000108ce */
[-CC-:B------:R-:W-:Y:S01]  /*12430*/  FFMA.FTZ R155, R158, R3.reuse, -R206.reuse ;  /* 0x000000039e9b7223 */ /* 0x180fe200000108ce */
[----:B------:R-:W-:Y:S01]  /*12440*/  FFMA.FTZ R158, R162, R3, -R206 ;  /* 0x00000003a29e7223 */ /* 0x000fe200000108ce */
[----:B------:R-:W-:-:S02]  /*12450*/  IMAD.MOV R162, RZ, RZ, -R196 ;  /* 0x000000ffffa27224 */ /* 0x000fc400078e0ac4 */
[-C--:B------:R-:W-:Y:S01]  /*12460*/  FMUL.FTZ R164, R164, R3.reuse ;  /* 0x00000003a4a47220 */ /* 0x080fe20000410000 */
[-CC-:B------:R-:W-:Y:S01]  /*12470*/  FFMA.FTZ R154, R154, R3.reuse, -R206.reuse ;  /* 0x000000039a9a7223 */ /* 0x180fe200000108ce */
[----:B------:R-:W-:Y:S01]  /*12480*/  MUFU.EX2 R207, R207 ;  /* 0x000000cf00cf7308 */ /* 0x000fe20000000800 */
[-CC-:B------:R-:W-:Y:S01]  /*12490*/  FFMA.FTZ R165, R159, R3.reuse, -R206.reuse ;  /* 0x000000039fa57223 */ /* 0x180fe200000108ce */
[----:B------:R-:W-:Y:S01]  /*124a0*/  ISETP.NE.AND P2, PT, R189, R162, PT ;  /* 0x000000a2bd00720c */ /* 0x000fe20003f45270 */
[-CC-:B------:R-:W-:Y:S01]  /*124b0*/  FFMA.FTZ R159, R163, R3.reuse, -R206.reuse ;  /* 0x00000003a39f7223 */ /* 0x180fe200000108ce */
[----:B------:R-:W-:Y:S02]  /*124c0*/  @!P1 VIADD R162, R194, 0x38840 ;  /* 0x00038840c2a29836 */ /* 0x000fe40000000000 */
[-CC-:B------:R-:W-:Y:S01]  /*124d0*/  FFMA.FTZ R202, R166, R3.reuse, -R206.reuse ;  /* 0x00000003a6ca7223 */ /* 0x180fe200000108ce */
[-CC-:B------:R-:W-:Y:S01]  /*124e0*/  FFMA.FTZ R204, R167, R3.reuse, -R206.reuse ;  /* 0x00000003a7cc7223 */ /* 0x180fe200000108ce */
[-C--:B------:R-:W-:Y:S01]  /*124f0*/  FFMA.FTZ R170, R170, R3.reuse, -R206 ;  /* 0x00000003aaaa7223 */ /* 0x080fe200000108ce */
[----:B------:R-:W1:Y:S01]  /*12500*/  MUFU.EX2 R164, R164 ;  /* 0x000000a400a47308 */ /* 0x000e620000000800 */
[----:B------:R-:W-:Y:S01]  /*12510*/  @!P1 PRMT R162, RZ, 0x654, R162 ;  /* 0x00000654ffa29816 */ /* 0x000fe200000000a2 */
[-CC-:B------:R-:W-:Y:S01]  /*12520*/  FFMA.FTZ R171, R171, R3.reuse, -R206.reuse ;  /* 0x00000003abab7223 */ /* 0x180fe200000108ce */
[-CC-:B------:R-:W-:Y:S01]  /*12530*/  FFMA.FTZ R174, R174, R3.reuse, -R206.reuse ;  /* 0x00000003aeae7223 */ /* 0x180fe200000108ce */
[-CC-:B------:R-:W-:Y:S01]  /*12540*/  FFMA.FTZ R175, R175, R3.reuse, -R206.reuse ;  /* 0x00000003afaf7223 */ /* 0x180fe200000108ce */
[----:B------:R3:W-:Y:S01]  /*12550*/  @!P1 SYNCS.ARRIVE.TRANS64.RED.A1T0 RZ, [R162+URZ], RZ ;  /* 0x000000ffa2ff99a7 */ /* 0x0007e2000810043f */
[-C--:B------:R-:W-:Y:S01]  /*12560*/  FFMA.FTZ R178, R178, R3.reuse, -R206 ;  /* 0x00000003b2b27223 */ /* 0x080fe200000108ce */
[----:B------:R-:W-:Y:S01]  /*12570*/  @!P2 IMAD R163, R201, 0x40, R190 ;  /* 0x00000040c9a3a824 */ /* 0x000fe200078e02be */
[----:B------:R-:W4:Y:S01]  /*12580*/  MUFU.EX2 R154, R154 ;  /* 0x0000009a009a7308 */ /* 0x000f220000000800 */
[-CC-:B------:R-:W-:Y:S01]  /*12590*/  FFMA.FTZ R179, R179, R3.reuse, -R206.reuse ;  /* 0x00000003b3b37223 */ /* 0x180fe200000108ce */
[----:B------:R-:W-:Y:S01]  /*125a0*/  FFMA.FTZ R201, R183, R3, -R206 ;  /* 0x00000003b7c97223 */ /* 0x000fe200000108ce */
[----:B------:R-:W-:-:S02]  /*125b0*/  @!P2 IMAD R163, R163, 0x4, R2 ;  /* 0x00000004a3a3a824 */ /* 0x000fc400078e0202 */
[----:B--2---:R-:W-:Y:S01]  /*125c0*/  FADD.FTZ R20, R157, R20 ;  /* 0x000000149d147221 */ /* 0x004fe20000010000 */
[----:B---3--:R-:W-:Y:S01]  /*125d0*/  FFMA.FTZ R162, R182, R3, -R206 ;  /* 0x00000003b6a27223 */ /* 0x008fe200000108ce */
[-C--:B------:R-:W-:Y:S01]  /*125e0*/  FMUL.FTZ R64, R64, R203.reuse ;  /* 0x000000cb40407220 */ /* 0x080fe20000410000 */
[-C--:B------:R-:W-:Y:S01]  /*125f0*/  FMUL.FTZ R65, R65, R203.reuse ;  /* 0x000000cb41417220 */ /* 0x080fe20000410000 */
[----:B------:R-:W2:Y:S01]  /*12600*/  MUFU.EX2 R155, R155 ;  /* 0x0000009b009b7308 */ /* 0x000ea20000000800 */
[----:B------:R3:W-:Y:S01]  /*12610*/  @!P2 STS [R163+0x38400], R203 ;  /* 0x038400cba300a388 */ /* 0x0007e20000000800 */
[----:B0-----:R-:W-:Y:S01]  /*12620*/  FADD.FTZ R20, R156, R20 ;  /* 0x000000149c147221 */ /* 0x001fe20000010000 */
[-C--:B------:R-:W-:Y:S01]  /*12630*/  FMUL.FTZ R68, R68, R203.reuse ;  /* 0x000000cb44447220 */ /* 0x080fe20000410000 */
[-C--:B------:R-:W-:Y:S01]  /*12640*/  FMUL.FTZ R69, R69, R203.reuse ;  /* 0x000000cb45457220 */ /* 0x080fe20000410000 */
[----:B-1----:R0:W-:Y:S01]  /*12650*/  @!P2 STS [R163+0x38420], R164 ;  /* 0x038420a4a300a388 */ /* 0x0021e20000000800 */
[-C--:B------:R-:W-:Y:S01]  /*12660*/  FMUL.FTZ R72, R72, R203.reuse ;  /* 0x000000cb48487220 */ /* 0x080fe20000410000 */
[----:B------:R-:W-:Y:S01]  /*12670*/  FMUL.FTZ R73, R73, R203 ;  /* 0x000000cb49497220 */ /* 0x000fe20000410000 */
[----:B------:R-:W1:Y:S01]  /*12680*/  MUFU.EX2 R165, R165 ;  /* 0x000000a500a57308 */ /* 0x000e620000000800 */
[----:B----4-:R-:W-:Y:S01]  /*12690*/  FFMA.FTZ R21, R164, R21, R154 ;  /* 0x00000015a4157223 */ /* 0x010fe2000001009a */
[----:B------:R-:W-:Y:S01]  /*126a0*/  F2FP.BF16.F32.PACK_AB R153, R207, R154 ;  /* 0x0000009acf99723e */ /* 0x000fe200000010ff */
[----:B------:R-:W-:Y:S01]  /*126b0*/  FMUL.FTZ R76, R76, R203 ;  /* 0x000000cb4c4c7220 */ /* 0x000fe20000410000 */
[----:B------:R-:W-:Y:S01]  /*126c0*/  F2FP.BF16.F32.PACK_AB R154, R157, R205 ;  /* 0x000000cd9d9a723e */ /* 0x000fe200000010ff */
[----:B------:R-:W-:Y:S01]  /*126d0*/  FADD.FTZ R21, R207, R21 ;  /* 0x00000015cf157221 */ /* 0x000fe20000010000 */
        /* <DEDUP_REMOVED lines=36> */
[C---:B-1----:R-:W-:Y:S01]  /*12920*/  FADD.FTZ R182, R159.reuse, R21 ;  /* 0x000000159fb67221 */ /* 0x042fe20000010000 */
        /* <DEDUP_REMOVED lines=15> */
[----:B------:R-:W-:Y:S01]  /*12a20*/  F2FP.BF16.F32.PACK_AB R156, R161, R156 ;  /* 0x0000009ca19c723e */ /* 0x000fe200000010ff */
[----:B---3--:R-:W-:Y:S01]  /*12a30*/  FADD.FTZ R203, R160, R20 ;  /* 0x00000014a0cb7221 */ /* 0x008fe20000010000 */
        /* <DEDUP_REMOVED lines=75> */
[----:B--2---:R-:W-:Y:S01]  /*12ef0*/  F2FP.BF16.F32.PACK_AB R160, R169, R200 ;  /* 0x000000c8a9a0723e */ /* 0x004fe200000010ff */
[----:B------:R2:W-:Y:S01]  /*12f00*/  STSM.16.M88.4 [R210+0x36400], R152 ;  /* 0x03640098d2007844 */ /* 0x0005e20000000200 */
[----:B------:R-:W3:Y:S01]  /*12f10*/  MUFU.EX2 R177, R177 ;  /* 0x000000b100b17308 */ /* 0x000ee20000000800 */
[----:B-1----:R-:W-:Y:S01]  /*12f20*/  F2FP.BF16.F32.PACK_AB R161, R171, R170 ;  /* 0x000000aaaba1723e */ /* 0x002fe200000010ff */
[----:B------:R-:W-:Y:S01]  /*12f30*/  VIADD R20, R198, 0x80 ;  /* 0x00000080c6147836 */ /* 0x000fe20000000000 */
[----:B0-----:R-:W-:Y:S01]  /*12f40*/  F2FP.BF16.F32.PACK_AB R163, R175, R174 ;  /* 0x000000aeafa3723e */ /* 0x001fe200000010ff */
[----:B------:R0:W-:Y:S01]  /*12f50*/  STSM.16.M88.4 [R214], R156 ;  /* 0x0000009cd6007844 */ /* 0x0001e20000000200 */
[----:B------:R-:W-:-:S02]  /*12f60*/  IMAD.MOV.U32 R21, RZ, RZ, 0x40000040 ;  /* 0x40000040ff157424 */ /* 0x000fc400078e00ff */
[----:B------:R-:W-:Y:S01]  /*12f70*/  FADD.FTZ R203, R199, R203 ;  /* 0x000000cbc7cb7221 */ /* 0x000fe20000010000 */
[----:B------:R-:W-:Y:S01]  /*12f80*/  ISETP.GT.AND P2, PT, R197, RZ, PT ;  /* 0x000000ffc500720c */ /* 0x000fe20003f44270 */
[----:B------:R-:W-:Y:S01]  /*12f90*/  MUFU.EX2 R180, R180 ;  /* 0x000000b400b47308 */ /* 0x000fe20000000800 */
[----:B------:R-:W-:Y:S02]  /*12fa0*/  @!P1 VIADD R194, R194, 0x38860 ;  /* 0x00038860c2c29836 */ /* 0x000fe40000000000 */
[----:B------:R-:W-:-:S04]  /*12fb0*/  FADD.FTZ R200, R200, R203 ;  /* 0x000000cbc8c87221 */ /* 0x000fc80000010000 */
[----:B------:R-:W-:Y:S01]  /*12fc0*/  FADD.FTZ R169, R169, R200 ;  /* 0x000000c8a9a97221 */ /* 0x000fe20000010000 */
[----:B------:R-:W-:Y:S01]  /*12fd0*/  @!P1 PRMT R194, RZ, 0x654, R194 ;  /* 0x00000654ffc29816 */ /* 0x000fe200000000c2 */
[----:B------:R-:W1:Y:S01]  /*12fe0*/  MUFU.EX2 R181, R181 ;  /* 0x000000b500b57308 */ /* 0x000e620000000800 */
[----:B---3--:R-:W-:Y:S01]  /*12ff0*/  F2FP.BF16.F32.PACK_AB R164, R177, R176 ;  /* 0x000000b0b1a4723e */ /* 0x008fe200000010ff */
[----:B------:R-:W-:-:S06]  /*13000*/  IMAD.MOV.U32 R200, RZ, RZ, R0 ;  /* 0x000000ffffc87224 */ /* 0x000fcc00078e0000 */
[----:B------:R-:W-:Y:S08]  /*13010*/  MUFU.EX2 R178, R178 ;  /* 0x000000b200b27308 */ /* 0x000ff00000000800 */
[----:B------:R-:W3:Y:S01]  /*13020*/  MUFU.EX2 R179, R179 ;  /* 0x000000b300b37308 */ /* 0x000ee20000000800 */
[----:B-1----:R-:W-:-:S07]  /*13030*/  F2FP.BF16.F32.PACK_AB R166, R181, R180 ;  /* 0x000000b4b5a6723e */ /* 0x002fce00000010ff */
[----:B------:R1:W-:Y:S08]  /*13040*/  MUFU.EX2 R183, R162 ;  /* 0x000000a200b77308 */ /* 0x0003f00000000800 */
[----:B------:R-:W4:Y:S01]  /*13050*/  MUFU.EX2 R201, R201 ;  /* 0x000000c900c97308 */ /* 0x000f220000000800 */
[----:B-1----:R-:W-:Y:S01]  /*13060*/  F2FP.BF16.F32.PACK_AB R162, R173, R172 ;  /* 0x000000acada2723e */ /* 0x002fe200000010ff */
[----:B------:R-:W-:Y:S01]  /*13070*/  FADD.FTZ R172, R172, R169 ;  /* 0x000000a9acac7221 */ /* 0x000fe20000010000 */
[----:B---3--:R-:W-:-:S03]  /*13080*/  F2FP.BF16.F32.PACK_AB R165, R179, R178 ;  /* 0x000000b2b3a5723e */ /* 0x008fc600000010ff */
[----:B------:R0:W-:Y:S01]  /*13090*/  STSM.16.M88.4 [R211], R160 ;  /* 0x000000a0d3007844 */ /* 0x0001e20000000200 */
[----:B------:R-:W-:-:S04]  /*130a0*/  FADD.FTZ R173, R173, R172 ;  /* 0x000000acadad7221 */ /* 0x000fc80000010000 */
[----:B------:R-:W-:-:S04]  /*130b0*/  FADD.FTZ R176, R176, R173 ;  /* 0x000000adb0b07221 */ /* 0x000fc80000010000 */
[----:B------:R-:W-:Y:S01]  /*130c0*/  FADD.FTZ R177, R177, R176 ;  /* 0x000000b0b1b17221 */ /* 0x000fe20000010000 */
[----:B----4-:R-:W-:-:S05]  /*130d0*/  F2FP.BF16.F32.PACK_AB R167, R201, R183 ;  /* 0x000000b7c9a7723e */ /* 0x010fca00000010ff */
[----:B------:R0:W-:Y:S01]  /*130e0*/  STSM.16.M88.4 [R213], R164 ;  /* 0x000000a4d5007844 */ /* 0x0001e20000000200 */
[----:B------:R-:W-:-:S06]  /*130f0*/  WARPGROUP.ARRIVE ;  /* 0x00000000000079c5 */ /* 0x000fcc0000000000 */
[----:B------:R-:W-:Y:S01]  /*13100*/  HGMMA.64x256x16.F32.BF16 R24, R152, gdesc[UR4].tnspB, R24, gsb0 ;  /* 0x43e0000498187df0 */ /* 0x000fe20008001818 */
[----:B------:R-:W-:Y:S01]  /*13110*/  R2UR UR6, R20 ;  /* 0x00000000140672ca */ /* 0x000fe200000e0000 */
[----:B------:R-:W-:Y:S01]  /*13120*/  VIADD R20, R198, 0x100 ;  /* 0x00000100c6147836 */ /* 0x000fe20000000000 */
[----:B------:R-:W-:Y:S01]  /*13130*/  R2UR UR7, R21 ;  /* 0x00000000150772ca */ /* 0x000fe200000e0000 */
[----:B------:R-:W-:Y:S01]  /*13140*/  IMAD.MOV.U32 R21, RZ, RZ, 0x40000040 ;  /* 0x40000040ff157424 */ /* 0x000fe200078e00ff */
[----:B------:R-:W-:Y:S02]  /*13150*/  WARPGROUP.DEPBAR.LE gsb0, 0x0 ;  /* 0x00008000000079c5 */ /* 0x000fe40000010000 */
[----:B------:R-:W-:Y:S01]  /*13160*/  WARPGROUP.ARRIVE ;  /* 0x00000000000079c5 */ /* 0x000fe20000000000 */
[----:B--2---:R-:W-:-:S04]  /*13170*/  VIADD R152, R197, 0xffffffff ;  /* 0xffffffffc5987836 */ /* 0x004fc80000000000 */
[----:B------:R-:W-:-:S15]  /*13180*/  IMAD.MOV.U32 R197, RZ, RZ, R152 ;  /* 0x000000ffffc57224 */ /* 0x000fde00078e0098 */
[----:B------:R-:W-:-:S01]  /*13190*/  NOP ;  /* 0x0000000000007918 */ /* 0x000fc20000000000 */
        /* <DEDUP_REMOVED lines=13> */
[----:B------:R-:W-:Y:S02]  /*13270*/  IMAD.MOV.U32 R202, RZ, RZ, R168 ;  /* 0x000000ffffca7224 */ /* 0x000fe400078e00a8 */
[----:B------:R-:W-:Y:S01]  /*13280*/  FADD.FTZ R20, R181, R20 ;  /* 0x00000014b5147221 */ /* 0x000fe20000010000 */
        /* <DEDUP_REMOVED lines=24> */
.L_x_8746:
[----:B------:R-:W-:Y:S05]  /*13410*/  BSYNC B0 ;  /* 0x0000000000007941 */ /* 0x000fea0003800000 */
.L_x_8745:
[----:B------:R-:W1:Y:S01]  /*13420*/  SHFL.BFLY PT, R5, R20, 0x2, 0x1f ;  /* 0x0c401f0014057f89 */ /* 0x000e6200000e0000 */
[----:B------:R-:W-:Y:S02]  /*13430*/  VIADD R171, R18, 0x1 ;  /* 0x0000000112ab7836 */ /* 0x000fe40000000000 */
[----:B------:R-:W-:Y:S01]  /*13440*/  VIADD R227, R227, 0x1 ;  /* 0x00000001e3e37836 */ /* 0x000fe20000000000 */
[----:B------:R-:W3:Y:S01]  /*13450*/  SHFL.BFLY PT, R6, R21, 0x2, 0x1f ;  /* 0x0c401f0015067f89 */ /* 0x000ee200000e0000 */
[----:B------:R-:W-:Y:S08]  /*13460*/  BAR.ARV 0x8, 0x100 ;  /* 0x0204000000007b1d */ /* 0x000ff00000002000 */
[----:B------:R-:W-:Y:S01]  /*13470*/  BAR.SYNC.DEFER_BLOCKING 0xf, 0x100 ;  /* 0x03c4000000007b1d */ /* 0x000fe20000010000 */
[----:B------:R-:W-:-:S04]  /*13480*/  ISETP.NE.AND P1, PT, R171, 0x2, PT ;  /* 0x00000002ab00780c */ /* 0x000fc80003f25270 */
[----:B------:R-:W-:Y:S01]  /*13490*/  SEL R8, RZ, 0x1, P1 ;  /* 0x00000001ff087807 */ /* 0x000fe20000800000 */
[----:B-1----:R-:W-:-:S03]  /*134a0*/  FADD.FTZ R5, R5, R20 ;  /* 0x0000001405057221 */ /* 0x002fc60000010000 */
[----:B------:R-:W-:Y:S01]  /*134b0*/  LOP3.LUT R19, R19, R8, RZ, 0x3c, !PT ;  /* 0x0000000813137212 */ /* 0x000fe200078e3cff */
[----:B------:R-:W-:Y:S02]  /*134c0*/  IMAD.MOV.U32 R20, RZ, RZ, -0x800000 ;  /* 0xff800000ff147424 */ /* 0x000fe400078e00ff */
[----:B---3--:R-:W-:Y:S01]  /*134d0*/  FADD.FTZ R7, R6, R21 ;  /* 0x0000001506077221 */ /* 0x008fe20000010000 */
[----:B------:R-:W1:Y:S01]  /*134e0*/  SHFL.BFLY PT, R4, R5, 0x1, 0x1f ;  /* 0x0c201f0005047f89 */ /* 0x000e6200000e0000 */
[----:B------:R-:W-:-:S03]  /*134f0*/  IMAD.MOV.U32 R21, RZ, RZ, -0x800000 ;  /* 0xff800000ff157424 */ /* 0x000fc600078e00ff */
[----:B------:R-:W3:Y:S01]  /*13500*/  SHFL.BFLY PT, R6, R7, 0x1, 0x1f ;  /* 0x0c201f0007067f89 */ /* 0x000ee200000e0000 */
[----:B-1----:R-:W-:Y:S01]  /*13510*/  FADD.FTZ R9, R5, R4 ;  /* 0x0000000405097221 */ /* 0x002fe20000010000 */
[----:B------:R-:W-:Y:S02]  /*13520*/  IMAD.MOV.U32 R5, RZ, RZ, RZ ;  /* 0x000000ffff057224 */ /* 0x000fe400078e00ff */
[----:B---3--:R-:W-:Y:S02]  /*13530*/  FADD.FTZ R4, R7, R6 ;  /* 0x0000000607047221 */ /* 0x008fe40000010000 */
[----:B------:R-:W-:Y:S01]  /*13540*/  FSETP.NE.FTZ.AND P2, PT, R9, RZ, PT ;  /* 0x000000ff0900720b */ /* 0x000fe20003f55000 */
[----:B------:R-:W-:Y:S02]  /*13550*/  IMAD.MOV R6, RZ, RZ, -R196 ;  /* 0x000000ffff067224 */ /* 0x000fe400078e0ac4 */
[----:B------:R-:W-:-:S03]  /*13560*/  FSETP.NE.FTZ.AND P3, PT, R4, RZ, PT ;  /* 0x000000ff0400720b */ /* 0x000fc60003f75000 */
[----:B------:R-:W-:Y:S01]  /*13570*/  ISETP.NE.AND P0, PT, R189, R6, PT ;  /* 0x00000006bd00720c */ /* 0x000fe20003f05270 */
[----:B------:R-:W-:-:S06]  /*13580*/  IMAD.MOV.U32 R6, RZ, RZ, RZ ;  /* 0x000000ffff067224 */ /* 0x000fcc00078e00ff */
[----:B------:R-:W0:Y:S06]  /*13590*/  @P2 MUFU.RCP R6, R9 ;  /* 0x0000000900062308 */ /* 0x000e2c0000001000 */
[----:B------:R-:W-:Y:S02]  /*135a0*/  @!P0 IMAD R7, R18, 0x40, R190 ;  /* 0x0000004012078824 */ /* 0x000fe400078e02be */
[----:B------:R-:W-:Y:S01]  /*135b0*/  @P2 FMUL.FTZ R18, R3, 0.69314718246459960938 ;  /* 0x3f31721803122820 */ /* 0x000fe20000410000 */
[----:B------:R-:W1:Y:S01]  /*135c0*/  @P3 MUFU.RCP R5, R4 ;  /* 0x0000000400053308 */ /* 0x000e620000001000 */
[----:B------:R-:W-:-:S07]  /*135d0*/  @!P0 IMAD R7, R7, 0x4, R2 ;  /* 0x0000000407078824 */ /* 0x000fce00078e0202 */
[----:B------:R-:W3:Y:S01]  /*135e0*/  @P2 MUFU.LG2 R2, R9 ;  /* 0x0000000900022308 */ /* 0x000ee20000000c00 */
[-C--:B0-2---:R-:W-:Y:S01]  /*135f0*/  FMUL.FTZ R167, R33, R6.reuse ;  /* 0x0000000621a77220 */ /* 0x085fe20000410000 */
[----:B------:R0:W-:Y:S01]  /*13600*/  @!P0 STS [R7+0x38400], R6 ;  /* 0x0384000607008388 */ /* 0x0001e20000000800 */
[-C--:B------:R-:W-:Y:S01]  /*13610*/  FMUL.FTZ R24, R24, R6.reuse ;  /* 0x0000000618187220 */ /* 0x080fe20000410000 */
[-C--:B------:R-:W-:Y:S01]  /*13620*/  FMUL.FTZ R25, R25, R6.reuse ;  /* 0x0000000619197220 */ /* 0x080fe20000410000 */
[-C--:B------:R-:W-:Y:S01]  /*13630*/  FMUL.FTZ R28, R28, R6.reuse ;  /* 0x000000061c1c7220 */ /* 0x080fe20000410000 */
[-C--:B------:R-:W-:Y:S01]  /*13640*/  FMUL.FTZ R29, R29, R6.reuse ;  /* 0x000000061d1d7220 */ /* 0x080fe20000410000 */
[-C--:B------:R-:W-:Y:S01]  /*13650*/  FMUL.FTZ R170, R32, R6.reuse ;  /* 0x0000000620aa7220 */ /* 0x080fe20000410000 */
[----:B------:R-:W2:Y:S01]  /*13660*/  @P3 MUFU.LG2 R33, R4 ;  /* 0x0000000400213308 */ /* 0x000ea20000000c00 */
        /* <DEDUP_REMOVED lines=60> */
[----:B---3--:R-:W-:Y:S01]  /*13a30*/  @P2 FMUL.FTZ R35, R2, 0.69314718246459960938 ;  /* 0x3f31721802232820 */ /* 0x008fe20000410000 */
[----:B------:R-:W-:Y:S01]  /*13a40*/  @P3 FMUL.FTZ R32, R3, 0.69314718246459960938 ;  /* 0x3f31721803203820 */ /* 0x000fe20000410000 */
[----:B--2---:R-:W-:Y:S01]  /*13a50*/  @P3 FMUL.FTZ R33, R33, 0.69314718246459960938 ;  /* 0x3f31721821213820 */ /* 0x004fe20000410000 */
[-C--:B------:R-:W-:Y:S01]  /*13a60*/  FMUL.FTZ R3, R27, R5.reuse ;  /* 0x000000051b037220 */ /* 0x080fe20000410000 */
[-C--:B-1----:R-:W-:Y:S01]  /*13a70*/  FMUL.FTZ R7, R54, R5.reuse ;  /* 0x0000000536077220 */ /* 0x082fe20000410000 */
        /* <DEDUP_REMOVED lines=66> */
.L_x_8681:
[----:B------:R-:W-:Y:S05]  /*13ea0*/  BSYNC B7 ;  /* 0x0000000000077941 */ /* 0x000fea0003800000 */
.L_x_8679:
[----:B------:R-:W1:Y:S08]  /*13eb0*/  S2UR UR5, SR_CgaCtaId ;  /* 0x00000000000579c3 */ /* 0x000e700000008800 */
[----:B------:R-:W-:Y:S06]  /*13ec0*/  BAR.SYNC.DEFER_BLOCKING 0x5, 0x180 ;  /* 0x0146000000007b1d */ /* 0x000fec0000010000 */
[----:B------:R-:W-:Y:S01]  /*13ed0*/  UMOV UR4, 0x400 ;  /* 0x0000040000047882 */ /* 0x000fe20000000000 */
[----:B------:R-:W-:Y:S01]  /*13ee0*/  BSSY B0, `(.L_x_8758) ;  /* 0x00002e8000007945 */ /* 0x000fe20003800000 */
[----:B-1----:R-:W-:-:S06]  /*13ef0*/  ULEA UR4, UR5, UR4, 0x18 ;  /* 0x0000000405047291 */ /* 0x002fcc000f8ec03f */
[----:B------:R-:W-:-:S05]  /*13f00*/  IMAD.U32 R2, RZ, RZ, UR4 ;  /* 0x00000004ff027e24 */ /* 0x000fca000f8e00ff */
[----:B------:R1:W2:Y:S01]  /*13f10*/  LDS.128 R32, [R2+0x388d0] ;  /* 0x0388d00002207984 */ /* 0x0002a20000000c00 */
[----:B------:R-:W-:Y:S06]  /*13f20*/  BAR.ARV 0x4, 0x180 ;  /* 0x0106000000007b1d */ /* 0x000fec0000002000 */
[----:B------:R-:W-:Y:S05]  /*13f30*/  @P0 BRA `(.L_x_8759) ;  /* 0x0000002000140947 */ /* 0x000fea0003800000 */
[----:B------:R-:W3:Y:S01]  /*13f40*/  LDL R0, [R1+0xc] ;  /* 0x00000c0001007983 */ /* 0x000ee20000100800 */
[----:B------:R-:W-:Y:S01]  /*13f50*/  F2FP.BF16.F32.PACK_AB R24, R25, R24 ;  /* 0x000000181918723e */ /* 0x000fe200000010ff */
[----:B------:R-:W-:Y:S01]  /*13f60*/  ULDC.64 UR4, c[0x0][0xd00] ;  /* 0x0003400000047ab9 */ /* 0x000fe20000000a00 */
[----:B------:R-:W-:Y:S01]  /*13f70*/  F2FP.BF16.F32.PACK_AB R25, R3, R26 ;  /* 0x0000001a0319723e */ /* 0x000fe200000010ff */
[----:B------:R-:W4:Y:S01]  /*13f80*/  S2R R5, SR_SWINHI ;  /* 0x0000000000057919 */ /* 0x000f220000002f00 */
        /* <DEDUP_REMOVED lines=17> */
[----:B----4-:R-:W-:Y:S02]  /*140a0*/  MOV R37, R5 ;  /* 0x0000000500257202 */ /* 0x010fe40000000f00 */
        /* <DEDUP_REMOVED lines=25> */
[----:B------:R-:W-:Y:S01]  /*14240*/  BAR.SYNC.DEFER_BLOCKING 0x1, 0x100 ;  /* 0x0044000000007b1d */ /* 0x000fe20000010000 */
[----:B---3--:R-:W-:-:S03]  /*14250*/  IMAD.WIDE R40, R0, 0x2, R36 ;  /* 0x0000000200287825 */ /* 0x008fc600078e0224 */
[C---:B------:R-:W-:Y:S02]  /*14260*/  LOP3.LUT R45, R40.reuse, 0x380, RZ, 0xc0, !PT ;  /* 0x00000380282d7812 */ /* 0x040fe400078ec0ff */
[C---:B------:R-:W-:Y:S02]  /*14270*/  IADD3 R0, P1, R40.reuse, 0x20, RZ ;  /* 0x0000002028007810 */ /* 0x040fe40007f3e0ff */
[----:B------:R-:W-:Y:S02]  /*14280*/  SHF.R.U64 R45, R45, 0x3, RZ ;  /* 0x000000032d2d7819 */ /* 0x000fe400000012ff */
[----:B------:R-:W-:Y:S02]  /*14290*/  IADD3 R3, P0, R40, 0x40, RZ ;  /* 0x0000004028037810 */ /* 0x000fe40007f1e0ff */
[----:B------:R-:W-:Y:S01]  /*142a0*/  LOP3.LUT R44, R45, R40, RZ, 0x3c, !PT ;  /* 0x000000282d2c7212 */ /* 0x000fe200078e3cff */
[----:B------:R-:W-:Y:S01]  /*142b0*/  IMAD.MOV.U32 R45, RZ, RZ, R41 ;  /* 0x000000ffff2d7224 */ /* 0x000fe200078e0029 */
[----:B------:R-:W-:-:S02]  /*142c0*/  LOP3.LUT R171, R0, 0x380, RZ, 0xc0, !PT ;  /* 0x0000038000ab7812 */ /* 0x000fc400078ec0ff */
[C---:B------:R-:W-:Y:S02]  /*142d0*/  IADD3 R5, P5, R40.reuse, 0x2040, RZ ;  /* 0x0000204028057810 */ /* 0x040fe40007fbe0ff */
[----:B------:R-:W-:Y:S02]  /*142e0*/  MOV R44, R44 ;  /* 0x0000002c002c7202 */ /* 0x000fe40000000f00 */
[----:B------:R-:W-:Y:S01]  /*142f0*/  SHF.R.U64 R171, R171, 0x3, RZ ;  /* 0x00000003abab7819 */ /* 0x000fe200000012ff */
[--C-:B------:R-:W-:Y:S01]  /*14300*/  IMAD.X R53, RZ, RZ, R41.reuse, P5 ;  /* 0x000000ffff357224 */ /* 0x100fe200028e0629 */
[C---:B------:R-:W-:Y:S01]  /*14310*/  IADD3 R48, P6, R40.reuse, 0x2020, RZ ;  /* 0x0000202028307810 */ /* 0x040fe20007fde0ff */
[----:B------:R3:W-:Y:S01]  /*14320*/  STSM.16.M88.4 [R44], R24 ;  /* 0x000000182c007844 */ /* 0x0007e20000000200 */
[C---:B-----5:R-:W-:Y:S02]  /*14330*/  IADD3 R30, P3, R40.reuse, 0x2000, RZ ;  /* 0x00002000281e7810 */ /* 0x060fe40007f7e0ff */
[C---:B------:R-:W-:Y:S01]  /*14340*/  IADD3 R28, P4, R40.reuse, 0x60, RZ ;  /* 0x00000060281c7810 */ /* 0x040fe20007f9e0ff */
[--C-:B------:R-:W-:Y:S01]  /*14350*/  IMAD.X R49, RZ, RZ, R41.reuse, P6 ;  /* 0x000000ffff317224 */ /* 0x100fe200030e0629 */
[----:B------:R-:W-:Y:S01]  /*14360*/  IADD3 R56, P2, R40, 0x2060, RZ ;  /* 0x0000206028387810 */ /* 0x000fe20007f5e0ff */
[--C-:B------:R-:W-:Y:S01]  /*14370*/  IMAD.X R31, RZ, RZ, R41.reuse, P3 ;  /* 0x000000ffff1f7224 */ /* 0x100fe200018e0629 */
[----:B------:R-:W-:Y:S01]  /*14380*/  LOP3.LUT R173, R28, 0x380, RZ, 0xc0, !PT ;  /* 0x000003801cad7812 */ /* 0x000fe200078ec0ff */
[--C-:B------:R-:W-:Y:S01]  /*14390*/  IMAD.X R29, RZ, RZ, R41.reuse, P4 ;  /* 0x000000ffff1d7224 */ /* 0x100fe200020e0629 */
[----:B0-----:R-:W-:Y:S01]  /*143a0*/  IADD3 R68, P4, R40, 0x4040, RZ ;  /* 0x0000404028447810 */ /* 0x001fe20007f9e0ff */
[----:B------:R-:W-:Y:S01]  /*143b0*/  IMAD.X R57, RZ, RZ, R41, P2 ;  /* 0x000000ffff397224 */ /* 0x000fe200010e0629 */
[----:B------:R-:W-:-:S02]  /*143c0*/  SHF.R.U64 R173, R173, 0x3, RZ ;  /* 0x00000003adad7819 */ /* 0x000fc400000012ff */
[----:B------:R-:W-:Y:S01]  /*143d0*/  IADD3 R70, P2, R40, 0x6040, RZ ;  /* 0x0000604028467810 */ /* 0x000fe20007f5e0ff */
[--C-:B------:R-:W-:Y:S01]  /*143e0*/  IMAD.X R69, RZ, RZ, R41.reuse, P4 ;  /* 0x000000ffff457224 */ /* 0x100fe200020e0629 */
[----:B------:R-:W-:Y:S01]  /*143f0*/  LOP3.LUT R28, R173, R28, RZ, 0x3c, !PT ;  /* 0x0000001cad1c7212 */ /* 0x000fe200078e3cff */
[--C-:B---3--:R-:W-:Y:S01]  /*14400*/  IMAD.X R27, RZ, RZ, R41.reuse, P0 ;  /* 0x000000ffff1b7224 */ /* 0x108fe200000e0629 */
[----:B------:R-:W-:Y:S01]  /*14410*/  LOP3.LUT R26, R3, 0x380, RZ, 0xc0, !PT ;  /* 0x00000380031a7812 */ /* 0x000fe200078ec0ff */
[--C-:B------:R-:W-:Y:S01]  /*14420*/  IMAD.X R25, RZ, RZ, R41.reuse, P1 ;  /* 0x000000ffff197224 */ /* 0x100fe200008e0629 */
[----:B------:R-:W-:Y:S01]  /*14430*/  LOP3.LUT R24, R171, R0, RZ, 0x3c, !PT ;  /* 0x00000000ab187212 */ /* 0x000fe200078e3cff */
[----:B------:R-:W-:Y:S01]  /*14440*/  IMAD.X R45, RZ, RZ, R41, P2 ;  /* 0x000000ffff2d7224 */ /* 0x000fe200010e0629 */
[----:B------:R-:W-:Y:S02]  /*14450*/  SHF.R.U64 R26, R26, 0x3, RZ ;  /* 0x000000031a1a7819 */ /* 0x000fe400000012ff */
[----:B------:R-:W-:-:S02]  /*14460*/  LOP3.LUT R0, R5, 0x380, RZ, 0xc0, !PT ;  /* 0x0000038005007812 */ /* 0x000fc400078ec0ff */
[----:B------:R-:W-:Y:S02]  /*14470*/  LOP3.LUT R26, R26, R3, RZ, 0x3c, !PT ;  /* 0x000000031a1a7212 */ /* 0x000fe400078e3cff */
[----:B------:R-:W-:Y:S02]  /*14480*/  LOP3.LUT R171, R48, 0x380, RZ, 0xc0, !PT ;  /* 0x0000038030ab7812 */ /* 0x000fe400078ec0ff */
[----:B------:R-:W-:Y:S02]  /*14490*/  LOP3.LUT R3, R30, 0x380, RZ, 0xc0, !PT ;  /* 0x000003801e037812 */ /* 0x000fe400078ec0ff */
[----:B------:R-:W-:Y:S02]  /*144a0*/  SHF.R.U64 R0, R0, 0x3, RZ ;  /* 0x0000000300007819 */ /* 0x000fe400000012ff */
[----:B------:R-:W-:Y:S02]  /*144b0*/  IADD3 R64, P0, R40, 0x4020, RZ ;  /* 0x0000402028407810 */ /* 0x000fe40007f1e0ff */
[----:B------:R-:W-:-:S02]  /*144c0*/  SHF.R.U64 R171, R171, 0x3, RZ ;  /* 0x00000003abab7819 */ /* 0x000fc400000012ff */
[----:B------:R-:W-:Y:S01]  /*144d0*/  SHF.R.U64 R3, R3, 0x3, RZ ;  /* 0x0000000303037819 */ /* 0x000fe200000012ff */
[--C-:B------:R-:W-:Y:S01]  /*144e0*/  IMAD.X R65, RZ, RZ, R41.reuse, P0 ;  /* 0x000000ffff417224 */ /* 0x100fe200000e0629 */
[----:B------:R-:W-:Y:S02]  /*144f0*/  IADD3 R60, P1, R40, 0x4000, RZ ;  /* 0x00004000283c7810 */ /* 0x000fe40007f3e0ff */
[----:B------:R-:W-:Y:S02]  /*14500*/  LOP3.LUT R52, R0, R5, RZ, 0x3c, !PT ;  /* 0x0000000500347212 */ /* 0x000fe400078e3cff */
[----:B------:R-:W-:Y:S01]  /*14510*/  LOP3.LUT R48, R171, R48, RZ, 0x3c, !PT ;  /* 0x00000030ab307212 */ /* 0x000fe200078e3cff */
[----:B------:R-:W-:Y:S01]  /*14520*/  IMAD.X R61, RZ, RZ, R41, P1 ;  /* 0x000000ffff3d7224 */ /* 0x000fe200008e0629 */
[----:B------:R-:W-:Y:S02]  /*14530*/  LOP3.LUT R5, R64, 0x380, RZ, 0xc0, !PT ;  /* 0x0000038040057812 */ /* 0x000fe400078ec0ff */
[----:B------:R-:W-:-:S02]  /*14540*/  LOP3.LUT R30, R3, R30, RZ, 0x3c, !PT ;  /* 0x0000001e031e7212 */ /* 0x000fc400078e3cff */
[----:B------:R-:W-:Y:S02]  /*14550*/  LOP3.LUT R171, R68, 0x380, RZ, 0xc0, !PT ;  /* 0x0000038044ab7812 */ /* 0x000fe400078ec0ff */
[----:B------:R-:W-:Y:S02]  /*14560*/  LOP3.LUT R3, R60, 0x380, RZ, 0xc0, !PT ;  /* 0x000003803c037812 */ /* 0x000fe400078ec0ff */
[----:B------:R-:W-:Y:S02]  /*14570*/  SHF.R.U64 R5, R5, 0x3, RZ ;  /* 0x0000000305057819 */ /* 0x000fe400000012ff */
[----:B------:R-:W-:Y:S02]  /*14580*/  IADD3 R44, P5, R40, 0x6020, RZ ;  /* 0x00006020282c7810 */ /* 0x000fe40007fbe0ff */
[----:B------:R-:W-:Y:S02]  /*14590*/  LOP3.LUT R173, R56, 0x380, RZ, 0xc0, !PT ;  /* 0x0000038038ad7812 */ /* 0x000fe400078ec0ff */
[----:B------:R-:W-:Y:S01]  /*145a0*/  SHF.R.U64 R171, R171, 0x3, RZ ;  /* 0x00000003abab7819 */ /* 0x000fe200000012ff */
[----:B------:R-:W-:Y:S01]  /*145b0*/  IMAD.X R119, RZ, RZ, R41, P5 ;  /* 0x000000ffff777224 */ /* 0x000fe200028e0629 */
[----:B------:R-:W-:-:S02]  /*145c0*/  SHF.R.U64 R3, R3, 0x3, RZ ;  /* 0x0000000303037819 */ /* 0x000fc400000012ff */
[----:B--2---:R-:W-:Y:S02]  /*145d0*/  IADD3 R32, P6, R40, 0x6000, RZ ;  /* 0x0000600028207810 */ /* 0x004fe40007fde0ff */
[----:B------:R-:W-:Y:S02]  /*145e0*/  LOP3.LUT R64, R5, R64, RZ, 0x3c, !PT ;  /* 0x0000004005407212 */ /* 0x000fe400078e3cff */
[----:B------:R-:W-:Y:S01]  /*145f0*/  SHF.R.U64 R173, R173, 0x3, RZ ;  /* 0x00000003adad7819 */ /* 0x000fe200000012ff */
[----:B------:R-:W-:Y:S01]  /*14600*/  IMAD.X R115, RZ, RZ, R41, P6 ;  /* 0x000000ffff737224 */ /* 0x000fe200030e0629 */
[----:B------:R-:W-:Y:S02]  /*14610*/  LOP3.LUT R68, R171, R68, RZ, 0x3c, !PT ;  /* 0x00000044ab447212 */ /* 0x000fe400078e3cff */
[----:B------:R-:W-:Y:S02]  /*14620*/  LOP3.LUT R5, R44, 0x380, RZ, 0xc0, !PT ;  /* 0x000003802c057812 */ /* 0x000fe400078ec0ff */
[----:B------:R-:W-:-:S02]  /*14630*/  IADD3 R72, P3, R40, 0x4060, RZ ;  /* 0x0000406028487810 */ /* 0x000fc40007f7e0ff */
[----:B------:R-:W-:Y:S02]  /*14640*/  LOP3.LUT R60, R3, R60, RZ, 0x3c, !PT ;  /* 0x0000003c033c7212 */ /* 0x000fe400078e3cff */
[----:B------:R-:W-:Y:S01]  /*14650*/  LOP3.LUT R171, R70, 0x380, RZ, 0xc0, !PT ;  /* 0x0000038046ab7812 */ /* 0x000fe200078ec0ff */
[----:B------:R-:W-:Y:S01]  /*14660*/  IMAD.X R73, RZ, RZ, R41, P3 ;  /* 0x000000ffff497224 */ /* 0x000fe200018e0629 */
[----:B------:R-:W-:Y:S02]  /*14670*/  LOP3.LUT R3, R32, 0x380, RZ, 0xc0, !PT ;  /* 0x0000038020037812 */ /* 0x000fe400078ec0ff */
[----:B------:R-:W-:Y:S02]  /*14680*/  LOP3.LUT R56, R173, R56, RZ, 0x3c, !PT ;  /* 0x00000038ad387212 */ /* 0x000fe400078e3cff */
[----:B------:R-:W-:Y:S02]  /*14690*/  SHF.R.U64 R5, R5, 0x3, RZ ;  /* 0x0000000305057819 */ /* 0x000fe400000012ff */
[----:B------:R-:W-:-:S02]  /*146a0*/  LOP3.LUT R173, R72, 0x380, RZ, 0xc0, !PT ;  /* 0x0000038048ad7812 */ /* 0x000fc400078ec0ff */
[----:B------:R-:W-:Y:S02]  /*146b0*/  SHF.R.U64 R171, R171, 0x3, RZ ;  /* 0x00000003abab7819 */ /* 0x000fe400000012ff */
[----:B------:R-:W-:Y:S02]  /*146c0*/  SHF.R.U64 R3, R3, 0x3, RZ ;  /* 0x0000000303037819 */ /* 0x000fe400000012ff */
[----:B------:R-:W-:Y:S02]  /*146d0*/  LOP3.LUT R118, R5, R44, RZ, 0x3c, !PT ;  /* 0x0000002c05767212 */ /* 0x000fe400078e3cff */
[----:B------:R-:W-:Y:S02]  /*146e0*/  SHF.R.U64 R173, R173, 0x3, RZ ;  /* 0x00000003adad7819 */ /* 0x000fe400000012ff */
[----:B------:R-:W-:Y:S02]  /*146f0*/  LOP3.LUT R44, R171, R70, RZ, 0x3c, !PT ;  /* 0x00000046ab2c7212 */ /* 0x000fe400078e3cff */
[----:B------:R-:W-:-:S02]  /*14700*/  IADD3 R40, P1, R40, 0x6060, RZ ;  /* 0x0000606028287810 */ /* 0x000fc40007f3e0ff */
[----:B------:R-:W-:Y:S02]  /*14710*/  LOP3.LUT R114, R3, R32, RZ, 0x3c, !PT ;  /* 0x0000002003727212 */ /* 0x000fe400078e3cff */
[----:B------:R-:W-:Y:S01]  /*14720*/  MOV R70, R24 ;  /* 0x0000001800467202 */ /* 0x000fe20000000f00 */
[----:B------:R-:W-:Y:S01]  /*14730*/  IMAD.X R41, RZ, RZ, R41, P1 ;  /* 0x000000ffff297224 */ /* 0x000fe200008e0629 */
[----:B------:R-:W-:Y:S02]  /*14740*/  MOV R168, R26 ;  /* 0x0000001a00a87202 */ /* 0x000fe40000000f00 */
[----:B------:R-:W-:Y:S02]  /*14750*/  MOV R3, R28 ;  /* 0x0000001c00037202 */ /* 0x000fe40000000f00 */
[----:B------:R-:W-:Y:S02]  /*14760*/  MOV R32, R30 ;  /* 0x0000001e00207202 */ /* 0x000fe40000000f00 */
[----:B------:R-:W-:-:S02]  /*14770*/  F2FP.BF16.F32.PACK_AB R24, R167, R170 ;  /* 0x000000aaa718723e */ /* 0x000fc400000010ff */
        /* <DEDUP_REMOVED lines=8> */
[----:B------:R-:W-:Y:S02]  /*14800*/  LOP3.LUT R72, R173, R72, RZ, 0x3c, !PT ;  /* 0x00000048ad487212 */ /* 0x000fe400078e3cff */
[----:B------:R-:W-:Y:S01]  /*14810*/  LOP3.LUT R173, R40, 0x380, RZ, 0xc0, !PT ;  /* 0x0000038028ad7812 */ /* 0x000fe200078ec0ff */
[----:B------:R2:W-:Y:S01]  /*14820*/  STSM.16.M88.4 [R168], R28 ;  /* 0x0000001ca8007844 */ /* 0x0005e20000000200 */
[----:B------:R-:W-:Y:S02]  /*14830*/  F2FP.BF16.F32.PACK_AB R4, R159, R162 ;  /* 0x000000a29f04723e */ /* 0x000fe400000010ff */
[----:B------:R-:W-:Y:S02]  /*14840*/  F2FP.BF16.F32.PACK_AB R5, R51, R50 ;  /* 0x000000323305723e */ /* 0x000fe400000010ff */
[----:B------:R-:W-:-:S02]  /*14850*/  F2FP.BF16.F32.PACK_AB R6, R157, R160 ;  /* 0x000000a09d06723e */ /* 0x000fc400000010ff */
[----:B------:R-:W-:Y:S02]  /*14860*/  MOV R48, R48 ;  /* 0x0000003000307202 */ /* 0x000fe40000000f00 */
[----:B------:R-:W-:Y:S01]  /*14870*/  MOV R52, R52 ;  /* 0x0000003400347202 */ /* 0x000fe20000000f00 */
[----:B------:R-:W-:Y:S01]  /*14880*/  STSM.16.M88.4 [R3], R4 ;  /* 0x0000000403007844 */ /* 0x000fe20000000200 */
[----:B0-----:R-:W-:Y:S02]  /*14890*/  F2FP.BF16.F32.PACK_AB R24, R152, R153 ;  /* 0x000000999818723e */ /* 0x001fe400000010ff */
[----:B------:R-:W-:Y:S01]  /*148a0*/  F2FP.BF16.F32.PACK_AB R25, R75, R74 ;  /* 0x0000004a4b19723e */ /* 0x000fe200000010ff */
[----:B------:R0:W-:Y:S01]  /*148b0*/  STSM.16.M88.4 [R32], R8 ;  /* 0x0000000820007844 */ /* 0x0001e20000000200 */
[----:B------:R-:W-:Y:S02]  /*148c0*/  F2FP.BF16.F32.PACK_AB R26, R77, R76 ;  /* 0x0000004c4d1a723e */ /* 0x000fe400000010ff */
[----:B------:R-:W-:Y:S01]  /*148d0*/  F2FP.BF16.F32.PACK_AB R27, R79, R78 ;  /* 0x0000004e4f1b723e */ /* 0x000fe200000010ff */
[----:B------:R-:W-:Y:S01]  /*148e0*/  STSM.16.M88.4 [R48], R12 ;  /* 0x0000000c30007844 */ /* 0x000fe20000000200 */
[----:B------:R-:W-:-:S02]  /*148f0*/  SHF.R.U64 R173, R173, 0x3, RZ ;  /* 0x00000003adad7819 */ /* 0x000fc400000012ff */
[----:B------:R-:W-:Y:S01]  /*14900*/  MOV R56, R56 ;  /* 0x0000003800387202 */ /* 0x000fe20000000f00 */
[----:B------:R-:W-:Y:S01]  /*14910*/  STSM.16.M88.4 [R52], R24 ;  /* 0x0000001834007844 */ /* 0x000fe20000000200 */
[----:B--2---:R-:W-:Y:S02]  /*14920*/  F2FP.BF16.F32.PACK_AB R28, R81, R80 ;  /* 0x00000050511c723e */ /* 0x004fe400000010ff */
[----:B------:R-:W-:Y:S02]  /*14930*/  F2FP.BF16.F32.PACK_AB R29, R83, R82 ;  /* 0x00000052531d723e */ /* 0x000fe400000010ff */
[----:B------:R-:W-:Y:S02]  /*14940*/  F2FP.BF16.F32.PACK_AB R30, R85, R84 ;  /* 0x00000054551e723e */ /* 0x000fe400000010ff */
[----:B------:R-:W-:Y:S01]  /*14950*/  F2FP.BF16.F32.PACK_AB R31, R87, R86 ;  /* 0x00000056571f723e */ /* 0x000fe200000010ff */
[----:B0-----:R-:W-:Y:S01]  /*14960*/  IMAD.MOV.U32 R32, RZ, RZ, RZ ;  /* 0x000000ffff207224 */ /* 0x001fe200078e00ff */
[----:B------:R-:W-:-:S02]  /*14970*/  MOV R60, R60 ;  /* 0x0000003c003c7202 */ /* 0x000fc40000000f00 */
[----:B------:R-:W-:Y:S01]  /*14980*/  MOV R64, R64 ;  /* 0x0000004000407202 */ /* 0x000fe20000000f00 */
[----:B------:R-:W-:Y:S01]  /*14990*/  STSM.16.M88.4 [R56], R28 ;  /* 0x0000001c38007844 */ /* 0x000fe20000000200 */
[----:B------:R-:W-:Y:S02]  /*149a0*/  MOV R68, R68 ;  /* 0x0000004400447202 */ /* 0x000fe40000000f00 */
[----:B------:R-:W-:Y:S01]  /*149b0*/  MOV R0, R114 ;  /* 0x0000007200007202 */ /* 0x000fe20000000f00 */
[----:B------:R-:W-:Y:S01]  /*149c0*/  STSM.16.M88.4 [R60], R88 ;  /* 0x000000583c007844 */ /* 0x000fe20000000200 */
[----:B------:R-:W-:Y:S02]  /*149d0*/  LOP3.LUT R40, R173, R40, RZ, 0x3c, !PT ;  /* 0x00000028ad287212 */ /* 0x000fe400078e3cff */
[----:B------:R-:W-:Y:S01]  /*149e0*/  MOV R72, R72 ;  /* 0x0000004800487202 */ /* 0x000fe20000000f00 */
[----:B------:R-:W-:Y:S01]  /*149f0*/  STSM.16.M88.4 [R64], R96 ;  /* 0x0000006040007844 */ /* 0x000fe20000000200 */
[----:B------:R-:W-:-:S02]  /*14a00*/  F2FP.BF16.F32.PACK_AB R114, R117, R116 ;  /* 0x000000747572723e */ /* 0x000fc400000010ff */
[----:B------:R-:W-:Y:S01]  /*14a10*/  F2FP.BF16.F32.PACK_AB R115, R66, R62 ;  /* 0x0000003e4273723e */ /* 0x000fe200000010ff */
[----:B------:R-:W-:Y:S01]  /*14a20*/  STSM.16.M88.4 [R68], R104 ;  /* 0x0000006844007844 */ /* 0x000fe20000000200 */
[----:B------:R-:W-:Y:S02]  /*14a30*/  ISETP.NE.U32.AND P0, PT, RZ, UR4, PT ;  /* 0x00000004ff007c0c */ /* 0x000fe4000bf05070 */
[----:B------:R-:W-:Y:S01]  /*14a40*/  IADD3 R6, P1, R218, UR4, RZ ;  /* 0x00000004da067c10 */ /* 0x000fe2000ff3e0ff */
[----:B------:R-:W-:Y:S01]  /*14a50*/  STSM.16.M88.4 [R72], R112 ;  /* 0x0000007048007844 */ /* 0x000fe20000000200 */
[----:B------:R-:W-:Y:S02]  /*14a60*/  MOV R118, R118 ;  /* 0x0000007600767202 */ /* 0x000fe40000000f00 */
[----:B------:R-:W-:Y:S01]  /*14a70*/  MOV R44, R44 ;  /* 0x0000002c002c7202 */ /* 0x000fe20000000f00 */
[----:B------:R0:W-:Y:S01]  /*14a80*/  STSM.16.M88.4 [R0], R120 ;  /* 0x0000007800007844 */ /* 0x0001e20000000200 */
[----:B------:R-:W-:-:S02]  /*14a90*/  MOV R40, R40 ;  /* 0x0000002800287202 */ /* 0x000fc40000000f00 */
[----:B------:R-:W-:Y:S01]  /*14aa0*/  ISETP.NE.AND.EX P0, PT, RZ, UR5, PT, P0 ;  /* 0x00000005ff007c0c */ /* 0x000fe2000bf05300 */
[----:B------:R-:W-:Y:S01]  /*14ab0*/  STSM.16.M88.4 [R118], R128 ;  /* 0x0000008076007844 */ /* 0x000fe20000000200 */
[----:B------:R-:W-:Y:S01]  /*14ac0*/  IADD3.X R7, R219, UR5, RZ, P1, !PT ;  /* 0x00000005db077c10 */ /* 0x000fe20008ffe4ff */
[----:B------:R-:W-:Y:S02]  /*14ad0*/  ULDC.64 UR4, c[0x0][0xd08] ;  /* 0x0003420000047ab9 */ /* 0x000fe40000000a00 */
[----:B------:R-:W-:Y:S01]  /*14ae0*/  STSM.16.M88.4 [R44], R136 ;  /* 0x000000882c007844 */ /* 0x000fe20000000200 */
[----:B------:R-:W-:-:S03]  /*14af0*/  ISETP.NE.U32.AND P6, PT, RZ, UR4, PT ;  /* 0x00000004ff007c0c */ /* 0x000fc6000bfc5070 */
[----:B------:R2:W-:Y:S01]  /*14b00*/  STSM.16.M88.4 [R40], R144 ;  /* 0x0000009028007844 */ /* 0x0005e20000000200 */
[----:B------:R-:W-:Y:S01]  /*14b10*/  BAR.SYNC.DEFER_BLOCKING 0x1, 0x100 ;  /* 0x0044000000007b1d */ /* 0x000fe20000010000 */
        /* <DEDUP_REMOVED lines=59> */
.L_x_8760:
        /* <DEDUP_REMOVED lines=45> */
[----:B------:R-:W-:Y:S02]  /*151a0*/  IMAD.IADD R26, R216, 0x1, R195 ;  /* 0x00000001d81a7824 */ /* 0x000fe400078e02c3 */
        /* <DEDUP_REMOVED lines=8> */
[----:B------:R-:W-:Y:S02]  /*15230*/  IMAD.IADD R31, R190, 0x1, R195 ;  /* 0x00000001be1f7824 */ /* 0x000fe400078e02c3 */
[----:B------:R-:W-:Y:S01]  /*15240*/  IMAD.WIDE.U32 R4, R83, UR4, R4 ;  /* 0x0000000453047c25 */ /* 0x000fe2000f8e0004 */
[----:B0-----:R-:W-:-:S13]  /*15250*/  ISETP.NE.AND P0, PT, R27, 0x1, PT ;  /* 0x000000011b00780c */ /* 0x001fda0003f05270 */
[----:B------:R-:W0:Y:S08]  /*15260*/  @P0 LDC R3, c[0x0][0xcec] ;  /* 0x00033b00ff030b82 */ /* 0x000e300000000800 */
[----:B------:R-:W2:Y:S01]  /*15270*/  @P0 LDC R15, c[0x0][0xcf0] ;  /* 0x00033c00ff0f0b82 */ /* 0x000ea20000000800 */
[----:B0-----:R-:W-:-:S04]  /*15280*/  @P0 IMAD.HI.U32 R10, R26, R3, RZ ;  /* 0x000000031a0a0227 */ /* 0x001fc800078e00ff */
        /* <DEDUP_REMOVED lines=29> */
.L_x_8761:
[----:B------:R-:W2:Y:S01]  /*15460*/  LDC R85, c[0x0][0xce8] ;  /* 0x00033a00ff557b82 */ /* 0x000ea20000000800 */
[----:B------:R-:W-:Y:S01]  /*15470*/  ULDC.64 UR4, c[0x0][0xba0] ;  /* 0x0002e80000047ab9 */ /* 0x000fe20000000a00 */
[----:B0-----:R-:W5:Y:S01]  /*15480*/  LD.E.128 R4, desc[UR40][R6.64] ;  /* 0x0000002806047980 */ /* 0x001f62000c101d00 */
[----:B------:R-:W-:-:S03]  /*15490*/  IMAD R3, R81, UR4, RZ ;  /* 0x0000000451037c24 */ /* 0x000fc6000f8e02ff */
[----:B------:R-:W5:Y:S02]  /*154a0*/  LD.E.128 R8, desc[UR40][R8.64] ;  /* 0x0000002808087980 */ /* 0x000f64000c101d00 */
[----:B------:R-:W0:Y:S02]  /*154b0*/  LDC R88, c[0x0][0xbc8] ;  /* 0x0002f200ff587b82 */ /* 0x000e240000000800 */
        /* <DEDUP_REMOVED lines=27> */
[----:B0-----:R-:W-:Y:S01]  /*15670*/  ISETP.GE.AND P0, PT, R225, R88, PT ;  /* 0x00000058e100720c */ /* 0x001fe20003f06270 */
        /* <DEDUP_REMOVED lines=14> */
[----:B0-----:R-:W0:Y:S01]  /*15760*/  FENCE.VIEW.ASYNC.S ;  /* 0x00000000000073c6 */ /* 0x001e220000000000 */
        /* <DEDUP_REMOVED lines=16> */
[----:B------:R-:W-:Y:S01]  /*15870*/  IMAD.IADD R195, R229, 0x1, R195 ;  /* 0x00000001e5c37824 */ /* 0x000fe200078e02c3 */
        /* <DEDUP_REMOVED lines=25> */
[----:B0-----:R0:W-:Y:S01]  /*15a10*/  SYNCS.ARRIVE.TRANS64.RED.A1T0 RZ, [R0+URZ], RZ ;  /* 0x000000ff00ff79a7 */ /* 0x0011e2000810043f */
[----:B------:R-:W-:Y:S02]  /*15a20*/  SHF.R.S32.HI R92, RZ, 0x1f, R232 ;  /* 0x0000001fff5c7819 */ /* 0x000fe400000114e8 */
[----:B------:R-:W-:Y:S01]  /*15a30*/  LOP3.LUT R32, R3, 0x20, R32, 0xe2, !PT ;  /* 0x0000002003207812 */ /* 0x000fe200078ee220 */
[----:B------:R0:W2:Y:S01]  /*15a40*/  SHFL.IDX PT, R80, R89, RZ, 0x181f ;  /* 0x00181fff59507589 */ /* 0x0000a200000e0000 */
[----:B------:R-:W-:-:S02]  /*15a50*/  SEL R3, RZ, 0x40, P0 ;  /* 0x00000040ff037807 */ /* 0x000fc40000000000 */
[----:B------:R-:W-:Y:S02]  /*15a60*/  ISETP.GE.AND P0, PT, R232, R88, PT ;  /* 0x00000058e800720c */ /* 0x000fe40003f06270 */
[----:B------:R-:W-:Y:S02]  /*15a70*/  LEA.HI.X R90, R20, UR5, R21, 0x1, P2 ;  /* 0x00000005145a7c11 */ /* 0x000fe400090f0c15 */
[----:B------:R-:W-:Y:S02]  /*15a80*/  LOP3.LUT R3, R32, R3, RZ, 0xfc, !PT ;  /* 0x0000000320037212 */ /* 0x000fe400078efcff */
[----:B------:R-:W-:Y:S01]  /*15a90*/  SEL R32, RZ, 0x80, P0 ;  /* 0x00000080ff207807 */ /* 0x000fe20000000000 */
[----:B------:R0:W3:Y:S01]  /*15aa0*/  SHFL.IDX PT, R81, R90, RZ, 0x181f ;  /* 0x00181fff5a517589 */ /* 0x0000e200000e0000 */
[----:B------:R-:W-:Y:S02]  /*15ab0*/  SHF.R.S32.HI R93, RZ, 0x1f, R233 ;  /* 0x0000001fff5d7819 */ /* 0x000fe400000114e9 */
[----:B------:R-:W-:-:S02]  /*15ac0*/  LOP3.LUT R32, R3, R32, RZ, 0xfc, !PT ;  /* 0x0000002003207212 */ /* 0x000fc400078efcff */
[----:B------:R-:W-:Y:S02]  /*15ad0*/  SHF.R.S32.HI R94, RZ, 0x1f, R221 ;  /* 0x0000001fff5e7819 */ /* 0x000fe400000114dd */
[----:B------:R-:W-:Y:S02]  /*15ae0*/  SHF.R.S32.HI R95, RZ, 0x1f, R222 ;  /* 0x0000001fff5f7819 */ /* 0x000fe400000114de */
[----:B------:R-:W-:Y:S02]  /*15af0*/  SHF.R.S32.HI R96, RZ, 0x1f, R223 ;  /* 0x0000001fff607819 */ /* 0x000fe400000114df */
[----:B------:R-:W-:Y:S02]  /*15b00*/  SHF.R.S32.HI R97, RZ, 0x1f, R224 ;  /* 0x0000001fff617819 */ /* 0x000fe400000114e0 */
[----:B------:R-:W-:Y:S01]  /*15b10*/  SHF.R.S32.HI R98, RZ, 0x1f, R225 ;  /* 0x0000001fff627819 */ /* 0x000fe200000114e1 */
[----:B0-2---:R-:W-:Y:S06]  /*15b20*/  @P1 BRA `(.L_x_8763) ;  /* 0x00000000007c1947 */ /* 0x005fec0003800000 */
[-C--:B------:R-:W-:Y:S02]  /*15b30*/  ISETP.GE.AND P1, PT, R225, R88.reuse, PT ;  /* 0x00000058e100720c */ /* 0x080fe40003f26270 */
[-C--:B------:R-:W-:Y:S02]  /*15b40*/  ISETP.GE.AND P0, PT, R193, R88.reuse, PT ;  /* 0x00000058c100720c */ /* 0x080fe40003f06270 */
[-C--:B------:R-:W-:Y:S02]  /*15b50*/  ISETP.GE.AND P5, PT, R224, R88.reuse, PT ;  /* 0x00000058e000720c */ /* 0x080fe40003fa6270 */
[----:B------:R-:W-:-:S07]  /*15b60*/  ISETP.GE.AND P3, PT, R223, R88, PT ;  /* 0x00000058df00720c */ /* 0x000fce0003f66270 */
[----:B------:R-:W-:Y:S02]  /*15b70*/  @!P1 LEA R82, P2, R225, R80, 0x1 ;  /* 0x00000050e1529211 */ /* 0x000fe400078408ff */
        /* <DEDUP_REMOVED lines=26> */
.L_x_8763:
[----:B------:R-:W-:Y:S05]  /*15d20*/  BSYNC B1 ;  /* 0x0000000000017941 */ /* 0x000fea0003800000 */
.L_x_8762:
[----:B------:R-:W-:Y:S01]  /*15d30*/  VIADD R0, R195, 0x20 ;  /* 0x00000020c3007836 */ /* 0x000fe20000000000 */
[----:B----45:R0:W2:Y:S04]  /*15d40*/  SHFL.IDX PT, R7, R90, 0x1, 0x181f ;  /* 0x00381f005a077f89 */ /* 0x0300a800000e0000 */
[----:B------:R-:W-:Y:S01]  /*15d50*/  ISETP.GE.AND P0, PT, R0, R91, PT ;  /* 0x0000005b0000720c */ /* 0x000fe20003f06270 */
[----:B------:R0:W4:-:S12]  /*15d60*/  SHFL.IDX PT, R6, R89, 0x1, 0x181f ;  /* 0x00381f0059067f89 */ /* 0x00011800000e0000 */
[----:B0-----:R-:W-:Y:S05]  /*15d70*/  @P0 BRA `(.L_x_8764) ;  /* 0x0000000c00f80947 */ /* 0x001fea0003800000 */
[-C--:B------:R-:W-:Y:S02]  /*15d80*/  ISETP.GE.AND P5, PT, R225, R88.reuse, PT ;  /* 0x00000058e100720c */ /* 0x080fe40003fa6270 */
[-C--:B------:R-:W-:Y:S02]  /*15d90*/  ISETP.GE.AND P6, PT, R193, R88.reuse, PT ;  /* 0x00000058c100720c */ /* 0x080fe40003fc6270 */
[-C--:B------:R-:W-:Y:S02]  /*15da0*/  ISETP.GE.AND P3, PT, R224, R88.reuse, PT ;  /* 0x00000058e000720c */ /* 0x080fe40003f66270 */
[-C--:B------:R-:W-:Y:S02]  /*15db0*/  ISETP.GE.AND P2, PT, R223, R88.reuse, PT ;  /* 0x00000058df00720c */ /* 0x080fe40003f46270 */
[-C--:B------:R-:W-:Y:S02]  /*15dc0*/  ISETP.GE.AND P1, PT, R222, R88.reuse, PT ;  /* 0x00000058de00720c */ /* 0x080fe40003f26270 */
[----:B------:R-:W-:-:S03]  /*15dd0*/  ISETP.GE.AND P0, PT, R221, R88, PT ;  /* 0x00000058dd00720c */ /* 0x000fc60003f06270 */
[-C--:B----4-:R-:W-:Y:S02]  /*15de0*/  @!P5 LEA R12, P4, R225, R6.reuse, 0x1 ;  /* 0x00000006e10cd211 */ /* 0x090fe400078808ff */
[----:B--2---:R-:W-:Y:S02]  /*15df0*/  @!P6 IMAD.WIDE R4, R193, 0x2, R6 ;  /* 0x00000002c104e825 */ /* 0x004fe400078e0206 */
        /* <DEDUP_REMOVED lines=21> */
[----:B--2---:R-:W-:-:S04]  /*15f50*/  LEA R4, P0, R232, R6, 0x1 ;  /* 0x00000006e8047211 */ /* 0x004fc800078008ff */
[----:B------:R-:W-:-:S05]  /*15f60*/  LEA.HI.X R5, R232, R7, R92, 0x1, P0 ;  /* 0x00000007e8057211 */ /* 0x000fca00000f0c5c */
[----:B------:R0:W-:Y:S01]  /*15f70*/  ST.E.128 desc[UR40][R4.64], R76 ;  /* 0x0000004c04007985 */ /* 0x0001e2000c101d28 */
[----:B------:R-:W-:Y:S05]  /*15f80*/  BRA `(.L_x_8764) ;  /* 0x0000000c00747947 */ /* 0x000fea0003800000 */
.L_x_8759:
        /* <DEDUP_REMOVED lines=21> */
[----:B------:R-:W3:Y:S04]  /*160e0*/  LDG.E R7, desc[UR40][R4.64] ;  /* 0x0000002804077981 */ /* 0x000ee8000c1e1900 */
[----:B-----5:R-:W3:Y:S02]  /*160f0*/  LDG.E R0, desc[UR40][R4.64+0x4] ;  /* 0x0000042804007981 */ /* 0x020ee4000c1e1900 */
[----:B---3--:R-:W-:-:S07]  /*16100*/  IMAD.IADD R0, R0, 0x1, -R7 ;  /* 0x0000000100007824 */ /* 0x008fce00078e0a07 */
.L_x_8765:
        /* <DEDUP_REMOVED lines=8> */
[----:B---3--:R-:W-:Y:S01]  /*16190*/  IMAD R4, R0, R14, RZ ;  /* 0x0000000e00047224 */ /* 0x008fe200078e02ff */
        /* <DEDUP_REMOVED lines=36> */
.L_x_8767:
[----:B------:R-:W-:Y:S05]  /*163e0*/  BSYNC B1 ;  /* 0x0000000000017941 */ /* 0x000fea0003800000 */
.L_x_8766:
[----:B----4-:R-:W-:Y:S01]  /*163f0*/  ISETP.NE.AND P0, PT, R21, 0x1, PT ;  /* 0x000000011500780c */ /* 0x010fe20003f05270 */
[----:B------:R-:W4:Y:S01]  /*16400*/  LDC R24, c[0x0][0xbc8] ;  /* 0x0002f200ff187b82 */ /* 0x000f220000000800 */
[----:B------:R-:W-:Y:S01]  /*16410*/  ULDC.64 UR4, c[0x0][0xba0] ;  /* 0x0002e80000047ab9 */ /* 0x000fe20000000a00 */
[----:B------:R-:W-:Y:S01]  /*16420*/  IMAD R27, R0, R21, RZ ;  /* 0x00000015001b7224 */ /* 0x000fe200078e02ff */
[----:B------:R-:W-:Y:S01]  /*16430*/  BSSY B1, `(.L_x_8768) ;  /* 0x000006e000017945 */ /* 0x000fe20003800000 */
[----:B---3--:R-:W-:Y:S01]  /*16440*/  IMAD R6, R10, UR4, RZ ;  /* 0x000000040a067c24 */ /* 0x008fe2000f8e02ff */
[----:B------:R-:W-:Y:S01]  /*16450*/  SHF.R.S32.HI R28, RZ, 0x1f, R232 ;  /* 0x0000001fff1c7819 */ /* 0x000fe200000114e8 */
[C---:B0-----:R-:W-:Y:S01]  /*16460*/  IMAD.WIDE.U32 R4, R3.reuse, UR4, RZ ;  /* 0x0000000403047c25 */ /* 0x041fe2000f8e00ff */
[----:B------:R-:W-:Y:S02]  /*16470*/  SHF.R.S32.HI R29, RZ, 0x1f, R233 ;  /* 0x0000001fff1d7819 */ /* 0x000fe400000114e9 */
[----:B------:R-:W-:Y:S01]  /*16480*/  SHF.R.S32.HI R30, RZ, 0x1f, R221 ;  /* 0x0000001fff1e7819 */ /* 0x000fe200000114dd */
[----:B------:R-:W-:Y:S01]  /*16490*/  IMAD R3, R3, UR5, R6 ;  /* 0x0000000503037c24 */ /* 0x000fe2000f8e0206 */
[----:B------:R-:W-:Y:S01]  /*164a0*/  ULDC.64 UR4, c[0x0][0xbe8] ;  /* 0x0002fa0000047ab9 */ /* 0x000fe20000000a00 */
[----:B------:R-:W0:Y:S01]  /*164b0*/  @P0 LDC R7, c[0x0][0xcec] ;  /* 0x00033b00ff070b82 */ /* 0x000e220000000800 */
[----:B------:R-:W-:Y:S01]  /*164c0*/  IMAD R6, R12, UR4, RZ ;  /* 0x000000040c067c24 */ /* 0x000fe2000f8e02ff */
[----:B------:R-:W-:Y:S01]  /*164d0*/  SHF.R.S32.HI R31, RZ, 0x1f, R222 ;  /* 0x0000001fff1f7819 */ /* 0x000fe200000114de */
[----:B------:R-:W-:Y:S01]  /*164e0*/  IMAD.IADD R5, R5, 0x1, R3 ;  /* 0x0000000105057824 */ /* 0x000fe200078e0203 */
[----:B--2---:R-:W-:Y:S01]  /*164f0*/  SHF.R.S32.HI R32, RZ, 0x1f, R223 ;  /* 0x0000001fff207819 */ /* 0x004fe200000114df */
[C---:B------:R-:W-:Y:S01]  /*16500*/  IMAD R3, R217.reuse, UR5, R6 ;  /* 0x00000005d9037c24 */ /* 0x040fe2000f8e0206 */
[----:B------:R-:W-:Y:S01]  /*16510*/  SHF.R.S32.HI R36, RZ, 0x1f, R224 ;  /* 0x0000001fff247819 */ /* 0x000fe200000114e0 */
[----:B------:R-:W-:Y:S01]  /*16520*/  IMAD.WIDE.U32 R4, R217, UR4, R4 ;  /* 0x00000004d9047c25 */ /* 0x000fe2000f8e0004 */
[----:B------:R-:W2:Y:S01]  /*16530*/  @P0 LDC R9, c[0x0][0xcf0] ;  /* 0x00033c00ff090b82 */ /* 0x000ea20000000800 */
[----:B------:R-:W-:Y:S01]  /*16540*/  ULDC.64 UR4, c[0x0][0xbf0] ;  /* 0x0002fc0000047ab9 */ /* 0x000fe20000000a00 */
[----:B------:R-:W-:Y:S01]  /*16550*/  SHF.R.S32.HI R37, RZ, 0x1f, R225 ;  /* 0x0000001fff257819 */ /* 0x000fe200000114e1 */
[----:B------:R-:W-:Y:S01]  /*16560*/  IMAD R6, R228, 0x20, R229 ;  /* 0x00000020e4067824 */ /* 0x000fe200078e02e5 */
[-C--:B----4-:R-:W-:Y:S01]  /*16570*/  ISETP.GE.AND P1, PT, R225, R24.reuse, PT ;  /* 0x00000018e100720c */ /* 0x090fe20003f26270 */
[----:B------:R-:W-:Y:S01]  /*16580*/  IMAD.IADD R5, R5, 0x1, R3 ;  /* 0x0000000105057824 */ /* 0x000fe200078e0203 */
[-C--:B------:R-:W-:Y:S01]  /*16590*/  ISETP.GE.AND P2, PT, R193, R24.reuse, PT ;  /* 0x00000018c100720c */ /* 0x080fe20003f46270 */
[----:B------:R-:W-:Y:S01]  /*165a0*/  IMAD R3, R230, UR4, RZ ;  /* 0x00000004e6037c24 */ /* 0x000fe2000f8e02ff */
[----:B------:R-:W-:Y:S01]  /*165b0*/  SEL R10, RZ, 0xffffffff, P1 ;  /* 0xffffffffff0a7807 */ /* 0x000fe20000800000 */
[----:B------:R-:W-:Y:S01]  /*165c0*/  IMAD.IADD R8, R195, 0x1, R6 ;  /* 0x00000001c3087824 */ /* 0x000fe200078e0206 */
[----:B------:R-:W-:Y:S01]  /*165d0*/  ISETP.GE.AND P1, PT, R223, R24, PT ;  /* 0x00000018df00720c */ /* 0x000fe20003f26270 */
[----:B------:R-:W-:-:S02]  /*165e0*/  IMAD R3, R13, UR5, R3 ;  /* 0x000000050d037c24 */ /* 0x000fc4000f8e0203 */
[----:B------:R-:W-:Y:S01]  /*165f0*/  IMAD.WIDE.U32 R4, R13, UR4, R4 ;  /* 0x000000040d047c25 */ /* 0x000fe2000f8e0004 */
[----:B------:R-:W-:Y:S01]  /*16600*/  SEL R11, RZ, 0xffffffff, P1 ;  /* 0xffffffffff0b7807 */ /* 0x000fe20000800000 */
[----:B------:R-:W-:Y:S02]  /*16610*/  ULDC.64 UR4, c[0x0][0xbe0] ;  /* 0x0002f80000047ab9 */ /* 0x000fe40000000a00 */
[----:B0-----:R-:W-:Y:S01]  /*16620*/  @P0 IMAD.HI.U32 R6, R8, R7, RZ ;  /* 0x0000000708060227 */ /* 0x001fe200078e00ff */
[----:B------:R-:W-:Y:S02]  /*16630*/  SEL R7, RZ, 0x1, P2 ;  /* 0x00000001ff077807 */ /* 0x000fe40001000000 */
[----:B------:R-:W-:Y:S01]  /*16640*/  ISETP.GE.AND P2, PT, R224, R24, PT ;  /* 0x00000018e000720c */ /* 0x000fe20003f46270 */
[----:B------:R-:W-:Y:S02]  /*16650*/  IMAD.SHL.U32 R10, R10, 0x2, RZ ;  /* 0x000000020a0a7824 */ /* 0x000fe400078e00ff */
[----:B------:R-:W-:-:S02]  /*16660*/  IMAD.IADD R5, R5, 0x1, R3 ;  /* 0x0000000105057824 */ /* 0x000fc400078e0203 */
[----:B------:R-:W-:Y:S01]  /*16670*/  IMAD.MOV.U32 R3, RZ, RZ, R8 ;  /* 0x000000ffff037224 */ /* 0x000fe200078e0008 */
[----:B--2---:R-:W-:Y:S01]  /*16680*/  @P0 SHF.R.U32.HI R3, RZ, R9, R6 ;  /* 0x00000009ff030219 */ /* 0x004fe20000011606 */
[----:B------:R-:W-:Y:S01]  /*16690*/  IMAD.SHL.U32 R11, R11, 0x8, RZ ;  /* 0x000000080b0b7824 */ /* 0x000fe200078e00ff */
[----:B------:R-:W-:Y:S01]  /*166a0*/  LOP3.LUT R9, R10, 0x2, R7, 0xe2, !PT ;  /* 0x000000020a097812 */ /* 0x000fe200078ee207 */
[----:B------:R-:W-:Y:S01]  /*166b0*/  IMAD.IADD R26, R229, 0x1, R195 ;  /* 0x00000001e51a7824 */ /* 0x000fe200078e02c3 */
[----:B------:R-:W-:Y:S01]  /*166c0*/  SEL R10, RZ, 0xffffffff, P2 ;  /* 0xffffffffff0a7807 */ /* 0x000fe20001000000 */
[--C-:B------:R-:W-:Y:S01]  /*166d0*/  IMAD.MOV R7, RZ, RZ, -R3.reuse ;  /* 0x000000ffff077224 */ /* 0x100fe200078e0a03 */
[----:B------:R-:W-:Y:S01]  /*166e0*/  SHF.R.S32.HI R6, RZ, 0x1f, R3 ;  /* 0x0000001fff067819 */ /* 0x000fe20000011403 */
[----:B------:R-:W-:Y:S01]  /*166f0*/  IMAD.WIDE.U32 R4, R3, UR4, R4 ;  /* 0x0000000403047c25 */ /* 0x000fe2000f8e0004 */
[-C--:B------:R-:W-:Y:S02]  /*16700*/  ISETP.GE.AND P0, PT, R222, R24.reuse, PT ;  /* 0x00000018de00720c */ /* 0x080fe40003f06270 */
[----:B------:R-:W-:Y:S01]  /*16710*/  ISETP.GE.AND P2, PT, R232, R24, PT ;  /* 0x00000018e800720c */ /* 0x000fe20003f46270 */
[----:B------:R-:W-:-:S02]  /*16720*/  IMAD.SHL.U32 R10, R10, 0x4, RZ ;  /* 0x000000040a0a7824 */ /* 0x000fc400078e00ff */
        /* <DEDUP_REMOVED lines=62> */
.L_x_8769:
[----:B------:R-:W-:Y:S05]  /*16b10*/  BSYNC B1 ;  /* 0x0000000000017941 */ /* 0x000fea0003800000 */
.L_x_8768:
        /* <DEDUP_REMOVED lines=36> */
.L_x_8764:
[----:B------:R-:W-:Y:S05]  /*16d60*/  BSYNC B0 ;  /* 0x0000000000007941 */ /* 0x000fea0003800000 */
.L_x_8758:
[----:B------:R-:W-:Y:S02]  /*16d70*/  ULDC UR4, c[0x0][0xd3c] ;  /* 0x00034f0000047ab9 */ /* 0x000fe40000000800 */
[----:B------:R-:W-:-:S13]  /*16d80*/  ISETP.GE.AND P0, PT, R35, UR4, PT ;  /* 0x0000000423007c0c */ /* 0x000fda000bf06270 */
[----:B------:R-:W-:Y:S05]  /*16d90*/  @!P0 BRA `(.L_x_8770) ;  /* 0xfffffea4002c8947 */ /* 0x000fea000383ffff */
[----:B------:R-:W-:Y:S05]  /*16da0*/  BRA `(.L_x_8638) ;  /* 0x000000a000387947 */ /* 0x000fea0003800000 */
.L_x_8636:
        /* <DEDUP_REMOVED lines=18> */
.L_x_8771:
        /* <DEDUP_REMOVED lines=42> */
.L_x_8777:
        /* <DEDUP_REMOVED lines=12> */
.L_x_8776:
[----:B------:R-:W-:Y:S05]  /*17230*/  BSYNC B0 ;  /* 0x0000000000007941 */ /* 0x000fea0003800000 */
.L_x_8775:
        /* <DEDUP_REMOVED lines=21> */
.L_x_8773:
        /* <DEDUP_REMOVED lines=20> */
.L_x_8778:
        /* <DEDUP_REMOVED lines=57> */
.L_x_8774:
[----:B------:R-:W-:Y:S02]  /*17860*/  IMAD.MOV.U32 R17, RZ, RZ, RZ ;  /* 0x000000ffff117224 */ /* 0x000fe400078e00ff */
[----:B------:R-:W-:Y:S02]  /*17870*/  IMAD.U32 R16, RZ, RZ, UR6 ;  /* 0x00000006ff107e24 */ /* 0x000fe4000f8e00ff */
[----:B------:R-:W-:-:S07]  /*17880*/  IMAD.MOV.U32 R18, RZ, RZ, RZ ;  /* 0x000000ffff127224 */ /* 0x000fce00078e00ff */
.L_x_8779:
[----:B------:R-:W-:-:S13]  /*17890*/  ISETP.NE.AND P0, PT, R0, RZ, PT ;  /* 0x000000ff0000720c */ /* 0x000fda0003f05270 */
[----:B------:R-:W1:Y:S01]  /*178a0*/  @!P0 S2R R3, SR_CgaCtaId ;  /* 0x0000000000038919 */ /* 0x000e620000008800 */
[----:B------:R-:W-:-:S04]  /*178b0*/  @!P0 MOV R0, 0x400 ;  /* 0x0000040000008802 */ /* 0x000fc80000000f00 */
[----:B-1----:R-:W-:-:S05]  /*178c0*/  @!P0 LEA R0, R3, R0, 0x18 ;  /* 0x0000000003008211 */ /* 0x002fca00078ec0ff */
[----:B------:R2:W-:Y:S01]  /*178d0*/  @!P0 STS.128 [R0+0x388d0], R16 ;  /* 0x0388d01000008388 */ /* 0x0005e20000000c00 */
[----:B------:R-:W-:Y:S06]  /*178e0*/  BAR.ARV 0x5, 0x180 ;  /* 0x0146000000007b1d */ /* 0x000fec0000002000 */
.L_x_8772:
        /* <DEDUP_REMOVED lines=41> */
.L_x_8950:
        /* <DEDUP_REMOVED lines=26> */
[C---:B------:R-:W-:Y:S01]  /*17d20*/  IADD3 R6, P5, R8.reuse, UR6, RZ ;  /* 0x0000000608067c10 */ /* 0x040fe2000ffbe0ff */
[----:B------:R-:W-:Y:S01]  /*17d30*/  IMAD.MOV.U32 R9, RZ, RZ, RZ ;  /* 0x000000ffff097224 */ /* 0x000fe200078e00ff */
        /* <DEDUP_REMOVED lines=38> */
.L_x_8781:
        /* <DEDUP_REMOVED lines=12> */
.L_x_8782:
[----:B------:R-:W-:Y:S05]  /*18060*/  @!P0 BRA `(.L_x_8783) ;  /* 0x00000000000c8947 */ /* 0x000fea0003800000 */
[----:B------:R-:W2:Y:S04]  /*18070*/  LDG.E R10, desc[UR40][R6.64] ;  /* 0x00000028060a7981 */ /* 0x000ea8000c1e1900 */
[----:B------:R-:W2:Y:S02]  /*18080*/  LDG.E R6, desc[UR40][R6.64+0x4] ;  /* 0x0000042806067981 */ /* 0x000ea4000c1e1900 */
[----:B--2---:R-:W-:-:S07]  /*18090*/  IMAD.IADD R10, R6, 0x1, -R10 ;  /* 0x00000001060a7824 */ /* 0x004fce00078e0a0a */
.L_x_8783:
[----:B------:R-:W2:Y:S01]  /*180a0*/  @P1 LDG.E R2, desc[UR40][R4.64] ;  /* 0x0000002804021981 */ /* 0x000ea2000c1e1900 */
[----:B------:R-:W3:Y:S01]  /*180b0*/  LDC R3, c[0x0][0x448] ;  /* 0x00011200ff037b82 */ /* 0x000ee20000000800 */
[----:B-----5:R-:W-:Y:S02]  /*180c0*/  IMAD.IADD R0, R10, 0x1, -R0 ;  /* 0x000000010a007824 */ /* 0x020fe400078e0a00 */
[----:B------:R4:W2:Y:S01]  /*180d0*/  @P1 LDG.E R4, desc[UR40][R4.64+0x4] ;  /* 0x0000042804041981 */ /* 0x0008a2000c1e1900 */
[----:B---3--:R-:W-:-:S13]  /*180e0*/  ISETP.NE.AND P0, PT, R3, 0x1, PT ;  /* 0x000000010300780c */ /* 0x008fda0003f05270 */
[----:B----4-:R-:W3:Y:S01]  /*180f0*/  @P0 LDC R5, c[0x0][0x450] ;  /* 0x00011400ff050b82 */ /* 0x010ee20000000800 */
[----:B------:R-:W-:Y:S01]  /*18100*/  BSSY B0, `(.L_x_8784) ;  /* 0x00001d1000007945 */ /* 0x000fe20003800000 */
[----:B--2---:R-:W-:-:S06]  /*18110*/  @P1 IMAD.IADD R8, R4, 0x1, -R2 ;  /* 0x0000000104081824 */ /* 0x004fcc00078e0a02 */
[----:B------:R-:W2:Y:S01]  /*18120*/  @P0 LDC R4, c[0x0][0x44c] ;  /* 0x00011300ff040b82 */ /* 0x000ea20000000800 */
[----:B------:R-:W-:-:S04]  /*18130*/  IMAD.SHL.U32 R2, R17, 0x40, RZ ;  /* 0x0000004011027824 */ /* 0x000fc800078e00ff */
[----:B------:R-:W-:-:S04]  /*18140*/  VIADD R2, R2, 0x3f ;  /* 0x0000003f02027836 */ /* 0x000fc80000000000 */
[----:B------:R-:W-:Y:S02]  /*18150*/  IMAD.MOV.U32 R3, RZ, RZ, R2 ;  /* 0x000000ffff037224 */ /* 0x000fe400078e0002 */
[----:B--2---:R-:W-:-:S04]  /*18160*/  @P0 IMAD.HI.U32 R4, R2, R4, RZ ;  /* 0x0000000402040227 */ /* 0x004fc800078e00ff */
[----:B------:R-:W-:Y:S01]  /*18170*/  IMAD.IADD R2, R0, 0x1, R8 ;  /* 0x0000000100027824 */ /* 0x000fe200078e0208 */
[----:B---3--:R-:W-:-:S03]  /*18180*/  @P0 SHF.R.U32.HI R3, RZ, R5, R4 ;  /* 0x00000005ff030219 */ /* 0x008fc60000011604 */
        /* <DEDUP_REMOVED lines=9> */
[----:B------:R-:W-:Y:S01]  /*18220*/  VIMNMX R2, R20, R2, PT ;  /* 0x0000000214027248 */ /* 0x000fe20003fe0100 */
[----:B------:R-:W-:-:S04]  /*18230*/  IMAD.MOV R3, RZ, RZ, -R0 ;  /* 0x000000ffff037224 */ /* 0x000fc800078e0a00 */
[----:B------:R-:W-:-:S05]  /*18240*/  IMAD R2, R2, 0x40, -R0 ;  /* 0x0000004002027824 */ /* 0x000fca00078e0a00 */
[----:B------:R-:W-:Y:S02]  /*18250*/  VIMNMX R0, R2, R8, PT ;  /* 0x0000000802007248 */ /* 0x000fe40003fe0100 */
[----:B------:R-:W-:-:S04]  /*18260*/  VIMNMX R2, RZ, R3, !PT ;  /* 0x00000003ff027248 */ /* 0x000fc80007fe0100 */
[----:B------:R-:W-:Y:S02]  /*18270*/  ISETP.GT.AND P0, PT, R0, R2, PT ;  /* 0x000000020000720c */ /* 0x000fe40003f04270 */
[----:B------:R-:W-:-:S11]  /*18280*/  SHF.R.U32.HI R2, RZ, 0x6, R2 ;  /* 0x00000006ff027819 */ /* 0x000fd60000011602 */
[----:B------:R-:W-:-:S05]  /*18290*/  @P0 VIADD R0, R0, 0x3f ;  /* 0x0000003f00000836 */ /* 0x000fca0000000000 */
[----:B------:R-:W-:Y:S01]  /*182a0*/  @P0 SHF.R.S32.HI R3, RZ, 0x1f, R0 ;  /* 0x0000001fff030819 */ /* 0x000fe20000011400 */
[----:B------:R-:W-:-:S03]  /*182b0*/  IMAD.MOV.U32 R7, RZ, RZ, R2 ;  /* 0x000000ffff077224 */ /* 0x000fc600078e0002 */
[----:B------:R-:W-:-:S04]  /*182c0*/  @P0 LEA.HI R0, R3, R0, RZ, 0x6 ;  /* 0x0000000003000211 */ /* 0x000fc800078f30ff */
[----:B------:R-:W-:-:S04]  /*182d0*/  @P0 SHF.R.S32.HI R7, RZ, 0x6, R0 ;  /* 0x00000006ff070819 */ /* 0x000fc80000011400 */
[----:B------:R-:W-:Y:S02]  /*182e0*/  ISETP.GT.AND P2, PT, R7, R2, PT ;  /* 0x000000020700720c */ /* 0x000fe40003f44270 */
[----:B------:R-:W-:-:S11]  /*182f0*/  PLOP3.LUT P0, PT, PT, PT, PT, 0x80, 0x0 ;  /* 0x000000000000781c */ /* 0x000fd60003f0f070 */
        /* <DEDUP_REMOVED lines=8> */
.L_x_8994:
[----:B--2---:R-:W-:Y:S02]  /*18380*/  ISETP.NE.AND P0, PT, R14, RZ, PT ;  /* 0x000000ff0e00720c */ /* 0x004fe40003f05270 */
[----:B------:R-:W-:-:S11]  /*18390*/  PLOP3.LUT P6, PT, PT, PT, PT, 0x8, 0x0 ;  /* 0x000000000000781c */ /* 0x000fd60003fce170 */
[----:B------:R-:W-:Y:S05]  /*183a0*/  @P0 BRA `(.L_x_8787) ;  /* 0x00000000000c0947 */ /* 0x000fea0003800000 */
[----:B------:R-:W-:-:S03]  /*183b0*/  UMOV UR4, 0xffffffff ;  /* 0xffffffff00047882 */ /* 0x000fc60000000000 */
[----:B------:R-:W-:Y:S05]  /*183c0*/  BRA.DIV UR4, `(.L_x_8788) ;  /* 0x0000009604c07947 */ /* 0x000fea000b800000 */
[----:B------:R-:W-:-:S13]  /*183d0*/  ELECT P6, URZ, PT ;  /* 0x00000000003f782f */ /* 0x000fda00038c0000 */
.L_x_8787:
        /* <DEDUP_REMOVED lines=10> */
.L_x_8997:
[----:B------:R-:W-:Y:S05]  /*18480*/  BSYNC B1 ;  /* 0x0000000000017941 */ /* 0x000fea0003800000 */
.L_x_8789:
        /* <DEDUP_REMOVED lines=14> */
.L_x_8998:
[----:B------:R-:W-:Y:S05]  /*18570*/  BSYNC B2 ;  /* 0x0000000000027941 */ /* 0x000fea0003800000 */
.L_x_8793:
        /* <DEDUP_REMOVED lines=9> */
.L_x_8796:
[----:B------:R-:W-:Y:S05]  /*18610*/  BSYNC B2 ;  /* 0x0000000000027941 */ /* 0x000fea0003800000 */
.L_x_8795:
        /* <DEDUP_REMOVED lines=14> */
.L_x_8797:
        /* <DEDUP_REMOVED lines=13> */
.L_x_8999:
[----:B------:R-:W-:Y:S05]  /*187d0*/  BSYNC B2 ;  /* 0x0000000000027941 */ /* 0x000fea0003800000 */
.L_x_8798:
[----:B------:R-:W-:Y:S01]  /*187e0*/  BSSY B2, `(.L_x_8800) ;  /* 0x000000b000027945 */ /* 0x000fe20003800000 */
[----:B------:R-:W-:Y:S02]  /*187f0*/  IMAD.MOV.U32 R10, RZ, RZ, 0x0 ;  /* 0x00000000ff0a7424 */ /* 0x000fe400078e00ff */
[----:B-1----:R-:W-:Y:S01]  /*18800*/  IMAD.MOV.U32 R11, RZ, RZ, 0x12f00000 ;  /* 0x12f00000ff0b7424 */ /* 0x002fe200078e00ff */
        /* <DEDUP_REMOVED lines=8> */
.L_x_8801:
[----:B------:R-:W-:Y:S05]  /*18890*/  BSYNC B2 ;  /* 0x0000000000027941 */ /* 0x000fea0003800000 */
.L_x_8800:
        /* <DEDUP_REMOVED lines=11> */
.L_x_8802:
        /* <DEDUP_REMOVED lines=15> */
.L_x_8803:
        /* <DEDUP_REMOVED lines=15> */
.L_x_8804:
        /* <DEDUP_REMOVED lines=15> */
.L_x_8805:
        /* <DEDUP_REMOVED lines=15> */
.L_x_8806:
        /* <DEDUP_REMOVED lines=15> */
.L_x_8807:
        /* <DEDUP_REMOVED lines=15> */
.L_x_8808:
        /* <DEDUP_REMOVED lines=15> */
.L_x_8809:
        /* <DEDUP_REMOVED lines=10> */
.L_x_8792:
[----:B------:R-:W-:Y:S05]  /*19080*/  BSYNC B1 ;  /* 0x0000000000017941 */ /* 0x000fea0003800000 */
.L_x_8791:
        /* <DEDUP_REMOVED lines=13> */
.L_x_8829:
[----:B------:R-:W-:Y:S05]  /*19160*/  YIELD ;  /* 0x0000000000007946 */ /* 0x000fea0003800000 */
[----:B------:R-:W-:Y:S04]  /*19170*/  BSSY B1, `(.L_x_8810) ;  /* 0x00000bd000017945 */ /* 0x000fe80003800000 */
[----:B---3--:R-:W-:Y:S05]  /*19180*/  @!P6 BRA `(.L_x_8811) ;  /* 0x0000000800ece947 */ /* 0x008fea0003800000 */
[----:B------:R-:W3:Y:S04]  /*19190*/  LDL R7, [R1+0x4] ;  /* 0x0000040001077983 */ /* 0x000ee80000100800 */
[----:B--2---:R-:W3:Y:S04]  /*191a0*/  LDL R4, [R1+0x10] ;  /* 0x0000100001047983 */ /* 0x004ee80000100800 */
[----:B------:R-:W2:Y:S01]  /*191b0*/  LDL R5, [R1+0x20] ;  /* 0x0000200001057983 */ /* 0x000ea20000100800 */
[----:B------:R-:W0:Y:S01]  /*191c0*/  S2R R6, SR_TID.X ;  /* 0x0000000000067919 */ /* 0x000e220000002100 */
[----:B------:R-:W-:Y:S01]  /*191d0*/  BSSY B2, `(.L_x_8812) ;  /* 0x0000007000027945 */ /* 0x000fe20003800000 */
[----:B0-----:R-:W-:-:S04]  /*191e0*/  LOP3.LUT R6, R6, 0x7f, RZ, 0xc0, !PT ;  /* 0x0000007f06067812 */ /* 0x001fc800078ec0ff */
[----:B------:R-:W-:Y:S01]  /*191f0*/  ISETP.NE.AND P2, PT, R6, RZ, PT ;  /* 0x000000ff0600720c */ /* 0x000fe20003f45270 */
[----:B---3--:R-:W-:Y:S01]  /*19200*/  IMAD R4, R4, 0x8, R7 ;  /* 0x0000000804047824 */ /* 0x008fe200078e0207 */
[----:B--2---:R-:W-:-:S04]  /*19210*/  SHF.L.U32 R5, R5, 0x1f, RZ ;  /* 0x0000001f05057819 */ /* 0x004fc800000006ff */
[----:B------:R-:W0:Y:S02]  /*19220*/  SYNCS.PHASECHK.TRANS64.TRYWAIT P1, [R4+URZ+0x388a0], R5 ;  /* 0x0388a005040075a7 */ /* 0x000e24000802017f */
[----:B0-----:R-:W-:Y:S05]  /*19230*/  @!P1 BRA `(.L_x_8813) ;  /* 0x0000008800849947 */ /* 0x001fea0003800000 */
.L_x_9000:
[----:B------:R-:W-:Y:S05]  /*19240*/  BSYNC B2 ;  /* 0x0000000000027941 */ /* 0x000fea0003800000 */
.L_x_8812:
        /* <DEDUP_REMOVED lines=9> */
.L_x_8815:
[----:B------:R-:W-:Y:S05]  /*192e0*/  BSYNC B2 ;  /* 0x0000000000027941 */ /* 0x000fea0003800000 */
.L_x_8814:
        /* <DEDUP_REMOVED lines=13> */
.L_x_8816:
        /* <DEDUP_REMOVED lines=13> */
.L_x_9001:
[----:B------:R-:W-:Y:S05]  /*19490*/  BSYNC B2 ;  /* 0x0000000000027941 */ /* 0x000fea0003800000 */
.L_x_8817:
        /* <DEDUP_REMOVED lines=11> */
.L_x_8820:
[----:B------:R-:W-:Y:S05]  /*19550*/  BSYNC B2 ;  /* 0x0000000000027941 */ /* 0x000fea0003800000 */
.L_x_8819:
        /* <DEDUP_REMOVED lines=11> */
.L_x_8821:
        /* <DEDUP_REMOVED lines=15> */
.L_x_8822:
        /* <DEDUP_REMOVED lines=15> */
.L_x_8823:
        /* <DEDUP_REMOVED lines=15> */
.L_x_8824:
        /* <DEDUP_REMOVED lines=15> */
.L_x_8825:
        /* <DEDUP_REMOVED lines=15> */
.L_x_8826:
        /* <DEDUP_REMOVED lines=15> */
.L_x_8827:
        /* <DEDUP_REMOVED lines=15> */
.L_x_8828:
        /* <DEDUP_REMOVED lines=10> */
.L_x_8811:
[----:B------:R-:W-:Y:S05]  /*19d40*/  BSYNC B1 ;  /* 0x0000000000017941 */ /* 0x000fea0003800000 */
.L_x_8810:
        /* <DEDUP_REMOVED lines=12> */
.L_x_8785:
[----:B------:R-:W-:Y:S05]  /*19e10*/  BSYNC B0 ;  /* 0x0000000000007941 */ /* 0x000fea0003800000 */
.L_x_8784:
        /* <DEDUP_REMOVED lines=14> */
[----:B--23--:R-:W-:-:S04]  /*19f00*/  VIMNMX R4, R20, R0, PT ;  /* 0x0000000014047248 */ /* 0x00cfc80003fe0100 */
[----:B------:R-:W-:Y:S01]  /*19f10*/  ISETP.GT.AND P0, PT, R4, RZ, PT ;  /* 0x000000ff0400720c */ /* 0x000fe20003f04270 */
[----:B------:R2:W-:-:S12]  /*19f20*/  STL [R1+0x34], R4 ;  /* 0x0000340401007387 */ /* 0x0005d80000100800 */
[----:B--2---:R-:W-:Y:S05]  /*19f30*/  @P0 BRA `(.L_x_8831) ;  /* 0x0000000000440947 */ /* 0x004fea0003800000 */
[----:B------:R-:W2:Y:S02]  /*19f40*/  S2R R4, SR_TID.X ;  /* 0x0000000000047919 */ /* 0x000ea40000002100 */
        /* <DEDUP_REMOVED lines=16> */
.L_x_8831:
        /* <DEDUP_REMOVED lines=20> */
[----:B0-2---:R-:W-:Y:S05]  /*1a190*/  CALL.ABS.NOINC R2 ;  /* 0x0000000002007343 */ /* 0x005fea0003c00000 */
.L_x_8834:
[----:B------:R-:W-:Y:S05]  /*1a1a0*/  BSYNC B6 ;  /* 0x0000000000067941 */ /* 0x000fea0003800000 */
.L_x_8833:
        /* <DEDUP_REMOVED lines=15> */
[----:B-1----:R-:W-:Y:S02]  /*1a2a0*/  IMAD.U32 R11, RZ, RZ, UR5 ;  /* 0x00000005ff0b7e24 */ /* 0x002fe4000f8e00ff */
[----:B------:R-:W-:Y:S02]  /*1a2b0*/  IMAD.MOV.U32 R8, RZ, RZ, 0x70 ;  /* 0x00000070ff087424 */ /* 0x000fe400078e00ff */
[----:B------:R-:W-:Y:S02]  /*1a2c0*/  IMAD.MOV.U32 R12, RZ, RZ, 0x1 ;  /* 0x00000001ff0c7424 */ /* 0x000fe400078e00ff */
[----:B--2---:R-:W-:-:S07]  /*1a2d0*/  IMAD.MOV.U32 R13, RZ, RZ, RZ ;  /* 0x000000ffff0d7224 */ /* 0x004fce00078e00ff */
[----:B------:R-:W-:-:S07]  /*1a2e0*/  LEPC R20, `(.L_x_8837) ;  /* 0x000000001014794e */ /* 0x000fce0000000000 */
[----:B0--3--:R-:W-:Y:S05]  /*1a2f0*/  CALL.ABS.NOINC R2 ;  /* 0x0000000002007343 */ /* 0x009fea0003c00000 */
.L_x_8837:
        /* <DEDUP_REMOVED lines=16> */
.L_x_8836:
[----:B------:R-:W-:Y:S05]  /*1a400*/  BSYNC B6 ;  /* 0x0000000000067941 */ /* 0x000fea0003800000 */
.L_x_8835:
        /* <DEDUP_REMOVED lines=10> */
[----:B----4-:R2:W3:Y:S02]  /*1a4b0*/  @P0 LDG.E R7, desc[UR40][R2.64] ;  /* 0x0000002802070981 */ /* 0x0104e4000c1e1900 */
        /* <DEDUP_REMOVED lines=14> */
.L_x_9004:
        /* <DEDUP_REMOVED lines=12> */
.L_x_9007:
        /* <DEDUP_REMOVED lines=25> */
.L_x_8841:
[----:B------:R-:W3:Y:S04]  /*1a7f0*/  LDL R7, [R1+0x4] ;  /* 0x0000040001077983 */ /* 0x000ee80000100800 */
[----:B0-2---:R-:W3:Y:S04]  /*1a800*/  LDL R0, [R1+0xc] ;  /* 0x00000c0001007983 */ /* 0x005ee80000100800 */
[----:B------:R-:W2:Y:S01]  /*1a810*/  LDL R2, [R1+0x1c] ;  /* 0x00001c0001027983 */ /* 0x000ea20000100800 */
[----:B---3--:R-:W-:Y:S01]  /*1a820*/  IMAD R0, R0, 0x8, R7 ;  /* 0x0000000800007824 */ /* 0x008fe200078e0207 */
[----:B--2---:R-:W-:-:S04]  /*1a830*/  SHF.L.U32 R2, R2, 0x1f, RZ ;  /* 0x0000001f02027819 */ /* 0x004fc800000006ff */
[----:B------:R-:W0:Y:S02]  /*1a840*/  SYNCS.PHASECHK.TRANS64.TRYWAIT P0, [R0+URZ+0x38840], R2 ;  /* 0x03884002000075a7 */ /* 0x000e24000800017f */
[----:B0-----:R-:W-:Y:S05]  /*1a850*/  @!P0 BRA `(.L_x_8842) ;  /* 0x0000007400788947 */ /* 0x001fea0003800000 */
.L_x_9008:
        /* <DEDUP_REMOVED lines=11> */
.L_x_8843:
        /* <DEDUP_REMOVED lines=27> */
.L_x_8839:
[----:B0-----:R-:W3:Y:S04]  /*1aac0*/  LDL R0, [R1+0x4] ;  /* 0x0000040001007983 */ /* 0x001ee80000100800 */
        /* <DEDUP_REMOVED lines=16> */
[----:B0-----:R-:W-:-:S05]  /*1abd0*/  SHF.R.S32.HI R0, RZ, 0x1f, R18 ;  /* 0x0000001fff007819 */ /* 0x001fca0000011412 */
        /* <DEDUP_REMOVED lines=19> */
.L_x_8845:
[----:B------:R-:W-:Y:S05]  /*1ad10*/  BSYNC B6 ;  /* 0x0000000000067941 */ /* 0x000fea0003800000 */
.L_x_8844:
[----:B------:R-:W3:Y:S01]  /*1ad20*/  LDL R4, [R1+0x48] ;  /* 0x0000480001047983 */ /* 0x000ee20000100800 */
[----:B------:R-:W0:Y:S01]  /*1ad30*/  LDC R7, c[0x0][0x448] ;  /* 0x00011200ff077b82 */ /* 0x000e220000000800 */
[----:B------:R-:W-:Y:S01]  /*1ad40*/  ULDC.64 UR4, c[0x0][0x298] ;  /* 0x0000a60000047ab9 */ /* 0x000fe20000000a00 */
[----:B------:R-:W-:Y:S01]  /*1ad50*/  ULDC.64 UR6, c[0x0][0x280] ;  /* 0x0000a00000067ab9 */ /* 0x000fe20000000a00 */
[----:B------:R-:W4:Y:S04]  /*1ad60*/  LDL R10, [R1+0x38] ;  /* 0x00003800010a7983 */ /* 0x000f280000100800 */
[----:B------:R-:W4:Y:S01]  /*1ad70*/  LDL R9, [R1+0x54] ;  /* 0x0000540001097983 */ /* 0x000f220000100800 */
[----:B--2---:R-:W2:Y:S01]  /*1ad80*/  S2R R2, SR_TID.X ;  /* 0x0000000000027919 */ /* 0x004ea20000002100 */
[----:B------:R-:W1:Y:S02]  /*1ad90*/  S2R R0, SR_TID.X ;  /* 0x0000000000007919 */ /* 0x000e640000002100 */
[----:B------:R-:W4:Y:S04]  /*1ada0*/  LDL R8, [R1+0x58] ;  /* 0x0000580001087983 */ /* 0x000f280000100800 */
[----:B------:R-:W4:Y:S01]  /*1adb0*/  LDL R6, [R1+0x3c] ;  /* 0x00003c0001067983 */ /* 0x000f220000100800 */
[----:B0-----:R-:W-:-:S13]  /*1adc0*/  ISETP.NE.AND P0, PT, R7, 0x1, PT ;  /* 0x000000010700780c */ /* 0x001fda0003f05270 */
[----:B------:R-:W0:Y:S01]  /*1add0*/  @P0 LDC R3, c[0x0][0x450] ;  /* 0x00011400ff030b82 */ /* 0x000e220000000800 */
[----:B--2---:R-:W-:-:S04]  /*1ade0*/  LOP3.LUT R2, R2, 0x7f, RZ, 0xc0, !PT ;  /* 0x0000007f02027812 */ /* 0x004fc800078ec0ff */
[----:B------:R-:W-:Y:S01]  /*1adf0*/  SHF.R.U32.HI R2, RZ, 0x3, R2 ;  /* 0x00000003ff027819 */ /* 0x000fe20000011602 */
[----:B-1----:R-:W-:-:S05]  /*1ae00*/  IMAD.SHL.U32 R0, R0, 0x10, RZ ;  /* 0x0000001000007824 */ /* 0x002fca00078e00ff */
[----:B------:R-:W-:Y:S02]  /*1ae10*/  LOP3.LUT R0, R2, 0x70, R0, 0xf8, !PT ;  /* 0x0000007002007812 */ /* 0x000fe400078ef800 */
[----:B------:R-:W1:Y:S03]  /*1ae20*/  @P0 LDC R2, c[0x0][0x44c] ;  /* 0x00011300ff020b82 */ /* 0x000e660000000800 */
[----:B------:R-:W-:-:S04]  /*1ae30*/  IMAD R5, R17, 0x40, R0 ;  /* 0x0000004011057824 */ /* 0x000fc800078e0200 */
[----:B------:R-:W-:Y:S01]  /*1ae40*/  IMAD.MOV.U32 R0, RZ, RZ, R5 ;  /* 0x000000ffff007224 */ /* 0x000fe200078e0005 */
[----:B------:R2:W-:Y:S01]  /*1ae50*/  STL [R1+0x2c], R5 ;  /* 0x00002c0501007387 */ /* 0x0005e20000100800 */
[----:B-1----:R-:W-:-:S05]  /*1ae60*/  @P0 IMAD.HI.U32 R2, R5, R2, RZ ;  /* 0x0000000205020227 */ /* 0x002fca00078e00ff */
[----:B0-----:R-:W-:Y:S01]  /*1ae70*/  @P0 SHF.R.U32.HI R0, RZ, R3, R2 ;  /* 0x00000003ff000219 */ /* 0x001fe20000011602 */
        /* <DEDUP_REMOVED lines=76> */
.L_x_9017:
        /* <DEDUP_REMOVED lines=12> */
.L_x_8847:
        /* <DEDUP_REMOVED lines=38> */
.L_x_8849:
[----:B------:R-:W-:Y:S05]  /*1b660*/  BSYNC B6 ;  /* 0x0000000000067941 */ /* 0x000fea0003800000 */
.L_x_8848:
        /* <DEDUP_REMOVED lines=188> */
.L_x_9027:
        /* <DEDUP_REMOVED lines=31> */
.L_x_8852:
[----:B------:R-:W-:Y:S05]  /*1c420*/  BSYNC B0 ;  /* 0x0000000000007941 */ /* 0x000fea0003800000 */
.L_x_8851:
[----:B--2---:R2:W5:Y:S01]  /*1c430*/  LDL R0, [R1+0x4] ;  /* 0x0000040001007983 */ /* 0x0045620000100800 */
[----:B------:R-:W-:Y:S01]  /*1c440*/  PLOP3.LUT P0, PT, PT, PT, PT, 0x80, 0x0 ;  /* 0x000000000000781c */ /* 0x000fe20003f0f070 */
[----:B------:R-:W-:-:S12]  /*1c450*/  NOP ;  /* 0x0000000000007918 */ /* 0x000fd80000000000 */
.L_x_8853:
        /* <DEDUP_REMOVED lines=19> */
.L_x_9028:
[----:B------:R-:W-:Y:S05]  /*1c590*/  BSYNC B0 ;  /* 0x0000000000007941 */ /* 0x000fea0003800000 */
.L_x_8854:
        /* <DEDUP_REMOVED lines=16> */
.L_x_9029:
[----:B------:R-:W-:Y:S05]  /*1c6a0*/  BSYNC B1 ;  /* 0x0000000000017941 */ /* 0x000fea0003800000 */
.L_x_8858:
        /* <DEDUP_REMOVED lines=9> */
.L_x_8861:
[----:B------:R-:W-:Y:S05]  /*1c740*/  BSYNC B1 ;  /* 0x0000000000017941 */ /* 0x000fea0003800000 */
.L_x_8860:
        /* <DEDUP_REMOVED lines=14> */
.L_x_8862:
        /* <DEDUP_REMOVED lines=16> */
.L_x_8863:
        /* <DEDUP_REMOVED lines=16> */
.L_x_8864:
        /* <DEDUP_REMOVED lines=16> */
.L_x_8865:
        /* <DEDUP_REMOVED lines=16> */
.L_x_8866:
        /* <DEDUP_REMOVED lines=16> */
.L_x_8867:
        /* <DEDUP_REMOVED lines=16> */
.L_x_8868:
        /* <DEDUP_REMOVED lines=16> */
.L_x_8869:
        /* <DEDUP_REMOVED lines=11> */
.L_x_8857:
[----:B------:R-:W-:Y:S05]  /*1cfe0*/  BSYNC B0 ;  /* 0x0000000000007941 */ /* 0x000fea0003800000 */
.L_x_8856:
        /* <DEDUP_REMOVED lines=29> */
[----:B------:R-:W1:Y:S03]  /*1d1c0*/  LDC R6, c[0x0][0x43c] ;  /* 0x00010f00ff067b82 */ /* 0x000e660000000800 */
[----:B------:R-:W4:Y:S01]  /*1d1d0*/  LDL R7, [R1+0x14] ;  /* 0x0000140001077983 */ /* 0x000f220000100800 */
[----:B------:R-:W-:Y:S01]  /*1d1e0*/  IMAD.MOV.U32 R0, RZ, RZ, R4 ;  /* 0x000000ffff007224 */ /* 0x000fe200078e0004 */
[----:B------:R-:W-:Y:S01]  /*1d1f0*/  ULDC.64 UR6, c[0x0][0x428] ;  /* 0x00010a0000067ab9 */ /* 0x000fe20000000a00 */
[----:B-1----:R-:W-:-:S13]  /*1d200*/  ISETP.NE.AND P0, PT, R6, 0x1, PT ;  /* 0x000000010600780c */ /* 0x002fda0003f05270 */
[----:B------:R-:W1:Y:S02]  /*1d210*/  @P0 LDC.64 R2, c[0x0][0x440] ;  /* 0x00011000ff020b82 */ /* 0x000e640000000a00 */
[----:B-1----:R-:W-:-:S05]  /*1d220*/  @P0 IMAD.HI.U32 R2, R4, R2, RZ ;  /* 0x0000000204020227 */ /* 0x002fca00078e00ff */
[----:B------:R-:W-:-:S04]  /*1d230*/  @P0 SHF.R.U32.HI R0, RZ, R3, R2 ;  /* 0x00000003ff000219 */ /* 0x000fc80000011602 */
[--C-:B------:R-:W-:Y:S01]  /*1d240*/  SHF.R.S32.HI R3, RZ, 0x1f, R0.reuse ;  /* 0x0000001fff037819 */ /* 0x100fe20000011400 */
[----:B------:R-:W-:-:S04]  /*1d250*/  IMAD.MOV R5, RZ, RZ, -R0 ;  /* 0x000000ffff057224 */ /* 0x000fc800078e0a00 */
[----:B------:R-:W-:Y:S02]  /*1d260*/  IMAD R5, R6, R5, R4 ;  /* 0x0000000506057224 */ /* 0x000fe400078e0204 */
[----:B---3--:R-:W-:-:S04]  /*1d270*/  IMAD R2, R10, UR6, RZ ;  /* 0x000000060a027c24 */ /* 0x008fc8000f8e02ff */
[----:B----4-:R-:W-:Y:S02]  /*1d280*/  IMAD R6, R7, UR7, R2 ;  /* 0x0000000707067c24 */ /* 0x010fe4000f8e0202 */
[----:B------:R-:W-:-:S04]  /*1d290*/  IMAD.MOV.U32 R2, RZ, RZ, R0 ;  /* 0x000000ffff027224 */ /* 0x000fc800078e0000 */
[----:B------:R-:W-:-:S04]  /*1d2a0*/  IMAD.WIDE.U32 R2, R7, UR6, R2 ;  /* 0x0000000607027c25 */ /* 0x000fc8000f8e0002 */
[----:B------:R-:W-:Y:S01]  /*1d2b0*/  IMAD.IADD R0, R6, 0x1, R3 ;  /* 0x0000000106007824 */ /* 0x000fe200078e0203 */
[----:B------:R-:W-:-:S04]  /*1d2c0*/  LEA R6, P0, R2, UR4, 0x2 ;  /* 0x0000000402067c11 */ /* 0x000fc8000f8010ff */
[----:B------:R-:W-:-:S05]  /*1d2d0*/  LEA.HI.X R7, R2, UR5, R0, 0x2, P0 ;  /* 0x0000000502077c11 */ /* 0x000fca00080f1400 */
[----:B------:R-:W3:Y:S04]  /*1d2e0*/  LDG.E R0, desc[UR40][R6.64] ;  /* 0x0000002806007981 */ /* 0x000ee8000c1e1900 */
[----:B---3--:R1:W-:Y:S02]  /*1d2f0*/  STL [R1], R0 ;  /* 0x0000000001007387 */ /* 0x0083e40000100800 */
.L_x_8876:
        /* <DEDUP_REMOVED lines=9> */
.L_x_9030:
[----:B------:R-:W-:Y:S05]  /*1d390*/  BSYNC B3 ;  /* 0x0000000000037941 */ /* 0x000fea0003800000 */
.L_x_8877:
        /* <DEDUP_REMOVED lines=9> */
.L_x_8880:
[----:B------:R-:W-:Y:S05]  /*1d430*/  BSYNC B3 ;  /* 0x0000000000037941 */ /* 0x000fea0003800000 */
.L_x_8879:
        /* <DEDUP_REMOVED lines=14> */
.L_x_8881:
        /* <DEDUP_REMOVED lines=14> */
.L_x_9031:
[----:B------:R-:W-:Y:S05]  /*1d600*/  BSYNC B3 ;  /* 0x0000000000037941 */ /* 0x000fea0003800000 */
.L_x_8882:
        /* <DEDUP_REMOVED lines=11> */
.L_x_8885:
[----:B------:R-:W-:Y:S05]  /*1d6c0*/  BSYNC B3 ;  /* 0x0000000000037941 */ /* 0x000fea0003800000 */
.L_x_8884:
        /* <DEDUP_REMOVED lines=11> */
.L_x_8886:
        /* <DEDUP_REMOVED lines=16> */
.L_x_8887:
        /* <DEDUP_REMOVED lines=16> */
.L_x_8888:
        /* <DEDUP_REMOVED lines=16> */
.L_x_8889:
        /* <DEDUP_REMOVED lines=16> */
.L_x_8890:
        /* <DEDUP_REMOVED lines=16> */
.L_x_8891:
        /* <DEDUP_REMOVED lines=16> */
.L_x_8892:
        /* <DEDUP_REMOVED lines=16> */
.L_x_8893:
        /* <DEDUP_REMOVED lines=11> */
.L_x_8875:
[----:B------:R-:W-:Y:S05]  /*1df30*/  BSYNC B1 ;  /* 0x0000000000017941 */ /* 0x000fea0003800000 */
.L_x_8874:
[----:B------:R-:W3:Y:S02]  /*1df40*/  LDL.LU R5, [R1+0x34] ;  /* 0x0000340001057983 */ /* 0x000ee40000300800 */
[----:B---3--:R-:W-:-:S07]  /*1df50*/  VIADD R0, R5, 0xfffffffd ;  /* 0xfffffffd05007836 */ /* 0x008fce0000000000 */
.L_x_8873:
[----:B------:R-:W-:Y:S05]  /*1df60*/  BSYNC B2 ;  /* 0x0000000000027941 */ /* 0x000fea0003800000 */
.L_x_8872:
[----:B------:R-:W-:-:S13]  /*1df70*/  ISETP.NE.AND P0, PT, R4, RZ, PT ;  /* 0x000000ff0400720c */ /* 0x000fda0003f05270 */
[----:B------:R-:W-:Y:S05]  /*1df80*/  @!P0 BRA `(.L_x_8871) ;  /* 0x0000001c00488947 */ /* 0x000fea0003800000 */
.L_x_8934:
        /* <DEDUP_REMOVED lines=37> */
.L_x_8896:
        /* <DEDUP_REMOVED lines=9> */
.L_x_9032:
[----:B------:R-:W-:Y:S05]  /*1e270*/  BSYNC B2 ;  /* 0x0000000000027941 */ /* 0x000fea0003800000 */
.L_x_8897:
        /* <DEDUP_REMOVED lines=9> */
.L_x_8900:
[----:B------:R-:W-:Y:S05]  /*1e310*/  BSYNC B2 ;  /* 0x0000000000027941 */ /* 0x000fea0003800000 */
.L_x_8899:
        /* <DEDUP_REMOVED lines=13> */
.L_x_8901:
        /* <DEDUP_REMOVED lines=14> */
.L_x_9033:
[----:B------:R-:W-:Y:S05]  /*1e4d0*/  BSYNC B2 ;  /* 0x0000000000027941 */ /* 0x000fea0003800000 */
.L_x_8902:
        /* <DEDUP_REMOVED lines=11> */
.L_x_8905:
[----:B------:R-:W-:Y:S05]  /*1e590*/  BSYNC B2 ;  /* 0x0000000000027941 */ /* 0x000fea0003800000 */
.L_x_8904:
        /* <DEDUP_REMOVED lines=10> */
.L_x_8906:
        /* <DEDUP_REMOVED lines=16> */
.L_x_8907:
        /* <DEDUP_REMOVED lines=16> */
.L_x_8908:
        /* <DEDUP_REMOVED lines=16> */
.L_x_8909:
        /* <DEDUP_REMOVED lines=16> */
.L_x_8910:
        /* <DEDUP_REMOVED lines=16> */
.L_x_8911:
        /* <DEDUP_REMOVED lines=16> */
.L_x_8912:
        /* <DEDUP_REMOVED lines=16> */
.L_x_8913:
        /* <DEDUP_REMOVED lines=11> */
.L_x_8895:
[----:B------:R-:W-:Y:S05]  /*1edf0*/  BSYNC B1 ;  /* 0x0000000000017941 */ /* 0x000fea0003800000 */
.L_x_8894:
[----:B------:R-:W3:Y:S01]  /*1ee00*/  LDL R5, [R1+0x8] ;  /* 0x0000080001057983 */ /* 0x000ee20000100800 */
[----:B------:R-:W-:Y:S01]  /*1ee10*/  VIADD R7, R7, 0x1 ;  /* 0x0000000107077836 */ /* 0x000fe20000000000 */
[----:B------:R-:W-:Y:S04]  /*1ee20*/  BSSY B1, `(.L_x_8914) ;  /* 0x00000e5000017945 */ /* 0x000fe80003800000 */
[----:B------:R-:W-:-:S04]  /*1ee30*/  ISETP.NE.AND P0, PT, R7, 0x2, PT ;  /* 0x000000020700780c */ /* 0x000fc80003f05270 */
[----:B------:R-:W-:Y:S02]  /*1ee40*/  SEL R2, RZ, 0x1, P0 ;  /* 0x00000001ff027807 */ /* 0x000fe40000000000 */
[----:B0-----:R-:W-:Y:S02]  /*1ee50*/  SEL R9, R7, RZ, P0 ;  /* 0x000000ff07097207 */ /* 0x001fe40000000000 */
        /* <DEDUP_REMOVED lines=30> */
.L_x_8916:
        /* <DEDUP_REMOVED lines=9> */
.L_x_9034:
[----:B------:R-:W-:Y:S05]  /*1f0d0*/  BSYNC B2 ;  /* 0x0000000000027941 */ /* 0x000fea0003800000 */
.L_x_8917:
        /* <DEDUP_REMOVED lines=9> */
.L_x_8920:
[----:B------:R-:W-:Y:S05]  /*1f170*/  BSYNC B2 ;  /* 0x0000000000027941 */ /* 0x000fea0003800000 */
.L_x_8919:
        /* <DEDUP_REMOVED lines=14> */
.L_x_8921:
        /* <DEDUP_REMOVED lines=14> */
.L_x_9035:
[----:B------:R-:W-:Y:S05]  /*1f340*/  BSYNC B2 ;  /* 0x0000000000027941 */ /* 0x000fea0003800000 */
.L_x_8922:
        /* <DEDUP_REMOVED lines=11> */
.L_x_8925:
[----:B------:R-:W-:Y:S05]  /*1f400*/  BSYNC B2 ;  /* 0x0000000000027941 */ /* 0x000fea0003800000 */
.L_x_8924:
        /* <DEDUP_REMOVED lines=11> */
.L_x_8926:
        /* <DEDUP_REMOVED lines=16> */
.L_x_8927:
        /* <DEDUP_REMOVED lines=16> */
.L_x_8928:
        /* <DEDUP_REMOVED lines=16> */
.L_x_8929:
        /* <DEDUP_REMOVED lines=16> */
.L_x_8930:
        /* <DEDUP_REMOVED lines=16> */
.L_x_8931:
        /* <DEDUP_REMOVED lines=16> */
.L_x_8932:
        /* <DEDUP_REMOVED lines=16> */
.L_x_8933:
        /* <DEDUP_REMOVED lines=11> */
.L_x_8915:
[----:B------:R-:W-:Y:S05]  /*1fc70*/  BSYNC B1 ;  /* 0x0000000000017941 */ /* 0x000fea0003800000 */
.L_x_8914:
[C---:B------:R-:W-:Y:S01]  /*1fc80*/  ISETP.GT.AND P0, PT, R0.reuse, 0x1, PT ;  /* 0x000000010000780c */ /* 0x040fe20003f04270 */
[----:B------:R-:W-:-:S12]  /*1fc90*/  VIADD R0, R0, 0xfffffffe ;  /* 0xfffffffe00007836 */ /* 0x000fd80000000000 */
[----:B------:R-:W-:Y:S05]  /*1fca0*/  @P0 BRA `(.L_x_8934) ;  /* 0xffffffe000b80947 */ /* 0x000fea000383ffff */
.L_x_8871:
[----:B------:R-:W-:Y:S05]  /*1fcb0*/  BSYNC B0 ;  /* 0x0000000000007941 */ /* 0x000fea0003800000 */
.L_x_8870:
        /* <DEDUP_REMOVED lines=24> */
.L_x_8936:
[----:B------:R-:W-:Y:S05]  /*1fe40*/  BSYNC B0 ;  /* 0x0000000000007941 */ /* 0x000fea0003800000 */
.L_x_8935:
[----:B------:R-:W-:-:S05]  /*1fe50*/  SEL R0, R0, RZ, P0 ;  /* 0x000000ff00007207 */ /* 0x000fca0000000000 */
[----:B------:R3:W-:Y:S02]  /*1fe60*/  STL [R1+0xc], R0 ;  /* 0x00000c0001007387 */ /* 0x0007e40000100800 */
.L_x_8832:
[----:B------:R-:W-:Y:S05]  /*1fe70*/  BSYNC B7 ;  /* 0x0000000000077941 */ /* 0x000fea0003800000 */
.L_x_8830:
        /* <DEDUP_REMOVED lines=13> */
.L_x_8937:
        /* <DEDUP_REMOVED lines=36> */
.L_x_9045:
[----:B------:R-:W-:Y:S02]  /*20190*/  ULDC UR4, c[0x0][0xd38] ;  /* 0x00034e0000047ab9 */ /* 0x000fe40000000800 */
[----:B------:R-:W-:-:S04]  /*201a0*/  IMAD.U32 R4, RZ, RZ, UR4 ;  /* 0x00000004ff047e24 */ /* 0x000fc8000f8e00ff */
[----:B---3--:R-:W-:-:S04]  /*201b0*/  IMAD R16, R16, R4, RZ ;  /* 0x0000000410107224 */ /* 0x008fc800078e02ff */
[----:B------:R-:W-:-:S05]  /*201c0*/  IMAD.IADD R5, R5, 0x1, R16 ;  /* 0x0000000105057824 */ /* 0x000fca00078e0210 */
[----:B------:R-:W-:-:S13]  /*201d0*/  ISETP.GT.AND P6, PT, R5, R0, PT ;  /* 0x000000000500720c */ /* 0x000fda0003fc4270 */
[----:B------:R-:W-:Y:S05]  /*201e0*/  @P6 BRA `(.L_x_8940) ;  /* 0x00000000009c6947 */ /* 0x000fea0003800000 */
.L_x_8945:
        /* <DEDUP_REMOVED lines=14> */
.L_x_8943:
[----:B------:R-:W-:Y:S05]  /*202d0*/  BSYNC B0 ;  /* 0x0000000000007941 */ /* 0x000fea0003800000 */
.L_x_8942:
        /* <DEDUP_REMOVED lines=18> */
.L_x_9053:
[----:B------:R-:W-:Y:S02]  /*20400*/  ULDC UR4, c[0x0][0xd38] ;  /* 0x00034e0000047ab9 */ /* 0x000fe40000000800 */
[----:B------:R-:W-:-:S04]  /*20410*/  IMAD.U32 R4, RZ, RZ, UR4 ;  /* 0x00000004ff047e24 */ /* 0x000fc8000f8e00ff */
[----:B---3--:R-:W-:-:S04]  /*20420*/  IMAD R16, R16, R4, RZ ;  /* 0x0000000410107224 */ /* 0x008fc800078e02ff */
[----:B------:R-:W-:-:S05]  /*20430*/  IMAD.IADD R5, R16, 0x1, R5 ;  /* 0x0000000110057824 */ /* 0x000fca00078e0205 */
[----:B------:R-:W-:-:S13]  /*20440*/  ISETP.GT.AND P6, PT, R5, R0, PT ;  /* 0x000000000500720c */ /* 0x000fda0003fc4270 */
[----:B------:R-:W-:Y:S05]  /*20450*/  @!P6 BRA `(.L_x_8945) ;  /* 0xfffffffc0064e947 */ /* 0x000fea000383ffff */
.L_x_8940:
        /* <DEDUP_REMOVED lines=8> */
.L_x_9057:
[----:B------:R-:W-:Y:S01]  /*204e0*/  ISETP.NE.AND P0, PT, R5, RZ, PT ;  /* 0x000000ff0500720c */ /* 0x000fe20003f05270 */
[----:B------:R-:W-:-:S12]  /*204f0*/  IMAD.MOV.U32 R5, RZ, RZ, RZ ;  /* 0x000000ffff057224 */ /* 0x000fd800078e00ff */
[----:B------:R-:W-:Y:S05]  /*20500*/  @!P0 BRA `(.L_x_8947) ;  /* 0x0000000000148947 */ /* 0x000fea0003800000 */
[----:B------:R-:W-:Y:S01]  /*20510*/  UMOV UR4, 0xffffffff ;  /* 0xffffffff00047882 */ /* 0x000fe20000000000 */
[----:B------:R-:W-:Y:S02]  /*20520*/  VIADD R12, R6, 0xffffffff ;  /* 0xffffffff060c7836 */ /* 0x000fe40000000000 */
[----:B------:R-:W-:Y:S05]  /*20530*/  BRA.DIV UR4, `(.L_x_8948) ;  /* 0x0000003604887947 */ /* 0x000fea000b800000 */
[----:B-1----:R1:W0:Y:S02]  /*20540*/  SHFL.IDX PT, R2, R2, R12, 0x1f ;  /* 0x00001f0c02027589 */ /* 0x00222400000e0000 */
.L_x_9060:
[----:B0-----:R-:W-:-:S07]  /*20550*/  IMAD.MOV.U32 R5, RZ, RZ, R2 ;  /* 0x000000ffff057224 */ /* 0x001fce00078e0002 */
.L_x_8947:
[----:B-1-3--:R-:W1:Y:S01]  /*20560*/  LDC.64 R2, c[0x0][0xd90] ;  /* 0x00036400ff027b82 */ /* 0x00ae620000000a00 */
[----:B------:R-:W-:-:S04]  /*20570*/  IMAD.IADD R19, R6, 0x1, R19 ;  /* 0x0000000106137824 */ /* 0x000fc800078e0213 */
[----:B-1----:R-:W-:-:S05]  /*20580*/  IMAD.WIDE R2, R19, 0x4, R2 ;  /* 0x0000000413027825 */ /* 0x002fca00078e0202 */
[----:B------:R-:W4:Y:S01]  /*20590*/  LDG.E R7, desc[UR40][R2.64] ;  /* 0x0000002802077981 */ /* 0x000f22000c1e1900 */
        /* <DEDUP_REMOVED lines=62> */
.L_x_8941:
[----:B------:R-:W-:Y:S01]  /*20980*/  UMOV UR4, URZ ;  /* 0x0000003f00047c82 */ /* 0x000fe20008000000 */
[----:B------:R-:W-:Y:S01]  /*20990*/  UMOV UR5, URZ ;  /* 0x0000003f00057c82 */ /* 0x000fe20008000000 */
[----:B------:R-:W-:Y:S01]  /*209a0*/  ULDC UR6, c[0x0][0xd3c] ;  /* 0x00034f0000067ab9 */ /* 0x000fe20000000800 */
[----:B------:R-:W-:Y:S02]  /*209b0*/  IMAD.MOV.U32 R16, RZ, RZ, R0 ;  /* 0x000000ffff107224 */ /* 0x000fe400078e0000 */
[----:B------:R-:W-:Y:S02]  /*209c0*/  IMAD.U32 R17, RZ, RZ, UR4 ;  /* 0x00000004ff117e24 */ /* 0x000fe4000f8e00ff */
[----:B------:R-:W-:Y:S02]  /*209d0*/  IMAD.U32 R18, RZ, RZ, UR5 ;  /* 0x00000005ff127e24 */ /* 0x000fe4000f8e00ff */
[----:B------:R-:W-:-:S07]  /*209e0*/  IMAD.U32 R19, RZ, RZ, UR6 ;  /* 0x00000006ff137e24 */ /* 0x000fce000f8e00ff */
.L_x_8949:
[----:B------:R1:W3:Y:S01]  /*209f0*/  LDL R3, [R1+0x4] ;  /* 0x0000040001037983 */ /* 0x0002e20000100800 */
        /* <DEDUP_REMOVED lines=11> */
.L_x_8938:
[----:B------:R-:W-:Y:S02]  /*20ab0*/  ULDC UR4, c[0x0][0xd3c] ;  /* 0x00034f0000047ab9 */ /* 0x000fe40000000800 */
[----:B----4-:R-:W-:-:S13]  /*20ac0*/  ISETP.GE.AND P0, PT, R19, UR4, PT ;  /* 0x0000000413007c0c */ /* 0x010fda000bf06270 */
[----:B------:R-:W-:Y:S05]  /*20ad0*/  @!P0 BRA `(.L_x_8950) ;  /* 0xffffff7000288947 */ /* 0x000fea000383ffff */
[----:B------:R-:W-:Y:S05]  /*20ae0*/  BSYNC B8 ;  /* 0x0000000000087941 */ /* 0x000fea0003800000 */
.L_x_8780:
        /* <DEDUP_REMOVED lines=12> */
.L_x_9061:
[----:B------:R-:W-:Y:S05]  /*20bb0*/  BSYNC B0 ;  /* 0x0000000000007941 */ /* 0x000fea0003800000 */
.L_x_8951:
[----:B------:R-:W-:-:S03]  /*20bc0*/  UMOV UR4, 0xffffffff ;  /* 0xffffffff00047882 */ /* 0x000fc60000000000 */
[----:B------:R-:W-:Y:S05]  /*20bd0*/  BRA.DIV UR4, `(.L_x_8953) ;  /* 0x00000032041c7947 */ /* 0x000fea000b800000 */
[----:B------:R-:W1:Y:S02]  /*20be0*/  S2R R2, SR_TID.X ;  /* 0x0000000000027919 */ /* 0x000e640000002100 */
[----:B-1----:R-:W-:-:S04]  /*20bf0*/  SHF.R.U32.HI R2, RZ, 0x5, R2 ;  /* 0x00000005ff027819 */ /* 0x002fc80000011602 */
[----:B------:R-:W-:-:S05]  /*20c00*/  LOP3.LUT R2, R2, 0x3, RZ, 0xc0, !PT ;  /* 0x0000000302027812 */ /* 0x000fca00078ec0ff */
[----:B------:R1:W3:Y:S02]  /*20c10*/  SHFL.IDX PT, R14, R2, RZ, 0x1f ;  /* 0x00001fff020e7589 */ /* 0x0002e400000e0000 */
.L_x_9064:
[----:B---3--:R-:W-:-:S13]  /*20c20*/  ISETP.NE.AND P0, PT, R14, RZ, PT ;  /* 0x000000ff0e00720c */ /* 0x008fda0003f05270 */
[----:B------:R-:W-:Y:S05]  /*20c30*/  @P0 BRA `(.L_x_8638) ;  /* 0x0000000000940947 */ /* 0x000fea0003800000 */
[----:B------:R-:W-:-:S03]  /*20c40*/  UMOV UR4, 0xffffffff ;  /* 0xffffffff00047882 */ /* 0x000fc60000000000 */
[----:B------:R-:W-:Y:S05]  /*20c50*/  BRA.DIV UR4, `(.L_x_8954) ;  /* 0x0000003204307947 */ /* 0x000fea000b800000 */
[----:B------:R-:W-:-:S13]  /*20c60*/  ELECT P6, URZ, PT ;  /* 0x00000000003f782f */ /* 0x000fda00038c0000 */
.L_x_9067:
[----:B------:R-:W-:Y:S05]  /*20c70*/  @!P6 BRA `(.L_x_8638) ;  /* 0x000000000084e947 */ /* 0x000fea0003800000 */
[----:B-1----:R-:W3:Y:S02]  /*20c80*/  LDL.LU R2, [R1+0x68] ;  /* 0x0000680001027983 */ /* 0x002ee40000300800 */
[----:B---3--:R-:W-:-:S04]  /*20c90*/  LOP3.LUT R2, R2, 0x2, RZ, 0xfc, !PT ;  /* 0x0000000202027812 */ /* 0x008fc800078efcff */
[----:B------:R-:W-:-:S13]  /*20ca0*/  ISETP.NE.AND P2, PT, R2, 0x3, PT ;  /* 0x000000030200780c */ /* 0x000fda0003f45270 */
[----:B------:R-:W-:Y:S05]  /*20cb0*/  @!P2 BRA `(.L_x_8955) ;  /* 0x000000000004a947 */ /* 0x000fea0003800000 */
[----:B------:R-:W-:Y:S01]  /*20cc0*/  BPT.TRAP 0x1 ;  /* 0x000000040000795c */ /* 0x000fe20000300000 */
.L_x_8955:
        /* <DEDUP_REMOVED lines=14> */
.L_x_9068:
[----:B------:R-:W1:Y:S02]  /*20db0*/  SYNCS.PHASECHK.TRANS64.TRYWAIT P0, [R7+URZ], R2 ;  /* 0x00000002070075a7 */ /* 0x000e64000800017f */
[----:B-1----:R-:W-:Y:S05]  /*20dc0*/  @!P0 BRA `(.L_x_8957) ;  /* 0x0000003000088947 */ /* 0x002fea0003800000 */
.L_x_9069:
[----:B------:R-:W-:Y:S05]  /*20dd0*/  @!P2 BRA `(.L_x_8958) ;  /* 0x000000000004a947 */ /* 0x000fea0003800000 */
[----:B------:R-:W-:Y:S01]  /*20de0*/  BPT.TRAP 0x1 ;  /* 0x000000040000795c */ /* 0x000fe20000300000 */
.L_x_8958:
[----:B------:R-:W3:Y:S01]  /*20df0*/  LDL.LU R4, [R1+0xc] ;  /* 0x00000c0001047983 */ /* 0x000ee20000300800 */
[----:B------:R-:W-:-:S04]  /*20e00*/  VIADD R0, R0, 0x38860 ;  /* 0x0003886000007836 */ /* 0x000fc80000000000 */
[----:B---3--:R-:W-:-:S04]  /*20e10*/  IMAD R4, R4, 0x8, R0 ;  /* 0x0000000804047824 */ /* 0x008fc800078e0200 */
[----:B------:R-:W3:Y:S02]  /*20e20*/  SYNCS.PHASECHK.TRANS64.TRYWAIT P0, [R4+URZ], R5 ;  /* 0x00000005040075a7 */ /* 0x000ee4000800017f */
[----:B---3--:R-:W-:Y:S05]  /*20e30*/  @!P0 BRA `(.L_x_8959) ;  /* 0x0000003000008947 */ /* 0x008fea0003800000 */
.L_x_9070:
[----:B------:R-:W-:-:S07]  /*20e40*/  IMAD R3, R3, 0x8, R0 ;  /* 0x0000000803037824 */ /* 0x000fce00078e0200 */
.L_x_8960:
[----:B----4-:R4:W0:Y:S02]  /*20e50*/  SYNCS.PHASECHK.TRANS64.TRYWAIT P0, [R3+URZ], R2 ;  /* 0x00000002030075a7 */ /* 0x010824000800017f */
[----:B0-----:R-:W-:Y:S05]  /*20e60*/  @!P0 NANOSLEEP.SYNCS 0x989680 ;  /* 0x009896800000895d */ /* 0x001fea0003900000 */
[----:B------:R-:W0:Y:S02]  /*20e70*/  @!P0 SYNCS.PHASECHK.TRANS64 P0, [R3+URZ], R2 ;  /* 0x00000002030085a7 */ /* 0x000e24000800007f */
[----:B0-----:R-:W-:Y:S05]  /*20e80*/  @!P0 BRA `(.L_x_8960) ;  /* 0xfffffffc00f08947 */ /* 0x001fea000383ffff */
.L_x_8638:
[----:B------:R-:W-:Y:S05]  /*20e90*/  BSYNC B9 ;  /* 0x0000000000097941 */ /* 0x000fea0003800000 */
.L_x_8635:
[----:B------:R-:W-:Y:S05]  /*20ea0*/  EXIT ;  /* 0x000000000000794d */ /* 0x000fea0003800000 */
.L_x_8654:
[----:B0-----:R0:W1:Y:S02]  /*20eb0*/  SYNCS.PHASECHK.TRANS64.TRYWAIT P5, [R68+URZ+0x38890], R71 ;  /* 0x03889047440075a7 */ /* 0x00106400080a017f */
[----:B-1----:R-:W-:Y:S05]  /*20ec0*/  @!P5 NANOSLEEP.SYNCS 0x989680 ;  /* 0x009896800000d95d */ /* 0x002fea0003900000 */
[----:B------:R-:W1:Y:S02]  /*20ed0*/  @!P5 SYNCS.PHASECHK.TRANS64 P5, [R68+URZ+0x38890], R71 ;  /* 0x038890474400d5a7 */ /* 0x000e6400080a007f */
[----:B-1----:R-:W-:Y:S05]  /*20ee0*/  @!P5 BRA `(.L_x_8654) ;  /* 0xfffffffc00f0d947 */ /* 0x002fea000383ffff */
[----:B------:R-:W-:Y:S05]  /*20ef0*/  BRA `(.L_x_8961) ;  /* 0xfffffe1800387947 */ /* 0x000fea000383ffff */
.L_x_8664:
[----:B-1----:R1:W2:Y:S02]  /*20f00*/  SYNCS.PHASECHK.TRANS64.TRYWAIT P5, [R68+URZ+0x38890], R71 ;  /* 0x03889047440075a7 */ /* 0x0022a400080a017f */
[----:B--2---:R-:W-:Y:S05]  /*20f10*/  @!P5 NANOSLEEP.SYNCS 0x989680 ;  /* 0x009896800000d95d */ /* 0x004fea0003900000 */
[----:B------:R-:W2:Y:S02]  /*20f20*/  @!P5 SYNCS.PHASECHK.TRANS64 P5, [R68+URZ+0x38890], R71 ;  /* 0x038890474400d5a7 */ /* 0x000ea400080a007f */
[----:B--2---:R-:W-:Y:S05]  /*20f30*/  @!P5 BRA `(.L_x_8664) ;  /* 0xfffffffc00f0d947 */ /* 0x004fea000383ffff */
[----:B------:R-:W-:Y:S05]  /*20f40*/  BRA `(.L_x_8962) ;  /* 0xfffffe2000b87947 */ /* 0x000fea000383ffff */
.L_x_8669:
[----:B0-----:R0:W1:Y:S02]  /*20f50*/  SYNCS.PHASECHK.TRANS64.TRYWAIT P5, [R68+URZ+0x38890], R71 ;  /* 0x03889047440075a7 */ /* 0x00106400080a017f */
[----:B-1----:R-:W-:Y:S05]  /*20f60*/  @!P5 NANOSLEEP.SYNCS 0x989680 ;  /* 0x009896800000d95d */ /* 0x002fea0003900000 */
[----:B------:R-:W1:Y:S02]  /*20f70*/  @!P5 SYNCS.PHASECHK.TRANS64 P5, [R68+URZ+0x38890], R71 ;  /* 0x038890474400d5a7 */ /* 0x000e6400080a007f */
[----:B-1----:R-:W-:Y:S05]  /*20f80*/  @!P5 BRA `(.L_x_8669) ;  /* 0xfffffffc00f0d947 */ /* 0x002fea000383ffff */
[----:B------:R-:W-:Y:S05]  /*20f90*/  BRA `(.L_x_8963) ;  /* 0xfffffe2800ec7947 */ /* 0x000fea000383ffff */
.L_x_8673:
[----:B------:R0:W0:Y:S02]  /*20fa0*/  SYNCS.PHASECHK.TRANS64.TRYWAIT P0, [R68+URZ+0x388b0], R71 ;  /* 0x0388b047440075a7 */ /* 0x000024000800017f */
[----:B0-----:R-:W-:Y:S05]  /*20fb0*/  @!P0 NANOSLEEP.SYNCS 0x989680 ;  /* 0x009896800000895d */ /* 0x001fea0003900000 */
[----:B------:R-:W0:Y:S02]  /*20fc0*/  @!P0 SYNCS.PHASECHK.TRANS64 P0, [R68+URZ+0x388b0], R71 ;  /* 0x0388b047440085a7 */ /* 0x000e24000800007f */
[----:B0-----:R-:W-:Y:S05]  /*20fd0*/  @!P0 BRA `(.L_x_8673) ;  /* 0xfffffffc00f08947 */ /* 0x001fea000383ffff */
[----:B------:R-:W-:Y:S05]  /*20fe0*/  BRA `(.L_x_8964) ;  /* 0xfffffe2c00647947 */ /* 0x000fea000383ffff */
.L_x_8696:
        /* <DEDUP_REMOVED lines=8> */
.L_x_8966:
[----:B------:R-:W-:Y:S05]  /*21070*/  BSYNC B1 ;  /* 0x0000000000017941 */ /* 0x000fea0003800000 */
.L_x_8965:
        /* <DEDUP_REMOVED lines=8> */
.L_x_8967:
[----:B------:R-:W-:Y:S02]  /*21100*/  IMAD.MOV.U32 R13, RZ, RZ, R8 ;  /* 0x000000ffff0d7224 */ /* 0x000fe400078e0008 */
[----:B------:R-:W-:-:S07]  /*21110*/  IMAD.MOV.U32 R0, RZ, RZ, R14 ;  /* 0x000000ffff007224 */ /* 0x000fce00078e000e */
[----:B------:R-:W-:Y:S05]  /*21120*/  WARPSYNC.COLLECTIVE R15, `(.L_x_8968) ;  /* 0x000000000f087348 */ /* 0x000fea0003c00000 */
[----:B------:R0:W1:Y:S02]  /*21130*/  SHFL.IDX P6, R14, R13, R12, R11 ;  /* 0x0000000c0d0e7389 */ /* 0x00006400000c000b */
[----:B01----:R-:W-:Y:S01]  /*21140*/  ENDCOLLECTIVE ;  /* 0x000000000000791b */ /* 0x003fe20003800000 */
.L_x_8968:
[----:B------:R-:W-:Y:S02]  /*21150*/  IMAD.MOV.U32 R13, RZ, RZ, R7 ;  /* 0x000000ffff0d7224 */ /* 0x000fe400078e0007 */
[----:B------:R-:W-:-:S07]  /*21160*/  IMAD.MOV.U32 R5, RZ, RZ, R14 ;  /* 0x000000ffff057224 */ /* 0x000fce00078e000e */
[----:B------:R-:W-:Y:S05]  /*21170*/  WARPSYNC.COLLECTIVE R15, `(.L_x_8969) ;  /* 0x000000000f087348 */ /* 0x000fea0003c00000 */
[----:B------:R0:W1:Y:S02]  /*21180*/  SHFL.IDX P6, R14, R13, R12, R11 ;  /* 0x0000000c0d0e7389 */ /* 0x00006400000c000b */
[----:B01----:R-:W-:Y:S01]  /*21190*/  ENDCOLLECTIVE ;  /* 0x000000000000791b */ /* 0x003fe20003800000 */
.L_x_8969:
[----:B------:R-:W-:Y:S05]  /*211a0*/  BRA `(.L_x_8970) ;  /* 0xfffffe5c00547947 */ /* 0x000fea000383ffff */
.L_x_8699:
        /* <DEDUP_REMOVED lines=8> */
.L_x_8972:
[----:B------:R-:W-:Y:S05]  /*21230*/  BSYNC B1 ;  /* 0x0000000000017941 */ /* 0x000fea0003800000 */
.L_x_8971:
        /* <DEDUP_REMOVED lines=8> */
.L_x_8973:
[----:B------:R-:W-:Y:S02]  /*212c0*/  IMAD.MOV.U32 R13, RZ, RZ, R8 ;  /* 0x000000ffff0d7224 */ /* 0x000fe400078e0008 */
[----:B------:R-:W-:-:S07]  /*212d0*/  IMAD.MOV.U32 R0, RZ, RZ, R14 ;  /* 0x000000ffff007224 */ /* 0x000fce00078e000e */
[----:B------:R-:W-:Y:S05]  /*212e0*/  WARPSYNC.COLLECTIVE R15, `(.L_x_8974) ;  /* 0x000000000f087348 */ /* 0x000fea0003c00000 */
[----:B------:R0:W1:Y:S02]  /*212f0*/  SHFL.IDX P6, R14, R13, R12, R11 ;  /* 0x0000000c0d0e7389 */ /* 0x00006400000c000b */
[----:B01----:R-:W-:Y:S01]  /*21300*/  ENDCOLLECTIVE ;  /* 0x000000000000791b */ /* 0x003fe20003800000 */
.L_x_8974:
[----:B------:R-:W-:Y:S02]  /*21310*/  IMAD.MOV.U32 R13, RZ, RZ, R7 ;  /* 0x000000ffff0d7224 */ /* 0x000fe400078e0007 */
[----:B------:R-:W-:-:S07]  /*21320*/  IMAD.MOV.U32 R5, RZ, RZ, R14 ;  /* 0x000000ffff057224 */ /* 0x000fce00078e000e */
[----:B------:R-:W-:Y:S05]  /*21330*/  WARPSYNC.COLLECTIVE R15, `(.L_x_8975) ;  /* 0x000000000f087348 */ /* 0x000fea0003c00000 */
[----:B------:R0:W1:Y:S02]  /*21340*/  SHFL.IDX P6, R14, R13, R12, R11 ;  /* 0x0000000c0d0e7389 */ /* 0x00006400000c000b */
[----:B01----:R-:W-:Y:S01]  /*21350*/  ENDCOLLECTIVE ;  /* 0x000000000000791b */ /* 0x003fe20003800000 */
.L_x_8975:
[----:B------:R-:W-:Y:S05]  /*21360*/  BRA `(.L_x_8976) ;  /* 0xfffffe5c00bc7947 */ /* 0x000fea000383ffff */
.L_x_8703:
[----:B0-----:R0:W1:Y:S02]  /*21370*/  SYNCS.PHASECHK.TRANS64.TRYWAIT P0, [R2+URZ+0x38800], R21 ;  /* 0x03880015020075a7 */ /* 0x001064000800017f */
[----:B-1----:R-:W-:Y:S05]  /*21380*/  @!P0 NANOSLEEP.SYNCS 0x989680 ;  /* 0x009896800000895d */ /* 0x002fea0003900000 */
[----:B------:R-:W1:Y:S02]  /*21390*/  @!P0 SYNCS.PHASECHK.TRANS64 P0, [R2+URZ+0x38800], R21 ;  /* 0x03880015020085a7 */ /* 0x000e64000800007f */
[----:B-1----:R-:W-:Y:S05]  /*213a0*/  @!P0 BRA `(.L_x_8703) ;  /* 0xfffffffc00f08947 */ /* 0x002fea000383ffff */
[----:B------:R-:W-:Y:S05]  /*213b0*/  BRA `(.L_x_8977) ;  /* 0xfffffe6000a87947 */ /* 0x000fea000383ffff */
.L_x_8711:
        /* <DEDUP_REMOVED lines=8> */
.L_x_8979:
[----:B------:R-:W-:Y:S05]  /*21440*/  BSYNC B1 ;  /* 0x0000000000017941 */ /* 0x000fea0003800000 */
.L_x_8978:
        /* <DEDUP_REMOVED lines=8> */
.L_x_8980:
[----:B------:R-:W-:Y:S02]  /*214d0*/  IMAD.MOV.U32 R13, RZ, RZ, R7 ;  /* 0x000000ffff0d7224 */ /* 0x000fe400078e0007 */
[----:B------:R-:W-:-:S07]  /*214e0*/  IMAD.MOV.U32 R0, RZ, RZ, R14 ;  /* 0x000000ffff007224 */ /* 0x000fce00078e000e */
[----:B------:R-:W-:Y:S05]  /*214f0*/  WARPSYNC.COLLECTIVE R15, `(.L_x_8981) ;  /* 0x000000000f087348 */ /* 0x000fea0003c00000 */
[----:B------:R0:W1:Y:S02]  /*21500*/  SHFL.IDX P6, R14, R13, R12, R11 ;  /* 0x0000000c0d0e7389 */ /* 0x00006400000c000b */
[----:B01----:R-:W-:Y:S01]  /*21510*/  ENDCOLLECTIVE ;  /* 0x000000000000791b */ /* 0x003fe20003800000 */
.L_x_8981:
[----:B------:R-:W-:Y:S02]  /*21520*/  IMAD.MOV.U32 R10, RZ, RZ, R0 ;  /* 0x000000ffff0a7224 */ /* 0x000fe400078e0000 */
[----:B------:R-:W-:Y:S02]  /*21530*/  IMAD.MOV.U32 R13, RZ, RZ, R9 ;  /* 0x000000ffff0d7224 */ /* 0x000fe400078e0009 */
[----:B------:R-:W-:-:S07]  /*21540*/  IMAD.MOV.U32 R5, RZ, RZ, R14 ;  /* 0x000000ffff057224 */ /* 0x000fce00078e000e */
[----:B------:R-:W-:Y:S05]  /*21550*/  WARPSYNC.COLLECTIVE R15, `(.L_x_8982) ;  /* 0x000000000f087348 */ /* 0x000fea0003c00000 */
[----:B------:R0:W1:Y:S02]  /*21560*/  SHFL.IDX P6, R14, R13, R12, R11 ;  /* 0x0000000c0d0e7389 */ /* 0x00006400000c000b */
[----:B01----:R-:W-:Y:S01]  /*21570*/  ENDCOLLECTIVE ;  /* 0x000000000000791b */ /* 0x003fe20003800000 */
.L_x_8982:
[----:B------:R-:W-:Y:S01]  /*21580*/  IMAD.MOV.U32 R11, RZ, RZ, R3 ;  /* 0x000000ffff0b7224 */ /* 0x000fe200078e0003 */
[----:B------:R-:W-:Y:S06]  /*21590*/  BRA `(.L_x_8983) ;  /* 0xfffffe7000007947 */ /* 0x000fec000383ffff */
.L_x_8714:
        /* <DEDUP_REMOVED lines=8> */
.L_x_8985:
[----:B------:R-:W-:Y:S05]  /*21620*/  BSYNC B1 ;  /* 0x0000000000017941 */ /* 0x000fea0003800000 */
.L_x_8984:
        /* <DEDUP_REMOVED lines=8> */
.L_x_8986:
[----:B------:R-:W-:Y:S02]  /*216b0*/  IMAD.MOV.U32 R13, RZ, RZ, R7 ;  /* 0x000000ffff0d7224 */ /* 0x000fe400078e0007 */
[----:B------:R-:W-:-:S07]  /*216c0*/  IMAD.MOV.U32 R0, RZ, RZ, R14 ;  /* 0x000000ffff007224 */ /* 0x000fce00078e000e */
[----:B------:R-:W-:Y:S05]  /*216d0*/  WARPSYNC.COLLECTIVE R15, `(.L_x_8987) ;  /* 0x000000000f087348 */ /* 0x000fea0003c00000 */
[----:B------:R0:W1:Y:S02]  /*216e0*/  SHFL.IDX P6, R14, R13, R12, R11 ;  /* 0x0000000c0d0e7389 */ /* 0x00006400000c000b */
[----:B01----:R-:W-:Y:S01]  /*216f0*/  ENDCOLLECTIVE ;  /* 0x000000000000791b */ /* 0x003fe20003800000 */
.L_x_8987:
[----:B------:R-:W-:Y:S02]  /*21700*/  IMAD.MOV.U32 R13, RZ, RZ, R9 ;  /* 0x000000ffff0d7224 */ /* 0x000fe400078e0009 */
[----:B------:R-:W-:-:S07]  /*21710*/  IMAD.MOV.U32 R7, RZ, RZ, R14 ;  /* 0x000000ffff077224 */ /* 0x000fce00078e000e */
[----:B------:R-:W-:Y:S05]  /*21720*/  WARPSYNC.COLLECTIVE R15, `(.L_x_8988) ;  /* 0x000000000f087348 */ /* 0x000fea0003c00000 */
[----:B------:R0:W1:Y:S02]  /*21730*/  SHFL.IDX P6, R14, R13, R12, R11 ;  /* 0x0000000c0d0e7389 */ /* 0x00006400000c000b */
[----:B01----:R-:W-:Y:S01]  /*21740*/  ENDCOLLECTIVE ;  /* 0x000000000000791b */ /* 0x003fe20003800000 */
.L_x_8988:
[----:B------:R-:W-:Y:S02]  /*21750*/  IMAD.MOV.U32 R12, RZ, RZ, R0 ;  /* 0x000000ffff0c7224 */ /* 0x000fe400078e0000 */
[----:B------:R-:W-:Y:S01]  /*21760*/  IMAD.MOV.U32 R13, RZ, RZ, R3 ;  /* 0x000000ffff0d7224 */ /* 0x000fe200078e0003 */
[----:B------:R-:W-:Y:S06]  /*21770*/  BRA `(.L_x_8989) ;  /* 0xfffffe7000287947 */ /* 0x000fec000383ffff */
.L_x_8718:
[----:B0-----:R0:W1:Y:S02]  /*21780*/  SYNCS.PHASECHK.TRANS64.TRYWAIT P1, [R2+URZ+0x38800], R3 ;  /* 0x03880003020075a7 */ /* 0x001064000802017f */
[----:B-1----:R-:W-:Y:S05]  /*21790*/  @!P1 NANOSLEEP.SYNCS 0x989680 ;  /* 0x009896800000995d */ /* 0x002fea0003900000 */
[----:B------:R-:W1:Y:S02]  /*217a0*/  @!P1 SYNCS.PHASECHK.TRANS64 P1, [R2+URZ+0x38800], R3 ;  /* 0x03880003020095a7 */ /* 0x000e64000802007f */
[----:B-1----:R-:W-:Y:S05]  /*217b0*/  @!P1 BRA `(.L_x_8718) ;  /* 0xfffffffc00f09947 */ /* 0x002fea000383ffff */
[----:B------:R-:W-:Y:S05]  /*217c0*/  BRA `(.L_x_8990) ;  /* 0xfffffe7000cc7947 */ /* 0x000fea000383ffff */
.L_x_8724:
[----:B0-----:R0:W1:Y:S02]  /*217d0*/  SYNCS.PHASECHK.TRANS64.TRYWAIT P1, [R169+URZ+0x38830], R56 ;  /* 0x03883038a90075a7 */ /* 0x001064000802017f */
[----:B-1----:R-:W-:Y:S05]  /*217e0*/  @!P1 NANOSLEEP.SYNCS 0x989680 ;  /* 0x009896800000995d */ /* 0x002fea0003900000 */
[----:B------:R-:W1:Y:S02]  /*217f0*/  @!P1 SYNCS.PHASECHK.TRANS64 P1, [R169+URZ+0x38830], R56 ;  /* 0x03883038a90095a7 */ /* 0x000e64000802007f */
[----:B-1----:R-:W-:Y:S05]  /*21800*/  @!P1 BRA `(.L_x_8724) ;  /* 0xfffffffc00f09947 */ /* 0x002fea000383ffff */
[----:B------:R-:W-:Y:S05]  /*21810*/  BRA `(.L_x_8723) ;  /* 0xfffffe8000687947 */ /* 0x000fea000383ffff */
.L_x_8726:
[----:B-1----:R1:W2:Y:S02]  /*21820*/  SYNCS.PHASECHK.TRANS64.TRYWAIT P1, [R2+URZ+0x38810], R3 ;  /* 0x03881003020075a7 */ /* 0x0022a4000802017f */
[----:B--2---:R-:W-:Y:S05]  /*21830*/  @!P1 NANOSLEEP.SYNCS 0x989680 ;  /* 0x009896800000995d */ /* 0x004fea0003900000 */
[----:B------:R-:W2:Y:S02]  /*21840*/  @!P1 SYNCS.PHASECHK.TRANS64 P1, [R2+URZ+0x38810], R3 ;  /* 0x03881003020095a7 */ /* 0x000ea4000802007f */
[----:B--2---:R-:W-:Y:S05]  /*21850*/  @!P1 BRA `(.L_x_8726) ;  /* 0xfffffffc00f09947 */ /* 0x004fea000383ffff */
[----:B------:R-:W-:Y:S05]  /*21860*/  BRA `(.L_x_8991) ;  /* 0xfffffe8400187947 */ /* 0x000fea000383ffff */
.L_x_8731:
[----:B-1----:R1:W3:Y:S02]  /*21870*/  SYNCS.PHASECHK.TRANS64.TRYWAIT P2, [R169+URZ+0x38850], R56 ;  /* 0x03885038a90075a7 */ /* 0x0022e4000804017f */
[----:B---3--:R-:W-:Y:S05]  /*21880*/  @!P2 NANOSLEEP.SYNCS 0x989680 ;  /* 0x009896800000a95d */ /* 0x008fea0003900000 */
[----:B------:R-:W3:Y:S02]  /*21890*/  @!P2 SYNCS.PHASECHK.TRANS64 P2, [R169+URZ+0x38850], R56 ;  /* 0x03885038a900a5a7 */ /* 0x000ee4000804007f */
[----:B---3--:R-:W-:Y:S05]  /*218a0*/  @!P2 BRA `(.L_x_8731) ;  /* 0xfffffffc00f0a947 */ /* 0x008fea000383ffff */
[----:B------:R-:W-:Y:S05]  /*218b0*/  BRA `(.L_x_8730) ;  /* 0xfffffe8400447947 */ /* 0x000fea000383ffff */
.L_x_8738:
[----:B-1----:R1:W2:Y:S02]  /*218c0*/  SYNCS.PHASECHK.TRANS64.TRYWAIT P3, [R197+URZ+0x38830], R0 ;  /* 0x03883000c50075a7 */ /* 0x0022a4000806017f */
[----:B--2---:R-:W-:Y:S05]  /*218d0*/  @!P3 NANOSLEEP.SYNCS 0x989680 ;  /* 0x009896800000b95d */ /* 0x004fea0003900000 */
[----:B------:R-:W2:Y:S02]  /*218e0*/  @!P3 SYNCS.PHASECHK.TRANS64 P3, [R197+URZ+0x38830], R0 ;  /* 0x03883000c500b5a7 */ /* 0x000ea4000806007f */
[----:B--2---:R-:W-:Y:S05]  /*218f0*/  @!P3 BRA `(.L_x_8738) ;  /* 0xfffffffc00f0b947 */ /* 0x004fea000383ffff */
[----:B------:R-:W-:Y:S05]  /*21900*/  BRA `(.L_x_8737) ;  /* 0xfffffeb000747947 */ /* 0x000fea000383ffff */
.L_x_8743:
[----:B---3--:R3:W4:Y:S02]  /*21910*/  SYNCS.PHASECHK.TRANS64.TRYWAIT P3, [R197+URZ+0x38850], R0 ;  /* 0x03885000c50075a7 */ /* 0x008724000806017f */
[----:B----4-:R-:W-:Y:S05]  /*21920*/  @!P3 NANOSLEEP.SYNCS 0x989680 ;  /* 0x009896800000b95d */ /* 0x010fea0003900000 */
[----:B------:R-:W4:Y:S02]  /*21930*/  @!P3 SYNCS.PHASECHK.TRANS64 P3, [R197+URZ+0x38850], R0 ;  /* 0x03885000c500b5a7 */ /* 0x000f24000806007f */
[----:B----4-:R-:W-:Y:S05]  /*21940*/  @!P3 BRA `(.L_x_8743) ;  /* 0xfffffffc00f0b947 */ /* 0x010fea000383ffff */
[----:B------:R-:W-:Y:S05]  /*21950*/  BRA `(.L_x_8742) ;  /* 0xfffffeb400107947 */ /* 0x000fea000383ffff */
.L_x_8751:
[----:B-1----:R1:W2:Y:S02]  /*21960*/  SYNCS.PHASECHK.TRANS64.TRYWAIT P2, [R194+URZ+0x38830], R0 ;  /* 0x03883000c20075a7 */ /* 0x0022a4000804017f */
[----:B--2---:R-:W-:Y:S05]  /*21970*/  @!P2 NANOSLEEP.SYNCS 0x989680 ;  /* 0x009896800000a95d */ /* 0x004fea0003900000 */
[----:B------:R-:W2:Y:S02]  /*21980*/  @!P2 SYNCS.PHASECHK.TRANS64 P2, [R194+URZ+0x38830], R0 ;  /* 0x03883000c200a5a7 */ /* 0x000ea4000804007f */
[----:B--2---:R-:W-:Y:S05]  /*21990*/  @!P2 BRA `(.L_x_8751) ;  /* 0xfffffffc00f0a947 */ /* 0x004fea000383ffff */
[----:B------:R-:W-:Y:S05]  /*219a0*/  BRA `(.L_x_8750) ;  /* 0xfffffee800507947 */ /* 0x000fea000383ffff */
.L_x_8756:
[----:B---3--:R3:W4:Y:S02]  /*219b0*/  SYNCS.PHASECHK.TRANS64.TRYWAIT P2, [R194+URZ+0x38850], R0 ;  /* 0x03885000c20075a7 */ /* 0x008724000804017f */
[----:B----4-:R-:W-:Y:S05]  /*219c0*/  @!P2 NANOSLEEP.SYNCS 0x989680 ;  /* 0x009896800000a95d */ /* 0x010fea0003900000 */
[----:B------:R-:W4:Y:S02]  /*219d0*/  @!P2 SYNCS.PHASECHK.TRANS64 P2, [R194+URZ+0x38850], R0 ;  /* 0x03885000c200a5a7 */ /* 0x000f24000804007f */
[----:B----4-:R-:W-:Y:S05]  /*219e0*/  @!P2 BRA `(.L_x_8756) ;  /* 0xfffffffc00f0a947 */ /* 0x010fea000383ffff */
[----:B------:R-:W-:Y:S05]  /*219f0*/  BRA `(.L_x_8755) ;  /* 0xfffffee800ec7947 */ /* 0x000fea000383ffff */
.L_x_8786:
        /* <DEDUP_REMOVED lines=11> */
.L_x_8993:
[----:B------:R-:W-:Y:S05]  /*21ab0*/  BSYNC B1 ;  /* 0x0000000000017941 */ /* 0x000fea0003800000 */
.L_x_8992:
[----:B------:R-:W-:Y:S05]  /*21ac0*/  BRA `(.L_x_8994) ;  /* 0xffffff68002c7947 */ /* 0x000fea000383ffff */
.L_x_8788:
[----:B------:R-:W-:Y:S01]  /*21ad0*/  BSSY B1, `(.L_x_8995) ;  /* 0x0000006000017945 */ /* 0x000fe20003800000 */
[----:B------:R-:W-:-:S07]  /*21ae0*/  IMAD.MOV.U32 R15, RZ, RZ, -0x1 ;  /* 0xffffffffff0f7424 */ /* 0x000fce00078e00ff */
[----:B01----:R-:W-:Y:S05]  /*21af0*/  WARPSYNC.COLLECTIVE R15, `(.L_x_8996) ;  /* 0x000000000f0c7348 */ /* 0x003fea0003c00000 */
[----:B------:R-:W-:Y:S02]  /*21b00*/  ELECT P6, UR62, PT ;  /* 0x00000000003e782f */ /* 0x000fe400038c0000 */
[----:B------:R-:W-:Y:S01]  /*21b10*/  MOV R14, UR62 ;  /* 0x0000003e000e7c02 */ /* 0x000fe20008000f00 */
[----:B01----:R-:W-:Y:S10]  /*21b20*/  ENDCOLLECTIVE ;  /* 0x000000000000791b */ /* 0x003ff40003800000 */
.L_x_8996:
[----:B------:R-:W-:Y:S05]  /*21b30*/  BSYNC B1 ;  /* 0x0000000000017941 */ /* 0x000fea0003800000 */
.L_x_8995:
[----:B------:R-:W-:Y:S05]  /*21b40*/  BRA `(.L_x_8787) ;  /* 0xffffff6800247947 */ /* 0x000fea000383ffff */
.L_x_8790:
[----:B0-----:R-:W2:Y:S02]  /*21b50*/  LDL R4, [R1+0x4] ;  /* 0x0000040001047983 */ /* 0x001ea40000100800 */
[----:B--2---:R0:W2:Y:S02]  /*21b60*/  SYNCS.PHASECHK.TRANS64.TRYWAIT P0, [R4+URZ+0x38820], R3 ;  /* 0x03882003040075a7 */ /* 0x0040a4000800017f */
[----:B--2---:R-:W-:Y:S05]  /*21b70*/  @!P0 NANOSLEEP.SYNCS 0x989680 ;  /* 0x009896800000895d */ /* 0x004fea0003900000 */
[----:B------:R-:W2:Y:S02]  /*21b80*/  @!P0 SYNCS.PHASECHK.TRANS64 P0, [R4+URZ+0x38820], R3 ;  /* 0x03882003040085a7 */ /* 0x000ea4000800007f */
[----:B--2---:R-:W-:Y:S05]  /*21b90*/  @!P0 BRA `(.L_x_8790) ;  /* 0xfffffffc00ec8947 */ /* 0x004fea000383ffff */
[----:B------:R-:W-:Y:S05]  /*21ba0*/  BRA `(.L_x_8997) ;  /* 0xffffff6800347947 */ /* 0x000fea000383ffff */
.L_x_8794:
[----:B0-----:R0:W2:Y:S02]  /*21bb0*/  SYNCS.PHASECHK.TRANS64.TRYWAIT P0, [R4+URZ+0x388a0], R8 ;  /* 0x0388a008040075a7 */ /* 0x0010a4000800017f */
[----:B--2---:R-:W-:Y:S05]  /*21bc0*/  @!P0 NANOSLEEP.SYNCS 0x989680 ;  /* 0x009896800000895d */ /* 0x004fea0003900000 */
[----:B------:R-:W2:Y:S02]  /*21bd0*/  @!P0 SYNCS.PHASECHK.TRANS64 P0, [R4+URZ+0x388a0], R8 ;  /* 0x0388a008040085a7 */ /* 0x000ea4000800007f */
[----:B--2---:R-:W-:Y:S05]  /*21be0*/  @!P0 BRA `(.L_x_8794) ;  /* 0xfffffffc00f08947 */ /* 0x004fea000383ffff */
[----:B------:R-:W-:Y:S05]  /*21bf0*/  BRA `(.L_x_8998) ;  /* 0xffffff68005c7947 */ /* 0x000fea000383ffff */
.L_x_8799:
[----:B--2---:R2:W3:Y:S02]  /*21c00*/  SYNCS.PHASECHK.TRANS64.TRYWAIT P0, [R4+URZ+0x388c0], R8 ;  /* 0x0388c008040075a7 */ /* 0x0044e4000800017f */
[----:B---3--:R-:W-:Y:S05]  /*21c10*/  @!P0 NANOSLEEP.SYNCS 0x989680 ;  /* 0x009896800000895d */ /* 0x008fea0003900000 */
[----:B------:R-:W3:Y:S02]  /*21c20*/  @!P0 SYNCS.PHASECHK.TRANS64 P0, [R4+URZ+0x388c0], R8 ;  /* 0x0388c008040085a7 */ /* 0x000ee4000800007f */
[----:B---3--:R-:W-:Y:S05]  /*21c30*/  @!P0 BRA `(.L_x_8799) ;  /* 0xfffffffc00f08947 */ /* 0x008fea000383ffff */
[----:B------:R-:W-:Y:S05]  /*21c40*/  BRA `(.L_x_8999) ;  /* 0xffffff6800e07947 */ /* 0x000fea000383ffff */
.L_x_8813:
[----:B0-----:R0:W2:Y:S02]  /*21c50*/  SYNCS.PHASECHK.TRANS64.TRYWAIT P1, [R4+URZ+0x388a0], R5 ;  /* 0x0388a005040075a7 */ /* 0x0010a4000802017f */
[----:B--2---:R-:W-:Y:S05]  /*21c60*/  @!P1 NANOSLEEP.SYNCS 0x989680 ;  /* 0x009896800000995d */ /* 0x004fea0003900000 */
[----:B------:R-:W2:Y:S02]  /*21c70*/  @!P1 SYNCS.PHASECHK.TRANS64 P1, [R4+URZ+0x388a0], R5 ;  /* 0x0388a005040095a7 */ /* 0x000ea4000802007f */
[----:B--2---:R-:W-:Y:S05]  /*21c80*/  @!P1 BRA `(.L_x_8813) ;  /* 0xfffffffc00f09947 */ /* 0x004fea000383ffff */
[----:B------:R-:W-:Y:S05]  /*21c90*/  BRA `(.L_x_9000) ;  /* 0xffffff7400687947 */ /* 0x000fea000383ffff */
.L_x_8818:
[----:B--2---:R2:W3:Y:S02]  /*21ca0*/  SYNCS.PHASECHK.TRANS64.TRYWAIT P1, [R4+URZ+0x388c0], R5 ;  /* 0x0388c005040075a7 */ /* 0x0044e4000802017f */
[----:B---3--:R-:W-:Y:S05]  /*21cb0*/  @!P1 NANOSLEEP.SYNCS 0x989680 ;  /* 0x009896800000995d */ /* 0x008fea0003900000 */
[----:B------:R-:W3:Y:S02]  /*21cc0*/  @!P1 SYNCS.PHASECHK.TRANS64 P1, [R4+URZ+0x388c0], R5 ;  /* 0x0388c005040095a7 */ /* 0x000ee4000802007f */
[----:B---3--:R-:W-:Y:S05]  /*21cd0*/  @!P1 BRA `(.L_x_8818) ;  /* 0xfffffffc00f09947 */ /* 0x008fea000383ffff */
[----:B------:R-:W-:Y:S05]  /*21ce0*/  BRA `(.L_x_9001) ;  /* 0xffffff7400e87947 */ /* 0x000fea000383ffff */
.L_x_8838:
        /* <DEDUP_REMOVED lines=11> */
.L_x_9003:
[----:B------:R-:W-:Y:S05]  /*21da0*/  BSYNC B0 ;  /* 0x0000000000007941 */ /* 0x000fea0003800000 */
.L_x_9002:
[----:B------:R-:W-:Y:S05]  /*21db0*/  BRA `(.L_x_9004) ;  /* 0xffffff8400f87947 */ /* 0x000fea000383ffff */
.L_x_8840:
[----:B------:R-:W-:Y:S01]  /*21dc0*/  BSSY B0, `(.L_x_9005) ;  /* 0x0000006000007945 */ /* 0x000fe20003800000 */
[----:B------:R-:W-:-:S07]  /*21dd0*/  IMAD.MOV.U32 R15, RZ, RZ, -0x1 ;  /* 0xffffffffff0f7424 */ /* 0x000fce00078e00ff */
[----:B01----:R-:W-:Y:S05]  /*21de0*/  WARPSYNC.COLLECTIVE R15, `(.L_x_9006) ;  /* 0x000000000f0c7348 */ /* 0x003fea0003c00000 */
[----:B------:R-:W-:Y:S02]  /*21df0*/  ELECT P6, UR62, PT ;  /* 0x00000000003e782f */ /* 0x000fe400038c0000 */
[----:B------:R-:W-:Y:S01]  /*21e00*/  MOV R14, UR62 ;  /* 0x0000003e000e7c02 */ /* 0x000fe20008000f00 */
[----:B01----:R-:W-:Y:S10]  /*21e10*/  ENDCOLLECTIVE ;  /* 0x000000000000791b */ /* 0x003ff40003800000 */
.L_x_9006:
[----:B------:R-:W-:Y:S05]  /*21e20*/  BSYNC B0 ;  /* 0x0000000000007941 */ /* 0x000fea0003800000 */
.L_x_9005:
[----:B------:R-:W-:Y:S05]  /*21e30*/  BRA `(.L_x_9007) ;  /* 0xffffff8800087947 */ /* 0x000fea000383ffff */
.L_x_8842:
[----:B0-----:R0:W2:Y:S02]  /*21e40*/  SYNCS.PHASECHK.TRANS64.TRYWAIT P0, [R0+URZ+0x38840], R2 ;  /* 0x03884002000075a7 */ /* 0x0010a4000800017f */
[----:B--2---:R-:W-:Y:S05]  /*21e50*/  @!P0 NANOSLEEP.SYNCS 0x989680 ;  /* 0x009896800000895d */ /* 0x004fea0003900000 */
[----:B------:R-:W2:Y:S02]  /*21e60*/  @!P0 SYNCS.PHASECHK.TRANS64 P0, [R0+URZ+0x38840], R2 ;  /* 0x03884002000085a7 */ /* 0x000ea4000800007f */
[----:B--2---:R-:W-:Y:S05]  /*21e70*/  @!P0 BRA `(.L_x_8842) ;  /* 0xfffffffc00f08947 */ /* 0x004fea000383ffff */
[----:B------:R-:W-:Y:S05]  /*21e80*/  BRA `(.L_x_9008) ;  /* 0xffffff8800747947 */ /* 0x000fea000383ffff */
.L_x_8846:
        /* <DEDUP_REMOVED lines=9> */
.L_x_9009:
[----:B------:R-:W-:Y:S02]  /*21f20*/  IMAD.MOV.U32 R13, RZ, RZ, R3 ;  /* 0x000000ffff0d7224 */ /* 0x000fe400078e0003 */
[----:B------:R-:W-:-:S07]  /*21f30*/  IMAD.MOV.U32 R4, RZ, RZ, R14 ;  /* 0x000000ffff047224 */ /* 0x000fce00078e000e */
[----:B------:R-:W-:Y:S05]  /*21f40*/  WARPSYNC.COLLECTIVE R15, `(.L_x_9010) ;  /* 0x000000000f087348 */ /* 0x000fea0003c00000 */
[----:B------:R0:W1:Y:S02]  /*21f50*/  SHFL.IDX P6, R14, R13, R12, R11 ;  /* 0x0000000c0d0e7389 */ /* 0x00006400000c000b */
[----:B01----:R-:W-:Y:S01]  /*21f60*/  ENDCOLLECTIVE ;  /* 0x000000000000791b */ /* 0x003fe20003800000 */
.L_x_9010:
[----:B------:R-:W-:Y:S02]  /*21f70*/  IMAD.MOV.U32 R13, RZ, RZ, R2 ;  /* 0x000000ffff0d7224 */ /* 0x000fe400078e0002 */
[----:B------:R-:W-:Y:S02]  /*21f80*/  IMAD.MOV.U32 R12, RZ, RZ, 0x1 ;  /* 0x00000001ff0c7424 */ /* 0x000fe400078e00ff */
[----:B------:R-:W-:-:S07]  /*21f90*/  IMAD.MOV.U32 R5, RZ, RZ, R14 ;  /* 0x000000ffff057224 */ /* 0x000fce00078e000e */
[----:B------:R-:W-:Y:S05]  /*21fa0*/  WARPSYNC.COLLECTIVE R15, `(.L_x_9011) ;  /* 0x000000000f087348 */ /* 0x000fea0003c00000 */
[----:B------:R0:W1:Y:S02]  /*21fb0*/  SHFL.IDX P6, R14, R13, R12, R11 ;  /* 0x0000000c0d0e7389 */ /* 0x00006400000c000b */
[----:B01----:R-:W-:Y:S01]  /*21fc0*/  ENDCOLLECTIVE ;  /* 0x000000000000791b */ /* 0x003fe20003800000 */
.L_x_9011:
[----:B------:R-:W-:Y:S02]  /*21fd0*/  IMAD.MOV.U32 R13, RZ, RZ, R3 ;  /* 0x000000ffff0d7224 */ /* 0x000fe400078e0003 */
[----:B------:R-:W-:Y:S02]  /*21fe0*/  IMAD R0, R6, R7, RZ ;  /* 0x0000000706007224 */ /* 0x000fe400078e02ff */
[----:B------:R-:W-:-:S07]  /*21ff0*/  IMAD.MOV.U32 R6, RZ, RZ, R14 ;  /* 0x000000ffff067224 */ /* 0x000fce00078e000e */
[----:B------:R-:W-:Y:S05]  /*22000*/  WARPSYNC.COLLECTIVE R15, `(.L_x_9012) ;  /* 0x000000000f087348 */ /* 0x000fea0003c00000 */
[----:B------:R0:W1:Y:S02]  /*22010*/  SHFL.IDX P6, R14, R13, R12, R11 ;  /* 0x0000000c0d0e7389 */ /* 0x00006400000c000b */
[----:B01----:R-:W-:Y:S01]  /*22020*/  ENDCOLLECTIVE ;  /* 0x000000000000791b */ /* 0x003fe20003800000 */
.L_x_9012:
        /* <DEDUP_REMOVED lines=21> */
.L_x_9013:
        /* <DEDUP_REMOVED lines=10> */
.L_x_9014:
        /* <DEDUP_REMOVED lines=11> */
.L_x_9015:
        /* <DEDUP_REMOVED lines=14> */
.L_x_9016:
[----:B------:R-:W-:Y:S01]  /*223b0*/  IMAD.MOV.U32 R3, RZ, RZ, R14 ;  /* 0x000000ffff037224 */ /* 0x000fe200078e000e */
[----:B------:R-:W-:Y:S06]  /*223c0*/  BRA `(.L_x_9017) ;  /* 0xffffff8c00dc7947 */ /* 0x000fec000383ffff */
.L_x_8850:
        /* <DEDUP_REMOVED lines=27> */
.L_x_9019:
[----:B------:R-:W-:Y:S05]  /*22580*/  BSYNC B0 ;  /* 0x0000000000007941 */ /* 0x000fea0003800000 */
.L_x_9018:
        /* <DEDUP_REMOVED lines=11> */
.L_x_9020:
        /* <DEDUP_REMOVED lines=43> */
.L_x_9021:
        /* <DEDUP_REMOVED lines=18> */
.L_x_9022:
        /* <DEDUP_REMOVED lines=29> */
.L_x_9023:
        /* <DEDUP_REMOVED lines=13> */
.L_x_9024:
        /* <DEDUP_REMOVED lines=32> */
.L_x_9025:
        /* <DEDUP_REMOVED lines=9> */
.L_x_9026:
[----:B------:R-:W-:Y:S01]  /*22f40*/  IMAD.MOV.U32 R0, RZ, RZ, R14 ;  /* 0x000000ffff007224 */ /* 0x000fe200078e000e */
[----:B------:R-:W-:Y:S06]  /*22f50*/  BRA `(.L_x_9027) ;  /* 0xffffff9000b47947 */ /* 0x000fec000383ffff */
.L_x_8855:
[----:B0-----:R-:W3:Y:S02]  /*22f60*/  LDL R2, [R1+0x4] ;  /* 0x0000040001027983 */ /* 0x001ee40000100800 */
[----:B---3--:R0:W3:Y:S02]  /*22f70*/  SYNCS.PHASECHK.TRANS64.TRYWAIT P0, [R2+URZ+0x38820], R0 ;  /* 0x03882000020075a7 */ /* 0x0080e4000800017f */
[----:B---3--:R-:W-:Y:S05]  /*22f80*/  @!P0 NANOSLEEP.SYNCS 0x989680 ;  /* 0x009896800000895d */ /* 0x008fea0003900000 */
[----:B------:R-:W3:Y:S02]  /*22f90*/  @!P0 SYNCS.PHASECHK.TRANS64 P0, [R2+URZ+0x38820], R0 ;  /* 0x03882000020085a7 */ /* 0x000ee4000800007f */
[----:B---3--:R-:W-:Y:S05]  /*22fa0*/  @!P0 BRA `(.L_x_8855) ;  /* 0xfffffffc00ec8947 */ /* 0x008fea000383ffff */
[----:B------:R-:W-:Y:S05]  /*22fb0*/  BRA `(.L_x_9028) ;  /* 0xffffff9400747947 */ /* 0x000fea000383ffff */
.L_x_8859:
[----:B0-----:R0:W1:Y:S02]  /*22fc0*/  SYNCS.PHASECHK.TRANS64.TRYWAIT P0, [R0+URZ+0x38860], R2 ;  /* 0x03886002000075a7 */ /* 0x001064000800017f */
[----:B-1----:R-:W-:Y:S05]  /*22fd0*/  @!P0 NANOSLEEP.SYNCS 0x989680 ;  /* 0x009896800000895d */ /* 0x002fea0003900000 */
[----:B------:R-:W1:Y:S02]  /*22fe0*/  @!P0 SYNCS.PHASECHK.TRANS64 P0, [R0+URZ+0x38860], R2 ;  /* 0x03886002000085a7 */ /* 0x000e64000800007f */
[----:B-1----:R-:W-:Y:S05]  /*22ff0*/  @!P0 BRA `(.L_x_8859) ;  /* 0xfffffffc00f08947 */ /* 0x002fea000383ffff */
[----:B------:R-:W-:Y:S05]  /*23000*/  BRA `(.L_x_9029) ;  /* 0xffffff9400a47947 */ /* 0x000fea000383ffff */
.L_x_8878:
[----:B-1----:R1:W3:Y:S02]  /*23010*/  SYNCS.PHASECHK.TRANS64.TRYWAIT P0, [R0+URZ+0x38840], R6 ;  /* 0x03884006000075a7 */ /* 0x0022e4000800017f */
[----:B---3--:R-:W-:Y:S05]  /*23020*/  @!P0 NANOSLEEP.SYNCS 0x989680 ;  /* 0x009896800000895d */ /* 0x008fea0003900000 */
[----:B------:R-:W3:Y:S02]  /*23030*/  @!P0 SYNCS.PHASECHK.TRANS64 P0, [R0+URZ+0x38840], R6 ;  /* 0x03884006000085a7 */ /* 0x000ee4000800007f */
[----:B---3--:R-:W-:Y:S05]  /*23040*/  @!P0 BRA `(.L_x_8878) ;  /* 0xfffffffc00f08947 */ /* 0x008fea000383ffff */
[----:B------:R-:W-:Y:S05]  /*23050*/  BRA `(.L_x_9030) ;  /* 0xffffffa000cc7947 */ /* 0x000fea000383ffff */
.L_x_8883:
[----:B0-----:R0:W3:Y:S02]  /*23060*/  SYNCS.PHASECHK.TRANS64.TRYWAIT P0, [R0+URZ+0x38860], R6 ;  /* 0x03886006000075a7 */ /* 0x0010e4000800017f */
[----:B---3--:R-:W-:Y:S05]  /*23070*/  @!P0 NANOSLEEP.SYNCS 0x989680 ;  /* 0x009896800000895d */ /* 0x008fea0003900000 */
[----:B------:R-:W3:Y:S02]  /*23080*/  @!P0 SYNCS.PHASECHK.TRANS64 P0, [R0+URZ+0x38860], R6 ;  /* 0x03886006000085a7 */ /* 0x000ee4000800007f */
[----:B---3--:R-:W-:Y:S05]  /*23090*/  @!P0 BRA `(.L_x_8883) ;  /* 0xfffffffc00f08947 */ /* 0x008fea000383ffff */
[----:B------:R-:W-:Y:S05]  /*230a0*/  BRA `(.L_x_9031) ;  /* 0xffffffa400547947 */ /* 0x000fea000383ffff */
.L_x_8898:
[----:B0-----:R0:W1:Y:S02]  /*230b0*/  SYNCS.PHASECHK.TRANS64.TRYWAIT P0, [R2+URZ+0x38840], R3 ;  /* 0x03884003020075a7 */ /* 0x001064000800017f */
[----:B-1----:R-:W-:Y:S05]  /*230c0*/  @!P0 NANOSLEEP.SYNCS 0x989680 ;  /* 0x009896800000895d */ /* 0x002fea0003900000 */
[----:B------:R-:W1:Y:S02]  /*230d0*/  @!P0 SYNCS.PHASECHK.TRANS64 P0, [R2+URZ+0x38840], R3 ;  /* 0x03884003020085a7 */ /* 0x000e64000800007f */
[----:B-1----:R-:W-:Y:S05]  /*230e0*/  @!P0 BRA `(.L_x_8898) ;  /* 0xfffffffc00f08947 */ /* 0x002fea000383ffff */
[----:B------:R-:W-:Y:S05]  /*230f0*/  BRA `(.L_x_9032) ;  /* 0xffffffb0005c7947 */ /* 0x000fea000383ffff */
.L_x_8903:
[----:B-1----:R1:W3:Y:S02]  /*23100*/  SYNCS.PHASECHK.TRANS64.TRYWAIT P0, [R2+URZ+0x38860], R3 ;  /* 0x03886003020075a7 */ /* 0x0022e4000800017f */
[----:B---3--:R-:W-:Y:S05]  /*23110*/  @!P0 NANOSLEEP.SYNCS 0x989680 ;  /* 0x009896800000895d */ /* 0x008fea0003900000 */
[----:B------:R-:W3:Y:S02]  /*23120*/  @!P0 SYNCS.PHASECHK.TRANS64 P0, [R2+URZ+0x38860], R3 ;  /* 0x03886003020085a7 */ /* 0x000ee4000800007f */
[----:B---3--:R-:W-:Y:S05]  /*23130*/  @!P0 BRA `(.L_x_8903) ;  /* 0xfffffffc00f08947 */ /* 0x008fea000383ffff */
[----:B------:R-:W-:Y:S05]  /*23140*/  BRA `(.L_x_9033) ;  /* 0xffffffb000e07947 */ /* 0x000fea000383ffff */
.L_x_8918:
[----:B0-----:R0:W1:Y:S02]  /*23150*/  SYNCS.PHASECHK.TRANS64.TRYWAIT P0, [R2+URZ+0x38840], R3 ;  /* 0x03884003020075a7 */ /* 0x001064000800017f */
[----:B-1----:R-:W-:Y:S05]  /*23160*/  @!P0 NANOSLEEP.SYNCS 0x989680 ;  /* 0x009896800000895d */ /* 0x002fea0003900000 */
[----:B------:R-:W1:Y:S02]  /*23170*/  @!P0 SYNCS.PHASECHK.TRANS64 P0, [R2+URZ+0x38840], R3 ;  /* 0x03884003020085a7 */ /* 0x000e64000800007f */
[----:B-1----:R-:W-:Y:S05]  /*23180*/  @!P0 BRA `(.L_x_8918) ;  /* 0xfffffffc00f08947 */ /* 0x002fea000383ffff */
[----:B------:R-:W-:Y:S05]  /*23190*/  BRA `(.L_x_9034) ;  /* 0xffffffbc00cc7947 */ /* 0x000fea000383ffff */
.L_x_8923:
[----:B-1----:R1:W3:Y:S02]  /*231a0*/  SYNCS.PHASECHK.TRANS64.TRYWAIT P0, [R2+URZ+0x38860], R3 ;  /* 0x03886003020075a7 */ /* 0x0022e4000800017f */
[----:B---3--:R-:W-:Y:S05]  /*231b0*/  @!P0 NANOSLEEP.SYNCS 0x989680 ;  /* 0x009896800000895d */ /* 0x008fea0003900000 */
[----:B------:R-:W3:Y:S02]  /*231c0*/  @!P0 SYNCS.PHASECHK.TRANS64 P0, [R2+URZ+0x38860], R3 ;  /* 0x03886003020085a7 */ /* 0x000ee4000800007f */
[----:B---3--:R-:W-:Y:S05]  /*231d0*/  @!P0 BRA `(.L_x_8923) ;  /* 0xfffffffc00f08947 */ /* 0x008fea000383ffff */
[----:B------:R-:W-:Y:S05]  /*231e0*/  BRA `(.L_x_9035) ;  /* 0xffffffc000547947 */ /* 0x000fea000383ffff */
.L_x_8939:
[----:B------:R-:W-:Y:S01]  /*231f0*/  BSSY B0, `(.L_x_9036) ;  /* 0x0000008000007945 */ /* 0x000fe20003800000 */
[----:B------:R-:W-:Y:S02]  /*23200*/  IMAD.MOV.U32 R13, RZ, RZ, R16 ;  /* 0x000000ffff0d7224 */ /* 0x000fe400078e0010 */
[----:B------:R-:W-:Y:S02]  /*23210*/  IMAD.MOV.U32 R12, RZ, RZ, RZ ;  /* 0x000000ffff0c7224 */ /* 0x000fe400078e00ff */
[----:B-1----:R-:W-:Y:S02]  /*23220*/  IMAD.MOV.U32 R11, RZ, RZ, 0x1f ;  /* 0x0000001fff0b7424 */ /* 0x002fe400078e00ff */
[----:B------:R-:W-:-:S07]  /*23230*/  IMAD.MOV.U32 R15, RZ, RZ, -0x1 ;  /* 0xffffffffff0f7424 */ /* 0x000fce00078e00ff */
[----:B0-2---:R-:W-:Y:S05]  /*23240*/  WARPSYNC.COLLECTIVE R15, `(.L_x_9037) ;  /* 0x000000000f087348 */ /* 0x005fea0003c00000 */
[----:B0-----:R0:W1:Y:S02]  /*23250*/  SHFL.IDX P6, R14, R13, R12, R11 ;  /* 0x0000000c0d0e7389 */ /* 0x00106400000c000b */
[----:B012---:R-:W-:Y:S01]  /*23260*/  ENDCOLLECTIVE ;  /* 0x000000000000791b */ /* 0x007fe20003800000 */
.L_x_9037:
[----:B------:R-:W-:Y:S05]  /*23270*/  BSYNC B0 ;  /* 0x0000000000007941 */ /* 0x000fea0003800000 */
.L_x_9036:
        /* <DEDUP_REMOVED lines=9> */
.L_x_9038:
        /* <DEDUP_REMOVED lines=18> */
.L_x_9039:
        /* <DEDUP_REMOVED lines=8> */
.L_x_9040:
        /* <DEDUP_REMOVED lines=8> */
.L_x_9041:
        /* <DEDUP_REMOVED lines=8> */
.L_x_9042:
        /* <DEDUP_REMOVED lines=8> */
.L_x_9043:
        /* <DEDUP_REMOVED lines=9> */
.L_x_9044:
[----:B------:R-:W-:Y:S01]  /*236c0*/  IMAD.MOV.U32 R16, RZ, RZ, R14 ;  /* 0x000000ffff107224 */ /* 0x000fe200078e000e */
[----:B------:R-:W-:Y:S06]  /*236d0*/  BRA `(.L_x_9045) ;  /* 0xffffffc800ac7947 */ /* 0x000fec000383ffff */
.L_x_8944:
[----:B------:R-:W-:Y:S01]  /*236e0*/  BSSY B0, `(.L_x_9046) ;  /* 0x0000008000007945 */ /* 0x000fe20003800000 */
[----:B-----5:R-:W-:Y:S02]  /*236f0*/  IMAD.MOV.U32 R13, RZ, RZ, R3 ;  /* 0x000000ffff0d7224 */ /* 0x020fe400078e0003 */
[----:B------:R-:W-:Y:S02]  /*23700*/  IMAD.MOV.U32 R12, RZ, RZ, 0x1 ;  /* 0x00000001ff0c7424 */ /* 0x000fe400078e00ff */
[----:B------:R-:W-:Y:S02]  /*23710*/  IMAD.MOV.U32 R11, RZ, RZ, RZ ;  /* 0x000000ffff0b7224 */ /* 0x000fe400078e00ff */
[----:B------:R-:W-:-:S07]  /*23720*/  IMAD.MOV.U32 R15, RZ, RZ, -0x1 ;  /* 0xffffffffff0f7424 */ /* 0x000fce00078e00ff */
[----:B012---:R-:W-:Y:S05]  /*23730*/  WARPSYNC.COLLECTIVE R15, `(.L_x_9047) ;  /* 0x000000000f087348 */ /* 0x007fea0003c00000 */
[----:B0-----:R0:W3:Y:S02]  /*23740*/  SHFL.UP P6, R14, R13, R12, R11 ;  /* 0x0400000c0d0e7389 */ /* 0x0010e400000c000b */
[----:B0123--:R-:W-:Y:S01]  /*23750*/  ENDCOLLECTIVE ;  /* 0x000000000000791b */ /* 0x00ffe20003800000 */
.L_x_9047:
[----:B------:R-:W-:Y:S05]  /*23760*/  BSYNC B0 ;  /* 0x0000000000007941 */ /* 0x000fea0003800000 */
.L_x_9046:
        /* <DEDUP_REMOVED lines=10> */
.L_x_9048:
        /* <DEDUP_REMOVED lines=8> */
.L_x_9049:
        /* <DEDUP_REMOVED lines=8> */
.L_x_9050:
        /* <DEDUP_REMOVED lines=8> */
.L_x_9051:
        /* <DEDUP_REMOVED lines=9> */
.L_x_9052:
[----:B------:R-:W-:Y:S01]  /*23a20*/  IMAD.MOV.U32 R16, RZ, RZ, R14 ;  /* 0x000000ffff107224 */ /* 0x000fe200078e000e */
[----:B------:R-:W-:Y:S06]  /*23a30*/  BRA `(.L_x_9053) ;  /* 0xffffffc800707947 */ /* 0x000fec000383ffff */
.L_x_8946:
[----:B------:R-:W-:Y:S01]  /*23a40*/  BSSY B0, `(.L_x_9054) ;  /* 0x0000006000007945 */ /* 0x000fe20003800000 */
[----:B------:R-:W-:Y:S01]  /*23a50*/  PLOP3.LUT P6, PT, P6, PT, PT, 0x8, 0x0 ;  /* 0x000000000000781c */ /* 0x000fe200037ce170 */
[----:B------:R-:W-:-:S12]  /*23a60*/  IMAD.MOV.U32 R15, RZ, RZ, -0x1 ;  /* 0xffffffffff0f7424 */ /* 0x000fd800078e00ff */
[----:B012---:R-:W-:Y:S05]  /*23a70*/  WARPSYNC.COLLECTIVE R15, `(.L_x_9055) ;  /* 0x000000000f087348 */ /* 0x007fea0003c00000 */
[----:B0-----:R-:W-:Y:S01]  /*23a80*/  VOTE.ANY R14, PT, P6 ;  /* 0x00000000000e7806 */ /* 0x001fe200030e0100 */
[----:B-12---:R-:W-:Y:S06]  /*23a90*/  ENDCOLLECTIVE ;  /* 0x000000000000791b */ /* 0x006fec0003800000 */
.L_x_9055:
[----:B------:R-:W-:Y:S05]  /*23aa0*/  BSYNC B0 ;  /* 0x0000000000007941 */ /* 0x000fea0003800000 */
.L_x_9054:
        /* <DEDUP_REMOVED lines=9> */
.L_x_9056:
[----:B------:R-:W-:Y:S01]  /*23b40*/  IMAD.MOV.U32 R17, RZ, RZ, R14 ;  /* 0x000000ffff117224 */ /* 0x000fe200078e000e */
[----:B------:R-:W-:Y:S06]  /*23b50*/  BRA `(.L_x_9057) ;  /* 0xffffffc800607947 */ /* 0x000fec000383ffff */
.L_x_8948:
[----:B------:R-:W-:Y:S01]  /*23b60*/  BSSY B0, `(.L_x_9058) ;  /* 0x0000007000007945 */ /* 0x000fe20003800000 */
[----:B------:R-:W-:Y:S02]  /*23b70*/  IMAD.MOV.U32 R13, RZ, RZ, R2 ;  /* 0x000000ffff0d7224 */ /* 0x000fe400078e0002 */
[----:B------:R-:W-:Y:S02]  /*23b80*/  IMAD.MOV.U32 R11, RZ, RZ, 0x1f ;  /* 0x0000001fff0b7424 */ /* 0x000fe400078e00ff */
[----:B------:R-:W-:-:S07]  /*23b90*/  IMAD.MOV.U32 R15, RZ, RZ, -0x1 ;  /* 0xffffffffff0f7424 */ /* 0x000fce00078e00ff */
[----:B01234-:R-:W-:Y:S05]  /*23ba0*/  WARPSYNC.COLLECTIVE R15, `(.L_x_9059) ;  /* 0x000000000f087348 */ /* 0x01ffea0003c00000 */
[----:B0-----:R0:W0:Y:S02]  /*23bb0*/  SHFL.IDX P6, R14, R13, R12, R11 ;  /* 0x0000000c0d0e7389 */ /* 0x00102400000c000b */
[----:B01234-:R-:W-:Y:S01]  /*23bc0*/  ENDCOLLECTIVE ;  /* 0x000000000000791b */ /* 0x01ffe20003800000 */
.L_x_9059:
[----:B------:R-:W-:Y:S05]  /*23bd0*/  BSYNC B0 ;  /* 0x0000000000007941 */ /* 0x000fea0003800000 */
.L_x_9058:
[----:B------:R-:W-:Y:S01]  /*23be0*/  IMAD.MOV.U32 R2, RZ, RZ, R14 ;  /* 0x000000ffff027224 */ /* 0x000fe200078e000e */
[----:B------:R-:W-:Y:S06]  /*23bf0*/  BRA `(.L_x_9060) ;  /* 0xffffffc800547947 */ /* 0x000fec000383ffff */
.L_x_8952:
[----:B0-----:R0:W1:Y:S02]  /*23c00*/  SYNCS.PHASECHK.TRANS64.TRYWAIT P0, [R0+URZ+0x38820], R3 ;  /* 0x03882003000075a7 */ /* 0x001064000800017f */
[----:B-1----:R-:W-:Y:S05]  /*23c10*/  @!P0 NANOSLEEP.SYNCS 0x989680 ;  /* 0x009896800000895d */ /* 0x002fea0003900000 */
[----:B------:R-:W1:Y:S02]  /*23c20*/  @!P0 SYNCS.PHASECHK.TRANS64 P0, [R0+URZ+0x38820], R3 ;  /* 0x03882003000085a7 */ /* 0x000e64000800007f */
[----:B-1----:R-:W-:Y:S05]  /*23c30*/  @!P0 BRA `(.L_x_8952) ;  /* 0xfffffffc00f08947 */ /* 0x002fea000383ffff */
[----:B------:R-:W-:Y:S05]  /*23c40*/  BRA `(.L_x_9061) ;  /* 0xffffffcc00d87947 */ /* 0x000fea000383ffff */
.L_x_8953:
        /* <DEDUP_REMOVED lines=11> */
.L_x_9063:
[----:B------:R-:W-:Y:S05]  /*23d00*/  BSYNC B0 ;  /* 0x0000000000007941 */ /* 0x000fea0003800000 */
.L_x_9062:
[----:B------:R-:W-:Y:S05]  /*23d10*/  BRA `(.L_x_9064) ;  /* 0xffffffcc00c07947 */ /* 0x000fea000383ffff */
.L_x_8954:
[----:B------:R-:W-:Y:S01]  /*23d20*/  BSSY B0, `(.L_x_9065) ;  /* 0x0000006000007945 */ /* 0x000fe20003800000 */
[----:B------:R-:W-:-:S07]  /*23d30*/  IMAD.MOV.U32 R15, RZ, RZ, -0x1 ;  /* 0xffffffffff0f7424 */ /* 0x000fce00078e00ff */
[----:B012---:R-:W-:Y:S05]  /*23d40*/  WARPSYNC.COLLECTIVE R15, `(.L_x_9066) ;  /* 0x000000000f0c7348 */ /* 0x007fea0003c00000 */
[----:B------:R-:W-:Y:S02]  /*23d50*/  ELECT P6, UR62, PT ;  /* 0x00000000003e782f */ /* 0x000fe400038c0000 */
[----:B------:R-:W-:Y:S01]  /*23d60*/  MOV R14, UR62 ;  /* 0x0000003e000e7c02 */ /* 0x000fe20008000f00 */
[----:B012---:R-:W-:Y:S10]  /*23d70*/  ENDCOLLECTIVE ;  /* 0x000000000000791b */ /* 0x007ff40003800000 */
.L_x_9066:
[----:B------:R-:W-:Y:S05]  /*23d80*/  BSYNC B0 ;  /* 0x0000000000007941 */ /* 0x000fea0003800000 */
.L_x_9065:
[----:B------:R-:W-:Y:S05]  /*23d90*/  BRA `(.L_x_9067) ;  /* 0xffffffcc00b47947 */ /* 0x000fea000383ffff */
.L_x_8956:
[----:B0-----:R0:W1:Y:S02]  /*23da0*/  SYNCS.PHASECHK.TRANS64.TRYWAIT P0, [R6+URZ], R5 ;  /* 0x00000005060075a7 */ /* 0x001064000800017f */
[----:B-1----:R-:W-:Y:S05]  /*23db0*/  @!P0 NANOSLEEP.SYNCS 0x989680 ;  /* 0x009896800000895d */ /* 0x002fea0003900000 */
[----:B------:R-:W1:Y:S02]  /*23dc0*/  @!P0 SYNCS.PHASECHK.TRANS64 P0, [R6+URZ], R5 ;  /* 0x00000005060085a7 */ /* 0x000e64000800007f */
[----:B-1----:R-:W-:Y:S05]  /*23dd0*/  @!P0 BRA `(.L_x_8956) ;  /* 0xfffffffc00f08947 */ /* 0x002fea000383ffff */
[----:B------:R-:W-:Y:S05]  /*23de0*/  BRA `(.L_x_9068) ;  /* 0xffffffcc00f07947 */ /* 0x000fea000383ffff */
.L_x_8957:
[----:B-1----:R1:W3:Y:S02]  /*23df0*/  SYNCS.PHASECHK.TRANS64.TRYWAIT P0, [R7+URZ], R2 ;  /* 0x00000002070075a7 */ /* 0x0022e4000800017f */
[----:B---3--:R-:W-:Y:S05]  /*23e00*/  @!P0 NANOSLEEP.SYNCS 0x989680 ;  /* 0x009896800000895d */ /* 0x008fea0003900000 */
[----:B------:R-:W3:Y:S02]  /*23e10*/  @!P0 SYNCS.PHASECHK.TRANS64 P0, [R7+URZ], R2 ;  /* 0x00000002070085a7 */ /* 0x000ee4000800007f */
[----:B---3--:R-:W-:Y:S05]  /*23e20*/  @!P0 BRA `(.L_x_8957) ;  /* 0xfffffffc00f08947 */ /* 0x008fea000383ffff */
[----:B------:R-:W-:Y:S05]  /*23e30*/  BRA `(.L_x_9069) ;  /* 0xffffffcc00e47947 */ /* 0x000fea000383ffff */
.L_x_8959:
[----:B---3--:R3:W4:Y:S02]  /*23e40*/  SYNCS.PHASECHK.TRANS64.TRYWAIT P0, [R4+URZ], R5 ;  /* 0x00000005040075a7 */ /* 0x008724000800017f */
[----:B----4-:R-:W-:Y:S05]  /*23e50*/  @!P0 NANOSLEEP.SYNCS 0x989680 ;  /* 0x009896800000895d */ /* 0x010fea0003900000 */
[----:B------:R-:W4:Y:S02]  /*23e60*/  @!P0 SYNCS.PHASECHK.TRANS64 P0, [R4+URZ], R5 ;  /* 0x00000005040085a7 */ /* 0x000f24000800007f */
[----:B----4-:R-:W-:Y:S05]  /*23e70*/  @!P0 BRA `(.L_x_8959) ;  /* 0xfffffffc00f08947 */ /* 0x010fea000383ffff */
[----:B------:R-:W-:Y:S05]  /*23e80*/  BRA `(.L_x_9070) ;  /* 0xffffffcc00ec7947 */ /* 0x000fea000383ffff */
.L_x_9071:
        /* <DEDUP_REMOVED lines=15> */
.L_x_15133:


//--------------------- .text._ZN7cutlass13device_kernelIN5flash11enable_sm90INS1_16FlashAttnFwdSm90INS1_25CollectiveMainloopFwdSm90ILi2EN4cute5tupleIJNS5_1CILi1EEES8_S8_EEENS6_IJNS7_ILi128EEENS7_ILi96EEENS7_ILi64EEEEEELi256ENS_10bfloat16_tEfNS_4arch4Sm90ELb0ELb0ELb0ELb0ELb0ELb0ELb0ELb1ELb0ELb1ELb0ELb0EEENS1_21CollectiveEpilogueFwdINS6_IJSA_NS7_ILi256EEESB_EEES9_SE_SG_Li256ELb0ELb1ELb0ELb0EEENS1_29StaticPersistentTileSchedulerILb0EEEEEEEEEvNT_6ParamsE --------------------------
	.section	.text._ZN7cutlass13device_kernelIN5flash11enable_sm90INS1_16FlashAttnFwdSm90INS1_25CollectiveMainloopFwdSm90ILi2EN4cute5tupleIJNS5_1CILi1EEES8_S8_EEENS6_IJNS7_ILi128EEENS7_ILi96EEENS7_ILi64EEEEEELi256ENS_10bfloat16_tEfNS_4arch4Sm90ELb0ELb0ELb0ELb0ELb0ELb0ELb0ELb1ELb0ELb1ELb0ELb0EEENS1_21CollectiveEpilogueFwdINS6_IJSA_NS7_ILi256EEESB_EEES9_SE_SG_Li256ELb0ELb1ELb0ELb0EEENS1_29StaticPersistentTileSchedulerILb0EEEEEEEEEvNT_6ParamsE,"ax",@progbits
	.align	128
.text._ZN7cutlass13device_kernelIN5flash11enable_sm90INS1_16FlashAttnFwdSm90INS1_25CollectiveMainloopFwdSm90ILi2EN4cute5tupleIJNS5_1CILi1EEES8_S8_EEENS6_IJNS7_ILi128EEENS7_ILi96EEENS7_ILi64EEEEEELi256ENS_10bfloat16_tEfNS_4arch4Sm90ELb0ELb0ELb0ELb0ELb0ELb0ELb0ELb1ELb0ELb1ELb0ELb0EEENS1_21CollectiveEpilogueFwdINS6_IJSA_NS7_ILi256EEESB_EEES9_SE_SG_Li256ELb0ELb1ELb0ELb0EEENS1_29StaticPersistentTileSchedulerILb0EEEEEEEEEvNT_6ParamsE:
        .type           _ZN7cutlass13device_kernelIN5flash11enable_sm90INS1_16FlashAttnFwdSm90INS1_25CollectiveMainloopFwdSm90ILi2EN4cute5tupleIJNS5_1CILi1EEES8_S8_EEENS6_IJNS7_ILi128EEENS7_ILi96EEENS7_ILi64EEEEEELi256ENS_10bfloat16_tEfNS_4arch4Sm90ELb0ELb0ELb0ELb0ELb0ELb0ELb0ELb1ELb0ELb1ELb0ELb0EEENS1_21CollectiveEpilogueFwdINS6_IJSA_NS7_ILi256EEESB_EEES9_SE_SG_Li256ELb0ELb1ELb0ELb0EEENS1_29StaticPersistentTileSchedulerILb0EEEEEEEEEvNT_6ParamsE,@function
        .size           _ZN7cutlass13device_kernelIN5flash11enable_sm90INS1_16FlashAttnFwdSm90INS1_25CollectiveMainloopFwdSm90ILi2EN4cute5tupleIJNS5_1CILi1EEES8_S8_EEENS6_IJNS7_ILi128EEENS7_ILi96EEENS7_ILi64EEEEEELi256ENS_10bfloat16_tEfNS_4arch4Sm90ELb0ELb0ELb0ELb0ELb0ELb0ELb0ELb1ELb0ELb1ELb0ELb0EEENS1_21CollectiveEpilogueFwdINS6_IJSA_NS7_ILi256EEESB_EEES9_SE_SG_Li256ELb0ELb1ELb0ELb0EEENS1_29StaticPersistentTileSchedulerILb0EEEEEEEEEvNT_6ParamsE,(.L_x_15134 - _ZN7cutlass13device_kernelIN5flash11enable_sm90INS1_16FlashAttnFwdSm90INS1_25CollectiveMainloopFwdSm90ILi2EN4cute5tupleIJNS5_1CILi1EEES8_S8_EEENS6_IJNS7_ILi128EEENS7_ILi96EEENS7_ILi64EEEEEELi256ENS_10bfloat16_tEfNS_4arch4Sm90ELb0ELb0ELb0ELb0ELb0ELb0ELb0ELb1ELb0ELb1ELb0ELb0EEENS1_21CollectiveEpilogueFwdINS6_IJSA_NS7_ILi256EEESB_EEES9_SE_SG_Li256ELb0ELb1ELb0ELb0EEENS1_29StaticPersistentTileSchedulerILb0EEEEEEEEEvNT_6ParamsE)
        .other          _ZN7cutlass13device_kernelIN5flash11enable_sm90INS1_16FlashAttnFwdSm90INS1_25CollectiveMainloopFwdSm90ILi2EN4cute5tupleIJNS5_1CILi1EEES8_S8_EEENS6_IJNS7_ILi128EEENS7_ILi96EEENS7_ILi64EEEEEELi256ENS_10bfloat16_tEfNS_4arch4Sm90ELb0ELb0ELb0ELb0ELb0ELb0ELb0ELb1ELb0ELb1ELb0ELb0EEENS1_21CollectiveEpilogueFwdINS6_IJSA_NS7_ILi256EEESB_EEES9_SE_SG_Li256ELb0ELb1ELb0ELb0EEENS1_29StaticPersistentTileSchedulerILb0EEEEEEEEEvNT_6ParamsE,@"STO_CUDA_ENTRY STV_DEFAULT"
_ZN7cutlass13device_kernelIN5flash11enable_sm90INS1_16FlashAttnFwdSm90INS1_25CollectiveMainloopFwdSm90ILi2EN4cute5tupleIJNS5_1CILi1EEES8_S8_EEENS6_IJNS7_ILi128EEENS7_ILi96EEENS7_ILi64EEEEEELi256ENS_10bfloat16_tEfNS_4arch4Sm90ELb0ELb0ELb0ELb0ELb0ELb0ELb0ELb1ELb0ELb1ELb0ELb0EEENS1_21CollectiveEpilogueFwdINS6_IJSA_NS7_ILi256EEESB_EEES9_SE_SG_Li256ELb0ELb1ELb0ELb0EEENS1_29StaticPersistentTileSchedulerILb0EEEEEEEEEvNT_6ParamsE:
        /* <DEDUP_REMOVED lines=18> */
.L_x_9073:
[----:B------:R-:W-:Y:S05]  /*0120*/  BSYNC B0 ;  /* 0x0000000000007941 */ /* 0x000fea0003800000 */
.L_x_9072:
        /* <DEDUP_REMOVED lines=41> */
.L_x_9074:
        /* <DEDUP_REMOVED lines=22> */
.L_x_9075:
        /* <DEDUP_REMOVED lines=18> */
.L_x_9076:
        /* <DEDUP_REMOVED lines=22> */
.L_x_9077:
        /* <DEDUP_REMOVED lines=22> */
.L_x_9078:
[----:B------:R-:W-:Y:S01]  /*0900*/  PLOP3.LUT P0, PT, PT, PT, UP0, 0x80, 0x0 ;  /* 0x000000000000781c */ /* 0x000fe20003f0f008 */
[----:B------:R-:W-:Y:S01]  /*0910*/  UMOV UR37, 0x1 ;  /* 0x0000000100257882 */ /* 0x000fe20000000000 */
[----:B------:R-:W-:Y:S01]  /*0920*/  NOP ;  /* 0x0000000000007918 */ /* 0x000fe20000000000 */
[----:B------:R-:W-:Y:S01]  /*0930*/  USEL UR37, UR37, 0x2, !UP0 ;  /* 0x0000000225257887 */ /* 0x000fe2000c000000 */
[----:B------:R-:W-:Y:S01]  /*0940*/  ULDC.64 UR42, c[0x0][0x208] ;  /* 0x00008200002a7ab9 */ /* 0x000fe20000000a00 */
[----:B012-4-:R-:W-:Y:S08]  /*0950*/  BAR.SYNC.DEFER_BLOCKING 0x0 ;  /* 0x0000000000007b1d */ /* 0x017ff00000010000 */
[----:B------:R-:W-:Y:S05]  /*0960*/  @!P0 BRA `(.L_x_9079) ;  /* 0x0000006400f48947 */ /* 0x000fea0003800000 */
.L_x_9080:
[----:B------:R-:W-:-:S08]  /*0970*/  NOP ;  /* 0x0000000000007918 */ /* 0x000fd00000000000 */
[----:B------:R-:W0:Y:S02]  /*0980*/  USETMAXREG.TRY_ALLOC.CTAPOOL UP0, 0xf0 ;  /* 0x000000f0000079c8 */ /* 0x000e240008000600 */
[----:B0-----:R-:W-:-:S13]  /*0990*/  PLOP3.LUT P0, PT, PT, PT, UP0, 0x80, 0x0 ;  /* 0x000000000000781c */ /* 0x001fda0003f0f008 */
[----:B------:R-:W-:Y:S05]  /*09a0*/  @!P0 BRA `(.L_x_9080) ;  /* 0xfffffffc00f08947 */ /* 0x000fea000383ffff */
[----:B------:R-:W-:Y:S01]  /*09b0*/  SHF.R.U32.HI R2, RZ, 0x7, R0 ;  /* 0x00000007ff027819 */ /* 0x000fe20000011600 */
[----:B------:R-:W0:Y:S08]  /*09c0*/  S2UR UR39, SR_CTAID.X ;  /* 0x00000000002779c3 */ /* 0x000e300000002500 */
[----:B------:R-:W-:Y:S06]  /*09d0*/  BAR.ARV 0x8, 0x180 ;  /* 0x0206000000007b1d */ /* 0x000fec0000002000 */
[----:B------:R-:W-:-:S02]  /*09e0*/  ISETP.NE.AND P0, PT, R2, 0x1, PT ;  /* 0x000000010200780c */ /* 0x000fc40003f05270 */
[----:B------:R-:W0:Y:S11]  /*09f0*/  LDC R2, c[0x0][0xc34] ;  /* 0x00030d00ff027b82 */ /* 0x000e360000000800 */
[----:B------:R-:W-:Y:S06]  /*0a00*/  @!P0 BAR.ARV 0x9, 0x100 ;  /* 0x0244000000008b1d */ /* 0x000fec0000002000 */
[----:B0-----:R-:W-:-:S13]  /*0a10*/  ISETP.LE.AND P0, PT, R2, UR39, PT ;  /* 0x0000002702007c0c */ /* 0x001fda000bf03270 */
[----:B------:R-:W-:Y:S05]  /*0a20*/  @P0 EXIT ;  /* 0x000000000000094d */ /* 0x000fea0003800000 */
[----:B------:R-:W-:Y:S01]  /*0a30*/  VIADD R0, R0, 0xffffff80 ;  /* 0xffffff8000007836 */ /* 0x000fe20000000000 */
[----:B------:R-:W-:Y:S01]  /*0a40*/  ULOP3.LUT UR48, UR37, 0x1, URZ, 0xfc, !UPT ;  /* 0x0000000125307892 */ /* 0x000fe2000f8efc3f */
[----:B------:R-:W-:Y:S01]  /*0a50*/  UMOV UR47, URZ ;  /* 0x0000003f002f7c82 */ /* 0x000fe20008000000 */
[----:B------:R-:W-:Y:S02]  /*0a60*/  UMOV UR38, URZ ;  /* 0x0000003f00267c82 */ /* 0x000fe40008000000 */
[----:B------:R-:W-:Y:S01]  /*0a70*/  SHF.R.S32.HI R3, RZ, 0x1f, R0 ;  /* 0x0000001fff037819 */ /* 0x000fe20000011400 */
[----:B------:R-:W-:-:S03]  /*0a80*/  UMOV UR36, URZ ;  /* 0x0000003f00247c82 */ /* 0x000fc60008000000 */
[CC--:B------:R-:W-:Y:S02]  /*0a90*/  LEA.HI R2, R3.reuse, R0.reuse, RZ, 0x7 ;  /* 0x0000000003027211 */ /* 0x0c0fe400078f38ff */
[CC--:B------:R-:W-:Y:S02]  /*0aa0*/  LEA.HI R4, R3.reuse, R0.reuse, RZ, 0x4 ;  /* 0x0000000003047211 */ /* 0x0c0fe400078f20ff */
[----:B------:R-:W-:Y:S02]  /*0ab0*/  LOP3.LUT R205, R2, 0xffffff80, RZ, 0xc0, !PT ;  /* 0xffffff8002cd7812 */ /* 0x000fe400078ec0ff */
[CC--:B------:R-:W-:Y:S02]  /*0ac0*/  LEA.HI R5, R3.reuse, R0.reuse, RZ, 0x5 ;  /* 0x0000000003057211 */ /* 0x0c0fe400078f28ff */
[----:B------:R-:W-:Y:S01]  /*0ad0*/  SHF.R.S32.HI R7, RZ, 0x4, R4 ;  /* 0x00000004ff077819 */ /* 0x000fe20000011404 */
[----:B------:R-:W-:Y:S01]  /*0ae0*/  IMAD.IADD R205, R0, 0x1, -R205 ;  /* 0x0000000100cd7824 */ /* 0x000fe200078e0acd */
[----:B------:R-:W-:Y:S01]  /*0af0*/  LEA.HI R12, R3, R0, RZ, 0x2 ;  /* 0x00000000030c7211 */ /* 0x000fe200078f10ff */
[----:B------:R-:W-:Y:S01]  /*0b00*/  IMAD.SHL.U32 R6, R5, 0x20, RZ ;  /* 0x0000002005067824 */ /* 0x000fe200078e00ff */
[----:B------:R-:W-:-:S02]  /*0b10*/  LOP3.LUT R5, R4, 0x3fffff0, RZ, 0xc0, !PT ;  /* 0x03fffff004057812 */ /* 0x000fc400078ec0ff */
[----:B------:R-:W-:Y:S02]  /*0b20*/  SHF.R.S32.HI R8, RZ, 0x1f, R205 ;  /* 0x0000001fff087819 */ /* 0x000fe400000114cd */
[----:B------:R-:W-:Y:S01]  /*0b30*/  LEA.HI R4, R4, R7, RZ, 0x1 ;  /* 0x0000000704047211 */ /* 0x000fe200078f08ff */
[----:B------:R-:W-:Y:S01]  /*0b40*/  IMAD.IADD R5, R0, 0x1, -R5 ;  /* 0x0000000100057824 */ /* 0x000fe200078e0a05 */
[----:B------:R-:W-:Y:S02]  /*0b50*/  LEA.HI R9, R8, R205, RZ, 0x2 ;  /* 0x000000cd08097211 */ /* 0x000fe400078f10ff */
[----:B------:R-:W-:Y:S02]  /*0b60*/  LOP3.LUT R4, R4, 0x1ffffffe, RZ, 0xc0, !PT ;  /* 0x1ffffffe04047812 */ /* 0x000fe400078ec0ff */
[--C-:B------:R-:W-:Y:S02]  /*0b70*/  SHF.R.S32.HI R10, RZ, 0x2, R9.reuse ;  /* 0x00000002ff0a7819 */ /* 0x100fe40000011409 */
[----:B------:R-:W-:Y:S01]  /*0b80*/  SHF.R.S32.HI R11, RZ, 0x1f, R9 ;  /* 0x0000001fff0b7819 */ /* 0x000fe20000011409 */
[----:B------:R-:W-:Y:S01]  /*0b90*/  IMAD.IADD R4, R7, 0x1, -R4 ;  /* 0x0000000107047824 */ /* 0x000fe200078e0a04 */
[----:B------:R-:W-:-:S02]  /*0ba0*/  SHF.R.S32.HI R207, RZ, 0x7, R2 ;  /* 0x00000007ffcf7819 */ /* 0x000fc40000011402 */
[----:B------:R-:W-:Y:S02]  /*0bb0*/  LEA.HI R11, R11, R10, RZ, 0x3 ;  /* 0x0000000a0b0b7211 */ /* 0x000fe400078f18ff */
[----:B------:R-:W-:Y:S02]  /*0bc0*/  LOP3.LUT R7, R12, 0xfffffffc, RZ, 0xc0, !PT ;  /* 0xfffffffc0c077812 */ /* 0x000fe400078ec0ff */
[----:B------:R-:W-:Y:S02]  /*0bd0*/  LOP3.LUT R11, R11, 0xfffffff8, RZ, 0xc0, !PT ;  /* 0xfffffff80b0b7812 */ /* 0x000fe400078ec0ff */
[----:B------:R-:W-:Y:S01]  /*0be0*/  LEA.HI R8, R8, R205, RZ, 0x5 ;  /* 0x000000cd08087211 */ /* 0x000fe200078f28ff */
[----:B------:R-:W-:Y:S01]  /*0bf0*/  IMAD.IADD R7, R0, 0x1, -R7 ;  /* 0x0000000100077824 */ /* 0x000fe200078e0a07 */
[----:B------:R-:W-:Y:S01]  /*0c00*/  LEA.HI R2, R2, R207, RZ, 0x1 ;  /* 0x000000cf02027211 */ /* 0x000fe200078f08ff */
[----:B------:R-:W-:Y:S01]  /*0c10*/  IMAD.IADD R11, R10, 0x1, -R11 ;  /* 0x000000010a0b7824 */ /* 0x000fe200078e0a0b */
[----:B------:R-:W-:-:S02]  /*0c20*/  LEA.HI R22, R3, R0, RZ, 0x3 ;  /* 0x0000000003167211 */ /* 0x000fc400078f18ff */
[----:B------:R-:W-:Y:S02]  /*0c30*/  SHF.R.S32.HI R8, RZ, 0x5, R8 ;  /* 0x00000005ff087819 */ /* 0x000fe40000011408 */
[----:B------:R-:W-:Y:S02]  /*0c40*/  LOP3.LUT R2, R2, 0x3fffffe, RZ, 0xc0, !PT ;  /* 0x03fffffe02027812 */ /* 0x000fe400078ec0ff */
[----:B------:R-:W-:Y:S01]  /*0c50*/  LOP3.LUT R19, R22, 0xfffffff8, RZ, 0xc0, !PT ;  /* 0xfffffff816137812 */ /* 0x000fe200078ec0ff */
[----:B------:R-:W-:Y:S01]  /*0c60*/  IMAD R11, R8, 0x10, R11 ;  /* 0x00000010080b7824 */ /* 0x000fe200078e020b */
[----:B------:R-:W-:Y:S01]  /*0c70*/  LOP3.LUT R6, R6, 0xfffffc00, RZ, 0xc0, !PT ;  /* 0xfffffc0006067812 */ /* 0x000fe200078ec0ff */
[----:B------:R-:W-:Y:S01]  /*0c80*/  IMAD.IADD R2, R207, 0x1, -R2 ;  /* 0x00000001cf027824 */ /* 0x000fe200078e0a02 */
[----:B------:R-:W-:Y:S01]  /*0c90*/  LEA.HI R3, R7, R7, RZ, 0x1 ;  /* 0x0000000707037211 */ /* 0x000fe200078f08ff */
[----:B------:R-:W-:Y:S01]  /*0ca0*/  IMAD.IADD R19, R0, 0x1, -R19 ;  /* 0x0000000100137824 */ /* 0x000fe200078e0a13 */
[----:B------:R-:W-:Y:S01]  /*0cb0*/  LOP3.LUT R0, R9, 0x7ffffffc, RZ, 0xc0, !PT ;  /* 0x7ffffffc09007812 */ /* 0x000fe200078ec0ff */
[----:B------:R-:W-:Y:S01]  /*0cc0*/  IMAD R5, R5, 0x40, R6 ;  /* 0x0000004005057824 */ /* 0x000fe200078e0206 */
[----:B------:R-:W-:Y:S01]  /*0cd0*/  LOP3.LUT R6, R3, 0x1ffffffe, RZ, 0xc0, !PT ;  /* 0x1ffffffe03067812 */ /* 0x000fe200078ec0ff */
[----:B------:R-:W-:Y:S01]  /*0ce0*/  IMAD R208, R2, 0x40, R11 ;  /* 0x0000004002d07824 */ /* 0x000fe200078e020b */
[----:B------:R-:W-:Y:S01]  /*0cf0*/  SHF.R.S32.HI R22, RZ, 0x3, R22 ;  /* 0x00000003ff167819 */ /* 0x000fe20000011416 */
[----:B------:R-:W-:-:S02]  /*0d00*/  IMAD.SHL.U32 R2, R19, 0x8, RZ ;  /* 0x0000000813027824 */ /* 0x000fc400078e00ff */
[----:B------:R-:W-:Y:S02]  /*0d10*/  IMAD.IADD R7, R7, 0x1, -R6 ;  /* 0x0000000107077824 */ /* 0x000fe400078e0a06 */
[C---:B------:R-:W-:Y:S02]  /*0d20*/  VIADD R18, R2.reuse, 0x40 ;  /* 0x0000004002127836 */ /* 0x040fe40000000000 */
[C---:B------:R-:W-:Y:S02]  /*0d30*/  VIADD R17, R2.reuse, 0x80 ;  /* 0x0000008002117836 */ /* 0x040fe40000000000 */
[----:B------:R-:W-:Y:S01]  /*0d40*/  VIADD R16, R2, 0xc0 ;  /* 0x000000c002107836 */ /* 0x000fe20000000000 */
[----:B------:R-:W-:Y:S01]  /*0d50*/  SHF.R.S32.HI R214, RZ, 0x1f, R18 ;  /* 0x0000001fffd67819 */ /* 0x000fe20000011412 */
[----:B------:R-:W-:Y:S01]  /*0d60*/  IMAD R211, R4, 0x8, R5 ;  /* 0x0000000804d37824 */ /* 0x000fe200078e0205 */
[----:B------:R-:W-:Y:S01]  /*0d70*/  SHF.R.S32.HI R213, RZ, 0x1f, R17 ;  /* 0x0000001fffd57819 */ /* 0x000fe20000011411 */
[----:B------:R-:W-:Y:S01]  /*0d80*/  IMAD.IADD R209, R205, 0x1, -R0 ;  /* 0x00000001cdd17824 */ /* 0x000fe200078e0a00 */
[----:B------:R-:W-:Y:S01]  /*0d90*/  SHF.R.S32.HI R212, RZ, 0x1f, R16 ;  /* 0x0000001fffd47819 */ /* 0x000fe20000011410 */
[----:B------:R-:W-:-:S07]  /*0da0*/  IMAD R210, R7, 0x8, R208 ;  /* 0x0000000807d27824 */ /* 0x000fce00078e02d0 */
.L_x_9109:
[----:B0-----:R-:W0:Y:S01]  /*0db0*/  SHFL.IDX PT, R0, R207, RZ, 0x1f ;  /* 0x00001fffcf007589 */ /* 0x001e2200000e0000 */
[----:B-1----:R-:W1:Y:S01]  /*0dc0*/  S2UR UR4, SR_CgaCtaId ;  /* 0x00000000000479c3 */ /* 0x002e620000008800 */
[----:B------:R-:W-:Y:S01]  /*0dd0*/  ULDC.64 UR6, c[0x0][0x418] ;  /* 0x0001060000067ab9 */ /* 0x000fe20000000a00 */
[----:B------:R-:W-:Y:S01]  /*0de0*/  ULDC UR5, c[0x0][0xc38] ;  /* 0x00030e0000057ab9 */ /* 0x000fe20000000800 */
[----:B------:R-:W-:Y:S02]  /*0df0*/  UISETP.NE.U32.AND UP0, UPT, UR6, URZ, UPT ;  /* 0x0000003f0600728c */ /* 0x000fe4000bf05070 */
[----:B------:R-:W-:Y:S01]  /*0e00*/  UISETP.NE.AND UP1, UPT, UR5, 0x1, UPT ;  /* 0x000000010500788c */ /* 0x000fe2000bf25270 */
[----:B------:R-:W-:Y:S02]  /*0e10*/  UMOV UR45, 0x400 ;  /* 0x00000400002d7882 */ /* 0x000fe40000000000 */
[----:B------:R-:W-:Y:S01]  /*0e20*/  ULDC UR5, c[0x0][0xc44] ;  /* 0x0003110000057ab9 */ /* 0x000fe20000000800 */
[----:B------:R-:W-:-:S02]  /*0e30*/  UISETP.NE.AND.EX UP0, UPT, UR7, URZ, UPT, UP0 ;  /* 0x0000003f0700728c */ /* 0x000fc4000bf05300 */
[----:B------:R-:W-:Y:S01]  /*0e40*/  UISETP.NE.AND UP2, UPT, UR5, 0x1, UPT ;  /* 0x000000010500788c */ /* 0x000fe2000bf45270 */
[----:B------:R-:W-:Y:S01]  /*0e50*/  ULDC UR44, c[0x0][0x424] ;  /* 0x00010900002c7ab9 */ /* 0x000fe20000000800 */
[----:B------:R-:W-:Y:S01]  /*0e60*/  ULDC UR10, c[0x0][0x2f0] ;  /* 0x0000bc00000a7ab9 */ /* 0x000fe20000000800 */
[----:B------:R-:W-:Y:S02]  /*0e70*/  USEL UR44, UR44, 0x1, UP0 ;  /* 0x000000012c2c7887 */ /* 0x000fe40008000000 */
[----:B------:R-:W-:Y:S01]  /*0e80*/  @UP1 ULDC UR12, c[0x0][0xc40] ;  /* 0x00031000000c1ab9 */ /* 0x000fe20000000800 */
[----:B------:R-:W-:Y:S01]  /*0e90*/  UMOV UR46, UR39 ;  /* 0x00000027002e7c82 */ /* 0x000fe20008000000 */
[----:B------:R-:W-:-:S04]  /*0ea0*/  UIMAD UR44, UR44, UR10, URZ ;  /* 0x0000000a2c2c72a4 */ /* 0x000fc8000f8e023f */
[----:B------:R-:W-:Y:S01]  /*0eb0*/  @UP2 ULDC.64 UR8, c[0x0][0xc48] ;  /* 0x0003120000082ab9 */ /* 0x000fe20000000a00 */
[----:B0-----:R-:W-:Y:S01]  /*0ec0*/  R2UR UR6, R0 ;  /* 0x00000000000672ca */ /* 0x001fe200000e0000 */
[----:B-1----:R-:W-:-:S03]  /*0ed0*/  ULEA UR45, UR4, UR45, 0x18 ;  /* 0x0000002d042d7291 */ /* 0x002fc6000f8ec03f */
[----:B------:R-:W-:Y:S01]  /*0ee0*/  @UP1 ULDC UR4, c[0x0][0xc3c] ;  /* 0x00030f0000041ab9 */ /* 0x000fe20000000800 */
[----:B------:R-:W-:Y:S02]  /*0ef0*/  UIADD3 UR11, UR45, 0x18400, URZ ;  /* 0x000184002d0b7890 */ /* 0x000fe4000fffe03f */
[----:B------:R-:W-:Y:S02]  /*0f00*/  UIMAD.WIDE.U32 UR4, UR39, UR4, URZ ;  /* 0x00000004270472a5 */ /* 0x000fe4000f8e003f */
[----:B------:R-:W-:Y:S02]  /*0f10*/  ULOP3.LUT UP0, URZ, UR11, 0x1bf, URZ, 0xc0, !UPT ;  /* 0x000001bf0b3f7892 */ /* 0x000fe4000f80c03f */
[----:B------:R-:W-:Y:S02]  /*0f20*/  @UP1 USHF.R.U32.HI UR46, URZ, UR12, UR5 ;  /* 0x0000000c3f2e1299 */ /* 0x000fe40008011605 */
[----:B------:R-:W-:Y:S02]  /*0f30*/  ULEA.HI UR7, UR6, UR6, URZ, 0x1 ;  /* 0x0000000606077291 */ /* 0x000fe4000f8f083f */
[----:B------:R-:W-:Y:S01]  /*0f40*/  PLOP3.LUT P0, PT, PT, PT, UP0, 0x80, 0x0 ;  /* 0x000000000000781c */ /* 0x000fe20003f0f008 */
[----:B------:R-:W-:-:S02]  /*0f50*/  UIMAD.WIDE.U32 UR4, UR46, UR8, URZ ;  /* 0x000000082e0472a5 */ /* 0x000fc4000f8e003f */
[----:B------:R-:W-:Y:S01]  /*0f60*/  ULOP3.LUT UR7, UR7, 0x1e, URZ, 0xc0, !UPT ;  /* 0x0000001e07077892 */ /* 0x000fe2000f8ec03f */
[----:B------:R-:W-:Y:S01]  /*0f70*/  UMOV UR41, UR46 ;  /* 0x0000002e00297c82 */ /* 0x000fe20008000000 */
[----:B------:R-:W-:Y:S02]  /*0f80*/  @UP2 USHF.R.U32.HI UR41, URZ, UR9, UR5 ;  /* 0x000000093f292299 */ /* 0x000fe40008011605 */
[----:B------:R-:W-:Y:S02]  /*0f90*/  UIADD3 UR7, UR6, -UR7, URZ ;  /* 0x8000000706077290 */ /* 0x000fe4000fffe03f */
[----:B------:R-:W-:Y:S02]  /*0fa0*/  UIADD3 UR6, UR44, 0x5f, URZ ;  /* 0x0000005f2c067890 */ /* 0x000fe4000fffe03f */
[----:B------:R-:W-:Y:S02]  /*0fb0*/  ULEA UR8, UR7, UR11, 0xd ;  /* 0x0000000b07087291 */ /* 0x000fe4000f8e683f */
[----:B------:R-:W-:-:S02]  /*0fc0*/  UIMAD.WIDE UR6, UR6, 0x2aaaaaab, URZ ;  /* 0x2aaaaaab060678a5 */ /* 0x000fc4000f8e023f */
[----:B------:R-:W-:Y:S02]  /*0fd0*/  USHF.R.U32.HI UR8, URZ, 0x4, UR8 ;  /* 0x000000043f087899 */ /* 0x000fe40008011608 */
[----:B------:R-:W-:Y:S02]  /*0fe0*/  USHF.R.U32.HI UR40, URZ, 0x1f, UR7 ;  /* 0x0000001f3f287899 */ /* 0x000fe40008011607 */
[----:B------:R-:W-:Y:S02]  /*0ff0*/  ULOP3.LUT UR49, UR8, 0x3fff, URZ, 0xc0, !UPT ;  /* 0x00003fff08317892 */ /* 0x000fe4000f8ec03f */
[----:B------:R-:W-:Y:S01]  /*1000*/  ULEA.HI.SX32 UR40, UR7, UR40, 0x1c ;  /* 0x0000002807287291 */ /* 0x000fe2000f8fe23f */
[----:B--234-:R-:W-:Y:S11]  /*1010*/  @!P0 BRA `(.L_x_9081) ;  /* 0x0000000000408947 */ /* 0x01cff60003800000 */
        /* <DEDUP_REMOVED lines=16> */
.L_x_9081:
[----:B------:R-:W-:Y:S01]  /*1120*/  ULOP3.LUT UR4, UR47, 0x1, URZ, 0xc0, !UPT ;  /* 0x000000012f047892 */ /* 0x000fe2000f8ec03f */
[----:B------:R-:W0:Y:S05]  /*1130*/  S2R R20, SR_TID.X ;  /* 0x0000000000147919 */ /* 0x000e2a0000002100 */
[----:B------:R-:W-:-:S05]  /*1140*/  IMAD.U32 R0, RZ, RZ, UR4 ;  /* 0x00000004ff007e24 */ /* 0x000fca000f8e00ff */
[----:B------:R-:W-:-:S04]  /*1150*/  SHF.L.U32 R0, R0, 0x1f, RZ ;  /* 0x0000001f00007819 */ /* 0x000fc800000006ff */
[----:B------:R-:W1:Y:S01]  /*1160*/  SYNCS.PHASECHK.TRANS64.TRYWAIT P0, [UR45+0x22800], R0 ;  /* 0x02280000ff0075a7 */ /* 0x000e62000800016d */
[----:B0-----:R-:W-:-:S05]  /*1170*/  SHF.R.U32.HI R20, RZ, 0x7, R20 ;  /* 0x00000007ff147819 */ /* 0x001fca0000011614 */
[----:B------:R-:W-:Y:S01]  /*1180*/  VIADD R6, R20, 0x8 ;  /* 0x0000000814067836 */ /* 0x000fe20000000000 */
[----:B-1----:R-:W-:Y:S06]  /*1190*/  @!P0 BRA `(.L_x_9082) ;  /* 0x000000a0001c8947 */ /* 0x002fec0003800000 */
.L_x_9199:
[----:B0-----:R-:W-:Y:S01]  /*11a0*/  IMAD.U32 R0, RZ, RZ, UR48 ;  /* 0x00000030ff007e24 */ /* 0x001fe2000f8e00ff */
[----:B------:R-:W-:Y:S05]  /*11b0*/  WARPSYNC.ALL ;  /* 0x0000000000007948 */ /* 0x000fea0003800000 */
[----:B------:R0:W-:Y:S01]  /*11c0*/  BAR.SYNC.DEFER_BLOCKING R6, 0x100 ;  /* 0x000400060000751d */ /* 0x0001e20000010000 */
[----:B------:R-:W-:-:S13]  /*11d0*/  ISETP.NE.AND P0, PT, R0, 0x3, PT ;  /* 0x000000030000780c */ /* 0x000fda0003f05270 */
[----:B0-----:R-:W-:Y:S05]  /*11e0*/  @!P0 BRA `(.L_x_9083) ;  /* 0x0000000000048947 */ /* 0x001fea0003800000 */
[----:B------:R-:W-:Y:S01]  /*11f0*/  BPT.TRAP 0x1 ;  /* 0x000000040000795c */ /* 0x000fe20000300000 */
.L_x_9083:
[----:B------:R-:W-:Y:S01]  /*1200*/  ULEA UR21, UR36, UR45, 0x3 ;  /* 0x0000002d24157291 */ /* 0x000fe2000f8e183f */
[----:B------:R-:W-:-:S05]  /*1210*/  IMAD.U32 R7, RZ, RZ, UR38 ;  /* 0x00000026ff077e24 */ /* 0x000fca000f8e00ff */
[----:B------:R-:W-:-:S04]  /*1220*/  SHF.L.U32 R7, R7, 0x1f, RZ ;  /* 0x0000001f07077819 */ /* 0x000fc800000006ff */
[----:B------:R0:W1:Y:S01]  /*1230*/  SYNCS.PHASECHK.TRANS64.TRYWAIT P1, [UR21+0x22830], R7 ;  /* 0x02283007ff0075a7 */ /* 0x0000620008020155 */
[----:B------:R-:W-:Y:S05]  /*1240*/  @!P0 BRA `(.L_x_9084) ;  /* 0x0000000000048947 */ /* 0x000fea0003800000 */
[----:B------:R-:W-:Y:S01]  /*1250*/  BPT.TRAP 0x1 ;  /* 0x000000040000795c */ /* 0x000fe20000300000 */
.L_x_9084:
[----:B-1----:R-:W-:Y:S05]  /*1260*/  @P1 BRA `(.L_x_9085) ;  /* 0x0000000000081947 */ /* 0x002fea0003800000 */
[----:B------:R-:W1:Y:S02]  /*1270*/  SYNCS.PHASECHK.TRANS64.TRYWAIT P1, [UR21+0x22830], R7 ;  /* 0x02283007ff0075a7 */ /* 0x000e640008020155 */
[----:B-1----:R-:W-:Y:S05]  /*1280*/  @!P1 BRA `(.L_x_9086) ;  /* 0x0000009c00f89947 */ /* 0x002fea0003800000 */
.L_x_9085:
[----:B------:R-:W-:Y:S01]  /*1290*/  UIADD3 UR4, UR45, 0x1c400, URZ ;  /* 0x0001c4002d047890 */ /* 0x000fe2000fffe03f */
[----:B------:R-:W-:Y:S01]  /*12a0*/  WARPGROUP.ARRIVE ;  /* 0x00000000000079c5 */ /* 0x000fe20000000000 */
[----:B------:R-:W-:Y:S01]  /*12b0*/  UMOV UR5, 0x40000040 ;  /* 0x4000004000057882 */ /* 0x000fe20000000000 */
[----:B------:R-:W-:Y:S01]  /*12c0*/  UMOV UR7, 0x40000040 ;  /* 0x4000004000077882 */ /* 0x000fe20000000000 */
[----:B------:R-:W-:Y:S01]  /*12d0*/  USHF.R.U32.HI UR4, URZ, 0x4, UR4 ;  /* 0x000000043f047899 */ /* 0x000fe20008011604 */
[----:B------:R-:W-:Y:S01]  /*12e0*/  P2R R10, PR, RZ, 0x1 ;  /* 0x00000001ff0a7803 */ /* 0x000fe20000000000 */
[----:B------:R-:W-:Y:S01]  /*12f0*/  UMOV UR9, 0x40000040 ;  /* 0x4000004000097882 */ /* 0x000fe20000000000 */
[----:B------:R-:W-:Y:S01]  /*1300*/  UMOV UR11, 0x40000040 ;  /* 0x40000040000b7882 */ /* 0x000fe20000000000 */
[----:B------:R-:W-:Y:S01]  /*1310*/  ULOP3.LUT UR4, UR4, 0x3fff, URZ, 0xc0, !UPT ;  /* 0x00003fff04047892 */ /* 0x000fe2000f8ec03f */
[----:B------:R-:W2:Y:S01]  /*1320*/  S2R R12, SR_TID.X ;  /* 0x00000000000c7919 */ /* 0x000ea20000002100 */
[----:B------:R-:W-:Y:S01]  /*1330*/  UMOV UR13, 0x40000040 ;  /* 0x40000040000d7882 */ /* 0x000fe20000000000 */
[----:B------:R-:W-:Y:S01]  /*1340*/  UMOV UR15, 0x40000040 ;  /* 0x40000040000f7882 */ /* 0x000fe20000000000 */
[----:B------:R-:W-:-:S02]  /*1350*/  ULOP3.LUT UR20, UR4, 0x10000, URZ, 0xfc, !UPT ;  /* 0x0001000004147892 */ /* 0x000fc4000f8efc3f */
[----:B------:R-:W-:Y:S02]  /*1360*/  ULOP3.LUT UR4, UR49, 0x10000, URZ, 0xfc, !UPT ;  /* 0x0001000031047892 */ /* 0x000fe4000f8efc3f */
[----:B------:R-:W-:Y:S02]  /*1370*/  UIMAD UR6, UR36, 0x300, UR20 ;  /* 0x00000300240678a4 */ /* 0x000fe4000f8e0214 */
[----:B------:R-:W-:Y:S02]  /*1380*/  UIADD3 UR8, UR4, 0x2, URZ ;  /* 0x0000000204087890 */ /* 0x000fe4000fffe03f */
[----:B------:R-:W-:Y:S02]  /*1390*/  UIADD3 UR10, UR6, 0x2, URZ ;  /* 0x00000002060a7890 */ /* 0x000fe4000fffe03f */
[----:B------:R-:W-:Y:S02]  /*13a0*/  UIADD3 UR12, UR4, 0x4, URZ ;  /* 0x00000004040c7890 */ /* 0x000fe4000fffe03f */
[----:B------:R-:W-:-:S02]  /*13b0*/  UIADD3 UR14, UR6, 0x4, URZ ;  /* 0x00000004060e7890 */ /* 0x000fc4000fffe03f */
[----:B------:R-:W-:Y:S01]  /*13c0*/  HGMMA.64x96x16.F32.BF16 R24, gdesc[UR4], RZ, !UPT, gsb0 ;  /* 0x01600000041879f0 */ /* 0x000fe2000c0018ff */
[----:B------:R-:W-:Y:S02]  /*13d0*/  UIADD3 UR16, UR4, 0x6, URZ ;  /* 0x0000000604107890 */ /* 0x000fe4000fffe03f */
[----:B------:R-:W-:Y:S01]  /*13e0*/  UIADD3 UR18, UR6, 0x6, URZ ;  /* 0x0000000606127890 */ /* 0x000fe2000fffe03f */
[----:B------:R-:W-:Y:S01]  /*13f0*/  UMOV UR17, 0x40000040 ;  /* 0x4000004000117882 */ /* 0x000fe20000000000 */
[----:B------:R-:W-:Y:S01]  /*1400*/  UMOV UR19, 0x40000040 ;  /* 0x4000004000137882 */ /* 0x000fe20000000000 */
[----:B------:R-:W-:-:S04]  /*1410*/  UIMAD UR6, UR40, -0x60, UR44 ;  /* 0xffffffa0280678a4 */ /* 0x000fc8000f8e022c */
[----:B------:R-:W-:Y:S01]  /*1420*/  UIADD3 UR6, UR6, 0x60, URZ ;  /* 0x0000006006067890 */ /* 0x000fe2000fffe03f */
[----:B--2---:R-:W-:-:S05]  /*1430*/  LOP3.LUT R12, R12, 0x7f, RZ, 0xc0, !PT ;  /* 0x0000007f0c0c7812 */ /* 0x004fca00078ec0ff */
[----:B-1----:R-:W-:-:S04]  /*1440*/  IMAD.U32 R0, RZ, RZ, UR6 ;  /* 0x00000006ff007e24 */ /* 0x002fc8000f8e00ff */
[----:B------:R-:W-:-:S05]  /*1450*/  IMAD R0, R209, -0x2, R0 ;  /* 0xfffffffed1007824 */ /* 0x000fca00078e0200 */
        /* <DEDUP_REMOVED lines=8> */
[----:B------:R-:W-:Y:S01]  /*14e0*/  HGMMA.64x96x16.F32.BF16 R24, gdesc[UR8], R24, gsb0 ;  /* 0x01600000081879f0 */ /* 0x000fe20008001818 */
[----:B------:R-:W-:Y:S02]  /*14f0*/  ULDC UR10, c[0x0][0x988] ;  /* 0x00026200000a7ab9 */ /* 0x000fe40000000800 */
[----:B------:R-:W-:Y:S02]  /*1500*/  WARPGROUP.DEPBAR.LE gsb0, 0x0 ;  /* 0x00008000000079c5 */ /* 0x000fe40000010000 */
[----:B------:R-:W-:-:S06]  /*1510*/  WARPGROUP.ARRIVE ;  /* 0x00000000000079c5 */ /* 0x000fcc0000000000 */
[----:B------:R-:W-:Y:S03]  /*1520*/  HGMMA.64x96x16.F32.BF16 R24, gdesc[UR12], R24, gsb0 ;  /* 0x016000000c1879f0 */ /* 0x000fe60008001818 */
[----:B------:R-:W-:Y:S02]  /*1530*/  WARPGROUP.DEPBAR.LE gsb0, 0x0 ;  /* 0x00008000000079c5 */ /* 0x000fe40000010000 */
[----:B------:R-:W-:-:S06]  /*1540*/  WARPGROUP.ARRIVE ;  /* 0x00000000000079c5 */ /* 0x000fcc0000000000 */
[----:B------:R-:W-:Y:S03]  /*1550*/  HGMMA.64x96x16.F32.BF16 R24, gdesc[UR16], R24, gsb0 ;  /* 0x01600000101879f0 */ /* 0x000fe60008001818 */
        /* <DEDUP_REMOVED lines=87> */
[----:B------:R-:W1:Y:S01]  /*1ad0*/  SHFL.BFLY PT, R0, R5, 0x2, 0x1f ;  /* 0x0c401f0005007f89 */ /* 0x000e6200000e0000 */
[----:B------:R-:W-:Y:S02]  /*1ae0*/  FSEL R67, R67, -INF , P3 ;  /* 0xff80000043437808 */ /* 0x000fe40001800000 */
[----:B------:R-:W-:-:S02]  /*1af0*/  FSEL R70, R70, -INF , P2 ;  /* 0xff80000046467808 */ /* 0x000fc40001000000 */
[----:B------:R-:W-:Y:S02]  /*1b00*/  FSEL R71, R71, -INF , P1 ;  /* 0xff80000047477808 */ /* 0x000fe40000800000 */
[----:B-1----:R-:W-:-:S05]  /*1b10*/  FMNMX.FTZ R8, R5, R0, !PT ;  /* 0x0000000005087209 */ /* 0x002fca0007810000 */
[----:B------:R-:W1:Y:S02]  /*1b20*/  SHFL.BFLY PT, R3, R8, 0x1, 0x1f ;  /* 0x0c201f0008037f89 */ /* 0x000e6400000e0000 */
[----:B-1----:R-:W-:Y:S01]  /*1b30*/  FMNMX.FTZ R0, R8, R3, !PT ;  /* 0x0000000308007209 */ /* 0x002fe20007810000 */
[----:B------:R-:W-:-:S03]  /*1b40*/  IMAD.U32 R8, RZ, RZ, UR21 ;  /* 0x00000015ff087e24 */ /* 0x000fc6000f8e00ff */
[C---:B------:R-:W-:Y:S01]  /*1b50*/  FSETP.NEU.FTZ.AND P0, PT, R0.reuse, -INF , PT ;  /* 0xff8000000000780b */ /* 0x040fe20003f1d000 */
[----:B------:R-:W-:-:S05]  /*1b60*/  FMUL.FTZ R3, R0, UR10 ;  /* 0x0000000a00037c20 */ /* 0x000fca0008410000 */
[----:B------:R-:W-:Y:S02]  /*1b70*/  FSEL R9, R3, RZ, P0 ;  /* 0x000000ff03097208 */ /* 0x000fe40000000000 */
[----:B------:R-:W-:Y:S02]  /*1b80*/  FMNMX.FTZ R3, R26, R27, !PT ;  /* 0x0000001b1a037209 */ /* 0x000fe40007810000 */
[----:B------:R-:W-:Y:S01]  /*1b90*/  ISETP.NE.AND P0, PT, R10, RZ, PT ;  /* 0x000000ff0a00720c */ /* 0x000fe20003f05270 */
        /* <DEDUP_REMOVED lines=14> */
[----:B------:R-:W1:Y:S01]  /*1c80*/  MUFU.EX2 R25, R25 ;  /* 0x0000001900197308 */ /* 0x000e620000000800 */
[--C-:B------:R-:W-:Y:S01]  /*1c90*/  FFMA.FTZ R41, R41, UR10, -R9.reuse ;  /* 0x0000000a29297c23 */ /* 0x100fe20008010809 */
        /* <DEDUP_REMOVED lines=12> */
[----:B------:R-:W-:Y:S01]  /*1d60*/  FFMA.FTZ R60, R60, UR10, -R9 ;  /* 0x0000000a3c3c7c23 */ /* 0x000fe20008010809 */
[----:B------:R-:W-:Y:S01]  /*1d70*/  FMNMX.FTZ R3, R43, R4, !PT ;  /* 0x000000042b037209 */ /* 0x000fe20007810000 */
[----:B------:R-:W2:Y:S01]  /*1d80*/  MUFU.EX2 R29, R29 ;  /* 0x0000001d001d7308 */ /* 0x000ea20000000800 */
[----:B-1----:R-:W-:Y:S01]  /*1d90*/  FADD.FTZ R11, R24, R25 ;  /* 0x00000019180b7221 */ /* 0x002fe20000010000 */
[--C-:B------:R-:W-:Y:S01]  /*1da0*/  FFMA.FTZ R61, R61, UR10, -R9.reuse ;  /* 0x0000000a3d3d7c23 */ /* 0x100fe20008010809 */
[----:B------:R-:W-:Y:S01]  /*1db0*/  FMNMX.FTZ R4, R46, R3, !PT ;  /* 0x000000032e047209 */ /* 0x000fe20007810000 */
[--C-:B------:R-:W-:Y:S01]  /*1dc0*/  FFMA.FTZ R64, R64, UR10, -R9.reuse ;  /* 0x0000000a40407c23 */ /* 0x100fe20008010809 */
[--C-:B------:R-:W-:Y:S01]  /*1dd0*/  FFMA.FTZ R65, R65, UR10, -R9.reuse ;  /* 0x0000000a41417c23 */ /* 0x100fe20008010809 */
[--C-:B------:R-:W-:Y:S01]  /*1de0*/  FFMA.FTZ R68, R68, UR10, -R9.reuse ;  /* 0x0000000a44447c23 */ /* 0x100fe20008010809 */
[----:B------:R-:W-:Y:S01]  /*1df0*/  FMNMX.FTZ R3, R47, R4, !PT ;  /* 0x000000042f037209 */ /* 0x000fe20007810000 */
[----:B------:R-:W-:Y:S01]  /*1e00*/  MUFU.EX2 R32, R32 ;  /* 0x0000002000207308 */ /* 0x000fe20000000800 */
[----:B------:R-:W-:Y:S01]  /*1e10*/  FFMA.FTZ R9, R69, UR10, -R9 ;  /* 0x0000000a45097c23 */ /* 0x000fe20008010809 */
[----:B------:R-:W-:-:S02]  /*1e20*/  F2FP.BF16.F32.PACK_AB R152, R25, R24 ;  /* 0x000000181998723e */ /* 0x000fc400000010ff */
[----:B------:R-:W-:-:S04]  /*1e30*/  FMNMX.FTZ R4, R50, R3, !PT ;  /* 0x0000000332047209 */ /* 0x000fc80007810000 */
[----:B------:R-:W-:Y:S01]  /*1e40*/  FMNMX.FTZ R3, R51, R4, !PT ;  /* 0x0000000433037209 */ /* 0x000fe20007810000 */
[----:B------:R-:W1:Y:S01]  /*1e50*/  MUFU.EX2 R33, R33 ;  /* 0x0000002100217308 */ /* 0x000e620000000800 */
[----:B--2---:R-:W-:Y:S02]  /*1e60*/  F2FP.BF16.F32.PACK_AB R154, R29, R28 ;  /* 0x0000001c1d9a723e */ /* 0x004fe400000010ff */
[----:B------:R-:W-:-:S04]  /*1e70*/  FMNMX.FTZ R4, R54, R3, !PT ;  /* 0x0000000336047209 */ /* 0x000fc80007810000 */
[----:B------:R-:W-:Y:S01]  /*1e80*/  FMNMX.FTZ R3, R55, R4, !PT ;  /* 0x0000000437037209 */ /* 0x000fe20007810000 */
[----:B------:R-:W-:Y:S03]  /*1e90*/  MUFU.EX2 R36, R36 ;  /* 0x0000002400247308 */ /* 0x000fe60000000800 */
[----:B------:R-:W-:-:S04]  /*1ea0*/  FMNMX.FTZ R4, R58, R3, !PT ;  /* 0x000000033a047209 */ /* 0x000fc80007810000 */
[----:B------:R-:W-:Y:S01]  /*1eb0*/  FMNMX.FTZ R3, R59, R4, !PT ;  /* 0x000000043b037209 */ /* 0x000fe20007810000 */
[----:B------:R-:W2:Y:S01]  /*1ec0*/  MUFU.EX2 R37, R37 ;  /* 0x0000002500257308 */ /* 0x000ea20000000800 */
[----:B-1----:R-:W-:Y:S02]  /*1ed0*/  F2FP.BF16.F32.PACK_AB R156, R33, R32 ;  /* 0x00000020219c723e */ /* 0x002fe400000010ff */
[----:B------:R-:W-:-:S04]  /*1ee0*/  FMNMX.FTZ R4, R62, R3, !PT ;  /* 0x000000033e047209 */ /* 0x000fc80007810000 */
[----:B------:R-:W-:Y:S01]  /*1ef0*/  FMNMX.FTZ R3, R63, R4, !PT ;  /* 0x000000043f037209 */ /* 0x000fe20007810000 */
[----:B------:R-:W-:Y:S03]  /*1f00*/  MUFU.EX2 R40, R40 ;  /* 0x0000002800287308 */ /* 0x000fe60000000800 */
[----:B------:R-:W-:-:S04]  /*1f10*/  FMNMX.FTZ R4, R66, R3, !PT ;  /* 0x0000000342047209 */ /* 0x000fc80007810000 */
[----:B------:R-:W-:Y:S01]  /*1f20*/  FMNMX.FTZ R3, R67, R4, !PT ;  /* 0x0000000443037209 */ /* 0x000fe20007810000 */
[----:B------:R-:W1:Y:S01]  /*1f30*/  MUFU.EX2 R41, R41 ;  /* 0x0000002900297308 */ /* 0x000e620000000800 */
[----:B--2---:R-:W-:Y:S02]  /*1f40*/  F2FP.BF16.F32.PACK_AB R158, R37, R36 ;  /* 0x00000024259e723e */ /* 0x004fe400000010ff */
[----:B------:R-:W-:-:S04]  /*1f50*/  FMNMX.FTZ R4, R70, R3, !PT ;  /* 0x0000000346047209 */ /* 0x000fc80007810000 */
[----:B------:R-:W-:Y:S01]  /*1f60*/  FMNMX.FTZ R4, R71, R4, !PT ;  /* 0x0000000447047209 */ /* 0x000fe20007810000 */
[----:B------:R-:W-:Y:S04]  /*1f70*/  MUFU.EX2 R44, R44 ;  /* 0x0000002c002c7308 */ /* 0x000fe80000000800 */
[----:B------:R-:W2:Y:S04]  /*1f80*/  SHFL.BFLY PT, R3, R4, 0x2, 0x1f ;  /* 0x0c401f0004037f89 */ /* 0x000ea800000e0000 */
[----:B------:R-:W3:Y:S01]  /*1f90*/  MUFU.EX2 R45, R45 ;  /* 0x0000002d002d7308 */ /* 0x000ee20000000800 */
[----:B-1----:R-:W-:-:S07]  /*1fa0*/  F2FP.BF16.F32.PACK_AB R160, R41, R40 ;  /* 0x0000002829a0723e */ /* 0x002fce00000010ff */
[----:B------:R-:W-:Y:S08]  /*1fb0*/  MUFU.EX2 R48, R48 ;  /* 0x0000003000307308 */ /* 0x000ff00000000800 */
[----:B------:R-:W1:Y:S01]  /*1fc0*/  MUFU.EX2 R49, R49 ;  /* 0x0000003100317308 */ /* 0x000e620000000800 */
[----:B---3--:R-:W-:Y:S02]  /*1fd0*/  F2FP.BF16.F32.PACK_AB R162, R45, R44 ;  /* 0x0000002c2da2723e */ /* 0x008fe400000010ff */
[----:B--2---:R-:W-:-:S05]  /*1fe0*/  FMNMX.FTZ R5, R4, R3, !PT ;  /* 0x0000000304057209 */ /* 0x004fca0007810000 */
[----:B------:R-:W-:Y:S01]  /*1ff0*/  MUFU.EX2 R52, R52 ;  /* 0x0000003400347308 */ /* 0x000fe20000000800 */
[----:B------:R-:W2:Y:S07]  /*2000*/  SHFL.BFLY PT, R4, R5, 0x1, 0x1f ;  /* 0x0c201f0005047f89 */ /* 0x000eae00000e0000 */
[----:B------:R-:W3:Y:S01]  /*2010*/  MUFU.EX2 R53, R53 ;  /* 0x0000003500357308 */ /* 0x000ee20000000800 */
[----:B-1----:R-:W-:-:S07]  /*2020*/  F2FP.BF16.F32.PACK_AB R164, R49, R48 ;  /* 0x0000003031a4723e */ /* 0x002fce00000010ff */
[----:B------:R-:W-:Y:S08]  /*2030*/  MUFU.EX2 R56, R56 ;  /* 0x0000003800387308 */ /* 0x000ff00000000800 */
[----:B------:R-:W-:Y:S01]  /*2040*/  MUFU.EX2 R57, R57 ;  /* 0x0000003900397308 */ /* 0x000fe20000000800 */
[----:B--2---:R-:W-:Y:S02]  /*2050*/  FMNMX.FTZ R3, R5, R4, !PT ;  /* 0x0000000405037209 */ /* 0x004fe40007810000 */
[----:B---3--:R-:W-:-:S02]  /*2060*/  F2FP.BF16.F32.PACK_AB R166, R53, R52 ;  /* 0x0000003435a6723e */ /* 0x008fc400000010ff */
[C---:B------:R-:W-:Y:S01]  /*2070*/  FSETP.NEU.FTZ.AND P1, PT, R3.reuse, -INF , PT ;  /* 0xff8000000300780b */ /* 0x040fe20003f3d000 */
[----:B------:R-:W-:Y:S02]  /*2080*/  FMUL.FTZ R4, R3, UR10 ;  /* 0x0000000a03047c20 */ /* 0x000fe40008410000 */
[----:B------:R-:W-:Y:S03]  /*2090*/  MUFU.EX2 R60, R60 ;  /* 0x0000003c003c7308 */ /* 0x000fe60000000800 */
[----:B------:R-:W-:Y:S01]  /*20a0*/  FSEL R5, R4, RZ, P1 ;  /* 0x000000ff04057208 */ /* 0x000fe20000800000 */
[----:B------:R-:W-:Y:S01]  /*20b0*/  FADD.FTZ R4, R28, R11 ;  /* 0x0000000b1c047221 */ /* 0x000fe20000010000 */
[----:B------:R-:W-:Y:S02]  /*20c0*/  ISETP.NE.AND P1, PT, R12, RZ, PT ;  /* 0x000000ff0c00720c */ /* 0x000fe40003f25270 */
[----:B------:R-:W1:Y:S01]  /*20d0*/  S2R R12, SR_TID.X ;  /* 0x00000000000c7919 */ /* 0x000e620000002100 */
[--C-:B------:R-:W-:Y:S01]  /*20e0*/  FFMA.FTZ R26, R26, UR10, -R5.reuse ;  /* 0x0000000a1a1a7c23 */ /* 0x100fe20008010805 */
[--C-:B------:R-:W-:Y:S01]  /*20f0*/  FFMA.FTZ R27, R27, UR10, -R5.reuse ;  /* 0x0000000a1b1b7c23 */ /* 0x100fe20008010805 */
[--C-:B------:R-:W-:Y:S01]  /*2100*/  FFMA.FTZ R30, R30, UR10, -R5.reuse ;  /* 0x0000000a1e1e7c23 */ /* 0x100fe20008010805 */
[--C-:B------:R-:W-:Y:S01]  /*2110*/  FFMA.FTZ R31, R31, UR10, -R5.reuse ;  /* 0x0000000a1f1f7c23 */ /* 0x100fe20008010805 */
[--C-:B------:R-:W-:Y:S01]  /*2120*/  FFMA.FTZ R34, R34, UR10, -R5.reuse ;  /* 0x0000000a22227c23 */ /* 0x100fe20008010805 */
[--C-:B------:R-:W-:Y:S01]  /*2130*/  FFMA.FTZ R35, R35, UR10, -R5.reuse ;  /* 0x0000000a23237c23 */ /* 0x100fe20008010805 */
[----:B------:R-:W-:Y:S01]  /*2140*/  MUFU.EX2 R26, R26 ;  /* 0x0000001a001a7308 */ /* 0x000fe20000000800 */
[----:B------:R-:W-:Y:S01]  /*2150*/  FADD.FTZ R11, R29, R4 ;  /* 0x000000041d0b7221 */ /* 0x000fe20000010000 */
[--C-:B------:R-:W-:Y:S01]  /*2160*/  FFMA.FTZ R38, R38, UR10, -R5.reuse ;  /* 0x0000000a26267c23 */ /* 0x100fe20008010805 */
[--C-:B------:R-:W-:Y:S01]  /*2170*/  FFMA.FTZ R39, R39, UR10, -R5.reuse ;  /* 0x0000000a27277c23 */ /* 0x100fe20008010805 */
[----:B------:R-:W-:Y:S01]  /*2180*/  FFMA.FTZ R42, R42, UR10, -R5 ;  /* 0x0000000a2a2a7c23 */ /* 0x000fe20008010805 */
[----:B------:R-:W-:Y:S01]  /*2190*/  FADD.FTZ R4, R32, R11 ;  /* 0x0000000b20047221 */ /* 0x000fe20000010000 */
[--C-:B------:R-:W-:Y:S01]  /*21a0*/  FFMA.FTZ R43, R43, UR10, -R5.reuse ;  /* 0x0000000a2b2b7c23 */ /* 0x100fe20008010805 */
[--C-:B------:R-:W-:Y:S01]  /*21b0*/  FFMA.FTZ R46, R46, UR10, -R5.reuse ;  /* 0x0000000a2e2e7c23 */ /* 0x100fe20008010805 */
[----:B------:R-:W2:Y:S01]  /*21c0*/  MUFU.EX2 R27, R27 ;  /* 0x0000001b001b7308 */ /* 0x000ea20000000800 */
[----:B------:R-:W-:Y:S01]  /*21d0*/  FADD.FTZ R13, R33, R4 ;  /* 0x00000004210d7221 */ /* 0x000fe20000010000 */
[--C-:B------:R-:W-:Y:S01]  /*21e0*/  FFMA.FTZ R47, R47, UR10, -R5.reuse ;  /* 0x0000000a2f2f7c23 */ /* 0x100fe20008010805 */
[--C-:B------:R-:W-:Y:S01]  /*21f0*/  FFMA.FTZ R50, R50, UR10, -R5.reuse ;  /* 0x0000000a32327c23 */ /* 0x100fe20008010805 */
[----:B------:R-:W-:Y:S01]  /*2200*/  FFMA.FTZ R51, R51, UR10, -R5 ;  /* 0x0000000a33337c23 */ /* 0x000fe20008010805 */
[----:B------:R-:W-:Y:S01]  /*2210*/  FADD.FTZ R10, R36, R13 ;  /* 0x0000000d240a7221 */ /* 0x000fe20000010000 */
[--C-:B------:R-:W-:Y:S01]  /*2220*/  FFMA.FTZ R54, R54, UR10, -R5.reuse ;  /* 0x0000000a36367c23 */ /* 0x100fe20008010805 */
[--C-:B------:R-:W-:Y:S01]  /*2230*/  FFMA.FTZ R55, R55, UR10, -R5.reuse ;  /* 0x0000000a37377c23 */ /* 0x100fe20008010805 */
[----:B------:R-:W3:Y:S01]  /*2240*/  MUFU.EX2 R30, R30 ;  /* 0x0000001e001e7308 */ /* 0x000ee20000000800 */
[----:B------:R-:W-:Y:S01]  /*2250*/  FADD.FTZ R13, R37, R10 ;  /* 0x0000000a250d7221 */ /* 0x000fe20000010000 */
[--C-:B------:R-:W-:Y:S01]  /*2260*/  FFMA.FTZ R58, R58, UR10, -R5.reuse ;  /* 0x0000000a3a3a7c23 */ /* 0x100fe20008010805 */
[--C-:B------:R-:W-:Y:S01]  /*2270*/  FFMA.FTZ R59, R59, UR10, -R5.reuse ;  /* 0x0000000a3b3b7c23 */ /* 0x100fe20008010805 */
[--C-:B------:R-:W-:Y:S01]  /*2280*/  FFMA.FTZ R62, R62, UR10, -R5.reuse ;  /* 0x0000000a3e3e7c23 */ /* 0x100fe20008010805 */
[--C-:B------:R-:W-:Y:S01]  /*2290*/  FFMA.FTZ R63, R63, UR10, -R5.reuse ;  /* 0x0000000a3f3f7c23 */ /* 0x100fe20008010805 */
[--C-:B------:R-:W-:Y:S01]  /*22a0*/  FFMA.FTZ R66, R66, UR10, -R5.reuse ;  /* 0x0000000a42427c23 */ /* 0x100fe20008010805 */
[----:B------:R-:W-:Y:S01]  /*22b0*/  FFMA.FTZ R67, R67, UR10, -R5 ;  /* 0x0000000a43437c23 */ /* 0x000fe20008010805 */
[----:B------:R-:W4:Y:S01]  /*22c0*/  MUFU.EX2 R31, R31 ;  /* 0x0000001f001f7308 */ /* 0x000f220000000800 */
[----:B--2---:R-:W-:Y:S01]  /*22d0*/  FADD.FTZ R11, R26, R27 ;  /* 0x0000001b1a0b7221 */ /* 0x004fe20000010000 */
[----:B-1----:R-:W-:Y:S01]  /*22e0*/  SHF.R.U32.HI R12, RZ, 0x7, R12 ;  /* 0x00000007ff0c7819 */ /* 0x002fe2000001160c */
[--C-:B------:R-:W-:Y:S01]  /*22f0*/  FFMA.FTZ R70, R70, UR10, -R5.reuse ;  /* 0x0000000a46467c23 */ /* 0x100fe20008010805 */
[----:B------:R-:W-:Y:S01]  /*2300*/  FFMA.FTZ R71, R71, UR10, -R5 ;  /* 0x0000000a47477c23 */ /* 0x000fe20008010805 */
[----:B------:R-:W-:-:S02]  /*2310*/  F2FP.BF16.F32.PACK_AB R168, R57, R56 ;  /* 0x0000003839a8723e */ /* 0x000fc400000010ff */
[----:B------:R-:W-:Y:S01]  /*2320*/  IADD3 R176, -R12, 0xb, RZ ;  /* 0x0000000b0cb07810 */ /* 0x000fe20007ffe1ff */
[----:B------:R-:W1:Y:S01]  /*2330*/  MUFU.EX2 R34, R34 ;  /* 0x0000002200227308 */ /* 0x000e620000000800 */
[----:B---3--:R-:W-:Y:S01]  /*2340*/  FADD.FTZ R4, R30, R11 ;  /* 0x0000000b1e047221 */ /* 0x008fe20000010000 */
[----:B------:R-:W-:Y:S01]  /*2350*/  FADD.FTZ R12, R40, R13 ;  /* 0x0000000d280c7221 */ /* 0x000fe20000010000 */
[----:B------:R-:W-:-:S03]  /*2360*/  F2FP.BF16.F32.PACK_AB R153, R27, R26 ;  /* 0x0000001a1b99723e */ /* 0x000fc600000010ff */
[----:B------:R-:W-:Y:S02]  /*2370*/  FADD.FTZ R13, R41, R12 ;  /* 0x0000000c290d7221 */ /* 0x000fe40000010000 */
[----:B------:R-:W2:Y:S01]  /*2380*/  MUFU.EX2 R35, R35 ;  /* 0x0000002300237308 */ /* 0x000ea20000000800 */
[C---:B----4-:R-:W-:Y:S01]  /*2390*/  FADD.FTZ R11, R31.reuse, R4 ;  /* 0x000000041f0b7221 */ /* 0x050fe20000010000 */
[----:B------:R-:W-:Y:S02]  /*23a0*/  @!P1 VIADD R4, R8, 0x22840 ;  /* 0x0002284008049836 */ /* 0x000fe40000000000 */
[----:B------:R-:W-:Y:S01]  /*23b0*/  FADD.FTZ R12, R44, R13 ;  /* 0x0000000d2c0c7221 */ /* 0x000fe20000010000 */
[----:B------:R-:W-:Y:S02]  /*23c0*/  F2FP.BF16.F32.PACK_AB R155, R31, R30 ;  /* 0x0000001e1f9b723e */ /* 0x000fe400000010ff */
[----:B------:R-:W-:Y:S01]  /*23d0*/  @!P1 PRMT R4, RZ, 0x654, R4 ;  /* 0x00000654ff049816 */ /* 0x000fe20000000004 */
[----:B------:R-:W3:Y:S01]  /*23e0*/  MUFU.EX2 R38, R38 ;  /* 0x0000002600267308 */ /* 0x000ee20000000800 */
[----:B-1----:R-:W-:Y:S01]  /*23f0*/  FADD.FTZ R10, R34, R11 ;  /* 0x0000000b220a7221 */ /* 0x002fe20000010000 */
[----:B------:R1:W-:Y:S06]  /*2400*/  BAR.ARV R176, 0x100 ;  /* 0x000400b00000751d */ /* 0x0003ec0000002000 */
[----:B------:R-:W4:Y:S01]  /*2410*/  MUFU.EX2 R39, R39 ;  /* 0x0000002700277308 */ /* 0x000f220000000800 */
[----:B--2---:R-:W-:Y:S01]  /*2420*/  FADD.FTZ R11, R35, R10 ;  /* 0x0000000a230b7221 */ /* 0x004fe20000010000 */
[----:B------:R-:W-:Y:S01]  /*2430*/  FADD.FTZ R13, R45, R12 ;  /* 0x0000000c2d0d7221 */ /* 0x000fe20000010000 */
[----:B------:R2:W-:Y:S01]  /*2440*/  @!P1 SYNCS.ARRIVE.TRANS64.RED.A1T0 RZ, [R4+URZ], RZ ;  /* 0x000000ff04ff99a7 */ /* 0x0005e2000810043f */
[----:B------:R-:W-:-:S04]  /*2450*/  F2FP.BF16.F32.PACK_AB R157, R35, R34 ;  /* 0x00000022239d723e */ /* 0x000fc800000010ff */
[----:B------:R-:W2:Y:S01]  /*2460*/  MUFU.EX2 R42, R42 ;  /* 0x0000002a002a7308 */ /* 0x000ea20000000800 */
[----:B---3--:R-:W-:-:S07]  /*2470*/  FADD.FTZ R10, R38, R11 ;  /* 0x0000000b260a7221 */ /* 0x008fce0000010000 */
[----:B------:R-:W3:Y:S01]  /*2480*/  MUFU.EX2 R43, R43 ;  /* 0x0000002b002b7308 */ /* 0x000ee20000000800 */
[C---:B----4-:R-:W-:Y:S01]  /*2490*/  FADD.FTZ R11, R39.reuse, R10 ;  /* 0x0000000a270b7221 */ /* 0x050fe20000010000 */
[----:B------:R-:W-:Y:S01]  /*24a0*/  FADD.FTZ R10, R48, R13 ;  /* 0x0000000d300a7221 */ /* 0x000fe20000010000 */
[----:B------:R-:W-:-:S03]  /*24b0*/  F2FP.BF16.F32.PACK_AB R159, R39, R38 ;  /* 0x00000026279f723e */ /* 0x000fc600000010ff */
[----:B------:R-:W-:Y:S02]  /*24c0*/  FADD.FTZ R13, R49, R10 ;  /* 0x0000000a310d7221 */ /* 0x000fe40000010000 */
[----:B------:R-:W4:Y:S01]  /*24d0*/  MUFU.EX2 R46, R46 ;  /* 0x0000002e002e7308 */ /* 0x000f220000000800 */
[----:B--2---:R-:W-:Y:S01]  /*24e0*/  FADD.FTZ R4, R42, R11 ;  /* 0x0000000b2a047221 */ /* 0x004fe20000010000 */
[----:B------:R-:W-:-:S04]  /*24f0*/  FADD.FTZ R10, R52, R13 ;  /* 0x0000000d340a7221 */ /* 0x000fc80000010000 */
[----:B------:R-:W-:Y:S02]  /*2500*/  FADD.FTZ R13, R53, R10 ;  /* 0x0000000a350d7221 */ /* 0x000fe40000010000 */
[----:B------:R-:W2:Y:S01]  /*2510*/  MUFU.EX2 R47, R47 ;  /* 0x0000002f002f7308 */ /* 0x000ea20000000800 */
[C---:B---3--:R-:W-:Y:S01]  /*2520*/  FADD.FTZ R11, R43.reuse, R4 ;  /* 0x000000042b0b7221 */ /* 0x048fe20000010000 */
[----:B------:R-:W-:Y:S01]  /*2530*/  FADD.FTZ R10, R56, R13 ;  /* 0x0000000d380a7221 */ /* 0x000fe20000010000 */
[----:B------:R-:W-:-:S05]  /*2540*/  F2FP.BF16.F32.PACK_AB R161, R43, R42 ;  /* 0x0000002a2ba1723e */ /* 0x000fca00000010ff */
[----:B------:R-:W3:Y:S01]  /*2550*/  MUFU.EX2 R50, R50 ;  /* 0x0000003200327308 */ /* 0x000ee20000000800 */
[----:B----4-:R-:W-:-:S07]  /*2560*/  FADD.FTZ R4, R46, R11 ;  /* 0x0000000b2e047221 */ /* 0x010fce0000010000 */
[----:B------:R-:W4:Y:S01]  /*2570*/  MUFU.EX2 R51, R51 ;  /* 0x0000003300337308 */ /* 0x000f220000000800 */
[C---:B--2---:R-:W-:Y:S01]  /*2580*/  FADD.FTZ R11, R47.reuse, R4 ;  /* 0x000000042f0b7221 */ /* 0x044fe20000010000 */
[----:B------:R-:W-:-:S06]  /*2590*/  F2FP.BF16.F32.PACK_AB R163, R47, R46 ;  /* 0x0000002e2fa3723e */ /* 0x000fcc00000010ff */
[----:B------:R-:W2:Y:S01]  /*25a0*/  MUFU.EX2 R54, R54 ;  /* 0x0000003600367308 */ /* 0x000ea20000000800 */
[----:B---3--:R-:W-:Y:S01]  /*25b0*/  FADD.FTZ R4, R50, R11 ;  /* 0x0000000b32047221 */ /* 0x008fe20000010000 */
[----:B------:R-:W-:-:S04]  /*25c0*/  FADD.FTZ R11, R57, R10 ;  /* 0x0000000a390b7221 */ /* 0x000fc80000010000 */
[----:B------:R-:W-:Y:S02]  /*25d0*/  FADD.FTZ R10, R60, R11 ;  /* 0x0000000b3c0a7221 */ /* 0x000fe40000010000 */
[----:B------:R-:W3:Y:S01]  /*25e0*/  MUFU.EX2 R55, R55 ;  /* 0x0000003700377308 */ /* 0x000ee20000000800 */
[C---:B----4-:R-:W-:Y:S01]  /*25f0*/  FADD.FTZ R5, R51.reuse, R4 ;  /* 0x0000000433057221 */ /* 0x050fe20000010000 */
[----:B------:R-:W-:-:S06]  /*2600*/  F2FP.BF16.F32.PACK_AB R165, R51, R50 ;  /* 0x0000003233a5723e */ /* 0x000fcc00000010ff */
[----:B------:R-:W4:Y:S01]  /*2610*/  MUFU.EX2 R61, R61 ;  /* 0x0000003d003d7308 */ /* 0x000f220000000800 */
[----:B--2---:R-:W-:-:S07]  /*2620*/  FADD.FTZ R4, R54, R5 ;  /* 0x0000000536047221 */ /* 0x004fce0000010000 */
[----:B------:R-:W2:Y:S01]  /*2630*/  MUFU.EX2 R58, R58 ;  /* 0x0000003a003a7308 */ /* 0x000ea20000000800 */
[C---:B---3--:R-:W-:Y:S01]  /*2640*/  FADD.FTZ R5, R55.reuse, R4 ;  /* 0x0000000437057221 */ /* 0x048fe20000010000 */
[----:B------:R-:W-:-:S06]  /*2650*/  F2FP.BF16.F32.PACK_AB R167, R55, R54 ;  /* 0x0000003637a7723e */ /* 0x000fcc00000010ff */
[----:B------:R-:W3:Y:S01]  /*2660*/  MUFU.EX2 R64, R64 ;  /* 0x0000004000407308 */ /* 0x000ee20000000800 */
[C---:B----4-:R-:W-:Y:S01]  /*2670*/  FADD.FTZ R11, R61.reuse, R10 ;  /* 0x0000000a3d0b7221 */ /* 0x050fe20000010000 */
[----:B------:R-:W-:-:S06]  /*2680*/  F2FP.BF16.F32.PACK_AB R170, R61, R60 ;  /* 0x0000003c3daa723e */ /* 0x000fcc00000010ff */
[----:B------:R-:W4:Y:S01]  /*2690*/  MUFU.EX2 R59, R59 ;  /* 0x0000003b003b7308 */ /* 0x000f220000000800 */
[----:B--2---:R-:W-:-:S07]  /*26a0*/  FADD.FTZ R4, R58, R5 ;  /* 0x000000053a047221 */ /* 0x004fce0000010000 */
[----:B------:R-:W2:Y:S01]  /*26b0*/  MUFU.EX2 R65, R65 ;  /* 0x0000004100417308 */ /* 0x000ea20000000800 */
[----:B---3--:R-:W-:-:S07]  /*26c0*/  FADD.FTZ R10, R64, R11 ;  /* 0x0000000b400a7221 */ /* 0x008fce0000010000 */
[----:B------:R-:W3:Y:S01]  /*26d0*/  MUFU.EX2 R62, R62 ;  /* 0x0000003e003e7308 */ /* 0x000ee20000000800 */
[C---:B----4-:R-:W-:Y:S01]  /*26e0*/  FADD.FTZ R5, R59.reuse, R4 ;  /* 0x000000043b057221 */ /* 0x050fe20000010000 */
[----:B------:R-:W-:-:S06]  /*26f0*/  F2FP.BF16.F32.PACK_AB R169, R59, R58 ;  /* 0x0000003a3ba9723e */ /* 0x000fcc00000010ff */
[----:B------:R-:W4:Y:S01]  /*2700*/  MUFU.EX2 R68, R68 ;  /* 0x0000004400447308 */ /* 0x000f220000000800 */
[C---:B--2---:R-:W-:Y:S01]  /*2710*/  FADD.FTZ R11, R65.reuse, R10 ;  /* 0x0000000a410b7221 */ /* 0x044fe20000010000 */
[----:B------:R-:W-:-:S06]  /*2720*/  F2FP.BF16.F32.PACK_AB R172, R65, R64 ;  /* 0x0000004041ac723e */ /* 0x000fcc00000010ff */
[----:B------:R-:W2:Y:S01]  /*2730*/  MUFU.EX2 R63, R63 ;  /* 0x0000003f003f7308 */ /* 0x000ea20000000800 */
[----:B---3--:R-:W-:-:S07]  /*2740*/  FADD.FTZ R4, R62, R5 ;  /* 0x000000053e047221 */ /* 0x008fce0000010000 */
[----:B------:R-:W3:Y:S01]  /*2750*/  MUFU.EX2 R66, R66 ;  /* 0x0000004200427308 */ /* 0x000ee20000000800 */
[----:B----4-:R-:W-:-:S07]  /*2760*/  FADD.FTZ R10, R68, R11 ;  /* 0x0000000b440a7221 */ /* 0x010fce0000010000 */
[----:B------:R-:W4:Y:S01]  /*2770*/  MUFU.EX2 R9, R9 ;  /* 0x0000000900097308 */ /* 0x000f220000000800 */
[C---:B--2---:R-:W-:Y:S01]  /*2780*/  FADD.FTZ R11, R63.reuse, R4 ;  /* 0x000000043f0b7221 */ /* 0x044fe20000010000 */
[----:B------:R-:W-:-:S06]  /*2790*/  F2FP.BF16.F32.PACK_AB R171, R63, R62 ;  /* 0x0000003e3fab723e */ /* 0x000fcc00000010ff */
[----:B------:R-:W2:Y:S01]  /*27a0*/  MUFU.EX2 R67, R67 ;  /* 0x0000004300437308 */ /* 0x000ea20000000800 */
[----:B---3--:R-:W-:-:S07]  /*27b0*/  FADD.FTZ R4, R66, R11 ;  /* 0x0000000b42047221 */ /* 0x008fce0000010000 */
[----:B------:R-:W3:Y:S01]  /*27c0*/  MUFU.EX2 R70, R70 ;  /* 0x0000004600467308 */ /* 0x000ee20000000800 */
[C---:B----4-:R-:W-:Y:S01]  /*27d0*/  FADD.FTZ R5, R9.reuse, R10 ;  /* 0x0000000a09057221 */ /* 0x050fe20000010000 */
[----:B------:R-:W-:-:S06]  /*27e0*/  F2FP.BF16.F32.PACK_AB R174, R9, R68 ;  /* 0x0000004409ae723e */ /* 0x000fcc00000010ff */
[----:B------:R-:W4:Y:S01]  /*27f0*/  MUFU.EX2 R71, R71 ;  /* 0x0000004700477308 */ /* 0x000f220000000800 */
[C---:B--2---:R-:W-:Y:S01]  /*2800*/  FADD.FTZ R9, R67.reuse, R4 ;  /* 0x0000000443097221 */ /* 0x044fe20000010000 */
[----:B------:R-:W-:-:S03]  /*2810*/  F2FP.BF16.F32.PACK_AB R173, R67, R66 ;  /* 0x0000004243ad723e */ /* 0x000fc600000010ff */
[----:B---3--:R-:W-:-:S04]  /*2820*/  FADD.FTZ R4, R70, R9 ;  /* 0x0000000946047221 */ /* 0x008fc80000010000 */
[C---:B----4-:R-:W-:Y:S01]  /*2830*/  FADD.FTZ R4, R71.reuse, R4 ;  /* 0x0000000447047221 */ /* 0x050fe20000010000 */
[----:B------:R-:W-:Y:S01]  /*2840*/  F2FP.BF16.F32.PACK_AB R175, R71, R70 ;  /* 0x0000004647af723e */ /* 0x000fe200000010ff */
[----:B-1----:R-:W-:Y:S06]  /*2850*/  @!P0 BRA `(.L_x_9087) ;  /* 0x0000000000048947 */ /* 0x002fec0003800000 */
[----:B------:R-:W-:Y:S01]  /*2860*/  BPT.TRAP 0x1 ;  /* 0x000000040000795c */ /* 0x000fe20000300000 */
.L_x_9087:
[----:B------:R1:W2:Y:S01]  /*2870*/  SYNCS.PHASECHK.TRANS64.TRYWAIT P2, [UR21+0x22850], R7 ;  /* 0x02285007ff0075a7 */ /* 0x0002a20008040155 */
[----:B------:R-:W-:Y:S05]  /*2880*/  @!P0 BRA `(.L_x_9088) ;  /* 0x0000000000048947 */ /* 0x000fea0003800000 */
[----:B------:R-:W-:Y:S01]  /*2890*/  BPT.TRAP 0x1 ;  /* 0x000000040000795c */ /* 0x000fe20000300000 */
.L_x_9088:
[----:B--2---:R-:W-:Y:S05]  /*28a0*/  @P2 BRA `(.L_x_9089) ;  /* 0x0000000000082947 */ /* 0x004fea0003800000 */
[----:B------:R-:W2:Y:S02]  /*28b0*/  SYNCS.PHASECHK.TRANS64.TRYWAIT P2, [UR21+0x22850], R7 ;  /* 0x02285007ff0075a7 */ /* 0x000ea40008040155 */
[----:B--2---:R-:W-:Y:S05]  /*28c0*/  @!P2 BRA `(.L_x_9090) ;  /* 0x000000880080a947 */ /* 0x004fea0003800000 */
.L_x_9089:
[----:B------:R3:W-:Y:S01]  /*28d0*/  BAR.SYNC.DEFER_BLOCKING R6, 0x100 ;  /* 0x000400060000751d */ /* 0x0007e20000010000 */
[----:B------:R-:W-:Y:S01]  /*28e0*/  UIADD3 UR45, UR45, 0x400, URZ ;  /* 0x000004002d2d7890 */ /* 0x000fe2000fffe03f */
[----:B--2---:R-:W-:Y:S01]  /*28f0*/  @!P1 VIADD R8, R8, 0x22860 ;  /* 0x0002286008089836 */ /* 0x004fe20000000000 */
[----:B------:R-:W-:Y:S02]  /*2900*/  UISETP.GE.AND UP0, UPT, UR44, 0x61, UPT ;  /* 0x000000612c00788c */ /* 0x000fe4000bf06270 */
[----:B------:R-:W-:Y:S01]  /*2910*/  USHF.R.U32.HI UR45, URZ, 0x4, UR45 ;  /* 0x000000043f2d7899 */ /* 0x000fe2000801162d */
[----:B------:R-:W-:Y:S01]  /*2920*/  UMOV UR7, 0x40000040 ;  /* 0x4000004000077882 */ /* 0x000fe20000000000 */
[----:B------:R-:W-:Y:S02]  /*2930*/  @!P1 PRMT R8, RZ, 0x654, R8 ;  /* 0x00000654ff089816 */ /* 0x000fe40000000008 */
[----:B------:R-:W-:Y:S01]  /*2940*/  ULOP3.LUT UR21, UR45, 0x3fff, URZ, 0xc0, !UPT ;  /* 0x00003fff2d157892 */ /* 0x000fe2000f8ec03f */
[----:B------:R-:W-:-:S03]  /*2950*/  PLOP3.LUT P2, PT, PT, PT, UP0, 0x80, 0x0 ;  /* 0x000000000000781c */ /* 0x000fc60003f4f008 */
[----:B------:R-:W-:-:S04]  /*2960*/  ULOP3.LUT UR21, UR21, 0x3000000, URZ, 0xfc, !UPT ;  /* 0x0300000015157892 */ /* 0x000fc8000f8efc3f */
[----:B------:R-:W-:Y:S01]  /*2970*/  UIMAD UR11, UR36, 0xc00, UR21 ;  /* 0x00000c00240b78a4 */ /* 0x000fe2000f8e0215 */
[----:B------:R-:W-:-:S06]  /*2980*/  WARPGROUP.ARRIVE ;  /* 0x00000000000079c5 */ /* 0x000fcc0000000000 */
[----:B------:R-:W-:Y:S02]  /*2990*/  UMOV UR6, UR11 ;  /* 0x0000000b00067c82 */ /* 0x000fe40008000000 */
        /* <DEDUP_REMOVED lines=32> */
[----:B------:R3:W-:Y:S01]  /*2ba0*/  @!P1 SYNCS.ARRIVE.TRANS64.RED.A1T0 RZ, [R8+URZ], RZ ;  /* 0x000000ff08ff99a7 */ /* 0x0007e2000810043f */
[----:B------:R-:W-:Y:S05]  /*2bb0*/  @!P2 BRA `(.L_x_9091) ;  /* 0x0000001c0068a947 */ /* 0x000fea0003800000 */
[----:B------:R-:W-:Y:S01]  /*2bc0*/  IMAD.MOV.U32 R200, RZ, RZ, R3 ;  /* 0x000000ffffc87224 */ /* 0x000fe200078e0003 */
[----:B------:R-:W-:Y:S01]  /*2bd0*/  UIADD3 UR40, UR40, -0x2, URZ ;  /* 0xfffffffe28287890 */ /* 0x000fe2000fffe03f */
[----:B01----:R-:W-:Y:S01]  /*2be0*/  IMAD.MOV.U32 R7, RZ, RZ, R0 ;  /* 0x000000ffff077224 */ /* 0x003fe200078e0000 */
[----:B------:R-:W-:-:S10]  /*2bf0*/  ULDC UR22, c[0x0][0x988] ;  /* 0x0002620000167ab9 */ /* 0x000fd40000000800 */
.L_x_9100:
        /* <DEDUP_REMOVED lines=8> */
[----:B--2---:R-:W-:Y:S11]  /*2c80*/  @!P0 BRA `(.L_x_9092) ;  /* 0x0000000000048947 */ /* 0x004ff60003800000 */
[----:B------:R-:W-:Y:S01]  /*2c90*/  BPT.TRAP 0x1 ;  /* 0x000000040000795c */ /* 0x000fe20000300000 */
.L_x_9092:
[----:B------:R-:W0:Y:S01]  /*2ca0*/  S2UR UR7, SR_CgaCtaId ;  /* 0x00000000000779c3 */ /* 0x000e220000008800 */
[----:B------:R-:W-:Y:S01]  /*2cb0*/  IMAD.U32 R0, RZ, RZ, UR38 ;  /* 0x00000026ff007e24 */ /* 0x000fe2000f8e00ff */
[----:B------:R-:W-:-:S04]  /*2cc0*/  UMOV UR6, 0x400 ;  /* 0x0000040000067882 */ /* 0x000fc80000000000 */
[----:B------:R-:W-:-:S04]  /*2cd0*/  SHF.L.U32 R0, R0, 0x1f, RZ ;  /* 0x0000001f00007819 */ /* 0x000fc800000006ff */
[----:B------:R-:W-:-:S13]  /*2ce0*/  R2UR UR24, R0 ;  /* 0x00000000001872ca */ /* 0x000fda00000e0000 */
[----:B------:R-:W-:Y:S01]  /*2cf0*/  IMAD.U32 R0, RZ, RZ, UR24 ;  /* 0x00000018ff007e24 */ /* 0x000fe2000f8e00ff */
[----:B0-----:R-:W-:-:S04]  /*2d00*/  ULEA UR6, UR7, UR6, 0x18 ;  /* 0x0000000607067291 */ /* 0x001fc8000f8ec03f */
[----:B------:R-:W-:-:S09]  /*2d10*/  ULEA UR23, UR36, UR6, 0x3 ;  /* 0x0000000624177291 */ /* 0x000fd2000f8e183f */
[----:B------:R0:W1:Y:S01]  /*2d20*/  SYNCS.PHASECHK.TRANS64.TRYWAIT P3, [UR23+0x22830], R0 ;  /* 0x02283000ff0075a7 */ /* 0x0000620008060157 */
[----:B------:R-:W-:Y:S05]  /*2d30*/  @!P0 BRA `(.L_x_9093) ;  /* 0x0000000000048947 */ /* 0x000fea0003800000 */
[----:B------:R-:W-:Y:S01]  /*2d40*/  BPT.TRAP 0x1 ;  /* 0x000000040000795c */ /* 0x000fe20000300000 */
.L_x_9093:
[----:B-1----:R-:W-:Y:S05]  /*2d50*/  @P3 BRA `(.L_x_9094) ;  /* 0x00000000000c3947 */ /* 0x002fea0003800000 */
[----:B0-----:R-:W-:-:S04]  /*2d60*/  IMAD.U32 R0, RZ, RZ, UR24 ;  /* 0x00000018ff007e24 */ /* 0x001fc8000f8e00ff */
[----:B------:R-:W0:Y:S02]  /*2d70*/  SYNCS.PHASECHK.TRANS64.TRYWAIT P3, [UR23+0x22830], R0 ;  /* 0x02283000ff0075a7 */ /* 0x000e240008060157 */
[----:B0-----:R-:W-:Y:S05]  /*2d80*/  @!P3 BRA `(.L_x_9095) ;  /* 0x000000840064b947 */ /* 0x001fea0003800000 */
.L_x_9094:
[----:B------:R-:W-:Y:S01]  /*2d90*/  UIMAD UR6, UR36, 0x300, UR20 ;  /* 0x00000300240678a4 */ /* 0x000fe2000f8e0214 */
[----:B------:R-:W-:Y:S01]  /*2da0*/  WARPGROUP.ARRIVE ;  /* 0x00000000000079c5 */ /* 0x000fe20000000000 */
[----:B------:R-:W-:Y:S01]  /*2db0*/  UMOV UR7, 0x40000040 ;  /* 0x4000004000077882 */ /* 0x000fe20000000000 */
[----:B------:R-:W-:Y:S01]  /*2dc0*/  UMOV UR11, 0x40000040 ;  /* 0x40000040000b7882 */ /* 0x000fe20000000000 */
[----:B------:R-:W-:-:S03]  /*2dd0*/  UIADD3 UR10, UR6, 0x2, URZ ;  /* 0x00000002060a7890 */ /* 0x000fc6000fffe03f */
[----:B------:R-:W1:Y:S01]  /*2de0*/  S2R R203, SR_TID.X ;  /* 0x0000000000cb7919 */ /* 0x000e620000002100 */
[----:B------:R-:W-:Y:S01]  /*2df0*/  UIADD3 UR14, UR6, 0x4, URZ ;  /* 0x00000004060e7890 */ /* 0x000fe2000fffe03f */
[----:B------:R-:W-:Y:S01]  /*2e00*/  UMOV UR15, 0x40000040 ;  /* 0x40000040000f7882 */ /* 0x000fe20000000000 */
[----:B------:R-:W-:Y:S01]  /*2e10*/  HGMMA.64x96x16.F32.BF16 R152, gdesc[UR4], RZ, !UPT, gsb0 ;  /* 0x01600000049879f0 */ /* 0x000fe2000c0018ff */
[----:B------:R-:W-:Y:S01]  /*2e20*/  UIADD3 UR18, UR6, 0x6, URZ ;  /* 0x0000000606127890 */ /* 0x000fe2000fffe03f */
[----:B------:R-:W-:Y:S01]  /*2e30*/  UMOV UR19, 0x40000040 ;  /* 0x4000004000137882 */ /* 0x000fe20000000000 */
[----:B-1----:R-:W-:Y:S01]  /*2e40*/  SHF.R.U32.HI R203, RZ, 0x7, R203 ;  /* 0x00000007ffcb7819 */ /* 0x002fe200000116cb */
[----:B------:R-:W-:Y:S02]  /*2e50*/  WARPGROUP.DEPBAR.LE gsb0, 0x0 ;  /* 0x00008000000079c5 */ /* 0x000fe40000010000 */
[----:B------:R-:W-:-:S06]  /*2e60*/  WARPGROUP.ARRIVE ;  /* 0x00000000000079c5 */ /* 0x000fcc0000000000 */
[----:B------:R-:W-:Y:S01]  /*2e70*/  HGMMA.64x96x16.F32.BF16 R152, gdesc[UR8], R152, gsb0 ;  /* 0x01600000089879f0 */ /* 0x000fe20008001898 */
[----:B------:R-:W-:Y:S02]  /*2e80*/  UMOV UR10, UR22 ;  /* 0x00000016000a7c82 */ /* 0x000fe40008000000 */
[----:B------:R-:W-:Y:S02]  /*2e90*/  WARPGROUP.DEPBAR.LE gsb0, 0x0 ;  /* 0x00008000000079c5 */ /* 0x000fe40000010000 */
[----:B------:R-:W-:-:S06]  /*2ea0*/  WARPGROUP.ARRIVE ;  /* 0x00000000000079c5 */ /* 0x000fcc0000000000 */
[----:B------:R-:W-:Y:S03]  /*2eb0*/  HGMMA.64x96x16.F32.BF16 R152, gdesc[UR12], R152, gsb0 ;  /* 0x016000000c9879f0 */ /* 0x000fe60008001898 */
[----:B------:R-:W-:Y:S02]  /*2ec0*/  WARPGROUP.DEPBAR.LE gsb0, 0x0 ;  /* 0x00008000000079c5 */ /* 0x000fe40000010000 */
[----:B------:R-:W-:-:S06]  /*2ed0*/  WARPGROUP.ARRIVE ;  /* 0x00000000000079c5 */ /* 0x000fcc0000000000 */
[----:B------:R-:W-:Y:S03]  /*2ee0*/  HGMMA.64x96x16.F32.BF16 R152, gdesc[UR16], R152, gsb0 ;  /* 0x01600000109879f0 */ /* 0x000fe60008001898 */
[----:B------:R-:W-:Y:S02]  /*2ef0*/  WARPGROUP.DEPBAR.LE gsb0, 0x0 ;  /* 0x00008000000079c5 */ /* 0x000fe40000010000 */
[----:B0-----:R-:W-:Y:S02]  /*2f00*/  FMNMX.FTZ R0, R152, R7, !PT ;  /* 0x0000000798007209 */ /* 0x001fe40007810000 */
[----:B---3--:R-:W-:Y:S02]  /*2f10*/  FMNMX.FTZ R8, R154, R200, !PT ;  /* 0x000000c89a087209 */ /* 0x008fe40007810000 */
        /* <DEDUP_REMOVED lines=52> */
[----:B------:R-:W-:Y:S01]  /*3260*/  FMUL.FTZ R6, R6, UR10 ;  /* 0x0000000a06067c20 */ /* 0x000fe20008410000 */
[----:B------:R0:W-:Y:S01]  /*3270*/  MUFU.EX2 R10, R164 ;  /* 0x000000a4000a7308 */ /* 0x0001e20000000800 */
[--C-:B------:R-:W-:Y:S01]  /*3280*/  FFMA.FTZ R23, R177, UR10, -R201.reuse ;  /* 0x0000000ab1177c23 */ /* 0x100fe200080108c9 */
[----:B------:R-:W-:Y:S01]  /*3290*/  FMNMX.FTZ R12, R182, R3, !PT ;  /* 0x00000003b60c7209 */ /* 0x000fe20007810000 */
[--C-:B------:R-:W-:Y:S01]  /*32a0*/  FFMA.FTZ R9, R157, UR10, -R201.reuse ;  /* 0x0000000a9d097c23 */ /* 0x100fe200080108c9 */
[--C-:B------:R-:W-:Y:S01]  /*32b0*/  FFMA.FTZ R172, R172, UR10, -R201.reuse ;  /* 0x0000000aacac7c23 */ /* 0x100fe200080108c9 */
[--C-:B------:R-:W-:Y:S01]  /*32c0*/  FFMA.FTZ R161, R161, UR10, -R201.reuse ;  /* 0x0000000aa1a17c23 */ /* 0x100fe200080108c9 */
[----:B------:R-:W-:Y:S01]  /*32d0*/  FMNMX.FTZ R3, R183, R12, !PT ;  /* 0x0000000cb7037209 */ /* 0x000fe20007810000 */
[--C-:B------:R-:W-:Y:S01]  /*32e0*/  FFMA.FTZ R196, R196, UR10, -R201.reuse ;  /* 0x0000000ac4c47c23 */ /* 0x100fe200080108c9 */
[----:B------:R-:W1:Y:S01]  /*32f0*/  MUFU.EX2 R6, R6 ;  /* 0x0000000600067308 */ /* 0x000e620000000800 */
[--C-:B0-----:R-:W-:Y:S01]  /*3300*/  FFMA.FTZ R164, R176, UR10, -R201.reuse ;  /* 0x0000000ab0a47c23 */ /* 0x101fe200080108c9 */
[----:B------:R-:W-:Y:S01]  /*3310*/  FMNMX.FTZ R12, R186, R3, !PT ;  /* 0x00000003ba0c7209 */ /* 0x000fe20007810000 */
[--C-:B------:R-:W-:Y:S01]  /*3320*/  FFMA.FTZ R13, R165, UR10, -R201.reuse ;  /* 0x0000000aa50d7c23 */ /* 0x100fe200080108c9 */
[--C-:B------:R-:W-:Y:S01]  /*3330*/  FFMA.FTZ R157, R185, UR10, -R201.reuse ;  /* 0x0000000ab99d7c23 */ /* 0x100fe200080108c9 */
[----:B------:R-:W-:Y:S01]  /*3340*/  FFMA.FTZ R165, R193, UR10, -R201 ;  /* 0x0000000ac1a57c23 */ /* 0x000fe200080108c9 */
[----:B------:R-:W-:-:S02]  /*3350*/  FMNMX.FTZ R3, R187, R12, !PT ;  /* 0x0000000cbb037209 */ /* 0x000fc40007810000 */
[----:B------:R-:W0:Y:S02]  /*3360*/  MUFU.EX2 R7, R7 ;  /* 0x0000000700077308 */ /* 0x000e240000000800 */
[----:B------:R-:W-:-:S04]  /*3370*/  FMNMX.FTZ R12, R190, R3, !PT ;  /* 0x00000003be0c7209 */ /* 0x000fc80007810000 */
[----:B------:R-:W-:Y:S02]  /*3380*/  FMNMX.FTZ R3, R191, R12, !PT ;  /* 0x0000000cbf037209 */ /* 0x000fe40007810000 */
[----:B------:R-:W2:Y:S01]  /*3390*/  MUFU.EX2 R152, R152 ;  /* 0x0000009800987308 */ /* 0x000ea20000000800 */
[-C--:B-1----:R-:W-:Y:S01]  /*33a0*/  FMUL.FTZ R24, R24, R6.reuse ;  /* 0x0000000618187220 */ /* 0x082fe20000410000 */
[----:B------:R-:W-:Y:S01]  /*33b0*/  FMNMX.FTZ R12, R194, R3, !PT ;  /* 0x00000003c20c7209 */ /* 0x000fe20007810000 */
[-C--:B------:R-:W-:Y:S01]  /*33c0*/  FMUL.FTZ R25, R25, R6.reuse ;  /* 0x0000000619197220 */ /* 0x080fe20000410000 */
[-C--:B------:R-:W-:Y:S01]  /*33d0*/  FMUL.FTZ R28, R28, R6.reuse ;  /* 0x000000061c1c7220 */ /* 0x080fe20000410000 */
[----:B------:R-:W-:Y:S01]  /*33e0*/  FMUL.FTZ R29, R29, R6 ;  /* 0x000000061d1d7220 */ /* 0x000fe20000410000 */
[----:B------:R-:W-:Y:S01]  /*33f0*/  FMNMX.FTZ R3, R195, R12, !PT ;  /* 0x0000000cc3037209 */ /* 0x000fe20007810000 */
[-C--:B------:R-:W-:Y:S01]  /*3400*/  FMUL.FTZ R32, R32, R6.reuse ;  /* 0x0000000620207220 */ /* 0x080fe20000410000 */
[----:B------:R-:W-:Y:S01]  /*3410*/  MUFU.EX2 R8, R11 ;  /* 0x0000000b00087308 */ /* 0x000fe20000000800 */
[----:B0-----:R-:W-:Y:S01]  /*3420*/  FFMA.FTZ R5, R6, R5, R7 ;  /* 0x0000000506057223 */ /* 0x001fe20000010007 */
[----:B------:R-:W-:Y:S01]  /*3430*/  FMNMX.FTZ R14, R198, R3, !PT ;  /* 0x00000003c60e7209 */ /* 0x000fe20007810000 */
[-C--:B------:R-:W-:Y:S01]  /*3440*/  FMUL.FTZ R33, R33, R6.reuse ;  /* 0x0000000621217220 */ /* 0x080fe20000410000 */
[-C--:B------:R-:W-:Y:S01]  /*3450*/  FMUL.FTZ R36, R36, R6.reuse ;  /* 0x0000000624247220 */ /* 0x080fe20000410000 */
[----:B------:R-:W-:Y:S01]  /*3460*/  FMUL.FTZ R37, R37, R6 ;  /* 0x0000000625257220 */ /* 0x000fe20000410000 */
[----:B------:R-:W-:Y:S01]  /*3470*/  FMNMX.FTZ R3, R199, R14, !PT ;  /* 0x0000000ec7037209 */ /* 0x000fe20007810000 */
[----:B------:R-:W-:Y:S01]  /*3480*/  FFMA.FTZ R14, R180, UR10, -R201 ;  /* 0x0000000ab40e7c23 */ /* 0x000fe200080108c9 */
[----:B------:R-:W-:Y:S01]  /*3490*/  MUFU.EX2 R9, R9 ;  /* 0x0000000900097308 */ /* 0x000fe20000000800 */
[C---:B--2---:R-:W-:Y:S01]  /*34a0*/  FADD.FTZ R5, R152.reuse, R5 ;  /* 0x0000000598057221 */ /* 0x044fe20000010000 */
[----:B------:R-:W-:Y:S01]  /*34b0*/  F2FP.BF16.F32.PACK_AB R152, R152, R7 ;  /* 0x000000079898723e */ /* 0x000fe200000010ff */
[----:B------:R-:W0:Y:S01]  /*34c0*/  SHFL.BFLY PT, R20, R3, 0x2, 0x1f ;  /* 0x0c401f0003147f89 */ /* 0x000e2200000e0000 */
        /* <DEDUP_REMOVED lines=13> */
[--C-:B-1----:R-:W-:Y:S01]  /*35a0*/  FFMA.FTZ R172, R192, UR10, -R201.reuse ;  /* 0x0000000ac0ac7c23 */ /* 0x102fe200080108c9 */
        /* <DEDUP_REMOVED lines=8> */
[----:B------:R-:W-:Y:S01]  /*3630*/  FMUL.FTZ R76, R76, R6 ;  /* 0x000000064c4c7220 */ /* 0x000fe20000410000 */
[----:B0-----:R-:W-:Y:S01]  /*3640*/  FMNMX.FTZ R169, R3, R20, !PT ;  /* 0x0000001403a97209 */ /* 0x001fe20007810000 */
[--C-:B------:R-:W-:Y:S01]  /*3650*/  FFMA.FTZ R20, R188, UR10, -R201.reuse ;  /* 0x0000000abc147c23 */ /* 0x100fe200080108c9 */
[-C--:B------:R-:W-:Y:S01]  /*3660*/  FMUL.FTZ R77, R77, R6.reuse ;  /* 0x000000064d4d7220 */ /* 0x080fe20000410000 */
[-C--:B------:R-:W-:Y:S01]  /*3670*/  FMUL.FTZ R80, R80, R6.reuse ;  /* 0x0000000650507220 */ /* 0x080fe20000410000 */
[-C--:B------:R-:W-:Y:S01]  /*3680*/  FMUL.FTZ R81, R81, R6.reuse ;  /* 0x0000000651517220 */ /* 0x080fe20000410000 */
[----:B------:R-:W0:Y:S01]  /*3690*/  SHFL.BFLY PT, R176, R169, 0x1, 0x1f ;  /* 0x0c201f00a9b07f89 */ /* 0x000e2200000e0000 */
[----:B------:R-:W-:Y:S01]  /*36a0*/  MUFU.EX2 R13, R13 ;  /* 0x0000000d000d7308 */ /* 0x000fe20000000800 */
[----:B-1----:R-:W-:Y:S01]  /*36b0*/  FFMA.FTZ R161, R189, UR10, -R201 ;  /* 0x0000000abda17c23 */ /* 0x002fe200080108c9 */
        /* <DEDUP_REMOVED lines=22> */
[----:B------:R-:W-:Y:S01]  /*3820*/  MUFU.EX2 R21, R21 ;  /* 0x0000001500157308 */ /* 0x000fe20000000800 */
[----:B------:R-:W-:Y:S01]  /*3830*/  IADD3 R176, -R203, 0xb, RZ ;  /* 0x0000000bcbb07810 */ /* 0x000fe20007ffe1ff */
[-C--:B------:R-:W-:Y:S01]  /*3840*/  FMUL.FTZ R121, R121, R6.reuse ;  /* 0x0000000679797220 */ /* 0x080fe20000410000 */
[-C--:B------:R-:W-:Y:S01]  /*3850*/  FMUL.FTZ R124, R124, R6.reuse ;  /* 0x000000067c7c7220 */ /* 0x080fe20000410000 */
[C---:B------:R-:W-:Y:S01]  /*3860*/  FADD.FTZ R173, -R3.reuse, R200 ;  /* 0x000000c803ad7221 */ /* 0x040fe20000010100 */
[----:B------:R-:W-:Y:S01]  /*3870*/  FMUL.FTZ R181, R3, UR10 ;  /* 0x0000000a03b57c20 */ /* 0x000fe20008410000 */
[-C--:B------:R-:W-:Y:S01]  /*3880*/  FMUL.FTZ R125, R125, R6.reuse ;  /* 0x000000067d7d7220 */ /* 0x080fe20000410000 */
        /* <DEDUP_REMOVED lines=12> */
[----:B------:R-:W-:Y:S01]  /*3950*/  FFMA.FTZ R182, R183, UR10, -R181 ;  /* 0x0000000ab7b67c23 */ /* 0x000fe200080108b5 */
[----:B------:R-:W-:-:S02]  /*3960*/  IMAD.U32 R183, RZ, RZ, UR23 ;  /* 0x00000017ffb77e24 */ /* 0x000fc4000f8e00ff */
[--C-:B------:R-:W-:Y:S01]  /*3970*/  FFMA.FTZ R192, R163, UR10, -R181.reuse ;  /* 0x0000000aa3c07c23 */ /* 0x100fe200080108b5 */
[----:B------:R-:W0:Y:S01]  /*3980*/  MUFU.EX2 R184, R184 ;  /* 0x000000b800b87308 */ /* 0x000e220000000800 */
[--C-:B------:R-:W-:Y:S01]  /*3990*/  FFMA.FTZ R163, R166, UR10, -R181.reuse ;  /* 0x0000000aa6a37c23 */ /* 0x100fe200080108b5 */
[----:B------:R-:W-:Y:S02]  /*39a0*/  @!P1 VIADD R154, R183, 0x22840 ;  /* 0x00022840b79a9836 */ /* 0x000fe40000000000 */
[--C-:B------:R-:W-:Y:S01]  /*39b0*/  FFMA.FTZ R200, R171, UR10, -R181.reuse ;  /* 0x0000000aabc87c23 */ /* 0x100fe200080108b5 */
[--C-:B------:R-:W-:Y:S01]  /*39c0*/  FFMA.FTZ R171, R174, UR10, -R181.reuse ;  /* 0x0000000aaeab7c23 */ /* 0x100fe200080108b5 */
[--C-:B------:R-:W-:Y:S01]  /*39d0*/  FFMA.FTZ R185, R186, UR10, -R181.reuse ;  /* 0x0000000abab97c23 */ /* 0x100fe200080108b5 */
[--C-:B------:R-:W-:Y:S01]  /*39e0*/  FFMA.FTZ R186, R187, UR10, -R181.reuse ;  /* 0x0000000abbba7c23 */ /* 0x100fe200080108b5 */
[----:B------:R-:W-:Y:S01]  /*39f0*/  @!P1 PRMT R154, RZ, 0x654, R154 ;  /* 0x00000654ff9a9816 */ /* 0x000fe2000000009a */
[----:B------:R-:W1:Y:S01]  /*3a00*/  MUFU.EX2 R155, R155 ;  /* 0x0000009b009b7308 */ /* 0x000e620000000800 */
[----:B------:R2:W-:Y:S06]  /*3a10*/  BAR.ARV R176, 0x100 ;  /* 0x000400b00000751d */ /* 0x0005ec0000002000 */
[----:B------:R3:W-:Y:S01]  /*3a20*/  @!P1 SYNCS.ARRIVE.TRANS64.RED.A1T0 RZ, [R154+URZ], RZ ;  /* 0x000000ff9aff99a7 */ /* 0x0007e2000810043f */
[----:B------:R-:W4:Y:S01]  /*3a30*/  MUFU.EX2 R177, R177 ;  /* 0x000000b100b17308 */ /* 0x000f220000000800 */
[----:B0-----:R-:W-:Y:S01]  /*3a40*/  FFMA.FTZ R4, R173, R4, R184 ;  /* 0x00000004ad047223 */ /* 0x001fe200000100b8 */
[--C-:B------:R-:W-:Y:S01]  /*3a50*/  FFMA.FTZ R187, R190, UR10, -R181.reuse ;  /* 0x0000000abebb7c23 */ /* 0x100fe200080108b5 */
[--C-:B------:R-:W-:Y:S01]  /*3a60*/  FFMA.FTZ R190, R191, UR10, -R181.reuse ;  /* 0x0000000abfbe7c23 */ /* 0x100fe200080108b5 */
[--C-:B------:R-:W-:Y:S01]  /*3a70*/  FFMA.FTZ R194, R194, UR10, -R181.reuse ;  /* 0x0000000ac2c27c23 */ /* 0x100fe200080108b5 */
[--C-:B------:R-:W-:Y:S01]  /*3a80*/  FFMA.FTZ R195, R195, UR10, -R181.reuse ;  /* 0x0000000ac3c37c23 */ /* 0x100fe200080108b5 */
[----:B------:R-:W-:Y:S01]  /*3a90*/  FFMA.FTZ R198, R198, UR10, -R181 ;  /* 0x0000000ac6c67c23 */ /* 0x000fe200080108b5 */
[----:B---3--:R-:W-:Y:S01]  /*3aa0*/  FADD.FTZ R154, R8, R5 ;  /* 0x00000005089a7221 */ /* 0x008fe20000010000 */
[----:B------:R-:W0:Y:S01]  /*3ab0*/  MUFU.EX2 R188, R188 ;  /* 0x000000bc00bc7308 */ /* 0x000e220000000800 */
[----:B-1----:R-:W-:Y:S01]  /*3ac0*/  FADD.FTZ R4, R155, R4 ;  /* 0x000000049b047221 */ /* 0x002fe20000010000 */
[----:B------:R-:W-:Y:S01]  /*3ad0*/  FFMA.FTZ R199, R199, UR10, -R181 ;  /* 0x0000000ac7c77c23 */ /* 0x000fe200080108b5 */
[----:B------:R-:W-:Y:S01]  /*3ae0*/  FADD.FTZ R5, R9, R154 ;  /* 0x0000009a09057221 */ /* 0x000fe20000010000 */
[-C--:B------:R-:W-:Y:S01]  /*3af0*/  FMUL.FTZ R129, R129, R6.reuse ;  /* 0x0000000681817220 */ /* 0x080fe20000410000 */
[-C--:B------:R-:W-:Y:S01]  /*3b00*/  FMUL.FTZ R132, R132, R6.reuse ;  /* 0x0000000684847220 */ /* 0x080fe20000410000 */
[-C--:B------:R-:W-:Y:S01]  /*3b10*/  FMUL.FTZ R133, R133, R6.reuse ;  /* 0x0000000685857220 */ /* 0x080fe20000410000 */
[----:B------:R-:W-:Y:S01]  /*3b20*/  FADD.FTZ R154, R156, R5 ;  /* 0x000000059c9a7221 */ /* 0x000fe20000010000 */
[----:B------:R-:W1:Y:S01]  /*3b30*/  MUFU.EX2 R159, R159 ;  /* 0x0000009f009f7308 */ /* 0x000e620000000800 */
[----:B----4-:R-:W-:Y:S01]  /*3b40*/  FADD.FTZ R7, R177, R4 ;  /* 0x00000004b1077221 */ /* 0x010fe20000010000 */
[-C--:B------:R-:W-:Y:S01]  /*3b50*/  FMUL.FTZ R136, R136, R6.reuse ;  /* 0x0000000688887220 */ /* 0x080fe20000410000 */
[----:B------:R-:W-:Y:S01]  /*3b60*/  FADD.FTZ R5, R11, R154 ;  /* 0x0000009a0b057221 */ /* 0x000fe20000010000 */
[-C--:B------:R-:W-:Y:S01]  /*3b70*/  FMUL.FTZ R137, R137, R6.reuse ;  /* 0x0000000689897220 */ /* 0x080fe20000410000 */
[-C--:B------:R-:W-:Y:S01]  /*3b80*/  FMUL.FTZ R140, R140, R6.reuse ;  /* 0x000000068c8c7220 */ /* 0x080fe20000410000 */
[-C--:B------:R-:W-:Y:S01]  /*3b90*/  FMUL.FTZ R141, R141, R6.reuse ;  /* 0x000000068d8d7220 */ /* 0x080fe20000410000 */
[----:B------:R-:W-:Y:S01]  /*3ba0*/  FADD.FTZ R154, R10, R5 ;  /* 0x000000050a9a7221 */ /* 0x000fe20000010000 */
[----:B------:R-:W3:Y:S01]  /*3bb0*/  MUFU.EX2 R192, R192 ;  /* 0x000000c000c07308 */ /* 0x000ee20000000800 */
[----:B0-----:R-:W-:Y:S01]  /*3bc0*/  FADD.FTZ R4, R188, R7 ;  /* 0x00000007bc047221 */ /* 0x001fe20000010000 */
[-C--:B------:R-:W-:Y:S01]  /*3bd0*/  FMUL.FTZ R144, R144, R6.reuse ;  /* 0x0000000690907220 */ /* 0x080fe20000410000 */
[----:B------:R-:W-:Y:S01]  /*3be0*/  FADD.FTZ R5, R13, R154 ;  /* 0x0000009a0d057221 */ /* 0x000fe20000010000 */
[-C--:B------:R-:W-:Y:S01]  /*3bf0*/  FMUL.FTZ R145, R145, R6.reuse ;  /* 0x0000000691917220 */ /* 0x080fe20000410000 */
[-C--:B------:R-:W-:Y:S01]  /*3c00*/  FMUL.FTZ R148, R148, R6.reuse ;  /* 0x0000000694947220 */ /* 0x080fe20000410000 */
[----:B------:R-:W-:Y:S01]  /*3c10*/  FMUL.FTZ R149, R149, R6 ;  /* 0x0000000695957220 */ /* 0x000fe20000410000 */
[----:B------:R-:W-:Y:S01]  /*3c20*/  FADD.FTZ R154, R160, R5 ;  /* 0x00000005a09a7221 */ /* 0x000fe20000010000 */
[----:B------:R0:W-:Y:S01]  /*3c30*/  MUFU.EX2 R169, R196 ;  /* 0x000000c400a97308 */ /* 0x0001e20000000800 */
        /* <DEDUP_REMOVED lines=8> */
[--C-:B0-----:R-:W-:Y:S01]  /*3cc0*/  FFMA.FTZ R196, R167, UR10, -R181.reuse ;  /* 0x0000000aa7c47c23 */ /* 0x101fe200080108b5 */
[----:B------:R-:W-:Y:S01]  /*3cd0*/  FFMA.FTZ R167, R170, UR10, -R181 ;  /* 0x0000000aaaa77c23 */ /* 0x000fe200080108b5 */
[----:B---3--:R-:W-:Y:S01]  /*3ce0*/  FADD.FTZ R4, R192, R7 ;  /* 0x00000007c0047221 */ /* 0x008fe20000010000 */
[----:B------:R-:W-:Y:S01]  /*3cf0*/  FADD.FTZ R5, R21, R154 ;  /* 0x0000009a15057221 */ /* 0x000fe20000010000 */
        /* <DEDUP_REMOVED lines=79> */
[----:B------:R-:W-:Y:S01]  /*41f0*/  FMUL.FTZ R151, R151, R173 ;  /* 0x000000ad97977220 */ /* 0x000fe20000410000 */
[----:B------:R-:W-:-:S02]  /*4200*/  F2FP.BF16.F32.PACK_AB R156, R11, R156 ;  /* 0x0000009c0b9c723e */ /* 0x000fc400000010ff */
[----:B------:R-:W-:Y:S01]  /*4210*/  F2FP.BF16.F32.PACK_AB R158, R13, R10 ;  /* 0x0000000a0d9e723e */ /* 0x000fe200000010ff */
[----:B------:R-:W3:Y:S01]  /*4220*/  MUFU.EX2 R179, R179 ;  /* 0x000000b300b37308 */ /* 0x000ee20000000800 */
[----:B-1----:R-:W-:Y:S01]  /*4230*/  FADD.FTZ R4, R178, R7 ;  /* 0x00000007b2047221 */ /* 0x002fe20000010000 */
[----:B------:R-:W-:Y:S02]  /*4240*/  F2FP.BF16.F32.PACK_AB R160, R15, R160 ;  /* 0x000000a00fa0723e */ /* 0x000fe400000010ff */
[----:B------:R-:W-:Y:S02]  /*4250*/  F2FP.BF16.F32.PACK_AB R162, R21, R12 ;  /* 0x0000000c15a2723e */ /* 0x000fe400000010ff */
[----:B------:R-:W-:Y:S02]  /*4260*/  F2FP.BF16.F32.PACK_AB R164, R23, R164 ;  /* 0x000000a417a4723e */ /* 0x000fe400000010ff */
[----:B------:R-:W1:Y:S01]  /*4270*/  MUFU.EX2 R153, R153 ;  /* 0x0000009900997308 */ /* 0x000e620000000800 */
[----:B0-----:R-:W-:-:S07]  /*4280*/  FADD.FTZ R154, R14, R5 ;  /* 0x000000050e9a7221 */ /* 0x001fce0000010000 */
[----:B------:R-:W0:Y:S01]  /*4290*/  MUFU.EX2 R182, R182 ;  /* 0x000000b600b67308 */ /* 0x000e220000000800 */
[----:B---3--:R-:W-:-:S07]  /*42a0*/  FADD.FTZ R7, R179, R4 ;  /* 0x00000004b3077221 */ /* 0x008fce0000010000 */
[----:B------:R-:W3:Y:S01]  /*42b0*/  MUFU.EX2 R168, R168 ;  /* 0x000000a800a87308 */ /* 0x000ee20000000800 */
[C---:B-1----:R-:W-:Y:S01]  /*42c0*/  FADD.FTZ R5, R153.reuse, R154 ;  /* 0x0000009a99057221 */ /* 0x042fe20000010000 */
        /* <DEDUP_REMOVED lines=8> */
[----:B-1----:R-:W-:-:S07]  /*4350*/  FADD.FTZ R7, R185, R4 ;  /* 0x00000004b9077221 */ /* 0x002fce0000010000 */
[----:B------:R-:W1:Y:S01]  /*4360*/  MUFU.EX2 R20, R20 ;  /* 0x0000001400147308 */ /* 0x000e620000000800 */
[C---:B0-----:R-:W-:Y:S01]  /*4370*/  FADD.FTZ R5, R157.reuse, R154 ;  /* 0x0000009a9d057221 */ /* 0x041fe20000010000 */
[----:B------:R-:W-:Y:S02]  /*4380*/  F2FP.BF16.F32.PACK_AB R168, R157, R168 ;  /* 0x000000a89da8723e */ /* 0x000fe400000010ff */
[----:B------:R-:W-:Y:S02]  /*4390*/  F2FP.BF16.F32.PACK_AB R157, R192, R159 ;  /* 0x0000009fc09d723e */ /* 0x000fe400000010ff */
[----:B------:R-:W-:Y:S02]  /*43a0*/  F2FP.BF16.F32.PACK_AB R159, R196, R163 ;  /* 0x000000a3c49f723e */ /* 0x000fe400000010ff */
[----:B------:R-:W0:Y:S01]  /*43b0*/  MUFU.EX2 R187, R187 ;  /* 0x000000bb00bb7308 */ /* 0x000e220000000800 */
[----:B---3--:R-:W-:Y:S01]  /*43c0*/  FADD.FTZ R4, R186, R7 ;  /* 0x00000007ba047221 */ /* 0x008fe20000010000 */
[----:B------:R-:W-:-:S06]  /*43d0*/  F2FP.BF16.F32.PACK_AB R163, R202, R171 ;  /* 0x000000abcaa3723e */ /* 0x000fcc00000010ff */
[----:B------:R-:W3:Y:S01]  /*43e0*/  MUFU.EX2 R161, R161 ;  /* 0x000000a100a17308 */ /* 0x000ee20000000800 */
[----:B-1----:R-:W-:-:S07]  /*43f0*/  FADD.FTZ R154, R20, R5 ;  /* 0x00000005149a7221 */ /* 0x002fce0000010000 */
[----:B------:R-:W1:Y:S01]  /*4400*/  MUFU.EX2 R190, R190 ;  /* 0x000000be00be7308 */ /* 0x000e620000000800 */
[----:B0-----:R-:W-:-:S07]  /*4410*/  FADD.FTZ R7, R187, R4 ;  /* 0x00000004bb077221 */ /* 0x001fce0000010000 */
[----:B------:R-:W0:Y:S01]  /*4420*/  MUFU.EX2 R172, R172 ;  /* 0x000000ac00ac7308 */ /* 0x000e220000000800 */
[----:B---3--:R-:W-:Y:S01]  /*4430*/  FADD.FTZ R5, R161, R154 ;  /* 0x0000009aa1057221 */ /* 0x008fe20000010000 */
[----:B------:R-:W-:Y:S02]  /*4440*/  F2FP.BF16.F32.PACK_AB R154, R9, R8 ;  /* 0x00000008099a723e */ /* 0x000fe400000010ff */
[----:B------:R-:W-:Y:S02]  /*4450*/  F2FP.BF16.F32.PACK_AB R170, R161, R20 ;  /* 0x00000014a1aa723e */ /* 0x000fe400000010ff */
[----:B------:R-:W-:Y:S02]  /*4460*/  F2FP.BF16.F32.PACK_AB R161, R200, R167 ;  /* 0x000000a7c8a1723e */ /* 0x000fe400000010ff */
[----:B------:R-:W3:Y:S01]  /*4470*/  MUFU.EX2 R181, R194 ;  /* 0x000000c200b57308 */ /* 0x000ee20000000800 */
[----:B-1----:R-:W-:Y:S01]  /*4480*/  FADD.FTZ R4, R190, R7 ;  /* 0x00000007be047221 */ /* 0x002fe20000010000 */
[----:B------:R-:W-:-:S02]  /*4490*/  F2FP.BF16.F32.PACK_AB R167, R182, R179 ;  /* 0x000000b3b6a7723e */ /* 0x000fc400000010ff */
[----:B------:R-:W-:-:S04]  /*44a0*/  F2FP.BF16.F32.PACK_AB R171, R190, R187 ;  /* 0x000000bbbeab723e */ /* 0x000fc800000010ff */
[----:B------:R-:W1:Y:S01]  /*44b0*/  MUFU.EX2 R165, R165 ;  /* 0x000000a500a57308 */ /* 0x000e620000000800 */
[----:B0-----:R-:W-:-:S07]  /*44c0*/  FADD.FTZ R8, R172, R5 ;  /* 0x00000005ac087221 */ /* 0x001fce0000010000 */
[----:B------:R-:W0:Y:S01]  /*44d0*/  MUFU.EX2 R6, R195 ;  /* 0x000000c300067308 */ /* 0x000e220000000800 */
[----:B---3--:R-:W-:-:S07]  /*44e0*/  FADD.FTZ R7, R181, R4 ;  /* 0x00000004b5077221 */ /* 0x008fce0000010000 */
[----:B------:R-:W3:Y:S01]  /*44f0*/  MUFU.EX2 R198, R198 ;  /* 0x000000c600c67308 */ /* 0x000ee20000000800 */
[C---:B-1----:R-:W-:Y:S01]  /*4500*/  FADD.FTZ R8, R165.reuse, R8 ;  /* 0x00000008a5087221 */ /* 0x042fe20000010000 */
[----:B------:R-:W-:Y:S02]  /*4510*/  F2FP.BF16.F32.PACK_AB R172, R165, R172 ;  /* 0x000000aca5ac723e */ /* 0x000fe400000010ff */
[----:B------:R-:W-:Y:S01]  /*4520*/  F2FP.BF16.F32.PACK_AB R165, R178, R175 ;  /* 0x000000afb2a5723e */ /* 0x000fe200000010ff */
[----:B------:R-:W-:-:S03]  /*4530*/  FADD.FTZ R5, R169, R8 ;  /* 0x00000008a9057221 */ /* 0x000fc60000010000 */
[----:B------:R-:W1:Y:S01]  /*4540*/  MUFU.EX2 R180, R180 ;  /* 0x000000b400b47308 */ /* 0x000e620000000800 */
[C---:B0-----:R-:W-:Y:S01]  /*4550*/  FADD.FTZ R7, R6.reuse, R7 ;  /* 0x0000000706077221 */ /* 0x041fe20000010000 */
[----:B------:R-:W-:-:S06]  /*4560*/  F2FP.BF16.F32.PACK_AB R173, R6, R181 ;  /* 0x000000b506ad723e */ /* 0x000fcc00000010ff */
[----:B------:R-:W0:Y:S01]  /*4570*/  MUFU.EX2 R199, R199 ;  /* 0x000000c700c77308 */ /* 0x000e220000000800 */
[----:B---3--:R-:W-:Y:S01]  /*4580*/  FADD.FTZ R4, R198, R7 ;  /* 0x00000007c6047221 */ /* 0x008fe20000010000 */
[C---:B-1----:R-:W-:Y:S01]  /*4590*/  F2FP.BF16.F32.PACK_AB R174, R180.reuse, R169 ;  /* 0x000000a9b4ae723e */ /* 0x042fe200000010ff */
[----:B------:R-:W-:Y:S01]  /*45a0*/  FADD.FTZ R5, R180, R5 ;  /* 0x00000005b4057221 */ /* 0x000fe20000010000 */
[----:B------:R-:W-:Y:S01]  /*45b0*/  F2FP.BF16.F32.PACK_AB R169, R186, R185 ;  /* 0x000000b9baa9723e */ /* 0x000fe200000010ff */
[C---:B0-----:R-:W-:Y:S01]  /*45c0*/  FADD.FTZ R4, R199.reuse, R4 ;  /* 0x00000004c7047221 */ /* 0x041fe20000010000 */
[----:B------:R-:W-:Y:S01]  /*45d0*/  F2FP.BF16.F32.PACK_AB R175, R199, R198 ;  /* 0x000000c6c7af723e */ /* 0x000fe200000010ff */
[----:B--2---:R-:W-:Y:S06]  /*45e0*/  @!P0 BRA `(.L_x_9096) ;  /* 0x0000000000048947 */ /* 0x004fec0003800000 */
[----:B------:R-:W-:Y:S01]  /*45f0*/  BPT.TRAP 0x1 ;  /* 0x000000040000795c */ /* 0x000fe20000300000 */
.L_x_9096:
[----:B------:R-:W-:-:S04]  /*4600*/  IMAD.U32 R6, RZ, RZ, UR24 ;  /* 0x00000018ff067e24 */ /* 0x000fc8000f8e00ff */
[----:B------:R0:W1:Y:S01]  /*4610*/  SYNCS.PHASECHK.TRANS64.TRYWAIT P3, [UR23+0x22850], R6 ;  /* 0x02285006ff0075a7 */ /* 0x0000620008060157 */
[----:B------:R-:W-:Y:S05]  /*4620*/  @!P0 BRA `(.L_x_9097) ;  /* 0x0000000000048947 */ /* 0x000fea0003800000 */
[----:B------:R-:W-:Y:S01]  /*4630*/  BPT.TRAP 0x1 ;  /* 0x000000040000795c */ /* 0x000fe20000300000 */
.L_x_9097:
[----:B-1----:R-:W-:Y:S05]  /*4640*/  @P3 BRA `(.L_x_9098) ;  /* 0x00000000000c3947 */ /* 0x002fea0003800000 */
[----:B0-----:R-:W-:-:S04]  /*4650*/  IMAD.U32 R6, RZ, RZ, UR24 ;  /* 0x00000018ff067e24 */ /* 0x001fc8000f8e00ff */
[----:B------:R-:W0:Y:S02]  /*4660*/  SYNCS.PHASECHK.TRANS64.TRYWAIT P3, [UR23+0x22850], R6 ;  /* 0x02285006ff0075a7 */ /* 0x000e240008060157 */
[----:B0-----:R-:W-:Y:S05]  /*4670*/  @!P3 BRA `(.L_x_9099) ;  /* 0x0000006c0044b947 */ /* 0x001fea0003800000 */
.L_x_9098:
[----:B0-----:R-:W0:Y:S01]  /*4680*/  S2R R6, SR_TID.X ;  /* 0x0000000000067919 */ /* 0x001e220000002100 */
[----:B------:R-:W-:Y:S01]  /*4690*/  UIMAD UR11, UR36, 0xc00, UR21 ;  /* 0x00000c00240b78a4 */ /* 0x000fe2000f8e0215 */
[----:B------:R-:W-:Y:S01]  /*46a0*/  @!P1 VIADD R183, R183, 0x22860 ;  /* 0x00022860b7b79836 */ /* 0x000fe20000000000 */
[----:B------:R-:W-:Y:S01]  /*46b0*/  UMOV UR7, 0x40000040 ;  /* 0x4000004000077882 */ /* 0x000fe20000000000 */
[----:B------:R-:W-:Y:S02]  /*46c0*/  IMAD.MOV.U32 R200, RZ, RZ, R3 ;  /* 0x000000ffffc87224 */ /* 0x000fe400078e0003 */
[----:B------:R-:W-:Y:S01]  /*46d0*/  IMAD.MOV.U32 R7, RZ, RZ, R0 ;  /* 0x000000ffff077224 */ /* 0x000fe200078e0000 */
[----:B------:R-:W-:Y:S01]  /*46e0*/  @!P1 PRMT R183, RZ, 0x654, R183 ;  /* 0x00000654ffb79816 */ /* 0x000fe200000000b7 */
[----:B------:R-:W-:Y:S01]  /*46f0*/  UMOV UR6, UR11 ;  /* 0x0000000b00067c82 */ /* 0x000fe20008000000 */
[----:B0-----:R-:W-:-:S05]  /*4700*/  SHF.R.U32.HI R6, RZ, 0x7, R6 ;  /* 0x00000007ff067819 */ /* 0x001fca0000011606 */
[----:B------:R-:W-:-:S05]  /*4710*/  VIADD R6, R6, 0x8 ;  /* 0x0000000806067836 */ /* 0x000fca0000000000 */
[----:B------:R2:W-:Y:S06]  /*4720*/  BAR.SYNC.DEFER_BLOCKING R6, 0x100 ;  /* 0x000400060000751d */ /* 0x0005ec0000010000 */
        /* <DEDUP_REMOVED lines=34> */
[----:B------:R-:W-:Y:S05]  /*4950*/  @P2 BRA `(.L_x_9100) ;  /* 0xffffffe000a82947 */ /* 0x000fea000383ffff */
.L_x_9091:
[----:B--23--:R-:W2:Y:S01]  /*4960*/  SHFL.BFLY PT, R6, R5, 0x2, 0x1f ;  /* 0x0c401f0005067f89 */ /* 0x00cea200000e0000 */
[----:B------:R-:W-:Y:S01]  /*4970*/  MOV R206, 0x400 ;  /* 0x0000040000ce7802 */ /* 0x000fe20000000f00 */
[----:B------:R-:W-:Y:S02]  /*4980*/  UIADD3 UR4, -UR41, URZ, URZ ;  /* 0x0000003f29047290 */ /* 0x000fe4000fffe13f */
[----:B------:R-:W3:Y:S01]  /*4990*/  SHFL.BFLY PT, R9, R4, 0x2, 0x1f ;  /* 0x0c401f0004097f89 */ /* 0x000ee200000e0000 */
[----:B------:R-:W-:Y:S01]  /*49a0*/  ULDC.64 UR6, c[0x0][0xb90] ;  /* 0x0002e40000067ab9 */ /* 0x000fe20000000a00 */
[----:B------:R-:W-:Y:S01]  /*49b0*/  ULDC.64 UR8, c[0x0][0xae8] ;  /* 0x0002ba0000087ab9 */ /* 0x000fe20000000a00 */
[----:B------:R-:W4:Y:S01]  /*49c0*/  S2R R11, SR_CgaCtaId ;  /* 0x00000000000b7919 */ /* 0x000f220000008800 */
[----:B------:R-:W4:Y:S01]  /*49d0*/  S2R R13, SR_SWINHI ;  /* 0x00000000000d7919 */ /* 0x000f220000002f00 */
[----:B--2---:R-:W-:Y:S01]  /*49e0*/  FADD.FTZ R6, R6, R5 ;  /* 0x0000000506067221 */ /* 0x004fe20000010000 */
[----:B------:R-:W-:-:S02]  /*49f0*/  IMAD.MOV.U32 R5, RZ, RZ, -0x800000 ;  /* 0xff800000ff057424 */ /* 0x000fc400078e00ff */
[----:B---3--:R-:W-:Y:S02]  /*4a00*/  FADD.FTZ R9, R9, R4 ;  /* 0x0000000409097221 */ /* 0x008fe40000010000 */
[----:B01----:R-:W0:Y:S01]  /*4a10*/  SHFL.BFLY PT, R7, R6, 0x1, 0x1f ;  /* 0x0c201f0006077f89 */ /* 0x003e2200000e0000 */
[----:B------:R-:W-:-:S03]  /*4a20*/  IMAD.MOV.U32 R4, RZ, RZ, RZ ;  /* 0x000000ffff047224 */ /* 0x000fc600078e00ff */
[----:B------:R-:W1:Y:S01]  /*4a30*/  SHFL.BFLY PT, R8, R9, 0x1, 0x1f ;  /* 0x0c201f0009087f89 */ /* 0x000e6200000e0000 */
[----:B----4-:R-:W-:-:S04]  /*4a40*/  LEA R206, R11, R206, 0x18 ;  /* 0x000000ce0bce7211 */ /* 0x010fc800078ec0ff */
[----:B------:R-:W-:Y:S02]  /*4a50*/  MOV R10, R206 ;  /* 0x000000ce000a7202 */ /* 0x000fe40000000f00 */
[----:B------:R-:W-:Y:S01]  /*4a60*/  MOV R11, R13 ;  /* 0x0000000d000b7202 */ /* 0x000fe20000000f00 */
[----:B------:R-:W-:Y:S02]  /*4a70*/  IMAD.U32 R13, RZ, RZ, UR10 ;  /* 0x0000000aff0d7e24 */ /* 0x000fe4000f8e00ff */
[----:B0-----:R-:W-:Y:S01]  /*4a80*/  FADD.FTZ R12, R6, R7 ;  /* 0x00000007060c7221 */ /* 0x001fe20000010000 */
[----:B------:R-:W-:Y:S02]  /*4a90*/  IMAD.MOV.U32 R7, RZ, RZ, RZ ;  /* 0x000000ffff077224 */ /* 0x000fe400078e00ff */
[----:B------:R-:W-:Y:S02]  /*4aa0*/  IMAD.MOV.U32 R6, RZ, RZ, -0x800000 ;  /* 0xff800000ff067424 */ /* 0x000fe400078e00ff */
[----:B-1----:R-:W-:Y:S01]  /*4ab0*/  FADD.FTZ R14, R9, R8 ;  /* 0x00000008090e7221 */ /* 0x002fe20000010000 */
[----:B------:R0:W-:Y:S08]  /*4ac0*/  BAR.ARV R176, 0x100 ;  /* 0x000400b00000751d */ /* 0x0001f00000002000 */
[----:B------:R-:W-:Y:S08]  /*4ad0*/  BAR.ARV 0x8, 0x180 ;  /* 0x0206000000007b1d */ /* 0x000ff00000002000 */
[----:B------:R-:W-:Y:S01]  /*4ae0*/  BAR.SYNC.DEFER_BLOCKING 0x1, 0x100 ;  /* 0x0044000000007b1d */ /* 0x000fe20000010000 */
[----:B------:R-:W-:Y:S01]  /*4af0*/  FSETP.NE.FTZ.AND P0, PT, R12, RZ, PT ;  /* 0x000000ff0c00720b */ /* 0x000fe20003f15000 */
[----:B------:R-:W-:Y:S01]  /*4b00*/  IMAD R9, R22, 0x40, R2 ;  /* 0x0000004016097824 */ /* 0x000fe200078e0202 */
[----:B------:R-:W-:-:S03]  /*4b10*/  FSETP.NE.FTZ.AND P1, PT, R14, RZ, PT ;  /* 0x000000ff0e00720b */ /* 0x000fc60003f35000 */
[----:B------:R-:W-:-:S04]  /*4b20*/  IMAD.WIDE R8, R9, 0x2, R10 ;  /* 0x0000000209087825 */ /* 0x000fc800078e020a */
[----:B------:R-:W-:-:S04]  /*4b30*/  IMAD.WIDE R10, R211, 0x2, R10 ;  /* 0x00000002d30a7825 */ /* 0x000fc800078e020a */
[----:B------:R-:W1:Y:S01]  /*4b40*/  @P0 MUFU.RCP R7, R12 ;  /* 0x0000000c00070308 */ /* 0x000e620000001000 */
[C---:B------:R-:W-:Y:S01]  /*4b50*/  IADD3 R21, P3, R10.reuse, 0xc060, RZ ;  /* 0x0000c0600a157810 */ /* 0x040fe20007f7e0ff */
[----:B------:R-:W-:Y:S01]  /*4b60*/  @P0 FMUL.FTZ R13, R13, 0.69314718246459960938 ;  /* 0x3f3172180d0d0820 */ /* 0x000fe20000410000 */
[----:B------:R-:W-:Y:S02]  /*4b70*/  LOP3.LUT R171, R10, 0x380, RZ, 0xc0, !PT ;  /* 0x000003800aab7812 */ /* 0x000fe400078ec0ff */
[----:B------:R-:W-:Y:S02]  /*4b80*/  LOP3.LUT R15, R21, 0x380, RZ, 0xc0, !PT ;  /* 0x00000380150f7812 */ /* 0x000fe400078ec0ff */
[----:B------:R-:W-:Y:S01]  /*4b90*/  SHF.R.U64 R171, R171, 0x3, RZ ;  /* 0x00000003abab7819 */ /* 0x000fe200000012ff */
[----:B------:R-:W-:Y:S03]  /*4ba0*/  @P1 MUFU.RCP R4, R14 ;  /* 0x0000000e00041308 */ /* 0x000fe60000001000 */
[----:B------:R-:W-:Y:S01]  /*4bb0*/  LOP3.LUT R170, R171, R10, RZ, 0x3c, !PT ;  /* 0x0000000aabaa7212 */ /* 0x000fe200078e3cff */
[----:B------:R-:W-:-:S04]  /*4bc0*/  IMAD.MOV.U32 R171, RZ, RZ, R11 ;  /* 0x000000ffffab7224 */ /* 0x000fc800078e000b */
[----:B------:R-:W2:Y:S01]  /*4bd0*/  @P0 MUFU.LG2 R12, R12 ;  /* 0x0000000c000c0308 */ /* 0x000ea20000000c00 */
[-C--:B-1----:R-:W-:Y:S01]  /*4be0*/  FMUL.FTZ R204, R53, R7.reuse ;  /* 0x0000000735cc7220 */ /* 0x082fe20000410000 */
[----:B------:R-:W-:Y:S02]  /*4bf0*/  IMAD.U32 R53, RZ, RZ, UR10 ;  /* 0x0000000aff357e24 */ /* 0x000fe4000f8e00ff */
[-C--:B------:R-:W-:Y:S01]  /*4c00*/  FMUL.FTZ R25, R25, R7.reuse ;  /* 0x0000000719197220 */ /* 0x080fe20000410000 */
[-C--:B------:R-:W-:Y:S01]  /*4c10*/  FMUL.FTZ R24, R24, R7.reuse ;  /* 0x0000000718187220 */ /* 0x080fe20000410000 */
[-C--:B------:R-:W-:Y:S01]  /*4c20*/  FMUL.FTZ R187, R29, R7.reuse ;  /* 0x000000071dbb7220 */ /* 0x080fe20000410000 */
[----:B------:R-:W-:Y:S01]  /*4c30*/  @P1 FMUL.FTZ R53, R53, 0.69314718246459960938 ;  /* 0x3f31721835351820 */ /* 0x000fe20000410000 */
[-C--:B------:R-:W-:Y:S01]  /*4c40*/  FMUL.FTZ R28, R28, R7.reuse ;  /* 0x000000071c1c7220 */ /* 0x080fe20000410000 */
[----:B------:R-:W1:Y:S01]  /*4c50*/  @P1 MUFU.LG2 R14, R14 ;  /* 0x0000000e000e1308 */ /* 0x000e620000000c00 */
        /* <DEDUP_REMOVED lines=62> */
[-C--:B0-----:R-:W-:Y:S01]  /*5040*/  FMUL.FTZ R176, R131, R4.reuse ;  /* 0x0000000483b07220 */ /* 0x081fe20000410000 */
[-C--:B------:R-:W-:Y:S01]  /*5050*/  FMUL.FTZ R23, R90, R4.reuse ;  /* 0x000000045a177220 */ /* 0x080fe20000410000 */
[-C--:B------:R-:W-:Y:S01]  /*5060*/  FMUL.FTZ R61, R94, R4.reuse ;  /* 0x000000045e3d7220 */ /* 0x080fe20000410000 */
[----:B------:R-:W-:Y:S01]  /*5070*/  FMUL.FTZ R77, R98, R4 ;  /* 0x00000004624d7220 */ /* 0x000fe20000410000 */
[----:B------:R-:W-:Y:S01]  /*5080*/  @P0 FFMA.FTZ R6, R13, R0, R12 ;  /* 0x000000000d060223 */ /* 0x000fe2000001000c */
[----:B------:R-:W-:Y:S01]  /*5090*/  @P1 FFMA.FTZ R5, R53, R3, R14 ;  /* 0x0000000335051223 */ /* 0x000fe2000001000e */
[----:B------:R-:W-:Y:S01]  /*50a0*/  IADD3 R91, P5, R10, 0xc020, RZ ;  /* 0x0000c0200a5b7810 */ /* 0x000fe20007fbe0ff */
[----:B------:R-:W-:-:S02]  /*50b0*/  IMAD.X R131, RZ, RZ, R11, P3 ;  /* 0x000000ffff837224 */ /* 0x000fc400018e060b */
[-C--:B------:R-:W-:Y:S01]  /*50c0*/  FMUL.FTZ R177, R130, R4.reuse ;  /* 0x0000000482b17220 */ /* 0x080fe20000410000 */
[C---:B------:R-:W-:Y:S01]  /*50d0*/  IADD3 R98, P4, R10.reuse, 0xc040, RZ ;  /* 0x0000c0400a627810 */ /* 0x040fe20007f9e0ff */
        /* <DEDUP_REMOVED lines=9> */
[----:B------:R-:W-:Y:S01]  /*5170*/  IADD3 R56, P3, R10, 0x8020, RZ ;  /* 0x000080200a387810 */ /* 0x000fe20007f7e0ff */
[--C-:B------:R-:W-:Y:S01]  /*5180*/  IMAD.X R135, RZ, RZ, R11.reuse, P4 ;  /* 0x000000ffff877224 */ /* 0x100fe200020e060b */
[----:B------:R-:W-:Y:S01]  /*5190*/  SHF.R.U64 R130, R15, 0x3, RZ ;  /* 0x000000030f827819 */ /* 0x000fe200000012ff */
[--C-:B------:R-:W-:Y:S01]  /*51a0*/  IMAD.X R139, RZ, RZ, R11.reuse, P5 ;  /* 0x000000ffff8b7224 */ /* 0x100fe200028e060b */
[----:B------:R-:W-:Y:S01]  /*51b0*/  LOP3.LUT R57, R91, 0x380, RZ, 0xc0, !PT ;  /* 0x000003805b397812 */ /* 0x000fe200078ec0ff */
        /* <DEDUP_REMOVED lines=10> */
[-C--:B------:R-:W-:Y:S01]  /*5260*/  FMUL.FTZ R181, R138, R4.reuse ;  /* 0x000000048ab57220 */ /* 0x080fe20000410000 */
[----:B------:R-:W-:Y:S01]  /*5270*/  IADD3 R13, P1, R10, 0x4020, RZ ;  /* 0x000040200a0d7810 */ /* 0x000fe20007f3e0ff */
[-C--:B------:R-:W-:Y:S01]  /*5280*/  FMUL.FTZ R183, R142, R4.reuse ;  /* 0x000000048eb77220 */ /* 0x080fe20000410000 */
[C---:B------:R-:W-:Y:S01]  /*5290*/  IADD3 R21, P2, R10.reuse, 0x4000, RZ ;  /* 0x000040000a157810 */ /* 0x040fe20007f5e0ff */
[-C--:B------:R-:W-:Y:S01]  /*52a0*/  FMUL.FTZ R27, R27, R4.reuse ;  /* 0x000000041b1b7220 */ /* 0x080fe20000410000 */
[----:B------:R-:W-:Y:S01]  /*52b0*/  IADD3 R0, P3, R10, 0x60, RZ ;  /* 0x000000600a007810 */ /* 0x000fe20007f7e0ff */
[-C--:B------:R-:W-:Y:S01]  /*52c0*/  FMUL.FTZ R26, R26, R4.reuse ;  /* 0x000000041a1a7220 */ /* 0x080fe20000410000 */
[----:B------:R-:W-:Y:S01]  /*52d0*/  SHF.R.U64 R10, R57, 0x3, RZ ;  /* 0x00000003390a7819 */ /* 0x000fe200000012ff */
[-C--:B------:R-:W-:Y:S01]  /*52e0*/  FMUL.FTZ R31, R31, R4.reuse ;  /* 0x000000041f1f7220 */ /* 0x080fe20000410000 */
[----:B------:R-:W-:Y:S01]  /*52f0*/  LOP3.LUT R3, R94, 0x380, RZ, 0xc0, !PT ;  /* 0x000003805e037812 */ /* 0x000fe200078ec0ff */
[-C--:B------:R-:W-:Y:S01]  /*5300*/  FMUL.FTZ R30, R30, R4.reuse ;  /* 0x000000041e1e7220 */ /* 0x080fe20000410000 */
[----:B------:R-:W-:Y:S01]  /*5310*/  LOP3.LUT R138, R10, R91, RZ, 0x3c, !PT ;  /* 0x0000005b0a8a7212 */ /* 0x000fe200078e3cff */
[-C--:B------:R-:W-:Y:S01]  /*5320*/  FMUL.FTZ R35, R35, R4.reuse ;  /* 0x0000000423237220 */ /* 0x080fe20000410000 */
[----:B------:R-:W-:Y:S01]  /*5330*/  LOP3.LUT R10, R53, 0x380, RZ, 0xc0, !PT ;  /* 0x00000380350a7812 */ /* 0x000fe200078ec0ff */
[-C--:B------:R-:W-:Y:S01]  /*5340*/  FMUL.FTZ R34, R34, R4.reuse ;  /* 0x0000000422227220 */ /* 0x080fe20000410000 */
[----:B------:R-:W-:Y:S01]  /*5350*/  SHF.R.U64 R3, R3, 0x3, RZ ;  /* 0x0000000303037819 */ /* 0x000fe200000012ff */
[-C--:B------:R-:W-:Y:S01]  /*5360*/  FMUL.FTZ R39, R39, R4.reuse ;  /* 0x0000000427277220 */ /* 0x080fe20000410000 */
[----:B------:R-:W-:Y:S01]  /*5370*/  SHF.R.U64 R10, R10, 0x3, RZ ;  /* 0x000000030a0a7819 */ /* 0x000fe200000012ff */
[----:B------:R-:W-:Y:S01]  /*5380*/  FMUL.FTZ R38, R38, R4 ;  /* 0x0000000426267220 */ /* 0x000fe20000410000 */
[----:B------:R-:W-:Y:S01]  /*5390*/  LOP3.LUT R142, R3, R94, RZ, 0x3c, !PT ;  /* 0x0000005e038e7212 */ /* 0x000fe200078e3cff */
[-C--:B------:R-:W-:Y:S01]  /*53a0*/  FMUL.FTZ R43, R43, R4.reuse ;  /* 0x000000042b2b7220 */ /* 0x080fe20000410000 */
[----:B------:R-:W-:Y:S01]  /*53b0*/  LOP3.LUT R152, R10, R53, RZ, 0x3c, !PT ;  /* 0x000000350a987212 */ /* 0x000fe200078e3cff */
[-C--:B------:R-:W-:Y:S01]  /*53c0*/  FMUL.FTZ R42, R42, R4.reuse ;  /* 0x000000042a2a7220 */ /* 0x080fe20000410000 */
[----:B------:R-:W-:Y:S01]  /*53d0*/  LOP3.LUT R10, R15, 0x380, RZ, 0xc0, !PT ;  /* 0x000003800f0a7812 */ /* 0x000fe200078ec0ff */
[-C--:B------:R-:W-:Y:S01]  /*53e0*/  FMUL.FTZ R47, R47, R4.reuse ;  /* 0x000000042f2f7220 */ /* 0x080fe20000410000 */
[----:B------:R-:W-:Y:S01]  /*53f0*/  LOP3.LUT R3, R12, 0x380, RZ, 0xc0, !PT ;  /* 0x000003800c037812 */ /* 0x000fe200078ec0ff */
        /* <DEDUP_REMOVED lines=9> */
[-C--:B------:R-:W-:Y:S01]  /*5490*/  FMUL.FTZ R59, R59, R4.reuse ;  /* 0x000000043b3b7220 */ /* 0x080fe20000410000 */
[-C--:B------:R-:W-:Y:S01]  /*54a0*/  FMUL.FTZ R58, R58, R4.reuse ;  /* 0x000000043a3a7220 */ /* 0x080fe20000410000 */
[----:B------:R-:W-:Y:S01]  /*54b0*/  SHF.R.U64 R10, R10, 0x3, RZ ;  /* 0x000000030a0a7819 */ /* 0x000fe200000012ff */
        /* <DEDUP_REMOVED lines=33> */
[--C-:B------:R-:W-:Y:S01]  /*56d0*/  IMAD.X R169, RZ, RZ, R11.reuse, P3 ;  /* 0x000000ffffa97224 */ /* 0x100fe200018e060b */
[----:B------:R-:W-:Y:S01]  /*56e0*/  LOP3.LUT R164, R10, R13, RZ, 0x3c, !PT ;  /* 0x0000000d0aa47212 */ /* 0x000fe200078e3cff */
[--C-:B------:R-:W-:Y:S01]  /*56f0*/  IMAD.X R167, RZ, RZ, R11.reuse, P2 ;  /* 0x000000ffffa77224 */ /* 0x100fe200010e060b */
[----:B------:R-:W-:Y:S01]  /*5700*/  LOP3.LUT R150, R3, R12, RZ, 0x3c, !PT ;  /* 0x0000000c03967212 */ /* 0x000fe200078e3cff */
[--C-:B------:R-:W-:Y:S01]  /*5710*/  IMAD.X R157, RZ, RZ, R11.reuse, P4 ;  /* 0x000000ffff9d7224 */ /* 0x100fe200020e060b */
[----:B------:R-:W-:Y:S01]  /*5720*/  IADD3 R13, P3, R8, 0x1000, RZ ;  /* 0x00001000080d7810 */ /* 0x000fe20007f7e0ff */
[--C-:B------:R-:W-:Y:S01]  /*5730*/  IMAD.X R159, RZ, RZ, R11.reuse, P5 ;  /* 0x000000ffff9f7224 */ /* 0x100fe200028e060b */
[----:B------:R-:W-:Y:S01]  /*5740*/  LOP3.LUT R3, R52, 0x380, RZ, 0xc0, !PT ;  /* 0x0000038034037812 */ /* 0x000fe200078ec0ff */
[--C-:B------:R-:W-:Y:S01]  /*5750*/  IMAD.X R161, RZ, RZ, R11.reuse, P6 ;  /* 0x000000ffffa17224 */ /* 0x100fe200030e060b */
[----:B------:R-:W-:Y:S01]  /*5760*/  LOP3.LUT R12, R13, 0x380, RZ, 0xc0, !PT ;  /* 0x000003800d0c7812 */ /* 0x000fe200078ec0ff */
[--C-:B------:R-:W-:Y:S01]  /*5770*/  IMAD.X R163, RZ, RZ, R11.reuse, P0 ;  /* 0x000000ffffa37224 */ /* 0x100fe200000e060b */
[----:B------:R-:W-:Y:S01]  /*5780*/  SHF.R.U64 R3, R3, 0x3, RZ ;  /* 0x0000000303037819 */ /* 0x000fe200000012ff */
[----:B------:R-:W-:Y:S01]  /*5790*/  IMAD.X R165, RZ, RZ, R11, P1 ;  /* 0x000000ffffa57224 */ /* 0x000fe200008e060b */
[----:B------:R-:W-:Y:S01]  /*57a0*/  SHF.R.U64 R12, R12, 0x3, RZ ;  /* 0x000000030c0c7819 */ /* 0x000fe200000012ff */
[----:B------:R-:W-:Y:S01]  /*57b0*/  ULDC UR10, c[0x0][0xc44] ;  /* 0x00031100000a7ab9 */ /* 0x000fe20000000800 */
[----:B------:R-:W-:Y:S01]  /*57c0*/  LOP3.LUT R95, R98, 0x380, RZ, 0xc0, !PT ;  /* 0x00000380625f7812 */ /* 0x000fe200078ec0ff */
[----:B------:R-:W-:Y:S01]  /*57d0*/  UIMAD UR10, UR10, UR4, UR46 ;  /* 0x000000040a0a72a4 */ /* 0x000fe2000f8e022e */
[----:B------:R-:W-:-:S02]  /*57e0*/  LOP3.LUT R158, R3, R52, RZ, 0x3c, !PT ;  /* 0x00000034039e7212 */ /* 0x000fc400078e3cff */
[----:B------:R-:W-:Y:S01]  /*57f0*/  LOP3.LUT R3, R14, 0x380, RZ, 0xc0, !PT ;  /* 0x000003800e037812 */ /* 0x000fe200078ec0ff */
[----:B------:R-:W-:Y:S01]  /*5800*/  USHF.R.S32.HI UR11, URZ, 0x1f, UR10 ;  /* 0x0000001f3f0b7899 */ /* 0x000fe2000801140a */
[----:B------:R-:W-:Y:S01]  /*5810*/  LOP3.LUT R12, R12, R13, RZ, 0x3c, !PT ;  /* 0x0000000d0c0c7212 */ /* 0x000fe200078e3cff */
[----:B------:R-:W-:Y:S01]  /*5820*/  IMAD.X R13, RZ, RZ, R9, P3 ;  /* 0x000000ffff0d7224 */ /* 0x000fe200018e0609 */
[----:B------:R-:W-:Y:S01]  /*5830*/  SHF.R.U64 R95, R95, 0x3, RZ ;  /* 0x000000035f5f7819 */ /* 0x000fe200000012ff */
[----:B------:R-:W-:Y:S01]  /*5840*/  UIMAD.WIDE.U32 UR4, UR10, UR6, URZ ;  /* 0x000000060a0472a5 */ /* 0x000fe2000f8e003f */
[----:B------:R-:W-:Y:S01]  /*5850*/  SHF.R.U64 R3, R3, 0x3, RZ ;  /* 0x0000000303037819 */ /* 0x000fe200000012ff */
[----:B------:R-:W-:Y:S01]  /*5860*/  UIMAD UR6, UR11, UR6, URZ ;  /* 0x000000060b0672a4 */ /* 0x000fe2000f8e023f */
[----:B------:R-:W-:Y:S02]  /*5870*/  IADD3 R99, P3, R8, 0x8000, RZ ;  /* 0x0000800008637810 */ /* 0x000fe40007f7e0ff */
[----:B------:R-:W-:Y:S01]  /*5880*/  LOP3.LUT R134, R95, R98, RZ, 0x3c, !PT ;  /* 0x000000625f867212 */ /* 0x000fe200078e3cff */
[----:B------:R-:W-:Y:S01]  /*5890*/  UIMAD UR6, UR10, UR7, UR6 ;  /* 0x000000070a0672a4 */ /* 0x000fe2000f8e0206 */
[----:B------:R-:W-:Y:S01]  /*58a0*/  LOP3.LUT R160, R3, R14, RZ, 0x3c, !PT ;  /* 0x0000000e03a07212 */ /* 0x000fe200078e3cff */
[----:B------:R-:W-:Y:S01]  /*58b0*/  IMAD.U32 R10, RZ, RZ, UR4 ;  /* 0x00000004ff0a7e24 */ /* 0x000fe2000f8e00ff */
[----:B------:R-:W-:Y:S01]  /*58c0*/  LOP3.LUT R98, R99, 0x380, RZ, 0xc0, !PT ;  /* 0x0000038063627812 */ /* 0x000fe200078ec0ff */
[----:B------:R-:W-:Y:S01]  /*58d0*/  UIADD3 UR4, UR5, UR6, URZ ;  /* 0x0000000605047290 */ /* 0x000fe2000fffe03f */
[----:B------:R-:W-:Y:S01]  /*58e0*/  LOP3.LUT R3, R0, 0x380, RZ, 0xc0, !PT ;  /* 0x0000038000037812 */ /* 0x000fe200078ec0ff */
[----:B------:R-:W-:Y:S01]  /*58f0*/  USHF.R.S32.HI UR7, URZ, 0x1f, UR41 ;  /* 0x0000001f3f077899 */ /* 0x000fe20008011429 */
[----:B------:R-:W-:Y:S01]  /*5900*/  SHF.R.U64 R98, R98, 0x3, RZ ;  /* 0x0000000362627819 */ /* 0x000fe200000012ff */
[----:B------:R-:W-:Y:S01]  /*5910*/  ULDC UR6, c[0x0][0xa88] ;  /* 0x0002a20000067ab9 */ /* 0x000fe20000000800 */
[----:B------:R-:W-:-:S02]  /*5920*/  SHF.R.U64 R3, R3, 0x3, RZ ;  /* 0x0000000303037819 */ /* 0x000fc400000012ff */
[----:B------:R-:W-:Y:S01]  /*5930*/  LOP3.LUT R98, R98, R99, RZ, 0x3c, !PT ;  /* 0x0000006362627212 */ /* 0x000fe200078e3cff */
[--C-:B------:R-:W-:Y:S01]  /*5940*/  IMAD.X R99, RZ, RZ, R9.reuse, P3 ;  /* 0x000000ffff637224 */ /* 0x100fe200018e0609 */
[----:B------:R-:W-:Y:S02]  /*5950*/  LOP3.LUT R168, R3, R0, RZ, 0x3c, !PT ;  /* 0x0000000003a87212 */ /* 0x000fe400078e3cff */
[C---:B------:R-:W-:Y:S02]  /*5960*/  IADD3 R3, P3, R8.reuse, 0xf000, RZ ;  /* 0x0000f00008037810 */ /* 0x040fe40007f7e0ff */
[----:B------:R-:W-:Y:S02]  /*5970*/  IADD3 R95, P2, R8, 0x7000, RZ ;  /* 0x00007000085f7810 */ /* 0x000fe40007f5e0ff */
[----:B------:R-:W-:Y:S01]  /*5980*/  LOP3.LUT R0, R3, 0x380, RZ, 0xc0, !PT ;  /* 0x0000038003007812 */ /* 0x000fe200078ec0ff */
[----:B------:R-:W-:Y:S01]  /*5990*/  IMAD.X R127, RZ, RZ, R9, P3 ;  /* 0x000000ffff7f7224 */ /* 0x000fe200018e0609 */
[----:B------:R-:W-:-:S02]  /*59a0*/  LOP3.LUT R94, R95, 0x380, RZ, 0xc0, !PT ;  /* 0x000003805f5e7812 */ /* 0x000fc400078ec0ff */
[----:B------:R-:W-:Y:S02]  /*59b0*/  SHF.R.U64 R0, R0, 0x3, RZ ;  /* 0x0000000300007819 */ /* 0x000fe400000012ff */
[----:B------:R-:W-:Y:S02]  /*59c0*/  SHF.R.U64 R94, R94, 0x3, RZ ;  /* 0x000000035e5e7819 */ /* 0x000fe400000012ff */
[----:B------:R-:W-:Y:S01]  /*59d0*/  LOP3.LUT R126, R0, R3, RZ, 0x3c, !PT ;  /* 0x00000003007e7212 */ /* 0x000fe200078e3cff */
[----:B------:R-:W-:Y:S01]  /*59e0*/  IMAD R3, RZ, RZ, -UR46 ;  /* 0x8000002eff037e24 */ /* 0x000fe2000f8e02ff */
[----:B------:R-:W0:Y:S01]  /*59f0*/  LDC R0, c[0x0][0xbe8] ;  /* 0x0002fa00ff007b82 */ /* 0x000e220000000800 */
[----:B------:R-:W-:Y:S01]  /*5a00*/  LOP3.LUT R94, R94, R95, RZ, 0x3c, !PT ;  /* 0x0000005f5e5e7212 */ /* 0x000fe200078e3cff */
[----:B------:R-:W-:Y:S01]  /*5a10*/  IMAD.X R95, RZ, RZ, R9, P2 ;  /* 0x000000ffff5f7224 */ /* 0x000fe200010e0609 */
[----:B------:R-:W-:Y:S02]  /*5a20*/  IADD3 R123, P2, R8, 0xe000, RZ ;  /* 0x0000e000087b7810 */ /* 0x000fe40007f5e0ff */
[----:B------:R-:W-:-:S02]  /*5a30*/  F2FP.BF16.F32.PACK_AB R24, R25, R24 ;  /* 0x000000181918723e */ /* 0x000fc400000010ff */
[----:B------:R-:W-:Y:S02]  /*5a40*/  LOP3.LUT R122, R123, 0x380, RZ, 0xc0, !PT ;  /* 0x000003807b7a7812 */ /* 0x000fe400078ec0ff */
[----:B------:R-:W-:Y:S02]  /*5a50*/  F2FP.BF16.F32.PACK_AB R25, R27, R26 ;  /* 0x0000001a1b19723e */ /* 0x000fe400000010ff */
[----:B------:R-:W-:Y:S02]  /*5a60*/  SHF.R.U64 R122, R122, 0x3, RZ ;  /* 0x000000037a7a7819 */ /* 0x000fe400000012ff */
[----:B------:R-:W-:Y:S02]  /*5a70*/  F2FP.BF16.F32.PACK_AB R26, R187, R28 ;  /* 0x0000001cbb1a723e */ /* 0x000fe400000010ff */
[----:B------:R-:W-:Y:S01]  /*5a80*/  LOP3.LUT R122, R122, R123, RZ, 0x3c, !PT ;  /* 0x0000007b7a7a7212 */ /* 0x000fe200078e3cff */
[----:B------:R-:W-:Y:S01]  /*5a90*/  IMAD.X R123, RZ, RZ, R9, P2 ;  /* 0x000000ffff7b7224 */ /* 0x000fe200010e0609 */
[----:B------:R-:W1:Y:S01]  /*5aa0*/  LDC R28, c[0x0][0xc38] ;  /* 0x00030e00ff1c7b82 */ /* 0x000e620000000800 */
[----:B------:R-:W-:-:S02]  /*5ab0*/  MOV R170, R170 ;  /* 0x000000aa00aa7202 */ /* 0x000fc40000000f00 */
[----:B------:R-:W-:Y:S02]  /*5ac0*/  F2FP.BF16.F32.PACK_AB R27, R31, R30 ;  /* 0x0000001e1f1b723e */ /* 0x000fe400000010ff */
[----:B------:R-:W-:Y:S02]  /*5ad0*/  LOP3.LUT R57, R90, 0x380, RZ, 0xc0, !PT ;  /* 0x000003805a397812 */ /* 0x000fe400078ec0ff */
[----:B0-----:R-:W-:Y:S01]  /*5ae0*/  ISETP.NE.AND P2, PT, R0, 0x1, PT ;  /* 0x000000010000780c */ /* 0x001fe20003f45270 */
[----:B------:R0:W-:Y:S01]  /*5af0*/  STSM.16.M88.4 [R170], R24 ;  /* 0x00000018aa007844 */ /* 0x0001e20000000200 */
[----:B------:R-:W-:Y:S01]  /*5b00*/  LOP3.LUT R11, R56, 0x380, RZ, 0xc0, !PT ;  /* 0x00000380380b7812 */ /* 0x000fe200078ec0ff */
[----:B------:R-:W2:Y:S01]  /*5b10*/  LDC.64 R30, c[0x0][0xb98] ;  /* 0x0002e600ff1e7b82 */ /* 0x000ea20000000a00 */
[----:B------:R-:W-:Y:S02]  /*5b20*/  SHF.R.U64 R57, R57, 0x3, RZ ;  /* 0x0000000339397819 */ /* 0x000fe400000012ff */
[----:B------:R-:W-:-:S02]  /*5b30*/  SHF.R.U64 R11, R11, 0x3, RZ ;  /* 0x000000030b0b7819 */ /* 0x000fc400000012ff */
[----:B------:R-:W-:Y:S02]  /*5b40*/  LOP3.LUT R146, R57, R90, RZ, 0x3c, !PT ;  /* 0x0000005a39927212 */ /* 0x000fe400078e3cff */
[----:B------:R-:W-:Y:S02]  /*5b50*/  LOP3.LUT R154, R11, R56, RZ, 0x3c, !PT ;  /* 0x000000380b9a7212 */ /* 0x000fe400078e3cff */
[----:B------:R-:W-:Y:S02]  /*5b60*/  LOP3.LUT R11, R20, 0x380, RZ, 0xc0, !PT ;  /* 0x00000380140b7812 */ /* 0x000fe400078ec0ff */
[----:B------:R-:W-:Y:S02]  /*5b70*/  IADD3 R57, P0, R8, 0x5000, RZ ;  /* 0x0000500008397810 */ /* 0x000fe40007f1e0ff */
[----:B------:R-:W-:Y:S01]  /*5b80*/  F2FP.BF16.F32.PACK_AB R32, R33, R32 ;  /* 0x000000202120723e */ /* 0x000fe200000010ff */
[----:B0-----:R-:W0:Y:S01]  /*5b90*/  @P2 LDC R24, c[0x0][0xbec] ;  /* 0x0002fb00ff182b82 */ /* 0x001e220000000800 */
[----:B-1----:R-:W-:Y:S01]  /*5ba0*/  IMAD R3, R28, R3, UR39 ;  /* 0x000000271c037e24 */ /* 0x002fe2000f8e0203 */
[----:B------:R-:W-:-:S02]  /*5bb0*/  F2FP.BF16.F32.PACK_AB R33, R35, R34 ;  /* 0x000000222321723e */ /* 0x000fc400000010ff */
[----:B------:R-:W-:Y:S02]  /*5bc0*/  SHF.R.U64 R11, R11, 0x3, RZ ;  /* 0x000000030b0b7819 */ /* 0x000fe400000012ff */
[----:B------:R-:W-:Y:S02]  /*5bd0*/  IADD3 R91, P1, R8, 0x6000, RZ ;  /* 0x00006000085b7810 */ /* 0x000fe40007f3e0ff */
[----:B------:R-:W1:Y:S01]  /*5be0*/  @P2 LDC R25, c[0x0][0xbf0] ;  /* 0x0002fc00ff192b82 */ /* 0x000e620000000800 */
[----:B------:R-:W-:Y:S01]  /*5bf0*/  LOP3.LUT R56, R57, 0x380, RZ, 0xc0, !PT ;  /* 0x0000038039387812 */ /* 0x000fe200078ec0ff */
[----:B--2---:R-:W-:Y:S01]  /*5c00*/  IMAD R28, R30, UR7, RZ ;  /* 0x000000071e1c7c24 */ /* 0x004fe2000f8e02ff */
[----:B------:R-:W-:Y:S01]  /*5c10*/  F2FP.BF16.F32.PACK_AB R35, R39, R38 ;  /* 0x000000262723723e */ /* 0x000fe200000010ff */
[----:B------:R-:W-:Y:S01]  /*5c20*/  IMAD R39, R3, 0x80, R210 ;  /* 0x0000008003277824 */ /* 0x000fe200078e02d2 */
[----:B------:R-:W-:Y:S01]  /*5c30*/  LOP3.LUT R162, R11, R20, RZ, 0x3c, !PT ;  /* 0x000000140ba27212 */ /* 0x000fe200078e3cff */
[----:B------:R-:W-:Y:S01]  /*5c40*/  IMAD.U32 R11, RZ, RZ, UR5 ;  /* 0x00000005ff0b7e24 */ /* 0x000fe2000f8e00ff */
[----:B------:R-:W-:Y:S01]  /*5c50*/  LOP3.LUT R90, R91, 0x380, RZ, 0xc0, !PT ;  /* 0x000003805b5a7812 */ /* 0x000fe200078ec0ff */
[----:B------:R-:W-:Y:S01]  /*5c60*/  IMAD.U32 R11, RZ, RZ, UR4 ;  /* 0x00000004ff0b7e24 */ /* 0x000fe2000f8e00ff */
[----:B------:R-:W-:Y:S01]  /*5c70*/  SHF.R.U64 R56, R56, 0x3, RZ ;  /* 0x0000000338387819 */ /* 0x000fe200000012ff */
[----:B------:R-:W-:Y:S01]  /*5c80*/  IMAD R28, R31, UR41, R28 ;  /* 0x000000291f1c7c24 */ /* 0x000fe2000f8e021c */
[----:B------:R-:W-:Y:S01]  /*5c90*/  LOP3.LUT R20, R21, 0x380, RZ, 0xc0, !PT ;  /* 0x0000038015147812 */ /* 0x000fe200078ec0ff */
[----:B------:R-:W-:Y:S01]  /*5ca0*/  IMAD.WIDE.U32 R10, R30, UR41, R10 ;  /* 0x000000291e0a7c25 */ /* 0x000fe2000f8e000a */
[----:B------:R-:W-:Y:S01]  /*5cb0*/  SHF.R.U64 R90, R90, 0x3, RZ ;  /* 0x000000035a5a7819 */ /* 0x000fe200000012ff */
[----:B------:R-:W-:Y:S01]  /*5cc0*/  ULDC.64 UR4, c[0x0][0xb88] ;  /* 0x0002e20000047ab9 */ /* 0x000fe20000000a00 */
[----:B------:R-:W-:Y:S01]  /*5cd0*/  LOP3.LUT R56, R56, R57, RZ, 0x3c, !PT ;  /* 0x0000003938387212 */ /* 0x000fe200078e3cff */
[----:B0-----:R-:W-:Y:S01]  /*5ce0*/  @P2 IMAD.HI.U32 R24, R39, R24, RZ ;  /* 0x0000001827182227 */ /* 0x001fe200078e00ff */
[----:B------:R-:W-:-:S02]  /*5cf0*/  F2FP.BF16.F32.PACK_AB R34, R37, R36 ;  /* 0x000000242522723e */ /* 0x000fc400000010ff */
[----:B------:R-:W-:Y:S01]  /*5d00*/  SHF.R.U64 R20, R20, 0x3, RZ ;  /* 0x0000000314147819 */ /* 0x000fe200000012ff */
[----:B------:R-:W-:Y:S01]  /*5d10*/  IMAD.X R57, RZ, RZ, R9, P0 ;  /* 0x000000ffff397224 */ /* 0x000fe200000e0609 */
[----:B------:R-:W-:Y:S01]  /*5d20*/  MOV R150, R150 ;  /* 0x0000009600967202 */ /* 0x000fe20000000f00 */
[----:B------:R-:W-:Y:S01]  /*5d30*/  IMAD.MOV.U32 R37, RZ, RZ, R39 ;  /* 0x000000ffff257224 */ /* 0x000fe200078e0027 */
[----:B------:R-:W-:Y:S02]  /*5d40*/  IADD3 R115, P0, R8, 0xc000, RZ ;  /* 0x0000c00008737810 */ /* 0x000fe40007f1e0ff */
[----:B-1----:R-:W-:Y:S01]  /*5d50*/  @P2 SHF.R.U32.HI R37, RZ, R25, R24 ;  /* 0x00000019ff252219 */ /* 0x002fe20000011618 */
[----:B------:R0:W-:Y:S01]  /*5d60*/  STSM.16.M88.4 [R150], R32 ;  /* 0x0000002096007844 */ /* 0x0001e20000000200 */
[----:B------:R-:W-:Y:S01]  /*5d70*/  LOP3.LUT R90, R90, R91, RZ, 0x3c, !PT ;  /* 0x0000005b5a5a7212 */ /* 0x000fe200078e3cff */
[----:B------:R-:W-:Y:S01]  /*5d80*/  IMAD.X R91, RZ, RZ, R9, P1 ;  /* 0x000000ffff5b7224 */ /* 0x000fe200008e0609 */
[----:B------:R-:W-:-:S02]  /*5d90*/  LOP3.LUT R166, R20, R21, RZ, 0x3c, !PT ;  /* 0x0000001514a67212 */ /* 0x000fc400078e3cff */
[----:B------:R-:W-:Y:S02]  /*5da0*/  F2FP.BF16.F32.PACK_AB R40, R41, R40 ;  /* 0x000000282928723e */ /* 0x000fe400000010ff */
[----:B------:R-:W-:Y:S02]  /*5db0*/  IADD3 R119, P1, R8, 0xd000, RZ ;  /* 0x0000d00008777810 */ /* 0x000fe40007f3e0ff */
[----:B------:R-:W-:Y:S02]  /*5dc0*/  LOP3.LUT R114, R115, 0x380, RZ, 0xc0, !PT ;  /* 0x0000038073727812 */ /* 0x000fe400078ec0ff */
[----:B------:R-:W-:Y:S02]  /*5dd0*/  F2FP.BF16.F32.PACK_AB R41, R43, R42 ;  /* 0x0000002a2b29723e */ /* 0x000fe400000010ff */
[----:B------:R-:W-:Y:S02]  /*5de0*/  F2FP.BF16.F32.PACK_AB R48, R49, R48 ;  /* 0x000000303130723e */ /* 0x000fe400000010ff */
[----:B------:R-:W-:Y:S01]  /*5df0*/  MOV R160, R160 ;  /* 0x000000a000a07202 */ /* 0x000fe20000000f00 */
[----:B0-----:R-:W-:Y:S01]  /*5e00*/  IMAD.MOV R33, RZ, RZ, -R37 ;  /* 0x000000ffff217224 */ /* 0x001fe200078e0a25 */
[----:B------:R-:W-:Y:S01]  /*5e10*/  F2FP.BF16.F32.PACK_AB R42, R45, R44 ;  /* 0x0000002c2d2a723e */ /* 0x000fe200000010ff */
[----:B------:R-:W-:Y:S01]  /*5e20*/  IMAD R32, R3, 0x80, R208 ;  /* 0x0000008003207824 */ /* 0x000fe200078e02d0 */
[----:B------:R-:W-:Y:S01]  /*5e30*/  F2FP.BF16.F32.PACK_AB R43, R47, R46 ;  /* 0x0000002e2f2b723e */ /* 0x000fe200000010ff */
[----:B------:R-:W-:Y:S01]  /*5e40*/  IMAD R33, R0, R33, R39 ;  /* 0x0000002100217224 */ /* 0x000fe200078e0227 */
[----:B------:R-:W-:-:S02]  /*5e50*/  F2FP.BF16.F32.PACK_AB R49, R51, R50 ;  /* 0x000000323331723e */ /* 0x000fc400000010ff */
[----:B------:R-:W-:Y:S01]  /*5e60*/  MOV R168, R168 ;  /* 0x000000a800a87202 */ /* 0x000fe20000000f00 */
        /* <DEDUP_REMOVED lines=9> */
[----:B------:R-:W-:Y:S02]  /*5f00*/  LOP3.LUT R118, R119, 0x380, RZ, 0xc0, !PT ;  /* 0x0000038077767812 */ /* 0x000fe400078ec0ff */
[----:B------:R-:W-:Y:S01]  /*5f10*/  SHF.R.U64 R114, R114, 0x3, RZ ;  /* 0x0000000372727819 */ /* 0x000fe200000012ff */
[----:B------:R0:W-:Y:S01]  /*5f20*/  STSM.16.M88.4 [R166], R24 ;  /* 0x00000018a6007844 */ /* 0x0001e20000000200 */
[C---:B------:R-:W-:Y:S02]  /*5f30*/  IADD3 R15, P4, R8.reuse, 0x2000, RZ ;  /* 0x00002000080f7810 */ /* 0x040fe40007f9e0ff */
[----:B------:R-:W-:-:S02]  /*5f40*/  IADD3 R21, P5, R8, 0x3000, RZ ;  /* 0x0000300008157810 */ /* 0x000fc40007fbe0ff */
[----:B------:R-:W-:Y:S02]  /*5f50*/  IADD3 R53, P6, R8, 0x4000, RZ ;  /* 0x0000400008357810 */ /* 0x000fe40007fde0ff */
[----:B------:R-:W-:Y:S02]  /*5f60*/  SHF.R.U64 R118, R118, 0x3, RZ ;  /* 0x0000000376767819 */ /* 0x000fe400000012ff */
[----:B------:R-:W-:Y:S01]  /*5f70*/  LOP3.LUT R114, R114, R115, RZ, 0x3c, !PT ;  /* 0x0000007372727212 */ /* 0x000fe200078e3cff */
[----:B------:R-:W-:Y:S01]  /*5f80*/  IMAD.X R115, RZ, RZ, R9, P0 ;  /* 0x000000ffff737224 */ /* 0x000fe200000e0609 */
[----:B------:R-:W-:Y:S02]  /*5f90*/  F2FP.BF16.F32.PACK_AB R64, R65, R64 ;  /* 0x000000404140723e */ /* 0x000fe400000010ff */
[----:B------:R-:W-:Y:S02]  /*5fa0*/  F2FP.BF16.F32.PACK_AB R65, R67, R66 ;  /* 0x000000424341723e */ /* 0x000fe400000010ff */
[----:B------:R-:W-:-:S02]  /*5fb0*/  F2FP.BF16.F32.PACK_AB R72, R73, R72 ;  /* 0x000000484948723e */ /* 0x000fc400000010ff */
[----:B0-----:R-:W-:Y:S02]  /*5fc0*/  F2FP.BF16.F32.PACK_AB R25, R7, R23 ;  /* 0x000000170719723e */ /* 0x001fe400000010ff */
[----:B------:R-:W-:Y:S02]  /*5fd0*/  LOP3.LUT R14, R15, 0x380, RZ, 0xc0, !PT ;  /* 0x000003800f0e7812 */ /* 0x000fe400078ec0ff */
[----:B------:R-:W-:Y:S02]  /*5fe0*/  LOP3.LUT R20, R21, 0x380, RZ, 0xc0, !PT ;  /* 0x0000038015147812 */ /* 0x000fe400078ec0ff */
[----:B------:R-:W-:Y:S02]  /*5ff0*/  LOP3.LUT R52, R53, 0x380, RZ, 0xc0, !PT ;  /* 0x0000038035347812 */ /* 0x000fe400078ec0ff */
[----:B------:R-:W-:Y:S02]  /*6000*/  MOV R164, R164 ;  /* 0x000000a400a47202 */ /* 0x000fe40000000f00 */
[----:B------:R-:W-:-:S02]  /*6010*/  F2FP.BF16.F32.PACK_AB R66, R201, R68 ;  /* 0x00000044c942723e */ /* 0x000fc400000010ff */
[----:B------:R-:W-:Y:S02]  /*6020*/  F2FP.BF16.F32.PACK_AB R67, R71, R70 ;  /* 0x000000464743723e */ /* 0x000fe400000010ff */
[----:B------:R-:W-:Y:S02]  /*6030*/  F2FP.BF16.F32.PACK_AB R73, R75, R74 ;  /* 0x0000004a4b49723e */ /* 0x000fe400000010ff */
[----:B------:R-:W-:Y:S01]  /*6040*/  F2FP.BF16.F32.PACK_AB R80, R81, R80 ;  /* 0x000000505150723e */ /* 0x000fe200000010ff */
[----:B------:R-:W-:Y:S01]  /*6050*/  STSM.16.M88.4 [R164], R64 ;  /* 0x00000040a4007844 */ /* 0x000fe20000000200 */
[----:B------:R-:W-:Y:S02]  /*6060*/  SHF.R.S32.HI R23, RZ, 0x1f, R37 ;  /* 0x0000001fff177819 */ /* 0x000fe40000011425 */
[----:B------:R-:W-:Y:S02]  /*6070*/  SHF.R.S32.HI R7, RZ, 0x1f, R33 ;  /* 0x0000001fff077819 */ /* 0x000fe40000011421 */
[----:B------:R-:W-:-:S02]  /*6080*/  IADD3 R10, P0, R37, R10, RZ ;  /* 0x0000000a250a7210 */ /* 0x000fc40007f1e0ff */
[----:B------:R-:W-:Y:S02]  /*6090*/  MOV R162, R162 ;  /* 0x000000a200a27202 */ /* 0x000fe40000000f00 */
[----:B------:R-:W-:Y:S02]  /*60a0*/  F2FP.BF16.F32.PACK_AB R74, R200, R76 ;  /* 0x0000004cc84a723e */ /* 0x000fe400000010ff */
[----:B------:R-:W-:Y:S02]  /*60b0*/  F2FP.BF16.F32.PACK_AB R75, R79, R78 ;  /* 0x0000004e4f4b723e */ /* 0x000fe400000010ff */
[----:B------:R-:W-:Y:S02]  /*60c0*/  F2FP.BF16.F32.PACK_AB R81, R83, R82 ;  /* 0x000000525351723e */ /* 0x000fe400000010ff */
[----:B------:R-:W-:Y:S01]  /*60d0*/  LOP3.LUT R118, R118, R119, RZ, 0x3c, !PT ;  /* 0x0000007776767212 */ /* 0x000fe200078e3cff */
[----:B------:R-:W-:Y:S01]  /*60e0*/  STSM.16.M88.4 [R162], R72 ;  /* 0x00000048a2007844 */ /* 0x000fe20000000200 */
[----:B------:R-:W-:-:S02]  /*60f0*/  MOV R158, R158 ;  /* 0x0000009e009e7202 */ /* 0x000fc40000000f00 */
[----:B------:R-:W-:Y:S02]  /*6100*/  F2FP.BF16.F32.PACK_AB R82, R199, R84 ;  /* 0x00000054c752723e */ /* 0x000fe400000010ff */
[----:B------:R-:W-:Y:S02]  /*6110*/  F2FP.BF16.F32.PACK_AB R83, R87, R86 ;  /* 0x000000565753723e */ /* 0x000fe400000010ff */
[----:B------:R-:W-:Y:S02]  /*6120*/  LOP3.LUT R119, R8, 0x380, RZ, 0xc0, !PT ;  /* 0x0000038008777812 */ /* 0x000fe400078ec0ff */
[----:B------:R-:W-:Y:S01]  /*6130*/  MOV R156, R156 ;  /* 0x0000009c009c7202 */ /* 0x000fe20000000f00 */
[----:B------:R-:W-:Y:S01]  /*6140*/  STSM.16.M88.4 [R158], R80 ;  /* 0x000000509e007844 */ /* 0x000fe20000000200 */
[----:B------:R-:W-:Y:S02]  /*6150*/  F2FP.BF16.F32.PACK_AB R24, R198, R88 ;  /* 0x00000058c618723e */ /* 0x000fe400000010ff */
[----:B------:R-:W-:-:S02]  /*6160*/  F2FP.BF16.F32.PACK_AB R26, R197, R92 ;  /* 0x0000005cc51a723e */ /* 0x000fc400000010ff */
[----:B------:R-:W-:Y:S02]  /*6170*/  F2FP.BF16.F32.PACK_AB R27, R29, R61 ;  /* 0x0000003d1d1b723e */ /* 0x000fe400000010ff */
[----:B------:R-:W-:Y:S02]  /*6180*/  SHF.R.U64 R14, R14, 0x3, RZ ;  /* 0x000000030e0e7819 */ /* 0x000fe400000012ff */
[----:B------:R-:W-:Y:S01]  /*6190*/  SHF.R.U64 R20, R20, 0x3, RZ ;  /* 0x0000000314147819 */ /* 0x000fe200000012ff */
[----:B------:R0:W-:Y:S01]  /*61a0*/  STSM.16.M88.4 [R156], R24 ;  /* 0x000000189c007844 */ /* 0x0001e20000000200 */
[----:B------:R-:W-:Y:S02]  /*61b0*/  SHF.R.U64 R52, R52, 0x3, RZ ;  /* 0x0000000334347819 */ /* 0x000fe400000012ff */
[----:B------:R-:W-:Y:S01]  /*61c0*/  IADD3.X R11, R23, R11, R28, P0, !PT ;  /* 0x0000000b170b7210 */ /* 0x000fe200007fe41c */
[----:B------:R-:W-:Y:S01]  /*61d0*/  IMAD R28, R7, UR4, RZ ;  /* 0x00000004071c7c24 */ /* 0x000fe2000f8e02ff */
[----:B------:R-:W-:Y:S01]  /*61e0*/  SHF.R.U64 R119, R119, 0x3, RZ ;  /* 0x0000000377777819 */ /* 0x000fe200000012ff */
[----:B------:R-:W-:Y:S01]  /*61f0*/  IMAD R7, R0, UR6, RZ ;  /* 0x0000000600077c24 */ /* 0x000fe2000f8e02ff */
[----:B------:R-:W-:Y:S01]  /*6200*/  LOP3.LUT R14, R14, R15, RZ, 0x3c, !PT ;  /* 0x0000000f0e0e7212 */ /* 0x000fe200078e3cff */
[--C-:B------:R-:W-:Y:S01]  /*6210*/  IMAD.X R15, RZ, RZ, R9.reuse, P4 ;  /* 0x000000ffff0f7224 */ /* 0x100fe200020e0609 */
[----:B------:R-:W-:Y:S01]  /*6220*/  LOP3.LUT R20, R20, R21, RZ, 0x3c, !PT ;  /* 0x0000001514147212 */ /* 0x000fe200078e3cff */
[--C-:B------:R-:W-:Y:S01]  /*6230*/  IMAD.X R21, RZ, RZ, R9.reuse, P5 ;  /* 0x000000ffff157224 */ /* 0x100fe200028e0609 */
[----:B------:R-:W-:Y:S01]  /*6240*/  LOP3.LUT R52, R52, R53, RZ, 0x3c, !PT ;  /* 0x0000003534347212 */ /* 0x000fe200078e3cff */
[----:B------:R-:W-:Y:S01]  /*6250*/  IMAD.X R53, RZ, RZ, R9, P6 ;  /* 0x000000ffff357224 */ /* 0x000fe200030e0609 */
[----:B------:R-:W-:Y:S01]  /*6260*/  MOV R154, R154 ;  /* 0x0000009a009a7202 */ /* 0x000fe20000000f00 */
[----:B------:R-:W-:Y:S01]  /*6270*/  IMAD R23, R33, UR5, R28 ;  /* 0x0000000521177c24 */ /* 0x000fe2000f8e021c */
[----:B------:R-:W-:Y:S01]  /*6280*/  F2FP.BF16.F32.PACK_AB R68, R196, R96 ;  /* 0x00000060c444723e */ /* 0x000fe200000010ff */
[----:B0-----:R-:W-:Y:S01]  /*6290*/  VIADD R24, R32, 0x8 ;  /* 0x0000000820187836 */ /* 0x001fe20000000000 */
[----:B------:R-:W-:Y:S01]  /*62a0*/  F2FP.BF16.F32.PACK_AB R69, R69, R77 ;  /* 0x0000004d4545723e */ /* 0x000fe200000010ff */
[----:B------:R-:W-:Y:S01]  /*62b0*/  IMAD.WIDE.U32 R10, R33, UR4, R10 ;  /* 0x00000004210a7c25 */ /* 0x000fe2000f8e000a */
[----:B------:R-:W-:Y:S01]  /*62c0*/  F2FP.BF16.F32.PACK_AB R70, R195, R100 ;  /* 0x00000064c346723e */ /* 0x000fe200000010ff */
[----:B------:R-:W-:Y:S01]  /*62d0*/  ULDC.64 UR4, c[0x0][0xb50] ;  /* 0x0002d40000047ab9 */ /* 0x000fe20000000a00 */
[----:B------:R-:W-:Y:S01]  /*62e0*/  F2FP.BF16.F32.PACK_AB R71, R85, R89 ;  /* 0x000000595547723e */ /* 0x000fe200000010ff */
[----:B------:R-:W-:Y:S01]  /*62f0*/  IMAD.IADD R11, R11, 0x1, R23 ;  /* 0x000000010b0b7824 */ /* 0x000fe200078e0217 */
[----:B------:R-:W-:-:S02]  /*6300*/  LOP3.LUT P0, RZ, R205, 0x3, RZ, 0xc0, !PT ;  /* 0x00000003cdff7812 */ /* 0x000fc4000780c0ff */
[C---:B------:R-:W-:Y:S01]  /*6310*/  IADD3 R103, P4, R8.reuse, 0x9000, RZ ;  /* 0x0000900008677810 */ /* 0x040fe20007f9e0ff */
[----:B------:R-:W-:Y:S01]  /*6320*/  STSM.16.M88.4 [R154], R68 ;  /* 0x000000449a007844 */ /* 0x000fe20000000200 */
[C---:B------:R-:W-:Y:S02]  /*6330*/  IADD3 R107, P5, R8.reuse, 0xa000, RZ ;  /* 0x0000a000086b7810 */ /* 0x040fe40007fbe0ff */
[----:B------:R-:W-:Y:S02]  /*6340*/  IADD3 R111, P6, R8, 0xb000, RZ ;  /* 0x0000b000086f7810 */ /* 0x000fe40007fde0ff */
[----:B------:R-:W-:Y:S02]  /*6350*/  MOV R152, R152 ;  /* 0x0000009800987202 */ /* 0x000fe40000000f00 */
[----:B------:R-:W-:Y:S02]  /*6360*/  F2FP.BF16.F32.PACK_AB R28, R194, R104 ;  /* 0x00000068c21c723e */ /* 0x000fe400000010ff */
[----:B------:R-:W-:-:S02]  /*6370*/  F2FP.BF16.F32.PACK_AB R29, R93, R97 ;  /* 0x000000615d1d723e */ /* 0x000fc400000010ff */
[----:B------:R-:W-:Y:S02]  /*6380*/  F2FP.BF16.F32.PACK_AB R30, R193, R108 ;  /* 0x0000006cc11e723e */ /* 0x000fe400000010ff */
[----:B------:R-:W-:Y:S02]  /*6390*/  F2FP.BF16.F32.PACK_AB R31, R101, R105 ;  /* 0x00000069651f723e */ /* 0x000fe400000010ff */
[----:B------:R-:W-:Y:S01]  /*63a0*/  LOP3.LUT R8, R119, R8, RZ, 0x3c, !PT ;  /* 0x0000000877087212 */ /* 0x000fe200078e3cff */
[----:B------:R-:W-:Y:S01]  /*63b0*/  IMAD.X R119, RZ, RZ, R9, P1 ;  /* 0x000000ffff777224 */ /* 0x000fe200008e0609 */
[-C--:B------:R-:W-:Y:S01]  /*63c0*/  ISETP.GE.OR P1, PT, R32, R7.reuse, P0 ;  /* 0x000000072000720c */ /* 0x080fe20000726670 */
[----:B------:R0:W-:Y:S01]  /*63d0*/  STSM.16.M88.4 [R152], R28 ;  /* 0x0000001c98007844 */ /* 0x0001e20000000200 */
[----:B------:R-:W-:Y:S02]  /*63e0*/  ISETP.GE.OR P0, PT, R24, R7, P0 ;  /* 0x000000071800720c */ /* 0x000fe40000706670 */
[----:B------:R-:W-:-:S02]  /*63f0*/  MOV R146, R146 ;  /* 0x0000009200927202 */ /* 0x000fc40000000f00 */
[----:B------:R-:W-:Y:S02]  /*6400*/  F2FP.BF16.F32.PACK_AB R24, R192, R112 ;  /* 0x00000070c018723e */ /* 0x000fe400000010ff */
[----:B------:R-:W-:Y:S02]  /*6410*/  F2FP.BF16.F32.PACK_AB R25, R109, R113 ;  /* 0x000000716d19723e */ /* 0x000fe400000010ff */
[----:B------:R-:W-:Y:S02]  /*6420*/  F2FP.BF16.F32.PACK_AB R26, R191, R116 ;  /* 0x00000074bf1a723e */ /* 0x000fe400000010ff */
[----:B------:R-:W-:Y:S02]  /*6430*/  F2FP.BF16.F32.PACK_AB R27, R117, R121 ;  /* 0x00000079751b723e */ /* 0x000fe400000010ff */
[----:B------:R-:W-:Y:S02]  /*6440*/  MOV R142, R142 ;  /* 0x0000008e008e7202 */ /* 0x000fe40000000f00 */
[----:B------:R-:W-:Y:S01]  /*6450*/  LEA R23, P3, R10, UR4, 0x2 ;  /* 0x000000040a177c11 */ /* 0x000fe2000f8610ff */
[----:B------:R-:W-:Y:S01]  /*6460*/  STSM.16.M88.4 [R146], R24 ;  /* 0x0000001892007844 */ /* 0x000fe20000000200 */
[----:B0-----:R-:W-:-:S02]  /*6470*/  F2FP.BF16.F32.PACK_AB R28, R190, R120 ;  /* 0x00000078be1c723e */ /* 0x001fc400000010ff */
[----:B------:R-:W-:Y:S01]  /*6480*/  F2FP.BF16.F32.PACK_AB R29, R172, R173 ;  /* 0x000000adac1d723e */ /* 0x000fe200000010ff */
[----:B------:R-:W-:Y:S01]  /*6490*/  SHFL.IDX PT, R48, R23, RZ, 0x1c1f ;  /* 0x001c1fff17307589 */ /* 0x000fe200000e0000 */
[----:B------:R-:W-:Y:S02]  /*64a0*/  F2FP.BF16.F32.PACK_AB R30, R125, R124 ;  /* 0x0000007c7d1e723e */ /* 0x000fe400000010ff */
[----:B------:R-:W-:Y:S01]  /*64b0*/  F2FP.BF16.F32.PACK_AB R31, R174, R175 ;  /* 0x000000afae1f723e */ /* 0x000fe200000010ff */
[----:B------:R-:W-:Y:S01]  /*64c0*/  SHFL.IDX PT, R50, R23, 0x1, 0x1c1f ;  /* 0x003c1f0017327f89 */ /* 0x000fe200000e0000 */
        /* <DEDUP_REMOVED lines=18> */
[----:B------:R-:W-:Y:S01]  /*65f0*/  LEA.HI.X R11, R10, UR5, R11, 0x2, P3 ;  /* 0x000000050a0b7c11 */ /* 0x000fe200098f140b */
[----:B------:R-:W-:Y:S01]  /*6600*/  UIMAD UR6, UR11, UR8, URZ ;  /* 0x000000080b0672a4 */ /* 0x000fe2000f8e023f */
[----:B------:R-:W-:Y:S01]  /*6610*/  LOP3.LUT R102, R103, 0x380, RZ, 0xc0, !PT ;  /* 0x0000038067667812 */ /* 0x000fe200078ec0ff */
[----:B------:R-:W-:Y:S01]  /*6620*/  STSM.16.M88.4 [R130], R60 ;  /* 0x0000003c82007844 */ /* 0x000fe20000000200 */
[----:B------:R-:W-:Y:S02]  /*6630*/  LOP3.LUT R106, R107, 0x380, RZ, 0xc0, !PT ;  /* 0x000003806b6a7812 */ /* 0x000fe400078ec0ff */
[----:B------:R-:W-:Y:S01]  /*6640*/  LOP3.LUT R110, R111, 0x380, RZ, 0xc0, !PT ;  /* 0x000003806f6e7812 */ /* 0x000fe200078ec0ff */
[----:B------:R-:W0:Y:S04]  /*6650*/  SHFL.IDX PT, R49, R11, RZ, 0x1c1f ;  /* 0x001c1fff0b317589 */ /* 0x000e2800000e0000 */
[----:B------:R-:W1:Y:S01]  /*6660*/  SHFL.IDX PT, R51, R11, 0x1, 0x1c1f ;  /* 0x003c1f000b337f89 */ /* 0x000e6200000e0000 */
[----:B------:R-:W-:Y:S01]  /*6670*/  IMAD R4, R19, 0x20, R22 ;  /* 0x0000002013047824 */ /* 0x000fe200078e0216 */
[----:B------:R-:W-:Y:S01]  /*6680*/  UIMAD.WIDE.U32 UR4, UR10, UR8, URZ ;  /* 0x000000080a0472a5 */ /* 0x000fe2000f8e003f */
[----:B------:R-:W-:Y:S01]  /*6690*/  SHF.R.U64 R102, R102, 0x3, RZ ;  /* 0x0000000366667819 */ /* 0x000fe200000012ff */
[----:B------:R-:W-:Y:S01]  /*66a0*/  BAR.SYNC.DEFER_BLOCKING 0x1, 0x100 ;  /* 0x0044000000007b1d */ /* 0x000fe20000010000 */
[----:B------:R-:W-:Y:S01]  /*66b0*/  UIMAD UR6, UR10, UR9, UR6 ;  /* 0x000000090a0672a4 */ /* 0x000fe2000f8e0206 */
[----:B------:R-:W-:-:S02]  /*66c0*/  SHF.R.U64 R106, R106, 0x3, RZ ;  /* 0x000000036a6a7819 */ /* 0x000fc400000012ff */
[----:B------:R-:W-:Y:S02]  /*66d0*/  SHF.R.U64 R110, R110, 0x3, RZ ;  /* 0x000000036e6e7819 */ /* 0x000fe400000012ff */
[----:B------:R-:W-:Y:S01]  /*66e0*/  ULDC.64 UR8, c[0x0][0xaf0] ;  /* 0x0002bc0000087ab9 */ /* 0x000fe20000000a00 */
[----:B------:R-:W-:Y:S01]  /*66f0*/  LOP3.LUT R102, R102, R103, RZ, 0x3c, !PT ;  /* 0x0000006766667212 */ /* 0x000fe200078e3cff */
[----:B0-----:R0:W-:Y:S01]  /*6700*/  @!P1 ST.E desc[UR42][R48.64], R6 ;  /* 0x0000000630009985 */ /* 0x0011e2000c10192a */
[----:B------:R-:W-:Y:S01]  /*6710*/  UIMAD UR7, UR7, UR8, URZ ;  /* 0x00000008070772a4 */ /* 0x000fe2000f8e023f */
[----:B------:R-:W-:Y:S01]  /*6720*/  LOP3.LUT R106, R106, R107, RZ, 0x3c, !PT ;  /* 0x0000006b6a6a7212 */ /* 0x000fe200078e3cff */
[----:B------:R-:W-:Y:S01]  /*6730*/  UIADD3 UR5, UR5, UR6, URZ ;  /* 0x0000000605057290 */ /* 0x000fe2000fffe03f */
[----:B-1----:R1:W-:Y:S01]  /*6740*/  @!P0 ST.E desc[UR42][R50.64], R5 ;  /* 0x0000000532008985 */ /* 0x0023e2000c10192a */
[----:B------:R-:W-:Y:S01]  /*6750*/  LOP3.LUT R110, R110, R111, RZ, 0x3c, !PT ;  /* 0x0000006f6e6e7212 */ /* 0x000fe200078e3cff */
[----:B------:R-:W-:-:S02]  /*6760*/  IMAD.X R103, RZ, RZ, R9, P4 ;  /* 0x000000ffff677224 */ /* 0x000fc400020e0609 */
[----:B------:R2:W5:Y:S01]  /*6770*/  LD.E.128 R44, desc[UR42][R14.64] ;  /* 0x0000002a0e2c7980 */ /* 0x000562000c101d00 */
[----:B0-----:R-:W-:-:S03]  /*6780*/  IMAD R6, R3, 0x80, R4 ;  /* 0x0000008003067824 */ /* 0x001fc600078e0204 */
[----:B------:R0:W5:Y:S01]  /*6790*/  LD.E.128 R40, desc[UR42][R12.64] ;  /* 0x0000002a0c287980 */ /* 0x000162000c101d00 */
[----:B------:R-:W-:Y:S01]  /*67a0*/  UIMAD UR7, UR41, UR9, UR7 ;  /* 0x00000009290772a4 */ /* 0x000fe2000f8e0207 */
[--C-:B------:R-:W-:Y:S01]  /*67b0*/  IMAD.X R107, RZ, RZ, R9.reuse, P5 ;  /* 0x000000ffff6b7224 */ /* 0x100fe200028e0609 */
[----:B-1----:R-:W1:Y:S01]  /*67c0*/  @P2 LDC R5, c[0x0][0xbec] ;  /* 0x0002fb00ff052b82 */ /* 0x002e620000000800 */
[----:B------:R-:W-:Y:S01]  /*67d0*/  UIMAD.WIDE.U32 UR4, UR41, UR8, UR4 ;  /* 0x00000008290472a5 */ /* 0x000fe2000f8e0004 */
[----:B------:R-:W-:Y:S01]  /*67e0*/  IMAD.X R111, RZ, RZ, R9, P6 ;  /* 0x000000ffff6f7224 */ /* 0x000fe200030e0609 */
[----:B------:R3:W5:Y:S01]  /*67f0*/  LD.E.128 R24, desc[UR42][R20.64] ;  /* 0x0000002a14187980 */ /* 0x000762000c101d00 */
[----:B------:R-:W-:-:S03]  /*6800*/  IMAD R30, R3, 0x80, R22 ;  /* 0x00000080031e7824 */ /* 0x000fc600078e0216 */
[----:B------:R-:W5:Y:S01]  /*6810*/  LD.E.128 R52, desc[UR42][R52.64] ;  /* 0x0000002a34347980 */ /* 0x000f62000c101d00 */
[----:B--2---:R-:W2:Y:S03]  /*6820*/  @P2 LDC R14, c[0x0][0xbf0] ;  /* 0x0002fc00ff0e2b82 */ /* 0x004ea60000000800 */
[----:B------:R-:W5:Y:S01]  /*6830*/  LD.E.128 R56, desc[UR42][R56.64] ;  /* 0x0000002a38387980 */ /* 0x000f62000c101d00 */
[----:B------:R-:W-:-:S03]  /*6840*/  IMAD.MOV.U32 R4, RZ, RZ, R6 ;  /* 0x000000ffff047224 */ /* 0x000fc600078e0006 */
[----:B------:R-:W5:Y:S01]  /*6850*/  LD.E.128 R88, desc[UR42][R90.64] ;  /* 0x0000002a5a587980 */ /* 0x000f62000c101d00 */
[----:B0-----:R-:W0:Y:S03]  /*6860*/  LDC.64 R12, c[0x0][0xae0] ;  /* 0x0002b800ff0c7b82 */ /* 0x001e260000000a00 */
[----:B------:R-:W5:Y:S04]  /*6870*/  LD.E.128 R92, desc[UR42][R94.64] ;  /* 0x0000002a5e5c7980 */ /* 0x000f68000c101d00 */
[----:B------:R-:W5:Y:S01]  /*6880*/  LD.E.128 R96, desc[UR42][R98.64] ;  /* 0x0000002a62607980 */ /* 0x000f62000c101d00 */
[----:B-1----:R-:W-:Y:S01]  /*6890*/  @P2 IMAD.HI.U32 R5, R6, R5, RZ ;  /* 0x0000000506052227 */ /* 0x002fe200078e00ff */
[----:B------:R-:W-:-:S02]  /*68a0*/  UIADD3 UR5, UR5, UR7, URZ ;  /* 0x0000000705057290 */ /* 0x000fc4000fffe03f */
[----:B------:R-:W5:Y:S01]  /*68b0*/  LD.E.128 R8, desc[UR42][R8.64] ;  /* 0x0000002a08087980 */ /* 0x000f62000c101d00 */
[----:B------:R-:W-:Y:S01]  /*68c0*/  ULDC.64 UR6, c[0x0][0xad8] ;  /* 0x0002b60000067ab9 */ /* 0x000fe20000000a00 */
[----:B------:R-:W-:Y:S02]  /*68d0*/  UIADD3 UR36, UR36, 0x1, URZ ;  /* 0x0000000124247890 */ /* 0x000fe4000fffe03f */
[----:B------:R-:W5:Y:S01]  /*68e0*/  LD.E.128 R100, desc[UR42][R102.64] ;  /* 0x0000002a66647980 */ /* 0x000f62000c101d00 */
[----:B--2---:R-:W-:Y:S01]  /*68f0*/  @P2 SHF.R.U32.HI R4, RZ, R14, R5 ;  /* 0x0000000eff042219 */ /* 0x004fe20000011605 */
[----:B------:R-:W-:Y:S02]  /*6900*/  ULDC.64 UR8, c[0x0][0xa80] ;  /* 0x0002a00000087ab9 */ /* 0x000fe40000000a00 */
[----:B------:R-:W5:Y:S01]  /*6910*/  LD.E.128 R104, desc[UR42][R106.64] ;  /* 0x0000002a6a687980 */ /* 0x000f62000c101d00 */
[--C-:B------:R-:W-:Y:S01]  /*6920*/  SHF.R.S32.HI R5, RZ, 0x1f, R4.reuse ;  /* 0x0000001fff057819 */ /* 0x100fe20000011404 */
[----:B------:R-:W-:-:S02]  /*6930*/  IMAD.MOV R15, RZ, RZ, -R4 ;  /* 0x000000ffff0f7224 */ /* 0x000fc400078e0a04 */
[----:B------:R-:W5:Y:S02]  /*6940*/  LD.E.128 R108, desc[UR42][R110.64] ;  /* 0x0000002a6e6c7980 */ /* 0x000f64000c101d00 */
[----:B------:R-:W-:Y:S02]  /*6950*/  IMAD R3, R0, R15, R6 ;  /* 0x0000000f00037224 */ /* 0x000fe400078e0206 */
[----:B0-----:R-:W-:Y:S01]  /*6960*/  IMAD R5, R5, R12, RZ ;  /* 0x0000000c05057224 */ /* 0x001fe200078e02ff */
[----:B------:R-:W5:Y:S02]  /*6970*/  LD.E.128 R112, desc[UR42][R114.64] ;  /* 0x0000002a72707980 */ /* 0x000f64000c101d00 */
[----:B------:R-:W-:Y:S02]  /*6980*/  SHF.R.S32.HI R6, RZ, 0x1f, R3 ;  /* 0x0000001fff067819 */ /* 0x000fe40000011403 */
[----:B------:R-:W5:Y:S01]  /*6990*/  LD.E.128 R116, desc[UR42][R118.64] ;  /* 0x0000002a76747980 */ /* 0x000f62000c101d00 */
[----:B------:R-:W-:-:S03]  /*69a0*/  IMAD R13, R4, R13, R5 ;  /* 0x0000000d040d7224 */ /* 0x000fc600078e0205 */
[----:B------:R-:W5:Y:S01]  /*69b0*/  LD.E.128 R120, desc[UR42][R122.64] ;  /* 0x0000002a7a787980 */ /* 0x000f62000c101d00 */
[----:B------:R-:W-:-:S03]  /*69c0*/  IMAD.WIDE.U32 R4, R4, R12, UR4 ;  /* 0x0000000404047e25 */ /* 0x000fc6000f8e000c */
[----:B------:R-:W5:Y:S01]  /*69d0*/  LD.E.128 R124, desc[UR42][R126.64] ;  /* 0x0000002a7e7c7980 */ /* 0x000f62000c101d00 */
[----:B------:R-:W-:Y:S01]  /*69e0*/  @!PT LDS RZ, [RZ] ;  /* 0x00000000fffff984 */ /* 0x000fe20000000800 */
[----:B------:R-:W-:Y:S01]  /*69f0*/  @!PT LDS RZ, [RZ] ;  /* 0x00000000fffff984 */ /* 0x000fe20000000800 */
[----:B------:R-:W-:Y:S01]  /*6a00*/  @!PT LDS RZ, [RZ] ;  /* 0x00000000fffff984 */ /* 0x000fe20000000800 */
[----:B------:R-:W-:Y:S01]  /*6a10*/  @!PT LDS RZ, [RZ] ;  /* 0x00000000fffff984 */ /* 0x000fe20000000800 */
[----:B------:R0:W-:Y:S06]  /*6a20*/  MEMBAR.ALL.CTA ;  /* 0x0000000000007992 */ /* 0x0001ec0000008000 */
[----:B0-----:R-:W0:Y:S01]  /*6a30*/  FENCE.VIEW.ASYNC.S ;  /* 0x00000000000073c6 */ /* 0x001e220000000000 */
[----:B------:R-:W-:Y:S02]  /*6a40*/  IMAD.IADD R5, R5, 0x1, R13 ;  /* 0x0000000105057824 */ /* 0x000fe400078e020d */
[----:B------:R-:W-:-:S02]  /*6a50*/  IMAD R6, R6, UR6, RZ ;  /* 0x0000000606067c24 */ /* 0x000fc4000f8e02ff */
[----:B------:R-:W-:Y:S01]  /*6a60*/  IMAD.WIDE.U32 R4, R3, UR6, R4 ;  /* 0x0000000603047c25 */ /* 0x000fe2000f8e0004 */
[----:B------:R-:W-:-:S03]  /*6a70*/  ISETP.GE.AND P2, PT, R30, R7, PT ;  /* 0x000000071e00720c */ /* 0x000fc60003f46270 */
[----:B------:R-:W-:Y:S01]  /*6a80*/  IMAD R13, R3, UR7, R6 ;  /* 0x00000007030d7c24 */ /* 0x000fe2000f8e0206 */
[----:B------:R-:W-:Y:S01]  /*6a90*/  LEA R6, P3, R4, UR8, 0x1 ;  /* 0x0000000804067c11 */ /* 0x000fe2000f8608ff */
[----:B------:R-:W-:Y:S02]  /*6aa0*/  VIADD R206, R206, 0x22820 ;  /* 0x00022820cece7836 */ /* 0x000fe40000000000 */
[----:B------:R-:W-:Y:S01]  /*6ab0*/  IMAD.IADD R3, R5, 0x1, R13 ;  /* 0x0000000105037824 */ /* 0x000fe200078e020d */
[----:B------:R-:W-:Y:S01]  /*6ac0*/  UISETP.NE.AND UP0, UPT, UR36, 0x2, UPT ;  /* 0x000000022400788c */ /* 0x000fe2000bf05270 */
[----:B------:R-:W-:Y:S01]  /*6ad0*/  VIADD R0, R30, 0x20 ;  /* 0x000000201e007836 */ /* 0x000fe20000000000 */
[----:B------:R-:W-:Y:S01]  /*6ae0*/  ULDC UR4, c[0x0][0xc] ;  /* 0x0000030000047ab9 */ /* 0x000fe20000000800 */
[----:B------:R-:W-:Y:S01]  /*6af0*/  PRMT R206, RZ, 0x654, R206 ;  /* 0x00000654ffce7816 */ /* 0x000fe200000000ce */
[----:B------:R-:W-:Y:S01]  /*6b00*/  UIADD3 UR39, UR4, UR39, URZ ;  /* 0x0000002704277290 */ /* 0x000fe2000fffe03f */
[----:B------:R-:W-:Y:S01]  /*6b10*/  LEA.HI.X R3, R4, UR9, R3, 0x1, P3 ;  /* 0x0000000904037c11 */ /* 0x000fe200098f0c03 */
[----:B------:R-:W-:Y:S01]  /*6b20*/  USEL UR4, URZ, 0x1, UP0 ;  /* 0x000000013f047887 */ /* 0x000fe20008000000 */
[-C--:B------:R-:W-:Y:S01]  /*6b30*/  ISETP.GE.AND P1, PT, R0, R7.reuse, PT ;  /* 0x000000070000720c */ /* 0x080fe20003f26270 */
[----:B------:R-:W-:Y:S01]  /*6b40*/  VIADD R0, R30, 0x40 ;  /* 0x000000401e007836 */ /* 0x000fe20000000000 */
[----:B------:R-:W-:Y:S01]  /*6b50*/  USEL UR36, UR36, URZ, UP0 ;  /* 0x0000003f24247287 */ /* 0x000fe20008000000 */
[----:B0-----:R3:W-:Y:S01]  /*6b60*/  SYNCS.ARRIVE.TRANS64.RED.A1T0 RZ, [R206+URZ], RZ ;  /* 0x000000ffceff79a7 */ /* 0x0017e2000810043f */
[----:B------:R-:W-:Y:S01]  /*6b70*/  ULOP3.LUT UR38, UR38, UR4, URZ, 0x3c, !UPT ;  /* 0x0000000426267292 */ /* 0x000fe2000f8e3c3f */
[----:B------:R3:W0:Y:S01]  /*6b80*/  SHFL.IDX PT, R12, R6, RZ, 0x181f ;  /* 0x00181fff060c7589 */ /* 0x00062200000e0000 */
[----:B------:R-:W-:Y:S03]  /*6b90*/  BSSY B0, `(.L_x_9101) ;  /* 0x0000014000007945 */ /* 0x000fe60003800000 */
[----:B------:R3:W1:Y:S01]  /*6ba0*/  SHFL.IDX PT, R13, R3, RZ, 0x181f ;  /* 0x00181fff030d7589 */ /* 0x00066200000e0000 */
[----:B------:R-:W-:Y:S01]  /*6bb0*/  ISETP.GE.AND P0, PT, R0, R7, PT ;  /* 0x000000070000720c */ /* 0x000fe20003f06270 */
[----:B------:R-:W-:-:S12]  /*6bc0*/  @P2 BRA `(.L_x_9102) ;  /* 0x0000000000402947 */ /* 0x000fd80003800000 */
[----:B------:R-:W-:Y:S02]  /*6bd0*/  ULDC UR4, c[0x0][0xac8] ;  /* 0x0002b20000047ab9 */ /* 0x000fe40000000800 */
[----:B------:R-:W-:Y:S02]  /*6be0*/  ISETP.GE.AND P4, PT, R18, UR4, PT ;  /* 0x0000000412007c0c */ /* 0x000fe4000bf86270 */
[----:B------:R-:W-:Y:S02]  /*6bf0*/  ISETP.GE.AND P3, PT, R17, UR4, PT ;  /* 0x0000000411007c0c */ /* 0x000fe4000bf66270 */
[----:B------:R-:W-:Y:S02]  /*6c00*/  ISETP.GE.AND P2, PT, R16, UR4, PT ;  /* 0x0000000410007c0c */ /* 0x000fe4000bf46270 */
[----:B------:R-:W-:-:S07]  /*6c10*/  ISETP.GE.AND P5, PT, R2, UR4, PT ;  /* 0x0000000402007c0c */ /* 0x000fce000bfa6270 */
[----:B0-----:R-:W-:-:S04]  /*6c20*/  @!P4 LEA R14, P6, R18, R12, 0x1 ;  /* 0x0000000c120ec211 */ /* 0x001fc800078c08ff */
[----:B-1----:R-:W-:Y:S02]  /*6c30*/  @!P4 LEA.HI.X R15, R18, R13, R214, 0x1, P6 ;  /* 0x0000000d120fc211 */ /* 0x002fe400030f0cd6 */
[----:B---3--:R-:W-:Y:S01]  /*6c40*/  @!P3 LEA R20, P6, R17, R12, 0x1 ;  /* 0x0000000c1114b211 */ /* 0x008fe200078c08ff */
[----:B------:R-:W-:-:S03]  /*6c50*/  @!P5 IMAD.WIDE R4, R2, 0x2, R12 ;  /* 0x000000020204d825 */ /* 0x000fc600078e020c */
[-C--:B------:R-:W-:Y:S02]  /*6c60*/  @!P3 LEA.HI.X R21, R17, R13.reuse, R213, 0x1, P6 ;  /* 0x0000000d1115b211 */ /* 0x080fe400030f0cd5 */
[C---:B------:R-:W-:Y:S01]  /*6c70*/  @!P2 LEA R28, P6, R16.reuse, R12, 0x1 ;  /* 0x0000000c101ca211 */ /* 0x040fe200078c08ff */
[----:B-----5:R2:W-:Y:S03]  /*6c80*/  @!P5 ST.E.128 desc[UR42][R4.64], R8 ;  /* 0x000000080400d985 */ /* 0x0205e6000c101d2a */
[----:B------:R-:W-:Y:S01]  /*6c90*/  @!P2 LEA.HI.X R29, R16, R13, R212, 0x1, P6 ;  /* 0x0000000d101da211 */ /* 0x000fe200030f0cd4 */
[----:B------:R2:W-:Y:S04]  /*6ca0*/  @!P4 ST.E.128 desc[UR42][R14.64], R52 ;  /* 0x000000340e00c985 */ /* 0x0005e8000c101d2a */
[----:B------:R2:W-:Y:S04]  /*6cb0*/  @!P3 ST.E.128 desc[UR42][R20.64], R96 ;  /* 0x000000601400b985 */ /* 0x0005e8000c101d2a */
[----:B------:R2:W-:Y:S02]  /*6cc0*/  @!P2 ST.E.128 desc[UR42][R28.64], R112 ;  /* 0x000000701c00a985 */ /* 0x0005e4000c101d2a */
.L_x_9102:
[----:B------:R-:W-:Y:S05]  /*6cd0*/  BSYNC B0 ;  /* 0x0000000000007941 */ /* 0x000fea0003800000 */
.L_x_9101:
[----:B--2--5:R2:W4:Y:S01]  /*6ce0*/  SHFL.IDX PT, R9, R3, 0x1, 0x181f ;  /* 0x00381f0003097f89 */ /* 0x02452200000e0000 */
[----:B------:R-:W-:Y:S03]  /*6cf0*/  BSSY B0, `(.L_x_9103) ;  /* 0x0000013000007945 */ /* 0x000fe60003800000 */
[----:B------:R2:W0:Y:S01]  /*6d00*/  SHFL.IDX PT, R8, R6, 0x1, 0x181f ;  /* 0x00381f0006087f89 */ /* 0x00042200000e0000 */
[----:B------:R-:W-:Y:S05]  /*6d10*/  @P1 BRA `(.L_x_9104) ;  /* 0x0000000000401947 */ /* 0x000fea0003800000 */
[----:B------:R-:W-:Y:S02]  /*6d20*/  ULDC UR4, c[0x0][0xac8] ;  /* 0x0002b20000047ab9 */ /* 0x000fe40000000800 */
[----:B------:R-:W-:Y:S02]  /*6d30*/  ISETP.GE.AND P3, PT, R18, UR4, PT ;  /* 0x0000000412007c0c */ /* 0x000fe4000bf66270 */
[----:B------:R-:W-:Y:S02]  /*6d40*/  ISETP.GE.AND P2, PT, R17, UR4, PT ;  /* 0x0000000411007c0c */ /* 0x000fe4000bf46270 */
[----:B------:R-:W-:Y:S02]  /*6d50*/  ISETP.GE.AND P1, PT, R16, UR4, PT ;  /* 0x0000000410007c0c */ /* 0x000fe4000bf26270 */
[----:B------:R-:W-:-:S07]  /*6d60*/  ISETP.GE.AND P4, PT, R2, UR4, PT ;  /* 0x0000000402007c0c */ /* 0x000fce000bf86270 */
[CC--:B0-----:R-:W-:Y:S02]  /*6d70*/  @!P3 LEA R10, P6, R18.reuse, R8.reuse, 0x1 ;  /* 0x00000008120ab211 */ /* 0x0c1fe400078c08ff */
[CC--:B------:R-:W-:Y:S02]  /*6d80*/  @!P2 LEA R12, P5, R17.reuse, R8.reuse, 0x1 ;  /* 0x00000008110ca211 */ /* 0x0c0fe400078a08ff */
[-C--:B----4-:R-:W-:Y:S02]  /*6d90*/  @!P3 LEA.HI.X R11, R18, R9.reuse, R214, 0x1, P6 ;  /* 0x00000009120bb211 */ /* 0x090fe400030f0cd6 */
[----:B------:R-:W-:Y:S01]  /*6da0*/  @!P1 LEA R14, P6, R16, R8, 0x1 ;  /* 0x00000008100e9211 */ /* 0x000fe200078c08ff */
[----:B------:R-:W-:Y:S01]  /*6db0*/  @!P4 IMAD.WIDE R4, R2, 0x2, R8 ;  /* 0x000000020204c825 */ /* 0x000fe200078e0208 */
[-C--:B-1----:R-:W-:Y:S02]  /*6dc0*/  @!P2 LEA.HI.X R13, R17, R9.reuse, R213, 0x1, P5 ;  /* 0x00000009110da211 */ /* 0x082fe400028f0cd5 */
[----:B------:R-:W-:-:S02]  /*6dd0*/  @!P1 LEA.HI.X R15, R16, R9, R212, 0x1, P6 ;  /* 0x00000009100f9211 */ /* 0x000fc400030f0cd4 */
[----:B------:R0:W-:Y:S04]  /*6de0*/  @!P4 ST.E.128 desc[UR42][R4.64], R40 ;  /* 0x000000280400c985 */ /* 0x0001e8000c101d2a */
[----:B------:R0:W-:Y:S04]  /*6df0*/  @!P3 ST.E.128 desc[UR42][R10.64], R56 ;  /* 0x000000380a00b985 */ /* 0x0001e8000c101d2a */
[----:B------:R0:W-:Y:S04]  /*6e00*/  @!P2 ST.E.128 desc[UR42][R12.64], R100 ;  /* 0x000000640c00a985 */ /* 0x0001e8000c101d2a */
[----:B------:R0:W-:Y:S02]  /*6e10*/  @!P1 ST.E.128 desc[UR42][R14.64], R116 ;  /* 0x000000740e009985 */ /* 0x0001e4000c101d2a */
.L_x_9104:
[----:B------:R-:W-:Y:S05]  /*6e20*/  BSYNC B0 ;  /* 0x0000000000007941 */ /* 0x000fea0003800000 */
.L_x_9103:
[----:B----4-:R4:W1:Y:S01]  /*6e30*/  SHFL.IDX PT, R9, R3, 0x2, 0x181f ;  /* 0x00581f0003097f89 */ /* 0x01086200000e0000 */
[----:B------:R-:W-:Y:S03]  /*6e40*/  BSSY B0, `(.L_x_9105) ;  /* 0x0000013000007945 */ /* 0x000fe60003800000 */
[----:B0-----:R4:W0:Y:S01]  /*6e50*/  SHFL.IDX PT, R8, R6, 0x2, 0x181f ;  /* 0x00581f0006087f89 */ /* 0x00182200000e0000 */
[----:B------:R-:W-:Y:S05]  /*6e60*/  @P0 BRA `(.L_x_9106) ;  /* 0x0000000000400947 */ /* 0x000fea0003800000 */
[----:B------:R-:W-:Y:S02]  /*6e70*/  ULDC UR4, c[0x0][0xac8] ;  /* 0x0002b20000047ab9 */ /* 0x000fe40000000800 */
[----:B------:R-:W-:Y:S02]  /*6e80*/  ISETP.GE.AND P4, PT, R18, UR4, PT ;  /* 0x0000000412007c0c */ /* 0x000fe4000bf86270 */
[----:B------:R-:W-:Y:S02]  /*6e90*/  ISETP.GE.AND P5, PT, R17, UR4, PT ;  /* 0x0000000411007c0c */ /* 0x000fe4000bfa6270 */
[----:B------:R-:W-:Y:S02]  /*6ea0*/  ISETP.GE.AND P6, PT, R16, UR4, PT ;  /* 0x0000000410007c0c */ /* 0x000fe4000bfc6270 */
[----:B------:R-:W-:-:S07]  /*6eb0*/  ISETP.GE.AND P3, PT, R2, UR4, PT ;  /* 0x0000000402007c0c */ /* 0x000fce000bf66270 */
[-C--:B0-----:R-:W-:Y:S02]  /*6ec0*/  @!P4 LEA R10, P0, R18, R8.reuse, 0x1 ;  /* 0x00000008120ac211 */ /* 0x081fe400078008ff */
[CC--:B------:R-:W-:Y:S02]  /*6ed0*/  @!P5 LEA R12, P1, R17.reuse, R8.reuse, 0x1 ;  /* 0x00000008110cd211 */ /* 0x0c0fe400078208ff */
[----:B------:R-:W-:Y:S02]  /*6ee0*/  @!P6 LEA R14, P2, R16, R8, 0x1 ;  /* 0x00000008100ee211 */ /* 0x000fe400078408ff */
[----:B-1----:R-:W-:Y:S01]  /*6ef0*/  @!P3 IMAD.WIDE R4, R2, 0x2, R8 ;  /* 0x000000020204b825 */ /* 0x002fe200078e0208 */
[-C--:B------:R-:W-:Y:S02]  /*6f00*/  @!P4 LEA.HI.X R11, R18, R9.reuse, R214, 0x1, P0 ;  /* 0x00000009120bc211 */ /* 0x080fe400000f0cd6 */
[-C--:B------:R-:W-:Y:S02]  /*6f10*/  @!P5 LEA.HI.X R13, R17, R9.reuse, R213, 0x1, P1 ;  /* 0x00000009110dd211 */ /* 0x080fe400008f0cd5 */
[----:B------:R-:W-:Y:S01]  /*6f20*/  @!P6 LEA.HI.X R15, R16, R9, R212, 0x1, P2 ;  /* 0x00000009100fe211 */ /* 0x000fe200010f0cd4 */
[----:B------:R0:W-:Y:S04]  /*6f30*/  @!P3 ST.E.128 desc[UR42][R4.64], R44 ;  /* 0x0000002c0400b985 */ /* 0x0001e8000c101d2a */
[----:B------:R0:W-:Y:S04]  /*6f40*/  @!P4 ST.E.128 desc[UR42][R10.64], R88 ;  /* 0x000000580a00c985 */ /* 0x0001e8000c101d2a */
[----:B------:R0:W-:Y:S04]  /*6f50*/  @!P5 ST.E.128 desc[UR42][R12.64], R104 ;  /* 0x000000680c00d985 */ /* 0x0001e8000c101d2a */
[----:B------:R0:W-:Y:S02]  /*6f60*/  @!P6 ST.E.128 desc[UR42][R14.64], R120 ;  /* 0x000000780e00e985 */ /* 0x0001e4000c101d2a */
.L_x_9106:
[----:B------:R-:W-:Y:S05]  /*6f70*/  BSYNC B0 ;  /* 0x0000000000007941 */ /* 0x000fea0003800000 */
.L_x_9105:
[----:B------:R-:W-:Y:S01]  /*6f80*/  VIADD R0, R30, 0x60 ;  /* 0x000000601e007836 */ /* 0x000fe20000000000 */
[----:B-1----:R1:W1:Y:S01]  /*6f90*/  SHFL.IDX PT, R9, R3, 0x3, 0x181f ;  /* 0x00781f0003097f89 */ /* 0x00226200000e0000 */
[----:B------:R-:W-:Y:S01]  /*6fa0*/  UIADD3 UR47, UR47, 0x1, URZ ;  /* 0x000000012f2f7890 */ /* 0x000fe2000fffe03f */
[----:B------:R-:W-:Y:S02]  /*6fb0*/  BSSY B0, `(.L_x_9107) ;  /* 0x0000014000007945 */ /* 0x000fe40003800000 */
[----:B------:R-:W-:Y:S01]  /*6fc0*/  ISETP.GE.AND P0, PT, R0, R7, PT ;  /* 0x000000070000720c */ /* 0x000fe20003f06270 */
[----:B0-----:R0:W0:-:S12]  /*6fd0*/  SHFL.IDX PT, R8, R6, 0x3, 0x181f ;  /* 0x00781f0006087f89 */ /* 0x00101800000e0000 */
[----:B------:R-:W-:Y:S05]  /*6fe0*/  @P0 BRA `(.L_x_9108) ;  /* 0x0000000000400947 */ /* 0x000fea0003800000 */
[----:B------:R-:W-:Y:S02]  /*6ff0*/  ULDC UR4, c[0x0][0xac8] ;  /* 0x0002b20000047ab9 */ /* 0x000fe40000000800 */
[----:B------:R-:W-:Y:S02]  /*7000*/  ISETP.GE.AND P4, PT, R18, UR4, PT ;  /* 0x0000000412007c0c */ /* 0x000fe4000bf86270 */
[----:B------:R-:W-:Y:S02]  /*7010*/  ISETP.GE.AND P5, PT, R17, UR4, PT ;  /* 0x0000000411007c0c */ /* 0x000fe4000bfa6270 */
[----:B------:R-:W-:Y:S02]  /*7020*/  ISETP.GE.AND P6, PT, R16, UR4, PT ;  /* 0x0000000410007c0c */ /* 0x000fe4000bfc6270 */
[----:B------:R-:W-:-:S07]  /*7030*/  ISETP.GE.AND P3, PT, R2, UR4, PT ;  /* 0x0000000402007c0c */ /* 0x000fce000bf66270 */
[-C--:B0-234-:R-:W-:Y:S02]  /*7040*/  @!P4 LEA R6, P0, R18, R8.reuse, 0x1 ;  /* 0x000000081206c211 */ /* 0x09dfe400078008ff */
        /* <DEDUP_REMOVED lines=10> */
.L_x_9108:
[----:B------:R-:W-:Y:S05]  /*70f0*/  BSYNC B0 ;  /* 0x0000000000007941 */ /* 0x000fea0003800000 */
.L_x_9107:
[----:B------:R-:W5:Y:S02]  /*7100*/  LDC R0, c[0x0][0xc34] ;  /* 0x00030d00ff007b82 */ /* 0x000f640000000800 */
[----:B-----5:R-:W-:-:S13]  /*7110*/  ISETP.LE.AND P0, PT, R0, UR39, PT ;  /* 0x0000002700007c0c */ /* 0x020fda000bf03270 */
[----:B------:R-:W-:Y:S05]  /*7120*/  @!P0 BRA `(.L_x_9109) ;  /* 0xffffff9c00208947 */ /* 0x000fea000383ffff */
[----:B------:R-:W-:Y:S05]  /*7130*/  EXIT ;  /* 0x000000000000794d */ /* 0x000fea0003800000 */
.L_x_9079:
        /* <DEDUP_REMOVED lines=32> */
.L_x_9186:
        /* <DEDUP_REMOVED lines=21> */
[----:B------:R1:W-:Y:S03]  /*7490*/  STL [R1+0x1c], R4 ;  /* 0x00001c0401007387 */ /* 0x0003e60000100800 */
[----:B------:R-:W-:Y:S01]  /*74a0*/  IMAD.MOV.U32 R19, RZ, RZ, R4 ;  /* 0x000000ffff137224 */ /* 0x000fe200078e0004 */
[----:B------:R-:W-:-:S05]  /*74b0*/  @P1 SHF.R.U32.HI R19, RZ, R3, R2 ;  /* 0x00000003ff131219 */ /* 0x000fca0000011602 */
[----:B------:R1:W-:Y:S01]  /*74c0*/  STL [R1+0x10], R19 ;  /* 0x0000101301007387 */ /* 0x0003e20000100800 */
[----:B0-----:R-:W-:Y:S02]  /*74d0*/  IMAD R6, R0, UR4, RZ ;  /* 0x0000000400067c24 */ /* 0x001fe4000f8e02ff */
[----:B------:R-:W-:Y:S02]  /*74e0*/  IMAD.MOV R0, RZ, RZ, -R19 ;  /* 0x000000ffff007224 */ /* 0x000fe400078e0a13 */
[----:B------:R-:W-:Y:S01]  /*74f0*/  VIADD R2, R6, 0x5f ;  /* 0x0000005f06027836 */ /* 0x000fe20000000000 */
[----:B------:R1:W-:Y:S01]  /*7500*/  STL [R1+0x2c], R6 ;  /* 0x00002c0601007387 */ /* 0x0003e20000100800 */
[----:B------:R-:W-:Y:S02]  /*7510*/  IMAD R17, R17, R0, R4 ;  /* 0x0000000011117224 */ /* 0x000fe400078e0204 */
[----:B------:R-:W-:-:S05]  /*7520*/  IMAD.HI R2, R2, 0x2aaaaaab, RZ ;  /* 0x2aaaaaab02027827 */ /* 0x000fca00078e02ff */
[----:B------:R-:W-:-:S04]  /*7530*/  SHF.R.U32.HI R3, RZ, 0x1f, R2 ;  /* 0x0000001fff037819 */ /* 0x000fc80000011602 */
[----:B------:R-:W-:-:S05]  /*7540*/  LEA.HI.SX32 R0, R2, R3, 0x1c ;  /* 0x0000000302007211 */ /* 0x000fca00078fe2ff */
[----:B------:R1:W-:Y:S01]  /*7550*/  STL [R1+0x20], R0 ;  /* 0x0000200001007387 */ /* 0x0003e20000100800 */
[----:B------:R-:W-:Y:S05]  /*7560*/  @!P0 BRA `(.L_x_9111) ;  /* 0x0000000000408947 */ /* 0x000fea0003800000 */
[----:B------:R-:W-:Y:S01]  /*7570*/  MOV R2, 0x0 ;  /* 0x0000000000027802 */ /* 0x000fe20000000f00 */
        /* <DEDUP_REMOVED lines=15> */
.L_x_9111:
        /* <DEDUP_REMOVED lines=9> */
[----:B-1----:R-:W-:Y:S02]  /*7700*/  IMAD.U32 R4, RZ, RZ, UR6 ;  /* 0x00000006ff047e24 */ /* 0x002fe4000f8e00ff */
        /* <DEDUP_REMOVED lines=9> */
[----:B--2---:R-:W-:Y:S05]  /*77a0*/  CALL.ABS.NOINC R2 ;  /* 0x0000000002007343 */ /* 0x004fea0003c00000 */
.L_x_9113:
        /* <DEDUP_REMOVED lines=15> */
.L_x_9112:
[----:B------:R-:W-:Y:S01]  /*78a0*/  ULDC.64 UR4, c[0x0][0x9f8] ;  /* 0x00027e0000047ab9 */ /* 0x000fe20000000a00 */
[----:B------:R-:W2:Y:S01]  /*78b0*/  LDL R16, [R1+0x20] ;  /* 0x0000200001107983 */ /* 0x000ea20000100800 */
[----:B------:R-:W-:-:S04]  /*78c0*/  ISETP.NE.U32.AND P0, PT, RZ, UR4, PT ;  /* 0x00000004ff007c0c */ /* 0x000fc8000bf05070 */
[----:B------:R-:W-:-:S13]  /*78d0*/  ISETP.NE.AND.EX P0, PT, RZ, UR5, PT, P0 ;  /* 0x00000005ff007c0c */ /* 0x000fda000bf05300 */
[----:B------:R-:W0:Y:S02]  /*78e0*/  @P0 LDC.64 R2, c[0x0][0x9f8] ;  /* 0x00027e00ff020b82 */ /* 0x000e240000000a00 */
[----:B0-----:R-:W-:-:S05]  /*78f0*/  @P0 IMAD.WIDE R2, R19, 0x4, R2 ;  /* 0x0000000413020825 */ /* 0x001fca00078e0202 */
[----:B-1----:R0:W3:Y:S01]  /*7900*/  @P0 LDG.E R19, desc[UR42][R2.64] ;  /* 0x0000002a02130981 */ /* 0x0020e2000c1e1900 */
        /* <DEDUP_REMOVED lines=16> */
.L_x_9202:
        /* <DEDUP_REMOVED lines=8> */
.L_x_9205:
        /* <DEDUP_REMOVED lines=23> */
.L_x_9117:
[----:B--2---:R-:W2:Y:S01]  /*7c00*/  LDL R2, [R1] ;  /* 0x0000000001027983 */ /* 0x004ea20000100800 */
[----:B0-----:R-:W-:Y:S02]  /*7c10*/  LEA R0, R18, UR36, 0x3 ;  /* 0x0000002412007c11 */ /* 0x001fe4000f8e18ff */
[----:B--2---:R-:W-:-:S04]  /*7c20*/  SHF.L.U32 R2, R2, 0x1f, RZ ;  /* 0x0000001f02027819 */ /* 0x004fc800000006ff */
[----:B------:R-:W0:Y:S02]  /*7c30*/  SYNCS.PHASECHK.TRANS64.TRYWAIT P0, [R0+URZ+0x22840], R2 ;  /* 0x02284002000075a7 */ /* 0x000e24000800017f */
[----:B0-----:R-:W-:Y:S05]  /*7c40*/  @!P0 BRA `(.L_x_9118) ;  /* 0x00000038003c8947 */ /* 0x001fea0003800000 */
.L_x_9206:
        /* <DEDUP_REMOVED lines=11> */
.L_x_9119:
        /* <DEDUP_REMOVED lines=12> */
[----:B------:R-:W-:Y:S02]  /*7dc0*/  UIMAD UR8, UR8, 0x3000, UR36 ;  /* 0x00003000080878a4 */ /* 0x000fe4000f8e0224 */
[----:B------:R-:W-:Y:S02]  /*7dd0*/  UIADD3 UR9, UR9, 0x22830, URZ ;  /* 0x0002283009097890 */ /* 0x000fe4000fffe03f */
[----:B------:R-:W-:Y:S01]  /*7de0*/  UIADD3 UR8, UR8, 0x1c400, URZ ;  /* 0x0001c40008087890 */ /* 0x000fe2000fffe03f */
[----:B------:R3:W-:Y:S01]  /*7df0*/  STL [R1+0x8], R0 ;  /* 0x0000080001007387 */ /* 0x0007e20000100800 */
[----:B--2---:R-:W-:-:S13]  /*7e00*/  R2UR UR11, R2 ;  /* 0x00000000020b72ca */ /* 0x004fda00000e0000 */
[----:B------:R-:W-:-:S09]  /*7e10*/  UIMAD UR11, UR11, 0x60, URZ ;  /* 0x000000600b0b78a4 */ /* 0x000fd2000f8e023f */
[----:B------:R3:W-:Y:S02]  /*7e20*/  UTMALDG.4D [UR8], [UR4], desc[UR6] ;  /* 0x00000608040075b4 */ /* 0x0007e40008019000 */
[----:B---3--:R-:W-:Y:S01]  /*7e30*/  NOP ;  /* 0x0000000000007918 */ /* 0x008fe20000000000 */
.L_x_9115:
        /* <DEDUP_REMOVED lines=22> */
.L_x_9120:
[----:B------:R-:W2:Y:S01]  /*7fa0*/  LDL.LU R5, [R1+0x10] ;  /* 0x0000100001057983 */ /* 0x000ea20000300800 */
[----:B0-----:R-:W-:Y:S01]  /*7fb0*/  SHF.R.S32.HI R0, RZ, 0x1f, R17 ;  /* 0x0000001fff007819 */ /* 0x001fe20000011411 */
[----:B------:R-:W-:Y:S01]  /*7fc0*/  ULDC.64 UR4, c[0x0][0x2d8] ;  /* 0x0000b60000047ab9 */ /* 0x000fe20000000a00 */
[----:B-1----:R-:W0:Y:S01]  /*7fd0*/  LDC R8, c[0x0][0x448] ;  /* 0x00011200ff087b82 */ /* 0x002e220000000800 */
[----:B------:R-:W3:Y:S01]  /*7fe0*/  LDL.LU R7, [R1+0x1c] ;  /* 0x00001c0001077983 */ /* 0x000ee20000300800 */
[----:B------:R-:W-:Y:S01]  /*7ff0*/  ULDC UR6, c[0x0][0x2b8] ;  /* 0x0000ae0000067ab9 */ /* 0x000fe20000000800 */
[----:B------:R-:W-:Y:S02]  /*8000*/  IMAD R0, R0, UR4, RZ ;  /* 0x0000000400007c24 */ /* 0x000fe4000f8e02ff */
[C---:B------:R-:W-:Y:S01]  /*8010*/  IMAD.WIDE.U32 R2, R17.reuse, UR4, RZ ;  /* 0x0000000411027c25 */ /* 0x040fe2000f8e00ff */
[----:B------:R-:W4:Y:S03]  /*8020*/  LDL R4, [R1+0x24] ;  /* 0x0000240001047983 */ /* 0x000f260000100800 */
[----:B------:R-:W-:Y:S01]  /*8030*/  IMAD R0, R17, UR5, R0 ;  /* 0x0000000511007c24 */ /* 0x000fe2000f8e0200 */
[----:B------:R-:W-:-:S03]  /*8040*/  ULDC.64 UR4, c[0x0][0x2e0] ;  /* 0x0000b80000047ab9 */ /* 0x000fc60000000a00 */
[----:B------:R-:W-:Y:S01]  /*8050*/  IMAD.IADD R3, R3, 0x1, R0 ;  /* 0x0000000103037824 */ /* 0x000fe200078e0200 */
[----:B0-----:R-:W-:-:S13]  /*8060*/  ISETP.NE.AND P0, PT, R8, 0x1, PT ;  /* 0x000000010800780c */ /* 0x001fda0003f05270 */
[----:B------:R-:W0:Y:S01]  /*8070*/  @P0 LDC R6, c[0x0][0x44c] ;  /* 0x00011300ff060b82 */ /* 0x000e220000000800 */
[----:B--2---:R-:W-:Y:S01]  /*8080*/  SHF.R.S32.HI R0, RZ, 0x1f, R5 ;  /* 0x0000001fff007819 */ /* 0x004fe20000011405 */
[----:B------:R-:W-:-:S04]  /*8090*/  IMAD.WIDE.U32 R2, R5, UR4, R2 ;  /* 0x0000000405027c25 */ /* 0x000fc8000f8e0002 */
[----:B------:R-:W-:Y:S01]  /*80a0*/  IMAD R0, R0, UR4, RZ ;  /* 0x0000000400007c24 */ /* 0x000fe2000f8e02ff */
[----:B------:R-:W-:-:S03]  /*80b0*/  ULDC UR4, c[0x0][0xc38] ;  /* 0x00030e0000047ab9 */ /* 0x000fc60000000800 */
[----:B------:R-:W-:Y:S02]  /*80c0*/  IMAD R0, R5, UR5, R0 ;  /* 0x0000000505007c24 */ /* 0x000fe4000f8e0200 */
[----:B------:R-:W1:Y:S02]  /*80d0*/  S2R R5, SR_TID.X ;  /* 0x0000000000057919 */ /* 0x000e640000002100 */
[----:B------:R-:W-:Y:S02]  /*80e0*/  IMAD.IADD R3, R3, 0x1, R0 ;  /* 0x0000000103037824 */ /* 0x000fe400078e0200 */
[----:B---3--:R-:W-:Y:S02]  /*80f0*/  IMAD.MOV R0, RZ, RZ, -R7 ;  /* 0x000000ffff007224 */ /* 0x008fe400078e0a07 */
[----:B------:R-:W2:Y:S02]  /*8100*/  @P0 LDC R7, c[0x0][0x450] ;  /* 0x00011400ff070b82 */ /* 0x000ea40000000800 */
[----:B----4-:R-:W-:Y:S01]  /*8110*/  IMAD R0, R0, UR4, R4 ;  /* 0x0000000400007c24 */ /* 0x010fe2000f8e0204 */
[----:B------:R-:W3:Y:S01]  /*8120*/  S2R R10, SR_TID.X ;  /* 0x00000000000a7919 */ /* 0x000ee20000002100 */
[----:B------:R-:W-:-:S02]  /*8130*/  ULDC.64 UR4, c[0x0][0x2d0] ;  /* 0x0000b40000047ab9 */ /* 0x000fc40000000a00 */
[----:B------:R-:W-:Y:S01]  /*8140*/  IMAD.SHL.U32 R4, R0, 0x80, RZ ;  /* 0x0000008000047824 */ /* 0x000fe200078e00ff */
[----:B-1----:R-:W-:-:S04]  /*8150*/  LOP3.LUT R5, R5, 0x7f, RZ, 0xc0, !PT ;  /* 0x0000007f05057812 */ /* 0x002fc800078ec0ff */
[----:B------:R-:W-:Y:S02]  /*8160*/  SHF.R.U32.HI R9, RZ, 0x3, R5 ;  /* 0x00000003ff097819 */ /* 0x000fe40000011605 */
[----:B------:R-:W1:Y:S02]  /*8170*/  S2R R5, SR_TID.X ;  /* 0x0000000000057919 */ /* 0x000e640000002100 */
[----:B-1----:R-:W-:-:S05]  /*8180*/  IMAD.SHL.U32 R5, R5, 0x10, RZ ;  /* 0x0000001005057824 */ /* 0x002fca00078e00ff */
[----:B------:R-:W-:Y:S02]  /*8190*/  LOP3.LUT R5, R9, 0x70, R5, 0xf8, !PT ;  /* 0x0000007009057812 */ /* 0x000fe400078ef805 */
[----:B------:R1:W5:Y:S02]  /*81a0*/  LDL R9, [R1+0x14] ;  /* 0x0000140001097983 */ /* 0x0003640000100800 */
[----:B------:R-:W-:-:S05]  /*81b0*/  LOP3.LUT R0, R5, R4, RZ, 0xfc, !PT ;  /* 0x0000000405007212 */ /* 0x000fca00078efcff */
[----:B0-----:R-:W-:-:S04]  /*81c0*/  @P0 IMAD.HI.U32 R6, R0, R6, RZ ;  /* 0x0000000600060227 */ /* 0x001fc800078e00ff */
[----:B------:R-:W-:Y:S01]  /*81d0*/  IMAD.MOV.U32 R5, RZ, RZ, R0 ;  /* 0x000000ffff057224 */ /* 0x000fe200078e0000 */
[----:B--2---:R-:W-:-:S05]  /*81e0*/  @P0 SHF.R.U32.HI R5, RZ, R7, R6 ;  /* 0x00000007ff050219 */ /* 0x004fca0000011606 */
        /* <DEDUP_REMOVED lines=25> */
[----:B------:R-:W-:Y:S01]  /*8380*/  SHFL.IDX PT, R8, R2, 0x1, 0x181f ;  /* 0x00381f0002087f89 */ /* 0x000fe200000e0000 */
[----:B0-----:R-:W-:-:S04]  /*8390*/  LOP3.LUT R6, R6, 0x7f, RZ, 0xc0, !PT ;  /* 0x0000007f06067812 */ /* 0x001fc800078ec0ff */
[----:B------:R-:W-:-:S05]  /*83a0*/  SHF.R.U32.HI R6, RZ, 0x3, R6 ;  /* 0x00000003ff067819 */ /* 0x000fca0000011606 */
[----:B------:R-:W-:Y:S02]  /*83b0*/  IMAD.IADD R4, R6, 0x1, R4 ;  /* 0x0000000106047824 */ /* 0x000fe400078e0204 */
[----:B------:R-:W0:Y:S02]  /*83c0*/  SHFL.IDX PT, R6, R2, RZ, 0x181f ;  /* 0x00181fff02067589 */ /* 0x000e2400000e0000 */
[C---:B------:R-:W-:Y:S01]  /*83d0*/  VIADD R5, R4.reuse, 0x10 ;  /* 0x0000001004057836 */ /* 0x040fe20000000000 */
[----:B------:R-:W-:-:S04]  /*83e0*/  ISETP.GE.AND P1, PT, R4, R3, PT ;  /* 0x000000030400720c */ /* 0x000fc80003f26270 */
[----:B------:R-:W-:Y:S02]  /*83f0*/  ISETP.GE.AND P2, PT, R5, R3, PT ;  /* 0x000000030500720c */ /* 0x000fe40003f46270 */
[----:B------:R-:W2:Y:S07]  /*8400*/  SHFL.IDX PT, R5, R0, 0x1, 0x181f ;  /* 0x00381f0000057f89 */ /* 0x000eae00000e0000 */
[----:B-1----:R-:W-:-:S05]  /*8410*/  @!P1 LEA R7, P3, R10, R7, 0x1 ;  /* 0x000000070a079211 */ /* 0x002fca00078608ff */
[----:B0-----:R-:W-:-:S05]  /*8420*/  @!P1 IMAD.X R6, RZ, RZ, R6, P3 ;  /* 0x000000ffff069224 */ /* 0x001fca00018e0606 */
[----:B------:R-:W-:-:S04]  /*8430*/  @!P1 LOP3.LUT R7, R7, R6, RZ, 0x3c, !PT ;  /* 0x0000000607079212 */ /* 0x000fc800078e3cff */
[----:B------:R-:W-:-:S04]  /*8440*/  @!P1 LOP3.LUT R6, R7, R6, RZ, 0x3c, !PT ;  /* 0x0000000607069212 */ /* 0x000fc800078e3cff */
[----:B------:R-:W-:-:S05]  /*8450*/  @!P1 LOP3.LUT R7, R7, R6, RZ, 0x3c, !PT ;  /* 0x0000000607079212 */ /* 0x000fca00078e3cff */
[----:B-----5:R2:W-:Y:S02]  /*8460*/  @!P1 LDGSTS.E.BYPASS.LTC128B.128 [R9+0x18400], desc[UR42][R6.64], !P0 ;  /* 0x1840000006099fae */ /* 0x0205e4000c101d6a */
[----:B--2---:R-:W-:Y:S01]  /*8470*/  @!P2 LEA R7, P1, R10, R5, 0x1 ;  /* 0x000000050a07a211 */ /* 0x004fe200078208ff */
[----:B------:R-:W-:-:S04]  /*8480*/  VIADD R5, R4, 0x20 ;  /* 0x0000002004057836 */ /* 0x000fc80000000000 */
[----:B------:R-:W-:Y:S01]  /*8490*/  @!P2 IMAD.X R6, RZ, RZ, R8, P1 ;  /* 0x000000ffff06a224 */ /* 0x000fe200008e0608 */
[----:B------:R-:W-:Y:S01]  /*84a0*/  ISETP.GE.AND P1, PT, R5, R3, PT ;  /* 0x000000030500720c */ /* 0x000fe20003f26270 */
[----:B------:R-:W-:-:S03]  /*84b0*/  VIADD R5, R4, 0x30 ;  /* 0x0000003004057836 */ /* 0x000fc60000000000 */
[----:B------:R-:W-:-:S04]  /*84c0*/  @!P2 LOP3.LUT R7, R7, R6, RZ, 0x3c, !PT ;  /* 0x000000060707a212 */ /* 0x000fc800078e3cff */
[----:B------:R-:W-:-:S04]  /*84d0*/  @!P2 LOP3.LUT R6, R7, R6, RZ, 0x3c, !PT ;  /* 0x000000060706a212 */ /* 0x000fc800078e3cff */
[----:B------:R-:W-:-:S05]  /*84e0*/  @!P2 LOP3.LUT R7, R7, R6, RZ, 0x3c, !PT ;  /* 0x000000060707a212 */ /* 0x000fca00078e3cff */
[----:B------:R0:W-:Y:S04]  /*84f0*/  @!P2 LDGSTS.E.BYPASS.LTC128B.128 [R9+0x18c00], desc[UR42][R6.64], !P0 ;  /* 0x18c000000609afae */ /* 0x0001e8000c101d6a */
        /* <DEDUP_REMOVED lines=49> */
.L_x_9223:
        /* <DEDUP_REMOVED lines=19> */
.L_x_9224:
[----:B------:R-:W-:Y:S05]  /*8940*/  BSYNC B0 ;  /* 0x0000000000007941 */ /* 0x000fea0003800000 */
.L_x_9122:
[----:B------:R-:W2:Y:S01]  /*8950*/  LDL R2, [R1+0x8] ;  /* 0x0000080001027983 */ /* 0x000ea20000100800 */
[----:B------:R-:W-:Y:S01]  /*8960*/  BSSY B0, `(.L_x_9124) ;  /* 0x000005a000007945 */ /* 0x000fe20003800000 */
[----:B--2---:R-:W-:-:S13]  /*8970*/  ISETP.NE.AND P0, PT, R2, RZ, PT ;  /* 0x000000ff0200720c */ /* 0x004fda0003f05270 */
[----:B------:R-:W-:Y:S05]  /*8980*/  @!P0 BRA `(.L_x_9125) ;  /* 0x00000004005c8947 */ /* 0x000fea0003800000 */
[----:B------:R-:W2:Y:S01]  /*8990*/  LDL R4, [R1] ;  /* 0x0000000001047983 */ /* 0x000ea20000100800 */
[----:B------:R-:W-:Y:S01]  /*89a0*/  LEA R2, R18, UR36, 0x3 ;  /* 0x0000002412027c11 */ /* 0x000fe2000f8e18ff */
[----:B------:R-:W-:Y:S01]  /*89b0*/  BSSY B1, `(.L_x_9126) ;  /* 0x0000007000017945 */ /* 0x000fe20003800000 */
[----:B0-----:R-:W0:Y:S02]  /*89c0*/  S2R R3, SR_TID.X ;  /* 0x0000000000037919 */ /* 0x001e240000002100 */
[----:B0-----:R-:W-:-:S04]  /*89d0*/  LOP3.LUT R3, R3, 0x7f, RZ, 0xc0, !PT ;  /* 0x0000007f03037812 */ /* 0x001fc800078ec0ff */
[----:B------:R-:W-:Y:S02]  /*89e0*/  ISETP.NE.AND P1, PT, R3, RZ, PT ;  /* 0x000000ff0300720c */ /* 0x000fe40003f25270 */
[----:B--2---:R-:W-:-:S04]  /*89f0*/  SHF.L.U32 R0, R4, 0x1f, RZ ;  /* 0x0000001f04007819 */ /* 0x004fc800000006ff */
[----:B------:R-:W0:Y:S02]  /*8a00*/  SYNCS.PHASECHK.TRANS64.TRYWAIT P0, [R2+URZ+0x22860], R0 ;  /* 0x02286000020075a7 */ /* 0x000e24000800017f */
[----:B0-----:R-:W-:Y:S05]  /*8a10*/  @!P0 BRA `(.L_x_9127) ;  /* 0x0000003400a88947 */ /* 0x001fea0003800000 */
.L_x_9225:
[----:B------:R-:W-:Y:S05]  /*8a20*/  BSYNC B1 ;  /* 0x0000000000017941 */ /* 0x000fea0003800000 */
.L_x_9126:
        /* <DEDUP_REMOVED lines=9> */
.L_x_9129:
[----:B------:R-:W-:Y:S05]  /*8ac0*/  BSYNC B1 ;  /* 0x0000000000017941 */ /* 0x000fea0003800000 */
.L_x_9128:
[----:B0-----:R-:W2:Y:S01]  /*8ad0*/  LDL R0, [R1+0x28] ;  /* 0x0000280001007983 */ /* 0x001ea20000100800 */
[----:B------:R-:W-:Y:S01]  /*8ae0*/  IMAD.U32 R3, RZ, RZ, UR36 ;  /* 0x00000024ff037e24 */ /* 0x000fe2000f8e00ff */
[----:B------:R-:W-:Y:S01]  /*8af0*/  UIADD3 UR4, UP0, UR40, 0x470, URZ ;  /* 0x0000047028047890 */ /* 0x000fe2000ff1e03f */
[----:B------:R-:W-:Y:S01]  /*8b00*/  PLOP3.LUT P0, PT, PT, PT, PT, 0x80, 0x0 ;  /* 0x000000000000781c */ /* 0x000fe20003f0f070 */
[----:B------:R-:W-:Y:S01]  /*8b10*/  VIADD R2, R2, 0x22850 ;  /* 0x0002285002027836 */ /* 0x000fe20000000000 */
[----:B------:R-:W-:Y:S01]  /*8b20*/  UMOV UR6, 0x0 ;  /* 0x0000000000067882 */ /* 0x000fe20000000000 */
[----:B------:R-:W-:Y:S01]  /*8b30*/  IMAD R3, R18, 0xc000, R3 ;  /* 0x0000c00012037824 */ /* 0x000fe200078e0203 */
[----:B------:R-:W-:Y:S01]  /*8b40*/  UIADD3.X UR5, URZ, UR41, URZ, UP0, !UPT ;  /* 0x000000293f057290 */ /* 0x000fe200087fe43f */
[----:B------:R-:W-:Y:S02]  /*8b50*/  UMOV UR7, 0x14f00000 ;  /* 0x14f0000000077882 */ /* 0x000fe40000000000 */
[----:B------:R-:W-:Y:S01]  /*8b60*/  VIADD R4, R3, 0x400 ;  /* 0x0000040003047836 */ /* 0x000fe20000000000 */
[----:B------:R-:W-:Y:S01]  /*8b70*/  UMOV UR10, URZ ;  /* 0x0000003f000a7c82 */ /* 0x000fe20008000000 */
[----:B--2---:R-:W-:-:S07]  /*8b80*/  IMAD R0, R0, 0x60, RZ ;  /* 0x0000006000007824 */ /* 0x004fce00078e02ff */
.L_x_9130:
        /* <DEDUP_REMOVED lines=15> */
.L_x_9131:
        /* <DEDUP_REMOVED lines=15> */
.L_x_9132:
        /* <DEDUP_REMOVED lines=15> */
.L_x_9133:
        /* <DEDUP_REMOVED lines=10> */
.L_x_9125:
[----:B------:R-:W-:Y:S05]  /*8f00*/  BSYNC B0 ;  /* 0x0000000000007941 */ /* 0x000fea0003800000 */
.L_x_9124:
        /* <DEDUP_REMOVED lines=45> */
.L_x_9138:
        /* <DEDUP_REMOVED lines=8> */
.L_x_9226:
[----:B------:R-:W-:Y:S05]  /*9260*/  BSYNC B1 ;  /* 0x0000000000017941 */ /* 0x000fea0003800000 */
.L_x_9139:
        /* <DEDUP_REMOVED lines=9> */
.L_x_9142:
[----:B------:R-:W-:Y:S05]  /*9300*/  BSYNC B1 ;  /* 0x0000000000017941 */ /* 0x000fea0003800000 */
.L_x_9141:
[----:B------:R-:W-:Y:S01]  /*9310*/  IMAD.MOV.U32 R10, RZ, RZ, RZ ;  /* 0x000000ffff0a7224 */ /* 0x000fe200078e00ff */
[----:B------:R-:W-:Y:S01]  /*9320*/  UIADD3 UR4, UP0, UR40, 0x370, URZ ;  /* 0x0000037028047890 */ /* 0x000fe2000ff1e03f */
[----:B0-----:R-:W-:Y:S01]  /*9330*/  IMAD.U32 R7, RZ, RZ, UR36 ;  /* 0x00000024ff077e24 */ /* 0x001fe2000f8e00ff */
[----:B------:R-:W-:Y:S01]  /*9340*/  PLOP3.LUT P0, PT, PT, PT, PT, 0x80, 0x0 ;  /* 0x000000000000781c */ /* 0x000fe20003f0f070 */
[----:B------:R-:W-:Y:S01]  /*9350*/  IMAD R0, R0, 0x60, RZ ;  /* 0x0000006000007824 */ /* 0x000fe200078e02ff */
[----:B------:R-:W-:Y:S01]  /*9360*/  R2UR UR10, R10 ;  /* 0x000000000a0a72ca */ /* 0x000fe200000e0000 */
[----:B------:R-:W-:Y:S01]  /*9370*/  IMAD R4, R18, 0x3000, R7 ;  /* 0x0000300012047824 */ /* 0x000fe200078e0207 */
[----:B------:R-:W-:Y:S01]  /*9380*/  UIADD3.X UR5, URZ, UR41, URZ, UP0, !UPT ;  /* 0x000000293f057290 */ /* 0x000fe200087fe43f */
[----:B------:R-:W-:Y:S01]  /*9390*/  VIADD R5, R3, 0x22830 ;  /* 0x0002283003057836 */ /* 0x000fe20000000000 */
[----:B------:R-:W-:Y:S01]  /*93a0*/  UMOV UR6, 0x0 ;  /* 0x0000000000067882 */ /* 0x000fe20000000000 */
[----:B------:R-:W-:Y:S01]  /*93b0*/  VIADD R4, R4, 0x1c400 ;  /* 0x0001c40004047836 */ /* 0x000fe20000000000 */
[----:B------:R-:W-:-:S09]  /*93c0*/  UMOV UR7, 0x14f00000 ;  /* 0x14f0000000077882 */ /* 0x000fd20000000000 */
.L_x_9143:
        /* <DEDUP_REMOVED lines=13> */
.L_x_9227:
[----:B------:R-:W-:Y:S05]  /*94a0*/  BSYNC B1 ;  /* 0x0000000000017941 */ /* 0x000fea0003800000 */
.L_x_9144:
        /* <DEDUP_REMOVED lines=11> */
.L_x_9147:
[----:B------:R-:W-:Y:S05]  /*9560*/  BSYNC B1 ;  /* 0x0000000000017941 */ /* 0x000fea0003800000 */
.L_x_9146:
[----:B------:R-:W-:Y:S01]  /*9570*/  R2UR UR10, R10 ;  /* 0x000000000a0a72ca */ /* 0x000fe200000e0000 */
[----:B01----:R-:W-:Y:S01]  /*9580*/  IMAD R2, R18, 0xc000, R7 ;  /* 0x0000c00012027824 */ /* 0x003fe200078e0207 */
[----:B------:R-:W-:Y:S01]  /*9590*/  R2UR UR6, R8 ;  /* 0x00000000080672ca */ /* 0x000fe200000e0000 */
[----:B------:R-:W-:Y:S01]  /*95a0*/  UIADD3 UR4, UP0, UR40, 0x470, URZ ;  /* 0x0000047028047890 */ /* 0x000fe2000ff1e03f */
[----:B------:R-:W-:Y:S01]  /*95b0*/  R2UR UR7, R9 ;  /* 0x00000000090772ca */ /* 0x000fe200000e0000 */
[----:B------:R-:W-:Y:S01]  /*95c0*/  VIADD R3, R3, 0x22850 ;  /* 0x0002285003037836 */ /* 0x000fe20000000000 */
[----:B------:R-:W-:Y:S01]  /*95d0*/  PLOP3.LUT P0, PT, PT, PT, PT, 0x80, 0x0 ;  /* 0x000000000000781c */ /* 0x000fe20003f0f070 */
[----:B------:R-:W-:Y:S01]  /*95e0*/  VIADD R4, R2, 0x400 ;  /* 0x0000040002047836 */ /* 0x000fe20000000000 */
[----:B------:R-:W-:-:S12]  /*95f0*/  UIADD3.X UR5, URZ, UR41, URZ, UP0, !UPT ;  /* 0x000000293f057290 */ /* 0x000fd800087fe43f */
.L_x_9148:
        /* <DEDUP_REMOVED lines=15> */
.L_x_9149:
        /* <DEDUP_REMOVED lines=15> */
.L_x_9150:
        /* <DEDUP_REMOVED lines=15> */
.L_x_9151:
        /* <DEDUP_REMOVED lines=10> */
.L_x_9137:
[----:B------:R-:W-:Y:S05]  /*9970*/  BSYNC B0 ;  /* 0x0000000000007941 */ /* 0x000fea0003800000 */
.L_x_9136:
        /* <DEDUP_REMOVED lines=9> */
.L_x_9135:
[----:B------:R-:W2:Y:S01]  /*9a10*/  LDL.LU R2, [R1+0x18] ;  /* 0x0000180001027983 */ /* 0x000ea20000300800 */
[----:B------:R-:W-:Y:S01]  /*9a20*/  IMAD.MOV R6, RZ, RZ, -R6 ;  /* 0x000000ffff067224 */ /* 0x000fe200078e0a06 */
[----:B------:R-:W-:Y:S04]  /*9a30*/  BSSY B0, `(.L_x_9134) ;  /* 0x000013d000007945 */ /* 0x000fe80003800000 */
[----:B--2---:R-:W-:-:S13]  /*9a40*/  ISETP.NE.AND P0, PT, R2, R6, PT ;  /* 0x000000060200720c */ /* 0x004fda0003f05270 */
[----:B------:R-:W-:Y:S05]  /*9a50*/  @!P0 BRA `(.L_x_9152) ;  /* 0x0000001000e88947 */ /* 0x000fea0003800000 */
.L_x_9185:
        /* <DEDUP_REMOVED lines=27> */
.L_x_9155:
        /* <DEDUP_REMOVED lines=9> */
.L_x_9228:
[----:B------:R-:W-:Y:S05]  /*9ca0*/  BSYNC B2 ;  /* 0x0000000000027941 */ /* 0x000fea0003800000 */
.L_x_9156:
        /* <DEDUP_REMOVED lines=9> */
.L_x_9159:
[----:B------:R-:W-:Y:S05]  /*9d40*/  BSYNC B2 ;  /* 0x0000000000027941 */ /* 0x000fea0003800000 */
.L_x_9158:
[----:B------:R-:W-:Y:S01]  /*9d50*/  IMAD.MOV.U32 R8, RZ, RZ, RZ ;  /* 0x000000ffff087224 */ /* 0x000fe200078e00ff */
[----:B------:R-:W-:Y:S01]  /*9d60*/  UIADD3 UR4, UP0, UR40, 0x370, URZ ;  /* 0x0000037028047890 */ /* 0x000fe2000ff1e03f */
[----:B-1----:R-:W-:Y:S01]  /*9d70*/  IMAD.U32 R5, RZ, RZ, UR36 ;  /* 0x00000024ff057e24 */ /* 0x002fe2000f8e00ff */
[----:B------:R-:W-:Y:S01]  /*9d80*/  PLOP3.LUT P0, PT, PT, PT, PT, 0x80, 0x0 ;  /* 0x000000000000781c */ /* 0x000fe20003f0f070 */
[----:B------:R-:W-:Y:S01]  /*9d90*/  IMAD R6, R6, 0x60, RZ ;  /* 0x0000006006067824 */ /* 0x000fe200078e02ff */
[----:B------:R-:W-:Y:S01]  /*9da0*/  R2UR UR10, R8 ;  /* 0x00000000080a72ca */ /* 0x000fe200000e0000 */
[----:B------:R-:W-:Y:S01]  /*9db0*/  IMAD R3, R18, 0x3000, R5 ;  /* 0x0000300012037824 */ /* 0x000fe200078e0205 */
[----:B------:R-:W-:Y:S01]  /*9dc0*/  UIADD3.X UR5, URZ, UR41, URZ, UP0, !UPT ;  /* 0x000000293f057290 */ /* 0x000fe200087fe43f */
[----:B0-----:R-:W-:Y:S01]  /*9dd0*/  VIADD R7, R4, 0x22830 ;  /* 0x0002283004077836 */ /* 0x001fe20000000000 */
[----:B------:R-:W-:Y:S01]  /*9de0*/  UMOV UR6, 0x0 ;  /* 0x0000000000067882 */ /* 0x000fe20000000000 */
[----:B------:R-:W-:Y:S01]  /*9df0*/  VIADD R3, R3, 0x1c400 ;  /* 0x0001c40003037836 */ /* 0x000fe20000000000 */
[----:B------:R-:W-:-:S09]  /*9e00*/  UMOV UR7, 0x14f00000 ;  /* 0x14f0000000077882 */ /* 0x000fd20000000000 */
.L_x_9160:
        /* <DEDUP_REMOVED lines=13> */
.L_x_9229:
[----:B------:R-:W-:Y:S05]  /*9ee0*/  BSYNC B2 ;  /* 0x0000000000027941 */ /* 0x000fea0003800000 */
.L_x_9161:
        /* <DEDUP_REMOVED lines=11> */
.L_x_9164:
[----:B------:R-:W-:Y:S05]  /*9fa0*/  BSYNC B2 ;  /* 0x0000000000027941 */ /* 0x000fea0003800000 */
.L_x_9163:
[----:B------:R-:W-:Y:S01]  /*9fb0*/  R2UR UR10, R8 ;  /* 0x00000000080a72ca */ /* 0x000fe200000e0000 */
[----:B------:R-:W-:Y:S01]  /*9fc0*/  IMAD R5, R18, 0xc000, R5 ;  /* 0x0000c00012057824 */ /* 0x000fe200078e0205 */
[----:B------:R-:W-:Y:S01]  /*9fd0*/  R2UR UR6, R2 ;  /* 0x00000000020672ca */ /* 0x000fe200000e0000 */
[----:B------:R-:W-:Y:S01]  /*9fe0*/  UIADD3 UR4, UP0, UR40, 0x470, URZ ;  /* 0x0000047028047890 */ /* 0x000fe2000ff1e03f */
[----:B------:R-:W-:Y:S01]  /*9ff0*/  R2UR UR7, R3 ;  /* 0x00000000030772ca */ /* 0x000fe200000e0000 */
[----:B------:R-:W-:Y:S01]  /*a000*/  VIADD R4, R4, 0x22850 ;  /* 0x0002285004047836 */ /* 0x000fe20000000000 */
[----:B------:R-:W-:Y:S01]  /*a010*/  PLOP3.LUT P0, PT, PT, PT, PT, 0x80, 0x0 ;  /* 0x000000000000781c */ /* 0x000fe20003f0f070 */
[----:B------:R-:W-:Y:S01]  /*a020*/  VIADD R7, R5, 0x400 ;  /* 0x0000040005077836 */ /* 0x000fe20000000000 */
[----:B------:R-:W-:-:S12]  /*a030*/  UIADD3.X UR5, URZ, UR41, URZ, UP0, !UPT ;  /* 0x000000293f057290 */ /* 0x000fd800087fe43f */
.L_x_9165:
        /* <DEDUP_REMOVED lines=15> */
.L_x_9166:
        /* <DEDUP_REMOVED lines=15> */
.L_x_9167:
        /* <DEDUP_REMOVED lines=15> */
.L_x_9168:
        /* <DEDUP_REMOVED lines=10> */
.L_x_9154:
[----:B------:R-:W-:Y:S05]  /*a3b0*/  BSYNC B1 ;  /* 0x0000000000017941 */ /* 0x000fea0003800000 */
.L_x_9153:
        /* <DEDUP_REMOVED lines=33> */
.L_x_9171:
        /* <DEDUP_REMOVED lines=8> */
.L_x_9230:
[----:B------:R-:W-:Y:S05]  /*a650*/  BSYNC B2 ;  /* 0x0000000000027941 */ /* 0x000fea0003800000 */
.L_x_9172:
        /* <DEDUP_REMOVED lines=9> */
.L_x_9175:
[----:B------:R-:W-:Y:S05]  /*a6f0*/  BSYNC B2 ;  /* 0x0000000000027941 */ /* 0x000fea0003800000 */
.L_x_9174:
        /* <DEDUP_REMOVED lines=12> */
.L_x_9176:
        /* <DEDUP_REMOVED lines=13> */
.L_x_9231:
[----:B------:R-:W-:Y:S05]  /*a890*/  BSYNC B2 ;  /* 0x0000000000027941 */ /* 0x000fea0003800000 */
.L_x_9177:
        /* <DEDUP_REMOVED lines=11> */
.L_x_9180:
[----:B------:R-:W-:Y:S05]  /*a950*/  BSYNC B2 ;  /* 0x0000000000027941 */ /* 0x000fea0003800000 */
.L_x_9179:
        /* <DEDUP_REMOVED lines=9> */
.L_x_9181:
        /* <DEDUP_REMOVED lines=15> */
.L_x_9182:
        /* <DEDUP_REMOVED lines=15> */
.L_x_9183:
        /* <DEDUP_REMOVED lines=15> */
.L_x_9184:
        /* <DEDUP_REMOVED lines=10> */
.L_x_9170:
[----:B------:R-:W-:Y:S05]  /*ad60*/  BSYNC B1 ;  /* 0x0000000000017941 */ /* 0x000fea0003800000 */
.L_x_9169:
        /* <DEDUP_REMOVED lines=9> */
.L_x_9152:
[----:B------:R-:W-:Y:S05]  /*ae00*/  BSYNC B0 ;  /* 0x0000000000007941 */ /* 0x000fea0003800000 */
.L_x_9134:
        /* <DEDUP_REMOVED lines=10> */
.L_x_9110:
[----:B0-----:R-:W0:Y:S01]  /*aeb0*/  S2R R3, SR_CgaCtaId ;  /* 0x0000000000037919 */ /* 0x001e220000008800 */
[----:B------:R-:W-:Y:S01]  /*aec0*/  MOV R0, 0x400 ;  /* 0x0000040000007802 */ /* 0x000fe20000000f00 */
[----:B------:R-:W-:Y:S03]  /*aed0*/  BSSY B0, `(.L_x_9187) ;  /* 0x0000005000007945 */ /* 0x000fe60003800000 */
[----:B0-----:R-:W-:Y:S02]  /*aee0*/  LEA R0, R3, R0, 0x18 ;  /* 0x0000000003007211 */ /* 0x001fe400078ec0ff */
[----:B------:R-:W-:-:S04]  /*aef0*/  SHF.L.U32 R3, R2, 0x1f, RZ ;  /* 0x0000001f02037819 */ /* 0x000fc800000006ff */
[----:B------:R-:W0:Y:S02]  /*af00*/  SYNCS.PHASECHK.TRANS64.TRYWAIT P0, [R0+URZ+0x22820], R3 ;  /* 0x02282003000075a7 */ /* 0x000e24000800017f */
[----:B0-----:R-:W-:Y:S05]  /*af10*/  @!P0 BRA `(.L_x_9188) ;  /* 0x0000001000f48947 */ /* 0x001fea0003800000 */
.L_x_9232:
[----:B------:R-:W-:Y:S05]  /*af20*/  BSYNC B0 ;  /* 0x0000000000007941 */ /* 0x000fea0003800000 */
.L_x_9187:
[----:B------:R-:W-:-:S03]  /*af30*/  UMOV UR4, 0xffffffff ;  /* 0xffffffff00047882 */ /* 0x000fc60000000000 */
[----:B------:R-:W-:Y:S05]  /*af40*/  BRA.DIV UR4, `(.L_x_9189) ;  /* 0x0000001204fc7947 */ /* 0x000fea000b800000 */
[----:B------:R-:W2:Y:S02]  /*af50*/  S2R R2, SR_TID.X ;  /* 0x0000000000027919 */ /* 0x000ea40000002100 */
[----:B--2---:R-:W-:-:S04]  /*af60*/  SHF.R.U32.HI R2, RZ, 0x5, R2 ;  /* 0x00000005ff027819 */ /* 0x004fc80000011602 */
[----:B------:R-:W-:-:S05]  /*af70*/  LOP3.LUT R2, R2, 0x3, RZ, 0xc0, !PT ;  /* 0x0000000302027812 */ /* 0x000fca00078ec0ff */
[----:B------:R2:W3:Y:S02]  /*af80*/  SHFL.IDX PT, R14, R2, RZ, 0x1f ;  /* 0x00001fff020e7589 */ /* 0x0004e400000e0000 */
.L_x_9235:
[----:B---3--:R-:W-:Y:S01]  /*af90*/  ISETP.NE.AND P0, PT, R14, RZ, PT ;  /* 0x000000ff0e00720c */ /* 0x008fe20003f05270 */
[----:B------:R-:W-:-:S12]  /*afa0*/  BSSY B0, `(.L_x_9190) ;  /* 0x0000025000007945 */ /* 0x000fd80003800000 */
[----:B------:R-:W-:Y:S05]  /*afb0*/  @P0 BRA `(.L_x_9191) ;  /* 0x00000000008c0947 */ /* 0x000fea0003800000 */
[----:B------:R-:W-:-:S03]  /*afc0*/  UMOV UR4, 0xffffffff ;  /* 0xffffffff00047882 */ /* 0x000fc60000000000 */
[----:B------:R-:W-:Y:S05]  /*afd0*/  BRA.DIV UR4, `(.L_x_9192) ;  /* 0x00000016040c7947 */ /* 0x000fea000b800000 */
[----:B------:R-:W-:-:S13]  /*afe0*/  ELECT P6, URZ, PT ;  /* 0x00000000003f782f */ /* 0x000fda00038c0000 */
.L_x_9238:
[----:B------:R-:W-:Y:S05]  /*aff0*/  @!P6 BRA `(.L_x_9191) ;  /* 0x00000000007ce947 */ /* 0x000fea0003800000 */
[----:B------:R-:W-:-:S06]  /*b000*/  ULOP3.LUT UR4, UR37, 0x2, URZ, 0xfc, !UPT ;  /* 0x0000000225047892 */ /* 0x000fcc000f8efc3f */
[----:B--2---:R-:W-:-:S05]  /*b010*/  IMAD.U32 R2, RZ, RZ, UR4 ;  /* 0x00000004ff027e24 */ /* 0x004fca000f8e00ff */
[----:B------:R-:W-:-:S13]  /*b020*/  ISETP.NE.AND P2, PT, R2, 0x3, PT ;  /* 0x000000030200780c */ /* 0x000fda0003f45270 */
[----:B------:R-:W-:Y:S05]  /*b030*/  @!P2 BRA `(.L_x_9193) ;  /* 0x000000000004a947 */ /* 0x000fea0003800000 */
[----:B------:R-:W-:Y:S01]  /*b040*/  BPT.TRAP 0x1 ;  /* 0x000000040000795c */ /* 0x000fe20000300000 */
.L_x_9193:
        /* <DEDUP_REMOVED lines=13> */
.L_x_9239:
[----:B------:R-:W1:Y:S02]  /*b120*/  SYNCS.PHASECHK.TRANS64.TRYWAIT P0, [R3+URZ], R2 ;  /* 0x00000002030075a7 */ /* 0x000e64000800017f */
[----:B-1----:R-:W-:Y:S05]  /*b130*/  @!P0 BRA `(.L_x_9195) ;  /* 0x0000001000e88947 */ /* 0x002fea0003800000 */
.L_x_9240:
[----:B------:R-:W-:Y:S05]  /*b140*/  @!P2 BRA `(.L_x_9196) ;  /* 0x000000000004a947 */ /* 0x000fea0003800000 */
[----:B------:R-:W-:Y:S01]  /*b150*/  BPT.TRAP 0x1 ;  /* 0x000000040000795c */ /* 0x000fe20000300000 */
.L_x_9196:
[----:B-1----:R-:W-:-:S04]  /*b160*/  VIADD R3, R0, 0x22860 ;  /* 0x0002286000037836 */ /* 0x002fc80000000000 */
[----:B------:R-:W-:-:S04]  /*b170*/  IMAD R18, R18, 0x8, R3 ;  /* 0x0000000812127824 */ /* 0x000fc800078e0203 */
[----:B------:R-:W1:Y:S02]  /*b180*/  SYNCS.PHASECHK.TRANS64.TRYWAIT P0, [R18+URZ], R5 ;  /* 0x00000005120075a7 */ /* 0x000e64000800017f */
[----:B-1----:R-:W-:Y:S05]  /*b190*/  @!P0 BRA `(.L_x_9197) ;  /* 0x0000001000e48947 */ /* 0x002fea0003800000 */
.L_x_9241:
[----:B------:R-:W-:-:S07]  /*b1a0*/  IMAD R3, R4, 0x8, R3 ;  /* 0x0000000804037824 */ /* 0x000fce00078e0203 */
.L_x_9198:
[----:B--2---:R2:W3:Y:S02]  /*b1b0*/  SYNCS.PHASECHK.TRANS64.TRYWAIT P0, [R3+URZ], R2 ;  /* 0x00000002030075a7 */ /* 0x0044e4000800017f */
[----:B---3--:R-:W-:Y:S05]  /*b1c0*/  @!P0 NANOSLEEP.SYNCS 0x989680 ;  /* 0x009896800000895d */ /* 0x008fea0003900000 */
[----:B------:R-:W3:Y:S02]  /*b1d0*/  @!P0 SYNCS.PHASECHK.TRANS64 P0, [R3+URZ], R2 ;  /* 0x00000002030085a7 */ /* 0x000ee4000800007f */
[----:B---3--:R-:W-:Y:S05]  /*b1e0*/  @!P0 BRA `(.L_x_9198) ;  /* 0xfffffffc00f08947 */ /* 0x008fea000383ffff */
.L_x_9191:
[----:B------:R-:W-:Y:S05]  /*b1f0*/  BSYNC B0 ;  /* 0x0000000000007941 */ /* 0x000fea0003800000 */
.L_x_9190:
[----:B------:R-:W-:Y:S05]  /*b200*/  EXIT ;  /* 0x000000000000794d */ /* 0x000fea0003800000 */
.L_x_9082:
[----:B0-----:R-:W-:-:S04]  /*b210*/  IMAD.U32 R3, RZ, RZ, UR45 ;  /* 0x0000002dff037e24 */ /* 0x001fc8000f8e00ff */
[----:B------:R0:W1:Y:S03]  /*b220*/  SYNCS.PHASECHK.TRANS64.TRYWAIT P0, [R3+URZ+0x22800], R0 ;  /* 0x02280000030075a7 */ /* 0x000066000800017f */
[----:B-1----:R-:W-:Y:S05]  /*b230*/  @!P0 NANOSLEEP.SYNCS 0x989680 ;  /* 0x009896800000895d */ /* 0x002fea0003900000 */
[----:B------:R-:W1:Y:S02]  /*b240*/  @!P0 SYNCS.PHASECHK.TRANS64 P0, [R3+URZ+0x22800], R0 ;  /* 0x02280000030085a7 */ /* 0x000e64000800007f */
[----:B-1----:R-:W-:Y:S05]  /*b250*/  @!P0 BRA `(.L_x_9082) ;  /* 0xfffffffc00ec8947 */ /* 0x002fea000383ffff */
[----:B------:R-:W-:Y:S05]  /*b260*/  BRA `(.L_x_9199) ;  /* 0xffffff5c00cc7947 */ /* 0x000fea000383ffff */
.L_x_9086:
[----:B-1----:R-:W-:-:S04]  /*b270*/  IMAD.U32 R0, RZ, RZ, UR21 ;  /* 0x00000015ff007e24 */ /* 0x002fc8000f8e00ff */
[----:B------:R1:W2:Y:S03]  /*b280*/  SYNCS.PHASECHK.TRANS64.TRYWAIT P1, [R0+URZ+0x22830], R7 ;  /* 0x02283007000075a7 */ /* 0x0002a6000802017f */
[----:B--2---:R-:W-:Y:S05]  /*b290*/  @!P1 NANOSLEEP.SYNCS 0x989680 ;  /* 0x009896800000995d */ /* 0x004fea0003900000 */
[----:B------:R-:W2:Y:S02]  /*b2a0*/  @!P1 SYNCS.PHASECHK.TRANS64 P1, [R0+URZ+0x22830], R7 ;  /* 0x02283007000095a7 */ /* 0x000ea4000802007f */
[----:B--2---:R-:W-:Y:S05]  /*b2b0*/  @!P1 BRA `(.L_x_9086) ;  /* 0xfffffffc00ec9947 */ /* 0x004fea000383ffff */
[----:B------:R-:W-:Y:S05]  /*b2c0*/  BRA `(.L_x_9085) ;  /* 0xffffff5c00f07947 */ /* 0x000fea000383ffff */
.L_x_9090:
[----:B--2---:R2:W3:Y:S02]  /*b2d0*/  SYNCS.PHASECHK.TRANS64.TRYWAIT P2, [R8+URZ+0x22850], R7 ;  /* 0x02285007080075a7 */ /* 0x0044e4000804017f */
[----:B---3--:R-:W-:Y:S05]  /*b2e0*/  @!P2 NANOSLEEP.SYNCS 0x989680 ;  /* 0x009896800000a95d */ /* 0x008fea0003900000 */
[----:B------:R-:W3:Y:S02]  /*b2f0*/  @!P2 SYNCS.PHASECHK.TRANS64 P2, [R8+URZ+0x22850], R7 ;  /* 0x022850070800a5a7 */ /* 0x000ee4000804007f */
[----:B---3--:R-:W-:Y:S05]  /*b300*/  @!P2 BRA `(.L_x_9090) ;  /* 0xfffffffc00f0a947 */ /* 0x008fea000383ffff */
[----:B------:R-:W-:Y:S05]  /*b310*/  BRA `(.L_x_9089) ;  /* 0xffffff74006c7947 */ /* 0x000fea000383ffff */
.L_x_9095:
[----:B0-----:R-:W-:Y:S02]  /*b320*/  IMAD.U32 R0, RZ, RZ, UR23 ;  /* 0x00000017ff007e24 */ /* 0x001fe4000f8e00ff */
[----:B------:R-:W-:-:S04]  /*b330*/  IMAD.U32 R3, RZ, RZ, UR24 ;  /* 0x00000018ff037e24 */ /* 0x000fc8000f8e00ff */
[----:B------:R0:W1:Y:S03]  /*b340*/  SYNCS.PHASECHK.TRANS64.TRYWAIT P3, [R0+URZ+0x22830], R3 ;  /* 0x02283003000075a7 */ /* 0x000066000806017f */
[----:B-1----:R-:W-:Y:S05]  /*b350*/  @!P3 NANOSLEEP.SYNCS 0x989680 ;  /* 0x009896800000b95d */ /* 0x002fea0003900000 */
[----:B------:R-:W1:Y:S02]  /*b360*/  @!P3 SYNCS.PHASECHK.TRANS64 P3, [R0+URZ+0x22830], R3 ;  /* 0x022830030000b5a7 */ /* 0x000e64000806007f */
[----:B-1----:R-:W-:Y:S05]  /*b370*/  @!P3 BRA `(.L_x_9095) ;  /* 0xfffffffc00e8b947 */ /* 0x002fea000383ffff */
[----:B------:R-:W-:Y:S05]  /*b380*/  BRA `(.L_x_9094) ;  /* 0xffffff7800807947 */ /* 0x000fea000383ffff */
.L_x_9099:
[----:B0-----:R-:W-:-:S04]  /*b390*/  IMAD.U32 R6, RZ, RZ, UR24 ;  /* 0x00000018ff067e24 */ /* 0x001fc8000f8e00ff */
[----:B------:R0:W1:Y:S03]  /*b3a0*/  SYNCS.PHASECHK.TRANS64.TRYWAIT P3, [R183+URZ+0x22850], R6 ;  /* 0x02285006b70075a7 */ /* 0x000066000806017f */
[----:B-1----:R-:W-:Y:S05]  /*b3b0*/  @!P3 NANOSLEEP.SYNCS 0x989680 ;  /* 0x009896800000b95d */ /* 0x002fea0003900000 */
[----:B------:R-:W1:Y:S02]  /*b3c0*/  @!P3 SYNCS.PHASECHK.TRANS64 P3, [R183+URZ+0x22850], R6 ;  /* 0x02285006b700b5a7 */ /* 0x000e64000806007f */
[----:B-1----:R-:W-:Y:S05]  /*b3d0*/  @!P3 BRA `(.L_x_9099) ;  /* 0xfffffffc00ecb947 */ /* 0x002fea000383ffff */
[----:B------:R-:W-:Y:S05]  /*b3e0*/  BRA `(.L_x_9098) ;  /* 0xffffff9000a47947 */ /* 0x000fea000383ffff */
.L_x_9114:
        /* <DEDUP_REMOVED lines=11> */
.L_x_9201:
[----:B------:R-:W-:Y:S05]  /*b4a0*/  BSYNC B0 ;  /* 0x0000000000007941 */ /* 0x000fea0003800000 */
.L_x_9200:
[----:B------:R-:W-:Y:S05]  /*b4b0*/  BRA `(.L_x_9202) ;  /* 0xffffffc400547947 */ /* 0x000fea000383ffff */
.L_x_9116:
[----:B------:R-:W-:Y:S01]  /*b4c0*/  BSSY B0, `(.L_x_9203) ;  /* 0x0000006000007945 */ /* 0x000fe20003800000 */
[----:B------:R-:W-:-:S07]  /*b4d0*/  IMAD.MOV.U32 R15, RZ, RZ, -0x1 ;  /* 0xffffffffff0f7424 */ /* 0x000fce00078e00ff */
[----:B0-----:R-:W-:Y:S05]  /*b4e0*/  WARPSYNC.COLLECTIVE R15, `(.L_x_9204) ;  /* 0x000000000f0c7348 */ /* 0x001fea0003c00000 */
[----:B------:R-:W-:Y:S02]  /*b4f0*/  ELECT P6, UR62, PT ;  /* 0x00000000003e782f */ /* 0x000fe400038c0000 */
[----:B------:R-:W-:Y:S01]  /*b500*/  MOV R14, UR62 ;  /* 0x0000003e000e7c02 */ /* 0x000fe20008000f00 */
[----:B0-----:R-:W-:Y:S10]  /*b510*/  ENDCOLLECTIVE ;  /* 0x000000000000791b */ /* 0x001ff40003800000 */
.L_x_9204:
[----:B------:R-:W-:Y:S05]  /*b520*/  BSYNC B0 ;  /* 0x0000000000007941 */ /* 0x000fea0003800000 */
.L_x_9203:
[----:B------:R-:W-:Y:S05]  /*b530*/  BRA `(.L_x_9205) ;  /* 0xffffffc400547947 */ /* 0x000fea000383ffff */
.L_x_9118:
[----:B0-----:R0:W2:Y:S02]  /*b540*/  SYNCS.PHASECHK.TRANS64.TRYWAIT P0, [R0+URZ+0x22840], R2 ;  /* 0x02284002000075a7 */ /* 0x0010a4000800017f */
[----:B--2---:R-:W-:Y:S05]  /*b550*/  @!P0 NANOSLEEP.SYNCS 0x989680 ;  /* 0x009896800000895d */ /* 0x004fea0003900000 */
[----:B------:R-:W2:Y:S02]  /*b560*/  @!P0 SYNCS.PHASECHK.TRANS64 P0, [R0+URZ+0x22840], R2 ;  /* 0x02284002000085a7 */ /* 0x000ea4000800007f */
[----:B--2---:R-:W-:Y:S05]  /*b570*/  @!P0 BRA `(.L_x_9118) ;  /* 0xfffffffc00f08947 */ /* 0x004fea000383ffff */
[----:B------:R-:W-:Y:S05]  /*b580*/  BRA `(.L_x_9206) ;  /* 0xffffffc400b07947 */ /* 0x000fea000383ffff */
.L_x_9121:
        /* <DEDUP_REMOVED lines=8> */
.L_x_9207:
[----:B------:R-:W-:Y:S01]  /*b610*/  IMAD.MOV.U32 R13, RZ, RZ, R0 ;  /* 0x000000ffff0d7224 */ /* 0x000fe200078e0000 */
[----:B------:R-:W-:Y:S01]  /*b620*/  LOP3.LUT R7, R7, 0x7f, RZ, 0xc0, !PT ;  /* 0x0000007f07077812 */ /* 0x000fe200078ec0ff */
[----:B------:R-:W-:-:S07]  /*b630*/  IMAD.MOV.U32 R6, RZ, RZ, R14 ;  /* 0x000000ffff067224 */ /* 0x000fce00078e000e */
[----:B------:R-:W-:Y:S05]  /*b640*/  WARPSYNC.COLLECTIVE R15, `(.L_x_9208) ;  /* 0x000000000f087348 */ /* 0x000fea0003c00000 */
[----:B------:R0:W1:Y:S02]  /*b650*/  SHFL.IDX P6, R14, R13, R12, R11 ;  /* 0x0000000c0d0e7389 */ /* 0x00006400000c000b */
[----:B01----:R-:W-:Y:S01]  /*b660*/  ENDCOLLECTIVE ;  /* 0x000000000000791b */ /* 0x003fe20003800000 */
.L_x_9208:
[----:B------:R-:W-:Y:S01]  /*b670*/  ULDC UR4, c[0x0][0x288] ;  /* 0x0000a20000047ab9 */ /* 0x000fe20000000800 */
[----:B------:R-:W-:Y:S01]  /*b680*/  SHF.R.U32.HI R5, RZ, 0x3, R7 ;  /* 0x00000003ff057819 */ /* 0x000fe20000011607 */
[----:B------:R-:W-:-:S04]  /*b690*/  IMAD R3, R8, UR4, RZ ;  /* 0x0000000408037c24 */ /* 0x000fc8000f8e02ff */
[----:B------:R-:W-:-:S04]  /*b6a0*/  IMAD.IADD R4, R5, 0x1, R4 ;  /* 0x0000000105047824 */ /* 0x000fc800078e0204 */
[C---:B------:R-:W-:Y:S01]  /*b6b0*/  VIADD R5, R4.reuse, 0x10 ;  /* 0x0000001004057836 */ /* 0x040fe20000000000 */
[-C--:B------:R-:W-:Y:S01]  /*b6c0*/  ISETP.GE.AND P1, PT, R4, R3.reuse, PT ;  /* 0x000000030400720c */ /* 0x080fe20003f26270 */
[----:B------:R-:W-:Y:S02]  /*b6d0*/  IMAD.MOV.U32 R13, RZ, RZ, R2 ;  /* 0x000000ffff0d7224 */ /* 0x000fe400078e0002 */
[----:B------:R-:W-:Y:S01]  /*b6e0*/  IMAD.MOV.U32 R12, RZ, RZ, 0x1 ;  /* 0x00000001ff0c7424 */ /* 0x000fe200078e00ff */
[----:B------:R-:W-:Y:S01]  /*b6f0*/  ISETP.GE.AND P2, PT, R5, R3, PT ;  /* 0x000000030500720c */ /* 0x000fe20003f46270 */
[----:B------:R-:W-:-:S12]  /*b700*/  IMAD.MOV.U32 R7, RZ, RZ, R14 ;  /* 0x000000ffff077224 */ /* 0x000fd800078e000e */
[----:B------:R-:W-:Y:S05]  /*b710*/  WARPSYNC.COLLECTIVE R15, `(.L_x_9209) ;  /* 0x000000000f087348 */ /* 0x000fea0003c00000 */
[----:B------:R0:W1:Y:S02]  /*b720*/  SHFL.IDX P6, R14, R13, R12, R11 ;  /* 0x0000000c0d0e7389 */ /* 0x00006400000c000b */
[----:B01----:R-:W-:Y:S01]  /*b730*/  ENDCOLLECTIVE ;  /* 0x000000000000791b */ /* 0x003fe20003800000 */
.L_x_9209:
        /* <DEDUP_REMOVED lines=10> */
.L_x_9210:
[----:B------:R-:W-:Y:S01]  /*b7e0*/  @!PT LDS RZ, [RZ] ;  /* 0x00000000fffff984 */ /* 0x000fe20000000800 */
[----:B------:R-:W-:Y:S01]  /*b7f0*/  @!PT LDS RZ, [RZ] ;  /* 0x00000000fffff984 */ /* 0x000fe20000000800 */
[----:B------:R-:W-:Y:S01]  /*b800*/  @!PT LDS RZ, [RZ] ;  /* 0x00000000fffff984 */ /* 0x000fe20000000800 */
[----:B------:R0:W-:Y:S01]  /*b810*/  @!P1 LDGSTS.E.BYPASS.LTC128B.128 [R9+0x18400], desc[UR42][R6.64], !P0 ;  /* 0x1840000006099fae */ /* 0x0001e2000c101d6a */
[----:B------:R-:W-:Y:S02]  /*b820*/  IMAD.MOV.U32 R13, RZ, RZ, R2 ;  /* 0x000000ffff0d7224 */ /* 0x000fe400078e0002 */
[----:B------:R-:W-:Y:S02]  /*b830*/  IMAD.MOV.U32 R12, RZ, RZ, 0x2 ;  /* 0x00000002ff0c7424 */ /* 0x000fe400078e00ff */
[----:B------:R-:W-:-:S07]  /*b840*/  IMAD.MOV.U32 R5, RZ, RZ, R14 ;  /* 0x000000ffff057224 */ /* 0x000fce00078e000e */
[----:B0-----:R-:W-:Y:S05]  /*b850*/  WARPSYNC.COLLECTIVE R15, `(.L_x_9211) ;  /* 0x000000000f087348 */ /* 0x001fea0003c00000 */
[----:B------:R1:W2:Y:S02]  /*b860*/  SHFL.IDX P6, R14, R13, R12, R11 ;  /* 0x0000000c0d0e7389 */ /* 0x0002a400000c000b */
[----:B012---:R-:W-:Y:S01]  /*b870*/  ENDCOLLECTIVE ;  /* 0x000000000000791b */ /* 0x007fe20003800000 */
.L_x_9211:
[----:B------:R-:W-:Y:S01]  /*b880*/  @!P2 LEA R7, P1, R10, R5, 0x1 ;  /* 0x000000050a07a211 */ /* 0x000fe200078208ff */
[----:B------:R-:W-:-:S04]  /*b890*/  VIADD R5, R4, 0x20 ;  /* 0x0000002004057836 */ /* 0x000fc80000000000 */
[----:B------:R-:W-:Y:S01]  /*b8a0*/  @!P2 IMAD.X R6, RZ, RZ, R8, P1 ;  /* 0x000000ffff06a224 */ /* 0x000fe200008e0608 */
[----:B------:R-:W-:Y:S01]  /*b8b0*/  ISETP.GE.AND P1, PT, R5, R3, PT ;  /* 0x000000030500720c */ /* 0x000fe20003f26270 */
[----:B------:R-:W-:-:S03]  /*b8c0*/  VIADD R5, R4, 0x30 ;  /* 0x0000003004057836 */ /* 0x000fc60000000000 */
        /* <DEDUP_REMOVED lines=12> */
.L_x_9212:
[----:B------:R-:W-:Y:S02]  /*b990*/  IMAD.MOV.U32 R13, RZ, RZ, R2 ;  /* 0x000000ffff0d7224 */ /* 0x000fe400078e0002 */
[----:B------:R-:W-:Y:S02]  /*b9a0*/  IMAD.MOV.U32 R12, RZ, RZ, 0x3 ;  /* 0x00000003ff0c7424 */ /* 0x000fe400078e00ff */
[----:B------:R-:W-:-:S07]  /*b9b0*/  IMAD.MOV.U32 R7, RZ, RZ, R14 ;  /* 0x000000ffff077224 */ /* 0x000fce00078e000e */
[----:B------:R-:W-:Y:S05]  /*b9c0*/  WARPSYNC.COLLECTIVE R15, `(.L_x_9213) ;  /* 0x000000000f087348 */ /* 0x000fea0003c00000 */
[----:B------:R0:W1:Y:S02]  /*b9d0*/  SHFL.IDX P6, R14, R13, R12, R11 ;  /* 0x0000000c0d0e7389 */ /* 0x00006400000c000b */
[----:B01----:R-:W-:Y:S01]  /*b9e0*/  ENDCOLLECTIVE ;  /* 0x000000000000791b */ /* 0x003fe20003800000 */
.L_x_9213:
        /* <DEDUP_REMOVED lines=16> */
.L_x_9214:
[----:B------:R-:W-:Y:S02]  /*baf0*/  IMAD.MOV.U32 R13, RZ, RZ, R2 ;  /* 0x000000ffff0d7224 */ /* 0x000fe400078e0002 */
[----:B------:R-:W-:Y:S02]  /*bb00*/  IMAD.MOV.U32 R12, RZ, RZ, 0x4 ;  /* 0x00000004ff0c7424 */ /* 0x000fe400078e00ff */
[----:B------:R-:W-:-:S07]  /*bb10*/  IMAD.MOV.U32 R7, RZ, RZ, R14 ;  /* 0x000000ffff077224 */ /* 0x000fce00078e000e */
[----:B------:R-:W-:Y:S05]  /*bb20*/  WARPSYNC.COLLECTIVE R15, `(.L_x_9215) ;  /* 0x000000000f087348 */ /* 0x000fea0003c00000 */
[----:B------:R0:W1:Y:S02]  /*bb30*/  SHFL.IDX P6, R14, R13, R12, R11 ;  /* 0x0000000c0d0e7389 */ /* 0x00006400000c000b */
[----:B01----:R-:W-:Y:S01]  /*bb40*/  ENDCOLLECTIVE ;  /* 0x000000000000791b */ /* 0x003fe20003800000 */
.L_x_9215:
        /* <DEDUP_REMOVED lines=16> */
.L_x_9216:
[----:B------:R-:W-:Y:S02]  /*bc50*/  IMAD.MOV.U32 R13, RZ, RZ, R2 ;  /* 0x000000ffff0d7224 */ /* 0x000fe400078e0002 */
[----:B------:R-:W-:Y:S02]  /*bc60*/  IMAD.MOV.U32 R12, RZ, RZ, 0x5 ;  /* 0x00000005ff0c7424 */ /* 0x000fe400078e00ff */
[----:B------:R-:W-:-:S07]  /*bc70*/  IMAD.MOV.U32 R7, RZ, RZ, R14 ;  /* 0x000000ffff077224 */ /* 0x000fce00078e000e */
[----:B------:R-:W-:Y:S05]  /*bc80*/  WARPSYNC.COLLECTIVE R15, `(.L_x_9217) ;  /* 0x000000000f087348 */ /* 0x000fea0003c00000 */
[----:B------:R0:W1:Y:S02]  /*bc90*/  SHFL.IDX P6, R14, R13, R12, R11 ;  /* 0x0000000c0d0e7389 */ /* 0x00006400000c000b */
[----:B01----:R-:W-:Y:S01]  /*bca0*/  ENDCOLLECTIVE ;  /* 0x000000000000791b */ /* 0x003fe20003800000 */
.L_x_9217:
        /* <DEDUP_REMOVED lines=16> */
.L_x_9218:
[----:B------:R-:W-:Y:S02]  /*bdb0*/  IMAD.MOV.U32 R13, RZ, RZ, R2 ;  /* 0x000000ffff0d7224 */ /* 0x000fe400078e0002 */
[----:B------:R-:W-:Y:S02]  /*bdc0*/  IMAD.MOV.U32 R12, RZ, RZ, 0x6 ;  /* 0x00000006ff0c7424 */ /* 0x000fe400078e00ff */
[----:B------:R-:W-:-:S07]  /*bdd0*/  IMAD.MOV.U32 R7, RZ, RZ, R14 ;  /* 0x000000ffff077224 */ /* 0x000fce00078e000e */
[----:B------:R-:W-:Y:S05]  /*bde0*/  WARPSYNC.COLLECTIVE R15, `(.L_x_9219) ;  /* 0x000000000f087348 */ /* 0x000fea0003c00000 */
[----:B------:R0:W1:Y:S02]  /*bdf0*/  SHFL.IDX P6, R14, R13, R12, R11 ;  /* 0x0000000c0d0e7389 */ /* 0x00006400000c000b */
[----:B01----:R-:W-:Y:S01]  /*be00*/  ENDCOLLECTIVE ;  /* 0x000000000000791b */ /* 0x003fe20003800000 */
.L_x_9219:
        /* <DEDUP_REMOVED lines=15> */
.L_x_9220:
[----:B------:R-:W-:Y:S02]  /*bf00*/  IMAD.MOV.U32 R13, RZ, RZ, R2 ;  /* 0x000000ffff0d7224 */ /* 0x000fe400078e0002 */
[----:B------:R-:W-:Y:S02]  /*bf10*/  IMAD.MOV.U32 R12, RZ, RZ, 0x7 ;  /* 0x00000007ff0c7424 */ /* 0x000fe400078e00ff */
[----:B------:R-:W-:-:S07]  /*bf20*/  IMAD.MOV.U32 R7, RZ, RZ, R14 ;  /* 0x000000ffff077224 */ /* 0x000fce00078e000e */
[----:B------:R-:W-:Y:S05]  /*bf30*/  WARPSYNC.COLLECTIVE R15, `(.L_x_9221) ;  /* 0x000000000f087348 */ /* 0x000fea0003c00000 */
[----:B------:R0:W1:Y:S02]  /*bf40*/  SHFL.IDX P6, R14, R13, R12, R11 ;  /* 0x0000000c0d0e7389 */ /* 0x00006400000c000b */
[----:B01----:R-:W-:Y:S01]  /*bf50*/  ENDCOLLECTIVE ;  /* 0x000000000000791b */ /* 0x003fe20003800000 */
.L_x_9221:
        /* <DEDUP_REMOVED lines=10> */
.L_x_9222:
[----:B------:R-:W-:Y:S01]  /*c000*/  @!PT LDS RZ, [RZ] ;  /* 0x00000000fffff984 */ /* 0x000fe20000000800 */
[----:B------:R-:W-:Y:S01]  /*c010*/  @!PT LDS RZ, [RZ] ;  /* 0x00000000fffff984 */ /* 0x000fe20000000800 */
[----:B------:R-:W-:Y:S01]  /*c020*/  @!PT LDS RZ, [RZ] ;  /* 0x00000000fffff984 */ /* 0x000fe20000000800 */
[----:B------:R1:W-:Y:S01]  /*c030*/  @!P1 LDGSTS.E.BYPASS.LTC128B.128 [R9+0x1b400], desc[UR42][R6.64], !P0 ;  /* 0x1b40000006099fae */ /* 0x0003e2000c101d6a */
[----:B------:R-:W-:Y:S01]  /*c040*/  IMAD.MOV.U32 R0, RZ, RZ, R14 ;  /* 0x000000ffff007224 */ /* 0x000fe200078e000e */
[----:B------:R-:W-:Y:S06]  /*c050*/  BRA `(.L_x_9223) ;  /* 0xffffffc400ec7947 */ /* 0x000fec000383ffff */
.L_x_9123:
[----:B0-----:R-:W-:-:S04]  /*c060*/  IMAD.U32 R3, RZ, RZ, UR36 ;  /* 0x00000024ff037e24 */ /* 0x001fc8000f8e00ff */
[----:B------:R0:W1:Y:S03]  /*c070*/  SYNCS.PHASECHK.TRANS64.TRYWAIT P0, [R3+URZ+0x22820], R0 ;  /* 0x02282000030075a7 */ /* 0x000066000800017f */
[----:B-1----:R-:W-:Y:S05]  /*c080*/  @!P0 NANOSLEEP.SYNCS 0x989680 ;  /* 0x009896800000895d */ /* 0x002fea0003900000 */
[----:B------:R-:W1:Y:S02]  /*c090*/  @!P0 SYNCS.PHASECHK.TRANS64 P0, [R3+URZ+0x22820], R0 ;  /* 0x02282000030085a7 */ /* 0x000e64000800007f */
[----:B-1----:R-:W-:Y:S05]  /*c0a0*/  @!P0 BRA `(.L_x_9123) ;  /* 0xfffffffc00ec8947 */ /* 0x002fea000383ffff */
[----:B------:R-:W-:Y:S05]  /*c0b0*/  BRA `(.L_x_9224) ;  /* 0xffffffc800207947 */ /* 0x000fea000383ffff */
.L_x_9127:
[----:B0-----:R0:W1:Y:S02]  /*c0c0*/  SYNCS.PHASECHK.TRANS64.TRYWAIT P0, [R2+URZ+0x22860], R0 ;  /* 0x02286000020075a7 */ /* 0x001064000800017f */
[----:B-1----:R-:W-:Y:S05]  /*c0d0*/  @!P0 NANOSLEEP.SYNCS 0x989680 ;  /* 0x009896800000895d */ /* 0x002fea0003900000 */
[----:B------:R-:W1:Y:S02]  /*c0e0*/  @!P0 SYNCS.PHASECHK.TRANS64 P0, [R2+URZ+0x22860], R0 ;  /* 0x02286000020085a7 */ /* 0x000e64000800007f */
[----:B-1----:R-:W-:Y:S05]  /*c0f0*/  @!P0 BRA `(.L_x_9127) ;  /* 0xfffffffc00f08947 */ /* 0x002fea000383ffff */
[----:B------:R-:W-:Y:S05]  /*c100*/  BRA `(.L_x_9225) ;  /* 0xffffffc800447947 */ /* 0x000fea000383ffff */
.L_x_9140:
[----:B-1----:R1:W2:Y:S02]  /*c110*/  SYNCS.PHASECHK.TRANS64.TRYWAIT P0, [R3+URZ+0x22840], R2 ;  /* 0x02284002030075a7 */ /* 0x0022a4000800017f */
[----:B--2---:R-:W-:Y:S05]  /*c120*/  @!P0 NANOSLEEP.SYNCS 0x989680 ;  /* 0x009896800000895d */ /* 0x004fea0003900000 */
[----:B------:R-:W2:Y:S02]  /*c130*/  @!P0 SYNCS.PHASECHK.TRANS64 P0, [R3+URZ+0x22840], R2 ;  /* 0x02284002030085a7 */ /* 0x000ea4000800007f */
[----:B--2---:R-:W-:Y:S05]  /*c140*/  @!P0 BRA `(.L_x_9140) ;  /* 0xfffffffc00f08947 */ /* 0x004fea000383ffff */
[----:B------:R-:W-:Y:S05]  /*c150*/  BRA `(.L_x_9226) ;  /* 0xffffffd000407947 */ /* 0x000fea000383ffff */
.L_x_9145:
[----:B0-----:R0:W2:Y:S02]  /*c160*/  SYNCS.PHASECHK.TRANS64.TRYWAIT P0, [R3+URZ+0x22860], R2 ;  /* 0x02286002030075a7 */ /* 0x0010a4000800017f */
[----:B--2---:R-:W-:Y:S05]  /*c170*/  @!P0 NANOSLEEP.SYNCS 0x989680 ;  /* 0x009896800000895d */ /* 0x004fea0003900000 */
[----:B------:R-:W2:Y:S02]  /*c180*/  @!P0 SYNCS.PHASECHK.TRANS64 P0, [R3+URZ+0x22860], R2 ;  /* 0x02286002030085a7 */ /* 0x000ea4000800007f */
[----:B--2---:R-:W-:Y:S05]  /*c190*/  @!P0 BRA `(.L_x_9145) ;  /* 0xfffffffc00f08947 */ /* 0x004fea000383ffff */
[----:B------:R-:W-:Y:S05]  /*c1a0*/  BRA `(.L_x_9227) ;  /* 0xffffffd000bc7947 */ /* 0x000fea000383ffff */
.L_x_9157:
[----:B--2---:R2:W3:Y:S02]  /*c1b0*/  SYNCS.PHASECHK.TRANS64.TRYWAIT P0, [R4+URZ+0x22840], R2 ;  /* 0x02284002040075a7 */ /* 0x0044e4000800017f */
[----:B---3--:R-:W-:Y:S05]  /*c1c0*/  @!P0 NANOSLEEP.SYNCS 0x989680 ;  /* 0x009896800000895d */ /* 0x008fea0003900000 */
[----:B------:R-:W3:Y:S02]  /*c1d0*/  @!P0 SYNCS.PHASECHK.TRANS64 P0, [R4+URZ+0x22840], R2 ;  /* 0x02284002040085a7 */ /* 0x000ee4000800007f */
[----:B---3--:R-:W-:Y:S05]  /*c1e0*/  @!P0 BRA `(.L_x_9157) ;  /* 0xfffffffc00f08947 */ /* 0x008fea000383ffff */
[----:B------:R-:W-:Y:S05]  /*c1f0*/  BRA `(.L_x_9228) ;  /* 0xffffffd800a87947 */ /* 0x000fea000383ffff */
.L_x_9162:
[----:B0-----:R0:W1:Y:S02]  /*c200*/  SYNCS.PHASECHK.TRANS64.TRYWAIT P0, [R4+URZ+0x22860], R2 ;  /* 0x02286002040075a7 */ /* 0x001064000800017f */
[----:B-1----:R-:W-:Y:S05]  /*c210*/  @!P0 NANOSLEEP.SYNCS 0x989680 ;  /* 0x009896800000895d */ /* 0x002fea0003900000 */
[----:B------:R-:W1:Y:S02]  /*c220*/  @!P0 SYNCS.PHASECHK.TRANS64 P0, [R4+URZ+0x22860], R2 ;  /* 0x02286002040085a7 */ /* 0x000e64000800007f */
[----:B-1----:R-:W-:Y:S05]  /*c230*/  @!P0 BRA `(.L_x_9162) ;  /* 0xfffffffc00f08947 */ /* 0x002fea000383ffff */
[----:B------:R-:W-:Y:S05]  /*c240*/  BRA `(.L_x_9229) ;  /* 0xffffffdc00247947 */ /* 0x000fea000383ffff */
.L_x_9173:
[----:B0-----:R0:W2:Y:S02]  /*c250*/  SYNCS.PHASECHK.TRANS64.TRYWAIT P0, [R4+URZ+0x22840], R2 ;  /* 0x02284002040075a7 */ /* 0x0010a4000800017f */
[----:B--2---:R-:W-:Y:S05]  /*c260*/  @!P0 NANOSLEEP.SYNCS 0x989680 ;  /* 0x009896800000895d */ /* 0x004fea0003900000 */
[----:B------:R-:W2:Y:S02]  /*c270*/  @!P0 SYNCS.PHASECHK.TRANS64 P0, [R4+URZ+0x22840], R2 ;  /* 0x02284002040085a7 */ /* 0x000ea4000800007f */
[----:B--2---:R-:W-:Y:S05]  /*c280*/  @!P0 BRA `(.L_x_9173) ;  /* 0xfffffffc00f08947 */ /* 0x004fea000383ffff */
[----:B------:R-:W-:Y:S05]  /*c290*/  BRA `(.L_x_9230) ;  /* 0xffffffe000ec7947 */ /* 0x000fea000383ffff */
.L_x_9178:
[----:B-1----:R1:W2:Y:S02]  /*c2a0*/  SYNCS.PHASECHK.TRANS64.TRYWAIT P0, [R4+URZ+0x22860], R2 ;  /* 0x02286002040075a7 */ /* 0x0022a4000800017f */
[----:B--2---:R-:W-:Y:S05]  /*c2b0*/  @!P0 NANOSLEEP.SYNCS 0x989680 ;  /* 0x009896800000895d */ /* 0x004fea0003900000 */
[----:B------:R-:W2:Y:S02]  /*c2c0*/  @!P0 SYNCS.PHASECHK.TRANS64 P0, [R4+URZ+0x22860], R2 ;  /* 0x02286002040085a7 */ /* 0x000ea4000800007f */
[----:B--2---:R-:W-:Y:S05]  /*c2d0*/  @!P0 BRA `(.L_x_9178) ;  /* 0xfffffffc00f08947 */ /* 0x004fea000383ffff */
[----:B------:R-:W-:Y:S05]  /*c2e0*/  BRA `(.L_x_9231) ;  /* 0xffffffe400687947 */ /* 0x000fea000383ffff */
.L_x_9188:
[----:B0-----:R0:W2:Y:S02]  /*c2f0*/  SYNCS.PHASECHK.TRANS64.TRYWAIT P0, [R0+URZ+0x22820], R3 ;  /* 0x02282003000075a7 */ /* 0x0010a4000800017f */
[----:B--2---:R-:W-:Y:S05]  /*c300*/  @!P0 NANOSLEEP.SYNCS 0x989680 ;  /* 0x009896800000895d */ /* 0x004fea0003900000 */
[----:B------:R-:W2:Y:S02]  /*c310*/  @!P0 SYNCS.PHASECHK.TRANS64 P0, [R0+URZ+0x22820], R3 ;  /* 0x02282003000085a7 */ /* 0x000ea4000800007f */
[----:B--2---:R-:W-:Y:S05]  /*c320*/  @!P0 BRA `(.L_x_9188) ;  /* 0xfffffffc00f08947 */ /* 0x004fea000383ffff */
[----:B------:R-:W-:Y:S05]  /*c330*/  BRA `(.L_x_9232) ;  /* 0xffffffe800f87947 */ /* 0x000fea000383ffff */
.L_x_9189:
        /* <DEDUP_REMOVED lines=11> */
.L_x_9234:
[----:B------:R-:W-:Y:S05]  /*c3f0*/  BSYNC B0 ;  /* 0x0000000000007941 */ /* 0x000fea0003800000 */
.L_x_9233:
[----:B------:R-:W-:Y:S05]  /*c400*/  BRA `(.L_x_9235) ;  /* 0xffffffe800e07947 */ /* 0x000fea000383ffff */
.L_x_9192:
[----:B------:R-:W-:Y:S01]  /*c410*/  BSSY B1, `(.L_x_9236) ;  /* 0x0000006000017945 */ /* 0x000fe20003800000 */
[----:B------:R-:W-:-:S07]  /*c420*/  IMAD.MOV.U32 R15, RZ, RZ, -0x1 ;  /* 0xffffffffff0f7424 */ /* 0x000fce00078e00ff */
[----:B012---:R-:W-:Y:S05]  /*c430*/  WARPSYNC.COLLECTIVE R15, `(.L_x_9237) ;  /* 0x000000000f0c7348 */ /* 0x007fea0003c00000 */
[----:B------:R-:W-:Y:S02]  /*c440*/  ELECT P6, UR62, PT ;  /* 0x00000000003e782f */ /* 0x000fe400038c0000 */
[----:B------:R-:W-:Y:S01]  /*c450*/  MOV R14, UR62 ;  /* 0x0000003e000e7c02 */ /* 0x000fe20008000f00 */
[----:B012---:R-:W-:Y:S10]  /*c460*/  ENDCOLLECTIVE ;  /* 0x000000000000791b */ /* 0x007ff40003800000 */
.L_x_9237:
[----:B------:R-:W-:Y:S05]  /*c470*/  BSYNC B1 ;  /* 0x0000000000017941 */ /* 0x000fea0003800000 */
.L_x_9236:
[----:B------:R-:W-:Y:S05]  /*c480*/  BRA `(.L_x_9238) ;  /* 0xffffffe800d87947 */ /* 0x000fea000383ffff */
.L_x_9194:
[----:B0-----:R0:W1:Y:S02]  /*c490*/  SYNCS.PHASECHK.TRANS64.TRYWAIT P0, [R6+URZ], R5 ;  /* 0x00000005060075a7 */ /* 0x001064000800017f */
[----:B-1----:R-:W-:Y:S05]  /*c4a0*/  @!P0 NANOSLEEP.SYNCS 0x989680 ;  /* 0x009896800000895d */ /* 0x002fea0003900000 */
[----:B------:R-:W1:Y:S02]  /*c4b0*/  @!P0 SYNCS.PHASECHK.TRANS64 P0, [R6+URZ], R5 ;  /* 0x00000005060085a7 */ /* 0x000e64000800007f */
[----:B-1----:R-:W-:Y:S05]  /*c4c0*/  @!P0 BRA `(.L_x_9194) ;  /* 0xfffffffc00f08947 */ /* 0x002fea000383ffff */
[----:B------:R-:W-:Y:S05]  /*c4d0*/  BRA `(.L_x_9239) ;  /* 0xffffffec00107947 */ /* 0x000fea000383ffff */
.L_x_9195:
[----:B-1----:R1:W2:Y:S02]  /*c4e0*/  SYNCS.PHASECHK.TRANS64.TRYWAIT P0, [R3+URZ], R2 ;  /* 0x00000002030075a7 */ /* 0x0022a4000800017f */
[----:B--2---:R-:W-:Y:S05]  /*c4f0*/  @!P0 NANOSLEEP.SYNCS 0x989680 ;  /* 0x009896800000895d */ /* 0x004fea0003900000 */
[----:B------:R-:W2:Y:S02]  /*c500*/  @!P0 SYNCS.PHASECHK.TRANS64 P0, [R3+URZ], R2 ;  /* 0x00000002030085a7 */ /* 0x000ea4000800007f */
[----:B--2---:R-:W-:Y:S05]  /*c510*/  @!P0 BRA `(.L_x_9195) ;  /* 0xfffffffc00f08947 */ /* 0x004fea000383ffff */
[----:B------:R-:W-:Y:S05]  /*c520*/  BRA `(.L_x_9240) ;  /* 0xffffffec00047947 */ /* 0x000fea000383ffff */
.L_x_9197:
[----:B-1----:R1:W2:Y:S02]  /*c530*/  SYNCS.PHASECHK.TRANS64.TRYWAIT P0, [R18+URZ], R5 ;  /* 0x00000005120075a7 */ /* 0x0022a4000800017f */
[----:B--2---:R-:W-:Y:S05]  /*c540*/  @!P0 NANOSLEEP.SYNCS 0x989680 ;  /* 0x009896800000895d */ /* 0x004fea0003900000 */
[----:B------:R-:W2:Y:S02]  /*c550*/  @!P0 SYNCS.PHASECHK.TRANS64 P0, [R18+URZ], R5 ;  /* 0x00000005120085a7 */ /* 0x000ea4000800007f */
[----:B--2---:R-:W-:Y:S05]  /*c560*/  @!P0 BRA `(.L_x_9197) ;  /* 0xfffffffc00f08947 */ /* 0x004fea000383ffff */
[----:B------:R-:W-:Y:S05]  /*c570*/  BRA `(.L_x_9241) ;  /* 0xffffffec00087947 */ /* 0x000fea000383ffff */
.L_x_9242:
        /* <DEDUP_REMOVED lines=16> */
.L_x_15134:


//--------------------- .text._ZN7cutlass13device_kernelIN5flash11enable_sm90INS1_16FlashAttnFwdSm90INS1_25CollectiveMainloopFwdSm90ILi2EN4cute5tupleIJNS5_1CILi1EEES8_S8_EEENS6_IJNS7_ILi128EEENS7_ILi96EEENS7_ILi64EEEEEELi256ENS_10bfloat16_tEfNS_4arch4Sm90ELb0ELb0ELb0ELb0ELb0ELb0ELb1ELb1ELb0ELb1ELb0ELb0EEENS1_21CollectiveEpilogueFwdINS6_IJSA_NS7_ILi256EEESB_EEES9_SE_SG_Li256ELb0ELb1ELb0ELb0EEENS1_29StaticPersistentTileSchedulerILb0EEEEEEEEEvNT_6ParamsE --------------------------
	.section	.text._ZN7cutlass13device_kernelIN5flash11enable_sm90INS1_16FlashAttnFwdSm90INS1_25CollectiveMainloopFwdSm90ILi2EN4cute5tupleIJNS5_1CILi1EEES8_S8_EEENS6_IJNS7_ILi128EEENS7_ILi96EEENS7_ILi64EEEEEELi256ENS_10bfloat16_tEfNS_4arch4Sm90ELb0ELb0ELb0ELb0ELb0ELb0ELb1ELb1ELb0ELb1ELb0ELb0EEENS1_21CollectiveEpilogueFwdINS6_IJSA_NS7_ILi256EEESB_EEES9_SE_SG_Li256ELb0ELb1ELb0ELb0EEENS1_29StaticPersistentTileSchedulerILb0EEEEEEEEEvNT_6ParamsE,"ax",@progbits
	.align	128
.text._ZN7cutlass13device_kernelIN5flash11enable_sm90INS1_16FlashAttnFwdSm90INS1_25CollectiveMainloopFwdSm90ILi2EN4cute5tupleIJNS5_1CILi1EEES8_S8_EEENS6_IJNS7_ILi128EEENS7_ILi96EEENS7_ILi64EEEEEELi256ENS_10bfloat16_tEfNS_4arch4Sm90ELb0ELb0ELb0ELb0ELb0ELb0ELb1ELb1ELb0ELb1ELb0ELb0EEENS1_21CollectiveEpilogueFwdINS6_IJSA_NS7_ILi256EEESB_EEES9_SE_SG_Li256ELb0ELb1ELb0ELb0EEENS1_29StaticPersistentTileSchedulerILb0EEEEEEEEEvNT_6ParamsE:
        .type           _ZN7cutlass13device_kernelIN5flash11enable_sm90INS1_16FlashAttnFwdSm90INS1_25CollectiveMainloopFwdSm90ILi2EN4cute5tupleIJNS5_1CILi1EEES8_S8_EEENS6_IJNS7_ILi128EEENS7_ILi96EEENS7_ILi64EEEEEELi256ENS_10bfloat16_tEfNS_4arch4Sm90ELb0ELb0ELb0ELb0ELb0ELb0ELb1ELb1ELb0ELb1ELb0ELb0EEENS1_21CollectiveEpilogueFwdINS6_IJSA_NS7_ILi256EEESB_EEES9_SE_SG_Li256ELb0ELb1ELb0ELb0EEENS1_29StaticPersistentTileSchedulerILb0EEEEEEEEEvNT_6ParamsE,@function
        .size           _ZN7cutlass13device_kernelIN5flash11enable_sm90INS1_16FlashAttnFwdSm90INS1_25CollectiveMainloopFwdSm90ILi2EN4cute5tupleIJNS5_1CILi1EEES8_S8_EEENS6_IJNS7_ILi128EEENS7_ILi96EEENS7_ILi64EEEEEELi256ENS_10bfloat16_tEfNS_4arch4Sm90ELb0ELb0ELb0ELb0ELb0ELb0ELb1ELb1ELb0ELb1ELb0ELb0EEENS1_21CollectiveEpilogueFwdINS6_IJSA_NS7_ILi256EEESB_EEES9_SE_SG_Li256ELb0ELb1ELb0ELb0EEENS1_29StaticPersistentTileSchedulerILb0EEEEEEEEEvNT_6ParamsE,(.L_x_15135 - _ZN7cutlass13device_kernelIN5flash11enable_sm90INS1_16FlashAttnFwdSm90INS1_25CollectiveMainloopFwdSm90ILi2EN4cute5tupleIJNS5_1CILi1EEES8_S8_EEENS6_IJNS7_ILi128EEENS7_ILi96EEENS7_ILi64EEEEEELi256ENS_10bfloat16_tEfNS_4arch4Sm90ELb0ELb0ELb0ELb0ELb0ELb0ELb1ELb1ELb0ELb1ELb0ELb0EEENS1_21CollectiveEpilogueFwdINS6_IJSA_NS7_ILi256EEESB_EEES9_SE_SG_Li256ELb0ELb1ELb0ELb0EEENS1_29StaticPersistentTileSchedulerILb0EEEEEEEEEvNT_6ParamsE)
        .other          _ZN7cutlass13device_kernelIN5flash11enable_sm90INS1_16FlashAttnFwdSm90INS1_25CollectiveMainloopFwdSm90ILi2EN4cute5tupleIJNS5_1CILi1EEES8_S8_EEENS6_IJNS7_ILi128EEENS7_ILi96EEENS7_ILi64EEEEEELi256ENS_10bfloat16_tEfNS_4arch4Sm90ELb0ELb0ELb0ELb0ELb0ELb0ELb1ELb1ELb0ELb1ELb0ELb0EEENS1_21CollectiveEpilogueFwdINS6_IJSA_NS7_ILi256EEESB_EEES9_SE_SG_Li256ELb0ELb1ELb0ELb0EEENS1_29StaticPersistentTileSchedulerILb0EEEEEEEEEvNT_6ParamsE,@"STO_CUDA_ENTRY STV_DEFAULT"
_ZN7cutlass13device_kernelIN5flash11enable_sm90INS1_16FlashAttnFwdSm90INS1_25CollectiveMainloopFwdSm90ILi2EN4cute5tupleIJNS5_1CILi1EEES8_S8_EEENS6_IJNS7_ILi128EEENS7_ILi96EEENS7_ILi64EEEEEELi256ENS_10bfloat16_tEfNS_4arch4Sm90ELb0ELb0ELb0ELb0ELb0ELb0ELb1ELb1ELb0ELb1ELb0ELb0EEENS1_21CollectiveEpilogueFwdINS6_IJSA_NS7_ILi256EEESB_EEES9_SE_SG_Li256ELb0ELb1ELb0ELb0EEENS1_29StaticPersistentTileSchedulerILb0EEEEEEEEEvNT_6ParamsE:
        /* <DEDUP_REMOVED lines=18> */
.L_x_9244:
[----:B------:R-:W-:Y:S05]  /*0120*/  BSYNC B0 ;  /* 0x0000000000007941 */ /* 0x000fea0003800000 */
.L_x_9243:
        /* <DEDUP_REMOVED lines=43> */
.L_x_9245:
        /* <DEDUP_REMOVED lines=22> */
.L_x_9246:
        /* <DEDUP_REMOVED lines=18> */
.L_x_9247:
        /* <DEDUP_REMOVED lines=22> */
.L_x_9248:
        /* <DEDUP_REMOVED lines=22> */
.L_x_9249:
[----:B------:R-:W-:Y:S01]  /*0920*/  PLOP3.LUT P0, PT, PT, PT, UP0, 0x80, 0x0 ;  /* 0x000000000000781c */ /* 0x000fe20003f0f008 */
[----:B------:R-:W-:Y:S01]  /*0930*/  UMOV UR36, 0x1 ;  /* 0x0000000100247882 */ /* 0x000fe20000000000 */
[----:B------:R-:W-:Y:S01]  /*0940*/  NOP ;  /* 0x0000000000007918 */ /* 0x000fe20000000000 */
[----:B------:R-:W-:Y:S01]  /*0950*/  USEL UR36, UR36, 0x2, !UP0 ;  /* 0x0000000224247887 */ /* 0x000fe2000c000000 */
[----:B------:R-:W-:Y:S01]  /*0960*/  ULDC.64 UR46, c[0x0][0x208] ;  /* 0x00008200002e7ab9 */ /* 0x000fe20000000a00 */
[----:B0123--:R-:W-:Y:S08]  /*0970*/  BAR.SYNC.DEFER_BLOCKING 0x0 ;  /* 0x0000000000007b1d */ /* 0x00fff00000010000 */
[----:B------:R-:W-:Y:S05]  /*0980*/  @!P0 BRA `(.L_x_9250) ;  /* 0x0000007400648947 */ /* 0x000fea0003800000 */
.L_x_9251:
        /* <DEDUP_REMOVED lines=68> */
.L_x_9281:
[----:B0-----:R-:W0:Y:S01]  /*0dd0*/  SHFL.IDX PT, R0, R207, RZ, 0x1f ;  /* 0x00001fffcf007589 */ /* 0x001e2200000e0000 */
[----:B-1----:R-:W1:Y:S01]  /*0de0*/  S2UR UR4, SR_CgaCtaId ;  /* 0x00000000000479c3 */ /* 0x002e620000008800 */
[----:B------:R-:W-:Y:S01]  /*0df0*/  ULDC UR5, c[0x0][0xd38] ;  /* 0x00034e0000057ab9 */ /* 0x000fe20000000800 */
[----:B------:R-:W-:Y:S01]  /*0e00*/  ULDC.64 UR6, c[0x0][0x418] ;  /* 0x0001060000067ab9 */ /* 0x000fe20000000a00 */
[----:B------:R-:W-:Y:S02]  /*0e10*/  UISETP.NE.AND UP1, UPT, UR5, 0x1, UPT ;  /* 0x000000010500788c */ /* 0x000fe4000bf25270 */
[----:B------:R-:W-:Y:S01]  /*0e20*/  UISETP.NE.U32.AND UP0, UPT, UR6, URZ, UPT ;  /* 0x0000003f0600728c */ /* 0x000fe2000bf05070 */
[----:B------:R-:W-:Y:S01]  /*0e30*/  UMOV UR50, 0x400 ;  /* 0x0000040000327882 */ /* 0x000fe20000000000 */
[----:B------:R-:W-:Y:S02]  /*0e40*/  ULDC UR48, c[0x0][0x424] ;  /* 0x0001090000307ab9 */ /* 0x000fe40000000800 */
[----:B------:R-:W-:Y:S01]  /*0e50*/  UISETP.NE.AND.EX UP0, UPT, UR7, URZ, UPT, UP0 ;  /* 0x0000003f0700728c */ /* 0x000fe2000bf05300 */
[----:B------:R-:W-:-:S02]  /*0e60*/  ULDC UR5, c[0x0][0xd44] ;  /* 0x0003510000057ab9 */ /* 0x000fc40000000800 */
[----:B------:R-:W-:Y:S01]  /*0e70*/  ULDC UR7, c[0x0][0x2f0] ;  /* 0x0000bc0000077ab9 */ /* 0x000fe20000000800 */
[----:B------:R-:W-:Y:S02]  /*0e80*/  USEL UR48, UR48, 0x1, UP0 ;  /* 0x0000000130307887 */ /* 0x000fe40008000000 */
[----:B------:R-:W-:Y:S02]  /*0e90*/  UISETP.NE.AND UP2, UPT, UR5, 0x1, UPT ;  /* 0x000000010500788c */ /* 0x000fe4000bf45270 */
[----:B------:R-:W-:Y:S01]  /*0ea0*/  UIMAD UR48, UR48, UR7, URZ ;  /* 0x00000007303072a4 */ /* 0x000fe2000f8e023f */
[----:B------:R-:W-:Y:S01]  /*0eb0*/  @UP1 ULDC UR8, c[0x0][0xd40] ;  /* 0x0003500000081ab9 */ /* 0x000fe20000000800 */
[----:B------:R-:W-:Y:S01]  /*0ec0*/  UMOV UR41, UR44 ;  /* 0x0000002c00297c82 */ /* 0x000fe20008000000 */
[----:B0-----:R-:W-:Y:S01]  /*0ed0*/  R2UR UR42, R0 ;  /* 0x00000000002a72ca */ /* 0x001fe200000e0000 */
[----:B-1----:R-:W-:-:S05]  /*0ee0*/  ULEA UR50, UR4, UR50, 0x18 ;  /* 0x0000003204327291 */ /* 0x002fca000f8ec03f */
[----:B------:R-:W-:Y:S01]  /*0ef0*/  @UP2 ULDC.64 UR10, c[0x0][0xd48] ;  /* 0x00035200000a2ab9 */ /* 0x000fe20000000a00 */
[----:B------:R-:W-:Y:S01]  /*0f00*/  @UP1 ULDC UR4, c[0x0][0xd3c] ;  /* 0x00034f0000041ab9 */ /* 0x000fe20000000800 */
[----:B------:R-:W-:Y:S02]  /*0f10*/  UIADD3 UR9, UR50, 0x18400, URZ ;  /* 0x0001840032097890 */ /* 0x000fe4000fffe03f */
[----:B------:R-:W-:Y:S02]  /*0f20*/  UIMAD.WIDE.U32 UR4, UR44, UR4, URZ ;  /* 0x000000042c0472a5 */ /* 0x000fe4000f8e003f */
[----:B------:R-:W-:Y:S02]  /*0f30*/  ULOP3.LUT UP0, URZ, UR9, 0x1bf, URZ, 0xc0, !UPT ;  /* 0x000001bf093f7892 */ /* 0x000fe4000f80c03f */
[----:B------:R-:W-:Y:S02]  /*0f40*/  @UP1 USHF.R.U32.HI UR41, URZ, UR8, UR5 ;  /* 0x000000083f291299 */ /* 0x000fe40008011605 */
[----:B------:R-:W-:-:S02]  /*0f50*/  ULEA.HI UR6, UR42, UR42, URZ, 0x1 ;  /* 0x0000002a2a067291 */ /* 0x000fc4000f8f083f */
[----:B------:R-:W-:Y:S01]  /*0f60*/  PLOP3.LUT P0, PT, PT, PT, UP0, 0x80, 0x0 ;  /* 0x000000000000781c */ /* 0x000fe20003f0f008 */
[----:B------:R-:W-:Y:S02]  /*0f70*/  UIMAD.WIDE.U32 UR4, UR41, UR10, URZ ;  /* 0x0000000a290472a5 */ /* 0x000fe4000f8e003f */
[----:B------:R-:W-:Y:S01]  /*0f80*/  ULOP3.LUT UR6, UR6, 0xfffffffe, URZ, 0xc0, !UPT ;  /* 0xfffffffe06067892 */ /* 0x000fe2000f8ec03f */
[----:B------:R-:W-:Y:S01]  /*0f90*/  UMOV UR43, UR41 ;  /* 0x00000029002b7c82 */ /* 0x000fe20008000000 */
[----:B------:R-:W-:Y:S02]  /*0fa0*/  @UP2 USHF.R.U32.HI UR43, URZ, UR11, UR5 ;  /* 0x0000000b3f2b2299 */ /* 0x000fe40008011605 */
[----:B------:R-:W-:Y:S02]  /*0fb0*/  UIADD3 UR42, UR42, -UR6, URZ ;  /* 0x800000062a2a7290 */ /* 0x000fe4000fffe03f */
[----:B------:R-:W-:Y:S02]  /*0fc0*/  UIADD3 UR6, UR48, 0x5f, URZ ;  /* 0x0000005f30067890 */ /* 0x000fe4000fffe03f */
[----:B------:R-:W-:-:S02]  /*0fd0*/  ULEA UR8, UR42, UR50, 0xd ;  /* 0x000000322a087291 */ /* 0x000fc4000f8e683f */
[----:B------:R-:W-:Y:S02]  /*0fe0*/  UIMAD.WIDE UR6, UR6, 0x2aaaaaab, URZ ;  /* 0x2aaaaaab060678a5 */ /* 0x000fe4000f8e023f */
[----:B------:R-:W-:Y:S02]  /*0ff0*/  UIADD3 UR8, UR8, 0x22400, URZ ;  /* 0x0002240008087890 */ /* 0x000fe4000fffe03f */
[----:B------:R-:W-:Y:S02]  /*1000*/  USHF.R.U32.HI UR45, URZ, 0x1f, UR7 ;  /* 0x0000001f3f2d7899 */ /* 0x000fe40008011607 */
[----:B------:R-:W-:Y:S02]  /*1010*/  USHF.R.U32.HI UR8, URZ, 0x4, UR8 ;  /* 0x000000043f087899 */ /* 0x000fe40008011608 */
[----:B------:R-:W-:Y:S02]  /*1020*/  ULEA.HI.SX32 UR45, UR7, UR45, 0x1c ;  /* 0x0000002d072d7291 */ /* 0x000fe4000f8fe23f */
[----:B------:R-:W-:Y:S01]  /*1030*/  ULOP3.LUT UR49, UR8, 0x3fff, URZ, 0xc0, !UPT ;  /* 0x00003fff08317892 */ /* 0x000fe2000f8ec03f */
        /* <DEDUP_REMOVED lines=17> */
.L_x_9252:
        /* <DEDUP_REMOVED lines=8> */
.L_x_9375:
[----:B0-----:R-:W-:Y:S01]  /*11d0*/  IMAD.U32 R3, RZ, RZ, UR40 ;  /* 0x00000028ff037e24 */ /* 0x001fe2000f8e00ff */
[----:B------:R-:W-:Y:S05]  /*11e0*/  WARPSYNC.ALL ;  /* 0x0000000000007948 */ /* 0x000fea0003800000 */
[----:B------:R0:W-:Y:S01]  /*11f0*/  BAR.SYNC.DEFER_BLOCKING R192, 0x100 ;  /* 0x000400c00000751d */ /* 0x0001e20000010000 */
[----:B------:R-:W-:-:S13]  /*1200*/  ISETP.NE.AND P0, PT, R3, 0x3, PT ;  /* 0x000000030300780c */ /* 0x000fda0003f05270 */
[----:B0-----:R-:W-:Y:S05]  /*1210*/  @!P0 BRA `(.L_x_9254) ;  /* 0x0000000000048947 */ /* 0x001fea0003800000 */
[----:B------:R-:W-:Y:S01]  /*1220*/  BPT.TRAP 0x1 ;  /* 0x000000040000795c */ /* 0x000fe20000300000 */
.L_x_9254:
[----:B------:R-:W-:Y:S01]  /*1230*/  ULEA UR26, UR38, UR50, 0x3 ;  /* 0x00000032261a7291 */ /* 0x000fe2000f8e183f */
[----:B------:R-:W-:-:S05]  /*1240*/  IMAD.U32 R3, RZ, RZ, UR37 ;  /* 0x00000025ff037e24 */ /* 0x000fca000f8e00ff */
[----:B------:R-:W-:-:S04]  /*1250*/  SHF.L.U32 R3, R3, 0x1f, RZ ;  /* 0x0000001f03037819 */ /* 0x000fc800000006ff */
[----:B------:R0:W1:Y:S01]  /*1260*/  SYNCS.PHASECHK.TRANS64.TRYWAIT P1, [UR26+0x32430], R3 ;  /* 0x03243003ff0075a7 */ /* 0x000062000802015a */
[----:B------:R-:W-:Y:S05]  /*1270*/  @!P0 BRA `(.L_x_9255) ;  /* 0x0000000000048947 */ /* 0x000fea0003800000 */
[----:B------:R-:W-:Y:S01]  /*1280*/  BPT.TRAP 0x1 ;  /* 0x000000040000795c */ /* 0x000fe20000300000 */
.L_x_9255:
[----:B-1----:R-:W-:Y:S05]  /*1290*/  @P1 BRA `(.L_x_9256) ;  /* 0x0000000000081947 */ /* 0x002fea0003800000 */
[----:B------:R-:W1:Y:S02]  /*12a0*/  SYNCS.PHASECHK.TRANS64.TRYWAIT P1, [UR26+0x32430], R3 ;  /* 0x03243003ff0075a7 */ /* 0x000e64000802015a */
[----:B-1----:R-:W-:Y:S05]  /*12b0*/  @!P1 BRA `(.L_x_9257) ;  /* 0x000000b800909947 */ /* 0x002fea0003800000 */
.L_x_9256:
[----:B------:R-:W-:Y:S01]  /*12c0*/  ULEA UR4, UR42, UR50, 0xd ;  /* 0x000000322a047291 */ /* 0x000fe2000f8e683f */
[----:B------:R-:W-:Y:S01]  /*12d0*/  WARPGROUP.ARRIVE ;  /* 0x00000000000079c5 */ /* 0x000fe20000000000 */
[----:B------:R-:W-:Y:S02]  /*12e0*/  UIADD3 UR5, UR50, 0x1c400, URZ ;  /* 0x0001c40032057890 */ /* 0x000fe4000fffe03f */
[----:B------:R-:W-:Y:S02]  /*12f0*/  UIADD3 UR4, UR4, 0x18400, URZ ;  /* 0x0001840004047890 */ /* 0x000fe4000fffe03f */
[----:B------:R-:W-:Y:S02]  /*1300*/  USHF.R.U32.HI UR5, URZ, 0x4, UR5 ;  /* 0x000000043f057899 */ /* 0x000fe40008011605 */
[----:B------:R-:W-:Y:S02]  /*1310*/  USHF.R.U32.HI UR4, URZ, 0x4, UR4 ;  /* 0x000000043f047899 */ /* 0x000fe40008011604 */
[----:B------:R-:W-:-:S02]  /*1320*/  ULOP3.LUT UR5, UR5, 0x3fff, URZ, 0xc0, !UPT ;  /* 0x00003fff05057892 */ /* 0x000fc4000f8ec03f */
[----:B------:R-:W-:Y:S02]  /*1330*/  ULOP3.LUT UR4, UR4, 0x3fff, URZ, 0xc0, !UPT ;  /* 0x00003fff04047892 */ /* 0x000fe4000f8ec03f */
[----:B------:R-:W-:Y:S02]  /*1340*/  ULOP3.LUT UR24, UR5, 0x10000, URZ, 0xfc, !UPT ;  /* 0x0001000005187892 */ /* 0x000fe4000f8efc3f */
[----:B------:R-:W-:Y:S02]  /*1350*/  ULOP3.LUT UR4, UR4, 0x10000, URZ, 0xfc, !UPT ;  /* 0x0001000004047892 */ /* 0x000fe4000f8efc3f */
[----:B------:R-:W-:Y:S01]  /*1360*/  UIMAD UR6, UR38, 0x300, UR24 ;  /* 0x00000300260678a4 */ /* 0x000fe2000f8e0218 */
[----:B------:R-:W-:Y:S01]  /*1370*/  UMOV UR5, 0x40000040 ;  /* 0x4000004000057882 */ /* 0x000fe20000000000 */
[----:B------:R-:W-:Y:S01]  /*1380*/  UMOV UR7, 0x40000040 ;  /* 0x4000004000077882 */ /* 0x000fe20000000000 */
[----:B------:R-:W-:Y:S02]  /*1390*/  UIADD3 UR8, UR4, 0x2, URZ ;  /* 0x0000000204087890 */ /* 0x000fe4000fffe03f */
[----:B------:R-:W-:Y:S01]  /*13a0*/  UIADD3 UR10, UR6, 0x2, URZ ;  /* 0x00000002060a7890 */ /* 0x000fe2000fffe03f */
[----:B------:R-:W-:-:S03]  /*13b0*/  UMOV UR9, 0x40000040 ;  /* 0x4000004000097882 */ /* 0x000fc60000000000 */
[----:B------:R-:W-:Y:S01]  /*13c0*/  HGMMA.64x96x16.F32.BF16 R24, gdesc[UR4], RZ, !UPT, gsb0 ;  /* 0x01600000041879f0 */ /* 0x000fe2000c0018ff */
        /* <DEDUP_REMOVED lines=19> */
[----:B------:R-:W2:Y:S02]  /*1500*/  SYNCS.PHASECHK.TRANS64.TRYWAIT P1, [UR50+0x32410], R0 ;  /* 0x03241000ff0075a7 */ /* 0x000ea40008020172 */
[----:B--2---:R-:W-:Y:S05]  /*1510*/  @!P1 BRA `(.L_x_9258) ;  /* 0x000000b800109947 */ /* 0x004fea0003800000 */
.L_x_9376:
[----:B------:R-:W-:Y:S05]  /*1520*/  @!P0 BRA `(.L_x_9259) ;  /* 0x0000000000048947 */ /* 0x000fea0003800000 */
[----:B------:R-:W-:Y:S01]  /*1530*/  BPT.TRAP 0x1 ;  /* 0x000000040000795c */ /* 0x000fe20000300000 */
.L_x_9259:
[----:B------:R3:W4:Y:S01]  /*1540*/  SYNCS.PHASECHK.TRANS64.TRYWAIT P1, [UR26+0x32450], R3 ;  /* 0x03245003ff0075a7 */ /* 0x000722000802015a */
[----:B------:R-:W-:Y:S05]  /*1550*/  @!P0 BRA `(.L_x_9260) ;  /* 0x0000000000048947 */ /* 0x000fea0003800000 */
[----:B------:R-:W-:Y:S01]  /*1560*/  BPT.TRAP 0x1 ;  /* 0x000000040000795c */ /* 0x000fe20000300000 */
.L_x_9260:
[----:B----4-:R-:W-:Y:S05]  /*1570*/  @P1 BRA `(.L_x_9261) ;  /* 0x0000000000081947 */ /* 0x010fea0003800000 */
[----:B------:R-:W4:Y:S02]  /*1580*/  SYNCS.PHASECHK.TRANS64.TRYWAIT P1, [UR26+0x32450], R3 ;  /* 0x03245003ff0075a7 */ /* 0x000f24000802015a */
[----:B----4-:R-:W-:Y:S05]  /*1590*/  @!P1 BRA `(.L_x_9262) ;  /* 0x000000b800089947 */ /* 0x010fea0003800000 */
.L_x_9261:
[----:B------:R-:W-:Y:S01]  /*15a0*/  UIADD3 UR50, UR50, 0x400, URZ ;  /* 0x0000040032327890 */ /* 0x000fe2000fffe03f */
[----:B------:R-:W-:Y:S01]  /*15b0*/  WARPGROUP.ARRIVE ;  /* 0x00000000000079c5 */ /* 0x000fe20000000000 */
[----:B------:R-:W-:-:S05]  /*15c0*/  ULOP3.LUT UR7, UR49, 0x10000, URZ, 0xfc, !UPT ;  /* 0x0001000031077892 */ /* 0x000fca000f8efc3f */
[----:B------:R-:W4:Y:S01]  /*15d0*/  S2R R72, SR_TID.X ;  /* 0x0000000000487919 */ /* 0x000f220000002100 */
[----:B------:R-:W-:Y:S01]  /*15e0*/  USHF.R.U32.HI UR6, URZ, 0x4, UR50 ;  /* 0x000000043f067899 */ /* 0x000fe20008011632 */
[----:B------:R-:W-:Y:S01]  /*15f0*/  IMAD.U32 R184, RZ, RZ, UR26 ;  /* 0x0000001affb87e24 */ /* 0x000fe2000f8e00ff */
[----:B------:R-:W-:Y:S01]  /*1600*/  UMOV UR21, 0x40000040 ;  /* 0x4000004000157882 */ /* 0x000fe20000000000 */
[----:B------:R-:W-:Y:S01]  /*1610*/  UMOV UR23, 0x40000040 ;  /* 0x4000004000177882 */ /* 0x000fe20000000000 */
[----:B------:R-:W-:Y:S01]  /*1620*/  ULOP3.LUT UR6, UR6, 0x3fff, URZ, 0xc0, !UPT ;  /* 0x00003fff06067892 */ /* 0x000fe2000f8ec03f */
[----:B------:R-:W-:Y:S01]  /*1630*/  UMOV UR20, UR7 ;  /* 0x0000000700147c82 */ /* 0x000fe20008000000 */
[----:B------:R-:W-:Y:S02]  /*1640*/  ULDC UR27, c[0x0][0xa80] ;  /* 0x0002a000001b7ab9 */ /* 0x000fe40000000800 */
[----:B------:R-:W-:Y:S02]  /*1650*/  ULOP3.LUT UR25, UR6, 0x10000, URZ, 0xfc, !UPT ;  /* 0x0001000006197892 */ /* 0x000fe4000f8efc3f */
[----:B------:R-:W-:-:S02]  /*1660*/  ULOP3.LUT UR26, UR6, 0x3000000, URZ, 0xfc, !UPT ;  /* 0x03000000061a7892 */ /* 0x000fc4000f8efc3f */
[----:B------:R-:W-:Y:S02]  /*1670*/  UIMAD UR10, UR38, 0xc00, UR25 ;  /* 0x00000c00260a78a4 */ /* 0x000fe4000f8e0219 */
[----:B------:R-:W-:-:S05]  /*1680*/  UISETP.GE.AND UP0, UPT, UR48, 0x61, UPT ;  /* 0x000000613000788c */ /* 0x000fca000bf06270 */
[----:B------:R-:W-:Y:S02]  /*1690*/  UMOV UR22, UR10 ;  /* 0x0000000a00167c82 */ /* 0x000fe40008000000 */
[----:B------:R-:W-:Y:S01]  /*16a0*/  HGMMA.64x96x16.F32.BF16 R24, gdesc[UR20], R24, gsb0 ;  /* 0x01600000141879f0 */ /* 0x000fe20008001818 */
[----:B------:R-:W-:Y:S02]  /*16b0*/  UIADD3 UR20, UR7, 0x2, URZ ;  /* 0x0000000207147890 */ /* 0x000fe4000fffe03f */
[----:B------:R-:W-:Y:S01]  /*16c0*/  UIADD3 UR22, UR10, 0x2, URZ ;  /* 0x000000020a167890 */ /* 0x000fe2000fffe03f */
[----:B------:R-:W-:Y:S01]  /*16d0*/  UMOV UR21, 0x40000040 ;  /* 0x4000004000157882 */ /* 0x000fe20000000000 */
[----:B------:R-:W-:Y:S01]  /*16e0*/  UMOV UR23, 0x40000040 ;  /* 0x4000004000177882 */ /* 0x000fe20000000000 */
[----:B----4-:R-:W-:Y:S01]  /*16f0*/  LOP3.LUT R72, R72, 0x7f, RZ, 0xc0, !PT ;  /* 0x0000007f48487812 */ /* 0x010fe200078ec0ff */
[----:B------:R-:W-:Y:S02]  /*1700*/  WARPGROUP.DEPBAR.LE gsb0, 0x0 ;  /* 0x00008000000079c5 */ /* 0x000fe40000010000 */
[----:B------:R-:W-:-:S06]  /*1710*/  WARPGROUP.ARRIVE ;  /* 0x00000000000079c5 */ /* 0x000fcc0000000000 */
[----:B------:R-:W-:Y:S01]  /*1720*/  HGMMA.64x96x16.F32.BF16 R24, gdesc[UR20], R24, gsb0 ;  /* 0x01600000141879f0 */ /* 0x000fe20008001818 */
[----:B------:R-:W-:Y:S02]  /*1730*/  UIADD3 UR20, UR7, 0x4, URZ ;  /* 0x0000000407147890 */ /* 0x000fe4000fffe03f */
[----:B------:R-:W-:Y:S01]  /*1740*/  UIADD3 UR22, UR10, 0x4, URZ ;  /* 0x000000040a167890 */ /* 0x000fe2000fffe03f */
[----:B------:R-:W-:Y:S01]  /*1750*/  UMOV UR21, 0x40000040 ;  /* 0x4000004000157882 */ /* 0x000fe20000000000 */
[----:B------:R-:W-:Y:S01]  /*1760*/  UMOV UR23, 0x40000040 ;  /* 0x4000004000177882 */ /* 0x000fe20000000000 */
        /* <DEDUP_REMOVED lines=91> */
[----:B------:R-:W-:Y:S02]  /*1d20*/  UIMAD UR7, UR45, -0x60, UR48 ;  /* 0xffffffa02d0778a4 */ /* 0x000fe4000f8e0230 */
[----:B------:R-:W-:Y:S02]  /*1d30*/  UIMAD UR10, UR38, 0xc00, UR26 ;  /* 0x00000c00260a78a4 */ /* 0x000fe4000f8e021a */
[----:B------:R-:W-:-:S05]  /*1d40*/  UIADD3 UR7, UR7, 0x60, URZ ;  /* 0x0000006007077890 */ /* 0x000fca000fffe03f */
[----:B------:R-:W-:Y:S01]  /*1d50*/  UMOV UR6, UR10 ;  /* 0x0000000a00067c82 */ /* 0x000fe20008000000 */
[----:B--2---:R-:W-:Y:S01]  /*1d60*/  IMAD.U32 R0, RZ, RZ, UR7 ;  /* 0x00000007ff007e24 */ /* 0x004fe2000f8e00ff */
[----:B------:R-:W-:-:S03]  /*1d70*/  UMOV UR7, 0x40000040 ;  /* 0x4000004000077882 */ /* 0x000fc60000000000 */
        /* <DEDUP_REMOVED lines=9> */
[----:B------:R-:W-:Y:S03]  /*1e10*/  HGMMA.64x96x16.F32.BF16 R24, gdesc[UR20], R24, gsb0 ;  /* 0x01600000141879f0 */ /* 0x000fe60008001818 */
[----:B------:R-:W-:Y:S02]  /*1e20*/  WARPGROUP.DEPBAR.LE gsb0, 0x0 ;  /* 0x00008000000079c5 */ /* 0x000fe40000010000 */
[----:B------:R-:W-:Y:S02]  /*1e30*/  FSEL R5, R26, -INF , P2 ;  /* 0xff8000001a057808 */ /* 0x000fe40001000000 */
[----:B------:R-:W-:Y:S02]  /*1e40*/  FSEL R24, R24, -INF , P2 ;  /* 0xff80000018187808 */ /* 0x000fe40001000000 */
[----:B------:R-:W-:Y:S02]  /*1e50*/  FSEL R26, R25, -INF , P1 ;  /* 0xff800000191a7808 */ /* 0x000fe40000800000 */
[----:B------:R-:W-:-:S02]  /*1e60*/  FSEL R28, R28, -INF , P6 ;  /* 0xff8000001c1c7808 */ /* 0x000fc40003000000 */
[----:B01-3--:R-:W-:Y:S02]  /*1e70*/  FMNMX.FTZ R3, R24, R26, !PT ;  /* 0x0000001a18037209 */ /* 0x00bfe40007810000 */
[----:B------:R-:W-:Y:S02]  /*1e80*/  FSEL R25, R30, -INF , P6 ;  /* 0xff8000001e197808 */ /* 0x000fe40003000000 */
[----:B------:R-:W-:Y:S02]  /*1e90*/  FSEL R30, R29, -INF , P5 ;  /* 0xff8000001d1e7808 */ /* 0x000fe40002800000 */
[----:B------:R-:W-:Y:S02]  /*1ea0*/  FMNMX.FTZ R3, R28, R3, !PT ;  /* 0x000000031c037209 */ /* 0x000fe40007810000 */
[----:B------:R-:W-:Y:S02]  /*1eb0*/  FSEL R6, R32, -INF , P4 ;  /* 0xff80000020067808 */ /* 0x000fe40002000000 */
[----:B------:R-:W-:-:S02]  /*1ec0*/  FMNMX.FTZ R3, R30, R3, !PT ;  /* 0x000000031e037209 */ /* 0x000fc40007810000 */
[----:B------:R-:W-:Y:S02]  /*1ed0*/  ISETP.GT.AND P2, PT, R0, 0x18, PT ;  /* 0x000000180000780c */ /* 0x000fe40003f44270 */
[----:B------:R-:W-:Y:S02]  /*1ee0*/  FSEL R8, R33, -INF , P3 ;  /* 0xff80000021087808 */ /* 0x000fe40001800000 */
[----:B------:R-:W-:Y:S02]  /*1ef0*/  FMNMX.FTZ R3, R6, R3, !PT ;  /* 0x0000000306037209 */ /* 0x000fe40007810000 */
[----:B------:R-:W-:Y:S02]  /*1f00*/  FSEL R27, R27, -INF , P1 ;  /* 0xff8000001b1b7808 */ /* 0x000fe40000800000 */
[----:B------:R-:W-:Y:S02]  /*1f10*/  FSEL R4, R34, -INF , P4 ;  /* 0xff80000022047808 */ /* 0x000fe40002000000 */
[----:B------:R-:W-:-:S02]  /*1f20*/  ISETP.GT.AND P1, PT, R0, 0x19, PT ;  /* 0x000000190000780c */ /* 0x000fc40003f24270 */
[----:B------:R-:W-:Y:S02]  /*1f30*/  FSEL R11, R36, -INF , P2 ;  /* 0xff800000240b7808 */ /* 0x000fe40001000000 */
[----:B------:R-:W-:Y:S02]  /*1f40*/  FMNMX.FTZ R34, R8, R3, !PT ;  /* 0x0000000308227209 */ /* 0x000fe40007810000 */
[----:B------:R-:W-:Y:S02]  /*1f50*/  FMNMX.FTZ R32, R5, R27, !PT ;  /* 0x0000001b05207209 */ /* 0x000fe40007810000 */
[----:B------:R-:W-:Y:S02]  /*1f60*/  ISETP.GT.AND P6, PT, R0, 0x20, PT ;  /* 0x000000200000780c */ /* 0x000fe40003fc4270 */
[----:B------:R-:W-:Y:S02]  /*1f70*/  FSEL R20, R37, -INF , P1 ;  /* 0xff80000025147808 */ /* 0x000fe40000800000 */
[----:B------:R-:W-:-:S02]  /*1f80*/  FMNMX.FTZ R3, R11, R34, !PT ;  /* 0x000000220b037209 */ /* 0x000fc40007810000 */
[----:B------:R-:W-:Y:S02]  /*1f90*/  FSEL R31, R31, -INF , P5 ;  /* 0xff8000001f1f7808 */ /* 0x000fe40002800000 */
[----:B------:R-:W-:Y:S02]  /*1fa0*/  FMNMX.FTZ R32, R25, R32, !PT ;  /* 0x0000002019207209 */ /* 0x000fe40007810000 */
[----:B------:R-:W-:Y:S02]  /*1fb0*/  ISETP.GT.AND P5, PT, R0, 0x21, PT ;  /* 0x000000210000780c */ /* 0x000fe40003fa4270 */
[----:B------:R-:W-:Y:S02]  /*1fc0*/  FSEL R12, R40, -INF , P6 ;  /* 0xff800000280c7808 */ /* 0x000fe40003000000 */
[----:B------:R-:W-:Y:S02]  /*1fd0*/  FMNMX.FTZ R23, R20, R3, !PT ;  /* 0x0000000314177209 */ /* 0x000fe40007810000 */
[----:B------:R-:W-:-:S02]  /*1fe0*/  FMNMX.FTZ R3, R31, R32, !PT ;  /* 0x000000201f037209 */ /* 0x000fc40007810000 */
[----:B------:R-:W-:Y:S02]  /*1ff0*/  ISETP.GT.AND P4, PT, R0, 0x28, PT ;  /* 0x000000280000780c */ /* 0x000fe40003f84270 */
[----:B------:R-:W-:Y:S02]  /*2000*/  FSEL R15, R41, -INF , P5 ;  /* 0xff800000290f7808 */ /* 0x000fe40002800000 */
[----:B------:R-:W-:Y:S02]  /*2010*/  FMNMX.FTZ R34, R12, R23, !PT ;  /* 0x000000170c227209 */ /* 0x000fe40007810000 */
[----:B------:R-:W-:Y:S02]  /*2020*/  FSEL R7, R35, -INF , P3 ;  /* 0xff80000023077808 */ /* 0x000fe40001800000 */
[----:B------:R-:W-:Y:S02]  /*2030*/  FMNMX.FTZ R32, R4, R3, !PT ;  /* 0x0000000304207209 */ /* 0x000fe40007810000 */
[----:B------:R-:W-:-:S02]  /*2040*/  ISETP.GT.AND P3, PT, R0, 0x29, PT ;  /* 0x000000290000780c */ /* 0x000fc40003f64270 */
[----:B------:R-:W-:Y:S02]  /*2050*/  FSEL R156, R44, -INF , P4 ;  /* 0xff8000002c9c7808 */ /* 0x000fe40002000000 */
[----:B------:R-:W-:Y:S02]  /*2060*/  FMNMX.FTZ R3, R15, R34, !PT ;  /* 0x000000220f037209 */ /* 0x000fe40007810000 */
[----:B------:R-:W-:Y:S02]  /*2070*/  FSEL R9, R38, -INF , P2 ;  /* 0xff80000026097808 */ /* 0x000fe40001000000 */
[----:B------:R-:W-:Y:S02]  /*2080*/  FMNMX.FTZ R32, R7, R32, !PT ;  /* 0x0000002007207209 */ /* 0x000fe40007810000 */
[----:B------:R-:W-:Y:S02]  /*2090*/  ISETP.GT.AND P2, PT, R0, 0x30, PT ;  /* 0x000000300000780c */ /* 0x000fe40003f44270 */
[----:B------:R-:W-:-:S02]  /*20a0*/  FSEL R160, R45, -INF , P3 ;  /* 0xff8000002da07808 */ /* 0x000fc40001800000 */
[----:B------:R-:W-:Y:S02]  /*20b0*/  FMNMX.FTZ R3, R156, R3, !PT ;  /* 0x000000039c037209 */ /* 0x000fe40007810000 */
[----:B------:R-:W-:Y:S02]  /*20c0*/  FSEL R13, R39, -INF , P1 ;  /* 0xff800000270d7808 */ /* 0x000fe40000800000 */
        /* <DEDUP_REMOVED lines=9> */
[----:B------:R-:W-:-:S02]  /*2160*/  FSEL R14, R43, -INF , P5 ;  /* 0xff8000002b0e7808 */ /* 0x000fc40002800000 */
[----:B------:R-:W-:Y:S02]  /*2170*/  FMNMX.FTZ R3, R10, R3, !PT ;  /* 0x000000030a037209 */ /* 0x000fe40007810000 */
[----:B------:R-:W-:Y:S02]  /*2180*/  ISETP.GT.AND P5, PT, R0, 0x39, PT ;  /* 0x000000390000780c */ /* 0x000fe40003fa4270 */
        /* <DEDUP_REMOVED lines=19> */
[----:B------:R-:W-:Y:S02]  /*22c0*/  FSEL R163, R54, -INF , P6 ;  /* 0xff80000036a37808 */ /* 0x000fe40003000000 */
[----:B------:R-:W-:Y:S02]  /*22d0*/  ISETP.GT.AND P6, PT, R0, 0x49, PT ;  /* 0x000000490000780c */ /* 0x000fe40003fc4270 */
[----:B------:R-:W-:-:S02]  /*22e0*/  FSEL R168, R60, -INF , P2 ;  /* 0xff8000003ca87808 */ /* 0x000fc40001000000 */
[----:B------:R-:W-:Y:S02]  /*22f0*/  FMNMX.FTZ R3, R165, R34, !PT ;  /* 0x00000022a5037209 */ /* 0x000fe40007810000 */
        /* <DEDUP_REMOVED lines=21> */
[----:B------:R-:W-:Y:S02]  /*2450*/  FMNMX.FTZ R32, R173, R0, !PT ;  /* 0x00000000ad207209 */ /* 0x000fe40007810000 */
[----:B------:R-:W-:-:S02]  /*2460*/  FSEL R189, R63, -INF , P6 ;  /* 0xff8000003fbd7808 */ /* 0x000fc40003000000 */
[----:B------:R-:W-:Y:S02]  /*2470*/  FMNMX.FTZ R0, R186, R3, !PT ;  /* 0x00000003ba007209 */ /* 0x000fe40007810000 */
[----:B------:R-:W-:Y:S02]  /*2480*/  FSEL R185, R66, -INF , P1 ;  /* 0xff80000042b97808 */ /* 0x000fe40000800000 */
[----:B------:R-:W-:Y:S02]  /*2490*/  FMNMX.FTZ R0, R189, R0, !PT ;  /* 0x00000000bd007209 */ /* 0x000fe40007810000 */
[----:B------:R-:W-:Y:S02]  /*24a0*/  FSEL R187, R67, -INF , P5 ;  /* 0xff80000043bb7808 */ /* 0x000fe40002800000 */
[----:B------:R-:W-:Y:S02]  /*24b0*/  FMNMX.FTZ R0, R185, R0, !PT ;  /* 0x00000000b9007209 */ /* 0x000fe40007810000 */
[----:B------:R-:W-:-:S02]  /*24c0*/  FSEL R175, R69, -INF , P3 ;  /* 0xff80000045af7808 */ /* 0x000fc40001800000 */
[----:B------:R-:W-:Y:S02]  /*24d0*/  FSEL R188, R70, -INF , P4 ;  /* 0xff80000046bc7808 */ /* 0x000fe40002000000 */
[----:B------:R-:W-:Y:S02]  /*24e0*/  FMNMX.FTZ R3, R187, R0, !PT ;  /* 0x00000000bb037209 */ /* 0x000fe40007810000 */
[----:B------:R-:W-:Y:S02]  /*24f0*/  FMNMX.FTZ R32, R175, R32, !PT ;  /* 0x00000020af207209 */ /* 0x000fe40007810000 */
[----:B------:R-:W-:Y:S02]  /*2500*/  FSEL R193, R71, -INF , P3 ;  /* 0xff80000047c17808 */ /* 0x000fe40001800000 */
[----:B------:R-:W-:Y:S01]  /*2510*/  FMNMX.FTZ R0, R188, R3, !PT ;  /* 0x00000003bc007209 */ /* 0x000fe20007810000 */
[----:B------:R-:W0:Y:S01]  /*2520*/  SHFL.BFLY PT, R29, R32, 0x2, 0x1f ;  /* 0x0c401f00201d7f89 */ /* 0x000e2200000e0000 */
[----:B------:R-:W-:-:S02]  /*2530*/  PLOP3.LUT P2, PT, PT, PT, UP0, 0x80, 0x0 ;  /* 0x000000000000781c */ /* 0x000fc40003f4f008 */
[----:B------:R-:W-:-:S05]  /*2540*/  FMNMX.FTZ R3, R193, R0, !PT ;  /* 0x00000000c1037209 */ /* 0x000fca0007810000 */
[----:B------:R-:W1:Y:S01]  /*2550*/  SHFL.BFLY PT, R34, R3, 0x2, 0x1f ;  /* 0x0c401f0003227f89 */ /* 0x000e6200000e0000 */
[----:B0-----:R-:W-:-:S05]  /*2560*/  FMNMX.FTZ R29, R32, R29, !PT ;  /* 0x0000001d201d7209 */ /* 0x001fca0007810000 */
[----:B------:R-:W0:Y:S01]  /*2570*/  SHFL.BFLY PT, R0, R29, 0x1, 0x1f ;  /* 0x0c201f001d007f89 */ /* 0x000e2200000e0000 */
[----:B-1----:R-:W-:-:S05]  /*2580*/  FMNMX.FTZ R34, R3, R34, !PT ;  /* 0x0000002203227209 */ /* 0x002fca0007810000 */
[----:B------:R-:W1:Y:S01]  /*2590*/  SHFL.BFLY PT, R33, R34, 0x1, 0x1f ;  /* 0x0c201f0022217f89 */ /* 0x000e6200000e0000 */
[----:B0-----:R-:W-:-:S04]  /*25a0*/  FMNMX.FTZ R0, R29, R0, !PT ;  /* 0x000000001d007209 */ /* 0x001fc80007810000 */
[C---:B------:R-:W-:Y:S01]  /*25b0*/  FSETP.NEU.FTZ.AND P1, PT, R0.reuse, -INF , PT ;  /* 0xff8000000000780b */ /* 0x040fe20003f3d000 */
[----:B------:R-:W-:Y:S01]  /*25c0*/  FMUL.FTZ R191, R0, UR27 ;  /* 0x0000001b00bf7c20 */ /* 0x000fe20008410000 */
[----:B-1----:R-:W-:-:S04]  /*25d0*/  FMNMX.FTZ R3, R34, R33, !PT ;  /* 0x0000002122037209 */ /* 0x002fc80007810000 */
[----:B------:R-:W-:Y:S02]  /*25e0*/  FSEL R191, R191, RZ, P1 ;  /* 0x000000ffbfbf7208 */ /* 0x000fe40000800000 */
[C---:B------:R-:W-:Y:S01]  /*25f0*/  FSETP.NEU.FTZ.AND P1, PT, R3.reuse, -INF , PT ;  /* 0xff8000000300780b */ /* 0x040fe20003f3d000 */
[----:B------:R-:W-:Y:S02]  /*2600*/  FMUL.FTZ R190, R3, UR27 ;  /* 0x0000001b03be7c20 */ /* 0x000fe40008410000 */
[--C-:B------:R-:W-:Y:S01]  /*2610*/  FFMA.FTZ R177, R24, UR27, -R191.reuse ;  /* 0x0000001b18b17c23 */ /* 0x100fe200080108bf */
[--C-:B------:R-:W-:Y:S01]  /*2620*/  FFMA.FTZ R176, R26, UR27, -R191.reuse ;  /* 0x0000001b1ab07c23 */ /* 0x100fe200080108bf */
[--C-:B------:R-:W-:Y:S01]  /*2630*/  FFMA.FTZ R179, R28, UR27, -R191.reuse ;  /* 0x0000001b1cb37c23 */ /* 0x100fe200080108bf */
[----:B------:R-:W-:Y:S01]  /*2640*/  FSEL R190, R190, RZ, P1 ;  /* 0x000000ffbebe7208 */ /* 0x000fe20000800000 */
[--C-:B------:R-:W-:Y:S01]  /*2650*/  FFMA.FTZ R182, R30, UR27, -R191.reuse ;  /* 0x0000001b1eb67c23 */ /* 0x100fe200080108bf */
[----:B------:R-:W-:Y:S01]  /*2660*/  ISETP.NE.AND P1, PT, R72, RZ, PT ;  /* 0x000000ff4800720c */ /* 0x000fe20003f25270 */
[----:B------:R-:W-:Y:S01]  /*2670*/  MUFU.EX2 R177, R177 ;  /* 0x000000b100b17308 */ /* 0x000fe20000000800 */
[----:B------:R-:W0:Y:S01]  /*2680*/  S2R R72, SR_TID.X ;  /* 0x0000000000487919 */ /* 0x000e220000002100 */
[--C-:B------:R-:W-:Y:S01]  /*2690*/  FFMA.FTZ R178, R5, UR27, -R190.reuse ;  /* 0x0000001b05b27c23 */ /* 0x100fe200080108be */
[--C-:B------:R-:W-:Y:S01]  /*26a0*/  FFMA.FTZ R183, R27, UR27, -R190.reuse ;  /* 0x0000001b1bb77c23 */ /* 0x100fe200080108be */
[--C-:B------:R-:W-:Y:S01]  /*26b0*/  FFMA.FTZ R180, R25, UR27, -R190.reuse ;  /* 0x0000001b19b47c23 */ /* 0x100fe200080108be */
[--C-:B------:R-:W-:Y:S01]  /*26c0*/  FFMA.FTZ R181, R31, UR27, -R190.reuse ;  /* 0x0000001b1fb57c23 */ /* 0x100fe200080108be */
[--C-:B------:R-:W-:Y:S01]  /*26d0*/  FFMA.FTZ R195, R8, UR27, -R191.reuse ;  /* 0x0000001b08c37c23 */ /* 0x100fe200080108bf */
[--C-:B------:R-:W-:Y:S01]  /*26e0*/  FFMA.FTZ R8, R11, UR27, -R191.reuse ;  /* 0x0000001b0b087c23 */ /* 0x100fe200080108bf */
[----:B------:R-:W1:Y:S01]  /*26f0*/  MUFU.EX2 R176, R176 ;  /* 0x000000b000b07308 */ /* 0x000e620000000800 */
[--C-:B------:R-:W-:Y:S01]  /*2700*/  FFMA.FTZ R11, R20, UR27, -R191.reuse ;  /* 0x0000001b140b7c23 */ /* 0x100fe200080108bf */
[----:B------:R-:W-:Y:S01]  /*2710*/  FFMA.FTZ R6, R6, UR27, -R191 ;  /* 0x0000001b06067c23 */ /* 0x000fe200080108bf */
[----:B------:R-:W-:Y:S01]  /*2720*/  FFMA.FTZ R4, R4, UR27, -R190 ;  /* 0x0000001b04047c23 */ /* 0x000fe200080108be */
[----:B------:R-:W-:-:S02]  /*2730*/  @!P1 VIADD R24, R184, 0x32440 ;  /* 0x00032440b8189836 */ /* 0x000fc40000000000 */
[--C-:B------:R-:W-:Y:S01]  /*2740*/  FFMA.FTZ R7, R7, UR27, -R190.reuse ;  /* 0x0000001b07077c23 */ /* 0x100fe200080108be */
[--C-:B------:R-:W-:Y:S01]  /*2750*/  FFMA.FTZ R9, R9, UR27, -R190.reuse ;  /* 0x0000001b09097c23 */ /* 0x100fe200080108be */
[----:B------:R-:W-:Y:S01]  /*2760*/  FFMA.FTZ R20, R13, UR27, -R190 ;  /* 0x0000001b0d147c23 */ /* 0x000fe200080108be */
[----:B------:R-:W-:Y:S01]  /*2770*/  MUFU.EX2 R179, R179 ;  /* 0x000000b300b37308 */ /* 0x000fe20000000800 */
[----:B------:R-:W-:Y:S01]  /*2780*/  @!P1 PRMT R24, RZ, 0x654, R24 ;  /* 0x00000654ff189816 */ /* 0x000fe20000000018 */
[--C-:B------:R-:W-:Y:S01]  /*2790*/  FFMA.FTZ R13, R15, UR27, -R191.reuse ;  /* 0x0000001b0f0d7c23 */ /* 0x100fe200080108bf */
[--C-:B------:R-:W-:Y:S01]  /*27a0*/  FFMA.FTZ R197, R14, UR27, -R190.reuse ;  /* 0x0000001b0ec57c23 */ /* 0x100fe200080108be */
[--C-:B------:R-:W-:Y:S01]  /*27b0*/  FFMA.FTZ R15, R156, UR27, -R191.reuse ;  /* 0x0000001b9c0f7c23 */ /* 0x100fe200080108bf */
[--C-:B------:R-:W-:Y:S01]  /*27c0*/  FFMA.FTZ R14, R21, UR27, -R190.reuse ;  /* 0x0000001b150e7c23 */ /* 0x100fe200080108be */
[--C-:B------:R-:W-:Y:S01]  /*27d0*/  FFMA.FTZ R12, R12, UR27, -R191.reuse ;  /* 0x0000001b0c0c7c23 */ /* 0x100fe200080108bf */
[--C-:B------:R-:W-:Y:S01]  /*27e0*/  FFMA.FTZ R156, R160, UR27, -R191.reuse ;  /* 0x0000001ba09c7c23 */ /* 0x100fe200080108bf */
[----:B------:R-:W2:Y:S01]  /*27f0*/  MUFU.EX2 R182, R182 ;  /* 0x000000b600b67308 */ /* 0x000ea20000000800 */
[----:B-1----:R-:W-:Y:S01]  /*2800*/  F2FP.BF16.F32.PACK_AB R152, R176, R177 ;  /* 0x000000b1b098723e */ /* 0x002fe200000010ff */
[--C-:B------:R-:W-:Y:S01]  /*2810*/  FFMA.FTZ R10, R10, UR27, -R190.reuse ;  /* 0x0000001b0a0a7c23 */ /* 0x100fe200080108be */
[--C-:B------:R-:W-:Y:S01]  /*2820*/  FFMA.FTZ R21, R158, UR27, -R190.reuse ;  /* 0x0000001b9e157c23 */ /* 0x100fe200080108be */
[--C-:B------:R-:W-:Y:S01]  /*2830*/  FFMA.FTZ R160, R164, UR27, -R191.reuse ;  /* 0x0000001ba4a07c23 */ /* 0x100fe200080108bf */
[--C-:B------:R-:W-:Y:S01]  /*2840*/  FFMA.FTZ R158, R161, UR27, -R191.reuse ;  /* 0x0000001ba19e7c23 */ /* 0x100fe200080108bf */
[----:B------:R-:W-:Y:S01]  /*2850*/  FFMA.FTZ R164, R159, UR27, -R190 ;  /* 0x0000001b9fa47c23 */ /* 0x000fe200080108be */
[--C-:B------:R-:W-:Y:S01]  /*2860*/  FFMA.FTZ R157, R157, UR27, -R191.reuse ;  /* 0x0000001b9d9d7c23 */ /* 0x100fe200080108bf */
[----:B------:R-:W-:Y:S01]  /*2870*/  MUFU.EX2 R178, R178 ;  /* 0x000000b200b27308 */ /* 0x000fe20000000800 */
[----:B0-----:R-:W-:Y:S01]  /*2880*/  SHF.R.U32.HI R72, RZ, 0x7, R72 ;  /* 0x00000007ff487819 */ /* 0x001fe20000011648 */
[--C-:B------:R-:W-:Y:S01]  /*2890*/  FFMA.FTZ R161, R167, UR27, -R191.reuse ;  /* 0x0000001ba7a17c23 */ /* 0x100fe200080108bf */
[--C-:B------:R-:W-:Y:S01]  /*28a0*/  FFMA.FTZ R23, R23, UR27, -R190.reuse ;  /* 0x0000001b17177c23 */ /* 0x100fe200080108be */
[--C-:B------:R-:W-:Y:S01]  /*28b0*/  FFMA.FTZ R159, R163, UR27, -R190.reuse ;  /* 0x0000001ba39f7c23 */ /* 0x100fe200080108be */
[----:B------:R-:W-:Y:S01]  /*28c0*/  IADD3 R5, -R72, 0xb, RZ ;  /* 0x0000000b48057810 */ /* 0x000fe20007ffe1ff */
[--C-:B------:R-:W-:Y:S01]  /*28d0*/  FFMA.FTZ R163, R165, UR27, -R191.reuse ;  /* 0x0000001ba5a37c23 */ /* 0x100fe200080108bf */
[--C-:B------:R-:W-:Y:S01]  /*28e0*/  FFMA.FTZ R165, R168, UR27, -R191.reuse ;  /* 0x0000001ba8a57c23 */ /* 0x100fe200080108bf */
[----:B------:R-:W0:Y:S01]  /*28f0*/  MUFU.EX2 R183, R183 ;  /* 0x000000b700b77308 */ /* 0x000e220000000800 */
[----:B--2---:R-:W-:Y:S01]  /*2900*/  F2FP.BF16.F32.PACK_AB R154, R182, R179 ;  /* 0x000000b3b69a723e */ /* 0x004fe200000010ff */
[----:B------:R1:W-:Y:S06]  /*2910*/  BAR.ARV R5, 0x100 ;  /* 0x000400050000751d */ /* 0x0003ec0000002000 */
[----:B------:R2:W-:Y:S01]  /*2920*/  @!P1 SYNCS.ARRIVE.TRANS64.RED.A1T0 RZ, [R24+URZ], RZ ;  /* 0x000000ff18ff99a7 */ /* 0x0005e2000810043f */
[----:B------:R-:W-:Y:S01]  /*2930*/  MUFU.EX2 R180, R180 ;  /* 0x000000b400b47308 */ /* 0x000fe20000000800 */
[----:B------:R3:W-:Y:S01]  /*2940*/  BAR.SYNC.DEFER_BLOCKING R192, 0x100 ;  /* 0x000400c00000751d */ /* 0x0007e20000010000 */
[--C-:B------:R-:W-:Y:S01]  /*2950*/  FFMA.FTZ R168, R172, UR27, -R191.reuse ;  /* 0x0000001baca87c23 */ /* 0x100fe200080108bf */
[--C-:B------:R-:W-:Y:S01]  /*2960*/  FFMA.FTZ R167, R169, UR27, -R190.reuse ;  /* 0x0000001ba9a77c23 */ /* 0x100fe200080108be */
[--C-:B------:R-:W-:Y:S01]  /*2970*/  FFMA.FTZ R172, R174, UR27, -R190.reuse ;  /* 0x0000001baeac7c23 */ /* 0x100fe200080108be */
[--C-:B------:R-:W-:Y:S01]  /*2980*/  FFMA.FTZ R162, R162, UR27, -R191.reuse ;  /* 0x0000001ba2a27c23 */ /* 0x100fe200080108bf */
[--C-:B------:R-:W-:Y:S01]  /*2990*/  FFMA.FTZ R169, R186, UR27, -R190.reuse ;  /* 0x0000001bbaa97c23 */ /* 0x100fe200080108be */
[--C-:B------:R-:W-:Y:S01]  /*29a0*/  FFMA.FTZ R174, R189, UR27, -R190.reuse ;  /* 0x0000001bbdae7c23 */ /* 0x100fe200080108be */
[----:B------:R-:W4:Y:S01]  /*29b0*/  MUFU.EX2 R181, R181 ;  /* 0x000000b500b57308 */ /* 0x000f220000000800 */
[----:B0-----:R-:W-:Y:S01]  /*29c0*/  F2FP.BF16.F32.PACK_AB R153, R183, R178 ;  /* 0x000000b2b799723e */ /* 0x001fe200000010ff */
[--C-:B---3--:R-:W-:Y:S01]  /*29d0*/  FFMA.FTZ R192, R171, UR27, -R190.reuse ;  /* 0x0000001babc07c23 */ /* 0x108fe200080108be */
[--C-:B------:R-:W-:Y:S01]  /*29e0*/  FFMA.FTZ R171, R170, UR27, -R191.reuse ;  /* 0x0000001baaab7c23 */ /* 0x100fe200080108bf */
[--C-:B------:R-:W-:Y:S01]  /*29f0*/  FFMA.FTZ R170, R173, UR27, -R191.reuse ;  /* 0x0000001badaa7c23 */ /* 0x100fe200080108bf */
[--C-:B------:R-:W-:Y:S01]  /*2a00*/  FFMA.FTZ R173, R175, UR27, -R191.reuse ;  /* 0x0000001bafad7c23 */ /* 0x100fe200080108bf */
[--C-:B------:R-:W-:Y:S01]  /*2a10*/  FFMA.FTZ R175, R185, UR27, -R190.reuse ;  /* 0x0000001bb9af7c23 */ /* 0x100fe200080108be */
[--C-:B------:R-:W-:Y:S01]  /*2a20*/  FFMA.FTZ R185, R188, UR27, -R190.reuse ;  /* 0x0000001bbcb97c23 */ /* 0x100fe200080108be */
[----:B------:R-:W-:Y:S01]  /*2a30*/  MUFU.EX2 R6, R6 ;  /* 0x0000000600067308 */ /* 0x000fe20000000800 */
[----:B------:R-:W-:Y:S01]  /*2a40*/  FFMA.FTZ R166, R166, UR27, -R191 ;  /* 0x0000001ba6a67c23 */ /* 0x000fe200080108bf */
[--C-:B------:R-:W-:Y:S01]  /*2a50*/  FFMA.FTZ R186, R187, UR27, -R190.reuse ;  /* 0x0000001bbbba7c23 */ /* 0x100fe200080108be */
[----:B------:R-:W-:Y:S01]  /*2a60*/  FFMA.FTZ R188, R193, UR27, -R190 ;  /* 0x0000001bc1bc7c23 */ /* 0x000fe200080108be */
[----:B------:R-:W-:Y:S01]  /*2a70*/  FADD.FTZ R176, R177, R176 ;  /* 0x000000b0b1b07221 */ /* 0x000fe20000010000 */
[----:B------:R-:W-:Y:S01]  /*2a80*/  FADD.FTZ R183, R178, R183 ;  /* 0x000000b7b2b77221 */ /* 0x000fe20000010000 */
[----:B------:R-:W-:-:S02]  /*2a90*/  @!P1 VIADD R184, R184, 0x32460 ;  /* 0x00032460b8b89836 */ /* 0x000fc40000000000 */
[----:B------:R-:W0:Y:S01]  /*2aa0*/  MUFU.EX2 R195, R195 ;  /* 0x000000c300c37308 */ /* 0x000e220000000800 */
[----:B----4-:R-:W-:Y:S01]  /*2ab0*/  F2FP.BF16.F32.PACK_AB R155, R181, R180 ;  /* 0x000000b4b59b723e */ /* 0x010fe200000010ff */
[----:B------:R-:W-:Y:S01]  /*2ac0*/  FADD.FTZ R179, R179, R176 ;  /* 0x000000b0b3b37221 */ /* 0x000fe20000010000 */
[----:B------:R-:W-:Y:S01]  /*2ad0*/  FADD.FTZ R180, R180, R183 ;  /* 0x000000b7b4b47221 */ /* 0x000fe20000010000 */
[----:B------:R-:W-:Y:S01]  /*2ae0*/  @!P1 PRMT R184, RZ, 0x654, R184 ;  /* 0x00000654ffb89816 */ /* 0x000fe200000000b8 */
[----:B--2---:R-:W-:Y:S01]  /*2af0*/  WARPGROUP.ARRIVE ;  /* 0x00000000000079c5 */ /* 0x004fe20000000000 */
[----:B------:R-:W-:Y:S01]  /*2b00*/  FADD.FTZ R179, R182, R179 ;  /* 0x000000b3b6b37221 */ /* 0x000fe20000010000 */
[----:B------:R-:W-:Y:S01]  /*2b10*/  FADD.FTZ R181, R181, R180 ;  /* 0x000000b4b5b57221 */ /* 0x000fe20000010000 */
[----:B------:R-:W-:Y:S03]  /*2b20*/  MUFU.EX2 R8, R8 ;  /* 0x0000000800087308 */ /* 0x000fe60000000800 */
[----:B------:R-:W-:Y:S01]  /*2b30*/  HGMMA.64x256x16.F32.BF16 R24, R152, gdesc[UR4].tnspB, RZ, !UPT, gsb0 ;  /* 0x43e0000498187df0 */ /* 0x000fe2000c0018ff */
[----:B------:R-:W-:Y:S01]  /*2b40*/  UIADD3 UR6, UR10, 0x80, URZ ;  /* 0x000000800a067890 */ /* 0x000fe2000fffe03f */
[----:B------:R-:W-:-:S03]  /*2b50*/  UMOV UR7, 0x40000040 ;  /* 0x4000004000077882 */ /* 0x000fc60000000000 */
[----:B------:R-:W-:Y:S08]  /*2b60*/  MUFU.EX2 R11, R11 ;  /* 0x0000000b000b7308 */ /* 0x000ff00000000800 */
[----:B------:R-:W-:Y:S08]  /*2b70*/  MUFU.EX2 R4, R4 ;  /* 0x0000000400047308 */ /* 0x000ff00000000800 */
[----:B------:R-:W2:Y:S08]  /*2b80*/  MUFU.EX2 R7, R7 ;  /* 0x0000000700077308 */ /* 0x000eb00000000800 */
[----:B------:R-:W-:Y:S08]  /*2b90*/  MUFU.EX2 R9, R9 ;  /* 0x0000000900097308 */ /* 0x000ff00000000800 */
[----:B------:R-:W3:Y:S08]  /*2ba0*/  MUFU.EX2 R20, R20 ;  /* 0x0000001400147308 */ /* 0x000ef00000000800 */
[----:B------:R-:W-:Y:S08]  /*2bb0*/  MUFU.EX2 R12, R12 ;  /* 0x0000000c000c7308 */ /* 0x000ff00000000800 */
[----:B------:R-:W4:Y:S08]  /*2bc0*/  MUFU.EX2 R13, R13 ;  /* 0x0000000d000d7308 */ /* 0x000f300000000800 */
[----:B------:R-:W-:Y:S08]  /*2bd0*/  MUFU.EX2 R15, R15 ;  /* 0x0000000f000f7308 */ /* 0x000ff00000000800 */
[----:B------:R-:W-:Y:S08]  /*2be0*/  MUFU.EX2 R156, R156 ;  /* 0x0000009c009c7308 */ /* 0x000ff00000000800 */
[----:B------:R-:W-:Y:S08]  /*2bf0*/  MUFU.EX2 R10, R10 ;  /* 0x0000000a000a7308 */ /* 0x000ff00000000800 */
[----:B------:R-:W5:Y:S08]  /*2c00*/  MUFU.EX2 R197, R197 ;  /* 0x000000c500c57308 */ /* 0x000f700000000800 */
[----:B------:R-:W-:Y:S08]  /*2c10*/  MUFU.EX2 R14, R14 ;  /* 0x0000000e000e7308 */ /* 0x000ff00000000800 */
[----:B------:R-:W1:Y:S08]  /*2c20*/  MUFU.EX2 R21, R21 ;  /* 0x0000001500157308 */ /* 0x000e700000000800 */
[----:B------:R-:W-:Y:S08]  /*2c30*/  MUFU.EX2 R157, R157 ;  /* 0x0000009d009d7308 */ /* 0x000ff00000000800 */
[----:B------:R-:W1:Y:S08]  /*2c40*/  MUFU.EX2 R158, R158 ;  /* 0x0000009e009e7308 */ /* 0x000e700000000800 */
[----:B------:R-:W-:Y:S08]  /*2c50*/  MUFU.EX2 R160, R160 ;  /* 0x000000a000a07308 */ /* 0x000ff00000000800 */
[----:B------:R-:W-:Y:S08]  /*2c60*/  MUFU.EX2 R161, R161 ;  /* 0x000000a100a17308 */ /* 0x000ff00000000800 */
[----:B------:R-:W-:Y:S08]  /*2c70*/  MUFU.EX2 R23, R23 ;  /* 0x0000001700177308 */ /* 0x000ff00000000800 */
[----:B------:R-:W1:Y:S08]  /*2c80*/  MUFU.EX2 R164, R164 ;  /* 0x000000a400a47308 */ /* 0x000e700000000800 */
        /* <DEDUP_REMOVED lines=14> */
[----:B------:R-:W-:Y:S01]  /*2d70*/  MUFU.EX2 R175, R175 ;  /* 0x000000af00af7308 */ /* 0x000fe20000000800 */
[----:B------:R-:W-:-:S02]  /*2d80*/  WARPGROUP.DEPBAR.LE gsb0, 0x0 ;  /* 0x00008000000079c5 */ /* 0x000fc40000010000 */
[----:B0-----:R-:W-:Y:S01]  /*2d90*/  F2FP.BF16.F32.PACK_AB R152, R195, R6 ;  /* 0x00000006c398723e */ /* 0x001fe200000010ff */
[----:B------:R-:W-:Y:S01]  /*2da0*/  FADD.FTZ R6, R6, R179 ;  /* 0x000000b306067221 */ /* 0x000fe20000010000 */
[----:B--2---:R-:W-:Y:S01]  /*2db0*/  F2FP.BF16.F32.PACK_AB R153, R7, R4 ;  /* 0x000000040799723e */ /* 0x004fe200000010ff */
[----:B------:R-:W-:Y:S01]  /*2dc0*/  FADD.FTZ R4, R4, R181 ;  /* 0x000000b504047221 */ /* 0x000fe20000010000 */
[----:B------:R-:W-:Y:S01]  /*2dd0*/  F2FP.BF16.F32.PACK_AB R154, R11, R8 ;  /* 0x000000080b9a723e */ /* 0x000fe200000010ff */
[----:B------:R-:W0:Y:S01]  /*2de0*/  MUFU.EX2 R186, R186 ;  /* 0x000000ba00ba7308 */ /* 0x000e220000000800 */
[----:B---3--:R-:W-:Y:S01]  /*2df0*/  F2FP.BF16.F32.PACK_AB R155, R20, R9 ;  /* 0x00000009149b723e */ /* 0x008fe200000010ff */
[----:B------:R-:W-:Y:S01]  /*2e00*/  FADD.FTZ R195, R195, R6 ;  /* 0x00000006c3c37221 */ /* 0x000fe20000010000 */
[----:B------:R-:W-:Y:S02]  /*2e10*/  FADD.FTZ R4, R7, R4 ;  /* 0x0000000407047221 */ /* 0x000fe40000010000 */
[----:B------:R-:W-:Y:S01]  /*2e20*/  WARPGROUP.ARRIVE ;  /* 0x00000000000079c5 */ /* 0x000fe20000000000 */
[----:B------:R-:W-:Y:S01]  /*2e30*/  FADD.FTZ R8, R8, R195 ;  /* 0x000000c308087221 */ /* 0x000fe20000010000 */
[----:B------:R-:W-:Y:S01]  /*2e40*/  FADD.FTZ R9, R9, R4 ;  /* 0x0000000409097221 */ /* 0x000fe20000010000 */
[----:B------:R-:W-:Y:S02]  /*2e50*/  MUFU.EX2 R185, R185 ;  /* 0x000000b900b97308 */ /* 0x000fe40000000800 */
[----:B------:R-:W-:Y:S01]  /*2e60*/  FADD.FTZ R11, R11, R8 ;  /* 0x000000080b0b7221 */ /* 0x000fe20000010000 */
[----:B------:R-:W-:Y:S01]  /*2e70*/  HGMMA.64x256x16.F32.BF16 R24, R152, gdesc[UR4].tnspB, R24, gsb0 ;  /* 0x43e0000498187df0 */ /* 0x000fe20008001818 */
[----:B------:R-:W-:Y:S01]  /*2e80*/  UIADD3 UR6, UR10, 0x100, URZ ;  /* 0x000001000a067890 */ /* 0x000fe2000fffe03f */
[----:B------:R-:W-:Y:S01]  /*2e90*/  FADD.FTZ R9, R20, R9 ;  /* 0x0000000914097221 */ /* 0x000fe20000010000 */
[----:B------:R-:W-:-:S02]  /*2ea0*/  UMOV UR7, 0x40000040 ;  /* 0x4000004000077882 */ /* 0x000fc40000000000 */
[----:B------:R-:W2:Y:S01]  /*2eb0*/  MUFU.EX2 R188, R188 ;  /* 0x000000bc00bc7308 */ /* 0x000ea20000000800 */
[----:B------:R-:W-:Y:S02]  /*2ec0*/  WARPGROUP.DEPBAR.LE gsb0, 0x0 ;  /* 0x00008000000079c5 */ /* 0x000fe40000010000 */
[----:B----4-:R-:W-:Y:S01]  /*2ed0*/  F2FP.BF16.F32.PACK_AB R152, R13, R12 ;  /* 0x0000000c0d98723e */ /* 0x010fe200000010ff */
[----:B------:R-:W-:Y:S01]  /*2ee0*/  FADD.FTZ R12, R12, R11 ;  /* 0x0000000b0c0c7221 */ /* 0x000fe20000010000 */
[----:B-----5:R-:W-:Y:S01]  /*2ef0*/  F2FP.BF16.F32.PACK_AB R153, R197, R10 ;  /* 0x0000000ac599723e */ /* 0x020fe200000010ff */
[----:B------:R-:W-:Y:S01]  /*2f00*/  FADD.FTZ R10, R10, R9 ;  /* 0x000000090a0a7221 */ /* 0x000fe20000010000 */
[----:B------:R-:W-:Y:S01]  /*2f10*/  F2FP.BF16.F32.PACK_AB R154, R156, R15 ;  /* 0x0000000f9c9a723e */ /* 0x000fe200000010ff */
[----:B------:R-:W-:Y:S01]  /*2f20*/  FADD.FTZ R12, R13, R12 ;  /* 0x0000000c0d0c7221 */ /* 0x000fe20000010000 */
[----:B-1----:R-:W-:Y:S01]  /*2f30*/  F2FP.BF16.F32.PACK_AB R155, R21, R14 ;  /* 0x0000000e159b723e */ /* 0x002fe200000010ff */
[----:B------:R-:W-:-:S02]  /*2f40*/  FADD.FTZ R197, R197, R10 ;  /* 0x0000000ac5c57221 */ /* 0x000fc40000010000 */
[----:B------:R-:W-:Y:S01]  /*2f50*/  FADD.FTZ R15, R15, R12 ;  /* 0x0000000c0f0f7221 */ /* 0x000fe20000010000 */
[----:B------:R-:W-:Y:S01]  /*2f60*/  WARPGROUP.ARRIVE ;  /* 0x00000000000079c5 */ /* 0x000fe20000000000 */
[----:B------:R-:W-:Y:S02]  /*2f70*/  FADD.FTZ R14, R14, R197 ;  /* 0x000000c50e0e7221 */ /* 0x000fe40000010000 */
[----:B------:R-:W-:Y:S02]  /*2f80*/  FADD.FTZ R156, R156, R15 ;  /* 0x0000000f9c9c7221 */ /* 0x000fe40000010000 */
[----:B------:R-:W-:-:S05]  /*2f90*/  FADD.FTZ R14, R21, R14 ;  /* 0x0000000e150e7221 */ /* 0x000fca0000010000 */
[----:B------:R-:W-:Y:S01]  /*2fa0*/  HGMMA.64x256x16.F32.BF16 R24, R152, gdesc[UR4].tnspB, R24, gsb0 ;  /* 0x43e0000498187df0 */ /* 0x000fe20008001818 */
[----:B------:R-:W-:Y:S01]  /*2fb0*/  UIADD3 UR6, UR10, 0x180, URZ ;  /* 0x000001800a067890 */ /* 0x000fe2000fffe03f */
[----:B------:R-:W-:Y:S01]  /*2fc0*/  UMOV UR7, 0x40000040 ;  /* 0x4000004000077882 */ /* 0x000fe20000000000 */
[----:B------:R-:W-:Y:S02]  /*2fd0*/  WARPGROUP.DEPBAR.LE gsb0, 0x0 ;  /* 0x00008000000079c5 */ /* 0x000fe40000010000 */
[----:B------:R-:W-:Y:S01]  /*2fe0*/  F2FP.BF16.F32.PACK_AB R152, R158, R157 ;  /* 0x0000009d9e98723e */ /* 0x000fe200000010ff */
[----:B------:R-:W-:Y:S01]  /*2ff0*/  FADD.FTZ R157, R157, R156 ;  /* 0x0000009c9d9d7221 */ /* 0x000fe20000010000 */
[----:B------:R-:W-:Y:S01]  /*3000*/  F2FP.BF16.F32.PACK_AB R153, R164, R23 ;  /* 0x00000017a499723e */ /* 0x000fe200000010ff */
[----:B------:R-:W-:Y:S01]  /*3010*/  FADD.FTZ R23, R23, R14 ;  /* 0x0000000e17177221 */ /* 0x000fe20000010000 */
[----:B------:R-:W-:Y:S01]  /*3020*/  F2FP.BF16.F32.PACK_AB R154, R161, R160 ;  /* 0x000000a0a19a723e */ /* 0x000fe200000010ff */
[----:B------:R-:W-:Y:S01]  /*3030*/  FADD.FTZ R157, R158, R157 ;  /* 0x0000009d9e9d7221 */ /* 0x000fe20000010000 */
[----:B------:R-:W-:Y:S01]  /*3040*/  F2FP.BF16.F32.PACK_AB R155, R192, R159 ;  /* 0x0000009fc09b723e */ /* 0x000fe200000010ff */
[----:B------:R-:W-:-:S02]  /*3050*/  FADD.FTZ R164, R164, R23 ;  /* 0x00000017a4a47221 */ /* 0x000fc40000010000 */
[----:B------:R-:W-:Y:S01]  /*3060*/  FADD.FTZ R160, R160, R157 ;  /* 0x0000009da0a07221 */ /* 0x000fe20000010000 */
[----:B------:R-:W-:Y:S01]  /*3070*/  WARPGROUP.ARRIVE ;  /* 0x00000000000079c5 */ /* 0x000fe20000000000 */
[----:B------:R-:W-:Y:S02]  /*3080*/  FADD.FTZ R159, R159, R164 ;  /* 0x000000a49f9f7221 */ /* 0x000fe40000010000 */
[----:B------:R-:W-:Y:S02]  /*3090*/  FADD.FTZ R161, R161, R160 ;  /* 0x000000a0a1a17221 */ /* 0x000fe40000010000 */
[----:B------:R-:W-:-:S08]  /*30a0*/  FADD.FTZ R192, R192, R159 ;  /* 0x0000009fc0c07221 */ /* 0x000fd00000010000 */
        /* <DEDUP_REMOVED lines=23> */
[----:B0-----:R-:W-:Y:S01]  /*3220*/  F2FP.BF16.F32.PACK_AB R153, R186, R175 ;  /* 0x000000afba99723e */ /* 0x001fe200000010ff */
[----:B------:R-:W-:Y:S01]  /*3230*/  FADD.FTZ R175, R175, R174 ;  /* 0x000000aeafaf7221 */ /* 0x000fe20000010000 */
[----:B------:R-:W-:Y:S01]  /*3240*/  F2FP.BF16.F32.PACK_AB R154, R173, R170 ;  /* 0x000000aaad9a723e */ /* 0x000fe200000010ff */
[----:B------:R-:W-:Y:S01]  /*3250*/  FADD.FTZ R171, R171, R166 ;  /* 0x000000a6abab7221 */ /* 0x000fe20000010000 */
[----:B--2---:R-:W-:Y:S01]  /*3260*/  F2FP.BF16.F32.PACK_AB R155, R188, R185 ;  /* 0x000000b9bc9b723e */ /* 0x004fe200000010ff */
[----:B------:R-:W-:-:S02]  /*3270*/  FADD.FTZ R186, R186, R175 ;  /* 0x000000afbaba7221 */ /* 0x000fc40000010000 */
[----:B------:R-:W-:Y:S01]  /*3280*/  FADD.FTZ R4, R170, R171 ;  /* 0x000000abaa047221 */ /* 0x000fe20000010000 */
[----:B------:R-:W-:Y:S01]  /*3290*/  WARPGROUP.ARRIVE ;  /* 0x00000000000079c5 */ /* 0x000fe20000000000 */
[----:B------:R-:W-:Y:S02]  /*32a0*/  FADD.FTZ R185, R185, R186 ;  /* 0x000000bab9b97221 */ /* 0x000fe40000010000 */
[----:B------:R-:W-:Y:S02]  /*32b0*/  FADD.FTZ R4, R173, R4 ;  /* 0x00000004ad047221 */ /* 0x000fe40000010000 */
[----:B------:R-:W-:-:S08]  /*32c0*/  FADD.FTZ R6, R188, R185 ;  /* 0x000000b9bc067221 */ /* 0x000fd00000010000 */
[----:B------:R-:W-:Y:S03]  /*32d0*/  HGMMA.64x256x16.F32.BF16 R24, R152, gdesc[UR4].tnspB, R24, gsb0 ;  /* 0x43e0000498187df0 */ /* 0x000fe60008001818 */
[----:B------:R-:W-:Y:S02]  /*32e0*/  WARPGROUP.DEPBAR.LE gsb0, 0x0 ;  /* 0x00008000000079c5 */ /* 0x000fe40000010000 */
[----:B------:R0:W-:Y:S01]  /*32f0*/  @!P1 SYNCS.ARRIVE.TRANS64.RED.A1T0 RZ, [R184+URZ], RZ ;  /* 0x000000ffb8ff99a7 */ /* 0x0001e2000810043f */
[----:B------:R-:W-:Y:S05]  /*3300*/  @!P2 BRA `(.L_x_9263) ;  /* 0x00000024000ca947 */ /* 0x000fea0003800000 */
[----:B------:R-:W-:Y:S01]  /*3310*/  IMAD.MOV.U32 R11, RZ, RZ, R3 ;  /* 0x000000ffff0b7224 */ /* 0x000fe200078e0003 */
[----:B------:R-:W-:Y:S01]  /*3320*/  UIADD3 UR45, UR45, -0x2, URZ ;  /* 0xfffffffe2d2d7890 */ /* 0x000fe2000fffe03f */
[----:B------:R-:W-:Y:S01]  /*3330*/  IMAD.MOV.U32 R7, RZ, RZ, R0 ;  /* 0x000000ffff077224 */ /* 0x000fe200078e0000 */
[----:B------:R-:W-:-:S10]  /*3340*/  ULDC UR27, c[0x0][0xa80] ;  /* 0x0002a000001b7ab9 */ /* 0x000fd40000000800 */
.L_x_9272:
        /* <DEDUP_REMOVED lines=8> */
[----:B-1----:R-:W-:Y:S11]  /*33d0*/  @!P0 BRA `(.L_x_9264) ;  /* 0x0000000000048947 */ /* 0x002ff60003800000 */
[----:B------:R-:W-:Y:S01]  /*33e0*/  BPT.TRAP 0x1 ;  /* 0x000000040000795c */ /* 0x000fe20000300000 */
.L_x_9264:
[----:B------:R-:W1:Y:S01]  /*33f0*/  S2UR UR7, SR_CgaCtaId ;  /* 0x00000000000779c3 */ /* 0x000e620000008800 */
[----:B------:R-:W-:Y:S01]  /*3400*/  UMOV UR6, 0x400 ;  /* 0x0000040000067882 */ /* 0x000fe20000000000 */
[----:B------:R-:W-:-:S05]  /*3410*/  IMAD.U32 R0, RZ, RZ, UR37 ;  /* 0x00000025ff007e24 */ /* 0x000fca000f8e00ff */
[----:B------:R-:W-:Y:S01]  /*3420*/  SHF.L.U32 R0, R0, 0x1f, RZ ;  /* 0x0000001f00007819 */ /* 0x000fe200000006ff */
[----:B-1----:R-:W-:-:S04]  /*3430*/  ULEA UR20, UR7, UR6, 0x18 ;  /* 0x0000000607147291 */ /* 0x002fc8000f8ec03f */
[----:B------:R-:W-:-:S09]  /*3440*/  ULEA UR28, UR38, UR20, 0x3 ;  /* 0x00000014261c7291 */ /* 0x000fd2000f8e183f */
[----:B------:R1:W2:Y:S01]  /*3450*/  SYNCS.PHASECHK.TRANS64.TRYWAIT P3, [UR28+0x32430], R0 ;  /* 0x03243000ff0075a7 */ /* 0x0002a2000806015c */
[----:B------:R-:W-:Y:S05]  /*3460*/  @!P0 BRA `(.L_x_9265) ;  /* 0x0000000000048947 */ /* 0x000fea0003800000 */
[----:B------:R-:W-:Y:S01]  /*3470*/  BPT.TRAP 0x1 ;  /* 0x000000040000795c */ /* 0x000fe20000300000 */
.L_x_9265:
[----:B--2---:R-:W-:Y:S05]  /*3480*/  @P3 BRA `(.L_x_9266) ;  /* 0x0000000000083947 */ /* 0x004fea0003800000 */
[----:B------:R-:W2:Y:S02]  /*3490*/  SYNCS.PHASECHK.TRANS64.TRYWAIT P3, [UR28+0x32430], R0 ;  /* 0x03243000ff0075a7 */ /* 0x000ea4000806015c */
[----:B--2---:R-:W-:Y:S05]  /*34a0*/  @!P3 BRA `(.L_x_9267) ;  /* 0x00000098005cb947 */ /* 0x004fea0003800000 */
.L_x_9266:
[----:B------:R-:W-:Y:S01]  /*34b0*/  UIMAD UR6, UR38, 0x300, UR24 ;  /* 0x00000300260678a4 */ /* 0x000fe2000f8e0218 */
[----:B0-----:R-:W-:Y:S01]  /*34c0*/  WARPGROUP.ARRIVE ;  /* 0x00000000000079c5 */ /* 0x001fe20000000000 */
[----:B------:R-:W-:Y:S01]  /*34d0*/  UMOV UR7, 0x40000040 ;  /* 0x4000004000077882 */ /* 0x000fe20000000000 */
[----:B------:R-:W-:Y:S01]  /*34e0*/  UMOV UR11, 0x40000040 ;  /* 0x40000040000b7882 */ /* 0x000fe20000000000 */
[----:B------:R-:W-:Y:S02]  /*34f0*/  UIADD3 UR10, UR6, 0x2, URZ ;  /* 0x00000002060a7890 */ /* 0x000fe4000fffe03f */
[----:B------:R-:W-:Y:S01]  /*3500*/  UIADD3 UR14, UR6, 0x4, URZ ;  /* 0x00000004060e7890 */ /* 0x000fe2000fffe03f */
[----:B------:R-:W-:Y:S02]  /*3510*/  UMOV UR15, 0x40000040 ;  /* 0x40000040000f7882 */ /* 0x000fe40000000000 */
[----:B------:R-:W-:Y:S01]  /*3520*/  HGMMA.64x96x16.F32.BF16 R152, gdesc[UR4], RZ, !UPT, gsb0 ;  /* 0x01600000049879f0 */ /* 0x000fe2000c0018ff */
[----:B------:R-:W-:Y:S01]  /*3530*/  UIADD3 UR18, UR6, 0x6, URZ ;  /* 0x0000000606127890 */ /* 0x000fe2000fffe03f */
        /* <DEDUP_REMOVED lines=13> */
.L_x_9268:
[----:B------:R0:W3:Y:S01]  /*3610*/  SYNCS.PHASECHK.TRANS64.TRYWAIT P3, [UR28+0x32450], R0 ;  /* 0x03245000ff0075a7 */ /* 0x0000e2000806015c */
[----:B------:R-:W-:Y:S05]  /*3620*/  @!P0 BRA `(.L_x_9269) ;  /* 0x0000000000048947 */ /* 0x000fea0003800000 */
[----:B------:R-:W-:Y:S01]  /*3630*/  BPT.TRAP 0x1 ;  /* 0x000000040000795c */ /* 0x000fe20000300000 */
.L_x_9269:
[----:B---3--:R-:W-:Y:S05]  /*3640*/  @P3 BRA `(.L_x_9270) ;  /* 0x0000000000083947 */ /* 0x008fea0003800000 */
[----:B------:R-:W3:Y:S02]  /*3650*/  SYNCS.PHASECHK.TRANS64.TRYWAIT P3, [UR28+0x32450], R0 ;  /* 0x03245000ff0075a7 */ /* 0x000ee4000806015c */
[----:B---3--:R-:W-:Y:S05]  /*3660*/  @!P3 BRA `(.L_x_9271) ;  /* 0x000000980004b947 */ /* 0x008fea0003800000 */
.L_x_9270:
[----:B------:R-:W-:Y:S01]  /*3670*/  ULEA UR20, UR42, UR20, 0xd ;  /* 0x000000142a147291 */ /* 0x000fe2000f8e683f */
[----:B------:R-:W-:Y:S01]  /*3680*/  WARPGROUP.ARRIVE ;  /* 0x00000000000079c5 */ /* 0x000fe20000000000 */
[----:B------:R-:W-:-:S05]  /*3690*/  UIMAD UR7, UR38, 0xc00, UR25 ;  /* 0x00000c00260778a4 */ /* 0x000fca000f8e0219 */
[----:B------:R-:W3:Y:S01]  /*36a0*/  S2R R200, SR_TID.X ;  /* 0x0000000000c87919 */ /* 0x000ee20000002100 */
[----:B------:R-:W-:Y:S01]  /*36b0*/  UIADD3 UR20, UR20, 0x22400, URZ ;  /* 0x0002240014147890 */ /* 0x000fe2000fffe03f */
[----:B------:R-:W-:Y:S01]  /*36c0*/  IMAD.U32 R20, RZ, RZ, UR28 ;  /* 0x0000001cff147e24 */ /* 0x000fe2000f8e00ff */
[----:B------:R-:W-:Y:S01]  /*36d0*/  UMOV UR23, 0x40000040 ;  /* 0x4000004000177882 */ /* 0x000fe20000000000 */
[----:B------:R-:W-:Y:S01]  /*36e0*/  UMOV UR21, 0x40000040 ;  /* 0x4000004000157882 */ /* 0x000fe20000000000 */
[----:B------:R-:W-:Y:S01]  /*36f0*/  USHF.R.U32.HI UR20, URZ, 0x4, UR20 ;  /* 0x000000043f147899 */ /* 0x000fe20008011614 */
[C---:B------:R-:W-:Y:S01]  /*3700*/  @!P1 VIADD R21, R20.reuse, 0x32440 ;  /* 0x0003244014159836 */ /* 0x040fe20000000000 */
[----:B------:R-:W-:Y:S01]  /*3710*/  UMOV UR22, UR7 ;  /* 0x0000000700167c82 */ /* 0x000fe20008000000 */
[----:B------:R-:W-:Y:S01]  /*3720*/  UIMAD UR10, UR38, 0xc00, UR26 ;  /* 0x00000c00260a78a4 */ /* 0x000fe2000f8e021a */
[----:B------:R-:W-:Y:S01]  /*3730*/  @!P1 VIADD R20, R20, 0x32460 ;  /* 0x0003246014149836 */ /* 0x000fe20000000000 */
[----:B------:R-:W-:-:S04]  /*3740*/  ULOP3.LUT UR6, UR20, 0x3fff, URZ, 0xc0, !UPT ;  /* 0x00003fff14067892 */ /* 0x000fc8000f8ec03f */
[----:B------:R-:W-:Y:S01]  /*3750*/  ULOP3.LUT UR6, UR6, 0x10000, URZ, 0xfc, !UPT ;  /* 0x0001000006067892 */ /* 0x000fe2000f8efc3f */
[----:B------:R-:W-:-:S06]  /*3760*/  @!P1 PRMT R20, RZ, 0x654, R20 ;  /* 0x00000654ff149816 */ /* 0x000fcc0000000014 */
[----:B------:R-:W-:Y:S02]  /*3770*/  UMOV UR20, UR6 ;  /* 0x0000000600147c82 */ /* 0x000fe40008000000 */
[----:B------:R-:W-:Y:S01]  /*3780*/  HGMMA.64x96x16.F32.BF16 R152, gdesc[UR20], R152, gsb0 ;  /* 0x01600000149879f0 */ /* 0x000fe20008001898 */
[----:B------:R-:W-:Y:S02]  /*3790*/  UIADD3 UR22, UR7, 0x2, URZ ;  /* 0x0000000207167890 */ /* 0x000fe4000fffe03f */
[----:B------:R-:W-:Y:S01]  /*37a0*/  UIADD3 UR20, UR6, 0x2, URZ ;  /* 0x0000000206147890 */ /* 0x000fe2000fffe03f */
[----:B------:R-:W-:Y:S01]  /*37b0*/  UMOV UR23, 0x40000040 ;  /* 0x4000004000177882 */ /* 0x000fe20000000000 */
[----:B------:R-:W-:Y:S01]  /*37c0*/  UMOV UR21, 0x40000040 ;  /* 0x4000004000157882 */ /* 0x000fe20000000000 */
[----:B---3--:R-:W-:Y:S01]  /*37d0*/  SHF.R.U32.HI R200, RZ, 0x7, R200 ;  /* 0x00000007ffc87819 */ /* 0x008fe200000116c8 */
        /* <DEDUP_REMOVED lines=98> */
[----:B------:R-:W-:Y:S01]  /*3e00*/  UMOV UR6, UR10 ;  /* 0x0000000a00067c82 */ /* 0x000fe20008000000 */
[----:B------:R-:W-:Y:S01]  /*3e10*/  UMOV UR7, 0x40000040 ;  /* 0x4000004000077882 */ /* 0x000fe20000000000 */
[----:B------:R-:W-:Y:S02]  /*3e20*/  WARPGROUP.DEPBAR.LE gsb0, 0x0 ;  /* 0x00008000000079c5 */ /* 0x000fe40000010000 */
[----:B------:R-:W-:-:S06]  /*3e30*/  WARPGROUP.ARRIVE ;  /* 0x00000000000079c5 */ /* 0x000fcc0000000000 */
[----:B------:R-:W-:Y:S03]  /*3e40*/  HGMMA.64x96x16.F32.BF16 R152, gdesc[UR20], R152, gsb0 ;  /* 0x01600000149879f0 */ /* 0x000fe60008001898 */
[----:B------:R-:W-:Y:S02]  /*3e50*/  WARPGROUP.DEPBAR.LE gsb0, 0x0 ;  /* 0x00008000000079c5 */ /* 0x000fe40000010000 */
[----:B012---:R-:W-:-:S04]  /*3e60*/  FMNMX.FTZ R0, R152, R7, !PT ;  /* 0x0000000798007209 */ /* 0x007fc80007810000 */
[----:B------:R-:W-:-:S04]  /*3e70*/  FMNMX.FTZ R3, R153, R0, !PT ;  /* 0x0000000099037209 */ /* 0x000fc80007810000 */
[----:B------:R-:W-:-:S04]  /*3e80*/  FMNMX.FTZ R0, R156, R3, !PT ;  /* 0x000000039c007209 */ /* 0x000fc80007810000 */
[----:B------:R-:W-:-:S04]  /*3e90*/  FMNMX.FTZ R3, R157, R0, !PT ;  /* 0x000000009d037209 */ /* 0x000fc80007810000 */
[----:B------:R-:W-:-:S04]  /*3ea0*/  FMNMX.FTZ R0, R160, R3, !PT ;  /* 0x00000003a0007209 */ /* 0x000fc80007810000 */
        /* <DEDUP_REMOVED lines=37> */
[----:B------:R-:W-:-:S03]  /*4100*/  FMNMX.FTZ R0, R190, R3, !PT ;  /* 0x00000003be007209 */ /* 0x000fc60007810000 */
[----:B------:R-:W0:Y:S01]  /*4110*/  SHFL.BFLY PT, R5, R8, 0x2, 0x1f ;  /* 0x0c401f0008057f89 */ /* 0x000e2200000e0000 */
[----:B------:R-:W-:-:S04]  /*4120*/  FMNMX.FTZ R3, R191, R0, !PT ;  /* 0x00000000bf037209 */ /* 0x000fc80007810000 */
[----:B------:R-:W-:-:S04]  /*4130*/  FMNMX.FTZ R0, R194, R3, !PT ;  /* 0x00000003c2007209 */ /* 0x000fc80007810000 */
[----:B------:R-:W-:-:S04]  /*4140*/  FMNMX.FTZ R3, R195, R0, !PT ;  /* 0x00000000c3037209 */ /* 0x000fc80007810000 */
[----:B------:R-:W-:-:S04]  /*4150*/  FMNMX.FTZ R0, R198, R3, !PT ;  /* 0x00000003c6007209 */ /* 0x000fc80007810000 */
[----:B------:R-:W-:-:S05]  /*4160*/  FMNMX.FTZ R3, R199, R0, !PT ;  /* 0x00000000c7037209 */ /* 0x000fca0007810000 */
[----:B------:R-:W1:Y:S01]  /*4170*/  SHFL.BFLY PT, R10, R3, 0x2, 0x1f ;  /* 0x0c401f00030a7f89 */ /* 0x000e6200000e0000 */
[----:B0-----:R-:W-:-:S05]  /*4180*/  FMNMX.FTZ R5, R8, R5, !PT ;  /* 0x0000000508057209 */ /* 0x001fca0007810000 */
[----:B------:R-:W0:Y:S01]  /*4190*/  SHFL.BFLY PT, R0, R5, 0x1, 0x1f ;  /* 0x0c201f0005007f89 */ /* 0x000e2200000e0000 */
[----:B-1----:R-:W-:-:S05]  /*41a0*/  FMNMX.FTZ R10, R3, R10, !PT ;  /* 0x0000000a030a7209 */ /* 0x002fca0007810000 */
[----:B------:R-:W1:Y:S01]  /*41b0*/  SHFL.BFLY PT, R13, R10, 0x1, 0x1f ;  /* 0x0c201f000a0d7f89 */ /* 0x000e6200000e0000 */
[----:B0-----:R-:W-:-:S05]  /*41c0*/  FMNMX.FTZ R0, R5, R0, !PT ;  /* 0x0000000005007209 */ /* 0x001fca0007810000 */
[C---:B------:R-:W-:Y:S01]  /*41d0*/  FMUL.FTZ R12, R0.reuse, UR27 ;  /* 0x0000001b000c7c20 */ /* 0x040fe20008410000 */
[----:B------:R-:W-:-:S03]  /*41e0*/  FADD.FTZ R7, -R0, R7 ;  /* 0x0000000700077221 */ /* 0x000fc60000010100 */
[--C-:B------:R-:W-:Y:S01]  /*41f0*/  FFMA.FTZ R156, R156, UR27, -R12.reuse ;  /* 0x0000001b9c9c7c23 */ /* 0x100fe2000801080c */
[--C-:B------:R-:W-:Y:S01]  /*4200*/  FFMA.FTZ R8, R152, UR27, -R12.reuse ;  /* 0x0000001b98087c23 */ /* 0x100fe2000801080c */
[--C-:B------:R-:W-:Y:S01]  /*4210*/  FFMA.FTZ R9, R153, UR27, -R12.reuse ;  /* 0x0000001b99097c23 */ /* 0x100fe2000801080c */
[----:B------:R-:W-:Y:S01]  /*4220*/  FMUL.FTZ R7, R7, UR27 ;  /* 0x0000001b07077c20 */ /* 0x000fe20008410000 */
[----:B------:R-:W-:Y:S01]  /*4230*/  VIADD R153, R200, 0x8 ;  /* 0x00000008c8997836 */ /* 0x000fe20000000000 */
[----:B------:R-:W-:Y:S02]  /*4240*/  @!P1 PRMT R152, RZ, 0x654, R21 ;  /* 0x00000654ff989816 */ /* 0x000fe40000000015 */
[----:B------:R-:W-:Y:S01]  /*4250*/  MUFU.EX2 R8, R8 ;  /* 0x0000000800087308 */ /* 0x000fe20000000800 */
[----:B-1----:R-:W-:Y:S01]  /*4260*/  FMNMX.FTZ R3, R10, R13, !PT ;  /* 0x0000000d0a037209 */ /* 0x002fe20007810000 */
[----:B------:R-:W-:-:S06]  /*4270*/  FFMA.FTZ R13, R157, UR27, -R12 ;  /* 0x0000001b9d0d7c23 */ /* 0x000fcc000801080c */
[----:B------:R0:W-:Y:S01]  /*4280*/  MUFU.EX2 R10, R156 ;  /* 0x0000009c000a7308 */ /* 0x0001e20000000800 */
[--C-:B------:R-:W-:Y:S01]  /*4290*/  FFMA.FTZ R157, R160, UR27, -R12.reuse ;  /* 0x0000001ba09d7c23 */ /* 0x100fe2000801080c */
[--C-:B------:R-:W-:Y:S01]  /*42a0*/  FFMA.FTZ R160, R165, UR27, -R12.reuse ;  /* 0x0000001ba5a07c23 */ /* 0x100fe2000801080c */
[C---:B------:R-:W-:Y:S01]  /*42b0*/  FADD.FTZ R5, -R3.reuse, R11 ;  /* 0x0000000b03057221 */ /* 0x040fe20000010100 */
[----:B------:R-:W-:Y:S01]  /*42c0*/  FMUL.FTZ R23, R3, UR27 ;  /* 0x0000001b03177c20 */ /* 0x000fe20008410000 */
[--C-:B------:R-:W-:Y:S01]  /*42d0*/  FFMA.FTZ R165, R168, UR27, -R12.reuse ;  /* 0x0000001ba8a57c23 */ /* 0x100fe2000801080c */
[--C-:B------:R-:W-:Y:S01]  /*42e0*/  FFMA.FTZ R168, R173, UR27, -R12.reuse ;  /* 0x0000001bada87c23 */ /* 0x100fe2000801080c */
[----:B------:R-:W-:Y:S01]  /*42f0*/  FMUL.FTZ R11, R5, UR27 ;  /* 0x0000001b050b7c20 */ /* 0x000fe20008410000 */
[----:B------:R-:W-:Y:S01]  /*4300*/  IADD3 R5, -R200, 0xb, RZ ;  /* 0x0000000bc8057810 */ /* 0x000fe20007ffe1ff */
[--C-:B------:R-:W-:Y:S01]  /*4310*/  FFMA.FTZ R14, R154, UR27, -R23.reuse ;  /* 0x0000001b9a0e7c23 */ /* 0x100fe20008010817 */
[--C-:B------:R-:W-:Y:S01]  /*4320*/  FFMA.FTZ R15, R155, UR27, -R23.reuse ;  /* 0x0000001b9b0f7c23 */ /* 0x100fe20008010817 */
[--C-:B0-----:R-:W-:Y:S01]  /*4330*/  FFMA.FTZ R156, R159, UR27, -R23.reuse ;  /* 0x0000001b9f9c7c23 */ /* 0x101fe20008010817 */
[--C-:B------:R-:W-:Y:S01]  /*4340*/  FFMA.FTZ R158, R158, UR27, -R23.reuse ;  /* 0x0000001b9e9e7c23 */ /* 0x100fe20008010817 */
[----:B------:R1:W-:Y:S06]  /*4350*/  BAR.ARV R5, 0x100 ;  /* 0x000400050000751d */ /* 0x0003ec0000002000 */
[----:B------:R0:W-:Y:S01]  /*4360*/  @!P1 SYNCS.ARRIVE.TRANS64.RED.A1T0 RZ, [R152+URZ], RZ ;  /* 0x000000ff98ff99a7 */ /* 0x0001e2000810043f */
[----:B------:R-:W2:Y:S01]  /*4370*/  MUFU.EX2 R7, R7 ;  /* 0x0000000700077308 */ /* 0x000ea20000000800 */
        /* <DEDUP_REMOVED lines=16> */
[-C--:B--2---:R-:W-:Y:S01]  /*4480*/  FMUL.FTZ R24, R24, R7.reuse ;  /* 0x0000000718187220 */ /* 0x084fe20000410000 */
        /* <DEDUP_REMOVED lines=23> */
[----:B------:R4:W-:Y:S01]  /*4600*/  BAR.SYNC.DEFER_BLOCKING R153, 0x100 ;  /* 0x000400990000751d */ /* 0x0009e20000010000 */
        /* <DEDUP_REMOVED lines=109> */
[----:B0-----:R-:W-:Y:S01]  /*4ce0*/  F2FP.BF16.F32.PACK_AB R152, R9, R8 ;  /* 0x000000080998723e */ /* 0x001fe200000010ff */
[--C-:B-----5:R-:W-:Y:S01]  /*4cf0*/  FFMA.FTZ R158, R161, UR27, -R12.reuse ;  /* 0x0000001ba19e7c23 */ /* 0x120fe2000801080c */
[----:B--2---:R-:W-:Y:S01]  /*4d00*/  F2FP.BF16.F32.PACK_AB R154, R13, R10 ;  /* 0x0000000a0d9a723e */ /* 0x004fe200000010ff */
[--C-:B------:R-:W-:Y:S01]  /*4d10*/  FFMA.FTZ R161, R162, UR27, -R23.reuse ;  /* 0x0000001ba2a17c23 */ /* 0x100fe20008010817 */
[----:B----4-:R-:W-:Y:S01]  /*4d20*/  F2FP.BF16.F32.PACK_AB R153, R15, R14 ;  /* 0x0000000e0f99723e */ /* 0x010fe200000010ff */
[--C-:B------:R-:W-:Y:S01]  /*4d30*/  FFMA.FTZ R162, R163, UR27, -R23.reuse ;  /* 0x0000001ba3a27c23 */ /* 0x100fe20008010817 */
[----:B-1----:R-:W-:Y:S01]  /*4d40*/  F2FP.BF16.F32.PACK_AB R155, R156, R21 ;  /* 0x000000159c9b723e */ /* 0x002fe200000010ff */
[--C-:B------:R-:W-:Y:S01]  /*4d50*/  FFMA.FTZ R163, R166, UR27, -R23.reuse ;  /* 0x0000001ba6a37c23 */ /* 0x100fe20008010817 */
[----:B------:R-:W-:Y:S01]  /*4d60*/  MUFU.EX2 R157, R157 ;  /* 0x0000009d009d7308 */ /* 0x000fe20000000800 */
[--C-:B------:R-:W-:Y:S01]  /*4d70*/  FFMA.FTZ R166, R169, UR27, -R12.reuse ;  /* 0x0000001ba9a67c23 */ /* 0x100fe2000801080c */
[----:B------:R-:W-:Y:S01]  /*4d80*/  WARPGROUP.ARRIVE ;  /* 0x00000000000079c5 */ /* 0x000fe20000000000 */
[--C-:B------:R-:W-:Y:S01]  /*4d90*/  FFMA.FTZ R169, R170, UR27, -R23.reuse ;  /* 0x0000001baaa97c23 */ /* 0x100fe20008010817 */
[--C-:B------:R-:W-:Y:S01]  /*4da0*/  FFMA.FTZ R170, R171, UR27, -R23.reuse ;  /* 0x0000001babaa7c23 */ /* 0x100fe20008010817 */
[--C-:B------:R-:W-:Y:S01]  /*4db0*/  FFMA.FTZ R171, R174, UR27, -R23.reuse ;  /* 0x0000001baeab7c23 */ /* 0x100fe20008010817 */
[--C-:B------:R-:W-:Y:S01]  /*4dc0*/  FFMA.FTZ R174, R177, UR27, -R12.reuse ;  /* 0x0000001bb1ae7c23 */ /* 0x100fe2000801080c */
[--C-:B------:R-:W-:Y:S01]  /*4dd0*/  FFMA.FTZ R177, R178, UR27, -R23.reuse ;  /* 0x0000001bb2b17c23 */ /* 0x100fe20008010817 */
[----:B------:R-:W-:Y:S01]  /*4de0*/  HGMMA.64x256x16.F32.BF16 R24, R152, gdesc[UR4].tnspB, R24, gsb0 ;  /* 0x43e0000498187df0 */ /* 0x000fe20008001818 */
[----:B------:R-:W0:Y:S01]  /*4df0*/  MUFU.EX2 R158, R158 ;  /* 0x0000009e009e7308 */ /* 0x000e220000000800 */
[----:B------:R-:W-:Y:S01]  /*4e00*/  UIADD3 UR6, UR10, 0x80, URZ ;  /* 0x000000800a067890 */ /* 0x000fe2000fffe03f */
[--C-:B------:R-:W-:Y:S01]  /*4e10*/  FFMA.FTZ R178, R179, UR27, -R23.reuse ;  /* 0x0000001bb3b27c23 */ /* 0x100fe20008010817 */
[----:B------:R-:W-:Y:S01]  /*4e20*/  UMOV UR7, 0x40000040 ;  /* 0x4000004000077882 */ /* 0x000fe20000000000 */
        /* <DEDUP_REMOVED lines=10> */
[----:B------:R-:W-:Y:S01]  /*4ed0*/  FFMA.FTZ R12, R197, UR27, -R12 ;  /* 0x0000001bc50c7c23 */ /* 0x000fe2000801080c */
[----:B------:R-:W-:Y:S01]  /*4ee0*/  FFMA.FTZ R23, R199, UR27, -R23 ;  /* 0x0000001bc7177c23 */ /* 0x000fe20008010817 */
[----:B------:R-:W-:Y:S01]  /*4ef0*/  MUFU.EX2 R160, R160 ;  /* 0x000000a000a07308 */ /* 0x000fe20000000800 */
[----:B------:R-:W-:Y:S01]  /*4f00*/  FFMA.FTZ R4, R7, R4, R8 ;  /* 0x0000000407047223 */ /* 0x000fe20000010008 */
[----:B------:R-:W-:Y:S01]  /*4f10*/  FFMA.FTZ R6, R11, R6, R14 ;  /* 0x000000060b067223 */ /* 0x000fe2000001000e */
[----:B------:R-:W-:-:S02]  /*4f20*/  IMAD.MOV.U32 R11, RZ, RZ, R3 ;  /* 0x000000ffff0b7224 */ /* 0x000fc400078e0003 */
[----:B------:R-:W-:Y:S01]  /*4f30*/  FADD.FTZ R9, R9, R4 ;  /* 0x0000000409097221 */ /* 0x000fe20000010000 */
[----:B------:R-:W-:Y:S01]  /*4f40*/  FADD.FTZ R6, R15, R6 ;  /* 0x000000060f067221 */ /* 0x000fe20000010000 */
[----:B------:R-:W-:Y:S01]  /*4f50*/  IMAD.MOV.U32 R7, RZ, RZ, R0 ;  /* 0x000000ffff077224 */ /* 0x000fe200078e0000 */
[----:B------:R-:W-:Y:S01]  /*4f60*/  MUFU.EX2 R161, R161 ;  /* 0x000000a100a17308 */ /* 0x000fe20000000800 */
[----:B------:R-:W-:Y:S01]  /*4f70*/  FADD.FTZ R10, R10, R9 ;  /* 0x000000090a0a7221 */ /* 0x000fe20000010000 */
[----:B------:R-:W-:-:S03]  /*4f80*/  FADD.FTZ R21, R21, R6 ;  /* 0x0000000615157221 */ /* 0x000fc60000010000 */
[----:B------:R-:W-:Y:S01]  /*4f90*/  FADD.FTZ R10, R13, R10 ;  /* 0x0000000a0d0a7221 */ /* 0x000fe20000010000 */
[----:B------:R-:W-:Y:S02]  /*4fa0*/  FADD.FTZ R156, R156, R21 ;  /* 0x000000159c9c7221 */ /* 0x000fe40000010000 */
[----:B------:R-:W1:Y:S08]  /*4fb0*/  MUFU.EX2 R162, R162 ;  /* 0x000000a200a27308 */ /* 0x000e700000000800 */
[----:B------:R-:W-:Y:S08]  /*4fc0*/  MUFU.EX2 R163, R163 ;  /* 0x000000a300a37308 */ /* 0x000ff00000000800 */
[----:B------:R-:W2:Y:S08]  /*4fd0*/  MUFU.EX2 R164, R164 ;  /* 0x000000a400a47308 */ /* 0x000eb00000000800 */
[----:B------:R-:W-:Y:S08]  /*4fe0*/  MUFU.EX2 R165, R165 ;  /* 0x000000a500a57308 */ /* 0x000ff00000000800 */
[----:B------:R-:W3:Y:S08]  /*4ff0*/  MUFU.EX2 R166, R166 ;  /* 0x000000a600a67308 */ /* 0x000ef00000000800 */
[----:B------:R-:W-:Y:S08]  /*5000*/  MUFU.EX2 R167, R167 ;  /* 0x000000a700a77308 */ /* 0x000ff00000000800 */
[----:B------:R-:W-:Y:S08]  /*5010*/  MUFU.EX2 R168, R168 ;  /* 0x000000a800a87308 */ /* 0x000ff00000000800 */
[----:B------:R-:W-:Y:S08]  /*5020*/  MUFU.EX2 R169, R169 ;  /* 0x000000a900a97308 */ /* 0x000ff00000000800 */
[----:B------:R-:W4:Y:S08]  /*5030*/  MUFU.EX2 R170, R170 ;  /* 0x000000aa00aa7308 */ /* 0x000f300000000800 */
[----:B------:R-:W-:Y:S08]  /*5040*/  MUFU.EX2 R171, R171 ;  /* 0x000000ab00ab7308 */ /* 0x000ff00000000800 */
[----:B------:R-:W5:Y:S08]  /*5050*/  MUFU.EX2 R172, R172 ;  /* 0x000000ac00ac7308 */ /* 0x000f700000000800 */
[----:B------:R-:W-:Y:S08]  /*5060*/  MUFU.EX2 R173, R173 ;  /* 0x000000ad00ad7308 */ /* 0x000ff00000000800 */
[----:B------:R-:W5:Y:S08]  /*5070*/  MUFU.EX2 R174, R174 ;  /* 0x000000ae00ae7308 */ /* 0x000f700000000800 */
[----:B------:R-:W-:Y:S08]  /*5080*/  MUFU.EX2 R175, R175 ;  /* 0x000000af00af7308 */ /* 0x000ff00000000800 */
[----:B------:R-:W-:Y:S08]  /*5090*/  MUFU.EX2 R176, R176 ;  /* 0x000000b000b07308 */ /* 0x000ff00000000800 */
[----:B------:R-:W-:Y:S08]  /*50a0*/  MUFU.EX2 R177, R177 ;  /* 0x000000b100b17308 */ /* 0x000ff00000000800 */
[----:B------:R-:W5:Y:S08]  /*50b0*/  MUFU.EX2 R178, R178 ;  /* 0x000000b200b27308 */ /* 0x000f700000000800 */
        /* <DEDUP_REMOVED lines=12> */
[----:B------:R-:W-:Y:S01]  /*5180*/  MUFU.EX2 R191, R191 ;  /* 0x000000bf00bf7308 */ /* 0x000fe20000000800 */
[----:B------:R-:W-:-:S02]  /*5190*/  WARPGROUP.DEPBAR.LE gsb0, 0x0 ;  /* 0x00008000000079c5 */ /* 0x000fc40000010000 */
[----:B0-----:R-:W-:-:S05]  /*51a0*/  F2FP.BF16.F32.PACK_AB R152, R158, R157 ;  /* 0x0000009d9e98723e */ /* 0x001fca00000010ff */
[----:B------:R-:W-:Y:S01]  /*51b0*/  MUFU.EX2 R12, R12 ;  /* 0x0000000c000c7308 */ /* 0x000fe20000000800 */
[----:B-1----:R-:W-:Y:S01]  /*51c0*/  F2FP.BF16.F32.PACK_AB R153, R162, R161 ;  /* 0x000000a1a299723e */ /* 0x002fe200000010ff */
[----:B------:R-:W-:Y:S01]  /*51d0*/  FADD.FTZ R157, R157, R10 ;  /* 0x0000000a9d9d7221 */ /* 0x000fe20000010000 */
[----:B------:R-:W-:Y:S01]  /*51e0*/  F2FP.BF16.F32.PACK_AB R154, R160, R159 ;  /* 0x0000009fa09a723e */ /* 0x000fe200000010ff */
[----:B------:R-:W-:Y:S01]  /*51f0*/  FADD.FTZ R161, R161, R156 ;  /* 0x0000009ca1a17221 */ /* 0x000fe20000010000 */
[----:B--2---:R-:W-:Y:S01]  /*5200*/  F2FP.BF16.F32.PACK_AB R155, R164, R163 ;  /* 0x000000a3a49b723e */ /* 0x004fe200000010ff */
[----:B------:R-:W-:Y:S02]  /*5210*/  FADD.FTZ R158, R158, R157 ;  /* 0x0000009d9e9e7221 */ /* 0x000fe40000010000 */
[----:B------:R-:W-:Y:S01]  /*5220*/  MUFU.EX2 R192, R192 ;  /* 0x000000c000c07308 */ /* 0x000fe20000000800 */
[----:B------:R-:W-:Y:S01]  /*5230*/  WARPGROUP.ARRIVE ;  /* 0x00000000000079c5 */ /* 0x000fe20000000000 */
[----:B------:R-:W-:Y:S01]  /*5240*/  FADD.FTZ R162, R162, R161 ;  /* 0x000000a1a2a27221 */ /* 0x000fe20000010000 */
[----:B------:R-:W-:-:S03]  /*5250*/  FADD.FTZ R159, R159, R158 ;  /* 0x0000009e9f9f7221 */ /* 0x000fc60000010000 */
[----:B------:R-:W-:Y:S01]  /*5260*/  FADD.FTZ R163, R163, R162 ;  /* 0x000000a2a3a37221 */ /* 0x000fe20000010000 */
[----:B------:R-:W-:Y:S01]  /*5270*/  HGMMA.64x256x16.F32.BF16 R24, R152, gdesc[UR4].tnspB, R24, gsb0 ;  /* 0x43e0000498187df0 */ /* 0x000fe20008001818 */
[----:B------:R-:W-:Y:S01]  /*5280*/  UIADD3 UR6, UR10, 0x100, URZ ;  /* 0x000001000a067890 */ /* 0x000fe2000fffe03f */
[----:B------:R-:W0:Y:S01]  /*5290*/  MUFU.EX2 R193, R193 ;  /* 0x000000c100c17308 */ /* 0x000e220000000800 */
[----:B------:R-:W-:Y:S01]  /*52a0*/  UMOV UR7, 0x40000040 ;  /* 0x4000004000077882 */ /* 0x000fe20000000000 */
[----:B------:R-:W-:Y:S01]  /*52b0*/  FADD.FTZ R160, R160, R159 ;  /* 0x0000009fa0a07221 */ /* 0x000fe20000010000 */
[----:B------:R-:W-:-:S05]  /*52c0*/  FADD.FTZ R164, R164, R163 ;  /* 0x000000a3a4a47221 */ /* 0x000fca0000010000 */
[----:B------:R-:W-:Y:S08]  /*52d0*/  MUFU.EX2 R194, R194 ;  /* 0x000000c200c27308 */ /* 0x000ff00000000800 */
[----:B------:R-:W1:Y:S01]  /*52e0*/  MUFU.EX2 R23, R23 ;  /* 0x0000001700177308 */ /* 0x000e620000000800 */
[----:B------:R-:W-:Y:S02]  /*52f0*/  WARPGROUP.DEPBAR.LE gsb0, 0x0 ;  /* 0x00008000000079c5 */ /* 0x000fe40000010000 */
[----:B---3--:R-:W-:Y:S01]  /*5300*/  F2FP.BF16.F32.PACK_AB R152, R166, R165 ;  /* 0x000000a5a698723e */ /* 0x008fe200000010ff */
[----:B------:R-:W-:Y:S01]  /*5310*/  FADD.FTZ R165, R165, R160 ;  /* 0x000000a0a5a57221 */ /* 0x000fe20000010000 */
[----:B----4-:R-:W-:Y:S01]  /*5320*/  F2FP.BF16.F32.PACK_AB R153, R170, R169 ;  /* 0x000000a9aa99723e */ /* 0x010fe200000010ff */
[----:B------:R-:W-:Y:S01]  /*5330*/  FADD.FTZ R169, R169, R164 ;  /* 0x000000a4a9a97221 */ /* 0x000fe20000010000 */
[----:B------:R-:W-:Y:S01]  /*5340*/  F2FP.BF16.F32.PACK_AB R154, R168, R167 ;  /* 0x000000a7a89a723e */ /* 0x000fe200000010ff */
[----:B------:R-:W-:Y:S01]  /*5350*/  FADD.FTZ R166, R166, R165 ;  /* 0x000000a5a6a67221 */ /* 0x000fe20000010000 */
[----:B-----5:R-:W-:Y:S01]  /*5360*/  F2FP.BF16.F32.PACK_AB R155, R172, R171 ;  /* 0x000000abac9b723e */ /* 0x020fe200000010ff */
[----:B------:R-:W-:-:S02]  /*5370*/  FADD.FTZ R170, R170, R169 ;  /* 0x000000a9aaaa7221 */ /* 0x000fc40000010000 */
[----:B------:R-:W-:Y:S01]  /*5380*/  FADD.FTZ R167, R167, R166 ;  /* 0x000000a6a7a77221 */ /* 0x000fe20000010000 */
[----:B------:R-:W-:Y:S01]  /*5390*/  WARPGROUP.ARRIVE ;  /* 0x00000000000079c5 */ /* 0x000fe20000000000 */
[----:B------:R-:W-:Y:S02]  /*53a0*/  FADD.FTZ R171, R171, R170 ;  /* 0x000000aaabab7221 */ /* 0x000fe40000010000 */
[----:B------:R-:W-:Y:S02]  /*53b0*/  FADD.FTZ R168, R168, R167 ;  /* 0x000000a7a8a87221 */ /* 0x000fe40000010000 */
[----:B------:R-:W-:Y:S01]  /*53c0*/  FADD.FTZ R172, R172, R171 ;  /* 0x000000abacac7221 */ /* 0x000fe20000010000 */
[----:B------:R-:W-:Y:S01]  /*53d0*/  HGMMA.64x256x16.F32.BF16 R24, R152, gdesc[UR4].tnspB, R24, gsb0 ;  /* 0x43e0000498187df0 */ /* 0x000fe20008001818 */
[----:B------:R-:W-:Y:S01]  /*53e0*/  UIADD3 UR6, UR10, 0x180, URZ ;  /* 0x000001800a067890 */ /* 0x000fe2000fffe03f */
[----:B------:R-:W-:Y:S01]  /*53f0*/  UMOV UR7, 0x40000040 ;  /* 0x4000004000077882 */ /* 0x000fe20000000000 */
[----:B------:R-:W-:-:S02]  /*5400*/  WARPGROUP.DEPBAR.LE gsb0, 0x0 ;  /* 0x00008000000079c5 */ /* 0x000fc40000010000 */
[----:B------:R-:W-:Y:S01]  /*5410*/  F2FP.BF16.F32.PACK_AB R152, R174, R173 ;  /* 0x000000adae98723e */ /* 0x000fe200000010ff */
[----:B------:R-:W-:Y:S01]  /*5420*/  FADD.FTZ R173, R173, R168 ;  /* 0x000000a8adad7221 */ /* 0x000fe20000010000 */
[----:B------:R-:W-:Y:S01]  /*5430*/  F2FP.BF16.F32.PACK_AB R153, R178, R177 ;  /* 0x000000b1b299723e */ /* 0x000fe200000010ff */
[----:B------:R-:W-:Y:S01]  /*5440*/  FADD.FTZ R177, R177, R172 ;  /* 0x000000acb1b17221 */ /* 0x000fe20000010000 */
[----:B------:R-:W-:Y:S01]  /*5450*/  F2FP.BF16.F32.PACK_AB R154, R176, R175 ;  /* 0x000000afb09a723e */ /* 0x000fe200000010ff */
[----:B------:R-:W-:Y:S01]  /*5460*/  FADD.FTZ R174, R174, R173 ;  /* 0x000000adaeae7221 */ /* 0x000fe20000010000 */
[----:B------:R-:W-:Y:S01]  /*5470*/  F2FP.BF16.F32.PACK_AB R155, R180, R179 ;  /* 0x000000b3b49b723e */ /* 0x000fe200000010ff */
[----:B------:R-:W-:Y:S02]  /*5480*/  FADD.FTZ R178, R178, R177 ;  /* 0x000000b1b2b27221 */ /* 0x000fe40000010000 */
[----:B------:R-:W-:Y:S01]  /*5490*/  FADD.FTZ R175, R175, R174 ;  /* 0x000000aeafaf7221 */ /* 0x000fe20000010000 */
[----:B------:R-:W-:Y:S01]  /*54a0*/  WARPGROUP.ARRIVE ;  /* 0x00000000000079c5 */ /* 0x000fe20000000000 */
[----:B------:R-:W-:-:S02]  /*54b0*/  FADD.FTZ R179, R179, R178 ;  /* 0x000000b2b3b37221 */ /* 0x000fc40000010000 */
        /* <DEDUP_REMOVED lines=39> */
[----:B------:R-:W-:Y:S05]  /*5730*/  @P2 BRA `(.L_x_9272) ;  /* 0xffffffdc00042947 */ /* 0x000fea000383ffff */
.L_x_9263:
[----:B------:R-:W2:Y:S01]  /*5740*/  SHFL.BFLY PT, R7, R4, 0x2, 0x1f ;  /* 0x0c401f0004077f89 */ /* 0x000ea200000e0000 */
[----:B------:R-:W-:Y:S01]  /*5750*/  MOV R206, 0x400 ;  /* 0x0000040000ce7802 */ /* 0x000fe20000000f00 */
[----:B------:R-:W-:Y:S02]  /*5760*/  UIADD3 UR4, -UR43, URZ, URZ ;  /* 0x0000003f2b047290 */ /* 0x000fe4000fffe13f */
[----:B------:R-:W3:Y:S01]  /*5770*/  SHFL.BFLY PT, R9, R6, 0x2, 0x1f ;  /* 0x0c401f0006097f89 */ /* 0x000ee200000e0000 */
[----:B------:R-:W-:Y:S01]  /*5780*/  ULDC UR10, c[0x0][0xd44] ;  /* 0x00035100000a7ab9 */ /* 0x000fe20000000800 */
[----:B------:R-:W-:Y:S01]  /*5790*/  ULDC.64 UR6, c[0x0][0xc90] ;  /* 0x0003240000067ab9 */ /* 0x000fe20000000a00 */
[----:B------:R-:W-:Y:S01]  /*57a0*/  UIMAD UR10, UR10, UR4, UR41 ;  /* 0x000000040a0a72a4 */ /* 0x000fe2000f8e0229 */
[----:B------:R-:W4:Y:S01]  /*57b0*/  S2R R11, SR_CgaCtaId ;  /* 0x00000000000b7919 */ /* 0x000f220000008800 */
[----:B------:R-:W-:Y:S02]  /*57c0*/  ULDC.64 UR8, c[0x0][0xbe8] ;  /* 0x0002fa0000087ab9 */ /* 0x000fe40000000a00 */
[----:B------:R-:W-:Y:S01]  /*57d0*/  USHF.R.S32.HI UR11, URZ, 0x1f, UR10 ;  /* 0x0000001f3f0b7899 */ /* 0x000fe2000801140a */
[----:B------:R-:W0:Y:S01]  /*57e0*/  S2R R13, SR_SWINHI ;  /* 0x00000000000d7919 */ /* 0x000e220000002f00 */
[----:B------:R-:W-:-:S02]  /*57f0*/  UIMAD.WIDE.U32 UR4, UR10, UR6, URZ ;  /* 0x000000060a0472a5 */ /* 0x000fc4000f8e003f */
[----:B------:R-:W-:Y:S01]  /*5800*/  UIMAD UR6, UR11, UR6, URZ ;  /* 0x000000060b0672a4 */ /* 0x000fe2000f8e023f */
[----:B------:R1:W-:Y:S06]  /*5810*/  BAR.ARV R5, 0x100 ;  /* 0x000400050000751d */ /* 0x0003ec0000002000 */
[----:B------:R-:W-:Y:S01]  /*5820*/  UIMAD UR6, UR10, UR7, UR6 ;  /* 0x000000070a0672a4 */ /* 0x000fe2000f8e0206 */
[----:B--2---:R-:W-:Y:S01]  /*5830*/  FADD.FTZ R7, R7, R4 ;  /* 0x0000000407077221 */ /* 0x004fe20000010000 */
[----:B------:R-:W-:Y:S01]  /*5840*/  IMAD.MOV.U32 R4, RZ, RZ, RZ ;  /* 0x000000ffff047224 */ /* 0x000fe200078e00ff */
[----:B------:R-:W-:Y:S06]  /*5850*/  BAR.ARV 0x8, 0x180 ;  /* 0x0206000000007b1d */ /* 0x000fec0000002000 */
[----:B---3--:R-:W-:Y:S01]  /*5860*/  FADD.FTZ R9, R9, R6 ;  /* 0x0000000609097221 */ /* 0x008fe20000010000 */
[----:B------:R-:W-:Y:S01]  /*5870*/  IMAD.MOV.U32 R6, RZ, RZ, -0x800000 ;  /* 0xff800000ff067424 */ /* 0x000fe200078e00ff */
[----:B------:R-:W2:Y:S01]  /*5880*/  SHFL.BFLY PT, R8, R7, 0x1, 0x1f ;  /* 0x0c201f0007087f89 */ /* 0x000ea200000e0000 */
[----:B-1----:R-:W-:Y:S01]  /*5890*/  IMAD.MOV.U32 R5, RZ, RZ, -0x800000 ;  /* 0xff800000ff057424 */ /* 0x002fe200078e00ff */
[----:B------:R-:W-:-:S02]  /*58a0*/  USHF.R.S32.HI UR7, URZ, 0x1f, UR43 ;  /* 0x0000001f3f077899 */ /* 0x000fc4000801142b */
[----:B------:R-:W1:Y:S01]  /*58b0*/  SHFL.BFLY PT, R10, R9, 0x1, 0x1f ;  /* 0x0c201f00090a7f89 */ /* 0x000e6200000e0000 */
[----:B----4-:R-:W-:Y:S01]  /*58c0*/  LEA R206, R11, R206, 0x18 ;  /* 0x000000ce0bce7211 */ /* 0x010fe200078ec0ff */
[----:B------:R-:W-:Y:S01]  /*58d0*/  BAR.SYNC.DEFER_BLOCKING 0x1, 0x100 ;  /* 0x0044000000007b1d */ /* 0x000fe20000010000 */
[----:B--2---:R-:W-:Y:S01]  /*58e0*/  FADD.FTZ R12, R7, R8 ;  /* 0x00000008070c7221 */ /* 0x004fe20000010000 */
[----:B------:R-:W-:Y:S02]  /*58f0*/  IMAD.MOV.U32 R8, RZ, RZ, RZ ;  /* 0x000000ffff087224 */ /* 0x000fe400078e00ff */
[----:B-1----:R-:W-:Y:S02]  /*5900*/  FADD.FTZ R14, R9, R10 ;  /* 0x0000000a090e7221 */ /* 0x002fe40000010000 */
[----:B------:R-:W-:Y:S01]  /*5910*/  FSETP.NE.FTZ.AND P0, PT, R12, RZ, PT ;  /* 0x000000ff0c00720b */ /* 0x000fe20003f15000 */
[----:B------:R-:W-:Y:S01]  /*5920*/  IMAD R9, R22, 0x40, R2 ;  /* 0x0000004016097824 */ /* 0x000fe200078e0202 */
[----:B------:R-:W-:-:S02]  /*5930*/  MOV R10, R206 ;  /* 0x000000ce000a7202 */ /* 0x000fc40000000f00 */
[----:B0-----:R-:W-:Y:S01]  /*5940*/  MOV R11, R13 ;  /* 0x0000000d000b7202 */ /* 0x001fe20000000f00 */
[----:B------:R-:W-:Y:S01]  /*5950*/  IMAD.U32 R13, RZ, RZ, UR27 ;  /* 0x0000001bff0d7e24 */ /* 0x000fe2000f8e00ff */
[----:B------:R-:W-:-:S07]  /*5960*/  FSETP.NE.FTZ.AND P1, PT, R14, RZ, PT ;  /* 0x000000ff0e00720b */ /* 0x000fce0003f35000 */
[----:B------:R-:W0:Y:S01]  /*5970*/  @P0 MUFU.RCP R8, R12 ;  /* 0x0000000c00080308 */ /* 0x000e220000001000 */
[----:B------:R-:W-:-:S07]  /*5980*/  @P0 FMUL.FTZ R13, R13, 0.69314718246459960938 ;  /* 0x3f3172180d0d0820 */ /* 0x000fce0000410000 */
[----:B------:R-:W-:Y:S08]  /*5990*/  @P1 MUFU.RCP R4, R14 ;  /* 0x0000000e00041308 */ /* 0x000ff00000001000 */
        /* <DEDUP_REMOVED lines=8> */
[----:B------:R-:W0:Y:S01]  /*5a20*/  @P1 MUFU.LG2 R14, R14 ;  /* 0x0000000e000e1308 */ /* 0x000e220000000c00 */
        /* <DEDUP_REMOVED lines=57> */
[----:B------:R-:W-:-:S04]  /*5dc0*/  IMAD.WIDE R8, R9, 0x2, R10 ;  /* 0x0000000209087825 */ /* 0x000fc800078e020a */
[----:B-1----:R-:W-:Y:S01]  /*5dd0*/  @P0 FMUL.FTZ R12, R12, 0.69314718246459960938 ;  /* 0x3f3172180c0c0820 */ /* 0x002fe20000410000 */
[----:B0-----:R-:W-:Y:S01]  /*5de0*/  @P1 FMUL.FTZ R14, R14, 0.69314718246459960938 ;  /* 0x3f3172180e0e1820 */ /* 0x001fe20000410000 */
[----:B------:R-:W-:Y:S01]  /*5df0*/  FMUL.FTZ R7, R91, R4 ;  /* 0x000000045b077220 */ /* 0x000fe20000410000 */
[----:B------:R-:W-:-:S04]  /*5e00*/  IMAD.WIDE R10, R211, 0x2, R10 ;  /* 0x00000002d30a7825 */ /* 0x000fc800078e020a */
[-C--:B------:R-:W-:Y:S01]  /*5e10*/  FMUL.FTZ R176, R131, R4.reuse ;  /* 0x0000000483b07220 */ /* 0x080fe20000410000 */
[-C--:B------:R-:W-:Y:S01]  /*5e20*/  FMUL.FTZ R23, R90, R4.reuse ;  /* 0x000000045a177220 */ /* 0x080fe20000410000 */
[-C--:B------:R-:W-:Y:S01]  /*5e30*/  FMUL.FTZ R61, R94, R4.reuse ;  /* 0x000000045e3d7220 */ /* 0x080fe20000410000 */
[----:B------:R-:W-:Y:S01]  /*5e40*/  IMAD.U32 R53, RZ, RZ, UR27 ;  /* 0x0000001bff357e24 */ /* 0x000fe2000f8e00ff */
[----:B------:R-:W-:Y:S01]  /*5e50*/  IADD3 R21, P3, R10, 0xc060, RZ ;  /* 0x0000c0600a157810 */ /* 0x000fe20007f7e0ff */
[----:B------:R-:W-:Y:S01]  /*5e60*/  FMUL.FTZ R77, R98, R4 ;  /* 0x00000004624d7220 */ /* 0x000fe20000410000 */
[C---:B------:R-:W-:Y:S01]  /*5e70*/  LOP3.LUT R171, R10.reuse, 0x380, RZ, 0xc0, !PT ;  /* 0x000003800aab7812 */ /* 0x040fe200078ec0ff */
[----:B------:R-:W-:Y:S01]  /*5e80*/  @P1 FMUL.FTZ R53, R53, 0.69314718246459960938 ;  /* 0x3f31721835351820 */ /* 0x000fe20000410000 */
[----:B------:R-:W-:Y:S01]  /*5e90*/  LOP3.LUT R15, R21, 0x380, RZ, 0xc0, !PT ;  /* 0x00000380150f7812 */ /* 0x000fe200078ec0ff */
[----:B------:R-:W-:Y:S01]  /*5ea0*/  @P0 FFMA.FTZ R6, R13, R0, R12 ;  /* 0x000000000d060223 */ /* 0x000fe2000001000c */
[----:B------:R-:W-:Y:S01]  /*5eb0*/  IADD3 R91, P5, R10, 0xc020, RZ ;  /* 0x0000c0200a5b7810 */ /* 0x000fe20007fbe0ff */
[----:B------:R-:W-:Y:S01]  /*5ec0*/  @P1 FFMA.FTZ R5, R53, R3, R14 ;  /* 0x0000000335051223 */ /* 0x000fe2000001000e */
        /* <DEDUP_REMOVED lines=34> */
[----:B------:R-:W-:Y:S01]  /*60f0*/  IADD3 R0, P3, R10, 0x60, RZ ;  /* 0x000000600a007810 */ /* 0x000fe20007f7e0ff */
[----:B------:R-:W-:Y:S01]  /*6100*/  FMUL.FTZ R31, R31, R4 ;  /* 0x000000041f1f7220 */ /* 0x000fe20000410000 */
[----:B------:R-:W-:Y:S01]  /*6110*/  LOP3.LUT R170, R171, R10, RZ, 0x3c, !PT ;  /* 0x0000000aabaa7212 */ /* 0x000fe200078e3cff */
        /* <DEDUP_REMOVED lines=67> */
[--C-:B------:R-:W-:Y:S01]  /*6550*/  IMAD.MOV.U32 R171, RZ, RZ, R11.reuse ;  /* 0x000000ffffab7224 */ /* 0x100fe200078e000b */
[----:B------:R-:W-:Y:S01]  /*6560*/  IADD3 R13, P3, R8, 0x1000, RZ ;  /* 0x00001000080d7810 */ /* 0x000fe20007f7e0ff */
[--C-:B------:R-:W-:Y:S01]  /*6570*/  IMAD.X R157, RZ, RZ, R11.reuse, P4 ;  /* 0x000000ffff9d7224 */ /* 0x100fe200020e060b */
[----:B------:R-:W-:Y:S01]  /*6580*/  LOP3.LUT R3, R52, 0x380, RZ, 0xc0, !PT ;  /* 0x0000038034037812 */ /* 0x000fe200078ec0ff */
[--C-:B------:R-:W-:Y:S01]  /*6590*/  IMAD.X R159, RZ, RZ, R11.reuse, P5 ;  /* 0x000000ffff9f7224 */ /* 0x100fe200028e060b */
[----:B------:R-:W-:Y:S01]  /*65a0*/  LOP3.LUT R12, R13, 0x380, RZ, 0xc0, !PT ;  /* 0x000003800d0c7812 */ /* 0x000fe200078ec0ff */
[--C-:B------:R-:W-:Y:S01]  /*65b0*/  IMAD.X R161, RZ, RZ, R11.reuse, P6 ;  /* 0x000000ffffa17224 */ /* 0x100fe200030e060b */
[----:B------:R-:W-:Y:S01]  /*65c0*/  SHF.R.U64 R3, R3, 0x3, RZ ;  /* 0x0000000303037819 */ /* 0x000fe200000012ff */
[--C-:B------:R-:W-:Y:S01]  /*65d0*/  IMAD.X R163, RZ, RZ, R11.reuse, P0 ;  /* 0x000000ffffa37224 */ /* 0x100fe200000e060b */
[----:B------:R-:W-:Y:S01]  /*65e0*/  SHF.R.U64 R12, R12, 0x3, RZ ;  /* 0x000000030c0c7819 */ /* 0x000fe200000012ff */
[----:B------:R-:W-:Y:S01]  /*65f0*/  IMAD.X R165, RZ, RZ, R11, P1 ;  /* 0x000000ffffa57224 */ /* 0x000fe200008e060b */
[----:B------:R-:W-:Y:S01]  /*6600*/  LOP3.LUT R95, R98, 0x380, RZ, 0xc0, !PT ;  /* 0x00000380625f7812 */ /* 0x000fe200078ec0ff */
[----:B------:R-:W-:Y:S01]  /*6610*/  IMAD.U32 R10, RZ, RZ, UR4 ;  /* 0x00000004ff0a7e24 */ /* 0x000fe2000f8e00ff */
[----:B------:R-:W-:Y:S01]  /*6620*/  LOP3.LUT R158, R3, R52, RZ, 0x3c, !PT ;  /* 0x00000034039e7212 */ /* 0x000fe200078e3cff */
[----:B------:R-:W-:Y:S01]  /*6630*/  UIADD3 UR4, UR5, UR6, URZ ;  /* 0x0000000605047290 */ /* 0x000fe2000fffe03f */
[----:B------:R-:W-:-:S02]  /*6640*/  LOP3.LUT R3, R14, 0x380, RZ, 0xc0, !PT ;  /* 0x000003800e037812 */ /* 0x000fc400078ec0ff */
[----:B------:R-:W-:Y:S01]  /*6650*/  LOP3.LUT R12, R12, R13, RZ, 0x3c, !PT ;  /* 0x0000000d0c0c7212 */ /* 0x000fe200078e3cff */
[----:B------:R-:W-:Y:S01]  /*6660*/  IMAD.X R13, RZ, RZ, R9, P3 ;  /* 0x000000ffff0d7224 */ /* 0x000fe200018e0609 */
[----:B------:R-:W-:Y:S01]  /*6670*/  SHF.R.U64 R95, R95, 0x3, RZ ;  /* 0x000000035f5f7819 */ /* 0x000fe200000012ff */
[----:B------:R-:W-:Y:S01]  /*6680*/  ULDC UR6, c[0x0][0xb88] ;  /* 0x0002e20000067ab9 */ /* 0x000fe20000000800 */
[----:B------:R-:W-:Y:S02]  /*6690*/  SHF.R.U64 R3, R3, 0x3, RZ ;  /* 0x0000000303037819 */ /* 0x000fe400000012ff */
[----:B------:R-:W-:Y:S02]  /*66a0*/  IADD3 R99, P3, R8, 0x8000, RZ ;  /* 0x0000800008637810 */ /* 0x000fe40007f7e0ff */
[----:B------:R-:W-:Y:S02]  /*66b0*/  LOP3.LUT R134, R95, R98, RZ, 0x3c, !PT ;  /* 0x000000625f867212 */ /* 0x000fe400078e3cff */
[----:B------:R-:W-:-:S02]  /*66c0*/  LOP3.LUT R160, R3, R14, RZ, 0x3c, !PT ;  /* 0x0000000e03a07212 */ /* 0x000fc400078e3cff */
[----:B------:R-:W-:Y:S02]  /*66d0*/  LOP3.LUT R98, R99, 0x380, RZ, 0xc0, !PT ;  /* 0x0000038063627812 */ /* 0x000fe400078ec0ff */
[----:B------:R-:W-:Y:S02]  /*66e0*/  LOP3.LUT R3, R0, 0x380, RZ, 0xc0, !PT ;  /* 0x0000038000037812 */ /* 0x000fe400078ec0ff */
[----:B------:R-:W-:Y:S02]  /*66f0*/  SHF.R.U64 R98, R98, 0x3, RZ ;  /* 0x0000000362627819 */ /* 0x000fe400000012ff */
[----:B------:R-:W-:Y:S02]  /*6700*/  SHF.R.U64 R3, R3, 0x3, RZ ;  /* 0x0000000303037819 */ /* 0x000fe400000012ff */
[----:B------:R-:W-:Y:S01]  /*6710*/  LOP3.LUT R98, R98, R99, RZ, 0x3c, !PT ;  /* 0x0000006362627212 */ /* 0x000fe200078e3cff */
[----:B------:R-:W-:Y:S01]  /*6720*/  IMAD.X R99, RZ, RZ, R9, P3 ;  /* 0x000000ffff637224 */ /* 0x000fe200018e0609 */
[----:B------:R-:W-:-:S02]  /*6730*/  LOP3.LUT R168, R3, R0, RZ, 0x3c, !PT ;  /* 0x0000000003a87212 */ /* 0x000fc400078e3cff */
[C---:B------:R-:W-:Y:S02]  /*6740*/  IADD3 R3, P3, R8.reuse, 0xf000, RZ ;  /* 0x0000f00008037810 */ /* 0x040fe40007f7e0ff */
[----:B------:R-:W-:Y:S02]  /*6750*/  IADD3 R95, P2, R8, 0x7000, RZ ;  /* 0x00007000085f7810 */ /* 0x000fe40007f5e0ff */
[----:B------:R-:W-:Y:S01]  /*6760*/  LOP3.LUT R0, R3, 0x380, RZ, 0xc0, !PT ;  /* 0x0000038003007812 */ /* 0x000fe200078ec0ff */
[----:B------:R-:W-:Y:S01]  /*6770*/  IMAD.X R127, RZ, RZ, R9, P3 ;  /* 0x000000ffff7f7224 */ /* 0x000fe200018e0609 */
[----:B------:R-:W-:Y:S02]  /*6780*/  LOP3.LUT R94, R95, 0x380, RZ, 0xc0, !PT ;  /* 0x000003805f5e7812 */ /* 0x000fe400078ec0ff */
[----:B------:R-:W-:Y:S02]  /*6790*/  SHF.R.U64 R0, R0, 0x3, RZ ;  /* 0x0000000300007819 */ /* 0x000fe400000012ff */
[----:B------:R-:W-:-:S02]  /*67a0*/  SHF.R.U64 R94, R94, 0x3, RZ ;  /* 0x000000035e5e7819 */ /* 0x000fc400000012ff */
[----:B------:R-:W-:Y:S01]  /*67b0*/  LOP3.LUT R126, R0, R3, RZ, 0x3c, !PT ;  /* 0x00000003007e7212 */ /* 0x000fe200078e3cff */
[----:B------:R-:W-:Y:S01]  /*67c0*/  IMAD R3, RZ, RZ, -UR41 ;  /* 0x80000029ff037e24 */ /* 0x000fe2000f8e02ff */
[----:B------:R-:W0:Y:S01]  /*67d0*/  LDC R0, c[0x0][0xce8] ;  /* 0x00033a00ff007b82 */ /* 0x000e220000000800 */
[----:B------:R-:W-:Y:S01]  /*67e0*/  LOP3.LUT R94, R94, R95, RZ, 0x3c, !PT ;  /* 0x0000005f5e5e7212 */ /* 0x000fe200078e3cff */
[----:B------:R-:W-:Y:S01]  /*67f0*/  IMAD.X R95, RZ, RZ, R9, P2 ;  /* 0x000000ffff5f7224 */ /* 0x000fe200010e0609 */
[----:B------:R-:W-:Y:S02]  /*6800*/  IADD3 R123, P2, R8, 0xe000, RZ ;  /* 0x0000e000087b7810 */ /* 0x000fe40007f5e0ff */
[----:B------:R-:W-:Y:S02]  /*6810*/  F2FP.BF16.F32.PACK_AB R24, R25, R24 ;  /* 0x000000181918723e */ /* 0x000fe400000010ff */
[----:B------:R-:W-:Y:S02]  /*6820*/  LOP3.LUT R122, R123, 0x380, RZ, 0xc0, !PT ;  /* 0x000003807b7a7812 */ /* 0x000fe400078ec0ff */
[----:B------:R-:W-:-:S02]  /*6830*/  F2FP.BF16.F32.PACK_AB R25, R27, R26 ;  /* 0x0000001a1b19723e */ /* 0x000fc400000010ff */
[----:B------:R-:W-:Y:S02]  /*6840*/  SHF.R.U64 R122, R122, 0x3, RZ ;  /* 0x000000037a7a7819 */ /* 0x000fe400000012ff */
[----:B------:R-:W-:Y:S02]  /*6850*/  F2FP.BF16.F32.PACK_AB R26, R187, R28 ;  /* 0x0000001cbb1a723e */ /* 0x000fe400000010ff */
[----:B------:R-:W-:Y:S01]  /*6860*/  LOP3.LUT R122, R122, R123, RZ, 0x3c, !PT ;  /* 0x0000007b7a7a7212 */ /* 0x000fe200078e3cff */
[----:B------:R-:W-:Y:S01]  /*6870*/  IMAD.X R123, RZ, RZ, R9, P2 ;  /* 0x000000ffff7b7224 */ /* 0x000fe200010e0609 */
[----:B------:R-:W1:Y:S01]  /*6880*/  LDC R28, c[0x0][0xd38] ;  /* 0x00034e00ff1c7b82 */ /* 0x000e620000000800 */
[----:B------:R-:W-:Y:S02]  /*6890*/  MOV R170, R170 ;  /* 0x000000aa00aa7202 */ /* 0x000fe40000000f00 */
[----:B------:R-:W-:Y:S02]  /*68a0*/  F2FP.BF16.F32.PACK_AB R27, R31, R30 ;  /* 0x0000001e1f1b723e */ /* 0x000fe400000010ff */
[----:B------:R-:W-:-:S02]  /*68b0*/  LOP3.LUT R57, R90, 0x380, RZ, 0xc0, !PT ;  /* 0x000003805a397812 */ /* 0x000fc400078ec0ff */
[----:B0-----:R-:W-:Y:S01]  /*68c0*/  ISETP.NE.AND P2, PT, R0, 0x1, PT ;  /* 0x000000010000780c */ /* 0x001fe20003f45270 */
[----:B------:R0:W-:Y:S01]  /*68d0*/  STSM.16.M88.4 [R170], R24 ;  /* 0x00000018aa007844 */ /* 0x0001e20000000200 */
[----:B------:R-:W-:Y:S01]  /*68e0*/  LOP3.LUT R11, R56, 0x380, RZ, 0xc0, !PT ;  /* 0x00000380380b7812 */ /* 0x000fe200078ec0ff */
[----:B------:R-:W2:Y:S01]  /*68f0*/  LDC.64 R30, c[0x0][0xc98] ;  /* 0x00032600ff1e7b82 */ /* 0x000ea20000000a00 */
[----:B------:R-:W-:Y:S02]  /*6900*/  SHF.R.U64 R57, R57, 0x3, RZ ;  /* 0x0000000339397819 */ /* 0x000fe400000012ff */
[----:B------:R-:W-:Y:S02]  /*6910*/  SHF.R.U64 R11, R11, 0x3, RZ ;  /* 0x000000030b0b7819 */ /* 0x000fe400000012ff */
[----:B------:R-:W-:Y:S02]  /*6920*/  LOP3.LUT R146, R57, R90, RZ, 0x3c, !PT ;  /* 0x0000005a39927212 */ /* 0x000fe400078e3cff */
[----:B------:R-:W-:-:S02]  /*6930*/  LOP3.LUT R154, R11, R56, RZ, 0x3c, !PT ;  /* 0x000000380b9a7212 */ /* 0x000fc400078e3cff */
[----:B------:R-:W-:Y:S02]  /*6940*/  LOP3.LUT R11, R20, 0x380, RZ, 0xc0, !PT ;  /* 0x00000380140b7812 */ /* 0x000fe400078ec0ff */
[----:B------:R-:W-:Y:S02]  /*6950*/  IADD3 R57, P0, R8, 0x5000, RZ ;  /* 0x0000500008397810 */ /* 0x000fe40007f1e0ff */
[----:B------:R-:W-:Y:S01]  /*6960*/  F2FP.BF16.F32.PACK_AB R32, R33, R32 ;  /* 0x000000202120723e */ /* 0x000fe200000010ff */
[----:B0-----:R-:W0:Y:S01]  /*6970*/  @P2 LDC R24, c[0x0][0xcec] ;  /* 0x00033b00ff182b82 */ /* 0x001e220000000800 */
[----:B-1----:R-:W-:Y:S01]  /*6980*/  IMAD R3, R28, R3, UR44 ;  /* 0x0000002c1c037e24 */ /* 0x002fe2000f8e0203 */
[----:B------:R-:W-:Y:S02]  /*6990*/  F2FP.BF16.F32.PACK_AB R33, R35, R34 ;  /* 0x000000222321723e */ /* 0x000fe400000010ff */
[----:B------:R-:W-:Y:S02]  /*69a0*/  SHF.R.U64 R11, R11, 0x3, RZ ;  /* 0x000000030b0b7819 */ /* 0x000fe400000012ff */
[----:B------:R-:W-:-:S02]  /*69b0*/  IADD3 R91, P1, R8, 0x6000, RZ ;  /* 0x00006000085b7810 */ /* 0x000fc40007f3e0ff */
        /* <DEDUP_REMOVED lines=271> */
.L_x_9274:
[----:B------:R-:W-:Y:S05]  /*7ab0*/  BSYNC B0 ;  /* 0x0000000000007941 */ /* 0x000fea0003800000 */
.L_x_9273:
        /* <DEDUP_REMOVED lines=20> */
.L_x_9276:
[----:B------:R-:W-:Y:S05]  /*7c00*/  BSYNC B0 ;  /* 0x0000000000007941 */ /* 0x000fea0003800000 */
.L_x_9275:
        /* <DEDUP_REMOVED lines=20> */
.L_x_9278:
[----:B------:R-:W-:Y:S05]  /*7d50*/  BSYNC B0 ;  /* 0x0000000000007941 */ /* 0x000fea0003800000 */
.L_x_9277:
        /* <DEDUP_REMOVED lines=23> */
.L_x_9280:
[----:B------:R-:W-:Y:S05]  /*7ed0*/  BSYNC B0 ;  /* 0x0000000000007941 */ /* 0x000fea0003800000 */
.L_x_9279:
[----:B------:R-:W5:Y:S02]  /*7ee0*/  LDC R0, c[0x0][0xd34] ;  /* 0x00034d00ff007b82 */ /* 0x000f640000000800 */
[----:B-----5:R-:W-:-:S13]  /*7ef0*/  ISETP.LE.AND P0, PT, R0, UR44, PT ;  /* 0x0000002c00007c0c */ /* 0x020fda000bf03270 */
[----:B------:R-:W-:Y:S05]  /*7f00*/  @!P0 BRA `(.L_x_9281) ;  /* 0xffffff8c00b08947 */ /* 0x000fea000383ffff */
[----:B------:R-:W-:Y:S05]  /*7f10*/  EXIT ;  /* 0x000000000000794d */ /* 0x000fea0003800000 */
.L_x_9250:
        /* <DEDUP_REMOVED lines=34> */
[C---:B-1----:R-:W-:Y:S02]  /*8140*/  LOP3.LUT R3, R2.reuse, 0x80, RZ, 0xfc, !PT ;  /* 0x0000008002037812 */ /* 0x042fe400078efcff */
[----:B--2---:R-:W-:-:S07]  /*8150*/  LOP3.LUT R0, R2, 0xc0, RZ, 0xfc, !PT ;  /* 0x000000c002007812 */ /* 0x004fce00078efcff */
.L_x_9362:
[----:B------:R-:W2:Y:S01]  /*8160*/  LDL R2, [R1+0x24] ;  /* 0x0000240001027983 */ /* 0x000ea20000100800 */
[----:B-1----:R-:W1:Y:S01]  /*8170*/  LDC R0, c[0x0][0xd38] ;  /* 0x00034e00ff007b82 */ /* 0x002e620000000800 */
[----:B------:R-:W-:Y:S05]  /*8180*/  YIELD ;  /* 0x0000000000007946 */ /* 0x000fea0003800000 */
[----:B------:R-:W-:Y:S02]  /*8190*/  ULDC.64 UR4, c[0x0][0x418] ;  /* 0x0001060000047ab9 */ /* 0x000fe40000000a00 */
[----:B------:R-:W3:Y:S01]  /*81a0*/  LDC R17, c[0x0][0xd44] ;  /* 0x00035100ff117b82 */ /* 0x000ee20000000800 */
[----:B------:R-:W-:-:S03]  /*81b0*/  UISETP.NE.U32.AND UP0, UPT, UR4, URZ, UPT ;  /* 0x0000003f0400728c */ /* 0x000fc6000bf05070 */
[----:B------:R-:W-:Y:S01]  /*81c0*/  ULDC UR4, c[0x0][0x424] ;  /* 0x0001090000047ab9 */ /* 0x000fe20000000800 */
[----:B------:R-:W-:-:S04]  /*81d0*/  UISETP.NE.AND.EX UP0, UPT, UR5, URZ, UPT, UP0 ;  /* 0x0000003f0500728c */ /* 0x000fc8000bf05300 */
[----:B------:R-:W-:Y:S01]  /*81e0*/  USEL UR4, UR4, 0x1, UP0 ;  /* 0x0000000104047887 */ /* 0x000fe20008000000 */
[----:B-1----:R-:W-:-:S13]  /*81f0*/  ISETP.NE.AND P0, PT, R0, 0x1, PT ;  /* 0x000000010000780c */ /* 0x002fda0003f05270 */
[----:B------:R-:W2:Y:S08]  /*8200*/  @P0 LDC R0, c[0x0][0xd3c] ;  /* 0x00034f00ff000b82 */ /* 0x000eb00000000800 */
[----:B------:R-:W1:Y:S01]  /*8210*/  @P0 LDC R3, c[0x0][0xd40] ;  /* 0x00035000ff030b82 */ /* 0x000e620000000800 */
[----:B--2---:R-:W-:-:S04]  /*8220*/  @P0 IMAD.HI.U32 R0, R2, R0, RZ ;  /* 0x0000000002000227 */ /* 0x004fc800078e00ff */
[----:B------:R-:W-:Y:S01]  /*8230*/  IMAD.MOV.U32 R4, RZ, RZ, R2 ;  /* 0x000000ffff047224 */ /* 0x000fe200078e0002 */
[----:B-1----:R-:W-:Y:S02]  /*8240*/  @P0 SHF.R.U32.HI R4, RZ, R3, R0 ;  /* 0x00000003ff040219 */ /* 0x002fe40000011600 */
[----:B---3--:R-:W-:-:S03]  /*8250*/  ISETP.NE.AND P0, PT, R17, 0x1, PT ;  /* 0x000000011100780c */ /* 0x008fc60003f05270 */
[----:B------:R-:W-:Y:S01]  /*8260*/  IMAD.MOV.U32 R5, RZ, RZ, R4 ;  /* 0x000000ffff057224 */ /* 0x000fe200078e0004 */
[----:B------:R-:W-:Y:S09]  /*8270*/  STL [R1+0x10], R4 ;  /* 0x0000100401007387 */ /* 0x000ff20000100800 */
[----:B------:R-:W1:Y:S02]  /*8280*/  @P0 LDC.64 R2, c[0x0][0xd48] ;  /* 0x00035200ff020b82 */ /* 0x000e640000000a00 */
[----:B-1----:R-:W-:-:S05]  /*8290*/  @P0 IMAD.HI.U32 R2, R4, R2, RZ ;  /* 0x0000000204020227 */ /* 0x002fca00078e00ff */
[----:B------:R-:W-:-:S05]  /*82a0*/  @P0 SHF.R.U32.HI R5, RZ, R3, R2 ;  /* 0x00000003ff050219 */ /* 0x000fca0000011602 */
[----:B------:R-:W-:Y:S01]  /*82b0*/  IMAD.MOV R0, RZ, RZ, -R5 ;  /* 0x000000ffff007224 */ /* 0x000fe200078e0a05 */
[----:B------:R-:W-:Y:S03]  /*82c0*/  STL [R1+0x14], R5 ;  /* 0x0000140501007387 */ /* 0x000fe60000100800 */
[----:B------:R-:W-:Y:S02]  /*82d0*/  IMAD R17, R17, R0, R4 ;  /* 0x0000000011117224 */ /* 0x000fe400078e0204 */
[----:B------:R-:W1:Y:S02]  /*82e0*/  LDC R0, c[0x0][0x2f0] ;  /* 0x0000bc00ff007b82 */ /* 0x000e640000000800 */
[----:B-1----:R-:W-:Y:S01]  /*82f0*/  IMAD R2, R0, UR4, RZ ;  /* 0x0000000400027c24 */ /* 0x002fe2000f8e02ff */
[----:B------:R-:W-:-:S03]  /*8300*/  UIADD3 UR4, UR37, 0x1c400, URZ ;  /* 0x0001c40025047890 */ /* 0x000fc6000fffe03f */
[----:B------:R-:W-:Y:S01]  /*8310*/  VIADD R0, R2, 0x5f ;  /* 0x0000005f02007836 */ /* 0x000fe20000000000 */
[----:B------:R1:W-:Y:S01]  /*8320*/  STL [R1+0x58], R2 ;  /* 0x0000580201007387 */ /* 0x0003e20000100800 */
[----:B------:R-:W-:Y:S02]  /*8330*/  ULOP3.LUT UP0, URZ, UR4, 0x3ff, URZ, 0xc0, !UPT ;  /* 0x000003ff043f7892 */ /* 0x000fe4000f80c03f */
[----:B------:R-:W-:-:S04]  /*8340*/  IMAD.HI R0, R0, 0x2aaaaaab, RZ ;  /* 0x2aaaaaab00007827 */ /* 0x000fc800078e02ff */
[----:B------:R-:W-:Y:S02]  /*8350*/  PLOP3.LUT P0, PT, PT, PT, UP0, 0x80, 0x0 ;  /* 0x000000000000781c */ /* 0x000fe40003f0f008 */
[----:B-1----:R-:W-:-:S04]  /*8360*/  SHF.R.U32.HI R2, RZ, 0x1f, R0 ;  /* 0x0000001fff027819 */ /* 0x002fc80000011600 */
[----:B------:R-:W-:-:S05]  /*8370*/  LEA.HI.SX32 R0, R0, R2, 0x1c ;  /* 0x0000000200007211 */ /* 0x000fca00078fe2ff */
[----:B------:R1:W-:Y:S02]  /*8380*/  STL [R1+0x20], R0 ;  /* 0x0000200001007387 */ /* 0x0003e40000100800 */
[----:B0-----:R-:W-:Y:S05]  /*8390*/  @!P0 BRA `(.L_x_9283) ;  /* 0x0000000000408947 */ /* 0x001fea0003800000 */
        /* <DEDUP_REMOVED lines=16> */
.L_x_9283:
        /* <DEDUP_REMOVED lines=17> */
[----:B--2---:R-:W-:-:S07]  /*85b0*/  IMAD.MOV.U32 R13, RZ, RZ, RZ ;  /* 0x000000ffff0d7224 */ /* 0x004fce00078e00ff */
[----:B------:R-:W-:-:S07]  /*85c0*/  LEPC R20, `(.L_x_9285) ;  /* 0x000000001014794e */ /* 0x000fce0000000000 */
[----:B01-3--:R-:W-:Y:S05]  /*85d0*/  CALL.ABS.NOINC R2 ;  /* 0x0000000002007343 */ /* 0x00bfea0003c00000 */
.L_x_9285:
        /* <DEDUP_REMOVED lines=15> */
.L_x_9284:
[----:B------:R-:W2:Y:S01]  /*86d0*/  LDL R2, [R1+0x20] ;  /* 0x0000200001027983 */ /* 0x000ea20000100800 */
[----:B------:R-:W-:-:S03]  /*86e0*/  ULDC.64 UR4, c[0x0][0xaf0] ;  /* 0x0002bc0000047ab9 */ /* 0x000fc60000000a00 */
[----:B-1----:R-:W3:Y:S01]  /*86f0*/  LDL R0, [R1+0x14] ;  /* 0x0000140001007983 */ /* 0x002ee20000100800 */
[----:B------:R-:W-:-:S04]  /*8700*/  ISETP.NE.U32.AND P0, PT, RZ, UR4, PT ;  /* 0x00000004ff007c0c */ /* 0x000fc8000bf05070 */
[----:B------:R-:W-:Y:S01]  /*8710*/  ISETP.NE.AND.EX P0, PT, RZ, UR5, PT, P0 ;  /* 0x00000005ff007c0c */ /* 0x000fe2000bf05300 */
[----:B--2---:R-:W-:-:S12]  /*8720*/  IMAD.MOV.U32 R16, RZ, RZ, R2 ;  /* 0x000000ffff107224 */ /* 0x004fd800078e0002 */
[----:B------:R-:W1:Y:S01]  /*8730*/  @P0 LDC.64 R2, c[0x0][0xaf0] ;  /* 0x0002bc00ff020b82 */ /* 0x000e620000000a00 */
[----:B---3--:R-:W-:Y:S02]  /*8740*/  IMAD.MOV.U32 R7, RZ, RZ, R0 ;  /* 0x000000ffff077224 */ /* 0x008fe400078e0000 */
[----:B-1----:R-:W-:-:S05]  /*8750*/  @P0 IMAD.WIDE R2, R0, 0x4, R2 ;  /* 0x0000000400020825 */ /* 0x002fca00078e0202 */
[----:B------:R1:W2:Y:S01]  /*8760*/  @P0 LDG.E R7, desc[UR46][R2.64] ;  /* 0x0000002e02070981 */ /* 0x0002a2000c1e1900 */
[----:B------:R-:W-:Y:S01]  /*8770*/  VIADD R9, R16, 0xffffffff ;  /* 0xffffffff10097836 */ /* 0x000fe20000000000 */
[----:B------:R-:W-:Y:S01]  /*8780*/  UMOV UR4, 0xffffffff ;  /* 0xffffffff00047882 */ /* 0x000fe20000000000 */
[----:B------:R-:W-:Y:S01]  /*8790*/  LOP3.LUT R18, R18, 0xfffffffe, RZ, 0xc0, !PT ;  /* 0xfffffffe12127812 */ /* 0x000fe200078ec0ff */
[----:B-1----:R-:W1:Y:S02]  /*87a0*/  LDC.64 R2, c[0x0][0x418] ;  /* 0x00010600ff027b82 */ /* 0x002e640000000a00 */
[----:B-1----:R-:W-:-:S04]  /*87b0*/  ISETP.NE.U32.AND P0, PT, R2, RZ, PT ;  /* 0x000000ff0200720c */ /* 0x002fc80003f05070 */
        /* <DEDUP_REMOVED lines=8> */
[----:B------:R-:W2:Y:S02]  /*8840*/  S2R R0, SR_TID.X ;  /* 0x0000000000007919 */ /* 0x000ea40000002100 */
[----:B--2---:R-:W-:-:S04]  /*8850*/  SHF.R.U32.HI R0, RZ, 0x5, R0 ;  /* 0x00000005ff007819 */ /* 0x004fc80000011600 */
[----:B------:R-:W-:-:S05]  /*8860*/  LOP3.LUT R0, R0, 0x3, RZ, 0xc0, !PT ;  /* 0x0000000300007812 */ /* 0x000fca00078ec0ff */
[----:B------:R2:W3:Y:S02]  /*8870*/  SHFL.IDX PT, R14, R0, RZ, 0x1f ;  /* 0x00001fff000e7589 */ /* 0x0004e400000e0000 */
.L_x_9379:
        /* <DEDUP_REMOVED lines=8> */
.L_x_9382:
[----:B------:R-:W-:Y:S05]  /*8900*/  @!P6 BRA `(.L_x_9287) ;  /* 0x0000000000e8e947 */ /* 0x000fea0003800000 */
[----:B------:R3:W-:Y:S01]  /*8910*/  STL [R1+0x4c], R9 ;  /* 0x00004c0901007387 */ /* 0x0007e20000100800 */
[----:B------:R-:W-:Y:S01]  /*8920*/  IMAD.MOV.U32 R16, RZ, RZ, R7 ;  /* 0x000000ffff107224 */ /* 0x000fe200078e0007 */
[----:B------:R-:W-:Y:S06]  /*8930*/  @!P1 BRA `(.L_x_9289) ;  /* 0x00000000004c9947 */ /* 0x000fec0003800000 */
[----:B------:R-:W4:Y:S01]  /*8940*/  LDC R6, c[0x0][0x43c] ;  /* 0x00010f00ff067b82 */ /* 0x000f220000000800 */
[----:B--2---:R-:W-:Y:S01]  /*8950*/  IMAD.MOV.U32 R0, RZ, RZ, R9 ;  /* 0x000000ffff007224 */ /* 0x004fe200078e0009 */
[----:B------:R-:W-:Y:S01]  /*8960*/  ULDC.64 UR4, c[0x0][0x428] ;  /* 0x00010a0000047ab9 */ /* 0x000fe20000000a00 */
[----:B----4-:R-:W-:-:S13]  /*8970*/  ISETP.NE.AND P0, PT, R6, 0x1, PT ;  /* 0x000000010600780c */ /* 0x010fda0003f05270 */
[----:B------:R-:W2:Y:S02]  /*8980*/  @P0 LDC.64 R4, c[0x0][0x440] ;  /* 0x00011000ff040b82 */ /* 0x000ea40000000a00 */
[----:B--2---:R-:W-:-:S05]  /*8990*/  @P0 IMAD.HI.U32 R4, R9, R4, RZ ;  /* 0x0000000409040227 */ /* 0x004fca00078e00ff */
        /* <DEDUP_REMOVED lines=8> */
[----:B--2---:R-:W-:-:S04]  /*8a20*/  IMAD R6, R8, UR4, RZ ;  /* 0x0000000408067c24 */ /* 0x004fc8000f8e02ff */
[----:B------:R-:W-:-:S04]  /*8a30*/  IMAD R0, R7, UR5, R6 ;  /* 0x0000000507007c24 */ /* 0x000fc8000f8e0206 */
[----:B------:R-:W-:-:S05]  /*8a40*/  IMAD.IADD R0, R5, 0x1, R0 ;  /* 0x0000000105007824 */ /* 0x000fca00078e0200 */
[----:B------:R-:W-:-:S05]  /*8a50*/  LEA.HI.X R3, R4, R3, R0, 0x2, P0 ;  /* 0x0000000304037211 */ /* 0x000fca00000f1400 */
[----:B------:R4:W5:Y:S02]  /*8a60*/  LDG.E R16, desc[UR46][R2.64] ;  /* 0x0000002e02107981 */ /* 0x000964000c1e1900 */
.L_x_9289:
[----:B----4-:R-:W4:Y:S01]  /*8a70*/  LDL R2, [R1+0x8] ;  /* 0x0000080001027983 */ /* 0x010f220000100800 */
[----:B--2---:R-:W-:Y:S02]  /*8a80*/  LEA R0, R19, UR37, 0x3 ;  /* 0x0000002513007c11 */ /* 0x004fe4000f8e18ff */
[----:B----4-:R-:W-:-:S04]  /*8a90*/  SHF.L.U32 R2, R2, 0x1f, RZ ;  /* 0x0000001f02027819 */ /* 0x010fc800000006ff */
[----:B------:R-:W2:Y:S02]  /*8aa0*/  SYNCS.PHASECHK.TRANS64.TRYWAIT P0, [R0+URZ+0x32440], R2 ;  /* 0x03244002000075a7 */ /* 0x000ea4000800017f */
[----:B--2---:R-:W-:Y:S05]  /*8ab0*/  @!P0 BRA `(.L_x_9290) ;  /* 0x00000044005c8947 */ /* 0x004fea0003800000 */
.L_x_9383:
[----:B------:R-:W4:Y:S02]  /*8ac0*/  S2R R3, SR_TID.X ;  /* 0x0000000000037919 */ /* 0x000f240000002100 */
[----:B----4-:R-:W-:-:S04]  /*8ad0*/  LOP3.LUT R3, R3, 0x7f, RZ, 0xc0, !PT ;  /* 0x0000007f03037812 */ /* 0x010fc800078ec0ff */
[----:B------:R-:W-:-:S13]  /*8ae0*/  ISETP.NE.AND P0, PT, R3, RZ, PT ;  /* 0x000000ff0300720c */ /* 0x000fda0003f05270 */
[----:B------:R-:W-:Y:S05]  /*8af0*/  @P0 BRA `(.L_x_9291) ;  /* 0x00000000001c0947 */ /* 0x000fea0003800000 */
[----:B------:R-:W4:Y:S01]  /*8b00*/  S2R R3, SR_TID.X ;  /* 0x0000000000037919 */ /* 0x000f220000002100 */
[----:B--2---:R-:W-:-:S04]  /*8b10*/  IMAD.MOV.U32 R2, RZ, RZ, 0x3000 ;  /* 0x00003000ff027424 */ /* 0x004fc800078e00ff */
[----:B------:R2:W-:Y:S01]  /*8b20*/  SYNCS.ARRIVE.TRANS64 RZ, [R0+URZ+0x32430], R2 ;  /* 0x0324300200ff79a7 */ /* 0x0005e2000800003f */
[----:B----4-:R-:W-:-:S04]  /*8b30*/  LOP3.LUT R3, R3, 0x1f, RZ, 0xc0, !PT ;  /* 0x0000001f03037812 */ /* 0x010fc800078ec0ff */
[----:B------:R-:W-:-:S13]  /*8b40*/  ISETP.NE.AND P0, PT, R3, RZ, PT ;  /* 0x000000ff0300720c */ /* 0x000fda0003f05270 */
[----:B--2---:R-:W-:Y:S05]  /*8b50*/  @!P0 BRA `(.L_x_9291) ;  /* 0x0000000000048947 */ /* 0x004fea0003800000 */
[----:B------:R-:W-:Y:S01]  /*8b60*/  BPT.TRAP 0x1 ;  /* 0x000000040000795c */ /* 0x000fe20000300000 */
.L_x_9291:
[----:B--2---:R-:W2:Y:S01]  /*8b70*/  LDL R2, [R1+0x4c] ;  /* 0x00004c0001027983 */ /* 0x004ea20000100800 */
        /* <DEDUP_REMOVED lines=11> */
[----:B------:R-:W-:Y:S02]  /*8c30*/  UIMAD UR8, UR8, 0x3000, UR37 ;  /* 0x00003000080878a4 */ /* 0x000fe4000f8e0225 */
[----:B------:R-:W-:Y:S02]  /*8c40*/  UIADD3 UR9, UR9, 0x32430, URZ ;  /* 0x0003243009097890 */ /* 0x000fe4000fffe03f */
[----:B------:R-:W-:-:S05]  /*8c50*/  UIADD3 UR8, UR8, 0x1c400, URZ ;  /* 0x0001c40008087890 */ /* 0x000fca000fffe03f */
[----:B------:R-:W-:Y:S02]  /*8c60*/  @P0 LOP3.LUT R18, R18, 0x2, RZ, 0xfc, !PT ;  /* 0x0000000212120812 */ /* 0x000fe400078efcff */
[----:B--2---:R-:W-:-:S13]  /*8c70*/  R2UR UR11, R2 ;  /* 0x00000000020b72ca */ /* 0x004fda00000e0000 */
[----:B------:R-:W-:-:S09]  /*8c80*/  UIMAD UR11, UR11, 0x60, URZ ;  /* 0x000000600b0b78a4 */ /* 0x000fd2000f8e023f */
[----:B------:R4:W-:Y:S02]  /*8c90*/  UTMALDG.4D [UR8], [UR4], desc[UR6] ;  /* 0x00000608040075b4 */ /* 0x0009e40008019000 */
[----:B----4-:R-:W-:Y:S01]  /*8ca0*/  NOP ;  /* 0x0000000000007918 */ /* 0x010fe20000000000 */
.L_x_9287:
[----:B--2---:R-:W2:Y:S01]  /*8cb0*/  LDL R0, [R1+0x14] ;  /* 0x0000140001007983 */ /* 0x004ea20000100800 */
[----:B------:R-:W-:Y:S05]  /*8cc0*/  WARPSYNC.ALL ;  /* 0x0000000000007948 */ /* 0x000fea0003800000 */
[----:B------:R-:W-:Y:S01]  /*8cd0*/  UIADD3 UR4, UR37, 0x18400, URZ ;  /* 0x0001840025047890 */ /* 0x000fe2000fffe03f */
[----:B------:R-:W-:-:S03]  /*8ce0*/  SHF.R.S32.HI R2, RZ, 0x1f, R17 ;  /* 0x0000001fff027819 */ /* 0x000fc60000011411 */
[----:B------:R-:W-:Y:S01]  /*8cf0*/  ULOP3.LUT UP0, URZ, UR4, 0x3ff, URZ, 0xc0, !UPT ;  /* 0x000003ff043f7892 */ /* 0x000fe2000f80c03f */
[----:B------:R-:W-:Y:S05]  /*8d00*/  BAR.SYNC.DEFER_BLOCKING 0x8, 0x180 ;  /* 0x0206000000007b1d */ /* 0x000fea0000010000 */
[----:B------:R-:W-:Y:S02]  /*8d10*/  PLOP3.LUT P0, PT, PT, PT, UP0, 0x80, 0x0 ;  /* 0x000000000000781c */ /* 0x000fe40003f0f008 */
[----:B--2---:R-:W-:-:S05]  /*8d20*/  SHF.R.S32.HI R0, RZ, 0x1f, R0 ;  /* 0x0000001fff007819 */ /* 0x004fca0000011400 */
[----:B------:R2:W-:Y:S04]  /*8d30*/  STL [R1+0x48], R0 ;  /* 0x0000480001007387 */ /* 0x0005e80000100800 */
[----:B------:R2:W-:Y:S02]  /*8d40*/  STL [R1+0x40], R2 ;  /* 0x0000400201007387 */ /* 0x0005e40000100800 */
        /* <DEDUP_REMOVED lines=13> */
[----:B------:R-:W-:Y:S02]  /*8e20*/  IMAD.MOV.U32 R12, RZ, RZ, 0x1 ;  /* 0x00000001ff0c7424 */ /* 0x000fe400078e00ff */
[----:B------:R-:W-:-:S07]  /*8e30*/  IMAD.MOV.U32 R13, RZ, RZ, RZ ;  /* 0x000000ffff0d7224 */ /* 0x000fce00078e00ff */
[----:B------:R-:W-:-:S07]  /*8e40*/  LEPC R20, `(.L_x_9292) ;  /* 0x000000001014794e */ /* 0x000fce0000000000 */
[----:B0-23--:R-:W-:Y:S05]  /*8e50*/  CALL.ABS.NOINC R2 ;  /* 0x0000000002007343 */ /* 0x00dfea0003c00000 */
.L_x_9292:
[----:B--2---:R-:W3:Y:S01]  /*8e60*/  LDL R2, [R1+0x40] ;  /* 0x0000400001027983 */ /* 0x004ee20000100800 */
[----:B------:R-:W2:Y:S01]  /*8e70*/  LDC R6, c[0x0][0x448] ;  /* 0x00011200ff067b82 */ /* 0x000ea20000000800 */
[----:B------:R-:W-:Y:S01]  /*8e80*/  ULDC UR4, c[0x0][0xd38] ;  /* 0x00034e0000047ab9 */ /* 0x000fe20000000800 */
[----:B------:R-:W-:Y:S01]  /*8e90*/  ULDC.64 UR6, c[0x0][0x280] ;  /* 0x0000a00000067ab9 */ /* 0x000fe20000000a00 */
[----:B------:R-:W4:Y:S04]  /*8ea0*/  LDL.LU R0, [R1+0x10] ;  /* 0x0000100001007983 */ /* 0x000f280000300800 */
[----:B------:R-:W4:Y:S04]  /*8eb0*/  LDL R4, [R1+0x24] ;  /* 0x0000240001047983 */ /* 0x000f280000100800 */
[----:B------:R-:W4:Y:S01]  /*8ec0*/  LDL R10, [R1+0x48] ;  /* 0x00004800010a7983 */ /* 0x000f220000100800 */
[----:B------:R-:W0:Y:S01]  /*8ed0*/  S2R R3, SR_TID.X ;  /* 0x0000000000037919 */ /* 0x000e220000002100 */
[----:B------:R-:W0:Y:S02]  /*8ee0*/  S2R R5, SR_TID.X ;  /* 0x0000000000057919 */ /* 0x000e240000002100 */
[----:B-1----:R-:W4:Y:S01]  /*8ef0*/  LDL R8, [R1+0x14] ;  /* 0x0000140001087983 */ /* 0x002f220000100800 */
[----:B--2---:R-:W-:-:S02]  /*8f00*/  ISETP.NE.AND P0, PT, R6, 0x1, PT ;  /* 0x000000010600780c */ /* 0x004fc40003f05270 */
[----:B0-----:R-:W-:-:S04]  /*8f10*/  LOP3.LUT R3, R3, 0x7f, RZ, 0xc0, !PT ;  /* 0x0000007f03037812 */ /* 0x001fc800078ec0ff */
[----:B------:R-:W-:Y:S01]  /*8f20*/  SHF.R.U32.HI R7, RZ, 0x3, R3 ;  /* 0x00000003ff077819 */ /* 0x000fe20000011603 */
[----:B------:R-:W-:-:S06]  /*8f30*/  IMAD.SHL.U32 R5, R5, 0x10, RZ ;  /* 0x0000001005057824 */ /* 0x000fcc00078e00ff */
[----:B------:R-:W0:Y:S01]  /*8f40*/  @P0 LDC R3, c[0x0][0x450] ;  /* 0x00011400ff030b82 */ /* 0x000e220000000800 */
[----:B------:R-:W-:Y:S01]  /*8f50*/  LOP3.LUT R5, R7, 0x70, R5, 0xf8, !PT ;  /* 0x0000007007057812 */ /* 0x000fe200078ef805 */
[----:B---3--:R-:W-:-:S06]  /*8f60*/  IMAD.MOV.U32 R9, RZ, RZ, R2 ;  /* 0x000000ffff097224 */ /* 0x008fcc00078e0002 */
[----:B------:R-:W1:Y:S01]  /*8f70*/  @P0 LDC R2, c[0x0][0x44c] ;  /* 0x00011300ff020b82 */ /* 0x000e620000000800 */
[----:B----4-:R-:W-:-:S04]  /*8f80*/  IMAD.MOV R0, RZ, RZ, -R0 ;  /* 0x000000ffff007224 */ /* 0x010fc800078e0a00 */
[----:B------:R-:W-:Y:S01]  /*8f90*/  IMAD R0, R0, UR4, R4 ;  /* 0x0000000400007c24 */ /* 0x000fe2000f8e0204 */
[----:B------:R-:W-:-:S03]  /*8fa0*/  ULDC.64 UR4, c[0x0][0x2d8] ;  /* 0x0000b60000047ab9 */ /* 0x000fc60000000a00 */
[----:B------:R-:W-:-:S05]  /*8fb0*/  IMAD.SHL.U32 R4, R0, 0x80, RZ ;  /* 0x0000008000047824 */ /* 0x000fca00078e00ff */
[----:B------:R-:W-:Y:S01]  /*8fc0*/  LOP3.LUT R7, R5, R4, RZ, 0xfc, !PT ;  /* 0x0000000405077212 */ /* 0x000fe200078efcff */
[----:B------:R-:W-:-:S04]  /*8fd0*/  IMAD R5, R9, UR4, RZ ;  /* 0x0000000409057c24 */ /* 0x000fc8000f8e02ff */
[----:B------:R-:W-:Y:S01]  /*8fe0*/  IMAD.MOV.U32 R0, RZ, RZ, R7 ;  /* 0x000000ffff007224 */ /* 0x000fe200078e0007 */
[----:B------:R2:W-:Y:S01]  /*8ff0*/  STL [R1+0x18], R7 ;  /* 0x0000180701007387 */ /* 0x0005e20000100800 */
[----:B------:R-:W-:Y:S02]  /*9000*/  IMAD R5, R17, UR5, R5 ;  /* 0x0000000511057c24 */ /* 0x000fe4000f8e0205 */
[----:B-1----:R-:W-:-:S05]  /*9010*/  @P0 IMAD.HI.U32 R2, R7, R2, RZ ;  /* 0x0000000207020227 */ /* 0x002fca00078e00ff */
[----:B0-----:R-:W-:Y:S01]  /*9020*/  @P0 SHF.R.U32.HI R0, RZ, R3, R2 ;  /* 0x00000003ff000219 */ /* 0x001fe20000011602 */
[----:B------:R-:W-:Y:S01]  /*9030*/  IMAD.WIDE.U32 R2, R17, UR4, RZ ;  /* 0x0000000411027c25 */ /* 0x000fe2000f8e00ff */
[----:B------:R-:W-:-:S03]  /*9040*/  ULDC.64 UR4, c[0x0][0x2e0] ;  /* 0x0000b80000047ab9 */ /* 0x000fc60000000a00 */
[----:B------:R-:W-:Y:S02]  /*9050*/  IMAD.IADD R3, R3, 0x1, R5 ;  /* 0x0000000103037824 */ /* 0x000fe400078e0205 */
[----:B------:R-:W-:Y:S02]  /*9060*/  IMAD R5, R10, UR4, RZ ;  /* 0x000000040a057c24 */ /* 0x000fe4000f8e02ff */
[----:B------:R2:W5:Y:S01]  /*9070*/  LDL R10, [R1+0x4] ;  /* 0x00000400010a7983 */ /* 0x0005620000100800 */
[----:B------:R-:W-:-:S04]  /*9080*/  IMAD.WIDE.U32 R2, R8, UR4, R2 ;  /* 0x0000000408027c25 */ /* 0x000fc8000f8e0002 */
[----:B------:R-:W-:Y:S01]  /*9090*/  IMAD R5, R8, UR5, R5 ;  /* 0x0000000508057c24 */ /* 0x000fe2000f8e0205 */
[----:B------:R-:W-:Y:S01]  /*90a0*/  ULDC.64 UR4, c[0x0][0x2d0] ;  /* 0x0000b40000047ab9 */ /* 0x000fe20000000a00 */
[----:B------:R-:W0:Y:S02]  /*90b0*/  S2R R8, SR_TID.X ;  /* 0x0000000000087919 */ /* 0x000e240000002100 */
[----:B------:R-:W-:Y:S01]  /*90c0*/  IMAD.IADD R3, R3, 0x1, R5 ;  /* 0x0000000103037824 */ /* 0x000fe200078e0205 */
[----:B------:R-:W-:Y:S01]  /*90d0*/  SHF.R.S32.HI R5, RZ, 0x1f, R0 ;  /* 0x0000001fff057819 */ /* 0x000fe20000011400 */
[----:B------:R-:W-:-:S04]  /*90e0*/  IMAD.WIDE.U32 R2, R0, UR4, R2 ;  /* 0x0000000400027c25 */ /* 0x000fc8000f8e0002 */
[----:B------:R-:W-:-:S04]  /*90f0*/  IMAD R5, R5, UR4, RZ ;  /* 0x0000000405057c24 */ /* 0x000fc8000f8e02ff */
[----:B------:R-:W-:Y:S01]  /*9100*/  IMAD R5, R0, UR5, R5 ;  /* 0x0000000500057c24 */ /* 0x000fe2000f8e0205 */
[----:B------:R-:W-:Y:S01]  /*9110*/  ULDC.64 UR4, c[0x0][0x2c8] ;  /* 0x0000b20000047ab9 */ /* 0x000fe20000000a00 */
[----:B------:R-:W-:Y:S02]  /*9120*/  IMAD.MOV R0, RZ, RZ, -R0 ;  /* 0x000000ffff007224 */ /* 0x000fe400078e0a00 */
[----:B------:R-:W-:Y:S02]  /*9130*/  IMAD.IADD R3, R3, 0x1, R5 ;  /* 0x0000000103037824 */ /* 0x000fe400078e0205 */
[----:B------:R-:W-:-:S05]  /*9140*/  IMAD R0, R6, R0, R7 ;  /* 0x0000000006007224 */ /* 0x000fca00078e0207 */
[----:B------:R-:W-:Y:S01]  /*9150*/  SHF.R.S32.HI R5, RZ, 0x1f, R0 ;  /* 0x0000001fff057819 */ /* 0x000fe20000011400 */
[----:B------:R-:W-:-:S04]  /*9160*/  IMAD.WIDE.U32 R2, R0, UR4, R2 ;  /* 0x0000000400027c25 */ /* 0x000fc8000f8e0002 */
[----:B------:R-:W-:Y:S01]  /*9170*/  IMAD R5, R5, UR4, RZ ;  /* 0x0000000405057c24 */ /* 0x000fe2000f8e02ff */
[----:B------:R-:W-:Y:S01]  /*9180*/  ULDC UR4, c[0x0][0x2b8] ;  /* 0x0000ae0000047ab9 */ /* 0x000fe20000000800 */
[----:B0-----:R-:W-:Y:S02]  /*9190*/  IMAD.SHL.U32 R8, R8, 0x8, RZ ;  /* 0x0000000808087824 */ /* 0x001fe400078e00ff */
[----:B------:R-:W-:-:S03]  /*91a0*/  IMAD R5, R0, UR5, R5 ;  /* 0x0000000500057c24 */ /* 0x000fc6000f8e0205 */
[----:B------:R-:W-:Y:S01]  /*91b0*/  LOP3.LUT R8, R8, 0x38, RZ, 0xc0, !PT ;  /* 0x0000003808087812 */ /* 0x000fe200078ec0ff */
[----:B------:R-:W-:Y:S01]  /*91c0*/  IMAD.IADD R5, R3, 0x1, R5 ;  /* 0x0000000103057824 */ /* 0x000fe200078e0205 */
[----:B------:R-:W-:Y:S02]  /*91d0*/  LEA R0, P1, R2, UR6, 0x1 ;  /* 0x0000000602007c11 */ /* 0x000fe4000f8208ff */
[----:B------:R-:W-:Y:S01]  /*91e0*/  ISETP.GE.AND P0, PT, R8, UR4, PT ;  /* 0x0000000408007c0c */ /* 0x000fe2000bf06270 */
[----:B------:R-:W-:Y:S01]  /*91f0*/  UMOV UR4, 0xffffffff ;  /* 0xffffffff00047882 */ /* 0x000fe20000000000 */
[----:B------:R-:W-:Y:S02]  /*9200*/  LEA.HI.X R2, R2, UR7, R5, 0x1, P1 ;  /* 0x0000000702027c11 */ /* 0x000fe400088f0c05 */
[----:B--2---:R-:W-:Y:S09]  /*9210*/  BRA.DIV UR4, `(.L_x_9293) ;  /* 0x0000003e04987947 */ /* 0x004ff2000b800000 */
[----:B------:R-:W0:Y:S01]  /*9220*/  S2R R5, SR_TID.X ;  /* 0x0000000000057919 */ /* 0x000e220000002100 */
[----:B------:R-:W-:Y:S02]  /*9230*/  ULDC UR4, c[0x0][0x288] ;  /* 0x0000a20000047ab9 */ /* 0x000fe40000000800 */
[----:B------:R-:W-:Y:S01]  /*9240*/  IMAD R3, R6, UR4, RZ ;  /* 0x0000000406037c24 */ /* 0x000fe2000f8e02ff */
[----:B------:R-:W1:Y:S01]  /*9250*/  S2R R11, SR_TID.X ;  /* 0x00000000000b7919 */ /* 0x000e620000002100 */
[----:B------:R-:W-:Y:S04]  /*9260*/  SHFL.IDX PT, R7, R2, RZ, 0x181f ;  /* 0x00181fff02077589 */ /* 0x000fe800000e0000 */
[----:B------:R-:W-:Y:S01]  /*9270*/  SHFL.IDX PT, R6, R0, 0x1, 0x181f ;  /* 0x00381f0000067f89 */ /* 0x000fe200000e0000 */
[----:B0-----:R-:W-:-:S04]  /*9280*/  LOP3.LUT R5, R5, 0x7f, RZ, 0xc0, !PT ;  /* 0x0000007f05057812 */ /* 0x001fc800078ec0ff */
[----:B------:R-:W-:Y:S01]  /*9290*/  SHF.R.U32.HI R8, RZ, 0x3, R5 ;  /* 0x00000003ff087819 */ /* 0x000fe20000011605 */
[----:B-1----:R-:W-:Y:S01]  /*92a0*/  IMAD.SHL.U32 R11, R11, 0x8, RZ ;  /* 0x000000080b0b7824 */ /* 0x002fe200078e00ff */
[----:B------:R-:W0:Y:S03]  /*92b0*/  SHFL.IDX PT, R5, R0, RZ, 0x181f ;  /* 0x00181fff00057589 */ /* 0x000e2600000e0000 */
[----:B------:R-:W-:Y:S01]  /*92c0*/  IMAD.IADD R12, R8, 0x1, R4 ;  /* 0x00000001080c7824 */ /* 0x000fe200078e0204 */
[----:B------:R-:W-:Y:S01]  /*92d0*/  LOP3.LUT R11, R11, 0x38, RZ, 0xc0, !PT ;  /* 0x000000380b0b7812 */ /* 0x000fe200078ec0ff */
[----:B------:R-:W1:Y:S02]  /*92e0*/  SHFL.IDX PT, R8, R2, 0x1, 0x181f ;  /* 0x00381f0002087f89 */ /* 0x000e6400000e0000 */
[C---:B------:R-:W-:Y:S01]  /*92f0*/  VIADD R13, R12.reuse, 0x10 ;  /* 0x000000100c0d7836 */ /* 0x040fe20000000000 */
[CC--:B------:R-:W-:Y:S01]  /*9300*/  ISETP.GE.AND P1, PT, R12.reuse, R3.reuse, PT ;  /* 0x000000030c00720c */ /* 0x0c0fe20003f26270 */
[----:B------:R-:W-:Y:S03]  /*9310*/  STL [R1+0x10], R12 ;  /* 0x0000100c01007387 */ /* 0x000fe60000100800 */
[----:B------:R-:W-:Y:S01]  /*9320*/  ISETP.GE.AND P2, PT, R13, R3, PT ;  /* 0x000000030d00720c */ /* 0x000fe20003f46270 */
[----:B------:R2:W-:Y:S02]  /*9330*/  STL [R1+0x28], R13 ;  /* 0x0000280d01007387 */ /* 0x0005e40000100800 */
[----:B--2---:R-:W-:-:S06]  /*9340*/  VIADD R13, R12, 0x20 ;  /* 0x000000200c0d7836 */ /* 0x004fcc0000000000 */
[----:B0-----:R-:W-:Y:S01]  /*9350*/  @!P1 LEA R5, P3, R11, R5, 0x1 ;  /* 0x000000050b059211 */ /* 0x001fe200078608ff */
[----:B------:R-:W-:Y:S04]  /*9360*/  STL [R1+0x2c], R13 ;  /* 0x00002c0d01007387 */ /* 0x000fe80000100800 */
[----:B------:R-:W-:Y:S02]  /*9370*/  @!P1 IMAD.X R4, RZ, RZ, R7, P3 ;  /* 0x000000ffff049224 */ /* 0x000fe400018e0607 */
[----:B------:R-:W-:-:S03]  /*9380*/  VIADD R7, R12, 0x30 ;  /* 0x000000300c077836 */ /* 0x000fc60000000000 */
[-C--:B------:R-:W-:Y:S02]  /*9390*/  @!P1 LOP3.LUT R5, R5, R4.reuse, RZ, 0x3c, !PT ;  /* 0x0000000405059212 */ /* 0x080fe400078e3cff */
[----:B------:R-:W-:Y:S02]  /*93a0*/  STL [R1+0x30], R7 ;  /* 0x0000300701007387 */ /* 0x000fe40000100800 */
[----:B------:R-:W-:-:S04]  /*93b0*/  @!P1 LOP3.LUT R4, R5, R4, RZ, 0x3c, !PT ;  /* 0x0000000405049212 */ /* 0x000fc800078e3cff */
[----:B------:R-:W-:-:S05]  /*93c0*/  @!P1 LOP3.LUT R5, R5, R4, RZ, 0x3c, !PT ;  /* 0x0000000405059212 */ /* 0x000fca00078e3cff */
[----:B-----5:R0:W-:Y:S02]  /*93d0*/  @!P1 LDGSTS.E.BYPASS.LTC128B.128 [R10+0x18400], desc[UR46][R4.64], !P0 ;  /* 0x18400000040a9fae */ /* 0x0201e4000c101d6e */
[----:B0-----:R-:W-:Y:S02]  /*93e0*/  @!P2 LEA R5, P1, R11, R6, 0x1 ;  /* 0x000000060b05a211 */ /* 0x001fe400078208ff */
[----:B------:R-:W-:Y:S03]  /*93f0*/  SHFL.IDX PT, R6, R2, 0x2, 0x181f ;  /* 0x00581f0002067f89 */ /* 0x000fe600000e0000 */
[----:B-1----:R-:W-:Y:S01]  /*9400*/  @!P2 IMAD.X R4, RZ, RZ, R8, P1 ;  /* 0x000000ffff04a224 */ /* 0x002fe200008e0608 */
[----:B------:R-:W-:-:S04]  /*9410*/  ISETP.GE.AND P1, PT, R13, R3, PT ;  /* 0x000000030d00720c */ /* 0x000fc80003f26270 */
[----:B------:R-:W-:-:S04]  /*9420*/  @!P2 LOP3.LUT R5, R5, R4, RZ, 0x3c, !PT ;  /* 0x000000040505a212 */ /* 0x000fc800078e3cff */
[----:B------:R-:W-:-:S04]  /*9430*/  @!P2 LOP3.LUT R4, R5, R4, RZ, 0x3c, !PT ;  /* 0x000000040504a212 */ /* 0x000fc800078e3cff */
[----:B------:R-:W-:-:S05]  /*9440*/  @!P2 LOP3.LUT R5, R5, R4, RZ, 0x3c, !PT ;  /* 0x000000040505a212 */ /* 0x000fca00078e3cff */
[----:B------:R0:W-:Y:S04]  /*9450*/  @!P2 LDGSTS.E.BYPASS.LTC128B.128 [R10+0x18c00], desc[UR46][R4.64], !P0 ;  /* 0x18c00000040aafae */ /* 0x0001e8000c101d6e */
[----:B0-----:R-:W0:Y:S02]  /*9460*/  SHFL.IDX PT, R4, R0, 0x2, 0x181f ;  /* 0x00581f0000047f89 */ /* 0x001e2400000e0000 */
[----:B0-----:R-:W-:-:S05]  /*9470*/  @!P1 LEA R5, P2, R11, R4, 0x1 ;  /* 0x000000040b059211 */ /* 0x001fca00078408ff */
[----:B------:R-:W-:Y:S02]  /*9480*/  @!P1 IMAD.X R4, RZ, RZ, R6, P2 ;  /* 0x000000ffff049224 */ /* 0x000fe400010e0606 */
[----:B------:R-:W-:Y:S03]  /*9490*/  SHFL.IDX PT, R6, R2, 0x3, 0x181f ;  /* 0x00781f0002067f89 */ /* 0x000fe600000e0000 */
[----:B------:R-:W-:-:S04]  /*94a0*/  @!P1 LOP3.LUT R5, R5, R4, RZ, 0x3c, !PT ;  /* 0x0000000405059212 */ /* 0x000fc800078e3cff */
[----:B------:R-:W-:-:S04]  /*94b0*/  @!P1 LOP3.LUT R4, R5, R4, RZ, 0x3c, !PT ;  /* 0x0000000405049212 */ /* 0x000fc800078e3cff */
[----:B------:R-:W-:-:S05]  /*94c0*/  @!P1 LOP3.LUT R5, R5, R4, RZ, 0x3c, !PT ;  /* 0x0000000405059212 */ /* 0x000fca00078e3cff */
[----:B------:R0:W-:Y:S01]  /*94d0*/  @!P1 LDGSTS.E.BYPASS.LTC128B.128 [R10+0x19400], desc[UR46][R4.64], !P0 ;  /* 0x19400000040a9fae */ /* 0x0001e2000c101d6e */
[----:B------:R-:W-:Y:S01]  /*94e0*/  ISETP.GE.AND P1, PT, R7, R3, PT ;  /* 0x000000030700720c */ /* 0x000fe20003f26270 */
[----:B------:R-:W-:-:S05]  /*94f0*/  VIADD R7, R12, 0x40 ;  /* 0x000000400c077836 */ /* 0x000fca0000000000 */
        /* <DEDUP_REMOVED lines=41> */
.L_x_9400:
[----:B------:R-:W3:Y:S01]  /*9790*/  LDL R5, [R1+0x10] ;  /* 0x0000100001057983 */ /* 0x000ee20000100800 */
[----:B0-----:R-:W0:Y:S02]  /*97a0*/  S2R R2, SR_TID.X ;  /* 0x0000000000027919 */ /* 0x001e240000002100 */
[----:B0-----:R-:W-:-:S05]  /*97b0*/  IMAD.SHL.U32 R2, R2, 0x8, RZ ;  /* 0x0000000802027824 */ /* 0x001fca00078e00ff */
[----:B------:R-:W-:Y:S01]  /*97c0*/  LOP3.LUT R2, R2, 0x38, RZ, 0xc0, !PT ;  /* 0x0000003802027812 */ /* 0x000fe200078ec0ff */
[----:B---3--:R-:W-:-:S05]  /*97d0*/  VIADD R5, R5, 0x70 ;  /* 0x0000007005057836 */ /* 0x008fca0000000000 */
[----:B------:R-:W-:Y:S01]  /*97e0*/  ISETP.GE.AND P1, PT, R5, R3, PT ;  /* 0x000000030500720c */ /* 0x000fe20003f26270 */
[----:B------:R0:W-:-:S12]  /*97f0*/  STL [R1+0x50], R5 ;  /* 0x0000500501007387 */ /* 0x0001d80000100800 */
[----:B------:R-:W-:-:S05]  /*9800*/  @!P1 LEA R2, P2, R2, R0, 0x1 ;  /* 0x0000000002029211 */ /* 0x000fca00078408ff */
        /* <DEDUP_REMOVED lines=13> */
[----:B-1----:R-:W-:Y:S01]  /*98e0*/  IMAD.WIDE.U32 R2, R17, UR6, RZ ;  /* 0x0000000611027c25 */ /* 0x002fe2000f8e00ff */
        /* <DEDUP_REMOVED lines=23> */
.L_x_9294:
[----:B0-----:R-:W2:Y:S01]  /*9a60*/  LDL.LU R5, [R1+0x54] ;  /* 0x0000540001057983 */ /* 0x001ea20000300800 */
[----:B------:R-:W0:Y:S01]  /*9a70*/  LDC R6, c[0x0][0x448] ;  /* 0x00011200ff067b82 */ /* 0x000e220000000800 */
[----:B------:R-:W-:Y:S01]  /*9a80*/  ULDC.64 UR4, c[0x0][0x3e0] ;  /* 0x0000f80000047ab9 */ /* 0x000fe20000000a00 */
[----:B------:R-:W-:Y:S01]  /*9a90*/  ULDC.64 UR6, c[0x0][0x390] ;  /* 0x0000e40000067ab9 */ /* 0x000fe20000000a00 */
[----:B------:R-:W2:Y:S04]  /*9aa0*/  LDL.LU.64 R2, [R1+0x40] ;  /* 0x0000400001027983 */ /* 0x000ea80000300a00 */
[----:B------:R-:W3:Y:S04]  /*9ab0*/  LDL.LU R0, [R1+0x48] ;  /* 0x0000480001007983 */ /* 0x000ee80000300800 */
[----:B------:R-:W4:Y:S04]  /*9ac0*/  LDL.LU R4, [R1+0x14] ;  /* 0x0000140001047983 */ /* 0x000f280000300800 */
[----:B------:R-:W5:Y:S01]  /*9ad0*/  LDL.LU R7, [R1+0x18] ;  /* 0x0000180001077983 */ /* 0x000f620000300800 */
[----:B------:R-:W1:Y:S01]  /*9ae0*/  S2R R8, SR_TID.X ;  /* 0x0000000000087919 */ /* 0x000e620000002100 */
[----:B0-----:R-:W-:Y:S01]  /*9af0*/  ISETP.NE.AND P0, PT, R6, 0x1, PT ;  /* 0x000000010600780c */ /* 0x001fe20003f05270 */
[----:B-1----:R-:W-:-:S05]  /*9b00*/  IMAD.SHL.U32 R8, R8, 0x8, RZ ;  /* 0x0000000808087824 */ /* 0x002fca00078e00ff */
[----:B------:R-:W-:Y:S01]  /*9b10*/  LOP3.LUT R8, R8, 0x38, RZ, 0xc0, !PT ;  /* 0x0000003808087812 */ /* 0x000fe200078ec0ff */
[----:B--2---:R-:W-:-:S06]  /*9b20*/  IMAD.MOV.U32 R3, RZ, RZ, R5 ;  /* 0x000000ffff037224 */ /* 0x004fcc00078e0005 */
        /* <DEDUP_REMOVED lines=14> */
[----:B------:R-:W0:Y:S01]  /*9c10*/  S2R R7, SR_TID.X ;  /* 0x0000000000077919 */ /* 0x000e220000002100 */
[----:B------:R-:W-:-:S04]  /*9c20*/  IMAD R5, R5, UR4, RZ ;  /* 0x0000000405057c24 */ /* 0x000fc8000f8e02ff */
[----:B------:R-:W-:Y:S01]  /*9c30*/  IMAD R4, R4, UR5, R5 ;  /* 0x0000000504047c24 */ /* 0x000fe2000f8e0205 */
[----:B------:R-:W-:-:S03]  /*9c40*/  ULDC.64 UR4, c[0x0][0x3c8] ;  /* 0x0000f20000047ab9 */ /* 0x000fc60000000a00 */
[----:B------:R-:W-:Y:S01]  /*9c50*/  IMAD.IADD R3, R3, 0x1, R4 ;  /* 0x0000000103037824 */ /* 0x000fe200078e0204 */
[----:B------:R-:W-:Y:S01]  /*9c60*/  SHF.R.S32.HI R4, RZ, 0x1f, R0 ;  /* 0x0000001fff047819 */ /* 0x000fe20000011400 */
[----:B------:R-:W-:-:S04]  /*9c70*/  IMAD.WIDE.U32 R2, R0, UR4, R2 ;  /* 0x0000000400027c25 */ /* 0x000fc8000f8e0002 */
[----:B------:R-:W-:Y:S01]  /*9c80*/  IMAD R4, R4, UR4, RZ ;  /* 0x0000000404047c24 */ /* 0x000fe2000f8e02ff */
[----:B------:R-:W-:Y:S01]  /*9c90*/  ULDC UR4, c[0x0][0x3b8] ;  /* 0x0000ee0000047ab9 */ /* 0x000fe20000000800 */
[----:B------:R-:W-:Y:S02]  /*9ca0*/  LEA R5, P4, R2, UR6, 0x1 ;  /* 0x0000000602057c11 */ /* 0x000fe4000f8808ff */
[----:B------:R-:W-:Y:S01]  /*9cb0*/  IMAD R0, R0, UR5, R4 ;  /* 0x0000000500007c24 */ /* 0x000fe2000f8e0204 */
[----:B------:R-:W-:-:S03]  /*9cc0*/  ISETP.GE.AND P0, PT, R8, UR4, PT ;  /* 0x0000000408007c0c */ /* 0x000fc6000bf06270 */
[----:B------:R-:W-:-:S05]  /*9cd0*/  IMAD.IADD R0, R3, 0x1, R0 ;  /* 0x0000000103007824 */ /* 0x000fca00078e0200 */
[----:B------:R-:W-:Y:S01]  /*9ce0*/  LEA.HI.X R4, R2, UR7, R0, 0x1, P4 ;  /* 0x0000000702047c11 */ /* 0x000fe2000a0f0c00 */
[----:B0-----:R-:W-:-:S05]  /*9cf0*/  IMAD.SHL.U32 R7, R7, 0x8, RZ ;  /* 0x0000000807077824 */ /* 0x001fca00078e00ff */
[----:B------:R-:W-:-:S04]  /*9d00*/  LOP3.LUT R7, R7, 0x38, RZ, 0xc0, !PT ;  /* 0x0000003807077812 */ /* 0x000fc800078ec0ff */
[C---:B------:R-:W-:Y:S02]  /*9d10*/  LOP3.LUT R10, R7.reuse, 0x40, RZ, 0xfc, !PT ;  /* 0x00000040070a7812 */ /* 0x040fe400078efcff */
[C---:B------:R-:W-:Y:S02]  /*9d20*/  LOP3.LUT R9, R7.reuse, 0x80, RZ, 0xfc, !PT ;  /* 0x0000008007097812 */ /* 0x040fe400078efcff */
[----:B------:R-:W-:Y:S02]  /*9d30*/  LOP3.LUT R7, R7, 0xc0, RZ, 0xfc, !PT ;  /* 0x000000c007077812 */ /* 0x000fe400078efcff */
[----:B------:R-:W-:Y:S02]  /*9d40*/  ISETP.GE.AND P1, PT, R10, UR4, PT ;  /* 0x000000040a007c0c */ /* 0x000fe4000bf26270 */
[----:B------:R-:W-:Y:S02]  /*9d50*/  ISETP.GE.AND P2, PT, R9, UR4, PT ;  /* 0x0000000409007c0c */ /* 0x000fe4000bf46270 */
[----:B------:R-:W-:Y:S01]  /*9d60*/  ISETP.GE.AND P3, PT, R7, UR4, PT ;  /* 0x0000000407007c0c */ /* 0x000fe2000bf66270 */
[----:B------:R-:W-:-:S03]  /*9d70*/  UMOV UR4, 0xffffffff ;  /* 0xffffffff00047882 */ /* 0x000fc60000000000 */
[----:B------:R-:W-:Y:S09]  /*9d80*/  BRA.DIV UR4, `(.L_x_9295) ;  /* 0x0000003e04a07947 */ /* 0x000ff2000b800000 */
[----:B------:R-:W2:Y:S01]  /*9d90*/  LDL.LU R3, [R1+0x10] ;  /* 0x0000100001037983 */ /* 0x000ea20000300800 */
[----:B------:R-:W-:-:S03]  /*9da0*/  ULDC UR4, c[0x0][0x288] ;  /* 0x0000a20000047ab9 */ /* 0x000fc60000000800 */
[----:B------:R-:W3:Y:S04]  /*9db0*/  LDL.LU R9, [R1+0x28] ;  /* 0x0000280001097983 */ /* 0x000ee80000300800 */
[----:B------:R-:W4:Y:S04]  /*9dc0*/  LDL.LU R10, [R1+0x2c] ;  /* 0x00002c00010a7983 */ /* 0x000f280000300800 */
[----:B------:R-:W5:Y:S01]  /*9dd0*/  LDL R7, [R1+0x4] ;  /* 0x0000040001077983 */ /* 0x000f620000100800 */
[----:B------:R-:W-:-:S03]  /*9de0*/  IMAD R0, R6, UR4, RZ ;  /* 0x0000000406007c24 */ /* 0x000fc6000f8e02ff */
[----:B------:R-:W-:Y:S04]  /*9df0*/  SHFL.IDX PT, R2, R4, RZ, 0x181f ;  /* 0x00181fff04027589 */ /* 0x000fe800000e0000 */
[----:B------:R-:W-:Y:S01]  /*9e00*/  SHFL.IDX PT, R6, R4, 0x1, 0x181f ;  /* 0x00381f0004067f89 */ /* 0x000fe200000e0000 */
[-C--:B--2---:R-:W-:Y:S02]  /*9e10*/  ISETP.GE.AND P5, PT, R3, R0.reuse, PT ;  /* 0x000000000300720c */ /* 0x084fe40003fa6270 */
[----:B---3--:R-:W-:Y:S02]  /*9e20*/  ISETP.GE.AND P4, PT, R9, R0, PT ;  /* 0x000000000900720c */ /* 0x008fe40003f86270 */
[----:B------:R-:W2:Y:S04]  /*9e30*/  LDL.LU R9, [R1+0x30] ;  /* 0x0000300001097983 */ /* 0x000ea80000300800 */
[----:B------:R-:W0:Y:S04]  /*9e40*/  SHFL.IDX PT, R3, R5, RZ, 0x181f ;  /* 0x00181fff05037589 */ /* 0x000e2800000e0000 */
[----:B------:R-:W3:Y:S01]  /*9e50*/  LDL.LU R11, [R1+0x34] ;  /* 0x00003400010b7983 */ /* 0x000ee20000300800 */
[----:B0-----:R-:W-:-:S05]  /*9e60*/  @!P5 LEA R3, P6, R8, R3, 0x1 ;  /* 0x000000030803d211 */ /* 0x001fca00078c08ff */
[----:B------:R-:W-:-:S05]  /*9e70*/  @!P5 IMAD.X R2, RZ, RZ, R2, P6 ;  /* 0x000000ffff02d224 */ /* 0x000fca00030e0602 */
[----:B------:R-:W-:-:S04]  /*9e80*/  @!P5 LOP3.LUT R3, R3, R2, RZ, 0x3c, !PT ;  /* 0x000000020303d212 */ /* 0x000fc800078e3cff */
[----:B------:R-:W-:-:S04]  /*9e90*/  @!P5 LOP3.LUT R2, R3, R2, RZ, 0x3c, !PT ;  /* 0x000000020302d212 */ /* 0x000fc800078e3cff */
[----:B------:R-:W-:-:S05]  /*9ea0*/  @!P5 LOP3.LUT R3, R3, R2, RZ, 0x3c, !PT ;  /* 0x000000020303d212 */ /* 0x000fca00078e3cff */
[----:B-----5:R-:W-:Y:S04]  /*9eb0*/  @!P5 LDGSTS.E.BYPASS.LTC128B.128 [R7+0x22400], desc[UR46][R2.64], !P0 ;  /* 0x224000000207dfae */ /* 0x020fe8000c101d6e */
[----:B------:R-:W-:Y:S04]  /*9ec0*/  @!P5 LDGSTS.E.BYPASS.LTC128B.128 [R7+0x26400], desc[UR46][R2.64+0x80], !P1 ;  /* 0x264000800207dfae */ /* 0x000fe8000c901d6e */
[----:B------:R-:W-:Y:S04]  /*9ed0*/  @!P5 LDGSTS.E.BYPASS.LTC128B.128 [R7+0x2a400], desc[UR46][R2.64+0x100], !P2 ;  /* 0x2a4001000207dfae */ /* 0x000fe8000d101d6e */
[----:B------:R0:W-:Y:S04]  /*9ee0*/  @!P5 LDGSTS.E.BYPASS.LTC128B.128 [R7+0x2e400], desc[UR46][R2.64+0x180], !P3 ;  /* 0x2e4001800207dfae */ /* 0x0001e8000d901d6e */
[----:B0-----:R-:W0:Y:S02]  /*9ef0*/  SHFL.IDX PT, R2, R5, 0x1, 0x181f ;  /* 0x00381f0005027f89 */ /* 0x001e2400000e0000 */
[----:B0-----:R-:W-:-:S05]  /*9f00*/  @!P4 LEA R2, P6, R8, R2, 0x1 ;  /* 0x000000020802c211 */ /* 0x001fca00078c08ff */
[----:B------:R-:W-:-:S05]  /*9f10*/  @!P4 IMAD.X R3, RZ, RZ, R6, P6 ;  /* 0x000000ffff03c224 */ /* 0x000fca00030e0606 */
[----:B------:R-:W-:Y:S04]  /*9f20*/  @!P4 LDGSTS.E.BYPASS.LTC128B.128 [R7+0x22c00], desc[UR46][R2.64], !P0 ;  /* 0x22c000000207cfae */ /* 0x000fe8000c101d6e */
[----:B------:R-:W-:Y:S04]  /*9f30*/  @!P4 LDGSTS.E.BYPASS.LTC128B.128 [R7+0x26c00], desc[UR46][R2.64+0x80], !P1 ;  /* 0x26c000800207cfae */ /* 0x000fe8000c901d6e */
[----:B------:R-:W-:Y:S04]  /*9f40*/  @!P4 LDGSTS.E.BYPASS.LTC128B.128 [R7+0x2ac00], desc[UR46][R2.64+0x100], !P2 ;  /* 0x2ac001000207cfae */ /* 0x000fe8000d101d6e */
[----:B------:R0:W-:Y:S01]  /*9f50*/  @!P4 LDGSTS.E.BYPASS.LTC128B.128 [R7+0x2ec00], desc[UR46][R2.64+0x180], !P3 ;  /* 0x2ec001800207cfae */ /* 0x0001e2000d901d6e */
[----:B----4-:R-:W-:-:S03]  /*9f60*/  ISETP.GE.AND P4, PT, R10, R0, PT ;  /* 0x000000000a00720c */ /* 0x010fc60003f86270 */
[----:B------:R-:W4:Y:S04]  /*9f70*/  LDL.LU R10, [R1+0x38] ;  /* 0x00003800010a7983 */ /* 0x000f280000300800 */
[----:B------:R-:W-:Y:S04]  /*9f80*/  SHFL.IDX PT, R6, R4, 0x2, 0x181f ;  /* 0x00581f0004067f89 */ /* 0x000fe800000e0000 */
[----:B0-----:R-:W0:Y:S02]  /*9f90*/  SHFL.IDX PT, R2, R5, 0x2, 0x181f ;  /* 0x00581f0005027f89 */ /* 0x001e2400000e0000 */
[----:B0-----:R-:W-:-:S05]  /*9fa0*/  @!P4 LEA R2, P6, R8, R2, 0x1 ;  /* 0x000000020802c211 */ /* 0x001fca00078c08ff */
[----:B------:R-:W-:-:S05]  /*9fb0*/  @!P4 IMAD.X R3, RZ, RZ, R6, P6 ;  /* 0x000000ffff03c224 */ /* 0x000fca00030e0606 */
[----:B------:R-:W-:Y:S04]  /*9fc0*/  @!P4 LDGSTS.E.BYPASS.LTC128B.128 [R7+0x23400], desc[UR46][R2.64], !P0 ;  /* 0x234000000207cfae */ /* 0x000fe8000c101d6e */
[----:B------:R-:W-:Y:S04]  /*9fd0*/  @!P4 LDGSTS.E.BYPASS.LTC128B.128 [R7+0x27400], desc[UR46][R2.64+0x80], !P1 ;  /* 0x274000800207cfae */ /* 0x000fe8000c901d6e */
[----:B------:R-:W-:Y:S04]  /*9fe0*/  @!P4 LDGSTS.E.BYPASS.LTC128B.128 [R7+0x2b400], desc[UR46][R2.64+0x100], !P2 ;  /* 0x2b4001000207cfae */ /* 0x000fe8000d101d6e */
[----:B------:R0:W-:Y:S01]  /*9ff0*/  @!P4 LDGSTS.E.BYPASS.LTC128B.128 [R7+0x2f400], desc[UR46][R2.64+0x180], !P3 ;  /* 0x2f4001800207cfae */ /* 0x0001e2000d901d6e */
[----:B--2---:R-:W-:-:S03]  /*a000*/  ISETP.GE.AND P4, PT, R9, R0, PT ;  /* 0x000000000900720c */ /* 0x004fc60003f86270 */
[----:B------:R-:W2:Y:S04]  /*a010*/  LDL.LU R9, [R1+0x3c] ;  /* 0x00003c0001097983 */ /* 0x000ea80000300800 */
[----:B0-----:R-:W0:Y:S04]  /*a020*/  SHFL.IDX PT, R2, R5, 0x3, 0x181f ;  /* 0x00781f0005027f89 */ /* 0x001e2800000e0000 */
[----:B------:R-:W1:Y:S02]  /*a030*/  SHFL.IDX PT, R6, R4, 0x3, 0x181f ;  /* 0x00781f0004067f89 */ /* 0x000e6400000e0000 */
[----:B0-----:R-:W-:-:S05]  /*a040*/  @!P4 LEA R2, P6, R8, R2, 0x1 ;  /* 0x000000020802c211 */ /* 0x001fca00078c08ff */
[----:B-1----:R-:W-:Y:S02]  /*a050*/  @!P4 IMAD.X R3, RZ, RZ, R6, P6 ;  /* 0x000000ffff03c224 */ /* 0x002fe400030e0606 */
[----:B------:R-:W-:Y:S04]  /*a060*/  SHFL.IDX PT, R6, R4, 0x4, 0x181f ;  /* 0x00981f0004067f89 */ /* 0x000fe800000e0000 */
[----:B------:R-:W-:Y:S04]  /*a070*/  @!P4 LDGSTS.E.BYPASS.LTC128B.128 [R7+0x23c00], desc[UR46][R2.64], !P0 ;  /* 0x23c000000207cfae */ /* 0x000fe8000c101d6e */
[----:B------:R-:W-:Y:S04]  /*a080*/  @!P4 LDGSTS.E.BYPASS.LTC128B.128 [R7+0x27c00], desc[UR46][R2.64+0x80], !P1 ;  /* 0x27c000800207cfae */ /* 0x000fe8000c901d6e */
[----:B------:R-:W-:Y:S04]  /*a090*/  @!P4 LDGSTS.E.BYPASS.LTC128B.128 [R7+0x2bc00], desc[UR46][R2.64+0x100], !P2 ;  /* 0x2bc001000207cfae */ /* 0x000fe8000d101d6e */
[----:B------:R0:W-:Y:S01]  /*a0a0*/  @!P4 LDGSTS.E.BYPASS.LTC128B.128 [R7+0x2fc00], desc[UR46][R2.64+0x180], !P3 ;  /* 0x2fc001800207cfae */ /* 0x0001e2000d901d6e */
[----:B---3--:R-:W-:-:S03]  /*a0b0*/  ISETP.GE.AND P4, PT, R11, R0, PT ;  /* 0x000000000b00720c */ /* 0x008fc60003f86270 */
[----:B0-----:R-:W0:Y:S10]  /*a0c0*/  SHFL.IDX PT, R2, R5, 0x4, 0x181f ;  /* 0x00981f0005027f89 */ /* 0x001e3400000e0000 */
[----:B0-----:R-:W-:-:S05]  /*a0d0*/  @!P4 LEA R2, P6, R8, R2, 0x1 ;  /* 0x000000020802c211 */ /* 0x001fca00078c08ff */
[----:B------:R-:W-:Y:S02]  /*a0e0*/  @!P4 IMAD.X R3, RZ, RZ, R6, P6 ;  /* 0x000000ffff03c224 */ /* 0x000fe400030e0606 */
[----:B------:R-:W-:Y:S04]  /*a0f0*/  SHFL.IDX PT, R6, R4, 0x5, 0x181f ;  /* 0x00b81f0004067f89 */ /* 0x000fe800000e0000 */
[----:B------:R-:W-:Y:S04]  /*a100*/  @!P4 LDGSTS.E.BYPASS.LTC128B.128 [R7+0x24400], desc[UR46][R2.64], !P0 ;  /* 0x244000000207cfae */ /* 0x000fe8000c101d6e */
[----:B------:R-:W-:Y:S04]  /*a110*/  @!P4 LDGSTS.E.BYPASS.LTC128B.128 [R7+0x28400], desc[UR46][R2.64+0x80], !P1 ;  /* 0x284000800207cfae */ /* 0x000fe8000c901d6e */
[----:B------:R-:W-:Y:S04]  /*a120*/  @!P4 LDGSTS.E.BYPASS.LTC128B.128 [R7+0x2c400], desc[UR46][R2.64+0x100], !P2 ;  /* 0x2c4001000207cfae */ /* 0x000fe8000d101d6e */
[----:B------:R0:W-:Y:S04]  /*a130*/  @!P4 LDGSTS.E.BYPASS.LTC128B.128 [R7+0x30400], desc[UR46][R2.64+0x180], !P3 ;  /* 0x304001800207cfae */ /* 0x0001e8000d901d6e */
[----:B0-----:R-:W0:Y:S01]  /*a140*/  SHFL.IDX PT, R2, R5, 0x5, 0x181f ;  /* 0x00b81f0005027f89 */ /* 0x001e2200000e0000 */
[----:B----4-:R-:W-:-:S13]  /*a150*/  ISETP.GE.AND P4, PT, R10, R0, PT ;  /* 0x000000000a00720c */ /* 0x010fda0003f86270 */
        /* <DEDUP_REMOVED lines=8> */
[----:B--2---:R-:W-:-:S13]  /*a1e0*/  ISETP.GE.AND P4, PT, R9, R0, PT ;  /* 0x000000000900720c */ /* 0x004fda0003f86270 */
[----:B0-----:R-:W-:-:S05]  /*a1f0*/  @!P4 LEA R2, P6, R8, R2, 0x1 ;  /* 0x000000020802c211 */ /* 0x001fca00078c08ff */
[----:B------:R-:W-:Y:S02]  /*a200*/  @!P4 IMAD.X R3, RZ, RZ, R6, P6 ;  /* 0x000000ffff03c224 */ /* 0x000fe400030e0606 */
[----:B------:R0:W1:Y:S04]  /*a210*/  SHFL.IDX PT, R6, R4, 0x7, 0x181f ;  /* 0x00f81f0004067f89 */ /* 0x00006800000e0000 */
[----:B------:R-:W-:Y:S04]  /*a220*/  @!P4 LDGSTS.E.BYPASS.LTC128B.128 [R7+0x25400], desc[UR46][R2.64], !P0 ;  /* 0x254000000207cfae */ /* 0x000fe8000c101d6e */
[----:B------:R-:W-:Y:S04]  /*a230*/  @!P4 LDGSTS.E.BYPASS.LTC128B.128 [R7+0x29400], desc[UR46][R2.64+0x80], !P1 ;  /* 0x294000800207cfae */ /* 0x000fe8000c901d6e */
[----:B------:R-:W-:Y:S04]  /*a240*/  @!P4 LDGSTS.E.BYPASS.LTC128B.128 [R7+0x2d400], desc[UR46][R2.64+0x100], !P2 ;  /* 0x2d4001000207cfae */ /* 0x000fe8000d101d6e */
[----:B------:R2:W-:Y:S04]  /*a250*/  @!P4 LDGSTS.E.BYPASS.LTC128B.128 [R7+0x31400], desc[UR46][R2.64+0x180], !P3 ;  /* 0x314001800207cfae */ /* 0x0005e8000d901d6e */
[----:B-12---:R0:W2:Y:S02]  /*a260*/  SHFL.IDX PT, R2, R5, 0x7, 0x181f ;  /* 0x00f81f0005027f89 */ /* 0x0060a400000e0000 */
.L_x_9418:
[----:B------:R-:W3:Y:S01]  /*a270*/  LDL.LU R7, [R1+0x50] ;  /* 0x0000500001077983 */ /* 0x000ee20000300800 */
[----:B------:R-:W-:Y:S01]  /*a280*/  BSSY B0, `(.L_x_9296) ;  /* 0x000000d000007945 */ /* 0x000fe20003800000 */
[----:B---3--:R-:W-:-:S13]  /*a290*/  ISETP.GE.AND P4, PT, R7, R0, PT ;  /* 0x000000000700720c */ /* 0x008fda0003f86270 */
[----:B------:R-:W-:Y:S05]  /*a2a0*/  @P4 BRA `(.L_x_9297) ;  /* 0x0000000000284947 */ /* 0x000fea0003800000 */
[----:B------:R-:W3:Y:S01]  /*a2b0*/  LDL R7, [R1+0x4] ;  /* 0x0000040001077983 */ /* 0x000ee20000100800 */
[----:B--2---:R-:W-:-:S05]  /*a2c0*/  LEA R2, P4, R8, R2, 0x1 ;  /* 0x0000000208027211 */ /* 0x004fca00078808ff */
[----:B------:R-:W-:-:S05]  /*a2d0*/  IMAD.X R3, RZ, RZ, R6, P4 ;  /* 0x000000ffff037224 */ /* 0x000fca00020e0606 */
[----:B------:R-:W-:Y:S01]  /*a2e0*/  @!PT LDS RZ, [RZ] ;  /* 0x00000000fffff984 */ /* 0x000fe20000000800 */
[----:B------:R-:W-:Y:S01]  /*a2f0*/  @!PT LDS RZ, [RZ] ;  /* 0x00000000fffff984 */ /* 0x000fe20000000800 */
[----:B------:R-:W-:Y:S01]  /*a300*/  @!PT LDS RZ, [RZ] ;  /* 0x00000000fffff984 */ /* 0x000fe20000000800 */
[----:B---3--:R1:W-:Y:S04]  /*a310*/  LDGSTS.E.BYPASS.LTC128B.128 [R7+0x25c00], desc[UR46][R2.64], !P0 ;  /* 0x25c0000002077fae */ /* 0x0083e8000c101d6e */
[----:B------:R1:W-:Y:S04]  /*a320*/  LDGSTS.E.BYPASS.LTC128B.128 [R7+0x29c00], desc[UR46][R2.64+0x80], !P1 ;  /* 0x29c0008002077fae */ /* 0x0003e8000c901d6e */
[----:B------:R1:W-:Y:S04]  /*a330*/  LDGSTS.E.BYPASS.LTC128B.128 [R7+0x2dc00], desc[UR46][R2.64+0x100], !P2 ;  /* 0x2dc0010002077fae */ /* 0x0003e8000d101d6e */
[----:B------:R1:W-:Y:S02]  /*a340*/  LDGSTS.E.BYPASS.LTC128B.128 [R7+0x31c00], desc[UR46][R2.64+0x180], !P3 ;  /* 0x31c0018002077fae */ /* 0x0003e4000d901d6e */
.L_x_9297:
[----:B------:R-:W-:Y:S05]  /*a350*/  BSYNC B0 ;  /* 0x0000000000007941 */ /* 0x000fea0003800000 */
.L_x_9296:
[----:B-12---:R-:W2:Y:S01]  /*a360*/  LDL R2, [R1+0x5c] ;  /* 0x00005c0001027983 */ /* 0x006ea20000100800 */
        /* <DEDUP_REMOVED lines=9> */
[----:B-1----:R-:W-:Y:S05]  /*a400*/  @!P0 BRA `(.L_x_9299) ;  /* 0x00000044005c8947 */ /* 0x002fea0003800000 */
.L_x_9419:
[----:B------:R-:W-:Y:S05]  /*a410*/  BSYNC B0 ;  /* 0x0000000000007941 */ /* 0x000fea0003800000 */
.L_x_9298:
[----:B------:R-:W-:Y:S01]  /*a420*/  LOP3.LUT P0, RZ, R18, 0x2, RZ, 0xc0, !PT ;  /* 0x0000000212ff7812 */ /* 0x000fe2000780c0ff */
[----:B------:R-:W-:-:S12]  /*a430*/  BSSY B0, `(.L_x_9300) ;  /* 0x0000059000007945 */ /* 0x000fd80003800000 */
[----:B------:R-:W-:Y:S05]  /*a440*/  @!P0 BRA `(.L_x_9301) ;  /* 0x00000004005c8947 */ /* 0x000fea0003800000 */
[----:B0-----:R-:W2:Y:S01]  /*a450*/  LDL R4, [R1+0x8] ;  /* 0x0000080001047983 */ /* 0x001ea20000100800 */
[----:B------:R-:W-:Y:S01]  /*a460*/  LEA R2, R19, UR37, 0x3 ;  /* 0x0000002513027c11 */ /* 0x000fe2000f8e18ff */
[----:B------:R-:W-:Y:S01]  /*a470*/  BSSY B1, `(.L_x_9302) ;  /* 0x0000007000017945 */ /* 0x000fe20003800000 */
[----:B-1----:R-:W0:Y:S02]  /*a480*/  S2R R3, SR_TID.X ;  /* 0x0000000000037919 */ /* 0x002e240000002100 */
[----:B0-----:R-:W-:-:S04]  /*a490*/  LOP3.LUT R3, R3, 0x7f, RZ, 0xc0, !PT ;  /* 0x0000007f03037812 */ /* 0x001fc800078ec0ff */
[----:B------:R-:W-:Y:S02]  /*a4a0*/  ISETP.NE.AND P1, PT, R3, RZ, PT ;  /* 0x000000ff0300720c */ /* 0x000fe40003f25270 */
[----:B--2---:R-:W-:-:S04]  /*a4b0*/  SHF.L.U32 R0, R4, 0x1f, RZ ;  /* 0x0000001f04007819 */ /* 0x004fc800000006ff */
[----:B------:R-:W0:Y:S02]  /*a4c0*/  SYNCS.PHASECHK.TRANS64.TRYWAIT P0, [R2+URZ+0x32460], R0 ;  /* 0x03246000020075a7 */ /* 0x000e24000800017f */
[----:B0-----:R-:W-:Y:S05]  /*a4d0*/  @!P0 BRA `(.L_x_9303) ;  /* 0x0000004400408947 */ /* 0x001fea0003800000 */
.L_x_9420:
[----:B------:R-:W-:Y:S05]  /*a4e0*/  BSYNC B1 ;  /* 0x0000000000017941 */ /* 0x000fea0003800000 */
.L_x_9302:
        /* <DEDUP_REMOVED lines=9> */
.L_x_9305:
[----:B------:R-:W-:Y:S05]  /*a580*/  BSYNC B1 ;  /* 0x0000000000017941 */ /* 0x000fea0003800000 */
.L_x_9304:
        /* <DEDUP_REMOVED lines=12> */
.L_x_9306:
        /* <DEDUP_REMOVED lines=15> */
.L_x_9307:
        /* <DEDUP_REMOVED lines=15> */
.L_x_9308:
        /* <DEDUP_REMOVED lines=15> */
.L_x_9309:
        /* <DEDUP_REMOVED lines=10> */
.L_x_9301:
[----:B------:R-:W-:Y:S05]  /*a9c0*/  BSYNC B0 ;  /* 0x0000000000007941 */ /* 0x000fea0003800000 */
.L_x_9300:
[----:B0-----:R-:W2:Y:S04]  /*a9d0*/  LDL.LU R4, [R1+0x58] ;  /* 0x0000580001047983 */ /* 0x001ea80000300800 */
[----:B------:R-:W3:Y:S01]  /*a9e0*/  LDL.LU R7, [R1+0x8] ;  /* 0x0000080001077983 */ /* 0x000ee20000300800 */
[----:B------:R-:W-:-:S05]  /*a9f0*/  VIADD R19, R19, 0x1 ;  /* 0x0000000113137836 */ /* 0x000fca0000000000 */
[----:B------:R-:W-:-:S04]  /*aa00*/  ISETP.NE.AND P0, PT, R19, 0x2, PT ;  /* 0x000000021300780c */ /* 0x000fc80003f05270 */
[----:B-1----:R-:W-:Y:S02]  /*aa10*/  SEL R0, RZ, 0x1, P0 ;  /* 0x00000001ff007807 */ /* 0x002fe40000000000 */
[----:B------:R-:W-:Y:S02]  /*aa20*/  SEL R19, R19, RZ, P0 ;  /* 0x000000ff13137207 */ /* 0x000fe40000000000 */
[----:B--2---:R-:W-:Y:S02]  /*aa30*/  ISETP.GE.AND P1, PT, R4, 0x61, PT ;  /* 0x000000610400780c */ /* 0x004fe40003f26270 */
[----:B---3--:R-:W-:-:S05]  /*aa40*/  LOP3.LUT R7, R7, R0, RZ, 0x3c, !PT ;  /* 0x0000000007077212 */ /* 0x008fca00078e3cff */
[----:B------:R0:W-:Y:S06]  /*aa50*/  STL [R1+0x8], R7 ;  /* 0x0000080701007387 */ /* 0x0001ec0000100800 */
        /* <DEDUP_REMOVED lines=35> */
.L_x_9314:
        /* <DEDUP_REMOVED lines=8> */
.L_x_9421:
[----:B------:R-:W-:Y:S05]  /*ad10*/  BSYNC B1 ;  /* 0x0000000000017941 */ /* 0x000fea0003800000 */
.L_x_9315:
        /* <DEDUP_REMOVED lines=9> */
.L_x_9318:
[----:B------:R-:W-:Y:S05]  /*adb0*/  BSYNC B1 ;  /* 0x0000000000017941 */ /* 0x000fea0003800000 */
.L_x_9317:
        /* <DEDUP_REMOVED lines=12> */
.L_x_9319:
        /* <DEDUP_REMOVED lines=13> */
.L_x_9422:
[----:B------:R-:W-:Y:S05]  /*af50*/  BSYNC B1 ;  /* 0x0000000000017941 */ /* 0x000fea0003800000 */
.L_x_9320:
        /* <DEDUP_REMOVED lines=11> */
.L_x_9323:
[----:B------:R-:W-:Y:S05]  /*b010*/  BSYNC B1 ;  /* 0x0000000000017941 */ /* 0x000fea0003800000 */
.L_x_9322:
        /* <DEDUP_REMOVED lines=9> */
.L_x_9324:
        /* <DEDUP_REMOVED lines=15> */
.L_x_9325:
        /* <DEDUP_REMOVED lines=15> */
.L_x_9326:
        /* <DEDUP_REMOVED lines=15> */
.L_x_9327:
        /* <DEDUP_REMOVED lines=10> */
.L_x_9313:
[----:B------:R-:W-:Y:S05]  /*b420*/  BSYNC B0 ;  /* 0x0000000000007941 */ /* 0x000fea0003800000 */
.L_x_9312:
        /* <DEDUP_REMOVED lines=9> */
.L_x_9311:
[----:B------:R-:W2:Y:S01]  /*b4c0*/  LDL.LU R2, [R1+0x1c] ;  /* 0x00001c0001027983 */ /* 0x000ea20000300800 */
[----:B------:R-:W-:Y:S01]  /*b4d0*/  IMAD.MOV R6, RZ, RZ, -R6 ;  /* 0x000000ffff067224 */ /* 0x000fe200078e0a06 */
[----:B------:R-:W-:Y:S04]  /*b4e0*/  BSSY B0, `(.L_x_9310) ;  /* 0x000013b000007945 */ /* 0x000fe80003800000 */
[----:B--2---:R-:W-:-:S13]  /*b4f0*/  ISETP.NE.AND P0, PT, R2, R6, PT ;  /* 0x000000060200720c */ /* 0x004fda0003f05270 */
[----:B------:R-:W-:Y:S05]  /*b500*/  @!P0 BRA `(.L_x_9328) ;  /* 0x0000001000e08947 */ /* 0x000fea0003800000 */
.L_x_9361:
        /* <DEDUP_REMOVED lines=26> */
.L_x_9331:
        /* <DEDUP_REMOVED lines=9> */
.L_x_9423:
[----:B------:R-:W-:Y:S05]  /*b740*/  BSYNC B2 ;  /* 0x0000000000027941 */ /* 0x000fea0003800000 */
.L_x_9332:
        /* <DEDUP_REMOVED lines=9> */
.L_x_9335:
[----:B------:R-:W-:Y:S05]  /*b7e0*/  BSYNC B2 ;  /* 0x0000000000027941 */ /* 0x000fea0003800000 */
.L_x_9334:
        /* <DEDUP_REMOVED lines=8> */
[----:B-1----:R-:W-:Y:S01]  /*b870*/  VIADD R5, R4, 0x32430 ;  /* 0x0003243004057836 */ /* 0x002fe20000000000 */
[----:B------:R-:W-:Y:S01]  /*b880*/  UMOV UR6, 0x0 ;  /* 0x0000000000067882 */ /* 0x000fe20000000000 */
[----:B------:R-:W-:Y:S01]  /*b890*/  VIADD R3, R3, 0x1c400 ;  /* 0x0001c40003037836 */ /* 0x000fe20000000000 */
[----:B------:R-:W-:-:S09]  /*b8a0*/  UMOV UR7, 0x14f00000 ;  /* 0x14f0000000077882 */ /* 0x000fd20000000000 */
.L_x_9336:
        /* <DEDUP_REMOVED lines=13> */
.L_x_9424:
[----:B------:R-:W-:Y:S05]  /*b980*/  BSYNC B2 ;  /* 0x0000000000027941 */ /* 0x000fea0003800000 */
.L_x_9337:
        /* <DEDUP_REMOVED lines=11> */
.L_x_9340:
[----:B------:R-:W-:Y:S05]  /*ba40*/  BSYNC B2 ;  /* 0x0000000000027941 */ /* 0x000fea0003800000 */
.L_x_9339:
        /* <DEDUP_REMOVED lines=9> */
.L_x_9341:
        /* <DEDUP_REMOVED lines=15> */
.L_x_9342:
        /* <DEDUP_REMOVED lines=15> */
.L_x_9343:
        /* <DEDUP_REMOVED lines=15> */
.L_x_9344:
        /* <DEDUP_REMOVED lines=10> */
.L_x_9330:
[----:B------:R-:W-:Y:S05]  /*be50*/  BSYNC B1 ;  /* 0x0000000000017941 */ /* 0x000fea0003800000 */
.L_x_9329:
        /* <DEDUP_REMOVED lines=32> */
.L_x_9347:
        /* <DEDUP_REMOVED lines=8> */
.L_x_9425:
[----:B------:R-:W-:Y:S05]  /*c0e0*/  BSYNC B2 ;  /* 0x0000000000027941 */ /* 0x000fea0003800000 */
.L_x_9348:
        /* <DEDUP_REMOVED lines=9> */
.L_x_9351:
[----:B------:R-:W-:Y:S05]  /*c180*/  BSYNC B2 ;  /* 0x0000000000027941 */ /* 0x000fea0003800000 */
.L_x_9350:
[----:B------:R-:W-:Y:S01]  /*c190*/  IMAD.MOV.U32 R10, RZ, RZ, RZ ;  /* 0x000000ffff0a7224 */ /* 0x000fe200078e00ff */
[----:B------:R-:W-:Y:S01]  /*c1a0*/  UIADD3 UR4, UP0, UR40, 0x370, URZ ;  /* 0x0000037028047890 */ /* 0x000fe2000ff1e03f */
[----:B------:R-:W-:Y:S01]  /*c1b0*/  IMAD.U32 R9, RZ, RZ, UR37 ;  /* 0x00000025ff097e24 */ /* 0x000fe2000f8e00ff */
        /* <DEDUP_REMOVED lines=9> */
.L_x_9352:
        /* <DEDUP_REMOVED lines=13> */
.L_x_9426:
[----:B------:R-:W-:Y:S05]  /*c320*/  BSYNC B2 ;  /* 0x0000000000027941 */ /* 0x000fea0003800000 */
.L_x_9353:
        /* <DEDUP_REMOVED lines=11> */
.L_x_9356:
[----:B------:R-:W-:Y:S05]  /*c3e0*/  BSYNC B2 ;  /* 0x0000000000027941 */ /* 0x000fea0003800000 */
.L_x_9355:
        /* <DEDUP_REMOVED lines=9> */
.L_x_9357:
        /* <DEDUP_REMOVED lines=15> */
.L_x_9358:
        /* <DEDUP_REMOVED lines=15> */
.L_x_9359:
        /* <DEDUP_REMOVED lines=15> */
.L_x_9360:
        /* <DEDUP_REMOVED lines=10> */
.L_x_9346:
[----:B------:R-:W-:Y:S05]  /*c7f0*/  BSYNC B1 ;  /* 0x0000000000017941 */ /* 0x000fea0003800000 */
.L_x_9345:
        /* <DEDUP_REMOVED lines=9> */
.L_x_9328:
[----:B------:R-:W-:Y:S05]  /*c890*/  BSYNC B0 ;  /* 0x0000000000007941 */ /* 0x000fea0003800000 */
.L_x_9310:
        /* <DEDUP_REMOVED lines=10> */
.L_x_9282:
[----:B0-----:R-:W0:Y:S01]  /*c940*/  S2R R3, SR_CgaCtaId ;  /* 0x0000000000037919 */ /* 0x001e220000008800 */
[----:B------:R-:W-:Y:S01]  /*c950*/  MOV R0, 0x400 ;  /* 0x0000040000007802 */ /* 0x000fe20000000f00 */
[----:B------:R-:W-:Y:S03]  /*c960*/  BSSY B0, `(.L_x_9363) ;  /* 0x0000005000007945 */ /* 0x000fe60003800000 */
[----:B0-----:R-:W-:Y:S02]  /*c970*/  LEA R0, R3, R0, 0x18 ;  /* 0x0000000003007211 */ /* 0x001fe400078ec0ff */
[----:B------:R-:W-:-:S04]  /*c980*/  SHF.L.U32 R3, R2, 0x1f, RZ ;  /* 0x0000001f02037819 */ /* 0x000fc800000006ff */
[----:B------:R-:W0:Y:S02]  /*c990*/  SYNCS.PHASECHK.TRANS64.TRYWAIT P0, [R0+URZ+0x32420], R3 ;  /* 0x03242003000075a7 */ /* 0x000e24000800017f */
[----:B0-----:R-:W-:Y:S05]  /*c9a0*/  @!P0 BRA `(.L_x_9364) ;  /* 0x0000002000988947 */ /* 0x001fea0003800000 */
.L_x_9427:
[----:B------:R-:W-:Y:S05]  /*c9b0*/  BSYNC B0 ;  /* 0x0000000000007941 */ /* 0x000fea0003800000 */
.L_x_9363:
[----:B------:R-:W-:-:S03]  /*c9c0*/  UMOV UR4, 0xffffffff ;  /* 0xffffffff00047882 */ /* 0x000fc60000000000 */
[----:B------:R-:W-:Y:S05]  /*c9d0*/  BRA.DIV UR4, `(.L_x_9365) ;  /* 0x0000002204a07947 */ /* 0x000fea000b800000 */
[----:B------:R-:W2:Y:S02]  /*c9e0*/  S2R R2, SR_TID.X ;  /* 0x0000000000027919 */ /* 0x000ea40000002100 */
[----:B--2---:R-:W-:-:S04]  /*c9f0*/  SHF.R.U32.HI R2, RZ, 0x5, R2 ;  /* 0x00000005ff027819 */ /* 0x004fc80000011602 */
[----:B------:R-:W-:-:S05]  /*ca00*/  LOP3.LUT R2, R2, 0x3, RZ, 0xc0, !PT ;  /* 0x0000000302027812 */ /* 0x000fca00078ec0ff */
[----:B------:R2:W3:Y:S02]  /*ca10*/  SHFL.IDX PT, R14, R2, RZ, 0x1f ;  /* 0x00001fff020e7589 */ /* 0x0004e400000e0000 */
.L_x_9430:
[----:B---3--:R-:W-:Y:S01]  /*ca20*/  ISETP.NE.AND P0, PT, R14, RZ, PT ;  /* 0x000000ff0e00720c */ /* 0x008fe20003f05270 */
[----:B------:R-:W-:-:S12]  /*ca30*/  BSSY B0, `(.L_x_9366) ;  /* 0x0000025000007945 */ /* 0x000fd80003800000 */
[----:B------:R-:W-:Y:S05]  /*ca40*/  @P0 BRA `(.L_x_9367) ;  /* 0x00000000008c0947 */ /* 0x000fea0003800000 */
[----:B------:R-:W-:-:S03]  /*ca50*/  UMOV UR4, 0xffffffff ;  /* 0xffffffff00047882 */ /* 0x000fc60000000000 */
[----:B------:R-:W-:Y:S05]  /*ca60*/  BRA.DIV UR4, `(.L_x_9368) ;  /* 0x0000002204b07947 */ /* 0x000fea000b800000 */
[----:B------:R-:W-:-:S13]  /*ca70*/  ELECT P6, URZ, PT ;  /* 0x00000000003f782f */ /* 0x000fda00038c0000 */
.L_x_9433:
[----:B------:R-:W-:Y:S05]  /*ca80*/  @!P6 BRA `(.L_x_9367) ;  /* 0x00000000007ce947 */ /* 0x000fea0003800000 */
[----:B------:R-:W-:-:S06]  /*ca90*/  ULOP3.LUT UR4, UR36, 0x2, URZ, 0xfc, !UPT ;  /* 0x0000000224047892 */ /* 0x000fcc000f8efc3f */
[----:B--2---:R-:W-:-:S05]  /*caa0*/  IMAD.U32 R2, RZ, RZ, UR4 ;  /* 0x00000004ff027e24 */ /* 0x004fca000f8e00ff */
[----:B------:R-:W-:-:S13]  /*cab0*/  ISETP.NE.AND P2, PT, R2, 0x3, PT ;  /* 0x000000030200780c */ /* 0x000fda0003f45270 */
[----:B------:R-:W-:Y:S05]  /*cac0*/  @!P2 BRA `(.L_x_9369) ;  /* 0x000000000004a947 */ /* 0x000fea0003800000 */
[----:B------:R-:W-:Y:S01]  /*cad0*/  BPT.TRAP 0x1 ;  /* 0x000000040000795c */ /* 0x000fe20000300000 */
.L_x_9369:
[----:B------:R-:W1:Y:S01]  /*cae0*/  LDL.LU R7, [R1+0x8] ;  /* 0x0000080001077983 */ /* 0x000e620000300800 */
[----:B------:R-:W-:Y:S02]  /*caf0*/  VIADD R2, R0, 0x32440 ;  /* 0x0003244000027836 */ /* 0x000fe40000000000 */
[C---:B0-----:R-:W-:Y:S02]  /*cb00*/  VIADD R3, R19.reuse, 0x1 ;  /* 0x0000000113037836 */ /* 0x041fe40000000000 */
[----:B------:R-:W-:-:S03]  /*cb10*/  IMAD R6, R19, 0x8, R2 ;  /* 0x0000000813067824 */ /* 0x000fc600078e0202 */
[----:B------:R-:W-:-:S04]  /*cb20*/  ISETP.NE.AND P1, PT, R3, 0x2, PT ;  /* 0x000000020300780c */ /* 0x000fc80003f25270 */
[----:B------:R-:W-:Y:S02]  /*cb30*/  SEL R4, RZ, 0x1, P1 ;  /* 0x00000001ff047807 */ /* 0x000fe40000800000 */
[----:B------:R-:W-:Y:S02]  /*cb40*/  SEL R3, R3, RZ, P1 ;  /* 0x000000ff03037207 */ /* 0x000fe40000800000 */
[C---:B-1----:R-:W-:Y:S02]  /*cb50*/  SHF.L.U32 R5, R7.reuse, 0x1f, RZ ;  /* 0x0000001f07057819 */ /* 0x042fe400000006ff */
[----:B------:R-:W-:Y:S01]  /*cb60*/  LOP3.LUT R4, R7, R4, RZ, 0x3c, !PT ;  /* 0x0000000407047212 */ /* 0x000fe200078e3cff */
[----:B------:R-:W-:Y:S01]  /*cb70*/  IMAD R7, R3, 0x8, R2 ;  /* 0x0000000803077824 */ /* 0x000fe200078e0202 */
[----:B------:R-:W0:Y:S02]  /*cb80*/  SYNCS.PHASECHK.TRANS64.TRYWAIT P0, [R6+URZ], R5 ;  /* 0x00000005060075a7 */ /* 0x000e24000800017f */
[----:B------:R-:W-:Y:S01]  /*cb90*/  SHF.L.U32 R2, R4, 0x1f, RZ ;  /* 0x0000001f04027819 */ /* 0x000fe200000006ff */
[----:B0-----:R-:W-:Y:S06]  /*cba0*/  @!P0 BRA `(.L_x_9370) ;  /* 0x0000002000808947 */ /* 0x001fec0003800000 */
.L_x_9434:
[----:B------:R-:W1:Y:S02]  /*cbb0*/  SYNCS.PHASECHK.TRANS64.TRYWAIT P0, [R7+URZ], R2 ;  /* 0x00000002070075a7 */ /* 0x000e64000800017f */
[----:B-1----:R-:W-:Y:S05]  /*cbc0*/  @!P0 BRA `(.L_x_9371) ;  /* 0x00000020008c8947 */ /* 0x002fea0003800000 */
.L_x_9435:
[----:B------:R-:W-:Y:S05]  /*cbd0*/  @!P2 BRA `(.L_x_9372) ;  /* 0x000000000004a947 */ /* 0x000fea0003800000 */
[----:B------:R-:W-:Y:S01]  /*cbe0*/  BPT.TRAP 0x1 ;  /* 0x000000040000795c */ /* 0x000fe20000300000 */
.L_x_9372:
[----:B------:R-:W-:-:S04]  /*cbf0*/  VIADD R0, R0, 0x32460 ;  /* 0x0003246000007836 */ /* 0x000fc80000000000 */
[----:B------:R-:W-:-:S04]  /*cc00*/  IMAD R4, R19, 0x8, R0 ;  /* 0x0000000813047824 */ /* 0x000fc800078e0200 */
[----:B------:R-:W2:Y:S02]  /*cc10*/  SYNCS.PHASECHK.TRANS64.TRYWAIT P0, [R4+URZ], R5 ;  /* 0x00000005040075a7 */ /* 0x000ea4000800017f */
[----:B--2---:R-:W-:Y:S05]  /*cc20*/  @!P0 BRA `(.L_x_9373) ;  /* 0x0000002000888947 */ /* 0x004fea0003800000 */
.L_x_9436:
[----:B------:R-:W-:-:S07]  /*cc30*/  IMAD R3, R3, 0x8, R0 ;  /* 0x0000000803037824 */ /* 0x000fce00078e0200 */
.L_x_9374:
[----:B---3--:R3:W4:Y:S02]  /*cc40*/  SYNCS.PHASECHK.TRANS64.TRYWAIT P0, [R3+URZ], R2 ;  /* 0x00000002030075a7 */ /* 0x008724000800017f */
[----:B----4-:R-:W-:Y:S05]  /*cc50*/  @!P0 NANOSLEEP.SYNCS 0x989680 ;  /* 0x009896800000895d */ /* 0x010fea0003900000 */
[----:B------:R-:W4:Y:S02]  /*cc60*/  @!P0 SYNCS.PHASECHK.TRANS64 P0, [R3+URZ], R2 ;  /* 0x00000002030085a7 */ /* 0x000f24000800007f */
[----:B----4-:R-:W-:Y:S05]  /*cc70*/  @!P0 BRA `(.L_x_9374) ;  /* 0xfffffffc00f08947 */ /* 0x010fea000383ffff */
.L_x_9367:
[----:B------:R-:W-:Y:S05]  /*cc80*/  BSYNC B0 ;  /* 0x0000000000007941 */ /* 0x000fea0003800000 */
.L_x_9366:
[----:B------:R-:W-:Y:S05]  /*cc90*/  EXIT ;  /* 0x000000000000794d */ /* 0x000fea0003800000 */
.L_x_9253:
[----:B0-----:R-:W-:-:S04]  /*cca0*/  IMAD.U32 R3, RZ, RZ, UR50 ;  /* 0x00000032ff037e24 */ /* 0x001fc8000f8e00ff */
[----:B------:R0:W1:Y:S03]  /*ccb0*/  SYNCS.PHASECHK.TRANS64.TRYWAIT P0, [R3+URZ+0x32400], R0 ;  /* 0x03240000030075a7 */ /* 0x000066000800017f */
[----:B-1----:R-:W-:Y:S05]  /*ccc0*/  @!P0 NANOSLEEP.SYNCS 0x989680 ;  /* 0x009896800000895d */ /* 0x002fea0003900000 */
[----:B------:R-:W1:Y:S02]  /*ccd0*/  @!P0 SYNCS.PHASECHK.TRANS64 P0, [R3+URZ+0x32400], R0 ;  /* 0x03240000030085a7 */ /* 0x000e64000800007f */
[----:B-1----:R-:W-:Y:S05]  /*cce0*/  @!P0 BRA `(.L_x_9253) ;  /* 0xfffffffc00ec8947 */ /* 0x002fea000383ffff */
[----:B------:R-:W-:Y:S05]  /*ccf0*/  BRA `(.L_x_9375) ;  /* 0xffffff4400347947 */ /* 0x000fea000383ffff */
.L_x_9257:
[----:B-1----:R-:W-:-:S04]  /*cd00*/  IMAD.U32 R4, RZ, RZ, UR26 ;  /* 0x0000001aff047e24 */ /* 0x002fc8000f8e00ff */
[----:B------:R1:W2:Y:S03]  /*cd10*/  SYNCS.PHASECHK.TRANS64.TRYWAIT P1, [R4+URZ+0x32430], R3 ;  /* 0x03243003040075a7 */ /* 0x0002a6000802017f */
[----:B--2---:R-:W-:Y:S05]  /*cd20*/  @!P1 NANOSLEEP.SYNCS 0x989680 ;  /* 0x009896800000995d */ /* 0x004fea0003900000 */
[----:B------:R-:W2:Y:S02]  /*cd30*/  @!P1 SYNCS.PHASECHK.TRANS64 P1, [R4+URZ+0x32430], R3 ;  /* 0x03243003040095a7 */ /* 0x000ea4000802007f */
[----:B--2---:R-:W-:Y:S05]  /*cd40*/  @!P1 BRA `(.L_x_9257) ;  /* 0xfffffffc00ec9947 */ /* 0x004fea000383ffff */
[----:B------:R-:W-:Y:S05]  /*cd50*/  BRA `(.L_x_9256) ;  /* 0xffffff4400587947 */ /* 0x000fea000383ffff */
.L_x_9258:
[----:B--2---:R-:W-:-:S04]  /*cd60*/  IMAD.U32 R5, RZ, RZ, UR50 ;  /* 0x00000032ff057e24 */ /* 0x004fc8000f8e00ff */
[----:B------:R2:W3:Y:S03]  /*cd70*/  SYNCS.PHASECHK.TRANS64.TRYWAIT P1, [R5+URZ+0x32410], R0 ;  /* 0x03241000050075a7 */ /* 0x0004e6000802017f */
[----:B---3--:R-:W-:Y:S05]  /*cd80*/  @!P1 NANOSLEEP.SYNCS 0x989680 ;  /* 0x009896800000995d */ /* 0x008fea0003900000 */
[----:B------:R-:W3:Y:S02]  /*cd90*/  @!P1 SYNCS.PHASECHK.TRANS64 P1, [R5+URZ+0x32410], R0 ;  /* 0x03241000050095a7 */ /* 0x000ee4000802007f */
[----:B---3--:R-:W-:Y:S05]  /*cda0*/  @!P1 BRA `(.L_x_9258) ;  /* 0xfffffffc00ec9947 */ /* 0x008fea000383ffff */
[----:B------:R-:W-:Y:S05]  /*cdb0*/  BRA `(.L_x_9376) ;  /* 0xffffff4400d87947 */ /* 0x000fea000383ffff */
.L_x_9262:
[----:B--2---:R-:W-:-:S04]  /*cdc0*/  IMAD.U32 R0, RZ, RZ, UR26 ;  /* 0x0000001aff007e24 */ /* 0x004fc8000f8e00ff */
[----:B------:R2:W4:Y:S03]  /*cdd0*/  SYNCS.PHASECHK.TRANS64.TRYWAIT P1, [R0+URZ+0x32450], R3 ;  /* 0x03245003000075a7 */ /* 0x000526000802017f */
[----:B----4-:R-:W-:Y:S05]  /*cde0*/  @!P1 NANOSLEEP.SYNCS 0x989680 ;  /* 0x009896800000995d */ /* 0x010fea0003900000 */
[----:B------:R-:W4:Y:S02]  /*cdf0*/  @!P1 SYNCS.PHASECHK.TRANS64 P1, [R0+URZ+0x32450], R3 ;  /* 0x03245003000095a7 */ /* 0x000f24000802007f */
[----:B----4-:R-:W-:Y:S05]  /*ce00*/  @!P1 BRA `(.L_x_9262) ;  /* 0xfffffffc00ec9947 */ /* 0x010fea000383ffff */
[----:B------:R-:W-:Y:S05]  /*ce10*/  BRA `(.L_x_9261) ;  /* 0xffffff4400e07947 */ /* 0x000fea000383ffff */
.L_x_9267:
[----:B--2---:R-:W-:-:S04]  /*ce20*/  IMAD.U32 R3, RZ, RZ, UR28 ;  /* 0x0000001cff037e24 */ /* 0x004fc8000f8e00ff */
[----:B------:R2:W3:Y:S03]  /*ce30*/  SYNCS.PHASECHK.TRANS64.TRYWAIT P3, [R3+URZ+0x32430], R0 ;  /* 0x03243000030075a7 */ /* 0x0004e6000806017f */
[----:B---3--:R-:W-:Y:S05]  /*ce40*/  @!P3 NANOSLEEP.SYNCS 0x989680 ;  /* 0x009896800000b95d */ /* 0x008fea0003900000 */
[----:B------:R-:W3:Y:S02]  /*ce50*/  @!P3 SYNCS.PHASECHK.TRANS64 P3, [R3+URZ+0x32430], R0 ;  /* 0x032430000300b5a7 */ /* 0x000ee4000806007f */
[----:B---3--:R-:W-:Y:S05]  /*ce60*/  @!P3 BRA `(.L_x_9267) ;  /* 0xfffffffc00ecb947 */ /* 0x008fea000383ffff */
[----:B------:R-:W-:Y:S05]  /*ce70*/  BRA `(.L_x_9266) ;  /* 0xffffff64008c7947 */ /* 0x000fea000383ffff */
.L_x_9271:
[----:B--2---:R-:W-:-:S04]  /*ce80*/  IMAD.U32 R3, RZ, RZ, UR28 ;  /* 0x0000001cff037e24 */ /* 0x004fc8000f8e00ff */
[----:B------:R2:W3:Y:S03]  /*ce90*/  SYNCS.PHASECHK.TRANS64.TRYWAIT P3, [R3+URZ+0x32450], R0 ;  /* 0x03245000030075a7 */ /* 0x0004e6000806017f */
[----:B---3--:R-:W-:Y:S05]  /*cea0*/  @!P3 NANOSLEEP.SYNCS 0x989680 ;  /* 0x009896800000b95d */ /* 0x008fea0003900000 */
[----:B------:R-:W3:Y:S02]  /*ceb0*/  @!P3 SYNCS.PHASECHK.TRANS64 P3, [R3+URZ+0x32450], R0 ;  /* 0x032450000300b5a7 */ /* 0x000ee4000806007f */
[----:B---3--:R-:W-:Y:S05]  /*cec0*/  @!P3 BRA `(.L_x_9271) ;  /* 0xfffffffc00ecb947 */ /* 0x008fea000383ffff */
[----:B------:R-:W-:Y:S05]  /*ced0*/  BRA `(.L_x_9270) ;  /* 0xffffff6400e47947 */ /* 0x000fea000383ffff */
.L_x_9286:
        /* <DEDUP_REMOVED lines=11> */
.L_x_9378:
[----:B------:R-:W-:Y:S05]  /*cf90*/  BSYNC B0 ;  /* 0x0000000000007941 */ /* 0x000fea0003800000 */
.L_x_9377:
[----:B------:R-:W-:Y:S05]  /*cfa0*/  BRA `(.L_x_9379) ;  /* 0xffffffb800347947 */ /* 0x000fea000383ffff */
.L_x_9288:
[----:B------:R-:W-:Y:S01]  /*cfb0*/  BSSY B0, `(.L_x_9380) ;  /* 0x0000006000007945 */ /* 0x000fe20003800000 */
[----:B------:R-:W-:-:S07]  /*cfc0*/  IMAD.MOV.U32 R15, RZ, RZ, -0x1 ;  /* 0xffffffffff0f7424 */ /* 0x000fce00078e00ff */
[----:B012---:R-:W-:Y:S05]  /*cfd0*/  WARPSYNC.COLLECTIVE R15, `(.L_x_9381) ;  /* 0x000000000f0c7348 */ /* 0x007fea0003c00000 */
[----:B------:R-:W-:Y:S02]  /*cfe0*/  ELECT P6, UR62, PT ;  /* 0x00000000003e782f */ /* 0x000fe400038c0000 */
[----:B------:R-:W-:Y:S01]  /*cff0*/  MOV R14, UR62 ;  /* 0x0000003e000e7c02 */ /* 0x000fe20008000f00 */
[----:B012---:R-:W-:Y:S10]  /*d000*/  ENDCOLLECTIVE ;  /* 0x000000000000791b */ /* 0x007ff40003800000 */
.L_x_9381:
[----:B------:R-:W-:Y:S05]  /*d010*/  BSYNC B0 ;  /* 0x0000000000007941 */ /* 0x000fea0003800000 */
.L_x_9380:
[----:B------:R-:W-:Y:S05]  /*d020*/  BRA `(.L_x_9382) ;  /* 0xffffffb800347947 */ /* 0x000fea000383ffff */
.L_x_9290:
[----:B--2---:R2:W4:Y:S02]  /*d030*/  SYNCS.PHASECHK.TRANS64.TRYWAIT P0, [R0+URZ+0x32440], R2 ;  /* 0x03244002000075a7 */ /* 0x004524000800017f */
[----:B----4-:R-:W-:Y:S05]  /*d040*/  @!P0 NANOSLEEP.SYNCS 0x989680 ;  /* 0x009896800000895d */ /* 0x010fea0003900000 */
[----:B------:R-:W4:Y:S02]  /*d050*/  @!P0 SYNCS.PHASECHK.TRANS64 P0, [R0+URZ+0x32440], R2 ;  /* 0x03244002000085a7 */ /* 0x000f24000800007f */
[----:B----4-:R-:W-:Y:S05]  /*d060*/  @!P0 BRA `(.L_x_9290) ;  /* 0xfffffffc00f08947 */ /* 0x010fea000383ffff */
[----:B------:R-:W-:Y:S05]  /*d070*/  BRA `(.L_x_9383) ;  /* 0xffffffb800907947 */ /* 0x000fea000383ffff */
.L_x_9293:
[----:B------:R-:W-:Y:S01]  /*d080*/  IMAD.MOV.U32 R13, RZ, RZ, R2 ;  /* 0x000000ffff0d7224 */ /* 0x000fe200078e0002 */
[----:B------:R-:W0:Y:S01]  /*d090*/  S2R R5, SR_TID.X ;  /* 0x0000000000057919 */ /* 0x000e220000002100 */
[----:B------:R-:W-:Y:S02]  /*d0a0*/  IMAD.MOV.U32 R12, RZ, RZ, RZ ;  /* 0x000000ffff0c7224 */ /* 0x000fe400078e00ff */
[----:B------:R-:W-:Y:S01]  /*d0b0*/  IMAD.MOV.U32 R11, RZ, RZ, 0x181f ;  /* 0x0000181fff0b7424 */ /* 0x000fe200078e00ff */
[----:B------:R1:W-:Y:S01]  /*d0c0*/  STL [R1+0x60], R9 ;  /* 0x0000600901007387 */ /* 0x0003e20000100800 */
[----:B------:R-:W-:-:S07]  /*d0d0*/  IMAD.MOV.U32 R15, RZ, RZ, -0x1 ;  /* 0xffffffffff0f7424 */ /* 0x000fce00078e00ff */
[----:B01---5:R-:W-:Y:S05]  /*d0e0*/  WARPSYNC.COLLECTIVE R15, `(.L_x_9384) ;  /* 0x000000000f087348 */ /* 0x023fea0003c00000 */
[----:B------:R2:W3:Y:S02]  /*d0f0*/  SHFL.IDX P6, R14, R13, R12, R11 ;  /* 0x0000000c0d0e7389 */ /* 0x0004e400000c000b */
[----:B0123-5:R-:W-:Y:S01]  /*d100*/  ENDCOLLECTIVE ;  /* 0x000000000000791b */ /* 0x02ffe20003800000 */
.L_x_9384:
[----:B------:R-:W-:Y:S01]  /*d110*/  IMAD.MOV.U32 R13, RZ, RZ, R0 ;  /* 0x000000ffff0d7224 */ /* 0x000fe200078e0000 */
[----:B------:R-:W-:Y:S01]  /*d120*/  LOP3.LUT R5, R5, 0x7f, RZ, 0xc0, !PT ;  /* 0x0000007f05057812 */ /* 0x000fe200078ec0ff */
[----:B------:R-:W-:-:S07]  /*d130*/  IMAD.MOV.U32 R7, RZ, RZ, R14 ;  /* 0x000000ffff077224 */ /* 0x000fce00078e000e */
[----:B------:R-:W-:Y:S05]  /*d140*/  WARPSYNC.COLLECTIVE R15, `(.L_x_9385) ;  /* 0x000000000f087348 */ /* 0x000fea0003c00000 */
[----:B------:R0:W1:Y:S02]  /*d150*/  SHFL.IDX P6, R14, R13, R12, R11 ;  /* 0x0000000c0d0e7389 */ /* 0x00006400000c000b */
[----:B01----:R-:W-:Y:S01]  /*d160*/  ENDCOLLECTIVE ;  /* 0x000000000000791b */ /* 0x003fe20003800000 */
.L_x_9385:
[----:B------:R-:W-:Y:S01]  /*d170*/  ULDC UR4, c[0x0][0x288] ;  /* 0x0000a20000047ab9 */ /* 0x000fe20000000800 */
[----:B------:R-:W-:Y:S01]  /*d180*/  SHF.R.U32.HI R9, RZ, 0x3, R5 ;  /* 0x00000003ff097819 */ /* 0x000fe20000011605 */
[----:B------:R-:W-:-:S04]  /*d190*/  IMAD R3, R6, UR4, RZ ;  /* 0x0000000406037c24 */ /* 0x000fc8000f8e02ff */
[----:B------:R-:W-:-:S05]  /*d1a0*/  IMAD.IADD R9, R9, 0x1, R4 ;  /* 0x0000000109097824 */ /* 0x000fca00078e0204 */
[----:B------:R-:W-:Y:S01]  /*d1b0*/  ISETP.GE.AND P1, PT, R9, R3, PT ;  /* 0x000000030900720c */ /* 0x000fe20003f26270 */
[----:B------:R0:W-:Y:S01]  /*d1c0*/  STL [R1+0x10], R9 ;  /* 0x0000100901007387 */ /* 0x0001e20000100800 */
[----:B------:R-:W-:Y:S02]  /*d1d0*/  IMAD.MOV.U32 R13, RZ, RZ, R2 ;  /* 0x000000ffff0d7224 */ /* 0x000fe400078e0002 */
[----:B------:R-:W-:Y:S02]  /*d1e0*/  IMAD.MOV.U32 R12, RZ, RZ, 0x1 ;  /* 0x00000001ff0c7424 */ /* 0x000fe400078e00ff */
[----:B------:R-:W-:-:S07]  /*d1f0*/  IMAD.MOV.U32 R5, RZ, RZ, R14 ;  /* 0x000000ffff057224 */ /* 0x000fce00078e000e */
[----:B0-----:R-:W-:Y:S05]  /*d200*/  WARPSYNC.COLLECTIVE R15, `(.L_x_9386) ;  /* 0x000000000f087348 */ /* 0x001fea0003c00000 */
[----:B------:R1:W2:Y:S02]  /*d210*/  SHFL.IDX P6, R14, R13, R12, R11 ;  /* 0x0000000c0d0e7389 */ /* 0x0002a400000c000b */
[----:B012---:R-:W-:Y:S01]  /*d220*/  ENDCOLLECTIVE ;  /* 0x000000000000791b */ /* 0x007fe20003800000 */
.L_x_9386:
[----:B------:R-:W-:-:S05]  /*d230*/  @!P1 LEA R5, P3, R8, R5, 0x1 ;  /* 0x0000000508059211 */ /* 0x000fca00078608ff */
[----:B------:R-:W-:Y:S02]  /*d240*/  @!P1 IMAD.X R4, RZ, RZ, R7, P3 ;  /* 0x000000ffff049224 */ /* 0x000fe400018e0607 */
[----:B------:R-:W0:Y:S03]  /*d250*/  S2R R7, SR_TID.X ;  /* 0x0000000000077919 */ /* 0x000e260000002100 */
[----:B------:R-:W-:Y:S01]  /*d260*/  @!P1 LOP3.LUT R5, R5, R4, RZ, 0x3c, !PT ;  /* 0x0000000405059212 */ /* 0x000fe200078e3cff */
[----:B------:R-:W-:-:S03]  /*d270*/  IMAD.MOV.U32 R13, RZ, RZ, R0 ;  /* 0x000000ffff0d7224 */ /* 0x000fc600078e0000 */
[----:B------:R-:W-:-:S04]  /*d280*/  @!P1 LOP3.LUT R4, R5, R4, RZ, 0x3c, !PT ;  /* 0x0000000405049212 */ /* 0x000fc800078e3cff */
[----:B------:R-:W-:Y:S01]  /*d290*/  @!P1 LOP3.LUT R5, R5, R4, RZ, 0x3c, !PT ;  /* 0x0000000405059212 */ /* 0x000fe200078e3cff */
[----:B------:R-:W-:-:S07]  /*d2a0*/  IMAD.MOV.U32 R8, RZ, RZ, R14 ;  /* 0x000000ffff087224 */ /* 0x000fce00078e000e */
[----:B0-----:R-:W-:Y:S05]  /*d2b0*/  WARPSYNC.COLLECTIVE R15, `(.L_x_9387) ;  /* 0x000000000f087348 */ /* 0x001fea0003c00000 */
[----:B------:R1:W2:Y:S02]  /*d2c0*/  SHFL.IDX P6, R14, R13, R12, R11 ;  /* 0x0000000c0d0e7389 */ /* 0x0002a400000c000b */
[----:B012---:R-:W-:Y:S01]  /*d2d0*/  ENDCOLLECTIVE ;  /* 0x000000000000791b */ /* 0x007fe20003800000 */
.L_x_9387:
[----:B------:R-:W-:Y:S01]  /*d2e0*/  @!PT LDS RZ, [RZ] ;  /* 0x00000000fffff984 */ /* 0x000fe20000000800 */
[----:B------:R-:W-:Y:S01]  /*d2f0*/  @!PT LDS RZ, [RZ] ;  /* 0x00000000fffff984 */ /* 0x000fe20000000800 */
[----:B------:R-:W-:Y:S01]  /*d300*/  @!PT LDS RZ, [RZ] ;  /* 0x00000000fffff984 */ /* 0x000fe20000000800 */
[----:B------:R0:W-:Y:S01]  /*d310*/  @!P1 LDGSTS.E.BYPASS.LTC128B.128 [R10+0x18400], desc[UR46][R4.64], !P0 ;  /* 0x18400000040a9fae */ /* 0x0001e2000c101d6e */
[----:B------:R-:W-:Y:S02]  /*d320*/  IMAD.MOV.U32 R13, RZ, RZ, R2 ;  /* 0x000000ffff0d7224 */ /* 0x000fe400078e0002 */
[----:B------:R-:W-:Y:S02]  /*d330*/  IMAD.MOV.U32 R12, RZ, RZ, 0x2 ;  /* 0x00000002ff0c7424 */ /* 0x000fe400078e00ff */
[----:B0-----:R-:W-:Y:S02]  /*d340*/  VIADD R5, R9, 0x10 ;  /* 0x0000001009057836 */ /* 0x001fe40000000000 */
[----:B------:R-:W-:-:S03]  /*d350*/  IMAD.SHL.U32 R7, R7, 0x8, RZ ;  /* 0x0000000807077824 */ /* 0x000fc600078e00ff */
[----:B------:R-:W-:Y:S01]  /*d360*/  ISETP.GE.AND P2, PT, R5, R3, PT ;  /* 0x000000030500720c */ /* 0x000fe20003f46270 */
[----:B------:R-:W-:Y:S01]  /*d370*/  IMAD.MOV.U32 R6, RZ, RZ, R14 ;  /* 0x000000ffff067224 */ /* 0x000fe200078e000e */
[----:B------:R-:W-:-:S11]  /*d380*/  LOP3.LUT R7, R7, 0x38, RZ, 0xc0, !PT ;  /* 0x0000003807077812 */ /* 0x000fd600078ec0ff */
[----:B------:R-:W-:Y:S05]  /*d390*/  WARPSYNC.COLLECTIVE R15, `(.L_x_9388) ;  /* 0x000000000f087348 */ /* 0x000fea0003c00000 */
[----:B------:R0:W1:Y:S02]  /*d3a0*/  SHFL.IDX P6, R14, R13, R12, R11 ;  /* 0x0000000c0d0e7389 */ /* 0x00006400000c000b */
[----:B01----:R-:W-:Y:S01]  /*d3b0*/  ENDCOLLECTIVE ;  /* 0x000000000000791b */ /* 0x003fe20003800000 */
.L_x_9388:
[----:B------:R0:W-:Y:S01]  /*d3c0*/  STL [R1+0x28], R5 ;  /* 0x0000280501007387 */ /* 0x0001e20000100800 */
[----:B------:R-:W-:Y:S01]  /*d3d0*/  IMAD.MOV.U32 R13, RZ, RZ, R0 ;  /* 0x000000ffff0d7224 */ /* 0x000fe200078e0000 */
[----:B0-----:R-:W-:-:S05]  /*d3e0*/  @!P2 LEA R5, P1, R7, R6, 0x1 ;  /* 0x000000060705a211 */ /* 0x001fca00078208ff */
[----:B------:R-:W-:Y:S02]  /*d3f0*/  @!P2 IMAD.X R4, RZ, RZ, R8, P1 ;  /* 0x000000ffff04a224 */ /* 0x000fe400008e0608 */
[----:B------:R-:W-:Y:S02]  /*d400*/  VIADD R8, R9, 0x20 ;  /* 0x0000002009087836 */ /* 0x000fe40000000000 */
[----:B------:R-:W-:Y:S01]  /*d410*/  IMAD.MOV.U32 R6, RZ, RZ, R14 ;  /* 0x000000ffff067224 */ /* 0x000fe200078e000e */
[----:B------:R-:W-:-:S07]  /*d420*/  @!P2 LOP3.LUT R5, R5, R4, RZ, 0x3c, !PT ;  /* 0x000000040505a212 */ /* 0x000fce00078e3cff */
[----:B------:R-:W-:Y:S05]  /*d430*/  WARPSYNC.COLLECTIVE R15, `(.L_x_9389) ;  /* 0x000000000f087348 */ /* 0x000fea0003c00000 */
[----:B------:R0:W1:Y:S02]  /*d440*/  SHFL.IDX P6, R14, R13, R12, R11 ;  /* 0x0000000c0d0e7389 */ /* 0x00006400000c000b */
[----:B01----:R-:W-:Y:S01]  /*d450*/  ENDCOLLECTIVE ;  /* 0x000000000000791b */ /* 0x003fe20003800000 */
.L_x_9389:
[----:B------:R-:W-:Y:S02]  /*d460*/  ISETP.GE.AND P1, PT, R8, R3, PT ;  /* 0x000000030800720c */ /* 0x000fe40003f26270 */
[C---:B------:R-:W-:Y:S01]  /*d470*/  @!P2 LOP3.LUT R4, R5.reuse, R4, RZ, 0x3c, !PT ;  /* 0x000000040504a212 */ /* 0x040fe200078e3cff */
[----:B------:R0:W-:Y:S03]  /*d480*/  STL [R1+0x2c], R8 ;  /* 0x00002c0801007387 */ /* 0x0001e60000100800 */
[----:B------:R-:W-:-:S05]  /*d490*/  @!P2 LOP3.LUT R5, R5, R4, RZ, 0x3c, !PT ;  /* 0x000000040505a212 */ /* 0x000fca00078e3cff */
[----:B------:R-:W-:Y:S01]  /*d4a0*/  @!PT LDS RZ, [RZ] ;  /* 0x00000000fffff984 */ /* 0x000fe20000000800 */
[----:B------:R-:W-:Y:S01]  /*d4b0*/  @!PT LDS RZ, [RZ] ;  /* 0x00000000fffff984 */ /* 0x000fe20000000800 */
[----:B------:R-:W-:Y:S01]  /*d4c0*/  @!PT LDS RZ, [RZ] ;  /* 0x00000000fffff984 */ /* 0x000fe20000000800 */
[----:B------:R1:W-:Y:S01]  /*d4d0*/  @!P2 LDGSTS.E.BYPASS.LTC128B.128 [R10+0x18c00], desc[UR46][R4.64], !P0 ;  /* 0x18c00000040aafae */ /* 0x0003e2000c101d6e */
[----:B------:R-:W-:Y:S02]  /*d4e0*/  IMAD.MOV.U32 R13, RZ, RZ, R2 ;  /* 0x000000ffff0d7224 */ /* 0x000fe400078e0002 */
[----:B------:R-:W-:Y:S02]  /*d4f0*/  IMAD.MOV.U32 R12, RZ, RZ, 0x3 ;  /* 0x00000003ff0c7424 */ /* 0x000fe400078e00ff */
[----:B0-----:R-:W-:-:S05]  /*d500*/  VIADD R8, R9, 0x30 ;  /* 0x0000003009087836 */ /* 0x001fca0000000000 */
[----:B------:R0:W-:Y:S01]  /*d510*/  STL [R1+0x30], R8 ;  /* 0x0000300801007387 */ /* 0x0001e20000100800 */
[----:B-1----:R-:W-:-:S07]  /*d520*/  IMAD.MOV.U32 R4, RZ, RZ, R14 ;  /* 0x000000ffff047224 */ /* 0x002fce00078e000e */
[----:B0-----:R-:W-:Y:S05]  /*d530*/  WARPSYNC.COLLECTIVE R15, `(.L_x_9390) ;  /* 0x000000000f087348 */ /* 0x001fea0003c00000 */
[----:B------:R1:W2:Y:S02]  /*d540*/  SHFL.IDX P6, R14, R13, R12, R11 ;  /* 0x0000000c0d0e7389 */ /* 0x0002a400000c000b */
[----:B012---:R-:W-:Y:S01]  /*d550*/  ENDCOLLECTIVE ;  /* 0x000000000000791b */ /* 0x007fe20003800000 */
.L_x_9390:
[----:B------:R-:W-:-:S05]  /*d560*/  @!P1 LEA R5, P2, R7, R4, 0x1 ;  /* 0x0000000407059211 */ /* 0x000fca00078408ff */
[----:B------:R-:W-:-:S05]  /*d570*/  @!P1 IMAD.X R4, RZ, RZ, R6, P2 ;  /* 0x000000ffff049224 */ /* 0x000fca00010e0606 */
[----:B------:R-:W-:Y:S01]  /*d580*/  @!P1 LOP3.LUT R5, R5, R4, RZ, 0x3c, !PT ;  /* 0x0000000405059212 */ /* 0x000fe200078e3cff */
[----:B------:R-:W-:-:S03]  /*d590*/  IMAD.MOV.U32 R13, RZ, RZ, R0 ;  /* 0x000000ffff0d7224 */ /* 0x000fc600078e0000 */
[----:B------:R-:W-:-:S04]  /*d5a0*/  @!P1 LOP3.LUT R4, R5, R4, RZ, 0x3c, !PT ;  /* 0x0000000405049212 */ /* 0x000fc800078e3cff */
[----:B------:R-:W-:Y:S01]  /*d5b0*/  @!P1 LOP3.LUT R5, R5, R4, RZ, 0x3c, !PT ;  /* 0x0000000405059212 */ /* 0x000fe200078e3cff */
[----:B------:R-:W-:-:S04]  /*d5c0*/  IMAD.MOV.U32 R6, RZ, RZ, R14 ;  /* 0x000000ffff067224 */ /* 0x000fc800078e000e */
[----:B------:R-:W-:Y:S01]  /*d5d0*/  @!PT LDS RZ, [RZ] ;  /* 0x00000000fffff984 */ /* 0x000fe20000000800 */
[----:B------:R-:W-:Y:S01]  /*d5e0*/  @!PT LDS RZ, [RZ] ;  /* 0x00000000fffff984 */ /* 0x000fe20000000800 */
[----:B------:R-:W-:Y:S01]  /*d5f0*/  @!PT LDS RZ, [RZ] ;  /* 0x00000000fffff984 */ /* 0x000fe20000000800 */
[----:B------:R0:W-:Y:S01]  /*d600*/  @!P1 LDGSTS.E.BYPASS.LTC128B.128 [R10+0x19400], desc[UR46][R4.64], !P0 ;  /* 0x19400000040a9fae */ /* 0x0001e2000c101d6e */
[----:B------:R-:W-:Y:S01]  /*d610*/  ISETP.GE.AND P1, PT, R8, R3, PT ;  /* 0x000000030800720c */ /* 0x000fe20003f26270 */
[----:B------:R-:W-:-:S12]  /*d620*/  VIADD R8, R9, 0x40 ;  /* 0x0000004009087836 */ /* 0x000fd80000000000 */
[----:B0-----:R-:W-:Y:S05]  /*d630*/  WARPSYNC.COLLECTIVE R15, `(.L_x_9391) ;  /* 0x000000000f087348 */ /* 0x001fea0003c00000 */
[----:B------:R1:W2:Y:S02]  /*d640*/  SHFL.IDX P6, R14, R13, R12, R11 ;  /* 0x0000000c0d0e7389 */ /* 0x0002a400000c000b */
[----:B012---:R-:W-:Y:S01]  /*d650*/  ENDCOLLECTIVE ;  /* 0x000000000000791b */ /* 0x007fe20003800000 */
.L_x_9391:
[----:B------:R0:W-:Y:S01]  /*d660*/  STL [R1+0x34], R8 ;  /* 0x0000340801007387 */ /* 0x0001e20000100800 */
[----:B------:R-:W-:Y:S02]  /*d670*/  IMAD.MOV.U32 R13, RZ, RZ, R2 ;  /* 0x000000ffff0d7224 */ /* 0x000fe400078e0002 */
[----:B------:R-:W-:Y:S02]  /*d680*/  IMAD.MOV.U32 R12, RZ, RZ, 0x4 ;  /* 0x00000004ff0c7424 */ /* 0x000fe400078e00ff */
[----:B------:R-:W-:-:S07]  /*d690*/  IMAD.MOV.U32 R4, RZ, RZ, R14 ;  /* 0x000000ffff047224 */ /* 0x000fce00078e000e */
[----:B0-----:R-:W-:Y:S05]  /*d6a0*/  WARPSYNC.COLLECTIVE R15, `(.L_x_9392) ;  /* 0x000000000f087348 */ /* 0x001fea0003c00000 */
[----:B------:R1:W2:Y:S02]  /*d6b0*/  SHFL.IDX P6, R14, R13, R12, R11 ;  /* 0x0000000c0d0e7389 */ /* 0x0002a400000c000b */
[----:B012---:R-:W-:Y:S01]  /*d6c0*/  ENDCOLLECTIVE ;  /* 0x000000000000791b */ /* 0x007fe20003800000 */
.L_x_9392:
        /* <DEDUP_REMOVED lines=10> */
.L_x_9393:
[----:B------:R-:W-:Y:S01]  /*d770*/  @!PT LDS RZ, [RZ] ;  /* 0x00000000fffff984 */ /* 0x000fe20000000800 */
[----:B------:R-:W-:Y:S01]  /*d780*/  @!PT LDS RZ, [RZ] ;  /* 0x00000000fffff984 */ /* 0x000fe20000000800 */
[----:B------:R-:W-:Y:S01]  /*d790*/  @!PT LDS RZ, [RZ] ;  /* 0x00000000fffff984 */ /* 0x000fe20000000800 */
[----:B------:R0:W-:Y:S01]  /*d7a0*/  @!P1 LDGSTS.E.BYPASS.LTC128B.128 [R10+0x19c00], desc[UR46][R4.64], !P0 ;  /* 0x19c00000040a9fae */ /* 0x0001e2000c101d6e */
[----:B------:R-:W-:Y:S01]  /*d7b0*/  ISETP.GE.AND P1, PT, R8, R3, PT ;  /* 0x000000030800720c */ /* 0x000fe20003f26270 */
[----:B------:R-:W-:-:S05]  /*d7c0*/  VIADD R8, R9, 0x50 ;  /* 0x0000005009087836 */ /* 0x000fca0000000000 */
[----:B------:R1:W-:Y:S01]  /*d7d0*/  STL [R1+0x38], R8 ;  /* 0x0000380801007387 */ /* 0x0003e20000100800 */
[----:B------:R-:W-:Y:S02]  /*d7e0*/  IMAD.MOV.U32 R13, RZ, RZ, R2 ;  /* 0x000000ffff0d7224 */ /* 0x000fe400078e0002 */
[----:B------:R-:W-:Y:S02]  /*d7f0*/  IMAD.MOV.U32 R12, RZ, RZ, 0x5 ;  /* 0x00000005ff0c7424 */ /* 0x000fe400078e00ff */
[----:B0-----:R-:W-:-:S07]  /*d800*/  IMAD.MOV.U32 R4, RZ, RZ, R14 ;  /* 0x000000ffff047224 */ /* 0x001fce00078e000e */
[----:B-1----:R-:W-:Y:S05]  /*d810*/  WARPSYNC.COLLECTIVE R15, `(.L_x_9394) ;  /* 0x000000000f087348 */ /* 0x002fea0003c00000 */
[----:B------:R0:W2:Y:S02]  /*d820*/  SHFL.IDX P6, R14, R13, R12, R11 ;  /* 0x0000000c0d0e7389 */ /* 0x0000a400000c000b */
[----:B012---:R-:W-:Y:S01]  /*d830*/  ENDCOLLECTIVE ;  /* 0x000000000000791b */ /* 0x007fe20003800000 */
.L_x_9394:
        /* <DEDUP_REMOVED lines=10> */
.L_x_9395:
[----:B------:R-:W-:Y:S01]  /*d8e0*/  @!PT LDS RZ, [RZ] ;  /* 0x00000000fffff984 */ /* 0x000fe20000000800 */
[----:B------:R-:W-:Y:S01]  /*d8f0*/  @!PT LDS RZ, [RZ] ;  /* 0x00000000fffff984 */ /* 0x000fe20000000800 */
[----:B------:R-:W-:Y:S01]  /*d900*/  @!PT LDS RZ, [RZ] ;  /* 0x00000000fffff984 */ /* 0x000fe20000000800 */
[----:B------:R0:W-:Y:S01]  /*d910*/  @!P1 LDGSTS.E.BYPASS.LTC128B.128 [R10+0x1a400], desc[UR46][R4.64], !P0 ;  /* 0x1a400000040a9fae */ /* 0x0001e2000c101d6e */
[----:B------:R-:W-:Y:S01]  /*d920*/  ISETP.GE.AND P1, PT, R8, R3, PT ;  /* 0x000000030800720c */ /* 0x000fe20003f26270 */
[----:B------:R-:W-:Y:S02]  /*d930*/  VIADD R8, R9, 0x60 ;  /* 0x0000006009087836 */ /* 0x000fe40000000000 */
[----:B------:R1:W5:Y:S01]  /*d940*/  LDL.LU R9, [R1+0x60] ;  /* 0x0000600001097983 */ /* 0x0003620000300800 */
[----:B------:R-:W-:Y:S02]  /*d950*/  IMAD.MOV.U32 R13, RZ, RZ, R2 ;  /* 0x000000ffff0d7224 */ /* 0x000fe400078e0002 */
[----:B------:R-:W-:Y:S02]  /*d960*/  IMAD.MOV.U32 R12, RZ, RZ, 0x6 ;  /* 0x00000006ff0c7424 */ /* 0x000fe400078e00ff */
[----:B01----:R-:W-:-:S07]  /*d970*/  IMAD.MOV.U32 R4, RZ, RZ, R14 ;  /* 0x000000ffff047224 */ /* 0x003fce00078e000e */
[----:B-----5:R-:W-:Y:S05]  /*d980*/  WARPSYNC.COLLECTIVE R15, `(.L_x_9396) ;  /* 0x000000000f087348 */ /* 0x020fea0003c00000 */
[----:B------:R0:W1:Y:S02]  /*d990*/  SHFL.IDX P6, R14, R13, R12, R11 ;  /* 0x0000000c0d0e7389 */ /* 0x00006400000c000b */
[----:B01---5:R-:W-:Y:S01]  /*d9a0*/  ENDCOLLECTIVE ;  /* 0x000000000000791b */ /* 0x023fe20003800000 */
.L_x_9396:
        /* <DEDUP_REMOVED lines=10> */
.L_x_9397:
        /* <DEDUP_REMOVED lines=11> */
.L_x_9398:
[----:B------:R-:W-:-:S05]  /*db00*/  @!P1 LEA R5, P2, R7, R4, 0x1 ;  /* 0x0000000407059211 */ /* 0x000fca00078408ff */
[----:B------:R-:W-:-:S05]  /*db10*/  @!P1 IMAD.X R4, RZ, RZ, R6, P2 ;  /* 0x000000ffff049224 */ /* 0x000fca00010e0606 */
[----:B------:R-:W-:-:S04]  /*db20*/  @!P1 LOP3.LUT R5, R5, R4, RZ, 0x3c, !PT ;  /* 0x0000000405059212 */ /* 0x000fc800078e3cff */
[----:B------:R-:W-:Y:S01]  /*db30*/  @!P1 LOP3.LUT R4, R5, R4, RZ, 0x3c, !PT ;  /* 0x0000000405049212 */ /* 0x000fe200078e3cff */
[----:B------:R-:W-:-:S03]  /*db40*/  IMAD.MOV.U32 R13, RZ, RZ, R0 ;  /* 0x000000ffff0d7224 */ /* 0x000fc600078e0000 */
[----:B------:R-:W-:-:S05]  /*db50*/  @!P1 LOP3.LUT R5, R5, R4, RZ, 0x3c, !PT ;  /* 0x0000000405059212 */ /* 0x000fca00078e3cff */
[----:B------:R-:W-:Y:S01]  /*db60*/  @!PT LDS RZ, [RZ] ;  /* 0x00000000fffff984 */ /* 0x000fe20000000800 */
[----:B------:R-:W-:Y:S01]  /*db70*/  @!PT LDS RZ, [RZ] ;  /* 0x00000000fffff984 */ /* 0x000fe20000000800 */
[----:B------:R-:W-:Y:S01]  /*db80*/  @!PT LDS RZ, [RZ] ;  /* 0x00000000fffff984 */ /* 0x000fe20000000800 */
[----:B------:R0:W-:Y:S04]  /*db90*/  @!P1 LDGSTS.E.BYPASS.LTC128B.128 [R10+0x1b400], desc[UR46][R4.64], !P0 ;  /* 0x1b400000040a9fae */ /* 0x0001e8000c101d6e */
[----:B------:R1:W-:Y:S01]  /*dba0*/  STL [R1+0x3c], R8 ;  /* 0x00003c0801007387 */ /* 0x0003e20000100800 */
[----:B0-----:R-:W-:-:S07]  /*dbb0*/  IMAD.MOV.U32 R4, RZ, RZ, R14 ;  /* 0x000000ffff047224 */ /* 0x001fce00078e000e */
[----:B-1----:R-:W-:Y:S05]  /*dbc0*/  WARPSYNC.COLLECTIVE R15, `(.L_x_9399) ;  /* 0x000000000f087348 */ /* 0x002fea0003c00000 */
[----:B------:R0:W2:Y:S02]  /*dbd0*/  SHFL.IDX P6, R14, R13, R12, R11 ;  /* 0x0000000c0d0e7389 */ /* 0x0000a400000c000b */
[----:B012---:R-:W-:Y:S01]  /*dbe0*/  ENDCOLLECTIVE ;  /* 0x000000000000791b */ /* 0x007fe20003800000 */
.L_x_9399:
[----:B------:R-:W-:Y:S01]  /*dbf0*/  IMAD.MOV.U32 R0, RZ, RZ, R14 ;  /* 0x000000ffff007224 */ /* 0x000fe200078e000e */
[----:B------:R-:W-:Y:S06]  /*dc00*/  BRA `(.L_x_9400) ;  /* 0xffffffb800e07947 */ /* 0x000fec000383ffff */
.L_x_9295:
        /* <DEDUP_REMOVED lines=8> */
.L_x_9402:
[----:B------:R-:W-:Y:S05]  /*dc90*/  BSYNC B0 ;  /* 0x0000000000007941 */ /* 0x000fea0003800000 */
.L_x_9401:
[----:B------:R-:W-:Y:S01]  /*dca0*/  IMAD.MOV.U32 R13, RZ, RZ, R5 ;  /* 0x000000ffff0d7224 */ /* 0x000fe200078e0005 */
[----:B------:R0:W5:Y:S01]  /*dcb0*/  LDL.LU R10, [R1+0x38] ;  /* 0x00003800010a7983 */ /* 0x0001620000300800 */
[----:B------:R-:W-:Y:S02]  /*dcc0*/  IMAD.MOV.U32 R12, RZ, RZ, RZ ;  /* 0x000000ffff0c7224 */ /* 0x000fe400078e00ff */
[----:B------:R-:W-:Y:S01]  /*dcd0*/  IMAD.MOV.U32 R11, RZ, RZ, 0x181f ;  /* 0x0000181fff0b7424 */ /* 0x000fe200078e00ff */
[----:B------:R0:W5:Y:S01]  /*dce0*/  LDL.LU R9, [R1+0x3c] ;  /* 0x00003c0001097983 */ /* 0x0001620000300800 */
[----:B------:R-:W-:Y:S02]  /*dcf0*/  IMAD.MOV.U32 R15, RZ, RZ, -0x1 ;  /* 0xffffffffff0f7424 */ /* 0x000fe400078e00ff */
[----:B------:R-:W-:Y:S01]  /*dd00*/  IMAD.MOV.U32 R2, RZ, RZ, R14 ;  /* 0x000000ffff027224 */ /* 0x000fe200078e000e */
[----:B------:R0:W5:Y:S06]  /*dd10*/  LDL R7, [R1+0x4] ;  /* 0x0000040001077983 */ /* 0x00016c0000100800 */
[----:B0----5:R-:W-:Y:S05]  /*dd20*/  WARPSYNC.COLLECTIVE R15, `(.L_x_9403) ;  /* 0x000000000f087348 */ /* 0x021fea0003c00000 */
[----:B------:R1:W2:Y:S02]  /*dd30*/  SHFL.IDX P6, R14, R13, R12, R11 ;  /* 0x0000000c0d0e7389 */ /* 0x0002a400000c000b */
[----:B012--5:R-:W-:Y:S01]  /*dd40*/  ENDCOLLECTIVE ;  /* 0x000000000000791b */ /* 0x027fe20003800000 */
.L_x_9403:
[----:B------:R-:W-:Y:S01]  /*dd50*/  ULDC UR4, c[0x0][0x288] ;  /* 0x0000a20000047ab9 */ /* 0x000fe20000000800 */
[----:B------:R-:W2:Y:S04]  /*dd60*/  LDL.LU R13, [R1+0x28] ;  /* 0x00002800010d7983 */ /* 0x000ea80000300800 */
[----:B------:R-:W3:Y:S04]  /*dd70*/  LDL.LU R12, [R1+0x2c] ;  /* 0x00002c00010c7983 */ /* 0x000ee80000300800 */
[----:B------:R-:W4:Y:S04]  /*dd80*/  LDL.LU R11, [R1+0x30] ;  /* 0x00003000010b7983 */ /* 0x000f280000300800 */
[----:B------:R-:W5:Y:S01]  /*dd90*/  LDL.LU R15, [R1+0x34] ;  /* 0x00003400010f7983 */ /* 0x000f620000300800 */
[----:B------:R-:W-:-:S03]  /*dda0*/  IMAD.MOV.U32 R3, RZ, RZ, R14 ;  /* 0x000000ffff037224 */ /* 0x000fc600078e000e */
[----:B------:R-:W5:Y:S01]  /*ddb0*/  LDL.LU R14, [R1+0x10] ;  /* 0x00001000010e7983 */ /* 0x000f620000300800 */
[----:B------:R-:W-:Y:S01]  /*ddc0*/  IMAD R0, R6, UR4, RZ ;  /* 0x0000000406007c24 */ /* 0x000fe2000f8e02ff */
[----:B------:R-:W-:-:S04]  /*ddd0*/  LOP3.LUT R18, R18, 0xffffffbf, RZ, 0xc0, !PT ;  /* 0xffffffbf12127812 */ /* 0x000fc800078ec0ff */
[-C--:B--2---:R-:W-:Y:S01]  /*dde0*/  ISETP.GE.AND P6, PT, R13, R0.reuse, PT ;  /* 0x000000000d00720c */ /* 0x084fe20003fc6270 */
[----:B------:R-:W-:Y:S01]  /*ddf0*/  IMAD.MOV.U32 R13, RZ, RZ, R4 ;  /* 0x000000ffff0d7224 */ /* 0x000fe200078e0004 */
[----:B---3--:R-:W-:Y:S01]  /*de00*/  ISETP.GE.AND P5, PT, R12, R0, PT ;  /* 0x000000000c00720c */ /* 0x008fe20003fa6270 */
[----:B------:R-:W-:-:S10]  /*de10*/  IMAD.MOV.U32 R12, RZ, RZ, 0x1 ;  /* 0x00000001ff0c7424 */ /* 0x000fd400078e00ff */
[----:B------:R-:W-:Y:S02]  /*de20*/  @P6 LOP3.LUT R18, R18, 0x40, RZ, 0xfc, !PT ;  /* 0x0000004012126812 */ /* 0x000fe400078efcff */
[-C--:B----4-:R-:W-:Y:S01]  /*de30*/  ISETP.GE.AND P6, PT, R11, R0.reuse, PT ;  /* 0x000000000b00720c */ /* 0x090fe20003fc6270 */
[----:B------:R-:W-:Y:S01]  /*de40*/  IMAD.MOV.U32 R11, RZ, RZ, 0x181f ;  /* 0x0000181fff0b7424 */ /* 0x000fe200078e00ff */
[----:B------:R-:W-:Y:S02]  /*de50*/  LOP3.LUT R18, R18, 0xffffffdf, RZ, 0xc0, !PT ;  /* 0xffffffdf12127812 */ /* 0x000fe400078ec0ff */
[-C--:B-----5:R-:W-:Y:S02]  /*de60*/  ISETP.GE.AND P4, PT, R14, R0.reuse, PT ;  /* 0x000000000e00720c */ /* 0x0a0fe40003f86270 */
[----:B------:R-:W-:Y:S02]  /*de70*/  @P5 LOP3.LUT R18, R18, 0x20, RZ, 0xfc, !PT ;  /* 0x0000002012125812 */ /* 0x000fe400078efcff */
[----:B------:R-:W-:Y:S01]  /*de80*/  ISETP.GE.AND P5, PT, R15, R0, PT ;  /* 0x000000000f00720c */ /* 0x000fe20003fa6270 */
[----:B------:R-:W-:Y:S01]  /*de90*/  IMAD.MOV.U32 R15, RZ, RZ, -0x1 ;  /* 0xffffffffff0f7424 */ /* 0x000fe200078e00ff */
[----:B------:R-:W-:-:S04]  /*dea0*/  LOP3.LUT R18, R18, 0xffffffef, RZ, 0xc0, !PT ;  /* 0xffffffef12127812 */ /* 0x000fc800078ec0ff */
[----:B------:R-:W-:Y:S02]  /*deb0*/  @P6 LOP3.LUT R18, R18, 0x10, RZ, 0xfc, !PT ;  /* 0x0000001012126812 */ /* 0x000fe400078efcff */
[----:B------:R-:W-:Y:S02]  /*dec0*/  ISETP.GE.AND P6, PT, R10, R0, PT ;  /* 0x000000000a00720c */ /* 0x000fe40003fc6270 */
[----:B------:R-:W-:-:S04]  /*ded0*/  LOP3.LUT R18, R18, 0xfffffff7, RZ, 0xc0, !PT ;  /* 0xfffffff712127812 */ /* 0x000fc800078ec0ff */
[----:B------:R-:W-:Y:S02]  /*dee0*/  @P5 LOP3.LUT R18, R18, 0x8, RZ, 0xfc, !PT ;  /* 0x0000000812125812 */ /* 0x000fe400078efcff */
[----:B------:R-:W-:Y:S02]  /*def0*/  ISETP.GE.AND P5, PT, R9, R0, PT ;  /* 0x000000000900720c */ /* 0x000fe40003fa6270 */
[----:B------:R-:W-:-:S04]  /*df00*/  LOP3.LUT R18, R18, 0xffffff7f, RZ, 0xc0, !PT ;  /* 0xffffff7f12127812 */ /* 0x000fc800078ec0ff */
[----:B------:R-:W-:-:S04]  /*df10*/  LOP3.LUT R18, R18, 0xfffffffb, RZ, 0xc0, !PT ;  /* 0xfffffffb12127812 */ /* 0x000fc800078ec0ff */
[----:B------:R-:W-:Y:S02]  /*df20*/  @P6 LOP3.LUT R18, R18, 0x4, RZ, 0xfc, !PT ;  /* 0x0000000412126812 */ /* 0x000fe400078efcff */
[----:B------:R-:W-:Y:S02]  /*df30*/  @!P4 LEA R3, P6, R8, R3, 0x1 ;  /* 0x000000030803c211 */ /* 0x000fe400078c08ff */
[----:B------:R-:W-:-:S03]  /*df40*/  @P5 LOP3.LUT R18, R18, 0x80, RZ, 0xfc, !PT ;  /* 0x0000008012125812 */ /* 0x000fc600078efcff */
[----:B------:R-:W-:Y:S01]  /*df50*/  @!P4 IMAD.X R2, RZ, RZ, R2, P6 ;  /* 0x000000ffff02c224 */ /* 0x000fe200030e0602 */
[----:B------:R-:W-:-:S04]  /*df60*/  LOP3.LUT P5, RZ, R18, 0x20, RZ, 0xc0, !PT ;  /* 0x0000002012ff7812 */ /* 0x000fc800078ac0ff */
[----:B------:R-:W-:-:S09]  /*df70*/  @!P4 LOP3.LUT R3, R3, R2, RZ, 0x3c, !PT ;  /* 0x000000020303c212 */ /* 0x000fd200078e3cff */
[----:B------:R-:W-:Y:S05]  /*df80*/  WARPSYNC.COLLECTIVE R15, `(.L_x_9404) ;  /* 0x000000000f087348 */ /* 0x000fea0003c00000 */
[----:B------:R0:W1:Y:S02]  /*df90*/  SHFL.IDX P6, R14, R13, R12, R11 ;  /* 0x0000000c0d0e7389 */ /* 0x00006400000c000b */
[----:B01----:R-:W-:Y:S01]  /*dfa0*/  ENDCOLLECTIVE ;  /* 0x000000000000791b */ /* 0x003fe20003800000 */
.L_x_9404:
[----:B------:R-:W-:-:S04]  /*dfb0*/  @!P4 LOP3.LUT R2, R3, R2, RZ, 0x3c, !PT ;  /* 0x000000020302c212 */ /* 0x000fc800078e3cff */
[----:B------:R-:W-:-:S05]  /*dfc0*/  @!P4 LOP3.LUT R3, R3, R2, RZ, 0x3c, !PT ;  /* 0x000000020303c212 */ /* 0x000fca00078e3cff */
[----:B------:R-:W-:Y:S01]  /*dfd0*/  @!PT LDS RZ, [RZ] ;  /* 0x00000000fffff984 */ /* 0x000fe20000000800 */
[----:B------:R-:W-:Y:S01]  /*dfe0*/  @!PT LDS RZ, [RZ] ;  /* 0x00000000fffff984 */ /* 0x000fe20000000800 */
[----:B------:R-:W-:Y:S01]  /*dff0*/  @!PT LDS RZ, [RZ] ;  /* 0x00000000fffff984 */ /* 0x000fe20000000800 */
[----:B------:R0:W-:Y:S01]  /*e000*/  @!P4 LDGSTS.E.BYPASS.LTC128B.128 [R7+0x22400], desc[UR46][R2.64], !P0 ;  /* 0x224000000207cfae */ /* 0x0001e2000c101d6e */
[----:B------:R-:W-:-:S03]  /*e010*/  IMAD.MOV.U32 R13, RZ, RZ, R5 ;  /* 0x000000ffff0d7224 */ /* 0x000fc600078e0005 */
[----:B------:R0:W-:Y:S04]  /*e020*/  @!P4 LDGSTS.E.BYPASS.LTC128B.128 [R7+0x26400], desc[UR46][R2.64+0x80], !P1 ;  /* 0x264000800207cfae */ /* 0x0001e8000c901d6e */
[----:B------:R0:W-:Y:S04]  /*e030*/  @!P4 LDGSTS.E.BYPASS.LTC128B.128 [R7+0x2a400], desc[UR46][R2.64+0x100], !P2 ;  /* 0x2a4001000207cfae */ /* 0x0001e8000d101d6e */
[----:B------:R0:W-:Y:S01]  /*e040*/  @!P4 LDGSTS.E.BYPASS.LTC128B.128 [R7+0x2e400], desc[UR46][R2.64+0x180], !P3 ;  /* 0x2e4001800207cfae */ /* 0x0001e2000d901d6e */
[----:B------:R-:W-:Y:S01]  /*e050*/  IMAD.MOV.U32 R6, RZ, RZ, R14 ;  /* 0x000000ffff067224 */ /* 0x000fe200078e000e */
[----:B------:R-:W-:-:S13]  /*e060*/  LOP3.LUT P4, RZ, R18, 0x40, RZ, 0xc0, !PT ;  /* 0x0000004012ff7812 */ /* 0x000fda000788c0ff */
[----:B0-----:R-:W-:Y:S05]  /*e070*/  WARPSYNC.COLLECTIVE R15, `(.L_x_9405) ;  /* 0x000000000f087348 */ /* 0x001fea0003c00000 */
[----:B------:R1:W2:Y:S02]  /*e080*/  SHFL.IDX P6, R14, R13, R12, R11 ;  /* 0x0000000c0d0e7389 */ /* 0x0002a400000c000b */
[----:B012---:R-:W-:Y:S01]  /*e090*/  ENDCOLLECTIVE ;  /* 0x000000000000791b */ /* 0x007fe20003800000 */
.L_x_9405:
[----:B------:R-:W-:Y:S02]  /*e0a0*/  IMAD.MOV.U32 R13, RZ, RZ, R4 ;  /* 0x000000ffff0d7224 */ /* 0x000fe400078e0004 */
[----:B------:R-:W-:Y:S02]  /*e0b0*/  IMAD.MOV.U32 R12, RZ, RZ, 0x2 ;  /* 0x00000002ff0c7424 */ /* 0x000fe400078e00ff */
[----:B------:R-:W-:-:S05]  /*e0c0*/  IMAD.MOV.U32 R2, RZ, RZ, R14 ;  /* 0x000000ffff027224 */ /* 0x000fca00078e000e */
[----:B------:R-:W-:-:S05]  /*e0d0*/  @!P4 LEA R2, P6, R8, R2, 0x1 ;  /* 0x000000020802c211 */ /* 0x000fca00078c08ff */
[----:B------:R-:W-:-:S05]  /*e0e0*/  @!P4 IMAD.X R3, RZ, RZ, R6, P6 ;  /* 0x000000ffff03c224 */ /* 0x000fca00030e0606 */
[----:B------:R-:W-:Y:S01]  /*e0f0*/  @!PT LDS RZ, [RZ] ;  /* 0x00000000fffff984 */ /* 0x000fe20000000800 */
[----:B------:R-:W-:Y:S01]  /*e100*/  @!PT LDS RZ, [RZ] ;  /* 0x00000000fffff984 */ /* 0x000fe20000000800 */
[----:B------:R-:W-:Y:S01]  /*e110*/  @!PT LDS RZ, [RZ] ;  /* 0x00000000fffff984 */ /* 0x000fe20000000800 */
[----:B------:R0:W-:Y:S03]  /*e120*/  @!P4 LDGSTS.E.BYPASS.LTC128B.128 [R7+0x22c00], desc[UR46][R2.64], !P0 ;  /* 0x22c000000207cfae */ /* 0x0001e6000c101d6e */
[----:B0-----:R-:W-:Y:S05]  /*e130*/  WARPSYNC.COLLECTIVE R15, `(.L_x_9406) ;  /* 0x000000000f087348 */ /* 0x001fea0003c00000 */
[----:B------:R1:W2:Y:S02]  /*e140*/  SHFL.IDX P6, R14, R13, R12, R11 ;  /* 0x0000000c0d0e7389 */ /* 0x0002a400000c000b */
[----:B012---:R-:W-:Y:S01]  /*e150*/  ENDCOLLECTIVE ;  /* 0x000000000000791b */ /* 0x007fe20003800000 */
.L_x_9406:
[----:B------:R-:W-:Y:S01]  /*e160*/  @!PT LDS RZ, [RZ] ;  /* 0x00000000fffff984 */ /* 0x000fe20000000800 */
[----:B------:R-:W-:Y:S01]  /*e170*/  @!PT LDS RZ, [RZ] ;  /* 0x00000000fffff984 */ /* 0x000fe20000000800 */
[----:B------:R-:W-:Y:S01]  /*e180*/  @!PT LDS RZ, [RZ] ;  /* 0x00000000fffff984 */ /* 0x000fe20000000800 */
[----:B------:R0:W-:Y:S04]  /*e190*/  @!P4 LDGSTS.E.BYPASS.LTC128B.128 [R7+0x26c00], desc[UR46][R2.64+0x80], !P1 ;  /* 0x26c000800207cfae */ /* 0x0001e8000c901d6e */
[----:B------:R0:W-:Y:S04]  /*e1a0*/  @!P4 LDGSTS.E.BYPASS.LTC128B.128 [R7+0x2ac00], desc[UR46][R2.64+0x100], !P2 ;  /* 0x2ac001000207cfae */ /* 0x0001e8000d101d6e */
[----:B------:R0:W-:Y:S01]  /*e1b0*/  @!P4 LDGSTS.E.BYPASS.LTC128B.128 [R7+0x2ec00], desc[UR46][R2.64+0x180], !P3 ;  /* 0x2ec001800207cfae */ /* 0x0001e2000d901d6e */
[----:B------:R-:W-:Y:S01]  /*e1c0*/  LOP3.LUT P4, RZ, R18, 0x10, RZ, 0xc0, !PT ;  /* 0x0000001012ff7812 */ /* 0x000fe2000788c0ff */
[----:B------:R-:W-:-:S02]  /*e1d0*/  IMAD.MOV.U32 R13, RZ, RZ, R5 ;  /* 0x000000ffff0d7224 */ /* 0x000fc400078e0005 */
[----:B------:R-:W-:-:S10]  /*e1e0*/  IMAD.MOV.U32 R6, RZ, RZ, R14 ;  /* 0x000000ffff067224 */ /* 0x000fd400078e000e */
[----:B0-----:R-:W-:Y:S05]  /*e1f0*/  WARPSYNC.COLLECTIVE R15, `(.L_x_9407) ;  /* 0x000000000f087348 */ /* 0x001fea0003c00000 */
[----:B------:R1:W2:Y:S02]  /*e200*/  SHFL.IDX P6, R14, R13, R12, R11 ;  /* 0x0000000c0d0e7389 */ /* 0x0002a400000c000b */
[----:B012---:R-:W-:Y:S01]  /*e210*/  ENDCOLLECTIVE ;  /* 0x000000000000791b */ /* 0x007fe20003800000 */
.L_x_9407:
        /* <DEDUP_REMOVED lines=12> */
.L_x_9408:
        /* <DEDUP_REMOVED lines=12> */
.L_x_9409:
        /* <DEDUP_REMOVED lines=12> */
.L_x_9410:
        /* <DEDUP_REMOVED lines=12> */
.L_x_9411:
[----:B------:R-:W-:Y:S02]  /*e520*/  IMAD.MOV.U32 R13, RZ, RZ, R4 ;  /* 0x000000ffff0d7224 */ /* 0x000fe400078e0004 */
[----:B------:R-:W-:Y:S02]  /*e530*/  IMAD.MOV.U32 R12, RZ, RZ, 0x5 ;  /* 0x00000005ff0c7424 */ /* 0x000fe400078e00ff */
[----:B------:R-:W-:-:S05]  /*e540*/  IMAD.MOV.U32 R2, RZ, RZ, R14 ;  /* 0x000000ffff027224 */ /* 0x000fca00078e000e */
[----:B------:R-:W-:-:S05]  /*e550*/  @!P5 LEA R2, P6, R8, R2, 0x1 ;  /* 0x000000020802d211 */ /* 0x000fca00078c08ff */
[----:B------:R-:W-:Y:S01]  /*e560*/  @!P5 IMAD.X R3, RZ, RZ, R6, P6 ;  /* 0x000000ffff03d224 */ /* 0x000fe200030e0606 */
[C---:B------:R-:W-:Y:S02]  /*e570*/  LOP3.LUT P6, RZ, R18.reuse, 0x8, RZ, 0xc0, !PT ;  /* 0x0000000812ff7812 */ /* 0x040fe400078cc0ff */
[----:B------:R-:W-:-:S11]  /*e580*/  LOP3.LUT P5, RZ, R18, 0x80, RZ, 0xc0, !PT ;  /* 0x0000008012ff7812 */ /* 0x000fd600078ac0ff */
[----:B------:R-:W-:Y:S01]  /*e590*/  @!PT LDS RZ, [RZ] ;  /* 0x00000000fffff984 */ /* 0x000fe20000000800 */
[----:B------:R-:W-:Y:S01]  /*e5a0*/  @!PT LDS RZ, [RZ] ;  /* 0x00000000fffff984 */ /* 0x000fe20000000800 */
[----:B------:R-:W-:Y:S01]  /*e5b0*/  @!PT LDS RZ, [RZ] ;  /* 0x00000000fffff984 */ /* 0x000fe20000000800 */
[----:B------:R0:W-:Y:S04]  /*e5c0*/  @!P6 LDGSTS.E.BYPASS.LTC128B.128 [R7+0x24400], desc[UR46][R2.64], !P0 ;  /* 0x244000000207efae */ /* 0x0001e8000c101d6e */
[----:B------:R0:W-:Y:S04]  /*e5d0*/  @!P6 LDGSTS.E.BYPASS.LTC128B.128 [R7+0x28400], desc[UR46][R2.64+0x80], !P1 ;  /* 0x284000800207efae */ /* 0x0001e8000c901d6e */
[----:B------:R0:W-:Y:S04]  /*e5e0*/  @!P6 LDGSTS.E.BYPASS.LTC128B.128 [R7+0x2c400], desc[UR46][R2.64+0x100], !P2 ;  /* 0x2c4001000207efae */ /* 0x0001e8000d101d6e */
[----:B------:R0:W-:Y:S02]  /*e5f0*/  @!P6 LDGSTS.E.BYPASS.LTC128B.128 [R7+0x30400], desc[UR46][R2.64+0x180], !P3 ;  /* 0x304001800207efae */ /* 0x0001e4000d901d6e */
[----:B0-----:R-:W-:Y:S05]  /*e600*/  WARPSYNC.COLLECTIVE R15, `(.L_x_9412) ;  /* 0x000000000f087348 */ /* 0x001fea0003c00000 */
[----:B------:R1:W2:Y:S02]  /*e610*/  SHFL.IDX P6, R14, R13, R12, R11 ;  /* 0x0000000c0d0e7389 */ /* 0x0002a400000c000b */
[----:B012---:R-:W-:Y:S01]  /*e620*/  ENDCOLLECTIVE ;  /* 0x000000000000791b */ /* 0x007fe20003800000 */
.L_x_9412:
[----:B------:R-:W-:Y:S02]  /*e630*/  IMAD.MOV.U32 R13, RZ, RZ, R5 ;  /* 0x000000ffff0d7224 */ /* 0x000fe400078e0005 */
[----:B------:R-:W-:-:S07]  /*e640*/  IMAD.MOV.U32 R6, RZ, RZ, R14 ;  /* 0x000000ffff067224 */ /* 0x000fce00078e000e */
[----:B------:R-:W-:Y:S05]  /*e650*/  WARPSYNC.COLLECTIVE R15, `(.L_x_9413) ;  /* 0x000000000f087348 */ /* 0x000fea0003c00000 */
[----:B------:R0:W1:Y:S02]  /*e660*/  SHFL.IDX P6, R14, R13, R12, R11 ;  /* 0x0000000c0d0e7389 */ /* 0x00006400000c000b */
[----:B01----:R-:W-:Y:S01]  /*e670*/  ENDCOLLECTIVE ;  /* 0x000000000000791b */ /* 0x003fe20003800000 */
.L_x_9413:
        /* <DEDUP_REMOVED lines=12> */
.L_x_9414:
[----:B------:R-:W-:Y:S01]  /*e740*/  @!PT LDS RZ, [RZ] ;  /* 0x00000000fffff984 */ /* 0x000fe20000000800 */
[----:B------:R-:W-:Y:S01]  /*e750*/  @!PT LDS RZ, [RZ] ;  /* 0x00000000fffff984 */ /* 0x000fe20000000800 */
[----:B------:R-:W-:Y:S01]  /*e760*/  @!PT LDS RZ, [RZ] ;  /* 0x00000000fffff984 */ /* 0x000fe20000000800 */
[----:B------:R0:W-:Y:S04]  /*e770*/  @!P4 LDGSTS.E.BYPASS.LTC128B.128 [R7+0x28c00], desc[UR46][R2.64+0x80], !P1 ;  /* 0x28c000800207cfae */ /* 0x0001e8000c901d6e */
[----:B------:R0:W-:Y:S04]  /*e780*/  @!P4 LDGSTS.E.BYPASS.LTC128B.128 [R7+0x2cc00], desc[UR46][R2.64+0x100], !P2 ;  /* 0x2cc001000207cfae */ /* 0x0001e8000d101d6e */
[----:B------:R0:W-:Y:S01]  /*e790*/  @!P4 LDGSTS.E.BYPASS.LTC128B.128 [R7+0x30c00], desc[UR46][R2.64+0x180], !P3 ;  /* 0x30c001800207cfae */ /* 0x0001e2000d901d6e */
[----:B------:R-:W-:Y:S02]  /*e7a0*/  IMAD.MOV.U32 R13, RZ, RZ, R5 ;  /* 0x000000ffff0d7224 */ /* 0x000fe400078e0005 */
[----:B------:R-:W-:-:S07]  /*e7b0*/  IMAD.MOV.U32 R6, RZ, RZ, R14 ;  /* 0x000000ffff067224 */ /* 0x000fce00078e000e */
[----:B0-----:R-:W-:Y:S05]  /*e7c0*/  WARPSYNC.COLLECTIVE R15, `(.L_x_9415) ;  /* 0x000000000f087348 */ /* 0x001fea0003c00000 */
[----:B------:R1:W2:Y:S02]  /*e7d0*/  SHFL.IDX P6, R14, R13, R12, R11 ;  /* 0x0000000c0d0e7389 */ /* 0x0002a400000c000b */
[----:B012---:R-:W-:Y:S01]  /*e7e0*/  ENDCOLLECTIVE ;  /* 0x000000000000791b */ /* 0x007fe20003800000 */
.L_x_9415:
        /* <DEDUP_REMOVED lines=12> */
.L_x_9416:
        /* <DEDUP_REMOVED lines=11> */
.L_x_9417:
[----:B------:R-:W-:Y:S01]  /*e960*/  IMAD.MOV.U32 R2, RZ, RZ, R14 ;  /* 0x000000ffff027224 */ /* 0x000fe200078e000e */
[----:B------:R-:W-:Y:S06]  /*e970*/  BRA `(.L_x_9418) ;  /* 0xffffffb8003c7947 */ /* 0x000fec000383ffff */
.L_x_9299:
[----:B-1----:R-:W-:-:S04]  /*e980*/  IMAD.U32 R3, RZ, RZ, UR37 ;  /* 0x00000025ff037e24 */ /* 0x002fc8000f8e00ff */
[----:B------:R1:W2:Y:S03]  /*e990*/  SYNCS.PHASECHK.TRANS64.TRYWAIT P0, [R3+URZ+0x32420], R0 ;  /* 0x03242000030075a7 */ /* 0x0002a6000800017f */
[----:B--2---:R-:W-:Y:S05]  /*e9a0*/  @!P0 NANOSLEEP.SYNCS 0x989680 ;  /* 0x009896800000895d */ /* 0x004fea0003900000 */
[----:B------:R-:W2:Y:S02]  /*e9b0*/  @!P0 SYNCS.PHASECHK.TRANS64 P0, [R3+URZ+0x32420], R0 ;  /* 0x03242000030085a7 */ /* 0x000ea4000800007f */
[----:B--2---:R-:W-:Y:S05]  /*e9c0*/  @!P0 BRA `(.L_x_9299) ;  /* 0xfffffffc00ec8947 */ /* 0x004fea000383ffff */
[----:B------:R-:W-:Y:S05]  /*e9d0*/  BRA `(.L_x_9419) ;  /* 0xffffffb8008c7947 */ /* 0x000fea000383ffff */
.L_x_9303:
[----:B0-----:R0:W1:Y:S02]  /*e9e0*/  SYNCS.PHASECHK.TRANS64.TRYWAIT P0, [R2+URZ+0x32460], R0 ;  /* 0x03246000020075a7 */ /* 0x001064000800017f */
[----:B-1----:R-:W-:Y:S05]  /*e9f0*/  @!P0 NANOSLEEP.SYNCS 0x989680 ;  /* 0x009896800000895d */ /* 0x002fea0003900000 */
[----:B------:R-:W1:Y:S02]  /*ea00*/  @!P0 SYNCS.PHASECHK.TRANS64 P0, [R2+URZ+0x32460], R0 ;  /* 0x03246000020085a7 */ /* 0x000e64000800007f */
[----:B-1----:R-:W-:Y:S05]  /*ea10*/  @!P0 BRA `(.L_x_9303) ;  /* 0xfffffffc00f08947 */ /* 0x002fea000383ffff */
[----:B------:R-:W-:Y:S05]  /*ea20*/  BRA `(.L_x_9420) ;  /* 0xffffffb800ac7947 */ /* 0x000fea000383ffff */
.L_x_9316:
[----:B-1----:R1:W2:Y:S02]  /*ea30*/  SYNCS.PHASECHK.TRANS64.TRYWAIT P0, [R3+URZ+0x32440], R2 ;  /* 0x03244002030075a7 */ /* 0x0022a4000800017f */
[----:B--2---:R-:W-:Y:S05]  /*ea40*/  @!P0 NANOSLEEP.SYNCS 0x989680 ;  /* 0x009896800000895d */ /* 0x004fea0003900000 */
[----:B------:R-:W2:Y:S02]  /*ea50*/  @!P0 SYNCS.PHASECHK.TRANS64 P0, [R3+URZ+0x32440], R2 ;  /* 0x03244002030085a7 */ /* 0x000ea4000800007f */
[----:B--2---:R-:W-:Y:S05]  /*ea60*/  @!P0 BRA `(.L_x_9316) ;  /* 0xfffffffc00f08947 */ /* 0x004fea000383ffff */
[----:B------:R-:W-:Y:S05]  /*ea70*/  BRA `(.L_x_9421) ;  /* 0xffffffc000a47947 */ /* 0x000fea000383ffff */
.L_x_9321:
[----:B0-----:R0:W2:Y:S02]  /*ea80*/  SYNCS.PHASECHK.TRANS64.TRYWAIT P0, [R3+URZ+0x32460], R2 ;  /* 0x03246002030075a7 */ /* 0x0010a4000800017f */
[----:B--2---:R-:W-:Y:S05]  /*ea90*/  @!P0 NANOSLEEP.SYNCS 0x989680 ;  /* 0x009896800000895d */ /* 0x004fea0003900000 */
[----:B------:R-:W2:Y:S02]  /*eaa0*/  @!P0 SYNCS.PHASECHK.TRANS64 P0, [R3+URZ+0x32460], R2 ;  /* 0x03246002030085a7 */ /* 0x000ea4000800007f */
[----:B--2---:R-:W-:Y:S05]  /*eab0*/  @!P0 BRA `(.L_x_9321) ;  /* 0xfffffffc00f08947 */ /* 0x004fea000383ffff */
[----:B------:R-:W-:Y:S05]  /*eac0*/  BRA `(.L_x_9422) ;  /* 0xffffffc400207947 */ /* 0x000fea000383ffff */
.L_x_9333:
[----:B--2---:R2:W3:Y:S02]  /*ead0*/  SYNCS.PHASECHK.TRANS64.TRYWAIT P0, [R4+URZ+0x32440], R2 ;  /* 0x03244002040075a7 */ /* 0x0044e4000800017f */
[----:B---3--:R-:W-:Y:S05]  /*eae0*/  @!P0 NANOSLEEP.SYNCS 0x989680 ;  /* 0x009896800000895d */ /* 0x008fea0003900000 */
[----:B------:R-:W3:Y:S02]  /*eaf0*/  @!P0 SYNCS.PHASECHK.TRANS64 P0, [R4+URZ+0x32440], R2 ;  /* 0x03244002040085a7 */ /* 0x000ee4000800007f */
[----:B---3--:R-:W-:Y:S05]  /*eb00*/  @!P0 BRA `(.L_x_9333) ;  /* 0xfffffffc00f08947 */ /* 0x008fea000383ffff */
[----:B------:R-:W-:Y:S05]  /*eb10*/  BRA `(.L_x_9423) ;  /* 0xffffffcc00087947 */ /* 0x000fea000383ffff */
.L_x_9338:
[----:B0-----:R0:W1:Y:S02]  /*eb20*/  SYNCS.PHASECHK.TRANS64.TRYWAIT P0, [R4+URZ+0x32460], R2 ;  /* 0x03246002040075a7 */ /* 0x001064000800017f */
[----:B-1----:R-:W-:Y:S05]  /*eb30*/  @!P0 NANOSLEEP.SYNCS 0x989680 ;  /* 0x009896800000895d */ /* 0x002fea0003900000 */
[----:B------:R-:W1:Y:S02]  /*eb40*/  @!P0 SYNCS.PHASECHK.TRANS64 P0, [R4+URZ+0x32460], R2 ;  /* 0x03246002040085a7 */ /* 0x000e64000800007f */
[----:B-1----:R-:W-:Y:S05]  /*eb50*/  @!P0 BRA `(.L_x_9338) ;  /* 0xfffffffc00f08947 */ /* 0x002fea000383ffff */
[----:B------:R-:W-:Y:S05]  /*eb60*/  BRA `(.L_x_9424) ;  /* 0xffffffcc00847947 */ /* 0x000fea000383ffff */
.L_x_9349:
[----:B0-----:R0:W2:Y:S02]  /*eb70*/  SYNCS.PHASECHK.TRANS64.TRYWAIT P0, [R4+URZ+0x32440], R2 ;  /* 0x03244002040075a7 */ /* 0x0010a4000800017f */
[----:B--2---:R-:W-:Y:S05]  /*eb80*/  @!P0 NANOSLEEP.SYNCS 0x989680 ;  /* 0x009896800000895d */ /* 0x004fea0003900000 */
[----:B------:R-:W2:Y:S02]  /*eb90*/  @!P0 SYNCS.PHASECHK.TRANS64 P0, [R4+URZ+0x32440], R2 ;  /* 0x03244002040085a7 */ /* 0x000ea4000800007f */
[----:B--2---:R-:W-:Y:S05]  /*eba0*/  @!P0 BRA `(.L_x_9349) ;  /* 0xfffffffc00f08947 */ /* 0x004fea000383ffff */
[----:B------:R-:W-:Y:S05]  /*ebb0*/  BRA `(.L_x_9425) ;  /* 0xffffffd400487947 */ /* 0x000fea000383ffff */
.L_x_9354:
[----:B-1----:R1:W2:Y:S02]  /*ebc0*/  SYNCS.PHASECHK.TRANS64.TRYWAIT P0, [R4+URZ+0x32460], R2 ;  /* 0x03246002040075a7 */ /* 0x0022a4000800017f */
[----:B--2---:R-:W-:Y:S05]  /*ebd0*/  @!P0 NANOSLEEP.SYNCS 0x989680 ;  /* 0x009896800000895d */ /* 0x004fea0003900000 */
[----:B------:R-:W2:Y:S02]  /*ebe0*/  @!P0 SYNCS.PHASECHK.TRANS64 P0, [R4+URZ+0x32460], R2 ;  /* 0x03246002040085a7 */ /* 0x000ea4000800007f */
[----:B--2---:R-:W-:Y:S05]  /*ebf0*/  @!P0 BRA `(.L_x_9354) ;  /* 0xfffffffc00f08947 */ /* 0x004fea000383ffff */
[----:B------:R-:W-:Y:S05]  /*ec00*/  BRA `(.L_x_9426) ;  /* 0xffffffd400c47947 */ /* 0x000fea000383ffff */
.L_x_9364:
[----:B0-----:R0:W2:Y:S02]  /*ec10*/  SYNCS.PHASECHK.TRANS64.TRYWAIT P0, [R0+URZ+0x32420], R3 ;  /* 0x03242003000075a7 */ /* 0x0010a4000800017f */
[----:B--2---:R-:W-:Y:S05]  /*ec20*/  @!P0 NANOSLEEP.SYNCS 0x989680 ;  /* 0x009896800000895d */ /* 0x004fea0003900000 */
[----:B------:R-:W2:Y:S02]  /*ec30*/  @!P0 SYNCS.PHASECHK.TRANS64 P0, [R0+URZ+0x32420], R3 ;  /* 0x03242003000085a7 */ /* 0x000ea4000800007f */
[----:B--2---:R-:W-:Y:S05]  /*ec40*/  @!P0 BRA `(.L_x_9364) ;  /* 0xfffffffc00f08947 */ /* 0x004fea000383ffff */
[----:B------:R-:W-:Y:S05]  /*ec50*/  BRA `(.L_x_9427) ;  /* 0xffffffdc00547947 */ /* 0x000fea000383ffff */
.L_x_9365:
        /* <DEDUP_REMOVED lines=11> */
.L_x_9429:
[----:B------:R-:W-:Y:S05]  /*ed10*/  BSYNC B0 ;  /* 0x0000000000007941 */ /* 0x000fea0003800000 */
.L_x_9428:
[----:B------:R-:W-:Y:S05]  /*ed20*/  BRA `(.L_x_9430) ;  /* 0xffffffdc003c7947 */ /* 0x000fea000383ffff */
.L_x_9368:
[----:B------:R-:W-:Y:S01]  /*ed30*/  BSSY B1, `(.L_x_9431) ;  /* 0x0000006000017945 */ /* 0x000fe20003800000 */
[----:B------:R-:W-:-:S07]  /*ed40*/  IMAD.MOV.U32 R15, RZ, RZ, -0x1 ;  /* 0xffffffffff0f7424 */ /* 0x000fce00078e00ff */
[----:B012---:R-:W-:Y:S05]  /*ed50*/  WARPSYNC.COLLECTIVE R15, `(.L_x_9432) ;  /* 0x000000000f0c7348 */ /* 0x007fea0003c00000 */
[----:B------:R-:W-:Y:S02]  /*ed60*/  ELECT P6, UR62, PT ;  /* 0x00000000003e782f */ /* 0x000fe400038c0000 */
[----:B------:R-:W-:Y:S01]  /*ed70*/  MOV R14, UR62 ;  /* 0x0000003e000e7c02 */ /* 0x000fe20008000f00 */
[----:B012---:R-:W-:Y:S10]  /*ed80*/  ENDCOLLECTIVE ;  /* 0x000000000000791b */ /* 0x007ff40003800000 */
.L_x_9432:
[----:B------:R-:W-:Y:S05]  /*ed90*/  BSYNC B1 ;  /* 0x0000000000017941 */ /* 0x000fea0003800000 */
.L_x_9431:
[----:B------:R-:W-:Y:S05]  /*eda0*/  BRA `(.L_x_9433) ;  /* 0xffffffdc00347947 */ /* 0x000fea000383ffff */
.L_x_9370:
[----:B0-----:R0:W1:Y:S02]  /*edb0*/  SYNCS.PHASECHK.TRANS64.TRYWAIT P0, [R6+URZ], R5 ;  /* 0x00000005060075a7 */ /* 0x001064000800017f */
[----:B-1----:R-:W-:Y:S05]  /*edc0*/  @!P0 NANOSLEEP.SYNCS 0x989680 ;  /* 0x009896800000895d */ /* 0x002fea0003900000 */
[----:B------:R-:W1:Y:S02]  /*edd0*/  @!P0 SYNCS.PHASECHK.TRANS64 P0, [R6+URZ], R5 ;  /* 0x00000005060085a7 */ /* 0x000e64000800007f */
[----:B-1----:R-:W-:Y:S05]  /*ede0*/  @!P0 BRA `(.L_x_9370) ;  /* 0xfffffffc00f08947 */ /* 0x002fea000383ffff */
[----:B------:R-:W-:Y:S05]  /*edf0*/  BRA `(.L_x_9434) ;  /* 0xffffffdc006c7947 */ /* 0x000fea000383ffff */
.L_x_9371:
[----:B-1----:R1:W2:Y:S02]  /*ee00*/  SYNCS.PHASECHK.TRANS64.TRYWAIT P0, [R7+URZ], R2 ;  /* 0x00000002070075a7 */ /* 0x0022a4000800017f */
[----:B--2---:R-:W-:Y:S05]  /*ee10*/  @!P0 NANOSLEEP.SYNCS 0x989680 ;  /* 0x009896800000895d */ /* 0x004fea0003900000 */
[----:B------:R-:W2:Y:S02]  /*ee20*/  @!P0 SYNCS.PHASECHK.TRANS64 P0, [R7+URZ], R2 ;  /* 0x00000002070085a7 */ /* 0x000ea4000800007f */
[----:B--2---:R-:W-:Y:S05]  /*ee30*/  @!P0 BRA `(.L_x_9371) ;  /* 0xfffffffc00f08947 */ /* 0x004fea000383ffff */
[----:B------:R-:W-:Y:S05]  /*ee40*/  BRA `(.L_x_9435) ;  /* 0xffffffdc00607947 */ /* 0x000fea000383ffff */
.L_x_9373:
[----:B--2---:R2:W3:Y:S02]  /*ee50*/  SYNCS.PHASECHK.TRANS64.TRYWAIT P0, [R4+URZ], R5 ;  /* 0x00000005040075a7 */ /* 0x0044e4000800017f */
[----:B---3--:R-:W-:Y:S05]  /*ee60*/  @!P0 NANOSLEEP.SYNCS 0x989680 ;  /* 0x009896800000895d */ /* 0x008fea0003900000 */
[----:B------:R-:W3:Y:S02]  /*ee70*/  @!P0 SYNCS.PHASECHK.TRANS64 P0, [R4+URZ], R5 ;  /* 0x00000005040085a7 */ /* 0x000ee4000800007f */
[----:B---3--:R-:W-:Y:S05]  /*ee80*/  @!P0 BRA `(.L_x_9373) ;  /* 0xfffffffc00f08947 */ /* 0x008fea000383ffff */
[----:B------:R-:W-:Y:S05]  /*ee90*/  BRA `(.L_x_9436) ;  /* 0xffffffdc00647947 */ /* 0x000fea000383ffff */
.L_x_9437:
        /* <DEDUP_REMOVED lines=14> */
.L_x_15135:


//--------------------- .text._ZN7cutlass13device_kernelIN5flash11enable_sm90INS1_16FlashAttnFwdSm90INS1_25CollectiveMainloopFwdSm90ILi2EN4cute5tupleIJNS5_1CILi1EEES8_S8_EEENS6_IJNS7_ILi128EEENS7_ILi96EEENS7_ILi64EEEEEELi256ENS_10bfloat16_tEfNS_4arch4Sm90ELb0ELb0ELb0ELb1ELb0ELb0ELb0ELb1ELb0ELb1ELb0ELb0EEENS1_21CollectiveEpilogueFwdINS6_IJSA_NS7_ILi256EEESB_EEES9_SE_SG_Li256ELb1ELb1ELb0ELb0EEENS1_36VarlenDynamicPersistentTileSchedulerILi128ELi96ELi256ELi128ELb0ELb1ELb1ELb0ELb1ELb1EEEEEEEEEvNT_6ParamsE --------------------------
	.section	.text._ZN7cutlass13device_kernelIN5flash11enable_sm90INS1_16FlashAttnFwdSm90INS1_25CollectiveMainloopFwdSm90ILi2EN4cute5tupleIJNS5_1CILi1EEES8_S8_EEENS6_IJNS7_ILi128EEENS7_ILi96EEENS7_ILi64EEEEEELi256ENS_10bfloat16_tEfNS_4arch4Sm90ELb0ELb0ELb0ELb1ELb0ELb0ELb0ELb1ELb0ELb1ELb0ELb0EEENS1_21CollectiveEpilogueFwdINS6_IJSA_NS7_ILi256EEESB_EEES9_SE_SG_Li256ELb1ELb1ELb0ELb0EEENS1_36VarlenDynamicPersistentTileSchedulerILi128ELi96ELi256ELi128ELb0ELb1ELb1ELb0ELb1ELb1EEEEEEEEEvNT_6ParamsE,"ax",@progbits
	.align	128
.text._ZN7cutlass13device_kernelIN5flash11enable_sm90INS1_16FlashAttnFwdSm90INS1_25CollectiveMainloopFwdSm90ILi2EN4cute5tupleIJNS5_1CILi1EEES8_S8_EEENS6_IJNS7_ILi128EEENS7_ILi96EEENS7_ILi64EEEEEELi256ENS_10bfloat16_tEfNS_4arch4Sm90ELb0ELb0ELb0ELb1ELb0ELb0ELb0ELb1ELb0ELb1ELb0ELb0EEENS1_21CollectiveEpilogueFwdINS6_IJSA_NS7_ILi256EEESB_EEES9_SE_SG_Li256ELb1ELb1ELb0ELb0EEENS1_36VarlenDynamicPersistentTileSchedulerILi128ELi96ELi256ELi128ELb0ELb1ELb1ELb0ELb1ELb1EEEEEEEEEvNT_6ParamsE:
        .type           _ZN7cutlass13device_kernelIN5flash11enable_sm90INS1_16FlashAttnFwdSm90INS1_25CollectiveMainloopFwdSm90ILi2EN4cute5tupleIJNS5_1CILi1EEES8_S8_EEENS6_IJNS7_ILi128EEENS7_ILi96EEENS7_ILi64EEEEEELi256ENS_10bfloat16_tEfNS_4arch4Sm90ELb0ELb0ELb0ELb1ELb0ELb0ELb0ELb1ELb0ELb1ELb0ELb0EEENS1_21CollectiveEpilogueFwdINS6_IJSA_NS7_ILi256EEESB_EEES9_SE_SG_Li256ELb1ELb1ELb0ELb0EEENS1_36VarlenDynamicPersistentTileSchedulerILi128ELi96ELi256ELi128ELb0ELb1ELb1ELb0ELb1ELb1EEEEEEEEEvNT_6ParamsE,@function
        .size           _ZN7cutlass13device_kernelIN5flash11enable_sm90INS1_16FlashAttnFwdSm90INS1_25CollectiveMainloopFwdSm90ILi2EN4cute5tupleIJNS5_1CILi1EEES8_S8_EEENS6_IJNS7_ILi128EEENS7_ILi96EEENS7_ILi64EEEEEELi256ENS_10bfloat16_tEfNS_4arch4Sm90ELb0ELb0ELb0ELb1ELb0ELb0ELb0ELb1ELb0ELb1ELb0ELb0EEENS1_21CollectiveEpilogueFwdINS6_IJSA_NS7_ILi256EEESB_EEES9_SE_SG_Li256ELb1ELb1ELb0ELb0EEENS1_36VarlenDynamicPersistentTileSchedulerILi128ELi96ELi256ELi128ELb0ELb1ELb1ELb0ELb1ELb1EEEEEEEEEvNT_6ParamsE,(.L_x_15136 - _ZN7cutlass13device_kernelIN5flash11enable_sm90INS1_16FlashAttnFwdSm90INS1_25CollectiveMainloopFwdSm90ILi2EN4cute5tupleIJNS5_1CILi1EEES8_S8_EEENS6_IJNS7_ILi128EEENS7_ILi96EEENS7_ILi64EEEEEELi256ENS_10bfloat16_tEfNS_4arch4Sm90ELb0ELb0ELb0ELb1ELb0ELb0ELb0ELb1ELb0ELb1ELb0ELb0EEENS1_21CollectiveEpilogueFwdINS6_IJSA_NS7_ILi256EEESB_EEES9_SE_SG_Li256ELb1ELb1ELb0ELb0EEENS1_36VarlenDynamicPersistentTileSchedulerILi128ELi96ELi256ELi128ELb0ELb1ELb1ELb0ELb1ELb1EEEEEEEEEvNT_6ParamsE)
        .other          _ZN7cutlass13device_kernelIN5flash11enable_sm90INS1_16FlashAttnFwdSm90INS1_25CollectiveMainloopFwdSm90ILi2EN4cute5tupleIJNS5_1CILi1EEES8_S8_EEENS6_IJNS7_ILi128EEENS7_ILi96EEENS7_ILi64EEEEEELi256ENS_10bfloat16_tEfNS_4arch4Sm90ELb0ELb0ELb0ELb1ELb0ELb0ELb0ELb1ELb0ELb1ELb0ELb0EEENS1_21CollectiveEpilogueFwdINS6_IJSA_NS7_ILi256EEESB_EEES9_SE_SG_Li256ELb1ELb1ELb0ELb0EEENS1_36VarlenDynamicPersistentTileSchedulerILi128ELi96ELi256ELi128ELb0ELb1ELb1ELb0ELb1ELb1EEEEEEEEEvNT_6ParamsE,@"STO_CUDA_ENTRY STV_DEFAULT"
_ZN7cutlass13device_kernelIN5flash11enable_sm90INS1_16FlashAttnFwdSm90INS1_25CollectiveMainloopFwdSm90ILi2EN4cute5tupleIJNS5_1CILi1EEES8_S8_EEENS6_IJNS7_ILi128EEENS7_ILi96EEENS7_ILi64EEEEEELi256ENS_10bfloat16_tEfNS_4arch4Sm90ELb0ELb0ELb0ELb1ELb0ELb0ELb0ELb1ELb0ELb1ELb0ELb0EEENS1_21CollectiveEpilogueFwdINS6_IJSA_NS7_ILi256EEESB_EEES9_SE_SG_Li256ELb1ELb1ELb0ELb0EEENS1_36VarlenDynamicPersistentTileSchedulerILi128ELi96ELi256ELi128ELb0ELb1ELb1ELb0ELb1ELb1EEEEEEEEEvNT_6ParamsE:
        /* <DEDUP_REMOVED lines=18> */
.L_x_9439:
[----:B------:R-:W-:Y:S05]  /*0120*/  BSYNC B0 ;  /* 0x0000000000007941 */ /* 0x000fea0003800000 */
.L_x_9438:
        /* <DEDUP_REMOVED lines=41> */
.L_x_9440:
        /* <DEDUP_REMOVED lines=22> */
.L_x_9441:
        /* <DEDUP_REMOVED lines=18> */
.L_x_9442:
        /* <DEDUP_REMOVED lines=22> */
.L_x_9443:
        /* <DEDUP_REMOVED lines=22> */
.L_x_9444:
[----:B------:R-:W-:Y:S01]  /*0900*/  PLOP3.LUT P0, PT, PT, PT, UP0, 0x80, 0x0 ;  /* 0x000000000000781c */ /* 0x000fe20003f0f008 */
[----:B------:R-:W-:Y:S01]  /*0910*/  UMOV UR36, 0x1 ;  /* 0x0000000100247882 */ /* 0x000fe20000000000 */
[----:B------:R-:W-:Y:S01]  /*0920*/  NOP ;  /* 0x0000000000007918 */ /* 0x000fe20000000000 */
[----:B------:R-:W-:Y:S01]  /*0930*/  USEL UR36, UR36, 0x2, !UP0 ;  /* 0x0000000224247887 */ /* 0x000fe2000c000000 */
[----:B------:R-:W-:Y:S01]  /*0940*/  ULDC.64 UR40, c[0x0][0x208] ;  /* 0x0000820000287ab9 */ /* 0x000fe20000000a00 */
[----:B012-4-:R-:W-:Y:S08]  /*0950*/  BAR.SYNC.DEFER_BLOCKING 0x0 ;  /* 0x0000000000007b1d */ /* 0x017ff00000010000 */
[----:B------:R-:W-:Y:S05]  /*0960*/  @!P0 BRA `(.L_x_9445) ;  /* 0x0000007c00d88947 */ /* 0x000fea0003800000 */
.L_x_9446:
[----:B------:R-:W-:-:S08]  /*0970*/  NOP ;  /* 0x0000000000007918 */ /* 0x000fd00000000000 */
[----:B------:R-:W0:Y:S02]  /*0980*/  USETMAXREG.TRY_ALLOC.CTAPOOL UP0, 0xf0 ;  /* 0x000000f0000079c8 */ /* 0x000e240008000600 */
[----:B0-----:R-:W-:-:S13]  /*0990*/  PLOP3.LUT P0, PT, PT, PT, UP0, 0x80, 0x0 ;  /* 0x000000000000781c */ /* 0x001fda0003f0f008 */
[----:B------:R-:W-:Y:S05]  /*09a0*/  @!P0 BRA `(.L_x_9446) ;  /* 0xfffffffc00f08947 */ /* 0x000fea000383ffff */
[----:B------:R-:W0:Y:S01]  /*09b0*/  S2R R0, SR_TID.X ;  /* 0x0000000000007919 */ /* 0x000e220000002100 */
[----:B------:R-:W1:Y:S01]  /*09c0*/  S2UR UR5, SR_CgaCtaId ;  /* 0x00000000000579c3 */ /* 0x000e620000008800 */
[----:B------:R-:W-:-:S07]  /*09d0*/  UMOV UR4, 0x400 ;  /* 0x0000040000047882 */ /* 0x000fce0000000000 */
[----:B------:R-:W-:Y:S06]  /*09e0*/  BAR.ARV 0x8, 0x180 ;  /* 0x0206000000007b1d */ /* 0x000fec0000002000 */
[----:B-1----:R-:W-:Y:S01]  /*09f0*/  ULEA UR4, UR5, UR4, 0x18 ;  /* 0x0000000405047291 */ /* 0x002fe2000f8ec03f */
[----:B0-----:R-:W-:-:S04]  /*0a00*/  SHF.R.U32.HI R0, RZ, 0x7, R0 ;  /* 0x00000007ff007819 */ /* 0x001fc80000011600 */
[----:B------:R-:W-:-:S13]  /*0a10*/  ISETP.NE.AND P0, PT, R0, 0x1, PT ;  /* 0x000000010000780c */ /* 0x000fda0003f05270 */
[----:B------:R-:W-:Y:S08]  /*0a20*/  @!P0 BAR.ARV 0x9, 0x100 ;  /* 0x0244000000008b1d */ /* 0x000ff00000002000 */
[----:B------:R-:W-:Y:S06]  /*0a30*/  BAR.SYNC.DEFER_BLOCKING 0x5, 0x180 ;  /* 0x0146000000007b1d */ /* 0x000fec0000010000 */
[----:B------:R-:W0:Y:S01]  /*0a40*/  LDS.128 R12, [UR4+0x228d0] ;  /* 0x0228d004ff0c7984 */ /* 0x000e220008000c00 */
[----:B------:R-:W-:Y:S01]  /*0a50*/  ULDC UR4, c[0x0][0xc3c] ;  /* 0x00030f0000047ab9 */ /* 0x000fe20000000800 */
[----:B------:R-:W-:Y:S06]  /*0a60*/  BAR.ARV 0x4, 0x180 ;  /* 0x0106000000007b1d */ /* 0x000fec0000002000 */
[----:B0-----:R-:W-:-:S13]  /*0a70*/  ISETP.GE.AND P0, PT, R15, UR4, PT ;  /* 0x000000040f007c0c */ /* 0x001fda000bf06270 */
[----:B------:R-:W-:Y:S05]  /*0a80*/  @P0 EXIT ;  /* 0x000000000000094d */ /* 0x000fea0003800000 */
[----:B------:R-:W0:Y:S01]  /*0a90*/  S2R R0, SR_TID.X ;  /* 0x0000000000007919 */ /* 0x000e220000002100 */
[----:B------:R-:W-:Y:S01]  /*0aa0*/  R2UR UR5, R13 ;  /* 0x000000000d0572ca */ /* 0x000fe200000e0000 */
[----:B------:R-:W-:Y:S01]  /*0ab0*/  ULOP3.LUT UR48, UR36, 0x1, URZ, 0xfc, !UPT ;  /* 0x0000000124307892 */ /* 0x000fe2000f8efc3f */
[----:B------:R-:W-:Y:S01]  /*0ac0*/  R2UR UR6, R14 ;  /* 0x000000000e0672ca */ /* 0x000fe200000e0000 */
[----:B------:R-:W-:Y:S01]  /*0ad0*/  UMOV UR47, URZ ;  /* 0x0000003f002f7c82 */ /* 0x000fe20008000000 */
[----:B------:R-:W-:Y:S01]  /*0ae0*/  UMOV UR38, URZ ;  /* 0x0000003f00267c82 */ /* 0x000fe20008000000 */
[----:B------:R-:W-:Y:S01]  /*0af0*/  UMOV UR37, URZ ;  /* 0x0000003f00257c82 */ /* 0x000fe20008000000 */
[----:B0-----:R-:W-:-:S05]  /*0b00*/  VIADD R209, R0, 0xffffff80 ;  /* 0xffffff8000d17836 */ /* 0x001fca0000000000 */
[----:B------:R-:W-:-:S04]  /*0b10*/  SHF.R.S32.HI R0, RZ, 0x1f, R209 ;  /* 0x0000001fff007819 */ /* 0x000fc800000114d1 */
[CC--:B------:R-:W-:Y:S02]  /*0b20*/  LEA.HI R3, R0.reuse, R209.reuse, RZ, 0x7 ;  /* 0x000000d100037211 */ /* 0x0c0fe400078f38ff */
[-C--:B------:R-:W-:Y:S02]  /*0b30*/  LEA.HI R4, R0, R209.reuse, RZ, 0x5 ;  /* 0x000000d100047211 */ /* 0x080fe400078f28ff */
[----:B------:R-:W-:Y:S02]  /*0b40*/  LOP3.LUT R2, R3, 0xffffff80, RZ, 0xc0, !PT ;  /* 0xffffff8003027812 */ /* 0x000fe400078ec0ff */
[----:B------:R-:W-:Y:S01]  /*0b50*/  SHF.R.S32.HI R200, RZ, 0x7, R3 ;  /* 0x00000007ffc87819 */ /* 0x000fe20000011403 */
[----:B------:R-:W-:Y:S02]  /*0b60*/  IMAD.SHL.U32 R6, R4, 0x20, RZ ;  /* 0x0000002004067824 */ /* 0x000fe400078e00ff */
[----:B------:R-:W-:Y:S01]  /*0b70*/  IMAD.IADD R23, R209, 0x1, -R2 ;  /* 0x00000001d1177824 */ /* 0x000fe200078e0a02 */
[----:B------:R-:W-:-:S02]  /*0b80*/  LEA.HI R2, R0, R209, RZ, 0x4 ;  /* 0x000000d100027211 */ /* 0x000fc400078f20ff */
[----:B------:R-:W-:Y:S02]  /*0b90*/  LOP3.LUT R7, R6, 0xfffffc00, RZ, 0xc0, !PT ;  /* 0xfffffc0006077812 */ /* 0x000fe400078ec0ff */
[----:B------:R-:W-:Y:S02]  /*0ba0*/  SHF.R.S32.HI R8, RZ, 0x1f, R23 ;  /* 0x0000001fff087819 */ /* 0x000fe40000011417 */
[----:B------:R-:W-:Y:S02]  /*0bb0*/  LOP3.LUT R4, R2, 0x3fffff0, RZ, 0xc0, !PT ;  /* 0x03fffff002047812 */ /* 0x000fe400078ec0ff */
[----:B------:R-:W-:Y:S02]  /*0bc0*/  LEA.HI R9, R8, R23, RZ, 0x2 ;  /* 0x0000001708097211 */ /* 0x000fe400078f10ff */
[----:B------:R-:W-:Y:S01]  /*0bd0*/  SHF.R.S32.HI R5, RZ, 0x4, R2 ;  /* 0x00000004ff057819 */ /* 0x000fe20000011402 */
[----:B------:R-:W-:Y:S01]  /*0be0*/  IMAD.IADD R4, R209, 0x1, -R4 ;  /* 0x00000001d1047824 */ /* 0x000fe200078e0a04 */
[----:B------:R-:W-:-:S02]  /*0bf0*/  LEA.HI R6, R0, R209, RZ, 0x2 ;  /* 0x000000d100067211 */ /* 0x000fc400078f10ff */
[----:B------:R-:W-:Y:S01]  /*0c00*/  SHF.R.S32.HI R10, RZ, 0x2, R9 ;  /* 0x00000002ff0a7819 */ /* 0x000fe20000011409 */
[----:B------:R-:W-:Y:S01]  /*0c10*/  IMAD R7, R4, 0x40, R7 ;  /* 0x0000004004077824 */ /* 0x000fe200078e0207 */
[----:B------:R-:W-:Y:S02]  /*0c20*/  SHF.R.S32.HI R11, RZ, 0x1f, R9 ;  /* 0x0000001fff0b7819 */ /* 0x000fe40000011409 */
[----:B------:R-:W-:Y:S02]  /*0c30*/  LEA.HI R2, R2, R5, RZ, 0x1 ;  /* 0x0000000502027211 */ /* 0x000fe400078f08ff */
[----:B------:R-:W-:Y:S02]  /*0c40*/  LOP3.LUT R6, R6, 0xfffffffc, RZ, 0xc0, !PT ;  /* 0xfffffffc06067812 */ /* 0x000fe400078ec0ff */
[----:B------:R-:W-:Y:S02]  /*0c50*/  LEA.HI R0, R0, R209, RZ, 0x3 ;  /* 0x000000d100007211 */ /* 0x000fe400078f18ff */
[----:B------:R-:W-:Y:S01]  /*0c60*/  LEA.HI R11, R11, R10, RZ, 0x3 ;  /* 0x0000000a0b0b7211 */ /* 0x000fe200078f18ff */
[----:B------:R-:W-:Y:S01]  /*0c70*/  IMAD.IADD R6, R209, 0x1, -R6 ;  /* 0x00000001d1067824 */ /* 0x000fe200078e0a06 */
[----:B------:R-:W-:-:S02]  /*0c80*/  LOP3.LUT R2, R2, 0x1ffffffe, RZ, 0xc0, !PT ;  /* 0x1ffffffe02027812 */ /* 0x000fc400078ec0ff */
[----:B------:R-:W-:Y:S02]  /*0c90*/  LOP3.LUT R4, R0, 0xfffffff8, RZ, 0xc0, !PT ;  /* 0xfffffff800047812 */ /* 0x000fe400078ec0ff */
[----:B------:R-:W-:Y:S01]  /*0ca0*/  LOP3.LUT R11, R11, 0xfffffff8, RZ, 0xc0, !PT ;  /* 0xfffffff80b0b7812 */ /* 0x000fe200078ec0ff */
[----:B------:R-:W-:Y:S01]  /*0cb0*/  IMAD.IADD R2, R5, 0x1, -R2 ;  /* 0x0000000105027824 */ /* 0x000fe200078e0a02 */
[----:B------:R-:W-:Y:S01]  /*0cc0*/  LEA.HI R8, R8, R23, RZ, 0x5 ;  /* 0x0000001708087211 */ /* 0x000fe200078f28ff */
[----:B------:R-:W-:Y:S01]  /*0cd0*/  IMAD.IADD R19, R209, 0x1, -R4 ;  /* 0x00000001d1137824 */ /* 0x000fe200078e0a04 */
[----:B------:R-:W-:Y:S01]  /*0ce0*/  LEA.HI R3, R3, R200, RZ, 0x1 ;  /* 0x000000c803037211 */ /* 0x000fe200078f08ff */
[----:B------:R-:W-:Y:S01]  /*0cf0*/  IMAD.IADD R11, R10, 0x1, -R11 ;  /* 0x000000010a0b7824 */ /* 0x000fe200078e0a0b */
[----:B------:R-:W-:Y:S01]  /*0d00*/  SHF.R.S32.HI R8, RZ, 0x5, R8 ;  /* 0x00000005ff087819 */ /* 0x000fe20000011408 */
[----:B------:R-:W-:Y:S01]  /*0d10*/  IMAD R204, R2, 0x8, R7 ;  /* 0x0000000802cc7824 */ /* 0x000fe200078e0207 */
[----:B------:R-:W-:Y:S01]  /*0d20*/  LEA.HI R5, R6, R6, RZ, 0x1 ;  /* 0x0000000606057211 */ /* 0x000fe200078f08ff */
[----:B------:R-:W-:Y:S01]  /*0d30*/  IMAD.SHL.U32 R2, R19, 0x8, RZ ;  /* 0x0000000813027824 */ /* 0x000fe200078e00ff */
[----:B------:R-:W-:Y:S01]  /*0d40*/  LOP3.LUT R3, R3, 0x3fffffe, RZ, 0xc0, !PT ;  /* 0x03fffffe03037812 */ /* 0x000fe200078ec0ff */
[----:B------:R-:W-:Y:S01]  /*0d50*/  IMAD R8, R8, 0x10, R11 ;  /* 0x0000001008087824 */ /* 0x000fe200078e020b */
[----:B------:R-:W-:Y:S01]  /*0d60*/  LOP3.LUT R5, R5, 0x1ffffffe, RZ, 0xc0, !PT ;  /* 0x1ffffffe05057812 */ /* 0x000fe200078ec0ff */
[----:B------:R-:W-:Y:S01]  /*0d70*/  VIADD R17, R2, 0x40 ;  /* 0x0000004002117836 */ /* 0x000fe20000000000 */
[----:B------:R-:W-:Y:S01]  /*0d80*/  LOP3.LUT R202, R9, 0x7ffffffc, RZ, 0xc0, !PT ;  /* 0x7ffffffc09ca7812 */ /* 0x000fe200078ec0ff */
[----:B------:R-:W-:Y:S01]  /*0d90*/  IMAD.IADD R3, R200, 0x1, -R3 ;  /* 0x00000001c8037824 */ /* 0x000fe200078e0a03 */
[----:B------:R-:W-:Y:S01]  /*0da0*/  SHF.R.S32.HI R22, RZ, 0x3, R0 ;  /* 0x00000003ff167819 */ /* 0x000fe20000011400 */
        /* <DEDUP_REMOVED lines=8> */
[----:B------:R-:W-:-:S02]  /*0e30*/  IMAD.MOV.U32 R7, RZ, RZ, R15 ;  /* 0x000000ffff077224 */ /* 0x000fc400078e000f */
[----:B------:R-:W-:Y:S02]  /*0e40*/  IMAD.IADD R202, R23, 0x1, -R202 ;  /* 0x0000000117ca7824 */ /* 0x000fe400078e0aca */
[----:B------:R-:W-:-:S07]  /*0e50*/  IMAD R203, R6, 0x8, R201 ;  /* 0x0000000806cb7824 */ /* 0x000fce00078e02c9 */
.L_x_9488:
[----:B012-4-:R-:W0:Y:S01]  /*0e60*/  LDC.64 R4, c[0x0][0xc88] ;  /* 0x00032200ff047b82 */ /* 0x017e220000000a00 */
[----:B------:R-:W-:Y:S01]  /*0e70*/  ULDC.64 UR8, c[0x0][0xa28] ;  /* 0x00028a0000087ab9 */ /* 0x000fe20000000a00 */
[----:B------:R-:W-:Y:S01]  /*0e80*/  ULDC.64 UR10, c[0x0][0xa20] ;  /* 0x00028800000a7ab9 */ /* 0x000fe20000000a00 */
[----:B------:R-:W-:Y:S01]  /*0e90*/  ULDC UR4, c[0x0][0x424] ;  /* 0x0001090000047ab9 */ /* 0x000fe20000000800 */
        /* <DEDUP_REMOVED lines=13> */
[----:B------:R-:W-:Y:S01]  /*0f70*/  @UP1 ULEA.HI.X UR11, UR46, UR11, UR45, 0x2, UP3 ;  /* 0x0000000b2e0b1291 */ /* 0x000fe200098f142d */
[----:B------:R-:W-:Y:S02]  /*0f80*/  IMAD.U32 R4, RZ, RZ, UR8 ;  /* 0x00000008ff047e24 */ /* 0x000fe4000f8e00ff */
[----:B------:R-:W-:-:S02]  /*0f90*/  IMAD.U32 R6, RZ, RZ, UR10 ;  /* 0x0000000aff067e24 */ /* 0x000fc4000f8e00ff */
[----:B------:R-:W-:Y:S01]  /*0fa0*/  IMAD.U32 R5, RZ, RZ, UR9 ;  /* 0x00000009ff057e24 */ /* 0x000fe2000f8e00ff */
[----:B------:R-:W-:Y:S01]  /*0fb0*/  ULDC.64 UR8, c[0x0][0x418] ;  /* 0x0001060000087ab9 */ /* 0x000fe20000000a00 */
[----:B------:R-:W-:-:S03]  /*0fc0*/  IMAD.U32 R7, RZ, RZ, UR11 ;  /* 0x0000000bff077e24 */ /* 0x000fc6000f8e00ff */
[----:B------:R-:W2:Y:S04]  /*0fd0*/  @P0 LDG.E R4, desc[UR40][R4.64] ;  /* 0x0000002804040981 */ /* 0x000ea8000c1e1900 */
[----:B---3--:R-:W3:Y:S01]  /*0fe0*/  @P1 LDG.E R6, desc[UR40][R6.64] ;  /* 0x0000002806061981 */ /* 0x008ee2000c1e1900 */
[----:B------:R-:W-:Y:S01]  /*0ff0*/  UISETP.NE.U32.AND UP0, UPT, UR8, URZ, UPT ;  /* 0x0000003f0800728c */ /* 0x000fe2000bf05070 */
[----:B------:R-:W-:Y:S01]  /*1000*/  CS2R R8, SRZ ;  /* 0x0000000000087805 */ /* 0x000fe2000001ff00 */
[----:B------:R-:W-:Y:S01]  /*1010*/  UMOV UR44, UR5 ;  /* 0x00000005002c7c82 */ /* 0x000fe20008000000 */
[----:B------:R-:W-:Y:S01]  /*1020*/  ULDC UR5, c[0x0][0x2f0] ;  /* 0x0000bc0000057ab9 */ /* 0x000fe20000000800 */
[----:B------:R-:W-:Y:S01]  /*1030*/  UISETP.NE.AND.EX UP0, UPT, UR9, URZ, UPT, UP0 ;  /* 0x0000003f0900728c */ /* 0x000fe2000bf05300 */
[----:B------:R-:W-:Y:S01]  /*1040*/  CS2R R150, SRZ ;  /* 0x0000000000967805 */ /* 0x000fe2000001ff00 */
[----:B------:R-:W-:Y:S01]  /*1050*/  UMOV UR42, URZ ;  /* 0x0000003f002a7c82 */ /* 0x000fe20008000000 */
[----:B------:R-:W-:Y:S01]  /*1060*/  UMOV UR43, UR6 ;  /* 0x00000006002b7c82 */ /* 0x000fe20008000000 */
[----:B------:R-:W-:Y:S01]  /*1070*/  USEL UR4, UR4, 0x1, UP0 ;  /* 0x0000000104047887 */ /* 0x000fe20008000000 */
[----:B------:R-:W-:-:S02]  /*1080*/  CS2R R148, SRZ ;  /* 0x0000000000947805 */ /* 0x000fc4000001ff00 */
[----:B------:R-:W-:Y:S02]  /*1090*/  CS2R R146, SRZ ;  /* 0x0000000000927805 */ /* 0x000fe4000001ff00 */
[----:B------:R-:W-:Y:S01]  /*10a0*/  CS2R R144, SRZ ;  /* 0x0000000000907805 */ /* 0x000fe2000001ff00 */
[----:B------:R-:W-:Y:S01]  /*10b0*/  UIMAD UR4, UR4, UR5, URZ ;  /* 0x00000005040472a4 */ /* 0x000fe2000f8e023f */
        /* <DEDUP_REMOVED lines=52> */
[----:B------:R-:W-:Y:S01]  /*1400*/  IMAD.MOV.U32 R41, RZ, RZ, RZ ;  /* 0x000000ffff297224 */ /* 0x000fe200078e00ff */
[----:B--2---:R-:W-:-:S02]  /*1410*/  @P0 R2UR UR42, R4 ;  /* 0x00000000042a02ca */ /* 0x004fc400000e0000 */
[----:B------:R-:W-:Y:S02]  /*1420*/  PLOP3.LUT P0, PT, PT, PT, PT, 0x80, 0x0 ;  /* 0x000000000000781c */ /* 0x000fe40003f0f070 */
        /* <DEDUP_REMOVED lines=15> */
.L_x_9447:
[----:B------:R-:W-:Y:S01]  /*1520*/  UIADD3 UR42, -UR42, UR4, URZ ;  /* 0x000000042a2a7290 */ /* 0x000fe2000fffe13f */
[----:B------:R-:W-:Y:S01]  /*1530*/  IMAD.MOV.U32 R40, RZ, RZ, RZ ;  /* 0x000000ffff287224 */ /* 0x000fe200078e00ff */
[----:B------:R-:W-:Y:S01]  /*1540*/  CS2R R34, SRZ ;  /* 0x0000000000227805 */ /* 0x000fe2000001ff00 */
[----:B------:R-:W-:Y:S01]  /*1550*/  IMAD.MOV.U32 R161, RZ, RZ, RZ ;  /* 0x000000ffffa17224 */ /* 0x000fe200078e00ff */
[----:B------:R-:W-:Y:S01]  /*1560*/  UISETP.GE.AND UP0, UPT, UR42, 0x1, UPT ;  /* 0x000000012a00788c */ /* 0x000fe2000bf06270 */
[----:B------:R-:W-:Y:S01]  /*1570*/  CS2R R36, SRZ ;  /* 0x0000000000247805 */ /* 0x000fe2000001ff00 */
[----:B------:R-:W-:Y:S01]  /*1580*/  UIADD3 UR4, UR42, 0x5f, URZ ;  /* 0x0000005f2a047890 */ /* 0x000fe2000fffe03f */
[----:B------:R-:W-:Y:S01]  /*1590*/  IMAD.MOV.U32 R162, RZ, RZ, RZ ;  /* 0x000000ffffa27224 */ /* 0x000fe200078e00ff */
[----:B------:R-:W-:Y:S01]  /*15a0*/  CS2R R32, SRZ ;  /* 0x0000000000207805 */ /* 0x000fe2000001ff00 */
[----:B------:R-:W-:Y:S01]  /*15b0*/  IMAD.MOV.U32 R12, RZ, RZ, RZ ;  /* 0x000000ffff0c7224 */ /* 0x000fe200078e00ff */
[----:B------:R-:W-:Y:S01]  /*15c0*/  PLOP3.LUT P1, PT, PT, PT, UP0, 0x80, 0x0 ;  /* 0x000000000000781c */ /* 0x000fe20003f2f008 */
[----:B------:R-:W-:Y:S01]  /*15d0*/  UIMAD.WIDE UR4, UR4, 0x2aaaaaab, URZ ;  /* 0x2aaaaaab040478a5 */ /* 0x000fe2000f8e023f */
[----:B------:R-:W-:-:S02]  /*15e0*/  CS2R R26, SRZ ;  /* 0x00000000001a7805 */ /* 0x000fc4000001ff00 */
[----:B------:R-:W-:Y:S01]  /*15f0*/  CS2R R28, SRZ ;  /* 0x00000000001c7805 */ /* 0x000fe2000001ff00 */
[----:B------:R-:W-:Y:S01]  /*1600*/  IMAD.MOV.U32 R14, RZ, RZ, RZ ;  /* 0x000000ffff0e7224 */ /* 0x000fe200078e00ff */
[----:B------:R-:W-:Y:S01]  /*1610*/  USHF.R.U32.HI UR39, URZ, 0x1f, UR5 ;  /* 0x0000001f3f277899 */ /* 0x000fe20008011605 */
[----:B------:R-:W-:-:S03]  /*1620*/  CS2R R24, SRZ ;  /* 0x0000000000187805 */ /* 0x000fc6000001ff00 */
[----:B------:R-:W-:-:S03]  /*1630*/  ULEA.HI.SX32 UR39, UR5, UR39, 0x1c ;  /* 0x0000002705277291 */ /* 0x000fc6000f8fe23f */
[----:B------:R-:W-:Y:S09]  /*1640*/  @!P1 BRA `(.L_x_9448) ;  /* 0x0000004400189947 */ /* 0x000ff20003800000 */
        /* <DEDUP_REMOVED lines=31> */
.L_x_9449:
[----:B------:R-:W0:Y:S01]  /*1840*/  S2R R0, SR_CgaCtaId ;  /* 0x0000000000007919 */ /* 0x000e220000008800 */
[----:B------:R-:W-:Y:S01]  /*1850*/  ULEA.HI UR4, UR47, UR47, URZ, 0x1 ;  /* 0x0000002f2f047291 */ /* 0x000fe2000f8f083f */
[----:B------:R-:W-:Y:S01]  /*1860*/  MOV R7, 0x400 ;  /* 0x0000040000077802 */ /* 0x000fe20000000f00 */
[----:B------:R-:W1:Y:S02]  /*1870*/  S2R R20, SR_TID.X ;  /* 0x0000000000147919 */ /* 0x000e640000002100 */
[----:B------:R-:W-:-:S04]  /*1880*/  ULOP3.LUT UR4, UR4, 0xfffffffe, URZ, 0xc0, !UPT ;  /* 0xfffffffe04047892 */ /* 0x000fc8000f8ec03f */
[----:B------:R-:W-:-:S06]  /*1890*/  UIADD3 UR4, UR47, -UR4, URZ ;  /* 0x800000042f047290 */ /* 0x000fcc000fffe03f */
[----:B------:R-:W-:Y:S01]  /*18a0*/  IMAD.U32 R3, RZ, RZ, UR4 ;  /* 0x00000004ff037e24 */ /* 0x000fe2000f8e00ff */
[----:B0-----:R-:W-:-:S04]  /*18b0*/  LEA R7, R0, R7, 0x18 ;  /* 0x0000000700077211 */ /* 0x001fc800078ec0ff */
[----:B------:R-:W-:Y:S02]  /*18c0*/  SHF.L.U32 R0, R3, 0x1f, RZ ;  /* 0x0000001f03007819 */ /* 0x000fe400000006ff */
[----:B-1----:R-:W-:Y:S02]  /*18d0*/  SHF.R.U32.HI R20, RZ, 0x7, R20 ;  /* 0x00000007ff147819 */ /* 0x002fe40000011614 */
[----:B------:R-:W0:Y:S03]  /*18e0*/  SYNCS.PHASECHK.TRANS64.TRYWAIT P0, [R7+URZ+0x22800], R0 ;  /* 0x02280000070075a7 */ /* 0x000e26000800017f */
[----:B------:R-:W-:Y:S01]  /*18f0*/  VIADD R8, R20, 0x8 ;  /* 0x0000000814087836 */ /* 0x000fe20000000000 */
[----:B0-----:R-:W-:Y:S06]  /*1900*/  @!P0 BRA `(.L_x_9450) ;  /* 0x000000cc00ac8947 */ /* 0x001fec0003800000 */
.L_x_9613:
[----:B0-----:R-:W-:Y:S01]  /*1910*/  IMAD.U32 R0, RZ, RZ, UR48 ;  /* 0x00000030ff007e24 */ /* 0x001fe2000f8e00ff */
[----:B------:R-:W-:Y:S05]  /*1920*/  WARPSYNC.ALL ;  /* 0x0000000000007948 */ /* 0x000fea0003800000 */
[----:B------:R0:W-:Y:S01]  /*1930*/  BAR.SYNC.DEFER_BLOCKING R8, 0x100 ;  /* 0x000400080000751d */ /* 0x0001e20000010000 */
[----:B------:R-:W-:-:S13]  /*1940*/  ISETP.NE.AND P0, PT, R0, 0x3, PT ;  /* 0x000000030000780c */ /* 0x000fda0003f05270 */
[----:B0-----:R-:W-:Y:S05]  /*1950*/  @!P0 BRA `(.L_x_9451) ;  /* 0x0000000000048947 */ /* 0x001fea0003800000 */
[----:B------:R-:W-:Y:S01]  /*1960*/  BPT.TRAP 0x1 ;  /* 0x000000040000795c */ /* 0x000fe20000300000 */
.L_x_9451:
[----:B------:R-:W-:Y:S02]  /*1970*/  IMAD.U32 R10, RZ, RZ, UR38 ;  /* 0x00000026ff0a7e24 */ /* 0x000fe4000f8e00ff */
[----:B------:R-:W-:-:S03]  /*1980*/  IMAD.U32 R0, RZ, RZ, UR37 ;  /* 0x00000025ff007e24 */ /* 0x000fc6000f8e00ff */
[----:B------:R-:W-:Y:S01]  /*1990*/  SHF.L.U32 R10, R10, 0x1f, RZ ;  /* 0x0000001f0a0a7819 */ /* 0x000fe200000006ff */
[----:B------:R-:W-:-:S04]  /*19a0*/  IMAD R5, R0, 0x8, R7 ;  /* 0x0000000800057824 */ /* 0x000fc800078e0207 */
[----:B------:R0:W1:Y:S01]  /*19b0*/  SYNCS.PHASECHK.TRANS64.TRYWAIT P1, [R5+URZ+0x22830], R10 ;  /* 0x0228300a050075a7 */ /* 0x000062000802017f */
[----:B------:R-:W-:Y:S05]  /*19c0*/  @!P0 BRA `(.L_x_9452) ;  /* 0x0000000000048947 */ /* 0x000fea0003800000 */
[----:B------:R-:W-:Y:S01]  /*19d0*/  BPT.TRAP 0x1 ;  /* 0x000000040000795c */ /* 0x000fe20000300000 */
.L_x_9452:
[----:B-1----:R-:W-:Y:S05]  /*19e0*/  @P1 BRA `(.L_x_9453) ;  /* 0x0000000000081947 */ /* 0x002fea0003800000 */
[----:B------:R-:W1:Y:S02]  /*19f0*/  SYNCS.PHASECHK.TRANS64.TRYWAIT P1, [R5+URZ+0x22830], R10 ;  /* 0x0228300a050075a7 */ /* 0x000e64000802017f */
[----:B-1----:R-:W-:Y:S05]  /*1a00*/  @!P1 BRA `(.L_x_9454) ;  /* 0x000000cc00809947 */ /* 0x002fea0003800000 */
.L_x_9453:
[----:B------:R-:W-:Y:S01]  /*1a10*/  R2UR UR4, R7 ;  /* 0x00000000070472ca */ /* 0x000fe200000e0000 */
[----:B------:R-:W-:Y:S01]  /*1a20*/  WARPGROUP.ARRIVE ;  /* 0x00000000000079c5 */ /* 0x000fe20000000000 */
        /* <DEDUP_REMOVED lines=8> */
[----:B------:R-:W-:Y:S01]  /*1ab0*/  P2R R12, PR, RZ, 0x1 ;  /* 0x00000001ff0c7803 */ /* 0x000fe20000000000 */
[----:B------:R-:W2:Y:S02]  /*1ac0*/  S2R R14, SR_TID.X ;  /* 0x00000000000e7919 */ /* 0x000ea40000002100 */
[----:B------:R-:W-:-:S04]  /*1ad0*/  UIADD3 UR4, UR4, 0x1c400, URZ ;  /* 0x0001c40004047890 */ /* 0x000fc8000fffe03f */
[----:B------:R-:W-:-:S04]  /*1ae0*/  USHF.R.U32.HI UR4, URZ, 0x4, UR4 ;  /* 0x000000043f047899 */ /* 0x000fc80008011604 */
[----:B------:R-:W-:-:S04]  /*1af0*/  ULOP3.LUT UR4, UR4, 0x3fff, URZ, 0xc0, !UPT ;  /* 0x00003fff04047892 */ /* 0x000fc8000f8ec03f */
[----:B------:R-:W-:Y:S02]  /*1b00*/  ULOP3.LUT UR20, UR4, 0x10000, URZ, 0xfc, !UPT ;  /* 0x0001000004147892 */ /* 0x000fe4000f8efc3f */
[----:B------:R-:W-:Y:S02]  /*1b10*/  ULOP3.LUT UR4, UR49, 0x10000, URZ, 0xfc, !UPT ;  /* 0x0001000031047892 */ /* 0x000fe4000f8efc3f */
[----:B------:R-:W-:Y:S02]  /*1b20*/  UIMAD UR6, UR37, 0x300, UR20 ;  /* 0x00000300250678a4 */ /* 0x000fe4000f8e0214 */
[----:B------:R-:W-:Y:S02]  /*1b30*/  UIADD3 UR8, UR4, 0x2, URZ ;  /* 0x0000000204087890 */ /* 0x000fe4000fffe03f */
[----:B------:R-:W-:Y:S02]  /*1b40*/  UIADD3 UR10, UR6, 0x2, URZ ;  /* 0x00000002060a7890 */ /* 0x000fe4000fffe03f */
[----:B------:R-:W-:-:S02]  /*1b50*/  UIADD3 UR12, UR4, 0x4, URZ ;  /* 0x00000004040c7890 */ /* 0x000fc4000fffe03f */
[----:B------:R-:W-:Y:S02]  /*1b60*/  UIADD3 UR14, UR6, 0x4, URZ ;  /* 0x00000004060e7890 */ /* 0x000fe4000fffe03f */
[----:B------:R-:W-:Y:S01]  /*1b70*/  HGMMA.64x96x16.F32.BF16 R24, gdesc[UR4], RZ, !UPT, gsb0 ;  /* 0x01600000041879f0 */ /* 0x000fe2000c0018ff */
[----:B------:R-:W-:Y:S02]  /*1b80*/  UIADD3 UR16, UR4, 0x6, URZ ;  /* 0x0000000604107890 */ /* 0x000fe4000fffe03f */
[----:B------:R-:W-:Y:S02]  /*1b90*/  UIADD3 UR18, UR6, 0x6, URZ ;  /* 0x0000000606127890 */ /* 0x000fe4000fffe03f */
[----:B------:R-:W-:-:S04]  /*1ba0*/  UIMAD UR6, UR39, -0x60, UR42 ;  /* 0xffffffa0270678a4 */ /* 0x000fc8000f8e022a */
[----:B------:R-:W-:-:S06]  /*1bb0*/  UIADD3 UR6, UR6, 0x60, URZ ;  /* 0x0000006006067890 */ /* 0x000fcc000fffe03f */
[----:B------:R-:W-:-:S04]  /*1bc0*/  IMAD.U32 R3, RZ, RZ, UR6 ;  /* 0x00000006ff037e24 */ /* 0x000fc8000f8e00ff */
        /* <DEDUP_REMOVED lines=104> */
[----:B------:R-:W3:Y:S01]  /*2250*/  SHFL.BFLY PT, R3, R6, 0x2, 0x1f ;  /* 0x0c401f0006037f89 */ /* 0x000ee200000e0000 */
[----:B------:R-:W-:Y:S02]  /*2260*/  FSEL R67, R67, -INF , P3 ;  /* 0xff80000043437808 */ /* 0x000fe40001800000 */
[----:B------:R-:W-:-:S02]  /*2270*/  FSEL R70, R70, -INF , P2 ;  /* 0xff80000046467808 */ /* 0x000fc40001000000 */
[----:B------:R-:W-:Y:S02]  /*2280*/  FSEL R71, R71, -INF , P1 ;  /* 0xff80000047477808 */ /* 0x000fe40000800000 */
[----:B---3--:R-:W-:-:S05]  /*2290*/  FMNMX.FTZ R9, R6, R3, !PT ;  /* 0x0000000306097209 */ /* 0x008fca0007810000 */
[----:B------:R-:W3:Y:S02]  /*22a0*/  SHFL.BFLY PT, R0, R9, 0x1, 0x1f ;  /* 0x0c201f0009007f89 */ /* 0x000ee400000e0000 */
[----:B---3--:R-:W-:-:S04]  /*22b0*/  FMNMX.FTZ R0, R9, R0, !PT ;  /* 0x0000000009007209 */ /* 0x008fc80007810000 */
        /* <DEDUP_REMOVED lines=19> */
[----:B------:R-:W3:Y:S01]  /*23f0*/  MUFU.EX2 R25, R25 ;  /* 0x0000001900197308 */ /* 0x000ee20000000800 */
        /* <DEDUP_REMOVED lines=15> */
[----:B------:R-:W4:Y:S01]  /*24f0*/  MUFU.EX2 R29, R29 ;  /* 0x0000001d001d7308 */ /* 0x000f220000000800 */
[----:B---3--:R-:W-:Y:S01]  /*2500*/  FADD.FTZ R9, R24, R25 ;  /* 0x0000001918097221 */ /* 0x008fe20000010000 */
        /* <DEDUP_REMOVED lines=11> */
[----:B------:R-:W3:Y:S01]  /*25c0*/  MUFU.EX2 R33, R33 ;  /* 0x0000002100217308 */ /* 0x000ee20000000800 */
[----:B----4-:R-:W-:Y:S02]  /*25d0*/  F2FP.BF16.F32.PACK_AB R154, R29, R28 ;  /* 0x0000001c1d9a723e */ /* 0x010fe400000010ff */
[----:B------:R-:W-:-:S04]  /*25e0*/  FMNMX.FTZ R4, R54, R3, !PT ;  /* 0x0000000336047209 */ /* 0x000fc80007810000 */
[----:B------:R-:W-:Y:S01]  /*25f0*/  FMNMX.FTZ R3, R55, R4, !PT ;  /* 0x0000000437037209 */ /* 0x000fe20007810000 */
[----:B------:R-:W-:Y:S03]  /*2600*/  MUFU.EX2 R36, R36 ;  /* 0x0000002400247308 */ /* 0x000fe60000000800 */
[----:B------:R-:W-:-:S04]  /*2610*/  FMNMX.FTZ R4, R58, R3, !PT ;  /* 0x000000033a047209 */ /* 0x000fc80007810000 */
[----:B------:R-:W-:Y:S01]  /*2620*/  FMNMX.FTZ R3, R59, R4, !PT ;  /* 0x000000043b037209 */ /* 0x000fe20007810000 */
[----:B------:R-:W4:Y:S01]  /*2630*/  MUFU.EX2 R37, R37 ;  /* 0x0000002500257308 */ /* 0x000f220000000800 */
[----:B---3--:R-:W-:Y:S02]  /*2640*/  F2FP.BF16.F32.PACK_AB R156, R33, R32 ;  /* 0x00000020219c723e */ /* 0x008fe400000010ff */
[----:B------:R-:W-:-:S04]  /*2650*/  FMNMX.FTZ R4, R62, R3, !PT ;  /* 0x000000033e047209 */ /* 0x000fc80007810000 */
[----:B------:R-:W-:Y:S01]  /*2660*/  FMNMX.FTZ R3, R63, R4, !PT ;  /* 0x000000043f037209 */ /* 0x000fe20007810000 */
[----:B------:R-:W-:Y:S03]  /*2670*/  MUFU.EX2 R40, R40 ;  /* 0x0000002800287308 */ /* 0x000fe60000000800 */
[----:B------:R-:W-:-:S04]  /*2680*/  FMNMX.FTZ R4, R66, R3, !PT ;  /* 0x0000000342047209 */ /* 0x000fc80007810000 */
[----:B------:R-:W-:Y:S01]  /*2690*/  FMNMX.FTZ R3, R67, R4, !PT ;  /* 0x0000000443037209 */ /* 0x000fe20007810000 */
[----:B------:R-:W3:Y:S01]  /*26a0*/  MUFU.EX2 R41, R41 ;  /* 0x0000002900297308 */ /* 0x000ee20000000800 */
[----:B----4-:R-:W-:Y:S02]  /*26b0*/  F2FP.BF16.F32.PACK_AB R158, R37, R36 ;  /* 0x00000024259e723e */ /* 0x010fe400000010ff */
[----:B------:R-:W-:-:S04]  /*26c0*/  FMNMX.FTZ R4, R70, R3, !PT ;  /* 0x0000000346047209 */ /* 0x000fc80007810000 */
[----:B------:R-:W-:Y:S01]  /*26d0*/  FMNMX.FTZ R4, R71, R4, !PT ;  /* 0x0000000447047209 */ /* 0x000fe20007810000 */
[----:B------:R-:W-:Y:S04]  /*26e0*/  MUFU.EX2 R44, R44 ;  /* 0x0000002c002c7308 */ /* 0x000fe80000000800 */
[----:B------:R-:W4:Y:S04]  /*26f0*/  SHFL.BFLY PT, R3, R4, 0x2, 0x1f ;  /* 0x0c401f0004037f89 */ /* 0x000f2800000e0000 */
[----:B------:R-:W5:Y:S01]  /*2700*/  MUFU.EX2 R45, R45 ;  /* 0x0000002d002d7308 */ /* 0x000f620000000800 */
[----:B---3--:R-:W-:-:S07]  /*2710*/  F2FP.BF16.F32.PACK_AB R160, R41, R40 ;  /* 0x0000002829a0723e */ /* 0x008fce00000010ff */
[----:B------:R-:W-:Y:S08]  /*2720*/  MUFU.EX2 R48, R48 ;  /* 0x0000003000307308 */ /* 0x000ff00000000800 */
[----:B------:R-:W3:Y:S01]  /*2730*/  MUFU.EX2 R49, R49 ;  /* 0x0000003100317308 */ /* 0x000ee20000000800 */
[----:B-----5:R-:W-:Y:S02]  /*2740*/  F2FP.BF16.F32.PACK_AB R162, R45, R44 ;  /* 0x0000002c2da2723e */ /* 0x020fe400000010ff */
[----:B----4-:R-:W-:-:S05]  /*2750*/  FMNMX.FTZ R6, R4, R3, !PT ;  /* 0x0000000304067209 */ /* 0x010fca0007810000 */
[----:B------:R-:W-:Y:S01]  /*2760*/  MUFU.EX2 R52, R52 ;  /* 0x0000003400347308 */ /* 0x000fe20000000800 */
[----:B------:R-:W4:Y:S07]  /*2770*/  SHFL.BFLY PT, R3, R6, 0x1, 0x1f ;  /* 0x0c201f0006037f89 */ /* 0x000f2e00000e0000 */
[----:B------:R-:W5:Y:S01]  /*2780*/  MUFU.EX2 R53, R53 ;  /* 0x0000003500357308 */ /* 0x000f620000000800 */
[----:B---3--:R-:W-:-:S07]  /*2790*/  F2FP.BF16.F32.PACK_AB R164, R49, R48 ;  /* 0x0000003031a4723e */ /* 0x008fce00000010ff */
[----:B------:R-:W-:Y:S08]  /*27a0*/  MUFU.EX2 R56, R56 ;  /* 0x0000003800387308 */ /* 0x000ff00000000800 */
[----:B------:R-:W-:Y:S01]  /*27b0*/  MUFU.EX2 R57, R57 ;  /* 0x0000003900397308 */ /* 0x000fe20000000800 */
[----:B----4-:R-:W-:Y:S02]  /*27c0*/  FMNMX.FTZ R3, R6, R3, !PT ;  /* 0x0000000306037209 */ /* 0x010fe40007810000 */
[----:B-----5:R-:W-:-:S02]  /*27d0*/  F2FP.BF16.F32.PACK_AB R166, R53, R52 ;  /* 0x0000003435a6723e */ /* 0x020fc400000010ff */
[C---:B------:R-:W-:Y:S01]  /*27e0*/  FSETP.NEU.FTZ.AND P1, PT, R3.reuse, -INF , PT ;  /* 0xff8000000300780b */ /* 0x040fe20003f3d000 */
[----:B------:R-:W-:Y:S02]  /*27f0*/  FMUL.FTZ R4, R3, UR10 ;  /* 0x0000000a03047c20 */ /* 0x000fe40008410000 */
[----:B------:R-:W-:Y:S03]  /*2800*/  MUFU.EX2 R60, R60 ;  /* 0x0000003c003c7308 */ /* 0x000fe60000000800 */
[----:B------:R-:W-:Y:S01]  /*2810*/  FSEL R6, R4, RZ, P1 ;  /* 0x000000ff04067208 */ /* 0x000fe20000800000 */
[----:B------:R-:W-:Y:S01]  /*2820*/  FADD.FTZ R4, R28, R9 ;  /* 0x000000091c047221 */ /* 0x000fe20000010000 */
[----:B--2---:R-:W-:Y:S02]  /*2830*/  LOP3.LUT P1, RZ, R14, 0x7f, RZ, 0xc0, !PT ;  /* 0x0000007f0eff7812 */ /* 0x004fe4000782c0ff */
[----:B------:R-:W-:Y:S01]  /*2840*/  SHF.R.U32.HI R14, RZ, 0x7, R14 ;  /* 0x00000007ff0e7819 */ /* 0x000fe2000001160e */
        /* <DEDUP_REMOVED lines=8> */
[--C-:B------:R-:W-:Y:S01]  /*28d0*/  FFMA.FTZ R38, R38, UR10, -R6.reuse ;  /* 0x0000000a26267c23 */ /* 0x100fe20008010806 */
[--C-:B------:R-:W-:Y:S01]  /*28e0*/  FFMA.FTZ R39, R39, UR10, -R6.reuse ;  /* 0x0000000a27277c23 */ /* 0x100fe20008010806 */
[--C-:B------:R-:W-:Y:S01]  /*28f0*/  FFMA.FTZ R42, R42, UR10, -R6.reuse ;  /* 0x0000000a2a2a7c23 */ /* 0x100fe20008010806 */
[----:B------:R-:W-:Y:S01]  /*2900*/  FADD.FTZ R4, R32, R9 ;  /* 0x0000000920047221 */ /* 0x000fe20000010000 */
[--C-:B------:R-:W-:Y:S01]  /*2910*/  FFMA.FTZ R43, R43, UR10, -R6.reuse ;  /* 0x0000000a2b2b7c23 */ /* 0x100fe20008010806 */
[----:B------:R-:W-:Y:S01]  /*2920*/  FFMA.FTZ R46, R46, UR10, -R6 ;  /* 0x0000000a2e2e7c23 */ /* 0x000fe20008010806 */
[----:B------:R-:W2:Y:S01]  /*2930*/  MUFU.EX2 R27, R27 ;  /* 0x0000001b001b7308 */ /* 0x000ea20000000800 */
[----:B------:R-:W-:Y:S01]  /*2940*/  FADD.FTZ R13, R33, R4 ;  /* 0x00000004210d7221 */ /* 0x000fe20000010000 */
[--C-:B------:R-:W-:Y:S01]  /*2950*/  FFMA.FTZ R47, R47, UR10, -R6.reuse ;  /* 0x0000000a2f2f7c23 */ /* 0x100fe20008010806 */
[--C-:B------:R-:W-:Y:S01]  /*2960*/  FFMA.FTZ R50, R50, UR10, -R6.reuse ;  /* 0x0000000a32327c23 */ /* 0x100fe20008010806 */
[----:B------:R-:W-:Y:S01]  /*2970*/  IADD3 R178, -R14, 0xb, RZ ;  /* 0x0000000b0eb27810 */ /* 0x000fe20007ffe1ff */
[----:B------:R-:W-:Y:S01]  /*2980*/  FADD.FTZ R12, R36, R13 ;  /* 0x0000000d240c7221 */ /* 0x000fe20000010000 */
[--C-:B------:R-:W-:Y:S01]  /*2990*/  FFMA.FTZ R51, R51, UR10, -R6.reuse ;  /* 0x0000000a33337c23 */ /* 0x100fe20008010806 */
[----:B------:R-:W-:Y:S01]  /*29a0*/  FFMA.FTZ R54, R54, UR10, -R6 ;  /* 0x0000000a36367c23 */ /* 0x000fe20008010806 */
[----:B------:R-:W3:Y:S01]  /*29b0*/  MUFU.EX2 R30, R30 ;  /* 0x0000001e001e7308 */ /* 0x000ee20000000800 */
[----:B------:R-:W-:Y:S01]  /*29c0*/  FADD.FTZ R13, R37, R12 ;  /* 0x0000000c250d7221 */ /* 0x000fe20000010000 */
[--C-:B------:R-:W-:Y:S01]  /*29d0*/  FFMA.FTZ R55, R55, UR10, -R6.reuse ;  /* 0x0000000a37377c23 */ /* 0x100fe20008010806 */
[--C-:B------:R-:W-:Y:S01]  /*29e0*/  FFMA.FTZ R58, R58, UR10, -R6.reuse ;  /* 0x0000000a3a3a7c23 */ /* 0x100fe20008010806 */
[--C-:B------:R-:W-:Y:S01]  /*29f0*/  FFMA.FTZ R59, R59, UR10, -R6.reuse ;  /* 0x0000000a3b3b7c23 */ /* 0x100fe20008010806 */
[----:B------:R-:W-:Y:S01]  /*2a00*/  FADD.FTZ R14, R40, R13 ;  /* 0x0000000d280e7221 */ /* 0x000fe20000010000 */
[--C-:B------:R-:W-:Y:S01]  /*2a10*/  FFMA.FTZ R62, R62, UR10, -R6.reuse ;  /* 0x0000000a3e3e7c23 */ /* 0x100fe20008010806 */
[----:B------:R-:W-:Y:S01]  /*2a20*/  FFMA.FTZ R63, R63, UR10, -R6 ;  /* 0x0000000a3f3f7c23 */ /* 0x000fe20008010806 */
[----:B------:R-:W4:Y:S01]  /*2a30*/  MUFU.EX2 R31, R31 ;  /* 0x0000001f001f7308 */ /* 0x000f220000000800 */
[----:B--2---:R-:W-:Y:S01]  /*2a40*/  FADD.FTZ R9, R26, R27 ;  /* 0x0000001b1a097221 */ /* 0x004fe20000010000 */
[----:B------:R-:W-:Y:S01]  /*2a50*/  FADD.FTZ R13, R41, R14 ;  /* 0x0000000e290d7221 */ /* 0x000fe20000010000 */
[--C-:B------:R-:W-:Y:S01]  /*2a60*/  FFMA.FTZ R66, R66, UR10, -R6.reuse ;  /* 0x0000000a42427c23 */ /* 0x100fe20008010806 */
[--C-:B------:R-:W-:Y:S01]  /*2a70*/  FFMA.FTZ R67, R67, UR10, -R6.reuse ;  /* 0x0000000a43437c23 */ /* 0x100fe20008010806 */
[--C-:B------:R-:W-:Y:S01]  /*2a80*/  FFMA.FTZ R70, R70, UR10, -R6.reuse ;  /* 0x0000000a46467c23 */ /* 0x100fe20008010806 */
[----:B------:R-:W-:Y:S01]  /*2a90*/  FADD.FTZ R14, R44, R13 ;  /* 0x0000000d2c0e7221 */ /* 0x000fe20000010000 */
[----:B------:R-:W-:Y:S01]  /*2aa0*/  FFMA.FTZ R71, R71, UR10, -R6 ;  /* 0x0000000a47477c23 */ /* 0x000fe20008010806 */
[----:B------:R-:W2:Y:S01]  /*2ab0*/  MUFU.EX2 R34, R34 ;  /* 0x0000002200227308 */ /* 0x000ea20000000800 */
[----:B---3--:R-:W-:Y:S01]  /*2ac0*/  FADD.FTZ R4, R30, R9 ;  /* 0x000000091e047221 */ /* 0x008fe20000010000 */
[----:B------:R-:W-:Y:S01]  /*2ad0*/  FADD.FTZ R13, R45, R14 ;  /* 0x0000000e2d0d7221 */ /* 0x000fe20000010000 */
[----:B------:R-:W-:-:S02]  /*2ae0*/  F2FP.BF16.F32.PACK_AB R168, R57, R56 ;  /* 0x0000003839a8723e */ /* 0x000fc400000010ff */
[----:B------:R-:W-:-:S03]  /*2af0*/  F2FP.BF16.F32.PACK_AB R153, R27, R26 ;  /* 0x0000001a1b99723e */ /* 0x000fc600000010ff */
[----:B------:R-:W3:Y:S01]  /*2b00*/  MUFU.EX2 R35, R35 ;  /* 0x0000002300237308 */ /* 0x000ee20000000800 */
[----:B----4-:R-:W-:Y:S01]  /*2b10*/  FADD.FTZ R9, R31, R4 ;  /* 0x000000041f097221 */ /* 0x010fe20000010000 */
[----:B------:R-:W-:Y:S01]  /*2b20*/  @!P1 VIADD R4, R5, 0x22840 ;  /* 0x0002284005049836 */ /* 0x000fe20000000000 */
[----:B------:R-:W-:-:S04]  /*2b30*/  F2FP.BF16.F32.PACK_AB R155, R31, R30 ;  /* 0x0000001e1f9b723e */ /* 0x000fc800000010ff */
[----:B------:R-:W-:Y:S01]  /*2b40*/  @!P1 PRMT R4, RZ, 0x654, R4 ;  /* 0x00000654ff049816 */ /* 0x000fe20000000004 */
[----:B------:R-:W4:Y:S01]  /*2b50*/  MUFU.EX2 R38, R38 ;  /* 0x0000002600267308 */ /* 0x000f220000000800 */
[----:B--2---:R-:W-:Y:S01]  /*2b60*/  FADD.FTZ R12, R34, R9 ;  /* 0x00000009220c7221 */ /* 0x004fe20000010000 */
[----:B------:R2:W-:Y:S06]  /*2b70*/  BAR.ARV R178, 0x100 ;  /* 0x000400b20000751d */ /* 0x0005ec0000002000 */
[----:B------:R-:W5:Y:S01]  /*2b80*/  MUFU.EX2 R39, R39 ;  /* 0x0000002700277308 */ /* 0x000f620000000800 */
[C---:B---3--:R-:W-:Y:S01]  /*2b90*/  FADD.FTZ R9, R35.reuse, R12 ;  /* 0x0000000c23097221 */ /* 0x048fe20000010000 */
[----:B------:R3:W-:Y:S01]  /*2ba0*/  @!P1 SYNCS.ARRIVE.TRANS64.RED.A1T0 RZ, [R4+URZ], RZ ;  /* 0x000000ff04ff99a7 */ /* 0x0007e2000810043f */
[----:B------:R-:W-:-:S05]  /*2bb0*/  F2FP.BF16.F32.PACK_AB R157, R35, R34 ;  /* 0x00000022239d723e */ /* 0x000fca00000010ff */
[----:B------:R-:W3:Y:S01]  /*2bc0*/  MUFU.EX2 R42, R42 ;  /* 0x0000002a002a7308 */ /* 0x000ee20000000800 */
[----:B----4-:R-:W-:-:S07]  /*2bd0*/  FADD.FTZ R12, R38, R9 ;  /* 0x00000009260c7221 */ /* 0x010fce0000010000 */
[----:B------:R-:W4:Y:S01]  /*2be0*/  MUFU.EX2 R43, R43 ;  /* 0x0000002b002b7308 */ /* 0x000f220000000800 */
[C---:B-----5:R-:W-:Y:S01]  /*2bf0*/  FADD.FTZ R9, R39.reuse, R12 ;  /* 0x0000000c27097221 */ /* 0x060fe20000010000 */
[----:B------:R-:W-:Y:S01]  /*2c00*/  FADD.FTZ R12, R48, R13 ;  /* 0x0000000d300c7221 */ /* 0x000fe20000010000 */
[----:B------:R-:W-:-:S03]  /*2c10*/  F2FP.BF16.F32.PACK_AB R159, R39, R38 ;  /* 0x00000026279f723e */ /* 0x000fc600000010ff */
[----:B------:R-:W-:Y:S02]  /*2c20*/  FADD.FTZ R13, R49, R12 ;  /* 0x0000000c310d7221 */ /* 0x000fe40000010000 */
[----:B------:R-:W5:Y:S01]  /*2c30*/  MUFU.EX2 R46, R46 ;  /* 0x0000002e002e7308 */ /* 0x000f620000000800 */
[----:B---3--:R-:W-:Y:S01]  /*2c40*/  FADD.FTZ R4, R42, R9 ;  /* 0x000000092a047221 */ /* 0x008fe20000010000 */
[----:B------:R-:W-:-:S04]  /*2c50*/  FADD.FTZ R12, R52, R13 ;  /* 0x0000000d340c7221 */ /* 0x000fc80000010000 */
[----:B------:R-:W-:Y:S02]  /*2c60*/  FADD.FTZ R13, R53, R12 ;  /* 0x0000000c350d7221 */ /* 0x000fe40000010000 */
[----:B------:R-:W3:Y:S01]  /*2c70*/  MUFU.EX2 R47, R47 ;  /* 0x0000002f002f7308 */ /* 0x000ee20000000800 */
[C---:B----4-:R-:W-:Y:S01]  /*2c80*/  FADD.FTZ R9, R43.reuse, R4 ;  /* 0x000000042b097221 */ /* 0x050fe20000010000 */
[----:B------:R-:W-:Y:S01]  /*2c90*/  FADD.FTZ R6, R56, R13 ;  /* 0x0000000d38067221 */ /* 0x000fe20000010000 */
[----:B------:R-:W-:-:S03]  /*2ca0*/  F2FP.BF16.F32.PACK_AB R161, R43, R42 ;  /* 0x0000002a2ba1723e */ /* 0x000fc600000010ff */
[----:B------:R-:W-:Y:S02]  /*2cb0*/  FADD.FTZ R13, R57, R6 ;  /* 0x00000006390d7221 */ /* 0x000fe40000010000 */
[----:B------:R-:W4:Y:S01]  /*2cc0*/  MUFU.EX2 R50, R50 ;  /* 0x0000003200327308 */ /* 0x000f220000000800 */
[----:B-----5:R-:W-:Y:S01]  /*2cd0*/  FADD.FTZ R4, R46, R9 ;  /* 0x000000092e047221 */ /* 0x020fe20000010000 */
[----:B------:R-:W-:-:S06]  /*2ce0*/  FADD.FTZ R6, R60, R13 ;  /* 0x0000000d3c067221 */ /* 0x000fcc0000010000 */
[----:B------:R-:W5:Y:S01]  /*2cf0*/  MUFU.EX2 R51, R51 ;  /* 0x0000003300337308 */ /* 0x000f620000000800 */
[C---:B---3--:R-:W-:Y:S01]  /*2d00*/  FADD.FTZ R9, R47.reuse, R4 ;  /* 0x000000042f097221 */ /* 0x048fe20000010000 */
[----:B------:R-:W-:-:S06]  /*2d10*/  F2FP.BF16.F32.PACK_AB R163, R47, R46 ;  /* 0x0000002e2fa3723e */ /* 0x000fcc00000010ff */
[----:B------:R-:W3:Y:S01]  /*2d20*/  MUFU.EX2 R54, R54 ;  /* 0x0000003600367308 */ /* 0x000ee20000000800 */
[----:B----4-:R-:W-:-:S07]  /*2d30*/  FADD.FTZ R4, R50, R9 ;  /* 0x0000000932047221 */ /* 0x010fce0000010000 */
[----:B------:R-:W4:Y:S01]  /*2d40*/  MUFU.EX2 R55, R55 ;  /* 0x0000003700377308 */ /* 0x000f220000000800 */
[C---:B-----5:R-:W-:Y:S01]  /*2d50*/  FADD.FTZ R9, R51.reuse, R4 ;  /* 0x0000000433097221 */ /* 0x060fe20000010000 */
[----:B------:R-:W-:-:S06]  /*2d60*/  F2FP.BF16.F32.PACK_AB R165, R51, R50 ;  /* 0x0000003233a5723e */ /* 0x000fcc00000010ff */
[----:B------:R-:W5:Y:S01]  /*2d70*/  MUFU.EX2 R58, R58 ;  /* 0x0000003a003a7308 */ /* 0x000f620000000800 */
[----:B---3--:R-:W-:-:S07]  /*2d80*/  FADD.FTZ R4, R54, R9 ;  /* 0x0000000936047221 */ /* 0x008fce0000010000 */
[----:B------:R-:W3:Y:S01]  /*2d90*/  MUFU.EX2 R59, R59 ;  /* 0x0000003b003b7308 */ /* 0x000ee20000000800 */
[C---:B----4-:R-:W-:Y:S01]  /*2da0*/  FADD.FTZ R9, R55.reuse, R4 ;  /* 0x0000000437097221 */ /* 0x050fe20000010000 */
[----:B------:R-:W-:-:S06]  /*2db0*/  F2FP.BF16.F32.PACK_AB R167, R55, R54 ;  /* 0x0000003637a7723e */ /* 0x000fcc00000010ff */
[----:B------:R-:W4:Y:S01]  /*2dc0*/  MUFU.EX2 R62, R62 ;  /* 0x0000003e003e7308 */ /* 0x000f220000000800 */
[----:B-----5:R-:W-:-:S07]  /*2dd0*/  FADD.FTZ R4, R58, R9 ;  /* 0x000000093a047221 */ /* 0x020fce0000010000 */
        /* <DEDUP_REMOVED lines=9> */
[C---:B---3--:R-:W-:Y:S01]  /*2e70*/  FADD.FTZ R9, R63.reuse, R4 ;  /* 0x000000043f097221 */ /* 0x048fe20000010000 */
[----:B------:R-:W-:-:S06]  /*2e80*/  F2FP.BF16.F32.PACK_AB R171, R63, R62 ;  /* 0x0000003e3fab723e */ /* 0x000fcc00000010ff */
[----:B------:R-:W3:Y:S01]  /*2e90*/  MUFU.EX2 R65, R65 ;  /* 0x0000004100417308 */ /* 0x000ee20000000800 */
[----:B----4-:R-:W-:-:S07]  /*2ea0*/  FADD.FTZ R6, R64, R13 ;  /* 0x0000000d40067221 */ /* 0x010fce0000010000 */
[----:B------:R-:W4:Y:S01]  /*2eb0*/  MUFU.EX2 R67, R67 ;  /* 0x0000004300437308 */ /* 0x000f220000000800 */
[----:B-----5:R-:W-:-:S07]  /*2ec0*/  FADD.FTZ R4, R66, R9 ;  /* 0x0000000942047221 */ /* 0x020fce0000010000 */
[----:B------:R-:W5:Y:S01]  /*2ed0*/  MUFU.EX2 R68, R68 ;  /* 0x0000004400447308 */ /* 0x000f620000000800 */
[C---:B---3--:R-:W-:Y:S01]  /*2ee0*/  FADD.FTZ R13, R65.reuse, R6 ;  /* 0x00000006410d7221 */ /* 0x048fe20000010000 */
[----:B------:R-:W-:-:S06]  /*2ef0*/  F2FP.BF16.F32.PACK_AB R172, R65, R64 ;  /* 0x0000004041ac723e */ /* 0x000fcc00000010ff */
[----:B------:R-:W3:Y:S01]  /*2f00*/  MUFU.EX2 R70, R70 ;  /* 0x0000004600467308 */ /* 0x000ee20000000800 */
[C---:B----4-:R-:W-:Y:S01]  /*2f10*/  FADD.FTZ R9, R67.reuse, R4 ;  /* 0x0000000443097221 */ /* 0x050fe20000010000 */
[----:B------:R-:W-:-:S06]  /*2f20*/  F2FP.BF16.F32.PACK_AB R173, R67, R66 ;  /* 0x0000004243ad723e */ /* 0x000fcc00000010ff */
[----:B------:R-:W4:Y:S01]  /*2f30*/  MUFU.EX2 R11, R11 ;  /* 0x0000000b000b7308 */ /* 0x000f220000000800 */
[----:B-----5:R-:W-:-:S07]  /*2f40*/  FADD.FTZ R6, R68, R13 ;  /* 0x0000000d44067221 */ /* 0x020fce0000010000 */
[----:B------:R-:W5:Y:S01]  /*2f50*/  MUFU.EX2 R71, R71 ;  /* 0x0000004700477308 */ /* 0x000f620000000800 */
[----:B---3--:R-:W-:Y:S01]  /*2f60*/  FADD.FTZ R4, R70, R9 ;  /* 0x0000000946047221 */ /* 0x008fe20000010000 */
[C---:B----4-:R-:W-:Y:S01]  /*2f70*/  FADD.FTZ R6, R11.reuse, R6 ;  /* 0x000000060b067221 */ /* 0x050fe20000010000 */
[----:B------:R-:W-:Y:S02]  /*2f80*/  F2FP.BF16.F32.PACK_AB R174, R11, R68 ;  /* 0x000000440bae723e */ /* 0x000fe400000010ff */
[C---:B-----5:R-:W-:Y:S01]  /*2f90*/  FADD.FTZ R4, R71.reuse, R4 ;  /* 0x0000000447047221 */ /* 0x060fe20000010000 */
[----:B------:R-:W-:Y:S01]  /*2fa0*/  F2FP.BF16.F32.PACK_AB R175, R71, R70 ;  /* 0x0000004647af723e */ /* 0x000fe200000010ff */
[----:B--2---:R-:W-:Y:S06]  /*2fb0*/  @!P0 BRA `(.L_x_9455) ;  /* 0x0000000000048947 */ /* 0x004fec0003800000 */
[----:B------:R-:W-:Y:S01]  /*2fc0*/  BPT.TRAP 0x1 ;  /* 0x000000040000795c */ /* 0x000fe20000300000 */
.L_x_9455:
[----:B------:R2:W3:Y:S01]  /*2fd0*/  SYNCS.PHASECHK.TRANS64.TRYWAIT P2, [R5+URZ+0x22850], R10 ;  /* 0x0228500a050075a7 */ /* 0x0004e2000804017f */
[----:B------:R-:W-:Y:S05]  /*2fe0*/  @!P0 BRA `(.L_x_9456) ;  /* 0x0000000000048947 */ /* 0x000fea0003800000 */
[----:B------:R-:W-:Y:S01]  /*2ff0*/  BPT.TRAP 0x1 ;  /* 0x000000040000795c */ /* 0x000fe20000300000 */
.L_x_9456:
[----:B---3--:R-:W-:Y:S05]  /*3000*/  @P2 BRA `(.L_x_9457) ;  /* 0x0000000000082947 */ /* 0x008fea0003800000 */
[----:B------:R-:W3:Y:S02]  /*3010*/  SYNCS.PHASECHK.TRANS64.TRYWAIT P2, [R5+URZ+0x22850], R10 ;  /* 0x0228500a050075a7 */ /* 0x000ee4000804017f */
[----:B---3--:R-:W-:Y:S05]  /*3020*/  @!P2 BRA `(.L_x_9458) ;  /* 0x000000b8000ca947 */ /* 0x008fea0003800000 */
.L_x_9457:
[----:B------:R-:W-:Y:S01]  /*3030*/  R2UR UR6, R7 ;  /* 0x00000000070672ca */ /* 0x000fe200000e0000 */
[----:B------:R4:W-:Y:S01]  /*3040*/  BAR.SYNC.DEFER_BLOCKING R8, 0x100 ;  /* 0x000400080000751d */ /* 0x0009e20000010000 */
[----:B------:R-:W-:Y:S01]  /*3050*/  UISETP.GE.AND UP0, UPT, UR42, 0x61, UPT ;  /* 0x000000612a00788c */ /* 0x000fe2000bf06270 */
[----:B0123--:R-:W-:-:S04]  /*3060*/  @!P1 VIADD R5, R5, 0x22860 ;  /* 0x0002286005059836 */ /* 0x00ffc80000000000 */
[----:B------:R-:W-:Y:S01]  /*3070*/  UMOV UR7, 0x40000040 ;  /* 0x4000004000077882 */ /* 0x000fe20000000000 */
[----:B------:R-:W-:Y:S02]  /*3080*/  PLOP3.LUT P2, PT, PT, PT, UP0, 0x80, 0x0 ;  /* 0x000000000000781c */ /* 0x000fe40003f4f008 */
[----:B------:R-:W-:-:S03]  /*3090*/  @!P1 PRMT R5, RZ, 0x654, R5 ;  /* 0x00000654ff059816 */ /* 0x000fc60000000005 */
[----:B------:R-:W-:-:S04]  /*30a0*/  UIADD3 UR6, UR6, 0x400, URZ ;  /* 0x0000040006067890 */ /* 0x000fc8000fffe03f */
[----:B------:R-:W-:-:S04]  /*30b0*/  USHF.R.U32.HI UR6, URZ, 0x4, UR6 ;  /* 0x000000043f067899 */ /* 0x000fc80008011606 */
[----:B------:R-:W-:-:S04]  /*30c0*/  ULOP3.LUT UR6, UR6, 0x3fff, URZ, 0xc0, !UPT ;  /* 0x00003fff06067892 */ /* 0x000fc8000f8ec03f */
[----:B------:R-:W-:Y:S01]  /*30d0*/  ULOP3.LUT UR21, UR6, 0x3000000, URZ, 0xfc, !UPT ;  /* 0x0300000006157892 */ /* 0x000fe2000f8efc3f */
[----:B------:R-:W-:-:S03]  /*30e0*/  WARPGROUP.ARRIVE ;  /* 0x00000000000079c5 */ /* 0x000fc60000000000 */
[----:B------:R-:W-:-:S07]  /*30f0*/  UIMAD UR11, UR37, 0xc00, UR21 ;  /* 0x00000c00250b78a4 */ /* 0x000fce000f8e0215 */
        /* <DEDUP_REMOVED lines=39> */
.L_x_9468:
        /* <DEDUP_REMOVED lines=8> */
[----:B0-----:R-:W-:Y:S11]  /*33f0*/  @!P0 BRA `(.L_x_9460) ;  /* 0x0000000000048947 */ /* 0x001ff60003800000 */
[----:B------:R-:W-:Y:S01]  /*3400*/  BPT.TRAP 0x1 ;  /* 0x000000040000795c */ /* 0x000fe20000300000 */
.L_x_9460:
[----:B------:R-:W0:Y:S01]  /*3410*/  S2UR UR7, SR_CgaCtaId ;  /* 0x00000000000779c3 */ /* 0x000e220000008800 */
[----:B------:R-:W-:Y:S01]  /*3420*/  UMOV UR6, 0x400 ;  /* 0x0000040000067882 */ /* 0x000fe20000000000 */
[----:B----4-:R-:W-:-:S05]  /*3430*/  IMAD.U32 R5, RZ, RZ, UR38 ;  /* 0x00000026ff057e24 */ /* 0x010fca000f8e00ff */
[----:B------:R-:W-:Y:S01]  /*3440*/  SHF.L.U32 R5, R5, 0x1f, RZ ;  /* 0x0000001f05057819 */ /* 0x000fe200000006ff */
[----:B0-----:R-:W-:-:S04]  /*3450*/  ULEA UR6, UR7, UR6, 0x18 ;  /* 0x0000000607067291 */ /* 0x001fc8000f8ec03f */
[----:B------:R-:W-:-:S09]  /*3460*/  ULEA UR23, UR37, UR6, 0x3 ;  /* 0x0000000625177291 */ /* 0x000fd2000f8e183f */
[----:B------:R0:W1:Y:S01]  /*3470*/  SYNCS.PHASECHK.TRANS64.TRYWAIT P3, [UR23+0x22830], R5 ;  /* 0x02283005ff0075a7 */ /* 0x0000620008060157 */
[----:B------:R-:W-:Y:S05]  /*3480*/  @!P0 BRA `(.L_x_9461) ;  /* 0x0000000000048947 */ /* 0x000fea0003800000 */
[----:B------:R-:W-:Y:S01]  /*3490*/  BPT.TRAP 0x1 ;  /* 0x000000040000795c */ /* 0x000fe20000300000 */
.L_x_9461:
[----:B-1----:R-:W-:Y:S05]  /*34a0*/  @P3 BRA `(.L_x_9462) ;  /* 0x0000000000083947 */ /* 0x002fea0003800000 */
[----:B------:R-:W1:Y:S02]  /*34b0*/  SYNCS.PHASECHK.TRANS64.TRYWAIT P3, [UR23+0x22830], R5 ;  /* 0x02283005ff0075a7 */ /* 0x000e640008060157 */
[----:B-1----:R-:W-:Y:S05]  /*34c0*/  @!P3 BRA `(.L_x_9463) ;  /* 0x000000b000f8b947 */ /* 0x002fea0003800000 */
.L_x_9462:
[----:B------:R-:W-:Y:S01]  /*34d0*/  UIMAD UR6, UR37, 0x300, UR20 ;  /* 0x00000300250678a4 */ /* 0x000fe2000f8e0214 */
[----:B------:R-:W-:Y:S01]  /*34e0*/  WARPGROUP.ARRIVE ;  /* 0x00000000000079c5 */ /* 0x000fe20000000000 */
[----:B------:R-:W-:Y:S01]  /*34f0*/  UMOV UR7, 0x40000040 ;  /* 0x4000004000077882 */ /* 0x000fe20000000000 */
[----:B------:R-:W-:Y:S01]  /*3500*/  UMOV UR11, 0x40000040 ;  /* 0x40000040000b7882 */ /* 0x000fe20000000000 */
[----:B------:R-:W-:-:S03]  /*3510*/  UIADD3 UR10, UR6, 0x2, URZ ;  /* 0x00000002060a7890 */ /* 0x000fc6000fffe03f */
[----:B------:R-:W2:Y:S01]  /*3520*/  S2R R213, SR_TID.X ;  /* 0x0000000000d57919 */ /* 0x000ea20000002100 */
[----:B------:R-:W-:Y:S01]  /*3530*/  UIADD3 UR14, UR6, 0x4, URZ ;  /* 0x00000004060e7890 */ /* 0x000fe2000fffe03f */
[----:B------:R-:W-:Y:S01]  /*3540*/  UMOV UR15, 0x40000040 ;  /* 0x40000040000f7882 */ /* 0x000fe20000000000 */
[----:B------:R-:W-:Y:S01]  /*3550*/  HGMMA.64x96x16.F32.BF16 R152, gdesc[UR4], RZ, !UPT, gsb0 ;  /* 0x01600000049879f0 */ /* 0x000fe2000c0018ff */
[----:B------:R-:W-:Y:S01]  /*3560*/  UIADD3 UR18, UR6, 0x6, URZ ;  /* 0x0000000606127890 */ /* 0x000fe2000fffe03f */
[----:B------:R-:W-:Y:S01]  /*3570*/  UMOV UR19, 0x40000040 ;  /* 0x4000004000137882 */ /* 0x000fe20000000000 */
[----:B--2---:R-:W-:Y:S01]  /*3580*/  SHF.R.U32.HI R213, RZ, 0x7, R213 ;  /* 0x00000007ffd57819 */ /* 0x004fe200000116d5 */
        /* <DEDUP_REMOVED lines=11> */
[----:B-1----:R-:W-:Y:S02]  /*3640*/  FMNMX.FTZ R0, R152, R7, !PT ;  /* 0x0000000798007209 */ /* 0x002fe40007810000 */
[----:B------:R-:W-:Y:S02]  /*3650*/  FMNMX.FTZ R8, R154, R210, !PT ;  /* 0x000000d29a087209 */ /* 0x000fe40007810000 */
        /* <DEDUP_REMOVED lines=35> */
[C---:B------:R-:W-:Y:S01]  /*3890*/  FMUL.FTZ R211, R0.reuse, UR10 ;  /* 0x0000000a00d37c20 */ /* 0x040fe20008410000 */
[----:B------:R-:W-:Y:S01]  /*38a0*/  FMNMX.FTZ R3, R171, R10, !PT ;  /* 0x0000000aab037209 */ /* 0x000fe20007810000 */
[----:B------:R-:W-:Y:S02]  /*38b0*/  FADD.FTZ R7, -R0, R7 ;  /* 0x0000000700077221 */ /* 0x000fe40000010100 */
[--C-:B------:R-:W-:Y:S01]  /*38c0*/  FFMA.FTZ R12, R156, UR10, -R211.reuse ;  /* 0x0000000a9c0c7c23 */ /* 0x100fe200080108d3 */
[----:B------:R-:W-:Y:S01]  /*38d0*/  FMNMX.FTZ R10, R174, R3, !PT ;  /* 0x00000003ae0a7209 */ /* 0x000fe20007810000 */
[--C-:B------:R-:W-:Y:S01]  /*38e0*/  FFMA.FTZ R164, R164, UR10, -R211.reuse ;  /* 0x0000000aa4a47c23 */ /* 0x100fe200080108d3 */
[----:B------:R-:W-:Y:S01]  /*38f0*/  FMUL.FTZ R7, R7, UR10 ;  /* 0x0000000a07077c20 */ /* 0x000fe20008410000 */
        /* <DEDUP_REMOVED lines=11> */
[--C-:B------:R-:W-:Y:S01]  /*39b0*/  FFMA.FTZ R13, R161, UR10, -R211.reuse ;  /* 0x0000000aa10d7c23 */ /* 0x100fe200080108d3 */
[--C-:B------:R-:W-:Y:S01]  /*39c0*/  FFMA.FTZ R15, R165, UR10, -R211.reuse ;  /* 0x0000000aa50f7c23 */ /* 0x100fe200080108d3 */
[----:B-1----:R-:W-:Y:S01]  /*39d0*/  FMNMX.FTZ R12, R182, R3, !PT ;  /* 0x00000003b60c7209 */ /* 0x002fe20007810000 */
        /* <DEDUP_REMOVED lines=10> */
[----:B------:R-:W3:Y:S01]  /*3a80*/  MUFU.EX2 R152, R152 ;  /* 0x0000009800987308 */ /* 0x000ee20000000800 */
[----:B------:R-:W-:Y:S01]  /*3a90*/  FMNMX.FTZ R3, R187, R12, !PT ;  /* 0x0000000cbb037209 */ /* 0x000fe20007810000 */
[--C-:B-1----:R-:W-:Y:S01]  /*3aa0*/  FFMA.FTZ R164, R176, UR10, -R211.reuse ;  /* 0x0000000ab0a47c23 */ /* 0x102fe200080108d3 */
[--C-:B------:R-:W-:Y:S01]  /*3ab0*/  FFMA.FTZ R173, R193, UR10, -R211.reuse ;  /* 0x0000000ac1ad7c23 */ /* 0x100fe200080108d3 */
[--C-:B------:R-:W-:Y:S01]  /*3ac0*/  FFMA.FTZ R196, R196, UR10, -R211.reuse ;  /* 0x0000000ac4c47c23 */ /* 0x100fe200080108d3 */
[----:B------:R-:W-:Y:S01]  /*3ad0*/  FMNMX.FTZ R12, R190, R3, !PT ;  /* 0x00000003be0c7209 */ /* 0x000fe20007810000 */
[-C--:B--2---:R-:W-:Y:S01]  /*3ae0*/  FMUL.FTZ R24, R24, R7.reuse ;  /* 0x0000000718187220 */ /* 0x084fe20000410000 */
[-C--:B------:R-:W-:Y:S01]  /*3af0*/  FMUL.FTZ R25, R25, R7.reuse ;  /* 0x0000000719197220 */ /* 0x080fe20000410000 */
[----:B------:R-:W1:Y:S01]  /*3b00*/  MUFU.EX2 R9, R9 ;  /* 0x0000000900097308 */ /* 0x000e620000000800 */
[----:B------:R-:W-:Y:S01]  /*3b10*/  FMNMX.FTZ R3, R191, R12, !PT ;  /* 0x0000000cbf037209 */ /* 0x000fe20007810000 */
[-C--:B------:R-:W-:Y:S01]  /*3b20*/  FMUL.FTZ R28, R28, R7.reuse ;  /* 0x000000071c1c7220 */ /* 0x080fe20000410000 */
[-C--:B------:R-:W-:Y:S01]  /*3b30*/  FMUL.FTZ R29, R29, R7.reuse ;  /* 0x000000071d1d7220 */ /* 0x080fe20000410000 */
[----:B------:R-:W-:Y:S01]  /*3b40*/  FMUL.FTZ R32, R32, R7 ;  /* 0x0000000720207220 */ /* 0x000fe20000410000 */
[----:B------:R-:W-:Y:S01]  /*3b50*/  FMNMX.FTZ R12, R194, R3, !PT ;  /* 0x00000003c20c7209 */ /* 0x000fe20007810000 */
[-C--:B------:R-:W-:Y:S01]  /*3b60*/  FMUL.FTZ R33, R33, R7.reuse ;  /* 0x0000000721217220 */ /* 0x080fe20000410000 */
[-C--:B------:R-:W-:Y:S01]  /*3b70*/  FMUL.FTZ R36, R36, R7.reuse ;  /* 0x0000000724247220 */ /* 0x080fe20000410000 */
[----:B------:R-:W2:Y:S01]  /*3b80*/  MUFU.EX2 R11, R11 ;  /* 0x0000000b000b7308 */ /* 0x000ea20000000800 */
[----:B------:R-:W-:Y:S01]  /*3b90*/  FMNMX.FTZ R3, R195, R12, !PT ;  /* 0x0000000cc3037209 */ /* 0x000fe20007810000 */
[----:B---3--:R-:W-:Y:S01]  /*3ba0*/  FFMA.FTZ R6, R7, R6, R152 ;  /* 0x0000000607067223 */ /* 0x008fe20000010098 */
[-C--:B------:R-:W-:Y:S01]  /*3bb0*/  FMUL.FTZ R37, R37, R7.reuse ;  /* 0x0000000725257220 */ /* 0x080fe20000410000 */
[----:B------:R-:W-:Y:S01]  /*3bc0*/  FMUL.FTZ R40, R40, R7 ;  /* 0x0000000728287220 */ /* 0x000fe20000410000 */
[----:B------:R-:W-:Y:S01]  /*3bd0*/  FMNMX.FTZ R14, R198, R3, !PT ;  /* 0x00000003c60e7209 */ /* 0x000fe20007810000 */
[-C--:B------:R-:W-:Y:S01]  /*3be0*/  FMUL.FTZ R41, R41, R7.reuse ;  /* 0x0000000729297220 */ /* 0x080fe20000410000 */
[-C--:B------:R-:W-:Y:S01]  /*3bf0*/  FMUL.FTZ R44, R44, R7.reuse ;  /* 0x000000072c2c7220 */ /* 0x080fe20000410000 */
[----:B------:R-:W3:Y:S01]  /*3c00*/  MUFU.EX2 R156, R156 ;  /* 0x0000009c009c7308 */ /* 0x000ee20000000800 */
[----:B------:R-:W-:Y:S01]  /*3c10*/  FMNMX.FTZ R3, R199, R14, !PT ;  /* 0x0000000ec7037209 */ /* 0x000fe20007810000 */
[--C-:B------:R-:W-:Y:S01]  /*3c20*/  FFMA.FTZ R14, R180, UR10, -R211.reuse ;  /* 0x0000000ab40e7c23 */ /* 0x100fe200080108d3 */
[-C--:B------:R-:W-:Y:S01]  /*3c30*/  FMUL.FTZ R45, R45, R7.reuse ;  /* 0x000000072d2d7220 */ /* 0x080fe20000410000 */
[-C--:B------:R-:W-:Y:S01]  /*3c40*/  FMUL.FTZ R48, R48, R7.reuse ;  /* 0x0000000730307220 */ /* 0x080fe20000410000 */
[-C--:B------:R-:W-:Y:S01]  /*3c50*/  FMUL.FTZ R49, R49, R7.reuse ;  /* 0x0000000731317220 */ /* 0x080fe20000410000 */
[----:B------:R-:W4:Y:S01]  /*3c60*/  SHFL.BFLY PT, R20, R3, 0x2, 0x1f ;  /* 0x0c401f0003147f89 */ /* 0x000f2200000e0000 */
        /* <DEDUP_REMOVED lines=23> */
[----:B----4-:R-:W-:Y:S01]  /*3de0*/  FMNMX.FTZ R176, R3, R20, !PT ;  /* 0x0000001403b07209 */ /* 0x010fe20007810000 */
[--C-:B------:R-:W-:Y:S01]  /*3df0*/  FFMA.FTZ R20, R188, UR10, -R211.reuse ;  /* 0x0000000abc147c23 */ /* 0x100fe200080108d3 */
[----:B------:R-:W4:Y:S01]  /*3e00*/  MUFU.EX2 R21, R21 ;  /* 0x0000001500157308 */ /* 0x000f220000000800 */
[-C--:B------:R-:W-:Y:S01]  /*3e10*/  FMUL.FTZ R92, R92, R7.reuse ;  /* 0x000000075c5c7220 */ /* 0x080fe20000410000 */
[-C--:B------:R-:W-:Y:S01]  /*3e20*/  FMUL.FTZ R93, R93, R7.reuse ;  /* 0x000000075d5d7220 */ /* 0x080fe20000410000 */
[----:B------:R-:W1:Y:S01]  /*3e30*/  SHFL.BFLY PT, R3, R176, 0x1, 0x1f ;  /* 0x0c201f00b0037f89 */ /* 0x000e6200000e0000 */
        /* <DEDUP_REMOVED lines=29> */
[----:B------:R-:W1:Y:S01]  /*4010*/  MUFU.EX2 R157, R157 ;  /* 0x0000009d009d7308 */ /* 0x000e620000000800 */
[----:B------:R-:W-:Y:S01]  /*4020*/  FADD.FTZ R177, -R3, R210 ;  /* 0x000000d203b17221 */ /* 0x000fe20000010100 */
[-C--:B------:R-:W-:Y:S01]  /*4030*/  FMUL.FTZ R141, R141, R7.reuse ;  /* 0x000000078d8d7220 */ /* 0x080fe20000410000 */
[--C-:B------:R-:W-:Y:S01]  /*4040*/  FFMA.FTZ R214, R187, UR10, -R189.reuse ;  /* 0x0000000abbd67c23 */ /* 0x100fe200080108bd */
[--C-:B------:R-:W-:Y:S01]  /*4050*/  FFMA.FTZ R187, R190, UR10, -R189.reuse ;  /* 0x0000000abebb7c23 */ /* 0x100fe200080108bd */
[--C-:B------:R-:W-:Y:S01]  /*4060*/  FFMA.FTZ R190, R191, UR10, -R189.reuse ;  /* 0x0000000abfbe7c23 */ /* 0x100fe200080108bd */
[----:B------:R-:W-:Y:S01]  /*4070*/  FADD.FTZ R191, R9, R6 ;  /* 0x0000000609bf7221 */ /* 0x000fe20000010000 */
[----:B------:R-:W-:Y:S01]  /*4080*/  FMUL.FTZ R177, R177, UR10 ;  /* 0x0000000ab1b17c20 */ /* 0x000fe20008410000 */
[----:B------:R-:W1:Y:S01]  /*4090*/  MUFU.EX2 R14, R14 ;  /* 0x0000000e000e7308 */ /* 0x000e620000000800 */
[----:B------:R-:W-:Y:S01]  /*40a0*/  FFMA.FTZ R180, R154, UR10, -R189 ;  /* 0x0000000a9ab47c23 */ /* 0x000fe200080108bd */
[----:B------:R-:W-:Y:S01]  /*40b0*/  FADD.FTZ R6, R8, R191 ;  /* 0x000000bf08067221 */ /* 0x000fe20000010000 */
[--C-:B------:R-:W-:Y:S01]  /*40c0*/  FFMA.FTZ R155, R155, UR10, -R189.reuse ;  /* 0x0000000a9b9b7c23 */ /* 0x100fe200080108bd */
[--C-:B------:R-:W-:Y:S01]  /*40d0*/  FFMA.FTZ R184, R158, UR10, -R189.reuse ;  /* 0x0000000a9eb87c23 */ /* 0x100fe200080108bd */
[----:B------:R-:W-:Y:S01]  /*40e0*/  FFMA.FTZ R159, R159, UR10, -R189 ;  /* 0x0000000a9f9f7c23 */ /* 0x000fe200080108bd */
[----:B------:R-:W-:Y:S01]  /*40f0*/  FADD.FTZ R191, R11, R6 ;  /* 0x000000060bbf7221 */ /* 0x000fe20000010000 */
[-C--:B------:R-:W-:Y:S01]  /*4100*/  FMUL.FTZ R144, R144, R7.reuse ;  /* 0x0000000790907220 */ /* 0x080fe20000410000 */
[----:B------:R-:W1:Y:S01]  /*4110*/  MUFU.EX2 R161, R161 ;  /* 0x000000a100a17308 */ /* 0x000e620000000800 */
[-C--:B------:R-:W-:Y:S01]  /*4120*/  FMUL.FTZ R145, R145, R7.reuse ;  /* 0x0000000791917220 */ /* 0x080fe20000410000 */
[----:B---3--:R-:W-:Y:S01]  /*4130*/  FADD.FTZ R6, R156, R191 ;  /* 0x000000bf9c067221 */ /* 0x008fe20000010000 */
[-C--:B------:R-:W-:Y:S01]  /*4140*/  FMUL.FTZ R148, R148, R7.reuse ;  /* 0x0000000794947220 */ /* 0x080fe20000410000 */
[----:B------:R-:W-:Y:S01]  /*4150*/  FMUL.FTZ R149, R149, R7 ;  /* 0x0000000795957220 */ /* 0x000fe20000410000 */
[--C-:B------:R-:W-:Y:S01]  /*4160*/  FFMA.FTZ R185, R162, UR10, -R189.reuse ;  /* 0x0000000aa2b97c23 */ /* 0x100fe200080108bd */
[----:B-----5:R-:W-:Y:S01]  /*4170*/  FADD.FTZ R191, R13, R6 ;  /* 0x000000060dbf7221 */ /* 0x020fe20000010000 */
[----:B------:R-:W-:Y:S01]  /*4180*/  FFMA.FTZ R188, R163, UR10, -R189 ;  /* 0x0000000aa3bc7c23 */ /* 0x000fe200080108bd */
[----:B------:R-:W3:Y:S01]  /*4190*/  MUFU.EX2 R168, R168 ;  /* 0x000000a800a87308 */ /* 0x000ee20000000800 */
[----:B------:R-:W-:Y:S01]  /*41a0*/  F2FP.BF16.F32.PACK_AB R152, R9, R152 ;  /* 0x000000980998723e */ /* 0x000fe200000010ff */
[----:B------:R-:W-:Y:S01]  /*41b0*/  FADD.FTZ R6, R10, R191 ;  /* 0x000000bf0a067221 */ /* 0x000fe20000010000 */
[--C-:B------:R-:W-:Y:S01]  /*41c0*/  FFMA.FTZ R163, R166, UR10, -R189.reuse ;  /* 0x0000000aa6a37c23 */ /* 0x100fe200080108bd */
[--C-:B------:R-:W-:Y:S01]  /*41d0*/  FFMA.FTZ R192, R167, UR10, -R189.reuse ;  /* 0x0000000aa7c07c23 */ /* 0x100fe200080108bd */
[--C-:B------:R-:W-:Y:S01]  /*41e0*/  FFMA.FTZ R167, R170, UR10, -R189.reuse ;  /* 0x0000000aaaa77c23 */ /* 0x100fe200080108bd */
[----:B0-----:R-:W-:Y:S01]  /*41f0*/  FADD.FTZ R191, R15, R6 ;  /* 0x000000060fbf7221 */ /* 0x001fe20000010000 */
[--C-:B------:R-:W-:Y:S01]  /*4200*/  FFMA.FTZ R210, R175, UR10, -R189.reuse ;  /* 0x0000000aafd27c23 */ /* 0x100fe200080108bd */
[----:B------:R-:W0:Y:S01]  /*4210*/  MUFU.EX2 R165, R165 ;  /* 0x000000a500a57308 */ /* 0x000e220000000800 */
[----:B------:R-:W-:Y:S01]  /*4220*/  FFMA.FTZ R175, R178, UR10, -R189 ;  /* 0x0000000ab2af7c23 */ /* 0x000fe200080108bd */
[----:B------:R-:W-:Y:S01]  /*4230*/  FADD.FTZ R6, R160, R191 ;  /* 0x000000bfa0067221 */ /* 0x000fe20000010000 */
[--C-:B------:R-:W-:Y:S01]  /*4240*/  FFMA.FTZ R212, R179, UR10, -R189.reuse ;  /* 0x0000000ab3d47c23 */ /* 0x100fe200080108bd */
[--C-:B------:R-:W-:Y:S01]  /*4250*/  FFMA.FTZ R179, R182, UR10, -R189.reuse ;  /* 0x0000000ab6b37c23 */ /* 0x100fe200080108bd */
[--C-:B------:R-:W-:Y:S01]  /*4260*/  FFMA.FTZ R182, R183, UR10, -R189.reuse ;  /* 0x0000000ab7b67c23 */ /* 0x100fe200080108bd */
[----:B----4-:R-:W-:Y:S01]  /*4270*/  FADD.FTZ R191, R21, R6 ;  /* 0x0000000615bf7221 */ /* 0x010fe20000010000 */
[----:B------:R-:W-:Y:S01]  /*4280*/  FFMA.FTZ R183, R186, UR10, -R189 ;  /* 0x0000000abab77c23 */ /* 0x000fe200080108bd */
[----:B------:R-:W4:Y:S01]  /*4290*/  MUFU.EX2 R20, R20 ;  /* 0x0000001400147308 */ /* 0x000f220000000800 */
[----:B------:R-:W-:-:S02]  /*42a0*/  IMAD.U32 R186, RZ, RZ, UR23 ;  /* 0x00000017ffba7e24 */ /* 0x000fc4000f8e00ff */
[----:B------:R-:W-:Y:S01]  /*42b0*/  FADD.FTZ R6, R12, R191 ;  /* 0x000000bf0c067221 */ /* 0x000fe20000010000 */
[----:B------:R-:W-:Y:S01]  /*42c0*/  IADD3 R178, -R213, 0xb, RZ ;  /* 0x0000000bd5b27810 */ /* 0x000fe20007ffe1ff */
[--C-:B------:R-:W-:Y:S01]  /*42d0*/  FFMA.FTZ R194, R194, UR10, -R189.reuse ;  /* 0x0000000ac2c27c23 */ /* 0x100fe200080108bd */
[----:B------:R-:W-:Y:S02]  /*42e0*/  @!P1 VIADD R154, R186, 0x22840 ;  /* 0x00022840ba9a9836 */ /* 0x000fe40000000000 */
[----:B------:R-:W-:Y:S01]  /*42f0*/  FADD.FTZ R191, R153, R6 ;  /* 0x0000000699bf7221 */ /* 0x000fe20000010000 */
[--C-:B------:R-:W-:Y:S01]  /*4300*/  FFMA.FTZ R195, R195, UR10, -R189.reuse ;  /* 0x0000000ac3c37c23 */ /* 0x100fe200080108bd */
[----:B------:R-:W5:Y:S01]  /*4310*/  MUFU.EX2 R169, R169 ;  /* 0x000000a900a97308 */ /* 0x000f620000000800 */
[----:B------:R-:W-:Y:S01]  /*4320*/  FFMA.FTZ R198, R198, UR10, -R189 ;  /* 0x0000000ac6c67c23 */ /* 0x000fe200080108bd */
[----:B--2---:R-:W-:Y:S01]  /*4330*/  FADD.FTZ R6, R164, R191 ;  /* 0x000000bfa4067221 */ /* 0x004fe20000010000 */
[----:B------:R-:W-:Y:S01]  /*4340*/  @!P1 PRMT R154, RZ, 0x654, R154 ;  /* 0x00000654ff9a9816 */ /* 0x000fe2000000009a */
[----:B------:R-:W-:Y:S01]  /*4350*/  FFMA.FTZ R199, R199, UR10, -R189 ;  /* 0x0000000ac7c77c23 */ /* 0x000fe200080108bd */
[----:B------:R2:W-:Y:S06]  /*4360*/  BAR.ARV R178, 0x100 ;  /* 0x000400b20000751d */ /* 0x0005ec0000002000 */
[----:B-1----:R-:W-:Y:S01]  /*4370*/  FADD.FTZ R191, R157, R6 ;  /* 0x000000069dbf7221 */ /* 0x002fe20000010000 */
[----:B------:R-:W1:Y:S01]  /*4380*/  MUFU.EX2 R172, R172 ;  /* 0x000000ac00ac7308 */ /* 0x000e620000000800 */
[----:B------:R3:W-:Y:S01]  /*4390*/  @!P1 SYNCS.ARRIVE.TRANS64.RED.A1T0 RZ, [R154+URZ], RZ ;  /* 0x000000ff9aff99a7 */ /* 0x0007e2000810043f */
[----:B------:R-:W-:Y:S01]  /*43a0*/  FFMA.FTZ R181, R197, UR10, -R211 ;  /* 0x0000000ac5b57c23 */ /* 0x000fe200080108d3 */
[----:B------:R-:W-:Y:S01]  /*43b0*/  FADD.FTZ R6, R14, R191 ;  /* 0x000000bf0e067221 */ /* 0x000fe20000010000 */
[----:B------:R-:W-:-:S02]  /*43c0*/  F2FP.BF16.F32.PACK_AB R158, R15, R10 ;  /* 0x0000000a0f9e723e */ /* 0x000fc400000010ff */
[----:B------:R-:W-:Y:S01]  /*43d0*/  F2FP.BF16.F32.PACK_AB R162, R153, R12 ;  /* 0x0000000c99a2723e */ /* 0x000fe200000010ff */
[----:B------:R-:W-:Y:S01]  /*43e0*/  FADD.FTZ R191, R161, R6 ;  /* 0x00000006a1bf7221 */ /* 0x000fe20000010000 */
[----:B------:R-:W2:Y:S01]  /*43f0*/  MUFU.EX2 R173, R173 ;  /* 0x000000ad00ad7308 */ /* 0x000ea20000000800 */
[----:B---3--:R-:W-:Y:S02]  /*4400*/  F2FP.BF16.F32.PACK_AB R154, R11, R8 ;  /* 0x000000080b9a723e */ /* 0x008fe400000010ff */
[----:B------:R-:W-:Y:S01]  /*4410*/  FADD.FTZ R6, R168, R191 ;  /* 0x000000bfa8067221 */ /* 0x000fe20000010000 */
[----:B------:R-:W-:Y:S02]  /*4420*/  F2FP.BF16.F32.PACK_AB R166, R161, R14 ;  /* 0x0000000ea1a6723e */ /* 0x000fe400000010ff */
[C---:B0-----:R-:W-:Y:S01]  /*4430*/  F2FP.BF16.F32.PACK_AB R168, R165.reuse, R168 ;  /* 0x000000a8a5a8723e */ /* 0x041fe200000010ff */
[----:B------:R-:W-:Y:S01]  /*4440*/  FADD.FTZ R191, R165, R6 ;  /* 0x00000006a5bf7221 */ /* 0x000fe20000010000 */
[----:B------:R-:W0:Y:S01]  /*4450*/  MUFU.EX2 R177, R177 ;  /* 0x000000b100b17308 */ /* 0x000e220000000800 */
[----:B------:R-:W-:-:S02]  /*4460*/  F2FP.BF16.F32.PACK_AB R164, R157, R164 ;  /* 0x000000a49da4723e */ /* 0x000fc400000010ff */
[----:B----4-:R-:W-:Y:S01]  /*4470*/  FADD.FTZ R6, R20, R191 ;  /* 0x000000bf14067221 */ /* 0x010fe20000010000 */
[----:B-----5:R-:W-:Y:S02]  /*4480*/  F2FP.BF16.F32.PACK_AB R170, R169, R20 ;  /* 0x00000014a9aa723e */ /* 0x020fe400000010ff */
[----:B------:R-:W-:Y:S01]  /*4490*/  F2FP.BF16.F32.PACK_AB R156, R13, R156 ;  /* 0x0000009c0d9c723e */ /* 0x000fe200000010ff */
[----:B------:R-:W-:Y:S01]  /*44a0*/  FADD.FTZ R7, R169, R6 ;  /* 0x00000006a9077221 */ /* 0x000fe20000010000 */
[----:B------:R-:W3:Y:S01]  /*44b0*/  MUFU.EX2 R180, R180 ;  /* 0x000000b400b47308 */ /* 0x000ee20000000800 */
[----:B------:R-:W-:Y:S02]  /*44c0*/  F2FP.BF16.F32.PACK_AB R160, R21, R160 ;  /* 0x000000a015a0723e */ /* 0x000fe400000010ff */
[----:B-1----:R-:W-:Y:S01]  /*44d0*/  FADD.FTZ R6, R172, R7 ;  /* 0x00000007ac067221 */ /* 0x002fe20000010000 */
[----:B--2---:R-:W-:-:S03]  /*44e0*/  F2FP.BF16.F32.PACK_AB R172, R173, R172 ;  /* 0x000000acadac723e */ /* 0x004fc600000010ff */
[----:B------:R-:W-:Y:S01]  /*44f0*/  FADD.FTZ R9, R173, R6 ;  /* 0x00000006ad097221 */ /* 0x000fe20000010000 */
[----:B------:R1:W2:Y:S01]  /*4500*/  MUFU.EX2 R176, R196 ;  /* 0x000000c400b07308 */ /* 0x0002a20000000800 */
        /* <DEDUP_REMOVED lines=9> */
[--C-:B-1----:R-:W-:Y:S01]  /*45a0*/  FFMA.FTZ R196, R171, UR10, -R189.reuse ;  /* 0x0000000aabc47c23 */ /* 0x102fe200080108bd */
[----:B------:R-:W-:Y:S01]  /*45b0*/  FFMA.FTZ R171, R174, UR10, -R189 ;  /* 0x0000000aaeab7c23 */ /* 0x000fe200080108bd */
[-C--:B------:R-:W-:Y:S01]  /*45c0*/  FMUL.FTZ R39, R39, R177.reuse ;  /* 0x000000b127277220 */ /* 0x080fe20000410000 */
[-C--:B------:R-:W-:Y:S01]  /*45d0*/  FMUL.FTZ R42, R42, R177.reuse ;  /* 0x000000b12a2a7220 */ /* 0x080fe20000410000 */
[-C--:B------:R-:W-:Y:S01]  /*45e0*/  FMUL.FTZ R43, R43, R177.reuse ;  /* 0x000000b12b2b7220 */ /* 0x080fe20000410000 */
[-C--:B------:R-:W-:Y:S01]  /*45f0*/  FMUL.FTZ R46, R46, R177.reuse ;  /* 0x000000b12e2e7220 */ /* 0x080fe20000410000 */
[----:B------:R-:W1:Y:S01]  /*4600*/  MUFU.EX2 R184, R184 ;  /* 0x000000b800b87308 */ /* 0x000e620000000800 */
        /* <DEDUP_REMOVED lines=75> */
[----:B------:R-:W-:Y:S01]  /*4ac0*/  FMUL.FTZ R151, R151, R177 ;  /* 0x000000b197977220 */ /* 0x000fe20000410000 */
[----:B------:R-:W-:-:S03]  /*4ad0*/  F2FP.BF16.F32.PACK_AB R157, R188, R185 ;  /* 0x000000b9bc9d723e */ /* 0x000fc600000010ff */
        /* <DEDUP_REMOVED lines=31> */
[----:B0-----:R-:W-:Y:S01]  /*4cd0*/  FADD.FTZ R9, R7, R4 ;  /* 0x0000000407097221 */ /* 0x001fe20000010000 */
[C---:B-1----:R-:W-:Y:S01]  /*4ce0*/  FADD.FTZ R6, R181.reuse, R6 ;  /* 0x00000006b5067221 */ /* 0x042fe20000010000 */
[----:B------:R-:W-:Y:S02]  /*4cf0*/  F2FP.BF16.F32.PACK_AB R174, R181, R176 ;  /* 0x000000b0b5ae723e */ /* 0x000fe400000010ff */
[C---:B--2---:R-:W-:Y:S01]  /*4d00*/  FADD.FTZ R4, R10.reuse, R9 ;  /* 0x000000090a047221 */ /* 0x044fe20000010000 */
[----:B------:R-:W-:Y:S01]  /*4d10*/  F2FP.BF16.F32.PACK_AB R175, R10, R7 ;  /* 0x000000070aaf723e */ /* 0x000fe200000010ff */
[----:B------:R-:W-:Y:S06]  /*4d20*/  @!P0 BRA `(.L_x_9464) ;  /* 0x0000000000048947 */ /* 0x000fec0003800000 */
[----:B------:R-:W-:Y:S01]  /*4d30*/  BPT.TRAP 0x1 ;  /* 0x000000040000795c */ /* 0x000fe20000300000 */
.L_x_9464:
[----:B------:R0:W1:Y:S01]  /*4d40*/  SYNCS.PHASECHK.TRANS64.TRYWAIT P3, [UR23+0x22850], R5 ;  /* 0x02285005ff0075a7 */ /* 0x0000620008060157 */
[----:B------:R-:W-:Y:S05]  /*4d50*/  @!P0 BRA `(.L_x_9465) ;  /* 0x0000000000048947 */ /* 0x000fea0003800000 */
[----:B------:R-:W-:Y:S01]  /*4d60*/  BPT.TRAP 0x1 ;  /* 0x000000040000795c */ /* 0x000fe20000300000 */
.L_x_9465:
[----:B-1----:R-:W-:Y:S05]  /*4d70*/  @P3 BRA `(.L_x_9466) ;  /* 0x0000000000083947 */ /* 0x002fea0003800000 */
[----:B------:R-:W1:Y:S02]  /*4d80*/  SYNCS.PHASECHK.TRANS64.TRYWAIT P3, [UR23+0x22850], R5 ;  /* 0x02285005ff0075a7 */ /* 0x000e640008060157 */
[----:B-1----:R-:W-:Y:S05]  /*4d90*/  @!P3 BRA `(.L_x_9467) ;  /* 0x0000009800dcb947 */ /* 0x002fea0003800000 */
.L_x_9466:
[----:B------:R-:W2:Y:S01]  /*4da0*/  S2R R7, SR_TID.X ;  /* 0x0000000000077919 */ /* 0x000ea20000002100 */
[----:B------:R-:W-:Y:S01]  /*4db0*/  UIMAD UR11, UR37, 0xc00, UR21 ;  /* 0x00000c00250b78a4 */ /* 0x000fe2000f8e0215 */
[----:B-1----:R-:W-:Y:S01]  /*4dc0*/  @!P1 VIADD R186, R186, 0x22860 ;  /* 0x00022860baba9836 */ /* 0x002fe20000000000 */
[----:B------:R-:W-:Y:S01]  /*4dd0*/  UMOV UR7, 0x40000040 ;  /* 0x4000004000077882 */ /* 0x000fe20000000000 */
[----:B------:R-:W-:-:S03]  /*4de0*/  IMAD.MOV.U32 R210, RZ, RZ, R3 ;  /* 0x000000ffffd27224 */ /* 0x000fc600078e0003 */
[----:B------:R-:W-:Y:S01]  /*4df0*/  @!P1 PRMT R186, RZ, 0x654, R186 ;  /* 0x00000654ffba9816 */ /* 0x000fe200000000ba */
[----:B------:R-:W-:Y:S01]  /*4e00*/  UMOV UR6, UR11 ;  /* 0x0000000b00067c82 */ /* 0x000fe20008000000 */
[----:B--2---:R-:W-:-:S05]  /*4e10*/  SHF.R.U32.HI R7, RZ, 0x7, R7 ;  /* 0x00000007ff077819 */ /* 0x004fca0000011607 */
[----:B0-----:R-:W-:Y:S02]  /*4e20*/  VIADD R5, R7, 0x8 ;  /* 0x0000000807057836 */ /* 0x001fe40000000000 */
[----:B------:R-:W-:-:S03]  /*4e30*/  IMAD.MOV.U32 R7, RZ, RZ, R0 ;  /* 0x000000ffff077224 */ /* 0x000fc600078e0000 */
        /* <DEDUP_REMOVED lines=36> */
.L_x_9459:
[----:B0---4-:R-:W0:Y:S01]  /*5080*/  SHFL.BFLY PT, R5, R6, 0x2, 0x1f ;  /* 0x0c401f0006057f89 */ /* 0x011e2200000e0000 */
[----:B------:R-:W-:Y:S01]  /*5090*/  IMAD.MOV.U32 R9, RZ, RZ, RZ ;  /* 0x000000ffff097224 */ /* 0x000fe200078e00ff */
[----:B------:R-:W-:Y:S01]  /*50a0*/  UIADD3 UR37, UR37, 0x1, URZ ;  /* 0x0000000125257890 */ /* 0x000fe2000fffe03f */
[----:B------:R-:W-:Y:S01]  /*50b0*/  IMAD.U32 R13, RZ, RZ, UR10 ;  /* 0x0000000aff0d7e24 */ /* 0x000fe2000f8e00ff */
[----:B------:R-:W1:Y:S01]  /*50c0*/  SHFL.BFLY PT, R7, R4, 0x2, 0x1f ;  /* 0x0c401f0004077f89 */ /* 0x000e6200000e0000 */
[----:B------:R2:W-:Y:S06]  /*50d0*/  BAR.ARV R178, 0x100 ;  /* 0x000400b20000751d */ /* 0x0005ec0000002000 */
[----:B------:R-:W-:-:S02]  /*50e0*/  UISETP.NE.AND UP0, UPT, UR37, 0x2, UPT ;  /* 0x000000022500788c */ /* 0x000fc4000bf05270 */
[----:B------:R-:W-:Y:S06]  /*50f0*/  BAR.ARV 0x8, 0x180 ;  /* 0x0206000000007b1d */ /* 0x000fec0000002000 */
[----:B------:R-:W-:Y:S01]  /*5100*/  USEL UR4, URZ, 0x1, UP0 ;  /* 0x000000013f047887 */ /* 0x000fe20008000000 */
[----:B------:R-:W-:Y:S01]  /*5110*/  PLOP3.LUT P0, PT, PT, PT, PT, 0x8, 0x0 ;  /* 0x000000000000781c */ /* 0x000fe20003f0e170 */
[----:B0-----:R-:W-:Y:S01]  /*5120*/  FADD.FTZ R5, R5, R6 ;  /* 0x0000000605057221 */ /* 0x001fe20000010000 */
[----:B------:R-:W-:Y:S02]  /*5130*/  UIADD3 UR47, UR47, 0x1, URZ ;  /* 0x000000012f2f7890 */ /* 0x000fe4000fffe03f */
[----:B------:R-:W-:Y:S01]  /*5140*/  USEL UR37, UR37, URZ, UP0 ;  /* 0x0000003f25257287 */ /* 0x000fe20008000000 */
[----:B-1----:R-:W-:Y:S01]  /*5150*/  FADD.FTZ R7, R7, R4 ;  /* 0x0000000407077221 */ /* 0x002fe20000010000 */
[----:B------:R-:W0:Y:S01]  /*5160*/  SHFL.BFLY PT, R8, R5, 0x1, 0x1f ;  /* 0x0c201f0005087f89 */ /* 0x000e2200000e0000 */
[----:B------:R-:W-:Y:S01]  /*5170*/  IMAD.MOV.U32 R4, RZ, RZ, RZ ;  /* 0x000000ffff047224 */ /* 0x000fe200078e00ff */
[----:B------:R-:W-:Y:S01]  /*5180*/  ULOP3.LUT UR38, UR38, UR4, URZ, 0x3c, !UPT ;  /* 0x0000000426267292 */ /* 0x000fe2000f8e3c3f */
[----:B0-----:R-:W-:Y:S01]  /*5190*/  FADD.FTZ R10, R5, R8 ;  /* 0x00000008050a7221 */ /* 0x001fe20000010000 */
[----:B------:R-:W-:Y:S01]  /*51a0*/  IMAD.U32 R5, RZ, RZ, UR10 ;  /* 0x0000000aff057e24 */ /* 0x000fe2000f8e00ff */
[----:B------:R-:W0:Y:S03]  /*51b0*/  SHFL.BFLY PT, R8, R7, 0x1, 0x1f ;  /* 0x0c201f0007087f89 */ /* 0x000e2600000e0000 */
[----:B------:R-:W-:-:S13]  /*51c0*/  FSETP.NE.FTZ.AND P1, PT, R10, RZ, PT ;  /* 0x000000ff0a00720b */ /* 0x000fda0003f35000 */
[----:B------:R-:W1:Y:S01]  /*51d0*/  @P1 MUFU.LG2 R6, R10 ;  /* 0x0000000a00061308 */ /* 0x000e620000000c00 */
[----:B------:R-:W-:Y:S01]  /*51e0*/  @P1 FMUL.FTZ R5, R5, 0.69314718246459960938 ;  /* 0x3f31721805051820 */ /* 0x000fe20000410000 */
[----:B0-----:R-:W-:-:S06]  /*51f0*/  FADD.FTZ R11, R7, R8 ;  /* 0x00000008070b7221 */ /* 0x001fcc0000010000 */
[----:B------:R-:W0:Y:S01]  /*5200*/  @P1 MUFU.RCP R9, R10 ;  /* 0x0000000a00091308 */ /* 0x000e220000001000 */
[----:B------:R-:W-:Y:S01]  /*5210*/  IMAD.MOV.U32 R8, RZ, RZ, -0x800000 ;  /* 0xff800000ff087424 */ /* 0x000fe200078e00ff */
[----:B------:R-:W-:Y:S01]  /*5220*/  FSETP.NE.FTZ.AND P2, PT, R11, RZ, PT ;  /* 0x000000ff0b00720b */ /* 0x000fe20003f55000 */
[----:B-1----:R-:W-:-:S12]  /*5230*/  @P1 FMUL.FTZ R6, R6, 0.69314718246459960938 ;  /* 0x3f31721806061820 */ /* 0x002fd80000410000 */
[----:B------:R-:W1:Y:S01]  /*5240*/  @P2 MUFU.LG2 R7, R11 ;  /* 0x0000000b00072308 */ /* 0x000e620000000c00 */
[----:B------:R-:W-:Y:S01]  /*5250*/  @P2 FMUL.FTZ R13, R13, 0.69314718246459960938 ;  /* 0x3f3172180d0d2820 */ /* 0x000fe20000410000 */
[-C--:B0-----:R-:W-:Y:S01]  /*5260*/  FMUL.FTZ R24, R24, R9.reuse ;  /* 0x0000000918187220 */ /* 0x081fe20000410000 */
[-C--:B------:R-:W-:Y:S01]  /*5270*/  FMUL.FTZ R25, R25, R9.reuse ;  /* 0x0000000919197220 */ /* 0x080fe20000410000 */
[-C--:B------:R-:W-:Y:S01]  /*5280*/  FMUL.FTZ R28, R28, R9.reuse ;  /* 0x000000091c1c7220 */ /* 0x080fe20000410000 */
[-C--:B------:R-:W-:Y:S01]  /*5290*/  FMUL.FTZ R29, R29, R9.reuse ;  /* 0x000000091d1d7220 */ /* 0x080fe20000410000 */
[-C--:B------:R-:W-:Y:S01]  /*52a0*/  FMUL.FTZ R32, R32, R9.reuse ;  /* 0x0000000920207220 */ /* 0x080fe20000410000 */
[-C--:B------:R-:W-:Y:S01]  /*52b0*/  FMUL.FTZ R33, R33, R9.reuse ;  /* 0x0000000921217220 */ /* 0x080fe20000410000 */
[----:B------:R-:W0:Y:S01]  /*52c0*/  @P2 MUFU.RCP R4, R11 ;  /* 0x0000000b00042308 */ /* 0x000e220000001000 */
        /* <DEDUP_REMOVED lines=59> */
[----:B0-----:R-:W-:Y:S01]  /*5680*/  FMUL.FTZ R10, R83, R4 ;  /* 0x00000004530a7220 */ /* 0x001fe20000410000 */
[----:B------:R-:W-:-:S02]  /*5690*/  IMAD.MOV.U32 R9, RZ, RZ, -0x800000 ;  /* 0xff800000ff097424 */ /* 0x000fc400078e00ff */
        /* <DEDUP_REMOVED lines=64> */
[----:B--2---:R-:W-:-:S07]  /*5aa0*/  @P2 FFMA.FTZ R8, R13, R3, R20 ;  /* 0x000000030d082223 */ /* 0x004fce0000010014 */
.L_x_9448:
        /* <DEDUP_REMOVED lines=41> */
[C---:B------:R-:W-:Y:S01]  /*5d40*/  IADD3 R179, P4, R114.reuse, 0x60, RZ ;  /* 0x0000006072b37810 */ /* 0x040fe20007f9e0ff */
[--C-:B------:R-:W-:Y:S01]  /*5d50*/  IMAD.X R21, RZ, RZ, R115.reuse, P1 ;  /* 0x000000ffff157224 */ /* 0x100fe200008e0673 */
[C---:B------:R-:W-:Y:S01]  /*5d60*/  LOP3.LUT R13, R114.reuse, 0x380, RZ, 0xc0, !PT ;  /* 0x00000380720d7812 */ /* 0x040fe200078ec0ff */
        /* <DEDUP_REMOVED lines=13> */
[----:B------:R-:W-:Y:S01]  /*5e40*/  IMAD.X R79, RZ, RZ, R115, P1 ;  /* 0x000000ffff4f7224 */ /* 0x000fe200008e0673 */
[----:B------:R-:W-:-:S02]  /*5e50*/  SHF.R.U64 R13, R13, 0x3, RZ ;  /* 0x000000030d0d7819 */ /* 0x000fc400000012ff */
[----:B------:R-:W-:Y:S02]  /*5e60*/  LOP3.LUT R38, R179, 0x380, RZ, 0xc0, !PT ;  /* 0x00000380b3267812 */ /* 0x000fe400078ec0ff */
[C---:B------:R-:W-:Y:S02]  /*5e70*/  IADD3 R193, P4, R114.reuse, 0x8040, RZ ;  /* 0x0000804072c17810 */ /* 0x040fe40007f9e0ff */
[----:B------:R-:W-:Y:S02]  /*5e80*/  LOP3.LUT R46, R181, 0x380, RZ, 0xc0, !PT ;  /* 0x00000380b52e7812 */ /* 0x000fe400078ec0ff */
[C---:B------:R-:W-:Y:S01]  /*5e90*/  IADD3 R191, P0, R114.reuse, 0x8020, RZ ;  /* 0x0000802072bf7810 */ /* 0x040fe20007f1e0ff */
[--C-:B------:R-:W-:Y:S01]  /*5ea0*/  IMAD.X R99, RZ, RZ, R115.reuse, P4 ;  /* 0x000000ffff637224 */ /* 0x100fe200020e0673 */
[----:B------:R-:W-:Y:S02]  /*5eb0*/  IADD3 R197, P6, R114, 0xc000, RZ ;  /* 0x0000c00072c57810 */ /* 0x000fe40007fde0ff */
[----:B------:R-:W-:Y:S01]  /*5ec0*/  SHF.R.U64 R20, R20, 0x3, RZ ;  /* 0x0000000314147819 */ /* 0x000fe200000012ff */
[--C-:B------:R-:W-:Y:S01]  /*5ed0*/  IMAD.X R95, RZ, RZ, R115.reuse, P0 ;  /* 0x000000ffff5f7224 */ /* 0x100fe200000e0673 */
[----:B------:R-:W-:Y:S01]  /*5ee0*/  LOP3.LUT R54, R183, 0x380, RZ, 0xc0, !PT ;  /* 0x00000380b7367812 */ /* 0x000fe200078ec0ff */
[----:B------:R-:W-:Y:S01]  /*5ef0*/  IMAD.X R107, RZ, RZ, R115, P6 ;  /* 0x000000ffff6b7224 */ /* 0x000fe200030e0673 */
[----:B------:R-:W-:-:S02]  /*5f00*/  IADD3 R195, P3, R114, 0x8060, RZ ;  /* 0x0000806072c37810 */ /* 0x000fc40007f7e0ff */
[C---:B------:R-:W-:Y:S02]  /*5f10*/  IADD3 R3, P5, R114.reuse, 0xc020, RZ ;  /* 0x0000c02072037810 */ /* 0x040fe40007fbe0ff */
[C---:B------:R-:W-:Y:S01]  /*5f20*/  IADD3 R174, P2, R114.reuse, 0xc040, RZ ;  /* 0x0000c04072ae7810 */ /* 0x040fe20007f5e0ff */
[--C-:B------:R-:W-:Y:S01]  /*5f30*/  IMAD.X R103, RZ, RZ, R115.reuse, P3 ;  /* 0x000000ffff677224 */ /* 0x100fe200018e0673 */
[----:B------:R-:W-:Y:S01]  /*5f40*/  IADD3 R6, P1, R114, 0xc060, RZ ;  /* 0x0000c06072067810 */ /* 0x000fe20007f3e0ff */
[--C-:B------:R-:W-:Y:S01]  /*5f50*/  IMAD.X R111, RZ, RZ, R115.reuse, P5 ;  /* 0x000000ffff6f7224 */ /* 0x100fe200028e0673 */
[----:B------:R-:W-:Y:S02]  /*5f60*/  SHF.R.U64 R30, R30, 0x3, RZ ;  /* 0x000000031e1e7819 */ /* 0x000fe400000012ff */
[----:B------:R-:W-:Y:S01]  /*5f70*/  LOP3.LUT R62, R185, 0x380, RZ, 0xc0, !PT ;  /* 0x00000380b93e7812 */ /* 0x000fe200078ec0ff */
[--C-:B------:R-:W-:Y:S01]  /*5f80*/  IMAD.X R15, RZ, RZ, R115.reuse, P1 ;  /* 0x000000ffff0f7224 */ /* 0x100fe200008e0673 */
[----:B------:R-:W-:Y:S01]  /*5f90*/  LOP3.LUT R114, R13, R114, RZ, 0x3c, !PT ;  /* 0x000000720d727212 */ /* 0x000fe200078e3cff */
[----:B------:R-:W-:Y:S01]  /*5fa0*/  IMAD.X R13, RZ, RZ, R115, P2 ;  /* 0x000000ffff0d7224 */ /* 0x000fe200010e0673 */
[----:B------:R-:W-:-:S02]  /*5fb0*/  SHF.R.U64 R38, R38, 0x3, RZ ;  /* 0x0000000326267819 */ /* 0x000fc400000012ff */
[----:B------:R-:W-:Y:S02]  /*5fc0*/  LOP3.LUT R70, R187, 0x380, RZ, 0xc0, !PT ;  /* 0x00000380bb467812 */ /* 0x000fe400078ec0ff */
[----:B------:R-:W-:Y:S02]  /*5fd0*/  SHF.R.U64 R46, R46, 0x3, RZ ;  /* 0x000000032e2e7819 */ /* 0x000fe400000012ff */
[----:B------:R-:W-:Y:S02]  /*5fe0*/  LOP3.LUT R78, R189, 0x380, RZ, 0xc0, !PT ;  /* 0x00000380bd4e7812 */ /* 0x000fe400078ec0ff */
[----:B------:R-:W-:Y:S02]  /*5ff0*/  LOP3.LUT R98, R193, 0x380, RZ, 0xc0, !PT ;  /* 0x00000380c1627812 */ /* 0x000fe400078ec0ff */
[----:B------:R-:W-:Y:S02]  /*6000*/  LOP3.LUT R20, R20, R175, RZ, 0x3c, !PT ;  /* 0x000000af14147212 */ /* 0x000fe400078e3cff */
[----:B------:R-:W-:-:S02]  /*6010*/  SHF.R.U64 R54, R54, 0x3, RZ ;  /* 0x0000000336367819 */ /* 0x000fc400000012ff */
[----:B------:R-:W-:Y:S02]  /*6020*/  LOP3.LUT R94, R191, 0x380, RZ, 0xc0, !PT ;  /* 0x00000380bf5e7812 */ /* 0x000fe400078ec0ff */
[----:B------:R-:W-:Y:S02]  /*6030*/  LOP3.LUT R106, R197, 0x380, RZ, 0xc0, !PT ;  /* 0x00000380c56a7812 */ /* 0x000fe400078ec0ff */
[----:B------:R-:W-:Y:S02]  /*6040*/  LOP3.LUT R30, R30, R177, RZ, 0x3c, !PT ;  /* 0x000000b11e1e7212 */ /* 0x000fe400078e3cff */
[----:B------:R-:W-:Y:S02]  /*6050*/  SHF.R.U64 R62, R62, 0x3, RZ ;  /* 0x000000033e3e7819 */ /* 0x000fe400000012ff */
[----:B------:R-:W-:Y:S02]  /*6060*/  LOP3.LUT R38, R38, R179, RZ, 0x3c, !PT ;  /* 0x000000b326267212 */ /* 0x000fe400078e3cff */
[----:B------:R-:W-:-:S02]  /*6070*/  SHF.R.U64 R70, R70, 0x3, RZ ;  /* 0x0000000346467819 */ /* 0x000fc400000012ff */
[----:B------:R-:W-:Y:S02]  /*6080*/  LOP3.LUT R102, R195, 0x380, RZ, 0xc0, !PT ;  /* 0x00000380c3667812 */ /* 0x000fe400078ec0ff */
[----:B------:R-:W-:Y:S01]  /*6090*/  MOV R114, R114 ;  /* 0x0000007200727202 */ /* 0x000fe20000000f00 */
[----:B------:R-:W-:Y:S01]  /*60a0*/  BAR.SYNC.DEFER_BLOCKING 0x1, 0x100 ;  /* 0x0044000000007b1d */ /* 0x000fe20000010000 */
[----:B------:R-:W-:Y:S02]  /*60b0*/  LOP3.LUT R14, R3, 0x380, RZ, 0xc0, !PT ;  /* 0x00000380030e7812 */ /* 0x000fe400078ec0ff */
[----:B------:R-:W-:Y:S02]  /*60c0*/  LOP3.LUT R46, R46, R181, RZ, 0x3c, !PT ;  /* 0x000000b52e2e7212 */ /* 0x000fe400078e3cff */
[----:B------:R-:W-:Y:S02]  /*60d0*/  SHF.R.U64 R78, R78, 0x3, RZ ;  /* 0x000000034e4e7819 */ /* 0x000fe400000012ff */
[----:B------:R-:W-:-:S02]  /*60e0*/  SHF.R.U64 R98, R98, 0x3, RZ ;  /* 0x0000000362627819 */ /* 0x000fc400000012ff */
[----:B------:R-:W-:Y:S02]  /*60f0*/  LOP3.LUT R115, R6, 0x380, RZ, 0xc0, !PT ;  /* 0x0000038006737812 */ /* 0x000fe400078ec0ff */
[----:B------:R-:W-:Y:S02]  /*6100*/  LOP3.LUT R54, R54, R183, RZ, 0x3c, !PT ;  /* 0x000000b736367212 */ /* 0x000fe400078e3cff */
[----:B------:R-:W-:Y:S02]  /*6110*/  SHF.R.U64 R94, R94, 0x3, RZ ;  /* 0x000000035e5e7819 */ /* 0x000fe400000012ff */
[----:B------:R-:W-:Y:S02]  /*6120*/  SHF.R.U64 R106, R106, 0x3, RZ ;  /* 0x000000036a6a7819 */ /* 0x000fe400000012ff */
[----:B------:R-:W-:Y:S02]  /*6130*/  MOV R20, R20 ;  /* 0x0000001400147202 */ /* 0x000fe40000000f00 */
[----:B------:R-:W-:-:S02]  /*6140*/  LOP3.LUT R62, R62, R185, RZ, 0x3c, !PT ;  /* 0x000000b93e3e7212 */ /* 0x000fc400078e3cff */
[----:B------:R-:W-:Y:S02]  /*6150*/  LOP3.LUT R110, R174, 0x380, RZ, 0xc0, !PT ;  /* 0x00000380ae6e7812 */ /* 0x000fe400078ec0ff */
[----:B------:R-:W-:Y:S01]  /*6160*/  MOV R30, R30 ;  /* 0x0000001e001e7202 */ /* 0x000fe20000000f00 */
[----:B------:R0:W-:Y:S01]  /*6170*/  STSM.16.M88.4 [R114], R24 ;  /* 0x0000001872007844 */ /* 0x0001e20000000200 */
[----:B------:R-:W-:Y:S02]  /*6180*/  LOP3.LUT R70, R70, R187, RZ, 0x3c, !PT ;  /* 0x000000bb46467212 */ /* 0x000fe400078e3cff */
[----:B------:R-:W-:Y:S01]  /*6190*/  SHF.R.U64 R102, R102, 0x3, RZ ;  /* 0x0000000366667819 */ /* 0x000fe200000012ff */
[----:B------:R-:W-:Y:S01]  /*61a0*/  STSM.16.M88.4 [R20], R32 ;  /* 0x0000002014007844 */ /* 0x000fe20000000200 */
[----:B------:R-:W-:Y:S02]  /*61b0*/  SHF.R.U64 R14, R14, 0x3, RZ ;  /* 0x000000030e0e7819 */ /* 0x000fe400000012ff */
[----:B------:R-:W-:Y:S01]  /*61c0*/  MOV R38, R38 ;  /* 0x0000002600267202 */ /* 0x000fe20000000f00 */
[----:B------:R-:W-:Y:S01]  /*61d0*/  STSM.16.M88.4 [R30], R40 ;  /* 0x000000281e007844 */ /* 0x000fe20000000200 */
[----:B------:R-:W-:-:S02]  /*61e0*/  LOP3.LUT R78, R78, R189, RZ, 0x3c, !PT ;  /* 0x000000bd4e4e7212 */ /* 0x000fc400078e3cff */
[----:B------:R-:W-:Y:S01]  /*61f0*/  LOP3.LUT R98, R98, R193, RZ, 0x3c, !PT ;  /* 0x000000c162627212 */ /* 0x000fe200078e3cff */
[----:B------:R-:W-:Y:S01]  /*6200*/  STSM.16.M88.4 [R38], R48 ;  /* 0x0000003026007844 */ /* 0x000fe20000000200 */
[----:B------:R-:W-:Y:S02]  /*6210*/  SHF.R.U64 R115, R115, 0x3, RZ ;  /* 0x0000000373737819 */ /* 0x000fe400000012ff */
[----:B------:R-:W-:Y:S02]  /*6220*/  MOV R46, R46 ;  /* 0x0000002e002e7202 */ /* 0x000fe40000000f00 */
[----:B------:R-:W-:Y:S02]  /*6230*/  F2FP.BF16.F32.PACK_AB R59, R155, R59 ;  /* 0x0000003b9b3b723e */ /* 0x000fe400000010ff */
[----:B------:R-:W-:Y:S02]  /*6240*/  F2FP.BF16.F32.PACK_AB R65, R154, R66 ;  /* 0x000000429a41723e */ /* 0x000fe400000010ff */
[----:B------:R-:W-:Y:S01]  /*6250*/  F2FP.BF16.F32.PACK_AB R72, R73, R72 ;  /* 0x000000484948723e */ /* 0x000fe200000010ff */
[----:B------:R-:W-:Y:S01]  /*6260*/  STSM.16.M88.4 [R46], R56 ;  /* 0x000000382e007844 */ /* 0x000fe20000000200 */
[----:B------:R-:W-:-:S02]  /*6270*/  LOP3.LUT R94, R94, R191, RZ, 0x3c, !PT ;  /* 0x000000bf5e5e7212 */ /* 0x000fc400078e3cff */
[----:B------:R-:W-:Y:S02]  /*6280*/  LOP3.LUT R106, R106, R197, RZ, 0x3c, !PT ;  /* 0x000000c56a6a7212 */ /* 0x000fe400078e3cff */
[----:B------:R-:W-:Y:S02]  /*6290*/  MOV R54, R54 ;  /* 0x0000003600367202 */ /* 0x000fe40000000f00 */
[----:B------:R-:W-:Y:S02]  /*62a0*/  F2FP.BF16.F32.PACK_AB R66, R69, R68 ;  /* 0x000000444542723e */ /* 0x000fe400000010ff */
[----:B------:R-:W-:Y:S02]  /*62b0*/  F2FP.BF16.F32.PACK_AB R67, R153, R67 ;  /* 0x000000439943723e */ /* 0x000fe400000010ff */
[----:B------:R-:W-:Y:S02]  /*62c0*/  F2FP.BF16.F32.PACK_AB R73, R152, R74 ;  /* 0x0000004a9849723e */ /* 0x000fe400000010ff */
[----:B------:R-:W-:Y:S01]  /*62d0*/  F2FP.BF16.F32.PACK_AB R80, R81, R80 ;  /* 0x000000505150723e */ /* 0x000fe200000010ff */
[----:B------:R-:W-:Y:S01]  /*62e0*/  STSM.16.M88.4 [R54], R64 ;  /* 0x0000004036007844 */ /* 0x000fe20000000200 */
[----:B------:R-:W-:-:S02]  /*62f0*/  SHF.R.U64 R29, R110, 0x3, RZ ;  /* 0x000000036e1d7819 */ /* 0x000fc400000012ff */
[----:B------:R-:W-:Y:S02]  /*6300*/  MOV R62, R62 ;  /* 0x0000003e003e7202 */ /* 0x000fe40000000f00 */
[----:B------:R-:W-:Y:S02]  /*6310*/  F2FP.BF16.F32.PACK_AB R74, R77, R76 ;  /* 0x0000004c4d4a723e */ /* 0x000fe400000010ff */
[----:B------:R-:W-:Y:S01]  /*6320*/  F2FP.BF16.F32.PACK_AB R75, R11, R75 ;  /* 0x0000004b0b4b723e */ /* 0x000fe200000010ff */
[----:B------:R-:W-:Y:S01]  /*6330*/  IMAD.U32 R11, RZ, RZ, UR9 ;  /* 0x00000009ff0b7e24 */ /* 0x000fe2000f8e00ff */
[----:B------:R-:W-:Y:S01]  /*6340*/  F2FP.BF16.F32.PACK_AB R81, R10, R82 ;  /* 0x000000520a51723e */ /* 0x000fe200000010ff */
[----:B------:R-:W-:Y:S01]  /*6350*/  IMAD.U32 R10, RZ, RZ, UR8 ;  /* 0x00000008ff0a7e24 */ /* 0x000fe2000f8e00ff */
[----:B------:R-:W-:Y:S01]  /*6360*/  LOP3.LUT R102, R102, R195, RZ, 0x3c, !PT ;  /* 0x000000c366667212 */ /* 0x000fe200078e3cff */
[----:B------:R-:W-:Y:S01]  /*6370*/  STSM.16.M88.4 [R62], R72 ;  /* 0x000000483e007844 */ /* 0x000fe20000000200 */
[----:B------:R-:W-:Y:S01]  /*6380*/  LOP3.LUT R110, R14, R3, RZ, 0x3c, !PT ;  /* 0x000000030e6e7212 */ /* 0x000fe200078e3cff */
[----:B------:R-:W-:Y:S01]  /*6390*/  ULDC.64 UR8, c[0x0][0xc08] ;  /* 0x0003020000087ab9 */ /* 0x000fe20000000a00 */
[----:B------:R-:W-:-:S02]  /*63a0*/  MOV R70, R70 ;  /* 0x0000004600467202 */ /* 0x000fc40000000f00 */
[----:B------:R-:W-:Y:S02]  /*63b0*/  F2FP.BF16.F32.PACK_AB R82, R85, R84 ;  /* 0x000000545552723e */ /* 0x000fe400000010ff */
[----:B------:R-:W-:Y:S02]  /*63c0*/  F2FP.BF16.F32.PACK_AB R83, R83, R86 ;  /* 0x000000565353723e */ /* 0x000fe400000010ff */
[----:B------:R-:W-:Y:S02]  /*63d0*/  LOP3.LUT R14, R115, R6, RZ, 0x3c, !PT ;  /* 0x00000006730e7212 */ /* 0x000fe400078e3cff */
[----:B------:R-:W-:Y:S01]  /*63e0*/  MOV R78, R78 ;  /* 0x0000004e004e7202 */ /* 0x000fe20000000f00 */
[----:B------:R1:W-:Y:S01]  /*63f0*/  STSM.16.M88.4 [R70], R80 ;  /* 0x0000005046007844 */ /* 0x0003e20000000200 */
[----:B------:R-:W-:Y:S02]  /*6400*/  MOV R3, R98 ;  /* 0x0000006200037202 */ /* 0x000fe40000000f00 */
[----:B------:R-:W-:-:S02]  /*6410*/  F2FP.BF16.F32.PACK_AB R84, R89, R88 ;  /* 0x000000585954723e */ /* 0x000fc400000010ff */
        /* <DEDUP_REMOVED lines=8> */
[----:B------:R-:W-:Y:S02]  /*64a0*/  LOP3.LUT R12, R29, R174, RZ, 0x3c, !PT ;  /* 0x000000ae1d0c7212 */ /* 0x000fe400078e3cff */
[----:B------:R-:W-:Y:S02]  /*64b0*/  F2FP.BF16.F32.PACK_AB R112, R113, R112 ;  /* 0x000000707170723e */ /* 0x000fe400000010ff */
[----:B------:R-:W-:Y:S02]  /*64c0*/  F2FP.BF16.F32.PACK_AB R120, R121, R120 ;  /* 0x000000787978723e */ /* 0x000fe400000010ff */
[----:B------:R-:W-:Y:S02]  /*64d0*/  MOV R102, R102 ;  /* 0x0000006600667202 */ /* 0x000fe40000000f00 */
[----:B0-----:R-:W-:-:S02]  /*64e0*/  F2FP.BF16.F32.PACK_AB R114, R117, R116 ;  /* 0x000000747572723e */ /* 0x001fc400000010ff */
[----:B------:R-:W-:Y:S02]  /*64f0*/  F2FP.BF16.F32.PACK_AB R128, R129, R128 ;  /* 0x000000808180723e */ /* 0x000fe400000010ff */
[----:B------:R-:W-:Y:S02]  /*6500*/  F2FP.BF16.F32.PACK_AB R136, R137, R136 ;  /* 0x000000888988723e */ /* 0x000fe400000010ff */
[----:B------:R-:W-:Y:S02]  /*6510*/  MOV R110, R110 ;  /* 0x0000006e006e7202 */ /* 0x000fe40000000f00 */
[----:B------:R-:W-:Y:S02]  /*6520*/  F2FP.BF16.F32.PACK_AB R144, R145, R144 ;  /* 0x000000909190723e */ /* 0x000fe400000010ff */
[----:B------:R-:W-:Y:S01]  /*6530*/  PLOP3.LUT P0, PT, PT, PT, UP0, 0x80, 0x0 ;  /* 0x000000000000781c */ /* 0x000fe20003f0f008 */
[----:B------:R-:W-:Y:S01]  /*6540*/  UISETP.NE.U32.AND UP1, UPT, UR8, URZ, UPT ;  /* 0x0000003f0800728c */ /* 0x000fe2000bf25070 */
[----:B------:R-:W-:Y:S01]  /*6550*/  F2FP.BF16.F32.PACK_AB R97, R165, R164 ;  /* 0x000000a4a561723e */ /* 0x000fe200000010ff */
[----:B------:R-:W-:Y:S01]  /*6560*/  ULDC UR7, c[0x0][0xa88] ;  /* 0x0002a20000077ab9 */ /* 0x000fe20000000800 */
[----:B------:R-:W-:Y:S01]  /*6570*/  F2FP.BF16.F32.PACK_AB R98, R101, R100 ;  /* 0x000000646562723e */ /* 0x000fe200000010ff */
[----:B------:R-:W-:Y:S01]  /*6580*/  UMOV UR4, URZ ;  /* 0x0000003f00047c82 */ /* 0x000fe20008000000 */
[----:B------:R-:W-:Y:S01]  /*6590*/  F2FP.BF16.F32.PACK_AB R99, R167, R166 ;  /* 0x000000a6a763723e */ /* 0x000fe200000010ff */
[----:B-1----:R-:W0:Y:S01]  /*65a0*/  LDC R80, c[0x0][0xbe8] ;  /* 0x0002fa00ff507b82 */ /* 0x002e220000000800 */
[----:B------:R-:W-:-:S02]  /*65b0*/  F2FP.BF16.F32.PACK_AB R105, R169, R168 ;  /* 0x000000a8a969723e */ /* 0x000fc400000010ff */
[----:B------:R-:W-:Y:S01]  /*65c0*/  F2FP.BF16.F32.PACK_AB R106, R109, R108 ;  /* 0x0000006c6d6a723e */ /* 0x000fe200000010ff */
[----:B------:R-:W-:Y:S01]  /*65d0*/  STSM.16.M88.4 [R94], R96 ;  /* 0x000000605e007844 */ /* 0x000fe20000000200 */
[----:B------:R-:W-:Y:S02]  /*65e0*/  F2FP.BF16.F32.PACK_AB R107, R171, R170 ;  /* 0x000000aaab6b723e */ /* 0x000fe400000010ff */
[----:B------:R-:W-:Y:S02]  /*65f0*/  F2FP.BF16.F32.PACK_AB R113, R173, R172 ;  /* 0x000000acad71723e */ /* 0x000fe400000010ff */
[----:B------:R-:W-:Y:S01]  /*6600*/  F2FP.BF16.F32.PACK_AB R115, R119, R118 ;  /* 0x000000767773723e */ /* 0x000fe200000010ff */
[----:B------:R1:W-:Y:S01]  /*6610*/  STSM.16.M88.4 [R3], R104 ;  /* 0x0000006803007844 */ /* 0x0003e20000000200 */
[----:B------:R-:W-:Y:S02]  /*6620*/  F2FP.BF16.F32.PACK_AB R121, R123, R122 ;  /* 0x0000007a7b79723e */ /* 0x000fe400000010ff */
[----:B------:R-:W-:Y:S01]  /*6630*/  F2FP.BF16.F32.PACK_AB R122, R125, R124 ;  /* 0x0000007c7d7a723e */ /* 0x000fe200000010ff */
[----:B------:R-:W-:Y:S01]  /*6640*/  STSM.16.M88.4 [R102], R112 ;  /* 0x0000007066007844 */ /* 0x000fe20000000200 */
[----:B------:R-:W-:-:S02]  /*6650*/  F2FP.BF16.F32.PACK_AB R123, R127, R126 ;  /* 0x0000007e7f7b723e */ /* 0x000fc400000010ff */
[----:B------:R-:W-:Y:S02]  /*6660*/  F2FP.BF16.F32.PACK_AB R129, R131, R130 ;  /* 0x000000828381723e */ /* 0x000fe400000010ff */
[----:B------:R-:W-:Y:S01]  /*6670*/  F2FP.BF16.F32.PACK_AB R130, R133, R132 ;  /* 0x000000848582723e */ /* 0x000fe200000010ff */
[----:B------:R-:W-:Y:S01]  /*6680*/  STSM.16.M88.4 [R6], R120 ;  /* 0x0000007806007844 */ /* 0x000fe20000000200 */
[----:B------:R-:W-:Y:S02]  /*6690*/  F2FP.BF16.F32.PACK_AB R131, R135, R134 ;  /* 0x000000868783723e */ /* 0x000fe400000010ff */
[----:B------:R-:W-:Y:S02]  /*66a0*/  F2FP.BF16.F32.PACK_AB R137, R139, R138 ;  /* 0x0000008a8b89723e */ /* 0x000fe400000010ff */
[----:B------:R-:W-:Y:S01]  /*66b0*/  MOV R12, R12 ;  /* 0x0000000c000c7202 */ /* 0x000fe20000000f00 */
[----:B------:R-:W-:Y:S01]  /*66c0*/  STSM.16.M88.4 [R110], R128 ;  /* 0x000000806e007844 */ /* 0x000fe20000000200 */
[----:B------:R-:W-:-:S02]  /*66d0*/  F2FP.BF16.F32.PACK_AB R138, R141, R140 ;  /* 0x0000008c8d8a723e */ /* 0x000fc400000010ff */
[----:B------:R-:W-:Y:S02]  /*66e0*/  F2FP.BF16.F32.PACK_AB R139, R143, R142 ;  /* 0x0000008e8f8b723e */ /* 0x000fe400000010ff */
[----:B------:R-:W-:Y:S02]  /*66f0*/  F2FP.BF16.F32.PACK_AB R145, R147, R146 ;  /* 0x000000929391723e */ /* 0x000fe400000010ff */
[----:B------:R-:W-:Y:S01]  /*6700*/  MOV R14, R14 ;  /* 0x0000000e000e7202 */ /* 0x000fe20000000f00 */
[----:B------:R-:W-:Y:S01]  /*6710*/  STSM.16.M88.4 [R12], R136 ;  /* 0x000000880c007844 */ /* 0x000fe20000000200 */
[----:B------:R-:W-:Y:S02]  /*6720*/  F2FP.BF16.F32.PACK_AB R146, R149, R148 ;  /* 0x000000949592723e */ /* 0x000fe400000010ff */
[----:B------:R-:W-:-:S05]  /*6730*/  F2FP.BF16.F32.PACK_AB R147, R151, R150 ;  /* 0x000000969793723e */ /* 0x000fca00000010ff */
[----:B------:R2:W-:Y:S01]  /*6740*/  STSM.16.M88.4 [R14], R144 ;  /* 0x000000900e007844 */ /* 0x0005e20000000200 */
[----:B------:R-:W-:Y:S06]  /*6750*/  BAR.SYNC.DEFER_BLOCKING 0x1, 0x100 ;  /* 0x0044000000007b1d */ /* 0x000fec0000010000 */
[----:B-1----:R-:W3:Y:S01]  /*6760*/  @P0 LDG.E R3, desc[UR40][R10.64] ;  /* 0x000000280a030981 */ /* 0x002ee2000c1e1900 */
[----:B------:R-:W-:Y:S01]  /*6770*/  UISETP.NE.AND.EX UP1, UPT, UR9, URZ, UPT, UP1 ;  /* 0x0000003f0900728c */ /* 0x000fe2000bf25310 */
[----:B0-----:R-:W-:Y:S01]  /*6780*/  ISETP.NE.AND P1, PT, R80, 0x1, PT ;  /* 0x000000015000780c */ /* 0x001fe20003f25270 */
[----:B--2---:R-:W-:-:S04]  /*6790*/  IMAD.U32 R14, RZ, RZ, UR44 ;  /* 0x0000002cff0e7e24 */ /* 0x004fc8000f8e00ff */
[----:B------:R-:W-:-:S05]  /*67a0*/  PLOP3.LUT P2, PT, PT, PT, UP1, 0x80, 0x0 ;  /* 0x000000000000781c */ /* 0x000fca0003f4f018 */
[----:B------:R-:W-:-:S03]  /*67b0*/  @UP1 ULEA UR8, UP2, UR46, UR8, 0x2 ;  /* 0x000000082e081291 */ /* 0x000fc6000f84103f */
[----:B------:R-:W0:Y:S01]  /*67c0*/  @P1 LDC R6, c[0x0][0xbec] ;  /* 0x0002fb00ff061b82 */ /* 0x000e220000000800 */
[----:B------:R-:W-:Y:S02]  /*67d0*/  @UP1 ULEA.HI.X UR9, UR46, UR9, UR45, 0x2, UP2 ;  /* 0x000000092e091291 */ /* 0x000fe400090f142d */
[----:B------:R-:W-:-:S04]  /*67e0*/  IMAD.U32 R20, RZ, RZ, UR8 ;  /* 0x00000008ff147e24 */ /* 0x000fc8000f8e00ff */
[----:B------:R-:W-:Y:S01]  /*67f0*/  IMAD.U32 R21, RZ, RZ, UR9 ;  /* 0x00000009ff157e24 */ /* 0x000fe2000f8e00ff */
[----:B------:R-:W1:Y:S01]  /*6800*/  @P1 LDC R13, c[0x0][0xbf0] ;  /* 0x0002fc00ff0d1b82 */ /* 0x000e620000000800 */
[----:B---3--:R-:W-:Y:S01]  /*6810*/  @P0 R2UR UR4, R3 ;  /* 0x00000000030402ca */ /* 0x008fe200000e0000 */
[----:B------:R-:W-:-:S06]  /*6820*/  IMAD.U32 R3, RZ, RZ, UR7 ;  /* 0x00000007ff037e24 */ /* 0x000fcc000f8e00ff */
[----:B------:R2:W5:Y:S01]  /*6830*/  @P2 LDG.E R3, desc[UR40][R20.64] ;  /* 0x0000002814032981 */ /* 0x000562000c1e1900 */
[----:B01----:R-:W-:Y:S07]  /*6840*/  @P2 BRA `(.L_x_9471) ;  /* 0x0000000000102947 */ /* 0x003fee0003800000 */
[----:B------:R-:W-:Y:S05]  /*6850*/  @!P0 BRA `(.L_x_9471) ;  /* 0x00000000000c8947 */ /* 0x000fea0003800000 */
[----:B------:R-:W3:Y:S04]  /*6860*/  LDG.E R12, desc[UR40][R10.64] ;  /* 0x000000280a0c7981 */ /* 0x000ee8000c1e1900 */
[----:B-----5:R-:W3:Y:S02]  /*6870*/  LDG.E R3, desc[UR40][R10.64+0x4] ;  /* 0x000004280a037981 */ /* 0x020ee4000c1e1900 */
[----:B---3--:R-:W-:-:S07]  /*6880*/  IMAD.IADD R3, R3, 0x1, -R12 ;  /* 0x0000000103037824 */ /* 0x008fce00078e0a0c */
.L_x_9471:
[----:B------:R-:W-:Y:S01]  /*6890*/  USHF.R.S32.HI UR14, URZ, 0x1f, UR43 ;  /* 0x0000001f3f0e7899 */ /* 0x000fe2000801142b */
[----:B------:R-:W-:Y:S01]  /*68a0*/  IMAD R15, R14, 0x80, R203 ;  /* 0x000000800e0f7824 */ /* 0x000fe200078e02cb */
[----:B------:R-:W-:Y:S01]  /*68b0*/  ULDC.64 UR12, c[0x0][0xb90] ;  /* 0x0002e400000c7ab9 */ /* 0x000fe20000000a00 */
[----:B------:R-:W-:Y:S01]  /*68c0*/  USHF.R.S32.HI UR11, URZ, 0x1f, UR4 ;  /* 0x0000001f3f0b7899 */ /* 0x000fe20008011404 */
[----:B------:R-:W-:Y:S01]  /*68d0*/  IMAD R11, R22, 0x40, R2 ;  /* 0x00000040160b7824 */ /* 0x000fe200078e0202 */
[----:B------:R-:W-:Y:S01]  /*68e0*/  UIMAD UR7, UR14, UR12, URZ ;  /* 0x0000000c0e0772a4 */ /* 0x000fe2000f8e023f */
[----:B------:R-:W-:Y:S01]  /*68f0*/  @P1 IMAD.HI.U32 R6, R15, R6, RZ ;  /* 0x000000060f061227 */ /* 0x000fe200078e00ff */
[----:B------:R-:W-:Y:S01]  /*6900*/  UMOV UR10, UR4 ;  /* 0x00000004000a7c82 */ /* 0x000fe20008000000 */
[----:B------:R-:W-:Y:S02]  /*6910*/  USEL UR45, UR45, URZ, !UP0 ;  /* 0x0000003f2d2d7287 */ /* 0x000fe4000c000000 */
[----:B------:R-:W-:Y:S01]  /*6920*/  UIMAD.WIDE.U32 UR8, UR43, UR12, UR10 ;  /* 0x0000000c2b0872a5 */ /* 0x000fe2000f8e000a */
[----:B------:R-:W-:Y:S01]  /*6930*/  IMAD.MOV.U32 R10, RZ, RZ, R15 ;  /* 0x000000ffff0a7224 */ /* 0x000fe200078e000f */
[----:B------:R-:W-:Y:S01]  /*6940*/  UIMAD UR7, UR43, UR13, UR7 ;  /* 0x0000000d2b0772a4 */ /* 0x000fe2000f8e0207 */
[----:B------:R-:W-:Y:S01]  /*6950*/  @P1 SHF.R.U32.HI R10, RZ, R13, R6 ;  /* 0x0000000dff0a1219 */ /* 0x000fe20000011606 */
[----:B------:R-:W-:Y:S01]  /*6960*/  USEL UR46, UR46, URZ, !UP0 ;  /* 0x0000003f2e2e7287 */ /* 0x000fe2000c000000 */
[----:B------:R-:W-:Y:S01]  /*6970*/  IMAD.WIDE R4, R11, 0x2, R4 ;  /* 0x000000020b047825 */ /* 0x000fe200078e0204 */
[----:B------:R-:W-:Y:S01]  /*6980*/  ULDC.64 UR12, c[0x0][0xb98] ;  /* 0x0002e600000c7ab9 */ /* 0x000fe20000000a00 */
[----:B------:R-:W-:Y:S01]  /*6990*/  UIADD3 UR9, UR9, UR7, URZ ;  /* 0x0000000709097290 */ /* 0x000fe2000fffe03f */
[--C-:B------:R-:W-:Y:S01]  /*69a0*/  SHF.R.S32.HI R6, RZ, 0x1f, R10.reuse ;  /* 0x0000001fff067819 */ /* 0x100fe2000001140a */
[----:B------:R-:W-:Y:S01]  /*69b0*/  UIMAD UR7, UR45, UR12, URZ ;  /* 0x0000000c2d0772a4 */ /* 0x000fe2000f8e023f */
[----:B------:R-:W-:Y:S01]  /*69c0*/  IMAD.MOV R13, RZ, RZ, -R10 ;  /* 0x000000ffff0d7224 */ /* 0x000fe200078e0a0a */
[----:B------:R-:W-:Y:S01]  /*69d0*/  UIMAD.WIDE.U32 UR8, UR46, UR12, UR8 ;  /* 0x0000000c2e0872a5 */ /* 0x000fe2000f8e0008 */
[----:B------:R-:W-:Y:S01]  /*69e0*/  IADD3 R37, P2, R4, 0x5000, RZ ;  /* 0x0000500004257810 */ /* 0x000fe20007f5e0ff */
[----:B------:R-:W-:Y:S01]  /*69f0*/  UIMAD UR7, UR46, UR13, UR7 ;  /* 0x0000000d2e0772a4 */ /* 0x000fe2000f8e0207 */
[----:B------:R-:W-:Y:S01]  /*6a00*/  IMAD R13, R80, R13, R15 ;  /* 0x0000000d500d7224 */ /* 0x000fe200078e020f */
[----:B------:R-:W-:Y:S01]  /*6a10*/  IADD3 R25, P5, R4, 0x1000, RZ ;  /* 0x0000100004197810 */ /* 0x000fe20007fbe0ff */
[----:B-----5:R-:W-:Y:S01]  /*6a20*/  IMAD R84, R3, R80, RZ ;  /* 0x0000005003547224 */ /* 0x020fe200078e02ff */
[----:B------:R-:W-:Y:S01]  /*6a30*/  IADD3 R10, P0, R10, UR8, RZ ;  /* 0x000000080a0a7c10 */ /* 0x000fe2000ff1e0ff */
[----:B------:R-:W-:Y:S01]  /*6a40*/  ULDC.64 UR12, c[0x0][0xaa0] ;  /* 0x0002a800000c7ab9 */ /* 0x000fe20000000a00 */
[----:B------:R-:W-:Y:S01]  /*6a50*/  IMAD.U32 R11, RZ, RZ, UR7 ;  /* 0x00000007ff0b7e24 */ /* 0x000fe2000f8e00ff */
[----:B------:R-:W-:-:S02]  /*6a60*/  IADD3 R29, P4, R4, 0x2000, RZ ;  /* 0x00002000041d7810 */ /* 0x000fc40007f9e0ff */
[----:B------:R-:W-:Y:S02]  /*6a70*/  IADD3 R57, P3, R4, 0x4000, RZ ;  /* 0x0000400004397810 */ /* 0x000fe40007f7e0ff */
[----:B------:R-:W-:Y:S01]  /*6a80*/  IADD3.X R11, R6, UR9, R11, P0, !PT ;  /* 0x00000009060b7c10 */ /* 0x000fe200087fe40b */
[----:B------:R-:W-:Y:S01]  /*6a90*/  ULDC.64 UR8, c[0x0][0xb88] ;  /* 0x0002e20000087ab9 */ /* 0x000fe20000000a00 */
[----:B------:R-:W-:Y:S02]  /*6aa0*/  SHF.R.S32.HI R6, RZ, 0x1f, R13 ;  /* 0x0000001fff067819 */ /* 0x000fe4000001140d */
[----:B------:R-:W-:Y:S01]  /*6ab0*/  IADD3 R33, P0, R4, 0x3000, RZ ;  /* 0x0000300004217810 */ /* 0x000fe20007f1e0ff */
[----:B------:R-:W-:Y:S01]  /*6ac0*/  IMAD.WIDE.U32 R10, R13, UR8, R10 ;  /* 0x000000080d0a7c25 */ /* 0x000fe2000f8e000a */
[----:B------:R-:W-:Y:S02]  /*6ad0*/  LOP3.LUT R36, R37, 0x380, RZ, 0xc0, !PT ;  /* 0x0000038025247812 */ /* 0x000fe400078ec0ff */
[----:B------:R-:W-:Y:S01]  /*6ae0*/  LOP3.LUT R32, R33, 0x380, RZ, 0xc0, !PT ;  /* 0x0000038021207812 */ /* 0x000fe200078ec0ff */
[----:B------:R-:W-:Y:S01]  /*6af0*/  IMAD R6, R6, UR8, RZ ;  /* 0x0000000806067c24 */ /* 0x000fe2000f8e02ff */
[----:B------:R-:W-:-:S02]  /*6b00*/  LOP3.LUT R24, R25, 0x380, RZ, 0xc0, !PT ;  /* 0x0000038019187812 */ /* 0x000fc400078ec0ff */
[----:B------:R-:W-:Y:S01]  /*6b10*/  SHF.R.U64 R32, R32, 0x3, RZ ;  /* 0x0000000320207819 */ /* 0x000fe200000012ff */
[----:B------:R-:W-:Y:S01]  /*6b20*/  IMAD R15, R13, UR9, R6 ;  /* 0x000000090d0f7c24 */ /* 0x000fe2000f8e0206 */
[----:B------:R-:W-:Y:S01]  /*6b30*/  LOP3.LUT R28, R29, 0x380, RZ, 0xc0, !PT ;  /* 0x000003801d1c7812 */ /* 0x000fe200078ec0ff */
[----:B------:R-:W-:Y:S01]  /*6b40*/  ULDC.64 UR8, c[0x0][0xb50] ;  /* 0x0002d40000087ab9 */ /* 0x000fe20000000a00 */
[----:B------:R-:W-:Y:S01]  /*6b50*/  LOP3.LUT R56, R57, 0x380, RZ, 0xc0, !PT ;  /* 0x0000038039387812 */ /* 0x000fe200078ec0ff */
[----:B------:R-:W-:Y:S01]  /*6b60*/  IMAD.IADD R11, R11, 0x1, R15 ;  /* 0x000000010b0b7824 */ /* 0x000fe200078e020f */
[----:B------:R-:W-:Y:S01]  /*6b70*/  LEA R14, P6, R10, UR8, 0x2 ;  /* 0x000000080a0e7c11 */ /* 0x000fe2000f8c10ff */
[----:B------:R-:W-:Y:S01]  /*6b80*/  IMAD.U32 R6, RZ, RZ, UR44 ;  /* 0x0000002cff067e24 */ /* 0x000fe2000f8e00ff */
[----:B------:R-:W-:Y:S01]  /*6b90*/  LOP3.LUT R32, R32, R33, RZ, 0x3c, !PT ;  /* 0x0000002120207212 */ /* 0x000fe200078e3cff */
[----:B------:R-:W-:Y:S01]  /*6ba0*/  IMAD.X R33, RZ, RZ, R5, P0 ;  /* 0x000000ffff217224 */ /* 0x000fe200000e0605 */
[----:B------:R-:W-:Y:S01]  /*6bb0*/  SHF.R.U64 R36, R36, 0x3, RZ ;  /* 0x0000000324247819 */ /* 0x000fe200000012ff */
[----:B--2---:R-:W-:Y:S01]  /*6bc0*/  SHFL.IDX PT, R20, R14, RZ, 0x1c1f ;  /* 0x001c1fff0e147589 */ /* 0x004fe200000e0000 */
[----:B------:R-:W-:Y:S01]  /*6bd0*/  SHF.R.U64 R24, R24, 0x3, RZ ;  /* 0x0000000318187819 */ /* 0x000fe200000012ff */
[----:B------:R-:W-:Y:S01]  /*6be0*/  IMAD R27, R6, 0x80, R201 ;  /* 0x00000080061b7824 */ /* 0x000fe200078e02c9 */
[----:B------:R-:W-:Y:S01]  /*6bf0*/  SHF.R.U64 R28, R28, 0x3, RZ ;  /* 0x000000031c1c7819 */ /* 0x000fe200000012ff */
[----:B------:R-:W-:Y:S01]  /*6c00*/  SHFL.IDX PT, R50, R14, 0x1, 0x1c1f ;  /* 0x003c1f000e327f89 */ /* 0x000fe200000e0000 */
[----:B------:R-:W-:Y:S01]  /*6c10*/  SHF.R.U64 R56, R56, 0x3, RZ ;  /* 0x0000000338387819 */ /* 0x000fe200000012ff */
[----:B------:R-:W-:Y:S01]  /*6c20*/  VIADD R6, R27, 0x8 ;  /* 0x000000081b067836 */ /* 0x000fe20000000000 */
[----:B------:R-:W-:-:S02]  /*6c30*/  IADD3 R61, P0, R4, 0x9000, RZ ;  /* 0x00009000043d7810 */ /* 0x000fc40007f1e0ff */
[----:B------:R-:W-:Y:S02]  /*6c40*/  LEA.HI.X R15, R10, UR9, R11, 0x2, P6 ;  /* 0x000000090a0f7c11 */ /* 0x000fe4000b0f140b */
        /* <DEDUP_REMOVED lines=9> */
[----:B------:R-:W0:Y:S01]  /*6ce0*/  SHFL.IDX PT, R21, R15, RZ, 0x1c1f ;  /* 0x001c1fff0f157589 */ /* 0x000e2200000e0000 */
[----:B------:R-:W-:-:S02]  /*6cf0*/  IADD3 R11, P2, R4, 0xb000, RZ ;  /* 0x0000b000040b7810 */ /* 0x000fc40007f5e0ff */
[C---:B------:R-:W-:Y:S01]  /*6d00*/  IADD3 R41, P6, R4.reuse, 0x6000, RZ ;  /* 0x0000600004297810 */ /* 0x040fe20007fde0ff */
[----:B------:R-:W1:Y:S01]  /*6d10*/  SHFL.IDX PT, R51, R15, 0x1, 0x1c1f ;  /* 0x003c1f000f337f89 */ /* 0x000e6200000e0000 */
        /* <DEDUP_REMOVED lines=8> */
[----:B------:R-:W-:Y:S02]  /*6da0*/  LOP3.LUT R48, R49, 0x380, RZ, 0xc0, !PT ;  /* 0x0000038031307812 */ /* 0x000fe400078ec0ff */
[----:B------:R-:W-:Y:S01]  /*6db0*/  LOP3.LUT R60, R60, R61, RZ, 0x3c, !PT ;  /* 0x0000003d3c3c7212 */ /* 0x000fe200078e3cff */
[----:B------:R-:W-:Y:S01]  /*6dc0*/  IMAD.X R61, RZ, RZ, R5, P0 ;  /* 0x000000ffff3d7224 */ /* 0x000fe200000e0605 */
[----:B------:R-:W-:-:S02]  /*6dd0*/  SHF.R.U64 R10, R10, 0x3, RZ ;  /* 0x000000030a0a7819 */ /* 0x000fc400000012ff */
[----:B------:R-:W-:Y:S02]  /*6de0*/  SHF.R.U64 R40, R40, 0x3, RZ ;  /* 0x0000000328287819 */ /* 0x000fe400000012ff */
[----:B------:R-:W-:Y:S02]  /*6df0*/  SHF.R.U64 R44, R44, 0x3, RZ ;  /* 0x000000032c2c7819 */ /* 0x000fe400000012ff */
[----:B------:R-:W-:Y:S02]  /*6e00*/  SHF.R.U64 R68, R68, 0x3, RZ ;  /* 0x0000000344447819 */ /* 0x000fe400000012ff */
[----:B------:R-:W-:Y:S02]  /*6e10*/  SHF.R.U64 R48, R48, 0x3, RZ ;  /* 0x0000000330307819 */ /* 0x000fe400000012ff */
[----:B------:R-:W-:Y:S02]  /*6e20*/  LOP3.LUT P0, RZ, R23, 0x3, RZ, 0xc0, !PT ;  /* 0x0000000317ff7812 */ /* 0x000fe4000780c0ff */
        /* <DEDUP_REMOVED lines=10> */
[----:B------:R-:W-:-:S02]  /*6ed0*/  ISETP.GE.OR P2, PT, R27, R84, P0 ;  /* 0x000000541b00720c */ /* 0x000fc40000746670 */
[----:B------:R-:W-:Y:S02]  /*6ee0*/  ISETP.GE.OR P0, PT, R6, R84, P0 ;  /* 0x000000540600720c */ /* 0x000fe40000706670 */
[C---:B------:R-:W-:Y:S02]  /*6ef0*/  IADD3 R77, P6, R4.reuse, 0xc000, RZ ;  /* 0x0000c000044d7810 */ /* 0x040fe40007fde0ff */
[C---:B------:R-:W-:Y:S02]  /*6f00*/  IADD3 R73, P5, R4.reuse, 0xd000, RZ ;  /* 0x0000d00004497810 */ /* 0x040fe40007fbe0ff */
[C---:B------:R-:W-:Y:S02]  /*6f10*/  IADD3 R65, P4, R4.reuse, 0xe000, RZ ;  /* 0x0000e00004417810 */ /* 0x040fe40007f9e0ff */
[C---:B------:R-:W-:Y:S02]  /*6f20*/  LOP3.LUT R13, R4.reuse, 0x380, RZ, 0xc0, !PT ;  /* 0x00000380040d7812 */ /* 0x040fe400078ec0ff */
[----:B------:R-:W-:Y:S01]  /*6f30*/  IADD3 R12, P3, R4, 0xf000, RZ ;  /* 0x0000f000040c7810 */ /* 0x000fe20007f7e0ff */
[----:B0-----:R0:W-:Y:S01]  /*6f40*/  @!P2 ST.E desc[UR40][R20.64], R9 ;  /* 0x000000091400a985 */ /* 0x0011e2000c101928 */
[----:B------:R-:W-:-:S02]  /*6f50*/  LOP3.LUT R76, R77, 0x380, RZ, 0xc0, !PT ;  /* 0x000003804d4c7812 */ /* 0x000fc400078ec0ff */
[----:B------:R-:W-:Y:S01]  /*6f60*/  LOP3.LUT R72, R73, 0x380, RZ, 0xc0, !PT ;  /* 0x0000038049487812 */ /* 0x000fe200078ec0ff */
[----:B-1----:R1:W-:Y:S01]  /*6f70*/  @!P0 ST.E desc[UR40][R50.64], R8 ;  /* 0x0000000832008985 */ /* 0x0023e2000c101928 */
[----:B------:R-:W-:Y:S01]  /*6f80*/  LOP3.LUT R64, R65, 0x380, RZ, 0xc0, !PT ;  /* 0x0000038041407812 */ /* 0x000fe200078ec0ff */
[----:B------:R-:W-:Y:S01]  /*6f90*/  IMAD.X R53, RZ, RZ, R5, P3 ;  /* 0x000000ffff357224 */ /* 0x000fe200018e0605 */
[----:B------:R-:W-:Y:S01]  /*6fa0*/  SHF.R.U64 R13, R13, 0x3, RZ ;  /* 0x000000030d0d7819 */ /* 0x000fe200000012ff */
[----:B------:R-:W-:Y:S01]  /*6fb0*/  UIMAD UR7, UR11, UR12, URZ ;  /* 0x0000000c0b0772a4 */ /* 0x000fe2000f8e023f */
[----:B------:R-:W-:Y:S01]  /*6fc0*/  LOP3.LUT R3, R12, 0x380, RZ, 0xc0, !PT ;  /* 0x000003800c037812 */ /* 0x000fe200078ec0ff */
[----:B------:R-:W-:Y:S01]  /*6fd0*/  UIMAD.WIDE.U32 UR8, UR4, UR12, URZ ;  /* 0x0000000c040872a5 */ /* 0x000fe2000f8e003f */
[----:B------:R-:W-:Y:S01]  /*6fe0*/  SHF.R.U64 R76, R76, 0x3, RZ ;  /* 0x000000034c4c7819 */ /* 0x000fe200000012ff */
[----:B0-----:R-:W0:Y:S01]  /*6ff0*/  @P1 LDC R21, c[0x0][0xbf0] ;  /* 0x0002fc00ff151b82 */ /* 0x001e220000000800 */
[----:B------:R-:W-:Y:S01]  /*7000*/  SHF.R.U64 R72, R72, 0x3, RZ ;  /* 0x0000000348487819 */ /* 0x000fe200000012ff */
[----:B------:R-:W-:Y:S01]  /*7010*/  ULDC.64 UR10, c[0x0][0xae8] ;  /* 0x0002ba00000a7ab9 */ /* 0x000fe20000000a00 */
[----:B------:R-:W-:Y:S01]  /*7020*/  SHF.R.U64 R64, R64, 0x3, RZ ;  /* 0x0000000340407819 */ /* 0x000fe200000012ff */
[----:B------:R-:W-:Y:S01]  /*7030*/  IMAD.U32 R20, RZ, RZ, UR44 ;  /* 0x0000002cff147e24 */ /* 0x000fe2000f8e00ff */
[----:B------:R-:W-:Y:S01]  /*7040*/  LOP3.LUT R4, R13, R4, RZ, 0x3c, !PT ;  /* 0x000000040d047212 */ /* 0x000fe200078e3cff */
[----:B------:R-:W5:Y:S01]  /*7050*/  LD.E.128 R24, desc[UR40][R24.64] ;  /* 0x0000002818187980 */ /* 0x000f62000c101d00 */
[----:B------:R-:W-:-:S02]  /*7060*/  SHF.R.U64 R3, R3, 0x3, RZ ;  /* 0x0000000303037819 */ /* 0x000fc400000012ff */
[----:B------:R-:W-:Y:S01]  /*7070*/  LOP3.LUT R76, R76, R77, RZ, 0x3c, !PT ;  /* 0x0000004d4c4c7212 */ /* 0x000fe200078e3cff */
[--C-:B------:R-:W-:Y:S01]  /*7080*/  IMAD.X R77, RZ, RZ, R5.reuse, P6 ;  /* 0x000000ffff4d7224 */ /* 0x100fe200030e0605 */
[----:B------:R-:W-:Y:S01]  /*7090*/  LOP3.LUT R72, R72, R73, RZ, 0x3c, !PT ;  /* 0x0000004948487212 */ /* 0x000fe200078e3cff */
[--C-:B------:R-:W-:Y:S01]  /*70a0*/  IMAD.X R73, RZ, RZ, R5.reuse, P5 ;  /* 0x000000ffff497224 */ /* 0x100fe200028e0605 */
[----:B------:R-:W-:Y:S01]  /*70b0*/  LOP3.LUT R64, R64, R65, RZ, 0x3c, !PT ;  /* 0x0000004140407212 */ /* 0x000fe200078e3cff */
[----:B------:R-:W-:Y:S01]  /*70c0*/  IMAD.X R65, RZ, RZ, R5, P4 ;  /* 0x000000ffff417224 */ /* 0x000fe200020e0605 */
[----:B------:R-:W-:Y:S01]  /*70d0*/  LOP3.LUT R52, R3, R12, RZ, 0x3c, !PT ;  /* 0x0000000c03347212 */ /* 0x000fe200078e3cff */
[----:B------:R-:W-:Y:S01]  /*70e0*/  UIMAD UR7, UR4, UR13, UR7 ;  /* 0x0000000d040772a4 */ /* 0x000fe2000f8e0207 */
[----:B------:R2:W5:Y:S01]  /*70f0*/  LD.E.128 R12, desc[UR40][R4.64] ;  /* 0x00000028040c7980 */ /* 0x000562000c101d00 */
[----:B------:R-:W-:Y:S02]  /*7100*/  IMAD R3, R19, 0x20, R22 ;  /* 0x0000002013037824 */ /* 0x000fe400078e0216 */
[----:B------:R-:W-:Y:S01]  /*7110*/  IMAD.U32 R87, RZ, RZ, UR44 ;  /* 0x0000002cff577e24 */ /* 0x000fe2000f8e00ff */
[----:B------:R-:W5:Y:S04]  /*7120*/  LD.E.128 R28, desc[UR40][R28.64] ;  /* 0x000000281c1c7980 */ /* 0x000f68000c101d00 */
[----:B------:R-:W5:Y:S01]  /*7130*/  LD.E.128 R32, desc[UR40][R32.64] ;  /* 0x0000002820207980 */ /* 0x000f62000c101d00 */
[----:B--2---:R-:W2:Y:S01]  /*7140*/  @P1 LDC R5, c[0x0][0xbec] ;  /* 0x0002fb00ff051b82 */ /* 0x004ea20000000800 */
[----:B------:R-:W-:-:S02]  /*7150*/  UIADD3 UR9, UR9, UR7, URZ ;  /* 0x0000000709097290 */ /* 0x000fc4000fffe03f */
[----:B------:R-:W5:Y:S01]  /*7160*/  LD.E.128 R56, desc[UR40][R56.64] ;  /* 0x0000002838387980 */ /* 0x000f62000c101d00 */
[----:B------:R-:W-:Y:S01]  /*7170*/  UIMAD UR4, UR14, UR10, URZ ;  /* 0x0000000a0e0472a4 */ /* 0x000fe2000f8e023f */
[----:B------:R-:W-:Y:S01]  /*7180*/  IMAD R20, R20, 0x80, R3 ;  /* 0x0000008014147824 */ /* 0x000fe200078e0203 */
[----:B------:R-:W-:Y:S01]  /*7190*/  UIMAD.WIDE.U32 UR8, UR43, UR10, UR8 ;  /* 0x0000000a2b0872a5 */ /* 0x000fe2000f8e0008 */
[----:B------:R-:W5:Y:S01]  /*71a0*/  LD.E.128 R36, desc[UR40][R36.64] ;  /* 0x0000002824247980 */ /* 0x000f62000c101d00 */
[----:B------:R-:W-:-:S03]  /*71b0*/  UIMAD UR4, UR43, UR11, UR4 ;  /* 0x0000000b2b0472a4 */ /* 0x000fc6000f8e0204 */
[----:B------:R-:W-:Y:S01]  /*71c0*/  ULDC.64 UR10, c[0x0][0xaf0] ;  /* 0x0002bc00000a7ab9 */ /* 0x000fe20000000a00 */
[----:B------:R-:W-:Y:S01]  /*71d0*/  UIADD3 UR9, UR9, UR4, URZ ;  /* 0x0000000409097290 */ /* 0x000fe2000fffe03f */
[----:B------:R-:W5:Y:S01]  /*71e0*/  LD.E.128 R40, desc[UR40][R40.64] ;  /* 0x0000002828287980 */ /* 0x000f62000c101d00 */
[----:B------:R-:W-:Y:S01]  /*71f0*/  UIMAD UR4, UR45, UR10, URZ ;  /* 0x0000000a2d0472a4 */ /* 0x000fe2000f8e023f */
[----:B------:R-:W-:Y:S01]  /*7200*/  IMAD.MOV.U32 R3, RZ, RZ, R20 ;  /* 0x000000ffff037224 */ /* 0x000fe200078e0014 */
[----:B------:R-:W-:Y:S01]  /*7210*/  UIMAD.WIDE.U32 UR8, UR46, UR10, UR8 ;  /* 0x0000000a2e0872a5 */ /* 0x000fe2000f8e0008 */
[----:B------:R-:W5:Y:S01]  /*7220*/  LD.E.128 R44, desc[UR40][R44.64] ;  /* 0x000000282c2c7980 */ /* 0x000f62000c101d00 */
[----:B------:R-:W-:-:S03]  /*7230*/  UIMAD UR4, UR46, UR11, UR4 ;  /* 0x0000000b2e0472a4 */ /* 0x000fc6000f8e0204 */
[----:B------:R-:W5:Y:S01]  /*7240*/  LD.E.128 R68, desc[UR40][R68.64] ;  /* 0x0000002844447980 */ /* 0x000f62000c101d00 */
[----:B--2---:R-:W-:Y:S01]  /*7250*/  @P1 IMAD.HI.U32 R4, R20, R5, RZ ;  /* 0x0000000514041227 */ /* 0x004fe200078e00ff */
[----:B------:R-:W-:Y:S02]  /*7260*/  UIADD3 UR4, UR9, UR4, URZ ;  /* 0x0000000409047290 */ /* 0x000fe4000fffe03f */
[----:B------:R-:W5:Y:S02]  /*7270*/  LD.E.128 R60, desc[UR40][R60.64] ;  /* 0x000000283c3c7980 */ /* 0x000f64000c101d00 */
[----:B0-----:R-:W-:Y:S01]  /*7280*/  @P1 SHF.R.U32.HI R3, RZ, R21, R4 ;  /* 0x00000015ff031219 */ /* 0x001fe20000011604 */
[----:B------:R-:W-:Y:S01]  /*7290*/  IMAD.U32 R4, RZ, RZ, UR8 ;  /* 0x00000008ff047e24 */ /* 0x000fe2000f8e00ff */
[----:B-1----:R-:W5:Y:S02]  /*72a0*/  LD.E.128 R48, desc[UR40][R48.64] ;  /* 0x0000002830307980 */ /* 0x002f64000c101d00 */
[--C-:B------:R-:W-:Y:S01]  /*72b0*/  SHF.R.S32.HI R6, RZ, 0x1f, R3.reuse ;  /* 0x0000001fff067819 */ /* 0x100fe20000011403 */
[----:B------:R-:W-:Y:S01]  /*72c0*/  IMAD.MOV R21, RZ, RZ, -R3 ;  /* 0x000000ffff157224 */ /* 0x000fe200078e0a03 */
[----:B------:R-:W5:Y:S01]  /*72d0*/  LD.E.128 R8, desc[UR40][R10.64] ;  /* 0x000000280a087980 */ /* 0x000f62000c101d00 */
[----:B------:R-:W-:Y:S01]  /*72e0*/  IMAD.U32 R5, RZ, RZ, UR9 ;  /* 0x00000009ff057e24 */ /* 0x000fe2000f8e00ff */
[----:B------:R-:W-:Y:S01]  /*72f0*/  ULDC.64 UR8, c[0x0][0xae0] ;  /* 0x0002b80000087ab9 */ /* 0x000fe20000000a00 */
[----:B------:R-:W-:Y:S01]  /*7300*/  IMAD.U32 R5, RZ, RZ, UR4 ;  /* 0x00000004ff057e24 */ /* 0x000fe2000f8e00ff */
[----:B------:R-:W5:Y:S01]  /*7310*/  LD.E.128 R76, desc[UR40][R76.64] ;  /* 0x000000284c4c7980 */ /* 0x000f62000c101d00 */
[----:B------:R-:W-:-:S02]  /*7320*/  IMAD R6, R6, UR8, RZ ;  /* 0x0000000806067c24 */ /* 0x000fc4000f8e02ff */
[----:B------:R-:W-:Y:S01]  /*7330*/  IMAD R21, R80, R21, R20 ;  /* 0x0000001550157224 */ /* 0x000fe200078e0214 */
[----:B------:R-:W5:Y:S01]  /*7340*/  LD.E.128 R72, desc[UR40][R72.64] ;  /* 0x0000002848487980 */ /* 0x000f62000c101d00 */
[C---:B------:R-:W-:Y:S02]  /*7350*/  IMAD R81, R3.reuse, UR9, R6 ;  /* 0x0000000903517c24 */ /* 0x040fe4000f8e0206 */
[----:B------:R-:W-:Y:S01]  /*7360*/  IMAD.WIDE.U32 R4, R3, UR8, R4 ;  /* 0x0000000803047c25 */ /* 0x000fe2000f8e0004 */
[----:B------:R-:W5:Y:S01]  /*7370*/  LD.E.128 R64, desc[UR40][R64.64] ;  /* 0x0000002840407980 */ /* 0x000f62000c101d00 */
[----:B------:R-:W-:Y:S01]  /*7380*/  SHF.R.S32.HI R3, RZ, 0x1f, R21 ;  /* 0x0000001fff037819 */ /* 0x000fe20000011415 */
[----:B------:R-:W-:Y:S02]  /*7390*/  ULDC.64 UR8, c[0x0][0xad8] ;  /* 0x0002b60000087ab9 */ /* 0x000fe40000000a00 */
[----:B------:R-:W5:Y:S01]  /*73a0*/  LD.E.128 R52, desc[UR40][R52.64] ;  /* 0x0000002834347980 */ /* 0x000f62000c101d00 */
[----:B------:R-:W-:Y:S01]  /*73b0*/  IMAD R87, R87, 0x80, R22 ;  /* 0x0000008057577824 */ /* 0x000fe200078e0216 */
[----:B------:R-:W-:Y:S01]  /*73c0*/  @!PT LDS RZ, [RZ] ;  /* 0x00000000fffff984 */ /* 0x000fe20000000800 */
[----:B------:R-:W-:Y:S01]  /*73d0*/  @!PT LDS RZ, [RZ] ;  /* 0x00000000fffff984 */ /* 0x000fe20000000800 */
[----:B------:R-:W-:Y:S01]  /*73e0*/  @!PT LDS RZ, [RZ] ;  /* 0x00000000fffff984 */ /* 0x000fe20000000800 */
[----:B------:R-:W-:Y:S01]  /*73f0*/  @!PT LDS RZ, [RZ] ;  /* 0x00000000fffff984 */ /* 0x000fe20000000800 */
[----:B------:R0:W-:Y:S06]  /*7400*/  MEMBAR.ALL.CTA ;  /* 0x0000000000007992 */ /* 0x0001ec0000008000 */
[----:B0-----:R-:W0:Y:S01]  /*7410*/  FENCE.VIEW.ASYNC.S ;  /* 0x00000000000073c6 */ /* 0x001e220000000000 */
[----:B------:R-:W-:-:S02]  /*7420*/  IMAD.IADD R5, R5, 0x1, R81 ;  /* 0x0000000105057824 */ /* 0x000fc400078e0251 */
[----:B------:R-:W-:Y:S02]  /*7430*/  IMAD R6, R3, UR8, RZ ;  /* 0x0000000803067c24 */ /* 0x000fe4000f8e02ff */
[----:B------:R-:W-:Y:S02]  /*7440*/  VIADD R3, R87, 0x20 ;  /* 0x0000002057037836 */ /* 0x000fe40000000000 */
[C---:B------:R-:W-:Y:S02]  /*7450*/  IMAD R81, R21.reuse, UR9, R6 ;  /* 0x0000000915517c24 */ /* 0x040fe4000f8e0206 */
[----:B------:R-:W-:Y:S01]  /*7460*/  IMAD.WIDE.U32 R4, R21, UR8, R4 ;  /* 0x0000000815047c25 */ /* 0x000fe2000f8e0004 */
[-C--:B------:R-:W-:Y:S01]  /*7470*/  ISETP.GE.AND P1, PT, R3, R84.reuse, PT ;  /* 0x000000540300720c */ /* 0x080fe20003f26270 */
[----:B------:R-:W-:Y:S01]  /*7480*/  ULDC.64 UR8, c[0x0][0xa80] ;  /* 0x0002a00000087ab9 */ /* 0x000fe20000000a00 */
[C---:B------:R-:W-:Y:S01]  /*7490*/  ISETP.GE.AND P2, PT, R87.reuse, R84, PT ;  /* 0x000000545700720c */ /* 0x040fe20003f46270 */
[----:B------:R-:W-:Y:S01]  /*74a0*/  VIADD R3, R87, 0x40 ;  /* 0x0000004057037836 */ /* 0x000fe20000000000 */
[----:B------:R-:W-:Y:S01]  /*74b0*/  LEA R6, P3, R4, UR8, 0x1 ;  /* 0x0000000804067c11 */ /* 0x000fe2000f8608ff */
[----:B------:R-:W-:-:S02]  /*74c0*/  IMAD.IADD R5, R5, 0x1, R81 ;  /* 0x0000000105057824 */ /* 0x000fc400078e0251 */
[----:B------:R-:W-:Y:S01]  /*74d0*/  VIADD R0, R0, 0x22820 ;  /* 0x0002282000007836 */ /* 0x000fe20000000000 */
[----:B------:R-:W-:Y:S02]  /*74e0*/  ISETP.GE.AND P0, PT, R3, R84, PT ;  /* 0x000000540300720c */ /* 0x000fe40003f06270 */
[----:B------:R-:W-:Y:S02]  /*74f0*/  LEA.HI.X R3, R4, UR9, R5, 0x1, P3 ;  /* 0x0000000904037c11 */ /* 0x000fe400098f0c05 */
[----:B------:R-:W-:Y:S01]  /*7500*/  PRMT R0, RZ, 0x654, R0 ;  /* 0x00000654ff007816 */ /* 0x000fe20000000000 */
[----:B0-----:R0:W1:Y:S01]  /*7510*/  SHFL.IDX PT, R85, R6, RZ, 0x181f ;  /* 0x00181fff06557589 */ /* 0x00106200000e0000 */
[----:B------:R-:W-:Y:S02]  /*7520*/  BSSY B1, `(.L_x_9472) ;  /* 0x0000015000017945 */ /* 0x000fe40003800000 */
[----:B------:R0:W-:Y:S01]  /*7530*/  SYNCS.ARRIVE.TRANS64.RED.A1T0 RZ, [R0+URZ], RZ ;  /* 0x000000ff00ff79a7 */ /* 0x0001e2000810043f */
[----:B------:R0:W2:Y:S01]  /*7540*/  SHFL.IDX PT, R83, R3, RZ, 0x181f ;  /* 0x00181fff03537589 */ /* 0x0000a200000e0000 */
[----:B------:R-:W-:Y:S05]  /*7550*/  @P2 BRA `(.L_x_9473) ;  /* 0x0000000000442947 */ /* 0x000fea0003800000 */
[----:B------:R-:W-:Y:S02]  /*7560*/  ULDC UR4, c[0x0][0xac8] ;  /* 0x0002b20000047ab9 */ /* 0x000fe40000000800 */
[----:B------:R-:W-:Y:S02]  /*7570*/  ISETP.GE.AND P5, PT, R2, UR4, PT ;  /* 0x0000000402007c0c */ /* 0x000fe4000bfa6270 */
[----:B------:R-:W-:Y:S02]  /*7580*/  ISETP.GE.AND P4, PT, R17, UR4, PT ;  /* 0x0000000411007c0c */ /* 0x000fe4000bf86270 */
[----:B------:R-:W-:Y:S02]  /*7590*/  ISETP.GE.AND P3, PT, R16, UR4, PT ;  /* 0x0000000410007c0c */ /* 0x000fe4000bf66270 */
[----:B------:R-:W-:-:S07]  /*75a0*/  ISETP.GE.AND P2, PT, R18, UR4, PT ;  /* 0x0000000412007c0c */ /* 0x000fce000bf46270 */
[----:B-1----:R-:W-:-:S04]  /*75b0*/  @!P5 LEA R4, P6, R2, R85, 0x1 ;  /* 0x000000550204d211 */ /* 0x002fc800078c08ff */
[----:B--2---:R-:W-:Y:S02]  /*75c0*/  @!P5 LEA.HI.X R5, R2, R83, R208, 0x1, P6 ;  /* 0x000000530205d211 */ /* 0x004fe400030f0cd0 */
[----:B------:R-:W-:-:S03]  /*75d0*/  @!P4 LEA R20, P6, R17, R85, 0x1 ;  /* 0x000000551114c211 */ /* 0x000fc600078c08ff */
[----:B-----5:R3:W-:Y:S01]  /*75e0*/  @!P5 ST.E.128 desc[UR40][R4.64], R12 ;  /* 0x0000000c0400d985 */ /* 0x0207e2000c101d28 */
[----:B------:R-:W-:Y:S02]  /*75f0*/  @!P4 LEA.HI.X R21, R17, R83, R207, 0x1, P6 ;  /* 0x000000531115c211 */ /* 0x000fe400030f0ccf */
[----:B------:R-:W-:-:S03]  /*7600*/  @!P3 LEA R80, P6, R16, R85, 0x1 ;  /* 0x000000551050b211 */ /* 0x000fc600078c08ff */
[----:B------:R3:W-:Y:S01]  /*7610*/  @!P4 ST.E.128 desc[UR40][R20.64], R56 ;  /* 0x000000381400c985 */ /* 0x0007e2000c101d28 */
[----:B------:R-:W-:Y:S02]  /*7620*/  @!P3 LEA.HI.X R81, R16, R83, R206, 0x1, P6 ;  /* 0x000000531051b211 */ /* 0x000fe400030f0cce */
[----:B------:R-:W-:-:S03]  /*7630*/  @!P2 LEA R82, P6, R18, R85, 0x1 ;  /* 0x000000551252a211 */ /* 0x000fc600078c08ff */
[----:B------:R3:W-:Y:S01]  /*7640*/  @!P3 ST.E.128 desc[UR40][R80.64], R68 ;  /* 0x000000445000b985 */ /* 0x0007e2000c101d28 */
[----:B------:R-:W-:-:S05]  /*7650*/  @!P2 LEA.HI.X R83, R18, R83, R205, 0x1, P6 ;  /* 0x000000531253a211 */ /* 0x000fca00030f0ccd */
[----:B------:R3:W-:Y:S04]  /*7660*/  @!P2 ST.E.128 desc[UR40][R82.64], R76 ;  /* 0x0000004c5200a985 */ /* 0x0007e8000c101d28 */
.L_x_9473:
[----:B------:R-:W-:Y:S05]  /*7670*/  BSYNC B1 ;  /* 0x0000000000017941 */ /* 0x000fea0003800000 */
.L_x_9472:
[----:B---3--:R3:W4:Y:S01]  /*7680*/  SHFL.IDX PT, R21, R3, 0x1, 0x181f ;  /* 0x00381f0003157f89 */ /* 0x00872200000e0000 */
[----:B------:R-:W-:Y:S03]  /*7690*/  BSSY B1, `(.L_x_9474) ;  /* 0x0000014000017945 */ /* 0x000fe60003800000 */
[----:B-----5:R3:W0:Y:S01]  /*76a0*/  SHFL.IDX PT, R15, R6, 0x1, 0x181f ;  /* 0x00381f00060f7f89 */ /* 0x02062200000e0000 */
[----:B------:R-:W-:Y:S05]  /*76b0*/  @P1 BRA `(.L_x_9475) ;  /* 0x0000000000441947 */ /* 0x000fea0003800000 */
[----:B------:R-:W-:Y:S02]  /*76c0*/  ULDC UR4, c[0x0][0xac8] ;  /* 0x0002b20000047ab9 */ /* 0x000fe40000000800 */
[----:B------:R-:W-:Y:S02]  /*76d0*/  ISETP.GE.AND P4, PT, R2, UR4, PT ;  /* 0x0000000402007c0c */ /* 0x000fe4000bf86270 */
[----:B------:R-:W-:Y:S02]  /*76e0*/  ISETP.GE.AND P3, PT, R17, UR4, PT ;  /* 0x0000000411007c0c */ /* 0x000fe4000bf66270 */
[----:B------:R-:W-:Y:S02]  /*76f0*/  ISETP.GE.AND P2, PT, R16, UR4, PT ;  /* 0x0000000410007c0c */ /* 0x000fe4000bf46270 */
[----:B------:R-:W-:-:S07]  /*7700*/  ISETP.GE.AND P1, PT, R18, UR4, PT ;  /* 0x0000000412007c0c */ /* 0x000fce000bf26270 */
[CC--:B0-----:R-:W-:Y:S02]  /*7710*/  @!P4 LEA R4, P6, R2.reuse, R15.reuse, 0x1 ;  /* 0x0000000f0204c211 */ /* 0x0c1fe400078c08ff */
[C---:B------:R-:W-:Y:S02]  /*7720*/  @!P3 LEA R12, P5, R17.reuse, R15, 0x1 ;  /* 0x0000000f110cb211 */ /* 0x040fe400078a08ff */
[----:B----4-:R-:W-:Y:S02]  /*7730*/  @!P4 LEA.HI.X R5, R2, R21, R208, 0x1, P6 ;  /* 0x000000150205c211 */ /* 0x010fe400030f0cd0 */
[----:B------:R-:W-:Y:S02]  /*7740*/  @!P2 LEA R14, P6, R16, R15, 0x1 ;  /* 0x0000000f100ea211 */ /* 0x000fe400078c08ff */
[----:B------:R-:W-:Y:S01]  /*7750*/  @!P3 LEA.HI.X R13, R17, R21, R207, 0x1, P5 ;  /* 0x00000015110db211 */ /* 0x000fe200028f0ccf */
[----:B------:R0:W-:Y:S01]  /*7760*/  @!P4 ST.E.128 desc[UR40][R4.64], R24 ;  /* 0x000000180400c985 */ /* 0x0001e2000c101d28 */
[----:B------:R-:W-:-:S02]  /*7770*/  @!P1 LEA R20, P5, R18, R15, 0x1 ;  /* 0x0000000f12149211 */ /* 0x000fc400078a08ff */
[-C--:B------:R-:W-:Y:S01]  /*7780*/  @!P2 LEA.HI.X R15, R16, R21.reuse, R206, 0x1, P6 ;  /* 0x00000015100fa211 */ /* 0x080fe200030f0cce */
[----:B------:R0:W-:Y:S01]  /*7790*/  @!P3 ST.E.128 desc[UR40][R12.64], R36 ;  /* 0x000000240c00b985 */ /* 0x0001e2000c101d28 */
[----:B------:R-:W-:-:S03]  /*77a0*/  @!P1 LEA.HI.X R21, R18, R21, R205, 0x1, P5 ;  /* 0x0000001512159211 */ /* 0x000fc600028f0ccd */
[----:B------:R0:W-:Y:S04]  /*77b0*/  @!P2 ST.E.128 desc[UR40][R14.64], R60 ;  /* 0x0000003c0e00a985 */ /* 0x0001e8000c101d28 */
[----:B------:R0:W-:Y:S02]  /*77c0*/  @!P1 ST.E.128 desc[UR40][R20.64], R72 ;  /* 0x0000004814009985 */ /* 0x0001e4000c101d28 */
.L_x_9475:
[----:B------:R-:W-:Y:S05]  /*77d0*/  BSYNC B1 ;  /* 0x0000000000017941 */ /* 0x000fea0003800000 */
.L_x_9474:
[----:B0---4-:R0:W4:Y:S01]  /*77e0*/  SHFL.IDX PT, R21, R3, 0x2, 0x181f ;  /* 0x00581f0003157f89 */ /* 0x01112200000e0000 */
        /* <DEDUP_REMOVED lines=11> */
[----:B----4-:R-:W-:Y:S02]  /*78a0*/  @!P3 LEA.HI.X R5, R2, R21, R208, 0x1, P6 ;  /* 0x000000150205b211 */ /* 0x010fe400030f0cd0 */
[----:B------:R-:W-:Y:S02]  /*78b0*/  @!P0 LEA R20, P6, R18, R13, 0x1 ;  /* 0x0000000d12148211 */ /* 0x000fe400078c08ff */
[-C--:B------:R-:W-:Y:S01]  /*78c0*/  @!P2 LEA.HI.X R13, R17, R21.reuse, R207, 0x1, P5 ;  /* 0x00000015110da211 */ /* 0x080fe200028f0ccf */
[----:B------:R0:W-:Y:S01]  /*78d0*/  @!P3 ST.E.128 desc[UR40][R4.64], R28 ;  /* 0x0000001c0400b985 */ /* 0x0001e2000c101d28 */
[----:B------:R-:W-:-:S02]  /*78e0*/  @!P1 LEA.HI.X R15, R16, R21, R206, 0x1, P4 ;  /* 0x00000015100f9211 */ /* 0x000fc400020f0cce */
[----:B------:R-:W-:Y:S01]  /*78f0*/  @!P0 LEA.HI.X R21, R18, R21, R205, 0x1, P6 ;  /* 0x0000001512158211 */ /* 0x000fe200030f0ccd */
[----:B------:R0:W-:Y:S04]  /*7900*/  @!P2 ST.E.128 desc[UR40][R12.64], R40 ;  /* 0x000000280c00a985 */ /* 0x0001e8000c101d28 */
[----:B------:R0:W-:Y:S04]  /*7910*/  @!P1 ST.E.128 desc[UR40][R14.64], R48 ;  /* 0x000000300e009985 */ /* 0x0001e8000c101d28 */
[----:B------:R0:W-:Y:S02]  /*7920*/  @!P0 ST.E.128 desc[UR40][R20.64], R64 ;  /* 0x0000004014008985 */ /* 0x0001e4000c101d28 */
.L_x_9477:
[----:B------:R-:W-:Y:S05]  /*7930*/  BSYNC B1 ;  /* 0x0000000000017941 */ /* 0x000fea0003800000 */
.L_x_9476:
[----:B------:R-:W-:Y:S01]  /*7940*/  VIADD R0, R87, 0x60 ;  /* 0x0000006057007836 */ /* 0x000fe20000000000 */
[----:B0--3--:R-:W3:Y:S04]  /*7950*/  SHFL.IDX PT, R3, R3, 0x3, 0x181f ;  /* 0x00781f0003037f89 */ /* 0x009ee800000e0000 */
[----:B------:R-:W-:Y:S01]  /*7960*/  ISETP.GE.AND P0, PT, R0, R84, PT ;  /* 0x000000540000720c */ /* 0x000fe20003f06270 */
[----:B----4-:R4:W0:-:S12]  /*7970*/  SHFL.IDX PT, R21, R6, 0x3, 0x181f ;  /* 0x00781f0006157f89 */ /* 0x01081800000e0000 */
[----:B----4-:R-:W-:Y:S05]  /*7980*/  @P0 BRA `(.L_x_9478) ;  /* 0x0000000c00bc0947 */ /* 0x010fea0003800000 */
[----:B------:R-:W-:Y:S02]  /*7990*/  ULDC UR4, c[0x0][0xac8] ;  /* 0x0002b20000047ab9 */ /* 0x000fe40000000800 */
[----:B------:R-:W-:Y:S02]  /*79a0*/  ISETP.GE.AND P3, PT, R2, UR4, PT ;  /* 0x0000000402007c0c */ /* 0x000fe4000bf66270 */
[----:B------:R-:W-:Y:S02]  /*79b0*/  ISETP.GE.AND P4, PT, R17, UR4, PT ;  /* 0x0000000411007c0c */ /* 0x000fe4000bf86270 */
[----:B------:R-:W-:-:S09]  /*79c0*/  ISETP.GE.AND P5, PT, R16, UR4, PT ;  /* 0x0000000410007c0c */ /* 0x000fd2000bfa6270 */
[-C--:B0-----:R-:W-:Y:S02]  /*79d0*/  @!P3 LEA R4, P0, R2, R21.reuse, 0x1 ;  /* 0x000000150204b211 */ /* 0x081fe400078008ff */
[CC--:B------:R-:W-:Y:S02]  /*79e0*/  @!P4 LEA R12, P1, R17.reuse, R21.reuse, 0x1 ;  /* 0x00000015110cc211 */ /* 0x0c0fe400078208ff */
[----:B------:R-:W-:Y:S02]  /*79f0*/  @!P5 LEA R14, P2, R16, R21, 0x1 ;  /* 0x00000015100ed211 */ /* 0x000fe400078408ff */
[-C--:B---3--:R-:W-:Y:S02]  /*7a00*/  @!P3 LEA.HI.X R5, R2, R3.reuse, R208, 0x1, P0 ;  /* 0x000000030205b211 */ /* 0x088fe400000f0cd0 */
[-C--:B------:R-:W-:Y:S02]  /*7a10*/  @!P4 LEA.HI.X R13, R17, R3.reuse, R207, 0x1, P1 ;  /* 0x00000003110dc211 */ /* 0x080fe400008f0ccf */
[----:B------:R-:W-:Y:S01]  /*7a20*/  @!P5 LEA.HI.X R15, R16, R3, R206, 0x1, P2 ;  /* 0x00000003100fd211 */ /* 0x000fe200010f0cce */
[----:B------:R4:W-:Y:S01]  /*7a30*/  @!P3 ST.E.128 desc[UR40][R4.64], R32 ;  /* 0x000000200400b985 */ /* 0x0009e2000c101d28 */
[----:B------:R-:W-:-:S03]  /*7a40*/  ISETP.GE.AND P0, PT, R18, UR4, PT ;  /* 0x0000000412007c0c */ /* 0x000fc6000bf06270 */
[----:B------:R4:W-:Y:S04]  /*7a50*/  @!P4 ST.E.128 desc[UR40][R12.64], R44 ;  /* 0x0000002c0c00c985 */ /* 0x0009e8000c101d28 */
[----:B------:R4:W-:Y:S06]  /*7a60*/  @!P5 ST.E.128 desc[UR40][R14.64], R8 ;  /* 0x000000080e00d985 */ /* 0x0009ec000c101d28 */
[----:B------:R-:W-:Y:S05]  /*7a70*/  @P0 BRA `(.L_x_9478) ;  /* 0x0000000c00800947 */ /* 0x000fea0003800000 */
[----:B----4-:R-:W-:-:S04]  /*7a80*/  LEA R4, P0, R18, R21, 0x1 ;  /* 0x0000001512047211 */ /* 0x010fc800078008ff */
[----:B------:R-:W-:-:S05]  /*7a90*/  LEA.HI.X R5, R18, R3, R205, 0x1, P0 ;  /* 0x0000000312057211 */ /* 0x000fca00000f0ccd */
[----:B------:R0:W-:Y:S01]  /*7aa0*/  ST.E.128 desc[UR40][R4.64], R52 ;  /* 0x0000003404007985 */ /* 0x0001e2000c101d28 */
[----:B------:R-:W-:Y:S05]  /*7ab0*/  BRA `(.L_x_9478) ;  /* 0x0000000c00707947 */ /* 0x000fea0003800000 */
.L_x_9470:
        /* <DEDUP_REMOVED lines=23> */
[----:B0-----:R-:W-:Y:S01]  /*7c30*/  ISETP.NE.AND P0, PT, R13, 0x1, PT ;  /* 0x000000010d00780c */ /* 0x001fe20003f05270 */
[----:B------:R-:W-:Y:S01]  /*7c40*/  UMOV UR4, URZ ;  /* 0x0000003f00047c82 */ /* 0x000fe20008000000 */
[----:B------:R-:W-:Y:S01]  /*7c50*/  USHF.R.S32.HI UR11, URZ, 0x1f, UR43 ;  /* 0x0000001f3f0b7899 */ /* 0x000fe2000801142b */
[----:B------:R-:W-:-:S10]  /*7c60*/  ISETP.GE.AND P1, PT, R209, 0x80, PT ;  /* 0x00000080d100780c */ /* 0x000fd40003f26270 */
[----:B------:R-:W0:Y:S01]  /*7c70*/  @P0 LDC R11, c[0x0][0xbec] ;  /* 0x0002fb00ff0b0b82 */ /* 0x000e220000000800 */
[----:B--2---:R-:W-:-:S13]  /*7c80*/  @P2 R2UR UR4, R3 ;  /* 0x00000000030422ca */ /* 0x004fda00000e0000 */
[----:B------:R-:W-:Y:S01]  /*7c90*/  USHF.R.S32.HI UR10, URZ, 0x1f, UR4 ;  /* 0x0000001f3f0a7899 */ /* 0x000fe20008011404 */
[----:B01----:R-:W-:Y:S11]  /*7ca0*/  @P3 BRA `(.L_x_9479) ;  /* 0x0000000000103947 */ /* 0x003ff60003800000 */
[----:B------:R-:W-:Y:S05]  /*7cb0*/  @!P2 BRA `(.L_x_9479) ;  /* 0x00000000000ca947 */ /* 0x000fea0003800000 */
[----:B------:R-:W2:Y:S04]  /*7cc0*/  LDG.E R3, desc[UR40][R4.64] ;  /* 0x0000002804037981 */ /* 0x000ea8000c1e1900 */
[----:B-----5:R-:W2:Y:S02]  /*7cd0*/  LDG.E R0, desc[UR40][R4.64+0x4] ;  /* 0x0000042804007981 */ /* 0x020ea4000c1e1900 */
[----:B--2---:R-:W-:-:S07]  /*7ce0*/  IMAD.IADD R0, R0, 0x1, -R3 ;  /* 0x0000000100007824 */ /* 0x004fce00078e0a03 */
.L_x_9479:
        /* <DEDUP_REMOVED lines=46> */
.L_x_9481:
[----:B------:R-:W-:Y:S05]  /*7fd0*/  BSYNC B1 ;  /* 0x0000000000017941 */ /* 0x000fea0003800000 */
.L_x_9480:
[----:B------:R-:W1:Y:S01]  /*7fe0*/  @P0 LDC R5, c[0x0][0xbf0] ;  /* 0x0002fc00ff050b82 */ /* 0x000e620000000800 */
[----:B------:R-:W-:Y:S01]  /*7ff0*/  ULDC.64 UR12, c[0x0][0xaa0] ;  /* 0x0002a800000c7ab9 */ /* 0x000fe20000000a00 */
[----:B0-----:R-:W-:Y:S01]  /*8000*/  IMAD R3, R19, 0x20, R22 ;  /* 0x0000002013037824 */ /* 0x001fe200078e0216 */
[----:B------:R-:W-:Y:S01]  /*8010*/  UIMAD UR7, UR10, UR12, URZ ;  /* 0x0000000c0a0772a4 */ /* 0x000fe2000f8e023f */
[----:B------:R-:W-:Y:S01]  /*8020*/  IMAD.U32 R8, RZ, RZ, UR44 ;  /* 0x0000002cff087e24 */ /* 0x000fe2000f8e00ff */
[----:B------:R-:W-:Y:S01]  /*8030*/  UIMAD.WIDE.U32 UR8, UR4, UR12, URZ ;  /* 0x0000000c040872a5 */ /* 0x000fe2000f8e003f */
[----:B------:R-:W-:Y:S01]  /*8040*/  IMAD.U32 R15, RZ, RZ, UR44 ;  /* 0x0000002cff0f7e24 */ /* 0x000fe2000f8e00ff */
[----:B------:R-:W-:Y:S01]  /*8050*/  UIMAD UR7, UR4, UR13, UR7 ;  /* 0x0000000d040772a4 */ /* 0x000fe2000f8e0207 */
[----:B------:R-:W-:Y:S01]  /*8060*/  IMAD R8, R8, 0x80, R3 ;  /* 0x0000008008087824 */ /* 0x000fe200078e0203 */
[----:B------:R-:W-:Y:S01]  /*8070*/  BSSY B1, `(.L_x_9482) ;  /* 0x000003e000017945 */ /* 0x000fe20003800000 */
[----:B------:R-:W-:Y:S01]  /*8080*/  ULDC.64 UR12, c[0x0][0xae8] ;  /* 0x0002ba00000c7ab9 */ /* 0x000fe20000000a00 */
[----:B------:R-:W-:Y:S01]  /*8090*/  UIADD3 UR9, UR9, UR7, URZ ;  /* 0x0000000709097290 */ /* 0x000fe2000fffe03f */
[----:B------:R-:W-:Y:S01]  /*80a0*/  @P0 IMAD.HI.U32 R4, R8, R11, RZ ;  /* 0x0000000b08040227 */ /* 0x000fe200078e00ff */
[----:B------:R-:W-:-:S02]  /*80b0*/  UIMAD UR4, UR11, UR12, URZ ;  /* 0x0000000c0b0472a4 */ /* 0x000fc4000f8e023f */
[----:B------:R-:W-:Y:S01]  /*80c0*/  UIMAD.WIDE.U32 UR8, UR43, UR12, UR8 ;  /* 0x0000000c2b0872a5 */ /* 0x000fe2000f8e0008 */
[----:B------:R-:W-:Y:S01]  /*80d0*/  IMAD.MOV.U32 R3, RZ, RZ, R8 ;  /* 0x000000ffff037224 */ /* 0x000fe200078e0008 */
[----:B------:R-:W-:Y:S01]  /*80e0*/  UIMAD UR4, UR43, UR13, UR4 ;  /* 0x0000000d2b0472a4 */ /* 0x000fe2000f8e0204 */
[----:B------:R-:W-:-:S03]  /*80f0*/  ULDC.64 UR10, c[0x0][0xaf0] ;  /* 0x0002bc00000a7ab9 */ /* 0x000fc60000000a00 */
[----:B------:R-:W-:Y:S02]  /*8100*/  UIADD3 UR9, UR9, UR4, URZ ;  /* 0x0000000409097290 */ /* 0x000fe4000fffe03f */
[----:B------:R-:W-:Y:S01]  /*8110*/  UIMAD UR4, UR45, UR10, URZ ;  /* 0x0000000a2d0472a4 */ /* 0x000fe2000f8e023f */
[----:B-1----:R-:W-:Y:S01]  /*8120*/  @P0 SHF.R.U32.HI R3, RZ, R5, R4 ;  /* 0x00000005ff030219 */ /* 0x002fe20000011604 */
[----:B------:R-:W-:Y:S02]  /*8130*/  UIMAD.WIDE.U32 UR8, UR46, UR10, UR8 ;  /* 0x0000000a2e0872a5 */ /* 0x000fe4000f8e0008 */
[----:B------:R-:W-:Y:S01]  /*8140*/  UIMAD UR4, UR46, UR11, UR4 ;  /* 0x0000000b2e0472a4 */ /* 0x000fe2000f8e0204 */
[--C-:B------:R-:W-:Y:S01]  /*8150*/  SHF.R.S32.HI R4, RZ, 0x1f, R3.reuse ;  /* 0x0000001fff047819 */ /* 0x100fe20000011403 */
[----:B------:R-:W-:Y:S01]  /*8160*/  IMAD.MOV R9, RZ, RZ, -R3 ;  /* 0x000000ffff097224 */ /* 0x000fe200078e0a03 */
[----:B------:R-:W-:Y:S01]  /*8170*/  ULDC.64 UR10, c[0x0][0xae0] ;  /* 0x0002b800000a7ab9 */ /* 0x000fe20000000a00 */
[----:B------:R-:W-:-:S02]  /*8180*/  UIADD3 UR4, UR9, UR4, URZ ;  /* 0x0000000409047290 */ /* 0x000fc4000fffe03f */
[----:B------:R-:W-:Y:S02]  /*8190*/  IMAD.U32 R5, RZ, RZ, UR9 ;  /* 0x00000009ff057e24 */ /* 0x000fe4000f8e00ff */
[----:B------:R-:W-:Y:S02]  /*81a0*/  IMAD R6, R4, UR10, RZ ;  /* 0x0000000a04067c24 */ /* 0x000fe4000f8e02ff */
[----:B------:R-:W-:Y:S01]  /*81b0*/  IMAD.U32 R4, RZ, RZ, UR8 ;  /* 0x00000008ff047e24 */ /* 0x000fe2000f8e00ff */
[----:B------:R-:W-:Y:S01]  /*81c0*/  ULDC.64 UR8, c[0x0][0xad8] ;  /* 0x0002b60000087ab9 */ /* 0x000fe20000000a00 */
[----:B------:R-:W-:Y:S02]  /*81d0*/  IMAD.U32 R5, RZ, RZ, UR4 ;  /* 0x00000004ff057e24 */ /* 0x000fe4000f8e00ff */
[----:B------:R-:W-:Y:S02]  /*81e0*/  IMAD R9, R13, R9, R8 ;  /* 0x000000090d097224 */ /* 0x000fe400078e0208 */
[----:B------:R-:W-:-:S02]  /*81f0*/  IMAD R11, R3, UR11, R6 ;  /* 0x0000000b030b7c24 */ /* 0x000fc4000f8e0206 */
        /* <DEDUP_REMOVED lines=14> */
[----:B------:R0:W1:Y:S01]  /*82e0*/  SHFL.IDX PT, R9, R6, RZ, 0x181f ;  /* 0x00181fff06097589 */ /* 0x00006200000e0000 */
[-C--:B------:R-:W-:Y:S01]  /*82f0*/  ISETP.GE.AND P1, PT, R0, R13.reuse, PT ;  /* 0x0000000d0000720c */ /* 0x080fe20003f26270 */
[----:B------:R-:W-:Y:S02]  /*8300*/  VIADD R0, R8, 0x40 ;  /* 0x0000004008007836 */ /* 0x000fe40000000000 */
[----:B------:R0:W2:Y:S03]  /*8310*/  SHFL.IDX PT, R5, R3, RZ, 0x181f ;  /* 0x00181fff03057589 */ /* 0x0000a600000e0000 */
[----:B------:R-:W-:Y:S01]  /*8320*/  ISETP.GE.AND P0, PT, R0, R13, PT ;  /* 0x0000000d0000720c */ /* 0x000fe20003f06270 */
[----:B------:R-:W-:-:S12]  /*8330*/  @P2 BRA `(.L_x_9483) ;  /* 0x0000000000442947 */ /* 0x000fd80003800000 */
        /* <DEDUP_REMOVED lines=8> */
[----:B------:R3:W-:Y:S01]  /*83c0*/  @!P5 ST.E.128 desc[UR40][R10.64], RZ ;  /* 0x000000ff0a00d985 */ /* 0x0007e2000c101d28 */
[----:B------:R-:W-:Y:S02]  /*83d0*/  @!P4 LEA.HI.X R15, R17, R5, R207, 0x1, P6 ;  /* 0x00000005110fc211 */ /* 0x000fe400030f0ccf */
[----:B------:R-:W-:-:S03]  /*83e0*/  @!P3 LEA R20, P6, R16, R9, 0x1 ;  /* 0x000000091014b211 */ /* 0x000fc600078c08ff */
[----:B------:R3:W-:Y:S01]  /*83f0*/  @!P4 ST.E.128 desc[UR40][R14.64], RZ ;  /* 0x000000ff0e00c985 */ /* 0x0007e2000c101d28 */
[----:B------:R-:W-:Y:S02]  /*8400*/  @!P3 LEA.HI.X R21, R16, R5, R206, 0x1, P6 ;  /* 0x000000051015b211 */ /* 0x000fe400030f0cce */
[----:B------:R-:W-:-:S03]  /*8410*/  @!P2 LEA R4, P6, R18, R9, 0x1 ;  /* 0x000000091204a211 */ /* 0x000fc600078c08ff */
[----:B------:R3:W-:Y:S01]  /*8420*/  @!P3 ST.E.128 desc[UR40][R20.64], RZ ;  /* 0x000000ff1400b985 */ /* 0x0007e2000c101d28 */
[----:B------:R-:W-:-:S05]  /*8430*/  @!P2 LEA.HI.X R5, R18, R5, R205, 0x1, P6 ;  /* 0x000000051205a211 */ /* 0x000fca00030f0ccd */
[----:B------:R3:W-:Y:S04]  /*8440*/  @!P2 ST.E.128 desc[UR40][R4.64], RZ ;  /* 0x000000ff0400a985 */ /* 0x0007e8000c101d28 */
.L_x_9483:
[----:B------:R-:W-:Y:S05]  /*8450*/  BSYNC B1 ;  /* 0x0000000000017941 */ /* 0x000fea0003800000 */
.L_x_9482:
[----:B--23--:R2:W3:Y:S01]  /*8460*/  SHFL.IDX PT, R5, R3, 0x1, 0x181f ;  /* 0x00381f0003057f89 */ /* 0x00c4e200000e0000 */
[----:B------:R-:W-:Y:S03]  /*8470*/  BSSY B1, `(.L_x_9484) ;  /* 0x0000014000017945 */ /* 0x000fe60003800000 */
[----:B-1----:R2:W1:Y:S01]  /*8480*/  SHFL.IDX PT, R9, R6, 0x1, 0x181f ;  /* 0x00381f0006097f89 */ /* 0x00246200000e0000 */
[----:B------:R-:W-:Y:S05]  /*8490*/  @P1 BRA `(.L_x_9485) ;  /* 0x0000000000441947 */ /* 0x000fea0003800000 */
[----:B------:R-:W-:Y:S02]  /*84a0*/  ULDC UR4, c[0x0][0xac8] ;  /* 0x0002b20000047ab9 */ /* 0x000fe40000000800 */
[----:B------:R-:W-:Y:S02]  /*84b0*/  ISETP.GE.AND P4, PT, R2, UR4, PT ;  /* 0x0000000402007c0c */ /* 0x000fe4000bf86270 */
[----:B------:R-:W-:Y:S02]  /*84c0*/  ISETP.GE.AND P3, PT, R17, UR4, PT ;  /* 0x0000000411007c0c */ /* 0x000fe4000bf66270 */
[----:B------:R-:W-:Y:S02]  /*84d0*/  ISETP.GE.AND P2, PT, R16, UR4, PT ;  /* 0x0000000410007c0c */ /* 0x000fe4000bf46270 */
[----:B------:R-:W-:-:S07]  /*84e0*/  ISETP.GE.AND P1, PT, R18, UR4, PT ;  /* 0x0000000412007c0c */ /* 0x000fce000bf26270 */
[CC--:B-1----:R-:W-:Y:S02]  /*84f0*/  @!P4 LEA R10, P6, R2.reuse, R9.reuse, 0x1 ;  /* 0x00000009020ac211 */ /* 0x0c2fe400078c08ff */
[C---:B------:R-:W-:Y:S02]  /*8500*/  @!P3 LEA R14, P5, R17.reuse, R9, 0x1 ;  /* 0x00000009110eb211 */ /* 0x040fe400078a08ff */
[----:B---3--:R-:W-:Y:S02]  /*8510*/  @!P4 LEA.HI.X R11, R2, R5, R208, 0x1, P6 ;  /* 0x00000005020bc211 */ /* 0x008fe400030f0cd0 */
[----:B------:R-:W-:Y:S02]  /*8520*/  @!P2 LEA R20, P6, R16, R9, 0x1 ;  /* 0x000000091014a211 */ /* 0x000fe400078c08ff */
[----:B------:R-:W-:Y:S01]  /*8530*/  @!P3 LEA.HI.X R15, R17, R5, R207, 0x1, P5 ;  /* 0x00000005110fb211 */ /* 0x000fe200028f0ccf */
[----:B------:R4:W-:Y:S01]  /*8540*/  @!P4 ST.E.128 desc[UR40][R10.64], RZ ;  /* 0x000000ff0a00c985 */ /* 0x0009e2000c101d28 */
[----:B------:R-:W-:-:S02]  /*8550*/  @!P1 LEA R4, P5, R18, R9, 0x1 ;  /* 0x0000000912049211 */ /* 0x000fc400078a08ff */
[-C--:B------:R-:W-:Y:S01]  /*8560*/  @!P2 LEA.HI.X R21, R16, R5.reuse, R206, 0x1, P6 ;  /* 0x000000051015a211 */ /* 0x080fe200030f0cce */
[----:B------:R4:W-:Y:S01]  /*8570*/  @!P3 ST.E.128 desc[UR40][R14.64], RZ ;  /* 0x000000ff0e00b985 */ /* 0x0009e2000c101d28 */
[----:B------:R-:W-:-:S03]  /*8580*/  @!P1 LEA.HI.X R5, R18, R5, R205, 0x1, P5 ;  /* 0x0000000512059211 */ /* 0x000fc600028f0ccd */
[----:B------:R4:W-:Y:S04]  /*8590*/  @!P2 ST.E.128 desc[UR40][R20.64], RZ ;  /* 0x000000ff1400a985 */ /* 0x0009e8000c101d28 */
[----:B------:R4:W-:Y:S02]  /*85a0*/  @!P1 ST.E.128 desc[UR40][R4.64], RZ ;  /* 0x000000ff04009985 */ /* 0x0009e4000c101d28 */
.L_x_9485:
[----:B------:R-:W-:Y:S05]  /*85b0*/  BSYNC B1 ;  /* 0x0000000000017941 */ /* 0x000fea0003800000 */
.L_x_9484:
[----:B---34-:R3:W4:Y:S01]  /*85c0*/  SHFL.IDX PT, R5, R3, 0x2, 0x181f ;  /* 0x00581f0003057f89 */ /* 0x01872200000e0000 */
        /* <DEDUP_REMOVED lines=8> */
[-C--:B-1----:R-:W-:Y:S02]  /*8650*/  @!P3 LEA R10, P6, R2, R9.reuse, 0x1 ;  /* 0x00000009020ab211 */ /* 0x082fe400078c08ff */
[CC--:B------:R-:W-:Y:S02]  /*8660*/  @!P2 LEA R14, P5, R17.reuse, R9.reuse, 0x1 ;  /* 0x00000009110ea211 */ /* 0x0c0fe400078a08ff */
[----:B------:R-:W-:Y:S02]  /*8670*/  @!P1 LEA R20, P4, R16, R9, 0x1 ;  /* 0x0000000910149211 */ /* 0x000fe400078808ff */
[----:B----4-:R-:W-:Y:S02]  /*8680*/  @!P3 LEA.HI.X R11, R2, R5, R208, 0x1, P6 ;  /* 0x00000005020bb211 */ /* 0x010fe400030f0cd0 */
[----:B------:R-:W-:Y:S02]  /*8690*/  @!P0 LEA R4, P6, R18, R9, 0x1 ;  /* 0x0000000912048211 */ /* 0x000fe400078c08ff */
[-C--:B------:R-:W-:Y:S01]  /*86a0*/  @!P2 LEA.HI.X R15, R17, R5.reuse, R207, 0x1, P5 ;  /* 0x00000005110fa211 */ /* 0x080fe200028f0ccf */
[----:B------:R1:W-:Y:S01]  /*86b0*/  @!P3 ST.E.128 desc[UR40][R10.64], RZ ;  /* 0x000000ff0a00b985 */ /* 0x0003e2000c101d28 */
[----:B------:R-:W-:-:S02]  /*86c0*/  @!P1 LEA.HI.X R21, R16, R5, R206, 0x1, P4 ;  /* 0x0000000510159211 */ /* 0x000fc400020f0cce */
[----:B------:R-:W-:Y:S01]  /*86d0*/  @!P0 LEA.HI.X R5, R18, R5, R205, 0x1, P6 ;  /* 0x0000000512058211 */ /* 0x000fe200030f0ccd */
[----:B------:R1:W-:Y:S04]  /*86e0*/  @!P2 ST.E.128 desc[UR40][R14.64], RZ ;  /* 0x000000ff0e00a985 */ /* 0x0003e8000c101d28 */
[----:B------:R1:W-:Y:S04]  /*86f0*/  @!P1 ST.E.128 desc[UR40][R20.64], RZ ;  /* 0x000000ff14009985 */ /* 0x0003e8000c101d28 */
[----:B------:R1:W-:Y:S02]  /*8700*/  @!P0 ST.E.128 desc[UR40][R4.64], RZ ;  /* 0x000000ff04008985 */ /* 0x0003e4000c101d28 */
.L_x_9487:
[----:B------:R-:W-:Y:S05]  /*8710*/  BSYNC B1 ;  /* 0x0000000000017941 */ /* 0x000fea0003800000 */
.L_x_9486:
[----:B------:R-:W-:Y:S01]  /*8720*/  VIADD R0, R8, 0x60 ;  /* 0x0000006008007836 */ /* 0x000fe20000000000 */
[----:B0-23--:R-:W0:Y:S04]  /*8730*/  SHFL.IDX PT, R3, R3, 0x3, 0x181f ;  /* 0x00781f0003037f89 */ /* 0x00de2800000e0000 */
[----:B------:R-:W-:Y:S01]  /*8740*/  ISETP.GE.AND P0, PT, R0, R13, PT ;  /* 0x0000000d0000720c */ /* 0x000fe20003f06270 */
[----:B-1--4-:R1:W2:-:S12]  /*8750*/  SHFL.IDX PT, R5, R6, 0x3, 0x181f ;  /* 0x00781f0006057f89 */ /* 0x01229800000e0000 */
[----:B-1----:R-:W-:Y:S05]  /*8760*/  @P0 BRA `(.L_x_9478) ;  /* 0x0000000000440947 */ /* 0x002fea0003800000 */
[----:B------:R-:W-:Y:S02]  /*8770*/  ULDC UR4, c[0x0][0xac8] ;  /* 0x0002b20000047ab9 */ /* 0x000fe40000000800 */
[----:B------:R-:W-:Y:S02]  /*8780*/  ISETP.GE.AND P3, PT, R2, UR4, PT ;  /* 0x0000000402007c0c */ /* 0x000fe4000bf66270 */
[----:B------:R-:W-:Y:S02]  /*8790*/  ISETP.GE.AND P2, PT, R17, UR4, PT ;  /* 0x0000000411007c0c */ /* 0x000fe4000bf46270 */
[----:B------:R-:W-:Y:S02]  /*87a0*/  ISETP.GE.AND P1, PT, R16, UR4, PT ;  /* 0x0000000410007c0c */ /* 0x000fe4000bf26270 */
[----:B------:R-:W-:-:S07]  /*87b0*/  ISETP.GE.AND P0, PT, R18, UR4, PT ;  /* 0x0000000412007c0c */ /* 0x000fce000bf06270 */
[-C--:B--2---:R-:W-:Y:S02]  /*87c0*/  @!P3 LEA R8, P6, R2, R5.reuse, 0x1 ;  /* 0x000000050208b211 */ /* 0x084fe400078c08ff */
[CC--:B------:R-:W-:Y:S02]  /*87d0*/  @!P2 LEA R10, P5, R17.reuse, R5.reuse, 0x1 ;  /* 0x00000005110aa211 */ /* 0x0c0fe400078a08ff */
[----:B------:R-:W-:Y:S02]  /*87e0*/  @!P1 LEA R12, P4, R16, R5, 0x1 ;  /* 0x00000005100c9211 */ /* 0x000fe400078808ff */
[----:B0-----:R-:W-:Y:S02]  /*87f0*/  @!P3 LEA.HI.X R9, R2, R3, R208, 0x1, P6 ;  /* 0x000000030209b211 */ /* 0x001fe400030f0cd0 */
        /* <DEDUP_REMOVED lines=8> */
.L_x_9478:
[----:B------:R-:W-:Y:S05]  /*8880*/  BSYNC B0 ;  /* 0x0000000000007941 */ /* 0x000fea0003800000 */
.L_x_9469:
[----:B------:R-:W-:Y:S02]  /*8890*/  ULDC UR4, c[0x0][0xc3c] ;  /* 0x00030f0000047ab9 */ /* 0x000fe40000000800 */
[----:B------:R-:W-:-:S13]  /*88a0*/  ISETP.GE.AND P0, PT, R7, UR4, PT ;  /* 0x0000000407007c0c */ /* 0x000fda000bf06270 */
[----:B------:R-:W-:Y:S05]  /*88b0*/  @!P0 BRA `(.L_x_9488) ;  /* 0xffffff8400688947 */ /* 0x000fea000383ffff */
[----:B------:R-:W-:Y:S05]  /*88c0*/  EXIT ;  /* 0x000000000000794d */ /* 0x000fea0003800000 */
.L_x_9445:
        /* <DEDUP_REMOVED lines=16> */
.L_x_9489:
        /* <DEDUP_REMOVED lines=42> */
.L_x_9495:
        /* <DEDUP_REMOVED lines=12> */
.L_x_9494:
[----:B------:R-:W-:Y:S05]  /*8d30*/  BSYNC B0 ;  /* 0x0000000000007941 */ /* 0x000fea0003800000 */
.L_x_9493:
        /* <DEDUP_REMOVED lines=22> */
.L_x_9491:
        /* <DEDUP_REMOVED lines=16> */
.L_x_9496:
        /* <DEDUP_REMOVED lines=25> */
.L_x_9492:
[----:B------:R-:W-:Y:S02]  /*9130*/  IMAD.MOV.U32 R17, RZ, RZ, RZ ;  /* 0x000000ffff117224 */ /* 0x000fe400078e00ff */
[----:B------:R-:W-:Y:S02]  /*9140*/  IMAD.U32 R16, RZ, RZ, UR6 ;  /* 0x00000006ff107e24 */ /* 0x000fe4000f8e00ff */
[----:B------:R-:W-:-:S07]  /*9150*/  IMAD.MOV.U32 R18, RZ, RZ, RZ ;  /* 0x000000ffff127224 */ /* 0x000fce00078e00ff */
.L_x_9497:
[----:B------:R-:W-:-:S13]  /*9160*/  ISETP.NE.AND P0, PT, R5, RZ, PT ;  /* 0x000000ff0500720c */ /* 0x000fda0003f05270 */
[----:B------:R-:W0:Y:S01]  /*9170*/  @!P0 S2R R3, SR_CgaCtaId ;  /* 0x0000000000038919 */ /* 0x000e220000008800 */
[----:B------:R-:W-:-:S04]  /*9180*/  @!P0 MOV R0, 0x400 ;  /* 0x0000040000008802 */ /* 0x000fc80000000f00 */
[----:B0-----:R-:W-:-:S05]  /*9190*/  @!P0 LEA R0, R3, R0, 0x18 ;  /* 0x0000000003008211 */ /* 0x001fca00078ec0ff */
[----:B------:R2:W-:Y:S01]  /*91a0*/  @!P0 STS.128 [R0+0x228d0], R16 ;  /* 0x0228d01000008388 */ /* 0x0005e20000000c00 */
[----:B------:R-:W-:Y:S06]  /*91b0*/  BAR.ARV 0x5, 0x180 ;  /* 0x0146000000007b1d */ /* 0x000fec0000002000 */
.L_x_9490:
        /* <DEDUP_REMOVED lines=31> */
.L_x_9600:
        /* <DEDUP_REMOVED lines=56> */
.L_x_9499:
        /* <DEDUP_REMOVED lines=12> */
.L_x_9500:
[----:B------:R-:W-:Y:S05]  /*97f0*/  @!P0 BRA `(.L_x_9501) ;  /* 0x00000000000c8947 */ /* 0x000fea0003800000 */
[----:B------:R-:W2:Y:S04]  /*9800*/  LDG.E R6, desc[UR40][R4.64] ;  /* 0x0000002804067981 */ /* 0x000ea8000c1e1900 */
[----:B------:R-:W2:Y:S02]  /*9810*/  LDG.E R4, desc[UR40][R4.64+0x4] ;  /* 0x0000042804047981 */ /* 0x000ea4000c1e1900 */
[----:B--2---:R-:W-:-:S07]  /*9820*/  IMAD.IADD R6, R4, 0x1, -R6 ;  /* 0x0000000104067824 */ /* 0x004fce00078e0a06 */
.L_x_9501:
[----:B-----5:R-:W-:Y:S01]  /*9830*/  IMAD.IADD R2, R6, 0x1, -R0 ;  /* 0x0000000106027824 */ /* 0x020fe200078e0a00 */
[----:B------:R-:W-:Y:S03]  /*9840*/  BSSY B7, `(.L_x_9502) ;  /* 0x0000417000077945 */ /* 0x000fe60003800000 */
[C---:B------:R-:W-:Y:S01]  /*9850*/  VIADD R0, R2.reuse, 0x5f ;  /* 0x0000005f02007836 */ /* 0x040fe20000000000 */
[----:B------:R2:W-:Y:S01]  /*9860*/  STL [R1+0x38], R2 ;  /* 0x0000380201007387 */ /* 0x0005e20000100800 */
[----:B------:R-:W-:Y:S02]  /*9870*/  ISETP.GT.AND P0, PT, R2, RZ, PT ;  /* 0x000000ff0200720c */ /* 0x000fe40003f04270 */
[----:B------:R-:W-:-:S05]  /*9880*/  IMAD.HI R0, R0, 0x2aaaaaab, RZ ;  /* 0x2aaaaaab00007827 */ /* 0x000fca00078e02ff */
[----:B--2---:R-:W-:-:S04]  /*9890*/  SHF.R.U32.HI R2, RZ, 0x1f, R0 ;  /* 0x0000001fff027819 */ /* 0x004fc80000011600 */
[----:B------:R-:W-:-:S05]  /*98a0*/  LEA.HI.SX32 R0, R0, R2, 0x1c ;  /* 0x0000000200007211 */ /* 0x000fca00078fe2ff */
[----:B------:R2:W-:Y:S01]  /*98b0*/  STL [R1+0x2c], R0 ;  /* 0x00002c0001007387 */ /* 0x0005e20000100800 */
[----:B------:R-:W-:Y:S05]  /*98c0*/  @P0 BRA `(.L_x_9503) ;  /* 0x0000000000440947 */ /* 0x000fea0003800000 */
[----:B------:R-:W3:Y:S02]  /*98d0*/  S2R R3, SR_TID.X ;  /* 0x0000000000037919 */ /* 0x000ee40000002100 */
[----:B---3--:R-:W-:-:S04]  /*98e0*/  LOP3.LUT R3, R3, 0x7f, RZ, 0xc0, !PT ;  /* 0x0000007f03037812 */ /* 0x008fc800078ec0ff */
[----:B------:R-:W-:-:S13]  /*98f0*/  ISETP.NE.AND P0, PT, R3, RZ, PT ;  /* 0x000000ff0300720c */ /* 0x000fda0003f05270 */
[----:B------:R-:W-:Y:S05]  /*9900*/  @P0 BRA `(.L_x_9504) ;  /* 0x0000004000280947 */ /* 0x000fea0003800000 */
[----:B------:R-:W3:Y:S01]  /*9910*/  S2R R5, SR_LANEID ;  /* 0x0000000000057919 */ /* 0x000ee20000000000 */
[----:B------:R-:W-:Y:S01]  /*9920*/  VOTEU.ANY UR4, UPT, PT ;  /* 0x0000000000047886 */ /* 0x000fe200038e0100 */
[----:B------:R-:W4:Y:S01]  /*9930*/  LDC.64 R2, c[0x0][0xc60] ;  /* 0x00031800ff027b82 */ /* 0x000f220000000a00 */
[----:B--2---:R-:W3:Y:S02]  /*9940*/  FLO.U32 R0, UR4 ;  /* 0x0000000400007d00 */ /* 0x004ee400080e0000 */
[----:B---3--:R-:W-:-:S06]  /*9950*/  ISETP.EQ.U32.AND P0, PT, R0, R5, PT ;  /* 0x000000050000720c */ /* 0x008fcc0003f02070 */
[----:B------:R-:W4:Y:S07]  /*9960*/  POPC R5, UR4 ;  /* 0x0000000400057d09 */ /* 0x000f2e0008000000 */
[----:B----4-:R-:W2:Y:S01]  /*9970*/  @P0 ATOMG.E.ADD.STRONG.GPU PT, R3, desc[UR40][R2.64], R5 ;  /* 0x00000005020309a8 */ /* 0x010ea200081ee1e8 */
[----:B------:R-:W3:Y:S02]  /*9980*/  S2R R4, SR_LTMASK ;  /* 0x0000000000047919 */ /* 0x000ee40000003900 */
[----:B---3--:R-:W-:-:S04]  /*9990*/  LOP3.LUT R4, R4, UR4, RZ, 0xc0, !PT ;  /* 0x0000000404047c12 */ /* 0x008fc8000f8ec0ff */
[----:B-1----:R-:W1:Y:S01]  /*99a0*/  POPC R7, R4 ;  /* 0x0000000400077309 */ /* 0x002e620000000000 */
[----:B--2---:R-:W1:Y:S02]  /*99b0*/  SHFL.IDX PT, R0, R3, R0, 0x1f ;  /* 0x00001f0003007589 */ /* 0x004e6400000e0000 */
[----:B-1----:R-:W-:Y:S01]  /*99c0*/  IADD3 R16, R0, UR37, R7 ;  /* 0x0000002500107c10 */ /* 0x002fe2000fffe007 */
[----:B------:R-:W-:Y:S06]  /*99d0*/  BRA `(.L_x_9504) ;  /* 0x0000003c00f47947 */ /* 0x000fec0003800000 */
.L_x_9503:
        /* <DEDUP_REMOVED lines=21> */
.L_x_9506:
[----:B------:R-:W-:Y:S05]  /*9b30*/  BSYNC B6 ;  /* 0x0000000000067941 */ /* 0x000fea0003800000 */
.L_x_9505:
        /* <DEDUP_REMOVED lines=21> */
.L_x_9509:
        /* <DEDUP_REMOVED lines=16> */
.L_x_9508:
[----:B------:R-:W-:Y:S05]  /*9d90*/  BSYNC B6 ;  /* 0x0000000000067941 */ /* 0x000fea0003800000 */
.L_x_9507:
        /* <DEDUP_REMOVED lines=26> */
.L_x_9616:
        /* <DEDUP_REMOVED lines=9> */
.L_x_9619:
        /* <DEDUP_REMOVED lines=25> */
.L_x_9513:
[----:B------:R-:W4:Y:S04]  /*a160*/  LDL R7, [R1+0x4] ;  /* 0x0000040001077983 */ /* 0x000f280000100800 */
[----:B--23--:R-:W4:Y:S04]  /*a170*/  LDL R0, [R1+0x8] ;  /* 0x0000080001007983 */ /* 0x00cf280000100800 */
[----:B------:R-:W2:Y:S01]  /*a180*/  LDL R2, [R1+0x10] ;  /* 0x0000100001027983 */ /* 0x000ea20000100800 */
[----:B----4-:R-:W-:Y:S01]  /*a190*/  IMAD R0, R0, 0x8, R7 ;  /* 0x0000000800007824 */ /* 0x010fe200078e0207 */
[----:B--2---:R-:W-:-:S04]  /*a1a0*/  SHF.L.U32 R2, R2, 0x1f, RZ ;  /* 0x0000001f02027819 */ /* 0x004fc800000006ff */
[----:B------:R-:W2:Y:S02]  /*a1b0*/  SYNCS.PHASECHK.TRANS64.TRYWAIT P0, [R0+URZ+0x22840], R2 ;  /* 0x02284002000075a7 */ /* 0x000ea4000800017f */
[----:B--2---:R-:W-:Y:S05]  /*a1c0*/  @!P0 BRA `(.L_x_9514) ;  /* 0x0000004800388947 */ /* 0x004fea0003800000 */
.L_x_9620:
        /* <DEDUP_REMOVED lines=11> */
.L_x_9515:
[----:B------:R-:W3:Y:S04]  /*a280*/  LDL R6, [R1+0x4] ;  /* 0x0000040001067983 */ /* 0x000ee80000100800 */
[----:B------:R-:W3:Y:S04]  /*a290*/  LDL R5, [R1+0x8] ;  /* 0x0000080001057983 */ /* 0x000ee80000100800 */
[----:B-1----:R-:W4:Y:S04]  /*a2a0*/  LDL R4, [R1+0x50] ;  /* 0x0000500001047983 */ /* 0x002f280000100800 */
[----:B------:R-:W5:Y:S04]  /*a2b0*/  LDL R3, [R1+0x1c] ;  /* 0x00001c0001037983 */ /* 0x000f680000100800 */
[----:B--2---:R-:W2:Y:S01]  /*a2c0*/  LDL R2, [R1] ;  /* 0x0000000001027983 */ /* 0x004ea20000100800 */
[----:B------:R-:W-:Y:S01]  /*a2d0*/  R2UR UR9, R0 ;  /* 0x00000000000972ca */ /* 0x000fe200000e0000 */
[----:B------:R-:W-:Y:S01]  /*a2e0*/  UIADD3 UR6, UP0, UR38, 0x370, URZ ;  /* 0x0000037026067890 */ /* 0x000fe2000ff1e03f */
[----:B------:R-:W-:Y:S01]  /*a2f0*/  R2UR UR12, R18 ;  /* 0x00000000120c72ca */ /* 0x000fe200000e0000 */
[----:B------:R-:W-:Y:S01]  /*a300*/  UMOV UR5, 0x14f00000 ;  /* 0x14f0000000057882 */ /* 0x000fe20000000000 */
[----:B------:R-:W-:Y:S01]  /*a310*/  PLOP3.LUT P0, PT, PT, PT, PT, 0x80, 0x0 ;  /* 0x000000000000781c */ /* 0x000fe20003f0f070 */
[----:B------:R-:W-:Y:S01]  /*a320*/  UIADD3.X UR7, URZ, UR39, URZ, UP0, !UPT ;  /* 0x000000273f077290 */ /* 0x000fe200087fe43f */
[----:B------:R-:W-:-:S07]  /*a330*/  UMOV UR10, URZ ;  /* 0x0000003f000a7c82 */ /* 0x000fce0008000000 */
[----:B------:R-:W-:Y:S01]  /*a340*/  UIADD3 UR9, UR9, 0x22830, URZ ;  /* 0x0002283009097890 */ /* 0x000fe2000fffe03f */
[----:B---3--:R-:W-:Y:S01]  /*a350*/  IMAD R0, R5, 0x3000, R6 ;  /* 0x0000300005007824 */ /* 0x008fe200078e0206 */
[----:B----4-:R-:W-:-:S04]  /*a360*/  R2UR UR11, R4 ;  /* 0x00000000040b72ca */ /* 0x010fc800000e0000 */
[----:B------:R-:W-:Y:S02]  /*a370*/  R2UR UR8, R0 ;  /* 0x00000000000872ca */ /* 0x000fe400000e0000 */
[----:B-----5:R-:W-:Y:S02]  /*a380*/  R2UR UR4, R3 ;  /* 0x00000000030472ca */ /* 0x020fe400000e0000 */
[----:B------:R-:W-:Y:S02]  /*a390*/  P2R R0, PR, RZ, 0x1 ;  /* 0x00000001ff007803 */ /* 0x000fe40000000000 */
[----:B--2---:R-:W-:-:S03]  /*a3a0*/  R2UR UR13, R2 ;  /* 0x00000000020d72ca */ /* 0x004fc600000e0000 */
[----:B------:R3:W-:Y:S04]  /*a3b0*/  STL [R1+0x18], R0 ;  /* 0x0000180001007387 */ /* 0x0007e80000100800 */
[----:B------:R-:W-:Y:S02]  /*a3c0*/  UIADD3 UR8, UR8, 0x1c400, URZ ;  /* 0x0001c40008087890 */ /* 0x000fe4000fffe03f */
[----:B------:R-:W-:-:S03]  /*a3d0*/  UIMAD UR11, UR11, 0x60, UR4 ;  /* 0x000000600b0b78a4 */ /* 0x000fc6000f8e0204 */
[----:B------:R-:W-:-:S06]  /*a3e0*/  UMOV UR4, 0x0 ;  /* 0x0000000000047882 */ /* 0x000fcc0000000000 */
[----:B------:R3:W-:Y:S02]  /*a3f0*/  UTMALDG.4D [UR8], [UR6], desc[UR4] ;  /* 0x00000408060075b4 */ /* 0x0007e40008019000 */
[----:B---3--:R-:W-:Y:S01]  /*a400*/  NOP ;  /* 0x0000000000007918 */ /* 0x008fe20000000000 */
.L_x_9511:
[----:B------:R-:W3:Y:S04]  /*a410*/  LDL R2, [R1+0x4] ;  /* 0x0000040001027983 */ /* 0x000ee80000100800 */
[----:B------:R-:W2:Y:S04]  /*a420*/  LDL.LU R3, [R1+0x30] ;  /* 0x0000300001037983 */ /* 0x000ea80000300800 */
        /* <DEDUP_REMOVED lines=41> */
.L_x_9517:
[----:B------:R-:W-:Y:S05]  /*a6c0*/  BSYNC B6 ;  /* 0x0000000000067941 */ /* 0x000fea0003800000 */
.L_x_9516:
[----:B--2---:R-:W2:Y:S01]  /*a6d0*/  LDL.LU R4, [R1+0x30] ;  /* 0x0000300001047983 */ /* 0x004ea20000300800 */
[----:B------:R-:W1:Y:S01]  /*a6e0*/  LDC R7, c[0x0][0x448] ;  /* 0x00011200ff077b82 */ /* 0x000e620000000800 */
[----:B------:R-:W-:Y:S01]  /*a6f0*/  ULDC.64 UR4, c[0x0][0x2d8] ;  /* 0x0000b60000047ab9 */ /* 0x000fe20000000a00 */
[----:B------:R-:W-:Y:S01]  /*a700*/  IMAD.SHL.U32 R17, R17, 0x80, RZ ;  /* 0x0000008011117824 */ /* 0x000fe200078e00ff */
[----:B------:R-:W2:Y:S01]  /*a710*/  LDL.LU.64 R2, [R1+0x48] ;  /* 0x0000480001027983 */ /* 0x000ea20000300a00 */
[----:B------:R-:W-:-:S03]  /*a720*/  ULDC UR6, c[0x0][0x2b8] ;  /* 0x0000ae0000067ab9 */ /* 0x000fc60000000800 */
        /* <DEDUP_REMOVED lines=21> */
[----:B------:R-:W-:-:S03]  /*a880*/  ULDC.64 UR4, c[0x0][0x2d0] ;  /* 0x0000b40000047ab9 */ /* 0x000fc60000000a00 */
[----:B------:R-:W-:Y:S01]  /*a890*/  IMAD.IADD R3, R3, 0x1, R0 ;  /* 0x0000000103037824 */ /* 0x000fe200078e0200 */
[C---:B-1----:R-:W-:Y:S01]  /*a8a0*/  LOP3.LUT R5, R4.reuse, 0x7f, RZ, 0xc0, !PT ;  /* 0x0000007f04057812 */ /* 0x042fe200078ec0ff */
[----:B------:R-:W-:-:S03]  /*a8b0*/  IMAD.SHL.U32 R4, R4, 0x10, RZ ;  /* 0x0000001004047824 */ /* 0x000fc600078e00ff */
[----:B------:R-:W-:-:S04]  /*a8c0*/  SHF.R.U32.HI R5, RZ, 0x3, R5 ;  /* 0x00000003ff057819 */ /* 0x000fc80000011605 */
[----:B------:R-:W-:Y:S02]  /*a8d0*/  LOP3.LUT R4, R5, 0x70, R4, 0xf8, !PT ;  /* 0x0000007005047812 */ /* 0x000fe400078ef804 */
[----:B------:R-:W1:Y:S02]  /*a8e0*/  @P0 LDC R5, c[0x0][0x44c] ;  /* 0x00011300ff050b82 */ /* 0x000e640000000800 */
[----:B------:R-:W-:-:S05]  /*a8f0*/  LOP3.LUT R0, R4, R17, RZ, 0xfc, !PT ;  /* 0x0000001104007212 */ /* 0x000fca00078efcff */
        /* <DEDUP_REMOVED lines=23> */
[----:B------:R-:W-:-:S04]  /*aa70*/  IMAD.IADD R3, R8, 0x1, R17 ;  /* 0x0000000108037824 */ /* 0x000fc800078e0211 */
[C---:B------:R-:W-:Y:S02]  /*aa80*/  VIADD R5, R3.reuse, 0x10 ;  /* 0x0000001003057836 */ /* 0x040fe40000000000 */
        /* <DEDUP_REMOVED lines=59> */
[----:B0-----:R-:W0:Y:S03]  /*ae40*/  SHFL.IDX PT, R6, R2, 0x6, 0x181f ;  /* 0x00d81f0002067f89 */ /* 0x001e2600000e0000 */
[----:B-1----:R-:W-:-:S05]  /*ae50*/  @!P1 LEA R5, P2, R10, R5, 0x1 ;  /* 0x000000050a059211 */ /* 0x002fca00078408ff */
[----:B0-----:R-:W-:-:S04]  /*ae60*/  @!P1 IMAD.X R6, RZ, RZ, R6, P2 ;  /* 0x000000ffff069224 */ /* 0x001fc800010e0606 */
[----:B------:R-:W-:Y:S02]  /*ae70*/  @!P1 IMAD.MOV.U32 R7, RZ, RZ, R6 ;  /* 0x000000ffff079224 */ /* 0x000fe400078e0006 */
[----:B------:R-:W-:Y:S02]  /*ae80*/  @!P1 IMAD.MOV.U32 R6, RZ, RZ, R5 ;  /* 0x000000ffff069224 */ /* 0x000fe400078e0005 */
[----:B------:R0:W1:Y:S04]  /*ae90*/  SHFL.IDX PT, R5, R2, 0x7, 0x181f ;  /* 0x00f81f0002057f89 */ /* 0x00006800000e0000 */
[----:B------:R0:W-:Y:S02]  /*aea0*/  @!P1 LDGSTS.E.BYPASS.LTC128B.128 [R9+0x1b400], desc[UR40][R6.64], !P0 ;  /* 0x1b40000006099fae */ /* 0x0001e4000c101d68 */
.L_x_9637:
        /* <DEDUP_REMOVED lines=11> */
.L_x_9519:
        /* <DEDUP_REMOVED lines=19> */
.L_x_9638:
[----:B------:R-:W-:Y:S05]  /*b090*/  BSYNC B0 ;  /* 0x0000000000007941 */ /* 0x000fea0003800000 */
.L_x_9520:
        /* <DEDUP_REMOVED lines=16> */
.L_x_9639:
[----:B------:R-:W-:Y:S05]  /*b1a0*/  BSYNC B1 ;  /* 0x0000000000017941 */ /* 0x000fea0003800000 */
.L_x_9524:
        /* <DEDUP_REMOVED lines=9> */
.L_x_9527:
[----:B------:R-:W-:Y:S05]  /*b240*/  BSYNC B1 ;  /* 0x0000000000017941 */ /* 0x000fea0003800000 */
.L_x_9526:
[----:B------:R-:W2:Y:S04]  /*b250*/  LDL R5, [R1+0x4] ;  /* 0x0000040001057983 */ /* 0x000ea80000100800 */
[----:B------:R-:W2:Y:S04]  /*b260*/  LDL R3, [R1+0x8] ;  /* 0x0000080001037983 */ /* 0x000ea80000100800 */
        /* <DEDUP_REMOVED lines=10> */
[----:B---3--:R-:W-:Y:S02]  /*b310*/  IMAD R0, R0, 0x60, R4 ;  /* 0x0000006000007824 */ /* 0x008fe400078e0204 */
[----:B------:R-:W-:-:S07]  /*b320*/  VIADD R4, R3, 0x400 ;  /* 0x0000040003047836 */ /* 0x000fce0000000000 */
.L_x_9528:
        /* <DEDUP_REMOVED lines=16> */
.L_x_9529:
        /* <DEDUP_REMOVED lines=16> */
.L_x_9530:
        /* <DEDUP_REMOVED lines=16> */
.L_x_9531:
        /* <DEDUP_REMOVED lines=11> */
.L_x_9523:
[----:B------:R-:W-:Y:S05]  /*b6e0*/  BSYNC B0 ;  /* 0x0000000000007941 */ /* 0x000fea0003800000 */
.L_x_9522:
        /* <DEDUP_REMOVED lines=51> */
.L_x_9538:
        /* <DEDUP_REMOVED lines=9> */
.L_x_9640:
[----:B------:R-:W-:Y:S05]  /*bab0*/  BSYNC B3 ;  /* 0x0000000000037941 */ /* 0x000fea0003800000 */
.L_x_9539:
        /* <DEDUP_REMOVED lines=9> */
.L_x_9542:
[----:B------:R-:W-:Y:S05]  /*bb50*/  BSYNC B3 ;  /* 0x0000000000037941 */ /* 0x000fea0003800000 */
.L_x_9541:
        /* <DEDUP_REMOVED lines=14> */
.L_x_9543:
        /* <DEDUP_REMOVED lines=14> */
.L_x_9641:
[----:B------:R-:W-:Y:S05]  /*bd20*/  BSYNC B3 ;  /* 0x0000000000037941 */ /* 0x000fea0003800000 */
.L_x_9544:
        /* <DEDUP_REMOVED lines=11> */
.L_x_9547:
[----:B------:R-:W-:Y:S05]  /*bde0*/  BSYNC B3 ;  /* 0x0000000000037941 */ /* 0x000fea0003800000 */
.L_x_9546:
        /* <DEDUP_REMOVED lines=11> */
.L_x_9548:
        /* <DEDUP_REMOVED lines=16> */
.L_x_9549:
        /* <DEDUP_REMOVED lines=16> */
.L_x_9550:
        /* <DEDUP_REMOVED lines=16> */
.L_x_9551:
        /* <DEDUP_REMOVED lines=11> */
.L_x_9537:
[----:B------:R-:W-:Y:S05]  /*c250*/  BSYNC B1 ;  /* 0x0000000000017941 */ /* 0x000fea0003800000 */
.L_x_9536:
[----:B------:R-:W2:Y:S02]  /*c260*/  LDL.LU R4, [R1+0x2c] ;  /* 0x00002c0001047983 */ /* 0x000ea40000300800 */
[----:B--2---:R-:W-:-:S07]  /*c270*/  VIADD R0, R4, 0xfffffffd ;  /* 0xfffffffd04007836 */ /* 0x004fce0000000000 */
.L_x_9535:
[----:B------:R-:W-:Y:S05]  /*c280*/  BSYNC B2 ;  /* 0x0000000000027941 */ /* 0x000fea0003800000 */
.L_x_9534:
[----:B------:R-:W2:Y:S01]  /*c290*/  LDL.LU R2, [R1+0x28] ;  /* 0x0000280001027983 */ /* 0x000ea20000300800 */
[----:B------:R-:W-:-:S05]  /*c2a0*/  IMAD.MOV R6, RZ, RZ, -R6 ;  /* 0x000000ffff067224 */ /* 0x000fca00078e0a06 */
[----:B--2---:R-:W-:-:S13]  /*c2b0*/  ISETP.NE.AND P0, PT, R2, R6, PT ;  /* 0x000000060200720c */ /* 0x004fda0003f05270 */
[----:B------:R-:W-:Y:S05]  /*c2c0*/  @!P0 BRA `(.L_x_9533) ;  /* 0x0000001400488947 */ /* 0x000fea0003800000 */
.L_x_9584:
[----:B------:R-:W2:Y:S04]  /*c2d0*/  LDL R4, [R1+0x18] ;  /* 0x0000180001047983 */ /* 0x000ea80000100800 */
[----:B------:R-:W0:Y:S04]  /*c2e0*/  LDL.LU R3, [R1+0x8] ;  /* 0x0000080001037983 */ /* 0x000e280000300800 */
[----:B------:R-:W3:Y:S01]  /*c2f0*/  LDL.LU R2, [R1+0x10] ;  /* 0x0000100001027983 */ /* 0x000ee20000300800 */
[----:B------:R-:W-:Y:S05]  /*c300*/  YIELD ;  /* 0x0000000000007946 */ /* 0x000fea0003800000 */
[----:B------:R-:W-:Y:S01]  /*c310*/  BSSY B1, `(.L_x_9552) ;  /* 0x00000a2000017945 */ /* 0x000fe20003800000 */
[----:B--2---:R-:W-:Y:S01]  /*c320*/  ISETP.NE.AND P1, PT, R4, RZ, PT ;  /* 0x000000ff0400720c */ /* 0x004fe20003f25270 */
        /* <DEDUP_REMOVED lines=31> */
.L_x_9554:
[----:B0-----:R-:W2:Y:S01]  /*c520*/  LDL R2, [R1+0x4] ;  /* 0x0000040001027983 */ /* 0x001ea20000100800 */
[----:B------:R-:W0:Y:S02]  /*c530*/  S2R R3, SR_TID.X ;  /* 0x0000000000037919 */ /* 0x000e240000002100 */
[----:B0-----:R-:W-:Y:S02]  /*c540*/  LOP3.LUT R4, R3, 0x7f, RZ, 0xc0, !PT ;  /* 0x0000007f03047812 */ /* 0x001fe400078ec0ff */
[----:B------:R-:W-:Y:S01]  /*c550*/  SHF.L.U32 R3, R6, 0x1f, RZ ;  /* 0x0000001f06037819 */ /* 0x000fe200000006ff */
[----:B------:R-:W-:Y:S01]  /*c560*/  BSSY B2, `(.L_x_9555) ;  /* 0x0000005000027945 */ /* 0x000fe20003800000 */
[----:B------:R-:W-:Y:S01]  /*c570*/  ISETP.NE.AND P1, PT, R4, RZ, PT ;  /* 0x000000ff0400720c */ /* 0x000fe20003f25270 */
[----:B--2---:R-:W-:-:S04]  /*c580*/  IMAD R2, R7, 0x8, R2 ;  /* 0x0000000807027824 */ /* 0x004fc800078e0202 */
[----:B------:R-:W0:Y:S02]  /*c590*/  SYNCS.PHASECHK.TRANS64.TRYWAIT P0, [R2+URZ+0x22840], R3 ;  /* 0x02284003020075a7 */ /* 0x000e24000800017f */
[----:B0-----:R-:W-:Y:S06]  /*c5a0*/  @!P0 BRA `(.L_x_9556) ;  /* 0x0000003000388947 */ /* 0x001fec0003800000 */
.L_x_9642:
[----:B------:R-:W-:Y:S05]  /*c5b0*/  BSYNC B2 ;  /* 0x0000000000027941 */ /* 0x000fea0003800000 */
.L_x_9555:
        /* <DEDUP_REMOVED lines=9> */
.L_x_9558:
[----:B------:R-:W-:Y:S05]  /*c650*/  BSYNC B2 ;  /* 0x0000000000027941 */ /* 0x000fea0003800000 */
.L_x_9557:
        /* <DEDUP_REMOVED lines=13> */
.L_x_9559:
        /* <DEDUP_REMOVED lines=14> */
.L_x_9643:
[----:B------:R-:W-:Y:S05]  /*c810*/  BSYNC B2 ;  /* 0x0000000000027941 */ /* 0x000fea0003800000 */
.L_x_9560:
        /* <DEDUP_REMOVED lines=11> */
.L_x_9563:
[----:B------:R-:W-:Y:S05]  /*c8d0*/  BSYNC B2 ;  /* 0x0000000000027941 */ /* 0x000fea0003800000 */
.L_x_9562:
        /* <DEDUP_REMOVED lines=10> */
.L_x_9564:
        /* <DEDUP_REMOVED lines=16> */
.L_x_9565:
        /* <DEDUP_REMOVED lines=16> */
.L_x_9566:
        /* <DEDUP_REMOVED lines=16> */
.L_x_9567:
        /* <DEDUP_REMOVED lines=11> */
.L_x_9553:
[----:B------:R-:W-:Y:S05]  /*cd30*/  BSYNC B1 ;  /* 0x0000000000017941 */ /* 0x000fea0003800000 */
.L_x_9552:
[----:B------:R-:W2:Y:S01]  /*cd40*/  LDL R5, [R1+0x18] ;  /* 0x0000180001057983 */ /* 0x000ea20000100800 */
[----:B------:R-:W-:Y:S01]  /*cd50*/  VIADD R7, R7, 0x1 ;  /* 0x0000000107077836 */ /* 0x000fe20000000000 */
[----:B------:R-:W-:Y:S04]  /*cd60*/  BSSY B1, `(.L_x_9568) ;  /* 0x00000a5000017945 */ /* 0x000fe80003800000 */
[----:B------:R-:W-:-:S04]  /*cd70*/  ISETP.NE.AND P0, PT, R7, 0x2, PT ;  /* 0x000000020700780c */ /* 0x000fc80003f05270 */
[----:B------:R-:W-:Y:S02]  /*cd80*/  SEL R2, RZ, 0x1, P0 ;  /* 0x00000001ff027807 */ /* 0x000fe40000000000 */
[----:B------:R-:W-:Y:S02]  /*cd90*/  SEL R9, R7, RZ, P0 ;  /* 0x000000ff07097207 */ /* 0x000fe40000000000 */
[----:B-----5:R-:W-:-:S05]  /*cda0*/  LOP3.LUT R8, R6, R2, RZ, 0x3c, !PT ;  /* 0x0000000206087212 */ /* 0x020fca00078e3cff */
[----:B------:R0:W-:Y:S04]  /*cdb0*/  STL [R1+0x10], R8 ;  /* 0x0000100801007387 */ /* 0x0001e80000100800 */
[----:B------:R0:W-:Y:S01]  /*cdc0*/  STL [R1+0x8], R9 ;  /* 0x0000080901007387 */ /* 0x0001e20000100800 */
[----:B--2---:R-:W-:-:S13]  /*cdd0*/  ISETP.NE.AND P2, PT, R5, RZ, PT ;  /* 0x000000ff0500720c */ /* 0x004fda0003f45270 */
[----:B0-----:R-:W-:Y:S05]  /*cde0*/  @!P2 BRA `(.L_x_9569) ;  /* 0x000000080070a947 */ /* 0x001fea0003800000 */
[----:B------:R-:W-:Y:S01]  /*cdf0*/  ULDC.64 UR4, c[0x0][0x418] ;  /* 0x0001060000047ab9 */ /* 0x000fe20000000a00 */
[----:B------:R-:W-:Y:S01]  /*ce00*/  VIADD R6, R0, 0xffffffff ;  /* 0xffffffff00067836 */ /* 0x000fe20000000000 */
        /* <DEDUP_REMOVED lines=23> */
.L_x_9570:
        /* <DEDUP_REMOVED lines=9> */
.L_x_9644:
[----:B------:R-:W-:Y:S05]  /*d010*/  BSYNC B2 ;  /* 0x0000000000027941 */ /* 0x000fea0003800000 */
.L_x_9571:
        /* <DEDUP_REMOVED lines=9> */
.L_x_9574:
[----:B------:R-:W-:Y:S05]  /*d0b0*/  BSYNC B2 ;  /* 0x0000000000027941 */ /* 0x000fea0003800000 */
.L_x_9573:
[----:B------:R-:W2:Y:S04]  /*d0c0*/  LDL R8, [R1+0x4] ;  /* 0x0000040001087983 */ /* 0x000ea80000100800 */
        /* <DEDUP_REMOVED lines=13> */
.L_x_9575:
        /* <DEDUP_REMOVED lines=14> */
.L_x_9645:
[----:B------:R-:W-:Y:S05]  /*d280*/  BSYNC B2 ;  /* 0x0000000000027941 */ /* 0x000fea0003800000 */
.L_x_9576:
        /* <DEDUP_REMOVED lines=11> */
.L_x_9579:
[----:B------:R-:W-:Y:S05]  /*d340*/  BSYNC B2 ;  /* 0x0000000000027941 */ /* 0x000fea0003800000 */
.L_x_9578:
        /* <DEDUP_REMOVED lines=11> */
.L_x_9580:
        /* <DEDUP_REMOVED lines=16> */
.L_x_9581:
        /* <DEDUP_REMOVED lines=16> */
.L_x_9582:
        /* <DEDUP_REMOVED lines=16> */
.L_x_9583:
        /* <DEDUP_REMOVED lines=11> */
.L_x_9569:
[----:B------:R-:W-:Y:S05]  /*d7b0*/  BSYNC B1 ;  /* 0x0000000000017941 */ /* 0x000fea0003800000 */
.L_x_9568:
[C---:B------:R-:W-:Y:S01]  /*d7c0*/  ISETP.GT.AND P0, PT, R0.reuse, 0x1, PT ;  /* 0x000000010000780c */ /* 0x040fe20003f04270 */
[----:B------:R-:W-:-:S12]  /*d7d0*/  VIADD R0, R0, 0xfffffffe ;  /* 0xfffffffe00007836 */ /* 0x000fd80000000000 */
[----:B------:R-:W-:Y:S05]  /*d7e0*/  @P0 BRA `(.L_x_9584) ;  /* 0xffffffe800b80947 */ /* 0x000fea000383ffff */
.L_x_9533:
[----:B------:R-:W-:Y:S05]  /*d7f0*/  BSYNC B0 ;  /* 0x0000000000007941 */ /* 0x000fea0003800000 */
.L_x_9532:
        /* <DEDUP_REMOVED lines=24> */
.L_x_9586:
[----:B------:R-:W-:Y:S05]  /*d980*/  BSYNC B0 ;  /* 0x0000000000007941 */ /* 0x000fea0003800000 */
.L_x_9585:
[----:B------:R-:W-:-:S05]  /*d990*/  SEL R0, R0, RZ, P0 ;  /* 0x000000ff00007207 */ /* 0x000fca0000000000 */
[----:B------:R2:W-:Y:S02]  /*d9a0*/  STL [R1+0x8], R0 ;  /* 0x0000080001007387 */ /* 0x0005e40000100800 */
.L_x_9504:
[----:B------:R-:W-:Y:S05]  /*d9b0*/  BSYNC B7 ;  /* 0x0000000000077941 */ /* 0x000fea0003800000 */
.L_x_9502:
        /* <DEDUP_REMOVED lines=13> */
.L_x_9587:
        /* <DEDUP_REMOVED lines=36> */
.L_x_9655:
[----:B------:R-:W-:Y:S02]  /*dcd0*/  ULDC UR4, c[0x0][0xc38] ;  /* 0x00030e0000047ab9 */ /* 0x000fe40000000800 */
[----:B------:R-:W-:-:S04]  /*dce0*/  IMAD.U32 R16, RZ, RZ, UR4 ;  /* 0x00000004ff107e24 */ /* 0x000fc8000f8e00ff */
[----:B--2---:R-:W-:-:S04]  /*dcf0*/  IMAD R6, R14, R16, RZ ;  /* 0x000000100e067224 */ /* 0x004fc800078e02ff */
[----:B------:R-:W-:-:S05]  /*dd00*/  IMAD.IADD R4, R4, 0x1, R6 ;  /* 0x0000000104047824 */ /* 0x000fca00078e0206 */
[----:B------:R-:W-:-:S13]  /*dd10*/  ISETP.GT.AND P6, PT, R4, R0, PT ;  /* 0x000000000400720c */ /* 0x000fda0003fc4270 */
[----:B------:R-:W-:Y:S05]  /*dd20*/  @P6 BRA `(.L_x_9590) ;  /* 0x00000000009c6947 */ /* 0x000fea0003800000 */
.L_x_9595:
        /* <DEDUP_REMOVED lines=14> */
.L_x_9593:
[----:B------:R-:W-:Y:S05]  /*de10*/  BSYNC B0 ;  /* 0x0000000000007941 */ /* 0x000fea0003800000 */
.L_x_9592:
        /* <DEDUP_REMOVED lines=18> */
.L_x_9663:
[----:B------:R-:W-:Y:S02]  /*df40*/  ULDC UR4, c[0x0][0xc38] ;  /* 0x00030e0000047ab9 */ /* 0x000fe40000000800 */
[----:B------:R-:W-:-:S04]  /*df50*/  IMAD.U32 R16, RZ, RZ, UR4 ;  /* 0x00000004ff107e24 */ /* 0x000fc8000f8e00ff */
[----:B--2---:R-:W-:-:S04]  /*df60*/  IMAD R6, R14, R16, RZ ;  /* 0x000000100e067224 */ /* 0x004fc800078e02ff */
[----:B------:R-:W-:-:S05]  /*df70*/  IMAD.IADD R4, R6, 0x1, R4 ;  /* 0x0000000106047824 */ /* 0x000fca00078e0204 */
[----:B------:R-:W-:-:S13]  /*df80*/  ISETP.GT.AND P6, PT, R4, R0, PT ;  /* 0x000000000400720c */ /* 0x000fda0003fc4270 */
[----:B------:R-:W-:Y:S05]  /*df90*/  @!P6 BRA `(.L_x_9595) ;  /* 0xfffffffc0064e947 */ /* 0x000fea000383ffff */
.L_x_9590:
        /* <DEDUP_REMOVED lines=8> */
.L_x_9667:
[----:B------:R-:W-:Y:S01]  /*e020*/  ISETP.NE.AND P0, PT, R5, RZ, PT ;  /* 0x000000ff0500720c */ /* 0x000fe20003f05270 */
[----:B------:R-:W-:-:S12]  /*e030*/  IMAD.MOV.U32 R14, RZ, RZ, RZ ;  /* 0x000000ffff0e7224 */ /* 0x000fd800078e00ff */
[----:B------:R-:W-:Y:S05]  /*e040*/  @!P0 BRA `(.L_x_9597) ;  /* 0x0000000000108947 */ /* 0x000fea0003800000 */
[----:B------:R-:W-:Y:S01]  /*e050*/  UMOV UR4, 0xffffffff ;  /* 0xffffffff00047882 */ /* 0x000fe20000000000 */
[----:B0-----:R-:W-:Y:S02]  /*e060*/  VIADD R12, R4, 0xffffffff ;  /* 0xffffffff040c7836 */ /* 0x001fe40000000000 */
[----:B------:R-:W-:Y:S05]  /*e070*/  BRA.DIV UR4, `(.L_x_9598) ;  /* 0x0000002204007947 */ /* 0x000fea000b800000 */
[----:B------:R4:W0:Y:S02]  /*e080*/  SHFL.IDX PT, R14, R3, R12, 0x1f ;  /* 0x00001f0c030e7589 */ /* 0x00082400000e0000 */
.L_x_9597:
        /* <DEDUP_REMOVED lines=31> */
.L_x_9591:
[----:B------:R-:W-:Y:S01]  /*e280*/  UMOV UR4, URZ ;  /* 0x0000003f00047c82 */ /* 0x000fe20008000000 */
[----:B------:R-:W-:Y:S01]  /*e290*/  UMOV UR5, URZ ;  /* 0x0000003f00057c82 */ /* 0x000fe20008000000 */
[----:B------:R-:W-:Y:S01]  /*e2a0*/  ULDC UR6, c[0x0][0xc3c] ;  /* 0x00030f0000067ab9 */ /* 0x000fe20000000800 */
[----:B------:R-:W-:Y:S02]  /*e2b0*/  IMAD.MOV.U32 R16, RZ, RZ, R0 ;  /* 0x000000ffff107224 */ /* 0x000fe400078e0000 */
[----:B------:R-:W-:Y:S02]  /*e2c0*/  IMAD.U32 R17, RZ, RZ, UR4 ;  /* 0x00000004ff117e24 */ /* 0x000fe4000f8e00ff */
[----:B------:R-:W-:Y:S02]  /*e2d0*/  IMAD.U32 R18, RZ, RZ, UR5 ;  /* 0x00000005ff127e24 */ /* 0x000fe4000f8e00ff */
[----:B------:R-:W-:-:S07]  /*e2e0*/  IMAD.U32 R19, RZ, RZ, UR6 ;  /* 0x00000006ff137e24 */ /* 0x000fce000f8e00ff */
.L_x_9599:
        /* <DEDUP_REMOVED lines=12> */
.L_x_9588:
[----:B------:R-:W-:Y:S02]  /*e3b0*/  ULDC UR4, c[0x0][0xc3c] ;  /* 0x00030f0000047ab9 */ /* 0x000fe40000000800 */
[----:B----4-:R-:W-:-:S13]  /*e3c0*/  ISETP.GE.AND P0, PT, R19, UR4, PT ;  /* 0x0000000413007c0c */ /* 0x010fda000bf06270 */
[----:B------:R-:W-:Y:S05]  /*e3d0*/  @!P0 BRA `(.L_x_9600) ;  /* 0xffffffac00f48947 */ /* 0x000fea000383ffff */
[----:B------:R-:W-:Y:S05]  /*e3e0*/  BSYNC B8 ;  /* 0x0000000000087941 */ /* 0x000fea0003800000 */
.L_x_9498:
        /* <DEDUP_REMOVED lines=12> */
.L_x_9670:
[----:B------:R-:W-:Y:S05]  /*e4b0*/  BSYNC B0 ;  /* 0x0000000000007941 */ /* 0x000fea0003800000 */
.L_x_9601:
[----:B------:R-:W-:-:S03]  /*e4c0*/  UMOV UR4, 0xffffffff ;  /* 0xffffffff00047882 */ /* 0x000fc60000000000 */
[----:B------:R-:W-:Y:S05]  /*e4d0*/  BRA.DIV UR4, `(.L_x_9603) ;  /* 0x0000001e04207947 */ /* 0x000fea000b800000 */
[----:B------:R-:W1:Y:S02]  /*e4e0*/  S2R R2, SR_TID.X ;  /* 0x0000000000027919 */ /* 0x000e640000002100 */
[----:B-1----:R-:W-:-:S04]  /*e4f0*/  SHF.R.U32.HI R2, RZ, 0x5, R2 ;  /* 0x00000005ff027819 */ /* 0x002fc80000011602 */
[----:B------:R-:W-:-:S05]  /*e500*/  LOP3.LUT R2, R2, 0x3, RZ, 0xc0, !PT ;  /* 0x0000000302027812 */ /* 0x000fca00078ec0ff */
[----:B------:R1:W2:Y:S02]  /*e510*/  SHFL.IDX PT, R14, R2, RZ, 0x1f ;  /* 0x00001fff020e7589 */ /* 0x0002a400000e0000 */
.L_x_9673:
[----:B--2---:R-:W-:Y:S01]  /*e520*/  ISETP.NE.AND P0, PT, R14, RZ, PT ;  /* 0x000000ff0e00720c */ /* 0x004fe20003f05270 */
[----:B------:R-:W-:-:S12]  /*e530*/  BSSY B0, `(.L_x_9604) ;  /* 0x0000027000007945 */ /* 0x000fd80003800000 */
[----:B------:R-:W-:Y:S05]  /*e540*/  @P0 BRA `(.L_x_9605) ;  /* 0x0000000000940947 */ /* 0x000fea0003800000 */
[----:B------:R-:W-:-:S03]  /*e550*/  UMOV UR4, 0xffffffff ;  /* 0xffffffff00047882 */ /* 0x000fc60000000000 */
[----:B------:R-:W-:Y:S05]  /*e560*/  BRA.DIV UR4, `(.L_x_9606) ;  /* 0x0000001e04307947 */ /* 0x000fea000b800000 */
[----:B------:R-:W-:-:S13]  /*e570*/  ELECT P6, URZ, PT ;  /* 0x00000000003f782f */ /* 0x000fda00038c0000 */
.L_x_9676:
[----:B------:R-:W-:Y:S05]  /*e580*/  @!P6 BRA `(.L_x_9605) ;  /* 0x000000000084e947 */ /* 0x000fea0003800000 */
[----:B------:R-:W-:-:S06]  /*e590*/  ULOP3.LUT UR4, UR36, 0x2, URZ, 0xfc, !UPT ;  /* 0x0000000224047892 */ /* 0x000fcc000f8efc3f */
[----:B-1----:R-:W-:-:S05]  /*e5a0*/  IMAD.U32 R2, RZ, RZ, UR4 ;  /* 0x00000004ff027e24 */ /* 0x002fca000f8e00ff */
[----:B------:R-:W-:-:S13]  /*e5b0*/  ISETP.NE.AND P2, PT, R2, 0x3, PT ;  /* 0x000000030200780c */ /* 0x000fda0003f45270 */
[----:B------:R-:W-:Y:S05]  /*e5c0*/  @!P2 BRA `(.L_x_9607) ;  /* 0x000000000004a947 */ /* 0x000fea0003800000 */
[----:B------:R-:W-:Y:S01]  /*e5d0*/  BPT.TRAP 0x1 ;  /* 0x000000040000795c */ /* 0x000fe20000300000 */
.L_x_9607:
        /* <DEDUP_REMOVED lines=14> */
.L_x_9677:
[----:B------:R-:W1:Y:S02]  /*e6c0*/  SYNCS.PHASECHK.TRANS64.TRYWAIT P0, [R7+URZ], R2 ;  /* 0x00000002070075a7 */ /* 0x000e64000800017f */
[----:B-1----:R-:W-:Y:S05]  /*e6d0*/  @!P0 BRA `(.L_x_9609) ;  /* 0x0000001c00088947 */ /* 0x002fea0003800000 */
.L_x_9678:
[----:B------:R-:W-:Y:S05]  /*e6e0*/  @!P2 BRA `(.L_x_9610) ;  /* 0x000000000004a947 */ /* 0x000fea0003800000 */
[----:B------:R-:W-:Y:S01]  /*e6f0*/  BPT.TRAP 0x1 ;  /* 0x000000040000795c */ /* 0x000fe20000300000 */
.L_x_9610:
[----:B------:R-:W2:Y:S01]  /*e700*/  LDL.LU R4, [R1+0x8] ;  /* 0x0000080001047983 */ /* 0x000ea20000300800 */
[----:B------:R-:W-:-:S04]  /*e710*/  VIADD R0, R0, 0x22860 ;  /* 0x0002286000007836 */ /* 0x000fc80000000000 */
[----:B--2---:R-:W-:-:S04]  /*e720*/  IMAD R4, R4, 0x8, R0 ;  /* 0x0000000804047824 */ /* 0x004fc800078e0200 */
[----:B------:R-:W2:Y:S02]  /*e730*/  SYNCS.PHASECHK.TRANS64.TRYWAIT P0, [R4+URZ], R5 ;  /* 0x00000005040075a7 */ /* 0x000ea4000800017f */
[----:B--2---:R-:W-:Y:S05]  /*e740*/  @!P0 BRA `(.L_x_9611) ;  /* 0x0000001c00008947 */ /* 0x004fea0003800000 */
.L_x_9679:
[----:B------:R-:W-:-:S07]  /*e750*/  IMAD R3, R3, 0x8, R0 ;  /* 0x0000000803037824 */ /* 0x000fce00078e0200 */
.L_x_9612:
[----:B---3--:R3:W4:Y:S02]  /*e760*/  SYNCS.PHASECHK.TRANS64.TRYWAIT P0, [R3+URZ], R2 ;  /* 0x00000002030075a7 */ /* 0x008724000800017f */
[----:B----4-:R-:W-:Y:S05]  /*e770*/  @!P0 NANOSLEEP.SYNCS 0x989680 ;  /* 0x009896800000895d */ /* 0x010fea0003900000 */
[----:B------:R-:W4:Y:S02]  /*e780*/  @!P0 SYNCS.PHASECHK.TRANS64 P0, [R3+URZ], R2 ;  /* 0x00000002030085a7 */ /* 0x000f24000800007f */
[----:B----4-:R-:W-:Y:S05]  /*e790*/  @!P0 BRA `(.L_x_9612) ;  /* 0xfffffffc00f08947 */ /* 0x010fea000383ffff */
.L_x_9605:
[----:B------:R-:W-:Y:S05]  /*e7a0*/  BSYNC B0 ;  /* 0x0000000000007941 */ /* 0x000fea0003800000 */
.L_x_9604:
[----:B------:R-:W-:Y:S05]  /*e7b0*/  EXIT ;  /* 0x000000000000794d */ /* 0x000fea0003800000 */
.L_x_9450:
[----:B0-----:R0:W1:Y:S02]  /*e7c0*/  SYNCS.PHASECHK.TRANS64.TRYWAIT P0, [R7+URZ+0x22800], R0 ;  /* 0x02280000070075a7 */ /* 0x001064000800017f */
[----:B-1----:R-:W-:Y:S05]  /*e7d0*/  @!P0 NANOSLEEP.SYNCS 0x989680 ;  /* 0x009896800000895d */ /* 0x002fea0003900000 */
[----:B------:R-:W1:Y:S02]  /*e7e0*/  @!P0 SYNCS.PHASECHK.TRANS64 P0, [R7+URZ+0x22800], R0 ;  /* 0x02280000070085a7 */ /* 0x000e64000800007f */
[----:B-1----:R-:W-:Y:S05]  /*e7f0*/  @!P0 BRA `(.L_x_9450) ;  /* 0xfffffffc00f08947 */ /* 0x002fea000383ffff */
[----:B------:R-:W-:Y:S05]  /*e800*/  BRA `(.L_x_9613) ;  /* 0xffffff3000407947 */ /* 0x000fea000383ffff */
.L_x_9454:
[----:B-1----:R1:W2:Y:S02]  /*e810*/  SYNCS.PHASECHK.TRANS64.TRYWAIT P1, [R5+URZ+0x22830], R10 ;  /* 0x0228300a050075a7 */ /* 0x0022a4000802017f */
[----:B--2---:R-:W-:Y:S05]  /*e820*/  @!P1 NANOSLEEP.SYNCS 0x989680 ;  /* 0x009896800000995d */ /* 0x004fea0003900000 */
[----:B------:R-:W2:Y:S02]  /*e830*/  @!P1 SYNCS.PHASECHK.TRANS64 P1, [R5+URZ+0x22830], R10 ;  /* 0x0228300a050095a7 */ /* 0x000ea4000802007f */
[----:B--2---:R-:W-:Y:S05]  /*e840*/  @!P1 BRA `(.L_x_9454) ;  /* 0xfffffffc00f09947 */ /* 0x004fea000383ffff */
[----:B------:R-:W-:Y:S05]  /*e850*/  BRA `(.L_x_9453) ;  /* 0xffffff30006c7947 */ /* 0x000fea000383ffff */
.L_x_9458:
[----:B---3--:R3:W4:Y:S02]  /*e860*/  SYNCS.PHASECHK.TRANS64.TRYWAIT P2, [R5+URZ+0x22850], R10 ;  /* 0x0228500a050075a7 */ /* 0x008724000804017f */
[----:B----4-:R-:W-:Y:S05]  /*e870*/  @!P2 NANOSLEEP.SYNCS 0x989680 ;  /* 0x009896800000a95d */ /* 0x010fea0003900000 */
[----:B------:R-:W4:Y:S02]  /*e880*/  @!P2 SYNCS.PHASECHK.TRANS64 P2, [R5+URZ+0x22850], R10 ;  /* 0x0228500a0500a5a7 */ /* 0x000f24000804007f */
[----:B----4-:R-:W-:Y:S05]  /*e890*/  @!P2 BRA `(.L_x_9458) ;  /* 0xfffffffc00f0a947 */ /* 0x010fea000383ffff */
[----:B------:R-:W-:Y:S05]  /*e8a0*/  BRA `(.L_x_9457) ;  /* 0xffffff4400e07947 */ /* 0x000fea000383ffff */
.L_x_9463:
[----:B-1----:R-:W-:-:S04]  /*e8b0*/  IMAD.U32 R0, RZ, RZ, UR23 ;  /* 0x00000017ff007e24 */ /* 0x002fc8000f8e00ff */
[----:B------:R1:W2:Y:S03]  /*e8c0*/  SYNCS.PHASECHK.TRANS64.TRYWAIT P3, [R0+URZ+0x22830], R5 ;  /* 0x02283005000075a7 */ /* 0x0002a6000806017f */
[----:B--2---:R-:W-:Y:S05]  /*e8d0*/  @!P3 NANOSLEEP.SYNCS 0x989680 ;  /* 0x009896800000b95d */ /* 0x004fea0003900000 */
[----:B------:R-:W2:Y:S02]  /*e8e0*/  @!P3 SYNCS.PHASECHK.TRANS64 P3, [R0+URZ+0x22830], R5 ;  /* 0x022830050000b5a7 */ /* 0x000ea4000806007f */
[----:B--2---:R-:W-:Y:S05]  /*e8f0*/  @!P3 BRA `(.L_x_9463) ;  /* 0xfffffffc00ecb947 */ /* 0x004fea000383ffff */
[----:B------:R-:W-:Y:S05]  /*e900*/  BRA `(.L_x_9462) ;  /* 0xffffff4800f07947 */ /* 0x000fea000383ffff */
.L_x_9467:
[----:B-1----:R1:W2:Y:S02]  /*e910*/  SYNCS.PHASECHK.TRANS64.TRYWAIT P3, [R186+URZ+0x22850], R5 ;  /* 0x02285005ba0075a7 */ /* 0x0022a4000806017f */
[----:B--2---:R-:W-:Y:S05]  /*e920*/  @!P3 NANOSLEEP.SYNCS 0x989680 ;  /* 0x009896800000b95d */ /* 0x004fea0003900000 */
[----:B------:R-:W2:Y:S02]  /*e930*/  @!P3 SYNCS.PHASECHK.TRANS64 P3, [R186+URZ+0x22850], R5 ;  /* 0x02285005ba00b5a7 */ /* 0x000ea4000806007f */
[----:B--2---:R-:W-:Y:S05]  /*e940*/  @!P3 BRA `(.L_x_9467) ;  /* 0xfffffffc00f0b947 */ /* 0x004fea000383ffff */
[----:B------:R-:W-:Y:S05]  /*e950*/  BRA `(.L_x_9466) ;  /* 0xffffff6400107947 */ /* 0x000fea000383ffff */
.L_x_9510:
        /* <DEDUP_REMOVED lines=11> */
.L_x_9615:
[----:B------:R-:W-:Y:S05]  /*ea10*/  BSYNC B0 ;  /* 0x0000000000007941 */ /* 0x000fea0003800000 */
.L_x_9614:
[----:B------:R-:W-:Y:S05]  /*ea20*/  BRA `(.L_x_9616) ;  /* 0xffffffb400447947 */ /* 0x000fea000383ffff */
.L_x_9512:
[----:B------:R-:W-:Y:S01]  /*ea30*/  BSSY B0, `(.L_x_9617) ;  /* 0x0000006000007945 */ /* 0x000fe20003800000 */
[----:B------:R-:W-:-:S07]  /*ea40*/  IMAD.MOV.U32 R15, RZ, RZ, -0x1 ;  /* 0xffffffffff0f7424 */ /* 0x000fce00078e00ff */
[----:B012---:R-:W-:Y:S05]  /*ea50*/  WARPSYNC.COLLECTIVE R15, `(.L_x_9618) ;  /* 0x000000000f0c7348 */ /* 0x007fea0003c00000 */
[----:B------:R-:W-:Y:S02]  /*ea60*/  ELECT P6, UR62, PT ;  /* 0x00000000003e782f */ /* 0x000fe400038c0000 */
[----:B------:R-:W-:Y:S01]  /*ea70*/  MOV R14, UR62 ;  /* 0x0000003e000e7c02 */ /* 0x000fe20008000f00 */
[----:B012---:R-:W-:Y:S10]  /*ea80*/  ENDCOLLECTIVE ;  /* 0x000000000000791b */ /* 0x007ff40003800000 */
.L_x_9618:
[----:B------:R-:W-:Y:S05]  /*ea90*/  BSYNC B0 ;  /* 0x0000000000007941 */ /* 0x000fea0003800000 */
.L_x_9617:
[----:B------:R-:W-:Y:S05]  /*eaa0*/  BRA `(.L_x_9619) ;  /* 0xffffffb400487947 */ /* 0x000fea000383ffff */
.L_x_9514:
[----:B--2---:R2:W3:Y:S02]  /*eab0*/  SYNCS.PHASECHK.TRANS64.TRYWAIT P0, [R0+URZ+0x22840], R2 ;  /* 0x02284002000075a7 */ /* 0x0044e4000800017f */
[----:B---3--:R-:W-:Y:S05]  /*eac0*/  @!P0 NANOSLEEP.SYNCS 0x989680 ;  /* 0x009896800000895d */ /* 0x008fea0003900000 */
[----:B------:R-:W3:Y:S02]  /*ead0*/  @!P0 SYNCS.PHASECHK.TRANS64 P0, [R0+URZ+0x22840], R2 ;  /* 0x02284002000085a7 */ /* 0x000ee4000800007f */
[----:B---3--:R-:W-:Y:S05]  /*eae0*/  @!P0 BRA `(.L_x_9514) ;  /* 0xfffffffc00f08947 */ /* 0x008fea000383ffff */
[----:B------:R-:W-:Y:S05]  /*eaf0*/  BRA `(.L_x_9620) ;  /* 0xffffffb400b47947 */ /* 0x000fea000383ffff */
.L_x_9518:
[----:B------:R-:W2:Y:S01]  /*eb00*/  LDL.LU R11, [R1+0x3c] ;  /* 0x00003c00010b7983 */ /* 0x000ea20000300800 */
        /* <DEDUP_REMOVED lines=11> */
.L_x_9621:
[----:B------:R-:W-:Y:S02]  /*ebc0*/  IMAD.MOV.U32 R13, RZ, RZ, R0 ;  /* 0x000000ffff0d7224 */ /* 0x000fe400078e0000 */
[----:B------:R-:W-:-:S07]  /*ebd0*/  IMAD.MOV.U32 R6, RZ, RZ, R14 ;  /* 0x000000ffff067224 */ /* 0x000fce00078e000e */
[----:B------:R-:W-:Y:S05]  /*ebe0*/  WARPSYNC.COLLECTIVE R15, `(.L_x_9622) ;  /* 0x000000000f087348 */ /* 0x000fea0003c00000 */
[----:B------:R0:W1:Y:S02]  /*ebf0*/  SHFL.IDX P6, R14, R13, R12, R11 ;  /* 0x0000000c0d0e7389 */ /* 0x00006400000c000b */
[----:B01----:R-:W-:Y:S01]  /*ec00*/  ENDCOLLECTIVE ;  /* 0x000000000000791b */ /* 0x003fe20003800000 */
.L_x_9622:
[----:B------:R-:W-:Y:S02]  /*ec10*/  IMAD.MOV.U32 R13, RZ, RZ, R2 ;  /* 0x000000ffff0d7224 */ /* 0x000fe400078e0002 */
[----:B------:R-:W-:Y:S02]  /*ec20*/  IMAD.MOV.U32 R12, RZ, RZ, 0x1 ;  /* 0x00000001ff0c7424 */ /* 0x000fe400078e00ff */
[----:B------:R-:W-:-:S07]  /*ec30*/  IMAD.MOV.U32 R7, RZ, RZ, R14 ;  /* 0x000000ffff077224 */ /* 0x000fce00078e000e */
[----:B------:R-:W-:Y:S05]  /*ec40*/  WARPSYNC.COLLECTIVE R15, `(.L_x_9623) ;  /* 0x000000000f087348 */ /* 0x000fea0003c00000 */
[----:B------:R0:W1:Y:S02]  /*ec50*/  SHFL.IDX P6, R14, R13, R12, R11 ;  /* 0x0000000c0d0e7389 */ /* 0x00006400000c000b */
[----:B01----:R-:W-:Y:S01]  /*ec60*/  ENDCOLLECTIVE ;  /* 0x000000000000791b */ /* 0x003fe20003800000 */
.L_x_9623:
        /* <DEDUP_REMOVED lines=15> */
.L_x_9624:
[----:B------:R-:W-:Y:S02]  /*ed60*/  IMAD.MOV.U32 R13, RZ, RZ, R2 ;  /* 0x000000ffff0d7224 */ /* 0x000fe400078e0002 */
[----:B------:R-:W-:Y:S02]  /*ed70*/  IMAD.MOV.U32 R12, RZ, RZ, 0x2 ;  /* 0x00000002ff0c7424 */ /* 0x000fe400078e00ff */
[----:B------:R-:W-:-:S07]  /*ed80*/  IMAD.MOV.U32 R5, RZ, RZ, R14 ;  /* 0x000000ffff057224 */ /* 0x000fce00078e000e */
[----:B------:R-:W-:Y:S05]  /*ed90*/  WARPSYNC.COLLECTIVE R15, `(.L_x_9625) ;  /* 0x000000000f087348 */ /* 0x000fea0003c00000 */
[----:B------:R0:W1:Y:S02]  /*eda0*/  SHFL.IDX P6, R14, R13, R12, R11 ;  /* 0x0000000c0d0e7389 */ /* 0x00006400000c000b */
[----:B01----:R-:W-:Y:S01]  /*edb0*/  ENDCOLLECTIVE ;  /* 0x000000000000791b */ /* 0x003fe20003800000 */
.L_x_9625:
        /* <DEDUP_REMOVED lines=15> */
.L_x_9626:
[----:B------:R-:W-:Y:S02]  /*eeb0*/  IMAD.MOV.U32 R13, RZ, RZ, R2 ;  /* 0x000000ffff0d7224 */ /* 0x000fe400078e0002 */
[----:B------:R-:W-:Y:S02]  /*eec0*/  IMAD.MOV.U32 R12, RZ, RZ, 0x3 ;  /* 0x00000003ff0c7424 */ /* 0x000fe400078e00ff */
[----:B------:R-:W-:-:S07]  /*eed0*/  IMAD.MOV.U32 R5, RZ, RZ, R14 ;  /* 0x000000ffff057224 */ /* 0x000fce00078e000e */
[----:B------:R-:W-:Y:S05]  /*eee0*/  WARPSYNC.COLLECTIVE R15, `(.L_x_9627) ;  /* 0x000000000f087348 */ /* 0x000fea0003c00000 */
[----:B------:R0:W1:Y:S02]  /*eef0*/  SHFL.IDX P6, R14, R13, R12, R11 ;  /* 0x0000000c0d0e7389 */ /* 0x00006400000c000b */
[----:B01----:R-:W-:Y:S01]  /*ef00*/  ENDCOLLECTIVE ;  /* 0x000000000000791b */ /* 0x003fe20003800000 */
.L_x_9627:
        /* <DEDUP_REMOVED lines=15> */
.L_x_9628:
[----:B------:R-:W-:Y:S02]  /*f000*/  IMAD.MOV.U32 R13, RZ, RZ, R2 ;  /* 0x000000ffff0d7224 */ /* 0x000fe400078e0002 */
[----:B------:R-:W-:Y:S02]  /*f010*/  IMAD.MOV.U32 R12, RZ, RZ, 0x4 ;  /* 0x00000004ff0c7424 */ /* 0x000fe400078e00ff */
[----:B------:R-:W-:-:S07]  /*f020*/  IMAD.MOV.U32 R5, RZ, RZ, R14 ;  /* 0x000000ffff057224 */ /* 0x000fce00078e000e */
[----:B------:R-:W-:Y:S05]  /*f030*/  WARPSYNC.COLLECTIVE R15, `(.L_x_9629) ;  /* 0x000000000f087348 */ /* 0x000fea0003c00000 */
[----:B------:R0:W1:Y:S02]  /*f040*/  SHFL.IDX P6, R14, R13, R12, R11 ;  /* 0x0000000c0d0e7389 */ /* 0x00006400000c000b */
[----:B01----:R-:W-:Y:S01]  /*f050*/  ENDCOLLECTIVE ;  /* 0x000000000000791b */ /* 0x003fe20003800000 */
.L_x_9629:
        /* <DEDUP_REMOVED lines=15> */
.L_x_9630:
[----:B------:R-:W-:Y:S02]  /*f150*/  IMAD.MOV.U32 R13, RZ, RZ, R2 ;  /* 0x000000ffff0d7224 */ /* 0x000fe400078e0002 */
[----:B------:R-:W-:Y:S02]  /*f160*/  IMAD.MOV.U32 R12, RZ, RZ, 0x5 ;  /* 0x00000005ff0c7424 */ /* 0x000fe400078e00ff */
[----:B------:R-:W-:-:S07]  /*f170*/  IMAD.MOV.U32 R5, RZ, RZ, R14 ;  /* 0x000000ffff057224 */ /* 0x000fce00078e000e */
[----:B------:R-:W-:Y:S05]  /*f180*/  WARPSYNC.COLLECTIVE R15, `(.L_x_9631) ;  /* 0x000000000f087348 */ /* 0x000fea0003c00000 */
[----:B------:R0:W1:Y:S02]  /*f190*/  SHFL.IDX P6, R14, R13, R12, R11 ;  /* 0x0000000c0d0e7389 */ /* 0x00006400000c000b */
[----:B01----:R-:W-:Y:S01]  /*f1a0*/  ENDCOLLECTIVE ;  /* 0x000000000000791b */ /* 0x003fe20003800000 */
.L_x_9631:
        /* <DEDUP_REMOVED lines=15> */
.L_x_9632:
[----:B------:R-:W-:Y:S02]  /*f2a0*/  IMAD.MOV.U32 R13, RZ, RZ, R2 ;  /* 0x000000ffff0d7224 */ /* 0x000fe400078e0002 */
[----:B------:R-:W-:Y:S02]  /*f2b0*/  IMAD.MOV.U32 R12, RZ, RZ, 0x6 ;  /* 0x00000006ff0c7424 */ /* 0x000fe400078e00ff */
[----:B------:R-:W-:-:S07]  /*f2c0*/  IMAD.MOV.U32 R5, RZ, RZ, R14 ;  /* 0x000000ffff057224 */ /* 0x000fce00078e000e */
[----:B------:R-:W-:Y:S05]  /*f2d0*/  WARPSYNC.COLLECTIVE R15, `(.L_x_9633) ;  /* 0x000000000f087348 */ /* 0x000fea0003c00000 */
[----:B------:R0:W1:Y:S02]  /*f2e0*/  SHFL.IDX P6, R14, R13, R12, R11 ;  /* 0x0000000c0d0e7389 */ /* 0x00006400000c000b */
[----:B01----:R-:W-:Y:S01]  /*f2f0*/  ENDCOLLECTIVE ;  /* 0x000000000000791b */ /* 0x003fe20003800000 */
.L_x_9633:
        /* <DEDUP_REMOVED lines=13> */
.L_x_9634:
        /* <DEDUP_REMOVED lines=8> */
.L_x_9635:
        /* <DEDUP_REMOVED lines=13> */
.L_x_9636:
[----:B------:R-:W-:Y:S01]  /*f520*/  IMAD.MOV.U32 R0, RZ, RZ, R14 ;  /* 0x000000ffff007224 */ /* 0x000fe200078e000e */
[----:B------:R-:W-:Y:S06]  /*f530*/  BRA `(.L_x_9637) ;  /* 0xffffffb8005c7947 */ /* 0x000fec000383ffff */
.L_x_9521:
[----:B0-----:R-:W2:Y:S02]  /*f540*/  LDL R2, [R1+0x4] ;  /* 0x0000040001027983 */ /* 0x001ea40000100800 */
[----:B--2---:R0:W1:Y:S02]  /*f550*/  SYNCS.PHASECHK.TRANS64.TRYWAIT P0, [R2+URZ+0x22820], R0 ;  /* 0x02282000020075a7 */ /* 0x004064000800017f */
[----:B-1----:R-:W-:Y:S05]  /*f560*/  @!P0 NANOSLEEP.SYNCS 0x989680 ;  /* 0x009896800000895d */ /* 0x002fea0003900000 */
[----:B------:R-:W1:Y:S02]  /*f570*/  @!P0 SYNCS.PHASECHK.TRANS64 P0, [R2+URZ+0x22820], R0 ;  /* 0x02282000020085a7 */ /* 0x000e64000800007f */
[----:B-1----:R-:W-:Y:S05]  /*f580*/  @!P0 BRA `(.L_x_9521) ;  /* 0xfffffffc00ec8947 */ /* 0x002fea000383ffff */
[----:B------:R-:W-:Y:S05]  /*f590*/  BRA `(.L_x_9638) ;  /* 0xffffffb800bc7947 */ /* 0x000fea000383ffff */
.L_x_9525:
[----:B0-----:R0:W1:Y:S02]  /*f5a0*/  SYNCS.PHASECHK.TRANS64.TRYWAIT P0, [R2+URZ+0x22860], R0 ;  /* 0x02286000020075a7 */ /* 0x001064000800017f */
[----:B-1----:R-:W-:Y:S05]  /*f5b0*/  @!P0 NANOSLEEP.SYNCS 0x989680 ;  /* 0x009896800000895d */ /* 0x002fea0003900000 */
[----:B------:R-:W1:Y:S02]  /*f5c0*/  @!P0 SYNCS.PHASECHK.TRANS64 P0, [R2+URZ+0x22860], R0 ;  /* 0x02286000020085a7 */ /* 0x000e64000800007f */
[----:B-1----:R-:W-:Y:S05]  /*f5d0*/  @!P0 BRA `(.L_x_9525) ;  /* 0xfffffffc00f08947 */ /* 0x002fea000383ffff */
[----:B------:R-:W-:Y:S05]  /*f5e0*/  BRA `(.L_x_9639) ;  /* 0xffffffb800ec7947 */ /* 0x000fea000383ffff */
.L_x_9540:
[----:B-1----:R1:W2:Y:S02]  /*f5f0*/  SYNCS.PHASECHK.TRANS64.TRYWAIT P0, [R3+URZ+0x22840], R2 ;  /* 0x02284002030075a7 */ /* 0x0022a4000800017f */
[----:B--2---:R-:W-:Y:S05]  /*f600*/  @!P0 NANOSLEEP.SYNCS 0x989680 ;  /* 0x009896800000895d */ /* 0x004fea0003900000 */
[----:B------:R-:W2:Y:S02]  /*f610*/  @!P0 SYNCS.PHASECHK.TRANS64 P0, [R3+URZ+0x22840], R2 ;  /* 0x02284002030085a7 */ /* 0x000ea4000800007f */
[----:B--2---:R-:W-:Y:S05]  /*f620*/  @!P0 BRA `(.L_x_9540) ;  /* 0xfffffffc00f08947 */ /* 0x004fea000383ffff */
[----:B------:R-:W-:Y:S05]  /*f630*/  BRA `(.L_x_9640) ;  /* 0xffffffc4001c7947 */ /* 0x000fea000383ffff */
.L_x_9545:
[----:B0-----:R0:W2:Y:S02]  /*f640*/  SYNCS.PHASECHK.TRANS64.TRYWAIT P0, [R3+URZ+0x22860], R2 ;  /* 0x02286002030075a7 */ /* 0x0010a4000800017f */
[----:B--2---:R-:W-:Y:S05]  /*f650*/  @!P0 NANOSLEEP.SYNCS 0x989680 ;  /* 0x009896800000895d */ /* 0x004fea0003900000 */
[----:B------:R-:W2:Y:S02]  /*f660*/  @!P0 SYNCS.PHASECHK.TRANS64 P0, [R3+URZ+0x22860], R2 ;  /* 0x02286002030085a7 */ /* 0x000ea4000800007f */
[----:B--2---:R-:W-:Y:S05]  /*f670*/  @!P0 BRA `(.L_x_9545) ;  /* 0xfffffffc00f08947 */ /* 0x004fea000383ffff */
[----:B------:R-:W-:Y:S05]  /*f680*/  BRA `(.L_x_9641) ;  /* 0xffffffc400a47947 */ /* 0x000fea000383ffff */
.L_x_9556:
[----:B0-----:R0:W1:Y:S02]  /*f690*/  SYNCS.PHASECHK.TRANS64.TRYWAIT P0, [R2+URZ+0x22840], R3 ;  /* 0x02284003020075a7 */ /* 0x001064000800017f */
[----:B-1----:R-:W-:Y:S05]  /*f6a0*/  @!P0 NANOSLEEP.SYNCS 0x989680 ;  /* 0x009896800000895d */ /* 0x002fea0003900000 */
[----:B------:R-:W1:Y:S02]  /*f6b0*/  @!P0 SYNCS.PHASECHK.TRANS64 P0, [R2+URZ+0x22840], R3 ;  /* 0x02284003020085a7 */ /* 0x000e64000800007f */
[----:B-1----:R-:W-:Y:S05]  /*f6c0*/  @!P0 BRA `(.L_x_9556) ;  /* 0xfffffffc00f08947 */ /* 0x002fea000383ffff */
[----:B------:R-:W-:Y:S05]  /*f6d0*/  BRA `(.L_x_9642) ;  /* 0xffffffcc00b47947 */ /* 0x000fea000383ffff */
.L_x_9561:
[----:B-1----:R1:W2:Y:S02]  /*f6e0*/  SYNCS.PHASECHK.TRANS64.TRYWAIT P0, [R2+URZ+0x22860], R3 ;  /* 0x02286003020075a7 */ /* 0x0022a4000800017f */
[----:B--2---:R-:W-:Y:S05]  /*f6f0*/  @!P0 NANOSLEEP.SYNCS 0x989680 ;  /* 0x009896800000895d */ /* 0x004fea0003900000 */
[----:B------:R-:W2:Y:S02]  /*f700*/  @!P0 SYNCS.PHASECHK.TRANS64 P0, [R2+URZ+0x22860], R3 ;  /* 0x02286003020085a7 */ /* 0x000ea4000800007f */
[----:B--2---:R-:W-:Y:S05]  /*f710*/  @!P0 BRA `(.L_x_9561) ;  /* 0xfffffffc00f08947 */ /* 0x004fea000383ffff */
[----:B------:R-:W-:Y:S05]  /*f720*/  BRA `(.L_x_9643) ;  /* 0xffffffd000387947 */ /* 0x000fea000383ffff */
.L_x_9572:
[----:B0-----:R0:W1:Y:S02]  /*f730*/  SYNCS.PHASECHK.TRANS64.TRYWAIT P0, [R2+URZ+0x22840], R3 ;  /* 0x02284003020075a7 */ /* 0x001064000800017f */
[----:B-1----:R-:W-:Y:S05]  /*f740*/  @!P0 NANOSLEEP.SYNCS 0x989680 ;  /* 0x009896800000895d */ /* 0x002fea0003900000 */
[----:B------:R-:W1:Y:S02]  /*f750*/  @!P0 SYNCS.PHASECHK.TRANS64 P0, [R2+URZ+0x22840], R3 ;  /* 0x02284003020085a7 */ /* 0x000e64000800007f */
[----:B-1----:R-:W-:Y:S05]  /*f760*/  @!P0 BRA `(.L_x_9572) ;  /* 0xfffffffc00f08947 */ /* 0x002fea000383ffff */
[----:B------:R-:W-:Y:S05]  /*f770*/  BRA `(.L_x_9644) ;  /* 0xffffffd800247947 */ /* 0x000fea000383ffff */
.L_x_9577:
[----:B-1----:R1:W2:Y:S02]  /*f780*/  SYNCS.PHASECHK.TRANS64.TRYWAIT P0, [R2+URZ+0x22860], R3 ;  /* 0x02286003020075a7 */ /* 0x0022a4000800017f */
[----:B--2---:R-:W-:Y:S05]  /*f790*/  @!P0 NANOSLEEP.SYNCS 0x989680 ;  /* 0x009896800000895d */ /* 0x004fea0003900000 */
[----:B------:R-:W2:Y:S02]  /*f7a0*/  @!P0 SYNCS.PHASECHK.TRANS64 P0, [R2+URZ+0x22860], R3 ;  /* 0x02286003020085a7 */ /* 0x000ea4000800007f */
[----:B--2---:R-:W-:Y:S05]  /*f7b0*/  @!P0 BRA `(.L_x_9577) ;  /* 0xfffffffc00f08947 */ /* 0x004fea000383ffff */
[----:B------:R-:W-:Y:S05]  /*f7c0*/  BRA `(.L_x_9645) ;  /* 0xffffffd800ac7947 */ /* 0x000fea000383ffff */
.L_x_9589:
        /* <DEDUP_REMOVED lines=8> */
.L_x_9647:
[----:B------:R-:W-:Y:S05]  /*f850*/  BSYNC B0 ;  /* 0x0000000000007941 */ /* 0x000fea0003800000 */
.L_x_9646:
        /* <DEDUP_REMOVED lines=9> */
.L_x_9648:
        /* <DEDUP_REMOVED lines=18> */
.L_x_9649:
[----:B------:R-:W-:Y:S01]  /*fa10*/  IMAD.MOV.U32 R12, RZ, RZ, 0x2 ;  /* 0x00000002ff0c7424 */ /* 0x000fe200078e00ff */
[----:B------:R-:W-:-:S05]  /*fa20*/  SEL R5, R14, RZ, P1 ;  /* 0x000000ff0e057207 */ /* 0x000fca0000800000 */
[----:B------:R-:W-:-:S04]  /*fa30*/  IMAD.IADD R3, R2, 0x1, R5 ;  /* 0x0000000102037824 */ /* 0x000fc800078e0205 */
[----:B------:R-:W-:-:S07]  /*fa40*/  IMAD.MOV.U32 R13, RZ, RZ, R3 ;  /* 0x000000ffff0d7224 */ /* 0x000fce00078e0003 */
[----:B------:R-:W-:Y:S05]  /*fa50*/  WARPSYNC.COLLECTIVE R15, `(.L_x_9650) ;  /* 0x000000000f087348 */ /* 0x000fea0003c00000 */
[----:B------:R0:W1:Y:S02]  /*fa60*/  SHFL.UP P6, R14, R13, R12, R11 ;  /* 0x0400000c0d0e7389 */ /* 0x00006400000c000b */
[----:B01----:R-:W-:Y:S01]  /*fa70*/  ENDCOLLECTIVE ;  /* 0x000000000000791b */ /* 0x003fe20003800000 */
.L_x_9650:
[----:B------:R-:W-:Y:S01]  /*fa80*/  IMAD.MOV.U32 R12, RZ, RZ, 0x4 ;  /* 0x00000004ff0c7424 */ /* 0x000fe200078e00ff */
[----:B------:R-:W-:-:S05]  /*fa90*/  SEL R14, R14, RZ, P2 ;  /* 0x000000ff0e0e7207 */ /* 0x000fca0001000000 */
[----:B------:R-:W-:-:S04]  /*faa0*/  IMAD.IADD R3, R3, 0x1, R14 ;  /* 0x0000000103037824 */ /* 0x000fc800078e020e */
[----:B------:R-:W-:-:S07]  /*fab0*/  IMAD.MOV.U32 R13, RZ, RZ, R3 ;  /* 0x000000ffff0d7224 */ /* 0x000fce00078e0003 */
[----:B------:R-:W-:Y:S05]  /*fac0*/  WARPSYNC.COLLECTIVE R15, `(.L_x_9651) ;  /* 0x000000000f087348 */ /* 0x000fea0003c00000 */
[----:B------:R0:W1:Y:S02]  /*fad0*/  SHFL.UP P6, R14, R13, R12, R11 ;  /* 0x0400000c0d0e7389 */ /* 0x00006400000c000b */
[----:B01----:R-:W-:Y:S01]  /*fae0*/  ENDCOLLECTIVE ;  /* 0x000000000000791b */ /* 0x003fe20003800000 */
.L_x_9651:
[----:B------:R-:W-:Y:S01]  /*faf0*/  IMAD.MOV.U32 R12, RZ, RZ, 0x8 ;  /* 0x00000008ff0c7424 */ /* 0x000fe200078e00ff */
[----:B------:R-:W-:-:S05]  /*fb00*/  SEL R14, R14, RZ, P3 ;  /* 0x000000ff0e0e7207 */ /* 0x000fca0001800000 */
[----:B------:R-:W-:-:S04]  /*fb10*/  IMAD.IADD R3, R3, 0x1, R14 ;  /* 0x0000000103037824 */ /* 0x000fc800078e020e */
[----:B------:R-:W-:-:S07]  /*fb20*/  IMAD.MOV.U32 R13, RZ, RZ, R3 ;  /* 0x000000ffff0d7224 */ /* 0x000fce00078e0003 */
[----:B------:R-:W-:Y:S05]  /*fb30*/  WARPSYNC.COLLECTIVE R15, `(.L_x_9652) ;  /* 0x000000000f087348 */ /* 0x000fea0003c00000 */
[----:B------:R0:W1:Y:S02]  /*fb40*/  SHFL.UP P6, R14, R13, R12, R11 ;  /* 0x0400000c0d0e7389 */ /* 0x00006400000c000b */
[----:B01----:R-:W-:Y:S01]  /*fb50*/  ENDCOLLECTIVE ;  /* 0x000000000000791b */ /* 0x003fe20003800000 */
.L_x_9652:
[----:B------:R-:W-:Y:S01]  /*fb60*/  IMAD.MOV.U32 R12, RZ, RZ, 0x10 ;  /* 0x00000010ff0c7424 */ /* 0x000fe200078e00ff */
[----:B------:R-:W-:-:S05]  /*fb70*/  SEL R14, R14, RZ, P4 ;  /* 0x000000ff0e0e7207 */ /* 0x000fca0002000000 */
[----:B------:R-:W-:-:S04]  /*fb80*/  IMAD.IADD R3, R3, 0x1, R14 ;  /* 0x0000000103037824 */ /* 0x000fc800078e020e */
[----:B------:R-:W-:-:S07]  /*fb90*/  IMAD.MOV.U32 R13, RZ, RZ, R3 ;  /* 0x000000ffff0d7224 */ /* 0x000fce00078e0003 */
[----:B------:R-:W-:Y:S05]  /*fba0*/  WARPSYNC.COLLECTIVE R15, `(.L_x_9653) ;  /* 0x000000000f087348 */ /* 0x000fea0003c00000 */
[----:B------:R0:W1:Y:S02]  /*fbb0*/  SHFL.UP P6, R14, R13, R12, R11 ;  /* 0x0400000c0d0e7389 */ /* 0x00006400000c000b */
[----:B01----:R-:W-:Y:S01]  /*fbc0*/  ENDCOLLECTIVE ;  /* 0x000000000000791b */ /* 0x003fe20003800000 */
.L_x_9653:
        /* <DEDUP_REMOVED lines=8> */
.L_x_9654:
[----:B------:R-:W-:Y:S05]  /*fc50*/  BRA `(.L_x_9655) ;  /* 0xffffffe0001c7947 */ /* 0x000fea000383ffff */
.L_x_9594:
        /* <DEDUP_REMOVED lines=8> */
.L_x_9657:
[----:B------:R-:W-:Y:S05]  /*fce0*/  BSYNC B0 ;  /* 0x0000000000007941 */ /* 0x000fea0003800000 */
.L_x_9656:
        /* <DEDUP_REMOVED lines=9> */
.L_x_9658:
[----:B------:R-:W-:Y:S01]  /*fd80*/  IMAD.MOV.U32 R12, RZ, RZ, 0x4 ;  /* 0x00000004ff0c7424 */ /* 0x000fe200078e00ff */
[----:B------:R-:W-:-:S05]  /*fd90*/  SEL R14, R14, RZ, P2 ;  /* 0x000000ff0e0e7207 */ /* 0x000fca0001000000 */
[----:B------:R-:W-:-:S04]  /*fda0*/  IMAD.IADD R3, R3, 0x1, R14 ;  /* 0x0000000103037824 */ /* 0x000fc800078e020e */
[----:B------:R-:W-:-:S07]  /*fdb0*/  IMAD.MOV.U32 R13, RZ, RZ, R3 ;  /* 0x000000ffff0d7224 */ /* 0x000fce00078e0003 */
[----:B------:R-:W-:Y:S05]  /*fdc0*/  WARPSYNC.COLLECTIVE R15, `(.L_x_9659) ;  /* 0x000000000f087348 */ /* 0x000fea0003c00000 */
[----:B------:R0:W1:Y:S02]  /*fdd0*/  SHFL.UP P6, R14, R13, R12, R11 ;  /* 0x0400000c0d0e7389 */ /* 0x00006400000c000b */
[----:B01----:R-:W-:Y:S01]  /*fde0*/  ENDCOLLECTIVE ;  /* 0x000000000000791b */ /* 0x003fe20003800000 */
.L_x_9659:
[----:B------:R-:W-:Y:S01]  /*fdf0*/  IMAD.MOV.U32 R12, RZ, RZ, 0x8 ;  /* 0x00000008ff0c7424 */ /* 0x000fe200078e00ff */
[----:B------:R-:W-:-:S05]  /*fe00*/  SEL R14, R14, RZ, P3 ;  /* 0x000000ff0e0e7207 */ /* 0x000fca0001800000 */
[----:B------:R-:W-:-:S04]  /*fe10*/  IMAD.IADD R3, R3, 0x1, R14 ;  /* 0x0000000103037824 */ /* 0x000fc800078e020e */
[----:B------:R-:W-:-:S07]  /*fe20*/  IMAD.MOV.U32 R13, RZ, RZ, R3 ;  /* 0x000000ffff0d7224 */ /* 0x000fce00078e0003 */
[----:B------:R-:W-:Y:S05]  /*fe30*/  WARPSYNC.COLLECTIVE R15, `(.L_x_9660) ;  /* 0x000000000f087348 */ /* 0x000fea0003c00000 */
[----:B------:R0:W1:Y:S02]  /*fe40*/  SHFL.UP P6, R14, R13, R12, R11 ;  /* 0x0400000c0d0e7389 */ /* 0x00006400000c000b */
[----:B01----:R-:W-:Y:S01]  /*fe50*/  ENDCOLLECTIVE ;  /* 0x000000000000791b */ /* 0x003fe20003800000 */
.L_x_9660:
[----:B------:R-:W-:Y:S01]  /*fe60*/  IMAD.MOV.U32 R12, RZ, RZ, 0x10 ;  /* 0x00000010ff0c7424 */ /* 0x000fe200078e00ff */
[----:B------:R-:W-:-:S05]  /*fe70*/  SEL R14, R14, RZ, P4 ;  /* 0x000000ff0e0e7207 */ /* 0x000fca0002000000 */
[----:B------:R-:W-:-:S04]  /*fe80*/  IMAD.IADD R3, R3, 0x1, R14 ;  /* 0x0000000103037824 */ /* 0x000fc800078e020e */
[----:B------:R-:W-:-:S07]  /*fe90*/  IMAD.MOV.U32 R13, RZ, RZ, R3 ;  /* 0x000000ffff0d7224 */ /* 0x000fce00078e0003 */
[----:B------:R-:W-:Y:S05]  /*fea0*/  WARPSYNC.COLLECTIVE R15, `(.L_x_9661) ;  /* 0x000000000f087348 */ /* 0x000fea0003c00000 */
[----:B------:R0:W1:Y:S02]  /*feb0*/  SHFL.UP P6, R14, R13, R12, R11 ;  /* 0x0400000c0d0e7389 */ /* 0x00006400000c000b */
[----:B01----:R-:W-:Y:S01]  /*fec0*/  ENDCOLLECTIVE ;  /* 0x000000000000791b */ /* 0x003fe20003800000 */
.L_x_9661:
        /* <DEDUP_REMOVED lines=8> */
.L_x_9662:
[----:B------:R-:W-:Y:S05]  /*ff50*/  BRA `(.L_x_9663) ;  /* 0xffffffdc00f87947 */ /* 0x000fea000383ffff */
.L_x_9596:
[----:B------:R-:W-:Y:S01]  /*ff60*/  BSSY B0, `(.L_x_9664) ;  /* 0x0000006000007945 */ /* 0x000fe20003800000 */
[----:B------:R-:W-:Y:S01]  /*ff70*/  PLOP3.LUT P6, PT, P6, PT, PT, 0x8, 0x0 ;  /* 0x000000000000781c */ /* 0x000fe200037ce170 */
[----:B------:R-:W-:-:S12]  /*ff80*/  IMAD.MOV.U32 R15, RZ, RZ, -0x1 ;  /* 0xffffffffff0f7424 */ /* 0x000fd800078e00ff */
[----:B01---5:R-:W-:Y:S05]  /*ff90*/  WARPSYNC.COLLECTIVE R15, `(.L_x_9665) ;  /* 0x000000000f087348 */ /* 0x023fea0003c00000 */
[----:B------:R-:W-:Y:S01]  /*ffa0*/  VOTE.ANY R14, PT, P6 ;  /* 0x00000000000e7806 */ /* 0x000fe200030e0100 */
[----:B01---5:R-:W-:Y:S06]  /*ffb0*/  ENDCOLLECTIVE ;  /* 0x000000000000791b */ /* 0x023fec0003800000 */
.L_x_9665:
[----:B------:R-:W-:Y:S05]  /*ffc0*/  BSYNC B0 ;  /* 0x0000000000007941 */ /* 0x000fea0003800000 */
.L_x_9664:
        /* <DEDUP_REMOVED lines=9> */
.L_x_9666:
[----:B------:R-:W-:Y:S01]  /*10060*/  IMAD.MOV.U32 R17, RZ, RZ, R14 ;  /* 0x000000ffff117224 */ /* 0x000fe200078e000e */
[----:B------:R-:W-:Y:S06]  /*10070*/  BRA `(.L_x_9667) ;  /* 0xffffffdc00e87947 */ /* 0x000fec000383ffff */
.L_x_9598:
[----:B------:R-:W-:Y:S01]  /*10080*/  BSSY B0, `(.L_x_9668) ;  /* 0x0000007000007945 */ /* 0x000fe20003800000 */
[----:B------:R-:W-:Y:S02]  /*10090*/  IMAD.MOV.U32 R13, RZ, RZ, R3 ;  /* 0x000000ffff0d7224 */ /* 0x000fe400078e0003 */
[----:B------:R-:W-:Y:S02]  /*100a0*/  IMAD.MOV.U32 R11, RZ, RZ, 0x1f ;  /* 0x0000001fff0b7424 */ /* 0x000fe400078e00ff */
[----:B------:R-:W-:-:S07]  /*100b0*/  IMAD.MOV.U32 R15, RZ, RZ, -0x1 ;  /* 0xffffffffff0f7424 */ /* 0x000fce00078e00ff */
[----:B-123-5:R-:W-:Y:S05]  /*100c0*/  WARPSYNC.COLLECTIVE R15, `(.L_x_9669) ;  /* 0x000000000f087348 */ /* 0x02efea0003c00000 */
[----:B------:R0:W4:Y:S02]  /*100d0*/  SHFL.IDX P6, R14, R13, R12, R11 ;  /* 0x0000000c0d0e7389 */ /* 0x00012400000c000b */
[----:B012345:R-:W-:Y:S01]  /*100e0*/  ENDCOLLECTIVE ;  /* 0x000000000000791b */ /* 0x03ffe20003800000 */
.L_x_9669:
[----:B------:R-:W-:Y:S05]  /*100f0*/  BSYNC B0 ;  /* 0x0000000000007941 */ /* 0x000fea0003800000 */
.L_x_9668:
[----:B------:R-:W-:Y:S05]  /*10100*/  BRA `(.L_x_9597) ;  /* 0xffffffdc00e07947 */ /* 0x000fea000383ffff */
.L_x_9602:
[----:B0-----:R0:W1:Y:S02]  /*10110*/  SYNCS.PHASECHK.TRANS64.TRYWAIT P0, [R0+URZ+0x22820], R3 ;  /* 0x02282003000075a7 */ /* 0x001064000800017f */
[----:B-1----:R-:W-:Y:S05]  /*10120*/  @!P0 NANOSLEEP.SYNCS 0x989680 ;  /* 0x009896800000895d */ /* 0x002fea0003900000 */
[----:B------:R-:W1:Y:S02]  /*10130*/  @!P0 SYNCS.PHASECHK.TRANS64 P0, [R0+URZ+0x22820], R3 ;  /* 0x02282003000085a7 */ /* 0x000e64000800007f */
[----:B-1----:R-:W-:Y:S05]  /*10140*/  @!P0 BRA `(.L_x_9602) ;  /* 0xfffffffc00f08947 */ /* 0x002fea000383ffff */
[----:B------:R-:W-:Y:S05]  /*10150*/  BRA `(.L_x_9670) ;  /* 0xffffffe000d47947 */ /* 0x000fea000383ffff */
.L_x_9603:
        /* <DEDUP_REMOVED lines=11> */
.L_x_9672:
[----:B------:R-:W-:Y:S05]  /*10210*/  BSYNC B0 ;  /* 0x0000000000007941 */ /* 0x000fea0003800000 */
.L_x_9671:
[----:B------:R-:W-:Y:S05]  /*10220*/  BRA `(.L_x_9673) ;  /* 0xffffffe000bc7947 */ /* 0x000fea000383ffff */
.L_x_9606:
[----:B------:R-:W-:Y:S01]  /*10230*/  BSSY B1, `(.L_x_9674) ;  /* 0x0000006000017945 */ /* 0x000fe20003800000 */
[----:B------:R-:W-:-:S07]  /*10240*/  IMAD.MOV.U32 R15, RZ, RZ, -0x1 ;  /* 0xffffffffff0f7424 */ /* 0x000fce00078e00ff */
[----:B01---5:R-:W-:Y:S05]  /*10250*/  WARPSYNC.COLLECTIVE R15, `(.L_x_9675) ;  /* 0x000000000f0c7348 */ /* 0x023fea0003c00000 */
[----:B------:R-:W-:Y:S02]  /*10260*/  ELECT P6, UR62, PT ;  /* 0x00000000003e782f */ /* 0x000fe400038c0000 */
[----:B------:R-:W-:Y:S01]  /*10270*/  MOV R14, UR62 ;  /* 0x0000003e000e7c02 */ /* 0x000fe20008000f00 */
[----:B01---5:R-:W-:Y:S10]  /*10280*/  ENDCOLLECTIVE ;  /* 0x000000000000791b */ /* 0x023ff40003800000 */
.L_x_9675:
[----:B------:R-:W-:Y:S05]  /*10290*/  BSYNC B1 ;  /* 0x0000000000017941 */ /* 0x000fea0003800000 */
.L_x_9674:
[----:B------:R-:W-:Y:S05]  /*102a0*/  BRA `(.L_x_9676) ;  /* 0xffffffe000b47947 */ /* 0x000fea000383ffff */
.L_x_9608:
[----:B0-----:R0:W1:Y:S02]  /*102b0*/  SYNCS.PHASECHK.TRANS64.TRYWAIT P0, [R6+URZ], R5 ;  /* 0x00000005060075a7 */ /* 0x001064000800017f */
[----:B-1----:R-:W-:Y:S05]  /*102c0*/  @!P0 NANOSLEEP.SYNCS 0x989680 ;  /* 0x009896800000895d */ /* 0x002fea0003900000 */
[----:B------:R-:W1:Y:S02]  /*102d0*/  @!P0 SYNCS.PHASECHK.TRANS64 P0, [R6+URZ], R5 ;  /* 0x00000005060085a7 */ /* 0x000e64000800007f */
[----:B-1----:R-:W-:Y:S05]  /*102e0*/  @!P0 BRA `(.L_x_9608) ;  /* 0xfffffffc00f08947 */ /* 0x002fea000383ffff */
[----:B------:R-:W-:Y:S05]  /*102f0*/  BRA `(.L_x_9677) ;  /* 0xffffffe000f07947 */ /* 0x000fea000383ffff */
.L_x_9609:
[----:B-1----:R1:W2:Y:S02]  /*10300*/  SYNCS.PHASECHK.TRANS64.TRYWAIT P0, [R7+URZ], R2 ;  /* 0x00000002070075a7 */ /* 0x0022a4000800017f */
[----:B--2---:R-:W-:Y:S05]  /*10310*/  @!P0 NANOSLEEP.SYNCS 0x989680 ;  /* 0x009896800000895d */ /* 0x004fea0003900000 */
[----:B------:R-:W2:Y:S02]  /*10320*/  @!P0 SYNCS.PHASECHK.TRANS64 P0, [R7+URZ], R2 ;  /* 0x00000002070085a7 */ /* 0x000ea4000800007f */
[----:B--2---:R-:W-:Y:S05]  /*10330*/  @!P0 BRA `(.L_x_9609) ;  /* 0xfffffffc00f08947 */ /* 0x004fea000383ffff */
[----:B------:R-:W-:Y:S05]  /*10340*/  BRA `(.L_x_9678) ;  /* 0xffffffe000e47947 */ /* 0x000fea000383ffff */
.L_x_9611:
[----:B--2---:R2:W3:Y:S02]  /*10350*/  SYNCS.PHASECHK.TRANS64.TRYWAIT P0, [R4+URZ], R5 ;  /* 0x00000005040075a7 */ /* 0x0044e4000800017f */
[----:B---3--:R-:W-:Y:S05]  /*10360*/  @!P0 NANOSLEEP.SYNCS 0x989680 ;  /* 0x009896800000895d */ /* 0x008fea0003900000 */
[----:B------:R-:W3:Y:S02]  /*10370*/  @!P0 SYNCS.PHASECHK.TRANS64 P0, [R4+URZ], R5 ;  /* 0x00000005040085a7 */ /* 0x000ee4000800007f */
[----:B---3--:R-:W-:Y:S05]  /*10380*/  @!P0 BRA `(.L_x_9611) ;  /* 0xfffffffc00f08947 */ /* 0x008fea000383ffff */
[----:B------:R-:W-:Y:S05]  /*10390*/  BRA `(.L_x_9679) ;  /* 0xffffffe000ec7947 */ /* 0x000fea000383ffff */
.L_x_9680:
        /* <DEDUP_REMOVED lines=14> */
.L_x_15136:


//--------------------- .text._ZN7cutlass13device_kernelIN5flash11enable_sm90INS1_16FlashAttnFwdSm90INS1_25CollectiveMainloopFwdSm90ILi2EN4cute5tupleIJNS5_1CILi1EEES8_S8_EEENS6_IJNS7_ILi128EEENS7_ILi96EEENS7_ILi64EEEEEELi256ENS_10bfloat16_tEfNS_4arch4Sm90ELb0ELb0ELb0ELb1ELb0ELb1ELb0ELb1ELb0ELb1ELb0ELb0EEENS1_21CollectiveEpilogueFwdINS6_IJSA_NS7_ILi256EEESB_EEES9_SE_SG_Li256ELb1ELb1ELb0ELb0EEENS1_36VarlenDynamicPersistentTileSchedulerILi128ELi96ELi256ELi128ELb0ELb1ELb1ELb0ELb1ELb1EEEEEEEEEvNT_6ParamsE --------------------------
	.section	.text._ZN7cutlass13device_kernelIN5flash11enable_sm90INS1_16FlashAttnFwdSm90INS1_25CollectiveMainloopFwdSm90ILi2EN4cute5tupleIJNS5_1CILi1EEES8_S8_EEENS6_IJNS7_ILi128EEENS7_ILi96EEENS7_ILi64EEEEEELi256ENS_10bfloat16_tEfNS_4arch4Sm90ELb0ELb0ELb0ELb1ELb0ELb1ELb0ELb1ELb0ELb1ELb0ELb0EEENS1_21CollectiveEpilogueFwdINS6_IJSA_NS7_ILi256EEESB_EEES9_SE_SG_Li256ELb1ELb1ELb0ELb0EEENS1_36VarlenDynamicPersistentTileSchedulerILi128ELi96ELi256ELi128ELb0ELb1ELb1ELb0ELb1ELb1EEEEEEEEEvNT_6ParamsE,"ax",@progbits
	.align	128
.text._ZN7cutlass13device_kernelIN5flash11enable_sm90INS1_16FlashAttnFwdSm90INS1_25CollectiveMainloopFwdSm90ILi2EN4cute5tupleIJNS5_1CILi1EEES8_S8_EEENS6_IJNS7_ILi128EEENS7_ILi96EEENS7_ILi64EEEEEELi256ENS_10bfloat16_tEfNS_4arch4Sm90ELb0ELb0ELb0ELb1ELb0ELb1ELb0ELb1ELb0ELb1ELb0ELb0EEENS1_21CollectiveEpilogueFwdINS6_IJSA_NS7_ILi256EEESB_EEES9_SE_SG_Li256ELb1ELb1ELb0ELb0EEENS1_36VarlenDynamicPersistentTileSchedulerILi128ELi96ELi256ELi128ELb0ELb1ELb1ELb0ELb1ELb1EEEEEEEEEvNT_6ParamsE:
        .type           _ZN7cutlass13device_kernelIN5flash11enable_sm90INS1_16FlashAttnFwdSm90INS1_25CollectiveMainloopFwdSm90ILi2EN4cute5tupleIJNS5_1CILi1EEES8_S8_EEENS6_IJNS7_ILi128EEENS7_ILi96EEENS7_ILi64EEEEEELi256ENS_10bfloat16_tEfNS_4arch4Sm90ELb0ELb0ELb0ELb1ELb0ELb1ELb0ELb1ELb0ELb1ELb0ELb0EEENS1_21CollectiveEpilogueFwdINS6_IJSA_NS7_ILi256EEESB_EEES9_SE_SG_Li256ELb1ELb1ELb0ELb0EEENS1_36VarlenDynamicPersistentTileSchedulerILi128ELi96ELi256ELi128ELb0ELb1ELb1ELb0ELb1ELb1EEEEEEEEEvNT_6ParamsE,@function
        .size           _ZN7cutlass13device_kernelIN5flash11enable_sm90INS1_16FlashAttnFwdSm90INS1_25CollectiveMainloopFwdSm90ILi2EN4cute5tupleIJNS5_1CILi1EEES8_S8_EEENS6_IJNS7_ILi128EEENS7_ILi96EEENS7_ILi64EEEEEELi256ENS_10bfloat16_tEfNS_4arch4Sm90ELb0ELb0ELb0ELb1ELb0ELb1ELb0ELb1ELb0ELb1ELb0ELb0EEENS1_21CollectiveEpilogueFwdINS6_IJSA_NS7_ILi256EEESB_EEES9_SE_SG_Li256ELb1ELb1ELb0ELb0EEENS1_36VarlenDynamicPersistentTileSchedulerILi128ELi96ELi256ELi128ELb0ELb1ELb1ELb0ELb1ELb1EEEEEEEEEvNT_6ParamsE,(.L_x_15137 - _ZN7cutlass13device_kernelIN5flash11enable_sm90INS1_16FlashAttnFwdSm90INS1_25CollectiveMainloopFwdSm90ILi2EN4cute5tupleIJNS5_1CILi1EEES8_S8_EEENS6_IJNS7_ILi128EEENS7_ILi96EEENS7_ILi64EEEEEELi256ENS_10bfloat16_tEfNS_4arch4Sm90ELb0ELb0ELb0ELb1ELb0ELb1ELb0ELb1ELb0ELb1ELb0ELb0EEENS1_21CollectiveEpilogueFwdINS6_IJSA_NS7_ILi256EEESB_EEES9_SE_SG_Li256ELb1ELb1ELb0ELb0EEENS1_36VarlenDynamicPersistentTileSchedulerILi128ELi96ELi256ELi128ELb0ELb1ELb1ELb0ELb1ELb1EEEEEEEEEvNT_6ParamsE)
        .other          _ZN7cutlass13device_kernelIN5flash11enable_sm90INS1_16FlashAttnFwdSm90INS1_25CollectiveMainloopFwdSm90ILi2EN4cute5tupleIJNS5_1CILi1EEES8_S8_EEENS6_IJNS7_ILi128EEENS7_ILi96EEENS7_ILi64EEEEEELi256ENS_10bfloat16_tEfNS_4arch4Sm90ELb0ELb0ELb0ELb1ELb0ELb1ELb0ELb1ELb0ELb1ELb0ELb0EEENS1_21CollectiveEpilogueFwdINS6_IJSA_NS7_ILi256EEESB_EEES9_SE_SG_Li256ELb1ELb1ELb0ELb0EEENS1_36VarlenDynamicPersistentTileSchedulerILi128ELi96ELi256ELi128ELb0ELb1ELb1ELb0ELb1ELb1EEEEEEEEEvNT_6ParamsE,@"STO_CUDA_ENTRY STV_DEFAULT"
_ZN7cutlass13device_kernelIN5flash11enable_sm90INS1_16FlashAttnFwdSm90INS1_25CollectiveMainloopFwdSm90ILi2EN4cute5tupleIJNS5_1CILi1EEES8_S8_EEENS6_IJNS7_ILi128EEENS7_ILi96EEENS7_ILi64EEEEEELi256ENS_10bfloat16_tEfNS_4arch4Sm90ELb0ELb0ELb0ELb1ELb0ELb1ELb0ELb1ELb0ELb1ELb0ELb0EEENS1_21CollectiveEpilogueFwdINS6_IJSA_NS7_ILi256EEESB_EEES9_SE_SG_Li256ELb1ELb1ELb0ELb0EEENS1_36VarlenDynamicPersistentTileSchedulerILi128ELi96ELi256ELi128ELb0ELb1ELb1ELb0ELb1ELb1EEEEEEEEEvNT_6ParamsE:
        /* <DEDUP_REMOVED lines=23> */
.L_x_9682:
[----:B------:R-:W-:Y:S05]  /*0170*/  BSYNC B0 ;  /* 0x0000000000007941 */ /* 0x000fea0003800000 */
.L_x_9681:
[----:B------:R-:W-:Y:S01]  /*0180*/  VOTEU.ANY UP0, P0 ;  /* 0x00000000003f7886 */ /* 0x000fe20000000100 */
[----:B------:R-:W0:Y:S01]  /*0190*/  SHFL.IDX PT, R2, R0, RZ, 0x1f ;  /* 0x00001fff00027589 */ /* 0x000e2200000e0000 */
[----:B------:R-:W-:Y:S01]  /*01a0*/  UMOV UR4, 0x80 ;  /* 0x0000008000047882 */ /* 0x000fe20000000000 */
[----:B------:R-:W-:Y:S01]  /*01b0*/  UMOV UR7, 0x100 ;  /* 0x0000010000077882 */ /* 0x000fe20000000000 */
[----:B------:R-:W-:Y:S01]  /*01c0*/  SHF.R.U32.HI R3, RZ, 0x7, R3 ;  /* 0x00000007ff037819 */ /* 0x000fe20000011603 */
[----:B------:R-:W1:Y:S01]  /*01d0*/  @UP0 S2UR UR8, SR_CgaCtaId ;  /* 0x00000000000809c3 */ /* 0x000e620000008800 */
[----:B------:R-:W-:Y:S01]  /*01e0*/  @UP0 UMOV UR6, 0x400 ;  /* 0x0000040000060882 */ /* 0x000fe20000000000 */
[----:B------:R-:W-:-:S04]  /*01f0*/  @UP0 UIADD3 UR4, -UR4, 0x100000, URZ ;  /* 0x0010000004040890 */ /* 0x000fc8000fffe13f */
[----:B------:R-:W-:Y:S02]  /*0200*/  @UP0 USHF.L.U32 UR5, UR4, 0xb, URZ ;  /* 0x0000000b04050899 */ /* 0x000fe4000800063f */
[----:B------:R-:W-:Y:S01]  /*0210*/  @UP0 USHF.L.U32 UR4, UR4, 0x1, URZ ;  /* 0x0000000104040899 */ /* 0x000fe2000800063f */
[----:B------:R-:W-:Y:S01]  /*0220*/  VOTEU.ANY UP1, P0 ;  /* 0x00000000003f7886 */ /* 0x000fe20000020100 */
[----:B0-----:R-:W-:Y:S02]  /*0230*/  ISETP.NE.AND P1, PT, R2, RZ, PT ;  /* 0x000000ff0200720c */ /* 0x001fe40003f25270 */
[----:B------:R0:W2:Y:S01]  /*0240*/  SHFL.IDX PT, R2, R3, RZ, 0x1f ;  /* 0x00001fff03027589 */ /* 0x0000a200000e0000 */
[----:B-1----:R-:W-:Y:S02]  /*0250*/  @UP0 ULEA UR8, UR8, UR6, 0x18 ;  /* 0x0000000608080291 */ /* 0x002fe4000f8ec03f */
[----:B------:R-:W-:-:S04]  /*0260*/  @UP0 UIADD3 UR6, -UR7, 0x100000, URZ ;  /* 0x0010000007060890 */ /* 0x000fc8000fffe13f */
[----:B------:R-:W-:Y:S02]  /*0270*/  @UP0 USHF.L.U32 UR7, UR6, 0xb, URZ ;  /* 0x0000000b06070899 */ /* 0x000fe4000800063f */
[----:B------:R-:W-:Y:S01]  /*0280*/  @UP0 USHF.L.U32 UR6, UR6, 0x1, URZ ;  /* 0x0000000106060899 */ /* 0x000fe2000800063f */
[----:B------:R-:W-:Y:S01]  /*0290*/  VOTEU.ANY UP0, P0 ;  /* 0x00000000003f7886 */ /* 0x000fe20000000100 */
[----:B------:R-:W1:Y:S04]  /*02a0*/  FENCE.VIEW.ASYNC.S ;  /* 0x00000000000073c6 */ /* 0x000e680000000000 */
[----:B-1----:R0:W1:Y:S06]  /*02b0*/  @UP0 SYNCS.EXCH.64 URZ, [UR8+0x22800], UR4 ;  /* 0x02280004083f05b2 */ /* 0x00206c0008000100 */
[----:B------:R0:W3:Y:S02]  /*02c0*/  @UP1 SYNCS.EXCH.64 URZ, [UR8+0x22820], UR6 ;  /* 0x02282006083f15b2 */ /* 0x0000e40008000100 */
[----:B0-----:R-:W-:Y:S05]  /*02d0*/  @P1 BRA `(.L_x_9683) ;  /* 0x0000000000481947 */ /* 0x001fea0003800000 */
        /* <DEDUP_REMOVED lines=16> */
[----:B------:R0:W0:Y:S01]  /*03e0*/  SYNCS.EXCH.64 URZ, [UR8+0x22848], UR6 ;  /* 0x02284806083f75b2 */ /* 0x0000220008000100 */
[----:B------:R-:W-:Y:S01]  /*03f0*/  NOP ;  /* 0x0000000000007918 */ /* 0x000fe20000000000 */
.L_x_9683:
        /* <DEDUP_REMOVED lines=22> */
.L_x_9684:
        /* <DEDUP_REMOVED lines=18> */
.L_x_9685:
        /* <DEDUP_REMOVED lines=22> */
.L_x_9686:
        /* <DEDUP_REMOVED lines=22> */
.L_x_9687:
[----:B--2---:R-:W-:Y:S01]  /*0940*/  ISETP.NE.AND P0, PT, R2, RZ, PT ;  /* 0x000000ff0200720c */ /* 0x004fe20003f05270 */
[----:B------:R-:W-:Y:S01]  /*0950*/  IMAD.MOV.U32 R2, RZ, RZ, 0x1 ;  /* 0x00000001ff027424 */ /* 0x000fe200078e00ff */
[----:B------:R-:W-:Y:S01]  /*0960*/  NOP ;  /* 0x0000000000007918 */ /* 0x000fe20000000000 */
[----:B------:R-:W-:Y:S01]  /*0970*/  ULDC.64 UR40, c[0x0][0x208] ;  /* 0x0000820000287ab9 */ /* 0x000fe20000000a00 */
[----:B------:R-:W-:Y:S02]  /*0980*/  BSSY B9, `(.L_x_9688) ;  /* 0x0001607000097945 */ /* 0x000fe40003800000 */
[----:B------:R-:W-:-:S05]  /*0990*/  SEL R2, R2, 0x2, !P0 ;  /* 0x0000000202027807 */ /* 0x000fca0004000000 */
[----:B------:R2:W-:Y:S01]  /*09a0*/  STL [R1+0x60], R2 ;  /* 0x0000600201007387 */ /* 0x0005e20000100800 */
[----:B01-34-:R-:W-:Y:S06]  /*09b0*/  BAR.SYNC.DEFER_BLOCKING 0x0 ;  /* 0x0000000000007b1d */ /* 0x01bfec0000010000 */
[----:B------:R-:W-:Y:S05]  /*09c0*/  @!P0 BRA `(.L_x_9689) ;  /* 0x000000e800c88947 */ /* 0x000fea0003800000 */
.L_x_9690:
        /* <DEDUP_REMOVED lines=8> */
[----:B-1----:R-:W-:-:S06]  /*0a50*/  ULEA UR4, UR5, UR4, 0x18 ;  /* 0x0000000405047291 */ /* 0x002fcc000f8ec03f */
[----:B------:R-:W-:Y:S01]  /*0a60*/  IMAD.U32 R18, RZ, RZ, UR4 ;  /* 0x00000004ff127e24 */ /* 0x000fe2000f8e00ff */
[----:B0-----:R-:W-:Y:S01]  /*0a70*/  SHF.R.U32.HI R0, RZ, 0x7, R0 ;  /* 0x00000007ff007819 */ /* 0x001fe20000011600 */
[----:B------:R-:W-:-:S03]  /*0a80*/  ULDC UR4, c[0x0][0xc3c] ;  /* 0x00030f0000047ab9 */ /* 0x000fc60000000800 */
[----:B------:R-:W-:-:S13]  /*0a90*/  ISETP.NE.AND P0, PT, R0, 0x1, PT ;  /* 0x000000010000780c */ /* 0x000fda0003f05270 */
[----:B------:R-:W-:Y:S08]  /*0aa0*/  @!P0 BAR.ARV 0x9, 0x100 ;  /* 0x0244000000008b1d */ /* 0x000ff00000002000 */
[----:B------:R-:W-:Y:S06]  /*0ab0*/  BAR.SYNC.DEFER_BLOCKING 0x5, 0x180 ;  /* 0x0146000000007b1d */ /* 0x000fec0000010000 */
[----:B------:R-:W0:Y:S02]  /*0ac0*/  LDS.128 R88, [R18+0x228d0] ;  /* 0x0228d00012587984 */ /* 0x000e240000000c00 */
[----:B------:R-:W-:Y:S06]  /*0ad0*/  BAR.ARV 0x4, 0x180 ;  /* 0x0106000000007b1d */ /* 0x000fec0000002000 */
[----:B0-----:R-:W-:-:S13]  /*0ae0*/  ISETP.GE.AND P0, PT, R91, UR4, PT ;  /* 0x000000045b007c0c */ /* 0x001fda000bf06270 */
[----:B------:R-:W-:Y:S05]  /*0af0*/  @P0 BRA `(.L_x_9691) ;  /* 0x0000015c00bc0947 */ /* 0x000fea0003800000 */
[----:B------:R-:W3:Y:S01]  /*0b00*/  LDL.LU R11, [R1+0x60] ;  /* 0x00006000010b7983 */ /* 0x000ee20000300800 */
[----:B------:R-:W0:Y:S02]  /*0b10*/  S2R R0, SR_TID.X ;  /* 0x0000000000007919 */ /* 0x000e240000002100 */
[----:B0-----:R-:W-:-:S05]  /*0b20*/  VIADD R10, R0, 0xffffff80 ;  /* 0xffffff80000a7836 */ /* 0x001fca0000000000 */
[----:B------:R-:W-:-:S04]  /*0b30*/  SHF.R.S32.HI R0, RZ, 0x1f, R10 ;  /* 0x0000001fff007819 */ /* 0x000fc8000001140a */
[----:B------:R-:W-:-:S04]  /*0b40*/  LEA.HI R3, R0, R10, RZ, 0x7 ;  /* 0x0000000a00037211 */ /* 0x000fc800078f38ff */
[----:B------:R-:W-:-:S05]  /*0b50*/  LOP3.LUT R230, R3, 0xffffff80, RZ, 0xc0, !PT ;  /* 0xffffff8003e67812 */ /* 0x000fca00078ec0ff */
[----:B------:R-:W-:-:S05]  /*0b60*/  IMAD.IADD R230, R10, 0x1, -R230 ;  /* 0x000000010ae67824 */ /* 0x000fca00078e0ae6 */
[----:B------:R-:W-:-:S04]  /*0b70*/  SHF.R.S32.HI R7, RZ, 0x1f, R230 ;  /* 0x0000001fff077819 */ /* 0x000fc800000114e6 */
[----:B------:R-:W-:-:S04]  /*0b80*/  LEA.HI R6, R7, R230, RZ, 0x2 ;  /* 0x000000e607067211 */ /* 0x000fc800078f10ff */
[--C-:B------:R-:W-:Y:S02]  /*0b90*/  SHF.R.S32.HI R4, RZ, 0x2, R6.reuse ;  /* 0x00000002ff047819 */ /* 0x100fe40000011406 */
[----:B------:R-:W-:Y:S02]  /*0ba0*/  SHF.R.S32.HI R5, RZ, 0x1f, R6 ;  /* 0x0000001fff057819 */ /* 0x000fe40000011406 */
[----:B------:R-:W-:Y:S02]  /*0bb0*/  SHF.R.S32.HI R234, RZ, 0x7, R3 ;  /* 0x00000007ffea7819 */ /* 0x000fe40000011403 */
[----:B------:R-:W-:Y:S02]  /*0bc0*/  LEA.HI R5, R5, R4, RZ, 0x3 ;  /* 0x0000000405057211 */ /* 0x000fe400078f18ff */
[----:B--2---:R-:W-:Y:S02]  /*0bd0*/  LEA.HI R2, R0, R10, RZ, 0x4 ;  /* 0x0000000a00027211 */ /* 0x004fe400078f20ff */
[----:B------:R-:W-:-:S02]  /*0be0*/  LOP3.LUT R9, R5, 0xfffffff8, RZ, 0xc0, !PT ;  /* 0xfffffff805097812 */ /* 0x000fc400078ec0ff */
[----:B------:R-:W-:Y:S02]  /*0bf0*/  LEA.HI R7, R7, R230, RZ, 0x5 ;  /* 0x000000e607077211 */ /* 0x000fe400078f28ff */
[----:B------:R-:W-:Y:S02]  /*0c00*/  LEA.HI R3, R3, R234, RZ, 0x1 ;  /* 0x000000ea03037211 */ /* 0x000fe400078f08ff */
[----:B------:R-:W-:Y:S01]  /*0c10*/  SHF.R.S32.HI R5, RZ, 0x4, R2 ;  /* 0x00000004ff057819 */ /* 0x000fe20000011402 */
[----:B------:R-:W-:Y:S01]  /*0c20*/  IMAD.IADD R8, R4, 0x1, -R9 ;  /* 0x0000000104087824 */ /* 0x000fe200078e0a09 */
[----:B------:R-:W-:Y:S02]  /*0c30*/  SHF.R.S32.HI R7, RZ, 0x5, R7 ;  /* 0x00000005ff077819 */ /* 0x000fe40000011407 */
[----:B------:R-:W-:Y:S02]  /*0c40*/  LOP3.LUT R3, R3, 0x3fffffe, RZ, 0xc0, !PT ;  /* 0x03fffffe03037812 */ /* 0x000fe400078ec0ff */
[----:B------:R-:W-:-:S02]  /*0c50*/  LOP3.LUT R4, R2, 0x3fffff0, RZ, 0xc0, !PT ;  /* 0x03fffff002047812 */ /* 0x000fc400078ec0ff */
[----:B------:R-:W-:Y:S01]  /*0c60*/  LEA.HI R2, R2, R5, RZ, 0x1 ;  /* 0x0000000502027211 */ /* 0x000fe200078f08ff */
[----:B------:R-:W-:Y:S01]  /*0c70*/  IMAD R8, R7, 0x10, R8 ;  /* 0x0000001007087824 */ /* 0x000fe200078e0208 */
[-C--:B------:R-:W-:Y:S01]  /*0c80*/  LEA.HI R211, R0, R10.reuse, RZ, 0x5 ;  /* 0x0000000a00d37211 */ /* 0x080fe200078f28ff */
[----:B------:R-:W-:Y:S01]  /*0c90*/  IMAD.IADD R3, R234, 0x1, -R3 ;  /* 0x00000001ea037824 */ /* 0x000fe200078e0a03 */
[----:B------:R-:W-:Y:S01]  /*0ca0*/  LOP3.LUT R2, R2, 0x1ffffffe, RZ, 0xc0, !PT ;  /* 0x1ffffffe02027812 */ /* 0x000fe200078ec0ff */
[----:B------:R-:W-:Y:S01]  /*0cb0*/  IMAD.IADD R4, R10, 0x1, -R4 ;  /* 0x000000010a047824 */ /* 0x000fe200078e0a04 */
[----:B------:R-:W-:Y:S01]  /*0cc0*/  SHF.R.S32.HI R211, RZ, 0x5, R211 ;  /* 0x00000005ffd37819 */ /* 0x000fe200000114d3 */
[----:B------:R-:W-:Y:S01]  /*0cd0*/  IMAD R235, R3, 0x40, R8 ;  /* 0x0000004003eb7824 */ /* 0x000fe200078e0208 */
[----:B------:R-:W-:Y:S01]  /*0ce0*/  LEA.HI R3, R0, R10, RZ, 0x2 ;  /* 0x0000000a00037211 */ /* 0x000fe200078f10ff */
[----:B------:R-:W-:Y:S02]  /*0cf0*/  IMAD.IADD R2, R5, 0x1, -R2 ;  /* 0x0000000105027824 */ /* 0x000fe400078e0a02 */
[----:B------:R-:W-:Y:S01]  /*0d00*/  IMAD R5, R211, 0x10, R4 ;  /* 0x00000010d3057824 */ /* 0x000fe200078e0204 */
[----:B------:R-:W-:-:S02]  /*0d10*/  LOP3.LUT R4, R3, 0xfffffffc, RZ, 0xc0, !PT ;  /* 0xfffffffc03047812 */ /* 0x000fc400078ec0ff */
[----:B------:R-:W-:-:S03]  /*0d20*/  LEA.HI R0, R0, R10, RZ, 0x3 ;  /* 0x0000000a00007211 */ /* 0x000fc600078f18ff */
[----:B------:R-:W-:Y:S01]  /*0d30*/  IMAD.IADD R4, R10, 0x1, -R4 ;  /* 0x000000010a047824 */ /* 0x000fe200078e0a04 */
[----:B------:R-:W-:Y:S02]  /*0d40*/  LOP3.LUT R216, R0, 0xfffffff8, RZ, 0xc0, !PT ;  /* 0xfffffff800d87812 */ /* 0x000fe400078ec0ff */
[----:B------:R-:W-:Y:S02]  /*0d50*/  SHF.R.S32.HI R228, RZ, 0x3, R0 ;  /* 0x00000003ffe47819 */ /* 0x000fe40000011400 */
[--C-:B------:R-:W-:Y:S02]  /*0d60*/  SHF.R.S32.HI R19, RZ, 0x2, R3.reuse ;  /* 0x00000002ff137819 */ /* 0x100fe40000011403 */
[----:B------:R-:W-:Y:S02]  /*0d70*/  LEA.HI R0, R4, R4, RZ, 0x1 ;  /* 0x0000000404007211 */ /* 0x000fe400078f08ff */
[----:B------:R-:W-:Y:S01]  /*0d80*/  SHF.R.S32.HI R8, RZ, 0x1f, R3 ;  /* 0x0000001fff087819 */ /* 0x000fe20000011403 */
[----:B------:R-:W-:Y:S01]  /*0d90*/  VIADD R222, R19, 0x40 ;  /* 0x0000004013de7836 */ /* 0x000fe20000000000 */
[----:B------:R-:W-:Y:S01]  /*0da0*/  LOP3.LUT R3, R0, 0x1ffffffe, RZ, 0xc0, !PT ;  /* 0x1ffffffe00037812 */ /* 0x000fe200078ec0ff */
[----:B------:R-:W-:-:S04]  /*0db0*/  IMAD.IADD R216, R10, 0x1, -R216 ;  /* 0x000000010ad87824 */ /* 0x000fc800078e0ad8 */
[----:B------:R-:W-:Y:S01]  /*0dc0*/  IMAD.IADD R0, R4, 0x1, -R3 ;  /* 0x0000000104007824 */ /* 0x000fe200078e0a03 */
[----:B------:R-:W-:Y:S01]  /*0dd0*/  SHF.R.S32.HI R3, RZ, 0x1f, R222 ;  /* 0x0000001fff037819 */ /* 0x000fe200000114de */
[----:B------:R-:W-:-:S03]  /*0de0*/  IMAD.SHL.U32 R209, R216, 0x8, RZ ;  /* 0x00000008d8d17824 */ /* 0x000fc600078e00ff */
[----:B------:R-:W-:Y:S01]  /*0df0*/  LEA.HI R3, R3, R222, RZ, 0x3 ;  /* 0x000000de03037211 */ /* 0x000fe200078f18ff */
[----:B------:R-:W-:-:S04]  /*0e00*/  VIADD R215, R209, 0xc0 ;  /* 0x000000c0d1d77836 */ /* 0x000fc80000000000 */
[----:B------:R-:W-:Y:S02]  /*0e10*/  IMAD.SHL.U32 R3, R3, 0x40, RZ ;  /* 0x0000004003037824 */ /* 0x000fe400078e00ff */
[----:B------:R-:W-:-:S03]  /*0e20*/  IMAD R9, R5, 0x8, R2 ;  /* 0x0000000805097824 */ /* 0x000fc600078e0202 */
[----:B------:R-:W-:Y:S02]  /*0e30*/  LOP3.LUT R212, R3, 0xfffffe00, RZ, 0xc0, !PT ;  /* 0xfffffe0003d47812 */ /* 0x000fe400078ec0ff */
[----:B------:R-:W-:Y:S01]  /*0e40*/  SHF.R.S32.HI R3, RZ, 0x1f, R215 ;  /* 0x0000001fff037819 */ /* 0x000fe200000114d7 */
[----:B------:R-:W-:Y:S02]  /*0e50*/  IMAD.SHL.U32 R3, R9, 0x8, RZ ;  /* 0x0000000809037824 */ /* 0x000fe400078e00ff */
[----:B------:R-:W-:-:S03]  /*0e60*/  IMAD.SHL.U32 R210, R222, 0x40, RZ ;  /* 0x00000040ded27824 */ /* 0x000fc600078e00ff */
[----:B------:R0:W-:Y:S01]  /*0e70*/  STL [R1+0x4], R3 ;  /* 0x0000040301007387 */ /* 0x0001e20000100800 */
[----:B------:R-:W-:Y:S01]  /*0e80*/  IMAD.SHL.U32 R16, R4, 0x8, RZ ;  /* 0x0000000804107824 */ /* 0x000fe200078e00ff */
[----:B------:R-:W-:Y:S01]  /*0e90*/  LOP3.LUT R210, R210, 0x1c0, RZ, 0xc0, !PT ;  /* 0x000001c0d2d27812 */ /* 0x000fe200078ec0ff */
[----:B------:R-:W-:Y:S01]  /*0ea0*/  IMAD.SHL.U32 R22, R4, 0x4, RZ ;  /* 0x0000000404167824 */ /* 0x000fe200078e00ff */
[----:B------:R-:W-:Y:S02]  /*0eb0*/  SHF.R.S32.HI R4, RZ, 0x1f, R209 ;  /* 0x0000001fff047819 */ /* 0x000fe400000114d1 */
[----:B------:R-:W-:Y:S01]  /*0ec0*/  LEA.HI R8, R8, R19, RZ, 0x3 ;  /* 0x0000001308087211 */ /* 0x000fe200078f18ff */
[----:B------:R-:W-:Y:S01]  /*0ed0*/  VIADD R202, R22, 0x10 ;  /* 0x0000001016ca7836 */ /* 0x000fe20000000000 */
[----:B------:R-:W-:Y:S02]  /*0ee0*/  SHF.R.U32.HI R4, RZ, 0x3, R210 ;  /* 0x00000003ff047819 */ /* 0x000fe400000116d2 */
[----:B------:R-:W-:Y:S01]  /*0ef0*/  LOP3.LUT R7, R210, 0x38, R16, 0xf8, !PT ;  /* 0x00000038d2077812 */ /* 0x000fe200078ef810 */
[C---:B------:R-:W-:Y:S01]  /*0f00*/  VIADD R214, R209.reuse, 0x40 ;  /* 0x00000040d1d67836 */ /* 0x040fe20000000000 */
[----:B------:R-:W-:Y:S01]  /*0f10*/  LOP3.LUT R8, R8, 0xfffffff8, RZ, 0xc0, !PT ;  /* 0xfffffff808087812 */ /* 0x000fe200078ec0ff */
[----:B------:R-:W-:Y:S01]  /*0f20*/  VIADD R213, R209, 0x80 ;  /* 0x00000080d1d57836 */ /* 0x000fe20000000000 */
[----:B------:R-:W-:-:S02]  /*0f30*/  LOP3.LUT R5, R6, 0x7ffffffc, RZ, 0xc0, !PT ;  /* 0x7ffffffc06057812 */ /* 0x000fc400078ec0ff */
[----:B------:R-:W-:Y:S02]  /*0f40*/  LOP3.LUT R7, R212, R7, R4, 0xf6, !PT ;  /* 0x00000007d4077212 */ /* 0x000fe400078ef604 */
[----:B------:R-:W-:Y:S01]  /*0f50*/  SHF.R.S32.HI R231, RZ, 0x1f, R202 ;  /* 0x0000001fffe77819 */ /* 0x000fe200000114ca */
[----:B------:R-:W-:Y:S01]  /*0f60*/  IMAD.MOV.U32 R223, RZ, RZ, RZ ;  /* 0x000000ffffdf7224 */ /* 0x000fe200078e00ff */
[----:B------:R-:W-:Y:S01]  /*0f70*/  SHF.R.S32.HI R6, RZ, 0x1f, R214 ;  /* 0x0000001fff067819 */ /* 0x000fe200000114d6 */
[----:B------:R-:W-:Y:S01]  /*0f80*/  IMAD.MOV.U32 R2, RZ, RZ, RZ ;  /* 0x000000ffff027224 */ /* 0x000fe200078e00ff */
[----:B------:R-:W-:Y:S01]  /*0f90*/  CS2R R200, SRZ ;  /* 0x0000000000c87805 */ /* 0x000fe2000001ff00 */
[----:B------:R-:W-:Y:S01]  /*0fa0*/  IMAD.MOV.U32 R208, RZ, RZ, RZ ;  /* 0x000000ffffd07224 */ /* 0x000fe200078e00ff */
[----:B------:R-:W-:Y:S01]  /*0fb0*/  SHF.R.S32.HI R225, RZ, 0x1f, R19 ;  /* 0x0000001fffe17819 */ /* 0x000fe20000011413 */
[----:B------:R-:W-:Y:S01]  /*0fc0*/  IMAD.IADD R227, R19, 0x1, -R8 ;  /* 0x0000000113e37824 */ /* 0x000fe200078e0a08 */
[----:B------:R-:W-:Y:S01]  /*0fd0*/  SHF.R.S32.HI R17, RZ, 0x1f, R16 ;  /* 0x0000001fff117819 */ /* 0x000fe20000011410 */
[----:B------:R-:W-:Y:S01]  /*0fe0*/  IMAD.SHL.U32 R232, R202, 0x2, RZ ;  /* 0x00000002cae87824 */ /* 0x000fe200078e00ff */
[----:B------:R-:W-:Y:S01]  /*0ff0*/  SHF.R.S32.HI R6, RZ, 0x1f, R213 ;  /* 0x0000001fff067819 */ /* 0x000fe200000114d5 */
[----:B------:R-:W-:Y:S01]  /*1000*/  IMAD.IADD R236, R230, 0x1, -R5 ;  /* 0x00000001e6ec7824 */ /* 0x000fe200078e0a05 */
[----:B------:R-:W-:Y:S01]  /*1010*/  SHF.L.U64.HI R231, R202, 0x1, R231 ;  /* 0x00000001cae77819 */ /* 0x000fe200000102e7 */
[----:B------:R-:W-:-:S02]  /*1020*/  IMAD R233, R7, 0x2, R18 ;  /* 0x0000000207e97824 */ /* 0x000fc400078e0212 */
[----:B------:R-:W-:Y:S01]  /*1030*/  IMAD R237, R0, 0x8, R235 ;  /* 0x0000000800ed7824 */ /* 0x000fe200078e02eb */
[----:B0--3--:R-:W-:-:S07]  /*1040*/  LOP3.LUT R203, R11, 0x1, RZ, 0xfc, !PT ;  /* 0x000000010bcb7812 */ /* 0x009fce00078efcff */
.L_x_9824:
[----:B0-----:R-:W0:Y:S02]  /*1050*/  LDC.64 R4, c[0x0][0xc88] ;  /* 0x00032200ff047b82 */ /* 0x001e240000000a00 */
[----:B0-----:R-:W-:-:S05]  /*1060*/  IMAD.WIDE R4, R91, 0x4, R4 ;  /* 0x000000045b047825 */ /* 0x001fca00078e0204 */
[----:B--2---:R-:W2:Y:S01]  /*1070*/  LDG.E R221, desc[UR40][R4.64] ;  /* 0x0000002804dd7981 */ /* 0x004ea2000c1e1900 */
[----:B------:R-:W-:Y:S05]  /*1080*/  YIELD ;  /* 0x0000000000007946 */ /* 0x000fea0003800000 */
[----:B------:R-:W-:Y:S01]  /*1090*/  ULDC.64 UR4, c[0x0][0xa28] ;  /* 0x00028a0000047ab9 */ /* 0x000fe20000000a00 */
[----:B------:R-:W-:Y:S01]  /*10a0*/  ULDC.64 UR8, c[0x0][0xa18] ;  /* 0x0002860000087ab9 */ /* 0x000fe20000000a00 */
[----:B------:R-:W-:Y:S01]  /*10b0*/  ISETP.NE.U32.AND P1, PT, RZ, UR4, PT ;  /* 0x00000004ff007c0c */ /* 0x000fe2000bf25070 */
[----:B------:R-:W-:Y:S01]  /*10c0*/  ULDC.64 UR6, c[0x0][0xa08] ;  /* 0x0002820000067ab9 */ /* 0x000fe20000000a00 */
[----:B------:R-:W-:Y:S01]  /*10d0*/  IMAD.MOV.U32 R3, RZ, RZ, RZ ;  /* 0x000000ffff037224 */ /* 0x000fe200078e00ff */
[----:B------:R-:W-:Y:S01]  /*10e0*/  ISETP.NE.U32.AND P0, PT, RZ, UR6, PT ;  /* 0x00000006ff007c0c */ /* 0x000fe2000bf05070 */
[----:B------:R-:W-:Y:S01]  /*10f0*/  IMAD.MOV.U32 R31, RZ, RZ, RZ ;  /* 0x000000ffff1f7224 */ /* 0x000fe200078e00ff */
[----:B------:R-:W-:-:S02]  /*1100*/  ISETP.NE.AND.EX P1, PT, RZ, UR5, PT, P1 ;  /* 0x00000005ff007c0c */ /* 0x000fc4000bf25310 */
[----:B------:R-:W-:Y:S02]  /*1110*/  ISETP.NE.AND.EX P0, PT, RZ, UR7, PT, P0 ;  /* 0x00000007ff007c0c */ /* 0x000fe4000bf05300 */
[----:B--2---:R-:W-:Y:S01]  /*1120*/  SHF.R.S32.HI R229, RZ, 0x1f, R221 ;  /* 0x0000001fffe57819 */ /* 0x004fe200000114dd */
[----:B------:R-:W-:-:S08]  /*1130*/  IMAD.SHL.U32 R219, R221, 0x4, RZ ;  /* 0x00000004dddb7824 */ /* 0x000fd000078e00ff */
[C---:B------:R-:W-:Y:S02]  /*1140*/  @P1 LEA R6, P2, R221.reuse, UR4, 0x2 ;  /* 0x00000004dd061c11 */ /* 0x040fe4000f8410ff */
[C-C-:B------:R-:W-:Y:S02]  /*1150*/  SHF.L.U64.HI R220, R221.reuse, 0x2, R229.reuse ;  /* 0x00000002dddc7819 */ /* 0x140fe400000102e5 */
[----:B------:R-:W-:Y:S02]  /*1160*/  @P1 LEA.HI.X R7, R221, UR5, R229, 0x2, P2 ;  /* 0x00000005dd071c11 */ /* 0x000fe400090f14e5 */
[----:B------:R-:W-:Y:S01]  /*1170*/  ISETP.NE.U32.AND P2, PT, RZ, UR8, PT ;  /* 0x00000008ff007c0c */ /* 0x000fe2000bf45070 */
[----:B------:R-:W-:Y:S01]  /*1180*/  ULDC UR4, c[0x0][0x288] ;  /* 0x0000a20000047ab9 */ /* 0x000fe20000000800 */
[----:B------:R-:W-:Y:S01]  /*1190*/  IADD3 R8, P3, R219, UR6, RZ ;  /* 0x00000006db087c10 */ /* 0x000fe2000ff7e0ff */
[----:B------:R0:W5:Y:S01]  /*11a0*/  @P1 LDG.E R3, desc[UR40][R6.64] ;  /* 0x0000002806031981 */ /* 0x000162000c1e1900 */
[----:B------:R-:W-:Y:S01]  /*11b0*/  ISETP.NE.AND.EX P2, PT, RZ, UR9, PT, P2 ;  /* 0x00000009ff007c0c */ /* 0x000fe2000bf45320 */
[----:B------:R-:W-:Y:S01]  /*11c0*/  IMAD.U32 R39, RZ, RZ, UR4 ;  /* 0x00000004ff277e24 */ /* 0x000fe2000f8e00ff */
[----:B------:R-:W-:Y:S01]  /*11d0*/  IADD3.X R9, R220, UR7, RZ, P3, !PT ;  /* 0x00000007dc097c10 */ /* 0x000fe20009ffe4ff */
[----:B------:R-:W-:-:S04]  /*11e0*/  ULDC.64 UR4, c[0x0][0x418] ;  /* 0x0001060000047ab9 */ /* 0x000fc80000000a00 */
[----:B------:R0:W5:Y:S06]  /*11f0*/  @P0 LDG.E R31, desc[UR40][R8.64] ;  /* 0x00000028081f0981 */ /* 0x00016c000c1e1900 */
[----:B------:R-:W-:-:S04]  /*1200*/  @P2 IADD3 R4, P1, R219, UR8, RZ ;  /* 0x00000008db042c10 */ /* 0x000fc8000ff3e0ff */
[----:B------:R-:W-:-:S05]  /*1210*/  @P2 IADD3.X R5, R220, UR9, RZ, P1, !PT ;  /* 0x00000009dc052c10 */ /* 0x000fca0008ffe4ff */
[----:B------:R0:W5:Y:S01]  /*1220*/  @P2 LDG.E R39, desc[UR40][R4.64] ;  /* 0x0000002804272981 */ /* 0x000162000c1e1900 */
[----:B------:R-:W-:-:S03]  /*1230*/  UISETP.NE.U32.AND UP0, UPT, UR4, URZ, UPT ;  /* 0x0000003f0400728c */ /* 0x000fc6000bf05070 */
[----:B------:R-:W-:Y:S01]  /*1240*/  ULDC UR4, c[0x0][0x424] ;  /* 0x0001090000047ab9 */ /* 0x000fe20000000800 */
[----:B------:R-:W-:-:S03]  /*1250*/  UISETP.NE.AND.EX UP0, UPT, UR5, URZ, UPT, UP0 ;  /* 0x0000003f0500728c */ /* 0x000fc6000bf05300 */
[----:B------:R-:W-:Y:S01]  /*1260*/  ULDC UR5, c[0x0][0x2f0] ;  /* 0x0000bc0000057ab9 */ /* 0x000fe20000000800 */
[----:B------:R-:W-:-:S04]  /*1270*/  USEL UR4, UR4, 0x1, UP0 ;  /* 0x0000000104047887 */ /* 0x000fc80008000000 */
[----:B------:R-:W-:-:S03]  /*1280*/  UIMAD UR4, UR4, UR5, URZ ;  /* 0x00000005040472a4 */ /* 0x000fc6000f8e023f */
[----:B------:R-:W-:Y:S02]  /*1290*/  ULDC UR5, c[0x0][0x348] ;  /* 0x0000d20000057ab9 */ /* 0x000fe40000000800 */
[----:B------:R-:W-:Y:S02]  /*12a0*/  IMAD.U32 R60, RZ, RZ, UR5 ;  /* 0x00000005ff3c7e24 */ /* 0x000fe4000f8e00ff */
[----:B------:R-:W-:Y:S02]  /*12b0*/  IMAD.U32 R28, RZ, RZ, UR4 ;  /* 0x00000004ff1c7e24 */ /* 0x000fe4000f8e00ff */
[----:B------:R-:W-:Y:S01]  /*12c0*/  IMAD.MOV.U32 R29, RZ, RZ, R221 ;  /* 0x000000ffff1d7224 */ /* 0x000fe200078e00dd */
[----:B0--34-:R-:W-:Y:S06]  /*12d0*/  @P2 BRA `(.L_x_9692) ;  /* 0x0000000000242947 */ /* 0x019fec0003800000 */
        /* <DEDUP_REMOVED lines=9> */
.L_x_9692:
[----:B------:R-:W-:Y:S01]  /*1370*/  ULDC.64 UR4, c[0x0][0xa20] ;  /* 0x0002880000047ab9 */ /* 0x000fe20000000a00 */
[----:B------:R-:W-:Y:S01]  /*1380*/  IMAD.MOV.U32 R224, RZ, RZ, R89 ;  /* 0x000000ffffe07224 */ /* 0x000fe200078e0059 */
[----:B------:R-:W-:Y:S01]  /*1390*/  ISETP.NE.U32.AND P1, PT, RZ, UR4, PT ;  /* 0x00000004ff007c0c */ /* 0x000fe2000bf25070 */
[----:B------:R-:W-:-:S03]  /*13a0*/  IMAD.MOV.U32 R218, RZ, RZ, R90 ;  /* 0x000000ffffda7224 */ /* 0x000fc600078e005a */
[----:B------:R-:W-:-:S13]  /*13b0*/  ISETP.NE.AND.EX P1, PT, RZ, UR5, PT, P1 ;  /* 0x00000005ff007c0c */ /* 0x000fda000bf25310 */
[----:B------:R-:W-:Y:S05]  /*13c0*/  @!P1 BRA `(.L_x_9693) ;  /* 0x0000000000109947 */ /* 0x000fea0003800000 */
[----:B------:R-:W-:-:S04]  /*13d0*/  IADD3 R4, P0, R219, UR4, RZ ;  /* 0x00000004db047c10 */ /* 0x000fc8000ff1e0ff */
[----:B------:R-:W-:-:S05]  /*13e0*/  IADD3.X R5, R220, UR5, RZ, P0, !PT ;  /* 0x00000005dc057c10 */ /* 0x000fca00087fe4ff */
[----:B------:R0:W5:Y:S01]  /*13f0*/  LDG.E R28, desc[UR40][R4.64] ;  /* 0x00000028041c7981 */ /* 0x000162000c1e1900 */
[----:B------:R-:W-:Y:S05]  /*1400*/  BRA `(.L_x_9694) ;  /* 0x0000000000107947 */ /* 0x000fea0003800000 */
.L_x_9693:
[----:B------:R-:W-:Y:S05]  /*1410*/  @!P0 BRA `(.L_x_9694) ;  /* 0x00000000000c8947 */ /* 0x000fea0003800000 */
[----:B------:R-:W2:Y:S04]  /*1420*/  LDG.E R5, desc[UR40][R8.64] ;  /* 0x0000002808057981 */ /* 0x000ea8000c1e1900 */
[----:B------:R-:W2:Y:S02]  /*1430*/  LDG.E R28, desc[UR40][R8.64+0x4] ;  /* 0x00000428081c7981 */ /* 0x000ea4000c1e1900 */
[----:B--2---:R-:W-:-:S07]  /*1440*/  IMAD.IADD R28, R28, 0x1, -R5 ;  /* 0x000000011c1c7824 */ /* 0x004fce00078e0a05 */
.L_x_9694:
        /* <DEDUP_REMOVED lines=8> */
[----:B------:R0:W2:Y:S01]  /*14d0*/  @P0 LDG.E R9, desc[UR40][R4.64+0x4] ;  /* 0x0000042804090981 */ /* 0x0000a2000c1e1900 */
[----:B------:R-:W-:Y:S01]  /*14e0*/  ISETP.NE.U32.AND P1, PT, RZ, UR4, PT ;  /* 0x00000004ff007c0c */ /* 0x000fe2000bf25070 */
[----:B------:R-:W-:-:S03]  /*14f0*/  IMAD.MOV.U32 R38, RZ, RZ, R28 ;  /* 0x000000ffff267224 */ /* 0x000fc600078e001c */
[----:B------:R-:W-:Y:S01]  /*1500*/  ISETP.NE.AND.EX P1, PT, RZ, UR5, PT, P1 ;  /* 0x00000005ff007c0c */ /* 0x000fe2000bf25310 */
[----:B0-----:R-:W-:-:S05]  /*1510*/  IMAD.MOV R4, RZ, RZ, -R3 ;  /* 0x000000ffff047224 */ /* 0x001fca00078e0a03 */
[----:B------:R-:W-:-:S07]  /*1520*/  VIMNMX R4, RZ, R4, !PT ;  /* 0x00000004ff047248 */ /* 0x000fce0007fe0100 */
[----:B------:R-:W-:-:S04]  /*1530*/  @P1 IADD3 R6, P2, R219, UR4, RZ ;  /* 0x00000004db061c10 */ /* 0x000fc8000ff5e0ff */
[----:B------:R-:W-:-:S05]  /*1540*/  @P1 IADD3.X R7, R220, UR5, RZ, P2, !PT ;  /* 0x00000005dc071c10 */ /* 0x000fca00097fe4ff */
[----:B------:R0:W5:Y:S01]  /*1550*/  @P1 LDG.E R38, desc[UR40][R6.64] ;  /* 0x0000002806261981 */ /* 0x000162000c1e1900 */
[----:B--2---:R-:W-:-:S04]  /*1560*/  @P0 IMAD.IADD R60, R9, 0x1, -R0 ;  /* 0x00000001093c0824 */ /* 0x004fc800078e0a00 */
[----:B------:R-:W-:-:S04]  /*1570*/  IMAD.IADD R172, R3, 0x1, R60 ;  /* 0x0000000103ac7824 */ /* 0x000fc800078e023c */
[----:B------:R-:W-:-:S04]  /*1580*/  VIADD R0, R172, 0x5f ;  /* 0x0000005fac007836 */ /* 0x000fc80000000000 */
[----:B------:R-:W-:-:S05]  /*1590*/  IMAD.HI R0, R0, 0x2aaaaaab, RZ ;  /* 0x2aaaaaab00007827 */ /* 0x000fca00078e02ff */
[----:B------:R-:W-:-:S04]  /*15a0*/  SHF.R.U32.HI R173, RZ, 0x1f, R0 ;  /* 0x0000001fffad7819 */ /* 0x000fc80000011600 */
[----:B------:R-:W-:-:S05]  /*15b0*/  LEA.HI.SX32 R173, R0, R173, 0x1c ;  /* 0x000000ad00ad7211 */ /* 0x000fca00078fe2ff */
[----:B------:R-:W-:-:S05]  /*15c0*/  IMAD R3, R173, 0x60, -R3 ;  /* 0x00000060ad037824 */ /* 0x000fca00078e0a03 */
[----:B------:R-:W-:-:S04]  /*15d0*/  VIMNMX R3, R3, R60, PT ;  /* 0x0000003c03037248 */ /* 0x000fc80003fe0100 */
[----:B------:R-:W-:Y:S01]  /*15e0*/  ISETP.GT.AND P0, PT, R3, R4, PT ;  /* 0x000000040300720c */ /* 0x000fe20003f04270 */
[----:B------:R-:W-:-:S05]  /*15f0*/  IMAD.WIDE.U32 R4, R4, -0x55555555, RZ ;  /* 0xaaaaaaab04047825 */ /* 0x000fca00078e00ff */
[----:B------:R-:W-:-:S05]  /*1600*/  SHF.R.U32.HI R27, RZ, 0x6, R5 ;  /* 0x00000006ff1b7819 */ /* 0x000fca0000011605 */
[----:B------:R-:W-:Y:S02]  /*1610*/  IMAD.MOV.U32 R26, RZ, RZ, R27 ;  /* 0x000000ffff1a7224 */ /* 0x000fe400078e001b */
[----:B------:R-:W-:-:S04]  /*1620*/  @P0 VIADD R0, R3, 0x5f ;  /* 0x0000005f03000836 */ /* 0x000fc80000000000 */
[----:B------:R-:W-:-:S05]  /*1630*/  @P0 IMAD.HI R0, R0, 0x2aaaaaab, RZ ;  /* 0x2aaaaaab00000827 */ /* 0x000fca00078e02ff */
[----:B------:R-:W-:-:S04]  /*1640*/  @P0 SHF.R.U32.HI R3, RZ, 0x1f, R0 ;  /* 0x0000001fff030819 */ /* 0x000fc80000011600 */
[----:B------:R-:W-:Y:S02]  /*1650*/  @P0 LEA.HI.SX32 R26, R0, R3, 0x1c ;  /* 0x00000003001a0211 */ /* 0x000fe400078fe2ff */
        /* <DEDUP_REMOVED lines=23> */
.L_x_9697:
[----:B------:R-:W-:Y:S05]  /*17d0*/  BSYNC B6 ;  /* 0x0000000000067941 */ /* 0x000fea0003800000 */
.L_x_9696:
        /* <DEDUP_REMOVED lines=20> */
.L_x_9699:
[----:B------:R-:W-:Y:S05]  /*1920*/  BSYNC B6 ;  /* 0x0000000000067941 */ /* 0x000fea0003800000 */
.L_x_9698:
[----:B------:R-:W-:Y:S01]  /*1930*/  ULDC.64 UR4, c[0x0][0x9f8] ;  /* 0x00027e0000047ab9 */ /* 0x000fe20000000a00 */
[----:B------:R-:W0:Y:S01]  /*1940*/  S2R R32, SR_TID.X ;  /* 0x0000000000207919 */ /* 0x000e220000002100 */
[----:B------:R-:W-:Y:S01]  /*1950*/  ISETP.NE.U32.AND P0, PT, RZ, UR4, PT ;  /* 0x00000004ff007c0c */ /* 0x000fe2000bf05070 */
[----:B------:R-:W1:Y:S01]  /*1960*/  LDC.64 R8, c[0x0][0x300] ;  /* 0x0000c000ff087b82 */ /* 0x000e620000000a00 */
[----:B------:R-:W-:Y:S01]  /*1970*/  IMAD.IADD R58, R31, 0x1, R28 ;  /* 0x000000011f3a7824 */ /* 0x000fe200078e021c */
[----:B------:R-:W-:Y:S01]  /*1980*/  ULDC.64 UR6, c[0x0][0xa08] ;  /* 0x0002820000067ab9 */ /* 0x000fe20000000a00 */
[----:B------:R-:W-:Y:S02]  /*1990*/  ISETP.NE.AND.EX P0, PT, RZ, UR5, PT, P0 ;  /* 0x00000005ff007c0c */ /* 0x000fe4000bf05300 */
[----:B------:R-:W-:Y:S01]  /*19a0*/  SHF.R.S32.HI R11, RZ, 0x1f, R90 ;  /* 0x0000001fff0b7819 */ /* 0x000fe2000001145a */
[----:B------:R-:W-:Y:S02]  /*19b0*/  VIADD R62, R16, 0x20 ;  /* 0x00000020103e7836 */ /* 0x000fe40000000000 */
[----:B------:R-:W2:Y:S08]  /*19c0*/  LDC.64 R56, c[0x0][0x3f8] ;  /* 0x0000fe00ff387b82 */ /* 0x000eb00000000a00 */
[----:B------:R-:W-:Y:S01]  /*19d0*/  @P0 IADD3 R4, P1, R219, UR4, RZ ;  /* 0x00000004db040c10 */ /* 0x000fe2000ff3e0ff */
[----:B------:R-:W3:Y:S03]  /*19e0*/  LDC R43, c[0x0][0x3f4] ;  /* 0x0000fd00ff2b7b82 */ /* 0x000ee60000000800 */
[----:B------:R-:W-:Y:S01]  /*19f0*/  @P0 IADD3.X R5, R220, UR5, RZ, P1, !PT ;  /* 0x00000005dc050c10 */ /* 0x000fe20008ffe4ff */
[----:B------:R-:W-:-:S04]  /*1a00*/  ULDC.64 UR4, c[0x0][0x308] ;  /* 0x0000c20000047ab9 */ /* 0x000fc80000000a00 */
[----:B------:R4:W3:Y:S01]  /*1a10*/  @P0 LDG.E R29, desc[UR40][R4.64] ;  /* 0x00000028041d0981 */ /* 0x0008e2000c1e1900 */
[----:B------:R-:W-:Y:S01]  /*1a20*/  SHF.R.S32.HI R40, RZ, 0x1f, R58 ;  /* 0x0000001fff287819 */ /* 0x000fe2000001143a */
[-C--:B-1----:R-:W-:Y:S01]  /*1a30*/  IMAD.WIDE.U32 R6, R58, R8.reuse, RZ ;  /* 0x000000083a067225 */ /* 0x082fe200078e00ff */
[----:B------:R-:W-:Y:S01]  /*1a40*/  ISETP.NE.U32.AND P0, PT, RZ, UR6, PT ;  /* 0x00000006ff007c0c */ /* 0x000fe2000bf05070 */
[----:B------:R-:W1:Y:S01]  /*1a50*/  LDC.64 R14, c[0x0][0x408] ;  /* 0x00010200ff0e7b82 */ /* 0x000e620000000a00 */
[----:B0-----:R-:W-:Y:S01]  /*1a60*/  SHF.R.U32.HI R42, RZ, 0x7, R32 ;  /* 0x00000007ff2a7819 */ /* 0x001fe20000011620 */
[-C--:B------:R-:W-:Y:S01]  /*1a70*/  IMAD R0, R40, R8.reuse, RZ ;  /* 0x0000000828007224 */ /* 0x080fe200078e02ff */
[----:B------:R-:W-:Y:S01]  /*1a80*/  ISETP.NE.AND.EX P0, PT, RZ, UR7, PT, P0 ;  /* 0x00000007ff007c0c */ /* 0x000fe2000bf05300 */
[----:B------:R-:W-:Y:S01]  /*1a90*/  IMAD R10, R225, R8, RZ ;  /* 0x00000008e10a7224 */ /* 0x000fe200078e02ff */
[----:B------:R-:W-:Y:S01]  /*1aa0*/  ISETP.NE.AND P6, PT, R42, 0x1, PT ;  /* 0x000000012a00780c */ /* 0x000fe20003fc5270 */
[----:B------:R-:W-:Y:S01]  /*1ab0*/  IMAD R3, R58, R9, R0 ;  /* 0x000000093a037224 */ /* 0x000fe200078e0200 */
[----:B------:R-:W-:Y:S01]  /*1ac0*/  SHF.L.U64.HI R67, R8, 0x6, R9 ;  /* 0x0000000608437819 */ /* 0x000fe20000010209 */
[----:B------:R-:W-:Y:S01]  /*1ad0*/  VIADD R63, R16, 0x40 ;  /* 0x00000040103f7836 */ /* 0x000fe20000000000 */
[----:B--2---:R-:W-:Y:S01]  /*1ae0*/  SHF.L.U64.HI R72, R56, 0x6, R57 ;  /* 0x0000000638487819 */ /* 0x004fe20000010239 */
[----:B------:R-:W-:Y:S01]  /*1af0*/  IMAD.IADD R7, R7, 0x1, R3 ;  /* 0x0000000107077824 */ /* 0x000fe200078e0203 */
[----:B------:R-:W-:Y:S01]  /*1b00*/  SHF.R.S32.HI R75, RZ, 0x1f, R222 ;  /* 0x0000001fff4b7819 */ /* 0x000fe200000114de */
[----:B------:R-:W-:-:S02]  /*1b10*/  IMAD R3, R11, UR4, RZ ;  /* 0x000000040b037c24 */ /* 0x000fc4000f8e02ff */
[----:B----4-:R-:W-:-:S04]  /*1b20*/  IMAD.WIDE.U32 R4, R90, UR4, R6 ;  /* 0x000000045a047c25 */ /* 0x010fc8000f8e0006 */
[----:B------:R-:W-:Y:S01]  /*1b30*/  IMAD R3, R90, UR5, R3 ;  /* 0x000000055a037c24 */ /* 0x000fe2000f8e0203 */
[----:B------:R-:W-:Y:S01]  /*1b40*/  ULDC.64 UR4, c[0x0][0x310] ;  /* 0x0000c40000047ab9 */ /* 0x000fe20000000a00 */
[----:B------:R-:W-:-:S04]  /*1b50*/  IMAD.WIDE.U32 R6, R19, R8, R16 ;  /* 0x0000000813067225 */ /* 0x000fc800078e0010 */
[----:B------:R-:W-:Y:S01]  /*1b60*/  IMAD.IADD R5, R5, 0x1, R3 ;  /* 0x0000000105057824 */ /* 0x000fe200078e0203 */
[----:B-1----:R-:W-:Y:S01]  /*1b70*/  SHF.L.U64.HI R69, R14, 0x6, R15 ;  /* 0x000000060e457819 */ /* 0x002fe2000001020f */
[C---:B------:R-:W-:Y:S02]  /*1b80*/  VIADD R64, R16.reuse, 0x60 ;  /* 0x0000006010407836 */ /* 0x040fe40000000000 */
[C---:B------:R-:W-:Y:S02]  /*1b90*/  VIADD R12, R16.reuse, 0xc0 ;  /* 0x000000c0100c7836 */ /* 0x040fe40000000000 */
[C---:B------:R-:W-:Y:S02]  /*1ba0*/  VIADD R65, R16.reuse, 0x80 ;  /* 0x0000008010417836 */ /* 0x040fe40000000000 */
[C---:B------:R-:W-:Y:S02]  /*1bb0*/  VIADD R66, R16.reuse, 0xa0 ;  /* 0x000000a010427836 */ /* 0x040fe40000000000 */
[----:B------:R-:W-:-:S02]  /*1bc0*/  VIADD R23, R16, 0xe0 ;  /* 0x000000e010177836 */ /* 0x000fc40000000000 */
[----:B------:R-:W-:Y:S02]  /*1bd0*/  IMAD R28, R225, R56, RZ ;  /* 0x00000038e11c7224 */ /* 0x000fe400078e02ff */
[----:B------:R-:W-:Y:S02]  /*1be0*/  IMAD.SHL.U32 R71, R227, 0x40, RZ ;  /* 0x00000040e3477824 */ /* 0x000fe400078e00ff */
[----:B------:R-:W-:Y:S02]  /*1bf0*/  IMAD R35, R19, R57, R28 ;  /* 0x0000003913237224 */ /* 0x000fe400078e021c */
[----:B------:R-:W-:Y:S01]  /*1c00*/  IMAD.MOV.U32 R77, RZ, RZ, 0x20 ;  /* 0x00000020ff4d7424 */ /* 0x000fe200078e00ff */
[----:B------:R-:W-:Y:S01]  /*1c10*/  LOP3.LUT R71, R71, 0x1c0, RZ, 0xc0, !PT ;  /* 0x000001c047477812 */ /* 0x000fe200078ec0ff */
[----:B------:R-:W-:Y:S01]  /*1c20*/  VIADD R76, R42, 0x8 ;  /* 0x000000082a4c7836 */ /* 0x000fe20000000000 */
[----:B------:R-:W-:Y:S01]  /*1c30*/  SHF.R.U32.HI R42, RZ, 0x3, R210 ;  /* 0x00000003ff2a7819 */ /* 0x000fe200000116d2 */
[----:B------:R-:W-:Y:S01]  /*1c40*/  IMAD.SHL.U32 R68, R8, 0x40, RZ ;  /* 0x0000004008447824 */ /* 0x000fe200078e00ff */
[----:B------:R-:W-:Y:S01]  /*1c50*/  SHF.R.U32.HI R74, RZ, 0x3, R71 ;  /* 0x00000003ff4a7819 */ /* 0x000fe20000011647 */
[----:B------:R-:W-:-:S02]  /*1c60*/  IMAD R81, R15, 0x60, RZ ;  /* 0x000000600f517824 */ /* 0x000fc400078e02ff */
[----:B------:R-:W-:Y:S02]  /*1c70*/  IMAD.SHL.U32 R70, R14, 0x40, RZ ;  /* 0x000000400e467824 */ /* 0x000fe400078e00ff */
[----:B------:R-:W-:Y:S02]  /*1c80*/  IMAD.SHL.U32 R73, R56, 0x40, RZ ;  /* 0x0000004038497824 */ /* 0x000fe400078e00ff */
[----:B---3--:R-:W-:Y:S01]  /*1c90*/  IMAD.SHL.U32 R78, R43, 0x2, RZ ;  /* 0x000000022b4e7824 */ /* 0x008fe200078e00ff */
[----:B------:R-:W-:Y:S02]  /*1ca0*/  SHF.R.S32.HI R0, RZ, 0x1f, R29 ;  /* 0x0000001fff007819 */ /* 0x000fe4000001141d */
[----:B------:R-:W-:Y:S01]  /*1cb0*/  SEL R21, R29, RZ, !P0 ;  /* 0x000000ff1d157207 */ /* 0x000fe20004000000 */
[----:B------:R-:W-:Y:S01]  /*1cc0*/  IMAD.WIDE.U32 R28, R19, R56, R16 ;  /* 0x00000038131c7225 */ /* 0x000fe200078e0010 */
[----:B------:R-:W-:-:S03]  /*1cd0*/  SEL R20, R0, RZ, !P0 ;  /* 0x000000ff00147207 */ /* 0x000fc60004000000 */
[----:B------:R-:W-:-:S04]  /*1ce0*/  IMAD.WIDE.U32 R4, R21, UR4, R4 ;  /* 0x0000000415047c25 */ /* 0x000fc8000f8e0004 */
[----:B------:R-:W-:Y:S01]  /*1cf0*/  IMAD R0, R20, UR4, RZ ;  /* 0x0000000414007c24 */ /* 0x000fe2000f8e02ff */
[----:B------:R-:W-:Y:S01]  /*1d00*/  IADD3 R61, P0, R4, R6, RZ ;  /* 0x00000006043d7210 */ /* 0x000fe20007f1e0ff */
[----:B------:R-:W-:Y:S02]  /*1d10*/  IMAD.IADD R29, R35, 0x1, R29 ;  /* 0x00000001231d7824 */ /* 0x000fe400078e021d */
[----:B------:R-:W-:Y:S01]  /*1d20*/  IMAD R3, R21, UR5, R0 ;  /* 0x0000000515037c24 */ /* 0x000fe2000f8e0200 */
[----:B------:R-:W-:Y:S05]  /*1d30*/  @!P6 WARPSYNC.ALL ;  /* 0x000000000000e948 */ /* 0x000fea0003800000 */
[----:B------:R-:W-:Y:S01]  /*1d40*/  ULDC UR4, c[0x0][0x320] ;  /* 0x0000c80000047ab9 */ /* 0x000fe20000000800 */
[----:B------:R-:W-:Y:S01]  /*1d50*/  IMAD R0, R19, R9, R10 ;  /* 0x0000000913007224 */ /* 0x000fe200078e020a */
[----:B------:R-:W-:Y:S01]  /*1d60*/  @!P6 BAR.SYNC.DEFER_BLOCKING 0x9, 0x100 ;  /* 0x024400000000eb1d */ /* 0x000fe20000010000 */
[----:B------:R-:W-:Y:S01]  /*1d70*/  IMAD.IADD R3, R5, 0x1, R3 ;  /* 0x0000000105037824 */ /* 0x000fe200078e0203 */
[----:B------:R-:W-:Y:S01]  /*1d80*/  ISETP.GE.AND P1, PT, R62, UR4, PT ;  /* 0x000000043e007c0c */ /* 0x000fe2000bf26270 */
[----:B-----5:R-:W-:Y:S01]  /*1d90*/  IMAD.WIDE.U32 R36, R38, R56, R28 ;  /* 0x0000003826247225 */ /* 0x020fe200078e001c */
[----:B------:R-:W-:-:S02]  /*1da0*/  ISETP.GE.AND P2, PT, R12, UR4, PT ;  /* 0x000000040c007c0c */ /* 0x000fc4000bf46270 */
[----:B------:R-:W-:Y:S01]  /*1db0*/  SEL R6, RZ, 0xffffffff, P1 ;  /* 0xffffffffff067807 */ /* 0x000fe20000800000 */
[----:B------:R-:W-:Y:S01]  /*1dc0*/  ULDC.64 UR6, c[0x0][0x330] ;  /* 0x0000cc0000067ab9 */ /* 0x000fe20000000a00 */
[----:B------:R-:W-:Y:S01]  /*1dd0*/  IADD3.X R0, R3, R7, R0, P0, !PT ;  /* 0x0000000703007210 */ /* 0x000fe200007fe400 */
[----:B------:R-:W-:Y:S01]  /*1de0*/  IMAD R7, R11, UR6, RZ ;  /* 0x000000060b077c24 */ /* 0x000fe2000f8e02ff */
[----:B------:R-:W-:Y:S01]  /*1df0*/  ISETP.GE.AND P0, PT, R16, UR4, PT ;  /* 0x0000000410007c0c */ /* 0x000fe2000bf06270 */
[----:B------:R-:W-:Y:S01]  /*1e00*/  IMAD.SHL.U32 R11, R6, 0x2, RZ ;  /* 0x00000002060b7824 */ /* 0x000fe200078e00ff */
[----:B------:R-:W-:Y:S01]  /*1e10*/  ISETP.GE.AND P1, PT, R64, UR4, PT ;  /* 0x0000000440007c0c */ /* 0x000fe2000bf26270 */
[C---:B------:R-:W-:Y:S01]  /*1e20*/  IMAD R13, R90.reuse, UR7, R7 ;  /* 0x000000075a0d7c24 */ /* 0x040fe2000f8e0207 */
[----:B------:R-:W-:Y:S01]  /*1e30*/  SEL R10, RZ, 0x1, P0 ;  /* 0x00000001ff0a7807 */ /* 0x000fe20000000000 */
[----:B------:R-:W-:Y:S01]  /*1e40*/  IMAD.WIDE.U32 R6, R90, UR6, R16 ;  /* 0x000000065a067c25 */ /* 0x000fe2000f8e0010 */
[----:B------:R-:W-:-:S02]  /*1e50*/  ISETP.GE.AND P0, PT, R63, UR4, PT ;  /* 0x000000043f007c0c */ /* 0x000fc4000bf06270 */
[----:B------:R-:W-:Y:S01]  /*1e60*/  LOP3.LUT R10, R11, 0x2, R10, 0xe2, !PT ;  /* 0x000000020b0a7812 */ /* 0x000fe200078ee20a */
[----:B------:R-:W-:Y:S01]  /*1e70*/  IMAD.IADD R7, R7, 0x1, R13 ;  /* 0x0000000107077824 */ /* 0x000fe200078e020d */
[----:B------:R-:W-:Y:S02]  /*1e80*/  SEL R11, RZ, 0x4, P0 ;  /* 0x00000004ff0b7807 */ /* 0x000fe40000000000 */
[----:B------:R-:W-:Y:S02]  /*1e90*/  SEL R12, RZ, 0x8, P1 ;  /* 0x00000008ff0c7807 */ /* 0x000fe40000800000 */
[----:B------:R-:W-:Y:S02]  /*1ea0*/  ISETP.GE.AND P0, PT, R65, UR4, PT ;  /* 0x0000000441007c0c */ /* 0x000fe4000bf06270 */
[----:B------:R-:W-:Y:S02]  /*1eb0*/  ISETP.GE.AND P1, PT, R66, UR4, PT ;  /* 0x0000000442007c0c */ /* 0x000fe4000bf26270 */
[----:B------:R-:W-:-:S02]  /*1ec0*/  LOP3.LUT R10, R12, R10, R11, 0xfe, !PT ;  /* 0x0000000a0c0a7212 */ /* 0x000fc400078efe0b */
[----:B------:R-:W-:Y:S02]  /*1ed0*/  SEL R11, RZ, 0x10, P0 ;  /* 0x00000010ff0b7807 */ /* 0x000fe40000000000 */
[----:B------:R-:W-:Y:S02]  /*1ee0*/  SEL R12, RZ, 0x20, P1 ;  /* 0x00000020ff0c7807 */ /* 0x000fe40000800000 */
[----:B------:R-:W-:Y:S01]  /*1ef0*/  ISETP.GE.AND P3, PT, R23, UR4, PT ;  /* 0x0000000417007c0c */ /* 0x000fe2000bf66270 */
[----:B------:R-:W-:Y:S01]  /*1f00*/  ULDC.64 UR4, c[0x0][0x338] ;  /* 0x0000ce0000047ab9 */ /* 0x000fe20000000a00 */
[----:B------:R-:W-:Y:S01]  /*1f10*/  LOP3.LUT R11, R12, R10, R11, 0xfe, !PT ;  /* 0x0000000a0c0b7212 */ /* 0x000fe200078efe0b */
[----:B------:R-:W-:Y:S01]  /*1f20*/  IMAD R12, R20, UR4, RZ ;  /* 0x00000004140c7c24 */ /* 0x000fe2000f8e02ff */
[----:B------:R-:W-:Y:S01]  /*1f30*/  SEL R10, RZ, 0x40, P2 ;  /* 0x00000040ff0a7807 */ /* 0x000fe20001000000 */
[C---:B------:R-:W-:Y:S01]  /*1f40*/  IMAD.WIDE.U32 R6, R21.reuse, UR4, R6 ;  /* 0x0000000415067c25 */ /* 0x040fe2000f8e0006 */
[----:B------:R-:W-:Y:S01]  /*1f50*/  ISETP.GE.AND P0, PT, R16, R43, PT ;  /* 0x0000002b1000720c */ /* 0x000fe20003f06270 */
[----:B------:R-:W-:Y:S01]  /*1f60*/  ULDC UR4, c[0x0][0x2f4] ;  /* 0x0000bd0000047ab9 */ /* 0x000fe20000000800 */
[----:B------:R-:W-:Y:S01]  /*1f70*/  SHF.R.S32.HI R23, RZ, 0x1f, R22 ;  /* 0x0000001fff177819 */ /* 0x000fe20000011416 */
[----:B------:R-:W-:Y:S01]  /*1f80*/  IMAD R41, R21, UR5, R12 ;  /* 0x0000000515297c24 */ /* 0x000fe2000f8e020c */
[----:B------:R-:W-:Y:S01]  /*1f90*/  LOP3.LUT R96, R11, R10, RZ, 0xfc, !PT ;  /* 0x0000000a0b607212 */ /* 0x000fe200078efcff */
[-C--:B------:R-:W-:Y:S01]  /*1fa0*/  IMAD R10, R225, R14.reuse, RZ ;  /* 0x0000000ee10a7224 */ /* 0x080fe200078e02ff */
[----:B------:R-:W-:Y:S01]  /*1fb0*/  SEL R33, R43, RZ, P0 ;  /* 0x000000ff2b217207 */ /* 0x000fe20000000000 */
[----:B------:R-:W-:Y:S01]  /*1fc0*/  IMAD.WIDE.U32 R12, R19, R14, R22 ;  /* 0x0000000e130c7225 */ /* 0x000fe200078e0016 */
[----:B------:R-:W-:-:S02]  /*1fd0*/  LOP3.LUT R29, R71, 0x18, R16, 0xf8, !PT ;  /* 0x00000018471d7812 */ /* 0x000fc400078ef810 */
[----:B------:R-:W-:Y:S01]  /*1fe0*/  LOP3.LUT P1, RZ, R227, 0x4, RZ, 0xc0, !PT ;  /* 0x00000004e3ff7812 */ /* 0x000fe2000782c0ff */
[----:B------:R-:W-:Y:S01]  /*1ff0*/  IMAD R31, R19, R15, R10 ;  /* 0x0000000f131f7224 */ /* 0x000fe200078e020a */
[----:B------:R-:W-:Y:S01]  /*2000*/  LOP3.LUT R28, R29, R74, RZ, 0x3c, !PT ;  /* 0x0000004a1d1c7212 */ /* 0x000fe200078e3cff */
[C---:B------:R-:W-:Y:S01]  /*2010*/  IMAD.WIDE.U32 R20, R19.reuse, R14, R16 ;  /* 0x0000000e13147225 */ /* 0x040fe200078e0010 */
[----:B------:R-:W-:Y:S02]  /*2020*/  IADD3 R58, P2, R19, R58, RZ ;  /* 0x0000003a133a7210 */ /* 0x000fe40007f5e0ff */
[----:B------:R-:W-:Y:S01]  /*2030*/  SEL R77, R77, 0xffffffe0, !P1 ;  /* 0xffffffe04d4d7807 */ /* 0x000fe20004800000 */
[----:B------:R-:W-:Y:S01]  /*2040*/  IMAD.WIDE.U32 R10, R19, R56, R22 ;  /* 0x00000038130a7225 */ /* 0x000fe200078e0016 */
[----:B------:R-:W-:Y:S02]  /*2050*/  SEL R95, RZ, 0xffffff80, P3 ;  /* 0xffffff80ff5f7807 */ /* 0x000fe40001800000 */
[C---:B------:R-:W-:Y:S01]  /*2060*/  ISETP.GE.AND P1, PT, R16.reuse, UR4, PT ;  /* 0x0000000410007c0c */ /* 0x040fe2000bf26270 */
[----:B------:R-:W-:Y:S01]  /*2070*/  IMAD.IADD R33, R16, 0x1, R33 ;  /* 0x0000000110217824 */ /* 0x000fe200078e0221 */
[C---:B------:R-:W-:Y:S01]  /*2080*/  LOP3.LUT R95, R96.reuse, 0x80, R95, 0xc8, !PT ;  /* 0x00000080605f7812 */ /* 0x040fe200078ec85f */
[----:B------:R-:W-:Y:S01]  /*2090*/  IMAD.IADD R13, R13, 0x1, R31 ;  /* 0x000000010d0d7824 */ /* 0x000fe200078e021f */
[----:B------:R-:W-:Y:S01]  /*20a0*/  LOP3.LUT R96, R96, 0x40, RZ, 0xc0, !PT ;  /* 0x0000004060607812 */ /* 0x000fe200078ec0ff */
[----:B------:R-:W-:Y:S01]  /*20b0*/  IMAD.IADD R31, R31, 0x1, R21 ;  /* 0x000000011f1f7824 */ /* 0x000fe200078e0215 */
[----:B------:R-:W-:Y:S01]  /*20c0*/  SHF.R.S32.HI R32, RZ, 0x1f, R33 ;  /* 0x0000001fff207819 */ /* 0x000fe20000011421 */
[----:B------:R-:W-:Y:S01]  /*20d0*/  IMAD.IADD R21, R11, 0x1, R35 ;  /* 0x000000010b157824 */ /* 0x000fe200078e0223 */
[----:B------:R-:W-:Y:S01]  /*20e0*/  SHF.R.S32.HI R11, RZ, 0x1f, R38 ;  /* 0x0000001fff0b7819 */ /* 0x000fe20000011426 */
[----:B------:R-:W-:Y:S01]  /*20f0*/  IMAD.MOV.U32 R30, RZ, RZ, R20 ;  /* 0x000000ffff1e7224 */ /* 0x000fe200078e0014 */
[----:B------:R-:W-:Y:S01]  /*2100*/  LEA.HI R32, R32, R33, RZ, 0x3 ;  /* 0x0000002120207211 */ /* 0x000fe200078f18ff */
[----:B------:R-:W-:-:S02]  /*2110*/  IMAD.MOV.U32 R20, RZ, RZ, R10 ;  /* 0x000000ffff147224 */ /* 0x000fc400078e000a */
[----:B------:R-:W-:Y:S01]  /*2120*/  IMAD R10, R11, R14, RZ ;  /* 0x0000000e0b0a7224 */ /* 0x000fe200078e02ff */
[----:B------:R-:W-:Y:S01]  /*2130*/  LOP3.LUT R29, R71, 0x38, R32, 0xf8, !PT ;  /* 0x00000038471d7812 */ /* 0x000fe200078ef820 */
[----:B------:R-:W-:Y:S01]  /*2140*/  IMAD R79, R211, 0x200, R28 ;  /* 0x00000200d34f7824 */ /* 0x000fe200078e021c */
[----:B------:R-:W-:Y:S01]  /*2150*/  LOP3.LUT R28, R210, 0x38, R32, 0xf8, !PT ;  /* 0x00000038d21c7812 */ /* 0x000fe200078ef820 */
[----:B------:R-:W-:Y:S01]  /*2160*/  IMAD R34, R11, R56, RZ ;  /* 0x000000380b227224 */ /* 0x000fe200078e02ff */
[----:B------:R-:W-:Y:S01]  /*2170*/  LOP3.LUT R92, R29, R74, RZ, 0x3c, !PT ;  /* 0x0000004a1d5c7212 */ /* 0x000fe200078e3cff */
[----:B------:R-:W-:Y:S01]  /*2180*/  IMAD R85, R38, R15, R10 ;  /* 0x0000000f26557224 */ /* 0x000fe200078e020a */
[----:B------:R-:W-:Y:S01]  /*2190*/  LOP3.LUT R93, R28, R42, RZ, 0x3c, !PT ;  /* 0x0000002a1c5d7212 */ /* 0x000fe200078e3cff */
[-C--:B------:R-:W-:Y:S01]  /*21a0*/  IMAD.WIDE.U32 R10, R38, R14.reuse, R12 ;  /* 0x0000000e260a7225 */ /* 0x080fe200078e000c */
[----:B------:R-:W-:Y:S02]  /*21b0*/  LOP3.LUT R90, R32, 0xfffffff8, RZ, 0xc0, !PT ;  /* 0xfffffff8205a7812 */ /* 0x000fe400078ec0ff */
[----:B------:R-:W-:Y:S01]  /*21c0*/  SHF.R.S32.HI R88, RZ, 0x3, R32 ;  /* 0x00000003ff587819 */ /* 0x000fe20000011420 */
[----:B------:R-:W-:Y:S01]  /*21d0*/  IMAD.WIDE.U32 R12, R38, R14, R30 ;  /* 0x0000000e260c7225 */ /* 0x000fe200078e001e */
[----:B------:R-:W-:-:S03]  /*21e0*/  SHF.R.S32.HI R91, RZ, 0x1f, R90 ;  /* 0x0000001fff5b7819 */ /* 0x000fc6000001145a */
[----:B------:R-:W-:Y:S02]  /*21f0*/  IMAD R33, R9, 0x60, RZ ;  /* 0x0000006009217824 */ /* 0x000fe400078e02ff */
[C---:B------:R-:W-:Y:S02]  /*2200*/  IMAD R87, R38.reuse, R57, R34 ;  /* 0x0000003926577224 */ /* 0x040fe400078e0222 */
[----:B------:R-:W-:Y:S02]  /*2210*/  IMAD R31, R57, 0x60, RZ ;  /* 0x00000060391f7824 */ /* 0x000fe400078e02ff */
[----:B------:R-:W-:-:S04]  /*2220*/  IMAD.WIDE.U32 R20, R38, R56, R20 ;  /* 0x0000003826147225 */ /* 0x000fc800078e0014 */
[----:B------:R-:W-:-:S04]  /*2230*/  IMAD.WIDE.U32 R8, R8, 0x60, RZ ;  /* 0x0000006008087825 */ /* 0x000fc800078e00ff */
[----:B------:R-:W-:-:S04]  /*2240*/  IMAD.WIDE.U32 R14, R14, 0x60, RZ ;  /* 0x000000600e0e7825 */ /* 0x000fc800078e00ff */
[----:B------:R-:W-:-:S04]  /*2250*/  IMAD.WIDE.U32 R56, R56, 0x60, RZ ;  /* 0x0000006038387825 */ /* 0x000fc800078e00ff */
[----:B------:R-:W-:Y:S01]  /*2260*/  IMAD.X R59, R225, 0x1, R40, P2 ;  /* 0x00000001e13b7824 */ /* 0x000fe200010e0628 */
[----:B------:R-:W-:Y:S01]  /*2270*/  ISETP.GE.AND P2, PT, R62, UR4, PT ;  /* 0x000000043e007c0c */ /* 0x000fe2000bf46270 */
[----:B------:R-:W-:Y:S02]  /*2280*/  IMAD.IADD R84, R11, 0x1, R85 ;  /* 0x000000010b547824 */ /* 0x000fe400078e0255 */
[----:B------:R-:W-:Y:S02]  /*2290*/  IMAD.IADD R86, R21, 0x1, R87 ;  /* 0x0000000115567824 */ /* 0x000fe400078e0257 */
[----:B------:R-:W-:Y:S02]  /*22a0*/  IMAD.IADD R80, R9, 0x1, R33 ;  /* 0x0000000109507824 */ /* 0x000fe400078e0221 */
[----:B------:R-:W-:Y:S02]  /*22b0*/  IMAD.IADD R81, R15, 0x1, R81 ;  /* 0x000000010f517824 */ /* 0x000fe400078e0251 */
[----:B------:R-:W-:-:S02]  /*22c0*/  IMAD.IADD R82, R57, 0x1, R31 ;  /* 0x0000000139527824 */ /* 0x000fc400078e021f */
[----:B------:R-:W-:Y:S02]  /*22d0*/  IMAD.IADD R83, R77, 0x1, R79 ;  /* 0x000000014d537824 */ /* 0x000fe400078e024f */
[----:B------:R-:W-:Y:S02]  /*22e0*/  IMAD.IADD R85, R85, 0x1, R13 ;  /* 0x0000000155557824 */ /* 0x000fe400078e020d */
[----:B------:R-:W-:Y:S02]  /*22f0*/  IMAD.IADD R87, R87, 0x1, R37 ;  /* 0x0000000157577824 */ /* 0x000fe400078e0225 */
[----:B------:R-:W-:Y:S02]  /*2300*/  IMAD R92, R211, 0x200, R92 ;  /* 0x00000200d35c7824 */ /* 0x000fe400078e025c */
[----:B------:R-:W-:Y:S02]  /*2310*/  IMAD.IADD R93, R212, 0x1, R93 ;  /* 0x00000001d45d7824 */ /* 0x000fe400078e025d */
[----:B------:R-:W-:-:S07]  /*2320*/  IMAD.IADD R94, R7, 0x1, R41 ;  /* 0x00000001075e7824 */ /* 0x000fce00078e0229 */
.L_x_9747:
[----:B------:R-:W0:Y:S01]  /*2330*/  LDC.64 R100, c[0x0][0x2e8] ;  /* 0x0000ba00ff647b82 */ /* 0x000e220000000a00 */
[----:B------:R-:W-:Y:S01]  /*2340*/  VIADD R45, R26, 0xffffffff ;  /* 0xffffffff1a2d7836 */ /* 0x000fe20000000000 */
[----:B------:R-:W-:Y:S05]  /*2350*/  YIELD ;  /* 0x0000000000007946 */ /* 0x000fea0003800000 */
[----:B------:R-:W-:Y:S01]  /*2360*/  SHF.R.S32.HI R35, RZ, 0x1f, R45 ;  /* 0x0000001fff237819 */ /* 0x000fe2000001142d */
[----:B------:R-:W1:Y:S01]  /*2370*/  LDC R105, c[0x0][0x3f4] ;  /* 0x0000fd00ff697b82 */ /* 0x000e620000000800 */
[-C--:B------:R-:W-:Y:S01]  /*2380*/  IMAD R29, R80, R45.reuse, RZ ;  /* 0x0000002d501d7224 */ /* 0x080fe200078e02ff */
[----:B------:R-:W-:Y:S01]  /*2390*/  BSSY B0, `(.L_x_9700) ;  /* 0x00002ce000007945 */ /* 0x000fe20003800000 */
[----:B------:R-:W-:-:S04]  /*23a0*/  IMAD.WIDE.U32 R102, R8, R45, RZ ;  /* 0x0000002d08667225 */ /* 0x000fc800078e00ff */
[----:B------:R-:W-:Y:S01]  /*23b0*/  IMAD R31, R35, R8, R29 ;  /* 0x00000008231f7224 */ /* 0x000fe200078e021d */
[CC--:B------:R-:W-:Y:S01]  /*23c0*/  IADD3 R26, P3, P4, R61.reuse, R102.reuse, R68 ;  /* 0x000000663d1a7210 */ /* 0x0c0fe20007c7e044 */
[C---:B------:R-:W-:Y:S01]  /*23d0*/  IMAD R106, R2.reuse, 0x1800, R79 ;  /* 0x00001800026a7824 */ /* 0x040fe200078e024f */
[----:B------:R-:W-:Y:S01]  /*23e0*/  IADD3 R29, P5, R61, R102, RZ ;  /* 0x000000663d1d7210 */ /* 0x000fe20007fbe0ff */
[----:B------:R-:W-:Y:S02]  /*23f0*/  IMAD.IADD R107, R103, 0x1, R31 ;  /* 0x00000001676b7824 */ /* 0x000fe400078e021f */
[----:B------:R-:W-:Y:S02]  /*2400*/  IMAD R104, R2, 0x1800, R83 ;  /* 0x0000180002687824 */ /* 0x000fe400078e0253 */
[----:B------:R-:W-:Y:S01]  /*2410*/  IMAD.X R30, R107, 0x1, R0, P5 ;  /* 0x000000016b1e7824 */ /* 0x000fe200028e0600 */
[----:B------:R-:W-:Y:S01]  /*2420*/  IADD3.X R28, R0, R107, R67, P3, P4 ;  /* 0x0000006b001c7210 */ /* 0x000fe20001fe8443 */
[--C-:B------:R-:W-:Y:S01]  /*2430*/  IMAD R106, R106, 0x2, R25.reuse ;  /* 0x000000026a6a7824 */ /* 0x100fe200078e0219 */
[-C--:B0-----:R-:W-:Y:S01]  /*2440*/  LEA R40, P3, R26, R100.reuse, 0x1 ;  /* 0x000000641a287211 */ /* 0x081fe200078608ff */
[----:B------:R-:W-:Y:S01]  /*2450*/  IMAD R104, R104, 0x2, R25 ;  /* 0x0000000268687824 */ /* 0x000fe200078e0219 */
[----:B------:R-:W-:-:S02]  /*2460*/  LEA R42, P5, R29, R100, 0x1 ;  /* 0x000000641d2a7211 */ /* 0x000fc400078a08ff */
[----:B------:R-:W-:Y:S01]  /*2470*/  LEA.HI.X R41, R26, R101, R28, 0x1, P3 ;  /* 0x000000651a297211 */ /* 0x000fe200018f0c1c */
[----:B------:R-:W-:Y:S01]  /*2480*/  IMAD.MOV.U32 R26, RZ, RZ, R45 ;  /* 0x000000ffff1a7224 */ /* 0x000fe200078e002d */
[----:B-1----:R-:W-:Y:S02]  /*2490*/  ISETP.GE.AND P3, PT, R105, 0x1, PT ;  /* 0x000000016900780c */ /* 0x002fe40003f66270 */
[----:B------:R-:W-:Y:S02]  /*24a0*/  ISETP.GT.AND P4, PT, R45, R27, PT ;  /* 0x0000001b2d00720c */ /* 0x000fe40003f84270 */
[----:B------:R-:W-:Y:S02]  /*24b0*/  LEA.HI.X R43, R29, R101, R30, 0x1, P5 ;  /* 0x000000651d2b7211 */ /* 0x000fe400028f0c1e */
[----:B------:R-:W-:-:S07]  /*24c0*/  P2R R98, PR, RZ, 0x10 ;  /* 0x00000010ff627803 */ /* 0x000fce0000000000 */
[----:B----4-:R-:W-:Y:S05]  /*24d0*/  @!P3 BRA `(.L_x_9701) ;  /* 0x000000280080b947 */ /* 0x010fea0003800000 */
        /* <DEDUP_REMOVED lines=19> */
[----:B------:R-:W-:-:S03]  /*2610*/  CS2R R54, SRZ ;  /* 0x0000000000367805 */ /* 0x000fc6000001ff00 */
[----:B------:R-:W-:Y:S05]  /*2620*/  @P4 BRA `(.L_x_9704) ;  /* 0x0000000000504947 */ /* 0x000fea0003800000 */
[----:B------:R-:W-:Y:S01]  /*2630*/  IADD3 R33, P3, R20, R28, RZ ;  /* 0x0000001c14217210 */ /* 0x000fe20007f7e0ff */
[----:B------:R-:W-:Y:S01]  /*2640*/  ULDC.64 UR4, c[0x0][0x3e8] ;  /* 0x0000fa0000047ab9 */ /* 0x000fe20000000a00 */
[----:B------:R-:W-:Y:S02]  /*2650*/  CS2R R52, SRZ ;  /* 0x0000000000347805 */ /* 0x000fe4000001ff00 */
[----:B------:R-:W-:Y:S01]  /*2660*/  CS2R R54, SRZ ;  /* 0x0000000000367805 */ /* 0x000fe2000001ff00 */
[----:B------:R-:W-:Y:S01]  /*2670*/  IMAD.X R44, R97, 0x1, R86, P3 ;  /* 0x00000001612c7824 */ /* 0x000fe200018e0656 */
[----:B------:R-:W-:-:S04]  /*2680*/  LEA R32, P3, R33, UR4, 0x1 ;  /* 0x0000000421207c11 */ /* 0x000fc8000f8608ff */
[----:B------:R-:W-:Y:S01]  /*2690*/  LEA.HI.X R33, R33, UR5, R44, 0x1, P3 ;  /* 0x0000000521217c11 */ /* 0x000fe200098f0c2c */
[----:B------:R-:W-:Y:S01]  /*26a0*/  ULDC.64 UR4, c[0x0][0x400] ;  /* 0x0001000000047ab9 */ /* 0x000fe20000000a00 */
[----:B------:R-:W-:-:S05]  /*26b0*/  IADD3 R45, P3, R10, R30, RZ ;  /* 0x0000001e0a2d7210 */ /* 0x000fca0007f7e0ff */
[----:B------:R-:W-:Y:S01]  /*26c0*/  IMAD.X R46, R108, 0x1, R84, P3 ;  /* 0x000000016c2e7824 */ /* 0x000fe200018e0654 */
[----:B------:R-:W-:-:S04]  /*26d0*/  LEA R44, P3, R45, UR4, 0x1 ;  /* 0x000000042d2c7c11 */ /* 0x000fc8000f8608ff */
[----:B------:R-:W-:Y:S02]  /*26e0*/  LEA.HI.X R45, R45, UR5, R46, 0x1, P3 ;  /* 0x000000052d2d7c11 */ /* 0x000fe400098f0c2e */
        /* <DEDUP_REMOVED lines=8> */
.L_x_9704:
[----:B------:R-:W-:Y:S05]  /*2770*/  BSYNC B1 ;  /* 0x0000000000017941 */ /* 0x000fea0003800000 */
.L_x_9703:
[----:B------:R-:W-:Y:S01]  /*2780*/  ISETP.GE.AND P5, PT, R222, R99, PT ;  /* 0x00000063de00720c */ /* 0x000fe20003fa6270 */
[----:B------:R-:W-:Y:S01]  /*2790*/  BSSY B1, `(.L_x_9705) ;  /* 0x000001b000017945 */ /* 0x000fe20003800000 */
[----:B0-----:R-:W-:Y:S02]  /*27a0*/  CS2R R44, SRZ ;  /* 0x00000000002c7805 */ /* 0x001fe4000001ff00 */
[----:B------:R-:W-:Y:S01]  /*27b0*/  CS2R R32, SRZ ;  /* 0x0000000000207805 */ /* 0x000fe2000001ff00 */
[----:B-----5:R-:W-:Y:S01]  /*27c0*/  IMAD.MOV.U32 R100, RZ, RZ, R50 ;  /* 0x000000ffff647224 */ /* 0x020fe200078e0032 */
[----:B------:R-:W-:Y:S01]  /*27d0*/  CS2R R46, SRZ ;  /* 0x00000000002e7805 */ /* 0x000fe2000001ff00 */
[----:B------:R-:W-:-:S06]  /*27e0*/  IMAD.MOV.U32 R101, RZ, RZ, R51 ;  /* 0x000000ffff657224 */ /* 0x000fcc00078e0033 */
[----:B------:R-:W-:Y:S05]  /*27f0*/  @P5 BRA `(.L_x_9706) ;  /* 0x0000000000505947 */ /* 0x000fea0003800000 */
[----:B------:R-:W-:Y:S01]  /*2800*/  IADD3 R29, P3, P6, R20, R28, R73 ;  /* 0x0000001c141d7210 */ /* 0x000fe20007e7e049 */
[----:B------:R-:W-:Y:S01]  /*2810*/  ULDC.64 UR4, c[0x0][0x3e8] ;  /* 0x0000fa0000047ab9 */ /* 0x000fe20000000a00 */
[----:B------:R-:W-:Y:S02]  /*2820*/  CS2R R44, SRZ ;  /* 0x00000000002c7805 */ /* 0x000fe4000001ff00 */
[----:B------:R-:W-:Y:S02]  /*2830*/  CS2R R46, SRZ ;  /* 0x00000000002e7805 */ /* 0x000fe4000001ff00 */
[----:B------:R-:W-:Y:S02]  /*2840*/  IADD3.X R34, R86, R97, R72, P3, P6 ;  /* 0x0000006156227210 */ /* 0x000fe40001fec448 */
[----:B------:R-:W-:-:S04]  /*2850*/  IADD3 R31, P3, P6, R10, R30, R70 ;  /* 0x0000001e0a1f7210 */ /* 0x000fc80007e7e046 */
[----:B------:R-:W-:Y:S02]  /*2860*/  IADD3.X R32, R84, R108, R69, P3, P6 ;  /* 0x0000006c54207210 */ /* 0x000fe40001fec445 */
[----:B------:R-:W-:-:S04]  /*2870*/  LEA R28, P3, R29, UR4, 0x1 ;  /* 0x000000041d1c7c11 */ /* 0x000fc8000f8608ff */
[----:B------:R-:W-:Y:S01]  /*2880*/  LEA.HI.X R29, R29, UR5, R34, 0x1, P3 ;  /* 0x000000051d1d7c11 */ /* 0x000fe200098f0c22 */
[----:B------:R-:W-:Y:S02]  /*2890*/  ULDC.64 UR4, c[0x0][0x400] ;  /* 0x0001000000047ab9 */ /* 0x000fe40000000a00 */
        /* <DEDUP_REMOVED lines=10> */
.L_x_9706:
[----:B------:R-:W-:Y:S05]  /*2940*/  BSYNC B1 ;  /* 0x0000000000017941 */ /* 0x000fea0003800000 */
.L_x_9705:
[----:B0-----:R-:W-:Y:S01]  /*2950*/  IMAD.MOV.U32 R28, RZ, RZ, R52 ;  /* 0x000000ffff1c7224 */ /* 0x001fe200078e0034 */
[----:B------:R-:W-:Y:S01]  /*2960*/  ISETP.NE.AND P3, PT, R203, 0x3, PT ;  /* 0x00000003cb00780c */ /* 0x000fe20003f65270 */
        /* <DEDUP_REMOVED lines=31> */
.L_x_9707:
[----:B------:R-:W-:Y:S01]  /*2b60*/  IMAD R97, R2, 0x8, R18 ;  /* 0x0000000802617824 */ /* 0x000fe200078e0212 */
[----:B------:R-:W-:Y:S01]  /*2b70*/  SHF.L.U32 R108, R201, 0x1f, RZ ;  /* 0x0000001fc96c7819 */ /* 0x000fe200000006ff */
[----:B------:R-:W-:Y:S03]  /*2b80*/  BSSY B1, `(.L_x_9708) ;  /* 0x0000003000017945 */ /* 0x000fe60003800000 */
[----:B------:R-:W0:Y:S02]  /*2b90*/  SYNCS.PHASECHK.TRANS64.TRYWAIT P6, [R97+URZ+0x22890], R108 ;  /* 0x0228906c610075a7 */ /* 0x000e2400080c017f */
[----:B0-----:R-:W-:Y:S05]  /*2ba0*/  @!P6 BRA `(.L_x_9709) ;  /* 0x0000013c0098e947 */ /* 0x001fea0003800000 */
.L_x_9985:
[----:B------:R-:W-:Y:S05]  /*2bb0*/  BSYNC B1 ;  /* 0x0000000000017941 */ /* 0x000fea0003800000 */
.L_x_9708:
[----:B------:R-:W-:Y:S04]  /*2bc0*/  BSSY B1, `(.L_x_9710) ;  /* 0x000006e000017945 */ /* 0x000fe80003800000 */
[----:B------:R-:W-:Y:S05]  /*2bd0*/  @P4 BRA `(.L_x_9711) ;  /* 0x0000000400b04947 */ /* 0x000fea0003800000 */
[----:B------:R-:W-:Y:S04]  /*2be0*/  BSSY B2, `(.L_x_9712) ;  /* 0x0000036000027945 */ /* 0x000fe80003800000 */
[----:B------:R-:W-:Y:S05]  /*2bf0*/  @P1 BRA `(.L_x_9713) ;  /* 0x0000000000d01947 */ /* 0x000fea0003800000 */
[----:B------:R1:W2:Y:S01]  /*2c00*/  LDS.128 R28, [R106] ;  /* 0x000000006a1c7984 */ /* 0x0002a20000000c00 */
        /* <DEDUP_REMOVED lines=49> */
.L_x_9715:
[----:B------:R-:W-:Y:S05]  /*2f20*/  BSYNC B3 ;  /* 0x0000000000037941 */ /* 0x000fea0003800000 */
.L_x_9714:
[----:B--2---:R1:W-:Y:S02]  /*2f30*/  STG.E.128 desc[UR40][R42.64], R28 ;  /* 0x0000001c2a007986 */ /* 0x0043e4000c101d28 */
.L_x_9713:
[----:B------:R-:W-:Y:S05]  /*2f40*/  BSYNC B2 ;  /* 0x0000000000027941 */ /* 0x000fea0003800000 */
.L_x_9712:
[----:B------:R-:W-:Y:S05]  /*2f50*/  @P2 BRA `(.L_x_9711) ;  /* 0x0000000000d02947 */ /* 0x000fea0003800000 */
[----:B-1----:R1:W2:Y:S01]  /*2f60*/  LDS.128 R28, [R104] ;  /* 0x00000000681c7984 */ /* 0x0022a20000000c00 */
        /* <DEDUP_REMOVED lines=49> */
.L_x_9717:
[----:B------:R-:W-:Y:S05]  /*3280*/  BSYNC B2 ;  /* 0x0000000000027941 */ /* 0x000fea0003800000 */
.L_x_9716:
[----:B--2---:R2:W-:Y:S02]  /*3290*/  STG.E.128 desc[UR40][R42.64+0x40], R28 ;  /* 0x0000401c2a007986 */ /* 0x0045e4000c101d28 */
.L_x_9711:
[----:B------:R-:W-:Y:S05]  /*32a0*/  BSYNC B1 ;  /* 0x0000000000017941 */ /* 0x000fea0003800000 */
.L_x_9710:
[----:B------:R-:W-:Y:S05]  /*32b0*/  @P5 BRA `(.L_x_9718) ;  /* 0x0000001c006c5947 */ /* 0x000fea0003800000 */
[----:B------:R-:W-:Y:S04]  /*32c0*/  BSSY B1, `(.L_x_9719) ;  /* 0x0000036000017945 */ /* 0x000fe80003800000 */
[----:B------:R-:W-:Y:S05]  /*32d0*/  @P1 BRA `(.L_x_9720) ;  /* 0x0000000000d01947 */ /* 0x000fea0003800000 */
[----:B-12---:R1:W2:Y:S01]  /*32e0*/  LDS.128 R28, [R106+0x2000] ;  /* 0x002000006a1c7984 */ /* 0x0062a20000000c00 */
        /* <DEDUP_REMOVED lines=49> */
.L_x_9722:
[----:B------:R-:W-:Y:S05]  /*3600*/  BSYNC B2 ;  /* 0x0000000000027941 */ /* 0x000fea0003800000 */
.L_x_9721:
[----:B--2---:R3:W-:Y:S02]  /*3610*/  STG.E.128 desc[UR40][R40.64], R28 ;  /* 0x0000001c28007986 */ /* 0x0047e4000c101d28 */
.L_x_9720:
[----:B------:R-:W-:Y:S05]  /*3620*/  BSYNC B1 ;  /* 0x0000000000017941 */ /* 0x000fea0003800000 */
.L_x_9719:
[----:B------:R-:W-:Y:S05]  /*3630*/  @P2 BRA `(.L_x_9718) ;  /* 0x00000018008c2947 */ /* 0x000fea0003800000 */
[----:B-123--:R1:W2:Y:S01]  /*3640*/  LDS.128 R28, [R104+0x2000] ;  /* 0x00200000681c7984 */ /* 0x00e2a20000000c00 */
[----:B------:R-:W-:Y:S01]  /*3650*/  ISETP.GE.AND P4, PT, R202, R105, PT ;  /* 0x00000069ca00720c */ /* 0x000fe20003f86270 */
[----:B------:R-:W-:-:S12]  /*3660*/  BSSY B1, `(.L_x_9723) ;  /* 0x0000030000017945 */ /* 0x000fd80003800000 */
[----:B-1----:R-:W-:Y:S05]  /*3670*/  @P4 BRA `(.L_x_9724) ;  /* 0x0000000000b84947 */ /* 0x002fea0003800000 */
        /* <DEDUP_REMOVED lines=8> */
[----:B------:R-:W-:Y:S02]  /*3700*/  PRMT R102, R102, 0x5410, R43 ;  /* 0x0000541066667816 */ /* 0x000fe4000000002b */
[----:B------:R-:W-:Y:S01]  /*3710*/  LOP3.LUT R33, R30, 0xffff0000, RZ, 0xc0, !PT ;  /* 0xffff00001e217812 */ /* 0x000fe200078ec0ff */
[----:B------:R-:W-:Y:S01]  /*3720*/  IMAD.U32 R43, R101, 0x10000, RZ ;  /* 0x00010000652b7824 */ /* 0x000fe200078e00ff */
[----:B------:R-:W-:Y:S01]  /*3730*/  LOP3.LUT R35, R31, 0xffff0000, RZ, 0xc0, !PT ;  /* 0xffff00001f237812 */ /* 0x000fe200078ec0ff */
[----:B------:R-:W-:Y:S01]  /*3740*/  IMAD.U32 R30, R29, 0x10000, RZ ;  /* 0x000100001d1e7824 */ /* 0x000fe200078e00ff */
[----:B------:R-:W-:Y:S01]  /*3750*/  PRMT R100, R100, 0x5410, R45 ;  /* 0x0000541064647816 */ /* 0x000fe2000000002d */
[----:B------:R-:W-:Y:S01]  /*3760*/  IMAD.U32 R45, R103, 0x10000, RZ ;  /* 0x00010000672d7824 */ /* 0x000fe200078e00ff */
[----:B------:R-:W-:Y:S01]  /*3770*/  LOP3.LUT R31, R29, 0xffff0000, RZ, 0xc0, !PT ;  /* 0xffff00001d1f7812 */ /* 0x000fe200078ec0ff */
[----:B------:R-:W-:Y:S01]  /*3780*/  IMAD.U32 R29, R28, 0x10000, RZ ;  /* 0x000100001c1d7824 */ /* 0x000fe200078e00ff */
[----:B------:R-:W-:Y:S01]  /*3790*/  LOP3.LUT R44, R102, 0xffff0000, RZ, 0xc0, !PT ;  /* 0xffff0000662c7812 */ /* 0x000fe200078ec0ff */
[C---:B------:R-:W-:Y:S01]  /*37a0*/  FMUL.FTZ R49, R33.reuse, R45 ;  /* 0x0000002d21317220 */ /* 0x040fe20000410000 */
[----:B------:R-:W-:Y:S01]  /*37b0*/  LOP3.LUT R42, R100, 0xffff0000, RZ, 0xc0, !PT ;  /* 0xffff0000642a7812 */ /* 0x000fe200078ec0ff */
[-C--:B------:R-:W-:Y:S01]  /*37c0*/  FMUL.FTZ R33, R33, R43.reuse ;  /* 0x0000002b21217220 */ /* 0x080fe20000410000 */
[----:B------:R-:W-:Y:S01]  /*37d0*/  LOP3.LUT R103, R103, 0xffff0000, RZ, 0xc0, !PT ;  /* 0xffff000067677812 */ /* 0x000fe200078ec0ff */
[----:B------:R-:W-:Y:S01]  /*37e0*/  FMUL.FTZ R47, R31, R44 ;  /* 0x0000002c1f2f7220 */ /* 0x000fe20000410000 */
[----:B------:R-:W-:Y:S01]  /*37f0*/  LOP3.LUT R101, R101, 0xffff0000, RZ, 0xc0, !PT ;  /* 0xffff000065657812 */ /* 0x000fe200078ec0ff */
[----:B------:R-:W-:Y:S01]  /*3800*/  FFMA.FTZ R49, R32, R43, -R49 ;  /* 0x0000002b20317223 */ /* 0x000fe20000010831 */
        /* <DEDUP_REMOVED lines=21> */
.L_x_9724:
[----:B------:R-:W-:Y:S05]  /*3960*/  BSYNC B1 ;  /* 0x0000000000017941 */ /* 0x000fea0003800000 */
.L_x_9723:
[----:B--2---:R1:W-:Y:S01]  /*3970*/  STG.E.128 desc[UR40][R40.64+0x40], R28 ;  /* 0x0000401c28007986 */ /* 0x0043e2000c101d28 */
[----:B------:R-:W-:Y:S05]  /*3980*/  BRA `(.L_x_9718) ;  /* 0x0000001400b87947 */ /* 0x000fea0003800000 */
.L_x_9702:
[----:B------:R-:W-:Y:S02]  /*3990*/  ISETP.GE.AND P3, PT, R222, R99, PT ;  /* 0x00000063de00720c */ /* 0x000fe40003f66270 */
[----:B------:R-:W-:Y:S02]  /*39a0*/  CS2R R34, SRZ ;  /* 0x0000000000227805 */ /* 0x000fe4000001ff00 */
[----:B------:R-:W-:Y:S02]  /*39b0*/  CS2R R32, SRZ ;  /* 0x0000000000207805 */ /* 0x000fe4000001ff00 */
[----:B------:R-:W-:-:S13]  /*39c0*/  ISETP.GE.OR P3, PT, R16, R105, P3 ;  /* 0x000000691000720c */ /* 0x000fda0001f66670 */
[----:B------:R-:W-:Y:S01]  /*39d0*/  @!P3 IADD3 R40, P4, P5, R36, R28, R73 ;  /* 0x0000001c2428b210 */ /* 0x000fe20007d9e049 */
[----:B------:R-:W0:Y:S03]  /*39e0*/  @!P3 LDC.64 R50, c[0x0][0x3e8] ;  /* 0x0000fa00ff32bb82 */ /* 0x000e260000000a00 */
[----:B------:R-:W-:Y:S02]  /*39f0*/  @!P3 IADD3.X R41, R87, R97, R72, P4, P5 ;  /* 0x000000615729b210 */ /* 0x000fe400027ea448 */
[----:B------:R-:W-:-:S03]  /*3a00*/  @!P3 IADD3 R44, P4, P5, R12, R30, R70 ;  /* 0x0000001e0c2cb210 */ /* 0x000fc60007d9e046 */
[----:B------:R-:W1:Y:S01]  /*3a10*/  @!P3 LDC.64 R48, c[0x0][0x400] ;  /* 0x00010000ff30bb82 */ /* 0x000e620000000a00 */
[----:B------:R-:W-:Y:S02]  /*3a20*/  @!P3 IADD3.X R45, R85, R108, R69, P4, P5 ;  /* 0x0000006c552db210 */ /* 0x000fe400027ea445 */
[----:B------:R-:W-:-:S04]  /*3a30*/  ISETP.GE.AND P4, PT, R19, R99, PT ;  /* 0x000000631300720c */ /* 0x000fc80003f86270 */
[----:B------:R-:W-:-:S13]  /*3a40*/  ISETP.GE.OR P4, PT, R16, R105, P4 ;  /* 0x000000691000720c */ /* 0x000fda0002786670 */
[----:B------:R-:W2:Y:S01]  /*3a50*/  @!P4 LDC.64 R52, c[0x0][0x3e8] ;  /* 0x0000fa00ff34cb82 */ /* 0x000ea20000000a00 */
[----:B------:R-:W-:-:S05]  /*3a60*/  @!P4 IADD3 R28, P5, R36, R28, RZ ;  /* 0x0000001c241cc210 */ /* 0x000fca0007fbe0ff */
[----:B------:R-:W-:Y:S02]  /*3a70*/  @!P4 IMAD.X R29, R97, 0x1, R87, P5 ;  /* 0x00000001611dc824 */ /* 0x000fe400028e0657 */
[----:B------:R-:W3:Y:S01]  /*3a80*/  @!P4 LDC.64 R54, c[0x0][0x400] ;  /* 0x00010000ff36cb82 */ /* 0x000ee20000000a00 */
[----:B--2---:R-:W-:-:S04]  /*3a90*/  @!P4 LEA R52, P5, R28, R52, 0x1 ;  /* 0x000000341c34c211 */ /* 0x004fc800078a08ff */
[----:B------:R-:W-:Y:S02]  /*3aa0*/  @!P4 LEA.HI.X R53, R28, R53, R29, 0x1, P5 ;  /* 0x000000351c35c211 */ /* 0x000fe400028f0c1d */
[----:B------:R-:W-:-:S05]  /*3ab0*/  @!P4 IADD3 R30, P5, R12, R30, RZ ;  /* 0x0000001e0c1ec210 */ /* 0x000fca0007fbe0ff */
[----:B------:R-:W-:Y:S01]  /*3ac0*/  @!P4 IMAD.X R28, R108, 0x1, R85, P5 ;  /* 0x000000016c1cc824 */ /* 0x000fe200028e0655 */
[----:B---3--:R-:W-:-:S04]  /*3ad0*/  @!P4 LEA R54, P5, R30, R54, 0x1 ;  /* 0x000000361e36c211 */ /* 0x008fc800078a08ff */
[----:B------:R-:W-:Y:S02]  /*3ae0*/  @!P4 LEA.HI.X R55, R30, R55, R28, 0x1, P5 ;  /* 0x000000371e37c211 */ /* 0x000fe400028f0c1c */
[----:B------:R-:W-:Y:S02]  /*3af0*/  CS2R R30, SRZ ;  /* 0x00000000001e7805 */ /* 0x000fe4000001ff00 */
[----:B------:R-:W-:Y:S01]  /*3b00*/  CS2R R28, SRZ ;  /* 0x00000000001c7805 */ /* 0x000fe2000001ff00 */
[----:B------:R-:W2:Y:S05]  /*3b10*/  @!P4 LDG.E.128 R32, desc[UR40][R54.64] ;  /* 0x000000283620c981 */ /* 0x000eaa000c1e1d00 */
[----:B------:R-:W3:Y:S01]  /*3b20*/  @!P4 LDG.E.128 R28, desc[UR40][R52.64] ;  /* 0x00000028341cc981 */ /* 0x000ee2000c1e1d00 */
[----:B0-----:R-:W-:-:S02]  /*3b30*/  @!P3 LEA R50, P4, R40, R50, 0x1 ;  /* 0x000000322832b211 */ /* 0x001fc400078808ff */
[----:B------:R-:W-:Y:S02]  /*3b40*/  CS2R R42, SRZ ;  /* 0x00000000002a7805 */ /* 0x000fe4000001ff00 */
[----:B------:R-:W-:Y:S02]  /*3b50*/  @!P3 LEA.HI.X R51, R40, R51, R41, 0x1, P4 ;  /* 0x000000332833b211 */ /* 0x000fe400020f0c29 */
[----:B------:R-:W-:Y:S02]  /*3b60*/  CS2R R40, SRZ ;  /* 0x0000000000287805 */ /* 0x000fe4000001ff00 */
[C---:B-1----:R-:W-:Y:S02]  /*3b70*/  @!P3 LEA R48, P4, R44.reuse, R48, 0x1 ;  /* 0x000000302c30b211 */ /* 0x042fe400078808ff */
[----:B------:R-:W-:Y:S02]  /*3b80*/  CS2R R46, SRZ ;  /* 0x00000000002e7805 */ /* 0x000fe4000001ff00 */
[----:B------:R-:W-:Y:S01]  /*3b90*/  @!P3 LEA.HI.X R49, R44, R49, R45, 0x1, P4 ;  /* 0x000000312c31b211 */ /* 0x000fe200020f0c2d */
[----:B------:R2:W4:Y:S01]  /*3ba0*/  @!P3 LDG.E.128 R40, desc[UR40][R50.64] ;  /* 0x000000283228b981 */ /* 0x000522000c1e1d00 */
[----:B------:R-:W-:-:S06]  /*3bb0*/  CS2R R44, SRZ ;  /* 0x00000000002c7805 */ /* 0x000fcc000001ff00 */
[----:B------:R0:W5:Y:S01]  /*3bc0*/  @!P3 LDG.E.128 R44, desc[UR40][R48.64] ;  /* 0x00000028302cb981 */ /* 0x000162000c1e1d00 */
[----:B------:R-:W-:Y:S02]  /*3bd0*/  ISETP.NE.AND P3, PT, R203, 0x3, PT ;  /* 0x00000003cb00780c */ /* 0x000fe40003f65270 */
[----:B------:R-:W-:Y:S01]  /*3be0*/  ISETP.GE.AND P4, PT, R16, R105, PT ;  /* 0x000000691000720c */ /* 0x000fe20003f86270 */
[----:B--2---:R-:W-:Y:S02]  /*3bf0*/  IMAD.MOV.U32 R50, RZ, RZ, R34 ;  /* 0x000000ffff327224 */ /* 0x004fe400078e0022 */
[----:B0-----:R-:W-:Y:S02]  /*3c00*/  IMAD.MOV.U32 R48, RZ, RZ, R35 ;  /* 0x000000ffff307224 */ /* 0x001fe400078e0023 */
[----:B------:R-:W-:Y:S02]  /*3c10*/  IMAD.MOV.U32 R49, RZ, RZ, R32 ;  /* 0x000000ffff317224 */ /* 0x000fe400078e0020 */
[----:B------:R-:W-:-:S02]  /*3c20*/  IMAD.MOV.U32 R51, RZ, RZ, R33 ;  /* 0x000000ffff337224 */ /* 0x000fc400078e0021 */
[----:B---3--:R-:W-:Y:S02]  /*3c30*/  IMAD.MOV.U32 R52, RZ, RZ, R30 ;  /* 0x000000ffff347224 */ /* 0x008fe400078e001e */
[----:B------:R-:W-:Y:S01]  /*3c40*/  IMAD.MOV.U32 R55, RZ, RZ, R29 ;  /* 0x000000ffff377224 */ /* 0x000fe200078e001d */
[----:B------:R-:W-:Y:S02]  /*3c50*/  PRMT R132, R50, 0x7610, R132 ;  /* 0x0000761032847816 */ /* 0x000fe40000000084 */
[----:B------:R-:W-:Y:S02]  /*3c60*/  PRMT R134, R48, 0x7610, R134 ;  /* 0x0000761030867816 */ /* 0x000fe40000000086 */
[----:B------:R-:W-:Y:S01]  /*3c70*/  PRMT R117, R117, 0x5410, R49 ;  /* 0x0000541075757816 */ /* 0x000fe20000000031 */
        /* <DEDUP_REMOVED lines=14> */
[----:B------:R-:W-:-:S02]  /*3d60*/  IMAD.MOV.U32 R49, RZ, RZ, R47 ;  /* 0x000000ffff317224 */ /* 0x000fc400078e002f */
[----:B------:R-:W-:Y:S02]  /*3d70*/  IMAD.MOV.U32 R50, RZ, RZ, R44 ;  /* 0x000000ffff327224 */ /* 0x000fe400078e002c */
[----:B------:R-:W-:Y:S01]  /*3d80*/  IMAD.MOV.U32 R51, RZ, RZ, R45 ;  /* 0x000000ffff337224 */ /* 0x000fe200078e002d */
[----:B------:R-:W-:Y:S02]  /*3d90*/  PRMT R125, R53, 0x7610, R125 ;  /* 0x00007610357d7816 */ /* 0x000fe4000000007d */
[----:B------:R-:W-:Y:S02]  /*3da0*/  PRMT R130, R54, 0x7610, R130 ;  /* 0x0000761036827816 */ /* 0x000fe40000000082 */
[----:B------:R-:W-:Y:S02]  /*3db0*/  PRMT R119, R48, 0x7610, R119 ;  /* 0x0000761030777816 */ /* 0x000fe40000000077 */
[----:B------:R-:W-:Y:S02]  /*3dc0*/  PRMT R120, R49, 0x7610, R120 ;  /* 0x0000761031787816 */ /* 0x000fe40000000078 */
[----:B------:R-:W-:-:S02]  /*3dd0*/  PRMT R121, R50, 0x7610, R121 ;  /* 0x0000761032797816 */ /* 0x000fc40000000079 */
[----:B------:R-:W-:Y:S01]  /*3de0*/  PRMT R122, R51, 0x7610, R122 ;  /* 0x00007610337a7816 */ /* 0x000fe2000000007a */
[----:B------:R-:W-:Y:S06]  /*3df0*/  @!P3 BRA `(.L_x_9725) ;  /* 0x000000000004b947 */ /* 0x000fec0003800000 */
[----:B------:R-:W-:Y:S01]  /*3e00*/  BPT.TRAP 0x1 ;  /* 0x000000040000795c */ /* 0x000fe20000300000 */
.L_x_9725:
[----:B------:R-:W-:Y:S01]  /*3e10*/  IMAD R97, R2, 0x8, R18 ;  /* 0x0000000802617824 */ /* 0x000fe200078e0212 */
[----:B------:R-:W-:Y:S01]  /*3e20*/  SHF.L.U32 R108, R201, 0x1f, RZ ;  /* 0x0000001fc96c7819 */ /* 0x000fe200000006ff */
[----:B------:R-:W0:Y:S01]  /*3e30*/  LDC R109, c[0x0][0x2f4] ;  /* 0x0000bd00ff6d7b82 */ /* 0x000e220000000800 */
[----:B------:R-:W-:Y:S01]  /*3e40*/  BSSY B1, `(.L_x_9726) ;  /* 0x0000006000017945 */ /* 0x000fe20003800000 */
[----:B------:R-:W-:Y:S01]  /*3e50*/  IMAD.MOV.U32 R103, RZ, RZ, R107 ;  /* 0x000000ffff677224 */ /* 0x000fe200078e006b */
[----:B------:R-:W1:Y:S05]  /*3e60*/  SYNCS.PHASECHK.TRANS64.TRYWAIT P5, [R97+URZ+0x22890], R108 ;  /* 0x0228906c610075a7 */ /* 0x000e6a00080a017f */
[----:B------:R-:W2:Y:S01]  /*3e70*/  LDC.64 R104, c[0x0][0x300] ;  /* 0x0000c000ff687b82 */ /* 0x000ea20000000a00 */
[----:B0-----:R-:W-:Y:S01]  /*3e80*/  IMAD.IADD R111, R109, 0x1, -R78 ;  /* 0x000000016d6f7824 */ /* 0x001fe200078e0a4e */
[----:B-1----:R-:W-:Y:S06]  /*3e90*/  @!P5 BRA `(.L_x_9727) ;  /* 0x0000012800f0d947 */ /* 0x002fec0003800000 */
.L_x_9986:
[----:B------:R-:W-:Y:S05]  /*3ea0*/  BSYNC B1 ;  /* 0x0000000000017941 */ /* 0x000fea0003800000 */
.L_x_9726:
[----:B------:R-:W-:Y:S01]  /*3eb0*/  ISETP.GE.OR P5, PT, R19, R99, P1 ;  /* 0x000000631300720c */ /* 0x000fe20000fa6670 */
[----:B------:R-:W-:-:S12]  /*3ec0*/  BSSY B1, `(.L_x_9728) ;  /* 0x000007f000017945 */ /* 0x000fd80003800000 */
[----:B------:R-:W-:Y:S05]  /*3ed0*/  @P5 BRA `(.L_x_9729) ;  /* 0x0000000400f45947 */ /* 0x000fea0003800000 */
[-C--:B--2---:R-:W-:Y:S01]  /*3ee0*/  IMAD R48, R225, R104.reuse, RZ ;  /* 0x00000068e1307224 */ /* 0x084fe200078e02ff */
[----:B------:R-:W-:Y:S01]  /*3ef0*/  BSSY B2, `(.L_x_9730) ;  /* 0x000006f000027945 */ /* 0x000fe20003800000 */
[----:B------:R-:W-:-:S04]  /*3f00*/  IMAD.WIDE.U32 R106, R19, R104, R102 ;  /* 0x00000068136a7225 */ /* 0x000fc800078e0066 */
[----:B------:R-:W-:Y:S01]  /*3f10*/  IMAD R49, R19, R105, R48 ;  /* 0x0000006913317224 */ /* 0x000fe200078e0230 */
[----:B------:R-:W-:Y:S02]  /*3f20*/  SEL R48, R78, R111, !P0 ;  /* 0x0000006f4e307207 */ /* 0x000fe40004000000 */
[----:B------:R-:W-:Y:S01]  /*3f30*/  IADD3 R110, P5, P6, R4, R106, R90 ;  /* 0x0000006a046e7210 */ /* 0x000fe20007ebe05a */
[----:B------:R-:W-:Y:S01]  /*3f40*/  IMAD.IADD R114, R49, 0x1, R107 ;  /* 0x0000000131727824 */ /* 0x000fe200078e026b */
[----:B------:R-:W-:-:S04]  /*3f50*/  SHF.R.S32.HI R49, RZ, 0x1f, R48 ;  /* 0x0000001fff317819 */ /* 0x000fc80000011430 */
[----:B------:R-:W-:Y:S02]  /*3f60*/  LEA.HI R49, R49, R48, RZ, 0x4 ;  /* 0x0000003031317211 */ /* 0x000fe400078f20ff */
[----:B------:R-:W-:Y:S02]  /*3f70*/  IADD3.X R112, R3, R114, R91, P5, P6 ;  /* 0x0000007203707210 */ /* 0x000fe40002fec45b */
[----:B------:R-:W-:-:S05]  /*3f80*/  LEA.HI.SX32 R49, R49, R88, 0x1c ;  /* 0x0000005831317211 */ /* 0x000fca00078fe2ff */
[----:B------:R-:W-:-:S05]  /*3f90*/  IMAD.SHL.U32 R113, R49, 0x8, RZ ;  /* 0x0000000831717824 */ /* 0x000fca00078e00ff */
[----:B------:R-:W-:-:S04]  /*3fa0*/  LOP3.LUT R49, R71, 0x38, R113, 0xf8, !PT ;  /* 0x0000003847317812 */ /* 0x000fc800078ef871 */
[----:B------:R-:W-:Y:S01]  /*3fb0*/  LOP3.LUT R48, R49, R74, RZ, 0x3c, !PT ;  /* 0x0000004a31307212 */ /* 0x000fe200078e3cff */
[----:B------:R-:W-:-:S04]  /*3fc0*/  IMAD R49, R2, 0x1800, R92 ;  /* 0x0000180002317824 */ /* 0x000fc800078e025c */
[----:B------:R-:W-:Y:S02]  /*3fd0*/  IMAD R51, R211, 0x200, R48 ;  /* 0x00000200d3337824 */ /* 0x000fe400078e0230 */
[----:B------:R-:W-:Y:S02]  /*3fe0*/  IMAD R49, R49, 0x2, R18 ;  /* 0x0000000231317824 */ /* 0x000fe400078e0212 */
[----:B------:R-:W-:-:S04]  /*3ff0*/  IMAD R51, R2, 0x1800, R51 ;  /* 0x0000180002337824 */ /* 0x000fc800078e0233 */
[----:B------:R-:W-:Y:S02]  /*4000*/  IMAD R52, R51, 0x2, R18 ;  /* 0x0000000233347824 */ /* 0x000fe400078e0212 */
[----:B------:R-:W1:Y:S04]  /*4010*/  LDS.128 R48, [R49+0x1c400] ;  /* 0x01c4000031307984 */ /* 0x000e680000000c00 */
[----:B------:R-:W2:Y:S01]  /*4020*/  LDS.128 R52, [R52+0x1c400] ;  /* 0x01c4000034347984 */ /* 0x000ea20000000c00 */
[----:B------:R-:W-:Y:S05]  /*4030*/  @P4 BRA `(.L_x_9731) ;  /* 0x0000000400684947 */ /* 0x000fea0003800000 */
[----:B------:R-:W-:Y:S02]  /*4040*/  SHF.R.U32.HI R124, RZ, 0x10, R29 ;  /* 0x00000010ff7c7819 */ /* 0x000fe4000001161d */
[----:B------:R-:W-:Y:S02]  /*4050*/  SHF.R.U32.HI R129, RZ, 0x10, R33 ;  /* 0x00000010ff817819 */ /* 0x000fe40000011621 */
[----:B------:R-:W-:Y:S01]  /*4060*/  SHF.R.U64 R123, R28, 0x10, R29 ;  /* 0x000000101c7b7819 */ /* 0x000fe2000000121d */
[----:B-1----:R-:W-:Y:S01]  /*4070*/  IMAD.U32 R29, R48, 0x10000, RZ ;  /* 0x00010000301d7824 */ /* 0x002fe200078e00ff */
[----:B------:R-:W-:Y:S01]  /*4080*/  SHF.R.U32.HI R127, RZ, 0x10, R31 ;  /* 0x00000010ff7f7819 */ /* 0x000fe2000001161f */
[----:B------:R-:W-:Y:S01]  /*4090*/  IMAD.U32 R28, R50, 0x10000, RZ ;  /* 0x00010000321c7824 */ /* 0x000fe200078e00ff */
[----:B------:R-:W-:Y:S02]  /*40a0*/  PRMT R124, R116, 0x5432, R124 ;  /* 0x00005432747c7816 */ /* 0x000fe4000000007c */
[----:B------:R-:W-:-:S02]  /*40b0*/  PRMT R129, R135, 0x5410, R129 ;  /* 0x0000541087817816 */ /* 0x000fc40000000081 */
[--C-:B------:R-:W-:Y:S01]  /*40c0*/  SHF.R.U64 R131, R34, 0x10, R35.reuse ;  /* 0x0000001022837819 */ /* 0x100fe20000001223 */
[----:B--2---:R-:W-:Y:S01]  /*40d0*/  IMAD.U32 R34, R52, 0x10000, RZ ;  /* 0x0001000034227824 */ /* 0x004fe200078e00ff */
[----:B------:R-:W-:Y:S01]  /*40e0*/  SHF.R.U32.HI R133, RZ, 0x10, R35 ;  /* 0x00000010ff857819 */ /* 0x000fe20000011623 */
[----:B------:R-:W-:Y:S01]  /*40f0*/  IMAD.U32 R35, R53, 0x10000, RZ ;  /* 0x0001000035237824 */ /* 0x000fe200078e00ff */
[----:B------:R-:W-:Y:S01]  /*4100*/  PRMT R123, R130, 0x5410, R123 ;  /* 0x00005410827b7816 */ /* 0x000fe2000000007b */
[----:B------:R-:W-:Y:S01]  /*4110*/  IMAD.U32 R130, R129, 0x10000, RZ ;  /* 0x0001000081827824 */ /* 0x000fe200078e00ff */
[----:B------:R-:W-:Y:S01]  /*4120*/  PRMT R127, R125, 0x5410, R127 ;  /* 0x000054107d7f7816 */ /* 0x000fe2000000007f */
[----:B------:R-:W-:Y:S01]  /*4130*/  IMAD.U32 R125, R124, 0x10000, RZ ;  /* 0x000100007c7d7824 */ /* 0x000fe200078e00ff */
[----:B------:R-:W-:Y:S01]  /*4140*/  PRMT R131, R132, 0x5410, R131 ;  /* 0x0000541084837816 */ /* 0x000fe20000000083 */
[-C--:B------:R-:W-:Y:S01]  /*4150*/  FMUL.FTZ R135, R35, R130.reuse ;  /* 0x0000008223877220 */ /* 0x080fe20000410000 */
[----:B------:R-:W-:Y:S01]  /*4160*/  SHF.R.U64 R126, R30, 0x10, R31 ;  /* 0x000000101e7e7819 */ /* 0x000fe2000000121f */
[----:B------:R-:W-:Y:S01]  /*4170*/  IMAD.U32 R30, R49, 0x10000, RZ ;  /* 0x00010000311e7824 */ /* 0x000fe200078e00ff */
[----:B------:R-:W-:Y:S01]  /*4180*/  LOP3.LUT R132, R129, 0xffff0000, RZ, 0xc0, !PT ;  /* 0xffff000081847812 */ /* 0x000fe200078ec0ff */
[-C--:B------:R-:W-:Y:S01]  /*4190*/  FMUL.FTZ R129, R35, R125.reuse ;  /* 0x0000007d23817220 */ /* 0x080fe20000410000 */
[----:B------:R-:W-:Y:S01]  /*41a0*/  PRMT R133, R134, 0x5410, R133 ;  /* 0x0000541086857816 */ /* 0x000fe20000000085 */
[C---:B------:R-:W-:Y:S01]  /*41b0*/  FFMA.FTZ R135, R30.reuse, R125, -R135 ;  /* 0x0000007d1e877223 */ /* 0x040fe20000010887 */
[----:B------:R-:W-:Y:S01]  /*41c0*/  LOP3.LUT R31, R49, 0xffff0000, RZ, 0xc0, !PT ;  /* 0xffff0000311f7812 */ /* 0x000fe200078ec0ff */
[----:B------:R-:W-:Y:S01]  /*41d0*/  FFMA.FTZ R129, R30, R130, R129 ;  /* 0x000000821e817223 */ /* 0x000fe20000010081 */
[----:B------:R-:W-:Y:S01]  /*41e0*/  LOP3.LUT R49, R53, 0xffff0000, RZ, 0xc0, !PT ;  /* 0xffff000035317812 */ /* 0x000fe200078ec0ff */
[----:B------:R-:W-:Y:S01]  /*41f0*/  IMAD.U32 R53, R55, 0x10000, RZ ;  /* 0x0001000037357824 */ /* 0x000fe200078e00ff */
[----:B------:R-:W-:Y:S01]  /*4200*/  LOP3.LUT R124, R124, 0xffff0000, RZ, 0xc0, !PT ;  /* 0xffff00007c7c7812 */ /* 0x000fe200078ec0ff */
[----:B------:R-:W-:Y:S01]  /*4210*/  IMAD.U32 R35, R133, 0x10000, RZ ;  /* 0x0001000085237824 */ /* 0x000fe200078e00ff */
[----:B------:R-:W-:Y:S01]  /*4220*/  SHF.R.U64 R128, R32, 0x10, R33 ;  /* 0x0000001020807819 */ /* 0x000fe20000001221 */
[----:B------:R-:W-:-:S02]  /*4230*/  IMAD.U32 R30, R127, 0x10000, RZ ;  /* 0x000100007f1e7824 */ /* 0x000fc400078e00ff */
[C---:B------:R-:W-:Y:S01]  /*4240*/  FMUL.FTZ R134, R49.reuse, R132 ;  /* 0x0000008431867220 */ /* 0x040fe20000410000 */
[----:B------:R-:W-:Y:S01]  /*4250*/  FMUL.FTZ R136, R49, R124 ;  /* 0x0000007c31887220 */ /* 0x000fe20000410000 */
[----:B------:R-:W-:Y:S01]  /*4260*/  IMAD.U32 R32, R51, 0x10000, RZ ;  /* 0x0001000033207824 */ /* 0x000fe200078e00ff */
[----:B------:R-:W-:Y:S01]  /*4270*/  LOP3.LUT R55, R55, 0xffff0000, RZ, 0xc0, !PT ;  /* 0xffff000037377812 */ /* 0x000fe200078ec0ff */
[-C--:B------:R-:W-:Y:S01]  /*4280*/  FMUL.FTZ R49, R53, R35.reuse ;  /* 0x0000002335317220 */ /* 0x080fe20000410000 */
[----:B------:R-:W-:Y:S01]  /*4290*/  LOP3.LUT R130, R133, 0xffff0000, RZ, 0xc0, !PT ;  /* 0xffff000085827812 */ /* 0x000fe200078ec0ff */
[----:B------:R-:W-:Y:S01]  /*42a0*/  FMUL.FTZ R138, R53, R30 ;  /* 0x0000001e358a7220 */ /* 0x000fe20000410000 */
[----:B------:R-:W-:Y:S01]  /*42b0*/  PRMT R128, R117, 0x5432, R128 ;  /* 0x0000543275807816 */ /* 0x000fe20000000080 */
[----:B------:R-:W-:Y:S01]  /*42c0*/  FFMA.FTZ R134, R31, R124, -R134 ;  /* 0x0000007c1f867223 */ /* 0x000fe20000010886 */
[----:B------:R-:W-:Y:S01]  /*42d0*/  LOP3.LUT R124, R127, 0xffff0000, RZ, 0xc0, !PT ;  /* 0xffff00007f7c7812 */ /* 0x000fe200078ec0ff */
[C---:B------:R-:W-:Y:S01]  /*42e0*/  FFMA.FTZ R125, R32.reuse, R30, -R49 ;  /* 0x0000001e207d7223 */ /* 0x040fe20000010831 */
[----:B------:R-:W-:Y:S01]  /*42f0*/  LOP3.LUT R33, R51, 0xffff0000, RZ, 0xc0, !PT ;  /* 0xffff000033217812 */ /* 0x000fe200078ec0ff */
[----:B------:R-:W-:Y:S01]  /*4300*/  FFMA.FTZ R138, R32, R35, R138 ;  /* 0x00000023208a7223 */ /* 0x000fe2000001008a */
[----:B------:R-:W-:Y:S01]  /*4310*/  FFMA.FTZ R136, R31, R132, R136 ;  /* 0x000000841f887223 */ /* 0x000fe20000010088 */
[----:B------:R-:W-:Y:S01]  /*4320*/  FMUL.FTZ R32, R55, R130 ;  /* 0x0000008237207220 */ /* 0x000fe20000410000 */
[----:B------:R-:W-:-:S02]  /*4330*/  IMAD.U32 R31, R128, 0x10000, RZ ;  /* 0x00010000801f7824 */ /* 0x000fc400078e00ff */
[-C--:B------:R-:W-:Y:S01]  /*4340*/  FMUL.FTZ R132, R55, R124.reuse ;  /* 0x0000007c37847220 */ /* 0x080fe20000410000 */
[----:B------:R-:W-:Y:S02]  /*4350*/  IMAD.U32 R30, R123, 0x10000, RZ ;  /* 0x000100007b1e7824 */ /* 0x000fe400078e00ff */
[----:B------:R-:W-:Y:S01]  /*4360*/  FFMA.FTZ R124, R33, R124, -R32 ;  /* 0x0000007c217c7223 */ /* 0x000fe20000010820 */
[-C--:B------:R-:W-:Y:S01]  /*4370*/  FMUL.FTZ R32, R34, R31.reuse ;  /* 0x0000001f22207220 */ /* 0x080fe20000410000 */
[----:B------:R-:W-:Y:S01]  /*4380*/  LOP3.LUT R52, R52, 0xffff0000, RZ, 0xc0, !PT ;  /* 0xffff000034347812 */ /* 0x000fe200078ec0ff */
[-C--:B------:R-:W-:Y:S01]  /*4390*/  FMUL.FTZ R34, R34, R30.reuse ;  /* 0x0000001e22227220 */ /* 0x080fe20000410000 */
[----:B------:R-:W-:Y:S01]  /*43a0*/  LOP3.LUT R123, R123, 0xffff0000, RZ, 0xc0, !PT ;  /* 0xffff00007b7b7812 */ /* 0x000fe200078ec0ff */
[----:B------:R-:W-:Y:S01]  /*43b0*/  FFMA.FTZ R32, R29, R30, -R32 ;  /* 0x0000001e1d207223 */ /* 0x000fe20000010820 */
[----:B------:R-:W-:Y:S01]  /*43c0*/  PRMT R126, R115, 0x5432, R126 ;  /* 0x00005432737e7816 */ /* 0x000fe2000000007e */
[----:B------:R-:W-:Y:S01]  /*43d0*/  IMAD.U32 R51, R54, 0x10000, RZ ;  /* 0x0001000036337824 */ /* 0x000fe200078e00ff */
[----:B------:R-:W-:Y:S01]  /*43e0*/  LOP3.LUT R48, R48, 0xffff0000, RZ, 0xc0, !PT ;  /* 0xffff000030307812 */ /* 0x000fe200078ec0ff */
[----:B------:R-:W-:Y:S01]  /*43f0*/  IMAD.U32 R30, R131, 0x10000, RZ ;  /* 0x00010000831e7824 */ /* 0x000fe200078e00ff */
[----:B------:R-:W-:Y:S01]  /*4400*/  LOP3.LUT R35, R128, 0xffff0000, RZ, 0xc0, !PT ;  /* 0xffff000080237812 */ /* 0x000fe200078ec0ff */
[----:B------:R-:W-:Y:S01]  /*4410*/  FFMA.FTZ R34, R29, R31, R34 ;  /* 0x0000001f1d227223 */ /* 0x000fe20000010022 */
[----:B------:R-:W-:Y:S01]  /*4420*/  LOP3.LUT R54, R54, 0xffff0000, RZ, 0xc0, !PT ;  /* 0xffff000036367812 */ /* 0x000fe200078ec0ff */
[----:B------:R-:W-:Y:S01]  /*4430*/  FMUL.FTZ R49, R52, R123 ;  /* 0x0000007b34317220 */ /* 0x000fe20000410000 */
[----:B------:R-:W-:Y:S01]  /*4440*/  LOP3.LUT R131, R131, 0xffff0000, RZ, 0xc0, !PT ;  /* 0xffff000083837812 */ /* 0x000fe200078ec0ff */
[C---:B------:R-:W-:Y:S01]  /*4450*/  IMAD.U32 R29, R126.reuse, 0x10000, RZ ;  /* 0x000100007e1d7824 */ /* 0x040fe200078e00ff */
[----:B------:R-:W-:Y:S01]  /*4460*/  LOP3.LUT R31, R126, 0xffff0000, RZ, 0xc0, !PT ;  /* 0xffff00007e1f7812 */ /* 0x000fe200078ec0ff */
[----:B------:R-:W-:Y:S01]  /*4470*/  FFMA.FTZ R55, R33, R130, R132 ;  /* 0x0000008221377223 */ /* 0x000fe20000010084 */
[-C--:B------:R-:W-:Y:S01]  /*4480*/  FMUL.FTZ R33, R52, R35.reuse ;  /* 0x0000002334217220 */ /* 0x080fe20000410000 */
[----:B------:R-:W-:Y:S01]  /*4490*/  FFMA.FTZ R49, R48, R35, R49 ;  /* 0x0000002330317223 */ /* 0x000fe20000010031 */
[----:B------:R-:W-:Y:S01]  /*44a0*/  LOP3.LUT R50, R50, 0xffff0000, RZ, 0xc0, !PT ;  /* 0xffff000032327812 */ /* 0x000fe200078ec0ff */
[CC--:B------:R-:W-:Y:S01]  /*44b0*/  FMUL.FTZ R35, R51.reuse, R30.reuse ;  /* 0x0000001e33237220 */ /* 0x0c0fe20000410000 */
[C---:B------:R-:W-:Y:S01]  /*44c0*/  FMUL.FTZ R53, R54.reuse, R131 ;  /* 0x0000008336357220 */ /* 0x040fe20000410000 */
[----:B------:R-:W-:Y:S01]  /*44d0*/  FMUL.FTZ R51, R51, R29 ;  /* 0x0000001d33337220 */ /* 0x000fe20000410000 */
[----:B------:R-:W-:Y:S01]  /*44e0*/  FMUL.FTZ R54, R54, R31 ;  /* 0x0000001f36367220 */ /* 0x000fe20000410000 */
[----:B------:R-:W-:Y:S01]  /*44f0*/  FFMA.FTZ R35, R28, R29, -R35 ;  /* 0x0000001d1c237223 */ /* 0x000fe20000010823 */
[----:B------:R-:W-:Y:S01]  /*4500*/  FFMA.FTZ R33, R48, R123, -R33 ;  /* 0x0000007b30217223 */ /* 0x000fe20000010821 */
[----:B------:R-:W-:Y:S01]  /*4510*/  FFMA.FTZ R51, R28, R30, R51 ;  /* 0x0000001e1c337223 */ /* 0x000fe20000010033 */
[C---:B------:R-:W-:Y:S01]  /*4520*/  FFMA.FTZ R54, R50.reuse, R131, R54 ;  /* 0x0000008332367223 */ /* 0x040fe20000010036 */
[----:B------:R-:W-:Y:S01]  /*4530*/  FFMA.FTZ R28, R50, R31, -R53 ;  /* 0x0000001f321c7223 */ /* 0x000fe20000010835 */
        /* <DEDUP_REMOVED lines=10> */
.L_x_9731:
[----:B------:R-:W-:Y:S05]  /*45e0*/  BSYNC B2 ;  /* 0x0000000000027941 */ /* 0x000fea0003800000 */
.L_x_9730:
[----:B------:R-:W-:Y:S02]  /*45f0*/  ISETP.GE.AND P5, PT, R113, R109, PT ;  /* 0x0000006d7100720c */ /* 0x000fe40003fa6270 */
[----:B------:R-:W-:-:S11]  /*4600*/  P2R R29, PR, RZ, 0x1 ;  /* 0x00000001ff1d7803 */ /* 0x000fd60000000000 */
[--C-:B------:R-:W-:Y:S02]  /*4610*/  @!P5 SHF.R.S32.HI R28, RZ, 0x1f, R113.reuse ;  /* 0x0000001fff1cd819 */ /* 0x100fe40000011471 */
[----:B------:R-:W-:-:S04]  /*4620*/  @!P5 IADD3 R106, P0, P6, R4, R106, R113 ;  /* 0x0000006a046ad210 */ /* 0x000fc80007e1e071 */
[----:B------:R-:W-:Y:S02]  /*4630*/  @!P5 IADD3.X R114, R3, R114, R28, P0, P6 ;  /* 0x000000720372d210 */ /* 0x000fe400007ec41c */
[CC--:B------:R-:W-:Y:S02]  /*4640*/  LEA R28, P6, R110.reuse, R100.reuse, 0x1 ;  /* 0x000000646e1c7211 */ /* 0x0c0fe400078c08ff */
[----:B------:R-:W-:Y:S02]  /*4650*/  ISETP.NE.AND P0, PT, R29, RZ, PT ;  /* 0x000000ff1d00720c */ /* 0x000fe40003f05270 */
[----:B------:R-:W-:Y:S02]  /*4660*/  LEA.HI.X R29, R110, R101, R112, 0x1, P6 ;  /* 0x000000656e1d7211 */ /* 0x000fe400030f0c70 */
[----:B------:R-:W-:-:S03]  /*4670*/  @!P5 LEA R30, P6, R106, R100, 0x1 ;  /* 0x000000646a1ed211 */ /* 0x000fc600078c08ff */
[----:B-1----:R1:W-:Y:S01]  /*4680*/  STG.E.128 desc[UR40][R28.64], R48 ;  /* 0x000000301c007986 */ /* 0x0023e2000c101d28 */
[----:B------:R-:W-:-:S05]  /*4690*/  @!P5 LEA.HI.X R31, R106, R101, R114, 0x1, P6 ;  /* 0x000000656a1fd211 */ /* 0x000fca00030f0c72 */
[----:B--2---:R1:W-:Y:S04]  /*46a0*/  @!P5 STG.E.128 desc[UR40][R30.64], R52 ;  /* 0x000000341e00d986 */ /* 0x0043e8000c101d28 */
.L_x_9729:
[----:B------:R-:W-:Y:S05]  /*46b0*/  BSYNC B1 ;  /* 0x0000000000017941 */ /* 0x000fea0003800000 */
.L_x_9728:
[C---:B------:R-:W-:Y:S01]  /*46c0*/  ISETP.GE.OR P5, PT, R222.reuse, R99, P1 ;  /* 0x00000063de00720c */ /* 0x040fe20000fa6670 */
[-C--:B-12---:R-:W-:Y:S02]  /*46d0*/  IMAD R28, R75, R104.reuse, RZ ;  /* 0x000000684b1c7224 */ /* 0x086fe400078e02ff */
[----:B------:R-:W-:-:S04]  /*46e0*/  IMAD.WIDE.U32 R102, R222, R104, R102 ;  /* 0x00000068de667225 */ /* 0x000fc800078e0066 */
[----:B------:R-:W-:-:S06]  /*46f0*/  IMAD R105, R222, R105, R28 ;  /* 0x00000069de697224 */ /* 0x000fcc00078e021c */
[----:B------:R-:W-:Y:S05]  /*4700*/  @P5 BRA `(.L_x_9718) ;  /* 0x0000000800585947 */ /* 0x000fea0003800000 */
[----:B------:R-:W-:Y:S01]  /*4710*/  IMAD.IADD R50, R103, 0x1, R105 ;  /* 0x0000000167327824 */ /* 0x000fe200078e0269 */
[----:B------:R-:W-:Y:S01]  /*4720*/  IADD3 R28, P5, P6, R4, R102, R90 ;  /* 0x00000066041c7210 */ /* 0x000fe20007ebe05a */
[----:B------:R-:W-:Y:S01]  /*4730*/  BSSY B1, `(.L_x_9732) ;  /* 0x0000070000017945 */ /* 0x000fe20003800000 */
[----:B------:R-:W-:Y:S02]  /*4740*/  SEL R111, R78, R111, !P0 ;  /* 0x0000006f4e6f7207 */ /* 0x000fe40004000000 */
[----:B------:R-:W-:Y:S02]  /*4750*/  IADD3.X R29, R3, R50, R91, P5, P6 ;  /* 0x00000032031d7210 */ /* 0x000fe40002fec45b */
[C---:B------:R-:W-:Y:S02]  /*4760*/  LEA R48, P5, R28.reuse, R100, 0x1 ;  /* 0x000000641c307211 */ /* 0x040fe400078a08ff */
[----:B------:R-:W-:Y:S02]  /*4770*/  SHF.R.U32.HI R30, RZ, 0x3, R210 ;  /* 0x00000003ff1e7819 */ /* 0x000fe400000116d2 */
[----:B------:R-:W-:-:S02]  /*4780*/  LEA.HI.X R49, R28, R101, R29, 0x1, P5 ;  /* 0x000000651c317211 */ /* 0x000fc400028f0c1d */
[----:B------:R-:W-:-:S04]  /*4790*/  SHF.R.S32.HI R28, RZ, 0x1f, R111 ;  /* 0x0000001fff1c7819 */ /* 0x000fc8000001146f */
[----:B------:R-:W-:-:S04]  /*47a0*/  LEA.HI R111, R28, R111, RZ, 0x4 ;  /* 0x0000006f1c6f7211 */ /* 0x000fc800078f20ff */
[----:B------:R-:W-:-:S05]  /*47b0*/  LEA.HI.SX32 R51, R111, R88, 0x1c ;  /* 0x000000586f337211 */ /* 0x000fca00078fe2ff */
[----:B------:R-:W-:-:S05]  /*47c0*/  IMAD.SHL.U32 R51, R51, 0x8, RZ ;  /* 0x0000000833337824 */ /* 0x000fca00078e00ff */
[----:B------:R-:W-:-:S04]  /*47d0*/  LOP3.LUT R28, R210, 0x38, R51, 0xf8, !PT ;  /* 0x00000038d21c7812 */ /* 0x000fc800078ef833 */
[----:B------:R-:W-:-:S05]  /*47e0*/  LOP3.LUT R29, R28, R30, RZ, 0x3c, !PT ;  /* 0x0000001e1c1d7212 */ /* 0x000fca00078e3cff */
[----:B------:R-:W-:Y:S02]  /*47f0*/  IMAD.IADD R31, R212, 0x1, R29 ;  /* 0x00000001d41f7824 */ /* 0x000fe400078e021d */
[C---:B------:R-:W-:Y:S02]  /*4800*/  IMAD R29, R2.reuse, 0x1800, R93 ;  /* 0x00001800021d7824 */ /* 0x040fe400078e025d */
[----:B------:R-:W-:Y:S02]  /*4810*/  IMAD R31, R2, 0x1800, R31 ;  /* 0x00001800021f7824 */ /* 0x000fe400078e021f */
[--C-:B------:R-:W-:Y:S02]  /*4820*/  IMAD R29, R29, 0x2, R18.reuse ;  /* 0x000000021d1d7824 */ /* 0x100fe400078e0212 */
[----:B------:R-:W-:-:S04]  /*4830*/  IMAD R32, R31, 0x2, R18 ;  /* 0x000000021f207824 */ /* 0x000fc800078e0212 */
[----:B------:R-:W1:Y:S04]  /*4840*/  LDS.128 R28, [R29+0x1c400] ;  /* 0x01c400001d1c7984 */ /* 0x000e680000000c00 */
[----:B------:R-:W2:Y:S01]  /*4850*/  LDS.128 R32, [R32+0x1c400] ;  /* 0x01c4000020207984 */ /* 0x000ea20000000c00 */
[----:B------:R-:W-:Y:S05]  /*4860*/  @P4 BRA `(.L_x_9733) ;  /* 0x0000000400704947 */ /* 0x000fea0003800000 */
[----:B------:R-:W-:Y:S02]  /*4870*/  SHF.R.U32.HI R53, RZ, 0x10, R45 ;  /* 0x00000010ff357819 */ /* 0x000fe4000001162d */
[----:B------:R-:W-:Y:S02]  /*4880*/  SHF.R.U32.HI R55, RZ, 0x10, R41 ;  /* 0x00000010ff377819 */ /* 0x000fe40000011629 */
[----:B------:R-:W-:Y:S02]  /*4890*/  PRMT R122, R122, 0x5410, R53 ;  /* 0x000054107a7a7816 */ /* 0x000fe40000000035 */
[----:B------:R-:W-:Y:S02]  /*48a0*/  SHF.R.U32.HI R105, RZ, 0x10, R43 ;  /* 0x00000010ff697819 */ /* 0x000fe4000001162b */
[----:B------:R-:W-:Y:S01]  /*48b0*/  SHF.R.U64 R54, R44, 0x10, R45 ;  /* 0x000000102c367819 */ /* 0x000fe2000000122d */
[----:B--2---:R-:W-:Y:S01]  /*48c0*/  IMAD.U32 R44, R33, 0x10000, RZ ;  /* 0x00010000212c7824 */ /* 0x004fe200078e00ff */
[----:B------:R-:W-:Y:S01]  /*48d0*/  PRMT R118, R118, 0x5410, R55 ;  /* 0x0000541076767816 */ /* 0x000fe20000000037 */
[----:B------:R-:W-:Y:S01]  /*48e0*/  IMAD.U32 R55, R122, 0x10000, RZ ;  /* 0x000100007a377824 */ /* 0x000fe200078e00ff */
[----:B------:R-:W-:-:S02]  /*48f0*/  SHF.R.U32.HI R107, RZ, 0x10, R47 ;  /* 0x00000010ff6b7819 */ /* 0x000fc4000001162f */
[----:B------:R-:W-:Y:S01]  /*4900*/  SHF.R.U64 R106, R40, 0x10, R41 ;  /* 0x00000010286a7819 */ /* 0x000fe20000001229 */
[----:B-1----:R-:W-:Y:S01]  /*4910*/  IMAD.U32 R40, R29, 0x10000, RZ ;  /* 0x000100001d287824 */ /* 0x002fe200078e00ff */
[----:B------:R-:W-:Y:S01]  /*4920*/  SHF.R.U64 R52, R46, 0x10, R47 ;  /* 0x000000102e347819 */ /* 0x000fe2000000122f */
[----:B------:R-:W-:Y:S01]  /*4930*/  IMAD.U32 R53, R118, 0x10000, RZ ;  /* 0x0001000076357824 */ /* 0x000fe200078e00ff */
[----:B------:R-:W-:Y:S01]  /*4940*/  PRMT R116, R116, 0x5410, R105 ;  /* 0x0000541074747816 */ /* 0x000fe20000000069 */
[----:B------:R-:W-:Y:S01]  /*4950*/  FMUL.FTZ R105, R44, R55 ;  /* 0x000000372c697220 */ /* 0x000fe20000410000 */
[----:B------:R-:W-:Y:S01]  /*4960*/  PRMT R120, R120, 0x5410, R107 ;  /* 0x0000541078787816 */ /* 0x000fe2000000006b */
[-C--:B------:R-:W-:Y:S01]  /*4970*/  FMUL.FTZ R107, R44, R53.reuse ;  /* 0x000000352c6b7220 */ /* 0x080fe20000410000 */
[----:B------:R-:W-:Y:S01]  /*4980*/  PRMT R119, R119, 0x5410, R52 ;  /* 0x0000541077777816 */ /* 0x000fe20000000034 */
[----:B------:R-:W-:Y:S01]  /*4990*/  FFMA.FTZ R52, R40, R53, -R105 ;  /* 0x0000003528347223 */ /* 0x000fe20000010869 */
[----:B------:R-:W-:Y:S01]  /*49a0*/  LOP3.LUT R45, R33, 0xffff0000, RZ, 0xc0, !PT ;  /* 0xffff0000212d7812 */ /* 0x000fe200078ec0ff */
[----:B------:R-:W-:Y:S01]  /*49b0*/  IMAD.U32 R46, R35, 0x10000, RZ ;  /* 0x00010000232e7824 */ /* 0x000fe200078e00ff */
[----:B------:R-:W-:Y:S01]  /*49c0*/  LOP3.LUT R122, R122, 0xffff0000, RZ, 0xc0, !PT ;  /* 0xffff00007a7a7812 */ /* 0x000fe200078ec0ff */
[----:B------:R-:W-:Y:S01]  /*49d0*/  IMAD.U32 R105, R120, 0x10000, RZ ;  /* 0x0001000078697824 */ /* 0x000fe200078e00ff */
[----:B------:R-:W-:Y:S01]  /*49e0*/  LOP3.LUT R118, R118, 0xffff0000, RZ, 0xc0, !PT ;  /* 0xffff000076767812 */ /* 0x000fe200078ec0ff */
[----:B------:R-:W-:Y:S01]  /*49f0*/  IMAD.U32 R53, R116, 0x10000, RZ ;  /* 0x0001000074357824 */ /* 0x000fe200078e00ff */
[----:B------:R-:W-:Y:S01]  /*4a00*/  SHF.R.U64 R104, R42, 0x10, R43 ;  /* 0x000000102a687819 */ /* 0x000fe2000000122b */
[----:B------:R-:W-:Y:S01]  /*4a10*/  FFMA.FTZ R107, R40, R55, R107 ;  /* 0x00000037286b7223 */ /* 0x000fe2000001006b */
[----:B------:R-:W-:Y:S01]  /*4a20*/  LOP3.LUT R41, R29, 0xffff0000, RZ, 0xc0, !PT ;  /* 0xffff00001d297812 */ /* 0x000fe200078ec0ff */
[C---:B------:R-:W-:Y:S01]  /*4a30*/  IMAD.U32 R42, R32.reuse, 0x10000, RZ ;  /* 0x00010000202a7824 */ /* 0x040fe200078e00ff */
[----:B------:R-:W-:Y:S01]  /*4a40*/  LOP3.LUT R43, R32, 0xffff0000, RZ, 0xc0, !PT ;  /* 0xffff0000202b7812 */ /* 0x000fe200078ec0ff */
[C---:B------:R-:W-:Y:S01]  /*4a50*/  FMUL.FTZ R55, R46.reuse, R105 ;  /* 0x000000692e377220 */ /* 0x040fe20000410000 */
[----:B------:R-:W-:Y:S01]  /*4a60*/  IMAD.U32 R32, R31, 0x10000, RZ ;  /* 0x000100001f207824 */ /* 0x000fe200078e00ff */
[----:B------:R-:W-:Y:S01]  /*4a70*/  LOP3.LUT R47, R35, 0xffff0000, RZ, 0xc0, !PT ;  /* 0xffff0000232f7812 */ /* 0x000fe200078ec0ff */
[----:B------:R-:W-:Y:S01]  /*4a80*/  FMUL.FTZ R44, R45, R122 ;  /* 0x0000007a2d2c7220 */ /* 0x000fe20000410000 */
[----:B------:R-:W-:Y:S01]  /*4a90*/  PRMT R117, R117, 0x5410, R106 ;  /* 0x0000541075757816 */ /* 0x000fe2000000006a */
[-C--:B------:R-:W-:Y:S01]  /*4aa0*/  FMUL.FTZ R46, R46, R53.reuse ;  /* 0x000000352e2e7220 */ /* 0x080fe20000410000 */
[----:B------:R-:W-:Y:S01]  /*4ab0*/  LOP3.LUT R120, R120, 0xffff0000, RZ, 0xc0, !PT ;  /* 0xffff000078787812 */ /* 0x000fe200078ec0ff */
[-C--:B------:R-:W-:Y:S01]  /*4ac0*/  FMUL.FTZ R40, R45, R118.reuse ;  /* 0x000000762d287220 */ /* 0x080fe20000410000 */
        /* <DEDUP_REMOVED lines=14> */
[----:B------:R-:W-:Y:S01]  /*4bb0*/  PRMT R115, R115, 0x5410, R104 ;  /* 0x0000541073737816 */ /* 0x000fe20000000068 */
[-C--:B------:R-:W-:Y:S01]  /*4bc0*/  FMUL.FTZ R44, R42, R40.reuse ;  /* 0x000000282a2c7220 */ /* 0x080fe20000410000 */
[----:B------:R-:W-:Y:S01]  /*4bd0*/  LOP3.LUT R121, R121, 0xffff0000, RZ, 0xc0, !PT ;  /* 0xffff000079797812 */ /* 0x000fe200078ec0ff */
[----:B------:R-:W-:Y:S01]  /*4be0*/  FFMA.FTZ R41, R29, R40, R41 ;  /* 0x000000281d297223 */ /* 0x000fe20000010029 */
[----:B------:R-:W-:-:S02]  /*4bf0*/  IMAD.U32 R35, R34, 0x10000, RZ ;  /* 0x0001000022237824 */ /* 0x000fc400078e00ff */
[----:B------:R-:W-:Y:S01]  /*4c00*/  FFMA.FTZ R44, R29, R32, -R44 ;  /* 0x000000201d2c7223 */ /* 0x000fe2000001082c */
        /* <DEDUP_REMOVED lines=10> */
[----:B------:R-:W-:Y:S01]  /*4cb0*/  FMUL.FTZ R42, R35, R40 ;  /* 0x00000028232a7220 */ /* 0x000fe20000410000 */
[----:B------:R-:W-:Y:S01]  /*4cc0*/  LOP3.LUT R30, R30, 0xffff0000, RZ, 0xc0, !PT ;  /* 0xffff00001e1e7812 */ /* 0x000fe200078ec0ff */
[----:B------:R-:W-:Y:S01]  /*4cd0*/  FMUL.FTZ R29, R34, R119 ;  /* 0x00000077221d7220 */ /* 0x000fe20000410000 */
[-C--:B------:R-:W-:Y:S01]  /*4ce0*/  FMUL.FTZ R43, R43, R117.reuse ;  /* 0x000000752b2b7220 */ /* 0x080fe20000410000 */
[----:B------:R-:W-:Y:S01]  /*4cf0*/  FFMA.FTZ R33, R28, R117, -R33 ;  /* 0x000000751c217223 */ /* 0x000fe20000010821 */
[-C--:B------:R-:W-:Y:S01]  /*4d00*/  FMUL.FTZ R35, R35, R32.reuse ;  /* 0x0000002023237220 */ /* 0x080fe20000410000 */
        /* <DEDUP_REMOVED lines=11> */
[----:B------:R-:W-:Y:S02]  /*4dc0*/  F2FP.BF16.F32.PACK_AB R32, R28, R41 ;  /* 0x000000291c20723e */ /* 0x000fe400000010ff */
[----:B------:R-:W-:Y:S01]  /*4dd0*/  F2FP.BF16.F32.PACK_AB R30, R29, R42 ;  /* 0x0000002a1d1e723e */ /* 0x000fe200000010ff */
[----:B------:R-:W-:Y:S01]  /*4de0*/  IMAD.MOV.U32 R28, RZ, RZ, R44 ;  /* 0x000000ffff1c7224 */ /* 0x000fe200078e002c */
[----:B------:R-:W-:Y:S01]  /*4df0*/  F2FP.BF16.F32.PACK_AB R34, R34, R35 ;  /* 0x000000232222723e */ /* 0x000fe200000010ff */
[----:B------:R-:W-:Y:S01]  /*4e00*/  IMAD.MOV.U32 R29, RZ, RZ, R45 ;  /* 0x000000ffff1d7224 */ /* 0x000fe200078e002d */
[----:B------:R-:W-:Y:S01]  /*4e10*/  F2FP.BF16.F32.PACK_AB R31, R116, R55 ;  /* 0x00000037741f723e */ /* 0x000fe200000010ff */
[----:B------:R-:W-:-:S07]  /*4e20*/  IMAD.MOV.U32 R35, RZ, RZ, R46 ;  /* 0x000000ffff237224 */ /* 0x000fce00078e002e */
.L_x_9733:
[----:B------:R-:W-:Y:S05]  /*4e30*/  BSYNC B1 ;  /* 0x0000000000017941 */ /* 0x000fea0003800000 */
.L_x_9732:
[----:B-1----:R4:W-:Y:S01]  /*4e40*/  STG.E.128 desc[UR40][R48.64], R28 ;  /* 0x0000001c30007986 */ /* 0x0029e2000c101d28 */
[----:B------:R-:W-:-:S13]  /*4e50*/  ISETP.GE.AND P4, PT, R51, R109, PT ;  /* 0x0000006d3300720c */ /* 0x000fda0003f86270 */
[----:B------:R-:W-:Y:S05]  /*4e60*/  @P4 BRA `(.L_x_9718) ;  /* 0x0000000000804947 */ /* 0x000fea0003800000 */
[--C-:B----4-:R-:W-:Y:S02]  /*4e70*/  SHF.R.S32.HI R28, RZ, 0x1f, R51.reuse ;  /* 0x0000001fff1c7819 */ /* 0x110fe40000011433 */
[----:B------:R-:W-:-:S04]  /*4e80*/  IADD3 R51, P4, P5, R4, R102, R51 ;  /* 0x0000006604337210 */ /* 0x000fc80007d9e033 */
[----:B------:R-:W-:Y:S02]  /*4e90*/  IADD3.X R50, R3, R50, R28, P4, P5 ;  /* 0x0000003203327210 */ /* 0x000fe400027ea41c */
[----:B------:R-:W-:-:S04]  /*4ea0*/  LEA R100, P4, R51, R100, 0x1 ;  /* 0x0000006433647211 */ /* 0x000fc800078808ff */
[----:B------:R-:W-:-:S05]  /*4eb0*/  LEA.HI.X R101, R51, R101, R50, 0x1, P4 ;  /* 0x0000006533657211 */ /* 0x000fca00020f0c32 */
[----:B--2---:R1:W-:Y:S01]  /*4ec0*/  STG.E.128 desc[UR40][R100.64], R32 ;  /* 0x0000002064007986 */ /* 0x0043e2000c101d28 */
[----:B------:R-:W-:Y:S05]  /*4ed0*/  BRA `(.L_x_9718) ;  /* 0x0000000000647947 */ /* 0x000fea0003800000 */
.L_x_9701:
[----:B------:R-:W-:-:S13]  /*4ee0*/  ISETP.NE.AND P3, PT, R203, 0x3, PT ;  /* 0x00000003cb00780c */ /* 0x000fda0003f65270 */
[----:B------:R-:W-:Y:S05]  /*4ef0*/  @!P3 BRA `(.L_x_9734) ;  /* 0x000000000004b947 */ /* 0x000fea0003800000 */
[----:B------:R-:W-:Y:S01]  /*4f00*/  BPT.TRAP 0x1 ;  /* 0x000000040000795c */ /* 0x000fe20000300000 */
.L_x_9734:
[----:B------:R-:W-:Y:S01]  /*4f10*/  IMAD R97, R2, 0x8, R18 ;  /* 0x0000000802617824 */ /* 0x000fe200078e0212 */
[----:B------:R-:W-:Y:S01]  /*4f20*/  SHF.L.U32 R108, R201, 0x1f, RZ ;  /* 0x0000001fc96c7819 */ /* 0x000fe200000006ff */
[----:B------:R-:W-:Y:S01]  /*4f30*/  IMAD R99, R26, -0x60, R60 ;  /* 0xffffffa01a637824 */ /* 0x000fe200078e023c */
[----:B------:R-:W-:Y:S02]  /*4f40*/  BSSY B1, `(.L_x_9735) ;  /* 0x0000004000017945 */ /* 0x000fe40003800000 */
[----:B------:R-:W0:Y:S02]  /*4f50*/  SYNCS.PHASECHK.TRANS64.TRYWAIT P4, [R97+URZ+0x22890], R108 ;  /* 0x0228906c610075a7 */ /* 0x000e24000808017f */
[----:B------:R-:W-:Y:S01]  /*4f60*/  VIMNMX R99, R99, 0x60, PT ;  /* 0x0000006063637848 */ /* 0x000fe20003fe0100 */
[----:B0-----:R-:W-:Y:S06]  /*4f70*/  @!P4 BRA `(.L_x_9736) ;  /* 0x0000011800ccc947 */ /* 0x001fec0003800000 */
.L_x_9987:
[----:B------:R-:W-:Y:S05]  /*4f80*/  BSYNC B1 ;  /* 0x0000000000017941 */ /* 0x000fea0003800000 */
.L_x_9735:
[-C--:B------:R-:W-:Y:S01]  /*4f90*/  ISETP.GE.AND P5, PT, R19, R99.reuse, PT ;  /* 0x000000631300720c */ /* 0x080fe20003fa6270 */
[----:B------:R-:W-:Y:S01]  /*4fa0*/  BSSY B1, `(.L_x_9737) ;  /* 0x0000007000017945 */ /* 0x000fe20003800000 */
[----:B------:R-:W-:-:S11]  /*4fb0*/  ISETP.GE.AND P4, PT, R222, R99, PT ;  /* 0x00000063de00720c */ /* 0x000fd60003f86270 */
[----:B------:R-:W-:Y:S05]  /*4fc0*/  @P5 BRA `(.L_x_9738) ;  /* 0x0000000000105947 */ /* 0x000fea0003800000 */
[----:B------:R-:W1:Y:S04]  /*4fd0*/  @!P1 LDS.128 R28, [R106] ;  /* 0x000000006a1c9984 */ /* 0x000e680000000c00 */
[----:B------:R-:W2:Y:S04]  /*4fe0*/  @!P2 LDS.128 R32, [R104] ;  /* 0x000000006820a984 */ /* 0x000ea80000000c00 */
[----:B-1----:R1:W-:Y:S04]  /*4ff0*/  @!P1 STG.E.128 desc[UR40][R42.64], R28 ;  /* 0x0000001c2a009986 */ /* 0x0023e8000c101d28 */
[----:B--2---:R1:W-:Y:S02]  /*5000*/  @!P2 STG.E.128 desc[UR40][R42.64+0x40], R32 ;  /* 0x000040202a00a986 */ /* 0x0043e4000c101d28 */
.L_x_9738:
[----:B------:R-:W-:Y:S05]  /*5010*/  BSYNC B1 ;  /* 0x0000000000017941 */ /* 0x000fea0003800000 */
.L_x_9737:
[----:B------:R-:W-:Y:S05]  /*5020*/  @P4 BRA `(.L_x_9718) ;  /* 0x0000000000104947 */ /* 0x000fea0003800000 */
[----:B-1----:R-:W1:Y:S04]  /*5030*/  @!P1 LDS.128 R28, [R106+0x2000] ;  /* 0x002000006a1c9984 */ /* 0x002e680000000c00 */
[----:B------:R-:W2:Y:S04]  /*5040*/  @!P2 LDS.128 R32, [R104+0x2000] ;  /* 0x002000006820a984 */ /* 0x000ea80000000c00 */
[----:B-1----:R3:W-:Y:S04]  /*5050*/  @!P1 STG.E.128 desc[UR40][R40.64], R28 ;  /* 0x0000001c28009986 */ /* 0x0027e8000c101d28 */
[----:B--2---:R3:W-:Y:S02]  /*5060*/  @!P2 STG.E.128 desc[UR40][R40.64+0x40], R32 ;  /* 0x000040202800a986 */ /* 0x0047e4000c101d28 */
.L_x_9718:
[----:B------:R-:W-:Y:S05]  /*5070*/  BSYNC B0 ;  /* 0x0000000000007941 */ /* 0x000fea0003800000 */
.L_x_9700:
[----:B-1234-:R-:W1:Y:S01]  /*5080*/  S2R R28, SR_TID.X ;  /* 0x00000000001c7919 */ /* 0x01ee620000002100 */
        /* <DEDUP_REMOVED lines=16> */
.L_x_9740:
[----:B------:R-:W-:Y:S05]  /*5190*/  BSYNC B0 ;  /* 0x0000000000007941 */ /* 0x000fea0003800000 */
.L_x_9739:
[----:B------:R-:W2:Y:S01]  /*51a0*/  SYNCS.PHASECHK.TRANS64.TRYWAIT P3, [R97+URZ+0x228b0], R108 ;  /* 0x0228b06c610075a7 */ /* 0x000ea2000806017f */
[----:B------:R-:W-:Y:S01]  /*51b0*/  ULDC UR43, c[0x0][0x320] ;  /* 0x0000c800002b7ab9 */ /* 0x000fe20000000800 */
[----:B------:R-:W-:Y:S01]  /*51c0*/  ULDC.64 UR38, c[0x0][0x328] ;  /* 0x0000ca0000267ab9 */ /* 0x000fe20000000a00 */
[----:B------:R-:W-:Y:S01]  /*51d0*/  ULDC.64 UR36, c[0x0][0x318] ;  /* 0x0000c60000247ab9 */ /* 0x000fe20000000a00 */
[----:B------:R-:W-:Y:S01]  /*51e0*/  BSSY B0, `(.L_x_9741) ;  /* 0x0000003000007945 */ /* 0x000fe20003800000 */
[----:B-1----:R-:W-:-:S03]  /*51f0*/  IMAD R28, R2, 0x6000, R79 ;  /* 0x00006000021c7824 */ /* 0x002fc600078e024f */
[----:B--2---:R-:W-:Y:S05]  /*5200*/  @!P3 BRA `(.L_x_9742) ;  /* 0x00000118003cb947 */ /* 0x004fea0003800000 */
.L_x_9988:
[----:B------:R-:W-:Y:S05]  /*5210*/  BSYNC B0 ;  /* 0x0000000000007941 */ /* 0x000fea0003800000 */
.L_x_9741:
[----:B------:R-:W-:Y:S01]  /*5220*/  ISETP.GE.AND P3, PT, R19, R99, PT ;  /* 0x000000631300720c */ /* 0x000fe20003f66270 */
[----:B------:R-:W-:Y:S01]  /*5230*/  IMAD.IADD R29, R77, 0x1, R28 ;  /* 0x000000014d1d7824 */ /* 0x000fe200078e021c */
[----:B------:R-:W-:Y:S01]  /*5240*/  BSSY B0, `(.L_x_9743) ;  /* 0x0000025000007945 */ /* 0x000fe20003800000 */
[----:B------:R-:W-:Y:S02]  /*5250*/  IMAD R40, R28, 0x2, R24 ;  /* 0x000000021c287824 */ /* 0x000fe400078e0218 */
[----:B------:R-:W-:-:S04]  /*5260*/  IMAD.WIDE R32, R26, 0x60, R58 ;  /* 0x000000601a207825 */ /* 0x000fc800078e023a */
[----:B------:R-:W-:-:S04]  /*5270*/  IMAD R41, R29, 0x2, R24 ;  /* 0x000000021d297824 */ /* 0x000fc800078e0218 */
[----:B------:R-:W-:Y:S05]  /*5280*/  @P3 BRA `(.L_x_9744) ;  /* 0x0000000000803947 */ /* 0x000fea0003800000 */
[----:B------:R-:W-:Y:S02]  /*5290*/  IMAD R31, R33, UR38, RZ ;  /* 0x00000026211f7c24 */ /* 0x000fe4000f8e02ff */
[----:B------:R-:W-:Y:S02]  /*52a0*/  IMAD.MOV.U32 R28, RZ, RZ, R6 ;  /* 0x000000ffff1c7224 */ /* 0x000fe400078e0006 */
[----:B------:R-:W-:Y:S02]  /*52b0*/  IMAD.MOV.U32 R29, RZ, RZ, R94 ;  /* 0x000000ffff1d7224 */ /* 0x000fe400078e005e */
[C---:B------:R-:W-:Y:S02]  /*52c0*/  IMAD R31, R32.reuse, UR39, R31 ;  /* 0x00000027201f7c24 */ /* 0x040fe4000f8e021f */
[----:B------:R-:W-:-:S04]  /*52d0*/  IMAD.WIDE.U32 R28, R32, UR38, R28 ;  /* 0x00000026201c7c25 */ /* 0x000fc8000f8e001c */
[----:B------:R-:W-:Y:S01]  /*52e0*/  IMAD.IADD R29, R29, 0x1, R31 ;  /* 0x000000011d1d7824 */ /* 0x000fe200078e021f */
[----:B------:R-:W-:-:S04]  /*52f0*/  LEA R34, P3, R28, UR36, 0x1 ;  /* 0x000000241c227c11 */ /* 0x000fc8000f8608ff */
[----:B------:R-:W-:Y:S02]  /*5300*/  LEA.HI.X R35, R28, UR37, R29, 0x1, P3 ;  /* 0x000000251c237c11 */ /* 0x000fe400098f0c1d */
[----:B------:R-:W-:-:S13]  /*5310*/  ISETP.GE.AND P3, PT, R16, UR43, PT ;  /* 0x0000002b10007c0c */ /* 0x000fda000bf66270 */
[----:B------:R-:W2:Y:S04]  /*5320*/  @!P3 LDS.128 R28, [R40] ;  /* 0x00000000281cb984 */ /* 0x000ea80000000c00 */
[----:B--2---:R-:W-:Y:S01]  /*5330*/  @!P3 STG.E.128 desc[UR40][R34.64], R28 ;  /* 0x0000001c2200b986 */ /* 0x004fe2000c101d28 */
[----:B------:R-:W-:-:S13]  /*5340*/  ISETP.GE.AND P3, PT, R62, UR43, PT ;  /* 0x0000002b3e007c0c */ /* 0x000fda000bf66270 */
[----:B------:R-:W2:Y:S04]  /*5350*/  @!P3 LDS.128 R28, [R41] ;  /* 0x00000000291cb984 */ /* 0x000ea80000000c00 */
[----:B--2---:R-:W-:Y:S01]  /*5360*/  @!P3 STG.E.128 desc[UR40][R34.64+0x40], R28 ;  /* 0x0000401c2200b986 */ /* 0x004fe2000c101d28 */
[----:B------:R-:W-:-:S13]  /*5370*/  ISETP.GE.AND P3, PT, R63, UR43, PT ;  /* 0x0000002b3f007c0c */ /* 0x000fda000bf66270 */
[----:B------:R-:W2:Y:S04]  /*5380*/  @!P3 LDS.128 R28, [R40+0x3000] ;  /* 0x00300000281cb984 */ /* 0x000ea80000000c00 */
        /* <DEDUP_REMOVED lines=10> */
[----:B------:R-:W-:-:S13]  /*5430*/  ISETP.NE.AND P3, PT, R96, RZ, PT ;  /* 0x000000ff6000720c */ /* 0x000fda0003f65270 */
[----:B------:R-:W2:Y:S04]  /*5440*/  @P3 LDS.128 R28, [R40+0x9000] ;  /* 0x00900000281c3984 */ /* 0x000ea80000000c00 */
[----:B--2---:R-:W-:Y:S01]  /*5450*/  @P3 STG.E.128 desc[UR40][R34.64+0x180], R28 ;  /* 0x0001801c22003986 */ /* 0x004fe2000c101d28 */
[----:B------:R-:W-:-:S13]  /*5460*/  ISETP.NE.AND P3, PT, R95, RZ, PT ;  /* 0x000000ff5f00720c */ /* 0x000fda0003f65270 */
[----:B------:R-:W2:Y:S04]  /*5470*/  @P3 LDS.128 R28, [R41+0x9000] ;  /* 0x00900000291c3984 */ /* 0x000ea80000000c00 */
[----:B--2---:R2:W-:Y:S02]  /*5480*/  @P3 STG.E.128 desc[UR40][R34.64+0x1c0], R28 ;  /* 0x0001c01c22003986 */ /* 0x0045e4000c101d28 */
.L_x_9744:
[----:B------:R-:W-:Y:S05]  /*5490*/  BSYNC B0 ;  /* 0x0000000000007941 */ /* 0x000fea0003800000 */
.L_x_9743:
[----:B------:R-:W-:Y:S01]  /*54a0*/  ISETP.GE.AND P3, PT, R222, R99, PT ;  /* 0x00000063de00720c */ /* 0x000fe20003f66270 */
[----:B------:R-:W-:-:S12]  /*54b0*/  BSSY B0, `(.L_x_9745) ;  /* 0x0000024000007945 */ /* 0x000fd80003800000 */
[----:B------:R-:W-:Y:S05]  /*54c0*/  @P3 BRA `(.L_x_9746) ;  /* 0x0000000000883947 */ /* 0x000fea0003800000 */
[----:B--2---:R-:W-:Y:S01]  /*54d0*/  IADD3 R31, P3, R32, 0x40, RZ ;  /* 0x00000040201f7810 */ /* 0x004fe20007f7e0ff */
[----:B------:R-:W-:Y:S02]  /*54e0*/  IMAD.MOV.U32 R28, RZ, RZ, R6 ;  /* 0x000000ffff1c7224 */ /* 0x000fe400078e0006 */
[----:B------:R-:W-:Y:S02]  /*54f0*/  IMAD.MOV.U32 R29, RZ, RZ, R94 ;  /* 0x000000ffff1d7224 */ /* 0x000fe400078e005e */
[----:B------:R-:W-:Y:S02]  /*5500*/  IMAD.X R32, RZ, RZ, R33, P3 ;  /* 0x000000ffff207224 */ /* 0x000fe400018e0621 */
[----:B------:R-:W-:-:S04]  /*5510*/  IMAD.WIDE.U32 R28, R31, UR38, R28 ;  /* 0x000000261f1c7c25 */ /* 0x000fc8000f8e001c */
[----:B------:R-:W-:-:S04]  /*5520*/  IMAD R32, R32, UR38, RZ ;  /* 0x0000002620207c24 */ /* 0x000fc8000f8e02ff */
[----:B------:R-:W-:Y:S01]  /*5530*/  IMAD R31, R31, UR39, R32 ;  /* 0x000000271f1f7c24 */ /* 0x000fe2000f8e0220 */
[----:B------:R-:W-:-:S03]  /*5540*/  LEA R32, P3, R28, UR36, 0x1 ;  /* 0x000000241c207c11 */ /* 0x000fc6000f8608ff */
[----:B------:R-:W-:-:S05]  /*5550*/  IMAD.IADD R29, R29, 0x1, R31 ;  /* 0x000000011d1d7824 */ /* 0x000fca00078e021f */
[----:B------:R-:W-:Y:S02]  /*5560*/  LEA.HI.X R33, R28, UR37, R29, 0x1, P3 ;  /* 0x000000251c217c11 */ /* 0x000fe400098f0c1d */
        /* <DEDUP_REMOVED lines=23> */
[----:B--2---:R3:W-:Y:S02]  /*56e0*/  @P3 STG.E.128 desc[UR40][R32.64+0x1c0], R28 ;  /* 0x0001c01c20003986 */ /* 0x0047e4000c101d28 */
.L_x_9746:
[----:B------:R-:W-:Y:S05]  /*56f0*/  BSYNC B0 ;  /* 0x0000000000007941 */ /* 0x000fea0003800000 */
.L_x_9745:
[----:B------:R-:W-:Y:S01]  /*5700*/  @!PT LDS RZ, [RZ] ;  /* 0x00000000fffff984 */ /* 0x000fe20000000800 */
[----:B------:R-:W-:Y:S01]  /*5710*/  @!PT LDS RZ, [RZ] ;  /* 0x00000000fffff984 */ /* 0x000fe20000000800 */
[----:B------:R-:W-:Y:S01]  /*5720*/  @!PT LDS RZ, [RZ] ;  /* 0x00000000fffff984 */ /* 0x000fe20000000800 */
[----:B------:R-:W-:Y:S01]  /*5730*/  @!PT LDS RZ, [RZ] ;  /* 0x00000000fffff984 */ /* 0x000fe20000000800 */
[----:B------:R4:W-:Y:S06]  /*5740*/  MEMBAR.ALL.CTA ;  /* 0x0000000000007992 */ /* 0x0009ec0000008000 */
[----:B----4-:R-:W4:Y:S02]  /*5750*/  FENCE.VIEW.ASYNC.S ;  /* 0x00000000000073c6 */ /* 0x010f240000000000 */
[----:B----4-:R4:W-:Y:S01]  /*5760*/  BAR.SYNC.DEFER_BLOCKING R76, 0x80 ;  /* 0x0002004c0000751d */ /* 0x0109e20000010000 */
[----:B------:R-:W-:Y:S01]  /*5770*/  ISETP.NE.AND P5, PT, R98, RZ, PT ;  /* 0x000000ff6200720c */ /* 0x000fe20003fa5270 */
[----:B------:R-:W-:-:S02]  /*5780*/  VIADD R2, R2, 0x1 ;  /* 0x0000000102027836 */ /* 0x000fc40000000000 */
[----:B01----:R-:W-:-:S03]  /*5790*/  @!P4 VIADD R97, R97, 0x228c0 ;  /* 0x000228c06161c836 */ /* 0x003fc60000000000 */
[C---:B------:R-:W-:Y:S02]  /*57a0*/  ISETP.NE.AND P3, PT, R2.reuse, 0x2, PT ;  /* 0x000000020200780c */ /* 0x040fe40003f65270 */
[----:B------:R-:W-:Y:S02]  /*57b0*/  @!P4 PRMT R97, RZ, 0x654, R97 ;  /* 0x00000654ff61c816 */ /* 0x000fe40000000061 */
[----:B--23--:R-:W-:Y:S02]  /*57c0*/  SEL R28, RZ, 0x1, P3 ;  /* 0x00000001ff1c7807 */ /* 0x00cfe40001800000 */
[----:B------:R-:W-:Y:S02]  /*57d0*/  SEL R2, R2, RZ, P3 ;  /* 0x000000ff02027207 */ /* 0x000fe40001800000 */
[----:B------:R-:W-:Y:S01]  /*57e0*/  LOP3.LUT R201, R201, R28, RZ, 0x3c, !PT ;  /* 0x0000001cc9c97212 */ /* 0x000fe200078e3cff */
[----:B------:R4:W-:Y:S01]  /*57f0*/  @!P4 SYNCS.ARRIVE.TRANS64.RED.A1T0 RZ, [R97+URZ], RZ ;  /* 0x000000ff61ffc9a7 */ /* 0x0009e2000810043f */
[----:B------:R-:W-:Y:S05]  /*5800*/  @P5 BRA `(.L_x_9747) ;  /* 0xffffffc800c85947 */ /* 0x000fea000383ffff */
[----:B------:R-:W0:Y:S01]  /*5810*/  S2R R29, SR_TID.X ;  /* 0x00000000001d7919 */ /* 0x000e220000002100 */
[----:B------:R-:W-:Y:S02]  /*5820*/  PLOP3.LUT P0, PT, PT, PT, PT, 0x8, 0x0 ;  /* 0x000000000000781c */ /* 0x000fe40003f0e170 */
[----:B0-----:R-:W-:-:S04]  /*5830*/  SHF.R.U32.HI R29, RZ, 0x7, R29 ;  /* 0x00000007ff1d7819 */ /* 0x001fc8000001161d */
[----:B------:R-:W-:-:S13]  /*5840*/  ISETP.NE.AND P5, PT, R29, 0x1, PT ;  /* 0x000000011d00780c */ /* 0x000fda0003fa5270 */
[----:B------:R-:W-:Y:S06]  /*5850*/  @!P5 BAR.ARV 0x9, 0x100 ;  /* 0x024400000000db1d */ /* 0x000fec0000002000 */
.L_x_9695:
[----:B------:R-:W-:Y:S02]  /*5860*/  ISETP.GE.AND P2, PT, R172, 0x1, PT ;  /* 0x00000001ac00780c */ /* 0x000fe40003f46270 */
[----:B------:R-:W-:Y:S02]  /*5870*/  CS2R R4, SRZ ;  /* 0x0000000000047805 */ /* 0x000fe4000001ff00 */
[----:B------:R-:W-:Y:S02]  /*5880*/  PLOP3.LUT P1, PT, PT, PT, PT, 0x80, 0x0 ;  /* 0x000000000000781c */ /* 0x000fe40003f2f070 */
        /* <DEDUP_REMOVED lines=24> */
[----:B----4-:R-:W-:-:S02]  /*5a10*/  CS2R R96, SRZ ;  /* 0x0000000000607805 */ /* 0x010fc4000001ff00 */
        /* <DEDUP_REMOVED lines=41> */
[----:B------:R-:W-:Y:S06]  /*5cb0*/  @P0 BRA `(.L_x_9748) ;  /* 0x00000000000c0947 */ /* 0x000fec0003800000 */
[----:B------:R-:W0:Y:S01]  /*5cc0*/  FENCE.VIEW.ASYNC.G ;  /* 0x00000000000073c6 */ /* 0x000e220000000100 */
[----:B------:R-:W-:Y:S05]  /*5cd0*/  WARPSYNC.ALL ;  /* 0x0000000000007948 */ /* 0x000fea0003800000 */
[----:B0-----:R-:W-:Y:S06]  /*5ce0*/  BAR.ARV 0xc, 0x180 ;  /* 0x0306000000007b1d */ /* 0x001fec0000002000 */
.L_x_9748:
[----:B------:R-:W-:Y:S01]  /*5cf0*/  CS2R R24, SRZ ;  /* 0x0000000000187805 */ /* 0x000fe2000001ff00 */
[----:B------:R-:W-:Y:S06]  /*5d00*/  @!P2 BRA `(.L_x_9749) ;  /* 0x000000680070a947 */ /* 0x000fec0003800000 */
[----:B------:R-:W-:-:S03]  /*5d10*/  UMOV UR4, 0xffffffff ;  /* 0xffffffff00047882 */ /* 0x000fc60000000000 */
[----:B------:R-:W-:Y:S05]  /*5d20*/  BRA.DIV UR4, `(.L_x_9750) ;  /* 0x0000010e04887947 */ /* 0x000fea000b800000 */
[----:B------:R0:W1:Y:S02]  /*5d30*/  SHFL.IDX PT, R14, R234, RZ, 0x1f ;  /* 0x00001fffea0e7589 */ /* 0x00006400000e0000 */
.L_x_9991:
[----:B-1----:R-:W-:Y:S01]  /*5d40*/  LEA.HI R0, R14, R14, RZ, 0x1 ;  /* 0x0000000e0e007211 */ /* 0x002fe200078f08ff */
[----:B------:R-:W-:Y:S01]  /*5d50*/  VIADD R24, R18, 0x18400 ;  /* 0x0001840012187836 */ /* 0x000fe20000000000 */
[----:B------:R-:W-:Y:S02]  /*5d60*/  BSSY B6, `(.L_x_9751) ;  /* 0x0000018000067945 */ /* 0x000fe40003800000 */
[----:B------:R-:W-:Y:S02]  /*5d70*/  LOP3.LUT R3, R0, 0x1e, RZ, 0xc0, !PT ;  /* 0x0000001e00037812 */ /* 0x000fe400078ec0ff */
[----:B------:R-:W-:-:S03]  /*5d80*/  LOP3.LUT P0, RZ, R24, 0x1bf, RZ, 0xc0, !PT ;  /* 0x000001bf18ff7812 */ /* 0x000fc6000780c0ff */
[----:B------:R-:W-:-:S04]  /*5d90*/  IMAD.IADD R3, R14, 0x1, -R3 ;  /* 0x000000010e037824 */ /* 0x000fc800078e0a03 */
[----:B------:R-:W-:-:S05]  /*5da0*/  IMAD R3, R3, 0x2000, R24 ;  /* 0x0000200003037824 */ /* 0x000fca00078e0218 */
[----:B------:R-:W-:-:S04]  /*5db0*/  SHF.R.U32.HI R3, RZ, 0x4, R3 ;  /* 0x00000004ff037819 */ /* 0x000fc80000011603 */
        /* <DEDUP_REMOVED lines=18> */
.L_x_9752:
[----:B------:R-:W-:Y:S05]  /*5ee0*/  BSYNC B6 ;  /* 0x0000000000067941 */ /* 0x000fea0003800000 */
.L_x_9751:
        /* <DEDUP_REMOVED lines=12> */
.L_x_9756:
[----:B--2---:R2:W3:Y:S02]  /*5fb0*/  SYNCS.PHASECHK.TRANS64.TRYWAIT P0, [R18+URZ+0x22800], R3 ;  /* 0x02280003120075a7 */ /* 0x0044e4000800017f */
[----:B---3--:R-:W-:Y:S05]  /*5fc0*/  @!P0 NANOSLEEP.SYNCS 0x989680 ;  /* 0x009896800000895d */ /* 0x008fea0003900000 */
[----:B------:R-:W3:Y:S02]  /*5fd0*/  @!P0 SYNCS.PHASECHK.TRANS64 P0, [R18+URZ+0x22800], R3 ;  /* 0x02280003120085a7 */ /* 0x000ee4000800007f */
[----:B---3--:R-:W-:Y:S05]  /*5fe0*/  @!P0 BRA `(.L_x_9756) ;  /* 0xfffffffc00f08947 */ /* 0x008fea000383ffff */
.L_x_9755:
[----:B------:R-:W-:Y:S05]  /*5ff0*/  BSYNC B0 ;  /* 0x0000000000007941 */ /* 0x000fea0003800000 */
.L_x_9754:
[----:B------:R-:W-:Y:S05]  /*6000*/  BRA `(.L_x_9757) ;  /* 0x00000020007c7947 */ /* 0x000fea0003800000 */
.L_x_9753:
[----:B-----5:R-:W-:Y:S01]  /*6010*/  SHF.R.S32.HI R0, RZ, 0x1f, R38 ;  /* 0x0000001fff007819 */ /* 0x020fe20000011426 */
[----:B------:R-:W-:Y:S01]  /*6020*/  ULDC.64 UR4, c[0x0][0x3f8] ;  /* 0x0000fe0000047ab9 */ /* 0x000fe20000000a00 */
[----:B------:R-:W-:Y:S01]  /*6030*/  ULDC.64 UR6, c[0x0][0x408] ;  /* 0x0001020000067ab9 */ /* 0x000fe20000000a00 */
[----:B------:R-:W-:Y:S01]  /*6040*/  LOP3.LUT P0, RZ, R24, 0x3ff, RZ, 0xc0, !PT ;  /* 0x000003ff18ff7812 */ /* 0x000fe2000780c0ff */
[----:B------:R-:W-:Y:S01]  /*6050*/  IMAD.WIDE.U32 R4, R38, UR4, RZ ;  /* 0x0000000426047c25 */ /* 0x000fe2000f8e00ff */
[----:B------:R-:W-:Y:S03]  /*6060*/  BSSY B6, `(.L_x_9758) ;  /* 0x000001f000067945 */ /* 0x000fe60003800000 */
        /* <DEDUP_REMOVED lines=30> */
.L_x_9759:
[----:B------:R-:W-:Y:S05]  /*6250*/  BSYNC B6 ;  /* 0x0000000000067941 */ /* 0x000fea0003800000 */
.L_x_9758:
        /* <DEDUP_REMOVED lines=11> */
.L_x_9997:
        /* <DEDUP_REMOVED lines=33> */
.L_x_9764:
[----:B------:R-:W-:Y:S05]  /*6520*/  BSYNC B1 ;  /* 0x0000000000017941 */ /* 0x000fea0003800000 */
.L_x_9763:
[----:B------:R-:W2:Y:S01]  /*6530*/  SYNCS.PHASECHK.TRANS64.TRYWAIT P0, [R18+URZ+0x22800], R5 ;  /* 0x02280005120075a7 */ /* 0x000ea2000800017f */
[----:B---3--:R-:W-:Y:S01]  /*6540*/  LOP3.LUT R3, R29, 0x18, R16, 0xf8, !PT ;  /* 0x000000181d037812 */ /* 0x008fe200078ef810 */
[----:B0----5:R-:W-:Y:S01]  /*6550*/  IMAD.MOV.U32 R15, RZ, RZ, R9 ;  /* 0x000000ffff0f7224 */ /* 0x021fe200078e0009 */
[----:B----4-:R-:W-:Y:S01]  /*6560*/  SHF.R.U32.HI R4, RZ, 0x3, R29 ;  /* 0x00000003ff047819 */ /* 0x010fe2000001161d */
[----:B------:R-:W-:Y:S01]  /*6570*/  IMAD.MOV.U32 R14, RZ, RZ, R8 ;  /* 0x000000ffff0e7224 */ /* 0x000fe200078e0008 */
[----:B-1----:R-:W-:Y:S01]  /*6580*/  SHF.R.U64 R27, R8, 0x10, R9 ;  /* 0x00000010081b7819 */ /* 0x002fe20000001209 */
[----:B------:R-:W-:Y:S01]  /*6590*/  IMAD.MOV.U32 R20, RZ, RZ, R13 ;  /* 0x000000ffff147224 */ /* 0x000fe200078e000d */
[----:B------:R-:W-:Y:S01]  /*65a0*/  LOP3.LUT R26, R3, R4, RZ, 0x3c, !PT ;  /* 0x00000004031a7212 */ /* 0x000fe200078e3cff */
[----:B------:R-:W-:Y:S01]  /*65b0*/  IMAD.MOV.U32 R3, RZ, RZ, R6 ;  /* 0x000000ffff037224 */ /* 0x000fe200078e0006 */
[----:B------:R-:W-:Y:S01]  /*65c0*/  SHF.R.U32.HI R24, RZ, 0x10, R9 ;  /* 0x00000010ff187819 */ /* 0x000fe20000011609 */
[----:B------:R-:W-:Y:S01]  /*65d0*/  IMAD.MOV.U32 R9, RZ, RZ, R12 ;  /* 0x000000ffff097224 */ /* 0x000fe200078e000c */
[----:B------:R-:W-:Y:S01]  /*65e0*/  SHF.R.U64 R8, R6, 0x10, R7 ;  /* 0x0000001006087819 */ /* 0x000fe20000001207 */
[----:B--2---:R-:W-:Y:S01]  /*65f0*/  IMAD R0, R89, -0x80, R30 ;  /* 0xffffff8059007824 */ /* 0x004fe200078e021e */
[----:B------:R-:W-:Y:S01]  /*6600*/  SHF.R.U64 R12, R12, 0x10, R13 ;  /* 0x000000100c0c7819 */ /* 0x000fe2000000120d */
[----:B------:R-:W-:Y:S01]  /*6610*/  IMAD.MOV.U32 R4, RZ, RZ, R7 ;  /* 0x000000ffff047224 */ /* 0x000fe200078e0007 */
[----:B------:R-:W-:Y:S01]  /*6620*/  SHF.R.U32.HI R21, RZ, 0x10, R13 ;  /* 0x00000010ff157819 */ /* 0x000fe2000001160d */
[----:B------:R-:W-:Y:S01]  /*6630*/  IMAD.MOV.U32 R6, RZ, RZ, R10 ;  /* 0x000000ffff067224 */ /* 0x000fe200078e000a */
[----:B------:R-:W-:Y:S01]  /*6640*/  SHF.R.U32.HI R25, RZ, 0x10, R7 ;  /* 0x00000010ff197819 */ /* 0x000fe20000011607 */
[--C-:B------:R-:W-:Y:S01]  /*6650*/  IMAD.MOV.U32 R7, RZ, RZ, R11.reuse ;  /* 0x000000ffff077224 */ /* 0x100fe200078e000b */
[--C-:B------:R-:W-:Y:S01]  /*6660*/  SHF.R.U64 R13, R10, 0x10, R11.reuse ;  /* 0x000000100a0d7819 */ /* 0x100fe2000000120b */
[----:B------:R-:W-:Y:S01]  /*6670*/  BSSY B1, `(.L_x_9765) ;  /* 0x000000f000017945 */ /* 0x000fe20003800000 */
[----:B------:R-:W-:Y:S01]  /*6680*/  SHF.R.U32.HI R10, RZ, 0x10, R11 ;  /* 0x00000010ff0a7819 */ /* 0x000fe2000001160b */
[----:B------:R-:W-:Y:S01]  /*6690*/  IMAD R11, R211, 0x200, R26 ;  /* 0x00000200d30b7824 */ /* 0x000fe200078e021a */
[----:B------:R-:W-:-:S02]  /*66a0*/  VIMNMX R36, R0, 0x80, PT ;  /* 0x0000008000247848 */ /* 0x000fc40003fe0100 */
[----:B------:R-:W-:Y:S01]  /*66b0*/  PRMT R31, R3, 0x5410, R8 ;  /* 0x00005410031f7816 */ /* 0x000fe20000000008 */
[----:B------:R-:W-:Y:S01]  /*66c0*/  IMAD R0, R11, 0x2, R18 ;  /* 0x000000020b007824 */ /* 0x000fe200078e0212 */
[----:B------:R-:W-:Y:S02]  /*66d0*/  PRMT R27, R14, 0x5410, R27 ;  /* 0x000054100e1b7816 */ /* 0x000fe4000000001b */
[----:B------:R-:W-:Y:S01]  /*66e0*/  LOP3.LUT P2, RZ, R227, 0x4, RZ, 0xc0, !PT ;  /* 0x00000004e3ff7812 */ /* 0x000fe2000784c0ff */
[C---:B------:R-:W-:Y:S01]  /*66f0*/  VIADD R3, R0.reuse, 0x18400 ;  /* 0x0001840000037836 */ /* 0x040fe20000000000 */
[----:B------:R-:W-:Y:S01]  /*6700*/  ISETP.GE.AND P1, PT, R19, R36, PT ;  /* 0x000000241300720c */ /* 0x000fe20003f26270 */
[----:B------:R-:W-:Y:S01]  /*6710*/  VIADD R8, R0, 0x18440 ;  /* 0x0001844000087836 */ /* 0x000fe20000000000 */
[----:B------:R-:W-:Y:S02]  /*6720*/  PRMT R29, R15, 0x5410, R24 ;  /* 0x000054100f1d7816 */ /* 0x000fe40000000018 */
[----:B------:R-:W-:-:S02]  /*6730*/  PRMT R25, R4, 0x5410, R25 ;  /* 0x0000541004197816 */ /* 0x000fc40000000019 */
[----:B------:R-:W-:Y:S01]  /*6740*/  PRMT R32, R9, 0x5410, R12 ;  /* 0x0000541009207816 */ /* 0x000fe2000000000c */
[----:B------:R-:W-:Y:S06]  /*6750*/  @!P0 BRA `(.L_x_9766) ;  /* 0x0000010400948947 */ /* 0x000fec0003800000 */
.L_x_9998:
[----:B------:R-:W-:Y:S05]  /*6760*/  BSYNC B1 ;  /* 0x0000000000017941 */ /* 0x000fea0003800000 */
.L_x_9765:
[----:B------:R-:W-:Y:S01]  /*6770*/  BSSY B1, `(.L_x_9767) ;  /* 0x0000059000017945 */ /* 0x000fe20003800000 */
[----:B------:R-:W-:Y:S01]  /*6780*/  PRMT R33, R20, 0x5410, R21 ;  /* 0x0000541014217816 */ /* 0x000fe20000000015 */
[----:B------:R-:W-:Y:S01]  /*6790*/  @P2 VIADD R8, R3, 0xffffffc0 ;  /* 0xffffffc003082836 */ /* 0x000fe20000000000 */
[----:B------:R-:W-:Y:S02]  /*67a0*/  PRMT R34, R6, 0x5410, R13 ;  /* 0x0000541006227816 */ /* 0x000fe4000000000d */
[----:B------:R-:W-:Y:S01]  /*67b0*/  PRMT R35, R7, 0x5410, R10 ;  /* 0x0000541007237816 */ /* 0x000fe2000000000a */
[----:B------:R-:W-:Y:S06]  /*67c0*/  @P1 BRA `(.L_x_9768) ;  /* 0x00000004004c1947 */ /* 0x000fec0003800000 */
[----:B------:R-:W1:Y:S01]  /*67d0*/  LDC R3, c[0x0][0x3f4] ;  /* 0x0000fd00ff037b82 */ /* 0x000e620000000800 */
[----:B------:R-:W-:Y:S01]  /*67e0*/  BSSY B2, `(.L_x_9769) ;  /* 0x000002a000027945 */ /* 0x000fe20003800000 */
[-C--:B-1----:R-:W-:Y:S02]  /*67f0*/  ISETP.GE.AND P0, PT, R22, R3.reuse, PT ;  /* 0x000000031600720c */ /* 0x082fe40003f06270 */
[----:B------:R-:W-:-:S11]  /*6800*/  ISETP.GE.AND P1, PT, R202, R3, PT ;  /* 0x00000003ca00720c */ /* 0x000fd60003f26270 */
[----:B------:R-:W-:Y:S05]  /*6810*/  @P0 BRA `(.L_x_9770) ;  /* 0x0000000000980947 */ /* 0x000fea0003800000 */
[----:B0-----:R-:W0:Y:S01]  /*6820*/  LDS.128 R4, [R0+0x18400] ;  /* 0x0184000000047984 */ /* 0x001e220000000c00 */
[C---:B------:R-:W-:Y:S01]  /*6830*/  IMAD.U32 R13, R32.reuse, 0x10000, RZ ;  /* 0x00010000200d7824 */ /* 0x040fe200078e00ff */
[C---:B------:R-:W-:Y:S01]  /*6840*/  LOP3.LUT R14, R27.reuse, 0xffff0000, RZ, 0xc0, !PT ;  /* 0xffff00001b0e7812 */ /* 0x040fe200078ec0ff */
[----:B------:R-:W-:Y:S01]  /*6850*/  IMAD.U32 R12, R27, 0x10000, RZ ;  /* 0x000100001b0c7824 */ /* 0x000fe200078e00ff */
        /* <DEDUP_REMOVED lines=13> */
[-C--:B------:R-:W-:Y:S01]  /*6930*/  FMUL.FTZ R30, R5, R14.reuse ;  /* 0x0000000e051e7220 */ /* 0x080fe20000410000 */
[----:B------:R-:W-:Y:S01]  /*6940*/  LOP3.LUT R7, R7, 0xffff0000, RZ, 0xc0, !PT ;  /* 0xffff000007077812 */ /* 0x000fe200078ec0ff */
[C---:B------:R-:W-:Y:S01]  /*6950*/  IMAD.U32 R5, R33.reuse, 0x10000, RZ ;  /* 0x0001000021057824 */ /* 0x040fe200078e00ff */
[----:B------:R-:W-:Y:S01]  /*6960*/  LOP3.LUT R12, R33, 0xffff0000, RZ, 0xc0, !PT ;  /* 0xffff0000210c7812 */ /* 0x000fe200078ec0ff */
[C---:B------:R-:W-:Y:S01]  /*6970*/  IMAD.U32 R3, R29.reuse, 0x10000, RZ ;  /* 0x000100001d037824 */ /* 0x040fe200078e00ff */
        /* <DEDUP_REMOVED lines=16> */
.L_x_9770:
[----:B------:R-:W-:Y:S05]  /*6a80*/  BSYNC B2 ;  /* 0x0000000000027941 */ /* 0x000fea0003800000 */
.L_x_9769:
[----:B------:R-:W-:Y:S05]  /*6a90*/  @P1 BRA `(.L_x_9768) ;  /* 0x0000000000981947 */ /* 0x000fea0003800000 */
[----:B01----:R-:W0:Y:S01]  /*6aa0*/  LDS.128 R4, [R8] ;  /* 0x0000000008047984 */ /* 0x003e220000000c00 */
        /* <DEDUP_REMOVED lines=37> */
.L_x_9768:
[----:B------:R-:W-:Y:S05]  /*6d00*/  BSYNC B1 ;  /* 0x0000000000017941 */ /* 0x000fea0003800000 */
.L_x_9767:
[----:B------:R-:W-:-:S13]  /*6d10*/  ISETP.GE.AND P0, PT, R222, R36, PT ;  /* 0x00000024de00720c */ /* 0x000fda0003f06270 */
[----:B------:R-:W-:Y:S05]  /*6d20*/  @P0 BRA `(.L_x_9771) ;  /* 0x0000001400100947 */ /* 0x000fea0003800000 */
[----:B------:R-:W3:Y:S01]  /*6d30*/  LDC R3, c[0x0][0x3f4] ;  /* 0x0000fd00ff037b82 */ /* 0x000ee20000000800 */
[----:B------:R-:W-:Y:S01]  /*6d40*/  BSSY B1, `(.L_x_9772) ;  /* 0x000002a000017945 */ /* 0x000fe20003800000 */
[-C--:B---3--:R-:W-:Y:S02]  /*6d50*/  ISETP.GE.AND P0, PT, R22, R3.reuse, PT ;  /* 0x000000031600720c */ /* 0x088fe40003f06270 */
[----:B------:R-:W-:-:S11]  /*6d60*/  ISETP.GE.AND P1, PT, R202, R3, PT ;  /* 0x00000003ca00720c */ /* 0x000fd60003f26270 */
[----:B------:R-:W-:Y:S05]  /*6d70*/  @P0 BRA `(.L_x_9773) ;  /* 0x0000000000980947 */ /* 0x000fea0003800000 */
[----:B012---:R-:W0:Y:S01]  /*6d80*/  LDS.128 R4, [R0+0x1a400] ;  /* 0x01a4000000047984 */ /* 0x007e220000000c00 */
        /* <DEDUP_REMOVED lines=18> */
[----:B------:R-:W-:Y:S01]  /*6eb0*/  FFMA.FTZ R4, R13, R3, -R12 ;  /* 0x000000030d047223 */ /* 0x000fe2000001080c */
[-C--:B------:R-:W-:Y:S01]  /*6ec0*/  FMUL.FTZ R20, R21, R5.reuse ;  /* 0x0000000515147220 */ /* 0x080fe20000410000 */
[----:B------:R-:W-:Y:S01]  /*6ed0*/  FMUL.FTZ R12, R27, R5 ;  /* 0x000000051b0c7220 */ /* 0x000fe20000410000 */
[----:B------:R-:W-:Y:S01]  /*6ee0*/  FFMA.FTZ R3, R15, R3, R14 ;  /* 0x000000030f037223 */ /* 0x000fe2000001000e */
[-C--:B------:R-:W-:Y:S01]  /*6ef0*/  FMUL.FTZ R13, R24, R6.reuse ;  /* 0x00000006180d7220 */ /* 0x080fe20000410000 */
[-C--:B------:R-:W-:Y:S01]  /*6f00*/  FFMA.FTZ R5, R27, R9.reuse, -R20 ;  /* 0x000000091b057223 */ /* 0x080fe20000010814 */
[----:B------:R-:W-:Y:S01]  /*6f10*/  FFMA.FTZ R12, R21, R9, R12 ;  /* 0x00000009150c7223 */ /* 0x000fe2000001000c */
[C---:B------:R-:W-:Y:S01]  /*6f20*/  FMUL.FTZ R9, R26.reuse, R6 ;  /* 0x000000061a097220 */ /* 0x040fe20000410000 */
[-C--:B------:R-:W-:Y:S01]  /*6f30*/  FMUL.FTZ R14, R33, R7.reuse ;  /* 0x00000007210e7220 */ /* 0x080fe20000410000 */
[C---:B------:R-:W-:Y:S01]  /*6f40*/  FMUL.FTZ R20, R29.reuse, R7 ;  /* 0x000000071d147220 */ /* 0x040fe20000410000 */
[-C--:B------:R-:W-:Y:S01]  /*6f50*/  FFMA.FTZ R13, R26, R10.reuse, R13 ;  /* 0x0000000a1a0d7223 */ /* 0x080fe2000001000d */
[----:B------:R-:W-:Y:S01]  /*6f60*/  FFMA.FTZ R6, R24, R10, -R9 ;  /* 0x0000000a18067223 */ /* 0x000fe20000010809 */
[-C--:B------:R-:W-:Y:S01]  /*6f70*/  FFMA.FTZ R7, R29, R11.reuse, -R14 ;  /* 0x0000000b1d077223 */ /* 0x080fe2000001080e */
[----:B------:R-:W-:Y:S01]  /*6f80*/  FFMA.FTZ R20, R33, R11, R20 ;  /* 0x0000000b21147223 */ /* 0x000fe20000010014 */
[----:B------:R-:W-:-:S02]  /*6f90*/  F2FP.BF16.F32.PACK_AB R4, R3, R4 ;  /* 0x000000040304723e */ /* 0x000fc400000010ff */
[----:B------:R-:W-:Y:S02]  /*6fa0*/  F2FP.BF16.F32.PACK_AB R5, R12, R5 ;  /* 0x000000050c05723e */ /* 0x000fe400000010ff */
[----:B------:R-:W-:Y:S02]  /*6fb0*/  F2FP.BF16.F32.PACK_AB R6, R13, R6 ;  /* 0x000000060d06723e */ /* 0x000fe400000010ff */
[----:B------:R-:W-:-:S05]  /*6fc0*/  F2FP.BF16.F32.PACK_AB R7, R20, R7 ;  /* 0x000000071407723e */ /* 0x000fca00000010ff */
[----:B------:R3:W-:Y:S02]  /*6fd0*/  STS.128 [R0+0x1a400], R4 ;  /* 0x01a4000400007388 */ /* 0x0007e40000000c00 */
.L_x_9773:
[----:B------:R-:W-:Y:S05]  /*6fe0*/  BSYNC B1 ;  /* 0x0000000000017941 */ /* 0x000fea0003800000 */
.L_x_9772:
[----:B------:R-:W-:Y:S05]  /*6ff0*/  @P1 BRA `(.L_x_9771) ;  /* 0x00000010005c1947 */ /* 0x000fea0003800000 */
[----:B0123--:R-:W0:Y:S01]  /*7000*/  LDS.128 R4, [R8+0x2000] ;  /* 0x0020000008047984 */ /* 0x00fe220000000c00 */
[C---:B------:R-:W-:Y:S01]  /*7010*/  IMAD.U32 R20, R34.reuse, 0x10000, RZ ;  /* 0x0001000022147824 */ /* 0x040fe200078e00ff */
[----:B------:R-:W-:Y:S01]  /*7020*/  LOP3.LUT R34, R34, 0xffff0000, RZ, 0xc0, !PT ;  /* 0xffff000022227812 */ /* 0x000fe200078ec0ff */
[C---:B------:R-:W-:Y:S01]  /*7030*/  IMAD.U32 R12, R31.reuse, 0x10000, RZ ;  /* 0x000100001f0c7824 */ /* 0x040fe200078e00ff */
[----:B------:R-:W-:Y:S01]  /*7040*/  LOP3.LUT R14, R31, 0xffff0000, RZ, 0xc0, !PT ;  /* 0xffff00001f0e7812 */ /* 0x000fe200078ec0ff */
[----:B------:R-:W-:Y:S02]  /*7050*/  IMAD.U32 R21, R35, 0x10000, RZ ;  /* 0x0001000023157824 */ /* 0x000fe400078e00ff */
        /* <DEDUP_REMOVED lines=13> */
[----:B------:R-:W-:Y:S01]  /*7130*/  LOP3.LUT R7, R7, 0xffff0000, RZ, 0xc0, !PT ;  /* 0xffff000007077812 */ /* 0x000fe200078ec0ff */
[C---:B------:R-:W-:Y:S01]  /*7140*/  FMUL.FTZ R5, R14.reuse, R5 ;  /* 0x000000050e057220 */ /* 0x040fe20000410000 */
[----:B------:R-:W-:Y:S01]  /*7150*/  FFMA.FTZ R13, R14, R4, -R13 ;  /* 0x000000040e0d7223 */ /* 0x000fe2000001080d */
[----:B------:R-:W-:Y:S01]  /*7160*/  LOP3.LUT R20, R35, 0xffff0000, RZ, 0xc0, !PT ;  /* 0xffff000023147812 */ /* 0x000fe200078ec0ff */
[-C--:B------:R-:W-:Y:S01]  /*7170*/  FMUL.FTZ R12, R21, R6.reuse ;  /* 0x00000006150c7220 */ /* 0x080fe20000410000 */
[----:B------:R-:W-:Y:S01]  /*7180*/  LOP3.LUT R14, R25, 0xffff0000, RZ, 0xc0, !PT ;  /* 0xffff0000190e7812 */ /* 0x000fe200078ec0ff */
[C---:B------:R-:W-:Y:S01]  /*7190*/  FMUL.FTZ R6, R15.reuse, R6 ;  /* 0x000000060f067220 */ /* 0x040fe20000410000 */
[----:B------:R-:W-:Y:S01]  /*71a0*/  FFMA.FTZ R4, R34, R4, R5 ;  /* 0x0000000422047223 */ /* 0x000fe20000010005 */
[----:B------:R-:W-:Y:S01]  /*71b0*/  FMUL.FTZ R3, R20, R7 ;  /* 0x0000000714037220 */ /* 0x000fe20000410000 */
[----:B------:R-:W-:Y:S01]  /*71c0*/  FFMA.FTZ R12, R15, R9, -R12 ;  /* 0x000000090f0c7223 */ /* 0x000fe2000001080c */
[C---:B------:R-:W-:Y:S01]  /*71d0*/  FMUL.FTZ R7, R14.reuse, R7 ;  /* 0x000000070e077220 */ /* 0x040fe20000410000 */
[----:B------:R-:W-:Y:S01]  /*71e0*/  FFMA.FTZ R9, R21, R9, R6 ;  /* 0x0000000915097223 */ /* 0x000fe20000010006 */
[-C--:B------:R-:W-:Y:S01]  /*71f0*/  FFMA.FTZ R3, R14, R10.reuse, -R3 ;  /* 0x0000000a0e037223 */ /* 0x080fe20000010803 */
[----:B------:R-:W-:Y:S01]  /*7200*/  F2FP.BF16.F32.PACK_AB R24, R0, R11 ;  /* 0x0000000b0018723e */ /* 0x000fe200000010ff */
[----:B------:R-:W-:Y:S01]  /*7210*/  FFMA.FTZ R10, R20, R10, R7 ;  /* 0x0000000a140a7223 */ /* 0x000fe20000010007 */
[----:B------:R-:W-:-:S02]  /*7220*/  F2FP.BF16.F32.PACK_AB R25, R4, R13 ;  /* 0x0000000d0419723e */ /* 0x000fc400000010ff */
[----:B------:R-:W-:Y:S02]  /*7230*/  F2FP.BF16.F32.PACK_AB R26, R9, R12 ;  /* 0x0000000c091a723e */ /* 0x000fe400000010ff */
[----:B------:R-:W-:-:S05]  /*7240*/  F2FP.BF16.F32.PACK_AB R27, R10, R3 ;  /* 0x000000030a1b723e */ /* 0x000fca00000010ff */
[----:B------:R4:W-:Y:S01]  /*7250*/  STS.128 [R8+0x2000], R24 ;  /* 0x0020001808007388 */ /* 0x0009e20000000c00 */
[----:B------:R-:W-:Y:S05]  /*7260*/  BRA `(.L_x_9771) ;  /* 0x0000000c00c07947 */ /* 0x000fea0003800000 */
.L_x_9761:
[----:B------:R-:W-:-:S03]  /*7270*/  UMOV UR4, 0xffffffff ;  /* 0xffffffff00047882 */ /* 0x000fc60000000000 */
[----:B------:R-:W-:Y:S05]  /*7280*/  BRA.DIV UR4, `(.L_x_9774) ;  /* 0x000000fa04dc7947 */ /* 0x000fea000b800000 */
[----:B------:R1:W2:Y:S04]  /*7290*/  SHFL.IDX PT, R0, R25, RZ, 0x1c1f ;  /* 0x001c1fff19007589 */ /* 0x0002a800000e0000 */
[----:B------:R1:W3:Y:S04]  /*72a0*/  SHFL.IDX PT, R3, R24, RZ, 0x1c1f ;  /* 0x001c1fff18037589 */ /* 0x0002e800000e0000 */
[----:B------:R1:W4:Y:S04]  /*72b0*/  SHFL.IDX PT, R4, R27, RZ, 0x1c1f ;  /* 0x001c1fff1b047589 */ /* 0x00032800000e0000 */
[----:B------:R1:W0:Y:S02]  /*72c0*/  SHFL.IDX PT, R14, R26, RZ, 0x1c1f ;  /* 0x001c1fff1a0e7589 */ /* 0x00022400000e0000 */
.L_x_10004:
[----:B------:R-:W-:Y:S01]  /*72d0*/  ULDC UR4, c[0x0][0x448] ;  /* 0x0001120000047ab9 */ /* 0x000fe20000000800 */
[----:B------:R-:W0:Y:S01]  /*72e0*/  LDC R45, c[0x0][0x3f4] ;  /* 0x0000fd00ff2d7b82 */ /* 0x000e220000000800 */
[----:B------:R-:W-:Y:S01]  /*72f0*/  IMAD R12, R39, UR4, RZ ;  /* 0x00000004270c7c24 */ /* 0x000fe2000f8e02ff */
[----:B------:R-:W-:Y:S01]  /*7300*/  LEA.HI R6, R223, R223, RZ, 0x1 ;  /* 0x000000dfdf067211 */ /* 0x000fe200078f08ff */
[----:B------:R-:W-:Y:S01]  /*7310*/  BSSY B1, `(.L_x_9775) ;  /* 0x0000016000017945 */ /* 0x000fe20003800000 */
[----:B-1----:R-:W-:Y:S02]  /*7320*/  CS2R R24, SRZ ;  /* 0x0000000000187805 */ /* 0x002fe4000001ff00 */
[----:B------:R-:W-:Y:S02]  /*7330*/  CS2R R26, SRZ ;  /* 0x00000000001a7805 */ /* 0x000fe4000001ff00 */
[----:B------:R-:W-:Y:S02]  /*7340*/  ISETP.GE.AND P0, PT, R5, R12, PT ;  /* 0x0000000c0500720c */ /* 0x000fe40003f06270 */
[----:B------:R-:W-:-:S02]  /*7350*/  CS2R R8, SRZ ;  /* 0x0000000000087805 */ /* 0x000fc4000001ff00 */
[----:B------:R-:W-:Y:S02]  /*7360*/  LOP3.LUT R6, R6, 0xfffffffe, RZ, 0xc0, !PT ;  /* 0xfffffffe06067812 */ /* 0x000fe400078ec0ff */
[----:B------:R-:W-:-:S03]  /*7370*/  CS2R R10, SRZ ;  /* 0x00000000000a7805 */ /* 0x000fc6000001ff00 */
[----:B------:R-:W-:-:S05]  /*7380*/  IMAD.IADD R5, R223, 0x1, -R6 ;  /* 0x00000001df057824 */ /* 0x000fca00078e0a06 */
[----:B------:R-:W-:Y:S01]  /*7390*/  SHF.L.U32 R5, R5, 0x1f, RZ ;  /* 0x0000001f05057819 */ /* 0x000fe200000006ff */
[----:B------:R-:W-:Y:S06]  /*73a0*/  @P0 BRA `(.L_x_9776) ;  /* 0x0000000000300947 */ /* 0x000fec0003800000 */
[----:B------:R-:W-:Y:S01]  /*73b0*/  ULDC UR4, c[0x0][0x3f4] ;  /* 0x0000fd0000047ab9 */ /* 0x000fe20000000800 */
[C---:B------:R-:W-:Y:S01]  /*73c0*/  IMAD.SHL.U32 R15, R16.reuse, 0x2, RZ ;  /* 0x00000002100f7824 */ /* 0x040fe200078e00ff */
[C---:B------:R-:W-:Y:S02]  /*73d0*/  ISETP.GE.AND P2, PT, R16.reuse, UR4, PT ;  /* 0x0000000410007c0c */ /* 0x040fe4000bf46270 */
[----:B------:R-:W-:Y:S02]  /*73e0*/  CS2R R24, SRZ ;  /* 0x0000000000187805 */ /* 0x000fe4000001ff00 */
[----:B------:R-:W-:Y:S02]  /*73f0*/  SHF.L.U64.HI R13, R16, 0x1, R17 ;  /* 0x00000001100d7819 */ /* 0x000fe40000010211 */
[-C--:B---3--:R-:W-:Y:S02]  /*7400*/  IADD3 R6, P0, R3, R15.reuse, RZ ;  /* 0x0000000f03067210 */ /* 0x088fe40007f1e0ff */
[----:B0-----:R-:W-:-:S03]  /*7410*/  IADD3 R14, P1, R14, R15, RZ ;  /* 0x0000000f0e0e7210 */ /* 0x001fc60007f3e0ff */
[--C-:B--2---:R-:W-:Y:S02]  /*7420*/  IMAD.X R7, R0, 0x1, R13.reuse, P0 ;  /* 0x0000000100077824 */ /* 0x104fe400000e060d */
[----:B----4-:R-:W-:Y:S01]  /*7430*/  IMAD.X R15, R4, 0x1, R13, P1 ;  /* 0x00000001040f7824 */ /* 0x010fe200008e060d */
[----:B------:R-:W-:Y:S07]  /*7440*/  @P2 BRA `(.L_x_9776) ;  /* 0x0000000000082947 */ /* 0x000fee0003800000 */
[----:B------:R1:W5:Y:S04]  /*7450*/  LD.E.128 R24, desc[UR40][R6.64] ;  /* 0x0000002806187980 */ /* 0x000368000c101d00 */
[----:B------:R1:W5:Y:S02]  /*7460*/  LD.E.128 R8, desc[UR40][R14.64] ;  /* 0x000000280e087980 */ /* 0x000364000c101d00 */
.L_x_9776:
[----:B------:R-:W-:Y:S05]  /*7470*/  BSYNC B1 ;  /* 0x0000000000017941 */ /* 0x000fea0003800000 */
.L_x_9775:
[----:B------:R-:W0:Y:S01]  /*7480*/  SYNCS.PHASECHK.TRANS64.TRYWAIT P1, [R18+URZ+0x22800], R5 ;  /* 0x02280005120075a7 */ /* 0x000e22000802017f */
[----:B--2---:R-:W-:Y:S01]  /*7490*/  IMAD R0, R89, -0x80, R12 ;  /* 0xffffff8059007824 */ /* 0x004fe200078e020c */
[--C-:B-----5:R-:W-:Y:S01]  /*74a0*/  SHF.R.U32.HI R29, RZ, 0x10, R25.reuse ;  /* 0x00000010ff1d7819 */ /* 0x120fe20000011619 */
[----:B---3--:R-:W-:Y:S01]  /*74b0*/  IMAD.MOV.U32 R3, RZ, RZ, R24 ;  /* 0x000000ffff037224 */ /* 0x008fe200078e0018 */
[--C-:B------:R-:W-:Y:S01]  /*74c0*/  SHF.R.U64 R24, R24, 0x10, R25.reuse ;  /* 0x0000001018187819 */ /* 0x100fe20000001219 */
[----:B----4-:R-:W-:Y:S01]  /*74d0*/  IMAD.MOV.U32 R4, RZ, RZ, R25 ;  /* 0x000000ffff047224 */ /* 0x010fe200078e0019 */
[----:B------:R-:W-:Y:S01]  /*74e0*/  SHF.R.U64 R25, R26, 0x10, R27 ;  /* 0x000000101a197819 */ /* 0x000fe2000000121b */
[----:B-1----:R-:W-:Y:S01]  /*74f0*/  IMAD.MOV.U32 R6, RZ, RZ, R26 ;  /* 0x000000ffff067224 */ /* 0x002fe200078e001a */
[----:B------:R-:W-:Y:S01]  /*7500*/  SHF.R.U64 R21, R8, 0x10, R9 ;  /* 0x0000001008157819 */ /* 0x000fe20000001209 */
[----:B------:R-:W-:Y:S01]  /*7510*/  IMAD.MOV.U32 R12, RZ, RZ, R8 ;  /* 0x000000ffff0c7224 */ /* 0x000fe200078e0008 */
[----:B------:R-:W-:Y:S01]  /*7520*/  VIMNMX R26, R0, 0x80, PT ;  /* 0x00000080001a7848 */ /* 0x000fe20003fe0100 */
[----:B------:R-:W-:Y:S01]  /*7530*/  IMAD.MOV.U32 R7, RZ, RZ, R27 ;  /* 0x000000ffff077224 */ /* 0x000fe200078e001b */
[--C-:B0-----:R-:W-:Y:S01]  /*7540*/  SHF.R.U32.HI R14, RZ, 0x10, R9.reuse ;  /* 0x00000010ff0e7819 */ /* 0x101fe20000011609 */
[----:B------:R-:W-:Y:S01]  /*7550*/  IMAD.MOV.U32 R13, RZ, RZ, R9 ;  /* 0x000000ffff0d7224 */ /* 0x000fe200078e0009 */
[----:B------:R-:W-:Y:S01]  /*7560*/  ISETP.GE.AND P0, PT, R16, R45, PT ;  /* 0x0000002d1000720c */ /* 0x000fe20003f06270 */
[----:B------:R-:W-:Y:S01]  /*7570*/  IMAD.MOV.U32 R0, RZ, RZ, R10 ;  /* 0x000000ffff007224 */ /* 0x000fe200078e000a */
[----:B------:R-:W-:Y:S01]  /*7580*/  SHF.R.U32.HI R20, RZ, 0x10, R27 ;  /* 0x00000010ff147819 */ /* 0x000fe2000001161b */
        /* <DEDUP_REMOVED lines=14> */
[----:B------:R-:W-:Y:S06]  /*7670*/  @!P1 BRA `(.L_x_9778) ;  /* 0x000000f800509947 */ /* 0x000fec0003800000 */
.L_x_10005:
[----:B------:R-:W-:Y:S05]  /*7680*/  BSYNC B1 ;  /* 0x0000000000017941 */ /* 0x000fea0003800000 */
.L_x_9777:
        /* <DEDUP_REMOVED lines=8> */
[C---:B------:R-:W-:Y:S02]  /*7710*/  LOP3.LUT R0, R4.reuse, 0x38, R16, 0xf8, !PT ;  /* 0x0000003804007812 */ /* 0x040fe400078ef810 */
[----:B0-----:R-:W-:Y:S02]  /*7720*/  SHF.R.U32.HI R5, RZ, 0x3, R4 ;  /* 0x00000003ff057819 */ /* 0x001fe40000011604 */
[----:B------:R-:W-:Y:S02]  /*7730*/  LOP3.LUT R4, R4, 0x38, R3, 0xf8, !PT ;  /* 0x0000003804047812 */ /* 0x000fe400078ef803 */
[-C--:B------:R-:W-:Y:S02]  /*7740*/  LOP3.LUT R0, R0, R5.reuse, RZ, 0x3c, !PT ;  /* 0x0000000500007212 */ /* 0x080fe400078e3cff */
[----:B------:R-:W-:-:S03]  /*7750*/  LOP3.LUT R4, R4, R5, RZ, 0x3c, !PT ;  /* 0x0000000504047212 */ /* 0x000fc600078e3cff */
[----:B------:R-:W-:-:S04]  /*7760*/  IMAD R3, R211, 0x200, R0 ;  /* 0x00000200d3037824 */ /* 0x000fc800078e0200 */
[----:B------:R-:W-:Y:S02]  /*7770*/  IMAD R34, R3, 0x2, R18 ;  /* 0x0000000203227824 */ /* 0x000fe400078e0212 */
[----:B------:R-:W-:-:S03]  /*7780*/  IMAD R3, R211, 0x200, R4 ;  /* 0x00000200d3037824 */ /* 0x000fc600078e0204 */
[----:B------:R-:W0:Y:S01]  /*7790*/  LDS.128 R4, [R34+0x18400] ;  /* 0x0184000022047984 */ /* 0x000e220000000c00 */
        /* <DEDUP_REMOVED lines=16> */
[----:B------:R-:W-:Y:S01]  /*78a0*/  FFMA.FTZ R26, R0, R25, -R29 ;  /* 0x00000019001a7223 */ /* 0x000fe2000001081d */
[----:B------:R-:W-:-:S02]  /*78b0*/  IMAD.U32 R29, R43, 0x10000, RZ ;  /* 0x000100002b1d7824 */ /* 0x000fc400078e00ff */
[----:B------:R-:W-:Y:S01]  /*78c0*/  FFMA.FTZ R31, R0, R27, R31 ;  /* 0x0000001b001f7223 */ /* 0x000fe2000001001f */
[----:B------:R-:W-:Y:S02]  /*78d0*/  IMAD.U32 R25, R39, 0x10000, RZ ;  /* 0x0001000027197824 */ /* 0x000fe400078e00ff */
[-C--:B------:R-:W-:Y:S01]  /*78e0*/  FMUL.FTZ R8, R8, R14.reuse ;  /* 0x0000000e08087220 */ /* 0x080fe20000410000 */
[C---:B------:R-:W-:Y:S01]  /*78f0*/  FMUL.FTZ R35, R20.reuse, R29 ;  /* 0x0000001d14237220 */ /* 0x040fe20000410000 */
[----:B------:R-:W-:Y:S01]  /*7900*/  LOP3.LUT R27, R43, 0xffff0000, RZ, 0xc0, !PT ;  /* 0xffff00002b1b7812 */ /* 0x000fe200078ec0ff */
[-C--:B------:R-:W-:Y:S01]  /*7910*/  FMUL.FTZ R20, R20, R25.reuse ;  /* 0x0000001914147220 */ /* 0x080fe20000410000 */
[C---:B------:R-:W-:Y:S01]  /*7920*/  FFMA.FTZ R33, R3.reuse, R14, -R30 ;  /* 0x0000000e03217223 */ /* 0x040fe2000001081e */
[----:B------:R-:W-:Y:S01]  /*7930*/  FFMA.FTZ R24, R3, R24, R8 ;  /* 0x0000001803187223 */ /* 0x000fe20000010008 */
[----:B------:R-:W-:Y:S01]  /*7940*/  LOP3.LUT R3, R39, 0xffff0000, RZ, 0xc0, !PT ;  /* 0xffff000027037812 */ /* 0x000fe200078ec0ff */
        /* <DEDUP_REMOVED lines=8> */
[----:B------:R-:W-:Y:S01]  /*79d0*/  FFMA.FTZ R29, R6, R27, R29 ;  /* 0x0000001b061d7223 */ /* 0x000fe2000001001d */
[----:B------:R-:W-:Y:S02]  /*79e0*/  IMAD.U32 R21, R11, 0x10000, RZ ;  /* 0x000100000b157824 */ /* 0x000fe400078e00ff */
[----:B------:R-:W-:Y:S01]  /*79f0*/  FMUL.FTZ R3, R15, R12 ;  /* 0x0000000c0f037220 */ /* 0x000fe20000410000 */
[----:B------:R-:W-:-:S02]  /*7a00*/  IMAD.U32 R10, R44, 0x10000, RZ ;  /* 0x000100002c0a7824 */ /* 0x000fc400078e00ff */
[----:B------:R-:W-:Y:S01]  /*7a10*/  FMUL.FTZ R15, R15, R0 ;  /* 0x000000000f0f7220 */ /* 0x000fe20000410000 */
[----:B------:R-:W-:Y:S01]  /*7a20*/  IMAD.U32 R8, R40, 0x10000, RZ ;  /* 0x0001000028087824 */ /* 0x000fe200078e00ff */
[----:B------:R-:W-:Y:S01]  /*7a30*/  LOP3.LUT R9, R9, 0xffff0000, RZ, 0xc0, !PT ;  /* 0xffff000009097812 */ /* 0x000fe200078ec0ff */
[----:B------:R-:W-:Y:S02]  /*7a40*/  IMAD.U32 R13, R7, 0x10000, RZ ;  /* 0x00010000070d7824 */ /* 0x000fe400078e00ff */
[C---:B------:R-:W-:Y:S01]  /*7a50*/  FMUL.FTZ R6, R21.reuse, R10 ;  /* 0x0000000a15067220 */ /* 0x040fe20000410000 */
[C---:B------:R-:W-:Y:S01]  /*7a60*/  FFMA.FTZ R15, R4.reuse, R12, R15 ;  /* 0x0000000c040f7223 */ /* 0x040fe2000001000f */
[-C--:B------:R-:W-:Y:S01]  /*7a70*/  FMUL.FTZ R12, R21, R8.reuse ;  /* 0x00000008150c7220 */ /* 0x080fe20000410000 */
[----:B------:R-:W-:Y:S01]  /*7a80*/  LOP3.LUT R11, R11, 0xffff0000, RZ, 0xc0, !PT ;  /* 0xffff00000b0b7812 */ /* 0x000fe200078ec0ff */
[C---:B------:R-:W-:Y:S01]  /*7a90*/  FFMA.FTZ R21, R13.reuse, R8, -R6 ;  /* 0x000000080d157223 */ /* 0x040fe20000010806 */
        /* <DEDUP_REMOVED lines=9> */
[-C--:B------:R-:W-:Y:S01]  /*7b30*/  FMUL.FTZ R9, R9, R0.reuse ;  /* 0x0000000009097220 */ /* 0x080fe20000410000 */
[----:B------:R-:W-:Y:S01]  /*7b40*/  FFMA.FTZ R0, R5, R0, -R10 ;  /* 0x0000000005007223 */ /* 0x000fe2000001080a */
[----:B------:R-:W-:Y:S01]  /*7b50*/  FMUL.FTZ R11, R11, R4 ;  /* 0x000000040b0b7220 */ /* 0x000fe20000410000 */
        /* <DEDUP_REMOVED lines=13> */
.L_x_9780:
[----:B------:R-:W-:Y:S05]  /*7c30*/  BSYNC B1 ;  /* 0x0000000000017941 */ /* 0x000fea0003800000 */
.L_x_9779:
[----:B------:R-:W-:Y:S05]  /*7c40*/  @P0 BRA `(.L_x_9771) ;  /* 0x0000000400480947 */ /* 0x000fea0003800000 */
[----:B------:R-:W-:Y:S01]  /*7c50*/  IMAD.IADD R45, R16, 0x1, R45 ;  /* 0x00000001102d7824 */ /* 0x000fe200078e022d */
[----:B------:R-:W-:Y:S01]  /*7c60*/  SHF.R.U32.HI R3, RZ, 0x3, R210 ;  /* 0x00000003ff037819 */ /* 0x000fe200000116d2 */
[----:B01----:R-:W0:Y:S01]  /*7c70*/  LDS.128 R4, [R233+0x18400] ;  /* 0x01840000e9047984 */ /* 0x003e220000000c00 */
[C---:B------:R-:W-:Y:S01]  /*7c80*/  IMAD.U32 R30, R41.reuse, 0x10000, RZ ;  /* 0x00010000291e7824 */ /* 0x040fe200078e00ff */
[----:B------:R-:W-:Y:S01]  /*7c90*/  LOP3.LUT R32, R41, 0xffff0000, RZ, 0xc0, !PT ;  /* 0xffff000029207812 */ /* 0x000fe200078ec0ff */
[----:B------:R-:W-:Y:S01]  /*7ca0*/  IMAD.U32 R26, R37, 0x10000, RZ ;  /* 0x00010000251a7824 */ /* 0x000fe200078e00ff */
[----:B------:R-:W-:Y:S01]  /*7cb0*/  LOP3.LUT R0, R210, 0x38, R45, 0xf8, !PT ;  /* 0x00000038d2007812 */ /* 0x000fe200078ef82d */
[----:B------:R-:W-:Y:S01]  /*7cc0*/  IMAD.U32 R34, R42, 0x10000, RZ ;  /* 0x000100002a227824 */ /* 0x000fe200078e00ff */
[----:B------:R-:W-:Y:S01]  /*7cd0*/  LOP3.LUT R41, R44, 0xffff0000, RZ, 0xc0, !PT ;  /* 0xffff00002c297812 */ /* 0x000fe200078ec0ff */
[----:B------:R-:W-:Y:S01]  /*7ce0*/  IMAD.U32 R33, R43, 0x10000, RZ ;  /* 0x000100002b217824 */ /* 0x000fe200078e00ff */
[----:B------:R-:W-:-:S02]  /*7cf0*/  LOP3.LUT R3, R0, R3, RZ, 0x3c, !PT ;  /* 0x0000000300037212 */ /* 0x000fc400078e3cff */
[----:B------:R-:W-:-:S03]  /*7d00*/  LOP3.LUT R35, R38, 0xffff0000, RZ, 0xc0, !PT ;  /* 0xffff000026237812 */ /* 0x000fc600078ec0ff */
[----:B------:R-:W-:-:S04]  /*7d10*/  IMAD.IADD R3, R212, 0x1, R3 ;  /* 0x00000001d4037824 */ /* 0x000fc800078e0203 */
        /* <DEDUP_REMOVED lines=19> */
[----:B------:R-:W-:Y:S01]  /*7e50*/  LOP3.LUT R26, R37, 0xffff0000, RZ, 0xc0, !PT ;  /* 0xffff0000251a7812 */ /* 0x000fe200078ec0ff */
[----:B------:R-:W-:Y:S01]  /*7e60*/  FFMA.FTZ R15, R30, R0, R15 ;  /* 0x000000001e0f7223 */ /* 0x000fe2000001000f */
[----:B------:R-:W-:Y:S01]  /*7e70*/  IMAD.U32 R30, R38, 0x10000, RZ ;  /* 0x00010000261e7824 */ /* 0x000fe200078e00ff */
[----:B------:R-:W-:Y:S01]  /*7e80*/  LOP3.LUT R10, R10, 0xffff0000, RZ, 0xc0, !PT ;  /* 0xffff00000a0a7812 */ /* 0x000fe200078ec0ff */
[----:B------:R-:W-:Y:S02]  /*7e90*/  IMAD.U32 R24, R11, 0x10000, RZ ;  /* 0x000100000b187824 */ /* 0x000fe400078e00ff */
[C---:B------:R-:W-:Y:S01]  /*7ea0*/  FMUL.FTZ R29, R26.reuse, R8 ;  /* 0x000000081a1d7220 */ /* 0x040fe20000410000 */
[----:B------:R-:W-:Y:S01]  /*7eb0*/  FFMA.FTZ R0, R26, R4, -R27 ;  /* 0x000000041a007223 */ /* 0x000fe2000001081b */
[-C--:B------:R-:W-:Y:S01]  /*7ec0*/  FMUL.FTZ R27, R34, R20.reuse ;  /* 0x00000014221b7220 */ /* 0x080fe20000410000 */
[----:B------:R-:W-:Y:S01]  /*7ed0*/  FMUL.FTZ R31, R30, R20 ;  /* 0x000000141e1f7220 */ /* 0x000fe20000410000 */
[----:B------:R-:W-:Y:S01]  /*7ee0*/  FFMA.FTZ R8, R32, R4, R29 ;  /* 0x0000000420087223 */ /* 0x000fe2000001001d */
[----:B------:R-:W-:-:S02]  /*7ef0*/  IMAD.U32 R29, R39, 0x10000, RZ ;  /* 0x00010000271d7824 */ /* 0x000fc400078e00ff */
[-C--:B------:R-:W-:Y:S01]  /*7f00*/  FFMA.FTZ R27, R30, R12.reuse, -R27 ;  /* 0x0000000c1e1b7223 */ /* 0x080fe2000001081b */
[-C--:B------:R-:W-:Y:S01]  /*7f10*/  FMUL.FTZ R4, R33, R21.reuse ;  /* 0x0000001521047220 */ /* 0x080fe20000410000 */
[----:B------:R-:W-:Y:S01]  /*7f20*/  LOP3.LUT R26, R39, 0xffff0000, RZ, 0xc0, !PT ;  /* 0xffff0000271a7812 */ /* 0x000fe200078ec0ff */
[----:B------:R-:W-:Y:S01]  /*7f30*/  FFMA.FTZ R31, R34, R12, R31 ;  /* 0x0000000c221f7223 */ /* 0x000fe2000001001f */
[----:B------:R-:W-:Y:S01]  /*7f40*/  LOP3.LUT R30, R43, 0xffff0000, RZ, 0xc0, !PT ;  /* 0xffff00002b1e7812 */ /* 0x000fe200078ec0ff */
[C---:B------:R-:W-:Y:S01]  /*7f50*/  FMUL.FTZ R12, R29.reuse, R21 ;  /* 0x000000151d0c7220 */ /* 0x040fe20000410000 */
[----:B------:R-:W-:Y:S02]  /*7f60*/  IMAD.U32 R32, R44, 0x10000, RZ ;  /* 0x000100002c207824 */ /* 0x000fe400078e00ff */
[-C--:B------:R-:W-:Y:S01]  /*7f70*/  FFMA.FTZ R20, R29, R13.reuse, -R4 ;  /* 0x0000000d1d147223 */ /* 0x080fe20000010804 */
[-C--:B------:R-:W-:Y:S01]  /*7f80*/  FMUL.FTZ R29, R26, R10.reuse ;  /* 0x0000000a1a1d7220 */ /* 0x080fe20000410000 */
[----:B------:R-:W-:Y:S01]  /*7f90*/  FMUL.FTZ R21, R30, R10 ;  /* 0x0000000a1e157220 */ /* 0x000fe20000410000 */
[----:B------:R-:W-:Y:S01]  /*7fa0*/  FFMA.FTZ R10, R33, R13, R12 ;  /* 0x0000000d210a7223 */ /* 0x000fe2000001000c */
[----:B------:R-:W-:Y:S01]  /*7fb0*/  LOP3.LUT R11, R11, 0xffff0000, RZ, 0xc0, !PT ;  /* 0xffff00000b0b7812 */ /* 0x000fe200078ec0ff */
[----:B------:R-:W-:-:S02]  /*7fc0*/  IMAD.U32 R4, R40, 0x10000, RZ ;  /* 0x0001000028047824 */ /* 0x000fc400078e00ff */
        /* <DEDUP_REMOVED lines=11> */
[----:B------:R-:W-:Y:S01]  /*8080*/  FFMA.FTZ R33, R32, R14, R33 ;  /* 0x0000000e20217223 */ /* 0x000fe20000010021 */
        /* <DEDUP_REMOVED lines=14> */
.L_x_9771:
[----:B------:R-:W-:Y:S05]  /*8170*/  BSYNC B0 ;  /* 0x0000000000007941 */ /* 0x000fea0003800000 */
.L_x_9760:
        /* <DEDUP_REMOVED lines=8> */
.L_x_9757:
[----:B-1-3--:R-:W1:Y:S01]  /*8200*/  S2R R0, SR_TID.X ;  /* 0x0000000000007919 */ /* 0x00ae620000002100 */
[----:B------:R-:W-:Y:S01]  /*8210*/  ISETP.NE.AND P0, PT, R203, 0x3, PT ;  /* 0x00000003cb00780c */ /* 0x000fe20003f05270 */
[----:B------:R-:W-:Y:S05]  /*8220*/  WARPSYNC.ALL ;  /* 0x0000000000007948 */ /* 0x000fea0003800000 */
[----:B-1----:R-:W-:-:S05]  /*8230*/  SHF.R.U32.HI R0, RZ, 0x7, R0 ;  /* 0x00000007ff007819 */ /* 0x002fca0000011600 */
[----:B------:R-:W-:-:S05]  /*8240*/  VIADD R21, R0, 0x8 ;  /* 0x0000000800157836 */ /* 0x000fca0000000000 */
[----:B------:R1:W-:Y:S06]  /*8250*/  BAR.SYNC.DEFER_BLOCKING R21, 0x100 ;  /* 0x000400150000751d */ /* 0x0003ec0000010000 */
[----:B------:R-:W-:Y:S05]  /*8260*/  @!P0 BRA `(.L_x_9781) ;  /* 0x0000000000048947 */ /* 0x000fea0003800000 */
[----:B------:R-:W-:Y:S01]  /*8270*/  BPT.TRAP 0x1 ;  /* 0x000000040000795c */ /* 0x000fe20000300000 */
.L_x_9781:
[----:B------:R-:W-:Y:S01]  /*8280*/  IMAD R20, R200, 0x8, R18 ;  /* 0x00000008c8147824 */ /* 0x000fe200078e0212 */
[----:B------:R-:W-:-:S04]  /*8290*/  SHF.L.U32 R15, R208, 0x1f, RZ ;  /* 0x0000001fd00f7819 */ /* 0x000fc800000006ff */
[----:B------:R3:W0:Y:S01]  /*82a0*/  SYNCS.PHASECHK.TRANS64.TRYWAIT P1, [R20+URZ+0x22830], R15 ;  /* 0x0228300f140075a7 */ /* 0x000622000802017f */
[----:B------:R-:W-:Y:S05]  /*82b0*/  @!P0 BRA `(.L_x_9782) ;  /* 0x0000000000048947 */ /* 0x000fea0003800000 */
[----:B------:R-:W-:Y:S01]  /*82c0*/  BPT.TRAP 0x1 ;  /* 0x000000040000795c */ /* 0x000fe20000300000 */
.L_x_9782:
[----:B------:R-:W-:Y:S01]  /*82d0*/  VIADD R0, R18, 0x1c400 ;  /* 0x0001c40012007836 */ /* 0x000fe20000000000 */
[----:B--2---:R-:W-:Y:S01]  /*82e0*/  LOP3.LUT R4, R28, 0x10000, RZ, 0xfc, !PT ;  /* 0x000100001c047812 */ /* 0x004fe200078efcff */
[----:B0-----:R-:W-:-:S03]  /*82f0*/  IMAD.MOV.U32 R5, RZ, RZ, 0x40000040 ;  /* 0x40000040ff057424 */ /* 0x001fc600078e00ff */
[----:B------:R-:W-:-:S04]  /*8300*/  SHF.R.U32.HI R0, RZ, 0x4, R0 ;  /* 0x00000004ff007819 */ /* 0x000fc80000011600 */
[----:B------:R-:W-:-:S04]  /*8310*/  LOP3.LUT R0, R0, 0x3fff, RZ, 0xc0, !PT ;  /* 0x00003fff00007812 */ /* 0x000fc800078ec0ff */
[----:B------:R-:W-:Y:S01]  /*8320*/  LOP3.LUT R0, R0, 0x10000, RZ, 0xfc, !PT ;  /* 0x0001000000007812 */ /* 0x000fe200078efcff */
[----:B------:R-:W-:Y:S06]  /*8330*/  @P1 BRA `(.L_x_9783) ;  /* 0x0000000000081947 */ /* 0x000fec0003800000 */
[----:B------:R-:W0:Y:S02]  /*8340*/  SYNCS.PHASECHK.TRANS64.TRYWAIT P1, [R20+URZ+0x22830], R15 ;  /* 0x0228300f140075a7 */ /* 0x000e24000802017f */
[----:B0-----:R-:W-:Y:S05]  /*8350*/  @!P1 BRA `(.L_x_9784) ;  /* 0x000000ec002c9947 */ /* 0x001fea0003800000 */
.L_x_9783:
[----:B------:R-:W-:Y:S01]  /*8360*/  IMAD R12, R200, 0x300, R0 ;  /* 0x00000300c80c7824 */ /* 0x000fe200078e0200 */
[----:B------:R-:W-:Y:S05]  /*8370*/  WARPSYNC.ALL ;  /* 0x0000000000007948 */ /* 0x000fea0003800000 */
[----:B------:R-:W-:Y:S01]  /*8380*/  IMAD.MOV.U32 R13, RZ, RZ, 0x40000040 ;  /* 0x40000040ff0d7424 */ /* 0x000fe200078e00ff */
[C---:B------:R-:W-:Y:S01]  /*8390*/  R2UR UR4, R4.reuse ;  /* 0x00000000040472ca */ /* 0x040fe200000e0000 */
[----:B----45:R-:W-:Y:S01]  /*83a0*/  WARPGROUP.ARRIVE ;  /* 0x00000000000079c5 */ /* 0x030fe20000000000 */
[----:B------:R-:W-:Y:S01]  /*83b0*/  R2UR UR5, R5 ;  /* 0x00000000050572ca */ /* 0x000fe200000e0000 */
[----:B------:R-:W-:Y:S01]  /*83c0*/  VIADD R10, R4, 0x2 ;  /* 0x00000002040a7836 */ /* 0x000fe20000000000 */
[C---:B------:R-:W-:Y:S01]  /*83d0*/  R2UR UR6, R12.reuse ;  /* 0x000000000c0672ca */ /* 0x040fe200000e0000 */
[----:B------:R-:W-:Y:S01]  /*83e0*/  VIADD R6, R12, 0x2 ;  /* 0x000000020c067836 */ /* 0x000fe20000000000 */
[----:B------:R-:W-:Y:S01]  /*83f0*/  R2UR UR7, R13 ;  /* 0x000000000d0772ca */ /* 0x000fe200000e0000 */
[----:B------:R-:W-:Y:S01]  /*8400*/  IMAD.MOV.U32 R11, RZ, RZ, 0x40000040 ;  /* 0x40000040ff0b7424 */ /* 0x000fe200078e00ff */
[----:B------:R-:W2:Y:S01]  /*8410*/  S2R R73, SR_TID.X ;  /* 0x0000000000497919 */ /* 0x000ea20000002100 */
[----:B------:R-:W-:-:S02]  /*8420*/  IMAD.MOV.U32 R7, RZ, RZ, 0x40000040 ;  /* 0x40000040ff077424 */ /* 0x000fc400078e00ff */
[----:B------:R-:W-:Y:S02]  /*8430*/  VIADD R8, R4, 0x4 ;  /* 0x0000000404087836 */ /* 0x000fe40000000000 */
[----:B------:R-:W-:Y:S02]  /*8440*/  IMAD.MOV.U32 R9, RZ, RZ, 0x40000040 ;  /* 0x40000040ff097424 */ /* 0x000fe400078e00ff */
[----:B------:R-:W-:Y:S02]  /*8450*/  IMAD.MOV.U32 R13, RZ, RZ, 0x40000040 ;  /* 0x40000040ff0d7424 */ /* 0x000fe400078e00ff */
[----:B------:R-:W-:Y:S02]  /*8460*/  IMAD R3, R173, -0x60, R172 ;  /* 0xffffffa0ad037824 */ /* 0x000fe400078e02ac */
[----:B------:R-:W-:Y:S01]  /*8470*/  HGMMA.64x96x16.F32.BF16 R24, gdesc[UR4], RZ, !UPT, gsb0 ;  /* 0x01600000041879f0 */ /* 0x000fe2000c0018ff */
[----:B------:R-:W-:Y:S01]  /*8480*/  R2UR UR4, R10 ;  /* 0x000000000a0472ca */ /* 0x000fe200000e0000 */
[----:B------:R-:W-:Y:S01]  /*8490*/  VIADD R3, R3, 0x60 ;  /* 0x0000006003037836 */ /* 0x000fe20000000000 */
[----:B------:R-:W-:-:S02]  /*84a0*/  R2UR UR5, R11 ;  /* 0x000000000b0572ca */ /* 0x000fc400000e0000 */
[----:B------:R-:W-:Y:S01]  /*84b0*/  R2UR UR6, R6 ;  /* 0x00000000060672ca */ /* 0x000fe200000e0000 */
[C---:B------:R-:W-:Y:S01]  /*84c0*/  VIADD R6, R12.reuse, 0x4 ;  /* 0x000000040c067836 */ /* 0x040fe20000000000 */
[----:B------:R-:W-:Y:S01]  /*84d0*/  R2UR UR7, R7 ;  /* 0x00000000070772ca */ /* 0x000fe200000e0000 */
[----:B------:R-:W-:Y:S02]  /*84e0*/  IMAD.MOV.U32 R7, RZ, RZ, 0x40000040 ;  /* 0x40000040ff077424 */ /* 0x000fe400078e00ff */
[----:B------:R-:W-:Y:S02]  /*84f0*/  VIADD R12, R12, 0x6 ;  /* 0x000000060c0c7836 */ /* 0x000fe40000000000 */
[----:B------:R-:W-:-:S05]  /*8500*/  IMAD R3, R236, -0x2, R3 ;  /* 0xfffffffeec037824 */ /* 0x000fca00078e0203 */
[C---:B------:R-:W-:Y:S02]  /*8510*/  ISETP.GT.AND P2, PT, R3.reuse, RZ, PT ;  /* 0x000000ff0300720c */ /* 0x040fe40003f44270 */
[C---:B------:R-:W-:Y:S02]  /*8520*/  ISETP.GT.AND P3, PT, R3.reuse, 0x1, PT ;  /* 0x000000010300780c */ /* 0x040fe40003f64270 */
[C---:B------:R-:W-:Y:S02]  /*8530*/  ISETP.GT.AND P4, PT, R3.reuse, 0x8, PT ;  /* 0x000000080300780c */ /* 0x040fe40003f84270 */
[C---:B------:R-:W-:Y:S02]  /*8540*/  ISETP.GT.AND P5, PT, R3.reuse, 0x9, PT ;  /* 0x000000090300780c */ /* 0x040fe40003fa4270 */
[----:B------:R-:W-:Y:S02]  /*8550*/  ISETP.GT.AND P1, PT, R3, 0x10, PT ;  /* 0x000000100300780c */ /* 0x000fe40003f24270 */
[----:B--2---:R-:W-:Y:S01]  /*8560*/  LOP3.LUT R73, R73, 0x7f, RZ, 0xc0, !PT ;  /* 0x0000007f49497812 */ /* 0x004fe200078ec0ff */
[----:B------:R-:W-:-:S02]  /*8570*/  WARPGROUP.DEPBAR.LE gsb0, 0x0 ;  /* 0x00008000000079c5 */ /* 0x000fc40000010000 */
[----:B------:R-:W-:-:S06]  /*8580*/  WARPGROUP.ARRIVE ;  /* 0x00000000000079c5 */ /* 0x000fcc0000000000 */
[----:B------:R-:W-:Y:S01]  /*8590*/  HGMMA.64x96x16.F32.BF16 R24, gdesc[UR4], R24, gsb0 ;  /* 0x01600000041879f0 */ /* 0x000fe20008001818 */
        /* <DEDUP_REMOVED lines=8> */
[----:B------:R-:W-:Y:S01]  /*8620*/  HGMMA.64x96x16.F32.BF16 R24, gdesc[UR4], R24, gsb0 ;  /* 0x01600000041879f0 */ /* 0x000fe20008001818 */
[----:B------:R-:W-:Y:S02]  /*8630*/  R2UR UR4, R6 ;  /* 0x00000000060472ca */ /* 0x000fe400000e0000 */
[----:B------:R-:W-:Y:S02]  /*8640*/  R2UR UR5, R7 ;  /* 0x00000000070572ca */ /* 0x000fe400000e0000 */
[----:B------:R-:W-:Y:S02]  /*8650*/  R2UR UR6, R12 ;  /* 0x000000000c0672ca */ /* 0x000fe400000e0000 */
[----:B------:R-:W-:Y:S01]  /*8660*/  R2UR UR7, R13 ;  /* 0x000000000d0772ca */ /* 0x000fe200000e0000 */
[----:B------:R-:W-:Y:S02]  /*8670*/  WARPGROUP.DEPBAR.LE gsb0, 0x0 ;  /* 0x00008000000079c5 */ /* 0x000fe40000010000 */
[----:B------:R-:W-:-:S10]  /*8680*/  WARPGROUP.ARRIVE ;  /* 0x00000000000079c5 */ /* 0x000fd40000000000 */
[----:B------:R-:W-:Y:S01]  /*8690*/  HGMMA.64x96x16.F32.BF16 R24, gdesc[UR4], R24, gsb0 ;  /* 0x01600000041879f0 */ /* 0x000fe20008001818 */
        /* <DEDUP_REMOVED lines=81> */
[----:B------:R-:W-:Y:S01]  /*8bb0*/  ISETP.GT.AND P5, PT, R3, 0x59, PT ;  /* 0x000000590300780c */ /* 0x000fe20003fa4270 */
[----:B------:R-:W-:Y:S01]  /*8bc0*/  IMAD.U32 R3, RZ, RZ, UR4 ;  /* 0x00000004ff037e24 */ /* 0x000fe2000f8e00ff */
[----:B------:R-:W-:Y:S02]  /*8bd0*/  FSEL R108, R68, -INF , P4 ;  /* 0xff800000446c7808 */ /* 0x000fe40002000000 */
[----:B------:R-:W-:-:S02]  /*8be0*/  FMNMX.FTZ R13, R106, R13, !PT ;  /* 0x0000000d6a0d7209 */ /* 0x000fc40007810000 */
[----:B------:R-:W-:Y:S02]  /*8bf0*/  FSEL R110, R69, -INF , P5 ;  /* 0xff800000456e7808 */ /* 0x000fe40002800000 */
[----:B------:R-:W-:Y:S02]  /*8c00*/  FMNMX.FTZ R13, R108, R13, !PT ;  /* 0x0000000d6c0d7209 */ /* 0x000fe40007810000 */
[----:B------:R-:W-:Y:S02]  /*8c10*/  FSEL R64, R63, -INF , P1 ;  /* 0xff8000003f407808 */ /* 0x000fe40000800000 */
[----:B------:R-:W-:Y:S02]  /*8c20*/  FMNMX.FTZ R29, R110, R13, !PT ;  /* 0x0000000d6e1d7209 */ /* 0x000fe40007810000 */
[----:B------:R-:W-:Y:S02]  /*8c30*/  FSEL R66, R66, -INF , P2 ;  /* 0xff80000042427808 */ /* 0x000fe40001000000 */
[----:B------:R-:W-:Y:S01]  /*8c40*/  FSEL R68, R67, -INF , P3 ;  /* 0xff80000043447808 */ /* 0x000fe20001800000 */
[----:B------:R-:W2:Y:S01]  /*8c50*/  SHFL.BFLY PT, R12, R29, 0x2, 0x1f ;  /* 0x0c401f001d0c7f89 */ /* 0x000ea200000e0000 */
[----:B------:R-:W-:-:S02]  /*8c60*/  FSEL R70, R70, -INF , P4 ;  /* 0xff80000046467808 */ /* 0x000fc40002000000 */
[----:B--2---:R-:W-:-:S05]  /*8c70*/  FMNMX.FTZ R31, R29, R12, !PT ;  /* 0x0000000c1d1f7209 */ /* 0x004fca0007810000 */
[----:B------:R-:W2:Y:S02]  /*8c80*/  SHFL.BFLY PT, R12, R31, 0x1, 0x1f ;  /* 0x0c201f001f0c7f89 */ /* 0x000ea400000e0000 */
[----:B--2---:R-:W-:-:S04]  /*8c90*/  FMNMX.FTZ R12, R31, R12, !PT ;  /* 0x0000000c1f0c7209 */ /* 0x004fc80007810000 */
[C---:B------:R-:W-:Y:S01]  /*8ca0*/  FSETP.NEU.FTZ.AND P6, PT, R12.reuse, -INF , PT ;  /* 0xff8000000c00780b */ /* 0x040fe20003fdd000 */
[----:B------:R-:W-:-:S05]  /*8cb0*/  FMUL.FTZ R13, R12, R3 ;  /* 0x000000030c0d7220 */ /* 0x000fca0000410000 */
[----:B------:R-:W-:Y:S02]  /*8cc0*/  FSEL R35, R13, RZ, P6 ;  /* 0x000000ff0d237208 */ /* 0x000fe40003000000 */
[----:B------:R-:W-:-:S03]  /*8cd0*/  FMNMX.FTZ R13, R26, R27, !PT ;  /* 0x0000001b1a0d7209 */ /* 0x000fc60007810000 */
[--C-:B------:R-:W-:Y:S01]  /*8ce0*/  FFMA.FTZ R31, R25, R3, -R35.reuse ;  /* 0x00000003191f7223 */ /* 0x100fe20000010823 */
[----:B------:R-:W-:Y:S01]  /*8cf0*/  FMNMX.FTZ R13, R30, R13, !PT ;  /* 0x0000000d1e0d7209 */ /* 0x000fe20007810000 */
[-CC-:B------:R-:W-:Y:S01]  /*8d00*/  FFMA.FTZ R204, R72, R3.reuse, -R35.reuse ;  /* 0x0000000348cc7223 */ /* 0x180fe20000010823 */
[----:B------:R-:W-:Y:S01]  /*8d10*/  FSEL R72, R71, -INF , P5 ;  /* 0xff80000047487808 */ /* 0x000fe20002800000 */
        /* <DEDUP_REMOVED lines=29> */
[----:B------:R-:W-:Y:S01]  /*8ef0*/  FMNMX.FTZ R29, R46, R29, !PT ;  /* 0x0000001d2e1d7209 */ /* 0x000fe20007810000 */
[----:B--2---:R-:W-:Y:S01]  /*8f00*/  FADD.FTZ R51, R204, R13 ;  /* 0x0000000dcc337221 */ /* 0x004fe20000010000 */
[-CC-:B------:R-:W-:Y:S01]  /*8f10*/  FFMA.FTZ R104, R104, R3.reuse, -R35.reuse ;  /* 0x0000000368687223 */ /* 0x180fe20000010823 */
[--C-:B------:R-:W-:Y:S01]  /*8f20*/  FFMA.FTZ R106, R106, R3, -R35.reuse ;  /* 0x000000036a6a7223 */ /* 0x100fe20000010823 */
[----:B------:R-:W-:Y:S01]  /*8f30*/  FMNMX.FTZ R29, R36, R29, !PT ;  /* 0x0000001d241d7209 */ /* 0x000fe20007810000 */
[--C-:B------:R-:W-:Y:S01]  /*8f40*/  FFMA.FTZ R108, R108, R3, -R35.reuse ;  /* 0x000000036c6c7223 */ /* 0x100fe20000010823 */
[----:B------:R-:W-:Y:S01]  /*8f50*/  F2FP.BF16.F32.PACK_AB R204, R13, R204 ;  /* 0x000000cc0dcc723e */ /* 0x000fe200000010ff */
[----:B------:R-:W-:Y:S01]  /*8f60*/  MUFU.EX2 R152, R152 ;  /* 0x0000009800987308 */ /* 0x000fe20000000800 */
[----:B------:R-:W-:Y:S01]  /*8f70*/  FMNMX.FTZ R29, R50, R29, !PT ;  /* 0x0000001d321d7209 */ /* 0x000fe20007810000 */
[----:B------:R-:W-:-:S03]  /*8f80*/  FFMA.FTZ R35, R110, R3, -R35 ;  /* 0x000000036e237223 */ /* 0x000fc60000010823 */
        /* <DEDUP_REMOVED lines=16> */
[----:B------:R-:W-:Y:S02]  /*9090*/  MUFU.EX2 R90, R90 ;  /* 0x0000005a005a7308 */ /* 0x000fe40000000800 */
[----:B------:R-:W2:Y:S06]  /*90a0*/  SHFL.BFLY PT, R74, R33, 0x2, 0x1f ;  /* 0x0c401f00214a7f89 */ /* 0x000eac00000e0000 */
[----:B------:R-:W4:Y:S08]  /*90b0*/  MUFU.EX2 R39, R92 ;  /* 0x0000005c00277308 */ /* 0x000f300000000800 */
[----:B------:R-:W-:Y:S08]  /*90c0*/  MUFU.EX2 R94, R94 ;  /* 0x0000005e005e7308 */ /* 0x000ff00000000800 */
[----:B------:R-:W0:Y:S01]  /*90d0*/  MUFU.EX2 R41, R96 ;  /* 0x0000006000297308 */ /* 0x000e220000000800 */
[----:B----4-:R-:W-:-:S02]  /*90e0*/  F2FP.BF16.F32.PACK_AB R158, R39, R90 ;  /* 0x0000005a279e723e */ /* 0x010fc400000010ff */
[----:B--2---:R-:W-:-:S05]  /*90f0*/  FMNMX.FTZ R74, R33, R74, !PT ;  /* 0x0000004a214a7209 */ /* 0x004fca0007810000 */
[----:B------:R-:W2:Y:S01]  /*9100*/  SHFL.BFLY PT, R33, R74, 0x1, 0x1f ;  /* 0x0c201f004a217f89 */ /* 0x000ea200000e0000 */
[----:B------:R-:W-:Y:S08]  /*9110*/  MUFU.EX2 R52, R52 ;  /* 0x0000003400347308 */ /* 0x000ff00000000800 */
[----:B------:R-:W4:Y:S01]  /*9120*/  MUFU.EX2 R43, R98 ;  /* 0x00000062002b7308 */ /* 0x000f220000000800 */
[----:B0-----:R-:W-:-:S07]  /*9130*/  F2FP.BF16.F32.PACK_AB R160, R41, R94 ;  /* 0x0000005e29a0723e */ /* 0x001fce00000010ff */
[----:B------:R-:W-:Y:S01]  /*9140*/  MUFU.EX2 R56, R56 ;  /* 0x0000003800387308 */ /* 0x000fe20000000800 */
[----:B--2---:R-:W-:-:S07]  /*9150*/  FMNMX.FTZ R176, R74, R33, !PT ;  /* 0x000000214ab07209 */ /* 0x004fce0007810000 */
[----:B------:R-:W0:Y:S01]  /*9160*/  MUFU.EX2 R45, R100 ;  /* 0x00000064002d7308 */ /* 0x000e220000000800 */
[----:B----4-:R-:W-:Y:S02]  /*9170*/  F2FP.BF16.F32.PACK_AB R162, R43, R52 ;  /* 0x000000342ba2723e */ /* 0x010fe400000010ff */
[C---:B------:R-:W-:Y:S01]  /*9180*/  FSETP.NEU.FTZ.AND P1, PT, R176.reuse, -INF , PT ;  /* 0xff800000b000780b */ /* 0x040fe20003f3d000 */
[----:B------:R-:W-:-:S04]  /*9190*/  FMUL.FTZ R49, R176, R3 ;  /* 0x00000003b0317220 */ /* 0x000fc80000410000 */
[----:B------:R-:W-:Y:S01]  /*91a0*/  MUFU.EX2 R60, R60 ;  /* 0x0000003c003c7308 */ /* 0x000fe20000000800 */
[----:B------:R-:W-:Y:S02]  /*91b0*/  FSEL R49, R49, RZ, P1 ;  /* 0x000000ff31317208 */ /* 0x000fe40000800000 */
[----:B------:R-:W-:Y:S02]  /*91c0*/  ISETP.NE.AND P1, PT, R73, RZ, PT ;  /* 0x000000ff4900720c */ /* 0x000fe40003f25270 */
[----:B------:R-:W2:Y:S01]  /*91d0*/  S2R R73, SR_TID.X ;  /* 0x0000000000497919 */ /* 0x000ea20000002100 */
        /* <DEDUP_REMOVED lines=26> */
[----:B------:R-:W-:Y:S01]  /*9380*/  FFMA.FTZ R49, R72, R3, -R49 ;  /* 0x0000000348317223 */ /* 0x000fe20000010831 */
[----:B0-----:R-:W-:-:S03]  /*9390*/  F2FP.BF16.F32.PACK_AB R164, R45, R56 ;  /* 0x000000382da4723e */ /* 0x001fc600000010ff */
[----:B------:R0:W3:Y:S01]  /*93a0*/  MUFU.EX2 R207, R14 ;  /* 0x0000000e00cf7308 */ /* 0x0000e20000000800 */
[----:B--2---:R-:W-:Y:S02]  /*93b0*/  SHF.R.U32.HI R73, RZ, 0x7, R73 ;  /* 0x00000007ff497819 */ /* 0x004fe40000011649 */
[----:B----4-:R-:W-:Y:S02]  /*93c0*/  F2FP.BF16.F32.PACK_AB R205, R27, R26 ;  /* 0x0000001a1bcd723e */ /* 0x010fe400000010ff */
[----:B------:R-:W-:-:S03]  /*93d0*/  IADD3 R175, -R73, 0xb, RZ ;  /* 0x0000000b49af7810 */ /* 0x000fc60007ffe1ff */
[----:B------:R-:W2:Y:S01]  /*93e0*/  MUFU.EX2 R34, R34 ;  /* 0x0000002200227308 */ /* 0x000ea20000000800 */
[----:B0-----:R-:W-:Y:S01]  /*93f0*/  FADD.FTZ R14, R206, R51 ;  /* 0x00000033ce0e7221 */ /* 0x001fe20000010000 */
[----:B------:R-:W-:-:S03]  /*9400*/  F2FP.BF16.F32.PACK_AB R206, R25, R206 ;  /* 0x000000ce19ce723e */ /* 0x000fc600000010ff */
[----:B------:R-:W-:-:S03]  /*9410*/  FADD.FTZ R51, R25, R14 ;  /* 0x0000000e19337221 */ /* 0x000fc60000010000 */
[----:B------:R0:W4:Y:S01]  /*9420*/  MUFU.EX2 R153, R24 ;  /* 0x0000001800997308 */ /* 0x0001220000000800 */
[----:B------:R-:W-:Y:S01]  /*9430*/  FADD.FTZ R14, R152, R51 ;  /* 0x00000033980e7221 */ /* 0x000fe20000010000 */
[----:B------:R-:W-:Y:S01]  /*9440*/  FADD.FTZ R51, R26, R27 ;  /* 0x0000001b1a337221 */ /* 0x000fe20000010000 */
[C---:B------:R-:W-:Y:S02]  /*9450*/  F2FP.BF16.F32.PACK_AB R152, R29.reuse, R152 ;  /* 0x000000981d98723e */ /* 0x040fe400000010ff */
[----:B------:R-:W-:Y:S01]  /*9460*/  FADD.FTZ R53, R29, R14 ;  /* 0x0000000e1d357221 */ /* 0x000fe20000010000 */
[----:B-1----:R-:W-:Y:S02]  /*9470*/  FADD.FTZ R14, R30, R51 ;  /* 0x000000331e0e7221 */ /* 0x002fe40000010000 */
[----:B------:R-:W1:Y:S01]  /*9480*/  MUFU.EX2 R38, R38 ;  /* 0x0000002600267308 */ /* 0x000e620000000800 */
[----:B0-----:R-:W-:Y:S01]  /*9490*/  FADD.FTZ R24, R154, R53 ;  /* 0x000000359a187221 */ /* 0x001fe20000010000 */
[----:B---3--:R-:W-:Y:S01]  /*94a0*/  FADD.FTZ R51, R207, R14 ;  /* 0x0000000ecf337221 */ /* 0x008fe20000010000 */
[----:B------:R-:W-:Y:S01]  /*94b0*/  @!P1 VIADD R14, R20, 0x22840 ;  /* 0x00022840140e9836 */ /* 0x000fe20000000000 */
[C---:B------:R-:W-:Y:S01]  /*94c0*/  F2FP.BF16.F32.PACK_AB R154, R31.reuse, R154 ;  /* 0x0000009a1f9a723e */ /* 0x040fe200000010ff */
[----:B------:R-:W-:Y:S01]  /*94d0*/  FADD.FTZ R53, R31, R24 ;  /* 0x000000181f357221 */ /* 0x000fe20000010000 */
[----:B--2---:R-:W-:Y:S01]  /*94e0*/  FADD.FTZ R24, R34, R51 ;  /* 0x0000003322187221 */ /* 0x004fe20000010000 */
[----:B------:R-:W-:Y:S01]  /*94f0*/  F2FP.BF16.F32.PACK_AB R207, R207, R30 ;  /* 0x0000001ecfcf723e */ /* 0x000fe200000010ff */
[----:B------:R0:W2:Y:S01]  /*9500*/  MUFU.EX2 R155, R28 ;  /* 0x0000001c009b7308 */ /* 0x0000a20000000800 */
[----:B------:R-:W-:Y:S01]  /*9510*/  @!P1 PRMT R14, RZ, 0x654, R14 ;  /* 0x00000654ff0e9816 */ /* 0x000fe2000000000e */
[----:B----4-:R-:W-:Y:S01]  /*9520*/  FADD.FTZ R51, R153, R24 ;  /* 0x0000001899337221 */ /* 0x010fe20000010000 */
[----:B------:R3:W-:Y:S06]  /*9530*/  BAR.ARV R175, 0x100 ;  /* 0x000400af0000751d */ /* 0x0007ec0000002000 */
[----:B------:R-:W4:Y:S01]  /*9540*/  MUFU.EX2 R42, R42 ;  /* 0x0000002a002a7308 */ /* 0x000f220000000800 */
[----:B0-----:R-:W-:Y:S01]  /*9550*/  FADD.FTZ R28, R156, R53 ;  /* 0x000000359c1c7221 */ /* 0x001fe20000010000 */
[----:B-1----:R-:W-:Y:S01]  /*9560*/  FADD.FTZ R24, R38, R51 ;  /* 0x0000003326187221 */ /* 0x002fe20000010000 */
[----:B------:R4:W-:Y:S01]  /*9570*/  @!P1 SYNCS.ARRIVE.TRANS64.RED.A1T0 RZ, [R14+URZ], RZ ;  /* 0x000000ff0eff99a7 */ /* 0x0009e2000810043f */
[C---:B------:R-:W-:Y:S01]  /*9580*/  F2FP.BF16.F32.PACK_AB R156, R37.reuse, R156 ;  /* 0x0000009c259c723e */ /* 0x040fe200000010ff */
[----:B------:R-:W-:Y:S01]  /*9590*/  FADD.FTZ R53, R37, R28 ;  /* 0x0000001c25357221 */ /* 0x000fe20000010000 */
[----:B------:R-:W-:-:S02]  /*95a0*/  F2FP.BF16.F32.PACK_AB R153, R153, R34 ;  /* 0x000000229999723e */ /* 0x000fc400000010ff */
[----:B------:R-:W0:Y:S01]  /*95b0*/  MUFU.EX2 R157, R32 ;  /* 0x00000020009d7308 */ /* 0x000e220000000800 */
[----:B------:R-:W-:Y:S01]  /*95c0*/  FADD.FTZ R28, R90, R53 ;  /* 0x000000355a1c7221 */ /* 0x000fe20000010000 */
[C---:B--2---:R-:W-:Y:S01]  /*95d0*/  FADD.FTZ R51, R155.reuse, R24 ;  /* 0x000000189b337221 */ /* 0x044fe20000010000 */
[----:B------:R-:W-:Y:S02]  /*95e0*/  F2FP.BF16.F32.PACK_AB R155, R155, R38 ;  /* 0x000000269b9b723e */ /* 0x000fe400000010ff */
[----:B------:R-:W-:-:S03]  /*95f0*/  FADD.FTZ R53, R39, R28 ;  /* 0x0000001c27357221 */ /* 0x000fc60000010000 */
[----:B------:R-:W1:Y:S01]  /*9600*/  MUFU.EX2 R46, R46 ;  /* 0x0000002e002e7308 */ /* 0x000e620000000800 */
[----:B----4-:R-:W-:Y:S01]  /*9610*/  FADD.FTZ R14, R42, R51 ;  /* 0x000000332a0e7221 */ /* 0x010fe20000010000 */
[----:B------:R-:W-:-:S04]  /*9620*/  FADD.FTZ R24, R94, R53 ;  /* 0x000000355e187221 */ /* 0x000fc80000010000 */
        /* <DEDUP_REMOVED lines=51> */
[C---:B0-----:R-:W-:Y:S01]  /*9960*/  FADD.FTZ R13, R35.reuse, R24 ;  /* 0x00000018230d7221 */ /* 0x041fe20000010000 */
[----:B------:R-:W-:Y:S02]  /*9970*/  F2FP.BF16.F32.PACK_AB R170, R35, R108 ;  /* 0x0000006c23aa723e */ /* 0x000fe400000010ff */
[C---:B-1----:R-:W-:Y:S01]  /*9980*/  FADD.FTZ R14, R49.reuse, R14 ;  /* 0x0000000e310e7221 */ /* 0x042fe20000010000 */
[----:B------:R-:W-:Y:S01]  /*9990*/  F2FP.BF16.F32.PACK_AB R171, R49, R70 ;  /* 0x0000004631ab723e */ /* 0x000fe200000010ff */
[----:B---3--:R-:W-:Y:S06]  /*99a0*/  @!P0 BRA `(.L_x_9785) ;  /* 0x0000000000048947 */ /* 0x008fec0003800000 */
[----:B------:R-:W-:Y:S01]  /*99b0*/  BPT.TRAP 0x1 ;  /* 0x000000040000795c */ /* 0x000fe20000300000 */
.L_x_9785:
[----:B------:R0:W1:Y:S01]  /*99c0*/  SYNCS.PHASECHK.TRANS64.TRYWAIT P2, [R20+URZ+0x22850], R15 ;  /* 0x0228500f140075a7 */ /* 0x000062000804017f */
[----:B------:R-:W-:Y:S05]  /*99d0*/  @!P0 BRA `(.L_x_9786) ;  /* 0x0000000000048947 */ /* 0x000fea0003800000 */
[----:B------:R-:W-:Y:S01]  /*99e0*/  BPT.TRAP 0x1 ;  /* 0x000000040000795c */ /* 0x000fe20000300000 */
.L_x_9786:
[----:B------:R-:W-:Y:S04]  /*99f0*/  BSSY B0, `(.L_x_9787) ;  /* 0x0000004000007945 */ /* 0x000fe80003800000 */
[----:B-1----:R-:W-:Y:S05]  /*9a00*/  @P2 BRA `(.L_x_9788) ;  /* 0x0000000000082947 */ /* 0x002fea0003800000 */
[----:B------:R-:W1:Y:S02]  /*9a10*/  SYNCS.PHASECHK.TRANS64.TRYWAIT P2, [R20+URZ+0x22850], R15 ;  /* 0x0228500f140075a7 */ /* 0x000e64000804017f */
[----:B-1----:R-:W-:Y:S05]  /*9a20*/  @!P2 BRA `(.L_x_9789) ;  /* 0x000000d4008ca947 */ /* 0x002fea0003800000 */
.L_x_9788:
[----:B------:R-:W-:Y:S05]  /*9a30*/  BSYNC B0 ;  /* 0x0000000000007941 */ /* 0x000fea0003800000 */
.L_x_9787:
[----:B------:R-:W-:Y:S05]  /*9a40*/  WARPSYNC.ALL ;  /* 0x0000000000007948 */ /* 0x000fea0003800000 */
[----:B01----:R-:W-:Y:S01]  /*9a50*/  VIADD R15, R18, 0x400 ;  /* 0x00000400120f7836 */ /* 0x003fe20000000000 */
[----:B------:R0:W-:Y:S01]  /*9a60*/  BAR.SYNC.DEFER_BLOCKING R21, 0x100 ;  /* 0x000400150000751d */ /* 0x0001e20000010000 */
[----:B------:R-:W-:Y:S01]  /*9a70*/  IMAD.MOV.U32 R179, RZ, RZ, 0x40000040 ;  /* 0x40000040ffb37424 */ /* 0x000fe200078e00ff */
[----:B------:R-:W-:Y:S01]  /*9a80*/  ISETP.GE.AND P2, PT, R172, 0x61, PT ;  /* 0x00000061ac00780c */ /* 0x000fe20003f46270 */
[----:B------:R-:W-:Y:S01]  /*9a90*/  IMAD.MOV.U32 R181, RZ, RZ, 0x40000040 ;  /* 0x40000040ffb57424 */ /* 0x000fe200078e00ff */
[----:B------:R-:W-:Y:S01]  /*9aa0*/  SHF.R.U32.HI R15, RZ, 0x4, R15 ;  /* 0x00000004ff0f7819 */ /* 0x000fe2000001160f */
[----:B------:R-:W-:Y:S01]  /*9ab0*/  @!P1 VIADD R20, R20, 0x22860 ;  /* 0x0002286014149836 */ /* 0x000fe20000000000 */
[----:B------:R-:W-:Y:S01]  /*9ac0*/  R2UR UR7, R179 ;  /* 0x00000000b30772ca */ /* 0x000fe200000e0000 */
[----:B------:R-:W-:Y:S01]  /*9ad0*/  IMAD.MOV.U32 R179, RZ, RZ, 0x40000040 ;  /* 0x40000040ffb37424 */ /* 0x000fe200078e00ff */
[----:B------:R-:W-:Y:S01]  /*9ae0*/  LOP3.LUT R15, R15, 0x3fff, RZ, 0xc0, !PT ;  /* 0x00003fff0f0f7812 */ /* 0x000fe200078ec0ff */
[----:B------:R-:W-:Y:S01]  /*9af0*/  ULDC UR42, c[0x0][0x988] ;  /* 0x00026200002a7ab9 */ /* 0x000fe20000000800 */
[----:B------:R-:W-:-:S02]  /*9b00*/  @!P1 PRMT R20, RZ, 0x654, R20 ;  /* 0x00000654ff149816 */ /* 0x000fc40000000014 */
[----:B------:R-:W-:-:S05]  /*9b10*/  LOP3.LUT R15, R15, 0x3000000, RZ, 0xfc, !PT ;  /* 0x030000000f0f7812 */ /* 0x000fca00078efcff */
[----:B------:R-:W-:-:S04]  /*9b20*/  IMAD R178, R200, 0xc00, R15 ;  /* 0x00000c00c8b27824 */ /* 0x000fc800078e020f */
[C---:B------:R-:W-:Y:S01]  /*9b30*/  VIADD R180, R178.reuse, 0x80 ;  /* 0x00000080b2b47836 */ /* 0x040fe20000000000 */
[----:B------:R-:W-:Y:S01]  /*9b40*/  R2UR UR6, R178 ;  /* 0x00000000b20672ca */ /* 0x000fe200000e0000 */
[----:B------:R-:W-:-:S12]  /*9b50*/  WARPGROUP.ARRIVE ;  /* 0x00000000000079c5 */ /* 0x000fd80000000000 */
[----:B------:R-:W-:Y:S01]  /*9b60*/  HGMMA.64x256x16.F32.BF16 R24, R204, gdesc[UR4].tnspB, RZ, !UPT, gsb0 ;  /* 0x43e00004cc187df0 */ /* 0x000fe2000c0018ff */
[----:B------:R-:W-:Y:S02]  /*9b70*/  R2UR UR6, R180 ;  /* 0x00000000b40672ca */ /* 0x000fe400000e0000 */
[----:B------:R-:W-:Y:S01]  /*9b80*/  R2UR UR7, R181 ;  /* 0x00000000b50772ca */ /* 0x000fe200000e0000 */
[----:B------:R-:W-:Y:S02]  /*9b90*/  WARPGROUP.DEPBAR.LE gsb0, 0x0 ;  /* 0x00008000000079c5 */ /* 0x000fe40000010000 */
[----:B------:R-:W-:-:S15]  /*9ba0*/  WARPGROUP.ARRIVE ;  /* 0x00000000000079c5 */ /* 0x000fde0000000000 */
[----:B------:R-:W-:-:S07]  /*9bb0*/  NOP ;  /* 0x0000000000007918 */ /* 0x000fce0000000000 */
[----:B------:R-:W-:Y:S03]  /*9bc0*/  HGMMA.64x256x16.F32.BF16 R24, R152, gdesc[UR4].tnspB, R24, gsb0 ;  /* 0x43e0000498187df0 */ /* 0x000fe60008001818 */
[----:B------:R-:W-:Y:S02]  /*9bd0*/  WARPGROUP.DEPBAR.LE gsb0, 0x0 ;  /* 0x00008000000079c5 */ /* 0x000fe40000010000 */
[----:B------:R-:W-:Y:S01]  /*9be0*/  VIADD R152, R178, 0x100 ;  /* 0x00000100b2987836 */ /* 0x000fe20000000000 */
        /* <DEDUP_REMOVED lines=8> */
[C---:B------:R-:W-:Y:S01]  /*9c70*/  VIADD R152, R178.reuse, 0x200 ;  /* 0x00000200b2987836 */ /* 0x040fe20000000000 */
[----:B------:R-:W-:Y:S01]  /*9c80*/  R2UR UR7, R153 ;  /* 0x00000000990772ca */ /* 0x000fe200000e0000 */
[----:B------:R-:W-:Y:S02]  /*9c90*/  IMAD.MOV.U32 R153, RZ, RZ, 0x40000040 ;  /* 0x40000040ff997424 */ /* 0x000fe400078e00ff */
[----:B------:R-:W-:Y:S01]  /*9ca0*/  VIADD R178, R178, 0x280 ;  /* 0x00000280b2b27836 */ /* 0x000fe20000000000 */
        /* <DEDUP_REMOVED lines=17> */
[----:B------:R0:W-:Y:S01]  /*9dc0*/  @!P1 SYNCS.ARRIVE.TRANS64.RED.A1T0 RZ, [R20+URZ], RZ ;  /* 0x000000ff14ff99a7 */ /* 0x0001e2000810043f */
[----:B------:R-:W-:Y:S05]  /*9dd0*/  @!P2 BRA `(.L_x_9790) ;  /* 0x0000001c00b4a947 */ /* 0x000fea0003800000 */
[----:B0-----:R-:W-:Y:S02]  /*9de0*/  VIADD R20, R173, 0xfffffffe ;  /* 0xfffffffead147836 */ /* 0x001fe40000000000 */
[----:B------:R-:W-:Y:S02]  /*9df0*/  IMAD.MOV.U32 R205, RZ, RZ, R176 ;  /* 0x000000ffffcd7224 */ /* 0x000fe400078e00b0 */
[----:B------:R-:W-:-:S07]  /*9e00*/  IMAD.MOV.U32 R206, RZ, RZ, R12 ;  /* 0x000000ffffce7224 */ /* 0x000fce00078e000c */
.L_x_9800:
[----:B------:R-:W-:Y:S01]  /*9e10*/  VIADD R200, R200, 0x1 ;  /* 0x00000001c8c87836 */ /* 0x000fe20000000000 */
[----:B------:R-:W-:Y:S05]  /*9e20*/  YIELD ;  /* 0x0000000000007946 */ /* 0x000fea0003800000 */
[----:B------:R-:W-:Y:S02]  /*9e30*/  ISETP.NE.AND P3, PT, R200, 0x2, PT ;  /* 0x00000002c800780c */ /* 0x000fe40003f65270 */
[C---:B------:R-:W-:Y:S01]  /*9e40*/  ISETP.GT.AND P2, PT, R20.reuse, RZ, PT ;  /* 0x000000ff1400720c */ /* 0x040fe20003f44270 */
[----:B------:R-:W-:Y:S01]  /*9e50*/  VIADD R20, R20, 0xffffffff ;  /* 0xffffffff14147836 */ /* 0x000fe20000000000 */
[----:B------:R-:W-:-:S02]  /*9e60*/  SEL R3, RZ, 0x1, P3 ;  /* 0x00000001ff037807 */ /* 0x000fc40001800000 */
[----:B------:R-:W-:Y:S02]  /*9e70*/  SEL R200, R200, RZ, P3 ;  /* 0x000000ffc8c87207 */ /* 0x000fe40001800000 */
[----:B------:R-:W-:Y:S01]  /*9e80*/  LOP3.LUT R208, R208, R3, RZ, 0x3c, !PT ;  /* 0x00000003d0d07212 */ /* 0x000fe200078e3cff */
[----:B-1----:R-:W-:Y:S06]  /*9e90*/  @!P0 BRA `(.L_x_9791) ;  /* 0x0000000000048947 */ /* 0x002fec0003800000 */
[----:B------:R-:W-:Y:S01]  /*9ea0*/  BPT.TRAP 0x1 ;  /* 0x000000040000795c */ /* 0x000fe20000300000 */
.L_x_9791:
[----:B------:R-:W-:Y:S01]  /*9eb0*/  IMAD R21, R200, 0x8, R18 ;  /* 0x00000008c8157824 */ /* 0x000fe200078e0212 */
[----:B------:R-:W-:-:S04]  /*9ec0*/  SHF.L.U32 R217, R208, 0x1f, RZ ;  /* 0x0000001fd0d97819 */ /* 0x000fc800000006ff */
[----:B------:R0:W1:Y:S01]  /*9ed0*/  SYNCS.PHASECHK.TRANS64.TRYWAIT P3, [R21+URZ+0x22830], R217 ;  /* 0x022830d9150075a7 */ /* 0x000062000806017f */
[----:B------:R-:W-:Y:S05]  /*9ee0*/  @!P0 BRA `(.L_x_9792) ;  /* 0x0000000000048947 */ /* 0x000fea0003800000 */
[----:B------:R-:W-:Y:S01]  /*9ef0*/  BPT.TRAP 0x1 ;  /* 0x000000040000795c */ /* 0x000fe20000300000 */
.L_x_9792:
[----:B------:R-:W-:Y:S02]  /*9f00*/  IMAD R156, R200, 0x300, R0 ;  /* 0x00000300c89c7824 */ /* 0x000fe400078e0200 */
[----:B------:R-:W-:Y:S01]  /*9f10*/  IMAD.MOV.U32 R157, RZ, RZ, 0x40000040 ;  /* 0x40000040ff9d7424 */ /* 0x000fe200078e00ff */
[----:B-1----:R-:W-:Y:S06]  /*9f20*/  @P3 BRA `(.L_x_9793) ;  /* 0x0000000000083947 */ /* 0x002fec0003800000 */
[----:B------:R-:W1:Y:S02]  /*9f30*/  SYNCS.PHASECHK.TRANS64.TRYWAIT P3, [R21+URZ+0x22830], R217 ;  /* 0x022830d9150075a7 */ /* 0x000e64000806017f */
[----:B-1----:R-:W-:Y:S05]  /*9f40*/  @!P3 BRA `(.L_x_9794) ;  /* 0x000000d00058b947 */ /* 0x002fea0003800000 */
.L_x_9793:
[----:B------:R-:W-:Y:S05]  /*9f50*/  WARPSYNC.ALL ;  /* 0x0000000000007948 */ /* 0x000fea0003800000 */
        /* <DEDUP_REMOVED lines=20> */
[----:B------:R-:W-:Y:S01]  /*a0a0*/  HGMMA.64x96x16.F32.BF16 R152, gdesc[UR4], RZ, !UPT, gsb0 ;  /* 0x01600000049879f0 */ /* 0x000fe2000c0018ff */
[----:B------:R-:W-:-:S02]  /*a0b0*/  R2UR UR13, R9 ;  /* 0x00000000090d72ca */ /* 0x000fc400000e0000 */
[----:B------:R-:W-:Y:S02]  /*a0c0*/  R2UR UR16, R6 ;  /* 0x00000000061072ca */ /* 0x000fe400000e0000 */
[----:B------:R-:W-:Y:S01]  /*a0d0*/  R2UR UR17, R7 ;  /* 0x00000000071172ca */ /* 0x000fe200000e0000 */
        /* <DEDUP_REMOVED lines=43> */
[-C--:B------:R-:W-:Y:S01]  /*a390*/  FMUL.FTZ R206, R206, R3.reuse ;  /* 0x00000003cece7220 */ /* 0x080fe20000410000 */
        /* <DEDUP_REMOVED lines=24> */
[----:B------:R-:W-:-:S03]  /*a520*/  FFMA.FTZ R197, R197, R3, -R204 ;  /* 0x00000003c5c57223 */ /* 0x000fc600000108cc */
[----:B------:R-:W4:Y:S01]  /*a530*/  MUFU.EX2 R156, R156 ;  /* 0x0000009c009c7308 */ /* 0x000f220000000800 */
[----:B--2---:R-:W-:Y:S01]  /*a540*/  FFMA.FTZ R13, R206, R13, R152 ;  /* 0x0000000dce0d7223 */ /* 0x004fe20000010098 */
[-C--:B------:R-:W-:Y:S01]  /*a550*/  FMUL.FTZ R24, R24, R206.reuse ;  /* 0x000000ce18187220 */ /* 0x080fe20000410000 */
[-C--:B------:R-:W-:Y:S01]  /*a560*/  FMUL.FTZ R25, R25, R206.reuse ;  /* 0x000000ce19197220 */ /* 0x080fe20000410000 */
[-C--:B------:R-:W-:Y:S01]  /*a570*/  FMUL.FTZ R28, R28, R206.reuse ;  /* 0x000000ce1c1c7220 */ /* 0x080fe20000410000 */
[-C--:B------:R-:W-:Y:S01]  /*a580*/  FMUL.FTZ R29, R29, R206.reuse ;  /* 0x000000ce1d1d7220 */ /* 0x080fe20000410000 */
[-C--:B------:R-:W-:Y:S01]  /*a590*/  FMUL.FTZ R32, R32, R206.reuse ;  /* 0x000000ce20207220 */ /* 0x080fe20000410000 */
[----:B------:R-:W-:Y:S01]  /*a5a0*/  FMUL.FTZ R33, R33, R206 ;  /* 0x000000ce21217220 */ /* 0x000fe20000410000 */
[----:B------:R-:W2:Y:S01]  /*a5b0*/  MUFU.EX2 R157, R157 ;  /* 0x0000009d009d7308 */ /* 0x000ea20000000800 */
[C---:B---3--:R-:W-:Y:S01]  /*a5c0*/  F2FP.BF16.F32.PACK_AB R204, R153.reuse, R152 ;  /* 0x0000009899cc723e */ /* 0x048fe200000010ff */
[----:B------:R-:W-:Y:S01]  /*a5d0*/  FADD.FTZ R13, R153, R13 ;  /* 0x0000000d990d7221 */ /* 0x000fe20000010000 */
[----:B------:R-:W-:Y:S01]  /*a5e0*/  FMNMX.FTZ R152, R154, R205, !PT ;  /* 0x000000cd9a987209 */ /* 0x000fe20007810000 */
[-C--:B------:R-:W-:Y:S01]  /*a5f0*/  FMUL.FTZ R36, R36, R206.reuse ;  /* 0x000000ce24247220 */ /* 0x080fe20000410000 */
[-C--:B------:R-:W-:Y:S01]  /*a600*/  FMUL.FTZ R37, R37, R206.reuse ;  /* 0x000000ce25257220 */ /* 0x080fe20000410000 */
[----:B------:R-:W-:Y:S01]  /*a610*/  FMUL.FTZ R40, R40, R206 ;  /* 0x000000ce28287220 */ /* 0x000fe20000410000 */
        /* <DEDUP_REMOVED lines=73> */
[----:B------:R-:W-:Y:S01]  /*aab0*/  FMUL.FTZ R149, R149, R206 ;  /* 0x000000ce95957220 */ /* 0x000fe20000410000 */
[----:B----4-:R-:W-:Y:S01]  /*aac0*/  FADD.FTZ R13, R156, R13 ;  /* 0x0000000d9c0d7221 */ /* 0x010fe20000010000 */
[C---:B--2---:R-:W-:Y:S01]  /*aad0*/  F2FP.BF16.F32.PACK_AB R206, R157.reuse, R156 ;  /* 0x0000009c9dce723e */ /* 0x044fe200000010ff */
[----:B------:R-:W-:Y:S01]  /*aae0*/  MUFU.EX2 R161, R161 ;  /* 0x000000a100a17308 */ /* 0x000fe20000000800 */
[----:B------:R-:W-:Y:S01]  /*aaf0*/  FMNMX.FTZ R152, R194, R152, !PT ;  /* 0x00000098c2987209 */ /* 0x000fe20007810000 */
[----:B------:R-:W-:-:S03]  /*ab00*/  FADD.FTZ R13, R157, R13 ;  /* 0x0000000d9d0d7221 */ /* 0x000fc60000010000 */
[----:B------:R-:W-:-:S03]  /*ab10*/  FMNMX.FTZ R152, R195, R152, !PT ;  /* 0x00000098c3987209 */ /* 0x000fc60007810000 */
[----:B------:R-:W-:Y:S01]  /*ab20*/  MUFU.EX2 R164, R164 ;  /* 0x000000a400a47308 */ /* 0x000fe20000000800 */
[----:B------:R-:W-:-:S04]  /*ab30*/  FMNMX.FTZ R152, R198, R152, !PT ;  /* 0x00000098c6987209 */ /* 0x000fc80007810000 */
[----:B------:R-:W-:-:S03]  /*ab40*/  FMNMX.FTZ R153, R199, R152, !PT ;  /* 0x00000098c7997209 */ /* 0x000fc60007810000 */
[----:B------:R-:W2:Y:S02]  /*ab50*/  MUFU.EX2 R152, R160 ;  /* 0x000000a000987308 */ /* 0x000ea40000000800 */
[----:B------:R-:W3:Y:S06]  /*ab60*/  SHFL.BFLY PT, R156, R153, 0x2, 0x1f ;  /* 0x0c401f00999c7f89 */ /* 0x000eec00000e0000 */
[----:B------:R-:W-:Y:S08]  /*ab70*/  MUFU.EX2 R160, R176 ;  /* 0x000000b000a07308 */ /* 0x000ff00000000800 */
[----:B------:R-:W4:Y:S01]  /*ab80*/  MUFU.EX2 R165, R165 ;  /* 0x000000a500a57308 */ /* 0x000f220000000800 */
[----:B--2---:R-:W-:Y:S01]  /*ab90*/  FADD.FTZ R13, R152, R13 ;  /* 0x0000000d980d7221 */ /* 0x004fe20000010000 */
[----:B------:R-:W-:-:S03]  /*aba0*/  F2FP.BF16.F32.PACK_AB R152, R161, R152 ;  /* 0x00000098a198723e */ /* 0x000fc600000010ff */
[----:B------:R-:W-:-:S03]  /*abb0*/  FADD.FTZ R13, R161, R13 ;  /* 0x0000000da10d7221 */ /* 0x000fc60000010000 */
[----:B------:R-:W-:Y:S01]  /*abc0*/  MUFU.EX2 R169, R169 ;  /* 0x000000a900a97308 */ /* 0x000fe20000000800 */
[----:B------:R-:W-:Y:S01]  /*abd0*/  FADD.FTZ R13, R164, R13 ;  /* 0x0000000da40d7221 */ /* 0x000fe20000010000 */
[----:B---3--:R-:W-:-:S05]  /*abe0*/  FMNMX.FTZ R153, R153, R156, !PT ;  /* 0x0000009c99997209 */ /* 0x008fca0007810000 */
[----:B------:R-:W2:Y:S01]  /*abf0*/  SHFL.BFLY PT, R157, R153, 0x1, 0x1f ;  /* 0x0c201f00999d7f89 */ /* 0x000ea200000e0000 */
[----:B------:R-:W3:Y:S01]  /*ac00*/  MUFU.EX2 R156, R168 ;  /* 0x000000a8009c7308 */ /* 0x000ee20000000800 */
[----:B----4-:R-:W-:-:S07]  /*ac10*/  FADD.FTZ R13, R165, R13 ;  /* 0x0000000da50d7221 */ /* 0x010fce0000010000 */
[----:B------:R-:W4:Y:S08]  /*ac20*/  MUFU.EX2 R172, R172 ;  /* 0x000000ac00ac7308 */ /* 0x000f300000000800 */
[----:B------:R-:W-:Y:S01]  /*ac30*/  MUFU.EX2 R173, R173 ;  /* 0x000000ad00ad7308 */ /* 0x000fe20000000800 */
[----:B---3--:R-:W-:Y:S01]  /*ac40*/  FADD.FTZ R13, R156, R13 ;  /* 0x0000000d9c0d7221 */ /* 0x008fe20000010000 */
[----:B------:R-:W-:-:S03]  /*ac50*/  F2FP.BF16.F32.PACK_AB R156, R169, R156 ;  /* 0x0000009ca99c723e */ /* 0x000fc600000010ff */
[----:B------:R-:W-:Y:S01]  /*ac60*/  FADD.FTZ R13, R169, R13 ;  /* 0x0000000da90d7221 */ /* 0x000fe20000010000 */
[----:B--2---:R-:W-:Y:S02]  /*ac70*/  FMNMX.FTZ R176, R153, R157, !PT ;  /* 0x0000009d99b07209 */ /* 0x004fe40007810000 */
[----:B------:R2:W-:Y:S01]  /*ac80*/  MUFU.EX2 R168, R192 ;  /* 0x000000c000a87308 */ /* 0x0005e20000000800 */
[----:B----4-:R-:W-:Y:S02]  /*ac90*/  FADD.FTZ R13, R172, R13 ;  /* 0x0000000dac0d7221 */ /* 0x010fe40000010000 */
[C---:B------:R-:W-:Y:S01]  /*aca0*/  FADD.FTZ R153, -R176.reuse, R205 ;  /* 0x000000cdb0997221 */ /* 0x040fe20000010100 */
[----:B------:R-:W-:-:S03]  /*acb0*/  FMUL.FTZ R226, R176, R3 ;  /* 0x00000003b0e27220 */ /* 0x000fc60000410000 */
[-C--:B------:R-:W-:Y:S01]  /*acc0*/  FMUL.FTZ R153, R153, R3.reuse ;  /* 0x0000000399997220 */ /* 0x080fe20000410000 */
        /* <DEDUP_REMOVED lines=8> */
[-CC-:B--2---:R-:W-:Y:S01]  /*ad50*/  FFMA.FTZ R192, R175, R3.reuse, -R226.reuse ;  /* 0x00000003afc07223 */ /* 0x184fe200000108e2 */
[-CC-:B------:R-:W-:Y:S01]  /*ad60*/  FFMA.FTZ R166, R166, R3.reuse, -R226.reuse ;  /* 0x00000003a6a67223 */ /* 0x180fe200000108e2 */
[----:B------:R-:W2:Y:S01]  /*ad70*/  S2R R175, SR_TID.X ;  /* 0x0000000000af7919 */ /* 0x000ea20000002100 */
        /* <DEDUP_REMOVED lines=17> */
[----:B------:R5:W0:Y:S01]  /*ae90*/  MUFU.EX2 R207, R158 ;  /* 0x0000009e00cf7308 */ /* 0x000a220000000800 */
[----:B---3--:R-:W-:Y:S01]  /*aea0*/  FFMA.FTZ R14, R153, R14, R205 ;  /* 0x0000000e990e7223 */ /* 0x008fe200000100cd */
[----:B------:R-:W-:Y:S01]  /*aeb0*/  FADD.FTZ R13, R173, R13 ;  /* 0x0000000dad0d7221 */ /* 0x000fe20000010000 */
[----:B------:R-:W-:-:S02]  /*aec0*/  @!P1 VIADD R154, R21, 0x22840 ;  /* 0x00022840159a9836 */ /* 0x000fc40000000000 */
[-C--:B------:R-:W-:Y:S01]  /*aed0*/  FMUL.FTZ R26, R26, R153.reuse ;  /* 0x000000991a1a7220 */ /* 0x080fe20000410000 */
[-C--:B------:R-:W-:Y:S01]  /*aee0*/  FMUL.FTZ R27, R27, R153.reuse ;  /* 0x000000991b1b7220 */ /* 0x080fe20000410000 */
[----:B------:R-:W-:Y:S01]  /*aef0*/  FADD.FTZ R13, R160, R13 ;  /* 0x0000000da00d7221 */ /* 0x000fe20000010000 */
[-C--:B------:R-:W-:Y:S01]  /*af00*/  FMUL.FTZ R30, R30, R153.reuse ;  /* 0x000000991e1e7220 */ /* 0x080fe20000410000 */
[----:B------:R-:W3:Y:S01]  /*af10*/  MUFU.EX2 R159, R159 ;  /* 0x0000009f009f7308 */ /* 0x000ee20000000800 */
[----:B----4-:R-:W-:Y:S01]  /*af20*/  FADD.FTZ R14, R155, R14 ;  /* 0x0000000e9b0e7221 */ /* 0x010fe20000010000 */
[----:B------:R-:W-:Y:S01]  /*af30*/  @!P1 PRMT R154, RZ, 0x654, R154 ;  /* 0x00000654ff9a9816 */ /* 0x000fe2000000009a */
[-C--:B------:R-:W-:Y:S01]  /*af40*/  FMUL.FTZ R31, R31, R153.reuse ;  /* 0x000000991f1f7220 */ /* 0x080fe20000410000 */
[----:B-----5:R-:W-:Y:S01]  /*af50*/  F2FP.BF16.F32.PACK_AB R158, R173, R172 ;  /* 0x000000acad9e723e */ /* 0x020fe200000010ff */
[-C--:B------:R-:W-:Y:S01]  /*af60*/  FMUL.FTZ R34, R34, R153.reuse ;  /* 0x0000009922227220 */ /* 0x080fe20000410000 */
[----:B--2---:R-:W-:Y:S01]  /*af70*/  SHF.R.U32.HI R175, RZ, 0x7, R175 ;  /* 0x00000007ffaf7819 */ /* 0x004fe200000116af */
[-C--:B------:R-:W-:Y:S01]  /*af80*/  FMUL.FTZ R35, R35, R153.reuse ;  /* 0x0000009923237220 */ /* 0x080fe20000410000 */
[----:B------:R-:W-:Y:S01]  /*af90*/  MUFU.EX2 R170, R197 ;  /* 0x000000c500aa7308 */ /* 0x000fe20000000800 */
[----:B0-----:R-:W-:Y:S01]  /*afa0*/  FADD.FTZ R14, R207, R14 ;  /* 0x0000000ecf0e7221 */ /* 0x001fe20000010000 */
[----:B------:R-:W-:Y:S01]  /*afb0*/  IADD3 R175, -R175, 0xb, RZ ;  /* 0x0000000bafaf7810 */ /* 0x000fe20007ffe1ff */
[-C--:B------:R-:W-:Y:S01]  /*afc0*/  FMUL.FTZ R38, R38, R153.reuse ;  /* 0x0000009926267220 */ /* 0x080fe20000410000 */
[-C--:B------:R-:W-:Y:S01]  /*afd0*/  FMUL.FTZ R39, R39, R153.reuse ;  /* 0x0000009927277220 */ /* 0x080fe20000410000 */
[-C--:B------:R-:W-:Y:S01]  /*afe0*/  FMUL.FTZ R42, R42, R153.reuse ;  /* 0x000000992a2a7220 */ /* 0x080fe20000410000 */
[-C--:B------:R-:W-:Y:S01]  /*aff0*/  FMUL.FTZ R43, R43, R153.reuse ;  /* 0x000000992b2b7220 */ /* 0x080fe20000410000 */
[----:B------:R0:W-:Y:S06]  /*b000*/  BAR.ARV R175, 0x100 ;  /* 0x000400af0000751d */ /* 0x0001ec0000002000 */
[----:B------:R-:W2:Y:S01]  /*b010*/  MUFU.EX2 R197, R162 ;  /* 0x000000a200c57308 */ /* 0x000ea20000000800 */
[----:B---3--:R-:W-:Y:S01]  /*b020*/  FADD.FTZ R14, R159, R14 ;  /* 0x0000000e9f0e7221 */ /* 0x008fe20000010000 */
[----:B------:R3:W-:Y:S01]  /*b030*/  @!P1 SYNCS.ARRIVE.TRANS64.RED.A1T0 RZ, [R154+URZ], RZ ;  /* 0x000000ff9aff99a7 */ /* 0x0007e2000810043f */
[-C--:B------:R-:W-:Y:S01]  /*b040*/  FMUL.FTZ R46, R46, R153.reuse ;  /* 0x000000992e2e7220 */ /* 0x080fe20000410000 */
[-C--:B------:R-:W-:Y:S01]  /*b050*/  FMUL.FTZ R47, R47, R153.reuse ;  /* 0x000000992f2f7220 */ /* 0x080fe20000410000 */
[-C--:B------:R-:W-:Y:S01]  /*b060*/  FMUL.FTZ R50, R50, R153.reuse ;  /* 0x0000009932327220 */ /* 0x080fe20000410000 */
[-C--:B------:R-:W-:Y:S01]  /*b070*/  FMUL.FTZ R51, R51, R153.reuse ;  /* 0x0000009933337220 */ /* 0x080fe20000410000 */
[-C--:B------:R-:W-:Y:S01]  /*b080*/  FMUL.FTZ R54, R54, R153.reuse ;  /* 0x0000009936367220 */ /* 0x080fe20000410000 */
[----:B------:R-:W4:Y:S01]  /*b090*/  MUFU.EX2 R163, R163 ;  /* 0x000000a300a37308 */ /* 0x000f220000000800 */
[-C--:B------:R-:W-:Y:S01]  /*b0a0*/  FMUL.FTZ R55, R55, R153.reuse ;  /* 0x0000009937377220 */ /* 0x080fe20000410000 */
[----:B---3--:R-:W-:Y:S01]  /*b0b0*/  F2FP.BF16.F32.PACK_AB R154, R165, R164 ;  /* 0x000000a4a59a723e */ /* 0x008fe200000010ff */
        /* <DEDUP_REMOVED lines=63> */
[----:B------:R-:W-:Y:S01]  /*b4b0*/  FMUL.FTZ R151, R151, R153 ;  /* 0x0000009997977220 */ /* 0x000fe20000410000 */
[----:B------:R-:W-:-:S02]  /*b4c0*/  F2FP.BF16.F32.PACK_AB R207, R159, R207 ;  /* 0x000000cf9fcf723e */ /* 0x000fc400000010ff */
[----:B------:R-:W-:Y:S02]  /*b4d0*/  F2FP.BF16.F32.PACK_AB R205, R155, R205 ;  /* 0x000000cd9bcd723e */ /* 0x000fe400000010ff */
[----:B------:R-:W-:Y:S01]  /*b4e0*/  F2FP.BF16.F32.PACK_AB R155, R167, R226 ;  /* 0x000000e2a79b723e */ /* 0x000fe200000010ff */
[----:B------:R-:W4:Y:S01]  /*b4f0*/  MUFU.EX2 R185, R185 ;  /* 0x000000b900b97308 */ /* 0x000f220000000800 */
[----:B---3--:R-:W-:Y:S01]  /*b500*/  FADD.FTZ R13, R184, R13 ;  /* 0x0000000db80d7221 */ /* 0x008fe20000010000 */
[----:B------:R-:W-:Y:S02]  /*b510*/  F2FP.BF16.F32.PACK_AB R160, R177, R160 ;  /* 0x000000a0b1a0723e */ /* 0x000fe400000010ff */
[----:B------:R-:W-:-:S04]  /*b520*/  F2FP.BF16.F32.PACK_AB R162, R181, R180 ;  /* 0x000000b4b5a2723e */ /* 0x000fc800000010ff */
[----:B------:R-:W3:Y:S01]  /*b530*/  MUFU.EX2 R174, R174 ;  /* 0x000000ae00ae7308 */ /* 0x000ee20000000800 */
[C---:B--2---:R-:W-:Y:S01]  /*b540*/  FADD.FTZ R169, R171.reuse, R14 ;  /* 0x0000000eaba97221 */ /* 0x044fe20000010000 */
[----:B------:R-:W-:-:S06]  /*b550*/  F2FP.BF16.F32.PACK_AB R157, R171, R157 ;  /* 0x0000009dab9d723e */ /* 0x000fcc00000010ff */
[----:B------:R-:W2:Y:S01]  /*b560*/  MUFU.EX2 R188, R188 ;  /* 0x000000bc00bc7308 */ /* 0x000ea20000000800 */
[C---:B----4-:R-:W-:Y:S01]  /*b570*/  FADD.FTZ R13, R185.reuse, R13 ;  /* 0x0000000db90d7221 */ /* 0x050fe20000010000 */
[----:B------:R-:W-:-:S06]  /*b580*/  F2FP.BF16.F32.PACK_AB R164, R185, R184 ;  /* 0x000000b8b9a4723e */ /* 0x000fcc00000010ff */
[----:B------:R-:W4:Y:S01]  /*b590*/  MUFU.EX2 R192, R192 ;  /* 0x000000c000c07308 */ /* 0x000f220000000800 */
[----:B---3--:R-:W-:-:S07]  /*b5a0*/  FADD.FTZ R169, R174, R169 ;  /* 0x000000a9aea97221 */ /* 0x008fce0000010000 */
[----:B------:R-:W3:Y:S01]  /*b5b0*/  MUFU.EX2 R189, R189 ;  /* 0x000000bd00bd7308 */ /* 0x000ee20000000800 */
[----:B--2---:R-:W-:-:S07]  /*b5c0*/  FADD.FTZ R13, R188, R13 ;  /* 0x0000000dbc0d7221 */ /* 0x004fce0000010000 */
[----:B------:R-:W2:Y:S01]  /*b5d0*/  MUFU.EX2 R161, R178 ;  /* 0x000000b200a17308 */ /* 0x000ea20000000800 */
[----:B----4-:R-:W-:-:S07]  /*b5e0*/  FADD.FTZ R14, R192, R169 ;  /* 0x000000a9c00e7221 */ /* 0x010fce0000010000 */
[----:B------:R-:W4:Y:S01]  /*b5f0*/  MUFU.EX2 R179, R179 ;  /* 0x000000b300b37308 */ /* 0x000f220000000800 */
[C---:B---3--:R-:W-:Y:S01]  /*b600*/  FADD.FTZ R13, R189.reuse, R13 ;  /* 0x0000000dbd0d7221 */ /* 0x048fe20000010000 */
[----:B------:R-:W-:-:S03]  /*b610*/  F2FP.BF16.F32.PACK_AB R166, R189, R188 ;  /* 0x000000bcbda6723e */ /* 0x000fc600000010ff */
[----:B------:R-:W-:-:S03]  /*b620*/  FADD.FTZ R172, R168, R13 ;  /* 0x0000000da8ac7221 */ /* 0x000fc60000010000 */
[----:B------:R-:W3:Y:S01]  /*b630*/  MUFU.EX2 R193, R193 ;  /* 0x000000c100c17308 */ /* 0x000ee20000000800 */
[----:B--2---:R-:W-:-:S07]  /*b640*/  FADD.FTZ R14, R161, R14 ;  /* 0x0000000ea10e7221 */ /* 0x004fce0000010000 */
[----:B------:R-:W2:Y:S01]  /*b650*/  MUFU.EX2 R182, R182 ;  /* 0x000000b600b67308 */ /* 0x000ea20000000800 */
[C---:B----4-:R-:W-:Y:S01]  /*b660*/  FADD.FTZ R153, R179.reuse, R14 ;  /* 0x0000000eb3997221 */ /* 0x050fe20000010000 */
[----:B------:R-:W-:-:S06]  /*b670*/  F2FP.BF16.F32.PACK_AB R161, R179, R161 ;  /* 0x000000a1b3a1723e */ /* 0x000fcc00000010ff */
[----:B------:R-:W4:Y:S01]  /*b680*/  MUFU.EX2 R183, R183 ;  /* 0x000000b700b77308 */ /* 0x000f220000000800 */
[C---:B---3--:R-:W-:Y:S01]  /*b690*/  FADD.FTZ R13, R193.reuse, R172 ;  /* 0x000000acc10d7221 */ /* 0x048fe20000010000 */
[----:B------:R-:W-:-:S06]  /*b6a0*/  F2FP.BF16.F32.PACK_AB R168, R193, R168 ;  /* 0x000000a8c1a8723e */ /* 0x000fcc00000010ff */
[----:B------:R-:W3:Y:S01]  /*b6b0*/  MUFU.EX2 R165, R186 ;  /* 0x000000ba00a57308 */ /* 0x000ee20000000800 */
[----:B--2---:R-:W-:Y:S01]  /*b6c0*/  FADD.FTZ R172, R182, R153 ;  /* 0x00000099b6ac7221 */ /* 0x004fe20000010000 */
[----:B------:R-:W-:-:S06]  /*b6d0*/  F2FP.BF16.F32.PACK_AB R153, R163, R197 ;  /* 0x000000c5a399723e */ /* 0x000fcc00000010ff */
[----:B------:R-:W2:Y:S01]  /*b6e0*/  MUFU.EX2 R187, R187 ;  /* 0x000000bb00bb7308 */ /* 0x000ea20000000800 */
[----:B----4-:R-:W-:-:S07]  /*b6f0*/  FADD.FTZ R172, R183, R172 ;  /* 0x000000acb7ac7221 */ /* 0x010fce0000010000 */
[----:B------:R-:W4:Y:S01]  /*b700*/  MUFU.EX2 R190, R190 ;  /* 0x000000be00be7308 */ /* 0x000f220000000800 */
[----:B---3--:R-:W-:-:S07]  /*b710*/  FADD.FTZ R172, R165, R172 ;  /* 0x000000aca5ac7221 */ /* 0x008fce0000010000 */
[----:B------:R-:W3:Y:S01]  /*b720*/  MUFU.EX2 R191, R191 ;  /* 0x000000bf00bf7308 */ /* 0x000ee20000000800 */
[C---:B--2---:R-:W-:Y:S01]  /*b730*/  FADD.FTZ R159, R187.reuse, R172 ;  /* 0x000000acbb9f7221 */ /* 0x044fe20000010000 */
[----:B------:R-:W-:-:S06]  /*b740*/  F2FP.BF16.F32.PACK_AB R165, R187, R165 ;  /* 0x000000a5bba5723e */ /* 0x000fcc00000010ff */
[----:B------:R-:W2:Y:S01]  /*b750*/  MUFU.EX2 R169, R194 ;  /* 0x000000c200a97308 */ /* 0x000ea20000000800 */
[----:B----4-:R-:W-:Y:S01]  /*b760*/  FADD.FTZ R172, R190, R159 ;  /* 0x0000009fbeac7221 */ /* 0x010fe20000010000 */
[----:B------:R-:W-:-:S06]  /*b770*/  F2FP.BF16.F32.PACK_AB R159, R192, R174 ;  /* 0x000000aec09f723e */ /* 0x000fcc00000010ff */
[----:B------:R-:W4:Y:S01]  /*b780*/  MUFU.EX2 R14, R195 ;  /* 0x000000c3000e7308 */ /* 0x000f220000000800 */
[----:B---3--:R-:W-:-:S07]  /*b790*/  FADD.FTZ R172, R191, R172 ;  /* 0x000000acbfac7221 */ /* 0x008fce0000010000 */
[----:B------:R-:W3:Y:S01]  /*b7a0*/  MUFU.EX2 R196, R196 ;  /* 0x000000c400c47308 */ /* 0x000ee20000000800 */
[----:B--2---:R-:W-:-:S07]  /*b7b0*/  FADD.FTZ R163, R169, R172 ;  /* 0x000000aca9a37221 */ /* 0x004fce0000010000 */
[----:B------:R-:W2:Y:S01]  /*b7c0*/  MUFU.EX2 R198, R198 ;  /* 0x000000c600c67308 */ /* 0x000ea20000000800 */
[C---:B----4-:R-:W-:Y:S01]  /*b7d0*/  FADD.FTZ R167, R14.reuse, R163 ;  /* 0x000000a30ea77221 */ /* 0x050fe20000010000 */
[----:B------:R-:W-:Y:S02]  /*b7e0*/  F2FP.BF16.F32.PACK_AB R169, R14, R169 ;  /* 0x000000a90ea9723e */ /* 0x000fe400000010ff */
[----:B------:R-:W-:-:S04]  /*b7f0*/  F2FP.BF16.F32.PACK_AB R163, R183, R182 ;  /* 0x000000b6b7a3723e */ /* 0x000fc800000010ff */
[----:B------:R-:W4:Y:S01]  /*b800*/  MUFU.EX2 R199, R199 ;  /* 0x000000c700c77308 */ /* 0x000f220000000800 */
[----:B---3--:R-:W-:-:S04]  /*b810*/  FADD.FTZ R13, R196, R13 ;  /* 0x0000000dc40d7221 */ /* 0x008fc80000010000 */
[C---:B------:R-:W-:Y:S01]  /*b820*/  FADD.FTZ R13, R170.reuse, R13 ;  /* 0x0000000daa0d7221 */ /* 0x040fe20000010000 */
[----:B------:R-:W-:Y:S01]  /*b830*/  F2FP.BF16.F32.PACK_AB R170, R170, R196 ;  /* 0x000000c4aaaa723e */ /* 0x000fe200000010ff */
[----:B--2---:R-:W-:Y:S01]  /*b840*/  FADD.FTZ R172, R198, R167 ;  /* 0x000000a7c6ac7221 */ /* 0x004fe20000010000 */
[----:B------:R-:W-:-:S03]  /*b850*/  F2FP.BF16.F32.PACK_AB R167, R191, R190 ;  /* 0x000000bebfa7723e */ /* 0x000fc600000010ff */
[C---:B----4-:R-:W-:Y:S01]  /*b860*/  FADD.FTZ R14, R199.reuse, R172 ;  /* 0x000000acc70e7221 */ /* 0x050fe20000010000 */
[----:B------:R-:W-:Y:S01]  /*b870*/  F2FP.BF16.F32.PACK_AB R171, R199, R198 ;  /* 0x000000c6c7ab723e */ /* 0x000fe200000010ff */
[----:B0-----:R-:W-:Y:S06]  /*b880*/  @!P0 BRA `(.L_x_9795) ;  /* 0x0000000000048947 */ /* 0x001fec0003800000 */
[----:B------:R-:W-:Y:S01]  /*b890*/  BPT.TRAP 0x1 ;  /* 0x000000040000795c */ /* 0x000fe20000300000 */
.L_x_9795:
[----:B------:R0:W2:Y:S01]  /*b8a0*/  SYNCS.PHASECHK.TRANS64.TRYWAIT P3, [R21+URZ+0x22850], R217 ;  /* 0x022850d9150075a7 */ /* 0x0000a2000806017f */
[----:B------:R-:W-:Y:S05]  /*b8b0*/  @!P0 BRA `(.L_x_9796) ;  /* 0x0000000000048947 */ /* 0x000fea0003800000 */
[----:B------:R-:W-:Y:S01]  /*b8c0*/  BPT.TRAP 0x1 ;  /* 0x000000040000795c */ /* 0x000fe20000300000 */
.L_x_9796:
[----:B------:R-:W-:Y:S04]  /*b8d0*/  BSSY B0, `(.L_x_9797) ;  /* 0x0000004000007945 */ /* 0x000fe80003800000 */
[----:B--2---:R-:W-:Y:S05]  /*b8e0*/  @P3 BRA `(.L_x_9798) ;  /* 0x0000000000083947 */ /* 0x004fea0003800000 */
[----:B------:R-:W2:Y:S02]  /*b8f0*/  SYNCS.PHASECHK.TRANS64.TRYWAIT P3, [R21+URZ+0x22850], R217 ;  /* 0x022850d9150075a7 */ /* 0x000ea4000806017f */
[----:B--2---:R-:W-:Y:S05]  /*b900*/  @!P3 BRA `(.L_x_9799) ;  /* 0x000000b400fcb947 */ /* 0x004fea0003800000 */
.L_x_9798:
[----:B------:R-:W-:Y:S05]  /*b910*/  BSYNC B0 ;  /* 0x0000000000007941 */ /* 0x000fea0003800000 */
.L_x_9797:
[----:B------:R-:W3:Y:S01]  /*b920*/  S2R R174, SR_TID.X ;  /* 0x0000000000ae7919 */ /* 0x000ee20000002100 */
[----:B------:R-:W-:Y:S01]  /*b930*/  IMAD.MOV.U32 R173, RZ, RZ, 0x40000040 ;  /* 0x40000040ffad7424 */ /* 0x000fe200078e00ff */
[----:B------:R-:W-:Y:S05]  /*b940*/  WARPSYNC.ALL ;  /* 0x0000000000007948 */ /* 0x000fea0003800000 */
[----:B------:R-:W-:Y:S01]  /*b950*/  R2UR UR7, R173 ;  /* 0x00000000ad0772ca */ /* 0x000fe200000e0000 */
[----:B------:R-:W-:Y:S02]  /*b960*/  IMAD R172, R200, 0xc00, R15 ;  /* 0x00000c00c8ac7824 */ /* 0x000fe400078e020f */
[----:B------:R-:W-:-:S02]  /*b970*/  IMAD.MOV.U32 R179, RZ, RZ, 0x40000040 ;  /* 0x40000040ffb37424 */ /* 0x000fc400078e00ff */
[C---:B------:R-:W-:Y:S01]  /*b980*/  VIADD R178, R172.reuse, 0x80 ;  /* 0x00000080acb27836 */ /* 0x040fe20000000000 */
[----:B------:R-:W-:Y:S01]  /*b990*/  R2UR UR6, R172 ;  /* 0x00000000ac0672ca */ /* 0x000fe200000e0000 */
[----:B012---:R-:W-:-:S05]  /*b9a0*/  @!P1 VIADD R21, R21, 0x22860 ;  /* 0x0002286015159836 */ /* 0x007fca0000000000 */
[----:B------:R-:W-:Y:S02]  /*b9b0*/  @!P1 PRMT R21, RZ, 0x654, R21 ;  /* 0x00000654ff159816 */ /* 0x000fe40000000015 */
[----:B---3--:R-:W-:-:S05]  /*b9c0*/  SHF.R.U32.HI R174, RZ, 0x7, R174 ;  /* 0x00000007ffae7819 */ /* 0x008fca00000116ae */
[----:B------:R-:W-:-:S05]  /*b9d0*/  VIADD R173, R174, 0x8 ;  /* 0x00000008aead7836 */ /* 0x000fca0000000000 */
[----:B------:R0:W-:Y:S02]  /*b9e0*/  BAR.SYNC.DEFER_BLOCKING R173, 0x100 ;  /* 0x000400ad0000751d */ /* 0x0001e40000010000 */
[----:B0-----:R-:W-:-:S04]  /*b9f0*/  IMAD.MOV.U32 R173, RZ, RZ, 0x40000040 ;  /* 0x40000040ffad7424 */ /* 0x001fc800078e00ff */
[----:B------:R-:W-:-:S06]  /*ba00*/  WARPGROUP.ARRIVE ;  /* 0x00000000000079c5 */ /* 0x000fcc0000000000 */
[----:B------:R-:W-:Y:S01]  /*ba10*/  HGMMA.64x256x16.F32.BF16 R24, R204, gdesc[UR4].tnspB, R24, gsb0 ;  /* 0x43e00004cc187df0 */ /* 0x000fe20008001818 */
[----:B------:R-:W-:Y:S02]  /*ba20*/  R2UR UR6, R178 ;  /* 0x00000000b20672ca */ /* 0x000fe400000e0000 */
[----:B------:R-:W-:Y:S01]  /*ba30*/  R2UR UR7, R179 ;  /* 0x00000000b30772ca */ /* 0x000fe200000e0000 */
[----:B------:R-:W-:Y:S02]  /*ba40*/  WARPGROUP.DEPBAR.LE gsb0, 0x0 ;  /* 0x00008000000079c5 */ /* 0x000fe40000010000 */
[----:B------:R-:W-:Y:S01]  /*ba50*/  WARPGROUP.ARRIVE ;  /* 0x00000000000079c5 */ /* 0x000fe20000000000 */
[----:B------:R-:W-:Y:S02]  /*ba60*/  IMAD.MOV.U32 R205, RZ, RZ, R176 ;  /* 0x000000ffffcd7224 */ /* 0x000fe400078e00b0 */
[----:B------:R-:W-:-:S15]  /*ba70*/  IMAD.MOV.U32 R206, RZ, RZ, R12 ;  /* 0x000000ffffce7224 */ /* 0x000fde00078e000c */
[----:B------:R-:W-:-:S04]  /*ba80*/  NOP ;  /* 0x0000000000007918 */ /* 0x000fc80000000000 */
        /* <DEDUP_REMOVED lines=33> */
[----:B------:R-:W-:Y:S05]  /*bca0*/  @P2 BRA `(.L_x_9800) ;  /* 0xffffffe000582947 */ /* 0x000fea000383ffff */
.L_x_9790:
[----:B------:R-:W-:Y:S05]  /*bcb0*/  WARPSYNC.ALL ;  /* 0x0000000000007948 */ /* 0x000fea0003800000 */
[----:B------:R-:W2:Y:S01]  /*bcc0*/  SHFL.BFLY PT, R0, R13, 0x2, 0x1f ;  /* 0x0c401f000d007f89 */ /* 0x000ea200000e0000 */
[----:B------:R-:W-:Y:S01]  /*bcd0*/  VIADD R200, R200, 0x1 ;  /* 0x00000001c8c87836 */ /* 0x000fe20000000000 */
[----:B------:R3:W-:Y:S08]  /*bce0*/  BAR.ARV R175, 0x100 ;  /* 0x000400af0000751d */ /* 0x0007f00000002000 */
[----:B------:R-:W-:Y:S06]  /*bcf0*/  BAR.ARV 0x8, 0x180 ;  /* 0x0206000000007b1d */ /* 0x000fec0000002000 */
[C---:B------:R-:W-:Y:S01]  /*bd00*/  ISETP.NE.AND P0, PT, R200.reuse, 0x2, PT ;  /* 0x00000002c800780c */ /* 0x040fe20003f05270 */
[----:B------:R-:W-:Y:S01]  /*bd10*/  IMAD.MOV.U32 R6, RZ, RZ, -0x800000 ;  /* 0xff800000ff067424 */ /* 0x000fe200078e00ff */
[----:B------:R-:W4:Y:S01]  /*bd20*/  SHFL.BFLY PT, R5, R14, 0x2, 0x1f ;  /* 0x0c401f000e057f89 */ /* 0x000f2200000e0000 */
[----:B------:R-:W-:Y:S01]  /*bd30*/  PLOP3.LUT P1, PT, PT, PT, PT, 0x8, 0x0 ;  /* 0x000000000000781c */ /* 0x000fe20003f2e170 */
[----:B------:R-:W-:Y:S01]  /*bd40*/  VIADD R223, R223, 0x1 ;  /* 0x00000001dfdf7836 */ /* 0x000fe20000000000 */
[----:B------:R-:W-:Y:S01]  /*bd50*/  SEL R200, R200, RZ, P0 ;  /* 0x000000ffc8c87207 */ /* 0x000fe20000000000 */
[----:B--2---:R-:W-:-:S05]  /*bd60*/  FADD.FTZ R0, R0, R13 ;  /* 0x0000000d00007221 */ /* 0x004fca0000010000 */
[----:B------:R-:W2:Y:S01]  /*bd70*/  SHFL.BFLY PT, R7, R0, 0x1, 0x1f ;  /* 0x0c201f0000077f89 */ /* 0x000ea200000e0000 */
[----:B----4-:R-:W-:Y:S01]  /*bd80*/  FADD.FTZ R4, R5, R14 ;  /* 0x0000000e05047221 */ /* 0x010fe20000010000 */
[----:B------:R-:W-:-:S04]  /*bd90*/  IMAD.MOV.U32 R5, RZ, RZ, RZ ;  /* 0x000000ffff057224 */ /* 0x000fc800078e00ff */
[----:B------:R-:W4:Y:S01]  /*bda0*/  SHFL.BFLY PT, R9, R4, 0x1, 0x1f ;  /* 0x0c201f0004097f89 */ /* 0x000f2200000e0000 */
[----:B--2---:R-:W-:Y:S01]  /*bdb0*/  FADD.FTZ R7, R0, R7 ;  /* 0x0000000700077221 */ /* 0x004fe20000010000 */
[----:B------:R-:W-:-:S04]  /*bdc0*/  IMAD.MOV.U32 R0, RZ, RZ, RZ ;  /* 0x000000ffff007224 */ /* 0x000fc800078e00ff */
[----:B------:R-:W-:-:S13]  /*bdd0*/  FSETP.NE.FTZ.AND P2, PT, R7, RZ, PT ;  /* 0x000000ff0700720b */ /* 0x000fda0003f55000 */
[----:B------:R-:W2:Y:S01]  /*bde0*/  @P2 MUFU.RCP R5, R7 ;  /* 0x0000000700052308 */ /* 0x000ea20000001000 */
[----:B------:R-:W-:Y:S01]  /*bdf0*/  @P2 FMUL.FTZ R18, R3, 0.69314718246459960938 ;  /* 0x3f31721803122820 */ /* 0x000fe20000410000 */
[----:B----4-:R-:W-:Y:S01]  /*be00*/  FADD.FTZ R8, R4, R9 ;  /* 0x0000000904087221 */ /* 0x010fe20000010000 */
[----:B------:R-:W-:-:S04]  /*be10*/  SEL R9, RZ, 0x1, P0 ;  /* 0x00000001ff097807 */ /* 0x000fc80000000000 */
[----:B------:R-:W-:Y:S01]  /*be20*/  FSETP.NE.FTZ.AND P3, PT, R8, RZ, PT ;  /* 0x000000ff0800720b */ /* 0x000fe20003f75000 */
[----:B01----:R-:W0:Y:S01]  /*be30*/  @P2 MUFU.LG2 R21, R7 ;  /* 0x0000000700152308 */ /* 0x003e220000000c00 */
[----:B------:R-:W-:Y:S01]  /*be40*/  LOP3.LUT R208, R208, R9, RZ, 0x3c, !PT ;  /* 0x00000009d0d07212 */ /* 0x000fe200078e3cff */
[-C--:B--2---:R-:W-:Y:S01]  /*be50*/  FMUL.FTZ R167, R88, R5.reuse ;  /* 0x0000000558a77220 */ /* 0x084fe20000410000 */
[-C--:B------:R-:W-:Y:S01]  /*be60*/  FMUL.FTZ R161, R64, R5.reuse ;  /* 0x0000000540a17220 */ /* 0x080fe20000410000 */
[----:B------:R-:W-:-:S08]  /*be70*/  FMUL.FTZ R160, R60, R5 ;  /* 0x000000053ca07220 */ /* 0x000fd00000410000 */
[----:B------:R-:W1:Y:S01]  /*be80*/  @P3 MUFU.RCP R0, R8 ;  /* 0x0000000800003308 */ /* 0x000e620000001000 */
[----:B------:R-:W-:Y:S01]  /*be90*/  @P3 FMUL.FTZ R20, R3, 0.69314718246459960938 ;  /* 0x3f31721803143820 */ /* 0x000fe20000410000 */
[-C--:B------:R-:W-:Y:S01]  /*bea0*/  FMUL.FTZ R159, R56, R5.reuse ;  /* 0x00000005389f7220 */ /* 0x080fe20000410000 */
[-C--:B------:R-:W-:Y:S01]  /*beb0*/  FMUL.FTZ R24, R24, R5.reuse ;  /* 0x0000000518187220 */ /* 0x080fe20000410000 */
[-C--:B------:R-:W-:Y:S01]  /*bec0*/  FMUL.FTZ R25, R25, R5.reuse ;  /* 0x0000000519197220 */ /* 0x080fe20000410000 */
[----:B0-----:R-:W-:Y:S01]  /*bed0*/  @P2 FMUL.FTZ R21, R21, 0.69314718246459960938 ;  /* 0x3f31721815152820 */ /* 0x001fe20000410000 */
        /* <DEDUP_REMOVED lines=126> */
[----:B------:R-:W-:-:S07]  /*c6c0*/  @P3 FFMA.FTZ R5, R20, R176, R39 ;  /* 0x000000b014053223 */ /* 0x000fce0000010027 */
.L_x_9749:
[----:B------:R-:W-:Y:S05]  /*c6d0*/  WARPSYNC.ALL ;  /* 0x0000000000007948 */ /* 0x000fea0003800000 */
        /* <DEDUP_REMOVED lines=9> */
[----:B------:R-:W2:Y:S01]  /*c770*/  LDL R12, [R1+0x4] ;  /* 0x00000400010c7983 */ /* 0x000ea20000100800 */
[----:B------:R-:W-:Y:S05]  /*c780*/  WARPSYNC.ALL ;  /* 0x0000000000007948 */ /* 0x000fea0003800000 */
[----:B------:R-:W3:Y:S01]  /*c790*/  S2R R39, SR_SWINHI ;  /* 0x0000000000277919 */ /* 0x000ee20000002f00 */
[----:B------:R-:W-:Y:S01]  /*c7a0*/  F2FP.BF16.F32.PACK_AB R24, R25, R24 ;  /* 0x000000181918723e */ /* 0x000fe200000010ff */
[----:B------:R-:W-:Y:S01]  /*c7b0*/  ULDC.64 UR4, c[0x0][0xc00] ;  /* 0x0003000000047ab9 */ /* 0x000fe20000000a00 */
        /* <DEDUP_REMOVED lines=15> */
[----:B------:R-:W-:Y:S02]  /*c8b0*/  MOV R20, R18 ;  /* 0x0000001200147202 */ /* 0x000fe40000000f00 */
[----:B---3--:R-:W-:Y:S02]  /*c8c0*/  MOV R21, R39 ;  /* 0x0000002700157202 */ /* 0x008fe40000000f00 */
        /* <DEDUP_REMOVED lines=21> */
[----:B------:R-:W3:Y:S08]  /*ca20*/  LDC R0, c[0x0][0xbe8] ;  /* 0x0002fa00ff007b82 */ /* 0x000ef00000000800 */
[----:B------:R-:W-:Y:S01]  /*ca30*/  BAR.SYNC.DEFER_BLOCKING 0x1, 0x100 ;  /* 0x0044000000007b1d */ /* 0x000fe20000010000 */
[----:B--2---:R-:W-:-:S03]  /*ca40*/  IMAD.WIDE R142, R12, 0x2, R20 ;  /* 0x000000020c8e7825 */ /* 0x004fc600078e0214 */
[C---:B------:R-:W-:Y:S02]  /*ca50*/  IADD3 R12, P1, R142.reuse, 0x20, RZ ;  /* 0x000000208e0c7810 */ /* 0x040fe40007f3e0ff */
[C---:B-----5:R-:W-:Y:S02]  /*ca60*/  IADD3 R38, P2, R142.reuse, 0x40, RZ ;  /* 0x000000408e267810 */ /* 0x060fe40007f5e0ff */
[----:B------:R-:W-:Y:S01]  /*ca70*/  IADD3 R46, P3, R142, 0x60, RZ ;  /* 0x000000608e2e7810 */ /* 0x000fe20007f7e0ff */
[--C-:B------:R-:W-:Y:S01]  /*ca80*/  IMAD.X R55, RZ, RZ, R143.reuse, P1 ;  /* 0x000000ffff377224 */ /* 0x100fe200008e068f */
[----:B------:R-:W-:Y:S01]  /*ca90*/  LOP3.LUT R173, R12, 0x380, RZ, 0xc0, !PT ;  /* 0x000003800cad7812 */ /* 0x000fe200078ec0ff */
[--C-:B------:R-:W-:Y:S01]  /*caa0*/  IMAD.X R95, RZ, RZ, R143.reuse, P2 ;  /* 0x000000ffff5f7224 */ /* 0x100fe200010e068f */
[----:B------:R-:W-:Y:S01]  /*cab0*/  LOP3.LUT R54, R38, 0x380, RZ, 0xc0, !PT ;  /* 0x0000038026367812 */ /* 0x000fe200078ec0ff */
[----:B------:R-:W-:Y:S01]  /*cac0*/  IMAD.X R99, RZ, RZ, R143, P3 ;  /* 0x000000ffff637224 */ /* 0x000fe200018e068f */
[----:B------:R-:W-:-:S02]  /*cad0*/  LOP3.LUT R94, R46, 0x380, RZ, 0xc0, !PT ;  /* 0x000003802e5e7812 */ /* 0x000fc400078ec0ff */
[----:B------:R-:W-:Y:S02]  /*cae0*/  SHF.R.U64 R173, R173, 0x3, RZ ;  /* 0x00000003adad7819 */ /* 0x000fe400000012ff */
[----:B-1----:R-:W-:Y:S02]  /*caf0*/  IADD3 R88, P4, R142, 0x4000, RZ ;  /* 0x000040008e587810 */ /* 0x002fe40007f9e0ff */
[----:B------:R-:W-:Y:S02]  /*cb00*/  SHF.R.U64 R181, R54, 0x3, RZ ;  /* 0x0000000336b57819 */ /* 0x000fe400000012ff */
[----:B------:R-:W-:Y:S01]  /*cb10*/  IADD3 R106, P5, R142, 0x4020, RZ ;  /* 0x000040208e6a7810 */ /* 0x000fe20007fbe0ff */
[--C-:B------:R-:W-:Y:S01]  /*cb20*/  IMAD.X R103, RZ, RZ, R143.reuse, P4 ;  /* 0x000000ffff677224 */ /* 0x100fe200020e068f */
[----:B------:R-:W-:Y:S02]  /*cb30*/  SHF.R.U64 R183, R94, 0x3, RZ ;  /* 0x000000035eb77819 */ /* 0x000fe400000012ff */
[----:B------:R-:W-:Y:S01]  /*cb40*/  IADD3 R110, P0, R142, 0x4040, RZ ;  /* 0x000040408e6e7810 */ /* 0x000fe20007f1e0ff */
[----:B------:R-:W-:Y:S01]  /*cb50*/  IMAD.X R107, RZ, RZ, R143, P5 ;  /* 0x000000ffff6b7224 */ /* 0x000fe200028e068f */
[----:B------:R-:W-:-:S02]  /*cb60*/  LOP3.LUT R54, R173, R12, RZ, 0x3c, !PT ;  /* 0x0000000cad367212 */ /* 0x000fc400078e3cff */
[----:B------:R-:W-:Y:S01]  /*cb70*/  IADD3 R118, P2, R142, 0x8000, RZ ;  /* 0x000080008e767810 */ /* 0x000fe20007f5e0ff */
[--C-:B------:R-:W-:Y:S01]  /*cb80*/  IMAD.X R111, RZ, RZ, R143.reuse, P0 ;  /* 0x000000ffff6f7224 */ /* 0x100fe200000e068f */
[----:B------:R-:W-:Y:S02]  /*cb90*/  LOP3.LUT R94, R181, R38, RZ, 0x3c, !PT ;  /* 0x00000026b55e7212 */ /* 0x000fe400078e3cff */
[----:B------:R-:W-:Y:S01]  /*cba0*/  LOP3.LUT R173, R88, 0x380, RZ, 0xc0, !PT ;  /* 0x0000038058ad7812 */ /* 0x000fe200078ec0ff */
[----:B------:R-:W-:Y:S01]  /*cbb0*/  IMAD.X R119, RZ, RZ, R143, P2 ;  /* 0x000000ffff777224 */ /* 0x000fe200010e068f */
[----:B------:R-:W-:Y:S02]  /*cbc0*/  LOP3.LUT R181, R106, 0x380, RZ, 0xc0, !PT ;  /* 0x000003806ab57812 */ /* 0x000fe400078ec0ff */
[----:B------:R-:W-:Y:S02]  /*cbd0*/  LOP3.LUT R47, R142, 0x380, RZ, 0xc0, !PT ;  /* 0x000003808e2f7812 */ /* 0x000fe400078ec0ff */
[----:B------:R-:W-:-:S02]  /*cbe0*/  LOP3.LUT R98, R183, R46, RZ, 0x3c, !PT ;  /* 0x0000002eb7627212 */ /* 0x000fc400078e3cff */
[C---:B------:R-:W-:Y:S02]  /*cbf0*/  IADD3 R114, P1, R142.reuse, 0x4060, RZ ;  /* 0x000040608e727810 */ /* 0x040fe40007f3e0ff */
[----:B------:R-:W-:Y:S02]  /*cc00*/  IADD3 R122, P3, R142, 0x8020, RZ ;  /* 0x000080208e7a7810 */ /* 0x000fe40007f7e0ff */
[----:B------:R-:W-:Y:S01]  /*cc10*/  LOP3.LUT R183, R110, 0x380, RZ, 0xc0, !PT ;  /* 0x000003806eb77812 */ /* 0x000fe200078ec0ff */
[--C-:B------:R-:W-:Y:S01]  /*cc20*/  IMAD.X R115, RZ, RZ, R143.reuse, P1 ;  /* 0x000000ffff737224 */ /* 0x100fe200008e068f */
[----:B------:R-:W-:Y:S01]  /*cc30*/  SHF.R.U64 R173, R173, 0x3, RZ ;  /* 0x00000003adad7819 */ /* 0x000fe200000012ff */
[----:B------:R-:W-:Y:S01]  /*cc40*/  IMAD.X R123, RZ, RZ, R143, P3 ;  /* 0x000000ffff7b7224 */ /* 0x000fe200018e068f */
[----:B------:R-:W-:Y:S02]  /*cc50*/  SHF.R.U64 R181, R181, 0x3, RZ ;  /* 0x00000003b5b57819 */ /* 0x000fe400000012ff */
[----:B------:R-:W-:-:S02]  /*cc60*/  IADD3 R151, P2, R142, 0xc040, RZ ;  /* 0x0000c0408e977810 */ /* 0x000fc40007f5e0ff */
[----:B------:R-:W-:Y:S02]  /*cc70*/  SHF.R.U64 R47, R47, 0x3, RZ ;  /* 0x000000032f2f7819 */ /* 0x000fe400000012ff */
[----:B------:R-:W-:Y:S01]  /*cc80*/  SHF.R.U64 R183, R183, 0x3, RZ ;  /* 0x00000003b7b77819 */ /* 0x000fe200000012ff */
[--C-:B------:R-:W-:Y:S01]  /*cc90*/  IMAD.X R39, RZ, RZ, R143.reuse, P2 ;  /* 0x000000ffff277224 */ /* 0x100fe200010e068f */
[----:B------:R-:W-:Y:S02]  /*cca0*/  IADD3 R126, P4, R142, 0x8040, RZ ;  /* 0x000080408e7e7810 */ /* 0x000fe40007f9e0ff */
[----:B------:R-:W-:Y:S02]  /*ccb0*/  LOP3.LUT R185, R114, 0x380, RZ, 0xc0, !PT ;  /* 0x0000038072b97812 */ /* 0x000fe400078ec0ff */
[----:B------:R-:W-:Y:S01]  /*ccc0*/  LOP3.LUT R102, R173, R88, RZ, 0x3c, !PT ;  /* 0x00000058ad667212 */ /* 0x000fe200078e3cff */
[----:B------:R-:W-:Y:S01]  /*ccd0*/  IMAD.X R127, RZ, RZ, R143, P4 ;  /* 0x000000ffff7f7224 */ /* 0x000fe200020e068f */
[----:B------:R-:W-:-:S02]  /*cce0*/  IADD3 R130, P5, R142, 0x8060, RZ ;  /* 0x000080608e827810 */ /* 0x000fc40007fbe0ff */
[C---:B------:R-:W-:Y:S02]  /*ccf0*/  IADD3 R134, P0, R142.reuse, 0xc000, RZ ;  /* 0x0000c0008e867810 */ /* 0x040fe40007f1e0ff */
[C---:B------:R-:W-:Y:S01]  /*cd00*/  IADD3 R138, P1, R142.reuse, 0xc020, RZ ;  /* 0x0000c0208e8a7810 */ /* 0x040fe20007f3e0ff */
[--C-:B------:R-:W-:Y:S01]  /*cd10*/  IMAD.X R131, RZ, RZ, R143.reuse, P5 ;  /* 0x000000ffff837224 */ /* 0x100fe200028e068f */
[----:B------:R-:W-:Y:S01]  /*cd20*/  IADD3 R172, P3, R142, 0xc060, RZ ;  /* 0x0000c0608eac7810 */ /* 0x000fe20007f7e0ff */
[--C-:B------:R-:W-:Y:S01]  /*cd30*/  IMAD.X R135, RZ, RZ, R143.reuse, P0 ;  /* 0x000000ffff877224 */ /* 0x100fe200000e068f */
[----:B------:R-:W-:Y:S01]  /*cd40*/  LOP3.LUT R106, R181, R106, RZ, 0x3c, !PT ;  /* 0x0000006ab56a7212 */ /* 0x000fe200078e3cff */
[--C-:B------:R-:W-:Y:S01]  /*cd50*/  IMAD.X R139, RZ, RZ, R143.reuse, P1 ;  /* 0x000000ffff8b7224 */ /* 0x100fe200008e068f */
[----:B------:R-:W-:Y:S02]  /*cd60*/  LOP3.LUT R173, R118, 0x380, RZ, 0xc0, !PT ;  /* 0x0000038076ad7812 */ /* 0x000fe400078ec0ff */
[----:B------:R-:W-:Y:S01]  /*cd70*/  LOP3.LUT R142, R47, R142, RZ, 0x3c, !PT ;  /* 0x0000008e2f8e7212 */ /* 0x000fe200078e3cff */
[----:B------:R-:W-:Y:S01]  /*cd80*/  IMAD.X R47, RZ, RZ, R143, P3 ;  /* 0x000000ffff2f7224 */ /* 0x000fe200018e068f */
[----:B------:R-:W-:-:S02]  /*cd90*/  LOP3.LUT R181, R122, 0x380, RZ, 0xc0, !PT ;  /* 0x000003807ab57812 */ /* 0x000fc400078ec0ff */
[----:B------:R-:W-:Y:S02]  /*cda0*/  LOP3.LUT R12, R151, 0x380, RZ, 0xc0, !PT ;  /* 0x00000380970c7812 */ /* 0x000fe400078ec0ff */
[----:B------:R-:W-:Y:S02]  /*cdb0*/  LOP3.LUT R110, R183, R110, RZ, 0x3c, !PT ;  /* 0x0000006eb76e7212 */ /* 0x000fe400078e3cff */
[----:B------:R-:W-:Y:S02]  /*cdc0*/  SHF.R.U64 R185, R185, 0x3, RZ ;  /* 0x00000003b9b97819 */ /* 0x000fe400000012ff */
[----:B------:R-:W-:Y:S02]  /*cdd0*/  LOP3.LUT R183, R126, 0x380, RZ, 0xc0, !PT ;  /* 0x000003807eb77812 */ /* 0x000fe400078ec0ff */
[----:B------:R-:W-:Y:S02]  /*cde0*/  SHF.R.U64 R173, R173, 0x3, RZ ;  /* 0x00000003adad7819 */ /* 0x000fe400000012ff */
[----:B------:R-:W-:-:S02]  /*cdf0*/  SHF.R.U64 R181, R181, 0x3, RZ ;  /* 0x00000003b5b57819 */ /* 0x000fc400000012ff */
[----:B------:R-:W-:Y:S02]  /*ce00*/  SHF.R.U64 R12, R12, 0x3, RZ ;  /* 0x000000030c0c7819 */ /* 0x000fe400000012ff */
[----:B------:R-:W-:Y:S02]  /*ce10*/  MOV R142, R142 ;  /* 0x0000008e008e7202 */ /* 0x000fe40000000f00 */
[----:B------:R-:W-:Y:S02]  /*ce20*/  MOV R55, R54 ;  /* 0x0000003600377202 */ /* 0x000fe40000000f00 */
[----:B------:R-:W-:Y:S01]  /*ce30*/  LOP3.LUT R114, R185, R114, RZ, 0x3c, !PT ;  /* 0x00000072b9727212 */ /* 0x000fe200078e3cff */
[----:B------:R1:W-:Y:S01]  /*ce40*/  STSM.16.M88.4 [R142], R24 ;  /* 0x000000188e007844 */ /* 0x0003e20000000200 */
[----:B------:R-:W-:Y:S02]  /*ce50*/  SHF.R.U64 R183, R183, 0x3, RZ ;  /* 0x00000003b7b77819 */ /* 0x000fe400000012ff */
[----:B------:R-:W-:Y:S01]  /*ce60*/  MOV R94, R94 ;  /* 0x0000005e005e7202 */ /* 0x000fe20000000f00 */
[----:B------:R2:W-:Y:S01]  /*ce70*/  STSM.16.M88.4 [R55], R32 ;  /* 0x0000002037007844 */ /* 0x0005e20000000200 */
[----:B------:R-:W-:-:S02]  /*ce80*/  LOP3.LUT R185, R130, 0x380, RZ, 0xc0, !PT ;  /* 0x0000038082b97812 */ /* 0x000fc400078ec0ff */
[----:B------:R-:W-:Y:S01]  /*ce90*/  LOP3.LUT R118, R173, R118, RZ, 0x3c, !PT ;  /* 0x00000076ad767212 */ /* 0x000fe200078e3cff */
[----:B------:R-:W-:Y:S01]  /*cea0*/  STSM.16.M88.4 [R94], R40 ;  /* 0x000000285e007844 */ /* 0x000fe20000000200 */
[----:B------:R-:W-:Y:S02]  /*ceb0*/  MOV R98, R98 ;  /* 0x0000006200627202 */ /* 0x000fe40000000f00 */
[----:B------:R-:W-:Y:S02]  /*cec0*/  LOP3.LUT R122, R181, R122, RZ, 0x3c, !PT ;  /* 0x0000007ab57a7212 */ /* 0x000fe400078e3cff */
[----:B------:R-:W-:Y:S01]  /*ced0*/  LOP3.LUT R173, R134, 0x380, RZ, 0xc0, !PT ;  /* 0x0000038086ad7812 */ /* 0x000fe200078ec0ff */
[----:B------:R-:W-:Y:S01]  /*cee0*/  STSM.16.M88.4 [R98], R48 ;  /* 0x0000003062007844 */ /* 0x000fe20000000200 */
[----:B------:R-:W-:Y:S02]  /*cef0*/  LOP3.LUT R38, R12, R151, RZ, 0x3c, !PT ;  /* 0x000000970c267212 */ /* 0x000fe400078e3cff */
[----:B------:R-:W-:-:S02]  /*cf00*/  MOV R102, R102 ;  /* 0x0000006600667202 */ /* 0x000fc40000000f00 */
[----:B------:R-:W-:Y:S02]  /*cf10*/  LOP3.LUT R181, R138, 0x380, RZ, 0xc0, !PT ;  /* 0x000003808ab57812 */ /* 0x000fe400078ec0ff */
[----:B------:R-:W-:Y:S01]  /*cf20*/  MOV R106, R106 ;  /* 0x0000006a006a7202 */ /* 0x000fe20000000f00 */
[----:B------:R4:W-:Y:S01]  /*cf30*/  STSM.16.M88.4 [R102], R8 ;  /* 0x0000000866007844 */ /* 0x0009e20000000200 */
[----:B------:R-:W-:Y:S02]  /*cf40*/  F2FP.BF16.F32.PACK_AB R12, R65, R161 ;  /* 0x000000a1410c723e */ /* 0x000fe400000010ff */
[----:B------:R-:W-:Y:S02]  /*cf50*/  LOP3.LUT R126, R183, R126, RZ, 0x3c, !PT ;  /* 0x0000007eb77e7212 */ /* 0x000fe400078e3cff */
[----:B------:R-:W-:Y:S01]  /*cf60*/  MOV R110, R110 ;  /* 0x0000006e006e7202 */ /* 0x000fe20000000f00 */
[----:B------:R0:W-:Y:S01]  /*cf70*/  STSM.16.M88.4 [R106], R12 ;  /* 0x0000000c6a007844 */ /* 0x0001e20000000200 */
[----:B-1----:R-:W-:-:S02]  /*cf80*/  F2FP.BF16.F32.PACK_AB R24, R73, R163 ;  /* 0x000000a34918723e */ /* 0x002fc400000010ff */
[----:B------:R-:W-:Y:S02]  /*cf90*/  F2FP.BF16.F32.PACK_AB R25, R75, R74 ;  /* 0x0000004a4b19723e */ /* 0x000fe400000010ff */
[----:B------:R-:W-:Y:S02]  /*cfa0*/  F2FP.BF16.F32.PACK_AB R26, R77, R164 ;  /* 0x000000a44d1a723e */ /* 0x000fe400000010ff */
[----:B------:R-:W-:Y:S02]  /*cfb0*/  F2FP.BF16.F32.PACK_AB R27, R79, R78 ;  /* 0x0000004e4f1b723e */ /* 0x000fe400000010ff */
[----:B------:R-:W-:Y:S02]  /*cfc0*/  SHF.R.U64 R185, R185, 0x3, RZ ;  /* 0x00000003b9b97819 */ /* 0x000fe400000012ff */
[----:B------:R-:W-:Y:S01]  /*cfd0*/  LOP3.LUT R183, R172, 0x380, RZ, 0xc0, !PT ;  /* 0x00000380acb77812 */ /* 0x000fe200078ec0ff */
[----:B------:R1:W-:Y:S01]  /*cfe0*/  STSM.16.M88.4 [R110], R24 ;  /* 0x000000186e007844 */ /* 0x0003e20000000200 */
[----:B------:R-:W-:-:S02]  /*cff0*/  MOV R114, R114 ;  /* 0x0000007200727202 */ /* 0x000fc40000000f00 */
[----:B------:R-:W-:Y:S02]  /*d000*/  SHF.R.U64 R173, R173, 0x3, RZ ;  /* 0x00000003adad7819 */ /* 0x000fe400000012ff */
[----:B------:R-:W-:Y:S01]  /*d010*/  MOV R118, R118 ;  /* 0x0000007600767202 */ /* 0x000fe20000000f00 */
[----:B------:R-:W-:Y:S01]  /*d020*/  STSM.16.M88.4 [R114], R28 ;  /* 0x0000001c72007844 */ /* 0x000fe20000000200 */
[----:B------:R-:W-:Y:S02]  /*d030*/  MOV R44, R38 ;  /* 0x00000026002c7202 */ /* 0x000fe40000000f00 */
[----:B--2---:R-:W-:Y:S02]  /*d040*/  F2FP.BF16.F32.PACK_AB R32, R4, R167 ;  /* 0x000000a70420723e */ /* 0x004fe400000010ff */
[----:B------:R-:W-:Y:S02]  /*d050*/  F2FP.BF16.F32.PACK_AB R33, R58, R3 ;  /* 0x000000033a21723e */ /* 0x000fe400000010ff */
[----:B------:R-:W-:-:S02]  /*d060*/  F2FP.BF16.F32.PACK_AB R34, R93, R168 ;  /* 0x000000a85d22723e */ /* 0x000fc400000010ff */
[----:B------:R-:W-:Y:S02]  /*d070*/  F2FP.BF16.F32.PACK_AB R35, R66, R62 ;  /* 0x0000003e4223723e */ /* 0x000fe400000010ff */
[----:B------:R-:W-:Y:S02]  /*d080*/  SHF.R.U64 R181, R181, 0x3, RZ ;  /* 0x00000003b5b57819 */ /* 0x000fe400000012ff */
[----:B------:R-:W-:Y:S01]  /*d090*/  MOV R122, R122 ;  /* 0x0000007a007a7202 */ /* 0x000fe20000000f00 */
[----:B------:R-:W-:Y:S01]  /*d0a0*/  STSM.16.M88.4 [R118], R32 ;  /* 0x0000002076007844 */ /* 0x000fe20000000200 */
[----:B------:R-:W-:Y:S02]  /*d0b0*/  F2FP.BF16.F32.PACK_AB R38, R101, R170 ;  /* 0x000000aa6526723e */ /* 0x000fe400000010ff */
[----:B------:R-:W-:Y:S01]  /*d0c0*/  F2FP.BF16.F32.PACK_AB R39, R76, R72 ;  /* 0x000000484c27723e */ /* 0x000fe200000010ff */
[----:B------:R-:W-:Y:S01]  /*d0d0*/  IMAD.MOV.U32 R76, RZ, RZ, RZ ;  /* 0x000000ffff4c7224 */ /* 0x000fe200078e00ff */
[----:B------:R-:W-:-:S02]  /*d0e0*/  MOV R126, R126 ;  /* 0x0000007e007e7202 */ /* 0x000fc40000000f00 */
[----:B----4-:R-:W-:Y:S01]  /*d0f0*/  F2FP.BF16.F32.PACK_AB R8, R105, R171 ;  /* 0x000000ab6908723e */ /* 0x010fe200000010ff */
[----:B------:R-:W-:Y:S01]  /*d100*/  STSM.16.M88.4 [R122], R36 ;  /* 0x000000247a007844 */ /* 0x000fe20000000200 */
[----:B------:R-:W-:Y:S02]  /*d110*/  F2FP.BF16.F32.PACK_AB R9, R84, R80 ;  /* 0x000000505409723e */ /* 0x000fe400000010ff */
[----:B------:R-:W-:Y:S02]  /*d120*/  F2FP.BF16.F32.PACK_AB R10, R109, R174 ;  /* 0x000000ae6d0a723e */ /* 0x000fe400000010ff */
[----:B------:R-:W-:Y:S02]  /*d130*/  F2FP.BF16.F32.PACK_AB R11, R92, R87 ;  /* 0x000000575c0b723e */ /* 0x000fe400000010ff */
[----:B------:R-:W-:Y:S02]  /*d140*/  LOP3.LUT R130, R185, R130, RZ, 0x3c, !PT ;  /* 0x00000082b9827212 */ /* 0x000fe400078e3cff */
[----:B------:R-:W-:Y:S01]  /*d150*/  SHF.R.U64 R183, R183, 0x3, RZ ;  /* 0x00000003b7b77819 */ /* 0x000fe200000012ff */
[----:B------:R2:W-:Y:S01]  /*d160*/  STSM.16.M88.4 [R126], R8 ;  /* 0x000000087e007844 */ /* 0x0005e20000000200 */
[----:B------:R-:W-:-:S02]  /*d170*/  LOP3.LUT R134, R173, R134, RZ, 0x3c, !PT ;  /* 0x00000086ad867212 */ /* 0x000fc400078e3cff */
[----:B------:R-:W-:Y:S02]  /*d180*/  LOP3.LUT R138, R181, R138, RZ, 0x3c, !PT ;  /* 0x0000008ab58a7212 */ /* 0x000fe400078e3cff */
[----:B------:R-:W-:Y:S02]  /*d190*/  LOP3.LUT R46, R183, R172, RZ, 0x3c, !PT ;  /* 0x000000acb72e7212 */ /* 0x000fe400078e3cff */
[----:B------:R-:W-:Y:S02]  /*d1a0*/  MOV R130, R130 ;  /* 0x0000008200827202 */ /* 0x000fe40000000f00 */
[----:B0-----:R-:W-:Y:S02]  /*d1b0*/  F2FP.BF16.F32.PACK_AB R12, R113, R175 ;  /* 0x000000af710c723e */ /* 0x001fe400000010ff */
[----:B------:R-:W-:Y:S02]  /*d1c0*/  F2FP.BF16.F32.PACK_AB R13, R100, R96 ;  /* 0x00000060640d723e */ /* 0x000fe400000010ff */
[----:B------:R-:W-:-:S02]  /*d1d0*/  F2FP.BF16.F32.PACK_AB R14, R117, R177 ;  /* 0x000000b1750e723e */ /* 0x000fc400000010ff */
[----:B------:R-:W-:Y:S02]  /*d1e0*/  F2FP.BF16.F32.PACK_AB R15, R108, R104 ;  /* 0x000000686c0f723e */ /* 0x000fe400000010ff */
[----:B------:R-:W-:Y:S02]  /*d1f0*/  MOV R134, R134 ;  /* 0x0000008600867202 */ /* 0x000fe40000000f00 */
[----:B-1----:R-:W-:Y:S01]  /*d200*/  F2FP.BF16.F32.PACK_AB R24, R121, R178 ;  /* 0x000000b27918723e */ /* 0x002fe200000010ff */
[----:B------:R-:W-:Y:S01]  /*d210*/  STSM.16.M88.4 [R130], R12 ;  /* 0x0000000c82007844 */ /* 0x000fe20000000200 */
[----:B------:R-:W-:Y:S02]  /*d220*/  F2FP.BF16.F32.PACK_AB R25, R116, R112 ;  /* 0x000000707419723e */ /* 0x000fe400000010ff */
[----:B------:R-:W-:Y:S02]  /*d230*/  F2FP.BF16.F32.PACK_AB R26, R125, R179 ;  /* 0x000000b37d1a723e */ /* 0x000fe400000010ff */
[----:B------:R-:W-:-:S02]  /*d240*/  F2FP.BF16.F32.PACK_AB R27, R124, R120 ;  /* 0x000000787c1b723e */ /* 0x000fc400000010ff */
[----:B------:R-:W-:Y:S02]  /*d250*/  ISETP.NE.U32.AND P0, PT, RZ, UR4, PT ;  /* 0x00000004ff007c0c */ /* 0x000fe4000bf05070 */
[----:B--2---:R-:W-:Y:S01]  /*d260*/  IADD3 R10, P1, R219, UR4, RZ ;  /* 0x00000004db0a7c10 */ /* 0x004fe2000ff3e0ff */
[----:B------:R0:W-:Y:S01]  /*d270*/  STSM.16.M88.4 [R134], R24 ;  /* 0x0000001886007844 */ /* 0x0001e20000000200 */
[----:B------:R-:W-:Y:S02]  /*d280*/  MOV R54, R138 ;  /* 0x0000008a00367202 */ /* 0x000fe40000000f00 */
[----:B------:R-:W-:Y:S02]  /*d290*/  F2FP.BF16.F32.PACK_AB R181, R152, R128 ;  /* 0x0000008098b5723e */ /* 0x000fe400000010ff */
[----:B------:R-:W-:Y:S02]  /*d2a0*/  F2FP.BF16.F32.PACK_AB R183, R154, R153 ;  /* 0x000000999ab7723e */ /* 0x000fe400000010ff */
[----:B------:R-:W-:-:S02]  /*d2b0*/  F2FP.BF16.F32.PACK_AB R138, R141, R140 ;  /* 0x0000008c8d8a723e */ /* 0x000fc400000010ff */
[----:B------:R-:W-:Y:S01]  /*d2c0*/  F2FP.BF16.F32.PACK_AB R139, R158, R157 ;  /* 0x0000009d9e8b723e */ /* 0x000fe200000010ff */
[----:B------:R1:W-:Y:S01]  /*d2d0*/  STSM.16.M88.4 [R54], R180 ;  /* 0x000000b436007844 */ /* 0x0003e20000000200 */
[----:B------:R-:W-:Y:S02]  /*d2e0*/  MOV R46, R46 ;  /* 0x0000002e002e7202 */ /* 0x000fe40000000f00 */
[----:B------:R-:W-:Y:S01]  /*d2f0*/  ISETP.NE.AND.EX P0, PT, RZ, UR5, PT, P0 ;  /* 0x00000005ff007c0c */ /* 0x000fe2000bf05300 */
[----:B------:R1:W-:Y:S01]  /*d300*/  STSM.16.M88.4 [R44], R136 ;  /* 0x000000882c007844 */ /* 0x0003e20000000200 */
[----:B------:R-:W-:Y:S01]  /*d310*/  IADD3.X R11, R220, UR5, RZ, P1, !PT ;  /* 0x00000005dc0b7c10 */ /* 0x000fe20008ffe4ff */
[----:B------:R-:W-:Y:S02]  /*d320*/  ULDC.64 UR4, c[0x0][0xc08] ;  /* 0x0003020000047ab9 */ /* 0x000fe40000000a00 */
[----:B------:R-:W-:Y:S01]  /*d330*/  ISETP.NE.U32.AND P2, PT, RZ, UR4, PT ;  /* 0x00000004ff007c0c */ /* 0x000fe2000bf45070 */
[----:B------:R1:W-:Y:S01]  /*d340*/  STSM.16.M88.4 [R46], R144 ;  /* 0x000000902e007844 */ /* 0x0003e20000000200 */
[----:B------:R-:W-:Y:S02]  /*d350*/  BAR.SYNC.DEFER_BLOCKING 0x1, 0x100 ;  /* 0x0044000000007b1d */ /* 0x000fe40000010000 */
[----:B------:R-:W-:-:S13]  /*d360*/  ISETP.NE.AND.EX P2, PT, RZ, UR5, PT, P2 ;  /* 0x00000005ff007c0c */ /* 0x000fda000bf45320 */
[----:B------:R-:W-:Y:S01]  /*d370*/  @P2 IADD3 R8, P3, R219, UR4, RZ ;  /* 0x00000004db082c10 */ /* 0x000fe2000ff7e0ff */
[----:B------:R-:W-:Y:S02]  /*d380*/  ULDC UR4, c[0x0][0xa88] ;  /* 0x0002a20000047ab9 */ /* 0x000fe40000000800 */
[----:B------:R-:W-:Y:S01]  /*d390*/  IMAD.U32 R7, RZ, RZ, UR4 ;  /* 0x00000004ff077e24 */ /* 0x000fe2000f8e00ff */
[----:B------:R-:W-:Y:S01]  /*d3a0*/  @P2 IADD3.X R9, R220, UR5, RZ, P3, !PT ;  /* 0x00000005dc092c10 */ /* 0x000fe20009ffe4ff */
[----:B------:R1:W5:Y:S01]  /*d3b0*/  @P0 LDG.E R76, desc[UR40][R10.64] ;  /* 0x000000280a4c0981 */ /* 0x000362000c1e1900 */
[----:B---3--:R-:W-:Y:S01]  /*d3c0*/  ISETP.NE.AND P1, PT, R0, 0x1, PT ;  /* 0x000000010000780c */ /* 0x008fe20003f25270 */
[----:B0-----:R-:W-:Y:S02]  /*d3d0*/  IMAD R27, R224, 0x80, R237 ;  /* 0x00000080e01b7824 */ /* 0x001fe400078e02ed */
[----:B------:R1:W5:Y:S10]  /*d3e0*/  @P2 LDG.E R7, desc[UR40][R8.64] ;  /* 0x0000002808072981 */ /* 0x000374000c1e1900 */
[----:B------:R-:W0:Y:S08]  /*d3f0*/  @P1 LDC R4, c[0x0][0xbec] ;  /* 0x0002fb00ff041b82 */ /* 0x000e300000000800 */
[----:B------:R-:W2:Y:S01]  /*d400*/  @P1 LDC R15, c[0x0][0xbf0] ;  /* 0x0002fc00ff0f1b82 */ /* 0x000ea20000000800 */
[----:B-1----:R-:W-:Y:S05]  /*d410*/  @P2 BRA `(.L_x_9803) ;  /* 0x0000000000102947 */ /* 0x002fea0003800000 */
[----:B------:R-:W-:Y:S05]  /*d420*/  @!P0 BRA `(.L_x_9803) ;  /* 0x00000000000c8947 */ /* 0x000fea0003800000 */
[----:B------:R-:W3:Y:S04]  /*d430*/  LDG.E R8, desc[UR40][R10.64] ;  /* 0x000000280a087981 */ /* 0x000ee8000c1e1900 */
[----:B-----5:R-:W3:Y:S02]  /*d440*/  LDG.E R7, desc[UR40][R10.64+0x4] ;  /* 0x000004280a077981 */ /* 0x020ee4000c1e1900 */
[----:B---3--:R-:W-:-:S07]  /*d450*/  IMAD.IADD R7, R7, 0x1, -R8 ;  /* 0x0000000107077824 */ /* 0x008fce00078e0a08 */
.L_x_9803:
[----:B------:R-:W-:Y:S01]  /*d460*/  SHF.R.S32.HI R3, RZ, 0x1f, R218 ;  /* 0x0000001fff037819 */ /* 0x000fe200000114da */
[----:B0-----:R-:W-:Y:S01]  /*d470*/  @P1 IMAD.HI.U32 R4, R27, R4, RZ ;  /* 0x000000041b041227 */ /* 0x001fe200078e00ff */
[----:B------:R-:W-:Y:S01]  /*d480*/  ULDC.64 UR4, c[0x0][0xb90] ;  /* 0x0002e40000047ab9 */ /* 0x000fe20000000a00 */
[----:B-----5:R-:W-:Y:S01]  /*d490*/  SHF.R.S32.HI R77, RZ, 0x1f, R76 ;  /* 0x0000001fff4d7819 */ /* 0x020fe2000001144c */
[----:B------:R-:W0:Y:S01]  /*d4a0*/  @P1 LDC R80, c[0x0][0xbec] ;  /* 0x0002fb00ff501b82 */ /* 0x000e220000000800 */
[----:B------:R-:W-:Y:S01]  /*d4b0*/  IMAD R13, R3, UR4, RZ ;  /* 0x00000004030d7c24 */ /* 0x000fe2000f8e02ff */
[----:B------:R-:W-:Y:S01]  /*d4c0*/  SEL R229, R229, RZ, !P0 ;  /* 0x000000ffe5e57207 */ /* 0x000fe20004000000 */
[----:B------:R-:W-:Y:S01]  /*d4d0*/  IMAD.MOV.U32 R11, RZ, RZ, R27 ;  /* 0x000000ffff0b7224 */ /* 0x000fe200078e001b */
[----:B--2---:R-:W-:Y:S01]  /*d4e0*/  @P1 SHF.R.U32.HI R11, RZ, R15, R4 ;  /* 0x0000000fff0b1219 */ /* 0x004fe20000011604 */
[----:B------:R-:W-:Y:S01]  /*d4f0*/  IMAD.WIDE.U32 R8, R218, UR4, R76 ;  /* 0x00000004da087c25 */ /* 0x000fe2000f8e004c */
[----:B------:R-:W-:-:S02]  /*d500*/  SEL R221, R221, RZ, !P0 ;  /* 0x000000ffdddd7207 */ /* 0x000fc40004000000 */
[----:B------:R-:W1:Y:S01]  /*d510*/  @P1 LDC R79, c[0x0][0xbf0] ;  /* 0x0002fc00ff4f1b82 */ /* 0x000e620000000800 */
[----:B------:R-:W-:Y:S01]  /*d520*/  IMAD R13, R218, UR5, R13 ;  /* 0x00000005da0d7c24 */ /* 0x000fe2000f8e020d */
[----:B------:R-:W-:Y:S01]  /*d530*/  ULDC.64 UR4, c[0x0][0xb98] ;  /* 0x0002e60000047ab9 */ /* 0x000fe20000000a00 */
[----:B------:R-:W-:Y:S02]  /*d540*/  IMAD.MOV R25, RZ, RZ, -R11 ;  /* 0x000000ffff197224 */ /* 0x000fe400078e0a0b */
[----:B------:R-:W-:Y:S02]  /*d550*/  IMAD.IADD R9, R9, 0x1, R13 ;  /* 0x0000000109097824 */ /* 0x000fe400078e020d */
[----:B------:R-:W-:Y:S02]  /*d560*/  IMAD R15, R228, 0x40, R209 ;  /* 0x00000040e40f7824 */ /* 0x000fe400078e02d1 */
[----:B------:R-:W-:Y:S02]  /*d570*/  IMAD R13, R0, R25, R27 ;  /* 0x00000019000d7224 */ /* 0x000fe400078e021b */
[----:B------:R-:W-:-:S02]  /*d580*/  IMAD R4, R229, UR4, RZ ;  /* 0x00000004e5047c24 */ /* 0x000fc4000f8e02ff */
[----:B------:R-:W-:-:S04]  /*d590*/  IMAD.WIDE.U32 R8, R221, UR4, R8 ;  /* 0x00000004dd087c25 */ /* 0x000fc8000f8e0008 */
[----:B------:R-:W-:Y:S01]  /*d5a0*/  IMAD.WIDE R20, R15, 0x2, R20 ;  /* 0x000000020f147825 */ /* 0x000fe200078e0214 */
[----:B------:R-:W-:Y:S02]  /*d5b0*/  SHF.R.S32.HI R15, RZ, 0x1f, R11 ;  /* 0x0000001fff0f7819 */ /* 0x000fe4000001140b */
[----:B------:R-:W-:Y:S01]  /*d5c0*/  IADD3 R10, P0, R11, R8, RZ ;  /* 0x000000080b0a7210 */ /* 0x000fe20007f1e0ff */
[----:B------:R-:W-:Y:S01]  /*d5d0*/  IMAD R12, R221, UR5, R4 ;  /* 0x00000005dd0c7c24 */ /* 0x000fe2000f8e0204 */
[----:B------:R-:W-:Y:S01]  /*d5e0*/  SHF.R.S32.HI R4, RZ, 0x1f, R13 ;  /* 0x0000001fff047819 */ /* 0x000fe2000001140d */
[----:B------:R-:W-:Y:S01]  /*d5f0*/  ULDC.64 UR4, c[0x0][0xb88] ;  /* 0x0002e20000047ab9 */ /* 0x000fe20000000a00 */
[----:B------:R-:W-:Y:S01]  /*d600*/  IADD3 R25, P2, R20, 0x1000, RZ ;  /* 0x0000100014197810 */ /* 0x000fe20007f5e0ff */
[----:B------:R-:W-:Y:S01]  /*d610*/  IMAD R78, R7, R0, RZ ;  /* 0x00000000074e7224 */ /* 0x000fe200078e02ff */
[----:B------:R-:W-:Y:S01]  /*d620*/  IADD3.X R11, R15, R9, R12, P0, !PT ;  /* 0x000000090f0b7210 */ /* 0x000fe200007fe40c */
[----:B------:R-:W-:Y:S01]  /*d630*/  IMAD R4, R4, UR4, RZ ;  /* 0x0000000404047c24 */ /* 0x000fe2000f8e02ff */
[----:B------:R-:W-:-:S02]  /*d640*/  LOP3.LUT R8, R25, 0x380, RZ, 0xc0, !PT ;  /* 0x0000038019087812 */ /* 0x000fc400078ec0ff */
[----:B------:R-:W-:Y:S01]  /*d650*/  IADD3 R33, P4, R20, 0x5000, RZ ;  /* 0x0000500014217810 */ /* 0x000fe20007f9e0ff */
[C---:B------:R-:W-:Y:S01]  /*d660*/  IMAD R9, R13.reuse, UR5, R4 ;  /* 0x000000050d097c24 */ /* 0x040fe2000f8e0204 */
[----:B------:R-:W-:Y:S01]  /*d670*/  SHF.R.U64 R8, R8, 0x3, RZ ;  /* 0x0000000308087819 */ /* 0x000fe200000012ff */
[----:B------:R-:W-:Y:S01]  /*d680*/  IMAD.WIDE.U32 R10, R13, UR4, R10 ;  /* 0x000000040d0a7c25 */ /* 0x000fe2000f8e000a */
[----:B------:R-:W-:Y:S01]  /*d690*/  IADD3 R13, P3, R20, 0x2000, RZ ;  /* 0x00002000140d7810 */ /* 0x000fe20007f7e0ff */
[----:B------:R-:W-:Y:S01]  /*d6a0*/  ULDC.64 UR4, c[0x0][0xb50] ;  /* 0x0002d40000047ab9 */ /* 0x000fe20000000a00 */
[----:B------:R-:W-:Y:S01]  /*d6b0*/  LOP3.LUT R8, R8, R25, RZ, 0x3c, !PT ;  /* 0x0000001908087212 */ /* 0x000fe200078e3cff */
[----:B------:R-:W-:Y:S01]  /*d6c0*/  IMAD.IADD R9, R11, 0x1, R9 ;  /* 0x000000010b097824 */ /* 0x000fe200078e0209 */
[----:B------:R-:W-:Y:S01]  /*d6d0*/  LEA R4, P0, R10, UR4, 0x2 ;  /* 0x000000040a047c11 */ /* 0x000fe2000f8010ff */
[----:B------:R-:W-:Y:S01]  /*d6e0*/  IMAD R11, R224, 0x80, R235 ;  /* 0x00000080e00b7824 */ /* 0x000fe200078e02eb */
[----:B------:R-:W-:-:S02]  /*d6f0*/  LOP3.LUT R12, R13, 0x380, RZ, 0xc0, !PT ;  /* 0x000003800d0c7812 */ /* 0x000fc400078ec0ff */
[----:B------:R-:W-:Y:S01]  /*d700*/  LEA.HI.X R10, R10, UR5, R9, 0x2, P0 ;  /* 0x000000050a0a7c11 */ /* 0x000fe200080f1409 */
[--C-:B------:R-:W-:Y:S01]  /*d710*/  IMAD.X R9, RZ, RZ, R21.reuse, P2 ;  /* 0x000000ffff097224 */ /* 0x100fe200010e0615 */
[----:B------:R-:W-:Y:S01]  /*d720*/  SHF.R.U64 R12, R12, 0x3, RZ ;  /* 0x000000030c0c7819 */ /* 0x000fe200000012ff */
[----:B------:R-:W-:Y:S01]  /*d730*/  SHFL.IDX PT, R50, R4, RZ, 0x1c1f ;  /* 0x001c1fff04327589 */ /* 0x000fe200000e0000 */
[----:B------:R-:W-:Y:S01]  /*d740*/  IADD3 R29, P0, R20, 0x4000, RZ ;  /* 0x00004000141d7810 */ /* 0x000fe20007f1e0ff */
[----:B------:R-:W-:Y:S01]  /*d750*/  VIADD R7, R11, 0x8 ;  /* 0x000000080b077836 */ /* 0x000fe20000000000 */
[----:B------:R-:W-:Y:S01]  /*d760*/  LOP3.LUT R12, R12, R13, RZ, 0x3c, !PT ;  /* 0x0000000d0c0c7212 */ /* 0x000fe200078e3cff */
[----:B------:R-:W-:Y:S01]  /*d770*/  IMAD.X R13, RZ, RZ, R21, P3 ;  /* 0x000000ffff0d7224 */ /* 0x000fe200018e0615 */
[----:B------:R-:W-:Y:S01]  /*d780*/  LOP3.LUT R28, R29, 0x380, RZ, 0xc0, !PT ;  /* 0x000003801d1c7812 */ /* 0x000fe200078ec0ff */
[----:B------:R-:W2:Y:S01]  /*d790*/  SHFL.IDX PT, R51, R10, RZ, 0x1c1f ;  /* 0x001c1fff0a337589 */ /* 0x000ea200000e0000 */
[C---:B------:R-:W-:Y:S01]  /*d7a0*/  IADD3 R37, P2, R20.reuse, 0x6000, RZ ;  /* 0x0000600014257810 */ /* 0x040fe20007f5e0ff */
[----:B------:R-:W-:Y:S01]  /*d7b0*/  ULDC.64 UR4, c[0x0][0xaa0] ;  /* 0x0002a80000047ab9 */ /* 0x000fe20000000a00 */
[C---:B------:R-:W-:Y:S01]  /*d7c0*/  IADD3 R41, P3, R20.reuse, 0x7000, RZ ;  /* 0x0000700014297810 */ /* 0x040fe20007f7e0ff */
[----:B------:R3:W-:Y:S01]  /*d7d0*/  SHFL.IDX PT, R54, R4, 0x1, 0x1c1f ;  /* 0x003c1f0004367f89 */ /* 0x0007e200000e0000 */
[----:B------:R-:W-:-:S02]  /*d7e0*/  IADD3 R25, P5, R20, 0x3000, RZ ;  /* 0x0000300014197810 */ /* 0x000fc40007fbe0ff */
[----:B------:R-:W-:Y:S01]  /*d7f0*/  SHF.R.U64 R28, R28, 0x3, RZ ;  /* 0x000000031c1c7819 */ /* 0x000fe200000012ff */
[----:B------:R-:W4:Y:S01]  /*d800*/  SHFL.IDX PT, R55, R10, 0x1, 0x1c1f ;  /* 0x003c1f000a377f89 */ /* 0x000f2200000e0000 */
        /* <DEDUP_REMOVED lines=45> */
[C---:B------:R-:W-:Y:S02]  /*dae0*/  IADD3 R11, P3, R20.reuse, 0xf000, RZ ;  /* 0x0000f000140b7810 */ /* 0x040fe40007f7e0ff */
[----:B------:R-:W-:Y:S02]  /*daf0*/  ISETP.GE.OR P0, PT, R7, R78, P0 ;  /* 0x0000004e0700720c */ /* 0x000fe40000706670 */
[C---:B------:R-:W-:Y:S01]  /*db00*/  IADD3 R65, P5, R20.reuse, 0xd000, RZ ;  /* 0x0000d00014417810 */ /* 0x040fe20007fbe0ff */
[----:B------:R-:W-:Y:S01]  /*db10*/  IMAD.X R73, RZ, RZ, R21, P3 ;  /* 0x000000ffff497224 */ /* 0x000fe200018e0615 */
[C---:B------:R-:W-:Y:S02]  /*db20*/  IADD3 R69, P4, R20.reuse, 0xe000, RZ ;  /* 0x0000e00014457810 */ /* 0x040fe40007f9e0ff */
[----:B------:R-:W-:Y:S02]  /*db30*/  LOP3.LUT R15, R20, 0x380, RZ, 0xc0, !PT ;  /* 0x00000380140f7812 */ /* 0x000fe400078ec0ff */
[----:B---3--:R-:W-:Y:S01]  /*db40*/  LOP3.LUT R4, R11, 0x380, RZ, 0xc0, !PT ;  /* 0x000003800b047812 */ /* 0x008fe200078ec0ff */
[----:B--2---:R-:W-:Y:S01]  /*db50*/  @!P2 ST.E desc[UR40][R50.64], R6 ;  /* 0x000000063200a985 */ /* 0x004fe2000c101928 */
[----:B------:R-:W-:-:S02]  /*db60*/  LOP3.LUT R64, R65, 0x380, RZ, 0xc0, !PT ;  /* 0x0000038041407812 */ /* 0x000fc400078ec0ff */
[----:B------:R-:W-:Y:S01]  /*db70*/  LOP3.LUT R68, R69, 0x380, RZ, 0xc0, !PT ;  /* 0x0000038045447812 */ /* 0x000fe200078ec0ff */
[----:B----4-:R2:W-:Y:S01]  /*db80*/  @!P0 ST.E desc[UR40][R54.64], R5 ;  /* 0x0000000536008985 */ /* 0x0105e2000c101928 */
[----:B------:R-:W-:Y:S02]  /*db90*/  SHF.R.U64 R15, R15, 0x3, RZ ;  /* 0x000000030f0f7819 */ /* 0x000fe400000012ff */
[----:B------:R-:W-:Y:S01]  /*dba0*/  SHF.R.U64 R4, R4, 0x3, RZ ;  /* 0x0000000304047819 */ /* 0x000fe200000012ff */
[----:B------:R-:W5:Y:S01]  /*dbb0*/  LD.E.128 R24, desc[UR40][R24.64] ;  /* 0x0000002818187980 */ /* 0x000f62000c101d00 */
[----:B------:R-:W-:Y:S02]  /*dbc0*/  SHF.R.U64 R64, R64, 0x3, RZ ;  /* 0x0000000340407819 */ /* 0x000fe400000012ff */
[----:B------:R-:W-:Y:S01]  /*dbd0*/  SHF.R.U64 R68, R68, 0x3, RZ ;  /* 0x0000000344447819 */ /* 0x000fe200000012ff */
[----:B------:R-:W5:Y:S01]  /*dbe0*/  LD.E.128 R28, desc[UR40][R28.64] ;  /* 0x000000281c1c7980 */ /* 0x000f62000c101d00 */
[----:B------:R-:W-:-:S02]  /*dbf0*/  LOP3.LUT R20, R15, R20, RZ, 0x3c, !PT ;  /* 0x000000140f147212 */ /* 0x000fc400078e3cff */
[----:B------:R-:W-:Y:S01]  /*dc00*/  LOP3.LUT R64, R64, R65, RZ, 0x3c, !PT ;  /* 0x0000004140407212 */ /* 0x000fe200078e3cff */
[--C-:B------:R-:W-:Y:S01]  /*dc10*/  IMAD.X R65, RZ, RZ, R21.reuse, P5 ;  /* 0x000000ffff417224 */ /* 0x100fe200028e0615 */
[----:B------:R-:W-:Y:S01]  /*dc20*/  LOP3.LUT R68, R68, R69, RZ, 0x3c, !PT ;  /* 0x0000004544447212 */ /* 0x000fe200078e3cff */
[----:B------:R-:W-:Y:S01]  /*dc30*/  IMAD.X R69, RZ, RZ, R21, P4 ;  /* 0x000000ffff457224 */ /* 0x000fe200020e0615 */
[----:B------:R-:W-:Y:S01]  /*dc40*/  LOP3.LUT R72, R4, R11, RZ, 0x3c, !PT ;  /* 0x0000000b04487212 */ /* 0x000fe200078e3cff */
[----:B------:R-:W5:Y:S04]  /*dc50*/  LD.E.128 R12, desc[UR40][R12.64] ;  /* 0x000000280c0c7980 */ /* 0x000f68000c101d00 */
[----:B--2---:R2:W5:Y:S04]  /*dc60*/  LD.E.128 R4, desc[UR40][R20.64] ;  /* 0x0000002814047980 */ /* 0x004568000c101d00 */
[----:B------:R-:W5:Y:S04]  /*dc70*/  LD.E.128 R8, desc[UR40][R8.64] ;  /* 0x0000002808087980 */ /* 0x000f68000c101d00 */
[----:B------:R-:W5:Y:S01]  /*dc80*/  LD.E.128 R32, desc[UR40][R32.64] ;  /* 0x0000002820207980 */ /* 0x000f62000c101d00 */
[----:B--2---:R-:W-:-:S03]  /*dc90*/  IMAD R21, R77, UR4, RZ ;  /* 0x000000044d157c24 */ /* 0x004fc6000f8e02ff */
[----:B------:R-:W5:Y:S01]  /*dca0*/  LD.E.128 R36, desc[UR40][R36.64] ;  /* 0x0000002824247980 */ /* 0x000f62000c101d00 */
[C---:B------:R-:W-:Y:S02]  /*dcb0*/  IMAD R77, R76.reuse, UR5, R21 ;  /* 0x000000054c4d7c24 */ /* 0x040fe4000f8e0215 */
[----:B------:R-:W-:Y:S01]  /*dcc0*/  IMAD.WIDE.U32 R20, R76, UR4, RZ ;  /* 0x000000044c147c25 */ /* 0x000fe2000f8e00ff */
[----:B------:R-:W-:Y:S01]  /*dcd0*/  ULDC.64 UR4, c[0x0][0xae8] ;  /* 0x0002ba0000047ab9 */ /* 0x000fe20000000a00 */
[----:B------:R-:W5:Y:S02]  /*dce0*/  LD.E.128 R40, desc[UR40][R40.64] ;  /* 0x0000002828287980 */ /* 0x000f64000c101d00 */
[----:B------:R-:W-:Y:S02]  /*dcf0*/  IMAD.IADD R21, R21, 0x1, R77 ;  /* 0x0000000115157824 */ /* 0x000fe400078e024d */
[----:B------:R-:W-:Y:S01]  /*dd00*/  IMAD R77, R216, 0x20, R228 ;  /* 0x00000020d84d7824 */ /* 0x000fe200078e02e4 */
[----:B------:R-:W5:Y:S01]  /*dd10*/  LD.E.128 R44, desc[UR40][R44.64] ;  /* 0x000000282c2c7980 */ /* 0x000f62000c101d00 */
[----:B------:R-:W-:-:S02]  /*dd20*/  IMAD R3, R3, UR4, RZ ;  /* 0x0000000403037c24 */ /* 0x000fc4000f8e02ff */
[----:B------:R-:W-:Y:S01]  /*dd30*/  IMAD R81, R224, 0x80, R77 ;  /* 0x00000080e0517824 */ /* 0x000fe200078e024d */
[----:B------:R-:W5:Y:S01]  /*dd40*/  LD.E.128 R48, desc[UR40][R48.64] ;  /* 0x0000002830307980 */ /* 0x000f62000c101d00 */
[C---:B------:R-:W-:Y:S02]  /*dd50*/  IMAD R3, R218.reuse, UR5, R3 ;  /* 0x00000005da037c24 */ /* 0x040fe4000f8e0203 */
[----:B------:R-:W-:Y:S01]  /*dd60*/  IMAD.WIDE.U32 R20, R218, UR4, R20 ;  /* 0x00000004da147c25 */ /* 0x000fe2000f8e0014 */
[----:B------:R-:W-:Y:S01]  /*dd70*/  ULDC.64 UR4, c[0x0][0xaf0] ;  /* 0x0002bc0000047ab9 */ /* 0x000fe20000000a00 */
[----:B------:R-:W5:Y:S02]  /*dd80*/  LD.E.128 R52, desc[UR40][R52.64] ;  /* 0x0000002834347980 */ /* 0x000f64000c101d00 */
[----:B0-----:R-:W-:Y:S02]  /*dd90*/  @P1 IMAD.HI.U32 R76, R81, R80, RZ ;  /* 0x00000050514c1227 */ /* 0x001fe400078e00ff */
[----:B------:R-:W5:Y:S02]  /*dda0*/  LD.E.128 R56, desc[UR40][R56.64] ;  /* 0x0000002838387980 */ /* 0x000f64000c101d00 */
[----:B------:R-:W-:-:S02]  /*ddb0*/  IMAD.IADD R21, R21, 0x1, R3 ;  /* 0x0000000115157824 */ /* 0x000fc400078e0203 */
[----:B------:R-:W-:Y:S01]  /*ddc0*/  IMAD.MOV.U32 R3, RZ, RZ, R81 ;  /* 0x000000ffff037224 */ /* 0x000fe200078e0051 */
[----:B-1----:R-:W-:Y:S01]  /*ddd0*/  @P1 SHF.R.U32.HI R3, RZ, R79, R76 ;  /* 0x0000004fff031219 */ /* 0x002fe2000001164c */
[----:B------:R-:W-:Y:S01]  /*dde0*/  IMAD R80, R229, UR4, RZ ;  /* 0x00000004e5507c24 */ /* 0x000fe2000f8e02ff */
[----:B------:R-:W5:Y:S01]  /*ddf0*/  LD.E.128 R60, desc[UR40][R60.64] ;  /* 0x000000283c3c7980 */ /* 0x000f62000c101d00 */
[C---:B------:R-:W-:Y:S01]  /*de00*/  IMAD.WIDE.U32 R20, R221.reuse, UR4, R20 ;  /* 0x00000004dd147c25 */ /* 0x040fe2000f8e0014 */
[--C-:B------:R-:W-:Y:S02]  /*de10*/  SHF.R.S32.HI R76, RZ, 0x1f, R3.reuse ;  /* 0x0000001fff4c7819 */ /* 0x100fe40000011403 */
[----:B------:R-:W5:Y:S01]  /*de20*/  LD.E.128 R64, desc[UR40][R64.64] ;  /* 0x0000002840407980 */ /* 0x000f62000c101d00 */
[----:B------:R-:W-:Y:S01]  /*de30*/  IMAD R77, R221, UR5, R80 ;  /* 0x00000005dd4d7c24 */ /* 0x000fe2000f8e0250 */
[----:B------:R-:W-:Y:S01]  /*de40*/  ULDC.64 UR4, c[0x0][0xae0] ;  /* 0x0002b80000047ab9 */ /* 0x000fe20000000a00 */
[----:B------:R-:W-:Y:S01]  /*de50*/  IMAD.MOV R79, RZ, RZ, -R3 ;  /* 0x000000ffff4f7224 */ /* 0x000fe200078e0a03 */
[----:B------:R-:W5:Y:S01]  /*de60*/  LD.E.128 R68, desc[UR40][R68.64] ;  /* 0x0000002844447980 */ /* 0x000f62000c101d00 */
[----:B------:R-:W-:-:S02]  /*de70*/  IMAD.IADD R21, R21, 0x1, R77 ;  /* 0x0000000115157824 */ /* 0x000fc400078e024d */
[----:B------:R-:W-:Y:S01]  /*de80*/  IMAD R77, R0, R79, R81 ;  /* 0x0000004f004d7224 */ /* 0x000fe200078e0251 */
[----:B------:R-:W5:Y:S01]  /*de90*/  LD.E.128 R72, desc[UR40][R72.64] ;  /* 0x0000002848487980 */ /* 0x000f62000c101d00 */
[----:B------:R-:W-:Y:S01]  /*dea0*/  IMAD R76, R76, UR4, RZ ;  /* 0x000000044c4c7c24 */ /* 0x000fe2000f8e02ff */
[----:B------:R-:W-:Y:S01]  /*deb0*/  @!PT LDS RZ, [RZ] ;  /* 0x00000000fffff984 */ /* 0x000fe20000000800 */
[----:B------:R-:W-:Y:S01]  /*dec0*/  @!PT LDS RZ, [RZ] ;  /* 0x00000000fffff984 */ /* 0x000fe20000000800 */
[----:B------:R-:W-:Y:S01]  /*ded0*/  @!PT LDS RZ, [RZ] ;  /* 0x00000000fffff984 */ /* 0x000fe20000000800 */
[----:B------:R-:W-:Y:S01]  /*dee0*/  @!PT LDS RZ, [RZ] ;  /* 0x00000000fffff984 */ /* 0x000fe20000000800 */
[----:B------:R0:W-:Y:S06]  /*def0*/  MEMBAR.ALL.CTA ;  /* 0x0000000000007992 */ /* 0x0001ec0000008000 */
[----:B0-----:R-:W0:Y:S01]  /*df00*/  FENCE.VIEW.ASYNC.S ;  /* 0x00000000000073c6 */ /* 0x001e220000000000 */
[----:B------:R-:W-:Y:S01]  /*df10*/  SHF.R.S32.HI R0, RZ, 0x1f, R77 ;  /* 0x0000001fff007819 */ /* 0x000fe2000001144d */
[----:B------:R-:W-:-:S02]  /*df20*/  IMAD R79, R3, UR5, R76 ;  /* 0x00000005034f7c24 */ /* 0x000fc4000f8e024c */
[----:B------:R-:W-:Y:S01]  /*df30*/  IMAD.WIDE.U32 R20, R3, UR4, R20 ;  /* 0x0000000403147c25 */ /* 0x000fe2000f8e0014 */
[----:B------:R-:W-:-:S03]  /*df40*/  ULDC.64 UR4, c[0x0][0xad8] ;  /* 0x0002b60000047ab9 */ /* 0x000fc60000000a00 */
[----:B------:R-:W-:Y:S02]  /*df50*/  IMAD.IADD R21, R21, 0x1, R79 ;  /* 0x0000000115157824 */ /* 0x000fe400078e024f */
[----:B------:R-:W-:Y:S02]  /*df60*/  IMAD R0, R0, UR4, RZ ;  /* 0x0000000400007c24 */ /* 0x000fe4000f8e02ff */
[----:B------:R-:W-:Y:S02]  /*df70*/  IMAD R85, R224, 0x80, R228 ;  /* 0x00000080e0557824 */ /* 0x000fe400078e02e4 */
[C---:B------:R-:W-:Y:S02]  /*df80*/  IMAD R79, R77.reuse, UR5, R0 ;  /* 0x000000054d4f7c24 */ /* 0x040fe4000f8e0200 */
[----:B------:R-:W-:Y:S01]  /*df90*/  IMAD.WIDE.U32 R20, R77, UR4, R20 ;  /* 0x000000044d147c25 */ /* 0x000fe2000f8e0014 */
[----:B------:R-:W-:Y:S01]  /*dfa0*/  ISETP.GE.AND P2, PT, R85, R78, PT ;  /* 0x0000004e5500720c */ /* 0x000fe20003f46270 */
[----:B------:R-:W-:-:S02]  /*dfb0*/  ULDC.64 UR4, c[0x0][0xa80] ;  /* 0x0002a00000047ab9 */ /* 0x000fc40000000a00 */
[----:B------:R-:W-:Y:S02]  /*dfc0*/  VIADD R0, R18, 0x22820 ;  /* 0x0002282012007836 */ /* 0x000fe40000000000 */
[----:B------:R-:W-:Y:S01]  /*dfd0*/  IMAD.IADD R21, R21, 0x1, R79 ;  /* 0x0000000115157824 */ /* 0x000fe200078e024f */
[C---:B------:R-:W-:Y:S01]  /*dfe0*/  LEA R79, P3, R20.reuse, UR4, 0x1 ;  /* 0x00000004144f7c11 */ /* 0x040fe2000f8608ff */
[----:B------:R-:W-:Y:S01]  /*dff0*/  VIADD R3, R85, 0x20 ;  /* 0x0000002055037836 */ /* 0x000fe20000000000 */
[----:B------:R-:W-:Y:S02]  /*e000*/  PRMT R0, RZ, 0x654, R0 ;  /* 0x00000654ff007816 */ /* 0x000fe40000000000 */
[----:B------:R-:W-:Y:S02]  /*e010*/  LEA.HI.X R84, R20, UR5, R21, 0x1, P3 ;  /* 0x0000000514547c11 */ /* 0x000fe400098f0c15 */
[----:B------:R-:W-:Y:S01]  /*e020*/  ISETP.GE.AND P1, PT, R3, R78, PT ;  /* 0x0000004e0300720c */ /* 0x000fe20003f26270 */
[----:B------:R-:W-:Y:S01]  /*e030*/  VIADD R3, R85, 0x40 ;  /* 0x0000004055037836 */ /* 0x000fe20000000000 */
[----:B0-----:R0:W-:Y:S01]  /*e040*/  SYNCS.ARRIVE.TRANS64.RED.A1T0 RZ, [R0+URZ], RZ ;  /* 0x000000ff00ff79a7 */ /* 0x0011e2000810043f */
[----:B------:R1:W2:Y:S01]  /*e050*/  SHFL.IDX PT, R82, R79, RZ, 0x181f ;  /* 0x00181fff4f527589 */ /* 0x0002a200000e0000 */
[----:B------:R-:W-:Y:S01]  /*e060*/  BSSY B1, `(.L_x_9804) ;  /* 0x0000019000017945 */ /* 0x000fe20003800000 */
[----:B------:R-:W-:-:S02]  /*e070*/  SHF.R.S32.HI R86, RZ, 0x1f, R215 ;  /* 0x0000001fff567819 */ /* 0x000fc400000114d7 */
[----:B------:R-:W-:Y:S01]  /*e080*/  ISETP.GE.AND P0, PT, R3, R78, PT ;  /* 0x0000004e0300720c */ /* 0x000fe20003f06270 */
[----:B0-----:R1:W0:Y:S01]  /*e090*/  SHFL.IDX PT, R0, R84, RZ, 0x181f ;  /* 0x00181fff54007589 */ /* 0x00122200000e0000 */
[----:B------:R-:W-:Y:S02]  /*e0a0*/  SHF.R.S32.HI R87, RZ, 0x1f, R213 ;  /* 0x0000001fff577819 */ /* 0x000fe400000114d5 */
[----:B------:R-:W-:Y:S02]  /*e0b0*/  SHF.R.S32.HI R88, RZ, 0x1f, R214 ;  /* 0x0000001fff587819 */ /* 0x000fe400000114d6 */
[----:B------:R-:W-:Y:S01]  /*e0c0*/  SHF.R.S32.HI R92, RZ, 0x1f, R209 ;  /* 0x0000001fff5c7819 */ /* 0x000fe200000114d1 */
[----:B------:R-:W-:Y:S06]  /*e0d0*/  @P2 BRA `(.L_x_9805) ;  /* 0x0000000000442947 */ /* 0x000fec0003800000 */
[----:B------:R-:W-:Y:S02]  /*e0e0*/  ULDC UR4, c[0x0][0xac8] ;  /* 0x0002b20000047ab9 */ /* 0x000fe40000000800 */
[----:B------:R-:W-:Y:S02]  /*e0f0*/  ISETP.GE.AND P2, PT, R209, UR4, PT ;  /* 0x00000004d1007c0c */ /* 0x000fe4000bf46270 */
[----:B------:R-:W-:Y:S02]  /*e100*/  ISETP.GE.AND P3, PT, R214, UR4, PT ;  /* 0x00000004d6007c0c */ /* 0x000fe4000bf66270 */
[----:B------:R-:W-:-:S09]  /*e110*/  ISETP.GE.AND P4, PT, R213, UR4, PT ;  /* 0x00000004d5007c0c */ /* 0x000fd2000bf86270 */
[----:B--2---:R-:W-:-:S04]  /*e120*/  @!P2 LEA R20, P5, R209, R82, 0x1 ;  /* 0x00000052d114a211 */ /* 0x004fc800078a08ff */
[----:B0-----:R-:W-:Y:S02]  /*e130*/  @!P2 LEA.HI.X R21, R209, R0, R92, 0x1, P5 ;  /* 0x00000000d115a211 */ /* 0x001fe400028f0c5c */
[----:B------:R-:W-:-:S03]  /*e140*/  ISETP.GE.AND P5, PT, R215, UR4, PT ;  /* 0x00000004d7007c0c */ /* 0x000fc6000bfa6270 */
[----:B-----5:R3:W-:Y:S01]  /*e150*/  @!P2 ST.E.128 desc[UR40][R20.64], R4 ;  /* 0x000000041400a985 */ /* 0x0207e2000c101d28 */
[----:B------:R-:W-:-:S04]  /*e160*/  @!P3 LEA R76, P2, R214, R82, 0x1 ;  /* 0x00000052d64cb211 */ /* 0x000fc800078408ff */
        /* <DEDUP_REMOVED lines=8> */
.L_x_9805:
[----:B------:R-:W-:Y:S05]  /*e1f0*/  BSYNC B1 ;  /* 0x0000000000017941 */ /* 0x000fea0003800000 */
.L_x_9804:
[----:B0-----:R0:W4:Y:S01]  /*e200*/  SHFL.IDX PT, R0, R84, 0x1, 0x181f ;  /* 0x00381f0054007f89 */ /* 0x00112200000e0000 */
[----:B------:R-:W-:Y:S03]  /*e210*/  BSSY B1, `(.L_x_9806) ;  /* 0x0000014000017945 */ /* 0x000fe60003800000 */
[----:B---3-5:R0:W3:Y:S01]  /*e220*/  SHFL.IDX PT, R28, R79, 0x1, 0x181f ;  /* 0x00381f004f1c7f89 */ /* 0x0280e200000e0000 */
[----:B------:R-:W-:Y:S05]  /*e230*/  @P1 BRA `(.L_x_9807) ;  /* 0x0000000000441947 */ /* 0x000fea0003800000 */
[----:B------:R-:W-:Y:S02]  /*e240*/  ULDC UR4, c[0x0][0xac8] ;  /* 0x0002b20000047ab9 */ /* 0x000fe40000000800 */
[----:B------:R-:W-:Y:S02]  /*e250*/  ISETP.GE.AND P4, PT, R209, UR4, PT ;  /* 0x00000004d1007c0c */ /* 0x000fe4000bf86270 */
[----:B------:R-:W-:Y:S02]  /*e260*/  ISETP.GE.AND P3, PT, R214, UR4, PT ;  /* 0x00000004d6007c0c */ /* 0x000fe4000bf66270 */
[----:B------:R-:W-:Y:S02]  /*e270*/  ISETP.GE.AND P2, PT, R213, UR4, PT ;  /* 0x00000004d5007c0c */ /* 0x000fe4000bf46270 */
[----:B------:R-:W-:-:S07]  /*e280*/  ISETP.GE.AND P1, PT, R215, UR4, PT ;  /* 0x00000004d7007c0c */ /* 0x000fce000bf26270 */
[----:B---3--:R-:W-:-:S04]  /*e290*/  @!P4 LEA R4, P5, R209, R28, 0x1 ;  /* 0x0000001cd104c211 */ /* 0x008fc800078a08ff */
[----:B----4-:R-:W-:Y:S02]  /*e2a0*/  @!P4 LEA.HI.X R5, R209, R0, R92, 0x1, P5 ;  /* 0x00000000d105c211 */ /* 0x010fe400028f0c5c */
[----:B------:R-:W-:-:S03]  /*e2b0*/  @!P3 LEA R6, P5, R214, R28, 0x1 ;  /* 0x0000001cd606b211 */ /* 0x000fc600078a08ff */
[----:B------:R3:W-:Y:S01]  /*e2c0*/  @!P4 ST.E.128 desc[UR40][R4.64], R8 ;  /* 0x000000080400c985 */ /* 0x0007e2000c101d28 */
        /* <DEDUP_REMOVED lines=8> */
.L_x_9807:
[----:B------:R-:W-:Y:S05]  /*e350*/  BSYNC B1 ;  /* 0x0000000000017941 */ /* 0x000fea0003800000 */
.L_x_9806:
[----:B----4-:R4:W0:Y:S01]  /*e360*/  SHFL.IDX PT, R0, R84, 0x2, 0x181f ;  /* 0x00581f0054007f89 */ /* 0x01082200000e0000 */
[----:B------:R-:W-:Y:S03]  /*e370*/  BSSY B1, `(.L_x_9808) ;  /* 0x0000014000017945 */ /* 0x000fe60003800000 */
[----:B---3--:R4:W3:Y:S01]  /*e380*/  SHFL.IDX PT, R10, R79, 0x2, 0x181f ;  /* 0x00581f004f0a7f89 */ /* 0x0088e200000e0000 */
[----:B------:R-:W-:Y:S05]  /*e390*/  @P0 BRA `(.L_x_9809) ;  /* 0x0000000000440947 */ /* 0x000fea0003800000 */
[----:B------:R-:W-:Y:S02]  /*e3a0*/  ULDC UR4, c[0x0][0xac8] ;  /* 0x0002b20000047ab9 */ /* 0x000fe40000000800 */
[----:B------:R-:W-:Y:S02]  /*e3b0*/  ISETP.GE.AND P3, PT, R209, UR4, PT ;  /* 0x00000004d1007c0c */ /* 0x000fe4000bf66270 */
[----:B------:R-:W-:Y:S02]  /*e3c0*/  ISETP.GE.AND P2, PT, R214, UR4, PT ;  /* 0x00000004d6007c0c */ /* 0x000fe4000bf46270 */
[----:B------:R-:W-:Y:S02]  /*e3d0*/  ISETP.GE.AND P1, PT, R213, UR4, PT ;  /* 0x00000004d5007c0c */ /* 0x000fe4000bf26270 */
[----:B------:R-:W-:-:S07]  /*e3e0*/  ISETP.GE.AND P0, PT, R215, UR4, PT ;  /* 0x00000004d7007c0c */ /* 0x000fce000bf06270 */
[CC--:B---3--:R-:W-:Y:S02]  /*e3f0*/  @!P3 LEA R4, P5, R209.reuse, R10.reuse, 0x1 ;  /* 0x0000000ad104b211 */ /* 0x0c8fe400078a08ff */
[C---:B------:R-:W-:Y:S02]  /*e400*/  @!P2 LEA R6, P4, R214.reuse, R10, 0x1 ;  /* 0x0000000ad606a211 */ /* 0x040fe400078808ff */
[----:B0-----:R-:W-:Y:S02]  /*e410*/  @!P3 LEA.HI.X R5, R209, R0, R92, 0x1, P5 ;  /* 0x00000000d105b211 */ /* 0x001fe400028f0c5c */
        /* <DEDUP_REMOVED lines=9> */
.L_x_9809:
[----:B------:R-:W-:Y:S05]  /*e4b0*/  BSYNC B1 ;  /* 0x0000000000017941 */ /* 0x000fea0003800000 */
.L_x_9808:
[----:B------:R-:W-:Y:S01]  /*e4c0*/  VIADD R3, R85, 0x60 ;  /* 0x0000006055037836 */ /* 0x000fe20000000000 */
[----:B01--4-:R-:W4:Y:S04]  /*e4d0*/  SHFL.IDX PT, R84, R84, 0x3, 0x181f ;  /* 0x00781f0054547f89 */ /* 0x013f2800000e0000 */
[----:B------:R-:W-:Y:S01]  /*e4e0*/  ISETP.GE.AND P0, PT, R3, R78, PT ;  /* 0x0000004e0300720c */ /* 0x000fe20003f06270 */
[----:B------:R0:W1:-:S12]  /*e4f0*/  SHFL.IDX PT, R0, R79, 0x3, 0x181f ;  /* 0x00781f004f007f89 */ /* 0x00005800000e0000 */
[----:B0-----:R-:W-:Y:S05]  /*e500*/  @P0 BRA `(.L_x_9810) ;  /* 0x0000000c00e40947 */ /* 0x001fea0003800000 */
[----:B------:R-:W-:Y:S02]  /*e510*/  ULDC UR4, c[0x0][0xac8] ;  /* 0x0002b20000047ab9 */ /* 0x000fe40000000800 */
[----:B------:R-:W-:Y:S02]  /*e520*/  ISETP.GE.AND P3, PT, R209, UR4, PT ;  /* 0x00000004d1007c0c */ /* 0x000fe4000bf66270 */
[----:B------:R-:W-:Y:S02]  /*e530*/  ISETP.GE.AND P4, PT, R214, UR4, PT ;  /* 0x00000004d6007c0c */ /* 0x000fe4000bf86270 */
[----:B------:R-:W-:-:S09]  /*e540*/  ISETP.GE.AND P5, PT, R213, UR4, PT ;  /* 0x00000004d5007c0c */ /* 0x000fd2000bfa6270 */
[-C--:B-1----:R-:W-:Y:S02]  /*e550*/  @!P3 LEA R4, P0, R209, R0.reuse, 0x1 ;  /* 0x00000000d104b211 */ /* 0x082fe400078008ff */
[CC--:B------:R-:W-:Y:S02]  /*e560*/  @!P4 LEA R6, P1, R214.reuse, R0.reuse, 0x1 ;  /* 0x00000000d606c211 */ /* 0x0c0fe400078208ff */
[----:B------:R-:W-:Y:S02]  /*e570*/  @!P5 LEA R8, P2, R213, R0, 0x1 ;  /* 0x00000000d508d211 */ /* 0x000fe400078408ff */
[-C--:B----4-:R-:W-:Y:S02]  /*e580*/  @!P3 LEA.HI.X R5, R209, R84.reuse, R92, 0x1, P0 ;  /* 0x00000054d105b211 */ /* 0x090fe400000f0c5c */
[-C--:B------:R-:W-:Y:S02]  /*e590*/  @!P4 LEA.HI.X R7, R214, R84.reuse, R88, 0x1, P1 ;  /* 0x00000054d607c211 */ /* 0x080fe400008f0c58 */
[----:B------:R-:W-:Y:S01]  /*e5a0*/  @!P5 LEA.HI.X R9, R213, R84, R87, 0x1, P2 ;  /* 0x00000054d509d211 */ /* 0x000fe200010f0c57 */
[----:B------:R0:W-:Y:S01]  /*e5b0*/  @!P3 ST.E.128 desc[UR40][R4.64], R24 ;  /* 0x000000180400b985 */ /* 0x0001e2000c101d28 */
[----:B------:R-:W-:-:S03]  /*e5c0*/  ISETP.GE.AND P0, PT, R215, UR4, PT ;  /* 0x00000004d7007c0c */ /* 0x000fc6000bf06270 */
[----:B------:R0:W-:Y:S04]  /*e5d0*/  @!P4 ST.E.128 desc[UR40][R6.64], R40 ;  /* 0x000000280600c985 */ /* 0x0001e8000c101d28 */
[----:B------:R0:W-:Y:S06]  /*e5e0*/  @!P5 ST.E.128 desc[UR40][R8.64], R56 ;  /* 0x000000380800d985 */ /* 0x0001ec000c101d28 */
[----:B------:R-:W-:Y:S05]  /*e5f0*/  @P0 BRA `(.L_x_9810) ;  /* 0x0000000c00a80947 */ /* 0x000fea0003800000 */
[----:B0-----:R-:W-:-:S04]  /*e600*/  LEA R4, P0, R215, R0, 0x1 ;  /* 0x00000000d7047211 */ /* 0x001fc800078008ff */
[----:B------:R-:W-:-:S05]  /*e610*/  LEA.HI.X R5, R215, R84, R86, 0x1, P0 ;  /* 0x00000054d7057211 */ /* 0x000fca00000f0c56 */
[----:B------:R0:W-:Y:S01]  /*e620*/  ST.E.128 desc[UR40][R4.64], R72 ;  /* 0x0000004804007985 */ /* 0x0001e2000c101d28 */
[----:B------:R-:W-:Y:S05]  /*e630*/  BRA `(.L_x_9810) ;  /* 0x0000000c00987947 */ /* 0x000fea0003800000 */
.L_x_9802:
        /* <DEDUP_REMOVED lines=10> */
[----:B------:R3:W5:Y:S01]  /*e6e0*/  @P0 LDG.E R0, desc[UR40][R4.64] ;  /* 0x0000002804000981 */ /* 0x000762000c1e1900 */
[----:B------:R-:W4:Y:S08]  /*e6f0*/  S2R R3, SR_TID.X ;  /* 0x0000000000037919 */ /* 0x000f300000002100 */
[----:B------:R-:W-:Y:S01]  /*e700*/  @P1 IADD3 R6, P2, R219, UR4, RZ ;  /* 0x00000004db061c10 */ /* 0x000fe2000ff5e0ff */
[----:B------:R-:W-:-:S02]  /*e710*/  ULDC UR4, c[0x0][0xa88] ;  /* 0x0002a20000047ab9 */ /* 0x000fc40000000800 */
[----:B------:R-:W-:Y:S01]  /*e720*/  IMAD.U32 R8, RZ, RZ, UR4 ;  /* 0x00000004ff087e24 */ /* 0x000fe2000f8e00ff */
[----:B------:R-:W-:-:S05]  /*e730*/  @P1 IADD3.X R7, R220, UR5, RZ, P2, !PT ;  /* 0x00000005dc071c10 */ /* 0x000fca00097fe4ff */
[----:B------:R3:W5:Y:S01]  /*e740*/  @P1 LDG.E R8, desc[UR40][R6.64] ;  /* 0x0000002806081981 */ /* 0x000762000c1e1900 */
[----:B--2---:R-:W-:-:S13]  /*e750*/  ISETP.NE.AND P2, PT, R21, 0x1, PT ;  /* 0x000000011500780c */ /* 0x004fda0003f45270 */
[----:B------:R-:W2:Y:S01]  /*e760*/  @P2 LDC R15, c[0x0][0xbec] ;  /* 0x0002fb00ff0f2b82 */ /* 0x000ea20000000800 */
[----:B----4-:R-:W-:-:S05]  /*e770*/  VIADD R3, R3, 0xffffff80 ;  /* 0xffffff8003037836 */ /* 0x010fca0000000000 */
[----:B------:R-:W-:Y:S01]  /*e780*/  ISETP.GE.AND P3, PT, R3, 0x80, PT ;  /* 0x000000800300780c */ /* 0x000fe20003f66270 */
[----:B---3--:R-:W-:-:S12]  /*e790*/  @P1 BRA `(.L_x_9811) ;  /* 0x0000000000101947 */ /* 0x008fd80003800000 */
[----:B------:R-:W-:Y:S05]  /*e7a0*/  @!P0 BRA `(.L_x_9811) ;  /* 0x00000000000c8947 */ /* 0x000fea0003800000 */
[----:B------:R-:W3:Y:S04]  /*e7b0*/  LDG.E R3, desc[UR40][R4.64] ;  /* 0x0000002804037981 */ /* 0x000ee8000c1e1900 */
[----:B-----5:R-:W3:Y:S02]  /*e7c0*/  LDG.E R8, desc[UR40][R4.64+0x4] ;  /* 0x0000042804087981 */ /* 0x020ee4000c1e1900 */
[----:B---3--:R-:W-:-:S07]  /*e7d0*/  IMAD.IADD R8, R8, 0x1, -R3 ;  /* 0x0000000108087824 */ /* 0x008fce00078e0a03 */
.L_x_9811:
[----:B------:R-:W-:Y:S01]  /*e7e0*/  BSSY B1, `(.L_x_9812) ;  /* 0x000002e000017945 */ /* 0x000fe20003800000 */
[----:B------:R-:W-:Y:S02]  /*e7f0*/  SHF.R.S32.HI R10, RZ, 0x1f, R218 ;  /* 0x0000001fff0a7819 */ /* 0x000fe400000114da */
[----:B------:R-:W-:Y:S02]  /*e800*/  SEL R221, R221, RZ, !P0 ;  /* 0x000000ffdddd7207 */ /* 0x000fe40004000000 */
[----:B------:R-:W-:Y:S02]  /*e810*/  SEL R229, R229, RZ, !P0 ;  /* 0x000000ffe5e57207 */ /* 0x000fe40004000000 */
[----:B-----5:R-:W-:Y:S01]  /*e820*/  SHF.R.S32.HI R11, RZ, 0x1f, R0 ;  /* 0x0000001fff0b7819 */ /* 0x020fe20000011400 */
[----:B------:R-:W-:Y:S06]  /*e830*/  @P3 BRA `(.L_x_9813) ;  /* 0x0000000000a03947 */ /* 0x000fec0003800000 */
[----:B------:R-:W3:Y:S01]  /*e840*/  S2R R3, SR_TID.X ;  /* 0x0000000000037919 */ /* 0x000ee20000002100 */
        /* <DEDUP_REMOVED lines=17> */
[----:B------:R-:W4:Y:S01]  /*e960*/  @P0 LDC R13, c[0x0][0xbf0] ;  /* 0x0002fc00ff0d0b82 */ /* 0x000f220000000800 */
[----:B------:R-:W-:-:S04]  /*e970*/  IMAD.WIDE.U32 R4, R221, UR4, R4 ;  /* 0x00000004dd047c25 */ /* 0x000fc8000f8e0004 */
[----:B---3--:R-:W-:-:S05]  /*e980*/  @P0 IMAD.HI.U32 R6, R9, R6, RZ ;  /* 0x0000000609060227 */ /* 0x008fca00078e00ff */
        /* <DEDUP_REMOVED lines=19> */
.L_x_9813:
[----:B------:R-:W-:Y:S05]  /*eac0*/  BSYNC B1 ;  /* 0x0000000000017941 */ /* 0x000fea0003800000 */
.L_x_9812:
[----:B------:R-:W4:Y:S01]  /*ead0*/  @P2 LDC R9, c[0x0][0xbf0] ;  /* 0x0002fc00ff092b82 */ /* 0x000f220000000800 */
[----:B------:R-:W-:Y:S01]  /*eae0*/  ULDC.64 UR4, c[0x0][0xaa0] ;  /* 0x0002a80000047ab9 */ /* 0x000fe20000000a00 */
[----:B---3--:R-:W-:Y:S02]  /*eaf0*/  IMAD R7, R216, 0x20, R228 ;  /* 0x00000020d8077824 */ /* 0x008fe400078e02e4 */
[----:B------:R-:W-:Y:S02]  /*eb00*/  IMAD R3, R11, UR4, RZ ;  /* 0x000000040b037c24 */ /* 0x000fe4000f8e02ff */
[----:B------:R-:W-:-:S04]  /*eb10*/  IMAD.WIDE.U32 R4, R0, UR4, RZ ;  /* 0x0000000400047c25 */ /* 0x000fc8000f8e00ff */
[----:B------:R-:W-:Y:S01]  /*eb20*/  IMAD R3, R0, UR5, R3 ;  /* 0x0000000500037c24 */ /* 0x000fe2000f8e0203 */
[----:B------:R-:W-:-:S03]  /*eb30*/  ULDC.64 UR4, c[0x0][0xae8] ;  /* 0x0002ba0000047ab9 */ /* 0x000fc60000000a00 */
[----:B------:R-:W-:Y:S02]  /*eb40*/  IMAD.IADD R5, R5, 0x1, R3 ;  /* 0x0000000105057824 */ /* 0x000fe400078e0203 */
[----:B------:R-:W-:Y:S02]  /*eb50*/  IMAD R3, R10, UR4, RZ ;  /* 0x000000040a037c24 */ /* 0x000fe4000f8e02ff */
[----:B------:R-:W-:Y:S02]  /*eb60*/  IMAD R10, R224, 0x80, R7 ;  /* 0x00000080e00a7824 */ /* 0x000fe400078e0207 */
[----:B------:R-:W-:Y:S02]  /*eb70*/  IMAD R7, R218, UR5, R3 ;  /* 0x00000005da077c24 */ /* 0x000fe4000f8e0203 */
[----:B--2---:R-:W-:-:S04]  /*eb80*/  @P2 IMAD.HI.U32 R0, R10, R15, RZ ;  /* 0x0000000f0a002227 */ /* 0x004fc800078e00ff */
[----:B------:R-:W-:Y:S01]  /*eb90*/  IMAD.WIDE.U32 R4, R218, UR4, R4 ;  /* 0x00000004da047c25 */ /* 0x000fe2000f8e0004 */
[----:B------:R-:W-:-:S03]  /*eba0*/  ULDC.64 UR4, c[0x0][0xaf0] ;  /* 0x0002bc0000047ab9 */ /* 0x000fc60000000a00 */
[----:B------:R-:W-:Y:S01]  /*ebb0*/  IMAD.MOV.U32 R3, RZ, RZ, R10 ;  /* 0x000000ffff037224 */ /* 0x000fe200078e000a */
[----:B----4-:R-:W-:Y:S01]  /*ebc0*/  @P2 SHF.R.U32.HI R3, RZ, R9, R0 ;  /* 0x00000009ff032219 */ /* 0x010fe20000011600 */
[----:B------:R-:W-:Y:S02]  /*ebd0*/  IMAD.IADD R5, R5, 0x1, R7 ;  /* 0x0000000105057824 */ /* 0x000fe400078e0207 */
[----:B------:R-:W-:Y:S01]  /*ebe0*/  IMAD R6, R229, UR4, RZ ;  /* 0x00000004e5067c24 */ /* 0x000fe2000f8e02ff */
[--C-:B------:R-:W-:Y:S01]  /*ebf0*/  SHF.R.S32.HI R0, RZ, 0x1f, R3.reuse ;  /* 0x0000001fff007819 */ /* 0x100fe20000011403 */
[----:B------:R-:W-:Y:S02]  /*ec00*/  IMAD.MOV R7, RZ, RZ, -R3 ;  /* 0x000000ffff077224 */ /* 0x000fe400078e0a03 */
[C---:B------:R-:W-:Y:S02]  /*ec10*/  IMAD R9, R221.reuse, UR5, R6 ;  /* 0x00000005dd097c24 */ /* 0x040fe4000f8e0206 */
[----:B------:R-:W-:Y:S01]  /*ec20*/  IMAD.WIDE.U32 R4, R221, UR4, R4 ;  /* 0x00000004dd047c25 */ /* 0x000fe2000f8e0004 */
[----:B------:R-:W-:-:S03]  /*ec30*/  ULDC.64 UR4, c[0x0][0xae0] ;  /* 0x0002b80000047ab9 */ /* 0x000fc60000000a00 */
[----:B------:R-:W-:Y:S02]  /*ec40*/  IMAD R7, R21, R7, R10 ;  /* 0x0000000715077224 */ /* 0x000fe400078e020a */
[----:B------:R-:W-:Y:S02]  /*ec50*/  IMAD R6, R0, UR4, RZ ;  /* 0x0000000400067c24 */ /* 0x000fe4000f8e02ff */
[----:B------:R-:W-:Y:S01]  /*ec60*/  IMAD.IADD R5, R5, 0x1, R9 ;  /* 0x0000000105057824 */ /* 0x000fe200078e0209 */
[----:B------:R-:W-:Y:S01]  /*ec70*/  SHF.R.S32.HI R0, RZ, 0x1f, R7 ;  /* 0x0000001fff007819 */ /* 0x000fe20000011407 */
[C---:B------:R-:W-:Y:S02]  /*ec80*/  IMAD R9, R3.reuse, UR5, R6 ;  /* 0x0000000503097c24 */ /* 0x040fe4000f8e0206 */
[----:B------:R-:W-:Y:S01]  /*ec90*/  IMAD.WIDE.U32 R4, R3, UR4, R4 ;  /* 0x0000000403047c25 */ /* 0x000fe2000f8e0004 */
[----:B------:R-:W-:-:S03]  /*eca0*/  ULDC.64 UR4, c[0x0][0xad8] ;  /* 0x0002b60000047ab9 */ /* 0x000fc60000000a00 */
[----:B------:R-:W-:Y:S02]  /*ecb0*/  IMAD R0, R0, UR4, RZ ;  /* 0x0000000400007c24 */ /* 0x000fe4000f8e02ff */
[----:B------:R-:W-:Y:S02]  /*ecc0*/  IMAD.IADD R5, R5, 0x1, R9 ;  /* 0x0000000105057824 */ /* 0x000fe400078e0209 */
[C---:B------:R-:W-:Y:S02]  /*ecd0*/  IMAD R3, R7.reuse, UR5, R0 ;  /* 0x0000000507037c24 */ /* 0x040fe4000f8e0200 */
[----:B------:R-:W-:Y:S01]  /*ece0*/  IMAD.WIDE.U32 R4, R7, UR4, R4 ;  /* 0x0000000407047c25 */ /* 0x000fe2000f8e0004 */
[----:B------:R-:W-:-:S03]  /*ecf0*/  ULDC.64 UR4, c[0x0][0xa80] ;  /* 0x0002a00000047ab9 */ /* 0x000fc60000000a00 */
[----:B------:R-:W-:Y:S01]  /*ed00*/  IMAD.IADD R5, R5, 0x1, R3 ;  /* 0x0000000105057824 */ /* 0x000fe200078e0203 */
[----:B------:R-:W-:Y:S01]  /*ed10*/  LEA R3, P0, R4, UR4, 0x1 ;  /* 0x0000000404037c11 */ /* 0x000fe2000f8008ff */
[----:B------:R-:W-:-:S03]  /*ed20*/  UMOV UR4, 0xffffffff ;  /* 0xffffffff00047882 */ /* 0x000fc60000000000 */
[----:B------:R-:W-:Y:S01]  /*ed30*/  LEA.HI.X R4, R4, UR5, R5, 0x1, P0 ;  /* 0x0000000504047c11 */ /* 0x000fe200080f0c05 */
[----:B------:R-:W-:Y:S08]  /*ed40*/  BRA.DIV UR4, `(.L_x_9814) ;  /* 0x0000008604007947 */ /* 0x000ff0000b800000 */
[----:B------:R2:W3:Y:S04]  /*ed50*/  SHFL.IDX PT, R0, R4, RZ, 0x181f ;  /* 0x00181fff04007589 */ /* 0x0004e800000e0000 */
[----:B------:R2:W4:Y:S02]  /*ed60*/  SHFL.IDX PT, R14, R3, RZ, 0x181f ;  /* 0x00181fff030e7589 */ /* 0x00052400000e0000 */
.L_x_10008:
[----:B------:R-:W-:Y:S01]  /*ed70*/  IMAD R8, R8, R21, RZ ;  /* 0x0000001508087224 */ /* 0x000fe200078e02ff */
[----:B------:R-:W-:Y:S01]  /*ed80*/  BSSY B1, `(.L_x_9815) ;  /* 0x0000019000017945 */ /* 0x000fe20003800000 */
[----:B------:R-:W-:-:S05]  /*ed90*/  IMAD R7, R224, 0x80, R228 ;  /* 0x00000080e0077824 */ /* 0x000fca00078e02e4 */
[----:B------:R-:W-:-:S13]  /*eda0*/  ISETP.GE.AND P0, PT, R7, R8, PT ;  /* 0x000000080700720c */ /* 0x000fda0003f06270 */
[----:B------:R-:W-:Y:S05]  /*edb0*/  @P0 BRA `(.L_x_9816) ;  /* 0x0000000000540947 */ /* 0x000fea0003800000 */
[----:B------:R-:W-:Y:S01]  /*edc0*/  ULDC UR4, c[0x0][0xac8] ;  /* 0x0002b20000047ab9 */ /* 0x000fe20000000800 */
[----:B------:R-:W-:Y:S02]  /*edd0*/  SHF.R.S32.HI R5, RZ, 0x1f, R209 ;  /* 0x0000001fff057819 */ /* 0x000fe400000114d1 */
[----:B------:R-:W-:Y:S02]  /*ede0*/  ISETP.GE.AND P3, PT, R209, UR4, PT ;  /* 0x00000004d1007c0c */ /* 0x000fe4000bf66270 */
[----:B------:R-:W-:Y:S02]  /*edf0*/  ISETP.GE.AND P2, PT, R214, UR4, PT ;  /* 0x00000004d6007c0c */ /* 0x000fe4000bf46270 */
[----:B------:R-:W-:Y:S02]  /*ee00*/  ISETP.GE.AND P1, PT, R213, UR4, PT ;  /* 0x00000004d5007c0c */ /* 0x000fe4000bf26270 */
[----:B------:R-:W-:Y:S02]  /*ee10*/  ISETP.GE.AND P0, PT, R215, UR4, PT ;  /* 0x00000004d7007c0c */ /* 0x000fe4000bf06270 */
[----:B------:R-:W-:-:S02]  /*ee20*/  SHF.R.S32.HI R9, RZ, 0x1f, R214 ;  /* 0x0000001fff097819 */ /* 0x000fc400000114d6 */
[----:B------:R-:W-:-:S03]  /*ee30*/  SHF.R.S32.HI R6, RZ, 0x1f, R213 ;  /* 0x0000001fff067819 */ /* 0x000fc600000114d5 */
[CC--:B----4-:R-:W-:Y:S02]  /*ee40*/  @!P3 LEA R10, P5, R209.reuse, R14.reuse, 0x1 ;  /* 0x0000000ed10ab211 */ /* 0x0d0fe400078a08ff */
[C---:B------:R-:W-:Y:S02]  /*ee50*/  @!P2 LEA R12, P4, R214.reuse, R14, 0x1 ;  /* 0x0000000ed60ca211 */ /* 0x040fe400078808ff */
[----:B---3--:R-:W-:Y:S02]  /*ee60*/  @!P3 LEA.HI.X R11, R209, R0, R5, 0x1, P5 ;  /* 0x00000000d10bb211 */ /* 0x008fe400028f0c05 */
[----:B------:R-:W-:Y:S02]  /*ee70*/  @!P1 LEA R20, P5, R213, R14, 0x1 ;  /* 0x0000000ed5149211 */ /* 0x000fe400078a08ff */
[----:B------:R-:W-:Y:S01]  /*ee80*/  @!P2 LEA.HI.X R13, R214, R0, R9, 0x1, P4 ;  /* 0x00000000d60da211 */ /* 0x000fe200020f0c09 */
[----:B------:R3:W-:Y:S01]  /*ee90*/  @!P3 ST.E.128 desc[UR40][R10.64], RZ ;  /* 0x000000ff0a00b985 */ /* 0x0007e2000c101d28 */
[----:B------:R-:W-:-:S02]  /*eea0*/  SHF.R.S32.HI R5, RZ, 0x1f, R215 ;  /* 0x0000001fff057819 */ /* 0x000fc400000114d7 */
[----:B------:R-:W-:Y:S01]  /*eeb0*/  @!P0 LEA R14, P4, R215, R14, 0x1 ;  /* 0x0000000ed70e8211 */ /* 0x000fe200078808ff */
[----:B------:R3:W-:Y:S01]  /*eec0*/  @!P2 ST.E.128 desc[UR40][R12.64], RZ ;  /* 0x000000ff0c00a985 */ /* 0x0007e2000c101d28 */
[-C--:B------:R-:W-:Y:S02]  /*eed0*/  @!P1 LEA.HI.X R21, R213, R0.reuse, R6, 0x1, P5 ;  /* 0x00000000d5159211 */ /* 0x080fe400028f0c06 */
[----:B------:R-:W-:-:S03]  /*eee0*/  @!P0 LEA.HI.X R15, R215, R0, R5, 0x1, P4 ;  /* 0x00000000d70f8211 */ /* 0x000fc600020f0c05 */
[----:B------:R3:W-:Y:S04]  /*eef0*/  @!P1 ST.E.128 desc[UR40][R20.64], RZ ;  /* 0x000000ff14009985 */ /* 0x0007e8000c101d28 */
[----:B------:R3:W-:Y:S02]  /*ef00*/  @!P0 ST.E.128 desc[UR40][R14.64], RZ ;  /* 0x000000ff0e008985 */ /* 0x0007e4000c101d28 */
.L_x_9816:
[----:B------:R-:W-:Y:S05]  /*ef10*/  BSYNC B1 ;  /* 0x0000000000017941 */ /* 0x000fea0003800000 */
.L_x_9815:
[----:B------:R-:W-:-:S03]  /*ef20*/  UMOV UR4, 0xffffffff ;  /* 0xffffffff00047882 */ /* 0x000fc60000000000 */
[----:B------:R-:W-:Y:S05]  /*ef30*/  BRA.DIV UR4, `(.L_x_9817) ;  /* 0x0000008204b87947 */ /* 0x000fea000b800000 */
[----:B---3--:R3:W0:Y:S04]  /*ef40*/  SHFL.IDX PT, R0, R4, 0x1, 0x181f ;  /* 0x00381f0004007f89 */ /* 0x00862800000e0000 */
[----:B----4-:R3:W4:Y:S02]  /*ef50*/  SHFL.IDX PT, R14, R3, 0x1, 0x181f ;  /* 0x00381f00030e7f89 */ /* 0x01072400000e0000 */
.L_x_10012:
[----:B------:R-:W-:Y:S01]  /*ef60*/  VIADD R5, R7, 0x20 ;  /* 0x0000002007057836 */ /* 0x000fe20000000000 */
[----:B------:R-:W-:Y:S04]  /*ef70*/  BSSY B1, `(.L_x_9818) ;  /* 0x0000018000017945 */ /* 0x000fe80003800000 */
        /* <DEDUP_REMOVED lines=12> */
[----:B0-----:R-:W-:Y:S02]  /*f040*/  @!P3 LEA.HI.X R11, R209, R0, R6, 0x1, P5 ;  /* 0x00000000d10bb211 */ /* 0x001fe400028f0c06 */
        /* <DEDUP_REMOVED lines=10> */
.L_x_9819:
[----:B------:R-:W-:Y:S05]  /*f0f0*/  BSYNC B1 ;  /* 0x0000000000017941 */ /* 0x000fea0003800000 */
.L_x_9818:
[----:B------:R-:W-:-:S03]  /*f100*/  UMOV UR4, 0xffffffff ;  /* 0xffffffff00047882 */ /* 0x000fc60000000000 */
[----:B------:R-:W-:Y:S05]  /*f110*/  BRA.DIV UR4, `(.L_x_9820) ;  /* 0x0000008204887947 */ /* 0x000fea000b800000 */
[----:B0-----:R0:W0:Y:S04]  /*f120*/  SHFL.IDX PT, R0, R4, 0x2, 0x181f ;  /* 0x00581f0004007f89 */ /* 0x00102800000e0000 */
[----:B----4-:R4:W0:Y:S02]  /*f130*/  SHFL.IDX PT, R14, R3, 0x2, 0x181f ;  /* 0x00581f00030e7f89 */ /* 0x01082400000e0000 */
.L_x_10016:
        /* <DEDUP_REMOVED lines=12> */
[CC--:B0-----:R-:W-:Y:S02]  /*f200*/  @!P3 LEA R10, P5, R209.reuse, R14.reuse, 0x1 ;  /* 0x0000000ed10ab211 */ /* 0x0c1fe400078a08ff */
[C---:B------:R-:W-:Y:S02]  /*f210*/  @!P2 LEA R12, P4, R214.reuse, R14, 0x1 ;  /* 0x0000000ed60ca211 */ /* 0x040fe400078808ff */
[----:B------:R-:W-:Y:S02]  /*f220*/  @!P3 LEA.HI.X R11, R209, R0, R6, 0x1, P5 ;  /* 0x00000000d10bb211 */ /* 0x000fe400028f0c06 */
        /* <DEDUP_REMOVED lines=10> */
.L_x_9822:
[----:B------:R-:W-:Y:S05]  /*f2d0*/  BSYNC B1 ;  /* 0x0000000000017941 */ /* 0x000fea0003800000 */
.L_x_9821:
[----:B------:R-:W-:-:S03]  /*f2e0*/  UMOV UR4, 0xffffffff ;  /* 0xffffffff00047882 */ /* 0x000fc60000000000 */
[----:B------:R-:W-:Y:S05]  /*f2f0*/  BRA.DIV UR4, `(.L_x_9823) ;  /* 0x0000008204587947 */ /* 0x000fea000b800000 */
[----:B0-----:R0:W0:Y:S04]  /*f300*/  SHFL.IDX PT, R0, R4, 0x3, 0x181f ;  /* 0x00781f0004007f89 */ /* 0x00102800000e0000 */
[----:B------:R0:W0:Y:S02]  /*f310*/  SHFL.IDX PT, R14, R3, 0x3, 0x181f ;  /* 0x00781f00030e7f89 */ /* 0x00002400000e0000 */
.L_x_10020:
[----:B0-234-:R-:W-:-:S05]  /*f320*/  VIADD R3, R7, 0x60 ;  /* 0x0000006007037836 */ /* 0x01dfca0000000000 */
        /* <DEDUP_REMOVED lines=9> */
[----:B------:R-:W-:Y:S02]  /*f3c0*/  SHF.R.S32.HI R11, RZ, 0x1f, R213 ;  /* 0x0000001fff0b7819 */ /* 0x000fe400000114d5 */
[----:B------:R-:W-:Y:S02]  /*f3d0*/  SHF.R.S32.HI R10, RZ, 0x1f, R215 ;  /* 0x0000001fff0a7819 */ /* 0x000fe400000114d7 */
[CC--:B------:R-:W-:Y:S02]  /*f3e0*/  @!P3 LEA R4, P5, R209.reuse, R14.reuse, 0x1 ;  /* 0x0000000ed104b211 */ /* 0x0c0fe400078a08ff */
[----:B------:R-:W-:Y:S02]  /*f3f0*/  @!P2 LEA R6, P4, R214, R14, 0x1 ;  /* 0x0000000ed606a211 */ /* 0x000fe400078808ff */
[----:B------:R-:W-:Y:S02]  /*f400*/  @!P3 LEA.HI.X R5, R209, R0, R9, 0x1, P5 ;  /* 0x00000000d105b211 */ /* 0x000fe400028f0c09 */
[----:B------:R-:W-:-:S02]  /*f410*/  @!P1 LEA R8, P5, R213, R14, 0x1 ;  /* 0x0000000ed5089211 */ /* 0x000fc400078a08ff */
[----:B------:R-:W-:Y:S01]  /*f420*/  @!P2 LEA.HI.X R7, R214, R0, R12, 0x1, P4 ;  /* 0x00000000d607a211 */ /* 0x000fe200020f0c0c */
[----:B------:R0:W-:Y:S01]  /*f430*/  @!P3 ST.E.128 desc[UR40][R4.64], RZ ;  /* 0x000000ff0400b985 */ /* 0x0001e2000c101d28 */
[----:B------:R-:W-:Y:S02]  /*f440*/  @!P0 LEA R14, P4, R215, R14, 0x1 ;  /* 0x0000000ed70e8211 */ /* 0x000fe400078808ff */
[-C--:B------:R-:W-:Y:S01]  /*f450*/  @!P1 LEA.HI.X R9, R213, R0.reuse, R11, 0x1, P5 ;  /* 0x00000000d5099211 */ /* 0x080fe200028f0c0b */
[----:B------:R0:W-:Y:S01]  /*f460*/  @!P2 ST.E.128 desc[UR40][R6.64], RZ ;  /* 0x000000ff0600a985 */ /* 0x0001e2000c101d28 */
[----:B------:R-:W-:-:S03]  /*f470*/  @!P0 LEA.HI.X R15, R215, R0, R10, 0x1, P4 ;  /* 0x00000000d70f8211 */ /* 0x000fc600020f0c0a */
[----:B------:R0:W-:Y:S04]  /*f480*/  @!P1 ST.E.128 desc[UR40][R8.64], RZ ;  /* 0x000000ff08009985 */ /* 0x0001e8000c101d28 */
[----:B------:R0:W-:Y:S02]  /*f490*/  @!P0 ST.E.128 desc[UR40][R14.64], RZ ;  /* 0x000000ff0e008985 */ /* 0x0001e4000c101d28 */
.L_x_9810:
[----:B------:R-:W-:Y:S05]  /*f4a0*/  BSYNC B0 ;  /* 0x0000000000007941 */ /* 0x000fea0003800000 */
.L_x_9801:
[----:B------:R-:W-:Y:S02]  /*f4b0*/  ULDC UR4, c[0x0][0xc3c] ;  /* 0x00030f0000047ab9 */ /* 0x000fe40000000800 */
[----:B-1----:R-:W-:-:S13]  /*f4c0*/  ISETP.GE.AND P0, PT, R91, UR4, PT ;  /* 0x000000045b007c0c */ /* 0x002fda000bf06270 */
[----:B------:R-:W-:Y:S05]  /*f4d0*/  @!P0 BRA `(.L_x_9824) ;  /* 0xffffff1800dc8947 */ /* 0x000fea000383ffff */
[----:B------:R-:W-:Y:S05]  /*f4e0*/  BRA `(.L_x_9691) ;  /* 0x0000007400407947 */ /* 0x000fea0003800000 */
.L_x_9689:
[----:B------:R-:W-:-:S08]  /*f4f0*/  NOP ;  /* 0x0000000000007918 */ /* 0x000fd00000000000 */
[----:B--2---:R-:W0:-:S00]  /*f500*/  USETMAXREG.DEALLOC.CTAPOOL 0x18 ;  /* 0x00000018000079c8 */ /* 0x004e0000080e0500 */
        /* <DEDUP_REMOVED lines=16> */
.L_x_9825:
        /* <DEDUP_REMOVED lines=42> */
.L_x_9831:
        /* <DEDUP_REMOVED lines=12> */
.L_x_9830:
[----:B------:R-:W-:Y:S05]  /*f970*/  BSYNC B0 ;  /* 0x0000000000007941 */ /* 0x000fea0003800000 */
.L_x_9829:
        /* <DEDUP_REMOVED lines=22> */
.L_x_9827:
        /* <DEDUP_REMOVED lines=16> */
.L_x_9832:
        /* <DEDUP_REMOVED lines=25> */
.L_x_9828:
[----:B------:R-:W-:Y:S02]  /*fd70*/  IMAD.MOV.U32 R17, RZ, RZ, RZ ;  /* 0x000000ffff117224 */ /* 0x000fe400078e00ff */
[----:B------:R-:W-:Y:S02]  /*fd80*/  IMAD.U32 R16, RZ, RZ, UR6 ;  /* 0x00000006ff107e24 */ /* 0x000fe4000f8e00ff */
[----:B------:R-:W-:-:S07]  /*fd90*/  IMAD.MOV.U32 R18, RZ, RZ, RZ ;  /* 0x000000ffff127224 */ /* 0x000fce00078e00ff */
.L_x_9833:
[----:B------:R-:W-:-:S13]  /*fda0*/  ISETP.NE.AND P0, PT, R5, RZ, PT ;  /* 0x000000ff0500720c */ /* 0x000fda0003f05270 */
[----:B------:R-:W0:Y:S01]  /*fdb0*/  @!P0 S2R R3, SR_CgaCtaId ;  /* 0x0000000000038919 */ /* 0x000e220000008800 */
[----:B------:R-:W-:-:S04]  /*fdc0*/  @!P0 MOV R0, 0x400 ;  /* 0x0000040000008802 */ /* 0x000fc80000000f00 */
[----:B0-----:R-:W-:-:S05]  /*fdd0*/  @!P0 LEA R0, R3, R0, 0x18 ;  /* 0x0000000003008211 */ /* 0x001fca00078ec0ff */
[----:B------:R2:W-:Y:S01]  /*fde0*/  @!P0 STS.128 [R0+0x228d0], R16 ;  /* 0x0228d01000008388 */ /* 0x0005e20000000c00 */
[----:B------:R-:W-:Y:S06]  /*fdf0*/  BAR.ARV 0x5, 0x180 ;  /* 0x0146000000007b1d */ /* 0x000fec0000002000 */
.L_x_9826:
        /* <DEDUP_REMOVED lines=33> */
.L_x_9974:
[----:B0-2---:R-:W0:Y:S02]  /*10010*/  LDC.64 R2, c[0x0][0xc88] ;  /* 0x00032200ff027b82 */ /* 0x005e240000000a00 */
[----:B0-----:R-:W-:-:S05]  /*10020*/  IMAD.WIDE R2, R19, 0x4, R2 ;  /* 0x0000000413027825 */ /* 0x001fca00078e0202 */
[----:B------:R-:W2:Y:S01]  /*10030*/  LDG.E R15, desc[UR40][R2.64] ;  /* 0x00000028020f7981 */ /* 0x000ea2000c1e1900 */
[----:B------:R-:W-:Y:S05]  /*10040*/  YIELD ;  /* 0x0000000000007946 */ /* 0x000fea0003800000 */
[----:B------:R-:W-:Y:S01]  /*10050*/  ULDC.64 UR4, c[0x0][0xa28] ;  /* 0x00028a0000047ab9 */ /* 0x000fe20000000a00 */
[----:B---3--:R-:W-:Y:S01]  /*10060*/  IMAD.MOV.U32 R0, RZ, RZ, RZ ;  /* 0x000000ffff007224 */ /* 0x008fe200078e00ff */
        /* <DEDUP_REMOVED lines=14> */
[----:B-1---5:R1:W5:Y:S01]  /*10150*/  @P0 LDG.E R0, desc[UR40][R2.64] ;  /* 0x0000002802000981 */ /* 0x022362000c1e1900 */
        /* <DEDUP_REMOVED lines=43> */
.L_x_9835:
        /* <DEDUP_REMOVED lines=12> */
.L_x_9836:
[----:B------:R-:W-:Y:S05]  /*104d0*/  @!P0 BRA `(.L_x_9837) ;  /* 0x00000000000c8947 */ /* 0x000fea0003800000 */
[----:B------:R-:W2:Y:S04]  /*104e0*/  LDG.E R4, desc[UR40][R8.64] ;  /* 0x0000002808047981 */ /* 0x000ea8000c1e1900 */
[----:B------:R-:W2:Y:S02]  /*104f0*/  LDG.E R2, desc[UR40][R8.64+0x4] ;  /* 0x0000042808027981 */ /* 0x000ea4000c1e1900 */
[----:B--2---:R-:W-:-:S07]  /*10500*/  IMAD.IADD R2, R2, 0x1, -R4 ;  /* 0x0000000102027824 */ /* 0x004fce00078e0a04 */
.L_x_9837:
[----:B-----5:R-:W-:Y:S02]  /*10510*/  IMAD.IADD R0, R2, 0x1, -R0 ;  /* 0x0000000102007824 */ /* 0x020fe400078e0a00 */
[----:B------:R-:W2:Y:S04]  /*10520*/  @P1 LDG.E R2, desc[UR40][R6.64] ;  /* 0x0000002806021981 */ /* 0x000ea8000c1e1900 */
[----:B------:R-:W2:Y:S01]  /*10530*/  @P1 LDG.E R6, desc[UR40][R6.64+0x4] ;  /* 0x0000042806061981 */ /* 0x000ea2000c1e1900 */
[----:B------:R-:W-:Y:S01]  /*10540*/  BSSY B0, `(.L_x_9838) ;  /* 0x0000150000007945 */ /* 0x000fe20003800000 */
[----:B--2---:R-:W-:-:S04]  /*10550*/  @P1 IMAD.IADD R10, R6, 0x1, -R2 ;  /* 0x00000001060a1824 */ /* 0x004fc800078e0a02 */
[----:B0-----:R-:W-:-:S04]  /*10560*/  IMAD.IADD R4, R0, 0x1, R10 ;  /* 0x0000000100047824 */ /* 0x001fc800078e020a */
[----:B------:R-:W-:Y:S01]  /*10570*/  VIADD R2, R4, 0x5f ;  /* 0x0000005f04027836 */ /* 0x000fe20000000000 */
[----:B------:R0:W-:Y:S03]  /*10580*/  STL [R1+0x50], R4 ;  /* 0x0000500401007387 */ /* 0x0001e60000100800 */
[----:B------:R-:W-:-:S05]  /*10590*/  IMAD.HI R2, R2, 0x2aaaaaab, RZ ;  /* 0x2aaaaaab02027827 */ /* 0x000fca00078e02ff */
[----:B0-----:R-:W-:-:S04]  /*105a0*/  SHF.R.U32.HI R4, RZ, 0x1f, R2 ;  /* 0x0000001fff047819 */ /* 0x001fc80000011602 */
[----:B------:R-:W-:-:S05]  /*105b0*/  LEA.HI.SX32 R5, R2, R4, 0x1c ;  /* 0x0000000402057211 */ /* 0x000fca00078fe2ff */
[--C-:B------:R-:W-:Y:S01]  /*105c0*/  IMAD R2, R5, 0x60, -R0.reuse ;  /* 0x0000006005027824 */ /* 0x100fe200078e0a00 */
[----:B------:R0:W-:Y:S01]  /*105d0*/  STL [R1+0x30], R5 ;  /* 0x0000300501007387 */ /* 0x0001e20000100800 */
[----:B------:R-:W-:-:S03]  /*105e0*/  IMAD.MOV R0, RZ, RZ, -R0 ;  /* 0x000000ffff007224 */ /* 0x000fc600078e0a00 */
[----:B------:R-:W-:Y:S02]  /*105f0*/  VIMNMX R10, R2, R10, PT ;  /* 0x0000000a020a7248 */ /* 0x000fe40003fe0100 */
[----:B------:R-:W-:-:S04]  /*10600*/  VIMNMX R0, RZ, R0, !PT ;  /* 0x00000000ff007248 */ /* 0x000fc80007fe0100 */
[----:B------:R-:W-:Y:S01]  /*10610*/  ISETP.GT.AND P0, PT, R10, R0, PT ;  /* 0x000000000a00720c */ /* 0x000fe20003f04270 */
[----:B0-----:R-:W-:-:S05]  /*10620*/  IMAD.WIDE.U32 R4, R0, -0x55555555, RZ ;  /* 0xaaaaaaab00047825 */ /* 0x001fca00078e00ff */
        /* <DEDUP_REMOVED lines=16> */
.L_x_10023:
[----:B-1----:R-:W-:Y:S02]  /*10730*/  ISETP.NE.AND P0, PT, R14, RZ, PT ;  /* 0x000000ff0e00720c */ /* 0x002fe40003f05270 */
[----:B------:R-:W-:-:S11]  /*10740*/  PLOP3.LUT P6, PT, PT, PT, PT, 0x8, 0x0 ;  /* 0x000000000000781c */ /* 0x000fd60003fce170 */
[----:B------:R-:W-:Y:S05]  /*10750*/  @P0 BRA `(.L_x_9841) ;  /* 0x00000000000c0947 */ /* 0x000fea0003800000 */
[----:B------:R-:W-:-:S03]  /*10760*/  UMOV UR4, 0xffffffff ;  /* 0xffffffff00047882 */ /* 0x000fc60000000000 */
[----:B------:R-:W-:Y:S05]  /*10770*/  BRA.DIV UR4, `(.L_x_9842) ;  /* 0x0000006e04b47947 */ /* 0x000fea000b800000 */
[----:B------:R-:W-:-:S13]  /*10780*/  ELECT P6, URZ, PT ;  /* 0x00000000003f782f */ /* 0x000fda00038c0000 */
.L_x_9841:
        /* <DEDUP_REMOVED lines=10> */
.L_x_10026:
[----:B------:R-:W-:Y:S05]  /*10830*/  BSYNC B1 ;  /* 0x0000000000017941 */ /* 0x000fea0003800000 */
.L_x_9843:
[----:B------:R-:W-:Y:S04]  /*10840*/  BSSY B1, `(.L_x_9845) ;  /* 0x0000083000017945 */ /* 0x000fe80003800000 */
[----:B------:R-:W-:Y:S05]  /*10850*/  @!P6 BRA `(.L_x_9846) ;  /* 0x000000080004e947 */ /* 0x000fea0003800000 */
[----:B------:R-:W2:Y:S04]  /*10860*/  LDL R6, [R1+0x4] ;  /* 0x0000040001067983 */ /* 0x000ea80000100800 */
[----:B------:R-:W3:Y:S01]  /*10870*/  LDL R7, [R1+0xc] ;  /* 0x00000c0001077983 */ /* 0x000ee20000100800 */
[----:B0-----:R-:W0:Y:S01]  /*10880*/  S2R R5, SR_TID.X ;  /* 0x0000000000057919 */ /* 0x001e220000002100 */
        /* <DEDUP_REMOVED lines=9> */
.L_x_10027:
[----:B------:R-:W-:Y:S05]  /*10920*/  BSYNC B2 ;  /* 0x0000000000027941 */ /* 0x000fea0003800000 */
.L_x_9847:
        /* <DEDUP_REMOVED lines=9> */
.L_x_9850:
[----:B------:R-:W-:Y:S05]  /*109c0*/  BSYNC B2 ;  /* 0x0000000000027941 */ /* 0x000fea0003800000 */
.L_x_9849:
        /* <DEDUP_REMOVED lines=14> */
.L_x_9851:
        /* <DEDUP_REMOVED lines=13> */
.L_x_10028:
[----:B------:R-:W-:Y:S05]  /*10b80*/  BSYNC B2 ;  /* 0x0000000000027941 */ /* 0x000fea0003800000 */
.L_x_9852:
        /* <DEDUP_REMOVED lines=11> */
.L_x_9855:
[----:B------:R-:W-:Y:S05]  /*10c40*/  BSYNC B2 ;  /* 0x0000000000027941 */ /* 0x000fea0003800000 */
.L_x_9854:
        /* <DEDUP_REMOVED lines=11> */
.L_x_9856:
        /* <DEDUP_REMOVED lines=15> */
.L_x_9857:
        /* <DEDUP_REMOVED lines=15> */
.L_x_9858:
        /* <DEDUP_REMOVED lines=15> */
.L_x_9859:
        /* <DEDUP_REMOVED lines=10> */
.L_x_9846:
[----:B------:R-:W-:Y:S05]  /*11070*/  BSYNC B1 ;  /* 0x0000000000017941 */ /* 0x000fea0003800000 */
.L_x_9845:
        /* <DEDUP_REMOVED lines=13> */
.L_x_9875:
        /* <DEDUP_REMOVED lines=14> */
.L_x_10029:
[----:B------:R-:W-:Y:S05]  /*11230*/  BSYNC B2 ;  /* 0x0000000000027941 */ /* 0x000fea0003800000 */
.L_x_9862:
        /* <DEDUP_REMOVED lines=9> */
.L_x_9865:
[----:B------:R-:W-:Y:S05]  /*112d0*/  BSYNC B2 ;  /* 0x0000000000027941 */ /* 0x000fea0003800000 */
.L_x_9864:
        /* <DEDUP_REMOVED lines=13> */
.L_x_9866:
        /* <DEDUP_REMOVED lines=13> */
.L_x_10030:
[----:B------:R-:W-:Y:S05]  /*11480*/  BSYNC B2 ;  /* 0x0000000000027941 */ /* 0x000fea0003800000 */
.L_x_9867:
        /* <DEDUP_REMOVED lines=11> */
.L_x_9870:
[----:B------:R-:W-:Y:S05]  /*11540*/  BSYNC B2 ;  /* 0x0000000000027941 */ /* 0x000fea0003800000 */
.L_x_9869:
        /* <DEDUP_REMOVED lines=11> */
.L_x_9871:
        /* <DEDUP_REMOVED lines=15> */
.L_x_9872:
        /* <DEDUP_REMOVED lines=15> */
.L_x_9873:
        /* <DEDUP_REMOVED lines=15> */
.L_x_9874:
        /* <DEDUP_REMOVED lines=10> */
.L_x_9861:
[----:B------:R-:W-:Y:S05]  /*11970*/  BSYNC B1 ;  /* 0x0000000000017941 */ /* 0x000fea0003800000 */
.L_x_9860:
        /* <DEDUP_REMOVED lines=12> */
.L_x_9839:
[----:B------:R-:W-:Y:S05]  /*11a40*/  BSYNC B0 ;  /* 0x0000000000007941 */ /* 0x000fea0003800000 */
.L_x_9838:
        /* <DEDUP_REMOVED lines=11> */
[----:B------:R-:W-:Y:S02]  /*11b00*/  VOTEU.ANY UR4, UPT, PT ;  /* 0x0000000000047886 */ /* 0x000fe400038e0100 */
        /* <DEDUP_REMOVED lines=9> */
[----:B0-----:R-:W-:Y:S01]  /*11ba0*/  IADD3 R16, R0, UR36, R7 ;  /* 0x0000002400107c10 */ /* 0x001fe2000fffe007 */
[----:B------:R-:W-:Y:S06]  /*11bb0*/  BRA `(.L_x_9878) ;  /* 0x0000004000147947 */ /* 0x000fec0003800000 */
.L_x_9877:
        /* <DEDUP_REMOVED lines=21> */
.L_x_9880:
[----:B------:R-:W-:Y:S05]  /*11d10*/  BSYNC B6 ;  /* 0x0000000000067941 */ /* 0x000fea0003800000 */
.L_x_9879:
        /* <DEDUP_REMOVED lines=21> */
.L_x_9883:
        /* <DEDUP_REMOVED lines=16> */
.L_x_9882:
[----:B------:R-:W-:Y:S05]  /*11f70*/  BSYNC B6 ;  /* 0x0000000000067941 */ /* 0x000fea0003800000 */
.L_x_9881:
        /* <DEDUP_REMOVED lines=26> */
.L_x_10033:
        /* <DEDUP_REMOVED lines=11> */
.L_x_10036:
        /* <DEDUP_REMOVED lines=25> */
.L_x_9887:
[----:B------:R-:W2:Y:S04]  /*12360*/  LDL R7, [R1+0x4] ;  /* 0x0000040001077983 */ /* 0x000ea80000100800 */
[----:B01----:R-:W2:Y:S04]  /*12370*/  LDL R0, [R1+0x8] ;  /* 0x0000080001007983 */ /* 0x003ea80000100800 */
[----:B------:R-:W3:Y:S01]  /*12380*/  LDL R2, [R1+0x14] ;  /* 0x0000140001027983 */ /* 0x000ee20000100800 */
[----:B--2---:R-:W-:Y:S01]  /*12390*/  IMAD R0, R0, 0x8, R7 ;  /* 0x0000000800007824 */ /* 0x004fe200078e0207 */
[----:B---3--:R-:W-:-:S04]  /*123a0*/  SHF.L.U32 R2, R2, 0x1f, RZ ;  /* 0x0000001f02027819 */ /* 0x008fc800000006ff */
[----:B------:R-:W0:Y:S02]  /*123b0*/  SYNCS.PHASECHK.TRANS64.TRYWAIT P0, [R0+URZ+0x22840], R2 ;  /* 0x02284002000075a7 */ /* 0x000e24000800017f */
[----:B0-----:R-:W-:Y:S05]  /*123c0*/  @!P0 BRA `(.L_x_9888) ;  /* 0x00000054007c8947 */ /* 0x001fea0003800000 */
.L_x_10037:
        /* <DEDUP_REMOVED lines=11> */
.L_x_9889:
[----:B------:R-:W2:Y:S04]  /*12480*/  LDL R7, [R1+0x4] ;  /* 0x0000040001077983 */ /* 0x000ea80000100800 */
[----:B------:R-:W2:Y:S04]  /*12490*/  LDL R6, [R1+0x8] ;  /* 0x0000080001067983 */ /* 0x000ea80000100800 */
[----:B------:R-:W3:Y:S04]  /*124a0*/  LDL R5, [R1+0x5c] ;  /* 0x00005c0001057983 */ /* 0x000ee80000100800 */
[----:B------:R-:W4:Y:S04]  /*124b0*/  LDL R4, [R1+0x24] ;  /* 0x0000240001047983 */ /* 0x000f280000100800 */
[----:B------:R-:W5:Y:S04]  /*124c0*/  LDL R3, [R1] ;  /* 0x0000000001037983 */ /* 0x000f680000100800 */
[----:B0-----:R-:W5:Y:S01]  /*124d0*/  LDL.LU R2, [R1+0x1c] ;  /* 0x00001c0001027983 */ /* 0x001f620000300800 */
[----:B------:R-:W-:Y:S01]  /*124e0*/  R2UR UR9, R0 ;  /* 0x00000000000972ca */ /* 0x000fe200000e0000 */
[----:B------:R-:W-:Y:S01]  /*124f0*/  UIADD3 UR6, UP0, UR38, 0x370, URZ ;  /* 0x0000037026067890 */ /* 0x000fe2000ff1e03f */
[----:B------:R-:W-:Y:S01]  /*12500*/  PLOP3.LUT P0, PT, PT, PT, PT, 0x80, 0x0 ;  /* 0x000000000000781c */ /* 0x000fe20003f0f070 */
[----:B------:R-:W-:Y:S01]  /*12510*/  UMOV UR5, 0x14f00000 ;  /* 0x14f0000000057882 */ /* 0x000fe20000000000 */
[----:B------:R-:W-:Y:S01]  /*12520*/  R2UR UR12, R18 ;  /* 0x00000000120c72ca */ /* 0x000fe200000e0000 */
[----:B------:R-:W-:Y:S01]  /*12530*/  UIADD3.X UR7, URZ, UR39, URZ, UP0, !UPT ;  /* 0x000000273f077290 */ /* 0x000fe200087fe43f */
[----:B------:R-:W-:-:S07]  /*12540*/  UMOV UR10, URZ ;  /* 0x0000003f000a7c82 */ /* 0x000fce0008000000 */
        /* <DEDUP_REMOVED lines=9> */
[----:B------:R-:W-:-:S03]  /*125e0*/  UIMAD UR11, UR11, 0x60, UR4 ;  /* 0x000000600b0b78a4 */ /* 0x000fc6000f8e0204 */
[----:B------:R-:W-:Y:S01]  /*125f0*/  UMOV UR4, 0x0 ;  /* 0x0000000000047882 */ /* 0x000fe20000000000 */
[----:B------:R1:W-:Y:S05]  /*12600*/  STL [R1+0x1c], R2 ;  /* 0x00001c0201007387 */ /* 0x0003ea0000100800 */
[----:B------:R1:W-:Y:S01]  /*12610*/  UTMALDG.4D [UR8], [UR6], desc[UR4] ;  /* 0x00000408060075b4 */ /* 0x0003e20008019000 */
[----:B------:R-:W-:Y:S02]  /*12620*/  NOP ;  /* 0x0000000000007918 */ /* 0x000fe40000000000 */
.L_x_9885:
[----:B-1----:R-:W2:Y:S04]  /*12630*/  LDL R2, [R1+0x4] ;  /* 0x0000040001027983 */ /* 0x002ea80000100800 */
        /* <DEDUP_REMOVED lines=42> */
.L_x_9891:
[----:B------:R-:W-:Y:S05]  /*128e0*/  BSYNC B6 ;  /* 0x0000000000067941 */ /* 0x000fea0003800000 */
.L_x_9890:
[----:B-1----:R-:W2:Y:S01]  /*128f0*/  LDL.LU R4, [R1+0x38] ;  /* 0x0000380001047983 */ /* 0x002ea20000300800 */
[----:B------:R-:W0:Y:S01]  /*12900*/  LDC R7, c[0x0][0x448] ;  /* 0x00011200ff077b82 */ /* 0x000e220000000800 */
        /* <DEDUP_REMOVED lines=8> */
[----:B0-----:R-:W-:Y:S01]  /*12990*/  ISETP.NE.AND P0, PT, R7, 0x1, PT ;  /* 0x000000010700780c */ /* 0x001fe20003f05270 */
[----:B------:R-:W0:Y:S02]  /*129a0*/  S2R R8, SR_TID.X ;  /* 0x0000000000087919 */ /* 0x000e240000002100 */
[----:B0-----:R-:W-:-:S05]  /*129b0*/  IMAD.SHL.U32 R9, R8, 0x8, RZ ;  /* 0x0000000808097824 */ /* 0x001fca00078e00ff */
        /* <DEDUP_REMOVED lines=41> */
[----:B-1----:R-:W-:Y:S09]  /*12c50*/  BRA.DIV UR4, `(.L_x_9892) ;  /* 0x0000004e046c7947 */ /* 0x002ff2000b800000 */
[----:B------:R-:W2:Y:S01]  /*12c60*/  LDL.LU R6, [R1+0x54] ;  /* 0x0000540001067983 */ /* 0x000ea20000300800 */
[----:B------:R-:W0:Y:S02]  /*12c70*/  S2R R5, SR_TID.X ;  /* 0x0000000000057919 */ /* 0x000e240000002100 */
[----:B0-----:R-:W-:-:S04]  /*12c80*/  LOP3.LUT R5, R5, 0x7f, RZ, 0xc0, !PT ;  /* 0x0000007f05057812 */ /* 0x001fc800078ec0ff */
[----:B------:R-:W-:-:S05]  /*12c90*/  SHF.R.U32.HI R5, RZ, 0x3, R5 ;  /* 0x00000003ff057819 */ /* 0x000fca0000011605 */
[----:B------:R-:W-:-:S04]  /*12ca0*/  IMAD.IADD R2, R5, 0x1, R17 ;  /* 0x0000000105027824 */ /* 0x000fc800078e0211 */
[----:B------:R-:W-:Y:S02]  /*12cb0*/  VIADD R5, R2, 0x10 ;  /* 0x0000001002057836 */ /* 0x000fe40000000000 */
[----:B--2---:R-:W-:Y:S02]  /*12cc0*/  IMAD R3, R6, R7, RZ ;  /* 0x0000000706037224 */ /* 0x004fe400078e02ff */
[----:B------:R-:W0:Y:S04]  /*12cd0*/  SHFL.IDX PT, R7, R4, RZ, 0x181f ;  /* 0x00181fff04077589 */ /* 0x000e2800000e0000 */
[----:B------:R-:W1:Y:S01]  /*12ce0*/  SHFL.IDX PT, R6, R0, RZ, 0x181f ;  /* 0x00181fff00067589 */ /* 0x000e6200000e0000 */
        /* <DEDUP_REMOVED lines=59> */
[----:B------:R-:W-:Y:S01]  /*130a0*/  @!P1 IMAD.MOV.U32 R6, RZ, RZ, R5 ;  /* 0x000000ffff069224 */ /* 0x000fe200078e0005 */
[----:B------:R-:W0:Y:S04]  /*130b0*/  SHFL.IDX PT, R0, R0, 0x7, 0x181f ;  /* 0x00f81f0000007f89 */ /* 0x000e2800000e0000 */
[----:B------:R1:W-:Y:S04]  /*130c0*/  @!P1 LDGSTS.E.BYPASS.LTC128B.128 [R10+0x1b400], desc[UR40][R6.64], !P0 ;  /* 0x1b400000060a9fae */ /* 0x0003e8000c101d68 */
[----:B------:R-:W2:Y:S02]  /*130d0*/  SHFL.IDX PT, R4, R4, 0x7, 0x181f ;  /* 0x00f81f0004047f89 */ /* 0x000ea400000e0000 */
.L_x_10054:
[----:B------:R3:W5:Y:S01]  /*130e0*/  LDL R9, [R1+0x4] ;  /* 0x0000040001097983 */ /* 0x0007620000100800 */
[----:B------:R-:W4:Y:S01]  /*130f0*/  S2R R5, SR_TID.X ;  /* 0x0000000000057919 */ /* 0x000f220000002100 */
[----:B------:R-:W-:-:S05]  /*13100*/  VIADD R2, R2, 0x70 ;  /* 0x0000007002027836 */ /* 0x000fca0000000000 */
[----:B------:R-:W-:Y:S01]  /*13110*/  ISETP.GE.AND P1, PT, R2, R3, PT ;  /* 0x000000030200720c */ /* 0x000fe20003f26270 */
[----:B----4-:R-:W-:-:S05]  /*13120*/  IMAD.SHL.U32 R5, R5, 0x8, RZ ;  /* 0x0000000805057824 */ /* 0x010fca00078e00ff */
[----:B------:R-:W-:-:S07]  /*13130*/  LOP3.LUT R5, R5, 0x38, RZ, 0xc0, !PT ;  /* 0x0000003805057812 */ /* 0x000fce00078ec0ff */
[----:B--2---:R-:W-:-:S05]  /*13140*/  @!P1 LEA R2, P2, R5, R4, 0x1 ;  /* 0x0000000405029211 */ /* 0x004fca00078408ff */
[----:B0-----:R-:W-:-:S05]  /*13150*/  @!P1 IMAD.X R3, RZ, RZ, R0, P2 ;  /* 0x000000ffff039224 */ /* 0x001fca00010e0600 */
[----:B------:R-:W-:Y:S01]  /*13160*/  @!PT LDS RZ, [RZ] ;  /* 0x00000000fffff984 */ /* 0x000fe20000000800 */
[----:B------:R-:W-:Y:S01]  /*13170*/  @!PT LDS RZ, [RZ] ;  /* 0x00000000fffff984 */ /* 0x000fe20000000800 */
[----:B------:R-:W-:Y:S01]  /*13180*/  @!PT LDS RZ, [RZ] ;  /* 0x00000000fffff984 */ /* 0x000fe20000000800 */
[----:B------:R3:W-:Y:S01]  /*13190*/  @!P1 LDGSTS.E.BYPASS.LTC128B.128 [R10+0x1bc00], desc[UR40][R2.64], !P0 ;  /* 0x1bc00000020a9fae */ /* 0x0007e2000c101d68 */
[----:B------:R-:W-:Y:S01]  /*131a0*/  PLOP3.LUT P0, PT, PT, PT, PT, 0x80, 0x0 ;  /* 0x000000000000781c */ /* 0x000fe20003f0f070 */
[----:B------:R-:W-:-:S12]  /*131b0*/  NOP ;  /* 0x0000000000007918 */ /* 0x000fd80000000000 */
.L_x_9893:
[----:B---3--:R-:W2:Y:S01]  /*131c0*/  LDL R2, [R1+0x4] ;  /* 0x0000040001027983 */ /* 0x008ea20000100800 */
        /* <DEDUP_REMOVED lines=18> */
.L_x_10055:
[----:B------:R-:W-:Y:S05]  /*132f0*/  BSYNC B0 ;  /* 0x0000000000007941 */ /* 0x000fea0003800000 */
.L_x_9894:
        /* <DEDUP_REMOVED lines=16> */
.L_x_10056:
[----:B------:R-:W-:Y:S05]  /*13400*/  BSYNC B1 ;  /* 0x0000000000017941 */ /* 0x000fea0003800000 */
.L_x_9898:
        /* <DEDUP_REMOVED lines=9> */
.L_x_9901:
[----:B------:R-:W-:Y:S05]  /*134a0*/  BSYNC B1 ;  /* 0x0000000000017941 */ /* 0x000fea0003800000 */
.L_x_9900:
        /* <DEDUP_REMOVED lines=14> */
.L_x_9902:
        /* <DEDUP_REMOVED lines=16> */
.L_x_9903:
        /* <DEDUP_REMOVED lines=16> */
.L_x_9904:
        /* <DEDUP_REMOVED lines=16> */
.L_x_9905:
        /* <DEDUP_REMOVED lines=11> */
.L_x_9897:
[----:B------:R-:W-:Y:S05]  /*13940*/  BSYNC B0 ;  /* 0x0000000000007941 */ /* 0x000fea0003800000 */
.L_x_9896:
[----:B------:R-:W2:Y:S01]  /*13950*/  LDL.LU R4, [R1+0x50] ;  /* 0x0000500001047983 */ /* 0x000ea20000300800 */
[----:B------:R-:W-:Y:S01]  /*13960*/  BSSY B0, `(.L_x_9906) ;  /* 0x000020f000007945 */ /* 0x000fe20003800000 */
[----:B--2---:R-:W-:-:S13]  /*13970*/  ISETP.GE.AND P0, PT, R4, 0x61, PT ;  /* 0x000000610400780c */ /* 0x004fda0003f06270 */
[----:B------:R-:W-:Y:S05]  /*13980*/  @!P0 BRA `(.L_x_9907) ;  /* 0x0000002000308947 */ /* 0x000fea0003800000 */
[----:B------:R-:W1:Y:S01]  /*13990*/  LDL R4, [R1+0x30] ;  /* 0x0000300001047983 */ /* 0x000e620000100800 */
[----:B------:R-:W-:Y:S01]  /*139a0*/  IMAD.MOV.U32 R0, RZ, RZ, 0x1 ;  /* 0x00000001ff007424 */ /* 0x000fe200078e00ff */
[----:B------:R-:W-:Y:S01]  /*139b0*/  BSSY B2, `(.L_x_9908) ;  /* 0x00000b3000027945 */ /* 0x000fe20003800000 */
[----:B-1----:R-:W-:-:S05]  /*139c0*/  IMAD.MOV R6, RZ, RZ, -R4 ;  /* 0x000000ffff067224 */ /* 0x002fca00078e0a04 */
        /* <DEDUP_REMOVED lines=26> */
[----:B-----5:R-:W3:Y:S01]  /*13b70*/  LDL R9, [R1+0x10] ;  /* 0x0000100001097983 */ /* 0x020ee20000100800 */
        /* <DEDUP_REMOVED lines=16> */
.L_x_9912:
[----:B-1----:R-:W2:Y:S01]  /*13c80*/  LDL R2, [R1+0x4] ;  /* 0x0000040001027983 */ /* 0x002ea20000100800 */
[----:B------:R-:W-:Y:S01]  /*13c90*/  SHF.L.U32 R5, R7, 0x1f, RZ ;  /* 0x0000001f07057819 */ /* 0x000fe200000006ff */
[----:B------:R-:W1:Y:S01]  /*13ca0*/  S2R R3, SR_TID.X ;  /* 0x0000000000037919 */ /* 0x000e620000002100 */
[----:B------:R-:W-:Y:S01]  /*13cb0*/  BSSY B3, `(.L_x_9913) ;  /* 0x0000006000037945 */ /* 0x000fe20003800000 */
[----:B-1----:R-:W-:-:S04]  /*13cc0*/  LOP3.LUT R3, R3, 0x7f, RZ, 0xc0, !PT ;  /* 0x0000007f03037812 */ /* 0x002fc800078ec0ff */
[----:B------:R-:W-:Y:S01]  /*13cd0*/  ISETP.NE.AND P1, PT, R3, RZ, PT ;  /* 0x000000ff0300720c */ /* 0x000fe20003f25270 */
[----:B--2---:R-:W-:-:S04]  /*13ce0*/  IMAD R2, R8, 0x8, R2 ;  /* 0x0000000808027824 */ /* 0x004fc800078e0202 */
[----:B------:R-:W1:Y:S02]  /*13cf0*/  SYNCS.PHASECHK.TRANS64.TRYWAIT P0, [R2+URZ+0x22840], R5 ;  /* 0x02284005020075a7 */ /* 0x000e64000800017f */
[----:B-1----:R-:W-:Y:S06]  /*13d00*/  @!P0 BRA `(.L_x_9914) ;  /* 0x0000004800048947 */ /* 0x002fec0003800000 */
.L_x_10057:
[----:B------:R-:W-:Y:S05]  /*13d10*/  BSYNC B3 ;  /* 0x0000000000037941 */ /* 0x000fea0003800000 */
.L_x_9913:
        /* <DEDUP_REMOVED lines=9> */
.L_x_9916:
[----:B------:R-:W-:Y:S05]  /*13db0*/  BSYNC B3 ;  /* 0x0000000000037941 */ /* 0x000fea0003800000 */
.L_x_9915:
        /* <DEDUP_REMOVED lines=14> */
.L_x_9917:
        /* <DEDUP_REMOVED lines=14> */
.L_x_10058:
[----:B------:R-:W-:Y:S05]  /*13f80*/  BSYNC B3 ;  /* 0x0000000000037941 */ /* 0x000fea0003800000 */
.L_x_9918:
[----:B------:R-:W-:Y:S01]  /*13f90*/  BSSY B3, `(.L_x_9920) ;  /* 0x000000b000037945 */ /* 0x000fe20003800000 */
[----:B------:R-:W-:Y:S02]  /*13fa0*/  IMAD.MOV.U32 R8, RZ, RZ, 0x0 ;  /* 0x00000000ff087424 */ /* 0x000fe400078e00ff */
[----:B-----5:R-:W-:Y:S01]  /*13fb0*/  IMAD.MOV.U32 R9, RZ, RZ, 0x14f00000 ;  /* 0x14f00000ff097424 */ /* 0x020fe200078e00ff */
        /* <DEDUP_REMOVED lines=8> */
.L_x_9921:
[----:B------:R-:W-:Y:S05]  /*14040*/  BSYNC B3 ;  /* 0x0000000000037941 */ /* 0x000fea0003800000 */
.L_x_9920:
        /* <DEDUP_REMOVED lines=11> */
.L_x_9922:
        /* <DEDUP_REMOVED lines=16> */
.L_x_9923:
        /* <DEDUP_REMOVED lines=16> */
.L_x_9924:
        /* <DEDUP_REMOVED lines=16> */
.L_x_9925:
        /* <DEDUP_REMOVED lines=11> */
.L_x_9911:
[----:B------:R-:W-:Y:S05]  /*144b0*/  BSYNC B1 ;  /* 0x0000000000017941 */ /* 0x000fea0003800000 */
.L_x_9910:
[----:B------:R-:W2:Y:S02]  /*144c0*/  LDL.LU R4, [R1+0x30] ;  /* 0x0000300001047983 */ /* 0x000ea40000300800 */
[----:B--2---:R-:W-:-:S07]  /*144d0*/  VIADD R0, R4, 0xfffffffd ;  /* 0xfffffffd04007836 */ /* 0x004fce0000000000 */
.L_x_9909:
[----:B------:R-:W-:Y:S05]  /*144e0*/  BSYNC B2 ;  /* 0x0000000000027941 */ /* 0x000fea0003800000 */
.L_x_9908:
[----:B------:R-:W2:Y:S01]  /*144f0*/  LDL.LU R2, [R1+0x34] ;  /* 0x0000340001027983 */ /* 0x000ea20000300800 */
[----:B------:R-:W-:-:S05]  /*14500*/  IMAD.MOV R6, RZ, RZ, -R6 ;  /* 0x000000ffff067224 */ /* 0x000fca00078e0a06 */
[----:B--2---:R-:W-:-:S13]  /*14510*/  ISETP.NE.AND P0, PT, R2, R6, PT ;  /* 0x000000060200720c */ /* 0x004fda0003f05270 */
[----:B------:R-:W-:Y:S05]  /*14520*/  @!P0 BRA `(.L_x_9907) ;  /* 0x0000001400488947 */ /* 0x000fea0003800000 */
.L_x_9958:
        /* <DEDUP_REMOVED lines=17> */
[----:B-----5:R-:W2:Y:S01]  /*14640*/  LDL R9, [R1+0x20] ;  /* 0x0000200001097983 */ /* 0x020ea20000100800 */
        /* <DEDUP_REMOVED lines=19> */
.L_x_9928:
[----:B0-----:R-:W2:Y:S01]  /*14780*/  LDL R2, [R1+0x4] ;  /* 0x0000040001027983 */ /* 0x001ea20000100800 */
[----:B------:R-:W0:Y:S02]  /*14790*/  S2R R3, SR_TID.X ;  /* 0x0000000000037919 */ /* 0x000e240000002100 */
[----:B0-----:R-:W-:Y:S01]  /*147a0*/  LOP3.LUT R4, R3, 0x7f, RZ, 0xc0, !PT ;  /* 0x0000007f03047812 */ /* 0x001fe200078ec0ff */
[----:B------:R-:W-:Y:S03]  /*147b0*/  BSSY B2, `(.L_x_9929) ;  /* 0x0000006000027945 */ /* 0x000fe60003800000 */
[----:B------:R-:W-:Y:S01]  /*147c0*/  ISETP.NE.AND P1, PT, R4, RZ, PT ;  /* 0x000000ff0400720c */ /* 0x000fe20003f25270 */
[----:B--2---:R-:W-:Y:S01]  /*147d0*/  IMAD R3, R7, 0x8, R2 ;  /* 0x0000000807037824 */ /* 0x004fe200078e0202 */
[----:B------:R-:W-:-:S04]  /*147e0*/  SHF.L.U32 R2, R6, 0x1f, RZ ;  /* 0x0000001f06027819 */ /* 0x000fc800000006ff */
[----:B------:R-:W0:Y:S02]  /*147f0*/  SYNCS.PHASECHK.TRANS64.TRYWAIT P0, [R3+URZ+0x22840], R2 ;  /* 0x02284002030075a7 */ /* 0x000e24000800017f */
[----:B0-----:R-:W-:Y:S05]  /*14800*/  @!P0 BRA `(.L_x_9930) ;  /* 0x0000003c006c8947 */ /* 0x001fea0003800000 */
.L_x_10059:
[----:B------:R-:W-:Y:S05]  /*14810*/  BSYNC B2 ;  /* 0x0000000000027941 */ /* 0x000fea0003800000 */
.L_x_9929:
        /* <DEDUP_REMOVED lines=9> */
.L_x_9932:
[----:B------:R-:W-:Y:S05]  /*148b0*/  BSYNC B2 ;  /* 0x0000000000027941 */ /* 0x000fea0003800000 */
.L_x_9931:
        /* <DEDUP_REMOVED lines=13> */
.L_x_9933:
[----:B-----5:R-:W2:Y:S01]  /*14990*/  LDL R9, [R1] ;  /* 0x0000000001097983 */ /* 0x020ea20000100800 */
        /* <DEDUP_REMOVED lines=13> */
.L_x_10060:
[----:B------:R-:W-:Y:S05]  /*14a70*/  BSYNC B2 ;  /* 0x0000000000027941 */ /* 0x000fea0003800000 */
.L_x_9934:
        /* <DEDUP_REMOVED lines=11> */
.L_x_9937:
[----:B------:R-:W-:Y:S05]  /*14b30*/  BSYNC B2 ;  /* 0x0000000000027941 */ /* 0x000fea0003800000 */
.L_x_9936:
        /* <DEDUP_REMOVED lines=10> */
.L_x_9938:
        /* <DEDUP_REMOVED lines=16> */
.L_x_9939:
        /* <DEDUP_REMOVED lines=16> */
.L_x_9940:
        /* <DEDUP_REMOVED lines=16> */
.L_x_9941:
        /* <DEDUP_REMOVED lines=11> */
.L_x_9927:
[----:B------:R-:W-:Y:S05]  /*14f90*/  BSYNC B1 ;  /* 0x0000000000017941 */ /* 0x000fea0003800000 */
.L_x_9926:
[----:B------:R-:W2:Y:S01]  /*14fa0*/  LDL R5, [R1+0x1c] ;  /* 0x00001c0001057983 */ /* 0x000ea20000100800 */
[----:B------:R-:W-:Y:S01]  /*14fb0*/  VIADD R7, R7, 0x1 ;  /* 0x0000000107077836 */ /* 0x000fe20000000000 */
[----:B------:R-:W-:Y:S04]  /*14fc0*/  BSSY B1, `(.L_x_9942) ;  /* 0x00000a5000017945 */ /* 0x000fe80003800000 */
[----:B------:R-:W-:-:S04]  /*14fd0*/  ISETP.NE.AND P0, PT, R7, 0x2, PT ;  /* 0x000000020700780c */ /* 0x000fc80003f05270 */
[----:B------:R-:W-:Y:S02]  /*14fe0*/  SEL R2, RZ, 0x1, P0 ;  /* 0x00000001ff027807 */ /* 0x000fe40000000000 */
[----:B-----5:R-:W-:Y:S02]  /*14ff0*/  SEL R9, R7, RZ, P0 ;  /* 0x000000ff07097207 */ /* 0x020fe40000000000 */
[----:B------:R-:W-:-:S05]  /*15000*/  LOP3.LUT R8, R6, R2, RZ, 0x3c, !PT ;  /* 0x0000000206087212 */ /* 0x000fca00078e3cff */
[----:B------:R0:W-:Y:S04]  /*15010*/  STL [R1+0x14], R8 ;  /* 0x0000140801007387 */ /* 0x0001e80000100800 */
[----:B------:R0:W-:Y:S01]  /*15020*/  STL [R1+0x8], R9 ;  /* 0x0000080901007387 */ /* 0x0001e20000100800 */
[----:B--2---:R-:W-:-:S13]  /*15030*/  LOP3.LUT P2, RZ, R5, 0x1, RZ, 0xc0, !PT ;  /* 0x0000000105ff7812 */ /* 0x004fda000784c0ff */
        /* <DEDUP_REMOVED lines=26> */
.L_x_9944:
        /* <DEDUP_REMOVED lines=9> */
.L_x_10061:
[----:B------:R-:W-:Y:S05]  /*15270*/  BSYNC B2 ;  /* 0x0000000000027941 */ /* 0x000fea0003800000 */
.L_x_9945:
        /* <DEDUP_REMOVED lines=9> */
.L_x_9948:
[----:B------:R-:W-:Y:S05]  /*15310*/  BSYNC B2 ;  /* 0x0000000000027941 */ /* 0x000fea0003800000 */
.L_x_9947:
        /* <DEDUP_REMOVED lines=14> */
.L_x_9949:
        /* <DEDUP_REMOVED lines=14> */
.L_x_10062:
[----:B------:R-:W-:Y:S05]  /*154e0*/  BSYNC B2 ;  /* 0x0000000000027941 */ /* 0x000fea0003800000 */
.L_x_9950:
        /* <DEDUP_REMOVED lines=11> */
.L_x_9953:
[----:B------:R-:W-:Y:S05]  /*155a0*/  BSYNC B2 ;  /* 0x0000000000027941 */ /* 0x000fea0003800000 */
.L_x_9952:
        /* <DEDUP_REMOVED lines=11> */
.L_x_9954:
        /* <DEDUP_REMOVED lines=16> */
.L_x_9955:
        /* <DEDUP_REMOVED lines=16> */
.L_x_9956:
        /* <DEDUP_REMOVED lines=16> */
.L_x_9957:
        /* <DEDUP_REMOVED lines=11> */
.L_x_9943:
[----:B------:R-:W-:Y:S05]  /*15a10*/  BSYNC B1 ;  /* 0x0000000000017941 */ /* 0x000fea0003800000 */
.L_x_9942:
[C---:B------:R-:W-:Y:S01]  /*15a20*/  ISETP.GT.AND P0, PT, R0.reuse, 0x1, PT ;  /* 0x000000010000780c */ /* 0x040fe20003f04270 */
[----:B------:R-:W-:-:S12]  /*15a30*/  VIADD R0, R0, 0xfffffffe ;  /* 0xfffffffe00007836 */ /* 0x000fd80000000000 */
[----:B------:R-:W-:Y:S05]  /*15a40*/  @P0 BRA `(.L_x_9958) ;  /* 0xffffffe800b80947 */ /* 0x000fea000383ffff */
.L_x_9907:
[----:B------:R-:W-:Y:S05]  /*15a50*/  BSYNC B0 ;  /* 0x0000000000007941 */ /* 0x000fea0003800000 */
.L_x_9906:
[----:B------:R-:W2:Y:S04]  /*15a60*/  LDL.LU R4, [R1+0x8] ;  /* 0x0000080001047983 */ /* 0x000ea80000300800 */
[----:B------:R-:W3:Y:S01]  /*15a70*/  LDL.LU R3, [R1+0x14] ;  /* 0x0000140001037983 */ /* 0x000ee20000300800 */
[----:B------:R-:W4:Y:S01]  /*15a80*/  S2R R2, SR_TID.X ;  /* 0x0000000000027919 */ /* 0x000f220000002100 */
[----:B------:R-:W-:Y:S01]  /*15a90*/  BSSY B0, `(.L_x_9959) ;  /* 0x0000015000007945 */ /* 0x000fe20003800000 */
[----:B----4-:R-:W-:-:S04]  /*15aa0*/  LOP3.LUT R2, R2, 0x7f, RZ, 0xc0, !PT ;  /* 0x0000007f02027812 */ /* 0x010fc800078ec0ff */
[----:B------:R-:W-:Y:S01]  /*15ab0*/  ISETP.NE.AND P1, PT, R2, RZ, PT ;  /* 0x000000ff0200720c */ /* 0x000fe20003f25270 */
[----:B--2---:R-:W-:-:S05]  /*15ac0*/  VIADD R0, R4, 0x1 ;  /* 0x0000000104007836 */ /* 0x004fca0000000000 */
[----:B------:R-:W-:-:S04]  /*15ad0*/  ISETP.NE.AND P0, PT, R0, 0x2, PT ;  /* 0x000000020000780c */ /* 0x000fc80003f05270 */
[----:B------:R-:W-:-:S04]  /*15ae0*/  SEL R2, RZ, 0x1, P0 ;  /* 0x00000001ff027807 */ /* 0x000fc80000000000 */
[----:B---3--:R-:W-:-:S05]  /*15af0*/  LOP3.LUT R3, R3, R2, RZ, 0x3c, !PT ;  /* 0x0000000203037212 */ /* 0x008fca00078e3cff */
[----:B------:R2:W-:Y:S01]  /*15b00*/  STL [R1+0x14], R3 ;  /* 0x0000140301007387 */ /* 0x0005e20000100800 */
[----:B------:R-:W-:Y:S05]  /*15b10*/  @P1 BRA `(.L_x_9960) ;  /* 0x0000000000301947 */ /* 0x000fea0003800000 */
[----:B--2---:R-:W2:Y:S01]  /*15b20*/  S2R R3, SR_LANEID ;  /* 0x0000000000037919 */ /* 0x004ea20000000000 */
[----:B------:R-:W-:Y:S02]  /*15b30*/  VOTEU.ANY UR4, UPT, PT ;  /* 0x0000000000047886 */ /* 0x000fe400038e0100 */
[----:B------:R-:W2:Y:S08]  /*15b40*/  FLO.U32 R4, UR4 ;  /* 0x0000000400047d00 */ /* 0x000eb000080e0000 */
[----:B------:R-:W3:Y:S01]  /*15b50*/  POPC R5, UR4 ;  /* 0x0000000400057d09 */ /* 0x000ee20008000000 */
[----:B--2---:R-:W-:-:S02]  /*15b60*/  ISETP.EQ.U32.AND P1, PT, R4, R3, PT ;  /* 0x000000030400720c */ /* 0x004fc40003f22070 */
[----:B------:R-:W3:Y:S11]  /*15b70*/  LDC.64 R2, c[0x0][0xc60] ;  /* 0x00031800ff027b82 */ /* 0x000ef60000000a00 */
[----:B---3--:R-:W2:Y:S01]  /*15b80*/  @P1 ATOMG.E.ADD.STRONG.GPU PT, R3, desc[UR40][R2.64], R5 ;  /* 0x00000005020319a8 */ /* 0x008ea200081ee1e8 */
[----:B-1----:R-:W1:Y:S02]  /*15b90*/  S2R R6, SR_LTMASK ;  /* 0x0000000000067919 */ /* 0x002e640000003900 */
[----:B-1----:R-:W-:-:S04]  /*15ba0*/  LOP3.LUT R6, R6, UR4, RZ, 0xc0, !PT ;  /* 0x0000000406067c12 */ /* 0x002fc8000f8ec0ff */
[----:B0-----:R-:W0:Y:S01]  /*15bb0*/  POPC R7, R6 ;  /* 0x0000000600077309 */ /* 0x001e220000000000 */
[----:B--2---:R-:W0:Y:S02]  /*15bc0*/  SHFL.IDX PT, R4, R3, R4, 0x1f ;  /* 0x00001f0403047589 */ /* 0x004e2400000e0000 */
[----:B0-----:R-:W-:-:S07]  /*15bd0*/  IADD3 R16, R4, UR36, R7 ;  /* 0x0000002404107c10 */ /* 0x001fce000fffe007 */
.L_x_9960:
[----:B------:R-:W-:Y:S05]  /*15be0*/  BSYNC B0 ;  /* 0x0000000000007941 */ /* 0x000fea0003800000 */
.L_x_9959:
[----:B------:R-:W-:-:S05]  /*15bf0*/  SEL R0, R0, RZ, P0 ;  /* 0x000000ff00007207 */ /* 0x000fca0000000000 */
[----:B------:R3:W-:Y:S02]  /*15c00*/  STL [R1+0x8], R0 ;  /* 0x0000080001007387 */ /* 0x0007e40000100800 */
.L_x_9878:
[----:B------:R-:W-:Y:S05]  /*15c10*/  BSYNC B7 ;  /* 0x0000000000077941 */ /* 0x000fea0003800000 */
.L_x_9876:
        /* <DEDUP_REMOVED lines=13> */
.L_x_9961:
        /* <DEDUP_REMOVED lines=8> */
[----:B--2---:R-:W0:Y:S02]  /*15d70*/  @!P1 LDC.64 R2, c[0x0][0xc80] ;  /* 0x00032000ff029b82 */ /* 0x004e240000000a00 */
        /* <DEDUP_REMOVED lines=27> */
.L_x_10072:
[----:B------:R-:W-:Y:S02]  /*15f30*/  ULDC UR4, c[0x0][0xc38] ;  /* 0x00030e0000047ab9 */ /* 0x000fe40000000800 */
[----:B0-----:R-:W-:-:S04]  /*15f40*/  IMAD.U32 R16, RZ, RZ, UR4 ;  /* 0x00000004ff107e24 */ /* 0x001fc8000f8e00ff */
[----:B--2---:R-:W-:-:S04]  /*15f50*/  IMAD R6, R6, R16, RZ ;  /* 0x0000001006067224 */ /* 0x004fc800078e02ff */
[----:B------:R-:W-:-:S05]  /*15f60*/  IMAD.IADD R4, R4, 0x1, R6 ;  /* 0x0000000104047824 */ /* 0x000fca00078e0206 */
[----:B-1----:R-:W-:-:S13]  /*15f70*/  ISETP.GT.AND P6, PT, R4, R0, PT ;  /* 0x000000000400720c */ /* 0x002fda0003fc4270 */
[----:B------:R-:W-:Y:S05]  /*15f80*/  @P6 BRA `(.L_x_9964) ;  /* 0x00000000009c6947 */ /* 0x000fea0003800000 */
.L_x_9969:
        /* <DEDUP_REMOVED lines=14> */
.L_x_9967:
[----:B------:R-:W-:Y:S05]  /*16070*/  BSYNC B0 ;  /* 0x0000000000007941 */ /* 0x000fea0003800000 */
.L_x_9966:
        /* <DEDUP_REMOVED lines=18> */
.L_x_10080:
[----:B------:R-:W-:Y:S02]  /*161a0*/  ULDC UR4, c[0x0][0xc38] ;  /* 0x00030e0000047ab9 */ /* 0x000fe40000000800 */
[----:B------:R-:W-:-:S04]  /*161b0*/  IMAD.U32 R16, RZ, RZ, UR4 ;  /* 0x00000004ff107e24 */ /* 0x000fc8000f8e00ff */
[----:B-1----:R-:W-:-:S04]  /*161c0*/  IMAD R6, R6, R16, RZ ;  /* 0x0000001006067224 */ /* 0x002fc800078e02ff */
[----:B------:R-:W-:-:S05]  /*161d0*/  IMAD.IADD R4, R6, 0x1, R4 ;  /* 0x0000000106047824 */ /* 0x000fca00078e0204 */
[----:B------:R-:W-:-:S13]  /*161e0*/  ISETP.GT.AND P6, PT, R4, R0, PT ;  /* 0x000000000400720c */ /* 0x000fda0003fc4270 */
[----:B------:R-:W-:Y:S05]  /*161f0*/  @!P6 BRA `(.L_x_9969) ;  /* 0xfffffffc0064e947 */ /* 0x000fea000383ffff */
.L_x_9964:
        /* <DEDUP_REMOVED lines=8> */
.L_x_10084:
[----:B------:R-:W-:Y:S01]  /*16280*/  ISETP.NE.AND P0, PT, R5, RZ, PT ;  /* 0x000000ff0500720c */ /* 0x000fe20003f05270 */
[----:B-1----:R-:W-:-:S12]  /*16290*/  IMAD.MOV.U32 R2, RZ, RZ, RZ ;  /* 0x000000ffff027224 */ /* 0x002fd800078e00ff */
[----:B------:R-:W-:Y:S05]  /*162a0*/  @!P0 BRA `(.L_x_9971) ;  /* 0x0000000000108947 */ /* 0x000fea0003800000 */
[----:B------:R-:W-:Y:S01]  /*162b0*/  UMOV UR4, 0xffffffff ;  /* 0xffffffff00047882 */ /* 0x000fe20000000000 */
[----:B------:R-:W-:Y:S02]  /*162c0*/  VIADD R12, R4, 0xffffffff ;  /* 0xffffffff040c7836 */ /* 0x000fe40000000000 */
[----:B------:R-:W-:Y:S05]  /*162d0*/  BRA.DIV UR4, `(.L_x_9972) ;  /* 0x0000002e04607947 */ /* 0x000fea000b800000 */
[----:B------:R1:W3:Y:S02]  /*162e0*/  SHFL.IDX PT, R2, R3, R12, 0x1f ;  /* 0x00001f0c03027589 */ /* 0x0002e400000e0000 */
.L_x_9971:
        /* <DEDUP_REMOVED lines=31> */
.L_x_9965:
[----:B------:R-:W-:Y:S01]  /*164e0*/  UMOV UR4, URZ ;  /* 0x0000003f00047c82 */ /* 0x000fe20008000000 */
[----:B------:R-:W-:Y:S01]  /*164f0*/  UMOV UR5, URZ ;  /* 0x0000003f00057c82 */ /* 0x000fe20008000000 */
[----:B------:R-:W-:Y:S01]  /*16500*/  ULDC UR6, c[0x0][0xc3c] ;  /* 0x00030f0000067ab9 */ /* 0x000fe20000000800 */
[----:B------:R-:W-:Y:S02]  /*16510*/  IMAD.MOV.U32 R16, RZ, RZ, R0 ;  /* 0x000000ffff107224 */ /* 0x000fe400078e0000 */
[----:B------:R-:W-:Y:S02]  /*16520*/  IMAD.U32 R17, RZ, RZ, UR4 ;  /* 0x00000004ff117e24 */ /* 0x000fe4000f8e00ff */
[----:B------:R-:W-:Y:S02]  /*16530*/  IMAD.U32 R18, RZ, RZ, UR5 ;  /* 0x00000005ff127e24 */ /* 0x000fe4000f8e00ff */
[----:B------:R-:W-:-:S07]  /*16540*/  IMAD.U32 R19, RZ, RZ, UR6 ;  /* 0x00000006ff137e24 */ /* 0x000fce000f8e00ff */
.L_x_9973:
        /* <DEDUP_REMOVED lines=12> */
.L_x_9962:
[----:B------:R-:W-:Y:S02]  /*16610*/  ULDC UR4, c[0x0][0xc3c] ;  /* 0x00030f0000047ab9 */ /* 0x000fe40000000800 */
[----:B----4-:R-:W-:-:S13]  /*16620*/  ISETP.GE.AND P0, PT, R19, UR4, PT ;  /* 0x0000000413007c0c */ /* 0x010fda000bf06270 */
[----:B------:R-:W-:Y:S05]  /*16630*/  @!P0 BRA `(.L_x_9974) ;  /* 0xffffff9800748947 */ /* 0x000fea000383ffff */
[----:B------:R-:W-:Y:S05]  /*16640*/  BSYNC B8 ;  /* 0x0000000000087941 */ /* 0x000fea0003800000 */
.L_x_9834:
[----:B---3--:R-:W3:Y:S01]  /*16650*/  LDL.LU R0, [R1+0x3c] ;  /* 0x00003c0001007983 */ /* 0x008ee20000300800 */
[----:B------:R-:W-:Y:S01]  /*16660*/  BSSY B0, `(.L_x_9975) ;  /* 0x000000b000007945 */ /* 0x000fe20003800000 */
[----:B------:R-:W4:Y:S01]  /*16670*/  S2R R5, SR_CgaCtaId ;  /* 0x0000000000057919 */ /* 0x000f220000008800 */
[----:B---3--:R-:W-:-:S05]  /*16680*/  VIADD R0, R0, 0x1 ;  /* 0x0000000100007836 */ /* 0x008fca0000000000 */
[----:B0-----:R-:W-:-:S04]  /*16690*/  LEA.HI R2, R0, R0, RZ, 0x1 ;  /* 0x0000000000027211 */ /* 0x001fc800078f08ff */
[----:B--2---:R-:W-:-:S05]  /*166a0*/  LOP3.LUT R3, R2, 0xfffffffe, RZ, 0xc0, !PT ;  /* 0xfffffffe02037812 */ /* 0x004fca00078ec0ff */
[----:B------:R-:W-:Y:S01]  /*166b0*/  IMAD.IADD R3, R0, 0x1, -R3 ;  /* 0x0000000100037824 */ /* 0x000fe200078e0a03 */
[----:B------:R-:W-:-:S04]  /*166c0*/  MOV R0, 0x400 ;  /* 0x0000040000007802 */ /* 0x000fc80000000f00 */
[----:B----4-:R-:W-:Y:S02]  /*166d0*/  LEA R0, R5, R0, 0x18 ;  /* 0x0000000005007211 */ /* 0x010fe400078ec0ff */
[----:B------:R-:W-:-:S04]  /*166e0*/  SHF.L.U32 R3, R3, 0x1f, RZ ;  /* 0x0000001f03037819 */ /* 0x000fc800000006ff */
[----:B------:R-:W0:Y:S02]  /*166f0*/  SYNCS.PHASECHK.TRANS64.TRYWAIT P0, [R0+URZ+0x22820], R3 ;  /* 0x02282003000075a7 */ /* 0x000e24000800017f */
[----:B0-----:R-:W-:Y:S05]  /*16700*/  @!P0 BRA `(.L_x_9976) ;  /* 0x00000028007c8947 */ /* 0x001fea0003800000 */
.L_x_10087:
[----:B------:R-:W-:Y:S05]  /*16710*/  BSYNC B0 ;  /* 0x0000000000007941 */ /* 0x000fea0003800000 */
.L_x_9975:
[----:B------:R-:W-:-:S03]  /*16720*/  UMOV UR4, 0xffffffff ;  /* 0xffffffff00047882 */ /* 0x000fc60000000000 */
[----:B------:R-:W-:Y:S05]  /*16730*/  BRA.DIV UR4, `(.L_x_9977) ;  /* 0x0000002a04847947 */ /* 0x000fea000b800000 */
[----:B------:R-:W2:Y:S02]  /*16740*/  S2R R2, SR_TID.X ;  /* 0x0000000000027919 */ /* 0x000ea40000002100 */
[----:B--2---:R-:W-:-:S04]  /*16750*/  SHF.R.U32.HI R2, RZ, 0x5, R2 ;  /* 0x00000005ff027819 */ /* 0x004fc80000011602 */
[----:B------:R-:W-:-:S05]  /*16760*/  LOP3.LUT R2, R2, 0x3, RZ, 0xc0, !PT ;  /* 0x0000000302027812 */ /* 0x000fca00078ec0ff */
[----:B------:R2:W3:Y:S02]  /*16770*/  SHFL.IDX PT, R14, R2, RZ, 0x1f ;  /* 0x00001fff020e7589 */ /* 0x0004e400000e0000 */
.L_x_10090:
[----:B---3--:R-:W-:-:S13]  /*16780*/  ISETP.NE.AND P0, PT, R14, RZ, PT ;  /* 0x000000ff0e00720c */ /* 0x008fda0003f05270 */
[----:B------:R-:W-:Y:S05]  /*16790*/  @P0 BRA `(.L_x_9691) ;  /* 0x0000000000940947 */ /* 0x000fea0003800000 */
[----:B------:R-:W-:-:S03]  /*167a0*/  UMOV UR4, 0xffffffff ;  /* 0xffffffff00047882 */ /* 0x000fc60000000000 */
[----:B------:R-:W-:Y:S05]  /*167b0*/  BRA.DIV UR4, `(.L_x_9978) ;  /* 0x0000002a04987947 */ /* 0x000fea000b800000 */
[----:B------:R-:W-:-:S13]  /*167c0*/  ELECT P6, URZ, PT ;  /* 0x00000000003f782f */ /* 0x000fda00038c0000 */
.L_x_10093:
[----:B------:R-:W-:Y:S05]  /*167d0*/  @!P6 BRA `(.L_x_9691) ;  /* 0x000000000084e947 */ /* 0x000fea0003800000 */
[----:B--2---:R-:W2:Y:S02]  /*167e0*/  LDL.LU R2, [R1+0x60] ;  /* 0x0000600001027983 */ /* 0x004ea40000300800 */
[----:B--2---:R-:W-:-:S04]  /*167f0*/  LOP3.LUT R2, R2, 0x2, RZ, 0xfc, !PT ;  /* 0x0000000202027812 */ /* 0x004fc800078efcff */
[----:B------:R-:W-:-:S13]  /*16800*/  ISETP.NE.AND P2, PT, R2, 0x3, PT ;  /* 0x000000030200780c */ /* 0x000fda0003f45270 */
[----:B------:R-:W-:Y:S05]  /*16810*/  @!P2 BRA `(.L_x_9979) ;  /* 0x000000000004a947 */ /* 0x000fea0003800000 */
[----:B------:R-:W-:Y:S01]  /*16820*/  BPT.TRAP 0x1 ;  /* 0x000000040000795c */ /* 0x000fe20000300000 */
.L_x_9979:
[----:B0-----:R-:W2:Y:S04]  /*16830*/  LDL R3, [R1+0x8] ;  /* 0x0000080001037983 */ /* 0x001ea80000100800 */
[----:B-1----:R-:W3:Y:S01]  /*16840*/  LDL.LU R7, [R1+0x14] ;  /* 0x0000140001077983 */ /* 0x002ee20000300800 */
        /* <DEDUP_REMOVED lines=12> */
.L_x_10094:
[----:B------:R-:W1:Y:S02]  /*16910*/  SYNCS.PHASECHK.TRANS64.TRYWAIT P0, [R7+URZ], R2 ;  /* 0x00000002070075a7 */ /* 0x000e64000800017f */
[----:B-1----:R-:W-:Y:S05]  /*16920*/  @!P0 BRA `(.L_x_9981) ;  /* 0x0000002800708947 */ /* 0x002fea0003800000 */
.L_x_10095:
[----:B------:R-:W-:Y:S05]  /*16930*/  @!P2 BRA `(.L_x_9982) ;  /* 0x000000000004a947 */ /* 0x000fea0003800000 */
[----:B------:R-:W-:Y:S01]  /*16940*/  BPT.TRAP 0x1 ;  /* 0x000000040000795c */ /* 0x000fe20000300000 */
.L_x_9982:
[----:B------:R-:W2:Y:S01]  /*16950*/  LDL.LU R4, [R1+0x8] ;  /* 0x0000080001047983 */ /* 0x000ea20000300800 */
[----:B------:R-:W-:-:S04]  /*16960*/  VIADD R0, R0, 0x22860 ;  /* 0x0002286000007836 */ /* 0x000fc80000000000 */
[----:B--2---:R-:W-:-:S04]  /*16970*/  IMAD R4, R4, 0x8, R0 ;  /* 0x0000000804047824 */ /* 0x004fc800078e0200 */
[----:B------:R-:W2:Y:S02]  /*16980*/  SYNCS.PHASECHK.TRANS64.TRYWAIT P0, [R4+URZ], R5 ;  /* 0x00000005040075a7 */ /* 0x000ea4000800017f */
[----:B--2---:R-:W-:Y:S05]  /*16990*/  @!P0 BRA `(.L_x_9983) ;  /* 0x0000002800688947 */ /* 0x004fea0003800000 */
.L_x_10096:
[----:B------:R-:W-:-:S07]  /*169a0*/  IMAD R3, R3, 0x8, R0 ;  /* 0x0000000803037824 */ /* 0x000fce00078e0200 */
.L_x_9984:
[----:B---3--:R3:W4:Y:S02]  /*169b0*/  SYNCS.PHASECHK.TRANS64.TRYWAIT P0, [R3+URZ], R2 ;  /* 0x00000002030075a7 */ /* 0x008724000800017f */
[----:B----4-:R-:W-:Y:S05]  /*169c0*/  @!P0 NANOSLEEP.SYNCS 0x989680 ;  /* 0x009896800000895d */ /* 0x010fea0003900000 */
[----:B------:R-:W4:Y:S02]  /*169d0*/  @!P0 SYNCS.PHASECHK.TRANS64 P0, [R3+URZ], R2 ;  /* 0x00000002030085a7 */ /* 0x000f24000800007f */
[----:B----4-:R-:W-:Y:S05]  /*169e0*/  @!P0 BRA `(.L_x_9984) ;  /* 0xfffffffc00f08947 */ /* 0x010fea000383ffff */
.L_x_9691:
[----:B------:R-:W-:Y:S05]  /*169f0*/  BSYNC B9 ;  /* 0x0000000000097941 */ /* 0x000fea0003800000 */
.L_x_9688:
[----:B------:R-:W-:Y:S05]  /*16a00*/  EXIT ;  /* 0x000000000000794d */ /* 0x000fea0003800000 */
.L_x_9709:
[----:B0-----:R0:W1:Y:S02]  /*16a10*/  SYNCS.PHASECHK.TRANS64.TRYWAIT P6, [R97+URZ+0x22890], R108 ;  /* 0x0228906c610075a7 */ /* 0x00106400080c017f */
[----:B-1----:R-:W-:Y:S05]  /*16a20*/  @!P6 NANOSLEEP.SYNCS 0x989680 ;  /* 0x009896800000e95d */ /* 0x002fea0003900000 */
[----:B------:R-:W1:Y:S02]  /*16a30*/  @!P6 SYNCS.PHASECHK.TRANS64 P6, [R97+URZ+0x22890], R108 ;  /* 0x0228906c6100e5a7 */ /* 0x000e6400080c007f */
[----:B-1----:R-:W-:Y:S05]  /*16a40*/  @!P6 BRA `(.L_x_9709) ;  /* 0xfffffffc00f0e947 */ /* 0x002fea000383ffff */
[----:B------:R-:W-:Y:S05]  /*16a50*/  BRA `(.L_x_9985) ;  /* 0xfffffec000547947 */ /* 0x000fea000383ffff */
.L_x_9727:
[----:B0-----:R0:W1:Y:S02]  /*16a60*/  SYNCS.PHASECHK.TRANS64.TRYWAIT P5, [R97+URZ+0x22890], R108 ;  /* 0x0228906c610075a7 */ /* 0x00106400080a017f */
[----:B-1----:R-:W-:Y:S05]  /*16a70*/  @!P5 NANOSLEEP.SYNCS 0x989680 ;  /* 0x009896800000d95d */ /* 0x002fea0003900000 */
[----:B------:R-:W1:Y:S02]  /*16a80*/  @!P5 SYNCS.PHASECHK.TRANS64 P5, [R97+URZ+0x22890], R108 ;  /* 0x0228906c6100d5a7 */ /* 0x000e6400080a007f */
[----:B-1----:R-:W-:Y:S05]  /*16a90*/  @!P5 BRA `(.L_x_9727) ;  /* 0xfffffffc00f0d947 */ /* 0x002fea000383ffff */
[----:B------:R-:W-:Y:S05]  /*16aa0*/  BRA `(.L_x_9986) ;  /* 0xfffffed000fc7947 */ /* 0x000fea000383ffff */
.L_x_9736:
[----:B0-----:R0:W1:Y:S02]  /*16ab0*/  SYNCS.PHASECHK.TRANS64.TRYWAIT P4, [R97+URZ+0x22890], R108 ;  /* 0x0228906c610075a7 */ /* 0x001064000808017f */
[----:B-1----:R-:W-:Y:S05]  /*16ac0*/  @!P4 NANOSLEEP.SYNCS 0x989680 ;  /* 0x009896800000c95d */ /* 0x002fea0003900000 */
[----:B------:R-:W1:Y:S02]  /*16ad0*/  @!P4 SYNCS.PHASECHK.TRANS64 P4, [R97+URZ+0x22890], R108 ;  /* 0x0228906c6100c5a7 */ /* 0x000e64000808007f */
[----:B-1----:R-:W-:Y:S05]  /*16ae0*/  @!P4 BRA `(.L_x_9736) ;  /* 0xfffffffc00f0c947 */ /* 0x002fea000383ffff */
[----:B------:R-:W-:Y:S05]  /*16af0*/  BRA `(.L_x_9987) ;  /* 0xfffffee400207947 */ /* 0x000fea000383ffff */
.L_x_9742:
[----:B-1----:R1:W2:Y:S02]  /*16b00*/  SYNCS.PHASECHK.TRANS64.TRYWAIT P3, [R97+URZ+0x228b0], R108 ;  /* 0x0228b06c610075a7 */ /* 0x0022a4000806017f */
[----:B--2---:R-:W-:Y:S05]  /*16b10*/  @!P3 NANOSLEEP.SYNCS 0x989680 ;  /* 0x009896800000b95d */ /* 0x004fea0003900000 */
[----:B------:R-:W2:Y:S02]  /*16b20*/  @!P3 SYNCS.PHASECHK.TRANS64 P3, [R97+URZ+0x228b0], R108 ;  /* 0x0228b06c6100b5a7 */ /* 0x000ea4000806007f */
[----:B--2---:R-:W-:Y:S05]  /*16b30*/  @!P3 BRA `(.L_x_9742) ;  /* 0xfffffffc00f0b947 */ /* 0x004fea000383ffff */
[----:B------:R-:W-:Y:S05]  /*16b40*/  BRA `(.L_x_9988) ;  /* 0xfffffee400b07947 */ /* 0x000fea000383ffff */
.L_x_9750:
        /* <DEDUP_REMOVED lines=8> */
.L_x_9990:
[----:B------:R-:W-:Y:S05]  /*16bd0*/  BSYNC B0 ;  /* 0x0000000000007941 */ /* 0x000fea0003800000 */
.L_x_9989:
[----:B------:R-:W-:Y:S05]  /*16be0*/  BRA `(.L_x_9991) ;  /* 0xfffffef000547947 */ /* 0x000fea000383ffff */
.L_x_9762:
        /* <DEDUP_REMOVED lines=8> */
.L_x_9993:
[----:B------:R-:W-:Y:S05]  /*16c70*/  BSYNC B1 ;  /* 0x0000000000017941 */ /* 0x000fea0003800000 */
.L_x_9992:
        /* <DEDUP_REMOVED lines=8> */
.L_x_9994:
[----:B------:R-:W-:Y:S02]  /*16d00*/  IMAD.MOV.U32 R13, RZ, RZ, R27 ;  /* 0x000000ffff0d7224 */ /* 0x000fe400078e001b */
[----:B------:R-:W-:-:S07]  /*16d10*/  IMAD.MOV.U32 R3, RZ, RZ, R14 ;  /* 0x000000ffff037224 */ /* 0x000fce00078e000e */
[----:B------:R-:W-:Y:S05]  /*16d20*/  WARPSYNC.COLLECTIVE R15, `(.L_x_9995) ;  /* 0x000000000f087348 */ /* 0x000fea0003c00000 */
[----:B------:R0:W1:Y:S02]  /*16d30*/  SHFL.IDX P6, R14, R13, R12, R11 ;  /* 0x0000000c0d0e7389 */ /* 0x00006400000c000b */
[----:B01----:R-:W-:Y:S01]  /*16d40*/  ENDCOLLECTIVE ;  /* 0x000000000000791b */ /* 0x003fe20003800000 */
.L_x_9995:
[----:B------:R-:W-:Y:S02]  /*16d50*/  IMAD.MOV.U32 R13, RZ, RZ, R26 ;  /* 0x000000ffff0d7224 */ /* 0x000fe400078e001a */
[----:B------:R-:W-:-:S07]  /*16d60*/  IMAD.MOV.U32 R4, RZ, RZ, R14 ;  /* 0x000000ffff047224 */ /* 0x000fce00078e000e */
[----:B------:R-:W-:Y:S05]  /*16d70*/  WARPSYNC.COLLECTIVE R15, `(.L_x_9996) ;  /* 0x000000000f087348 */ /* 0x000fea0003c00000 */
[----:B------:R0:W1:Y:S02]  /*16d80*/  SHFL.IDX P6, R14, R13, R12, R11 ;  /* 0x0000000c0d0e7389 */ /* 0x00006400000c000b */
[----:B01----:R-:W-:Y:S01]  /*16d90*/  ENDCOLLECTIVE ;  /* 0x000000000000791b */ /* 0x003fe20003800000 */
.L_x_9996:
[----:B------:R-:W-:Y:S05]  /*16da0*/  BRA `(.L_x_9997) ;  /* 0xfffffef400587947 */ /* 0x000fea000383ffff */
.L_x_9766:
[----:B0-----:R0:W1:Y:S02]  /*16db0*/  SYNCS.PHASECHK.TRANS64.TRYWAIT P0, [R18+URZ+0x22800], R5 ;  /* 0x02280005120075a7 */ /* 0x001064000800017f */
[----:B-1----:R-:W-:Y:S05]  /*16dc0*/  @!P0 NANOSLEEP.SYNCS 0x989680 ;  /* 0x009896800000895d */ /* 0x002fea0003900000 */
[----:B------:R-:W1:Y:S02]  /*16dd0*/  @!P0 SYNCS.PHASECHK.TRANS64 P0, [R18+URZ+0x22800], R5 ;  /* 0x02280005120085a7 */ /* 0x000e64000800007f */
[----:B-1----:R-:W-:Y:S05]  /*16de0*/  @!P0 BRA `(.L_x_9766) ;  /* 0xfffffffc00f08947 */ /* 0x002fea000383ffff */
[----:B------:R-:W-:Y:S05]  /*16df0*/  BRA `(.L_x_9998) ;  /* 0xfffffef800587947 */ /* 0x000fea000383ffff */
.L_x_9774:
        /* <DEDUP_REMOVED lines=8> */
.L_x_10000:
[----:B------:R-:W-:Y:S05]  /*16e80*/  BSYNC B1 ;  /* 0x0000000000017941 */ /* 0x000fea0003800000 */
.L_x_9999:
        /* <DEDUP_REMOVED lines=8> */
.L_x_10001:
[----:B------:R-:W-:Y:S02]  /*16f10*/  IMAD.MOV.U32 R13, RZ, RZ, R27 ;  /* 0x000000ffff0d7224 */ /* 0x000fe400078e001b */
[----:B------:R-:W-:-:S07]  /*16f20*/  IMAD.MOV.U32 R3, RZ, RZ, R14 ;  /* 0x000000ffff037224 */ /* 0x000fce00078e000e */
[----:B------:R-:W-:Y:S05]  /*16f30*/  WARPSYNC.COLLECTIVE R15, `(.L_x_10002) ;  /* 0x000000000f087348 */ /* 0x000fea0003c00000 */
[----:B------:R0:W1:Y:S02]  /*16f40*/  SHFL.IDX P6, R14, R13, R12, R11 ;  /* 0x0000000c0d0e7389 */ /* 0x00006400000c000b */
[----:B01----:R-:W-:Y:S01]  /*16f50*/  ENDCOLLECTIVE ;  /* 0x000000000000791b */ /* 0x003fe20003800000 */
.L_x_10002:
[----:B------:R-:W-:Y:S02]  /*16f60*/  IMAD.MOV.U32 R13, RZ, RZ, R26 ;  /* 0x000000ffff0d7224 */ /* 0x000fe400078e001a */
[----:B------:R-:W-:-:S07]  /*16f70*/  IMAD.MOV.U32 R4, RZ, RZ, R14 ;  /* 0x000000ffff047224 */ /* 0x000fce00078e000e */
[----:B------:R-:W-:Y:S05]  /*16f80*/  WARPSYNC.COLLECTIVE R15, `(.L_x_10003) ;  /* 0x000000000f087348 */ /* 0x000fea0003c00000 */
[----:B------:R0:W1:Y:S02]  /*16f90*/  SHFL.IDX P6, R14, R13, R12, R11 ;  /* 0x0000000c0d0e7389 */ /* 0x00006400000c000b */
[----:B01----:R-:W-:Y:S01]  /*16fa0*/  ENDCOLLECTIVE ;  /* 0x000000000000791b */ /* 0x003fe20003800000 */
.L_x_10003:
[----:B------:R-:W-:Y:S05]  /*16fb0*/  BRA `(.L_x_10004) ;  /* 0xffffff0000c47947 */ /* 0x000fea000383ffff */
.L_x_9778:
[----:B0-----:R0:W1:Y:S02]  /*16fc0*/  SYNCS.PHASECHK.TRANS64.TRYWAIT P1, [R18+URZ+0x22800], R5 ;  /* 0x02280005120075a7 */ /* 0x001064000802017f */
[----:B-1----:R-:W-:Y:S05]  /*16fd0*/  @!P1 NANOSLEEP.SYNCS 0x989680 ;  /* 0x009896800000995d */ /* 0x002fea0003900000 */
[----:B------:R-:W1:Y:S02]  /*16fe0*/  @!P1 SYNCS.PHASECHK.TRANS64 P1, [R18+URZ+0x22800], R5 ;  /* 0x02280005120095a7 */ /* 0x000e64000802007f */
[----:B-1----:R-:W-:Y:S05]  /*16ff0*/  @!P1 BRA `(.L_x_9778) ;  /* 0xfffffffc00f09947 */ /* 0x002fea000383ffff */
[----:B------:R-:W-:Y:S05]  /*17000*/  BRA `(.L_x_10005) ;  /* 0xffffff04009c7947 */ /* 0x000fea000383ffff */
.L_x_9784:
[----:B0-----:R0:W2:Y:S02]  /*17010*/  SYNCS.PHASECHK.TRANS64.TRYWAIT P1, [R20+URZ+0x22830], R15 ;  /* 0x0228300f140075a7 */ /* 0x0010a4000802017f */
[----:B--2---:R-:W-:Y:S05]  /*17020*/  @!P1 NANOSLEEP.SYNCS 0x989680 ;  /* 0x009896800000995d */ /* 0x004fea0003900000 */
[----:B------:R-:W2:Y:S02]  /*17030*/  @!P1 SYNCS.PHASECHK.TRANS64 P1, [R20+URZ+0x22830], R15 ;  /* 0x0228300f140095a7 */ /* 0x000ea4000802007f */
[----:B--2---:R-:W-:Y:S05]  /*17040*/  @!P1 BRA `(.L_x_9784) ;  /* 0xfffffffc00f09947 */ /* 0x004fea000383ffff */
[----:B------:R-:W-:Y:S05]  /*17050*/  BRA `(.L_x_9783) ;  /* 0xffffff1000c07947 */ /* 0x000fea000383ffff */
.L_x_9789:
[----:B-1----:R1:W2:Y:S02]  /*17060*/  SYNCS.PHASECHK.TRANS64.TRYWAIT P2, [R20+URZ+0x22850], R15 ;  /* 0x0228500f140075a7 */ /* 0x0022a4000804017f */
[----:B--2---:R-:W-:Y:S05]  /*17070*/  @!P2 NANOSLEEP.SYNCS 0x989680 ;  /* 0x009896800000a95d */ /* 0x004fea0003900000 */
[----:B------:R-:W2:Y:S02]  /*17080*/  @!P2 SYNCS.PHASECHK.TRANS64 P2, [R20+URZ+0x22850], R15 ;  /* 0x0228500f1400a5a7 */ /* 0x000ea4000804007f */
[----:B--2---:R-:W-:Y:S05]  /*17090*/  @!P2 BRA `(.L_x_9789) ;  /* 0xfffffffc00f0a947 */ /* 0x004fea000383ffff */
[----:B------:R-:W-:Y:S05]  /*170a0*/  BRA `(.L_x_9788) ;  /* 0xffffff2800607947 */ /* 0x000fea000383ffff */
.L_x_9794:
[----:B-1----:R1:W2:Y:S02]  /*170b0*/  SYNCS.PHASECHK.TRANS64.TRYWAIT P3, [R21+URZ+0x22830], R217 ;  /* 0x022830d9150075a7 */ /* 0x0022a4000806017f */
[----:B--2---:R-:W-:Y:S05]  /*170c0*/  @!P3 NANOSLEEP.SYNCS 0x989680 ;  /* 0x009896800000b95d */ /* 0x004fea0003900000 */
[----:B------:R-:W2:Y:S02]  /*170d0*/  @!P3 SYNCS.PHASECHK.TRANS64 P3, [R21+URZ+0x22830], R217 ;  /* 0x022830d91500b5a7 */ /* 0x000ea4000806007f */
[----:B--2---:R-:W-:Y:S05]  /*170e0*/  @!P3 BRA `(.L_x_9794) ;  /* 0xfffffffc00f0b947 */ /* 0x004fea000383ffff */
[----:B------:R-:W-:Y:S05]  /*170f0*/  BRA `(.L_x_9793) ;  /* 0xffffff2c00947947 */ /* 0x000fea000383ffff */
.L_x_9799:
[----:B--2---:R2:W3:Y:S02]  /*17100*/  SYNCS.PHASECHK.TRANS64.TRYWAIT P3, [R21+URZ+0x22850], R217 ;  /* 0x022850d9150075a7 */ /* 0x0044e4000806017f */
[----:B---3--:R-:W-:Y:S05]  /*17110*/  @!P3 NANOSLEEP.SYNCS 0x989680 ;  /* 0x009896800000b95d */ /* 0x008fea0003900000 */
[----:B------:R-:W3:Y:S02]  /*17120*/  @!P3 SYNCS.PHASECHK.TRANS64 P3, [R21+URZ+0x22850], R217 ;  /* 0x022850d91500b5a7 */ /* 0x000ee4000806007f */
[----:B---3--:R-:W-:Y:S05]  /*17130*/  @!P3 BRA `(.L_x_9799) ;  /* 0xfffffffc00f0b947 */ /* 0x008fea000383ffff */
[----:B------:R-:W-:Y:S05]  /*17140*/  BRA `(.L_x_9798) ;  /* 0xffffff4400f07947 */ /* 0x000fea000383ffff */
.L_x_9814:
[----:B------:R-:W-:Y:S02]  /*17150*/  IMAD.MOV.U32 R13, RZ, RZ, R4 ;  /* 0x000000ffff0d7224 */ /* 0x000fe400078e0004 */
[----:B------:R-:W-:Y:S02]  /*17160*/  IMAD.MOV.U32 R12, RZ, RZ, RZ ;  /* 0x000000ffff0c7224 */ /* 0x000fe400078e00ff */
[----:B------:R-:W-:Y:S02]  /*17170*/  IMAD.MOV.U32 R11, RZ, RZ, 0x181f ;  /* 0x0000181fff0b7424 */ /* 0x000fe400078e00ff */
[----:B------:R-:W-:-:S07]  /*17180*/  IMAD.MOV.U32 R15, RZ, RZ, -0x1 ;  /* 0xffffffffff0f7424 */ /* 0x000fce00078e00ff */
[----:B01----:R-:W-:Y:S05]  /*17190*/  WARPSYNC.COLLECTIVE R15, `(.L_x_10006) ;  /* 0x000000000f087348 */ /* 0x003fea0003c00000 */
[----:B------:R2:W3:Y:S02]  /*171a0*/  SHFL.IDX P6, R14, R13, R12, R11 ;  /* 0x0000000c0d0e7389 */ /* 0x0004e400000c000b */
[----:B0123--:R-:W-:Y:S01]  /*171b0*/  ENDCOLLECTIVE ;  /* 0x000000000000791b */ /* 0x00ffe20003800000 */
.L_x_10006:
[----:B------:R-:W-:Y:S02]  /*171c0*/  IMAD.MOV.U32 R13, RZ, RZ, R3 ;  /* 0x000000ffff0d7224 */ /* 0x000fe400078e0003 */
[----:B------:R-:W-:-:S07]  /*171d0*/  IMAD.MOV.U32 R0, RZ, RZ, R14 ;  /* 0x000000ffff007224 */ /* 0x000fce00078e000e */
[----:B------:R-:W-:Y:S05]  /*171e0*/  WARPSYNC.COLLECTIVE R15, `(.L_x_10007) ;  /* 0x000000000f087348 */ /* 0x000fea0003c00000 */
[----:B------:R0:W1:Y:S02]  /*171f0*/  SHFL.IDX P6, R14, R13, R12, R11 ;  /* 0x0000000c0d0e7389 */ /* 0x00006400000c000b */
[----:B01----:R-:W-:Y:S01]  /*17200*/  ENDCOLLECTIVE ;  /* 0x000000000000791b */ /* 0x003fe20003800000 */
.L_x_10007:
[----:B------:R-:W-:Y:S05]  /*17210*/  BRA `(.L_x_10008) ;  /* 0xffffff7800d47947 */ /* 0x000fea000383ffff */
.L_x_9817:
[----:B------:R-:W-:Y:S01]  /*17220*/  BSSY B1, `(.L_x_10009) ;  /* 0x0000008000017945 */ /* 0x000fe20003800000 */
[----:B---3--:R-:W-:Y:S02]  /*17230*/  IMAD.MOV.U32 R13, RZ, RZ, R4 ;  /* 0x000000ffff0d7224 */ /* 0x008fe400078e0004 */
[----:B------:R-:W-:Y:S02]  /*17240*/  IMAD.MOV.U32 R12, RZ, RZ, 0x1 ;  /* 0x00000001ff0c7424 */ /* 0x000fe400078e00ff */
[----:B------:R-:W-:Y:S02]  /*17250*/  IMAD.MOV.U32 R11, RZ, RZ, 0x181f ;  /* 0x0000181fff0b7424 */ /* 0x000fe400078e00ff */
[----:B------:R-:W-:-:S07]  /*17260*/  IMAD.MOV.U32 R15, RZ, RZ, -0x1 ;  /* 0xffffffffff0f7424 */ /* 0x000fce00078e00ff */
[----:B012-4-:R-:W-:Y:S05]  /*17270*/  WARPSYNC.COLLECTIVE R15, `(.L_x_10010) ;  /* 0x000000000f087348 */ /* 0x017fea0003c00000 */
[----:B----4-:R3:W4:Y:S02]  /*17280*/  SHFL.IDX P6, R14, R13, R12, R11 ;  /* 0x0000000c0d0e7389 */ /* 0x01072400000c000b */
[----:B01234-:R-:W-:Y:S01]  /*17290*/  ENDCOLLECTIVE ;  /* 0x000000000000791b */ /* 0x01ffe20003800000 */
.L_x_10010:
[----:B------:R-:W-:Y:S05]  /*172a0*/  BSYNC B1 ;  /* 0x0000000000017941 */ /* 0x000fea0003800000 */
.L_x_10009:
        /* <DEDUP_REMOVED lines=8> */
.L_x_10011:
[----:B------:R-:W-:Y:S05]  /*17330*/  BRA `(.L_x_10012) ;  /* 0xffffff7c00087947 */ /* 0x000fea000383ffff */
.L_x_9820:
[----:B------:R-:W-:Y:S01]  /*17340*/  BSSY B1, `(.L_x_10013) ;  /* 0x0000008000017945 */ /* 0x000fe20003800000 */
[----:B0-----:R-:W-:Y:S02]  /*17350*/  IMAD.MOV.U32 R13, RZ, RZ, R4 ;  /* 0x000000ffff0d7224 */ /* 0x001fe400078e0004 */
[----:B------:R-:W-:Y:S02]  /*17360*/  IMAD.MOV.U32 R12, RZ, RZ, 0x2 ;  /* 0x00000002ff0c7424 */ /* 0x000fe400078e00ff */
[----:B------:R-:W-:Y:S02]  /*17370*/  IMAD.MOV.U32 R11, RZ, RZ, 0x181f ;  /* 0x0000181fff0b7424 */ /* 0x000fe400078e00ff */
[----:B------:R-:W-:-:S07]  /*17380*/  IMAD.MOV.U32 R15, RZ, RZ, -0x1 ;  /* 0xffffffffff0f7424 */ /* 0x000fce00078e00ff */
[----:B-1234-:R-:W-:Y:S05]  /*17390*/  WARPSYNC.COLLECTIVE R15, `(.L_x_10014) ;  /* 0x000000000f087348 */ /* 0x01efea0003c00000 */
[----:B----4-:R0:W4:Y:S02]  /*173a0*/  SHFL.IDX P6, R14, R13, R12, R11 ;  /* 0x0000000c0d0e7389 */ /* 0x01012400000c000b */
[----:B01234-:R-:W-:Y:S01]  /*173b0*/  ENDCOLLECTIVE ;  /* 0x000000000000791b */ /* 0x01ffe20003800000 */
.L_x_10014:
[----:B------:R-:W-:Y:S05]  /*173c0*/  BSYNC B1 ;  /* 0x0000000000017941 */ /* 0x000fea0003800000 */
.L_x_10013:
        /* <DEDUP_REMOVED lines=8> */
.L_x_10015:
[----:B------:R-:W-:Y:S05]  /*17450*/  BRA `(.L_x_10016) ;  /* 0xffffff7c00387947 */ /* 0x000fea000383ffff */
.L_x_9823:
[----:B------:R-:W-:Y:S01]  /*17460*/  BSSY B1, `(.L_x_10017) ;  /* 0x0000008000017945 */ /* 0x000fe20003800000 */
[----:B0-----:R-:W-:Y:S02]  /*17470*/  IMAD.MOV.U32 R13, RZ, RZ, R4 ;  /* 0x000000ffff0d7224 */ /* 0x001fe400078e0004 */
[----:B------:R-:W-:Y:S02]  /*17480*/  IMAD.MOV.U32 R12, RZ, RZ, 0x3 ;  /* 0x00000003ff0c7424 */ /* 0x000fe400078e00ff */
[----:B------:R-:W-:Y:S02]  /*17490*/  IMAD.MOV.U32 R11, RZ, RZ, 0x181f ;  /* 0x0000181fff0b7424 */ /* 0x000fe400078e00ff */
[----:B------:R-:W-:-:S07]  /*174a0*/  IMAD.MOV.U32 R15, RZ, RZ, -0x1 ;  /* 0xffffffffff0f7424 */ /* 0x000fce00078e00ff */
[----:B-1234-:R-:W-:Y:S05]  /*174b0*/  WARPSYNC.COLLECTIVE R15, `(.L_x_10018) ;  /* 0x000000000f087348 */ /* 0x01efea0003c00000 */
[----:B------:R0:W0:Y:S02]  /*174c0*/  SHFL.IDX P6, R14, R13, R12, R11 ;  /* 0x0000000c0d0e7389 */ /* 0x00002400000c000b */
[----:B01234-:R-:W-:Y:S01]  /*174d0*/  ENDCOLLECTIVE ;  /* 0x000000000000791b */ /* 0x01ffe20003800000 */
.L_x_10018:
[----:B------:R-:W-:Y:S05]  /*174e0*/  BSYNC B1 ;  /* 0x0000000000017941 */ /* 0x000fea0003800000 */
.L_x_10017:
        /* <DEDUP_REMOVED lines=8> */
.L_x_10019:
[----:B------:R-:W-:Y:S05]  /*17570*/  BRA `(.L_x_10020) ;  /* 0xffffff7c00687947 */ /* 0x000fea000383ffff */
.L_x_9840:
        /* <DEDUP_REMOVED lines=11> */
.L_x_10022:
[----:B------:R-:W-:Y:S05]  /*17630*/  BSYNC B1 ;  /* 0x0000000000017941 */ /* 0x000fea0003800000 */
.L_x_10021:
[----:B------:R-:W-:Y:S05]  /*17640*/  BRA `(.L_x_10023) ;  /* 0xffffff9000387947 */ /* 0x000fea000383ffff */
.L_x_9842:
[----:B------:R-:W-:Y:S01]  /*17650*/  BSSY B1, `(.L_x_10024) ;  /* 0x0000006000017945 */ /* 0x000fe20003800000 */
[----:B------:R-:W-:-:S07]  /*17660*/  IMAD.MOV.U32 R15, RZ, RZ, -0x1 ;  /* 0xffffffffff0f7424 */ /* 0x000fce00078e00ff */
[----:B0-----:R-:W-:Y:S05]  /*17670*/  WARPSYNC.COLLECTIVE R15, `(.L_x_10025) ;  /* 0x000000000f0c7348 */ /* 0x001fea0003c00000 */
[----:B------:R-:W-:Y:S02]  /*17680*/  ELECT P6, UR62, PT ;  /* 0x00000000003e782f */ /* 0x000fe400038c0000 */
[----:B------:R-:W-:Y:S01]  /*17690*/  MOV R14, UR62 ;  /* 0x0000003e000e7c02 */ /* 0x000fe20008000f00 */
[----:B0-----:R-:W-:Y:S10]  /*176a0*/  ENDCOLLECTIVE ;  /* 0x000000000000791b */ /* 0x001ff40003800000 */
.L_x_10025:
[----:B------:R-:W-:Y:S05]  /*176b0*/  BSYNC B1 ;  /* 0x0000000000017941 */ /* 0x000fea0003800000 */
.L_x_10024:
[----:B------:R-:W-:Y:S05]  /*176c0*/  BRA `(.L_x_9841) ;  /* 0xffffff9000307947 */ /* 0x000fea000383ffff */
.L_x_9844:
[----:B0-----:R-:W2:Y:S02]  /*176d0*/  LDL R5, [R1+0x4] ;  /* 0x0000040001057983 */ /* 0x001ea40000100800 */
[----:B--2---:R0:W1:Y:S02]  /*176e0*/  SYNCS.PHASECHK.TRANS64.TRYWAIT P0, [R5+URZ+0x22820], R4 ;  /* 0x02282004050075a7 */ /* 0x004064000800017f */
[----:B-1----:R-:W-:Y:S05]  /*176f0*/  @!P0 NANOSLEEP.SYNCS 0x989680 ;  /* 0x009896800000895d */ /* 0x002fea0003900000 */
[----:B------:R-:W1:Y:S02]  /*17700*/  @!P0 SYNCS.PHASECHK.TRANS64 P0, [R5+URZ+0x22820], R4 ;  /* 0x02282004050085a7 */ /* 0x000e64000800007f */
[----:B-1----:R-:W-:Y:S05]  /*17710*/  @!P0 BRA `(.L_x_9844) ;  /* 0xfffffffc00ec8947 */ /* 0x002fea000383ffff */
[----:B------:R-:W-:Y:S05]  /*17720*/  BRA `(.L_x_10026) ;  /* 0xffffff9000407947 */ /* 0x000fea000383ffff */
.L_x_9848:
[----:B0-----:R0:W1:Y:S02]  /*17730*/  SYNCS.PHASECHK.TRANS64.TRYWAIT P0, [R4+URZ+0x228a0], R9 ;  /* 0x0228a009040075a7 */ /* 0x001064000800017f */
[----:B-1----:R-:W-:Y:S05]  /*17740*/  @!P0 NANOSLEEP.SYNCS 0x989680 ;  /* 0x009896800000895d */ /* 0x002fea0003900000 */
[----:B------:R-:W1:Y:S02]  /*17750*/  @!P0 SYNCS.PHASECHK.TRANS64 P0, [R4+URZ+0x228a0], R9 ;  /* 0x0228a009040085a7 */ /* 0x000e64000800007f */
[----:B-1----:R-:W-:Y:S05]  /*17760*/  @!P0 BRA `(.L_x_9848) ;  /* 0xfffffffc00f08947 */ /* 0x002fea000383ffff */
[----:B------:R-:W-:Y:S05]  /*17770*/  BRA `(.L_x_10027) ;  /* 0xffffff9000687947 */ /* 0x000fea000383ffff */
.L_x_9853:
[----:B-1----:R1:W2:Y:S02]  /*17780*/  SYNCS.PHASECHK.TRANS64.TRYWAIT P0, [R4+URZ+0x228c0], R9 ;  /* 0x0228c009040075a7 */ /* 0x0022a4000800017f */
[----:B--2---:R-:W-:Y:S05]  /*17790*/  @!P0 NANOSLEEP.SYNCS 0x989680 ;  /* 0x009896800000895d */ /* 0x004fea0003900000 */
[----:B------:R-:W2:Y:S02]  /*177a0*/  @!P0 SYNCS.PHASECHK.TRANS64 P0, [R4+URZ+0x228c0], R9 ;  /* 0x0228c009040085a7 */ /* 0x000ea4000800007f */
[----:B--2---:R-:W-:Y:S05]  /*177b0*/  @!P0 BRA `(.L_x_9853) ;  /* 0xfffffffc00f08947 */ /* 0x004fea000383ffff */
[----:B------:R-:W-:Y:S05]  /*177c0*/  BRA `(.L_x_10028) ;  /* 0xffffff9000ec7947 */ /* 0x000fea000383ffff */
.L_x_9863:
[----:B0-----:R0:W1:Y:S02]  /*177d0*/  SYNCS.PHASECHK.TRANS64.TRYWAIT P1, [R5+URZ+0x228a0], R6 ;  /* 0x0228a006050075a7 */ /* 0x001064000802017f */
[----:B-1----:R-:W-:Y:S05]  /*177e0*/  @!P1 NANOSLEEP.SYNCS 0x989680 ;  /* 0x009896800000995d */ /* 0x002fea0003900000 */
[----:B------:R-:W1:Y:S02]  /*177f0*/  @!P1 SYNCS.PHASECHK.TRANS64 P1, [R5+URZ+0x228a0], R6 ;  /* 0x0228a006050095a7 */ /* 0x000e64000802007f */
[----:B-1----:R-:W-:Y:S05]  /*17800*/  @!P1 BRA `(.L_x_9863) ;  /* 0xfffffffc00f09947 */ /* 0x002fea000383ffff */
[----:B------:R-:W-:Y:S05]  /*17810*/  BRA `(.L_x_10029) ;  /* 0xffffff9800847947 */ /* 0x000fea000383ffff */
.L_x_9868:
[----:B-1----:R1:W2:Y:S02]  /*17820*/  SYNCS.PHASECHK.TRANS64.TRYWAIT P1, [R5+URZ+0x228c0], R6 ;  /* 0x0228c006050075a7 */ /* 0x0022a4000802017f */
[----:B--2---:R-:W-:Y:S05]  /*17830*/  @!P1 NANOSLEEP.SYNCS 0x989680 ;  /* 0x009896800000995d */ /* 0x004fea0003900000 */
[----:B------:R-:W2:Y:S02]  /*17840*/  @!P1 SYNCS.PHASECHK.TRANS64 P1, [R5+URZ+0x228c0], R6 ;  /* 0x0228c006050095a7 */ /* 0x000ea4000802007f */
[----:B--2---:R-:W-:Y:S05]  /*17850*/  @!P1 BRA `(.L_x_9868) ;  /* 0xfffffffc00f09947 */ /* 0x004fea000383ffff */
[----:B------:R-:W-:Y:S05]  /*17860*/  BRA `(.L_x_10030) ;  /* 0xffffff9c00047947 */ /* 0x000fea000383ffff */
.L_x_9884:
        /* <DEDUP_REMOVED lines=11> */
.L_x_10032:
[----:B------:R-:W-:Y:S05]  /*17920*/  BSYNC B0 ;  /* 0x0000000000007941 */ /* 0x000fea0003800000 */
.L_x_10031:
[----:B------:R-:W-:Y:S05]  /*17930*/  BRA `(.L_x_10033) ;  /* 0xffffffa400f87947 */ /* 0x000fea000383ffff */
.L_x_9886:
[----:B------:R-:W-:Y:S01]  /*17940*/  BSSY B0, `(.L_x_10034) ;  /* 0x0000006000007945 */ /* 0x000fe20003800000 */
[----:B------:R-:W-:-:S07]  /*17950*/  IMAD.MOV.U32 R15, RZ, RZ, -0x1 ;  /* 0xffffffffff0f7424 */ /* 0x000fce00078e00ff */
[----:B0-----:R-:W-:Y:S05]  /*17960*/  WARPSYNC.COLLECTIVE R15, `(.L_x_10035) ;  /* 0x000000000f0c7348 */ /* 0x001fea0003c00000 */
[----:B------:R-:W-:Y:S02]  /*17970*/  ELECT P6, UR62, PT ;  /* 0x00000000003e782f */ /* 0x000fe400038c0000 */
[----:B------:R-:W-:Y:S01]  /*17980*/  MOV R14, UR62 ;  /* 0x0000003e000e7c02 */ /* 0x000fe20008000f00 */
[----:B0-----:R-:W-:Y:S10]  /*17990*/  ENDCOLLECTIVE ;  /* 0x000000000000791b */ /* 0x001ff40003800000 */
.L_x_10035:
[----:B------:R-:W-:Y:S05]  /*179a0*/  BSYNC B0 ;  /* 0x0000000000007941 */ /* 0x000fea0003800000 */
.L_x_10034:
[----:B------:R-:W-:Y:S05]  /*179b0*/  BRA `(.L_x_10036) ;  /* 0xffffffa800047947 */ /* 0x000fea000383ffff */
.L_x_9888:
[----:B0-----:R0:W1:Y:S02]  /*179c0*/  SYNCS.PHASECHK.TRANS64.TRYWAIT P0, [R0+URZ+0x22840], R2 ;  /* 0x02284002000075a7 */ /* 0x001064000800017f */
[----:B-1----:R-:W-:Y:S05]  /*179d0*/  @!P0 NANOSLEEP.SYNCS 0x989680 ;  /* 0x009896800000895d */ /* 0x002fea0003900000 */
[----:B------:R-:W1:Y:S02]  /*179e0*/  @!P0 SYNCS.PHASECHK.TRANS64 P0, [R0+URZ+0x22840], R2 ;  /* 0x02284002000085a7 */ /* 0x000e64000800007f */
[----:B-1----:R-:W-:Y:S05]  /*179f0*/  @!P0 BRA `(.L_x_9888) ;  /* 0xfffffffc00f08947 */ /* 0x002fea000383ffff */
[----:B------:R-:W-:Y:S05]  /*17a00*/  BRA `(.L_x_10037) ;  /* 0xffffffa800707947 */ /* 0x000fea000383ffff */
.L_x_9892:
[----:B------:R-:W2:Y:S01]  /*17a10*/  LDL.LU R11, [R1+0x54] ;  /* 0x00005400010b7983 */ /* 0x000ea20000300800 */
[----:B------:R-:W-:Y:S01]  /*17a20*/  IMAD.MOV.U32 R13, RZ, RZ, R0 ;  /* 0x000000ffff0d7224 */ /* 0x000fe200078e0000 */
[----:B------:R-:W-:Y:S01]  /*17a30*/  LOP3.LUT R8, R8, 0x7f, RZ, 0xc0, !PT ;  /* 0x0000007f08087812 */ /* 0x000fe200078ec0ff */
[----:B------:R-:W-:Y:S02]  /*17a40*/  IMAD.MOV.U32 R12, RZ, RZ, RZ ;  /* 0x000000ffff0c7224 */ /* 0x000fe400078e00ff */
[----:B------:R-:W-:Y:S01]  /*17a50*/  IMAD.MOV.U32 R15, RZ, RZ, -0x1 ;  /* 0xffffffffff0f7424 */ /* 0x000fe200078e00ff */
[----:B------:R-:W-:-:S05]  /*17a60*/  SHF.R.U32.HI R5, RZ, 0x3, R8 ;  /* 0x00000003ff057819 */ /* 0x000fca0000011608 */
[----:B------:R-:W-:-:S04]  /*17a70*/  IMAD.IADD R2, R5, 0x1, R17 ;  /* 0x0000000105027824 */ /* 0x000fc800078e0211 */
[C---:B------:R-:W-:Y:S02]  /*17a80*/  VIADD R5, R2.reuse, 0x10 ;  /* 0x0000001002057836 */ /* 0x040fe40000000000 */
[----:B------:R-:W-:Y:S02]  /*17a90*/  VIADD R8, R2, 0x60 ;  /* 0x0000006002087836 */ /* 0x000fe40000000000 */
[----:B--2---:R-:W-:Y:S02]  /*17aa0*/  IMAD R3, R11, R7, RZ ;  /* 0x000000070b037224 */ /* 0x004fe400078e02ff */
[----:B------:R-:W-:-:S03]  /*17ab0*/  IMAD.MOV.U32 R11, RZ, RZ, 0x181f ;  /* 0x0000181fff0b7424 */ /* 0x000fc600078e00ff */
[----:B------:R-:W-:-:S13]  /*17ac0*/  ISETP.GE.AND P1, PT, R2, R3, PT ;  /* 0x000000030200720c */ /* 0x000fda0003f26270 */
[----:B-----5:R-:W-:Y:S05]  /*17ad0*/  WARPSYNC.COLLECTIVE R15, `(.L_x_10038) ;  /* 0x000000000f087348 */ /* 0x020fea0003c00000 */
[----:B------:R0:W1:Y:S02]  /*17ae0*/  SHFL.IDX P6, R14, R13, R12, R11 ;  /* 0x0000000c0d0e7389 */ /* 0x00006400000c000b */
[----:B01---5:R-:W-:Y:S01]  /*17af0*/  ENDCOLLECTIVE ;  /* 0x000000000000791b */ /* 0x023fe20003800000 */
.L_x_10038:
[----:B------:R-:W-:Y:S02]  /*17b00*/  IMAD.MOV.U32 R13, RZ, RZ, R4 ;  /* 0x000000ffff0d7224 */ /* 0x000fe400078e0004 */
[----:B------:R-:W-:-:S07]  /*17b10*/  IMAD.MOV.U32 R6, RZ, RZ, R14 ;  /* 0x000000ffff067224 */ /* 0x000fce00078e000e */
[----:B------:R-:W-:Y:S05]  /*17b20*/  WARPSYNC.COLLECTIVE R15, `(.L_x_10039) ;  /* 0x000000000f087348 */ /* 0x000fea0003c00000 */
[----:B------:R0:W1:Y:S02]  /*17b30*/  SHFL.IDX P6, R14, R13, R12, R11 ;  /* 0x0000000c0d0e7389 */ /* 0x00006400000c000b */
[----:B01----:R-:W-:Y:S01]  /*17b40*/  ENDCOLLECTIVE ;  /* 0x000000000000791b */ /* 0x003fe20003800000 */
.L_x_10039:
[----:B------:R-:W-:Y:S02]  /*17b50*/  IMAD.MOV.U32 R13, RZ, RZ, R0 ;  /* 0x000000ffff0d7224 */ /* 0x000fe400078e0000 */
[----:B------:R-:W-:Y:S02]  /*17b60*/  IMAD.MOV.U32 R12, RZ, RZ, 0x1 ;  /* 0x00000001ff0c7424 */ /* 0x000fe400078e00ff */
[----:B------:R-:W-:-:S07]  /*17b70*/  IMAD.MOV.U32 R7, RZ, RZ, R14 ;  /* 0x000000ffff077224 */ /* 0x000fce00078e000e */
[----:B------:R-:W-:Y:S05]  /*17b80*/  WARPSYNC.COLLECTIVE R15, `(.L_x_10040) ;  /* 0x000000000f087348 */ /* 0x000fea0003c00000 */
[----:B------:R0:W1:Y:S02]  /*17b90*/  SHFL.IDX P6, R14, R13, R12, R11 ;  /* 0x0000000c0d0e7389 */ /* 0x00006400000c000b */
[----:B01----:R-:W-:Y:S01]  /*17ba0*/  ENDCOLLECTIVE ;  /* 0x000000000000791b */ /* 0x003fe20003800000 */
.L_x_10040:
        /* <DEDUP_REMOVED lines=15> */
.L_x_10041:
[----:B------:R-:W-:Y:S02]  /*17ca0*/  IMAD.MOV.U32 R13, RZ, RZ, R0 ;  /* 0x000000ffff0d7224 */ /* 0x000fe400078e0000 */
[----:B------:R-:W-:Y:S02]  /*17cb0*/  IMAD.MOV.U32 R12, RZ, RZ, 0x2 ;  /* 0x00000002ff0c7424 */ /* 0x000fe400078e00ff */
[----:B------:R-:W-:-:S07]  /*17cc0*/  IMAD.MOV.U32 R5, RZ, RZ, R14 ;  /* 0x000000ffff057224 */ /* 0x000fce00078e000e */
[----:B------:R-:W-:Y:S05]  /*17cd0*/  WARPSYNC.COLLECTIVE R15, `(.L_x_10042) ;  /* 0x000000000f087348 */ /* 0x000fea0003c00000 */
[----:B------:R0:W1:Y:S02]  /*17ce0*/  SHFL.IDX P6, R14, R13, R12, R11 ;  /* 0x0000000c0d0e7389 */ /* 0x00006400000c000b */
[----:B01----:R-:W-:Y:S01]  /*17cf0*/  ENDCOLLECTIVE ;  /* 0x000000000000791b */ /* 0x003fe20003800000 */
.L_x_10042:
        /* <DEDUP_REMOVED lines=15> */
.L_x_10043:
[----:B------:R-:W-:Y:S02]  /*17df0*/  IMAD.MOV.U32 R13, RZ, RZ, R0 ;  /* 0x000000ffff0d7224 */ /* 0x000fe400078e0000 */
[----:B------:R-:W-:Y:S02]  /*17e00*/  IMAD.MOV.U32 R12, RZ, RZ, 0x3 ;  /* 0x00000003ff0c7424 */ /* 0x000fe400078e00ff */
[----:B------:R-:W-:-:S07]  /*17e10*/  IMAD.MOV.U32 R5, RZ, RZ, R14 ;  /* 0x000000ffff057224 */ /* 0x000fce00078e000e */
[----:B------:R-:W-:Y:S05]  /*17e20*/  WARPSYNC.COLLECTIVE R15, `(.L_x_10044) ;  /* 0x000000000f087348 */ /* 0x000fea0003c00000 */
[----:B------:R0:W1:Y:S02]  /*17e30*/  SHFL.IDX P6, R14, R13, R12, R11 ;  /* 0x0000000c0d0e7389 */ /* 0x00006400000c000b */
[----:B01----:R-:W-:Y:S01]  /*17e40*/  ENDCOLLECTIVE ;  /* 0x000000000000791b */ /* 0x003fe20003800000 */
.L_x_10044:
        /* <DEDUP_REMOVED lines=15> */
.L_x_10045:
[----:B------:R-:W-:Y:S02]  /*17f40*/  IMAD.MOV.U32 R13, RZ, RZ, R0 ;  /* 0x000000ffff0d7224 */ /* 0x000fe400078e0000 */
[----:B------:R-:W-:Y:S02]  /*17f50*/  IMAD.MOV.U32 R12, RZ, RZ, 0x4 ;  /* 0x00000004ff0c7424 */ /* 0x000fe400078e00ff */
[----:B------:R-:W-:-:S07]  /*17f60*/  IMAD.MOV.U32 R5, RZ, RZ, R14 ;  /* 0x000000ffff057224 */ /* 0x000fce00078e000e */
[----:B------:R-:W-:Y:S05]  /*17f70*/  WARPSYNC.COLLECTIVE R15, `(.L_x_10046) ;  /* 0x000000000f087348 */ /* 0x000fea0003c00000 */
[----:B------:R0:W1:Y:S02]  /*17f80*/  SHFL.IDX P6, R14, R13, R12, R11 ;  /* 0x0000000c0d0e7389 */ /* 0x00006400000c000b */
[----:B01----:R-:W-:Y:S01]  /*17f90*/  ENDCOLLECTIVE ;  /* 0x000000000000791b */ /* 0x003fe20003800000 */
.L_x_10046:
        /* <DEDUP_REMOVED lines=15> */
.L_x_10047:
[----:B------:R-:W-:Y:S02]  /*18090*/  IMAD.MOV.U32 R13, RZ, RZ, R0 ;  /* 0x000000ffff0d7224 */ /* 0x000fe400078e0000 */
[----:B------:R-:W-:Y:S02]  /*180a0*/  IMAD.MOV.U32 R12, RZ, RZ, 0x5 ;  /* 0x00000005ff0c7424 */ /* 0x000fe400078e00ff */
[----:B------:R-:W-:-:S07]  /*180b0*/  IMAD.MOV.U32 R5, RZ, RZ, R14 ;  /* 0x000000ffff057224 */ /* 0x000fce00078e000e */
[----:B------:R-:W-:Y:S05]  /*180c0*/  WARPSYNC.COLLECTIVE R15, `(.L_x_10048) ;  /* 0x000000000f087348 */ /* 0x000fea0003c00000 */
[----:B------:R0:W1:Y:S02]  /*180d0*/  SHFL.IDX P6, R14, R13, R12, R11 ;  /* 0x0000000c0d0e7389 */ /* 0x00006400000c000b */
[----:B01----:R-:W-:Y:S01]  /*180e0*/  ENDCOLLECTIVE ;  /* 0x000000000000791b */ /* 0x003fe20003800000 */
.L_x_10048:
        /* <DEDUP_REMOVED lines=15> */
.L_x_10049:
[----:B------:R-:W-:Y:S02]  /*181e0*/  IMAD.MOV.U32 R13, RZ, RZ, R0 ;  /* 0x000000ffff0d7224 */ /* 0x000fe400078e0000 */
[----:B------:R-:W-:Y:S02]  /*181f0*/  IMAD.MOV.U32 R12, RZ, RZ, 0x6 ;  /* 0x00000006ff0c7424 */ /* 0x000fe400078e00ff */
[----:B------:R-:W-:-:S07]  /*18200*/  IMAD.MOV.U32 R5, RZ, RZ, R14 ;  /* 0x000000ffff057224 */ /* 0x000fce00078e000e */
[----:B------:R-:W-:Y:S05]  /*18210*/  WARPSYNC.COLLECTIVE R15, `(.L_x_10050) ;  /* 0x000000000f087348 */ /* 0x000fea0003c00000 */
[----:B------:R0:W1:Y:S02]  /*18220*/  SHFL.IDX P6, R14, R13, R12, R11 ;  /* 0x0000000c0d0e7389 */ /* 0x00006400000c000b */
[----:B01----:R-:W-:Y:S01]  /*18230*/  ENDCOLLECTIVE ;  /* 0x000000000000791b */ /* 0x003fe20003800000 */
.L_x_10050:
        /* <DEDUP_REMOVED lines=14> */
.L_x_10051:
[----:B------:R-:W-:Y:S02]  /*18320*/  IMAD.MOV.U32 R13, RZ, RZ, R0 ;  /* 0x000000ffff0d7224 */ /* 0x000fe400078e0000 */
[----:B------:R-:W-:Y:S02]  /*18330*/  IMAD.MOV.U32 R12, RZ, RZ, 0x7 ;  /* 0x00000007ff0c7424 */ /* 0x000fe400078e00ff */
[----:B------:R-:W-:-:S07]  /*18340*/  IMAD.MOV.U32 R5, RZ, RZ, R14 ;  /* 0x000000ffff057224 */ /* 0x000fce00078e000e */
[----:B------:R-:W-:Y:S05]  /*18350*/  WARPSYNC.COLLECTIVE R15, `(.L_x_10052) ;  /* 0x000000000f087348 */ /* 0x000fea0003c00000 */
[----:B------:R0:W1:Y:S02]  /*18360*/  SHFL.IDX P6, R14, R13, R12, R11 ;  /* 0x0000000c0d0e7389 */ /* 0x00006400000c000b */
[----:B01----:R-:W-:Y:S01]  /*18370*/  ENDCOLLECTIVE ;  /* 0x000000000000791b */ /* 0x003fe20003800000 */
.L_x_10052:
        /* <DEDUP_REMOVED lines=13> */
.L_x_10053:
[----:B------:R-:W-:Y:S01]  /*18450*/  IMAD.MOV.U32 R4, RZ, RZ, R14 ;  /* 0x000000ffff047224 */ /* 0x000fe200078e000e */
[----:B------:R-:W-:Y:S06]  /*18460*/  BRA `(.L_x_10054) ;  /* 0xffffffac001c7947 */ /* 0x000fec000383ffff */
.L_x_9895:
[----:B0-----:R-:W2:Y:S02]  /*18470*/  LDL R2, [R1+0x4] ;  /* 0x0000040001027983 */ /* 0x001ea40000100800 */
[----:B--2---:R0:W2:Y:S02]  /*18480*/  SYNCS.PHASECHK.TRANS64.TRYWAIT P0, [R2+URZ+0x22820], R0 ;  /* 0x02282000020075a7 */ /* 0x0040a4000800017f */
[----:B--2---:R-:W-:Y:S05]  /*18490*/  @!P0 NANOSLEEP.SYNCS 0x989680 ;  /* 0x009896800000895d */ /* 0x004fea0003900000 */
[----:B------:R-:W2:Y:S02]  /*184a0*/  @!P0 SYNCS.PHASECHK.TRANS64 P0, [R2+URZ+0x22820], R0 ;  /* 0x02282000020085a7 */ /* 0x000ea4000800007f */
[----:B--2---:R-:W-:Y:S05]  /*184b0*/  @!P0 BRA `(.L_x_9895) ;  /* 0xfffffffc00ec8947 */ /* 0x004fea000383ffff */
[----:B------:R-:W-:Y:S05]  /*184c0*/  BRA `(.L_x_10055) ;  /* 0xffffffac00887947 */ /* 0x000fea000383ffff */
.L_x_9899:
[----:B0-----:R0:W2:Y:S02]  /*184d0*/  SYNCS.PHASECHK.TRANS64.TRYWAIT P0, [R2+URZ+0x22860], R0 ;  /* 0x02286000020075a7 */ /* 0x0010a4000800017f */
[----:B--2---:R-:W-:Y:S05]  /*184e0*/  @!P0 NANOSLEEP.SYNCS 0x989680 ;  /* 0x009896800000895d */ /* 0x004fea0003900000 */
[----:B------:R-:W2:Y:S02]  /*184f0*/  @!P0 SYNCS.PHASECHK.TRANS64 P0, [R2+URZ+0x22860], R0 ;  /* 0x02286000020085a7 */ /* 0x000ea4000800007f */
[----:B--2---:R-:W-:Y:S05]  /*18500*/  @!P0 BRA `(.L_x_9899) ;  /* 0xfffffffc00f08947 */ /* 0x004fea000383ffff */
[----:B------:R-:W-:Y:S05]  /*18510*/  BRA `(.L_x_10056) ;  /* 0xffffffac00b87947 */ /* 0x000fea000383ffff */
.L_x_9914:
[----:B-1----:R1:W2:Y:S02]  /*18520*/  SYNCS.PHASECHK.TRANS64.TRYWAIT P0, [R2+URZ+0x22840], R5 ;  /* 0x02284005020075a7 */ /* 0x0022a4000800017f */
[----:B--2---:R-:W-:Y:S05]  /*18530*/  @!P0 NANOSLEEP.SYNCS 0x989680 ;  /* 0x009896800000895d */ /* 0x004fea0003900000 */
[----:B------:R-:W2:Y:S02]  /*18540*/  @!P0 SYNCS.PHASECHK.TRANS64 P0, [R2+URZ+0x22840], R5 ;  /* 0x02284005020085a7 */ /* 0x000ea4000800007f */
[----:B--2---:R-:W-:Y:S05]  /*18550*/  @!P0 BRA `(.L_x_9914) ;  /* 0xfffffffc00f08947 */ /* 0x004fea000383ffff */
[----:B------:R-:W-:Y:S05]  /*18560*/  BRA `(.L_x_10057) ;  /* 0xffffffb400e87947 */ /* 0x000fea000383ffff */
.L_x_9919:
[----:B0-----:R0:W2:Y:S02]  /*18570*/  SYNCS.PHASECHK.TRANS64.TRYWAIT P0, [R2+URZ+0x22860], R5 ;  /* 0x02286005020075a7 */ /* 0x0010a4000800017f */
[----:B--2---:R-:W-:Y:S05]  /*18580*/  @!P0 NANOSLEEP.SYNCS 0x989680 ;  /* 0x009896800000895d */ /* 0x004fea0003900000 */
[----:B------:R-:W2:Y:S02]  /*18590*/  @!P0 SYNCS.PHASECHK.TRANS64 P0, [R2+URZ+0x22860], R5 ;  /* 0x02286005020085a7 */ /* 0x000ea4000800007f */
[----:B--2---:R-:W-:Y:S05]  /*185a0*/  @!P0 BRA `(.L_x_9919) ;  /* 0xfffffffc00f08947 */ /* 0x004fea000383ffff */
[----:B------:R-:W-:Y:S05]  /*185b0*/  BRA `(.L_x_10058) ;  /* 0xffffffb800707947 */ /* 0x000fea000383ffff */
.L_x_9930:
[----:B0-----:R0:W1:Y:S02]  /*185c0*/  SYNCS.PHASECHK.TRANS64.TRYWAIT P0, [R3+URZ+0x22840], R2 ;  /* 0x02284002030075a7 */ /* 0x001064000800017f */
[----:B-1----:R-:W-:Y:S05]  /*185d0*/  @!P0 NANOSLEEP.SYNCS 0x989680 ;  /* 0x009896800000895d */ /* 0x002fea0003900000 */
[----:B------:R-:W1:Y:S02]  /*185e0*/  @!P0 SYNCS.PHASECHK.TRANS64 P0, [R3+URZ+0x22840], R2 ;  /* 0x02284002030085a7 */ /* 0x000e64000800007f */
[----:B-1----:R-:W-:Y:S05]  /*185f0*/  @!P0 BRA `(.L_x_9930) ;  /* 0xfffffffc00f08947 */ /* 0x002fea000383ffff */
[----:B------:R-:W-:Y:S05]  /*18600*/  BRA `(.L_x_10059) ;  /* 0xffffffc000807947 */ /* 0x000fea000383ffff */
.L_x_9935:
[----:B-1----:R1:W2:Y:S02]  /*18610*/  SYNCS.PHASECHK.TRANS64.TRYWAIT P0, [R3+URZ+0x22860], R2 ;  /* 0x02286002030075a7 */ /* 0x0022a4000800017f */
[----:B--2---:R-:W-:Y:S05]  /*18620*/  @!P0 NANOSLEEP.SYNCS 0x989680 ;  /* 0x009896800000895d */ /* 0x004fea0003900000 */
[----:B------:R-:W2:Y:S02]  /*18630*/  @!P0 SYNCS.PHASECHK.TRANS64 P0, [R3+URZ+0x22860], R2 ;  /* 0x02286002030085a7 */ /* 0x000ea4000800007f */
[----:B--2---:R-:W-:Y:S05]  /*18640*/  @!P0 BRA `(.L_x_9935) ;  /* 0xfffffffc00f08947 */ /* 0x004fea000383ffff */
[----:B------:R-:W-:Y:S05]  /*18650*/  BRA `(.L_x_10060) ;  /* 0xffffffc400047947 */ /* 0x000fea000383ffff */
.L_x_9946:
[----:B0-----:R0:W1:Y:S02]  /*18660*/  SYNCS.PHASECHK.TRANS64.TRYWAIT P0, [R3+URZ+0x22840], R2 ;  /* 0x02284002030075a7 */ /* 0x001064000800017f */
[----:B-1----:R-:W-:Y:S05]  /*18670*/  @!P0 NANOSLEEP.SYNCS 0x989680 ;  /* 0x009896800000895d */ /* 0x002fea0003900000 */
[----:B------:R-:W1:Y:S02]  /*18680*/  @!P0 SYNCS.PHASECHK.TRANS64 P0, [R3+URZ+0x22840], R2 ;  /* 0x02284002030085a7 */ /* 0x000e64000800007f */
[----:B-1----:R-:W-:Y:S05]  /*18690*/  @!P0 BRA `(.L_x_9946) ;  /* 0xfffffffc00f08947 */ /* 0x002fea000383ffff */
[----:B------:R-:W-:Y:S05]  /*186a0*/  BRA `(.L_x_10061) ;  /* 0xffffffc800f07947 */ /* 0x000fea000383ffff */
.L_x_9951:
[----:B-1----:R1:W2:Y:S02]  /*186b0*/  SYNCS.PHASECHK.TRANS64.TRYWAIT P0, [R3+URZ+0x22860], R2 ;  /* 0x02286002030075a7 */ /* 0x0022a4000800017f */
[----:B--2---:R-:W-:Y:S05]  /*186c0*/  @!P0 NANOSLEEP.SYNCS 0x989680 ;  /* 0x009896800000895d */ /* 0x004fea0003900000 */
[----:B------:R-:W2:Y:S02]  /*186d0*/  @!P0 SYNCS.PHASECHK.TRANS64 P0, [R3+URZ+0x22860], R2 ;  /* 0x02286002030085a7 */ /* 0x000ea4000800007f */
[----:B--2---:R-:W-:Y:S05]  /*186e0*/  @!P0 BRA `(.L_x_9951) ;  /* 0xfffffffc00f08947 */ /* 0x004fea000383ffff */
[----:B------:R-:W-:Y:S05]  /*186f0*/  BRA `(.L_x_10062) ;  /* 0xffffffcc00787947 */ /* 0x000fea000383ffff */
.L_x_9963:
[----:B------:R-:W-:Y:S01]  /*18700*/  BSSY B0, `(.L_x_10063) ;  /* 0x0000008000007945 */ /* 0x000fe20003800000 */
[----:B------:R-:W-:Y:S02]  /*18710*/  IMAD.MOV.U32 R13, RZ, RZ, R16 ;  /* 0x000000ffff0d7224 */ /* 0x000fe400078e0010 */
[----:B------:R-:W-:Y:S02]  /*18720*/  IMAD.MOV.U32 R12, RZ, RZ, RZ ;  /* 0x000000ffff0c7224 */ /* 0x000fe400078e00ff */
[----:B------:R-:W-:Y:S02]  /*18730*/  IMAD.MOV.U32 R11, RZ, RZ, 0x1f ;  /* 0x0000001fff0b7424 */ /* 0x000fe400078e00ff */
[----:B------:R-:W-:-:S07]  /*18740*/  IMAD.MOV.U32 R15, RZ, RZ, -0x1 ;  /* 0xffffffffff0f7424 */ /* 0x000fce00078e00ff */
[----:B--2--5:R-:W-:Y:S05]  /*18750*/  WARPSYNC.COLLECTIVE R15, `(.L_x_10064) ;  /* 0x000000000f087348 */ /* 0x024fea0003c00000 */
[----:B------:R0:W1:Y:S02]  /*18760*/  SHFL.IDX P6, R14, R13, R12, R11 ;  /* 0x0000000c0d0e7389 */ /* 0x00006400000c000b */
[----:B012--5:R-:W-:Y:S01]  /*18770*/  ENDCOLLECTIVE ;  /* 0x000000000000791b */ /* 0x027fe20003800000 */
.L_x_10064:
[----:B------:R-:W-:Y:S05]  /*18780*/  BSYNC B0 ;  /* 0x0000000000007941 */ /* 0x000fea0003800000 */
.L_x_10063:
        /* <DEDUP_REMOVED lines=9> */
.L_x_10065:
        /* <DEDUP_REMOVED lines=18> */
.L_x_10066:
        /* <DEDUP_REMOVED lines=8> */
.L_x_10067:
        /* <DEDUP_REMOVED lines=8> */
.L_x_10068:
        /* <DEDUP_REMOVED lines=8> */
.L_x_10069:
        /* <DEDUP_REMOVED lines=8> */
.L_x_10070:
        /* <DEDUP_REMOVED lines=9> */
.L_x_10071:
[----:B------:R-:W-:Y:S01]  /*18bd0*/  IMAD.MOV.U32 R6, RZ, RZ, R14 ;  /* 0x000000ffff067224 */ /* 0x000fe200078e000e */
[----:B------:R-:W-:Y:S06]  /*18be0*/  BRA `(.L_x_10072) ;  /* 0xffffffd000d07947 */ /* 0x000fec000383ffff */
.L_x_9968:
        /* <DEDUP_REMOVED lines=8> */
.L_x_10074:
[----:B------:R-:W-:Y:S05]  /*18c70*/  BSYNC B0 ;  /* 0x0000000000007941 */ /* 0x000fea0003800000 */
.L_x_10073:
        /* <DEDUP_REMOVED lines=9> */
.L_x_10075:
        /* <DEDUP_REMOVED lines=8> */
.L_x_10076:
        /* <DEDUP_REMOVED lines=8> */
.L_x_10077:
        /* <DEDUP_REMOVED lines=8> */
.L_x_10078:
        /* <DEDUP_REMOVED lines=9> */
.L_x_10079:
[----:B------:R-:W-:Y:S01]  /*18f20*/  IMAD.MOV.U32 R6, RZ, RZ, R14 ;  /* 0x000000ffff067224 */ /* 0x000fe200078e000e */
[----:B------:R-:W-:Y:S06]  /*18f30*/  BRA `(.L_x_10080) ;  /* 0xffffffd000987947 */ /* 0x000fec000383ffff */
.L_x_9970:
[----:B------:R-:W-:Y:S01]  /*18f40*/  BSSY B0, `(.L_x_10081) ;  /* 0x0000006000007945 */ /* 0x000fe20003800000 */
[----:B------:R-:W-:Y:S01]  /*18f50*/  PLOP3.LUT P6, PT, P6, PT, PT, 0x8, 0x0 ;  /* 0x000000000000781c */ /* 0x000fe200037ce170 */
[----:B------:R-:W-:-:S12]  /*18f60*/  IMAD.MOV.U32 R15, RZ, RZ, -0x1 ;  /* 0xffffffffff0f7424 */ /* 0x000fd800078e00ff */
[----:B0----5:R-:W-:Y:S05]  /*18f70*/  WARPSYNC.COLLECTIVE R15, `(.L_x_10082) ;  /* 0x000000000f087348 */ /* 0x021fea0003c00000 */
[----:B------:R-:W-:Y:S01]  /*18f80*/  VOTE.ANY R14, PT, P6 ;  /* 0x00000000000e7806 */ /* 0x000fe200030e0100 */
[----:B0----5:R-:W-:Y:S06]  /*18f90*/  ENDCOLLECTIVE ;  /* 0x000000000000791b */ /* 0x021fec0003800000 */
.L_x_10082:
[----:B------:R-:W-:Y:S05]  /*18fa0*/  BSYNC B0 ;  /* 0x0000000000007941 */ /* 0x000fea0003800000 */
.L_x_10081:
        /* <DEDUP_REMOVED lines=9> */
.L_x_10083:
[----:B------:R-:W-:Y:S01]  /*19040*/  IMAD.MOV.U32 R17, RZ, RZ, R14 ;  /* 0x000000ffff117224 */ /* 0x000fe200078e000e */
[----:B------:R-:W-:Y:S06]  /*19050*/  BRA `(.L_x_10084) ;  /* 0xffffffd000887947 */ /* 0x000fec000383ffff */
.L_x_9972:
[----:B------:R-:W-:Y:S01]  /*19060*/  BSSY B0, `(.L_x_10085) ;  /* 0x0000007000007945 */ /* 0x000fe20003800000 */
[----:B------:R-:W-:Y:S02]  /*19070*/  IMAD.MOV.U32 R13, RZ, RZ, R3 ;  /* 0x000000ffff0d7224 */ /* 0x000fe400078e0003 */
[----:B------:R-:W-:Y:S02]  /*19080*/  IMAD.MOV.U32 R11, RZ, RZ, 0x1f ;  /* 0x0000001fff0b7424 */ /* 0x000fe400078e00ff */
[----:B------:R-:W-:-:S07]  /*19090*/  IMAD.MOV.U32 R15, RZ, RZ, -0x1 ;  /* 0xffffffffff0f7424 */ /* 0x000fce00078e00ff */
[----:B0-2--5:R-:W-:Y:S05]  /*190a0*/  WARPSYNC.COLLECTIVE R15, `(.L_x_10086) ;  /* 0x000000000f087348 */ /* 0x025fea0003c00000 */
[----:B------:R1:W3:Y:S02]  /*190b0*/  SHFL.IDX P6, R14, R13, R12, R11 ;  /* 0x0000000c0d0e7389 */ /* 0x0002e400000c000b */
[----:B0123-5:R-:W-:Y:S01]  /*190c0*/  ENDCOLLECTIVE ;  /* 0x000000000000791b */ /* 0x02ffe20003800000 */
.L_x_10086:
[----:B------:R-:W-:Y:S05]  /*190d0*/  BSYNC B0 ;  /* 0x0000000000007941 */ /* 0x000fea0003800000 */
.L_x_10085:
[----:B------:R-:W-:Y:S01]  /*190e0*/  IMAD.MOV.U32 R2, RZ, RZ, R14 ;  /* 0x000000ffff027224 */ /* 0x000fe200078e000e */
[----:B------:R-:W-:Y:S06]  /*190f0*/  BRA `(.L_x_9971) ;  /* 0xffffffd0007c7947 */ /* 0x000fec000383ffff */
.L_x_9976:
[----:B0-----:R0:W2:Y:S02]  /*19100*/  SYNCS.PHASECHK.TRANS64.TRYWAIT P0, [R0+URZ+0x22820], R3 ;  /* 0x02282003000075a7 */ /* 0x0010a4000800017f */
[----:B--2---:R-:W-:Y:S05]  /*19110*/  @!P0 NANOSLEEP.SYNCS 0x989680 ;  /* 0x009896800000895d */ /* 0x004fea0003900000 */
[----:B------:R-:W2:Y:S02]  /*19120*/  @!P0 SYNCS.PHASECHK.TRANS64 P0, [R0+URZ+0x22820], R3 ;  /* 0x02282003000085a7 */ /* 0x000ea4000800007f */
[----:B--2---:R-:W-:Y:S05]  /*19130*/  @!P0 BRA `(.L_x_9976) ;  /* 0xfffffffc00f08947 */ /* 0x004fea000383ffff */
[----:B------:R-:W-:Y:S05]  /*19140*/  BRA `(.L_x_10087) ;  /* 0xffffffd400707947 */ /* 0x000fea000383ffff */
.L_x_9977:
        /* <DEDUP_REMOVED lines=11> */
.L_x_10089:
[----:B------:R-:W-:Y:S05]  /*19200*/  BSYNC B0 ;  /* 0x0000000000007941 */ /* 0x000fea0003800000 */
.L_x_10088:
[----:B------:R-:W-:Y:S05]  /*19210*/  BRA `(.L_x_10090) ;  /* 0xffffffd400587947 */ /* 0x000fea000383ffff */
.L_x_9978:
[----:B------:R-:W-:Y:S01]  /*19220*/  BSSY B0, `(.L_x_10091) ;  /* 0x0000006000007945 */ /* 0x000fe20003800000 */
[----:B------:R-:W-:-:S07]  /*19230*/  IMAD.MOV.U32 R15, RZ, RZ, -0x1 ;  /* 0xffffffffff0f7424 */ /* 0x000fce00078e00ff */
[----:B012--5:R-:W-:Y:S05]  /*19240*/  WARPSYNC.COLLECTIVE R15, `(.L_x_10092) ;  /* 0x000000000f0c7348 */ /* 0x027fea0003c00000 */
[----:B------:R-:W-:Y:S02]  /*19250*/  ELECT P6, UR62, PT ;  /* 0x00000000003e782f */ /* 0x000fe400038c0000 */
[----:B------:R-:W-:Y:S01]  /*19260*/  MOV R14, UR62 ;  /* 0x0000003e000e7c02 */ /* 0x000fe20008000f00 */
[----:B012--5:R-:W-:Y:S10]  /*19270*/  ENDCOLLECTIVE ;  /* 0x000000000000791b */ /* 0x027ff40003800000 */
.L_x_10092:
[----:B------:R-:W-:Y:S05]  /*19280*/  BSYNC B0 ;  /* 0x0000000000007941 */ /* 0x000fea0003800000 */
.L_x_10091:
[----:B------:R-:W-:Y:S05]  /*19290*/  BRA `(.L_x_10093) ;  /* 0xffffffd4004c7947 */ /* 0x000fea000383ffff */
.L_x_9980:
[----:B0-----:R0:W1:Y:S02]  /*192a0*/  SYNCS.PHASECHK.TRANS64.TRYWAIT P0, [R6+URZ], R5 ;  /* 0x00000005060075a7 */ /* 0x001064000800017f */
[----:B-1----:R-:W-:Y:S05]  /*192b0*/  @!P0 NANOSLEEP.SYNCS 0x989680 ;  /* 0x009896800000895d */ /* 0x002fea0003900000 */
[----:B------:R-:W1:Y:S02]  /*192c0*/  @!P0 SYNCS.PHASECHK.TRANS64 P0, [R6+URZ], R5 ;  /* 0x00000005060085a7 */ /* 0x000e64000800007f */
[----:B-1----:R-:W-:Y:S05]  /*192d0*/  @!P0 BRA `(.L_x_9980) ;  /* 0xfffffffc00f08947 */ /* 0x002fea000383ffff */
[----:B------:R-:W-:Y:S05]  /*192e0*/  BRA `(.L_x_10094) ;  /* 0xffffffd400887947 */ /* 0x000fea000383ffff */
.L_x_9981:
[----:B-1----:R1:W2:Y:S02]  /*192f0*/  SYNCS.PHASECHK.TRANS64.TRYWAIT P0, [R7+URZ], R2 ;  /* 0x00000002070075a7 */ /* 0x0022a4000800017f */
[----:B--2---:R-:W-:Y:S05]  /*19300*/  @!P0 NANOSLEEP.SYNCS 0x989680 ;  /* 0x009896800000895d */ /* 0x004fea0003900000 */
[----:B------:R-:W2:Y:S02]  /*19310*/  @!P0 SYNCS.PHASECHK.TRANS64 P0, [R7+URZ], R2 ;  /* 0x00000002070085a7 */ /* 0x000ea4000800007f */
[----:B--2---:R-:W-:Y:S05]  /*19320*/  @!P0 BRA `(.L_x_9981) ;  /* 0xfffffffc00f08947 */ /* 0x004fea000383ffff */
[----:B------:R-:W-:Y:S05]  /*19330*/  BRA `(.L_x_10095) ;  /* 0xffffffd4007c7947 */ /* 0x000fea000383ffff */
.L_x_9983:
[----:B--2---:R2:W3:Y:S02]  /*19340*/  SYNCS.PHASECHK.TRANS64.TRYWAIT P0, [R4+URZ], R5 ;  /* 0x00000005040075a7 */ /* 0x0044e4000800017f */
[----:B---3--:R-:W-:Y:S05]  /*19350*/  @!P0 NANOSLEEP.SYNCS 0x989680 ;  /* 0x009896800000895d */ /* 0x008fea0003900000 */
[----:B------:R-:W3:Y:S02]  /*19360*/  @!P0 SYNCS.PHASECHK.TRANS64 P0, [R4+URZ], R5 ;  /* 0x00000005040085a7 */ /* 0x000ee4000800007f */
[----:B---3--:R-:W-:Y:S05]  /*19370*/  @!P0 BRA `(.L_x_9983) ;  /* 0xfffffffc00f08947 */ /* 0x008fea000383ffff */
[----:B------:R-:W-:Y:S05]  /*19380*/  BRA `(.L_x_10096) ;  /* 0xffffffd400847947 */ /* 0x000fea000383ffff */
.L_x_10097:
        /* <DEDUP_REMOVED lines=15> */
.L_x_15137:


//--------------------- .text._ZN7cutlass13device_kernelIN5flash11enable_sm90INS1_16FlashAttnFwdSm90INS1_25CollectiveMainloopFwdSm90ILi2EN4cute5tupleIJNS5_1CILi1EEES8_S8_EEENS6_IJNS7_ILi128EEENS7_ILi96EEENS7_ILi64EEEEEELi256ENS_10bfloat16_tEfNS_4arch4Sm90ELb0ELb0ELb0ELb1ELb0ELb0ELb1ELb1ELb0ELb1ELb0ELb0EEENS1_21CollectiveEpilogueFwdINS6_IJSA_NS7_ILi256EEESB_EEES9_SE_SG_Li256ELb1ELb1ELb0ELb0EEENS1_36VarlenDynamicPersistentTileSchedulerILi128ELi96ELi256ELi128ELb0ELb1ELb1ELb0ELb1ELb1EEEEEEEEEvNT_6ParamsE --------------------------
	.section	.text._ZN7cutlass13device_kernelIN5flash11enable_sm90INS1_16FlashAttnFwdSm90INS1_25CollectiveMainloopFwdSm90ILi2EN4cute5tupleIJNS5_1CILi1EEES8_S8_EEENS6_IJNS7_ILi128EEENS7_ILi96EEENS7_ILi64EEEEEELi256ENS_10bfloat16_tEfNS_4arch4Sm90ELb0ELb0ELb0ELb1ELb0ELb0ELb1ELb1ELb0ELb1ELb0ELb0EEENS1_21CollectiveEpilogueFwdINS6_IJSA_NS7_ILi256EEESB_EEES9_SE_SG_Li256ELb1ELb1ELb0ELb0EEENS1_36VarlenDynamicPersistentTileSchedulerILi128ELi96ELi256ELi128ELb0ELb1ELb1ELb0ELb1ELb1EEEEEEEEEvNT_6ParamsE,"ax",@progbits
	.align	128
.text._ZN7cutlass13device_kernelIN5flash11enable_sm90INS1_16FlashAttnFwdSm90INS1_25CollectiveMainloopFwdSm90ILi2EN4cute5tupleIJNS5_1CILi1EEES8_S8_EEENS6_IJNS7_ILi128EEENS7_ILi96EEENS7_ILi64EEEEEELi256ENS_10bfloat16_tEfNS_4arch4Sm90ELb0ELb0ELb0ELb1ELb0ELb0ELb1ELb1ELb0ELb1ELb0ELb0EEENS1_21CollectiveEpilogueFwdINS6_IJSA_NS7_ILi256EEESB_EEES9_SE_SG_Li256ELb1ELb1ELb0ELb0EEENS1_36VarlenDynamicPersistentTileSchedulerILi128ELi96ELi256ELi128ELb0ELb1ELb1ELb0ELb1ELb1EEEEEEEEEvNT_6ParamsE:
        .type           _ZN7cutlass13device_kernelIN5flash11enable_sm90INS1_16FlashAttnFwdSm90INS1_25CollectiveMainloopFwdSm90ILi2EN4cute5tupleIJNS5_1CILi1EEES8_S8_EEENS6_IJNS7_ILi128EEENS7_ILi96EEENS7_ILi64EEEEEELi256ENS_10bfloat16_tEfNS_4arch4Sm90ELb0ELb0ELb0ELb1ELb0ELb0ELb1ELb1ELb0ELb1ELb0ELb0EEENS1_21CollectiveEpilogueFwdINS6_IJSA_NS7_ILi256EEESB_EEES9_SE_SG_Li256ELb1ELb1ELb0ELb0EEENS1_36VarlenDynamicPersistentTileSchedulerILi128ELi96ELi256ELi128ELb0ELb1ELb1ELb0ELb1ELb1EEEEEEEEEvNT_6ParamsE,@function
        .size           _ZN7cutlass13device_kernelIN5flash11enable_sm90INS1_16FlashAttnFwdSm90INS1_25CollectiveMainloopFwdSm90ILi2EN4cute5tupleIJNS5_1CILi1EEES8_S8_EEENS6_IJNS7_ILi128EEENS7_ILi96EEENS7_ILi64EEEEEELi256ENS_10bfloat16_tEfNS_4arch4Sm90ELb0ELb0ELb0ELb1ELb0ELb0ELb1ELb1ELb0ELb1ELb0ELb0EEENS1_21CollectiveEpilogueFwdINS6_IJSA_NS7_ILi256EEESB_EEES9_SE_SG_Li256ELb1ELb1ELb0ELb0EEENS1_36VarlenDynamicPersistentTileSchedulerILi128ELi96ELi256ELi128ELb0ELb1ELb1ELb0ELb1ELb1EEEEEEEEEvNT_6ParamsE,(.L_x_15138 - _ZN7cutlass13device_kernelIN5flash11enable_sm90INS1_16FlashAttnFwdSm90INS1_25CollectiveMainloopFwdSm90ILi2EN4cute5tupleIJNS5_1CILi1EEES8_S8_EEENS6_IJNS7_ILi128EEENS7_ILi96EEENS7_ILi64EEEEEELi256ENS_10bfloat16_tEfNS_4arch4Sm90ELb0ELb0ELb0ELb1ELb0ELb0ELb1ELb1ELb0ELb1ELb0ELb0EEENS1_21CollectiveEpilogueFwdINS6_IJSA_NS7_ILi256EEESB_EEES9_SE_SG_Li256ELb1ELb1ELb0ELb0EEENS1_36VarlenDynamicPersistentTileSchedulerILi128ELi96ELi256ELi128ELb0ELb1ELb1ELb0ELb1ELb1EEEEEEEEEvNT_6ParamsE)
        .other          _ZN7cutlass13device_kernelIN5flash11enable_sm90INS1_16FlashAttnFwdSm90INS1_25CollectiveMainloopFwdSm90ILi2EN4cute5tupleIJNS5_1CILi1EEES8_S8_EEENS6_IJNS7_ILi128EEENS7_ILi96EEENS7_ILi64EEEEEELi256ENS_10bfloat16_tEfNS_4arch4Sm90ELb0ELb0ELb0ELb1ELb0ELb0ELb1ELb1ELb0ELb1ELb0ELb0EEENS1_21CollectiveEpilogueFwdINS6_IJSA_NS7_ILi256EEESB_EEES9_SE_SG_Li256ELb1ELb1ELb0ELb0EEENS1_36VarlenDynamicPersistentTileSchedulerILi128ELi96ELi256ELi128ELb0ELb1ELb1ELb0ELb1ELb1EEEEEEEEEvNT_6ParamsE,@"STO_CUDA_ENTRY STV_DEFAULT"
_ZN7cutlass13device_kernelIN5flash11enable_sm90INS1_16FlashAttnFwdSm90INS1_25CollectiveMainloopFwdSm90ILi2EN4cute5tupleIJNS5_1CILi1EEES8_S8_EEENS6_IJNS7_ILi128EEENS7_ILi96EEENS7_ILi64EEEEEELi256ENS_10bfloat16_tEfNS_4arch4Sm90ELb0ELb0ELb0ELb1ELb0ELb0ELb1ELb1ELb0ELb1ELb0ELb0EEENS1_21CollectiveEpilogueFwdINS6_IJSA_NS7_ILi256EEESB_EEES9_SE_SG_Li256ELb1ELb1ELb0ELb0EEENS1_36VarlenDynamicPersistentTileSchedulerILi128ELi96ELi256ELi128ELb0ELb1ELb1ELb0ELb1ELb1EEEEEEEEEvNT_6ParamsE:
        /* <DEDUP_REMOVED lines=18> */
.L_x_10099:
[----:B------:R-:W-:Y:S05]  /*0120*/  BSYNC B0 ;  /* 0x0000000000007941 */ /* 0x000fea0003800000 */
.L_x_10098:
        /* <DEDUP_REMOVED lines=43> */
.L_x_10100:
        /* <DEDUP_REMOVED lines=22> */
.L_x_10101:
        /* <DEDUP_REMOVED lines=18> */
.L_x_10102:
        /* <DEDUP_REMOVED lines=22> */
.L_x_10103:
        /* <DEDUP_REMOVED lines=22> */
.L_x_10104:
[----:B0-----:R-:W-:Y:S01]  /*0920*/  UMOV UR4, 0x1 ;  /* 0x0000000100047882 */ /* 0x001fe20000000000 */
[----:B------:R-:W-:Y:S01]  /*0930*/  PLOP3.LUT P0, PT, PT, PT, UP0, 0x80, 0x0 ;  /* 0x000000000000781c */ /* 0x000fe20003f0f008 */
[----:B------:R-:W-:Y:S01]  /*0940*/  USEL UR4, UR4, 0x2, !UP0 ;  /* 0x0000000204047887 */ /* 0x000fe2000c000000 */
[----:B------:R-:W-:Y:S01]  /*0950*/  NOP ;  /* 0x0000000000007918 */ /* 0x000fe20000000000 */
[----:B------:R-:W-:-:S04]  /*0960*/  ULDC.64 UR38, c[0x0][0x208] ;  /* 0x0000820000267ab9 */ /* 0x000fc80000000a00 */
[----:B------:R-:W-:-:S05]  /*0970*/  IMAD.U32 R2, RZ, RZ, UR4 ;  /* 0x00000004ff027e24 */ /* 0x000fca000f8e00ff */
[----:B------:R0:W-:Y:S01]  /*0980*/  STL [R1+0x74], R2 ;  /* 0x0000740201007387 */ /* 0x0001e20000100800 */
[----:B-123--:R-:W-:Y:S06]  /*0990*/  BAR.SYNC.DEFER_BLOCKING 0x0 ;  /* 0x0000000000007b1d */ /* 0x00efec0000010000 */
[----:B------:R-:W-:Y:S05]  /*09a0*/  @!P0 BRA `(.L_x_10105) ;  /* 0x0000008c00c88947 */ /* 0x000fea0003800000 */
.L_x_10106:
[----:B------:R-:W-:-:S08]  /*09b0*/  NOP ;  /* 0x0000000000007918 */ /* 0x000fd00000000000 */
[----:B------:R-:W1:Y:S02]  /*09c0*/  USETMAXREG.TRY_ALLOC.CTAPOOL UP0, 0xf0 ;  /* 0x000000f0000079c8 */ /* 0x000e640008000600 */
[----:B-1----:R-:W-:-:S13]  /*09d0*/  PLOP3.LUT P0, PT, PT, PT, UP0, 0x80, 0x0 ;  /* 0x000000000000781c */ /* 0x002fda0003f0f008 */
[----:B------:R-:W-:Y:S05]  /*09e0*/  @!P0 BRA `(.L_x_10106) ;  /* 0xfffffffc00f08947 */ /* 0x000fea000383ffff */
[----:B------:R-:W1:Y:S01]  /*09f0*/  S2R R0, SR_TID.X ;  /* 0x0000000000007919 */ /* 0x000e620000002100 */
[----:B------:R-:W2:Y:S01]  /*0a00*/  S2UR UR5, SR_CgaCtaId ;  /* 0x00000000000579c3 */ /* 0x000ea20000008800 */
[----:B------:R-:W-:-:S07]  /*0a10*/  UMOV UR4, 0x400 ;  /* 0x0000040000047882 */ /* 0x000fce0000000000 */
[----:B------:R-:W-:Y:S06]  /*0a20*/  BAR.ARV 0x8, 0x180 ;  /* 0x0206000000007b1d */ /* 0x000fec0000002000 */
[----:B--2---:R-:W-:Y:S01]  /*0a30*/  ULEA UR4, UR5, UR4, 0x18 ;  /* 0x0000000405047291 */ /* 0x004fe2000f8ec03f */
[----:B-1----:R-:W-:-:S04]  /*0a40*/  SHF.R.U32.HI R0, RZ, 0x7, R0 ;  /* 0x00000007ff007819 */ /* 0x002fc80000011600 */
[----:B------:R-:W-:-:S13]  /*0a50*/  ISETP.NE.AND P0, PT, R0, 0x1, PT ;  /* 0x000000010000780c */ /* 0x000fda0003f05270 */
[----:B------:R-:W-:Y:S08]  /*0a60*/  @!P0 BAR.ARV 0x9, 0x100 ;  /* 0x0244000000008b1d */ /* 0x000ff00000002000 */
[----:B------:R-:W-:Y:S06]  /*0a70*/  BAR.SYNC.DEFER_BLOCKING 0x5, 0x180 ;  /* 0x0146000000007b1d */ /* 0x000fec0000010000 */
[----:B------:R-:W1:Y:S01]  /*0a80*/  LDS.128 R12, [UR4+0x324d0] ;  /* 0x0324d004ff0c7984 */ /* 0x000e620008000c00 */
[----:B------:R-:W-:Y:S01]  /*0a90*/  ULDC UR4, c[0x0][0xd3c] ;  /* 0x00034f0000047ab9 */ /* 0x000fe20000000800 */
[----:B------:R-:W-:Y:S06]  /*0aa0*/  BAR.ARV 0x4, 0x180 ;  /* 0x0106000000007b1d */ /* 0x000fec0000002000 */
[----:B-1----:R-:W-:-:S13]  /*0ab0*/  ISETP.GE.AND P0, PT, R15, UR4, PT ;  /* 0x000000040f007c0c */ /* 0x002fda000bf06270 */
[----:B------:R-:W-:Y:S05]  /*0ac0*/  @P0 EXIT ;  /* 0x000000000000094d */ /* 0x000fea0003800000 */
[----:B0-----:R-:W2:Y:S01]  /*0ad0*/  LDL R2, [R1+0x74] ;  /* 0x0000740001027983 */ /* 0x001ea20000100800 */
[----:B------:R-:W-:Y:S01]  /*0ae0*/  R2UR UR5, R13 ;  /* 0x000000000d0572ca */ /* 0x000fe200000e0000 */
[----:B------:R-:W-:Y:S01]  /*0af0*/  UMOV UR37, URZ ;  /* 0x0000003f00257c82 */ /* 0x000fe20008000000 */
[----:B------:R-:W-:Y:S01]  /*0b00*/  R2UR UR6, R14 ;  /* 0x000000000e0672ca */ /* 0x000fe200000e0000 */
[----:B------:R-:W0:Y:S01]  /*0b10*/  S2R R0, SR_TID.X ;  /* 0x0000000000007919 */ /* 0x000e220000002100 */
[----:B------:R-:W-:Y:S01]  /*0b20*/  UMOV UR36, URZ ;  /* 0x0000003f00247c82 */ /* 0x000fe20008000000 */
[----:B0-----:R-:W-:-:S05]  /*0b30*/  VIADD R231, R0, 0xffffff80 ;  /* 0xffffff8000e77836 */ /* 0x001fca0000000000 */
[----:B------:R-:W-:-:S04]  /*0b40*/  SHF.R.S32.HI R0, RZ, 0x1f, R231 ;  /* 0x0000001fff007819 */ /* 0x000fc800000114e7 */
[CC--:B------:R-:W-:Y:S02]  /*0b50*/  LEA.HI R3, R0.reuse, R231.reuse, RZ, 0x4 ;  /* 0x000000e700037211 */ /* 0x0c0fe400078f20ff */
[CC--:B------:R-:W-:Y:S02]  /*0b60*/  LEA.HI R4, R0.reuse, R231.reuse, RZ, 0x5 ;  /* 0x000000e700047211 */ /* 0x0c0fe400078f28ff */
[----:B------:R-:W-:Y:S02]  /*0b70*/  SHF.R.S32.HI R6, RZ, 0x4, R3 ;  /* 0x00000004ff067819 */ /* 0x000fe40000011403 */
[----:B------:R-:W-:Y:S01]  /*0b80*/  LEA.HI R11, R0, R231, RZ, 0x2 ;  /* 0x000000e7000b7211 */ /* 0x000fe200078f10ff */
[----:B------:R-:W-:Y:S01]  /*0b90*/  IMAD.SHL.U32 R5, R4, 0x20, RZ ;  /* 0x0000002004057824 */ /* 0x000fe200078e00ff */
[C---:B------:R-:W-:Y:S02]  /*0ba0*/  LOP3.LUT R4, R3.reuse, 0x3fffff0, RZ, 0xc0, !PT ;  /* 0x03fffff003047812 */ /* 0x040fe400078ec0ff */
[----:B------:R-:W-:-:S02]  /*0bb0*/  LEA.HI R3, R3, R6, RZ, 0x1 ;  /* 0x0000000603037211 */ /* 0x000fc400078f08ff */
[----:B------:R-:W-:Y:S01]  /*0bc0*/  LOP3.LUT R5, R5, 0xfffffc00, RZ, 0xc0, !PT ;  /* 0xfffffc0005057812 */ /* 0x000fe200078ec0ff */
[----:B------:R-:W-:Y:S01]  /*0bd0*/  IMAD.IADD R4, R231, 0x1, -R4 ;  /* 0x00000001e7047824 */ /* 0x000fe200078e0a04 */
[----:B------:R-:W-:-:S03]  /*0be0*/  LOP3.LUT R3, R3, 0x1ffffffe, RZ, 0xc0, !PT ;  /* 0x1ffffffe03037812 */ /* 0x000fc600078ec0ff */
[----:B------:R-:W-:Y:S02]  /*0bf0*/  IMAD R4, R4, 0x40, R5 ;  /* 0x0000004004047824 */ /* 0x000fe400078e0205 */
[----:B------:R-:W-:Y:S01]  /*0c00*/  IMAD.IADD R3, R6, 0x1, -R3 ;  /* 0x0000000106037824 */ /* 0x000fe200078e0a03 */
[----:B------:R-:W-:-:S03]  /*0c10*/  LOP3.LUT R6, R11, 0xfffffffc, RZ, 0xc0, !PT ;  /* 0xfffffffc0b067812 */ /* 0x000fc600078ec0ff */
[----:B------:R-:W-:Y:S02]  /*0c20*/  IMAD R225, R3, 0x8, R4 ;  /* 0x0000000803e17824 */ /* 0x000fe400078e0204 */
[----:B------:R-:W-:Y:S01]  /*0c30*/  IMAD.IADD R5, R231, 0x1, -R6 ;  /* 0x00000001e7057824 */ /* 0x000fe200078e0a06 */
[----:B--2---:R-:W-:Y:S02]  /*0c40*/  R2UR UR4, R2 ;  /* 0x00000000020472ca */ /* 0x004fe400000e0000 */
[CC--:B------:R-:W-:Y:S02]  /*0c50*/  LEA.HI R2, R0.reuse, R231.reuse, RZ, 0x7 ;  /* 0x000000e700027211 */ /* 0x0c0fe400078f38ff */
[----:B------:R-:W-:Y:S02]  /*0c60*/  LEA.HI R0, R0, R231, RZ, 0x3 ;  /* 0x000000e700007211 */ /* 0x000fe400078f18ff */
[----:B------:R-:W-:Y:S02]  /*0c70*/  LOP3.LUT R220, R2, 0xffffff80, RZ, 0xc0, !PT ;  /* 0xffffff8002dc7812 */ /* 0x000fe400078ec0ff */
[----:B------:R-:W-:-:S02]  /*0c80*/  SHF.R.S32.HI R221, RZ, 0x7, R2 ;  /* 0x00000007ffdd7819 */ /* 0x000fc40000011402 */
[----:B------:R-:W-:Y:S01]  /*0c90*/  SHF.R.S32.HI R204, RZ, 0x3, R0 ;  /* 0x00000003ffcc7819 */ /* 0x000fe20000011400 */
[----:B------:R-:W-:Y:S01]  /*0ca0*/  IMAD.IADD R220, R231, 0x1, -R220 ;  /* 0x00000001e7dc7824 */ /* 0x000fe200078e0adc */
[----:B------:R-:W-:Y:S01]  /*0cb0*/  LEA.HI R2, R2, R221, RZ, 0x1 ;  /* 0x000000dd02027211 */ /* 0x000fe200078f08ff */
[----:B------:R-:W-:-:S03]  /*0cc0*/  ULOP3.LUT UR4, UR4, 0x1, URZ, 0xfc, !UPT ;  /* 0x0000000104047892 */ /* 0x000fc6000f8efc3f */
[----:B------:R-:W-:Y:S02]  /*0cd0*/  SHF.R.S32.HI R7, RZ, 0x1f, R220 ;  /* 0x0000001fff077819 */ /* 0x000fe400000114dc */
[----:B------:R-:W-:Y:S01]  /*0ce0*/  LOP3.LUT R6, R2, 0x3fffffe, RZ, 0xc0, !PT ;  /* 0x03fffffe02067812 */ /* 0x000fe200078ec0ff */
[----:B------:R-:W-:Y:S01]  /*0cf0*/  IMAD.U32 R226, RZ, RZ, UR4 ;  /* 0x00000004ffe27e24 */ /* 0x000fe2000f8e00ff */
[CC--:B------:R-:W-:Y:S01]  /*0d00*/  LEA.HI R8, R7.reuse, R220.reuse, RZ, 0x2 ;  /* 0x000000dc07087211 */ /* 0x0c0fe200078f10ff */
[----:B------:R-:W-:Y:S01]  /*0d10*/  UMOV UR4, URZ ;  /* 0x0000003f00047c82 */ /* 0x000fe20008000000 */
[----:B------:R-:W-:Y:S01]  /*0d20*/  LEA.HI R7, R7, R220, RZ, 0x5 ;  /* 0x000000dc07077211 */ /* 0x000fe200078f28ff */
[----:B------:R-:W-:Y:S01]  /*0d30*/  IMAD.IADD R6, R221, 0x1, -R6 ;  /* 0x00000001dd067824 */ /* 0x000fe200078e0a06 */
[--C-:B------:R-:W-:Y:S01]  /*0d40*/  SHF.R.S32.HI R9, RZ, 0x2, R8.reuse ;  /* 0x00000002ff097819 */ /* 0x100fe20000011408 */
[----:B------:R-:W-:Y:S01]  /*0d50*/  IMAD.U32 R219, RZ, RZ, UR4 ;  /* 0x00000004ffdb7e24 */ /* 0x000fe2000f8e00ff */
[----:B------:R-:W-:-:S02]  /*0d60*/  SHF.R.S32.HI R10, RZ, 0x1f, R8 ;  /* 0x0000001fff0a7819 */ /* 0x000fc40000011408 */
[----:B------:R-:W-:Y:S02]  /*0d70*/  LOP3.LUT R2, R0, 0xfffffff8, RZ, 0xc0, !PT ;  /* 0xfffffff800027812 */ /* 0x000fe400078ec0ff */
[----:B------:R-:W-:Y:S02]  /*0d80*/  LEA.HI R10, R10, R9, RZ, 0x3 ;  /* 0x000000090a0a7211 */ /* 0x000fe400078f18ff */
[----:B------:R-:W-:Y:S01]  /*0d90*/  SHF.R.S32.HI R7, RZ, 0x5, R7 ;  /* 0x00000005ff077819 */ /* 0x000fe20000011407 */
[----:B------:R-:W-:Y:S01]  /*0da0*/  IMAD.IADD R201, R231, 0x1, -R2 ;  /* 0x00000001e7c97824 */ /* 0x000fe200078e0a02 */
[----:B------:R-:W-:Y:S02]  /*0db0*/  LOP3.LUT R10, R10, 0xfffffff8, RZ, 0xc0, !PT ;  /* 0xfffffff80a0a7812 */ /* 0x000fe400078ec0ff */
[----:B------:R-:W-:Y:S01]  /*0dc0*/  LOP3.LUT R223, R8, 0x7ffffffc, RZ, 0xc0, !PT ;  /* 0x7ffffffc08df7812 */ /* 0x000fe200078ec0ff */
[----:B------:R-:W-:Y:S02]  /*0dd0*/  IMAD.SHL.U32 R2, R201, 0x8, RZ ;  /* 0x00000008c9027824 */ /* 0x000fe400078e00ff */
[----:B------:R-:W-:Y:S01]  /*0de0*/  IMAD.IADD R10, R9, 0x1, -R10 ;  /* 0x00000001090a7824 */ /* 0x000fe200078e0a0a */
[----:B------:R-:W-:Y:S01]  /*0df0*/  LEA.HI R9, R5, R5, RZ, 0x1 ;  /* 0x0000000505097211 */ /* 0x000fe200078f08ff */
[C---:B------:R-:W-:Y:S01]  /*0e00*/  VIADD R23, R2.reuse, 0x40 ;  /* 0x0000004002177836 */ /* 0x040fe20000000000 */
[----:B------:R-:W-:Y:S01]  /*0e10*/  SHF.R.S32.HI R230, RZ, 0x1f, R2 ;  /* 0x0000001fffe67819 */ /* 0x000fe20000011402 */
[----:B------:R-:W-:Y:S01]  /*0e20*/  IMAD R7, R7, 0x10, R10 ;  /* 0x0000001007077824 */ /* 0x000fe200078e020a */
[----:B------:R-:W-:Y:S01]  /*0e30*/  LOP3.LUT R10, R9, 0x1ffffffe, RZ, 0xc0, !PT ;  /* 0x1ffffffe090a7812 */ /* 0x000fe200078ec0ff */
[C---:B------:R-:W-:Y:S01]  /*0e40*/  VIADD R22, R2.reuse, 0x80 ;  /* 0x0000008002167836 */ /* 0x040fe20000000000 */
[----:B------:R-:W-:Y:S01]  /*0e50*/  SHF.R.S32.HI R229, RZ, 0x1f, R23 ;  /* 0x0000001fffe57819 */ /* 0x000fe20000011417 */
[----:B------:R-:W-:-:S02]  /*0e60*/  VIADD R200, R2, 0xc0 ;  /* 0x000000c002c87836 */ /* 0x000fc40000000000 */
[----:B------:R-:W-:Y:S01]  /*0e70*/  IMAD.IADD R5, R5, 0x1, -R10 ;  /* 0x0000000105057824 */ /* 0x000fe200078e0a0a */
[----:B------:R-:W-:Y:S01]  /*0e80*/  SHF.R.S32.HI R228, RZ, 0x1f, R22 ;  /* 0x0000001fffe47819 */ /* 0x000fe20000011416 */
[----:B------:R-:W-:Y:S01]  /*0e90*/  IMAD R222, R6, 0x40, R7 ;  /* 0x0000004006de7824 */ /* 0x000fe200078e0207 */
[----:B------:R-:W-:Y:S01]  /*0ea0*/  SHF.R.S32.HI R227, RZ, 0x1f, R200 ;  /* 0x0000001fffe37819 */ /* 0x000fe200000114c8 */
[----:B------:R-:W-:Y:S02]  /*0eb0*/  IMAD.MOV.U32 R7, RZ, RZ, R15 ;  /* 0x000000ffff077224 */ /* 0x000fe400078e000f */
[----:B------:R-:W-:Y:S02]  /*0ec0*/  IMAD.IADD R223, R220, 0x1, -R223 ;  /* 0x00000001dcdf7824 */ /* 0x000fe400078e0adf */
[----:B------:R-:W-:-:S07]  /*0ed0*/  IMAD R224, R5, 0x8, R222 ;  /* 0x0000000805e07824 */ /* 0x000fce00078e02de */
.L_x_10149:
[----:B0-23--:R-:W0:Y:S01]  /*0ee0*/  LDC.64 R4, c[0x0][0xd88] ;  /* 0x00036200ff047b82 */ /* 0x00de220000000a00 */
        /* <DEDUP_REMOVED lines=14> */
[----:B------:R-:W-:Y:S02]  /*0fd0*/  IMAD.U32 R218, RZ, RZ, UR12 ;  /* 0x0000000cffda7e24 */ /* 0x000fe4000f8e00ff */
[----:B------:R-:W-:Y:S02]  /*0fe0*/  IMAD.U32 R6, RZ, RZ, UR8 ;  /* 0x00000008ff067e24 */ /* 0x000fe4000f8e00ff */
[----:B------:R-:W-:Y:S01]  /*0ff0*/  IMAD.U32 R7, RZ, RZ, UR9 ;  /* 0x00000009ff077e24 */ /* 0x000fe2000f8e00ff */
[----:B------:R-:W-:Y:S02]  /*1000*/  ULDC.64 UR8, c[0x0][0xb18] ;  /* 0x0002c60000087ab9 */ /* 0x000fe40000000a00 */
[----:B------:R-:W-:Y:S02]  /*1010*/  UISETP.NE.U32.AND UP1, UPT, UR8, URZ, UPT ;  /* 0x0000003f0800728c */ /* 0x000fe4000bf25070 */
[----:B------:R-:W-:Y:S01]  /*1020*/  UISETP.NE.U32.AND UP0, UPT, UR10, URZ, UPT ;  /* 0x0000003f0a00728c */ /* 0x000fe2000bf05070 */
[----:B------:R0:W5:Y:S01]  /*1030*/  @P0 LDG.E R3, desc[UR38][R6.64] ;  /* 0x0000002606030981 */ /* 0x000162000c1e1900 */
[----:B------:R-:W-:-:S02]  /*1040*/  UISETP.NE.AND.EX UP1, UPT, UR9, URZ, UPT, UP1 ;  /* 0x0000003f0900728c */ /* 0x000fc4000bf25310 */
        /* <DEDUP_REMOVED lines=10> */
[----:B------:R-:W-:Y:S02]  /*10f0*/  IMAD.U32 R202, RZ, RZ, UR5 ;  /* 0x00000005ffca7e24 */ /* 0x000fe4000f8e00ff */
[----:B------:R-:W-:Y:S01]  /*1100*/  IMAD.U32 R203, RZ, RZ, UR6 ;  /* 0x00000006ffcb7e24 */ /* 0x000fe2000f8e00ff */
[----:B-1--4-:R-:W-:Y:S06]  /*1110*/  @P0 BRA `(.L_x_10107) ;  /* 0x00000000002c0947 */ /* 0x012fec0003800000 */
        /* <DEDUP_REMOVED lines=11> */
.L_x_10107:
[----:B-----5:R-:W-:Y:S01]  /*11d0*/  IMAD.IADD R156, R156, 0x1, -R3 ;  /* 0x000000019c9c7824 */ /* 0x020fe200078e0a03 */
[----:B------:R-:W-:Y:S02]  /*11e0*/  PLOP3.LUT P0, PT, PT, PT, PT, 0x80, 0x0 ;  /* 0x000000000000781c */ /* 0x000fe40003f0f070 */
[----:B------:R-:W-:Y:S01]  /*11f0*/  CS2R R8, SRZ ;  /* 0x0000000000087805 */ /* 0x000fe2000001ff00 */
[----:B------:R-:W-:Y:S01]  /*1200*/  IMAD.MOV.U32 R150, RZ, RZ, RZ ;  /* 0x000000ffff967224 */ /* 0x000fe200078e00ff */
[----:B------:R-:W-:Y:S02]  /*1210*/  CS2R R148, SRZ ;  /* 0x0000000000947805 */ /* 0x000fe4000001ff00 */
[C---:B------:R-:W-:Y:S01]  /*1220*/  ISETP.GE.AND P1, PT, R156.reuse, 0x1, PT ;  /* 0x000000019c00780c */ /* 0x040fe20003f26270 */
[----:B------:R-:W-:Y:S01]  /*1230*/  VIADD R0, R156, 0x5f ;  /* 0x0000005f9c007836 */ /* 0x000fe20000000000 */
[----:B------:R-:W-:Y:S02]  /*1240*/  CS2R R146, SRZ ;  /* 0x0000000000927805 */ /* 0x000fe4000001ff00 */
[----:B------:R-:W-:-:S02]  /*1250*/  CS2R R144, SRZ ;  /* 0x0000000000907805 */ /* 0x000fc4000001ff00 */
[----:B------:R-:W-:Y:S01]  /*1260*/  CS2R R142, SRZ ;  /* 0x00000000008e7805 */ /* 0x000fe2000001ff00 */
[----:B------:R-:W-:Y:S01]  /*1270*/  IMAD.HI R0, R0, 0x2aaaaaab, RZ ;  /* 0x2aaaaaab00007827 */ /* 0x000fe200078e02ff */
[----:B------:R-:W-:Y:S02]  /*1280*/  CS2R R140, SRZ ;  /* 0x00000000008c7805 */ /* 0x000fe4000001ff00 */
[----:B------:R-:W-:Y:S02]  /*1290*/  CS2R R138, SRZ ;  /* 0x00000000008a7805 */ /* 0x000fe4000001ff00 */
[----:B------:R-:W-:Y:S02]  /*12a0*/  CS2R R136, SRZ ;  /* 0x0000000000887805 */ /* 0x000fe4000001ff00 */
[----:B------:R-:W-:Y:S02]  /*12b0*/  CS2R R134, SRZ ;  /* 0x0000000000867805 */ /* 0x000fe4000001ff00 */
[----:B------:R-:W-:-:S02]  /*12c0*/  SHF.R.U32.HI R3, RZ, 0x1f, R0 ;  /* 0x0000001fff037819 */ /* 0x000fc40000011600 */
[----:B------:R-:W-:Y:S02]  /*12d0*/  CS2R R132, SRZ ;  /* 0x0000000000847805 */ /* 0x000fe4000001ff00 */
[----:B------:R-:W-:Y:S02]  /*12e0*/  CS2R R130, SRZ ;  /* 0x0000000000827805 */ /* 0x000fe4000001ff00 */
[----:B------:R-:W-:Y:S02]  /*12f0*/  CS2R R128, SRZ ;  /* 0x0000000000807805 */ /* 0x000fe4000001ff00 */
[----:B------:R-:W-:Y:S01]  /*1300*/  LEA.HI.SX32 R206, R0, R3, 0x1c ;  /* 0x0000000300ce7211 */ /* 0x000fe200078fe2ff */
        /* <DEDUP_REMOVED lines=55> */
[----:B------:R-:W-:Y:S06]  /*1680*/  @!P1 BRA `(.L_x_10108) ;  /* 0x0000005000d89947 */ /* 0x000fec0003800000 */
[----:B0-----:R-:W0:Y:S01]  /*1690*/  S2R R4, SR_CgaCtaId ;  /* 0x0000000000047919 */ /* 0x001e220000008800 */
[----:B------:R-:W-:Y:S01]  /*16a0*/  MOV R3, 0x400 ;  /* 0x0000040000037802 */ /* 0x000fe20000000f00 */
[----:B------:R-:W1:Y:S03]  /*16b0*/  SHFL.IDX PT, R0, R221, RZ, 0x1f ;  /* 0x00001fffdd007589 */ /* 0x000e6600000e0000 */
[----:B0-----:R-:W-:Y:S02]  /*16c0*/  LEA R4, R4, R3, 0x18 ;  /* 0x0000000304047211 */ /* 0x001fe400078ec0ff */
[----:B-1----:R-:W-:-:S03]  /*16d0*/  LEA.HI R3, R0, R0, RZ, 0x1 ;  /* 0x0000000000037211 */ /* 0x002fc600078f08ff */
[----:B------:R-:W-:Y:S01]  /*16e0*/  VIADD R4, R4, 0x18400 ;  /* 0x0001840004047836 */ /* 0x000fe20000000000 */
[----:B------:R-:W-:-:S04]  /*16f0*/  LOP3.LUT R3, R3, 0xffffe, RZ, 0xc0, !PT ;  /* 0x000ffffe03037812 */ /* 0x000fc800078ec0ff */
[----:B------:R-:W-:Y:S01]  /*1700*/  LOP3.LUT P0, RZ, R4, 0x1bf, RZ, 0xc0, !PT ;  /* 0x000001bf04ff7812 */ /* 0x000fe2000780c0ff */
[----:B------:R-:W-:-:S12]  /*1710*/  IMAD.IADD R16, R0, 0x1, -R3 ;  /* 0x0000000100107824 */ /* 0x000fd800078e0a03 */
        /* <DEDUP_REMOVED lines=17> */
.L_x_10109:
[----:B------:R-:W0:Y:S01]  /*1830*/  S2R R3, SR_CgaCtaId ;  /* 0x0000000000037919 */ /* 0x000e220000008800 */
[----:B------:R-:W-:Y:S02]  /*1840*/  R2UR UR5, R219 ;  /* 0x00000000db0572ca */ /* 0x000fe400000e0000 */
[----:B------:R-:W-:Y:S01]  /*1850*/  MOV R0, 0x400 ;  /* 0x0000040000007802 */ /* 0x000fe20000000f00 */
[----:B------:R-:W1:Y:S10]  /*1860*/  S2R R17, SR_TID.X ;  /* 0x0000000000117919 */ /* 0x000e740000002100 */
[----:B------:R-:W-:-:S04]  /*1870*/  ULEA.HI UR4, UR5, UR5, URZ, 0x1 ;  /* 0x0000000505047291 */ /* 0x000fc8000f8f083f */
        /* <DEDUP_REMOVED lines=9> */
.L_x_10280:
[----:B------:R-:W-:Y:S05]  /*1910*/  WARPSYNC.ALL ;  /* 0x0000000000007948 */ /* 0x000fea0003800000 */
[----:B------:R-:W-:Y:S01]  /*1920*/  R2UR UR4, R226 ;  /* 0x00000000e20472ca */ /* 0x000fe200000e0000 */
[----:B------:R1:W-:-:S12]  /*1930*/  BAR.SYNC.DEFER_BLOCKING R215, 0x100 ;  /* 0x000400d70000751d */ /* 0x0003d80000010000 */
[----:B------:R-:W-:-:S05]  /*1940*/  IMAD.U32 R3, RZ, RZ, UR4 ;  /* 0x00000004ff037e24 */ /* 0x000fca000f8e00ff */
[----:B------:R-:W-:-:S13]  /*1950*/  ISETP.NE.AND P0, PT, R3, 0x3, PT ;  /* 0x000000030300780c */ /* 0x000fda0003f05270 */
[----:B-1----:R-:W-:Y:S05]  /*1960*/  @!P0 BRA `(.L_x_10111) ;  /* 0x0000000000048947 */ /* 0x002fea0003800000 */
[----:B------:R-:W-:Y:S01]  /*1970*/  BPT.TRAP 0x1 ;  /* 0x000000040000795c */ /* 0x000fe20000300000 */
.L_x_10111:
[----:B------:R-:W-:Y:S02]  /*1980*/  IMAD.U32 R4, RZ, RZ, UR36 ;  /* 0x00000024ff047e24 */ /* 0x000fe4000f8e00ff */
[----:B------:R-:W-:Y:S02]  /*1990*/  IMAD.U32 R6, RZ, RZ, UR37 ;  /* 0x00000025ff067e24 */ /* 0x000fe4000f8e00ff */
[----:B------:R-:W-:-:S03]  /*19a0*/  IMAD R3, R4, 0x8, R5 ;  /* 0x0000000804037824 */ /* 0x000fc600078e0205 */
[----:B------:R-:W-:-:S04]  /*19b0*/  SHF.L.U32 R4, R6, 0x1f, RZ ;  /* 0x0000001f06047819 */ /* 0x000fc800000006ff */
[----:B------:R1:W2:Y:S01]  /*19c0*/  SYNCS.PHASECHK.TRANS64.TRYWAIT P1, [R3+URZ+0x32430], R4 ;  /* 0x03243004030075a7 */ /* 0x0002a2000802017f */
[----:B------:R-:W-:Y:S05]  /*19d0*/  @!P0 BRA `(.L_x_10112) ;  /* 0x0000000000048947 */ /* 0x000fea0003800000 */
[----:B------:R-:W-:Y:S01]  /*19e0*/  BPT.TRAP 0x1 ;  /* 0x000000040000795c */ /* 0x000fe20000300000 */
.L_x_10112:
[----:B------:R-:W-:Y:S01]  /*19f0*/  IMAD R16, R16, 0x2000, R5 ;  /* 0x0000200010107824 */ /* 0x000fe200078e0205 */
[----:B--2---:R-:W-:Y:S06]  /*1a00*/  @P1 BRA `(.L_x_10113) ;  /* 0x0000000000081947 */ /* 0x004fec0003800000 */
[----:B------:R-:W2:Y:S02]  /*1a10*/  SYNCS.PHASECHK.TRANS64.TRYWAIT P1, [R3+URZ+0x32430], R4 ;  /* 0x03243004030075a7 */ /* 0x000ea4000802017f */
[----:B--2---:R-:W-:Y:S05]  /*1a20*/  @!P1 BRA `(.L_x_10114) ;  /* 0x000000e800d49947 */ /* 0x004fea0003800000 */
.L_x_10113:
[----:B------:R-:W-:Y:S01]  /*1a30*/  R2UR UR4, R5 ;  /* 0x00000000050472ca */ /* 0x000fe200000e0000 */
[----:B------:R-:W-:Y:S01]  /*1a40*/  WARPGROUP.ARRIVE ;  /* 0x00000000000079c5 */ /* 0x000fe20000000000 */
[----:B------:R-:W-:Y:S01]  /*1a50*/  R2UR UR5, R16 ;  /* 0x00000000100572ca */ /* 0x000fe200000e0000 */
[----:B------:R-:W-:Y:S01]  /*1a60*/  UMOV UR13, 0x40000040 ;  /* 0x40000040000d7882 */ /* 0x000fe20000000000 */
[----:B------:R-:W-:Y:S01]  /*1a70*/  UMOV UR15, 0x40000040 ;  /* 0x40000040000f7882 */ /* 0x000fe20000000000 */
[----:B------:R-:W-:-:S08]  /*1a80*/  IMAD.U32 R21, RZ, RZ, UR13 ;  /* 0x0000000dff157e24 */ /* 0x000fd0000f8e00ff */
[----:B------:R-:W-:Y:S02]  /*1a90*/  UIADD3 UR4, UR4, 0x1c400, URZ ;  /* 0x0001c40004047890 */ /* 0x000fe4000fffe03f */
[----:B------:R-:W-:Y:S02]  /*1aa0*/  UIADD3 UR6, UR5, 0x18400, URZ ;  /* 0x0001840005067890 */ /* 0x000fe4000fffe03f */
[----:B------:R-:W-:Y:S02]  /*1ab0*/  USHF.R.U32.HI UR4, URZ, 0x4, UR4 ;  /* 0x000000043f047899 */ /* 0x000fe40008011604 */
[----:B------:R-:W-:Y:S02]  /*1ac0*/  USHF.R.U32.HI UR6, URZ, 0x4, UR6 ;  /* 0x000000043f067899 */ /* 0x000fe40008011606 */
[----:B------:R-:W-:Y:S02]  /*1ad0*/  ULOP3.LUT UR4, UR4, 0x3fff, URZ, 0xc0, !UPT ;  /* 0x00003fff04047892 */ /* 0x000fe4000f8ec03f */
[----:B------:R-:W-:-:S02]  /*1ae0*/  ULOP3.LUT UR6, UR6, 0x3fff, URZ, 0xc0, !UPT ;  /* 0x00003fff06067892 */ /* 0x000fc4000f8ec03f */
[----:B------:R-:W-:Y:S02]  /*1af0*/  ULOP3.LUT UR60, UR4, 0x10000, URZ, 0xfc, !UPT ;  /* 0x00010000043c7892 */ /* 0x000fe4000f8efc3f */
[----:B------:R-:W-:Y:S02]  /*1b00*/  ULOP3.LUT UR8, UR6, 0x10000, URZ, 0xfc, !UPT ;  /* 0x0001000006087892 */ /* 0x000fe4000f8efc3f */
[----:B------:R-:W-:Y:S02]  /*1b10*/  UIMAD UR4, UR36, 0x300, UR60 ;  /* 0x00000300240478a4 */ /* 0x000fe4000f8e023c */
[----:B------:R-:W-:Y:S02]  /*1b20*/  UIADD3 UR6, UR8, 0x2, URZ ;  /* 0x0000000208067890 */ /* 0x000fe4000fffe03f */
[----:B------:R-:W-:Y:S01]  /*1b30*/  UIADD3 UR7, UR4, 0x2, URZ ;  /* 0x0000000204077890 */ /* 0x000fe2000fffe03f */
[----:B------:R-:W-:Y:S02]  /*1b40*/  UMOV UR12, UR8 ;  /* 0x00000008000c7c82 */ /* 0x000fe40008000000 */
[----:B------:R-:W-:Y:S01]  /*1b50*/  UMOV UR14, UR4 ;  /* 0x00000004000e7c82 */ /* 0x000fe20008000000 */
[----:B------:R-:W-:Y:S01]  /*1b60*/  IMAD.U32 R20, RZ, RZ, UR12 ;  /* 0x0000000cff147e24 */ /* 0x000fe2000f8e00ff */
[----:B------:R-:W-:Y:S01]  /*1b70*/  HGMMA.64x96x16.F32.BF16 R24, gdesc[UR12], RZ, !UPT, gsb0 ;  /* 0x016000000c1879f0 */ /* 0x000fe2000c0018ff */
[----:B------:R-:W-:Y:S01]  /*1b80*/  UMOV UR12, UR6 ;  /* 0x00000006000c7c82 */ /* 0x000fe20008000000 */
[----:B------:R-:W-:Y:S01]  /*1b90*/  UMOV UR13, 0x40000040 ;  /* 0x40000040000d7882 */ /* 0x000fe20000000000 */
[----:B------:R-:W-:Y:S01]  /*1ba0*/  UMOV UR14, UR7 ;  /* 0x00000007000e7c82 */ /* 0x000fe20008000000 */
[----:B------:R-:W-:Y:S01]  /*1bb0*/  UMOV UR15, 0x40000040 ;  /* 0x40000040000f7882 */ /* 0x000fe20000000000 */
[----:B------:R-:W-:Y:S01]  /*1bc0*/  UIADD3 UR6, UR8, 0x4, URZ ;  /* 0x0000000408067890 */ /* 0x000fe2000fffe03f */
[----:B------:R-:W-:Y:S01]  /*1bd0*/  IMAD.U32 R18, RZ, RZ, UR12 ;  /* 0x0000000cff127e24 */ /* 0x000fe2000f8e00ff */
[----:B------:R-:W-:Y:S01]  /*1be0*/  UIADD3 UR7, UR4, 0x4, URZ ;  /* 0x0000000404077890 */ /* 0x000fe2000fffe03f */
[----:B------:R-:W-:Y:S01]  /*1bf0*/  IMAD.U32 R19, RZ, RZ, UR13 ;  /* 0x0000000dff137e24 */ /* 0x000fe2000f8e00ff */
[----:B------:R-:W-:Y:S01]  /*1c00*/  UIADD3 UR4, UR4, 0x6, URZ ;  /* 0x0000000604047890 */ /* 0x000fe2000fffe03f */
[----:B------:R-:W-:-:S02]  /*1c10*/  WARPGROUP.DEPBAR.LE gsb0, 0x0 ;  /* 0x00008000000079c5 */ /* 0x000fc40000010000 */
[----:B------:R-:W-:-:S06]  /*1c20*/  WARPGROUP.ARRIVE ;  /* 0x00000000000079c5 */ /* 0x000fcc0000000000 */
[----:B------:R-:W-:Y:S01]  /*1c30*/  HGMMA.64x96x16.F32.BF16 R24, gdesc[UR12], R24, gsb0 ;  /* 0x016000000c1879f0 */ /* 0x000fe20008001818 */
[----:B------:R-:W-:Y:S01]  /*1c40*/  UMOV UR12, UR6 ;  /* 0x00000006000c7c82 */ /* 0x000fe20008000000 */
[----:B------:R-:W-:Y:S01]  /*1c50*/  UMOV UR13, 0x40000040 ;  /* 0x40000040000d7882 */ /* 0x000fe20000000000 */
[----:B------:R-:W-:Y:S01]  /*1c60*/  UMOV UR14, UR7 ;  /* 0x00000007000e7c82 */ /* 0x000fe20008000000 */
[----:B------:R-:W-:Y:S01]  /*1c70*/  UMOV UR15, 0x40000040 ;  /* 0x40000040000f7882 */ /* 0x000fe20000000000 */
[----:B------:R-:W-:Y:S01]  /*1c80*/  UIADD3 UR6, UR8, 0x6, URZ ;  /* 0x0000000608067890 */ /* 0x000fe2000fffe03f */
[----:B------:R-:W-:Y:S02]  /*1c90*/  IMAD.U32 R16, RZ, RZ, UR12 ;  /* 0x0000000cff107e24 */ /* 0x000fe4000f8e00ff */
[----:B------:R-:W-:Y:S01]  /*1ca0*/  IMAD.U32 R17, RZ, RZ, UR13 ;  /* 0x0000000dff117e24 */ /* 0x000fe2000f8e00ff */
[----:B------:R-:W-:Y:S02]  /*1cb0*/  WARPGROUP.DEPBAR.LE gsb0, 0x0 ;  /* 0x00008000000079c5 */ /* 0x000fe40000010000 */
[----:B------:R-:W-:-:S06]  /*1cc0*/  WARPGROUP.ARRIVE ;  /* 0x00000000000079c5 */ /* 0x000fcc0000000000 */
[----:B------:R-:W-:Y:S01]  /*1cd0*/  HGMMA.64x96x16.F32.BF16 R24, gdesc[UR12], R24, gsb0 ;  /* 0x016000000c1879f0 */ /* 0x000fe20008001818 */
[----:B------:R-:W-:Y:S01]  /*1ce0*/  UMOV UR12, UR6 ;  /* 0x00000006000c7c82 */ /* 0x000fe20008000000 */
[----:B------:R-:W-:Y:S01]  /*1cf0*/  UMOV UR13, 0x40000040 ;  /* 0x40000040000d7882 */ /* 0x000fe20000000000 */
[----:B------:R-:W-:Y:S01]  /*1d00*/  UMOV UR14, UR4 ;  /* 0x00000004000e7c82 */ /* 0x000fe20008000000 */
[----:B------:R-:W-:Y:S01]  /*1d10*/  UMOV UR15, 0x40000040 ;  /* 0x40000040000f7882 */ /* 0x000fe20000000000 */
[----:B------:R-:W-:Y:S02]  /*1d20*/  IMAD.U32 R14, RZ, RZ, UR12 ;  /* 0x0000000cff0e7e24 */ /* 0x000fe4000f8e00ff */
[----:B------:R-:W-:Y:S01]  /*1d30*/  IMAD.U32 R15, RZ, RZ, UR13 ;  /* 0x0000000dff0f7e24 */ /* 0x000fe2000f8e00ff */
[----:B------:R-:W-:Y:S02]  /*1d40*/  WARPGROUP.DEPBAR.LE gsb0, 0x0 ;  /* 0x00008000000079c5 */ /* 0x000fe40000010000 */
[----:B------:R-:W-:-:S06]  /*1d50*/  WARPGROUP.ARRIVE ;  /* 0x00000000000079c5 */ /* 0x000fcc0000000000 */
[----:B------:R-:W-:Y:S03]  /*1d60*/  HGMMA.64x96x16.F32.BF16 R24, gdesc[UR12], R24, gsb0 ;  /* 0x016000000c1879f0 */ /* 0x000fe60008001818 */
[----:B------:R-:W-:Y:S02]  /*1d70*/  WARPGROUP.DEPBAR.LE gsb0, 0x0 ;  /* 0x00008000000079c5 */ /* 0x000fe40000010000 */
[----:B------:R-:W3:Y:S02]  /*1d80*/  SYNCS.PHASECHK.TRANS64.TRYWAIT P1, [R5+URZ+0x32410], R0 ;  /* 0x03241000050075a7 */ /* 0x000ee4000802017f */
[----:B---3--:R-:W-:Y:S05]  /*1d90*/  @!P1 BRA `(.L_x_10115) ;  /* 0x000000e8000c9947 */ /* 0x008fea0003800000 */
.L_x_10281:
[----:B------:R-:W-:Y:S05]  /*1da0*/  @!P0 BRA `(.L_x_10116) ;  /* 0x0000000000048947 */ /* 0x000fea0003800000 */
[----:B------:R-:W-:Y:S01]  /*1db0*/  BPT.TRAP 0x1 ;  /* 0x000000040000795c */ /* 0x000fe20000300000 */
.L_x_10116:
[----:B------:R4:W0:Y:S01]  /*1dc0*/  SYNCS.PHASECHK.TRANS64.TRYWAIT P1, [R3+URZ+0x32450], R4 ;  /* 0x03245004030075a7 */ /* 0x000822000802017f */
[----:B------:R-:W-:Y:S05]  /*1dd0*/  @!P0 BRA `(.L_x_10117) ;  /* 0x0000000000048947 */ /* 0x000fea0003800000 */
[----:B------:R-:W-:Y:S01]  /*1de0*/  BPT.TRAP 0x1 ;  /* 0x000000040000795c */ /* 0x000fe20000300000 */
.L_x_10117:
[----:B0-----:R-:W-:Y:S05]  /*1df0*/  @P1 BRA `(.L_x_10118) ;  /* 0x0000000000081947 */ /* 0x001fea0003800000 */
[----:B------:R-:W0:Y:S02]  /*1e00*/  SYNCS.PHASECHK.TRANS64.TRYWAIT P1, [R3+URZ+0x32450], R4 ;  /* 0x03245004030075a7 */ /* 0x000e24000802017f */
[----:B0-----:R-:W-:Y:S05]  /*1e10*/  @!P1 BRA `(.L_x_10119) ;  /* 0x000000e800009947 */ /* 0x001fea0003800000 */
.L_x_10118:
[----:B------:R-:W-:Y:S01]  /*1e20*/  R2UR UR4, R5 ;  /* 0x00000000050472ca */ /* 0x000fe200000e0000 */
[----:B------:R-:W-:Y:S01]  /*1e30*/  UIADD3 UR5, UR5, 0x22400, URZ ;  /* 0x0002240005057890 */ /* 0x000fe2000fffe03f */
[----:B------:R-:W-:Y:S01]  /*1e40*/  WARPGROUP.ARRIVE ;  /* 0x00000000000079c5 */ /* 0x000fe20000000000 */
[----:B------:R-:W-:Y:S01]  /*1e50*/  UMOV UR9, 0x40000040 ;  /* 0x4000004000097882 */ /* 0x000fe20000000000 */
[----:B------:R-:W-:Y:S01]  /*1e60*/  UMOV UR11, 0x40000040 ;  /* 0x40000040000b7882 */ /* 0x000fe20000000000 */
[----:B------:R-:W-:Y:S01]  /*1e70*/  USHF.R.U32.HI UR5, URZ, 0x4, UR5 ;  /* 0x000000043f057899 */ /* 0x000fe20008011605 */
[----:B---3--:R-:W-:Y:S01]  /*1e80*/  IMAD.U32 R5, RZ, RZ, UR9 ;  /* 0x00000009ff057e24 */ /* 0x008fe2000f8e00ff */
[----:B------:R-:W-:Y:S01]  /*1e90*/  UMOV UR13, 0x40000040 ;  /* 0x40000040000d7882 */ /* 0x000fe20000000000 */
[----:B------:R-:W-:Y:S01]  /*1ea0*/  UMOV UR15, 0x40000040 ;  /* 0x40000040000f7882 */ /* 0x000fe20000000000 */
[----:B------:R-:W-:Y:S01]  /*1eb0*/  IMAD.U32 R7, RZ, RZ, UR13 ;  /* 0x0000000dff077e24 */ /* 0x000fe2000f8e00ff */
[----:B------:R-:W-:Y:S01]  /*1ec0*/  UMOV UR17, 0x40000040 ;  /* 0x4000004000117882 */ /* 0x000fe20000000000 */
[----:B------:R-:W-:Y:S01]  /*1ed0*/  UMOV UR19, 0x40000040 ;  /* 0x4000004000137882 */ /* 0x000fe20000000000 */
[----:B------:R-:W-:Y:S01]  /*1ee0*/  UMOV UR21, 0x40000040 ;  /* 0x4000004000157882 */ /* 0x000fe20000000000 */
[----:B------:R-:W-:Y:S01]  /*1ef0*/  UIADD3 UR4, UR4, 0x400, URZ ;  /* 0x0000040004047890 */ /* 0x000fe2000fffe03f */
[----:B------:R-:W-:Y:S01]  /*1f00*/  IMAD R0, R206, -0x60, R156 ;  /* 0xffffffa0ce007824 */ /* 0x000fe200078e029c */
[----:B------:R-:W-:Y:S01]  /*1f10*/  UMOV UR23, 0x40000040 ;  /* 0x4000004000177882 */ /* 0x000fe20000000000 */
[----:B------:R-:W-:Y:S01]  /*1f20*/  UMOV UR25, 0x40000040 ;  /* 0x4000004000197882 */ /* 0x000fe20000000000 */
[----:B------:R-:W-:Y:S01]  /*1f30*/  USHF.R.U32.HI UR4, URZ, 0x4, UR4 ;  /* 0x000000043f047899 */ /* 0x000fe20008011604 */
[----:B------:R-:W-:Y:S01]  /*1f40*/  VIADD R0, R0, 0x60 ;  /* 0x0000006000007836 */ /* 0x000fe20000000000 */
[----:B------:R-:W-:Y:S01]  /*1f50*/  UMOV UR27, 0x40000040 ;  /* 0x40000040001b7882 */ /* 0x000fe20000000000 */
[----:B------:R-:W-:Y:S01]  /*1f60*/  UMOV UR29, 0x40000040 ;  /* 0x40000040001d7882 */ /* 0x000fe20000000000 */
[----:B------:R-:W-:Y:S01]  /*1f70*/  ULOP3.LUT UR6, UR4, 0x3fff, URZ, 0xc0, !UPT ;  /* 0x00003fff04067892 */ /* 0x000fe2000f8ec03f */
[----:B------:R-:W-:Y:S01]  /*1f80*/  IMAD R0, R223, -0x2, R0 ;  /* 0xfffffffedf007824 */ /* 0x000fe200078e0200 */
[----:B------:R-:W-:Y:S01]  /*1f90*/  ULOP3.LUT UR4, UR5, 0x3fff, URZ, 0xc0, !UPT ;  /* 0x00003fff05047892 */ /* 0x000fe2000f8ec03f */
[----:B------:R-:W0:Y:S01]  /*1fa0*/  S2R R72, SR_TID.X ;  /* 0x0000000000487919 */ /* 0x000e220000002100 */
[----:B------:R-:W-:-:S02]  /*1fb0*/  ULOP3.LUT UR7, UR6, 0x10000, URZ, 0xfc, !UPT ;  /* 0x0001000006077892 */ /* 0x000fc4000f8efc3f */
[----:B------:R-:W-:Y:S01]  /*1fc0*/  ULOP3.LUT UR4, UR4, 0x10000, URZ, 0xfc, !UPT ;  /* 0x0001000004047892 */ /* 0x000fe2000f8efc3f */
[C---:B------:R-:W-:Y:S01]  /*1fd0*/  ISETP.GT.AND P2, PT, R0.reuse, RZ, PT ;  /* 0x000000ff0000720c */ /* 0x040fe20003f44270 */
[----:B------:R-:W-:Y:S01]  /*1fe0*/  UIMAD UR5, UR36, 0xc00, UR7 ;  /* 0x00000c00240578a4 */ /* 0x000fe2000f8e0207 */
[C---:B------:R-:W-:Y:S01]  /*1ff0*/  ISETP.GT.AND P1, PT, R0.reuse, 0x1, PT ;  /* 0x000000010000780c */ /* 0x040fe20003f24270 */
[----:B------:R-:W-:Y:S01]  /*2000*/  UIADD3 UR16, UR4, 0x404, URZ ;  /* 0x0000040404107890 */ /* 0x000fe2000fffe03f */
[C---:B------:R-:W-:Y:S01]  /*2010*/  ISETP.GT.AND P4, PT, R0.reuse, 0x10, PT ;  /* 0x000000100000780c */ /* 0x040fe20003f84270 */
[----:B------:R-:W-:Y:S01]  /*2020*/  UIADD3 UR18, UR5, 0x304, URZ ;  /* 0x0000030405127890 */ /* 0x000fe2000fffe03f */
[C---:B------:R-:W-:Y:S01]  /*2030*/  ISETP.GT.AND P6, PT, R0.reuse, 0x8, PT ;  /* 0x000000080000780c */ /* 0x040fe20003fc4270 */
[----:B------:R-:W-:Y:S01]  /*2040*/  UMOV UR8, UR4 ;  /* 0x0000000400087c82 */ /* 0x000fe20008000000 */
[----:B------:R-:W-:Y:S01]  /*2050*/  UMOV UR10, UR5 ;  /* 0x00000005000a7c82 */ /* 0x000fe20008000000 */
[----:B-12-4-:R-:W-:Y:S01]  /*2060*/  IMAD.U32 R4, RZ, RZ, UR8 ;  /* 0x00000008ff047e24 */ /* 0x016fe2000f8e00ff */
[----:B------:R-:W-:Y:S01]  /*2070*/  HGMMA.64x96x16.F32.BF16 R24, gdesc[UR8], R24, gsb0 ;  /* 0x01600000081879f0 */ /* 0x000fe20008001818 */
[----:B------:R-:W-:Y:S01]  /*2080*/  UIADD3 UR8, UR4, 0x2, URZ ;  /* 0x0000000204087890 */ /* 0x000fe2000fffe03f */
[C---:B------:R-:W-:Y:S01]  /*2090*/  ISETP.GT.AND P5, PT, R0.reuse, 0x9, PT ;  /* 0x000000090000780c */ /* 0x040fe20003fa4270 */
[----:B------:R-:W-:Y:S01]  /*20a0*/  UIADD3 UR9, UR5, 0x2, URZ ;  /* 0x0000000205097890 */ /* 0x000fe2000fffe03f */
[----:B------:R-:W-:Y:S01]  /*20b0*/  ISETP.GT.AND P3, PT, R0, 0x11, PT ;  /* 0x000000110000780c */ /* 0x000fe20003f64270 */
[----:B------:R-:W-:Y:S01]  /*20c0*/  UIADD3 UR10, UR5, 0x300, URZ ;  /* 0x00000300050a7890 */ /* 0x000fe2000fffe03f */
[----:B------:R-:W-:-:S02]  /*20d0*/  UMOV UR11, 0x40000040 ;  /* 0x40000040000b7882 */ /* 0x000fc40000000000 */
[----:B------:R-:W-:Y:S01]  /*20e0*/  UMOV UR12, UR8 ;  /* 0x00000008000c7c82 */ /* 0x000fe20008000000 */
[----:B------:R-:W-:Y:S01]  /*20f0*/  UIADD3 UR8, UR4, 0x4, URZ ;  /* 0x0000000404087890 */ /* 0x000fe2000fffe03f */
[----:B------:R-:W-:Y:S01]  /*2100*/  IMAD.U32 R6, RZ, RZ, UR12 ;  /* 0x0000000cff067e24 */ /* 0x000fe2000f8e00ff */
[----:B------:R-:W-:Y:S01]  /*2110*/  UMOV UR14, UR9 ;  /* 0x00000009000e7c82 */ /* 0x000fe20008000000 */
[----:B------:R-:W-:Y:S02]  /*2120*/  UIADD3 UR9, UR5, 0x4, URZ ;  /* 0x0000000405097890 */ /* 0x000fe4000fffe03f */
[----:B------:R-:W-:Y:S02]  /*2130*/  UIADD3 UR20, UR4, 0x406, URZ ;  /* 0x0000040604147890 */ /* 0x000fe4000fffe03f */
[----:B------:R-:W-:Y:S02]  /*2140*/  UIADD3 UR22, UR5, 0x306, URZ ;  /* 0x0000030605167890 */ /* 0x000fe4000fffe03f */
[----:B------:R-:W-:-:S02]  /*2150*/  UIADD3 UR24, UR4, 0x800, URZ ;  /* 0x0000080004187890 */ /* 0x000fc4000fffe03f */
[----:B------:R-:W-:Y:S02]  /*2160*/  UIADD3 UR26, UR5, 0x600, URZ ;  /* 0x00000600051a7890 */ /* 0x000fe4000fffe03f */
[----:B------:R-:W-:Y:S02]  /*2170*/  UIADD3 UR28, UR4, 0x802, URZ ;  /* 0x00000802041c7890 */ /* 0x000fe4000fffe03f */
[----:B------:R-:W-:Y:S01]  /*2180*/  UIADD3 UR30, UR5, 0x602, URZ ;  /* 0x00000602051e7890 */ /* 0x000fe2000fffe03f */
        /* <DEDUP_REMOVED lines=21> */
[----:B------:R-:W-:Y:S01]  /*22e0*/  UMOV UR57, 0x40000040 ;  /* 0x4000004000397882 */ /* 0x000fe20000000000 */
[----:B------:R-:W-:Y:S01]  /*22f0*/  UMOV UR59, 0x40000040 ;  /* 0x40000040003b7882 */ /* 0x000fe20000000000 */
[----:B------:R-:W-:Y:S01]  /*2300*/  ULOP3.LUT UR6, UR6, 0x3000000, URZ, 0xfc, !UPT ;  /* 0x0300000006067892 */ /* 0x000fe2000f8efc3f */
        /* <DEDUP_REMOVED lines=21> */
[----:B------:R-:W-:Y:S01]  /*2460*/  UMOV UR9, 0x40000040 ;  /* 0x4000004000097882 */ /* 0x000fe20000000000 */
[----:B------:R-:W-:Y:S01]  /*2470*/  IMAD.U32 R11, RZ, RZ, UR13 ;  /* 0x0000000dff0b7e24 */ /* 0x000fe2000f8e00ff */
[----:B------:R-:W-:Y:S02]  /*2480*/  WARPGROUP.DEPBAR.LE gsb0, 0x0 ;  /* 0x00008000000079c5 */ /* 0x000fe40000010000 */
[----:B------:R-:W-:-:S06]  /*2490*/  WARPGROUP.ARRIVE ;  /* 0x00000000000079c5 */ /* 0x000fcc0000000000 */
[----:B------:R-:W-:Y:S01]  /*24a0*/  HGMMA.64x96x16.F32.BF16 R24, gdesc[UR12], R24, gsb0 ;  /* 0x016000000c1879f0 */ /* 0x000fe20008001818 */
[----:B------:R-:W-:Y:S02]  /*24b0*/  UIADD3 UR12, UR4, 0x402, URZ ;  /* 0x00000402040c7890 */ /* 0x000fe4000fffe03f */
[----:B------:R-:W-:Y:S01]  /*24c0*/  UIADD3 UR14, UR5, 0x302, URZ ;  /* 0x00000302050e7890 */ /* 0x000fe2000fffe03f */
[----:B------:R-:W-:Y:S01]  /*24d0*/  UMOV UR13, 0x40000040 ;  /* 0x40000040000d7882 */ /* 0x000fe20000000000 */
[----:B------:R-:W-:Y:S01]  /*24e0*/  UMOV UR15, 0x40000040 ;  /* 0x40000040000f7882 */ /* 0x000fe20000000000 */
[----:B------:R-:W-:Y:S02]  /*24f0*/  UIADD3 UR4, UR4, 0xc06, URZ ;  /* 0x00000c0604047890 */ /* 0x000fe4000fffe03f */
[----:B------:R-:W-:-:S05]  /*2500*/  UIADD3 UR5, UR5, 0x906, URZ ;  /* 0x0000090605057890 */ /* 0x000fca000fffe03f */
[----:B------:R-:W-:Y:S01]  /*2510*/  UMOV UR56, UR4 ;  /* 0x0000000400387c82 */ /* 0x000fe20008000000 */
[----:B------:R-:W-:Y:S01]  /*2520*/  UIMAD UR4, UR36, 0xc00, UR6 ;  /* 0x00000c00240478a4 */ /* 0x000fe2000f8e0206 */
[----:B------:R-:W-:Y:S01]  /*2530*/  IMAD.U32 R12, RZ, RZ, UR56 ;  /* 0x00000038ff0c7e24 */ /* 0x000fe2000f8e00ff */
[----:B------:R-:W-:Y:S01]  /*2540*/  UMOV UR58, UR5 ;  /* 0x00000005003a7c82 */ /* 0x000fe20008000000 */
[----:B------:R-:W-:Y:S01]  /*2550*/  ULDC UR5, c[0x0][0xa80] ;  /* 0x0002a00000057ab9 */ /* 0x000fe20000000800 */
[----:B------:R-:W-:Y:S02]  /*2560*/  WARPGROUP.DEPBAR.LE gsb0, 0x0 ;  /* 0x00008000000079c5 */ /* 0x000fe40000010000 */
[----:B------:R-:W-:-:S06]  /*2570*/  WARPGROUP.ARRIVE ;  /* 0x00000000000079c5 */ /* 0x000fcc0000000000 */
[----:B------:R-:W-:Y:S01]  /*2580*/  HGMMA.64x96x16.F32.BF16 R24, gdesc[UR8], R24, gsb0 ;  /* 0x01600000081879f0 */ /* 0x000fe20008001818 */
[----:B------:R-:W-:Y:S01]  /*2590*/  UMOV UR10, UR4 ;  /* 0x00000004000a7c82 */ /* 0x000fe20008000000 */
[----:B------:R-:W-:Y:S01]  /*25a0*/  UMOV UR11, 0x40000040 ;  /* 0x40000040000b7882 */ /* 0x000fe20000000000 */
        /* <DEDUP_REMOVED lines=37> */
[----:B------:R-:W-:-:S02]  /*2800*/  FSEL R159, R32, -INF , P4 ;  /* 0xff800000209f7808 */ /* 0x000fc40002000000 */
        /* <DEDUP_REMOVED lines=99> */
[----:B------:R-:W-:Y:S02]  /*2e40*/  FMNMX.FTZ R32, R211, R32, !PT ;  /* 0x00000020d3207209 */ /* 0x000fe40007810000 */
[----:B------:R-:W-:Y:S02]  /*2e50*/  FMNMX.FTZ R0, R190, R31, !PT ;  /* 0x0000001fbe007209 */ /* 0x000fe40007810000 */
[----:B------:R-:W-:-:S02]  /*2e60*/  FSEL R208, R67, -INF , P5 ;  /* 0xff80000043d07808 */ /* 0x000fc40002800000 */
[----:B------:R-:W-:Y:S01]  /*2e70*/  FMNMX.FTZ R31, R205, R32, !PT ;  /* 0x00000020cd1f7209 */ /* 0x000fe20007810000 */
[----:B------:R-:W1:Y:S01]  /*2e80*/  SHFL.BFLY PT, R33, R0, 0x2, 0x1f ;  /* 0x0c401f0000217f89 */ /* 0x000e6200000e0000 */
[----:B------:R-:W-:Y:S02]  /*2e90*/  FSEL R210, R70, -INF , P4 ;  /* 0xff80000046d27808 */ /* 0x000fe40002000000 */
[----:B------:R-:W-:Y:S02]  /*2ea0*/  FMNMX.FTZ R31, R208, R31, !PT ;  /* 0x0000001fd01f7209 */ /* 0x000fe40007810000 */
[----:B------:R-:W-:Y:S02]  /*2eb0*/  FSEL R214, R71, -INF , P3 ;  /* 0xff80000047d67808 */ /* 0x000fe40001800000 */
[----:B------:R-:W-:Y:S02]  /*2ec0*/  FMNMX.FTZ R31, R210, R31, !PT ;  /* 0x0000001fd21f7209 */ /* 0x000fe40007810000 */
[----:B------:R-:W-:-:S02]  /*2ed0*/  ISETP.GE.AND P2, PT, R156, 0x61, PT ;  /* 0x000000619c00780c */ /* 0x000fc40003f46270 */
[----:B------:R-:W-:-:S05]  /*2ee0*/  FMNMX.FTZ R31, R214, R31, !PT ;  /* 0x0000001fd61f7209 */ /* 0x000fca0007810000 */
[----:B------:R-:W2:Y:S01]  /*2ef0*/  SHFL.BFLY PT, R34, R31, 0x2, 0x1f ;  /* 0x0c401f001f227f89 */ /* 0x000ea200000e0000 */
[----:B-1----:R-:W-:-:S05]  /*2f00*/  FMNMX.FTZ R33, R0, R33, !PT ;  /* 0x0000002100217209 */ /* 0x002fca0007810000 */
[----:B------:R-:W1:Y:S01]  /*2f10*/  SHFL.BFLY PT, R32, R33, 0x1, 0x1f ;  /* 0x0c201f0021207f89 */ /* 0x000e6200000e0000 */
[----:B--2---:R-:W-:-:S05]  /*2f20*/  FMNMX.FTZ R34, R31, R34, !PT ;  /* 0x000000221f227209 */ /* 0x004fca0007810000 */
[----:B------:R-:W2:Y:S01]  /*2f30*/  SHFL.BFLY PT, R209, R34, 0x1, 0x1f ;  /* 0x0c201f0022d17f89 */ /* 0x000ea200000e0000 */
[----:B-1----:R-:W-:-:S04]  /*2f40*/  FMNMX.FTZ R0, R33, R32, !PT ;  /* 0x0000002021007209 */ /* 0x002fc80007810000 */
[C---:B------:R-:W-:Y:S01]  /*2f50*/  FSETP.NEU.FTZ.AND P1, PT, R0.reuse, -INF , PT ;  /* 0xff8000000000780b */ /* 0x040fe20003f3d000 */
[----:B------:R-:W-:-:S05]  /*2f60*/  FMUL.FTZ R212, R0, UR5 ;  /* 0x0000000500d47c20 */ /* 0x000fca0008410000 */
[----:B------:R-:W-:-:S05]  /*2f70*/  FSEL R212, R212, RZ, P1 ;  /* 0x000000ffd4d47208 */ /* 0x000fca0000800000 */
[--C-:B------:R-:W-:Y:S01]  /*2f80*/  FFMA.FTZ R192, R73, UR5, -R212.reuse ;  /* 0x0000000549c07c23 */ /* 0x100fe200080108d4 */
[----:B--2---:R-:W-:Y:S01]  /*2f90*/  FMNMX.FTZ R209, R34, R209, !PT ;  /* 0x000000d122d17209 */ /* 0x004fe20007810000 */
[--C-:B------:R-:W-:Y:S01]  /*2fa0*/  FFMA.FTZ R193, R25, UR5, -R212.reuse ;  /* 0x0000000519c17c23 */ /* 0x100fe200080108d4 */
[--C-:B------:R-:W-:Y:S01]  /*2fb0*/  FFMA.FTZ R194, R27, UR5, -R212.reuse ;  /* 0x000000051bc27c23 */ /* 0x100fe200080108d4 */
[--C-:B------:R-:W-:Y:S01]  /*2fc0*/  FFMA.FTZ R195, R29, UR5, -R212.reuse ;  /* 0x000000051dc37c23 */ /* 0x100fe200080108d4 */
[C---:B------:R-:W-:Y:S01]  /*2fd0*/  FSETP.NEU.FTZ.AND P1, PT, R209.reuse, -INF , PT ;  /* 0xff800000d100780b */ /* 0x040fe20003f3d000 */
[----:B------:R-:W-:Y:S01]  /*2fe0*/  FMUL.FTZ R213, R209, UR5 ;  /* 0x00000005d1d57c20 */ /* 0x000fe20008410000 */
[----:B------:R-:W-:Y:S01]  /*2ff0*/  MUFU.EX2 R192, R192 ;  /* 0x000000c000c07308 */ /* 0x000fe20000000800 */
[--C-:B------:R-:W-:Y:S01]  /*3000*/  FFMA.FTZ R159, R159, UR5, -R212.reuse ;  /* 0x000000059f9f7c23 */ /* 0x100fe200080108d4 */
[--C-:B------:R-:W-:Y:S01]  /*3010*/  FFMA.FTZ R161, R161, UR5, -R212.reuse ;  /* 0x00000005a1a17c23 */ /* 0x100fe200080108d4 */
[--C-:B------:R-:W-:Y:S01]  /*3020*/  FFMA.FTZ R164, R164, UR5, -R212.reuse ;  /* 0x00000005a4a47c23 */ /* 0x100fe200080108d4 */
[----:B------:R-:W-:Y:S01]  /*3030*/  FSEL R213, R213, RZ, P1 ;  /* 0x000000ffd5d57208 */ /* 0x000fe20000800000 */
[--C-:B------:R-:W-:Y:S01]  /*3040*/  FFMA.FTZ R168, R168, UR5, -R212.reuse ;  /* 0x00000005a8a87c23 */ /* 0x100fe200080108d4 */
[----:B0-----:R-:W-:Y:S01]  /*3050*/  LOP3.LUT P1, RZ, R72, 0x7f, RZ, 0xc0, !PT ;  /* 0x0000007f48ff7812 */ /* 0x001fe2000782c0ff */
[----:B------:R-:W-:Y:S01]  /*3060*/  FFMA.FTZ R165, R165, UR5, -R212 ;  /* 0x00000005a5a57c23 */ /* 0x000fe200080108d4 */
[----:B------:R-:W-:Y:S01]  /*3070*/  SHF.R.U32.HI R72, RZ, 0x7, R72 ;  /* 0x00000007ff487819 */ /* 0x000fe20000011648 */
[--C-:B------:R-:W-:Y:S01]  /*3080*/  FFMA.FTZ R197, R24, UR5, -R213.reuse ;  /* 0x0000000518c57c23 */ /* 0x100fe200080108d5 */
[--C-:B------:R-:W-:Y:S01]  /*3090*/  FFMA.FTZ R196, R26, UR5, -R213.reuse ;  /* 0x000000051ac47c23 */ /* 0x100fe200080108d5 */
[--C-:B------:R-:W-:Y:S01]  /*30a0*/  FFMA.FTZ R198, R30, UR5, -R213.reuse ;  /* 0x000000051ec67c23 */ /* 0x100fe200080108d5 */
[----:B------:R-:W-:Y:S01]  /*30b0*/  IADD3 R158, -R72, 0xb, RZ ;  /* 0x0000000b489e7810 */ /* 0x000fe20007ffe1ff */
[--C-:B------:R-:W-:Y:S01]  /*30c0*/  FFMA.FTZ R199, R28, UR5, -R213.reuse ;  /* 0x000000051cc77c23 */ /* 0x100fe200080108d5 */
[----:B------:R-:W0:Y:S01]  /*30d0*/  MUFU.EX2 R193, R193 ;  /* 0x000000c100c17308 */ /* 0x000e220000000800 */
[--C-:B------:R-:W-:Y:S01]  /*30e0*/  FFMA.FTZ R157, R157, UR5, -R213.reuse ;  /* 0x000000059d9d7c23 */ /* 0x100fe200080108d5 */
[--C-:B------:R-:W-:Y:S01]  /*30f0*/  FFMA.FTZ R160, R160, UR5, -R213.reuse ;  /* 0x00000005a0a07c23 */ /* 0x100fe200080108d5 */
[--C-:B------:R-:W-:Y:S01]  /*3100*/  FFMA.FTZ R162, R162, UR5, -R213.reuse ;  /* 0x00000005a2a27c23 */ /* 0x100fe200080108d5 */
[----:B------:R-:W-:Y:S01]  /*3110*/  FFMA.FTZ R166, R166, UR5, -R213 ;  /* 0x00000005a6a67c23 */ /* 0x000fe200080108d5 */
[----:B------:R-:W-:-:S02]  /*3120*/  @!P1 VIADD R24, R3, 0x32440 ;  /* 0x0003244003189836 */ /* 0x000fc40000000000 */
[--C-:B------:R-:W-:Y:S01]  /*3130*/  FFMA.FTZ R169, R169, UR5, -R212.reuse ;  /* 0x00000005a9a97c23 */ /* 0x100fe200080108d4 */
[--C-:B------:R-:W-:Y:S01]  /*3140*/  FFMA.FTZ R172, R172, UR5, -R212.reuse ;  /* 0x00000005acac7c23 */ /* 0x100fe200080108d4 */
[----:B------:R-:W-:Y:S01]  /*3150*/  MUFU.EX2 R194, R194 ;  /* 0x000000c200c27308 */ /* 0x000fe20000000800 */
[----:B------:R-:W-:Y:S01]  /*3160*/  FFMA.FTZ R176, R176, UR5, -R212 ;  /* 0x00000005b0b07c23 */ /* 0x000fe200080108d4 */
[----:B------:R-:W-:Y:S01]  /*3170*/  @!P1 PRMT R24, RZ, 0x654, R24 ;  /* 0x00000654ff189816 */ /* 0x000fe20000000018 */
[----:B------:R1:W-:Y:S06]  /*3180*/  BAR.ARV R158, 0x100 ;  /* 0x0004009e0000751d */ /* 0x0003ec0000002000 */
[----:B------:R2:W-:Y:S01]  /*3190*/  @!P1 SYNCS.ARRIVE.TRANS64.RED.A1T0 RZ, [R24+URZ], RZ ;  /* 0x000000ff18ff99a7 */ /* 0x0005e2000810043f */
[----:B------:R-:W3:Y:S01]  /*31a0*/  MUFU.EX2 R195, R195 ;  /* 0x000000c300c37308 */ /* 0x000ee20000000800 */
[----:B------:R4:W-:Y:S01]  /*31b0*/  BAR.SYNC.DEFER_BLOCKING R215, 0x100 ;  /* 0x000400d70000751d */ /* 0x0009e20000010000 */
[----:B0-----:R-:W-:Y:S01]  /*31c0*/  F2FP.BF16.F32.PACK_AB R152, R193, R192 ;  /* 0x000000c0c198723e */ /* 0x001fe200000010ff */
        /* <DEDUP_REMOVED lines=14> */
[----:B---3--:R-:W-:Y:S01]  /*32b0*/  F2FP.BF16.F32.PACK_AB R154, R195, R194 ;  /* 0x000000c2c39a723e */ /* 0x008fe200000010ff */
[--C-:B----4-:R-:W-:Y:S01]  /*32c0*/  FFMA.FTZ R215, R182, UR5, -R212.reuse ;  /* 0x00000005b6d77c23 */ /* 0x110fe200080108d4 */
        /* <DEDUP_REMOVED lines=14> */
[----:B0-----:R-:W-:Y:S01]  /*33b0*/  F2FP.BF16.F32.PACK_AB R153, R197, R196 ;  /* 0x000000c4c599723e */ /* 0x001fe200000010ff */
[----:B------:R-:W-:Y:S01]  /*33c0*/  FFMA.FTZ R180, R180, UR5, -R212 ;  /* 0x00000005b4b47c23 */ /* 0x000fe200080108d4 */
[--C-:B------:R-:W-:Y:S01]  /*33d0*/  FFMA.FTZ R208, R210, UR5, -R213.reuse ;  /* 0x00000005d2d07c23 */ /* 0x100fe200080108d5 */
[----:B------:R-:W-:Y:S01]  /*33e0*/  FFMA.FTZ R211, R214, UR5, -R213 ;  /* 0x00000005d6d37c23 */ /* 0x000fe200080108d5 */
[----:B------:R-:W-:Y:S01]  /*33f0*/  FADD.FTZ R193, R192, R193 ;  /* 0x000000c1c0c17221 */ /* 0x000fe20000010000 */
[----:B------:R-:W-:Y:S01]  /*3400*/  FADD.FTZ R197, R196, R197 ;  /* 0x000000c5c4c57221 */ /* 0x000fe20000010000 */
[----:B------:R-:W-:Y:S01]  /*3410*/  @!P1 VIADD R3, R3, 0x32460 ;  /* 0x0003246003039836 */ /* 0x000fe20000000000 */
[----:B------:R-:W0:Y:S01]  /*3420*/  MUFU.EX2 R159, R159 ;  /* 0x0000009f009f7308 */ /* 0x000e220000000800 */
[----:B------:R-:W-:-:S03]  /*3430*/  FADD.FTZ R194, R194, R193 ;  /* 0x000000c1c2c27221 */ /* 0x000fc60000010000 */
[----:B------:R-:W-:Y:S01]  /*3440*/  @!P1 PRMT R3, RZ, 0x654, R3 ;  /* 0x00000654ff039816 */ /* 0x000fe20000000003 */
[----:B------:R-:W-:-:S03]  /*3450*/  FADD.FTZ R194, R195, R194 ;  /* 0x000000c2c3c27221 */ /* 0x000fc60000010000 */
[----:B------:R-:W4:Y:S01]  /*3460*/  MUFU.EX2 R161, R161 ;  /* 0x000000a100a17308 */ /* 0x000f220000000800 */
[----:B---3--:R-:W-:Y:S01]  /*3470*/  F2FP.BF16.F32.PACK_AB R155, R199, R198 ;  /* 0x000000c6c79b723e */ /* 0x008fe200000010ff */
[----:B------:R-:W-:-:S03]  /*3480*/  FADD.FTZ R198, R198, R197 ;  /* 0x000000c5c6c67221 */ /* 0x000fc60000010000 */
[----:B--2---:R-:W-:Y:S01]  /*3490*/  WARPGROUP.ARRIVE ;  /* 0x00000000000079c5 */ /* 0x004fe20000000000 */
[----:B------:R-:W-:Y:S02]  /*34a0*/  FADD.FTZ R198, R199, R198 ;  /* 0x000000c6c7c67221 */ /* 0x000fe40000010000 */
[----:B------:R-:W-:Y:S01]  /*34b0*/  MUFU.EX2 R164, R164 ;  /* 0x000000a400a47308 */ /* 0x000fe20000000800 */
[----:B0-----:R-:W-:Y:S02]  /*34c0*/  FADD.FTZ R194, R159, R194 ;  /* 0x000000c29fc27221 */ /* 0x001fe40000010000 */
[----:B------:R-:W-:Y:S01]  /*34d0*/  HGMMA.64x256x16.F32.BF16 R24, R152, gdesc[UR8].tnspB, RZ, !UPT, gsb0 ;  /* 0x43e0000898187df0 */ /* 0x000fe2000c0018ff */
[----:B------:R-:W-:Y:S01]  /*34e0*/  UIADD3 UR10, UR4, 0x80, URZ ;  /* 0x00000080040a7890 */ /* 0x000fe2000fffe03f */
[----:B------:R-:W-:-:S03]  /*34f0*/  UMOV UR11, 0x40000040 ;  /* 0x40000040000b7882 */ /* 0x000fc60000000000 */
[----:B------:R-:W-:Y:S08]  /*3500*/  MUFU.EX2 R168, R168 ;  /* 0x000000a800a87308 */ /* 0x000ff00000000800 */
[----:B------:R-:W-:Y:S08]  /*3510*/  MUFU.EX2 R157, R157 ;  /* 0x0000009d009d7308 */ /* 0x000ff00000000800 */
[----:B------:R-:W0:Y:S08]  /*3520*/  MUFU.EX2 R160, R160 ;  /* 0x000000a000a07308 */ /* 0x000e300000000800 */
[----:B------:R-:W-:Y:S08]  /*3530*/  MUFU.EX2 R162, R162 ;  /* 0x000000a200a27308 */ /* 0x000ff00000000800 */
[----:B------:R-:W2:Y:S08]  /*3540*/  MUFU.EX2 R166, R166 ;  /* 0x000000a600a67308 */ /* 0x000eb00000000800 */
[----:B------:R-:W3:Y:S08]  /*3550*/  MUFU.EX2 R165, R165 ;  /* 0x000000a500a57308 */ /* 0x000ef00000000800 */
[----:B------:R-:W-:Y:S08]  /*3560*/  MUFU.EX2 R169, R169 ;  /* 0x000000a900a97308 */ /* 0x000ff00000000800 */
[----:B------:R-:W-:Y:S08]  /*3570*/  MUFU.EX2 R172, R172 ;  /* 0x000000ac00ac7308 */ /* 0x000ff00000000800 */
[----:B------:R-:W-:Y:S08]  /*3580*/  MUFU.EX2 R176, R176 ;  /* 0x000000b000b07308 */ /* 0x000ff00000000800 */
[----:B------:R-:W5:Y:S08]  /*3590*/  MUFU.EX2 R163, R163 ;  /* 0x000000a300a37308 */ /* 0x000f700000000800 */
[----:B------:R-:W1:Y:S08]  /*35a0*/  MUFU.EX2 R167, R167 ;  /* 0x000000a700a77308 */ /* 0x000e700000000800 */
[----:B------:R-:W-:Y:S08]  /*35b0*/  MUFU.EX2 R170, R170 ;  /* 0x000000aa00aa7308 */ /* 0x000ff00000000800 */
[----:B------:R-:W1:Y:S08]  /*35c0*/  MUFU.EX2 R174, R174 ;  /* 0x000000ae00ae7308 */ /* 0x000e700000000800 */
[----:B------:R-:W1:Y:S08]  /*35d0*/  MUFU.EX2 R173, R173 ;  /* 0x000000ad00ad7308 */ /* 0x000e700000000800 */
[----:B------:R-:W-:Y:S08]  /*35e0*/  MUFU.EX2 R177, R177 ;  /* 0x000000b100b17308 */ /* 0x000ff00000000800 */
[----:B------:R-:W-:Y:S08]  /*35f0*/  MUFU.EX2 R181, R181 ;  /* 0x000000b500b57308 */ /* 0x000ff00000000800 */
[----:B------:R-:W-:Y:S08]  /*3600*/  MUFU.EX2 R183, R183 ;  /* 0x000000b700b77308 */ /* 0x000ff00000000800 */
[----:B------:R-:W1:Y:S08]  /*3610*/  MUFU.EX2 R171, R171 ;  /* 0x000000ab00ab7308 */ /* 0x000e700000000800 */
[----:B------:R-:W1:Y:S08]  /*3620*/  MUFU.EX2 R175, R175 ;  /* 0x000000af00af7308 */ /* 0x000e700000000800 */
[----:B------:R-:W1:Y:S08]  /*3630*/  MUFU.EX2 R179, R179 ;  /* 0x000000b300b37308 */ /* 0x000e700000000800 */
        /* <DEDUP_REMOVED lines=15> */
[C---:B----4-:R-:W-:Y:S01]  /*3730*/  F2FP.BF16.F32.PACK_AB R152, R161.reuse, R159 ;  /* 0x0000009fa198723e */ /* 0x050fe200000010ff */
[----:B------:R-:W-:Y:S01]  /*3740*/  FADD.FTZ R161, R161, R194 ;  /* 0x000000c2a1a17221 */ /* 0x000fe20000010000 */
[----:B0-----:R-:W-:Y:S01]  /*3750*/  F2FP.BF16.F32.PACK_AB R153, R160, R157 ;  /* 0x0000009da099723e */ /* 0x001fe200000010ff */
[----:B------:R-:W-:Y:S01]  /*3760*/  FADD.FTZ R157, R157, R198 ;  /* 0x000000c69d9d7221 */ /* 0x000fe20000010000 */
[----:B------:R-:W-:Y:S01]  /*3770*/  F2FP.BF16.F32.PACK_AB R154, R168, R164 ;  /* 0x000000a4a89a723e */ /* 0x000fe200000010ff */
[----:B------:R-:W0:Y:S01]  /*3780*/  MUFU.EX2 R205, R205 ;  /* 0x000000cd00cd7308 */ /* 0x000e220000000800 */
[----:B--2---:R-:W-:Y:S01]  /*3790*/  F2FP.BF16.F32.PACK_AB R155, R166, R162 ;  /* 0x000000a2a69b723e */ /* 0x004fe200000010ff */
        /* <DEDUP_REMOVED lines=9> */
[----:B---3--:R-:W-:Y:S01]  /*3830*/  FADD.FTZ R168, R165, R168 ;  /* 0x000000a8a5a87221 */ /* 0x008fe20000010000 */
[----:B------:R-:W-:Y:S01]  /*3840*/  UMOV UR11, 0x40000040 ;  /* 0x40000040000b7882 */ /* 0x000fe20000000000 */
[----:B-----5:R-:W-:Y:S01]  /*3850*/  FADD.FTZ R166, R163, R166 ;  /* 0x000000a6a3a67221 */ /* 0x020fe20000010000 */
[----:B------:R-:W2:Y:S01]  /*3860*/  MUFU.EX2 R211, R211 ;  /* 0x000000d300d37308 */ /* 0x000ea20000000800 */
[----:B------:R-:W-:-:S02]  /*3870*/  WARPGROUP.DEPBAR.LE gsb0, 0x0 ;  /* 0x00008000000079c5 */ /* 0x000fc40000010000 */
[C---:B------:R-:W-:Y:S01]  /*3880*/  F2FP.BF16.F32.PACK_AB R152, R169.reuse, R165 ;  /* 0x000000a5a998723e */ /* 0x040fe200000010ff */
[----:B------:R-:W-:Y:S01]  /*3890*/  FADD.FTZ R169, R169, R168 ;  /* 0x000000a8a9a97221 */ /* 0x000fe20000010000 */
[C---:B-1----:R-:W-:Y:S01]  /*38a0*/  F2FP.BF16.F32.PACK_AB R153, R167.reuse, R163 ;  /* 0x000000a3a799723e */ /* 0x042fe200000010ff */
        /* <DEDUP_REMOVED lines=9> */
[----:B------:R-:W-:-:S05]  /*3940*/  FADD.FTZ R174, R171, R174 ;  /* 0x000000aeabae7221 */ /* 0x000fca0000010000 */
[----:B------:R-:W-:Y:S01]  /*3950*/  HGMMA.64x256x16.F32.BF16 R24, R152, gdesc[UR8].tnspB, R24, gsb0 ;  /* 0x43e0000898187df0 */ /* 0x000fe20008001818 */
[----:B------:R-:W-:Y:S01]  /*3960*/  UIADD3 UR10, UR4, 0x180, URZ ;  /* 0x00000180040a7890 */ /* 0x000fe2000fffe03f */
[----:B------:R-:W-:Y:S01]  /*3970*/  FADD.FTZ R176, R177, R176 ;  /* 0x000000b0b1b07221 */ /* 0x000fe20000010000 */
[----:B------:R-:W-:Y:S01]  /*3980*/  UMOV UR11, 0x40000040 ;  /* 0x40000040000b7882 */ /* 0x000fe20000000000 */
[----:B------:R-:W-:Y:S02]  /*3990*/  FADD.FTZ R174, R175, R174 ;  /* 0x000000aeafae7221 */ /* 0x000fe40000010000 */
[----:B------:R-:W-:Y:S02]  /*39a0*/  FADD.FTZ R176, R181, R176 ;  /* 0x000000b0b5b07221 */ /* 0x000fe40000010000 */
[----:B------:R-:W-:Y:S01]  /*39b0*/  FADD.FTZ R174, R179, R174 ;  /* 0x000000aeb3ae7221 */ /* 0x000fe20000010000 */
[----:B------:R-:W-:Y:S02]  /*39c0*/  WARPGROUP.DEPBAR.LE gsb0, 0x0 ;  /* 0x00008000000079c5 */ /* 0x000fe40000010000 */
[----:B------:R-:W-:-:S02]  /*39d0*/  F2FP.BF16.F32.PACK_AB R152, R177, R173 ;  /* 0x000000adb198723e */ /* 0x000fc400000010ff */
[----:B------:R-:W-:Y:S02]  /*39e0*/  F2FP.BF16.F32.PACK_AB R153, R175, R171 ;  /* 0x000000abaf99723e */ /* 0x000fe400000010ff */
[C---:B------:R-:W-:Y:S01]  /*39f0*/  F2FP.BF16.F32.PACK_AB R154, R183.reuse, R181 ;  /* 0x000000b5b79a723e */ /* 0x040fe200000010ff */
[----:B------:R-:W-:Y:S01]  /*3a00*/  FADD.FTZ R183, R183, R176 ;  /* 0x000000b0b7b77221 */ /* 0x000fe20000010000 */
[C---:B------:R-:W-:Y:S01]  /*3a10*/  F2FP.BF16.F32.PACK_AB R155, R187.reuse, R179 ;  /* 0x000000b3bb9b723e */ /* 0x040fe200000010ff */
[----:B------:R-:W-:-:S03]  /*3a20*/  FADD.FTZ R187, R187, R174 ;  /* 0x000000aebbbb7221 */ /* 0x000fc60000010000 */
[----:B------:R-:W-:-:S07]  /*3a30*/  WARPGROUP.ARRIVE ;  /* 0x00000000000079c5 */ /* 0x000fce0000000000 */
        /* <DEDUP_REMOVED lines=31> */
[----:B------:R-:W-:-:S04]  /*3c30*/  FADD.FTZ R208, R208, R205 ;  /* 0x000000cdd0d07221 */ /* 0x000fc80000010000 */
[----:B------:R-:W-:-:S08]  /*3c40*/  FADD.FTZ R205, R211, R208 ;  /* 0x000000d0d3cd7221 */ /* 0x000fd00000010000 */
[----:B------:R-:W-:Y:S03]  /*3c50*/  HGMMA.64x256x16.F32.BF16 R24, R152, gdesc[UR8].tnspB, R24, gsb0 ;  /* 0x43e0000898187df0 */ /* 0x000fe60008001818 */
[----:B------:R-:W-:Y:S02]  /*3c60*/  WARPGROUP.DEPBAR.LE gsb0, 0x0 ;  /* 0x00008000000079c5 */ /* 0x000fe40000010000 */
[----:B------:R0:W-:Y:S02]  /*3c70*/  @!P1 SYNCS.ARRIVE.TRANS64.RED.A1T0 RZ, [R3+URZ], RZ ;  /* 0x000000ff03ff99a7 */ /* 0x0001e4000810043f */
[----:B0-----:R-:W-:Y:S01]  /*3c80*/  FADD.FTZ R3, R189, R186 ;  /* 0x000000babd037221 */ /* 0x001fe20000010000 */
[----:B------:R-:W-:Y:S06]  /*3c90*/  @!P2 BRA `(.L_x_10120) ;  /* 0x0000002000c0a947 */ /* 0x000fec0003800000 */
[----:B------:R-:W-:Y:S02]  /*3ca0*/  VIADD R206, R206, 0xfffffffe ;  /* 0xfffffffecece7836 */ /* 0x000fe40000000000 */
[----:B------:R-:W-:Y:S02]  /*3cb0*/  IMAD.MOV.U32 R211, RZ, RZ, R209 ;  /* 0x000000ffffd37224 */ /* 0x000fe400078e00d1 */
[----:B------:R-:W-:-:S07]  /*3cc0*/  IMAD.MOV.U32 R207, RZ, RZ, R0 ;  /* 0x000000ffffcf7224 */ /* 0x000fce00078e0000 */
.L_x_10129:
[----:B------:R-:W-:Y:S01]  /*3cd0*/  UIADD3 UR36, UR36, 0x1, URZ ;  /* 0x0000000124247890 */ /* 0x000fe2000fffe03f */
[C---:B------:R-:W-:Y:S01]  /*3ce0*/  ISETP.GT.AND P2, PT, R206.reuse, RZ, PT ;  /* 0x000000ffce00720c */ /* 0x040fe20003f44270 */
[----:B------:R-:W-:Y:S02]  /*3cf0*/  VIADD R206, R206, 0xffffffff ;  /* 0xffffffffcece7836 */ /* 0x000fe40000000000 */
[----:B------:R-:W-:-:S04]  /*3d00*/  UISETP.NE.AND UP0, UPT, UR36, 0x2, UPT ;  /* 0x000000022400788c */ /* 0x000fc8000bf05270 */
[----:B------:R-:W-:Y:S02]  /*3d10*/  USEL UR4, URZ, 0x1, UP0 ;  /* 0x000000013f047887 */ /* 0x000fe40008000000 */
[----:B------:R-:W-:Y:S02]  /*3d20*/  USEL UR36, UR36, URZ, UP0 ;  /* 0x0000003f24247287 */ /* 0x000fe40008000000 */
[----:B------:R-:W-:Y:S01]  /*3d30*/  ULOP3.LUT UR37, UR37, UR4, URZ, 0x3c, !UPT ;  /* 0x0000000425257292 */ /* 0x000fe2000f8e3c3f */
[----:B------:R-:W-:Y:S11]  /*3d40*/  @!P0 BRA `(.L_x_10121) ;  /* 0x0000000000048947 */ /* 0x000ff60003800000 */
[----:B------:R-:W-:Y:S01]  /*3d50*/  BPT.TRAP 0x1 ;  /* 0x000000040000795c */ /* 0x000fe20000300000 */
.L_x_10121:
        /* <DEDUP_REMOVED lines=9> */
.L_x_10122:
[----:B-1----:R-:W-:Y:S05]  /*3df0*/  @P3 BRA `(.L_x_10123) ;  /* 0x0000000000083947 */ /* 0x002fea0003800000 */
[----:B------:R-:W1:Y:S02]  /*3e00*/  SYNCS.PHASECHK.TRANS64.TRYWAIT P3, [UR4+0x32430], R0 ;  /* 0x03243000ff0075a7 */ /* 0x000e640008060144 */
[----:B-1----:R-:W-:Y:S05]  /*3e10*/  @!P3 BRA `(.L_x_10124) ;  /* 0x000000c80014b947 */ /* 0x002fea0003800000 */
.L_x_10123:
[----:B------:R-:W-:Y:S01]  /*3e20*/  R2UR UR56, R20 ;  /* 0x00000000143872ca */ /* 0x000fe200000e0000 */
[----:B------:R-:W-:Y:S01]  /*3e30*/  UIMAD UR5, UR36, 0x300, UR60 ;  /* 0x00000300240578a4 */ /* 0x000fe2000f8e023c */
[----:B------:R-:W-:Y:S01]  /*3e40*/  R2UR UR57, R21 ;  /* 0x00000000153972ca */ /* 0x000fe200000e0000 */
[----:B-1----:R-:W-:Y:S01]  /*3e50*/  WARPGROUP.ARRIVE ;  /* 0x00000000000079c5 */ /* 0x002fe20000000000 */
[----:B------:R-:W-:-:S04]  /*3e60*/  UMOV UR59, 0x40000040 ;  /* 0x40000040003b7882 */ /* 0x000fc80000000000 */
[----:B------:R-:W-:-:S07]  /*3e70*/  UMOV UR58, UR5 ;  /* 0x00000005003a7c82 */ /* 0x000fce0008000000 */
[----:B------:R-:W-:Y:S01]  /*3e80*/  HGMMA.64x96x16.F32.BF16 R152, gdesc[UR56], RZ, !UPT, gsb0 ;  /* 0x01600000389879f0 */ /* 0x000fe2000c0018ff */
[----:B------:R-:W-:Y:S01]  /*3e90*/  R2UR UR56, R18 ;  /* 0x00000000123872ca */ /* 0x000fe200000e0000 */
[----:B------:R-:W-:Y:S01]  /*3ea0*/  UIADD3 UR58, UR5, 0x2, URZ ;  /* 0x00000002053a7890 */ /* 0x000fe2000fffe03f */
[----:B------:R-:W-:Y:S01]  /*3eb0*/  R2UR UR57, R19 ;  /* 0x00000000133972ca */ /* 0x000fe200000e0000 */
[----:B------:R-:W-:Y:S01]  /*3ec0*/  UMOV UR59, 0x40000040 ;  /* 0x40000040003b7882 */ /* 0x000fe20000000000 */
[----:B------:R-:W-:Y:S02]  /*3ed0*/  WARPGROUP.DEPBAR.LE gsb0, 0x0 ;  /* 0x00008000000079c5 */ /* 0x000fe40000010000 */
[----:B------:R-:W-:-:S09]  /*3ee0*/  WARPGROUP.ARRIVE ;  /* 0x00000000000079c5 */ /* 0x000fd20000000000 */
[----:B------:R-:W-:Y:S01]  /*3ef0*/  HGMMA.64x96x16.F32.BF16 R152, gdesc[UR56], R152, gsb0 ;  /* 0x01600000389879f0 */ /* 0x000fe20008001898 */
        /* <DEDUP_REMOVED lines=13> */
[----:B------:R-:W-:Y:S03]  /*3fd0*/  HGMMA.64x96x16.F32.BF16 R152, gdesc[UR56], R152, gsb0 ;  /* 0x01600000389879f0 */ /* 0x000fe60008001898 */
[----:B------:R-:W-:Y:S02]  /*3fe0*/  WARPGROUP.DEPBAR.LE gsb0, 0x0 ;  /* 0x00008000000079c5 */ /* 0x000fe40000010000 */
[----:B------:R-:W-:Y:S05]  /*3ff0*/  @!P0 BRA `(.L_x_10125) ;  /* 0x0000000000048947 */ /* 0x000fea0003800000 */
[----:B------:R-:W-:Y:S01]  /*4000*/  BPT.TRAP 0x1 ;  /* 0x000000040000795c */ /* 0x000fe20000300000 */
.L_x_10125:
[----:B------:R1:W2:Y:S01]  /*4010*/  SYNCS.PHASECHK.TRANS64.TRYWAIT P3, [UR4+0x32450], R0 ;  /* 0x03245000ff0075a7 */ /* 0x0002a20008060144 */
[----:B------:R-:W-:Y:S05]  /*4020*/  @!P0 BRA `(.L_x_10126) ;  /* 0x0000000000048947 */ /* 0x000fea0003800000 */
[----:B------:R-:W-:Y:S01]  /*4030*/  BPT.TRAP 0x1 ;  /* 0x000000040000795c */ /* 0x000fe20000300000 */
.L_x_10126:
[----:B--2---:R-:W-:Y:S05]  /*4040*/  @P3 BRA `(.L_x_10127) ;  /* 0x0000000000083947 */ /* 0x004fea0003800000 */
[----:B------:R-:W2:Y:S02]  /*4050*/  SYNCS.PHASECHK.TRANS64.TRYWAIT P3, [UR4+0x32450], R0 ;  /* 0x03245000ff0075a7 */ /* 0x000ea40008060144 */
[----:B--2---:R-:W-:Y:S05]  /*4060*/  @!P3 BRA `(.L_x_10128) ;  /* 0x000000c40098b947 */ /* 0x004fea0003800000 */
.L_x_10127:
[----:B------:R-:W-:Y:S01]  /*4070*/  R2UR UR56, R4 ;  /* 0x00000000043872ca */ /* 0x000fe200000e0000 */
[----:B------:R-:W-:Y:S01]  /*4080*/  UIMAD UR5, UR36, 0xc00, UR7 ;  /* 0x00000c00240578a4 */ /* 0x000fe2000f8e0207 */
[----:B------:R-:W-:Y:S01]  /*4090*/  R2UR UR57, R5 ;  /* 0x00000000053972ca */ /* 0x000fe200000e0000 */
[----:B------:R-:W-:Y:S01]  /*40a0*/  WARPGROUP.ARRIVE ;  /* 0x00000000000079c5 */ /* 0x000fe20000000000 */
[----:B------:R-:W-:Y:S01]  /*40b0*/  UMOV UR59, 0x40000040 ;  /* 0x40000040003b7882 */ /* 0x000fe20000000000 */
[----:B------:R-:W-:-:S04]  /*40c0*/  UIADD3 UR10, UR5, 0x300, URZ ;  /* 0x00000300050a7890 */ /* 0x000fc8000fffe03f */
[----:B------:R-:W3:Y:S01]  /*40d0*/  S2R R216, SR_TID.X ;  /* 0x0000000000d87919 */ /* 0x000ee20000002100 */
[----:B------:R-:W-:Y:S01]  /*40e0*/  UMOV UR11, 0x40000040 ;  /* 0x40000040000b7882 */ /* 0x000fe20000000000 */
[----:B------:R-:W-:Y:S01]  /*40f0*/  UMOV UR58, UR5 ;  /* 0x00000005003a7c82 */ /* 0x000fe20008000000 */
[----:B------:R-:W-:Y:S01]  /*4100*/  UIADD3 UR14, UR5, 0x302, URZ ;  /* 0x00000302050e7890 */ /* 0x000fe2000fffe03f */
[----:B------:R-:W-:Y:S01]  /*4110*/  UMOV UR15, 0x40000040 ;  /* 0x40000040000f7882 */ /* 0x000fe20000000000 */
[----:B------:R-:W-:Y:S01]  /*4120*/  UIADD3 UR18, UR5, 0x304, URZ ;  /* 0x0000030405127890 */ /* 0x000fe2000fffe03f */
[----:B------:R-:W-:Y:S01]  /*4130*/  UMOV UR19, 0x40000040 ;  /* 0x4000004000137882 */ /* 0x000fe20000000000 */
[----:B------:R-:W-:Y:S01]  /*4140*/  HGMMA.64x96x16.F32.BF16 R152, gdesc[UR56], R152, gsb0 ;  /* 0x01600000389879f0 */ /* 0x000fe20008001898 */
[----:B------:R-:W-:Y:S01]  /*4150*/  R2UR UR56, R6 ;  /* 0x00000000063872ca */ /* 0x000fe200000e0000 */
[----:B------:R-:W-:Y:S01]  /*4160*/  UIADD3 UR58, UR5, 0x2, URZ ;  /* 0x00000002053a7890 */ /* 0x000fe2000fffe03f */
[----:B------:R-:W-:Y:S01]  /*4170*/  R2UR UR57, R7 ;  /* 0x00000000073972ca */ /* 0x000fe200000e0000 */
[----:B------:R-:W-:Y:S01]  /*4180*/  UMOV UR59, 0x40000040 ;  /* 0x40000040003b7882 */ /* 0x000fe20000000000 */
[----:B------:R-:W-:Y:S01]  /*4190*/  UIADD3 UR22, UR5, 0x306, URZ ;  /* 0x0000030605167890 */ /* 0x000fe2000fffe03f */
        /* <DEDUP_REMOVED lines=12> */
[----:B---3--:R-:W-:Y:S01]  /*4260*/  SHF.R.U32.HI R232, RZ, 0x7, R216 ;  /* 0x00000007ffe87819 */ /* 0x008fe200000116d8 */
[----:B------:R-:W-:Y:S01]  /*4270*/  UMOV UR51, 0x40000040 ;  /* 0x4000004000337882 */ /* 0x000fe20000000000 */
[----:B------:R-:W-:Y:S01]  /*4280*/  UIADD3 UR54, UR5, 0x904, URZ ;  /* 0x0000090405367890 */ /* 0x000fe2000fffe03f */
[----:B------:R-:W-:Y:S01]  /*4290*/  UMOV UR55, 0x40000040 ;  /* 0x4000004000377882 */ /* 0x000fe20000000000 */
[----:B------:R-:W-:-:S02]  /*42a0*/  WARPGROUP.DEPBAR.LE gsb0, 0x0 ;  /* 0x00008000000079c5 */ /* 0x000fc40000010000 */
[----:B------:R-:W-:-:S06]  /*42b0*/  WARPGROUP.ARRIVE ;  /* 0x00000000000079c5 */ /* 0x000fcc0000000000 */
        /* <DEDUP_REMOVED lines=19> */
[----:B------:R-:W-:Y:S01]  /*43f0*/  ULDC UR5, c[0x0][0xa80] ;  /* 0x0002a00000057ab9 */ /* 0x000fe20000000800 */
[----:B------:R-:W-:Y:S02]  /*4400*/  WARPGROUP.DEPBAR.LE gsb0, 0x0 ;  /* 0x00008000000079c5 */ /* 0x000fe40000010000 */
[----:B------:R-:W-:-:S06]  /*4410*/  WARPGROUP.ARRIVE ;  /* 0x00000000000079c5 */ /* 0x000fcc0000000000 */
[----:B------:R-:W-:Y:S01]  /*4420*/  HGMMA.64x96x16.F32.BF16 R152, gdesc[UR8], R152, gsb0 ;  /* 0x01600000089879f0 */ /* 0x000fe20008001898 */
[----:B------:R-:W-:Y:S02]  /*4430*/  UMOV UR11, 0x40000040 ;  /* 0x40000040000b7882 */ /* 0x000fe40000000000 */
        /* <DEDUP_REMOVED lines=104> */
[----:B-1----:R-:W-:Y:S01]  /*4ac0*/  FMNMX.FTZ R209, R209, R214, !PT ;  /* 0x000000d6d1d17209 */ /* 0x002fe20007810000 */
[----:B------:R-:W-:Y:S01]  /*4ad0*/  IMAD.U32 R214, RZ, RZ, UR4 ;  /* 0x00000004ffd67e24 */ /* 0x000fe2000f8e00ff */
[----:B------:R-:W0:Y:S01]  /*4ae0*/  MUFU.EX2 R207, R207 ;  /* 0x000000cf00cf7308 */ /* 0x000e220000000800 */
[----:B------:R-:W-:Y:S01]  /*4af0*/  UIMAD UR4, UR36, 0xc00, UR6 ;  /* 0x00000c00240478a4 */ /* 0x000fe2000f8e0206 */
[--C-:B------:R-:W-:Y:S01]  /*4b00*/  FFMA.FTZ R173, R173, UR5, -R212.reuse ;  /* 0x00000005adad7c23 */ /* 0x100fe200080108d4 */
[C---:B------:R-:W-:Y:S01]  /*4b10*/  FADD.FTZ R152, -R209.reuse, R211 ;  /* 0x000000d3d1987221 */ /* 0x040fe20000010100 */
[----:B------:R-:W-:Y:S01]  /*4b20*/  FMUL.FTZ R217, R209, UR5 ;  /* 0x00000005d1d97c20 */ /* 0x000fe20008410000 */
[--C-:B------:R-:W-:Y:S01]  /*4b30*/  FFMA.FTZ R176, R176, UR5, -R212.reuse ;  /* 0x00000005b0b07c23 */ /* 0x100fe200080108d4 */
[----:B------:R-:W-:Y:S01]  /*4b40*/  FFMA.FTZ R177, R177, UR5, -R212 ;  /* 0x00000005b1b17c23 */ /* 0x000fe200080108d4 */
[----:B------:R-:W-:Y:S01]  /*4b50*/  FMUL.FTZ R157, R152, UR5 ;  /* 0x00000005989d7c20 */ /* 0x000fe20008410000 */
[----:B------:R-:W-:-:S02]  /*4b60*/  @!P1 VIADD R152, R214, 0x32440 ;  /* 0x00032440d6989836 */ /* 0x000fc40000000000 */
[--C-:B------:R-:W-:Y:S01]  /*4b70*/  FFMA.FTZ R216, R158, UR5, -R217.reuse ;  /* 0x000000059ed87c23 */ /* 0x100fe200080108d9 */
[----:B------:R-:W-:Y:S01]  /*4b80*/  IADD3 R158, -R232, 0xb, RZ ;  /* 0x0000000be89e7810 */ /* 0x000fe20007ffe1ff */
[----:B------:R1:W-:Y:S01]  /*4b90*/  MUFU.EX2 R211, R153 ;  /* 0x0000009900d37308 */ /* 0x0003e20000000800 */
[--C-:B------:R-:W-:Y:S01]  /*4ba0*/  FFMA.FTZ R213, R154, UR5, -R217.reuse ;  /* 0x000000059ad57c23 */ /* 0x100fe200080108d9 */
[----:B------:R-:W-:Y:S01]  /*4bb0*/  @!P1 PRMT R152, RZ, 0x654, R152 ;  /* 0x00000654ff989816 */ /* 0x000fe20000000098 */
[--C-:B------:R-:W-:Y:S01]  /*4bc0*/  FFMA.FTZ R215, R155, UR5, -R217.reuse ;  /* 0x000000059bd77c23 */ /* 0x100fe200080108d9 */
[--C-:B------:R-:W-:Y:S01]  /*4bd0*/  FFMA.FTZ R159, R159, UR5, -R217.reuse ;  /* 0x000000059f9f7c23 */ /* 0x100fe200080108d9 */
[----:B------:R2:W-:Y:S06]  /*4be0*/  BAR.ARV R158, 0x100 ;  /* 0x0004009e0000751d */ /* 0x0005ec0000002000 */
[----:B-1----:R-:W-:Y:S01]  /*4bf0*/  VIADD R153, R232, 0x8 ;  /* 0x00000008e8997836 */ /* 0x002fe20000000000 */
[----:B------:R1:W-:Y:S01]  /*4c00*/  @!P1 SYNCS.ARRIVE.TRANS64.RED.A1T0 RZ, [R152+URZ], RZ ;  /* 0x000000ff98ff99a7 */ /* 0x0003e2000810043f */
[----:B------:R-:W3:Y:S01]  /*4c10*/  MUFU.EX2 R157, R157 ;  /* 0x0000009d009d7308 */ /* 0x000ee20000000800 */
[-C--:B0-----:R-:W-:Y:S01]  /*4c20*/  FMUL.FTZ R24, R24, R207.reuse ;  /* 0x000000cf18187220 */ /* 0x081fe20000410000 */
        /* <DEDUP_REMOVED lines=134> */
[----:B-1----:R-:W-:Y:S01]  /*5490*/  F2FP.BF16.F32.PACK_AB R152, R210, R208 ;  /* 0x000000d0d298723e */ /* 0x002fe200000010ff */
[----:B------:R-:W-:Y:S01]  /*54a0*/  UMOV UR10, UR4 ;  /* 0x00000004000a7c82 */ /* 0x000fe20008000000 */
[----:B0-----:R-:W-:Y:S01]  /*54b0*/  F2FP.BF16.F32.PACK_AB R154, R211, R156 ;  /* 0x0000009cd39a723e */ /* 0x001fe200000010ff */
[--C-:B------:R-:W-:Y:S01]  /*54c0*/  FFMA.FTZ R162, R162, UR5, -R217.reuse ;  /* 0x00000005a2a27c23 */ /* 0x100fe200080108d9 */
[----:B----4-:R-:W-:Y:S01]  /*54d0*/  F2FP.BF16.F32.PACK_AB R153, R215, R213 ;  /* 0x000000d5d799723e */ /* 0x010fe200000010ff */
[--C-:B------:R-:W-:Y:S01]  /*54e0*/  FFMA.FTZ R163, R163, UR5, -R217.reuse ;  /* 0x00000005a3a37c23 */ /* 0x100fe200080108d9 */
[----:B-----5:R-:W-:Y:S01]  /*54f0*/  F2FP.BF16.F32.PACK_AB R155, R159, R216 ;  /* 0x000000d89f9b723e */ /* 0x020fe200000010ff */
[--C-:B------:R-:W-:Y:S01]  /*5500*/  FFMA.FTZ R166, R166, UR5, -R217.reuse ;  /* 0x00000005a6a67c23 */ /* 0x100fe200080108d9 */
[--C-:B------:R-:W-:Y:S01]  /*5510*/  FFMA.FTZ R167, R167, UR5, -R217.reuse ;  /* 0x00000005a7a77c23 */ /* 0x100fe200080108d9 */
[----:B------:R-:W-:Y:S01]  /*5520*/  MUFU.EX2 R160, R160 ;  /* 0x000000a000a07308 */ /* 0x000fe20000000800 */
        /* <DEDUP_REMOVED lines=25> */
[--C-:B------:R-:W-:Y:S01]  /*56c0*/  FFMA.FTZ R192, R192, UR5, -R212.reuse ;  /* 0x00000005c0c07c23 */ /* 0x100fe200080108d4 */
[--C-:B------:R-:W-:Y:S01]  /*56d0*/  FFMA.FTZ R193, R193, UR5, -R212.reuse ;  /* 0x00000005c1c17c23 */ /* 0x100fe200080108d4 */
[--C-:B------:R-:W-:Y:S01]  /*56e0*/  FFMA.FTZ R196, R196, UR5, -R212.reuse ;  /* 0x00000005c4c47c23 */ /* 0x100fe200080108d4 */
[----:B------:R-:W-:Y:S01]  /*56f0*/  FFMA.FTZ R197, R197, UR5, -R212 ;  /* 0x00000005c5c57c23 */ /* 0x000fe200080108d4 */
[--C-:B------:R-:W-:Y:S01]  /*5700*/  FFMA.FTZ R194, R194, UR5, -R217.reuse ;  /* 0x00000005c2c27c23 */ /* 0x100fe200080108d9 */
[--C-:B------:R-:W-:Y:S01]  /*5710*/  FFMA.FTZ R195, R195, UR5, -R217.reuse ;  /* 0x00000005c3c37c23 */ /* 0x100fe200080108d9 */
[----:B------:R-:W-:Y:S01]  /*5720*/  MUFU.EX2 R162, R162 ;  /* 0x000000a200a27308 */ /* 0x000fe20000000800 */
[--C-:B------:R-:W-:Y:S01]  /*5730*/  FFMA.FTZ R198, R198, UR5, -R217.reuse ;  /* 0x00000005c6c67c23 */ /* 0x100fe200080108d9 */
[----:B------:R-:W-:Y:S01]  /*5740*/  FFMA.FTZ R199, R199, UR5, -R217 ;  /* 0x00000005c7c77c23 */ /* 0x000fe200080108d9 */
[----:B------:R-:W-:Y:S01]  /*5750*/  FFMA.FTZ R3, R207, R3, R208 ;  /* 0x00000003cf037223 */ /* 0x000fe200000100d0 */
[----:B------:R-:W-:-:S02]  /*5760*/  @!P1 VIADD R214, R214, 0x32460 ;  /* 0x00032460d6d69836 */ /* 0x000fc40000000000 */
[----:B------:R-:W-:Y:S02]  /*5770*/  IMAD.MOV.U32 R207, RZ, RZ, R0 ;  /* 0x000000ffffcf7224 */ /* 0x000fe400078e0000 */
[----:B------:R-:W-:Y:S01]  /*5780*/  FADD.FTZ R3, R210, R3 ;  /* 0x00000003d2037221 */ /* 0x000fe20000010000 */
[----:B------:R-:W3:Y:S01]  /*5790*/  MUFU.EX2 R163, R163 ;  /* 0x000000a300a37308 */ /* 0x000ee20000000800 */
[----:B------:R-:W-:Y:S02]  /*57a0*/  @!P1 PRMT R214, RZ, 0x654, R214 ;  /* 0x00000654ffd69816 */ /* 0x000fe400000000d6 */
[----:B------:R-:W-:-:S04]  /*57b0*/  FADD.FTZ R156, R156, R3 ;  /* 0x000000039c9c7221 */ /* 0x000fc80000010000 */
[----:B------:R-:W-:Y:S01]  /*57c0*/  FADD.FTZ R211, R211, R156 ;  /* 0x0000009cd3d37221 */ /* 0x000fe20000010000 */
[----:B------:R-:W-:Y:S08]  /*57d0*/  MUFU.EX2 R166, R166 ;  /* 0x000000a600a67308 */ /* 0x000ff00000000800 */
[----:B------:R-:W4:Y:S08]  /*57e0*/  MUFU.EX2 R167, R167 ;  /* 0x000000a700a77308 */ /* 0x000f300000000800 */
[----:B------:R-:W-:Y:S08]  /*57f0*/  MUFU.EX2 R168, R168 ;  /* 0x000000a800a87308 */ /* 0x000ff00000000800 */
[----:B------:R-:W5:Y:S08]  /*5800*/  MUFU.EX2 R169, R169 ;  /* 0x000000a900a97308 */ /* 0x000f700000000800 */
[----:B------:R-:W-:Y:S08]  /*5810*/  MUFU.EX2 R172, R172 ;  /* 0x000000ac00ac7308 */ /* 0x000ff00000000800 */
[----:B------:R-:W2:Y:S08]  /*5820*/  MUFU.EX2 R173, R173 ;  /* 0x000000ad00ad7308 */ /* 0x000eb00000000800 */
        /* <DEDUP_REMOVED lines=22> */
[----:B------:R-:W-:Y:S01]  /*5990*/  MUFU.EX2 R196, R196 ;  /* 0x000000c400c47308 */ /* 0x000fe20000000800 */
[----:B------:R-:W-:-:S02]  /*59a0*/  WARPGROUP.DEPBAR.LE gsb0, 0x0 ;  /* 0x00008000000079c5 */ /* 0x000fc40000010000 */
[----:B0-----:R-:W-:-:S05]  /*59b0*/  F2FP.BF16.F32.PACK_AB R152, R161, R160 ;  /* 0x000000a0a198723e */ /* 0x001fca00000010ff */
[----:B------:R-:W0:Y:S01]  /*59c0*/  MUFU.EX2 R197, R197 ;  /* 0x000000c500c57308 */ /* 0x000e220000000800 */
[----:B-1----:R-:W-:Y:S01]  /*59d0*/  F2FP.BF16.F32.PACK_AB R154, R165, R164 ;  /* 0x000000a4a59a723e */ /* 0x002fe200000010ff */
[----:B------:R-:W-:Y:S01]  /*59e0*/  FADD.FTZ R160, R160, R211 ;  /* 0x000000d3a0a07221 */ /* 0x000fe20000010000 */
[----:B---3--:R-:W-:Y:S01]  /*59f0*/  F2FP.BF16.F32.PACK_AB R153, R163, R162 ;  /* 0x000000a2a399723e */ /* 0x008fe200000010ff */
[----:B------:R-:W-:Y:S01]  /*5a00*/  IMAD.MOV.U32 R211, RZ, RZ, R209 ;  /* 0x000000ffffd37224 */ /* 0x000fe200078e00d1 */
[----:B----4-:R-:W-:Y:S01]  /*5a10*/  F2FP.BF16.F32.PACK_AB R155, R167, R166 ;  /* 0x000000a6a79b723e */ /* 0x010fe200000010ff */
[----:B------:R-:W-:Y:S02]  /*5a20*/  FADD.FTZ R161, R161, R160 ;  /* 0x000000a0a1a17221 */ /* 0x000fe40000010000 */
[----:B------:R-:W-:Y:S01]  /*5a30*/  MUFU.EX2 R194, R194 ;  /* 0x000000c200c27308 */ /* 0x000fe20000000800 */
[----:B------:R-:W-:Y:S01]  /*5a40*/  WARPGROUP.ARRIVE ;  /* 0x00000000000079c5 */ /* 0x000fe20000000000 */
[----:B------:R-:W-:-:S04]  /*5a50*/  FADD.FTZ R164, R164, R161 ;  /* 0x000000a1a4a47221 */ /* 0x000fc80000010000 */
[----:B------:R-:W-:Y:S01]  /*5a60*/  FADD.FTZ R165, R165, R164 ;  /* 0x000000a4a5a57221 */ /* 0x000fe20000010000 */
[----:B------:R-:W-:Y:S01]  /*5a70*/  HGMMA.64x256x16.F32.BF16 R24, R152, gdesc[UR8].tnspB, R24, gsb0 ;  /* 0x43e0000898187df0 */ /* 0x000fe20008001818 */
[----:B------:R-:W-:Y:S01]  /*5a80*/  UIADD3 UR10, UR4, 0x100, URZ ;  /* 0x00000100040a7890 */ /* 0x000fe2000fffe03f */
[----:B------:R-:W1:Y:S01]  /*5a90*/  MUFU.EX2 R195, R195 ;  /* 0x000000c300c37308 */ /* 0x000e620000000800 */
[----:B------:R-:W-:-:S07]  /*5aa0*/  UMOV UR11, 0x40000040 ;  /* 0x40000040000b7882 */ /* 0x000fce0000000000 */
[----:B------:R-:W-:Y:S08]  /*5ab0*/  MUFU.EX2 R198, R198 ;  /* 0x000000c600c67308 */ /* 0x000ff00000000800 */
[----:B------:R-:W3:Y:S01]  /*5ac0*/  MUFU.EX2 R199, R199 ;  /* 0x000000c700c77308 */ /* 0x000ee20000000800 */
[----:B------:R-:W-:Y:S02]  /*5ad0*/  WARPGROUP.DEPBAR.LE gsb0, 0x0 ;  /* 0x00008000000079c5 */ /* 0x000fe40000010000 */
[----:B-----5:R-:W-:Y:S01]  /*5ae0*/  F2FP.BF16.F32.PACK_AB R152, R169, R168 ;  /* 0x000000a8a998723e */ /* 0x020fe200000010ff */
[----:B------:R-:W-:Y:S01]  /*5af0*/  FADD.FTZ R168, R168, R165 ;  /* 0x000000a5a8a87221 */ /* 0x000fe20000010000 */
[----:B--2---:R-:W-:-:S02]  /*5b00*/  F2FP.BF16.F32.PACK_AB R154, R173, R172 ;  /* 0x000000acad9a723e */ /* 0x004fc400000010ff */
[----:B------:R-:W-:Y:S01]  /*5b10*/  F2FP.BF16.F32.PACK_AB R153, R171, R170 ;  /* 0x000000aaab99723e */ /* 0x000fe200000010ff */
[----:B------:R-:W-:Y:S01]  /*5b20*/  FADD.FTZ R169, R169, R168 ;  /* 0x000000a8a9a97221 */ /* 0x000fe20000010000 */
[----:B------:R-:W-:-:S03]  /*5b30*/  F2FP.BF16.F32.PACK_AB R155, R175, R174 ;  /* 0x000000aeaf9b723e */ /* 0x000fc600000010ff */
[----:B------:R-:W-:Y:S01]  /*5b40*/  FADD.FTZ R172, R172, R169 ;  /* 0x000000a9acac7221 */ /* 0x000fe20000010000 */
[----:B------:R-:W-:-:S03]  /*5b50*/  WARPGROUP.ARRIVE ;  /* 0x00000000000079c5 */ /* 0x000fc60000000000 */
[----:B------:R-:W-:-:S03]  /*5b60*/  FADD.FTZ R173, R173, R172 ;  /* 0x000000acadad7221 */ /* 0x000fc60000010000 */
[----:B------:R-:W-:Y:S01]  /*5b70*/  HGMMA.64x256x16.F32.BF16 R24, R152, gdesc[UR8].tnspB, R24, gsb0 ;  /* 0x43e0000898187df0 */ /* 0x000fe20008001818 */
[----:B------:R-:W-:Y:S01]  /*5b80*/  UIADD3 UR10, UR4, 0x180, URZ ;  /* 0x00000180040a7890 */ /* 0x000fe2000fffe03f */
[----:B------:R-:W-:Y:S01]  /*5b90*/  UMOV UR11, 0x40000040 ;  /* 0x40000040000b7882 */ /* 0x000fe20000000000 */
[----:B------:R-:W-:Y:S02]  /*5ba0*/  WARPGROUP.DEPBAR.LE gsb0, 0x0 ;  /* 0x00008000000079c5 */ /* 0x000fe40000010000 */
[----:B------:R-:W-:Y:S01]  /*5bb0*/  F2FP.BF16.F32.PACK_AB R152, R177, R176 ;  /* 0x000000b0b198723e */ /* 0x000fe200000010ff */
[----:B------:R-:W-:Y:S01]  /*5bc0*/  FADD.FTZ R176, R176, R173 ;  /* 0x000000adb0b07221 */ /* 0x000fe20000010000 */
[----:B------:R-:W-:Y:S02]  /*5bd0*/  F2FP.BF16.F32.PACK_AB R154, R181, R180 ;  /* 0x000000b4b59a723e */ /* 0x000fe400000010ff */
[----:B------:R-:W-:Y:S01]  /*5be0*/  F2FP.BF16.F32.PACK_AB R153, R179, R178 ;  /* 0x000000b2b399723e */ /* 0x000fe200000010ff */
[----:B------:R-:W-:Y:S01]  /*5bf0*/  FADD.FTZ R177, R177, R176 ;  /* 0x000000b0b1b17221 */ /* 0x000fe20000010000 */
[----:B------:R-:W-:-:S03]  /*5c00*/  F2FP.BF16.F32.PACK_AB R155, R183, R182 ;  /* 0x000000b6b79b723e */ /* 0x000fc600000010ff */
[----:B------:R-:W-:Y:S01]  /*5c10*/  FADD.FTZ R180, R180, R177 ;  /* 0x000000b1b4b47221 */ /* 0x000fe20000010000 */
[----:B------:R-:W-:-:S03]  /*5c20*/  WARPGROUP.ARRIVE ;  /* 0x00000000000079c5 */ /* 0x000fc60000000000 */
[----:B------:R-:W-:-:S10]  /*5c30*/  FADD.FTZ R181, R181, R180 ;  /* 0x000000b4b5b57221 */ /* 0x000fd40000010000 */
        /* <DEDUP_REMOVED lines=19> */
[----:B0-----:R-:W-:Y:S02]  /*5d70*/  F2FP.BF16.F32.PACK_AB R154, R197, R196 ;  /* 0x000000c4c59a723e */ /* 0x001fe400000010ff */
[----:B-1----:R-:W-:Y:S01]  /*5d80*/  F2FP.BF16.F32.PACK_AB R153, R195, R194 ;  /* 0x000000c2c399723e */ /* 0x002fe200000010ff */
[----:B------:R-:W-:Y:S01]  /*5d90*/  FADD.FTZ R193, R193, R192 ;  /* 0x000000c0c1c17221 */ /* 0x000fe20000010000 */
[----:B---3--:R-:W-:-:S03]  /*5da0*/  F2FP.BF16.F32.PACK_AB R155, R199, R198 ;  /* 0x000000c6c79b723e */ /* 0x008fc600000010ff */
[----:B------:R-:W-:Y:S01]  /*5db0*/  FADD.FTZ R196, R196, R193 ;  /* 0x000000c1c4c47221 */ /* 0x000fe20000010000 */
[----:B------:R-:W-:-:S03]  /*5dc0*/  WARPGROUP.ARRIVE ;  /* 0x00000000000079c5 */ /* 0x000fc60000000000 */
[----:B------:R-:W-:-:S10]  /*5dd0*/  FADD.FTZ R3, R197, R196 ;  /* 0x000000c4c5037221 */ /* 0x000fd40000010000 */
[----:B------:R-:W-:Y:S03]  /*5de0*/  HGMMA.64x256x16.F32.BF16 R24, R152, gdesc[UR8].tnspB, R24, gsb0 ;  /* 0x43e0000898187df0 */ /* 0x000fe60008001818 */
[----:B------:R-:W-:Y:S02]  /*5df0*/  WARPGROUP.DEPBAR.LE gsb0, 0x0 ;  /* 0x00008000000079c5 */ /* 0x000fe40000010000 */
[----:B------:R-:W-:Y:S01]  /*5e00*/  FFMA.FTZ R152, R157, R205, R213 ;  /* 0x000000cd9d987223 */ /* 0x000fe200000100d5 */
[----:B------:R0:W-:Y:S03]  /*5e10*/  @!P1 SYNCS.ARRIVE.TRANS64.RED.A1T0 RZ, [R214+URZ], RZ ;  /* 0x000000ffd6ff99a7 */ /* 0x0001e6000810043f */
        /* <DEDUP_REMOVED lines=23> */
[----:B0-----:R-:W-:Y:S06]  /*5f90*/  @P2 BRA `(.L_x_10129) ;  /* 0xffffffdc004c2947 */ /* 0x001fec000383ffff */
.L_x_10120:
[----:B------:R-:W0:Y:S01]  /*5fa0*/  SHFL.BFLY PT, R4, R3, 0x2, 0x1f ;  /* 0x0c401f0003047f89 */ /* 0x000e2200000e0000 */
[----:B------:R-:W-:Y:S01]  /*5fb0*/  IMAD.MOV.U32 R7, RZ, RZ, RZ ;  /* 0x000000ffff077224 */ /* 0x000fe200078e00ff */
[----:B------:R-:W-:Y:S01]  /*5fc0*/  R2UR UR4, R219 ;  /* 0x00000000db0472ca */ /* 0x000fe200000e0000 */
[----:B------:R-:W-:Y:S01]  /*5fd0*/  UIADD3 UR36, UR36, 0x1, URZ ;  /* 0x0000000124247890 */ /* 0x000fe2000fffe03f */
[----:B------:R-:W1:Y:S01]  /*5fe0*/  SHFL.BFLY PT, R6, R205, 0x2, 0x1f ;  /* 0x0c401f00cd067f89 */ /* 0x000e6200000e0000 */
[----:B------:R-:W-:Y:S01]  /*5ff0*/  IMAD.MOV.U32 R9, RZ, RZ, -0x800000 ;  /* 0xff800000ff097424 */ /* 0x000fe200078e00ff */
[----:B------:R2:W-:Y:S06]  /*6000*/  BAR.ARV R158, 0x100 ;  /* 0x0004009e0000751d */ /* 0x0005ec0000002000 */
[----:B------:R-:W-:Y:S01]  /*6010*/  UISETP.NE.AND UP0, UPT, UR36, 0x2, UPT ;  /* 0x000000022400788c */ /* 0x000fe2000bf05270 */
[----:B------:R-:W-:Y:S01]  /*6020*/  IMAD.MOV.U32 R8, RZ, RZ, -0x800000 ;  /* 0xff800000ff087424 */ /* 0x000fe200078e00ff */
[----:B------:R-:W-:Y:S06]  /*6030*/  BAR.ARV 0x8, 0x180 ;  /* 0x0206000000007b1d */ /* 0x000fec0000002000 */
[----:B------:R-:W-:Y:S01]  /*6040*/  UIADD3 UR4, UR4, 0x1, URZ ;  /* 0x0000000104047890 */ /* 0x000fe2000fffe03f */
[----:B------:R-:W-:Y:S01]  /*6050*/  PLOP3.LUT P0, PT, PT, PT, PT, 0x8, 0x0 ;  /* 0x000000000000781c */ /* 0x000fe20003f0e170 */
[----:B0-----:R-:W-:Y:S01]  /*6060*/  FADD.FTZ R4, R4, R3 ;  /* 0x0000000304047221 */ /* 0x001fe20000010000 */
[----:B------:R-:W-:Y:S01]  /*6070*/  IMAD.MOV.U32 R3, RZ, RZ, RZ ;  /* 0x000000ffff037224 */ /* 0x000fe200078e00ff */
[----:B------:R-:W-:Y:S01]  /*6080*/  USEL UR36, UR36, URZ, UP0 ;  /* 0x0000003f24247287 */ /* 0x000fe20008000000 */
[----:B-1----:R-:W-:-:S02]  /*6090*/  FADD.FTZ R6, R6, R205 ;  /* 0x000000cd06067221 */ /* 0x002fc40000010000 */
[----:B------:R-:W0:Y:S01]  /*60a0*/  SHFL.BFLY PT, R5, R4, 0x1, 0x1f ;  /* 0x0c201f0004057f89 */ /* 0x000e2200000e0000 */
[----:B------:R-:W-:Y:S01]  /*60b0*/  IMAD.U32 R219, RZ, RZ, UR4 ;  /* 0x00000004ffdb7e24 */ /* 0x000fe2000f8e00ff */
[----:B------:R-:W-:-:S04]  /*60c0*/  USEL UR4, URZ, 0x1, UP0 ;  /* 0x000000013f047887 */ /* 0x000fc80008000000 */
[----:B------:R-:W-:Y:S01]  /*60d0*/  ULOP3.LUT UR37, UR37, UR4, URZ, 0x3c, !UPT ;  /* 0x0000000425257292 */ /* 0x000fe2000f8e3c3f */
[----:B0-----:R-:W-:Y:S02]  /*60e0*/  FADD.FTZ R10, R4, R5 ;  /* 0x00000005040a7221 */ /* 0x001fe40000010000 */
[----:B------:R-:W0:Y:S03]  /*60f0*/  SHFL.BFLY PT, R5, R6, 0x1, 0x1f ;  /* 0x0c201f0006057f89 */ /* 0x000e2600000e0000 */
[----:B------:R-:W-:-:S13]  /*6100*/  FSETP.NE.FTZ.AND P1, PT, R10, RZ, PT ;  /* 0x000000ff0a00720b */ /* 0x000fda0003f35000 */
[----:B------:R-:W1:Y:S01]  /*6110*/  @P1 MUFU.RCP R7, R10 ;  /* 0x0000000a00071308 */ /* 0x000e620000001000 */
[----:B0-----:R-:W-:-:S07]  /*6120*/  FADD.FTZ R11, R6, R5 ;  /* 0x00000005060b7221 */ /* 0x001fce0000010000 */
[----:B------:R-:W0:Y:S01]  /*6130*/  @P1 MUFU.LG2 R4, R10 ;  /* 0x0000000a00041308 */ /* 0x000e220000000c00 */
[----:B------:R-:W-:Y:S01]  /*6140*/  IMAD.U32 R5, RZ, RZ, UR5 ;  /* 0x00000005ff057e24 */ /* 0x000fe2000f8e00ff */
[----:B------:R-:W-:-:S03]  /*6150*/  FSETP.NE.FTZ.AND P2, PT, R11, RZ, PT ;  /* 0x000000ff0b00720b */ /* 0x000fc60003f55000 */
[----:B------:R-:W-:Y:S01]  /*6160*/  @P1 FMUL.FTZ R5, R5, 0.69314718246459960938 ;  /* 0x3f31721805051820 */ /* 0x000fe20000410000 */
        /* <DEDUP_REMOVED lines=17> */
[----:B------:R-:W3:Y:S01]  /*6280*/  @P2 MUFU.RCP R3, R11 ;  /* 0x0000000b00032308 */ /* 0x000ee20000001000 */
        /* <DEDUP_REMOVED lines=48> */
[----:B------:R-:W-:-:S02]  /*6590*/  IMAD.U32 R7, RZ, RZ, UR5 ;  /* 0x00000005ff077e24 */ /* 0x000fc4000f8e00ff */
[----:B0-----:R-:W-:Y:S01]  /*65a0*/  @P1 FMUL.FTZ R4, R4, 0.69314718246459960938 ;  /* 0x3f31721804041820 */ /* 0x001fe20000410000 */
[----:B-1----:R-:W-:Y:S01]  /*65b0*/  @P2 FMUL.FTZ R6, R6, 0.69314718246459960938 ;  /* 0x3f31721806062820 */ /* 0x002fe20000410000 */
[-C--:B---3--:R-:W-:Y:S01]  /*65c0*/  FMUL.FTZ R10, R83, R3.reuse ;  /* 0x00000003530a7220 */ /* 0x088fe20000410000 */
[----:B------:R-:W-:Y:S01]  /*65d0*/  @P2 FMUL.FTZ R7, R7, 0.69314718246459960938 ;  /* 0x3f31721807072820 */ /* 0x000fe20000410000 */
        /* <DEDUP_REMOVED lines=65> */
.L_x_10108:
[----:B0-----:R-:W0:Y:S01]  /*69f0*/  S2R R5, SR_CgaCtaId ;  /* 0x0000000000057919 */ /* 0x001e220000008800 */
        /* <DEDUP_REMOVED lines=59> */
[----:B------:R-:W-:Y:S02]  /*6db0*/  LOP3.LUT R30, R177, 0x380, RZ, 0xc0, !PT ;  /* 0x00000380b11e7812 */ /* 0x000fe400078ec0ff */
[----:B------:R-:W-:Y:S02]  /*6dc0*/  IADD3 R187, P0, R106, 0x8020, RZ ;  /* 0x000080206abb7810 */ /* 0x000fe40007f1e0ff */
[----:B------:R-:W-:Y:S02]  /*6dd0*/  SHF.R.U64 R16, R16, 0x3, RZ ;  /* 0x0000000310107819 */ /* 0x000fe400000012ff */
[----:B------:R-:W-:Y:S01]  /*6de0*/  LOP3.LUT R38, R179, 0x380, RZ, 0xc0, !PT ;  /* 0x00000380b3267812 */ /* 0x000fe200078ec0ff */
[----:B------:R-:W-:Y:S01]  /*6df0*/  IMAD.X R71, RZ, RZ, R107, P0 ;  /* 0x000000ffff477224 */ /* 0x000fe200000e066b */
[----:B------:R-:W-:-:S02]  /*6e00*/  IADD3 R189, P4, R106, 0x8040, RZ ;  /* 0x000080406abd7810 */ /* 0x000fc40007f9e0ff */
[----:B------:R-:W-:Y:S02]  /*6e10*/  SHF.R.U64 R18, R18, 0x3, RZ ;  /* 0x0000000312127819 */ /* 0x000fe400000012ff */
[----:B------:R-:W-:Y:S01]  /*6e20*/  LOP3.LUT R46, R181, 0x380, RZ, 0xc0, !PT ;  /* 0x00000380b52e7812 */ /* 0x000fe200078ec0ff */
[--C-:B------:R-:W-:Y:S01]  /*6e30*/  IMAD.X R79, RZ, RZ, R107.reuse, P4 ;  /* 0x000000ffff4f7224 */ /* 0x100fe200020e066b */
[C---:B------:R-:W-:Y:S02]  /*6e40*/  IADD3 R191, P3, R106.reuse, 0x8060, RZ ;  /* 0x000080606abf7810 */ /* 0x040fe40007f7e0ff */
[C---:B------:R-:W-:Y:S02]  /*6e50*/  IADD3 R193, P6, R106.reuse, 0xc000, RZ ;  /* 0x0000c0006ac17810 */ /* 0x040fe40007fde0ff */
[C---:B------:R-:W-:Y:S01]  /*6e60*/  IADD3 R6, P5, R106.reuse, 0xc020, RZ ;  /* 0x0000c0206a067810 */ /* 0x040fe20007fbe0ff */
[--C-:B------:R-:W-:Y:S01]  /*6e70*/  IMAD.X R95, RZ, RZ, R107.reuse, P3 ;  /* 0x000000ffff5f7224 */ /* 0x100fe200018e066b */
[C---:B------:R-:W-:Y:S01]  /*6e80*/  IADD3 R156, P2, R106.reuse, 0xc040, RZ ;  /* 0x0000c0406a9c7810 */ /* 0x040fe20007f5e0ff */
[--C-:B------:R-:W-:Y:S01]  /*6e90*/  IMAD.X R99, RZ, RZ, R107.reuse, P6 ;  /* 0x000000ffff637224 */ /* 0x100fe200030e066b */
[----:B------:R-:W-:Y:S01]  /*6ea0*/  IADD3 R151, P1, R106, 0xc060, RZ ;  /* 0x0000c0606a977810 */ /* 0x000fe20007f3e0ff */
[----:B------:R-:W-:Y:S01]  /*6eb0*/  IMAD.X R103, RZ, RZ, R107, P5 ;  /* 0x000000ffff677224 */ /* 0x000fe200028e066b */
[----:B------:R-:W-:-:S02]  /*6ec0*/  SHF.R.U64 R20, R20, 0x3, RZ ;  /* 0x0000000314147819 */ /* 0x000fc400000012ff */
[----:B------:R-:W-:Y:S01]  /*6ed0*/  LOP3.LUT R54, R183, 0x380, RZ, 0xc0, !PT ;  /* 0x00000380b7367812 */ /* 0x000fe200078ec0ff */
[--C-:B------:R-:W-:Y:S01]  /*6ee0*/  IMAD.X R15, RZ, RZ, R107.reuse, P1 ;  /* 0x000000ffff0f7224 */ /* 0x100fe200008e066b */
[----:B------:R-:W-:Y:S01]  /*6ef0*/  LOP3.LUT R106, R13, R106, RZ, 0x3c, !PT ;  /* 0x0000006a0d6a7212 */ /* 0x000fe200078e3cff */
[----:B------:R-:W-:Y:S01]  /*6f00*/  IMAD.X R13, RZ, RZ, R107, P2 ;  /* 0x000000ffff0d7224 */ /* 0x000fe200010e066b */
[----:B------:R-:W-:Y:S02]  /*6f10*/  SHF.R.U64 R30, R30, 0x3, RZ ;  /* 0x000000031e1e7819 */ /* 0x000fe400000012ff */
[----:B------:R-:W-:Y:S02]  /*6f20*/  LOP3.LUT R62, R185, 0x380, RZ, 0xc0, !PT ;  /* 0x00000380b93e7812 */ /* 0x000fe400078ec0ff */
[----:B------:R-:W-:Y:S02]  /*6f30*/  LOP3.LUT R16, R16, R171, RZ, 0x3c, !PT ;  /* 0x000000ab10107212 */ /* 0x000fe400078e3cff */
[----:B------:R-:W-:-:S02]  /*6f40*/  SHF.R.U64 R38, R38, 0x3, RZ ;  /* 0x0000000326267819 */ /* 0x000fc400000012ff */
        /* <DEDUP_REMOVED lines=10> */
[----:B------:R-:W-:Y:S01]  /*6ff0*/  MOV R106, R106 ;  /* 0x0000006a006a7202 */ /* 0x000fe20000000f00 */
[----:B------:R-:W-:Y:S01]  /*7000*/  BAR.SYNC.DEFER_BLOCKING 0x1, 0x100 ;  /* 0x0044000000007b1d */ /* 0x000fe20000010000 */
[----:B------:R-:W-:-:S02]  /*7010*/  LOP3.LUT R38, R38, R179, RZ, 0x3c, !PT ;  /* 0x000000b326267212 */ /* 0x000fc400078e3cff */
[----:B------:R-:W-:Y:S02]  /*7020*/  SHF.R.U64 R70, R70, 0x3, RZ ;  /* 0x0000000346467819 */ /* 0x000fe400000012ff */
[----:B------:R-:W-:Y:S02]  /*7030*/  LOP3.LUT R14, R6, 0x380, RZ, 0xc0, !PT ;  /* 0x00000380060e7812 */ /* 0x000fe400078ec0ff */
[----:B------:R-:W-:Y:S02]  /*7040*/  LOP3.LUT R107, R156, 0x380, RZ, 0xc0, !PT ;  /* 0x000003809c6b7812 */ /* 0x000fe400078ec0ff */
[----:B------:R-:W-:Y:S02]  /*7050*/  MOV R16, R16 ;  /* 0x0000001000107202 */ /* 0x000fe40000000f00 */
[----:B------:R-:W-:Y:S02]  /*7060*/  LOP3.LUT R46, R46, R181, RZ, 0x3c, !PT ;  /* 0x000000b52e2e7212 */ /* 0x000fe400078e3cff */
[----:B------:R-:W-:-:S02]  /*7070*/  SHF.R.U64 R78, R78, 0x3, RZ ;  /* 0x000000034e4e7819 */ /* 0x000fc400000012ff */
[----:B------:R-:W-:Y:S02]  /*7080*/  MOV R18, R18 ;  /* 0x0000001200127202 */ /* 0x000fe40000000f00 */
[----:B------:R-:W-:Y:S02]  /*7090*/  LOP3.LUT R54, R54, R183, RZ, 0x3c, !PT ;  /* 0x000000b736367212 */ /* 0x000fe400078e3cff */
[----:B------:R-:W-:Y:S02]  /*70a0*/  SHF.R.U64 R94, R94, 0x3, RZ ;  /* 0x000000035e5e7819 */ /* 0x000fe400000012ff */
[----:B------:R-:W-:Y:S02]  /*70b0*/  LOP3.LUT R102, R151, 0x380, RZ, 0xc0, !PT ;  /* 0x0000038097667812 */ /* 0x000fe400078ec0ff */
[----:B------:R-:W-:Y:S01]  /*70c0*/  MOV R20, R20 ;  /* 0x0000001400147202 */ /* 0x000fe20000000f00 */
[----:B------:R0:W-:Y:S01]  /*70d0*/  STSM.16.M88.4 [R106], R24 ;  /* 0x000000186a007844 */ /* 0x0001e20000000200 */
[----:B------:R-:W-:-:S02]  /*70e0*/  LOP3.LUT R62, R62, R185, RZ, 0x3c, !PT ;  /* 0x000000b93e3e7212 */ /* 0x000fc400078e3cff */
[----:B------:R-:W-:Y:S01]  /*70f0*/  SHF.R.U64 R98, R98, 0x3, RZ ;  /* 0x0000000362627819 */ /* 0x000fe200000012ff */
[----:B------:R1:W-:Y:S01]  /*7100*/  STSM.16.M88.4 [R16], R32 ;  /* 0x0000002010007844 */ /* 0x0003e20000000200 */
[----:B------:R-:W-:Y:S02]  /*7110*/  MOV R30, R30 ;  /* 0x0000001e001e7202 */ /* 0x000fe40000000f00 */
[----:B------:R-:W-:Y:S01]  /*7120*/  F2FP.BF16.F32.PACK_AB R59, R155, R59 ;  /* 0x0000003b9b3b723e */ /* 0x000fe200000010ff */
[----:B------:R2:W-:Y:S01]  /*7130*/  STSM.16.M88.4 [R18], R40 ;  /* 0x0000002812007844 */ /* 0x0005e20000000200 */
[----:B------:R-:W-:Y:S02]  /*7140*/  F2FP.BF16.F32.PACK_AB R65, R154, R66 ;  /* 0x000000429a41723e */ /* 0x000fe400000010ff */
[----:B------:R-:W-:Y:S01]  /*7150*/  F2FP.BF16.F32.PACK_AB R72, R73, R72 ;  /* 0x000000484948723e */ /* 0x000fe200000010ff */
[----:B------:R2:W-:Y:S01]  /*7160*/  STSM.16.M88.4 [R20], R48 ;  /* 0x0000003014007844 */ /* 0x0005e20000000200 */
[----:B------:R-:W-:-:S02]  /*7170*/  LOP3.LUT R70, R70, R187, RZ, 0x3c, !PT ;  /* 0x000000bb46467212 */ /* 0x000fc400078e3cff */
[----:B------:R-:W-:Y:S01]  /*7180*/  SHF.R.U64 R29, R14, 0x3, RZ ;  /* 0x000000030e1d7819 */ /* 0x000fe200000012ff */
[----:B------:R2:W-:Y:S01]  /*7190*/  STSM.16.M88.4 [R30], R56 ;  /* 0x000000381e007844 */ /* 0x0005e20000000200 */
[----:B------:R-:W-:Y:S02]  /*71a0*/  SHF.R.U64 R107, R107, 0x3, RZ ;  /* 0x000000036b6b7819 */ /* 0x000fe400000012ff */
[----:B------:R-:W-:Y:S02]  /*71b0*/  MOV R38, R38 ;  /* 0x0000002600267202 */ /* 0x000fe40000000f00 */
[----:B------:R-:W-:Y:S02]  /*71c0*/  F2FP.BF16.F32.PACK_AB R66, R69, R68 ;  /* 0x000000444542723e */ /* 0x000fe400000010ff */
[----:B------:R-:W-:Y:S02]  /*71d0*/  F2FP.BF16.F32.PACK_AB R67, R153, R67 ;  /* 0x000000439943723e */ /* 0x000fe400000010ff */
[----:B------:R-:W-:-:S02]  /*71e0*/  F2FP.BF16.F32.PACK_AB R73, R152, R74 ;  /* 0x0000004a9849723e */ /* 0x000fc400000010ff */
[----:B------:R-:W-:Y:S01]  /*71f0*/  F2FP.BF16.F32.PACK_AB R80, R81, R80 ;  /* 0x000000505150723e */ /* 0x000fe200000010ff */
[----:B------:R2:W-:Y:S01]  /*7200*/  STSM.16.M88.4 [R38], R64 ;  /* 0x0000004026007844 */ /* 0x0005e20000000200 */
[----:B------:R-:W-:Y:S02]  /*7210*/  LOP3.LUT R78, R78, R189, RZ, 0x3c, !PT ;  /* 0x000000bd4e4e7212 */ /* 0x000fe400078e3cff */
[----:B------:R-:W-:Y:S02]  /*7220*/  MOV R46, R46 ;  /* 0x0000002e002e7202 */ /* 0x000fe40000000f00 */
[----:B------:R-:W-:Y:S02]  /*7230*/  F2FP.BF16.F32.PACK_AB R74, R77, R76 ;  /* 0x0000004c4d4a723e */ /* 0x000fe400000010ff */
[----:B------:R-:W-:Y:S01]  /*7240*/  F2FP.BF16.F32.PACK_AB R75, R11, R75 ;  /* 0x0000004b0b4b723e */ /* 0x000fe200000010ff */
[----:B------:R-:W-:Y:S01]  /*7250*/  IMAD.U32 R11, RZ, RZ, UR9 ;  /* 0x00000009ff0b7e24 */ /* 0x000fe2000f8e00ff */
[----:B------:R-:W-:Y:S01]  /*7260*/  F2FP.BF16.F32.PACK_AB R81, R10, R82 ;  /* 0x000000520a51723e */ /* 0x000fe200000010ff */
[----:B------:R-:W-:Y:S01]  /*7270*/  IMAD.U32 R10, RZ, RZ, UR8 ;  /* 0x00000008ff0a7e24 */ /* 0x000fe2000f8e00ff */
[----:B------:R-:W-:Y:S01]  /*7280*/  LOP3.LUT R94, R94, R191, RZ, 0x3c, !PT ;  /* 0x000000bf5e5e7212 */ /* 0x000fe200078e3cff */
[----:B------:R2:W-:Y:S01]  /*7290*/  STSM.16.M88.4 [R46], R72 ;  /* 0x000000482e007844 */ /* 0x0005e20000000200 */
[----:B------:R-:W-:Y:S01]  /*72a0*/  SHF.R.U64 R14, R102, 0x3, RZ ;  /* 0x00000003660e7819 */ /* 0x000fe200000012ff */
[----:B------:R-:W-:Y:S01]  /*72b0*/  ULDC.64 UR8, c[0x0][0xd08] ;  /* 0x0003420000087ab9 */ /* 0x000fe20000000a00 */
[----:B------:R-:W-:-:S02]  /*72c0*/  MOV R54, R54 ;  /* 0x0000003600367202 */ /* 0x000fc40000000f00 */
        /* <DEDUP_REMOVED lines=10> */
[----:B------:R-:W-:Y:S01]  /*7370*/  R2UR UR4, R218 ;  /* 0x00000000da0472ca */ /* 0x000fe200000e0000 */
[----:B------:R-:W-:Y:S01]  /*7380*/  ULDC UR7, c[0x0][0xb88] ;  /* 0x0002e20000077ab9 */ /* 0x000fe20000000800 */
[----:B------:R-:W-:Y:S01]  /*7390*/  F2FP.BF16.F32.PACK_AB R82, R85, R84 ;  /* 0x000000545552723e */ /* 0x000fe200000010ff */
[----:B------:R-:W3:Y:S01]  /*73a0*/  LDC R76, c[0x0][0xce8] ;  /* 0x00033a00ff4c7b82 */ /* 0x000ee20000000800 */
[----:B------:R-:W-:-:S02]  /*73b0*/  LOP3.LUT R98, R98, R193, RZ, 0x3c, !PT ;  /* 0x000000c162627212 */ /* 0x000fc400078e3cff */
[----:B------:R-:W-:Y:S01]  /*73c0*/  MOV R62, R62 ;  /* 0x0000003e003e7202 */ /* 0x000fe20000000f00 */
[----:B------:R2:W-:Y:S01]  /*73d0*/  STSM.16.M88.4 [R54], R80 ;  /* 0x0000005036007844 */ /* 0x0005e20000000200 */
[----:B------:R-:W-:Y:S02]  /*73e0*/  F2FP.BF16.F32.PACK_AB R84, R89, R88 ;  /* 0x000000585954723e */ /* 0x000fe400000010ff */
[----:B------:R-:W-:Y:S02]  /*73f0*/  F2FP.BF16.F32.PACK_AB R85, R91, R90 ;  /* 0x0000005a5b55723e */ /* 0x000fe400000010ff */
[----:B------:R-:W-:Y:S02]  /*7400*/  F2FP.BF16.F32.PACK_AB R86, R93, R92 ;  /* 0x0000005c5d56723e */ /* 0x000fe400000010ff */
[----:B------:R-:W-:Y:S02]  /*7410*/  LOP3.LUT R102, R29, R6, RZ, 0x3c, !PT ;  /* 0x000000061d667212 */ /* 0x000fe400078e3cff */
[----:B------:R-:W-:Y:S01]  /*7420*/  LOP3.LUT R12, R107, R156, RZ, 0x3c, !PT ;  /* 0x0000009c6b0c7212 */ /* 0x000fe200078e3cff */
[----:B------:R2:W-:Y:S01]  /*7430*/  STSM.16.M88.4 [R62], R84 ;  /* 0x000000543e007844 */ /* 0x0005e20000000200 */
[----:B------:R-:W-:-:S02]  /*7440*/  MOV R70, R70 ;  /* 0x0000004600467202 */ /* 0x000fc40000000f00 */
[----:B------:R-:W-:Y:S02]  /*7450*/  F2FP.BF16.F32.PACK_AB R164, R97, R96 ;  /* 0x0000006061a4723e */ /* 0x000fe400000010ff */
[----:B------:R-:W-:Y:S02]  /*7460*/  F2FP.BF16.F32.PACK_AB R166, R101, R100 ;  /* 0x0000006465a6723e */ /* 0x000fe400000010ff */
[----:B------:R-:W-:Y:S02]  /*7470*/  MOV R78, R78 ;  /* 0x0000004e004e7202 */ /* 0x000fe40000000f00 */
[----:B------:R-:W-:Y:S01]  /*7480*/  F2FP.BF16.F32.PACK_AB R105, R170, R169 ;  /* 0x000000a9aa69723e */ /* 0x000fe200000010ff */
[----:B------:R2:W-:Y:S01]  /*7490*/  STSM.16.M88.4 [R70], R164 ;  /* 0x000000a446007844 */ /* 0x0005e20000000200 */
[----:B0-----:R-:W-:Y:S02]  /*74a0*/  F2FP.BF16.F32.PACK_AB R106, R109, R108 ;  /* 0x0000006c6d6a723e */ /* 0x001fe400000010ff */
[----:B------:R-:W-:-:S02]  /*74b0*/  F2FP.BF16.F32.PACK_AB R107, R111, R110 ;  /* 0x0000006e6f6b723e */ /* 0x000fc400000010ff */
[----:B------:R-:W-:Y:S02]  /*74c0*/  F2FP.BF16.F32.PACK_AB R113, R115, R114 ;  /* 0x000000727371723e */ /* 0x000fe400000010ff */
[----:B------:R-:W-:Y:S01]  /*74d0*/  LOP3.LUT R14, R14, R151, RZ, 0x3c, !PT ;  /* 0x000000970e0e7212 */ /* 0x000fe200078e3cff */
[----:B------:R2:W-:Y:S01]  /*74e0*/  STSM.16.M88.4 [R78], R104 ;  /* 0x000000684e007844 */ /* 0x0005e20000000200 */
[----:B------:R-:W-:Y:S02]  /*74f0*/  MOV R94, R94 ;  /* 0x0000005e005e7202 */ /* 0x000fe40000000f00 */
[----:B------:R-:W-:Y:S02]  /*7500*/  F2FP.BF16.F32.PACK_AB R114, R117, R116 ;  /* 0x000000747572723e */ /* 0x000fe400000010ff */
[----:B------:R-:W-:Y:S02]  /*7510*/  F2FP.BF16.F32.PACK_AB R115, R119, R118 ;  /* 0x000000767773723e */ /* 0x000fe400000010ff */
[----:B------:R-:W-:-:S02]  /*7520*/  F2FP.BF16.F32.PACK_AB R121, R123, R122 ;  /* 0x0000007a7b79723e */ /* 0x000fc400000010ff */
[----:B------:R-:W-:Y:S01]  /*7530*/  MOV R98, R98 ;  /* 0x0000006200627202 */ /* 0x000fe20000000f00 */
[----:B------:R2:W-:Y:S01]  /*7540*/  STSM.16.M88.4 [R94], R112 ;  /* 0x000000705e007844 */ /* 0x0005e20000000200 */
[----:B------:R-:W-:Y:S02]  /*7550*/  F2FP.BF16.F32.PACK_AB R122, R125, R124 ;  /* 0x0000007c7d7a723e */ /* 0x000fe400000010ff */
[----:B------:R-:W-:Y:S02]  /*7560*/  F2FP.BF16.F32.PACK_AB R123, R127, R126 ;  /* 0x0000007e7f7b723e */ /* 0x000fe400000010ff */
[----:B------:R-:W-:Y:S02]  /*7570*/  F2FP.BF16.F32.PACK_AB R129, R131, R130 ;  /* 0x000000828381723e */ /* 0x000fe400000010ff */
[----:B------:R-:W-:Y:S01]  /*7580*/  MOV R102, R102 ;  /* 0x0000006600667202 */ /* 0x000fe20000000f00 */
[----:B------:R2:W-:Y:S01]  /*7590*/  STSM.16.M88.4 [R98], R120 ;  /* 0x0000007862007844 */ /* 0x0005e20000000200 */
        /* <DEDUP_REMOVED lines=8> */
[----:B------:R-:W-:Y:S01]  /*7620*/  MOV R14, R14 ;  /* 0x0000000e000e7202 */ /* 0x000fe20000000f00 */
[----:B------:R2:W-:Y:S01]  /*7630*/  STSM.16.M88.4 [R12], R136 ;  /* 0x000000880c007844 */ /* 0x0005e20000000200 */
[----:B------:R-:W-:Y:S02]  /*7640*/  F2FP.BF16.F32.PACK_AB R146, R149, R148 ;  /* 0x000000949592723e */ /* 0x000fe400000010ff */
[----:B------:R-:W-:Y:S02]  /*7650*/  F2FP.BF16.F32.PACK_AB R147, R3, R150 ;  /* 0x000000960393723e */ /* 0x000fe400000010ff */
[----:B------:R-:W-:Y:S02]  /*7660*/  PLOP3.LUT P0, PT, PT, PT, UP0, 0x80, 0x0 ;  /* 0x000000000000781c */ /* 0x000fe40003f0f008 */
[----:B------:R-:W-:Y:S01]  /*7670*/  R2UR UR10, R202 ;  /* 0x00000000ca0a72ca */ /* 0x000fe200000e0000 */
[----:B------:R2:W-:Y:S01]  /*7680*/  STSM.16.M88.4 [R14], R144 ;  /* 0x000000900e007844 */ /* 0x0005e20000000200 */
[----:B------:R-:W-:Y:S09]  /*7690*/  BAR.SYNC.DEFER_BLOCKING 0x1, 0x100 ;  /* 0x0044000000007b1d */ /* 0x000ff20000010000 */
[----:B------:R-:W4:Y:S01]  /*76a0*/  @P0 LDG.E R3, desc[UR38][R10.64] ;  /* 0x000000260a030981 */ /* 0x000f22000c1e1900 */
[----:B------:R-:W-:Y:S01]  /*76b0*/  UISETP.NE.U32.AND UP1, UPT, UR8, URZ, UPT ;  /* 0x0000003f0800728c */ /* 0x000fe2000bf25070 */
[----:B---3--:R-:W-:Y:S01]  /*76c0*/  ISETP.NE.AND P1, PT, R76, 0x1, PT ;  /* 0x000000014c00780c */ /* 0x008fe20003f25270 */
[----:B------:R-:W-:-:S02]  /*76d0*/  IMAD.U32 R15, RZ, RZ, UR10 ;  /* 0x0000000aff0f7e24 */ /* 0x000fc4000f8e00ff */
[----:B------:R-:W-:-:S06]  /*76e0*/  UISETP.NE.AND.EX UP1, UPT, UR9, URZ, UPT, UP1 ;  /* 0x0000003f0900728c */ /* 0x000fcc000bf25310 */
[----:B------:R-:W-:-:S04]  /*76f0*/  PLOP3.LUT P2, PT, PT, PT, UP1, 0x80, 0x0 ;  /* 0x000000000000781c */ /* 0x000fc80003f4f018 */
[----:B------:R-:W0:Y:S01]  /*7700*/  @P1 LDC R6, c[0x0][0xcec] ;  /* 0x00033b00ff061b82 */ /* 0x000e220000000800 */
[----:B------:R-:W-:-:S04]  /*7710*/  @UP1 ULEA UR8, UP2, UR61, UR8, 0x2 ;  /* 0x000000083d081291 */ /* 0x000fc8000f84103f */
[----:B------:R-:W-:Y:S02]  /*7720*/  @UP1 ULEA.HI.X UR9, UR61, UR9, UR4, 0x2, UP2 ;  /* 0x000000093d091291 */ /* 0x000fe400090f1404 */
[----:B-1----:R-:W-:Y:S01]  /*7730*/  IMAD.U32 R16, RZ, RZ, UR8 ;  /* 0x00000008ff107e24 */ /* 0x002fe2000f8e00ff */
[----:B------:R-:W-:Y:S01]  /*7740*/  UMOV UR4, URZ ;  /* 0x0000003f00047c82 */ /* 0x000fe20008000000 */
[----:B------:R-:W1:Y:S02]  /*7750*/  @P1 LDC R13, c[0x0][0xcf0] ;  /* 0x00033c00ff0d1b82 */ /* 0x000e640000000800 */
[----:B------:R-:W-:Y:S01]  /*7760*/  IMAD.U32 R17, RZ, RZ, UR9 ;  /* 0x00000009ff117e24 */ /* 0x000fe2000f8e00ff */
[----:B----4-:R-:W-:Y:S01]  /*7770*/  @P0 R2UR UR4, R3 ;  /* 0x00000000030402ca */ /* 0x010fe200000e0000 */
[----:B------:R-:W-:-:S06]  /*7780*/  IMAD.U32 R3, RZ, RZ, UR7 ;  /* 0x00000007ff037e24 */ /* 0x000fcc000f8e00ff */
[----:B------:R2:W5:Y:S01]  /*7790*/  @P2 LDG.E R3, desc[UR38][R16.64] ;  /* 0x0000002610032981 */ /* 0x000562000c1e1900 */
[----:B01----:R-:W-:Y:S07]  /*77a0*/  @P2 BRA `(.L_x_10132) ;  /* 0x0000000000102947 */ /* 0x003fee0003800000 */
[----:B------:R-:W-:Y:S05]  /*77b0*/  @!P0 BRA `(.L_x_10132) ;  /* 0x00000000000c8947 */ /* 0x000fea0003800000 */
[----:B--2---:R-:W2:Y:S04]  /*77c0*/  LDG.E R12, desc[UR38][R10.64] ;  /* 0x000000260a0c7981 */ /* 0x004ea8000c1e1900 */
[----:B-----5:R-:W2:Y:S02]  /*77d0*/  LDG.E R3, desc[UR38][R10.64+0x4] ;  /* 0x000004260a037981 */ /* 0x020ea4000c1e1900 */
[----:B--2---:R-:W-:-:S07]  /*77e0*/  IMAD.IADD R3, R3, 0x1, -R12 ;  /* 0x0000000103037824 */ /* 0x004fce00078e0a0c */
.L_x_10132:
[----:B------:R-:W-:Y:S01]  /*77f0*/  R2UR UR17, R203 ;  /* 0x00000000cb1172ca */ /* 0x000fe200000e0000 */
[----:B------:R-:W-:Y:S01]  /*7800*/  ULDC.64 UR12, c[0x0][0xc90] ;  /* 0x00032400000c7ab9 */ /* 0x000fe20000000a00 */
[----:B------:R-:W-:Y:S01]  /*7810*/  R2UR UR15, R218 ;  /* 0x00000000da0f72ca */ /* 0x000fe200000e0000 */
[----:B------:R-:W-:Y:S01]  /*7820*/  USHF.R.S32.HI UR11, URZ, 0x1f, UR4 ;  /* 0x0000001f3f0b7899 */ /* 0x000fe20008011404 */
[----:B------:R-:W-:Y:S01]  /*7830*/  IMAD R15, R15, 0x80, R224 ;  /* 0x000000800f0f7824 */ /* 0x000fe200078e02e0 */
[----:B------:R-:W-:Y:S01]  /*7840*/  UMOV UR10, UR4 ;  /* 0x00000004000a7c82 */ /* 0x000fe20008000000 */
[----:B------:R-:W-:Y:S01]  /*7850*/  USEL UR61, UR61, URZ, !UP0 ;  /* 0x0000003f3d3d7287 */ /* 0x000fe2000c000000 */
[----:B------:R-:W-:Y:S01]  /*7860*/  IMAD R11, R204, 0x40, R2 ;  /* 0x00000040cc0b7824 */ /* 0x000fe200078e0202 */
[----:B------:R-:W-:Y:S01]  /*7870*/  R2UR UR16, R202 ;  /* 0x00000000ca1072ca */ /* 0x000fe200000e0000 */
[----:B------:R-:W-:-:S04]  /*7880*/  @P1 IMAD.HI.U32 R6, R15, R6, RZ ;  /* 0x000000060f061227 */ /* 0x000fc800078e00ff */
[----:B------:R-:W-:Y:S01]  /*7890*/  USHF.R.S32.HI UR14, URZ, 0x1f, UR17 ;  /* 0x0000001f3f0e7899 */ /* 0x000fe20008011411 */
[----:B------:R-:W-:Y:S01]  /*78a0*/  IMAD.MOV.U32 R10, RZ, RZ, R15 ;  /* 0x000000ffff0a7224 */ /* 0x000fe200078e000f */
[----:B------:R-:W-:Y:S01]  /*78b0*/  UIMAD.WIDE.U32 UR8, UR17, UR12, UR10 ;  /* 0x0000000c110872a5 */ /* 0x000fe2000f8e000a */
[----:B------:R-:W-:Y:S01]  /*78c0*/  @P1 SHF.R.U32.HI R10, RZ, R13, R6 ;  /* 0x0000000dff0a1219 */ /* 0x000fe20000011606 */
[----:B------:R-:W-:Y:S01]  /*78d0*/  UIMAD UR7, UR14, UR12, URZ ;  /* 0x0000000c0e0772a4 */ /* 0x000fe2000f8e023f */
[----:B------:R-:W-:Y:S01]  /*78e0*/  IMAD.WIDE R4, R11, 0x2, R4 ;  /* 0x000000020b047825 */ /* 0x000fe200078e0204 */
[----:B------:R-:W-:Y:S01]  /*78f0*/  USEL UR15, UR15, URZ, !UP0 ;  /* 0x0000003f0f0f7287 */ /* 0x000fe2000c000000 */
[--C-:B------:R-:W-:Y:S01]  /*7900*/  SHF.R.S32.HI R6, RZ, 0x1f, R10.reuse ;  /* 0x0000001fff067819 */ /* 0x100fe2000001140a */
[----:B------:R-:W-:Y:S01]  /*7910*/  UIMAD UR7, UR17, UR13, UR7 ;  /* 0x0000000d110772a4 */ /* 0x000fe2000f8e0207 */
[----:B------:R-:W-:Y:S01]  /*7920*/  IMAD.MOV R13, RZ, RZ, -R10 ;  /* 0x000000ffff0d7224 */ /* 0x000fe200078e0a0a */
[----:B------:R-:W-:Y:S01]  /*7930*/  IADD3 R37, P2, R4, 0x5000, RZ ;  /* 0x0000500004257810 */ /* 0x000fe20007f5e0ff */
[----:B------:R-:W-:Y:S01]  /*7940*/  ULDC.64 UR12, c[0x0][0xc98] ;  /* 0x00032600000c7ab9 */ /* 0x000fe20000000a00 */
[----:B------:R-:W-:Y:S01]  /*7950*/  UIADD3 UR9, UR9, UR7, URZ ;  /* 0x0000000709097290 */ /* 0x000fe2000fffe03f */
[----:B------:R-:W-:Y:S01]  /*7960*/  IMAD R13, R76, R13, R15 ;  /* 0x0000000d4c0d7224 */ /* 0x000fe200078e020f */
[----:B------:R-:W-:Y:S01]  /*7970*/  UIMAD UR7, UR15, UR12, URZ ;  /* 0x0000000c0f0772a4 */ /* 0x000fe2000f8e023f */
[C---:B--2---:R-:W-:Y:S01]  /*7980*/  IADD3 R17, P5, R4.reuse, 0x1000, RZ ;  /* 0x0000100004117810 */ /* 0x044fe20007fbe0ff */
[----:B------:R-:W-:Y:S01]  /*7990*/  UIMAD.WIDE.U32 UR8, UR61, UR12, UR8 ;  /* 0x0000000c3d0872a5 */ /* 0x000fe2000f8e0008 */
[C---:B------:R-:W-:Y:S01]  /*79a0*/  IADD3 R25, P4, R4.reuse, 0x2000, RZ ;  /* 0x0000200004197810 */ /* 0x040fe20007f9e0ff */
[----:B------:R-:W-:Y:S01]  /*79b0*/  UIMAD UR7, UR61, UR13, UR7 ;  /* 0x0000000d3d0772a4 */ /* 0x000fe2000f8e0207 */
[----:B------:R-:W-:Y:S01]  /*79c0*/  IADD3 R33, P3, R4, 0x4000, RZ ;  /* 0x0000400004217810 */ /* 0x000fe20007f7e0ff */
[----:B------:R-:W-:Y:S01]  /*79d0*/  IMAD.U32 R19, RZ, RZ, UR16 ;  /* 0x00000010ff137e24 */ /* 0x000fe2000f8e00ff */
[----:B------:R-:W-:Y:S01]  /*79e0*/  LOP3.LUT R36, R37, 0x380, RZ, 0xc0, !PT ;  /* 0x0000038025247812 */ /* 0x000fe200078ec0ff */
[----:B-----5:R-:W-:Y:S01]  /*79f0*/  IMAD R80, R3, R76, RZ ;  /* 0x0000004c03507224 */ /* 0x020fe200078e02ff */
[----:B------:R-:W-:Y:S01]  /*7a00*/  IADD3 R10, P0, R10, UR8, RZ ;  /* 0x000000080a0a7c10 */ /* 0x000fe2000ff1e0ff */
[----:B------:R-:W-:Y:S01]  /*7a10*/  IMAD.U32 R11, RZ, RZ, UR7 ;  /* 0x00000007ff0b7e24 */ /* 0x000fe2000f8e00ff */
[----:B------:R-:W-:Y:S01]  /*7a20*/  LOP3.LUT R16, R17, 0x380, RZ, 0xc0, !PT ;  /* 0x0000038011107812 */ /* 0x000fe200078ec0ff */
[----:B------:R-:W-:Y:S01]  /*7a30*/  IMAD R19, R19, 0x80, R222 ;  /* 0x0000008013137824 */ /* 0x000fe200078e02de */
[----:B------:R-:W-:Y:S01]  /*7a40*/  LOP3.LUT R24, R25, 0x380, RZ, 0xc0, !PT ;  /* 0x0000038019187812 */ /* 0x000fe200078ec0ff */
[----:B------:R-:W-:Y:S01]  /*7a50*/  ULDC.64 UR12, c[0x0][0xba0] ;  /* 0x0002e800000c7ab9 */ /* 0x000fe20000000a00 */
[----:B------:R-:W-:Y:S01]  /*7a60*/  IADD3.X R11, R6, UR9, R11, P0, !PT ;  /* 0x00000009060b7c10 */ /* 0x000fe200087fe40b */
[----:B------:R-:W-:Y:S01]  /*7a70*/  ULDC.64 UR8, c[0x0][0xc88] ;  /* 0x0003220000087ab9 */ /* 0x000fe20000000a00 */
[----:B------:R-:W-:-:S02]  /*7a80*/  SHF.R.S32.HI R6, RZ, 0x1f, R13 ;  /* 0x0000001fff067819 */ /* 0x000fc4000001140d */
[----:B------:R-:W-:Y:S01]  /*7a90*/  IADD3 R29, P0, R4, 0x3000, RZ ;  /* 0x00003000041d7810 */ /* 0x000fe20007f1e0ff */
[----:B------:R-:W-:Y:S01]  /*7aa0*/  IMAD.WIDE.U32 R10, R13, UR8, R10 ;  /* 0x000000080d0a7c25 */ /* 0x000fe2000f8e000a */
[----:B------:R-:W-:Y:S02]  /*7ab0*/  LOP3.LUT R32, R33, 0x380, RZ, 0xc0, !PT ;  /* 0x0000038021207812 */ /* 0x000fe400078ec0ff */
[----:B------:R-:W-:Y:S01]  /*7ac0*/  LOP3.LUT R28, R29, 0x380, RZ, 0xc0, !PT ;  /* 0x000003801d1c7812 */ /* 0x000fe200078ec0ff */
[----:B------:R-:W-:Y:S01]  /*7ad0*/  IMAD R6, R6, UR8, RZ ;  /* 0x0000000806067c24 */ /* 0x000fe2000f8e02ff */
[----:B------:R-:W-:Y:S02]  /*7ae0*/  SHF.R.U64 R36, R36, 0x3, RZ ;  /* 0x0000000324247819 */ /* 0x000fe400000012ff */
[----:B------:R-:W-:Y:S01]  /*7af0*/  SHF.R.U64 R28, R28, 0x3, RZ ;  /* 0x000000031c1c7819 */ /* 0x000fe200000012ff */
[----:B------:R-:W-:Y:S01]  /*7b00*/  IMAD R15, R13, UR9, R6 ;  /* 0x000000090d0f7c24 */ /* 0x000fe2000f8e0206 */
[----:B------:R-:W-:Y:S01]  /*7b10*/  ULDC.64 UR8, c[0x0][0xc50] ;  /* 0x0003140000087ab9 */ /* 0x000fe20000000a00 */
[----:B------:R-:W-:Y:S01]  /*7b20*/  SHF.R.U64 R16, R16, 0x3, RZ ;  /* 0x0000000310107819 */ /* 0x000fe200000012ff */
[----:B------:R-:W-:Y:S01]  /*7b30*/  VIADD R6, R19, 0x8 ;  /* 0x0000000813067836 */ /* 0x000fe20000000000 */
[----:B------:R-:W-:Y:S01]  /*7b40*/  LEA R14, P6, R10, UR8, 0x2 ;  /* 0x000000080a0e7c11 */ /* 0x000fe2000f8c10ff */
[----:B------:R-:W-:Y:S01]  /*7b50*/  IMAD.IADD R11, R11, 0x1, R15 ;  /* 0x000000010b0b7824 */ /* 0x000fe200078e020f */
[----:B------:R-:W-:Y:S01]  /*7b60*/  LOP3.LUT R28, R28, R29, RZ, 0x3c, !PT ;  /* 0x0000001d1c1c7212 */ /* 0x000fe200078e3cff */
[----:B------:R-:W-:Y:S01]  /*7b70*/  IMAD.X R29, RZ, RZ, R5, P0 ;  /* 0x000000ffff1d7224 */ /* 0x000fe200000e0605 */
[----:B------:R-:W-:Y:S01]  /*7b80*/  SHF.R.U64 R24, R24, 0x3, RZ ;  /* 0x0000000318187819 */ /* 0x000fe200000012ff */
[----:B------:R-:W-:Y:S01]  /*7b90*/  SHFL.IDX PT, R20, R14, RZ, 0x1c1f ;  /* 0x001c1fff0e147589 */ /* 0x000fe200000e0000 */
[----:B------:R-:W-:-:S02]  /*7ba0*/  SHF.R.U64 R32, R32, 0x3, RZ ;  /* 0x0000000320207819 */ /* 0x000fc400000012ff */
[----:B------:R-:W-:Y:S01]  /*7bb0*/  IADD3 R57, P0, R4, 0x9000, RZ ;  /* 0x0000900004397810 */ /* 0x000fe20007f1e0ff */
[----:B------:R-:W-:Y:S01]  /*7bc0*/  SHFL.IDX PT, R50, R14, 0x1, 0x1c1f ;  /* 0x003c1f000e327f89 */ /* 0x000fe200000e0000 */
        /* <DEDUP_REMOVED lines=163> */
.L_x_10134:
[----:B------:R-:W-:Y:S05]  /*8600*/  BSYNC B1 ;  /* 0x0000000000017941 */ /* 0x000fea0003800000 */
.L_x_10133:
        /* <DEDUP_REMOVED lines=21> */
.L_x_10136:
[----:B------:R-:W-:Y:S05]  /*8760*/  BSYNC B1 ;  /* 0x0000000000017941 */ /* 0x000fea0003800000 */
.L_x_10135:
[----:B0-----:R0:W0:Y:S01]  /*8770*/  SHFL.IDX PT, R17, R3, 0x2, 0x181f ;  /* 0x00581f0003117f89 */ /* 0x00102200000e0000 */
        /* <DEDUP_REMOVED lines=11> */
[----:B------:R-:W-:Y:S02]  /*8830*/  @!P3 LEA.HI.X R5, R2, R17, R230, 0x1, P6 ;  /* 0x000000110205b211 */ /* 0x000fe400030f0ce6 */
        /* <DEDUP_REMOVED lines=8> */
.L_x_10138:
[----:B------:R-:W-:Y:S05]  /*88c0*/  BSYNC B1 ;  /* 0x0000000000017941 */ /* 0x000fea0003800000 */
.L_x_10137:
[----:B------:R-:W-:Y:S01]  /*88d0*/  VIADD R0, R83, 0x60 ;  /* 0x0000006053007836 */ /* 0x000fe20000000000 */
[----:B0--3--:R-:W0:Y:S04]  /*88e0*/  SHFL.IDX PT, R3, R3, 0x3, 0x181f ;  /* 0x00781f0003037f89 */ /* 0x009e2800000e0000 */
[----:B------:R-:W-:Y:S01]  /*88f0*/  ISETP.GE.AND P0, PT, R0, R80, PT ;  /* 0x000000500000720c */ /* 0x000fe20003f06270 */
[----:B------:R3:W0:-:S12]  /*8900*/  SHFL.IDX PT, R13, R6, 0x3, 0x181f ;  /* 0x00781f00060d7f89 */ /* 0x00061800000e0000 */
[----:B---3--:R-:W-:Y:S05]  /*8910*/  @P0 BRA `(.L_x_10139) ;  /* 0x0000000c00d80947 */ /* 0x008fea0003800000 */
[----:B------:R-:W-:Y:S02]  /*8920*/  ULDC UR4, c[0x0][0xbc8] ;  /* 0x0002f20000047ab9 */ /* 0x000fe40000000800 */
[----:B------:R-:W-:Y:S02]  /*8930*/  ISETP.GE.AND P3, PT, R2, UR4, PT ;  /* 0x0000000402007c0c */ /* 0x000fe4000bf66270 */
[----:B------:R-:W-:Y:S02]  /*8940*/  ISETP.GE.AND P4, PT, R23, UR4, PT ;  /* 0x0000000417007c0c */ /* 0x000fe4000bf86270 */
[----:B------:R-:W-:-:S09]  /*8950*/  ISETP.GE.AND P5, PT, R22, UR4, PT ;  /* 0x0000000416007c0c */ /* 0x000fd2000bfa6270 */
[-C--:B0-----:R-:W-:Y:S02]  /*8960*/  @!P3 LEA R4, P0, R2, R13.reuse, 0x1 ;  /* 0x0000000d0204b211 */ /* 0x081fe400078008ff */
[CC--:B------:R-:W-:Y:S02]  /*8970*/  @!P4 LEA R8, P1, R23.reuse, R13.reuse, 0x1 ;  /* 0x0000000d1708c211 */ /* 0x0c0fe400078208ff */
[----:B------:R-:W-:Y:S02]  /*8980*/  @!P5 LEA R10, P2, R22, R13, 0x1 ;  /* 0x0000000d160ad211 */ /* 0x000fe400078408ff */
[-C--:B------:R-:W-:Y:S02]  /*8990*/  @!P3 LEA.HI.X R5, R2, R3.reuse, R230, 0x1, P0 ;  /* 0x000000030205b211 */ /* 0x080fe400000f0ce6 */
[-C--:B------:R-:W-:Y:S02]  /*89a0*/  @!P4 LEA.HI.X R9, R23, R3.reuse, R229, 0x1, P1 ;  /* 0x000000031709c211 */ /* 0x080fe400008f0ce5 */
[----:B------:R-:W-:Y:S01]  /*89b0*/  @!P5 LEA.HI.X R11, R22, R3, R228, 0x1, P2 ;  /* 0x00000003160bd211 */ /* 0x000fe200010f0ce4 */
[----:B------:R3:W-:Y:S01]  /*89c0*/  @!P3 ST.E.128 desc[UR38][R4.64], R28 ;  /* 0x0000001c0400b985 */ /* 0x0007e2000c101d26 */
[----:B------:R-:W-:-:S03]  /*89d0*/  ISETP.GE.AND P0, PT, R200, UR4, PT ;  /* 0x00000004c8007c0c */ /* 0x000fc6000bf06270 */
[----:B------:R3:W-:Y:S04]  /*89e0*/  @!P4 ST.E.128 desc[UR38][R8.64], R44 ;  /* 0x0000002c0800c985 */ /* 0x0007e8000c101d26 */
[----:B------:R3:W-:Y:S06]  /*89f0*/  @!P5 ST.E.128 desc[UR38][R10.64], R48 ;  /* 0x000000300a00d985 */ /* 0x0007ec000c101d26 */
[----:B------:R-:W-:Y:S05]  /*8a00*/  @P0 BRA `(.L_x_10139) ;  /* 0x0000000c009c0947 */ /* 0x000fea0003800000 */
[----:B---3--:R-:W-:-:S04]  /*8a10*/  LEA R4, P0, R200, R13, 0x1 ;  /* 0x0000000dc8047211 */ /* 0x008fc800078008ff */
[----:B------:R-:W-:-:S05]  /*8a20*/  LEA.HI.X R5, R200, R3, R227, 0x1, P0 ;  /* 0x00000003c8057211 */ /* 0x000fca00000f0ce3 */
[----:B------:R0:W-:Y:S01]  /*8a30*/  ST.E.128 desc[UR38][R4.64], R52 ;  /* 0x0000003404007985 */ /* 0x0001e2000c101d26 */
[----:B------:R-:W-:Y:S05]  /*8a40*/  BRA `(.L_x_10139) ;  /* 0x0000000c008c7947 */ /* 0x000fea0003800000 */
.L_x_10131:
[----:B------:R-:W-:Y:S01]  /*8a50*/  R2UR UR4, R218 ;  /* 0x00000000da0472ca */ /* 0x000fe200000e0000 */
[----:B------:R-:W-:Y:S01]  /*8a60*/  ULDC.64 UR10, c[0x0][0xd00] ;  /* 0x00034000000a7ab9 */ /* 0x000fe20000000a00 */
[----:B------:R-:W-:Y:S01]  /*8a70*/  USHF.L.U32 UR8, UR61, 0x2, URZ ;  /* 0x000000023d087899 */ /* 0x000fe2000800063f */
[----:B------:R-:W0:Y:S01]  /*8a80*/  LDC R13, c[0x0][0xce8] ;  /* 0x00033a00ff0d7b82 */ /* 0x000e220000000800 */
[----:B------:R-:W-:Y:S01]  /*8a90*/  UISETP.NE.U32.AND UP0, UPT, UR10, URZ, UPT ;  /* 0x0000003f0a00728c */ /* 0x000fe2000bf05070 */
[----:B------:R-:W-:-:S03]  /*8aa0*/  R2UR UR12, R203 ;  /* 0x00000000cb0c72ca */ /* 0x000fc600000e0000 */
[----:B------:R-:W-:-:S05]  /*8ab0*/  UISETP.NE.AND.EX UP0, UPT, UR11, URZ, UPT, UP0 ;  /* 0x0000003f0b00728c */ /* 0x000fca000bf05300 */
[----:B------:R-:W-:Y:S01]  /*8ac0*/  USHF.L.U64.HI UR9, UR61, 0x2, UR4 ;  /* 0x000000023d097899 */ /* 0x000fe20008010204 */
[----:B------:R-:W-:Y:S01]  /*8ad0*/  PLOP3.LUT P2, PT, PT, PT, UP0, 0x80, 0x0 ;  /* 0x000000000000781c */ /* 0x000fe20003f4f008 */
[----:B------:R-:W-:-:S04]  /*8ae0*/  UIADD3 UR4, UP1, UR8, UR10, URZ ;  /* 0x0000000a08047290 */ /* 0x000fc8000ff3e03f */
[----:B------:R-:W-:Y:S02]  /*8af0*/  UIADD3.X UR7, UR9, UR11, URZ, UP1, !UPT ;  /* 0x0000000b09077290 */ /* 0x000fe40008ffe43f */
[----:B------:R-:W-:Y:S01]  /*8b00*/  IMAD.U32 R4, RZ, RZ, UR4 ;  /* 0x00000004ff047e24 */ /* 0x000fe2000f8e00ff */
[----:B------:R-:W-:Y:S02]  /*8b10*/  ULDC.64 UR10, c[0x0][0xd08] ;  /* 0x00034200000a7ab9 */ /* 0x000fe40000000a00 */
[----:B------:R-:W-:Y:S01]  /*8b20*/  UISETP.NE.U32.AND UP1, UPT, UR10, URZ, UPT ;  /* 0x0000003f0a00728c */ /* 0x000fe2000bf25070 */
[----:B------:R-:W-:-:S03]  /*8b30*/  IMAD.U32 R5, RZ, RZ, UR7 ;  /* 0x00000007ff057e24 */ /* 0x000fc6000f8e00ff */
[----:B------:R-:W-:Y:S02]  /*8b40*/  UISETP.NE.AND.EX UP1, UPT, UR11, URZ, UPT, UP1 ;  /* 0x0000003f0b00728c */ /* 0x000fe4000bf25310 */
[----:B------:R-:W2:Y:S01]  /*8b50*/  @P2 LDG.E R3, desc[UR38][R4.64] ;  /* 0x0000002604032981 */ /* 0x000ea2000c1e1900 */
[----:B------:R-:W-:Y:S02]  /*8b60*/  ULDC UR4, c[0x0][0xb88] ;  /* 0x0002e20000047ab9 */ /* 0x000fe40000000800 */
[----:B------:R-:W-:Y:S01]  /*8b70*/  IMAD.U32 R0, RZ, RZ, UR4 ;  /* 0x00000004ff007e24 */ /* 0x000fe2000f8e00ff */
[----:B------:R-:W-:-:S05]  /*8b80*/  PLOP3.LUT P3, PT, PT, PT, UP1, 0x80, 0x0 ;  /* 0x000000000000781c */ /* 0x000fca0003f6f018 */
        /* <DEDUP_REMOVED lines=17> */
.L_x_10140:
        /* <DEDUP_REMOVED lines=19> */
[----:B------:R-:W-:-:S08]  /*8dd0*/  UMOV UR9, UR10 ;  /* 0x0000000a00097c82 */ /* 0x000fd00008000000 */
        /* <DEDUP_REMOVED lines=29> */
.L_x_10142:
[----:B------:R-:W-:Y:S05]  /*8fb0*/  BSYNC B1 ;  /* 0x0000000000017941 */ /* 0x000fea0003800000 */
.L_x_10141:
        /* <DEDUP_REMOVED lines=73> */
.L_x_10144:
[----:B------:R-:W-:Y:S05]  /*9450*/  BSYNC B1 ;  /* 0x0000000000017941 */ /* 0x000fea0003800000 */
.L_x_10143:
        /* <DEDUP_REMOVED lines=21> */
.L_x_10146:
[----:B------:R-:W-:Y:S05]  /*95b0*/  BSYNC B1 ;  /* 0x0000000000017941 */ /* 0x000fea0003800000 */
.L_x_10145:
        /* <DEDUP_REMOVED lines=21> */
.L_x_10148:
[----:B------:R-:W-:Y:S05]  /*9710*/  BSYNC B1 ;  /* 0x0000000000017941 */ /* 0x000fea0003800000 */
.L_x_10147:
        /* <DEDUP_REMOVED lines=22> */
.L_x_10139:
[----:B------:R-:W-:Y:S05]  /*9880*/  BSYNC B0 ;  /* 0x0000000000007941 */ /* 0x000fea0003800000 */
.L_x_10130:
[----:B------:R-:W-:Y:S02]  /*9890*/  ULDC UR4, c[0x0][0xd3c] ;  /* 0x00034f0000047ab9 */ /* 0x000fe40000000800 */
[----:B------:R-:W-:-:S13]  /*98a0*/  ISETP.GE.AND P0, PT, R7, UR4, PT ;  /* 0x0000000407007c0c */ /* 0x000fda000bf06270 */
[----:B------:R-:W-:Y:S05]  /*98b0*/  @!P0 BRA `(.L_x_10149) ;  /* 0xffffff7400888947 */ /* 0x000fea000383ffff */
[----:B------:R-:W-:Y:S05]  /*98c0*/  EXIT ;  /* 0x000000000000794d */ /* 0x000fea0003800000 */
.L_x_10105:
        /* <DEDUP_REMOVED lines=18> */
.L_x_10150:
        /* <DEDUP_REMOVED lines=42> */
.L_x_10156:
        /* <DEDUP_REMOVED lines=12> */
.L_x_10155:
[----:B------:R-:W-:Y:S05]  /*9d50*/  BSYNC B0 ;  /* 0x0000000000007941 */ /* 0x000fea0003800000 */
.L_x_10154:
        /* <DEDUP_REMOVED lines=22> */
.L_x_10152:
        /* <DEDUP_REMOVED lines=16> */
.L_x_10157:
        /* <DEDUP_REMOVED lines=25> */
.L_x_10153:
[----:B------:R-:W-:Y:S02]  /*a150*/  IMAD.MOV.U32 R17, RZ, RZ, RZ ;  /* 0x000000ffff117224 */ /* 0x000fe400078e00ff */
[----:B------:R-:W-:Y:S02]  /*a160*/  IMAD.U32 R16, RZ, RZ, UR6 ;  /* 0x00000006ff107e24 */ /* 0x000fe4000f8e00ff */
[----:B------:R-:W-:-:S07]  /*a170*/  IMAD.MOV.U32 R18, RZ, RZ, RZ ;  /* 0x000000ffff127224 */ /* 0x000fce00078e00ff */
.L_x_10158:
[----:B------:R-:W-:-:S13]  /*a180*/  ISETP.NE.AND P0, PT, R5, RZ, PT ;  /* 0x000000ff0500720c */ /* 0x000fda0003f05270 */
[----:B------:R-:W0:Y:S01]  /*a190*/  @!P0 S2R R3, SR_CgaCtaId ;  /* 0x0000000000038919 */ /* 0x000e220000008800 */
[----:B------:R-:W-:-:S04]  /*a1a0*/  @!P0 MOV R0, 0x400 ;  /* 0x0000040000008802 */ /* 0x000fc80000000f00 */
[----:B0-----:R-:W-:-:S05]  /*a1b0*/  @!P0 LEA R0, R3, R0, 0x18 ;  /* 0x0000000003008211 */ /* 0x001fca00078ec0ff */
[----:B------:R0:W-:Y:S01]  /*a1c0*/  @!P0 STS.128 [R0+0x324d0], R16 ;  /* 0x0324d01000008388 */ /* 0x0001e20000000c00 */
[----:B------:R-:W-:Y:S06]  /*a1d0*/  BAR.ARV 0x5, 0x180 ;  /* 0x0146000000007b1d */ /* 0x000fec0000002000 */
.L_x_10151:
        /* <DEDUP_REMOVED lines=28> */
[----:B------:R0:W-:Y:S04]  /*a3a0*/  STL [R1+0x10], R3 ;  /* 0x0000100301007387 */ /* 0x0001e80000100800 */
[----:B------:R-:W-:Y:S04]  /*a3b0*/  STL [R1+0x6c], RZ ;  /* 0x00006cff01007387 */ /* 0x000fe80000100800 */
[----:B------:R1:W-:Y:S01]  /*a3c0*/  STL [R1+0x18], R2 ;  /* 0x0000180201007387 */ /* 0x0003e20000100800 */
[----:B0-----:R-:W-:-:S03]  /*a3d0*/  LOP3.LUT R3, R0, 0x40, RZ, 0xfc, !PT ;  /* 0x0000004000037812 */ /* 0x001fc600078efcff */
[----:B------:R0:W-:Y:S01]  /*a3e0*/  STL [R1+0x8], RZ ;  /* 0x000008ff01007387 */ /* 0x0001e20000100800 */
[C---:B-1----:R-:W-:Y:S02]  /*a3f0*/  LOP3.LUT R2, R0.reuse, 0x80, RZ, 0xfc, !PT ;  /* 0x0000008000027812 */ /* 0x042fe400078efcff */
[----:B------:R-:W-:-:S07]  /*a400*/  LOP3.LUT R0, R0, 0xc0, RZ, 0xfc, !PT ;  /* 0x000000c000007812 */ /* 0x000fce00078efcff */
.L_x_10267:
[----:B01----:R-:W1:Y:S02]  /*a410*/  LDC.64 R2, c[0x0][0xd88] ;  /* 0x00036200ff027b82 */ /* 0x003e640000000a00 */
[----:B-1----:R-:W-:-:S05]  /*a420*/  IMAD.WIDE R2, R19, 0x4, R2 ;  /* 0x0000000413027825 */ /* 0x002fca00078e0202 */
        /* <DEDUP_REMOVED lines=27> */
[----:B--2---:R-:W-:-:S02]  /*a5e0*/  IADD3 R2, P3, R10, UR4, RZ ;  /* 0x000000040a027c10 */ /* 0x004fc4000ff7e0ff */
[----:B-1----:R-:W-:Y:S02]  /*a5f0*/  IADD3 R4, P4, R10, UR8, RZ ;  /* 0x000000080a047c10 */ /* 0x002fe4000ff9e0ff */
        /* <DEDUP_REMOVED lines=8> */
[----:B-1----:R-:W-:-:S04]  /*a680*/  @P2 IADD3 R6, P3, R10, UR6, RZ ;  /* 0x000000060a062c10 */ /* 0x002fc8000ff7e0ff */
        /* <DEDUP_REMOVED lines=8> */
[----:B-1----:R-:W-:Y:S01]  /*a710*/  IMAD.U32 R6, RZ, RZ, UR4 ;  /* 0x00000004ff067e24 */ /* 0x002fe2000f8e00ff */
[----:B--2---:R1:W-:Y:S01]  /*a720*/  STL [R1+0x38], R12 ;  /* 0x0000380c01007387 */ /* 0x0043e20000100800 */
[----:B------:R-:W-:Y:S05]  /*a730*/  @P2 BRA `(.L_x_10160) ;  /* 0x0000000000142947 */ /* 0x000fea0003800000 */
[----:B------:R-:W-:Y:S05]  /*a740*/  @!P1 BRA `(.L_x_10160) ;  /* 0x0000000000109947 */ /* 0x000fea0003800000 */
[----:B------:R-:W2:Y:S04]  /*a750*/  LDG.E R7, desc[UR38][R2.64] ;  /* 0x0000002602077981 */ /* 0x000ea8000c1e1900 */
[----:B------:R-:W2:Y:S02]  /*a760*/  LDG.E R2, desc[UR38][R2.64+0x4] ;  /* 0x0000042602027981 */ /* 0x000ea4000c1e1900 */
[----:B--2---:R-:W-:-:S05]  /*a770*/  IMAD.IADD R2, R2, 0x1, -R7 ;  /* 0x0000000102027824 */ /* 0x004fca00078e0a07 */
[----:B------:R2:W-:Y:S02]  /*a780*/  STL [R1+0x38], R2 ;  /* 0x0000380201007387 */ /* 0x0005e40000100800 */
.L_x_10160:
[----:B--2---:R-:W-:Y:S01]  /*a790*/  IMAD.MOV.U32 R2, RZ, RZ, R11 ;  /* 0x000000ffff027224 */ /* 0x004fe200078e000b */
        /* <DEDUP_REMOVED lines=11> */
.L_x_10161:
[----:B------:R-:W-:Y:S05]  /*a850*/  @!P0 BRA `(.L_x_10162) ;  /* 0x00000000000c8947 */ /* 0x000fea0003800000 */
[----:B------:R-:W2:Y:S04]  /*a860*/  LDG.E R6, desc[UR38][R4.64] ;  /* 0x0000002604067981 */ /* 0x000ea8000c1e1900 */
[----:B------:R-:W2:Y:S02]  /*a870*/  LDG.E R4, desc[UR38][R4.64+0x4] ;  /* 0x0000042604047981 */ /* 0x000ea4000c1e1900 */
[----:B--2---:R-:W-:-:S07]  /*a880*/  IMAD.IADD R6, R4, 0x1, -R6 ;  /* 0x0000000104067824 */ /* 0x004fce00078e0a06 */
.L_x_10162:
[----:B-----5:R-:W-:Y:S01]  /*a890*/  IMAD.IADD R2, R6, 0x1, -R0 ;  /* 0x0000000106027824 */ /* 0x020fe200078e0a00 */
[----:B------:R-:W-:Y:S03]  /*a8a0*/  BSSY B7, `(.L_x_10163) ;  /* 0x00004e6000077945 */ /* 0x000fe60003800000 */
[C---:B------:R-:W-:Y:S01]  /*a8b0*/  VIADD R0, R2.reuse, 0x5f ;  /* 0x0000005f02007836 */ /* 0x040fe20000000000 */
[----:B------:R3:W-:Y:S01]  /*a8c0*/  STL [R1+0x48], R2 ;  /* 0x0000480201007387 */ /* 0x0007e20000100800 */
[----:B------:R-:W-:Y:S02]  /*a8d0*/  ISETP.GT.AND P0, PT, R2, RZ, PT ;  /* 0x000000ff0200720c */ /* 0x000fe40003f04270 */
[----:B------:R-:W-:-:S05]  /*a8e0*/  IMAD.HI R0, R0, 0x2aaaaaab, RZ ;  /* 0x2aaaaaab00007827 */ /* 0x000fca00078e02ff */
[----:B---3--:R-:W-:-:S04]  /*a8f0*/  SHF.R.U32.HI R2, RZ, 0x1f, R0 ;  /* 0x0000001fff027819 */ /* 0x008fc80000011600 */
[----:B------:R-:W-:-:S05]  /*a900*/  LEA.HI.SX32 R0, R0, R2, 0x1c ;  /* 0x0000000200007211 */ /* 0x000fca00078fe2ff */
[----:B------:R3:W-:Y:S01]  /*a910*/  STL [R1+0x30], R0 ;  /* 0x0000300001007387 */ /* 0x0007e20000100800 */
[----:B------:R-:W-:Y:S05]  /*a920*/  @P0 BRA `(.L_x_10164) ;  /* 0x0000000000440947 */ /* 0x000fea0003800000 */
[----:B------:R-:W4:Y:S02]  /*a930*/  S2R R3, SR_TID.X ;  /* 0x0000000000037919 */ /* 0x000f240000002100 */
[----:B----4-:R-:W-:-:S04]  /*a940*/  LOP3.LUT R3, R3, 0x7f, RZ, 0xc0, !PT ;  /* 0x0000007f03037812 */ /* 0x010fc800078ec0ff */
[----:B------:R-:W-:-:S13]  /*a950*/  ISETP.NE.AND P0, PT, R3, RZ, PT ;  /* 0x000000ff0300720c */ /* 0x000fda0003f05270 */
[----:B------:R-:W-:Y:S05]  /*a960*/  @P0 BRA `(.L_x_10165) ;  /* 0x0000004c00640947 */ /* 0x000fea0003800000 */
[----:B------:R-:W4:Y:S01]  /*a970*/  S2R R3, SR_LANEID ;  /* 0x0000000000037919 */ /* 0x000f220000000000 */
[----:B------:R-:W-:Y:S01]  /*a980*/  VOTEU.ANY UR4, UPT, PT ;  /* 0x0000000000047886 */ /* 0x000fe200038e0100 */
[----:B------:R-:W5:Y:S01]  /*a990*/  LDC.64 R4, c[0x0][0xd60] ;  /* 0x00035800ff047b82 */ /* 0x000f620000000a00 */
[----:B---3--:R-:W4:Y:S08]  /*a9a0*/  FLO.U32 R0, UR4 ;  /* 0x0000000400007d00 */ /* 0x008f3000080e0000 */
[----:B------:R-:W5:Y:S01]  /*a9b0*/  POPC R2, UR4 ;  /* 0x0000000400027d09 */ /* 0x000f620008000000 */
[----:B----4-:R-:W-:-:S13]  /*a9c0*/  ISETP.EQ.U32.AND P0, PT, R0, R3, PT ;  /* 0x000000030000720c */ /* 0x010fda0003f02070 */
[----:B-----5:R-:W3:Y:S01]  /*a9d0*/  @P0 ATOMG.E.ADD.STRONG.GPU PT, R5, desc[UR38][R4.64], R2 ;  /* 0x00000002040509a8 */ /* 0x020ee200081ee1e6 */
[----:B------:R-:W4:Y:S02]  /*a9e0*/  S2R R3, SR_LTMASK ;  /* 0x0000000000037919 */ /* 0x000f240000003900 */
[----:B----4-:R-:W-:-:S06]  /*a9f0*/  LOP3.LUT R3, R3, UR4, RZ, 0xc0, !PT ;  /* 0x0000000403037c12 */ /* 0x010fcc000f8ec0ff */
[----:B------:R-:W4:Y:S01]  /*aa00*/  POPC R3, R3 ;  /* 0x0000000300037309 */ /* 0x000f220000000000 */
[----:B---3--:R-:W4:Y:S02]  /*aa10*/  SHFL.IDX PT, R0, R5, R0, 0x1f ;  /* 0x00001f0005007589 */ /* 0x008f2400000e0000 */
[----:B----4-:R-:W-:Y:S01]  /*aa20*/  IADD3 R16, R0, UR40, R3 ;  /* 0x0000002800107c10 */ /* 0x010fe2000fffe003 */
[----:B------:R-:W-:Y:S06]  /*aa30*/  BRA `(.L_x_10165) ;  /* 0x0000004c00307947 */ /* 0x000fec0003800000 */
.L_x_10164:
[----:B---3--:R-:W3:Y:S01]  /*aa40*/  LDL R0, [R1+0x4] ;  /* 0x0000040001007983 */ /* 0x008ee20000100800 */
        /* <DEDUP_REMOVED lines=16> */
[----:B-1----:R-:W-:Y:S02]  /*ab50*/  IMAD.MOV.U32 R12, RZ, RZ, 0x1 ;  /* 0x00000001ff0c7424 */ /* 0x002fe400078e00ff */
[----:B------:R-:W-:-:S07]  /*ab60*/  IMAD.MOV.U32 R13, RZ, RZ, RZ ;  /* 0x000000ffff0d7224 */ /* 0x000fce00078e00ff */
[----:B------:R-:W-:-:S07]  /*ab70*/  LEPC R20, `(.L_x_10167) ;  /* 0x000000001014794e */ /* 0x000fce0000000000 */
[----:B0--3--:R-:W-:Y:S05]  /*ab80*/  CALL.ABS.NOINC R2 ;  /* 0x0000000002007343 */ /* 0x009fea0003c00000 */
.L_x_10167:
[----:B------:R-:W-:Y:S05]  /*ab90*/  BSYNC B6 ;  /* 0x0000000000067941 */ /* 0x000fea0003800000 */
.L_x_10166:
        /* <DEDUP_REMOVED lines=17> */
[----:B-1----:R-:W-:Y:S02]  /*acb0*/  IMAD.MOV.U32 R12, RZ, RZ, 0x1 ;  /* 0x00000001ff0c7424 */ /* 0x002fe400078e00ff */
[----:B---3--:R-:W-:-:S07]  /*acc0*/  IMAD.MOV.U32 R13, RZ, RZ, RZ ;  /* 0x000000ffff0d7224 */ /* 0x008fce00078e00ff */
[----:B------:R-:W-:-:S07]  /*acd0*/  LEPC R20, `(.L_x_10170) ;  /* 0x000000001014794e */ /* 0x000fce0000000000 */
[----:B0---4-:R-:W-:Y:S05]  /*ace0*/  CALL.ABS.NOINC R2 ;  /* 0x0000000002007343 */ /* 0x011fea0003c00000 */
.L_x_10170:
        /* <DEDUP_REMOVED lines=16> */
.L_x_10169:
[----:B------:R-:W-:Y:S05]  /*adf0*/  BSYNC B6 ;  /* 0x0000000000067941 */ /* 0x000fea0003800000 */
.L_x_10168:
        /* <DEDUP_REMOVED lines=10> */
[----:B--2---:R2:W3:Y:S01]  /*aea0*/  @P0 LDG.E R7, desc[UR38][R2.64] ;  /* 0x0000002602070981 */ /* 0x0044e2000c1e1900 */
[----:B-----5:R-:W-:Y:S01]  /*aeb0*/  VIADD R9, R0, 0xffffffff ;  /* 0xffffffff00097836 */ /* 0x020fe20000000000 */
[----:B--2---:R-:W2:Y:S01]  /*aec0*/  LDC.64 R2, c[0x0][0x418] ;  /* 0x00010600ff027b82 */ /* 0x004ea20000000a00 */
[----:B---3--:R-:W-:Y:S01]  /*aed0*/  SHF.R.S32.HI R8, RZ, 0x1f, R7 ;  /* 0x0000001fff087819 */ /* 0x008fe20000011407 */
[----:B------:R3:W-:Y:S04]  /*aee0*/  @P0 STL [R1+0xc], R7 ;  /* 0x00000c0701000387 */ /* 0x0007e80000100800 */
[----:B------:R3:W-:Y:S04]  /*aef0*/  STL [R1+0x2c], R9 ;  /* 0x00002c0901007387 */ /* 0x0007e80000100800 */
        /* <DEDUP_REMOVED lines=10> */
.L_x_10284:
[----:B--2---:R-:W2:Y:S01]  /*afa0*/  LDL.LU R4, [R1+0x14] ;  /* 0x0000140001047983 */ /* 0x004ea20000300800 */
[----:B------:R-:W-:Y:S02]  /*afb0*/  PLOP3.LUT P1, PT, PT, PT, PT, 0x8, 0x0 ;  /* 0x000000000000781c */ /* 0x000fe40003f2e170 */
[----:B---3--:R-:W-:Y:S01]  /*afc0*/  ISETP.NE.AND P0, PT, R14, RZ, PT ;  /* 0x000000ff0e00720c */ /* 0x008fe20003f05270 */
        /* <DEDUP_REMOVED lines=8> */
.L_x_10287:
[----:B------:R-:W-:Y:S05]  /*b050*/  @!P6 BRA `(.L_x_10172) ;  /* 0x000000040014e947 */ /* 0x000fea0003800000 */
[----:B------:R2:W-:Y:S01]  /*b060*/  STL [R1+0x70], R9 ;  /* 0x0000700901007387 */ /* 0x0005e20000100800 */
[----:B------:R-:W-:-:S04]  /*b070*/  ISETP.NE.U32.AND P0, PT, R2, RZ, PT ;  /* 0x000000ff0200720c */ /* 0x000fc80003f05070 */
[----:B------:R-:W-:-:S13]  /*b080*/  ISETP.NE.AND.EX P0, PT, R3, RZ, PT, P0 ;  /* 0x000000ff0300720c */ /* 0x000fda0003f05300 */
[----:B--2---:R-:W-:Y:S05]  /*b090*/  @!P0 BRA `(.L_x_10174) ;  /* 0x0000000000508947 */ /* 0x004fea0003800000 */
[----:B------:R-:W2:Y:S01]  /*b0a0*/  LDC R6, c[0x0][0x43c] ;  /* 0x00010f00ff067b82 */ /* 0x000ea20000000800 */
[----:B---3--:R-:W-:Y:S01]  /*b0b0*/  IMAD.MOV.U32 R0, RZ, RZ, R9 ;  /* 0x000000ffff007224 */ /* 0x008fe200078e0009 */
[----:B------:R-:W-:Y:S01]  /*b0c0*/  ULDC.64 UR4, c[0x0][0x428] ;  /* 0x00010a0000047ab9 */ /* 0x000fe20000000a00 */
[----:B--2---:R-:W-:-:S13]  /*b0d0*/  ISETP.NE.AND P0, PT, R6, 0x1, PT ;  /* 0x000000010600780c */ /* 0x004fda0003f05270 */
        /* <DEDUP_REMOVED lines=14> */
[----:B------:R-:W2:Y:S04]  /*b1c0*/  LDG.E R0, desc[UR38][R2.64] ;  /* 0x0000002602007981 */ /* 0x000ea8000c1e1900 */
[----:B--2---:R2:W-:Y:S02]  /*b1d0*/  STL [R1], R0 ;  /* 0x0000000001007387 */ /* 0x0045e40000100800 */
.L_x_10174:
[----:B------:R-:W4:Y:S04]  /*b1e0*/  LDL R7, [R1+0x4] ;  /* 0x0000040001077983 */ /* 0x000f280000100800 */
[----:B--23--:R-:W4:Y:S04]  /*b1f0*/  LDL R0, [R1+0x8] ;  /* 0x0000080001007983 */ /* 0x00cf280000100800 */
[----:B------:R-:W2:Y:S01]  /*b200*/  LDL R2, [R1+0x18] ;  /* 0x0000180001027983 */ /* 0x000ea20000100800 */
[----:B----4-:R-:W-:Y:S01]  /*b210*/  IMAD R0, R0, 0x8, R7 ;  /* 0x0000000800007824 */ /* 0x010fe200078e0207 */
[----:B--2---:R-:W-:-:S04]  /*b220*/  SHF.L.U32 R2, R2, 0x1f, RZ ;  /* 0x0000001f02027819 */ /* 0x004fc800000006ff */
[----:B------:R-:W2:Y:S02]  /*b230*/  SYNCS.PHASECHK.TRANS64.TRYWAIT P0, [R0+URZ+0x32440], R2 ;  /* 0x03244002000075a7 */ /* 0x000ea4000800017f */
[----:B--2---:R-:W-:Y:S05]  /*b240*/  @!P0 BRA `(.L_x_10175) ;  /* 0x00000054008c8947 */ /* 0x004fea0003800000 */
.L_x_10288:
        /* <DEDUP_REMOVED lines=11> */
.L_x_10176:
[----:B------:R-:W3:Y:S04]  /*b300*/  LDL R7, [R1+0x4] ;  /* 0x0000040001077983 */ /* 0x000ee80000100800 */
[----:B------:R-:W3:Y:S04]  /*b310*/  LDL R6, [R1+0x8] ;  /* 0x0000080001067983 */ /* 0x000ee80000100800 */
[----:B------:R-:W4:Y:S04]  /*b320*/  LDL R5, [R1+0x70] ;  /* 0x0000700001057983 */ /* 0x000f280000100800 */
[----:B------:R-:W5:Y:S04]  /*b330*/  LDL R4, [R1+0x20] ;  /* 0x0000200001047983 */ /* 0x000f680000100800 */
[----:B------:R-:W5:Y:S04]  /*b340*/  LDL R3, [R1] ;  /* 0x0000000001037983 */ /* 0x000f680000100800 */
[----:B--2---:R-:W2:Y:S01]  /*b350*/  LDL.LU R2, [R1+0x14] ;  /* 0x0000140001027983 */ /* 0x004ea20000300800 */
        /* <DEDUP_REMOVED lines=8> */
[----:B---3--:R-:W-:Y:S01]  /*b3e0*/  IMAD R0, R6, 0x3000, R7 ;  /* 0x0000300006007824 */ /* 0x008fe200078e0207 */
[----:B----4-:R-:W-:-:S04]  /*b3f0*/  R2UR UR11, R5 ;  /* 0x00000000050b72ca */ /* 0x010fc800000e0000 */
[----:B------:R-:W-:Y:S02]  /*b400*/  R2UR UR8, R0 ;  /* 0x00000000000872ca */ /* 0x000fe400000e0000 */
[----:B-----5:R-:W-:Y:S02]  /*b410*/  R2UR UR4, R4 ;  /* 0x00000000040472ca */ /* 0x020fe400000e0000 */
[----:B------:R-:W-:Y:S02]  /*b420*/  R2UR UR13, R3 ;  /* 0x00000000030d72ca */ /* 0x000fe400000e0000 */
[----:B--2---:R-:W-:-:S07]  /*b430*/  LOP3.LUT R2, R2, 0xfffffffe, RZ, 0xc0, !PT ;  /* 0xfffffffe02027812 */ /* 0x004fce00078ec0ff */
[----:B------:R-:W-:Y:S01]  /*b440*/  UIADD3 UR8, UR8, 0x1c400, URZ ;  /* 0x0001c40008087890 */ /* 0x000fe2000fffe03f */
[----:B------:R-:W-:Y:S01]  /*b450*/  @P0 LOP3.LUT R2, R2, 0x1, RZ, 0xfc, !PT ;  /* 0x0000000102020812 */ /* 0x000fe200078efcff */
[----:B------:R-:W-:-:S03]  /*b460*/  UIMAD UR11, UR11, 0x60, UR4 ;  /* 0x000000600b0b78a4 */ /* 0x000fc6000f8e0204 */
[----:B------:R-:W-:Y:S01]  /*b470*/  UMOV UR4, 0x0 ;  /* 0x0000000000047882 */ /* 0x000fe20000000000 */
[----:B------:R2:W-:Y:S05]  /*b480*/  STL [R1+0x14], R2 ;  /* 0x0000140201007387 */ /* 0x0005ea0000100800 */
[----:B------:R2:W-:Y:S01]  /*b490*/  UTMALDG.4D [UR8], [UR6], desc[UR4] ;  /* 0x00000408060075b4 */ /* 0x0005e20008019000 */
[----:B------:R-:W-:Y:S02]  /*b4a0*/  NOP ;  /* 0x0000000000007918 */ /* 0x000fe40000000000 */
.L_x_10172:
        /* <DEDUP_REMOVED lines=33> */
[----:B-1----:R-:W-:Y:S02]  /*b6c0*/  IMAD.MOV.U32 R12, RZ, RZ, 0x1 ;  /* 0x00000001ff0c7424 */ /* 0x002fe400078e00ff */
[----:B------:R-:W-:-:S07]  /*b6d0*/  IMAD.MOV.U32 R13, RZ, RZ, RZ ;  /* 0x000000ffff0d7224 */ /* 0x000fce00078e00ff */
[----:B------:R-:W-:-:S07]  /*b6e0*/  LEPC R20, `(.L_x_10178) ;  /* 0x000000001014794e */ /* 0x000fce0000000000 */
[----:B0-2---:R-:W-:Y:S05]  /*b6f0*/  CALL.ABS.NOINC R2 ;  /* 0x0000000002007343 */ /* 0x005fea0003c00000 */
.L_x_10178:
[----:B------:R-:W-:Y:S05]  /*b700*/  BSYNC B6 ;  /* 0x0000000000067941 */ /* 0x000fea0003800000 */
.L_x_10177:
[----:B------:R-:W3:Y:S01]  /*b710*/  LDL R4, [R1+0x40] ;  /* 0x0000400001047983 */ /* 0x000ee20000100800 */
[----:B------:R-:W4:Y:S03]  /*b720*/  LDC R6, c[0x0][0x448] ;  /* 0x00011200ff067b82 */ /* 0x000f260000000800 */
[----:B------:R-:W3:Y:S04]  /*b730*/  LDL R10, [R1+0x28] ;  /* 0x00002800010a7983 */ /* 0x000ee80000100800 */
[----:B------:R-:W3:Y:S01]  /*b740*/  LDL R9, [R1+0x50] ;  /* 0x0000500001097983 */ /* 0x000ee20000100800 */
[----:B--2---:R-:W2:Y:S01]  /*b750*/  S2R R2, SR_TID.X ;  /* 0x0000000000027919 */ /* 0x004ea20000002100 */
[----:B------:R-:W0:Y:S02]  /*b760*/  S2R R0, SR_TID.X ;  /* 0x0000000000007919 */ /* 0x000e240000002100 */
[----:B------:R-:W3:Y:S04]  /*b770*/  LDL R8, [R1+0x58] ;  /* 0x0000580001087983 */ /* 0x000ee80000100800 */
[----:B------:R-:W3:Y:S01]  /*b780*/  LDL R7, [R1+0x34] ;  /* 0x0000340001077983 */ /* 0x000ee20000100800 */
[----:B----4-:R-:W-:Y:S01]  /*b790*/  ISETP.NE.AND P0, PT, R6, 0x1, PT ;  /* 0x000000010600780c */ /* 0x010fe20003f05270 */
[----:B------:R-:W-:Y:S01]  /*b7a0*/  IMAD.SHL.U32 R17, R17, 0x80, RZ ;  /* 0x0000008011117824 */ /* 0x000fe200078e00ff */
[----:B------:R-:W-:Y:S01]  /*b7b0*/  ULDC.64 UR4, c[0x0][0x298] ;  /* 0x0000a60000047ab9 */ /* 0x000fe20000000a00 */
[----:B------:R-:W-:-:S10]  /*b7c0*/  ULDC.64 UR6, c[0x0][0x280] ;  /* 0x0000a00000067ab9 */ /* 0x000fd40000000a00 */
[----:B------:R-:W4:Y:S01]  /*b7d0*/  @P0 LDC R3, c[0x0][0x450] ;  /* 0x00011400ff030b82 */ /* 0x000f220000000800 */
[----:B--2---:R-:W-:-:S04]  /*b7e0*/  LOP3.LUT R2, R2, 0x7f, RZ, 0xc0, !PT ;  /* 0x0000007f02027812 */ /* 0x004fc800078ec0ff */
[----:B------:R-:W-:Y:S01]  /*b7f0*/  SHF.R.U32.HI R2, RZ, 0x3, R2 ;  /* 0x00000003ff027819 */ /* 0x000fe20000011602 */
[----:B0-----:R-:W-:-:S05]  /*b800*/  IMAD.SHL.U32 R0, R0, 0x10, RZ ;  /* 0x0000001000007824 */ /* 0x001fca00078e00ff */
[----:B------:R-:W-:Y:S02]  /*b810*/  LOP3.LUT R0, R2, 0x70, R0, 0xf8, !PT ;  /* 0x0000007002007812 */ /* 0x000fe400078ef800 */
[----:B------:R-:W0:Y:S02]  /*b820*/  @P0 LDC R2, c[0x0][0x44c] ;  /* 0x00011300ff020b82 */ /* 0x000e240000000800 */
[----:B------:R-:W-:-:S05]  /*b830*/  LOP3.LUT R5, R0, R17, RZ, 0xfc, !PT ;  /* 0x0000001100057212 */ /* 0x000fca00078efcff */
        /* <DEDUP_REMOVED lines=27> */
[----:B--2---:R-:W2:Y:S01]  /*b9f0*/  S2R R5, SR_TID.X ;  /* 0x0000000000057919 */ /* 0x004ea20000002100 */
[----:B------:R-:W-:Y:S02]  /*ba00*/  IMAD.IADD R3, R3, 0x1, R4 ;  /* 0x0000000103037824 */ /* 0x000fe400078e0204 */
[----:B------:R-:W-:-:S05]  /*ba10*/  SHF.R.S32.HI R4, RZ, 0x1f, R0 ;  /* 0x0000001fff047819 */ /* 0x000fca0000011400 */
[----:B------:R-:W-:Y:S02]  /*ba20*/  IMAD R4, R4, UR4, RZ ;  /* 0x0000000404047c24 */ /* 0x000fe4000f8e02ff */
[----:B------:R-:W-:Y:S01]  /*ba30*/  IMAD.WIDE.U32 R2, R0, UR4, R2 ;  /* 0x0000000400027c25 */ /* 0x000fe2000f8e0002 */
[----:B------:R-:W-:-:S03]  /*ba40*/  ULDC UR4, c[0x0][0x2b8] ;  /* 0x0000ae0000047ab9 */ /* 0x000fc60000000800 */
[----:B------:R-:W-:Y:S01]  /*ba50*/  IMAD R4, R0, UR5, R4 ;  /* 0x0000000500047c24 */ /* 0x000fe2000f8e0204 */
[----:B------:R-:W-:-:S03]  /*ba60*/  LEA R0, P1, R2, UR6, 0x1 ;  /* 0x0000000602007c11 */ /* 0x000fc6000f8208ff */
[----:B------:R-:W-:Y:S02]  /*ba70*/  IMAD.IADD R4, R3, 0x1, R4 ;  /* 0x0000000103047824 */ /* 0x000fe400078e0204 */
[----:B--2---:R-:W-:-:S05]  /*ba80*/  IMAD.SHL.U32 R10, R5, 0x8, RZ ;  /* 0x00000008050a7824 */ /* 0x004fca00078e00ff */
[----:B------:R-:W-:Y:S02]  /*ba90*/  LOP3.LUT R10, R10, 0x38, RZ, 0xc0, !PT ;  /* 0x000000380a0a7812 */ /* 0x000fe400078ec0ff */
[----:B------:R-:W-:Y:S02]  /*baa0*/  LOP3.LUT R5, R5, 0x7f, RZ, 0xc0, !PT ;  /* 0x0000007f05057812 */ /* 0x000fe400078ec0ff */
[----:B------:R-:W-:Y:S01]  /*bab0*/  ISETP.GE.AND P0, PT, R10, UR4, PT ;  /* 0x000000040a007c0c */ /* 0x000fe2000bf06270 */
[----:B------:R-:W-:Y:S01]  /*bac0*/  UMOV UR4, 0xffffffff ;  /* 0xffffffff00047882 */ /* 0x000fe20000000000 */
[----:B------:R-:W-:Y:S02]  /*bad0*/  LEA.HI.X R2, R2, UR7, R4, 0x1, P1 ;  /* 0x0000000702027c11 */ /* 0x000fe400088f0c04 */
[----:B------:R-:W-:Y:S01]  /*bae0*/  SHF.R.U32.HI R8, RZ, 0x3, R5 ;  /* 0x00000003ff087819 */ /* 0x000fe20000011605 */
[----:B0-----:R-:W-:Y:S08]  /*baf0*/  BRA.DIV UR4, `(.L_x_10179) ;  /* 0x0000004e04747947 */ /* 0x001ff0000b800000 */
[----:B------:R-:W2:Y:S01]  /*bb00*/  LDL R7, [R1+0x38] ;  /* 0x0000380001077983 */ /* 0x000ea20000100800 */
[----:B------:R-:W-:-:S03]  /*bb10*/  IMAD.IADD R17, R8, 0x1, R17 ;  /* 0x0000000108117824 */ /* 0x000fc600078e0211 */
[----:B------:R-:W0:Y:S01]  /*bb20*/  SHFL.IDX PT, R5, R0, RZ, 0x181f ;  /* 0x00181fff00057589 */ /* 0x000e2200000e0000 */
[----:B------:R-:W-:-:S03]  /*bb30*/  VIADD R8, R17, 0x10 ;  /* 0x0000001011087836 */ /* 0x000fc60000000000 */
[----:B------:R-:W3:Y:S04]  /*bb40*/  SHFL.IDX PT, R4, R2, RZ, 0x181f ;  /* 0x00181fff02047589 */ /* 0x000ee800000e0000 */
[----:B------:R4:W-:Y:S01]  /*bb50*/  STL [R1+0x3c], R8 ;  /* 0x00003c0801007387 */ /* 0x0009e20000100800 */
[----:B--2---:R-:W-:-:S03]  /*bb60*/  IMAD R3, R7, R6, RZ ;  /* 0x0000000607037224 */ /* 0x004fc600078e02ff */
[----:B------:R-:W2:Y:S02]  /*bb70*/  SHFL.IDX PT, R6, R0, 0x1, 0x181f ;  /* 0x00381f0000067f89 */ /* 0x000ea400000e0000 */
[CC--:B------:R-:W-:Y:S02]  /*bb80*/  ISETP.GE.AND P1, PT, R17.reuse, R3.reuse, PT ;  /* 0x000000031100720c */ /* 0x0c0fe40003f26270 */
[----:B------:R-:W1:Y:S01]  /*bb90*/  SHFL.IDX PT, R7, R2, 0x1, 0x181f ;  /* 0x00381f0002077f89 */ /* 0x000e6200000e0000 */
[----:B------:R-:W-:Y:S01]  /*bba0*/  ISETP.GE.AND P2, PT, R8, R3, PT ;  /* 0x000000030800720c */ /* 0x000fe20003f46270 */
[----:B----4-:R-:W-:-:S05]  /*bbb0*/  VIADD R8, R17, 0x20 ;  /* 0x0000002011087836 */ /* 0x010fca0000000000 */
[----:B------:R-:W-:Y:S04]  /*bbc0*/  STL [R1+0x4c], R8 ;  /* 0x00004c0801007387 */ /* 0x000fe80000100800 */
[----:B0-----:R-:W-:-:S05]  /*bbd0*/  @!P1 LEA R5, P3, R10, R5, 0x1 ;  /* 0x000000050a059211 */ /* 0x001fca00078608ff */
[----:B---3--:R-:W-:-:S05]  /*bbe0*/  @!P1 IMAD.X R4, RZ, RZ, R4, P3 ;  /* 0x000000ffff049224 */ /* 0x008fca00018e0604 */
[----:B------:R-:W-:-:S04]  /*bbf0*/  @!P1 LOP3.LUT R5, R5, R4, RZ, 0x3c, !PT ;  /* 0x0000000405059212 */ /* 0x000fc800078e3cff */
[----:B------:R-:W-:-:S04]  /*bc00*/  @!P1 LOP3.LUT R4, R5, R4, RZ, 0x3c, !PT ;  /* 0x0000000405049212 */ /* 0x000fc800078e3cff */
[----:B------:R-:W-:-:S05]  /*bc10*/  @!P1 LOP3.LUT R5, R5, R4, RZ, 0x3c, !PT ;  /* 0x0000000405059212 */ /* 0x000fca00078e3cff */
[----:B-----5:R2:W-:Y:S02]  /*bc20*/  @!P1 LDGSTS.E.BYPASS.LTC128B.128 [R9+0x18400], desc[UR38][R4.64], !P0 ;  /* 0x1840000004099fae */ /* 0x0205e4000c101d66 */
[----:B--2---:R-:W-:Y:S02]  /*bc30*/  @!P2 LEA R5, P1, R10, R6, 0x1 ;  /* 0x000000060a05a211 */ /* 0x004fe400078208ff */
[----:B------:R-:W-:Y:S03]  /*bc40*/  SHFL.IDX PT, R6, R2, 0x2, 0x181f ;  /* 0x00581f0002067f89 */ /* 0x000fe600000e0000 */
[----:B-1----:R-:W-:Y:S01]  /*bc50*/  @!P2 IMAD.X R4, RZ, RZ, R7, P1 ;  /* 0x000000ffff04a224 */ /* 0x002fe200008e0607 */
[----:B------:R-:W-:Y:S01]  /*bc60*/  ISETP.GE.AND P1, PT, R8, R3, PT ;  /* 0x000000030800720c */ /* 0x000fe20003f26270 */
[----:B------:R-:W-:-:S03]  /*bc70*/  VIADD R7, R17, 0x30 ;  /* 0x0000003011077836 */ /* 0x000fc60000000000 */
[-C--:B------:R-:W-:Y:S02]  /*bc80*/  @!P2 LOP3.LUT R5, R5, R4.reuse, RZ, 0x3c, !PT ;  /* 0x000000040505a212 */ /* 0x080fe400078e3cff */
[----:B------:R-:W-:Y:S02]  /*bc90*/  STL [R1+0x54], R7 ;  /* 0x0000540701007387 */ /* 0x000fe40000100800 */
        /* <DEDUP_REMOVED lines=54> */
.L_x_10305:
        /* <DEDUP_REMOVED lines=12> */
.L_x_10180:
[----:B-1----:R-:W2:Y:S01]  /*c0c0*/  LDL R2, [R1+0x4] ;  /* 0x0000040001027983 */ /* 0x002ea20000100800 */
[----:B------:R-:W-:Y:S02]  /*c0d0*/  PLOP3.LUT P1, PT, P1, P0, PT, 0xa2, 0x0 ;  /* 0x000000000000781c */ /* 0x000fe40000f21472 */
[----:B--2---:R-:W-:-:S08]  /*c0e0*/  @P0 R2UR P1, UR4, R2 ;  /* 0x00000000020402ca */ /* 0x004fd00000020000 */
[----:B------:R-:W-:-:S05]  /*c0f0*/  @P0 PLOP3.LUT P0, PT, P1, PT, PT, 0x80, 0x0 ;  /* 0x000000000000081c */ /* 0x000fca0000f0f070 */
[----:B------:R-:W-:Y:S01]  /*c100*/  @!P1 SYNCS.ARRIVE.TRANS64.RED.A0T1 RZ, [UR4+0x32400], RZ ;  /* 0x032400ffffff99a7 */ /* 0x000fe20008200404 */
[----:B------:R-:W-:Y:S07]  /*c110*/  @!P1 ARRIVES.LDGSTSBAR.64.TRANSCNT [UR4+0x32400] ;  /* 0x03240000ff0099b0 */ /* 0x000fee0008000a84 */
[----:B------:R-:W-:Y:S05]  /*c120*/  @P0 BRA.U.ANY `(.L_x_10180) ;  /* 0xfffffffd00e40947 */ /* 0x000fea000393ffff */
[----:B------:R-:W-:Y:S01]  /*c130*/  NOP ;  /* 0x0000000000007918 */ /* 0x000fe20000000000 */
[----:B------:R-:W2:Y:S01]  /*c140*/  LDL.LU R0, [R1+0x40] ;  /* 0x0000400001007983 */ /* 0x000ea20000300800 */
[----:B------:R0:W-:Y:S01]  /*c150*/  SYNCS.ARRIVE.TRANS64.A1T0 RZ, [R2+URZ+0x32400], RZ ;  /* 0x032400ff02ff79a7 */ /* 0x0001e2000810003f */
[----:B------:R-:W-:Y:S02]  /*c160*/  ULDC.64 UR4, c[0x0][0x398] ;  /* 0x0000e60000047ab9 */ /* 0x000fe40000000a00 */
        /* <DEDUP_REMOVED lines=27> */
.L_x_10182:
[----:B------:R-:W-:Y:S05]  /*c320*/  BSYNC B6 ;  /* 0x0000000000067941 */ /* 0x000fea0003800000 */
.L_x_10181:
[----:B------:R-:W2:Y:S01]  /*c330*/  LDL.LU R6, [R1+0x28] ;  /* 0x0000280001067983 */ /* 0x000ea20000300800 */
[----:B------:R-:W-:Y:S01]  /*c340*/  ULDC.64 UR4, c[0x0][0x3d8] ;  /* 0x0000f60000047ab9 */ /* 0x000fe20000000a00 */
[----:B------:R-:W-:Y:S02]  /*c350*/  ULDC.64 UR6, c[0x0][0x390] ;  /* 0x0000e40000067ab9 */ /* 0x000fe40000000a00 */
[----:B0-----:R-:W2:Y:S04]  /*c360*/  LDL.LU.64 R2, [R1+0x40] ;  /* 0x0000400001027983 */ /* 0x001ea80000300a00 */
[----:B------:R-:W3:Y:S04]  /*c370*/  LDL.LU R0, [R1+0x50] ;  /* 0x0000500001007983 */ /* 0x000ee80000300800 */
[----:B------:R-:W4:Y:S04]  /*c380*/  LDL.LU R5, [R1+0x58] ;  /* 0x0000580001057983 */ /* 0x000f280000300800 */
[----:B------:R-:W4:Y:S04]  /*c390*/  LDL.LU R4, [R1+0x34] ;  /* 0x0000340001047983 */ /* 0x000f280000300800 */
[----:B------:R-:W4:Y:S01]  /*c3a0*/  LDL.LU R7, [R1+0x24] ;  /* 0x0000240001077983 */ /* 0x000f220000300800 */
[----:B-----5:R-:W0:Y:S01]  /*c3b0*/  S2R R8, SR_TID.X ;  /* 0x0000000000087919 */ /* 0x020e220000002100 */
[----:B--2---:R-:W-:-:S02]  /*c3c0*/  IMAD.MOV.U32 R3, RZ, RZ, R6 ;  /* 0x000000ffff037224 */ /* 0x004fc400078e0006 */
[----:B------:R-:W1:Y:S01]  /*c3d0*/  LDC R6, c[0x0][0x448] ;  /* 0x00011200ff067b82 */ /* 0x000e620000000800 */
[----:B---3--:R-:W-:Y:S02]  /*c3e0*/  IMAD R0, R0, UR4, RZ ;  /* 0x0000000400007c24 */ /* 0x008fe4000f8e02ff */
[----:B------:R-:W-:-:S04]  /*c3f0*/  IMAD.WIDE.U32 R2, R18, UR4, R2 ;  /* 0x0000000412027c25 */ /* 0x000fc8000f8e0002 */
[----:B------:R-:W-:Y:S01]  /*c400*/  IMAD R0, R18, UR5, R0 ;  /* 0x0000000512007c24 */ /* 0x000fe2000f8e0200 */
[----:B------:R-:W-:-:S03]  /*c410*/  ULDC.64 UR4, c[0x0][0x3e0] ;  /* 0x0000f80000047ab9 */ /* 0x000fc60000000a00 */
[----:B------:R-:W-:Y:S02]  /*c420*/  IMAD.IADD R3, R3, 0x1, R0 ;  /* 0x0000000103037824 */ /* 0x000fe400078e0200 */
[----:B----4-:R-:W-:Y:S01]  /*c430*/  IMAD R0, R5, UR4, RZ ;  /* 0x0000000405007c24 */ /* 0x010fe2000f8e02ff */
[----:B-1----:R-:W-:Y:S01]  /*c440*/  ISETP.NE.AND P0, PT, R6, 0x1, PT ;  /* 0x000000010600780c */ /* 0x002fe20003f05270 */
[----:B------:R-:W-:-:S04]  /*c450*/  IMAD.WIDE.U32 R2, R4, UR4, R2 ;  /* 0x0000000404027c25 */ /* 0x000fc8000f8e0002 */
[----:B------:R-:W-:Y:S01]  /*c460*/  IMAD R0, R4, UR5, R0 ;  /* 0x0000000504007c24 */ /* 0x000fe2000f8e0200 */
[----:B------:R-:W-:-:S07]  /*c470*/  ULDC.64 UR4, c[0x0][0x3d0] ;  /* 0x0000f40000047ab9 */ /* 0x000fce0000000a00 */
[----:B------:R-:W1:Y:S08]  /*c480*/  @P0 LDC R4, c[0x0][0x44c] ;  /* 0x00011300ff040b82 */ /* 0x000e700000000800 */
[----:B------:R-:W2:Y:S01]  /*c490*/  @P0 LDC R5, c[0x0][0x450] ;  /* 0x00011400ff050b82 */ /* 0x000ea20000000800 */
[----:B------:R-:W-:Y:S02]  /*c4a0*/  IMAD.IADD R3, R3, 0x1, R0 ;  /* 0x0000000103037824 */ /* 0x000fe400078e0200 */
[----:B------:R-:W-:-:S02]  /*c4b0*/  IMAD.MOV.U32 R0, RZ, RZ, R7 ;  /* 0x000000ffff007224 */ /* 0x000fc400078e0007 */
[----:B-1----:R-:W-:-:S05]  /*c4c0*/  @P0 IMAD.HI.U32 R4, R7, R4, RZ ;  /* 0x0000000407040227 */ /* 0x002fca00078e00ff */
[----:B--2---:R-:W-:-:S04]  /*c4d0*/  @P0 SHF.R.U32.HI R0, RZ, R5, R4 ;  /* 0x00000005ff000219 */ /* 0x004fc80000011604 */
[--C-:B------:R-:W-:Y:S01]  /*c4e0*/  SHF.R.S32.HI R5, RZ, 0x1f, R0.reuse ;  /* 0x0000001fff057819 */ /* 0x100fe20000011400 */
[----:B------:R-:W-:-:S04]  /*c4f0*/  IMAD.MOV R4, RZ, RZ, -R0 ;  /* 0x000000ffff047224 */ /* 0x000fc800078e0a00 */
[----:B------:R-:W-:Y:S02]  /*c500*/  IMAD R5, R5, UR4, RZ ;  /* 0x0000000405057c24 */ /* 0x000fe4000f8e02ff */
[----:B------:R-:W-:-:S04]  /*c510*/  IMAD.WIDE.U32 R2, R0, UR4, R2 ;  /* 0x0000000400027c25 */ /* 0x000fc8000f8e0002 */
[----:B------:R-:W-:Y:S02]  /*c520*/  IMAD R4, R6, R4, R7 ;  /* 0x0000000406047224 */ /* 0x000fe400078e0207 */
[----:B------:R-:W-:Y:S01]  /*c530*/  IMAD R0, R0, UR5, R5 ;  /* 0x0000000500007c24 */ /* 0x000fe2000f8e0205 */
[----:B------:R-:W-:Y:S01]  /*c540*/  ULDC.64 UR4, c[0x0][0x3c8] ;  /* 0x0000f20000047ab9 */ /* 0x000fe20000000a00 */
[C---:B0-----:R-:W-:Y:S02]  /*c550*/  IMAD.SHL.U32 R7, R8.reuse, 0x8, RZ ;  /* 0x0000000808077824 */ /* 0x041fe400078e00ff */
[----:B------:R-:W-:Y:S01]  /*c560*/  IMAD.IADD R3, R3, 0x1, R0 ;  /* 0x0000000103037824 */ /* 0x000fe200078e0200 */
[----:B------:R-:W-:Y:S01]  /*c570*/  SHF.R.S32.HI R0, RZ, 0x1f, R4 ;  /* 0x0000001fff007819 */ /* 0x000fe20000011404 */
[----:B------:R-:W-:-:S04]  /*c580*/  IMAD.SHL.U32 R8, R8, 0x8, RZ ;  /* 0x0000000808087824 */ /* 0x000fc800078e00ff */
[----:B------:R-:W-:Y:S01]  /*c590*/  IMAD R0, R0, UR4, RZ ;  /* 0x0000000400007c24 */ /* 0x000fe2000f8e02ff */
[----:B------:R-:W-:Y:S01]  /*c5a0*/  LOP3.LUT R8, R8, 0x38, RZ, 0xc0, !PT ;  /* 0x0000003808087812 */ /* 0x000fe200078ec0ff */
[----:B------:R-:W-:Y:S01]  /*c5b0*/  IMAD.WIDE.U32 R2, R4, UR4, R2 ;  /* 0x0000000404027c25 */ /* 0x000fe2000f8e0002 */
[----:B------:R-:W-:Y:S01]  /*c5c0*/  LOP3.LUT R7, R7, 0x38, RZ, 0xc0, !PT ;  /* 0x0000003807077812 */ /* 0x000fe200078ec0ff */
[----:B------:R-:W-:Y:S01]  /*c5d0*/  ULDC UR4, c[0x0][0x3b8] ;  /* 0x0000ee0000047ab9 */ /* 0x000fe20000000800 */
[----:B------:R-:W-:Y:S01]  /*c5e0*/  LOP3.LUT R10, R8, 0x40, RZ, 0xfc, !PT ;  /* 0x00000040080a7812 */ /* 0x000fe200078efcff */
[----:B------:R-:W-:Y:S01]  /*c5f0*/  IMAD R0, R4, UR5, R0 ;  /* 0x0000000504007c24 */ /* 0x000fe2000f8e0200 */
[C---:B------:R-:W-:Y:S02]  /*c600*/  LOP3.LUT R9, R8.reuse, 0x80, RZ, 0xfc, !PT ;  /* 0x0000008008097812 */ /* 0x040fe400078efcff */
[----:B------:R-:W-:Y:S01]  /*c610*/  LOP3.LUT R8, R8, 0xc0, RZ, 0xfc, !PT ;  /* 0x000000c008087812 */ /* 0x000fe200078efcff */
[----:B------:R-:W-:Y:S01]  /*c620*/  IMAD.IADD R0, R3, 0x1, R0 ;  /* 0x0000000103007824 */ /* 0x000fe200078e0200 */
[----:B------:R-:W-:-:S02]  /*c630*/  LEA R4, P4, R2, UR6, 0x1 ;  /* 0x0000000602047c11 */ /* 0x000fc4000f8808ff */
[----:B------:R-:W-:Y:S02]  /*c640*/  ISETP.GE.AND P3, PT, R7, UR4, PT ;  /* 0x0000000407007c0c */ /* 0x000fe4000bf66270 */
[----:B------:R-:W-:Y:S02]  /*c650*/  ISETP.GE.AND P2, PT, R10, UR4, PT ;  /* 0x000000040a007c0c */ /* 0x000fe4000bf46270 */
[----:B------:R-:W-:Y:S02]  /*c660*/  ISETP.GE.AND P1, PT, R9, UR4, PT ;  /* 0x0000000409007c0c */ /* 0x000fe4000bf26270 */
[----:B------:R-:W-:Y:S01]  /*c670*/  ISETP.GE.AND P0, PT, R8, UR4, PT ;  /* 0x0000000408007c0c */ /* 0x000fe2000bf06270 */
[----:B------:R-:W-:Y:S01]  /*c680*/  UMOV UR4, 0xffffffff ;  /* 0xffffffff00047882 */ /* 0x000fe20000000000 */
[----:B------:R-:W-:Y:S02]  /*c690*/  LEA.HI.X R0, R2, UR7, R0, 0x1, P4 ;  /* 0x0000000702007c11 */ /* 0x000fe4000a0f0c00 */
[----:B------:R-:W-:Y:S09]  /*c6a0*/  BRA.DIV UR4, `(.L_x_10183) ;  /* 0x0000004e04487947 */ /* 0x000ff2000b800000 */
[----:B------:R-:W2:Y:S04]  /*c6b0*/  LDL.LU R9, [R1+0x38] ;  /* 0x0000380001097983 */ /* 0x000ea80000300800 */
[----:B------:R-:W3:Y:S04]  /*c6c0*/  LDL.LU R3, [R1+0x3c] ;  /* 0x00003c0001037983 */ /* 0x000ee80000300800 */
[----:B------:R-:W4:Y:S04]  /*c6d0*/  LDL.LU R10, [R1+0x4c] ;  /* 0x00004c00010a7983 */ /* 0x000f280000300800 */
[----:B------:R-:W5:Y:S04]  /*c6e0*/  LDL R8, [R1+0x10] ;  /* 0x0000100001087983 */ /* 0x000f680000100800 */
[----:B------:R-:W-:Y:S01]  /*c6f0*/  SHFL.IDX PT, R2, R0, RZ, 0x181f ;  /* 0x00181fff00027589 */ /* 0x000fe200000e0000 */
[----:B--2---:R-:W-:-:S03]  /*c700*/  IMAD R5, R9, R6, RZ ;  /* 0x0000000609057224 */ /* 0x004fc600078e02ff */
[----:B------:R-:W2:Y:S02]  /*c710*/  LDL.LU R9, [R1+0x54] ;  /* 0x0000540001097983 */ /* 0x000ea40000300800 */
[-C--:B---3--:R-:W-:Y:S02]  /*c720*/  ISETP.GE.AND P4, PT, R3, R5.reuse, PT ;  /* 0x000000050300720c */ /* 0x088fe40003f86270 */
[----:B------:R-:W3:Y:S01]  /*c730*/  LDL.LU R11, [R1+0x5c] ;  /* 0x00005c00010b7983 */ /* 0x000ee20000300800 */
[----:B------:R-:W-:-:S03]  /*c740*/  ISETP.GE.AND P5, PT, R17, R5, PT ;  /* 0x000000051100720c */ /* 0x000fc60003fa6270 */
[----:B------:R-:W0:Y:S10]  /*c750*/  SHFL.IDX PT, R3, R4, RZ, 0x181f ;  /* 0x00181fff04037589 */ /* 0x000e3400000e0000 */
[----:B0-----:R-:W-:-:S05]  /*c760*/  @!P5 LEA R3, P6, R7, R3, 0x1 ;  /* 0x000000030703d211 */ /* 0x001fca00078c08ff */
[----:B------:R-:W-:-:S05]  /*c770*/  @!P5 IMAD.X R2, RZ, RZ, R2, P6 ;  /* 0x000000ffff02d224 */ /* 0x000fca00030e0602 */
[----:B------:R-:W-:-:S04]  /*c780*/  @!P5 LOP3.LUT R3, R3, R2, RZ, 0x3c, !PT ;  /* 0x000000020303d212 */ /* 0x000fc800078e3cff */
[----:B------:R-:W-:-:S04]  /*c790*/  @!P5 LOP3.LUT R2, R3, R2, RZ, 0x3c, !PT ;  /* 0x000000020302d212 */ /* 0x000fc800078e3cff */
[----:B------:R-:W-:-:S05]  /*c7a0*/  @!P5 LOP3.LUT R3, R3, R2, RZ, 0x3c, !PT ;  /* 0x000000020303d212 */ /* 0x000fca00078e3cff */
[----:B------:R-:W-:Y:S01]  /*c7b0*/  @!PT LDS RZ, [RZ] ;  /* 0x00000000fffff984 */ /* 0x000fe20000000800 */
[----:B-----5:R-:W-:Y:S04]  /*c7c0*/  @!P5 LDGSTS.E.BYPASS.LTC128B.128 [R8+0x22400], desc[UR38][R2.64], !P3 ;  /* 0x224000000208dfae */ /* 0x020fe8000d901d66 */
[----:B------:R-:W-:Y:S04]  /*c7d0*/  @!P5 LDGSTS.E.BYPASS.LTC128B.128 [R8+0x26400], desc[UR38][R2.64+0x80], !P2 ;  /* 0x264000800208dfae */ /* 0x000fe8000d101d66 */
[----:B------:R-:W-:Y:S04]  /*c7e0*/  @!P5 LDGSTS.E.BYPASS.LTC128B.128 [R8+0x2a400], desc[UR38][R2.64+0x100], !P1 ;  /* 0x2a4001000208dfae */ /* 0x000fe8000c901d66 */
[----:B------:R0:W-:Y:S04]  /*c7f0*/  @!P5 LDGSTS.E.BYPASS.LTC128B.128 [R8+0x2e400], desc[UR38][R2.64+0x180], !P0 ;  /* 0x2e4001800208dfae */ /* 0x0001e8000c101d66 */
        /* <DEDUP_REMOVED lines=10> */
[----:B0-----:R-:W0:Y:S04]  /*c8a0*/  SHFL.IDX PT, R2, R4, 0x2, 0x181f ;  /* 0x00581f0004027f89 */ /* 0x001e2800000e0000 */
[----:B------:R-:W1:Y:S02]  /*c8b0*/  SHFL.IDX PT, R6, R0, 0x2, 0x181f ;  /* 0x00581f0000067f89 */ /* 0x000e6400000e0000 */
[----:B0-----:R-:W-:-:S05]  /*c8c0*/  @!P4 LEA R2, P6, R7, R2, 0x1 ;  /* 0x000000020702c211 */ /* 0x001fca00078c08ff */
[----:B-1----:R-:W-:-:S05]  /*c8d0*/  @!P4 IMAD.X R3, RZ, RZ, R6, P6 ;  /* 0x000000ffff03c224 */ /* 0x002fca00030e0606 */
        /* <DEDUP_REMOVED lines=9> */
[----:B-1----:R-:W-:-:S05]  /*c970*/  @!P4 IMAD.X R3, RZ, RZ, R6, P6 ;  /* 0x000000ffff03c224 */ /* 0x002fca00030e0606 */
[----:B------:R-:W-:Y:S04]  /*c980*/  @!P4 LDGSTS.E.BYPASS.LTC128B.128 [R8+0x23c00], desc[UR38][R2.64], !P3 ;  /* 0x23c000000208cfae */ /* 0x000fe8000d901d66 */
[----:B------:R-:W-:Y:S04]  /*c990*/  @!P4 LDGSTS.E.BYPASS.LTC128B.128 [R8+0x27c00], desc[UR38][R2.64+0x80], !P2 ;  /* 0x27c000800208cfae */ /* 0x000fe8000d101d66 */
[----:B------:R-:W-:Y:S04]  /*c9a0*/  @!P4 LDGSTS.E.BYPASS.LTC128B.128 [R8+0x2bc00], desc[UR38][R2.64+0x100], !P1 ;  /* 0x2bc001000208cfae */ /* 0x000fe8000c901d66 */
[----:B------:R0:W-:Y:S04]  /*c9b0*/  @!P4 LDGSTS.E.BYPASS.LTC128B.128 [R8+0x2fc00], desc[UR38][R2.64+0x180], !P0 ;  /* 0x2fc001800208cfae */ /* 0x0001e8000c101d66 */
[----:B------:R-:W-:Y:S04]  /*c9c0*/  SHFL.IDX PT, R6, R0, 0x4, 0x181f ;  /* 0x00981f0000067f89 */ /* 0x000fe800000e0000 */
[----:B0-----:R-:W0:Y:S01]  /*c9d0*/  SHFL.IDX PT, R2, R4, 0x4, 0x181f ;  /* 0x00981f0004027f89 */ /* 0x001e2200000e0000 */
[----:B---3--:R-:W-:-:S13]  /*c9e0*/  ISETP.GE.AND P4, PT, R11, R5, PT ;  /* 0x000000050b00720c */ /* 0x008fda0003f86270 */
[----:B0-----:R-:W-:-:S05]  /*c9f0*/  @!P4 LEA R2, P6, R7, R2, 0x1 ;  /* 0x000000020702c211 */ /* 0x001fca00078c08ff */
[----:B------:R-:W-:-:S05]  /*ca00*/  @!P4 IMAD.X R3, RZ, RZ, R6, P6 ;  /* 0x000000ffff03c224 */ /* 0x000fca00030e0606 */
[----:B------:R-:W-:Y:S04]  /*ca10*/  @!P4 LDGSTS.E.BYPASS.LTC128B.128 [R8+0x24400], desc[UR38][R2.64], !P3 ;  /* 0x244000000208cfae */ /* 0x000fe8000d901d66 */
[----:B------:R-:W-:Y:S04]  /*ca20*/  @!P4 LDGSTS.E.BYPASS.LTC128B.128 [R8+0x28400], desc[UR38][R2.64+0x80], !P2 ;  /* 0x284000800208cfae */ /* 0x000fe8000d101d66 */
[----:B------:R-:W-:Y:S04]  /*ca30*/  @!P4 LDGSTS.E.BYPASS.LTC128B.128 [R8+0x2c400], desc[UR38][R2.64+0x100], !P1 ;  /* 0x2c4001000208cfae */ /* 0x000fe8000c901d66 */
[----:B------:R0:W-:Y:S04]  /*ca40*/  @!P4 LDGSTS.E.BYPASS.LTC128B.128 [R8+0x30400], desc[UR38][R2.64+0x180], !P0 ;  /* 0x304001800208cfae */ /* 0x0001e8000c101d66 */
[----:B------:R-:W-:Y:S04]  /*ca50*/  SHFL.IDX PT, R6, R0, 0x5, 0x181f ;  /* 0x00b81f0000067f89 */ /* 0x000fe800000e0000 */
[----:B0-----:R-:W0:Y:S01]  /*ca60*/  SHFL.IDX PT, R2, R4, 0x5, 0x181f ;  /* 0x00b81f0004027f89 */ /* 0x001e2200000e0000 */
[----:B----4-:R-:W-:-:S13]  /*ca70*/  ISETP.GE.AND P4, PT, R10, R5, PT ;  /* 0x000000050a00720c */ /* 0x010fda0003f86270 */
        /* <DEDUP_REMOVED lines=8> */
[----:B--2---:R-:W-:-:S13]  /*cb00*/  ISETP.GE.AND P4, PT, R9, R5, PT ;  /* 0x000000050900720c */ /* 0x004fda0003f86270 */
[----:B0-----:R-:W-:-:S05]  /*cb10*/  @!P4 LEA R2, P5, R7, R2, 0x1 ;  /* 0x000000020702c211 */ /* 0x001fca00078a08ff */
[----:B------:R-:W-:-:S05]  /*cb20*/  @!P4 IMAD.X R3, RZ, RZ, R6, P5 ;  /* 0x000000ffff03c224 */ /* 0x000fca00028e0606 */
[----:B------:R-:W-:Y:S04]  /*cb30*/  @!P4 LDGSTS.E.BYPASS.LTC128B.128 [R8+0x25400], desc[UR38][R2.64], !P3 ;  /* 0x254000000208cfae */ /* 0x000fe8000d901d66 */
[----:B------:R-:W-:Y:S04]  /*cb40*/  @!P4 LDGSTS.E.BYPASS.LTC128B.128 [R8+0x29400], desc[UR38][R2.64+0x80], !P2 ;  /* 0x294000800208cfae */ /* 0x000fe8000d101d66 */
[----:B------:R-:W-:Y:S04]  /*cb50*/  @!P4 LDGSTS.E.BYPASS.LTC128B.128 [R8+0x2d400], desc[UR38][R2.64+0x100], !P1 ;  /* 0x2d4001000208cfae */ /* 0x000fe8000c901d66 */
[----:B------:R0:W-:Y:S04]  /*cb60*/  @!P4 LDGSTS.E.BYPASS.LTC128B.128 [R8+0x31400], desc[UR38][R2.64+0x180], !P0 ;  /* 0x314001800208cfae */ /* 0x0001e8000c101d66 */
[----:B------:R1:W2:Y:S04]  /*cb70*/  SHFL.IDX PT, R6, R0, 0x7, 0x181f ;  /* 0x00f81f0000067f89 */ /* 0x0002a800000e0000 */
[----:B0-----:R1:W0:Y:S02]  /*cb80*/  SHFL.IDX PT, R2, R4, 0x7, 0x181f ;  /* 0x00f81f0004027f89 */ /* 0x00122400000e0000 */
.L_x_10323:
[----:B-1----:R-:W3:Y:S01]  /*cb90*/  LDL.LU R0, [R1+0x68] ;  /* 0x0000680001007983 */ /* 0x002ee20000300800 */
[----:B------:R-:W-:Y:S01]  /*cba0*/  BSSY B0, `(.L_x_10184) ;  /* 0x000000d000007945 */ /* 0x000fe20003800000 */
[----:B---3--:R-:W-:-:S13]  /*cbb0*/  ISETP.GE.AND P4, PT, R0, R5, PT ;  /* 0x000000050000720c */ /* 0x008fda0003f86270 */
        /* <DEDUP_REMOVED lines=9> */
[----:B------:R1:W-:Y:S04]  /*cc50*/  LDGSTS.E.BYPASS.LTC128B.128 [R0+0x2dc00], desc[UR38][R2.64+0x100], !P1 ;  /* 0x2dc0010002007fae */ /* 0x0003e8000c901d66 */
[----:B------:R1:W-:Y:S02]  /*cc60*/  LDGSTS.E.BYPASS.LTC128B.128 [R0+0x31c00], desc[UR38][R2.64+0x180], !P0 ;  /* 0x31c0018002007fae */ /* 0x0003e4000c101d66 */
.L_x_10185:
[----:B------:R-:W-:Y:S05]  /*cc70*/  BSYNC B0 ;  /* 0x0000000000007941 */ /* 0x000fea0003800000 */
.L_x_10184:
[----:B------:R3:W5:Y:S01]  /*cc80*/  LDL R7, [R1+0x4] ;  /* 0x0000040001077983 */ /* 0x0007620000100800 */
[----:B------:R-:W-:Y:S01]  /*cc90*/  PLOP3.LUT P0, PT, PT, PT, PT, 0x80, 0x0 ;  /* 0x000000000000781c */ /* 0x000fe20003f0f070 */
[----:B------:R-:W-:-:S12]  /*cca0*/  NOP ;  /* 0x0000000000007918 */ /* 0x000fd80000000000 */
.L_x_10186:
        /* <DEDUP_REMOVED lines=19> */
.L_x_10324:
[----:B------:R-:W-:Y:S05]  /*cde0*/  BSYNC B0 ;  /* 0x0000000000007941 */ /* 0x000fea0003800000 */
.L_x_10187:
[----:B0-----:R-:W4:Y:S01]  /*cdf0*/  LDL R2, [R1+0x14] ;  /* 0x0000140001027983 */ /* 0x001f220000100800 */
[----:B------:R-:W-:Y:S01]  /*ce00*/  BSSY B0, `(.L_x_10189) ;  /* 0x0000063000007945 */ /* 0x000fe20003800000 */
[----:B----4-:R-:W-:-:S13]  /*ce10*/  LOP3.LUT P0, RZ, R2, 0x1, RZ, 0xc0, !PT ;  /* 0x0000000102ff7812 */ /* 0x010fda000780c0ff */
[----:B------:R-:W-:Y:S05]  /*ce20*/  @!P0 BRA `(.L_x_10190) ;  /* 0x0000000400808947 */ /* 0x000fea0003800000 */
[----:B------:R-:W4:Y:S04]  /*ce30*/  LDL R2, [R1+0x4] ;  /* 0x0000040001027983 */ /* 0x000f280000100800 */
[----:B------:R-:W2:Y:S01]  /*ce40*/  LDL R4, [R1+0x18] ;  /* 0x0000180001047983 */ /* 0x000ea20000100800 */
[----:B------:R-:W0:Y:S01]  /*ce50*/  S2R R3, SR_TID.X ;  /* 0x0000000000037919 */ /* 0x000e220000002100 */
[----:B----4-:R-:W-:Y:S02]  /*ce60*/  IMAD.MOV.U32 R5, RZ, RZ, R2 ;  /* 0x000000ffff057224 */ /* 0x010fe400078e0002 */
[----:B------:R-:W4:Y:S01]  /*ce70*/  LDL R2, [R1+0x8] ;  /* 0x0000080001027983 */ /* 0x000f220000100800 */
[----:B--2---:R-:W-:Y:S01]  /*ce80*/  SHF.L.U32 R0, R4, 0x1f, RZ ;  /* 0x0000001f04007819 */ /* 0x004fe200000006ff */
[----:B------:R-:W-:Y:S01]  /*ce90*/  BSSY B1, `(.L_x_10191) ;  /* 0x0000006000017945 */ /* 0x000fe20003800000 */
[----:B0-----:R-:W-:-:S04]  /*cea0*/  LOP3.LUT R3, R3, 0x7f, RZ, 0xc0, !PT ;  /* 0x0000007f03037812 */ /* 0x001fc800078ec0ff */
[----:B------:R-:W-:Y:S01]  /*ceb0*/  ISETP.NE.AND P1, PT, R3, RZ, PT ;  /* 0x000000ff0300720c */ /* 0x000fe20003f25270 */
[----:B----4-:R-:W-:-:S04]  /*cec0*/  IMAD R2, R2, 0x8, R5 ;  /* 0x0000000802027824 */ /* 0x010fc800078e0205 */
[----:B------:R-:W0:Y:S02]  /*ced0*/  SYNCS.PHASECHK.TRANS64.TRYWAIT P0, [R2+URZ+0x32460], R0 ;  /* 0x03246000020075a7 */ /* 0x000e24000800017f */
[----:B0-----:R-:W-:Y:S06]  /*cee0*/  @!P0 BRA `(.L_x_10192) ;  /* 0x0000005000a08947 */ /* 0x001fec0003800000 */
.L_x_10325:
[----:B------:R-:W-:Y:S05]  /*cef0*/  BSYNC B1 ;  /* 0x0000000000017941 */ /* 0x000fea0003800000 */
.L_x_10191:
        /* <DEDUP_REMOVED lines=9> */
.L_x_10194:
[----:B------:R-:W-:Y:S05]  /*cf90*/  BSYNC B1 ;  /* 0x0000000000017941 */ /* 0x000fea0003800000 */
.L_x_10193:
[----:B------:R-:W2:Y:S04]  /*cfa0*/  LDL R5, [R1+0x4] ;  /* 0x0000040001057983 */ /* 0x000ea80000100800 */
[----:B------:R-:W2:Y:S04]  /*cfb0*/  LDL R3, [R1+0x8] ;  /* 0x0000080001037983 */ /* 0x000ea80000100800 */
        /* <DEDUP_REMOVED lines=10> */
[----:B----4-:R-:W-:Y:S02]  /*d060*/  IMAD R0, R0, 0x60, R4 ;  /* 0x0000006000007824 */ /* 0x010fe400078e0204 */
[----:B------:R-:W-:-:S07]  /*d070*/  VIADD R4, R3, 0x400 ;  /* 0x0000040003047836 */ /* 0x000fce0000000000 */
.L_x_10195:
        /* <DEDUP_REMOVED lines=16> */
.L_x_10196:
        /* <DEDUP_REMOVED lines=16> */
.L_x_10197:
        /* <DEDUP_REMOVED lines=16> */
.L_x_10198:
        /* <DEDUP_REMOVED lines=11> */
.L_x_10190:
[----:B------:R-:W-:Y:S05]  /*d430*/  BSYNC B0 ;  /* 0x0000000000007941 */ /* 0x000fea0003800000 */
.L_x_10189:
[----:B------:R-:W4:Y:S01]  /*d440*/  LDL.LU R4, [R1+0x48] ;  /* 0x0000480001047983 */ /* 0x000f220000300800 */
[----:B------:R-:W-:Y:S01]  /*d450*/  BSSY B0, `(.L_x_10199) ;  /* 0x000020f000007945 */ /* 0x000fe20003800000 */
[----:B----4-:R-:W-:-:S13]  /*d460*/  ISETP.GE.AND P0, PT, R4, 0x61, PT ;  /* 0x000000610400780c */ /* 0x010fda0003f06270 */
        /* <DEDUP_REMOVED lines=12> */
[----:B------:R-:W4:Y:S04]  /*d530*/  LDL.LU R4, [R1+0x8] ;  /* 0x0000080001047983 */ /* 0x000f280000300800 */
[----:B-----5:R-:W3:Y:S01]  /*d540*/  LDL.LU R7, [R1+0x18] ;  /* 0x0000180001077983 */ /* 0x020ee20000300800 */
[----:B------:R-:W-:Y:S01]  /*d550*/  BSSY B1, `(.L_x_10203) ;  /* 0x00000a5000017945 */ /* 0x000fe20003800000 */
[----:B--2---:R-:W-:Y:S01]  /*d560*/  LOP3.LUT P2, RZ, R5, 0x1, RZ, 0xc0, !PT ;  /* 0x0000000105ff7812 */ /* 0x004fe2000784c0ff */
[----:B----4-:R-:W-:-:S05]  /*d570*/  VIADD R2, R4, 0x1 ;  /* 0x0000000104027836 */ /* 0x010fca0000000000 */
[----:B------:R-:W-:-:S04]  /*d580*/  ISETP.NE.AND P0, PT, R2, 0x2, PT ;  /* 0x000000020200780c */ /* 0x000fc80003f05270 */
[----:B------:R-:W-:Y:S02]  /*d590*/  SEL R3, RZ, 0x1, P0 ;  /* 0x00000001ff037807 */ /* 0x000fe40000000000 */
[----:B------:R-:W-:Y:S02]  /*d5a0*/  SEL R8, R2, RZ, P0 ;  /* 0x000000ff02087207 */ /* 0x000fe40000000000 */
[----:B---3--:R-:W-:-:S05]  /*d5b0*/  LOP3.LUT R7, R7, R3, RZ, 0x3c, !PT ;  /* 0x0000000307077212 */ /* 0x008fca00078e3cff */
        /* <DEDUP_REMOVED lines=27> */
.L_x_10205:
        /* <DEDUP_REMOVED lines=9> */
.L_x_10326:
[----:B------:R-:W-:Y:S05]  /*d800*/  BSYNC B3 ;  /* 0x0000000000037941 */ /* 0x000fea0003800000 */
.L_x_10206:
        /* <DEDUP_REMOVED lines=9> */
.L_x_10209:
[----:B------:R-:W-:Y:S05]  /*d8a0*/  BSYNC B3 ;  /* 0x0000000000037941 */ /* 0x000fea0003800000 */
.L_x_10208:
        /* <DEDUP_REMOVED lines=14> */
.L_x_10210:
        /* <DEDUP_REMOVED lines=14> */
.L_x_10327:
[----:B------:R-:W-:Y:S05]  /*da70*/  BSYNC B3 ;  /* 0x0000000000037941 */ /* 0x000fea0003800000 */
.L_x_10211:
        /* <DEDUP_REMOVED lines=11> */
.L_x_10214:
[----:B------:R-:W-:Y:S05]  /*db30*/  BSYNC B3 ;  /* 0x0000000000037941 */ /* 0x000fea0003800000 */
.L_x_10213:
        /* <DEDUP_REMOVED lines=11> */
.L_x_10215:
        /* <DEDUP_REMOVED lines=16> */
.L_x_10216:
        /* <DEDUP_REMOVED lines=16> */
.L_x_10217:
        /* <DEDUP_REMOVED lines=16> */
.L_x_10218:
        /* <DEDUP_REMOVED lines=11> */
.L_x_10204:
[----:B------:R-:W-:Y:S05]  /*dfa0*/  BSYNC B1 ;  /* 0x0000000000017941 */ /* 0x000fea0003800000 */
.L_x_10203:
[----:B------:R-:W2:Y:S02]  /*dfb0*/  LDL.LU R4, [R1+0x30] ;  /* 0x0000300001047983 */ /* 0x000ea40000300800 */
[----:B--2---:R-:W-:-:S07]  /*dfc0*/  VIADD R0, R4, 0xfffffffd ;  /* 0xfffffffd04007836 */ /* 0x004fce0000000000 */
.L_x_10202:
[----:B------:R-:W-:Y:S05]  /*dfd0*/  BSYNC B2 ;  /* 0x0000000000027941 */ /* 0x000fea0003800000 */
.L_x_10201:
[----:B------:R-:W2:Y:S01]  /*dfe0*/  LDL.LU R2, [R1+0x2c] ;  /* 0x00002c0001027983 */ /* 0x000ea20000300800 */
[----:B------:R-:W-:-:S05]  /*dff0*/  IMAD.MOV R6, RZ, RZ, -R6 ;  /* 0x000000ffff067224 */ /* 0x000fca00078e0a06 */
[----:B--2---:R-:W-:-:S13]  /*e000*/  ISETP.NE.AND P0, PT, R2, R6, PT ;  /* 0x000000060200720c */ /* 0x004fda0003f05270 */
[----:B------:R-:W-:Y:S05]  /*e010*/  @!P0 BRA `(.L_x_10200) ;  /* 0x0000001400488947 */ /* 0x000fea0003800000 */
.L_x_10251:
[----:B------:R-:W2:Y:S04]  /*e020*/  LDL R4, [R1+0x14] ;  /* 0x0000140001047983 */ /* 0x000ea80000100800 */
[----:B0-----:R-:W0:Y:S04]  /*e030*/  LDL.LU R3, [R1+0x8] ;  /* 0x0000080001037983 */ /* 0x001e280000300800 */
[----:B------:R-:W4:Y:S01]  /*e040*/  LDL.LU R2, [R1+0x18] ;  /* 0x0000180001027983 */ /* 0x000f220000300800 */
[----:B------:R-:W-:Y:S05]  /*e050*/  YIELD ;  /* 0x0000000000007946 */ /* 0x000fea0003800000 */
[----:B------:R-:W-:Y:S01]  /*e060*/  BSSY B1, `(.L_x_10219) ;  /* 0x00000a2000017945 */ /* 0x000fe20003800000 */
[----:B--2---:R-:W-:Y:S01]  /*e070*/  LOP3.LUT P1, RZ, R4, 0x1, RZ, 0xc0, !PT ;  /* 0x0000000104ff7812 */ /* 0x004fe2000782c0ff */
[----:B0----5:R-:W-:-:S05]  /*e080*/  VIADD R7, R3, 0x1 ;  /* 0x0000000103077836 */ /* 0x021fca0000000000 */
        /* <DEDUP_REMOVED lines=28> */
[----:B------:R-:W2:Y:S04]  /*e250*/  LDG.E R2, desc[UR38][R4.64] ;  /* 0x0000002604027981 */ /* 0x000ea8000c1e1900 */
[----:B--2---:R0:W-:Y:S02]  /*e260*/  STL [R1], R2 ;  /* 0x0000000201007387 */ /* 0x0041e40000100800 */
.L_x_10221:
        /* <DEDUP_REMOVED lines=9> */
.L_x_10328:
[----:B------:R-:W-:Y:S05]  /*e300*/  BSYNC B2 ;  /* 0x0000000000027941 */ /* 0x000fea0003800000 */
.L_x_10222:
        /* <DEDUP_REMOVED lines=9> */
.L_x_10225:
[----:B------:R-:W-:Y:S05]  /*e3a0*/  BSYNC B2 ;  /* 0x0000000000027941 */ /* 0x000fea0003800000 */
.L_x_10224:
[----:B------:R-:W2:Y:S04]  /*e3b0*/  LDL R3, [R1+0x4] ;  /* 0x0000040001037983 */ /* 0x000ea80000100800 */
        /* <DEDUP_REMOVED lines=9> */
[----:B----4-:R-:W-:Y:S02]  /*e450*/  IMAD R8, R8, 0x60, R5 ;  /* 0x0000006008087824 */ /* 0x010fe400078e0205 */
[----:B------:R-:W-:Y:S02]  /*e460*/  VIADD R3, R3, 0x1c400 ;  /* 0x0001c40003037836 */ /* 0x000fe40000000000 */
[----:B------:R-:W-:-:S07]  /*e470*/  VIADD R5, R4, 0x32430 ;  /* 0x0003243004057836 */ /* 0x000fce0000000000 */
.L_x_10226:
        /* <DEDUP_REMOVED lines=14> */
.L_x_10329:
[----:B------:R-:W-:Y:S05]  /*e560*/  BSYNC B2 ;  /* 0x0000000000027941 */ /* 0x000fea0003800000 */
.L_x_10227:
        /* <DEDUP_REMOVED lines=11> */
.L_x_10230:
[----:B------:R-:W-:Y:S05]  /*e620*/  BSYNC B2 ;  /* 0x0000000000027941 */ /* 0x000fea0003800000 */
.L_x_10229:
        /* <DEDUP_REMOVED lines=10> */
.L_x_10231:
        /* <DEDUP_REMOVED lines=16> */
.L_x_10232:
        /* <DEDUP_REMOVED lines=16> */
.L_x_10233:
        /* <DEDUP_REMOVED lines=16> */
.L_x_10234:
        /* <DEDUP_REMOVED lines=11> */
.L_x_10220:
[----:B------:R-:W-:Y:S05]  /*ea80*/  BSYNC B1 ;  /* 0x0000000000017941 */ /* 0x000fea0003800000 */
.L_x_10219:
        /* <DEDUP_REMOVED lines=36> */
.L_x_10237:
        /* <DEDUP_REMOVED lines=9> */
.L_x_10330:
[----:B------:R-:W-:Y:S05]  /*ed60*/  BSYNC B2 ;  /* 0x0000000000027941 */ /* 0x000fea0003800000 */
.L_x_10238:
        /* <DEDUP_REMOVED lines=9> */
.L_x_10241:
[----:B------:R-:W-:Y:S05]  /*ee00*/  BSYNC B2 ;  /* 0x0000000000027941 */ /* 0x000fea0003800000 */
.L_x_10240:
[----:B0-----:R-:W2:Y:S04]  /*ee10*/  LDL R8, [R1+0x4] ;  /* 0x0000040001087983 */ /* 0x001ea80000100800 */
        /* <DEDUP_REMOVED lines=13> */
.L_x_10242:
        /* <DEDUP_REMOVED lines=14> */
.L_x_10331:
[----:B------:R-:W-:Y:S05]  /*efd0*/  BSYNC B2 ;  /* 0x0000000000027941 */ /* 0x000fea0003800000 */
.L_x_10243:
        /* <DEDUP_REMOVED lines=11> */
.L_x_10246:
[----:B------:R-:W-:Y:S05]  /*f090*/  BSYNC B2 ;  /* 0x0000000000027941 */ /* 0x000fea0003800000 */
.L_x_10245:
        /* <DEDUP_REMOVED lines=11> */
.L_x_10247:
        /* <DEDUP_REMOVED lines=16> */
.L_x_10248:
        /* <DEDUP_REMOVED lines=16> */
.L_x_10249:
        /* <DEDUP_REMOVED lines=16> */
.L_x_10250:
        /* <DEDUP_REMOVED lines=11> */
.L_x_10236:
[----:B------:R-:W-:Y:S05]  /*f500*/  BSYNC B1 ;  /* 0x0000000000017941 */ /* 0x000fea0003800000 */
.L_x_10235:
[C---:B------:R-:W-:Y:S01]  /*f510*/  ISETP.GT.AND P0, PT, R0.reuse, 0x1, PT ;  /* 0x000000010000780c */ /* 0x040fe20003f04270 */
[----:B------:R-:W-:-:S12]  /*f520*/  VIADD R0, R0, 0xfffffffe ;  /* 0xfffffffe00007836 */ /* 0x000fd80000000000 */
[----:B------:R-:W-:Y:S05]  /*f530*/  @P0 BRA `(.L_x_10251) ;  /* 0xffffffe800b80947 */ /* 0x000fea000383ffff */
.L_x_10200:
[----:B------:R-:W-:Y:S05]  /*f540*/  BSYNC B0 ;  /* 0x0000000000007941 */ /* 0x000fea0003800000 */
.L_x_10199:
[----:B------:R-:W4:Y:S04]  /*f550*/  LDL.LU R4, [R1+0x8] ;  /* 0x0000080001047983 */ /* 0x000f280000300800 */
[----:B------:R-:W2:Y:S01]  /*f560*/  LDL.LU R3, [R1+0x18] ;  /* 0x0000180001037983 */ /* 0x000ea20000300800 */
[----:B------:R-:W1:Y:S01]  /*f570*/  S2R R2, SR_TID.X ;  /* 0x0000000000027919 */ /* 0x000e620000002100 */
[----:B------:R-:W-:Y:S01]  /*f580*/  BSSY B0, `(.L_x_10252) ;  /* 0x0000015000007945 */ /* 0x000fe20003800000 */
[----:B-1----:R-:W-:-:S04]  /*f590*/  LOP3.LUT R2, R2, 0x7f, RZ, 0xc0, !PT ;  /* 0x0000007f02027812 */ /* 0x002fc800078ec0ff */
[----:B------:R-:W-:Y:S01]  /*f5a0*/  ISETP.NE.AND P1, PT, R2, RZ, PT ;  /* 0x000000ff0200720c */ /* 0x000fe20003f25270 */
[----:B----4-:R-:W-:-:S05]  /*f5b0*/  VIADD R0, R4, 0x1 ;  /* 0x0000000104007836 */ /* 0x010fca0000000000 */
[----:B------:R-:W-:-:S04]  /*f5c0*/  ISETP.NE.AND P0, PT, R0, 0x2, PT ;  /* 0x000000020000780c */ /* 0x000fc80003f05270 */
[----:B------:R-:W-:-:S04]  /*f5d0*/  SEL R2, RZ, 0x1, P0 ;  /* 0x00000001ff027807 */ /* 0x000fc80000000000 */
[----:B--2---:R-:W-:-:S05]  /*f5e0*/  LOP3.LUT R3, R3, R2, RZ, 0x3c, !PT ;  /* 0x0000000203037212 */ /* 0x004fca00078e3cff */
[----:B------:R1:W-:Y:S01]  /*f5f0*/  STL [R1+0x18], R3 ;  /* 0x0000180301007387 */ /* 0x0003e20000100800 */
[----:B------:R-:W-:Y:S05]  /*f600*/  @P1 BRA `(.L_x_10253) ;  /* 0x0000000000301947 */ /* 0x000fea0003800000 */
[----:B-1----:R-:W1:Y:S01]  /*f610*/  S2R R3, SR_LANEID ;  /* 0x0000000000037919 */ /* 0x002e620000000000 */
[----:B------:R-:W-:Y:S01]  /*f620*/  VOTEU.ANY UR4, UPT, PT ;  /* 0x0000000000047886 */ /* 0x000fe200038e0100 */
[----:B------:R-:W2:Y:S01]  /*f630*/  LDC.64 R4, c[0x0][0xd60] ;  /* 0x00035800ff047b82 */ /* 0x000ea20000000a00 */
[----:B------:R-:W1:Y:S02]  /*f640*/  FLO.U32 R2, UR4 ;  /* 0x0000000400027d00 */ /* 0x000e6400080e0000 */
[----:B-1----:R-:W-:-:S06]  /*f650*/  ISETP.EQ.U32.AND P1, PT, R2, R3, PT ;  /* 0x000000030200720c */ /* 0x002fcc0003f22070 */
[----:B------:R-:W2:Y:S07]  /*f660*/  POPC R3, UR4 ;  /* 0x0000000400037d09 */ /* 0x000eae0008000000 */
[----:B--2---:R-:W2:Y:S01]  /*f670*/  @P1 ATOMG.E.ADD.STRONG.GPU PT, R3, desc[UR38][R4.64], R3 ;  /* 0x00000003040319a8 */ /* 0x004ea200081ee1e6 */
[----:B------:R-:W1:Y:S02]  /*f680*/  S2R R6, SR_LTMASK ;  /* 0x0000000000067919 */ /* 0x000e640000003900 */
[----:B-1----:R-:W-:-:S04]  /*f690*/  LOP3.LUT R6, R6, UR4, RZ, 0xc0, !PT ;  /* 0x0000000406067c12 */ /* 0x002fc8000f8ec0ff */
[----:B0----5:R-:W0:Y:S01]  /*f6a0*/  POPC R7, R6 ;  /* 0x0000000600077309 */ /* 0x021e220000000000 */
[----:B--2---:R-:W0:Y:S02]  /*f6b0*/  SHFL.IDX PT, R2, R3, R2, 0x1f ;  /* 0x00001f0203027589 */ /* 0x004e2400000e0000 */
[----:B0-----:R-:W-:-:S07]  /*f6c0*/  IADD3 R16, R2, UR40, R7 ;  /* 0x0000002802107c10 */ /* 0x001fce000fffe007 */
.L_x_10253:
[----:B------:R-:W-:Y:S05]  /*f6d0*/  BSYNC B0 ;  /* 0x0000000000007941 */ /* 0x000fea0003800000 */
.L_x_10252:
[----:B------:R-:W-:-:S05]  /*f6e0*/  SEL R0, R0, RZ, P0 ;  /* 0x000000ff00007207 */ /* 0x000fca0000000000 */
[----:B------:R2:W-:Y:S02]  /*f6f0*/  STL [R1+0x8], R0 ;  /* 0x0000080001007387 */ /* 0x0005e40000100800 */
.L_x_10165:
[----:B------:R-:W-:Y:S05]  /*f700*/  BSYNC B7 ;  /* 0x0000000000077941 */ /* 0x000fea0003800000 */
.L_x_10163:
[----:B--23--:R-:W2:Y:S02]  /*f710*/  LDL R0, [R1+0x14] ;  /* 0x0000140001007983 */ /* 0x00cea40000100800 */
        /* <DEDUP_REMOVED lines=12> */
.L_x_10254:
[----:B------:R-:W0:Y:S01]  /*f7e0*/  S2R R0, SR_TID.X ;  /* 0x0000000000007919 */ /* 0x000e220000002100 */
[----:B------:R-:W-:Y:S01]  /*f7f0*/  UMOV UR4, 0xffffffff ;  /* 0xffffffff00047882 */ /* 0x000fe20000000000 */
[----:B0----5:R-:W-:-:S04]  /*f800*/  LOP3.LUT R7, R0, 0x1f, RZ, 0xc0, !PT ;  /* 0x0000001f00077812 */ /* 0x021fc800078ec0ff */
        /* <DEDUP_REMOVED lines=33> */
.L_x_10341:
[----:B------:R-:W-:Y:S02]  /*fa20*/  ULDC UR4, c[0x0][0xd38] ;  /* 0x00034e0000047ab9 */ /* 0x000fe40000000800 */
[----:B------:R-:W-:-:S04]  /*fa30*/  IMAD.U32 R16, RZ, RZ, UR4 ;  /* 0x00000004ff107e24 */ /* 0x000fc8000f8e00ff */
[----:B-1----:R-:W-:-:S04]  /*fa40*/  IMAD R6, R6, R16, RZ ;  /* 0x0000001006067224 */ /* 0x002fc800078e02ff */
[----:B------:R-:W-:-:S05]  /*fa50*/  IMAD.IADD R4, R4, 0x1, R6 ;  /* 0x0000000104047824 */ /* 0x000fca00078e0206 */
[----:B------:R-:W-:-:S13]  /*fa60*/  ISETP.GT.AND P6, PT, R4, R0, PT ;  /* 0x000000000400720c */ /* 0x000fda0003fc4270 */
[----:B------:R-:W-:Y:S05]  /*fa70*/  @P6 BRA `(.L_x_10257) ;  /* 0x00000000009c6947 */ /* 0x000fea0003800000 */
.L_x_10262:
        /* <DEDUP_REMOVED lines=14> */
.L_x_10260:
[----:B------:R-:W-:Y:S05]  /*fb60*/  BSYNC B0 ;  /* 0x0000000000007941 */ /* 0x000fea0003800000 */
.L_x_10259:
        /* <DEDUP_REMOVED lines=18> */
.L_x_10349:
[----:B------:R-:W-:Y:S02]  /*fc90*/  ULDC UR4, c[0x0][0xd38] ;  /* 0x00034e0000047ab9 */ /* 0x000fe40000000800 */
[----:B------:R-:W-:-:S04]  /*fca0*/  IMAD.U32 R16, RZ, RZ, UR4 ;  /* 0x00000004ff107e24 */ /* 0x000fc8000f8e00ff */
[----:B-1----:R-:W-:-:S04]  /*fcb0*/  IMAD R6, R6, R16, RZ ;  /* 0x0000001006067224 */ /* 0x002fc800078e02ff */
[----:B------:R-:W-:-:S05]  /*fcc0*/  IMAD.IADD R4, R6, 0x1, R4 ;  /* 0x0000000106047824 */ /* 0x000fca00078e0204 */
[----:B------:R-:W-:-:S13]  /*fcd0*/  ISETP.GT.AND P6, PT, R4, R0, PT ;  /* 0x000000000400720c */ /* 0x000fda0003fc4270 */
[----:B------:R-:W-:Y:S05]  /*fce0*/  @!P6 BRA `(.L_x_10262) ;  /* 0xfffffffc0064e947 */ /* 0x000fea000383ffff */
.L_x_10257:
        /* <DEDUP_REMOVED lines=8> */
.L_x_10353:
[----:B------:R-:W-:Y:S01]  /*fd70*/  ISETP.NE.AND P0, PT, R5, RZ, PT ;  /* 0x000000ff0500720c */ /* 0x000fe20003f05270 */
[----:B-1----:R-:W-:-:S12]  /*fd80*/  IMAD.MOV.U32 R2, RZ, RZ, RZ ;  /* 0x000000ffff027224 */ /* 0x002fd800078e00ff */
[----:B------:R-:W-:Y:S05]  /*fd90*/  @!P0 BRA `(.L_x_10264) ;  /* 0x0000000000108947 */ /* 0x000fea0003800000 */
[----:B------:R-:W-:Y:S01]  /*fda0*/  UMOV UR4, 0xffffffff ;  /* 0xffffffff00047882 */ /* 0x000fe20000000000 */
[----:B------:R-:W-:Y:S02]  /*fdb0*/  VIADD R12, R4, 0xffffffff ;  /* 0xffffffff040c7836 */ /* 0x000fe40000000000 */
[----:B------:R-:W-:Y:S05]  /*fdc0*/  BRA.DIV UR4, `(.L_x_10265) ;  /* 0x0000002e04d07947 */ /* 0x000fea000b800000 */
[----:B------:R1:W3:Y:S02]  /*fdd0*/  SHFL.IDX PT, R2, R3, R12, 0x1f ;  /* 0x00001f0c03027589 */ /* 0x0002e400000e0000 */
.L_x_10264:
        /* <DEDUP_REMOVED lines=31> */
.L_x_10258:
[----:B------:R-:W-:Y:S01]  /*ffd0*/  UMOV UR4, URZ ;  /* 0x0000003f00047c82 */ /* 0x000fe20008000000 */
[----:B------:R-:W-:Y:S01]  /*ffe0*/  UMOV UR5, URZ ;  /* 0x0000003f00057c82 */ /* 0x000fe20008000000 */
[----:B------:R-:W-:Y:S01]  /*fff0*/  ULDC UR6, c[0x0][0xd3c] ;  /* 0x00034f0000067ab9 */ /* 0x000fe20000000800 */
[----:B------:R-:W-:Y:S02]  /*10000*/  IMAD.MOV.U32 R16, RZ, RZ, R0 ;  /* 0x000000ffff107224 */ /* 0x000fe400078e0000 */
[----:B------:R-:W-:Y:S02]  /*10010*/  IMAD.U32 R17, RZ, RZ, UR4 ;  /* 0x00000004ff117e24 */ /* 0x000fe4000f8e00ff */
[----:B------:R-:W-:Y:S02]  /*10020*/  IMAD.U32 R18, RZ, RZ, UR5 ;  /* 0x00000005ff127e24 */ /* 0x000fe4000f8e00ff */
[----:B------:R-:W-:-:S07]  /*10030*/  IMAD.U32 R19, RZ, RZ, UR6 ;  /* 0x00000006ff137e24 */ /* 0x000fce000f8e00ff */
.L_x_10266:
[----:B0-----:R0:W2:Y:S01]  /*10040*/  LDL R3, [R1+0x4] ;  /* 0x0000040001037983 */ /* 0x0010a20000100800 */
        /* <DEDUP_REMOVED lines=11> */
.L_x_10255:
[----:B------:R-:W-:Y:S02]  /*10100*/  ULDC UR4, c[0x0][0xd3c] ;  /* 0x00034f0000047ab9 */ /* 0x000fe40000000800 */
[----:B---3--:R-:W-:-:S13]  /*10110*/  ISETP.GE.AND P0, PT, R19, UR4, PT ;  /* 0x0000000413007c0c */ /* 0x008fda000bf06270 */
[----:B------:R-:W-:Y:S05]  /*10120*/  @!P0 BRA `(.L_x_10267) ;  /* 0xffffffa000b88947 */ /* 0x000fea000383ffff */
[----:B------:R-:W-:Y:S05]  /*10130*/  BSYNC B8 ;  /* 0x0000000000087941 */ /* 0x000fea0003800000 */
.L_x_10159:
[----:B--2---:R-:W2:Y:S01]  /*10140*/  LDL.LU R0, [R1+0x6c] ;  /* 0x00006c0001007983 */ /* 0x004ea20000300800 */
[----:B------:R-:W-:Y:S01]  /*10150*/  BSSY B0, `(.L_x_10268) ;  /* 0x000000b000007945 */ /* 0x000fe20003800000 */
[----:B------:R-:W3:Y:S01]  /*10160*/  S2R R5, SR_CgaCtaId ;  /* 0x0000000000057919 */ /* 0x000ee20000008800 */
[----:B--2---:R-:W-:-:S05]  /*10170*/  VIADD R0, R0, 0x1 ;  /* 0x0000000100007836 */ /* 0x004fca0000000000 */
[----:B------:R-:W-:-:S04]  /*10180*/  LEA.HI R2, R0, R0, RZ, 0x1 ;  /* 0x0000000000027211 */ /* 0x000fc800078f08ff */
[----:B01----:R-:W-:-:S05]  /*10190*/  LOP3.LUT R3, R2, 0xfffffffe, RZ, 0xc0, !PT ;  /* 0xfffffffe02037812 */ /* 0x003fca00078ec0ff */
[----:B------:R-:W-:Y:S01]  /*101a0*/  IMAD.IADD R3, R0, 0x1, -R3 ;  /* 0x0000000100037824 */ /* 0x000fe200078e0a03 */
[----:B------:R-:W-:-:S04]  /*101b0*/  MOV R0, 0x400 ;  /* 0x0000040000007802 */ /* 0x000fc80000000f00 */
[----:B---3--:R-:W-:Y:S02]  /*101c0*/  LEA R0, R5, R0, 0x18 ;  /* 0x0000000005007211 */ /* 0x008fe400078ec0ff */
[----:B------:R-:W-:-:S04]  /*101d0*/  SHF.L.U32 R3, R3, 0x1f, RZ ;  /* 0x0000001f03037819 */ /* 0x000fc800000006ff */
[----:B------:R-:W0:Y:S02]  /*101e0*/  SYNCS.PHASECHK.TRANS64.TRYWAIT P0, [R0+URZ+0x32420], R3 ;  /* 0x03242003000075a7 */ /* 0x000e24000800017f */
[----:B0-----:R-:W-:Y:S05]  /*101f0*/  @!P0 BRA `(.L_x_10269) ;  /* 0x0000002800ec8947 */ /* 0x001fea0003800000 */
.L_x_10356:
[----:B------:R-:W-:Y:S05]  /*10200*/  BSYNC B0 ;  /* 0x0000000000007941 */ /* 0x000fea0003800000 */
.L_x_10268:
[----:B------:R-:W-:-:S03]  /*10210*/  UMOV UR4, 0xffffffff ;  /* 0xffffffff00047882 */ /* 0x000fc60000000000 */
[----:B------:R-:W-:Y:S05]  /*10220*/  BRA.DIV UR4, `(.L_x_10270) ;  /* 0x0000002a04f47947 */ /* 0x000fea000b800000 */
[----:B------:R-:W1:Y:S02]  /*10230*/  S2R R2, SR_TID.X ;  /* 0x0000000000027919 */ /* 0x000e640000002100 */
[----:B-1----:R-:W-:-:S04]  /*10240*/  SHF.R.U32.HI R2, RZ, 0x5, R2 ;  /* 0x00000005ff027819 */ /* 0x002fc80000011602 */
[----:B------:R-:W-:-:S05]  /*10250*/  LOP3.LUT R2, R2, 0x3, RZ, 0xc0, !PT ;  /* 0x0000000302027812 */ /* 0x000fca00078ec0ff */
[----:B------:R1:W2:Y:S02]  /*10260*/  SHFL.IDX PT, R14, R2, RZ, 0x1f ;  /* 0x00001fff020e7589 */ /* 0x0002a400000e0000 */
.L_x_10359:
[----:B--2---:R-:W-:Y:S01]  /*10270*/  ISETP.NE.AND P0, PT, R14, RZ, PT ;  /* 0x000000ff0e00720c */ /* 0x004fe20003f05270 */
[----:B------:R-:W-:-:S12]  /*10280*/  BSSY B0, `(.L_x_10271) ;  /* 0x0000029000007945 */ /* 0x000fd80003800000 */
[----:B------:R-:W-:Y:S05]  /*10290*/  @P0 BRA `(.L_x_10272) ;  /* 0x00000000009c0947 */ /* 0x000fea0003800000 */
[----:B------:R-:W-:-:S03]  /*102a0*/  UMOV UR4, 0xffffffff ;  /* 0xffffffff00047882 */ /* 0x000fc60000000000 */
[----:B------:R-:W-:Y:S05]  /*102b0*/  BRA.DIV UR4, `(.L_x_10273) ;  /* 0x0000002e04047947 */ /* 0x000fea000b800000 */
[----:B------:R-:W-:-:S13]  /*102c0*/  ELECT P6, URZ, PT ;  /* 0x00000000003f782f */ /* 0x000fda00038c0000 */
.L_x_10362:
        /* <DEDUP_REMOVED lines=8> */
.L_x_10274:
[----:B0-----:R-:W2:Y:S04]  /*10350*/  LDL R3, [R1+0x8] ;  /* 0x0000080001037983 */ /* 0x001ea80000100800 */
[----:B-----5:R-:W3:Y:S01]  /*10360*/  LDL.LU R7, [R1+0x18] ;  /* 0x0000180001077983 */ /* 0x020ee20000300800 */
        /* <DEDUP_REMOVED lines=12> */
.L_x_10363:
[----:B------:R-:W1:Y:S02]  /*10430*/  SYNCS.PHASECHK.TRANS64.TRYWAIT P0, [R7+URZ], R2 ;  /* 0x00000002070075a7 */ /* 0x000e64000800017f */
[----:B-1----:R-:W-:Y:S05]  /*10440*/  @!P0 BRA `(.L_x_10276) ;  /* 0x0000002800d48947 */ /* 0x002fea0003800000 */
.L_x_10364:
[----:B------:R-:W-:Y:S05]  /*10450*/  @!P2 BRA `(.L_x_10277) ;  /* 0x000000000004a947 */ /* 0x000fea0003800000 */
[----:B------:R-:W-:Y:S01]  /*10460*/  BPT.TRAP 0x1 ;  /* 0x000000040000795c */ /* 0x000fe20000300000 */
.L_x_10277:
[----:B------:R-:W2:Y:S01]  /*10470*/  LDL.LU R4, [R1+0x8] ;  /* 0x0000080001047983 */ /* 0x000ea20000300800 */
[----:B------:R-:W-:-:S04]  /*10480*/  VIADD R0, R0, 0x32460 ;  /* 0x0003246000007836 */ /* 0x000fc80000000000 */
[----:B--2---:R-:W-:-:S04]  /*10490*/  IMAD R4, R4, 0x8, R0 ;  /* 0x0000000804047824 */ /* 0x004fc800078e0200 */
[----:B------:R-:W2:Y:S02]  /*104a0*/  SYNCS.PHASECHK.TRANS64.TRYWAIT P0, [R4+URZ], R5 ;  /* 0x00000005040075a7 */ /* 0x000ea4000800017f */
[----:B--2---:R-:W-:Y:S05]  /*104b0*/  @!P0 BRA `(.L_x_10278) ;  /* 0x0000002800cc8947 */ /* 0x004fea0003800000 */
.L_x_10365:
[----:B------:R-:W-:-:S07]  /*104c0*/  IMAD R3, R3, 0x8, R0 ;  /* 0x0000000803037824 */ /* 0x000fce00078e0200 */
.L_x_10279:
[----:B---3--:R3:W4:Y:S02]  /*104d0*/  SYNCS.PHASECHK.TRANS64.TRYWAIT P0, [R3+URZ], R2 ;  /* 0x00000002030075a7 */ /* 0x008724000800017f */
[----:B----4-:R-:W-:Y:S05]  /*104e0*/  @!P0 NANOSLEEP.SYNCS 0x989680 ;  /* 0x009896800000895d */ /* 0x010fea0003900000 */
[----:B------:R-:W4:Y:S02]  /*104f0*/  @!P0 SYNCS.PHASECHK.TRANS64 P0, [R3+URZ], R2 ;  /* 0x00000002030085a7 */ /* 0x000f24000800007f */
[----:B----4-:R-:W-:Y:S05]  /*10500*/  @!P0 BRA `(.L_x_10279) ;  /* 0xfffffffc00f08947 */ /* 0x010fea000383ffff */
.L_x_10272:
[----:B------:R-:W-:Y:S05]  /*10510*/  BSYNC B0 ;  /* 0x0000000000007941 */ /* 0x000fea0003800000 */
.L_x_10271:
[----:B------:R-:W-:Y:S05]  /*10520*/  EXIT ;  /* 0x000000000000794d */ /* 0x000fea0003800000 */
.L_x_10110:
[----:B0-----:R0:W1:Y:S02]  /*10530*/  SYNCS.PHASECHK.TRANS64.TRYWAIT P0, [R5+URZ+0x32400], R0 ;  /* 0x03240000050075a7 */ /* 0x001064000800017f */
[----:B-1----:R-:W-:Y:S05]  /*10540*/  @!P0 NANOSLEEP.SYNCS 0x989680 ;  /* 0x009896800000895d */ /* 0x002fea0003900000 */
[----:B------:R-:W1:Y:S02]  /*10550*/  @!P0 SYNCS.PHASECHK.TRANS64 P0, [R5+URZ+0x32400], R0 ;  /* 0x03240000050085a7 */ /* 0x000e64000800007f */
[----:B-1----:R-:W-:Y:S05]  /*10560*/  @!P0 BRA `(.L_x_10110) ;  /* 0xfffffffc00f08947 */ /* 0x002fea000383ffff */
[----:B------:R-:W-:Y:S05]  /*10570*/  BRA `(.L_x_10280) ;  /* 0xffffff1000e47947 */ /* 0x000fea000383ffff */
.L_x_10114:
[----:B--2---:R2:W3:Y:S02]  /*10580*/  SYNCS.PHASECHK.TRANS64.TRYWAIT P1, [R3+URZ+0x32430], R4 ;  /* 0x03243004030075a7 */ /* 0x0044e4000802017f */
[----:B---3--:R-:W-:Y:S05]  /*10590*/  @!P1 NANOSLEEP.SYNCS 0x989680 ;  /* 0x009896800000995d */ /* 0x008fea0003900000 */
[----:B------:R-:W3:Y:S02]  /*105a0*/  @!P1 SYNCS.PHASECHK.TRANS64 P1, [R3+URZ+0x32430], R4 ;  /* 0x03243004030095a7 */ /* 0x000ee4000802007f */
[----:B---3--:R-:W-:Y:S05]  /*105b0*/  @!P1 BRA `(.L_x_10114) ;  /* 0xfffffffc00f09947 */ /* 0x008fea000383ffff */
[----:B------:R-:W-:Y:S05]  /*105c0*/  BRA `(.L_x_10113) ;  /* 0xffffff1400187947 */ /* 0x000fea000383ffff */
.L_x_10115:
[----:B---3--:R3:W4:Y:S02]  /*105d0*/  SYNCS.PHASECHK.TRANS64.TRYWAIT P1, [R5+URZ+0x32410], R0 ;  /* 0x03241000050075a7 */ /* 0x008724000802017f */
[----:B----4-:R-:W-:Y:S05]  /*105e0*/  @!P1 NANOSLEEP.SYNCS 0x989680 ;  /* 0x009896800000995d */ /* 0x010fea0003900000 */
[----:B------:R-:W4:Y:S02]  /*105f0*/  @!P1 SYNCS.PHASECHK.TRANS64 P1, [R5+URZ+0x32410], R0 ;  /* 0x03241000050095a7 */ /* 0x000f24000802007f */
[----:B----4-:R-:W-:Y:S05]  /*10600*/  @!P1 BRA `(.L_x_10115) ;  /* 0xfffffffc00f09947 */ /* 0x010fea000383ffff */
[----:B------:R-:W-:Y:S05]  /*10610*/  BRA `(.L_x_10281) ;  /* 0xffffff1400e07947 */ /* 0x000fea000383ffff */
.L_x_10119:
[----:B------:R0:W0:Y:S02]  /*10620*/  SYNCS.PHASECHK.TRANS64.TRYWAIT P1, [R3+URZ+0x32450], R4 ;  /* 0x03245004030075a7 */ /* 0x000024000802017f */
[----:B0-----:R-:W-:Y:S05]  /*10630*/  @!P1 NANOSLEEP.SYNCS 0x989680 ;  /* 0x009896800000995d */ /* 0x001fea0003900000 */
[----:B------:R-:W0:Y:S02]  /*10640*/  @!P1 SYNCS.PHASECHK.TRANS64 P1, [R3+URZ+0x32450], R4 ;  /* 0x03245004030095a7 */ /* 0x000e24000802007f */
[----:B0-----:R-:W-:Y:S05]  /*10650*/  @!P1 BRA `(.L_x_10119) ;  /* 0xfffffffc00f09947 */ /* 0x001fea000383ffff */
[----:B------:R-:W-:Y:S05]  /*10660*/  BRA `(.L_x_10118) ;  /* 0xffffff1400ec7947 */ /* 0x000fea000383ffff */
.L_x_10124:
[----:B-1----:R-:W-:-:S04]  /*10670*/  IMAD.U32 R153, RZ, RZ, UR4 ;  /* 0x00000004ff997e24 */ /* 0x002fc8000f8e00ff */
[----:B------:R1:W2:Y:S03]  /*10680*/  SYNCS.PHASECHK.TRANS64.TRYWAIT P3, [R153+URZ+0x32430], R0 ;  /* 0x03243000990075a7 */ /* 0x0002a6000806017f */
[----:B--2---:R-:W-:Y:S05]  /*10690*/  @!P3 NANOSLEEP.SYNCS 0x989680 ;  /* 0x009896800000b95d */ /* 0x004fea0003900000 */
[----:B------:R-:W2:Y:S02]  /*106a0*/  @!P3 SYNCS.PHASECHK.TRANS64 P3, [R153+URZ+0x32430], R0 ;  /* 0x032430009900b5a7 */ /* 0x000ea4000806007f */
[----:B--2---:R-:W-:Y:S05]  /*106b0*/  @!P3 BRA `(.L_x_10124) ;  /* 0xfffffffc00ecb947 */ /* 0x004fea000383ffff */
[----:B------:R-:W-:Y:S05]  /*106c0*/  BRA `(.L_x_10123) ;  /* 0xffffff3400d47947 */ /* 0x000fea000383ffff */
.L_x_10128:
[----:B--2---:R-:W-:-:S04]  /*106d0*/  IMAD.U32 R209, RZ, RZ, UR4 ;  /* 0x00000004ffd17e24 */ /* 0x004fc8000f8e00ff */
[----:B------:R2:W3:Y:S03]  /*106e0*/  SYNCS.PHASECHK.TRANS64.TRYWAIT P3, [R209+URZ+0x32450], R0 ;  /* 0x03245000d10075a7 */ /* 0x0004e6000806017f */
[----:B---3--:R-:W-:Y:S05]  /*106f0*/  @!P3 NANOSLEEP.SYNCS 0x989680 ;  /* 0x009896800000b95d */ /* 0x008fea0003900000 */
[----:B------:R-:W3:Y:S02]  /*10700*/  @!P3 SYNCS.PHASECHK.TRANS64 P3, [R209+URZ+0x32450], R0 ;  /* 0x03245000d100b5a7 */ /* 0x000ee4000806007f */
[----:B---3--:R-:W-:Y:S05]  /*10710*/  @!P3 BRA `(.L_x_10128) ;  /* 0xfffffffc00ecb947 */ /* 0x008fea000383ffff */
[----:B------:R-:W-:Y:S05]  /*10720*/  BRA `(.L_x_10127) ;  /* 0xffffff3800507947 */ /* 0x000fea000383ffff */
.L_x_10171:
[----:B------:R-:W2:Y:S01]  /*10730*/  S2R R4, SR_TID.X ;  /* 0x0000000000047919 */ /* 0x000ea20000002100 */
[----:B------:R-:W-:Y:S01]  /*10740*/  BSSY B0, `(.L_x_10282) ;  /* 0x000000a000007945 */ /* 0x000fe20003800000 */
[----:B-1----:R-:W-:Y:S02]  /*10750*/  IMAD.MOV.U32 R12, RZ, RZ, RZ ;  /* 0x000000ffff0c7224 */ /* 0x002fe400078e00ff */
[----:B------:R-:W-:Y:S02]  /*10760*/  IMAD.MOV.U32 R11, RZ, RZ, 0x1f ;  /* 0x0000001fff0b7424 */ /* 0x000fe400078e00ff */
[----:B------:R-:W-:Y:S01]  /*10770*/  IMAD.MOV.U32 R15, RZ, RZ, -0x1 ;  /* 0xffffffffff0f7424 */ /* 0x000fe200078e00ff */
[----:B--2---:R-:W-:-:S04]  /*10780*/  SHF.R.U32.HI R4, RZ, 0x5, R4 ;  /* 0x00000005ff047819 */ /* 0x004fc80000011604 */
[----:B------:R-:W-:-:S05]  /*10790*/  LOP3.LUT R4, R4, 0x3, RZ, 0xc0, !PT ;  /* 0x0000000304047812 */ /* 0x000fca00078ec0ff */
[----:B------:R-:W-:-:S07]  /*107a0*/  IMAD.MOV.U32 R13, RZ, RZ, R4 ;  /* 0x000000ffff0d7224 */ /* 0x000fce00078e0004 */
[----:B0-----:R-:W-:Y:S05]  /*107b0*/  WARPSYNC.COLLECTIVE R15, `(.L_x_10283) ;  /* 0x000000000f087348 */ /* 0x001fea0003c00000 */
[----:B------:R1:W2:Y:S02]  /*107c0*/  SHFL.IDX P6, R14, R13, R12, R11 ;  /* 0x0000000c0d0e7389 */ /* 0x0002a400000c000b */
[----:B012---:R-:W-:Y:S01]  /*107d0*/  ENDCOLLECTIVE ;  /* 0x000000000000791b */ /* 0x007fe20003800000 */
.L_x_10283:
[----:B------:R-:W-:Y:S05]  /*107e0*/  BSYNC B0 ;  /* 0x0000000000007941 */ /* 0x000fea0003800000 */
.L_x_10282:
[----:B------:R-:W-:Y:S05]  /*107f0*/  BRA `(.L_x_10284) ;  /* 0xffffffa400e87947 */ /* 0x000fea000383ffff */
.L_x_10173:
[----:B------:R-:W-:Y:S01]  /*10800*/  BSSY B0, `(.L_x_10285) ;  /* 0x0000006000007945 */ /* 0x000fe20003800000 */
[----:B------:R-:W-:-:S07]  /*10810*/  IMAD.MOV.U32 R15, RZ, RZ, -0x1 ;  /* 0xffffffffff0f7424 */ /* 0x000fce00078e00ff */
[----:B01-3--:R-:W-:Y:S05]  /*10820*/  WARPSYNC.COLLECTIVE R15, `(.L_x_10286) ;  /* 0x000000000f0c7348 */ /* 0x00bfea0003c00000 */
[----:B------:R-:W-:Y:S02]  /*10830*/  ELECT P6, UR62, PT ;  /* 0x00000000003e782f */ /* 0x000fe400038c0000 */
[----:B------:R-:W-:Y:S01]  /*10840*/  MOV R14, UR62 ;  /* 0x0000003e000e7c02 */ /* 0x000fe20008000f00 */
[----:B01-3--:R-:W-:Y:S10]  /*10850*/  ENDCOLLECTIVE ;  /* 0x000000000000791b */ /* 0x00bff40003800000 */
.L_x_10286:
[----:B------:R-:W-:Y:S05]  /*10860*/  BSYNC B0 ;  /* 0x0000000000007941 */ /* 0x000fea0003800000 */
.L_x_10285:
[----:B------:R-:W-:Y:S05]  /*10870*/  BRA `(.L_x_10287) ;  /* 0xffffffa400f47947 */ /* 0x000fea000383ffff */
.L_x_10175:
[----:B--2---:R2:W3:Y:S02]  /*10880*/  SYNCS.PHASECHK.TRANS64.TRYWAIT P0, [R0+URZ+0x32440], R2 ;  /* 0x03244002000075a7 */ /* 0x0044e4000800017f */
[----:B---3--:R-:W-:Y:S05]  /*10890*/  @!P0 NANOSLEEP.SYNCS 0x989680 ;  /* 0x009896800000895d */ /* 0x008fea0003900000 */
[----:B------:R-:W3:Y:S02]  /*108a0*/  @!P0 SYNCS.PHASECHK.TRANS64 P0, [R0+URZ+0x32440], R2 ;  /* 0x03244002000085a7 */ /* 0x000ee4000800007f */
[----:B---3--:R-:W-:Y:S05]  /*108b0*/  @!P0 BRA `(.L_x_10175) ;  /* 0xfffffffc00f08947 */ /* 0x008fea000383ffff */
[----:B------:R-:W-:Y:S05]  /*108c0*/  BRA `(.L_x_10288) ;  /* 0xffffffa800607947 */ /* 0x000fea000383ffff */
.L_x_10179:
[----:B------:R0:W5:Y:S01]  /*108d0*/  LDL R7, [R1+0x38] ;  /* 0x0000380001077983 */ /* 0x0001620000100800 */
[----:B------:R-:W-:Y:S02]  /*108e0*/  IMAD.MOV.U32 R13, RZ, RZ, R2 ;  /* 0x000000ffff0d7224 */ /* 0x000fe400078e0002 */
[----:B-1----:R-:W-:Y:S02]  /*108f0*/  IMAD.MOV.U32 R12, RZ, RZ, RZ ;  /* 0x000000ffff0c7224 */ /* 0x002fe400078e00ff */
[----:B------:R-:W-:Y:S02]  /*10900*/  IMAD.MOV.U32 R11, RZ, RZ, 0x181f ;  /* 0x0000181fff0b7424 */ /* 0x000fe400078e00ff */
[----:B------:R-:W-:Y:S02]  /*10910*/  IMAD.MOV.U32 R15, RZ, RZ, -0x1 ;  /* 0xffffffffff0f7424 */ /* 0x000fe400078e00ff */
[----:B0-----:R-:W-:-:S07]  /*10920*/  IMAD.IADD R17, R8, 0x1, R17 ;  /* 0x0000000108117824 */ /* 0x001fce00078e0211 */
[----:B-----5:R-:W-:Y:S05]  /*10930*/  WARPSYNC.COLLECTIVE R15, `(.L_x_10289) ;  /* 0x000000000f087348 */ /* 0x020fea0003c00000 */
[----:B------:R0:W1:Y:S02]  /*10940*/  SHFL.IDX P6, R14, R13, R12, R11 ;  /* 0x0000000c0d0e7389 */ /* 0x00006400000c000b */
[----:B01---5:R-:W-:Y:S01]  /*10950*/  ENDCOLLECTIVE ;  /* 0x000000000000791b */ /* 0x023fe20003800000 */
.L_x_10289:
[----:B------:R-:W-:-:S05]  /*10960*/  VIADD R8, R17, 0x10 ;  /* 0x0000001011087836 */ /* 0x000fca0000000000 */
[----:B------:R0:W-:Y:S01]  /*10970*/  STL [R1+0x3c], R8 ;  /* 0x00003c0801007387 */ /* 0x0001e20000100800 */
[----:B------:R-:W-:Y:S02]  /*10980*/  IMAD.MOV.U32 R13, RZ, RZ, R0 ;  /* 0x000000ffff0d7224 */ /* 0x000fe400078e0000 */
[----:B------:R-:W-:-:S07]  /*10990*/  IMAD.MOV.U32 R4, RZ, RZ, R14 ;  /* 0x000000ffff047224 */ /* 0x000fce00078e000e */
[----:B0-----:R-:W-:Y:S05]  /*109a0*/  WARPSYNC.COLLECTIVE R15, `(.L_x_10290) ;  /* 0x000000000f087348 */ /* 0x001fea0003c00000 */
[----:B------:R1:W2:Y:S02]  /*109b0*/  SHFL.IDX P6, R14, R13, R12, R11 ;  /* 0x0000000c0d0e7389 */ /* 0x0002a400000c000b */
[----:B012---:R-:W-:Y:S01]  /*109c0*/  ENDCOLLECTIVE ;  /* 0x000000000000791b */ /* 0x007fe20003800000 */
.L_x_10290:
[----:B------:R-:W-:Y:S02]  /*109d0*/  IMAD.MOV.U32 R13, RZ, RZ, R2 ;  /* 0x000000ffff0d7224 */ /* 0x000fe400078e0002 */
[----:B------:R-:W-:Y:S02]  /*109e0*/  IMAD.MOV.U32 R12, RZ, RZ, 0x1 ;  /* 0x00000001ff0c7424 */ /* 0x000fe400078e00ff */
[----:B------:R-:W-:-:S07]  /*109f0*/  IMAD.MOV.U32 R5, RZ, RZ, R14 ;  /* 0x000000ffff057224 */ /* 0x000fce00078e000e */
[----:B------:R-:W-:Y:S05]  /*10a00*/  WARPSYNC.COLLECTIVE R15, `(.L_x_10291) ;  /* 0x000000000f087348 */ /* 0x000fea0003c00000 */
[----:B------:R0:W1:Y:S02]  /*10a10*/  SHFL.IDX P6, R14, R13, R12, R11 ;  /* 0x0000000c0d0e7389 */ /* 0x00006400000c000b */
[----:B01----:R-:W-:Y:S01]  /*10a20*/  ENDCOLLECTIVE ;  /* 0x000000000000791b */ /* 0x003fe20003800000 */
.L_x_10291:
[----:B------:R-:W-:Y:S02]  /*10a30*/  IMAD.MOV.U32 R13, RZ, RZ, R0 ;  /* 0x000000ffff0d7224 */ /* 0x000fe400078e0000 */
[----:B------:R-:W-:Y:S02]  /*10a40*/  IMAD R3, R7, R6, RZ ;  /* 0x0000000607037224 */ /* 0x000fe400078e02ff */
[----:B------:R-:W-:-:S07]  /*10a50*/  IMAD.MOV.U32 R7, RZ, RZ, R14 ;  /* 0x000000ffff077224 */ /* 0x000fce00078e000e */
[----:B------:R-:W-:Y:S05]  /*10a60*/  WARPSYNC.COLLECTIVE R15, `(.L_x_10292) ;  /* 0x000000000f087348 */ /* 0x000fea0003c00000 */
[----:B------:R0:W1:Y:S02]  /*10a70*/  SHFL.IDX P6, R14, R13, R12, R11 ;  /* 0x0000000c0d0e7389 */ /* 0x00006400000c000b */
[----:B01----:R-:W-:Y:S01]  /*10a80*/  ENDCOLLECTIVE ;  /* 0x000000000000791b */ /* 0x003fe20003800000 */
.L_x_10292:
[CC--:B------:R-:W-:Y:S02]  /*10a90*/  ISETP.GE.AND P1, PT, R17.reuse, R3.reuse, PT ;  /* 0x000000031100720c */ /* 0x0c0fe40003f26270 */
[----:B------:R-:W-:Y:S01]  /*10aa0*/  ISETP.GE.AND P2, PT, R8, R3, PT ;  /* 0x000000030800720c */ /* 0x000fe20003f46270 */
[----:B------:R-:W-:-:S05]  /*10ab0*/  VIADD R8, R17, 0x20 ;  /* 0x0000002011087836 */ /* 0x000fca0000000000 */
[----:B------:R0:W-:Y:S01]  /*10ac0*/  STL [R1+0x4c], R8 ;  /* 0x00004c0801007387 */ /* 0x0001e20000100800 */
[----:B------:R-:W-:-:S04]  /*10ad0*/  IMAD.MOV.U32 R13, RZ, RZ, R2 ;  /* 0x000000ffff0d7224 */ /* 0x000fc800078e0002 */
[----:B------:R-:W-:Y:S01]  /*10ae0*/  @!P1 LEA R5, P3, R10, R5, 0x1 ;  /* 0x000000050a059211 */ /* 0x000fe200078608ff */
[----:B------:R-:W-:-:S04]  /*10af0*/  IMAD.MOV.U32 R12, RZ, RZ, 0x2 ;  /* 0x00000002ff0c7424 */ /* 0x000fc800078e00ff */
[----:B------:R-:W-:Y:S02]  /*10b00*/  @!P1 IMAD.X R4, RZ, RZ, R4, P3 ;  /* 0x000000ffff049224 */ /* 0x000fe400018e0604 */
[----:B------:R-:W-:-:S03]  /*10b10*/  IMAD.MOV.U32 R6, RZ, RZ, R14 ;  /* 0x000000ffff067224 */ /* 0x000fc600078e000e */
[----:B0-----:R-:W-:-:S07]  /*10b20*/  @!P1 LOP3.LUT R5, R5, R4, RZ, 0x3c, !PT ;  /* 0x0000000405059212 */ /* 0x001fce00078e3cff */
[----:B------:R-:W-:Y:S05]  /*10b30*/  WARPSYNC.COLLECTIVE R15, `(.L_x_10293) ;  /* 0x000000000f087348 */ /* 0x000fea0003c00000 */
[----:B------:R0:W1:Y:S02]  /*10b40*/  SHFL.IDX P6, R14, R13, R12, R11 ;  /* 0x0000000c0d0e7389 */ /* 0x00006400000c000b */
[----:B01----:R-:W-:Y:S01]  /*10b50*/  ENDCOLLECTIVE ;  /* 0x000000000000791b */ /* 0x003fe20003800000 */
.L_x_10293:
[----:B------:R-:W-:-:S04]  /*10b60*/  @!P1 LOP3.LUT R4, R5, R4, RZ, 0x3c, !PT ;  /* 0x0000000405049212 */ /* 0x000fc800078e3cff */
[----:B------:R-:W-:-:S05]  /*10b70*/  @!P1 LOP3.LUT R5, R5, R4, RZ, 0x3c, !PT ;  /* 0x0000000405059212 */ /* 0x000fca00078e3cff */
[----:B------:R-:W-:Y:S01]  /*10b80*/  @!PT LDS RZ, [RZ] ;  /* 0x00000000fffff984 */ /* 0x000fe20000000800 */
[----:B------:R-:W-:Y:S01]  /*10b90*/  @!PT LDS RZ, [RZ] ;  /* 0x00000000fffff984 */ /* 0x000fe20000000800 */
[----:B------:R-:W-:Y:S01]  /*10ba0*/  @!PT LDS RZ, [RZ] ;  /* 0x00000000fffff984 */ /* 0x000fe20000000800 */
[----:B------:R0:W-:Y:S01]  /*10bb0*/  @!P1 LDGSTS.E.BYPASS.LTC128B.128 [R9+0x18400], desc[UR38][R4.64], !P0 ;  /* 0x1840000004099fae */ /* 0x0001e2000c101d66 */
[----:B------:R-:W-:Y:S01]  /*10bc0*/  IMAD.MOV.U32 R13, RZ, RZ, R0 ;  /* 0x000000ffff0d7224 */ /* 0x000fe200078e0000 */
[----:B0-----:R-:W-:Y:S01]  /*10bd0*/  @!P2 LEA R5, P1, R10, R6, 0x1 ;  /* 0x000000060a05a211 */ /* 0x001fe200078208ff */
[----:B------:R-:W-:-:S12]  /*10be0*/  IMAD.MOV.U32 R6, RZ, RZ, R14 ;  /* 0x000000ffff067224 */ /* 0x000fd800078e000e */
[----:B------:R-:W-:Y:S05]  /*10bf0*/  WARPSYNC.COLLECTIVE R15, `(.L_x_10294) ;  /* 0x000000000f087348 */ /* 0x000fea0003c00000 */
[----:B------:R0:W1:Y:S02]  /*10c00*/  SHFL.IDX P6, R14, R13, R12, R11 ;  /* 0x0000000c0d0e7389 */ /* 0x00006400000c000b */
[----:B01----:R-:W-:Y:S01]  /*10c10*/  ENDCOLLECTIVE ;  /* 0x000000000000791b */ /* 0x003fe20003800000 */
.L_x_10294:
[----:B------:R-:W-:Y:S01]  /*10c20*/  @!P2 IMAD.X R4, RZ, RZ, R7, P1 ;  /* 0x000000ffff04a224 */ /* 0x000fe200008e0607 */
[----:B------:R-:W-:Y:S01]  /*10c30*/  ISETP.GE.AND P1, PT, R8, R3, PT ;  /* 0x000000030800720c */ /* 0x000fe20003f26270 */
[----:B------:R-:W-:-:S03]  /*10c40*/  VIADD R7, R17, 0x30 ;  /* 0x0000003011077836 */ /* 0x000fc60000000000 */
[-C--:B------:R-:W-:Y:S02]  /*10c50*/  @!P2 LOP3.LUT R5, R5, R4.reuse, RZ, 0x3c, !PT ;  /* 0x000000040505a212 */ /* 0x080fe400078e3cff */
[----:B------:R0:W-:Y:S02]  /*10c60*/  STL [R1+0x54], R7 ;  /* 0x0000540701007387 */ /* 0x0001e40000100800 */
[----:B------:R-:W-:Y:S01]  /*10c70*/  @!P2 LOP3.LUT R4, R5, R4, RZ, 0x3c, !PT ;  /* 0x000000040504a212 */ /* 0x000fe200078e3cff */
[----:B------:R-:W-:-:S03]  /*10c80*/  IMAD.MOV.U32 R13, RZ, RZ, R2 ;  /* 0x000000ffff0d7224 */ /* 0x000fc600078e0002 */
[----:B------:R-:W-:Y:S01]  /*10c90*/  @!P2 LOP3.LUT R5, R5, R4, RZ, 0x3c, !PT ;  /* 0x000000040505a212 */ /* 0x000fe200078e3cff */
[----:B------:R-:W-:-:S04]  /*10ca0*/  IMAD.MOV.U32 R12, RZ, RZ, 0x3 ;  /* 0x00000003ff0c7424 */ /* 0x000fc800078e00ff */
[----:B------:R-:W-:Y:S01]  /*10cb0*/  @!PT LDS RZ, [RZ] ;  /* 0x00000000fffff984 */ /* 0x000fe20000000800 */
[----:B------:R-:W-:Y:S01]  /*10cc0*/  @!PT LDS RZ, [RZ] ;  /* 0x00000000fffff984 */ /* 0x000fe20000000800 */
[----:B------:R-:W-:Y:S01]  /*10cd0*/  @!PT LDS RZ, [RZ] ;  /* 0x00000000fffff984 */ /* 0x000fe20000000800 */
[----:B------:R1:W-:Y:S02]  /*10ce0*/  @!P2 LDGSTS.E.BYPASS.LTC128B.128 [R9+0x18c00], desc[UR38][R4.64], !P0 ;  /* 0x18c000000409afae */ /* 0x0003e4000c101d66 */
[----:B01----:R-:W-:-:S07]  /*10cf0*/  IMAD.MOV.U32 R4, RZ, RZ, R14 ;  /* 0x000000ffff047224 */ /* 0x003fce00078e000e */
[----:B------:R-:W-:Y:S05]  /*10d00*/  WARPSYNC.COLLECTIVE R15, `(.L_x_10295) ;  /* 0x000000000f087348 */ /* 0x000fea0003c00000 */
[----:B------:R0:W1:Y:S02]  /*10d10*/  SHFL.IDX P6, R14, R13, R12, R11 ;  /* 0x0000000c0d0e7389 */ /* 0x00006400000c000b */
[----:B01----:R-:W-:Y:S01]  /*10d20*/  ENDCOLLECTIVE ;  /* 0x000000000000791b */ /* 0x003fe20003800000 */
.L_x_10295:
        /* <DEDUP_REMOVED lines=10> */
.L_x_10296:
        /* <DEDUP_REMOVED lines=13> */
.L_x_10297:
        /* <DEDUP_REMOVED lines=10> */
.L_x_10298:
        /* <DEDUP_REMOVED lines=13> */
.L_x_10299:
        /* <DEDUP_REMOVED lines=10> */
.L_x_10300:
        /* <DEDUP_REMOVED lines=13> */
.L_x_10301:
        /* <DEDUP_REMOVED lines=10> */
.L_x_10302:
        /* <DEDUP_REMOVED lines=11> */
.L_x_10303:
        /* <DEDUP_REMOVED lines=14> */
.L_x_10304:
[----:B------:R-:W-:Y:S01]  /*113b0*/  IMAD.MOV.U32 R0, RZ, RZ, R14 ;  /* 0x000000ffff007224 */ /* 0x000fe200078e000e */
[----:B------:R-:W-:Y:S06]  /*113c0*/  BRA `(.L_x_10305) ;  /* 0xffffffac000c7947 */ /* 0x000fec000383ffff */
.L_x_10183:
[----:B------:R-:W2:Y:S04]  /*113d0*/  LDL.LU R5, [R1+0x38] ;  /* 0x0000380001057983 */ /* 0x000ea80000300800 */
[----:B------:R-:W3:Y:S04]  /*113e0*/  LDL.LU R14, [R1+0x3c] ;  /* 0x00003c00010e7983 */ /* 0x000ee80000300800 */
[----:B------:R-:W4:Y:S04]  /*113f0*/  LDL.LU R13, [R1+0x4c] ;  /* 0x00004c00010d7983 */ /* 0x000f280000300800 */
[----:B------:R-:W5:Y:S04]  /*11400*/  LDL.LU R12, [R1+0x54] ;  /* 0x00005400010c7983 */ /* 0x000f680000300800 */
[----:B------:R-:W5:Y:S04]  /*11410*/  LDL.LU R11, [R1+0x5c] ;  /* 0x00005c00010b7983 */ /* 0x000f680000300800 */
[----:B------:R-:W5:Y:S04]  /*11420*/  LDL.LU R10, [R1+0x60] ;  /* 0x00006000010a7983 */ /* 0x000f680000300800 */
[----:B------:R-:W5:Y:S04]  /*11430*/  LDL.LU R9, [R1+0x64] ;  /* 0x0000640001097983 */ /* 0x000f680000300800 */
[----:B------:R-:W5:Y:S01]  /*11440*/  LDL.LU R8, [R1+0x14] ;  /* 0x0000140001087983 */ /* 0x000f620000300800 */
[----:B------:R-:W-:Y:S01]  /*11450*/  BSSY B0, `(.L_x_10306) ;  /* 0x000001b000007945 */ /* 0x000fe20003800000 */
[----:B------:R-:W-:-:S02]  /*11460*/  IMAD.MOV.U32 R15, RZ, RZ, -0x1 ;  /* 0xffffffffff0f7424 */ /* 0x000fc400078e00ff */
[----:B--2---:R-:W-:-:S05]  /*11470*/  IMAD R5, R5, R6, RZ ;  /* 0x0000000605057224 */ /* 0x004fca00078e02ff */
[-C--:B------:R-:W-:Y:S02]  /*11480*/  ISETP.GE.AND P4, PT, R17, R5.reuse, PT ;  /* 0x000000051100720c */ /* 0x080fe40003f86270 */
[-C--:B---3--:R-:W-:Y:S02]  /*11490*/  ISETP.GE.AND P5, PT, R14, R5.reuse, PT ;  /* 0x000000050e00720c */ /* 0x088fe40003fa6270 */
[----:B----4-:R-:W-:Y:S01]  /*114a0*/  ISETP.GE.AND P6, PT, R13, R5, PT ;  /* 0x000000050d00720c */ /* 0x010fe20003fc6270 */
[----:B------:R-:W-:Y:S01]  /*114b0*/  IMAD.MOV.U32 R13, RZ, RZ, R0 ;  /* 0x000000ffff0d7224 */ /* 0x000fe200078e0000 */
[----:B-----5:R-:W-:-:S07]  /*114c0*/  LOP3.LUT R8, R8, 0xffffffef, RZ, 0xc0, !PT ;  /* 0xffffffef08087812 */ /* 0x020fce00078ec0ff */
[----:B------:R-:W-:Y:S02]  /*114d0*/  @P4 LOP3.LUT R8, R8, 0x10, RZ, 0xfc, !PT ;  /* 0x0000001008084812 */ /* 0x000fe400078efcff */
[----:B------:R-:W-:Y:S01]  /*114e0*/  ISETP.GE.AND P4, PT, R12, R5, PT ;  /* 0x000000050c00720c */ /* 0x000fe20003f86270 */
[----:B------:R-:W-:Y:S01]  /*114f0*/  IMAD.MOV.U32 R12, RZ, RZ, RZ ;  /* 0x000000ffff0c7224 */ /* 0x000fe200078e00ff */
[----:B------:R-:W-:-:S04]  /*11500*/  LOP3.LUT R8, R8, 0xfffffff7, RZ, 0xc0, !PT ;  /* 0xfffffff708087812 */ /* 0x000fc800078ec0ff */
[----:B------:R-:W-:Y:S02]  /*11510*/  @P5 LOP3.LUT R8, R8, 0x8, RZ, 0xfc, !PT ;  /* 0x0000000808085812 */ /* 0x000fe400078efcff */
[----:B------:R-:W-:Y:S01]  /*11520*/  ISETP.GE.AND P5, PT, R11, R5, PT ;  /* 0x000000050b00720c */ /* 0x000fe20003fa6270 */
[----:B------:R-:W-:Y:S01]  /*11530*/  IMAD.MOV.U32 R11, RZ, RZ, 0x181f ;  /* 0x0000181fff0b7424 */ /* 0x000fe200078e00ff */
[----:B------:R-:W-:-:S04]  /*11540*/  LOP3.LUT R8, R8, 0xfffffffb, RZ, 0xc0, !PT ;  /* 0xfffffffb08087812 */ /* 0x000fc800078ec0ff */
[----:B------:R-:W-:Y:S02]  /*11550*/  @P6 LOP3.LUT R8, R8, 0x4, RZ, 0xfc, !PT ;  /* 0x0000000408086812 */ /* 0x000fe400078efcff */
[----:B------:R-:W-:Y:S02]  /*11560*/  ISETP.GE.AND P6, PT, R10, R5, PT ;  /* 0x000000050a00720c */ /* 0x000fe40003fc6270 */
[----:B------:R-:W-:-:S04]  /*11570*/  LOP3.LUT R8, R8, 0xfffffffd, RZ, 0xc0, !PT ;  /* 0xfffffffd08087812 */ /* 0x000fc800078ec0ff */
[----:B------:R-:W-:Y:S02]  /*11580*/  @P4 LOP3.LUT R8, R8, 0x2, RZ, 0xfc, !PT ;  /* 0x0000000208084812 */ /* 0x000fe400078efcff */
[----:B------:R-:W-:Y:S02]  /*11590*/  ISETP.GE.AND P4, PT, R9, R5, PT ;  /* 0x000000050900720c */ /* 0x000fe40003f86270 */
[----:B------:R-:W-:-:S04]  /*115a0*/  LOP3.LUT R8, R8, 0xffffffdf, RZ, 0xc0, !PT ;  /* 0xffffffdf08087812 */ /* 0x000fc800078ec0ff */
[----:B------:R-:W-:-:S05]  /*115b0*/  @P6 LOP3.LUT R8, R8, 0x20, RZ, 0xfc, !PT ;  /* 0x0000002008086812 */ /* 0x000fca00078efcff */
[----:B------:R0:W-:Y:S02]  /*115c0*/  STL [R1+0x14], R8 ;  /* 0x0000140801007387 */ /* 0x0001e40000100800 */
[----:B0-----:R-:W-:Y:S05]  /*115d0*/  WARPSYNC.COLLECTIVE R15, `(.L_x_10307) ;  /* 0x000000000f087348 */ /* 0x001fea0003c00000 */
[----:B------:R1:W2:Y:S02]  /*115e0*/  SHFL.IDX P6, R14, R13, R12, R11 ;  /* 0x0000000c0d0e7389 */ /* 0x0002a400000c000b */
[----:B012---:R-:W-:Y:S01]  /*115f0*/  ENDCOLLECTIVE ;  /* 0x000000000000791b */ /* 0x007fe20003800000 */
.L_x_10307:
[----:B------:R-:W-:Y:S05]  /*11600*/  BSYNC B0 ;  /* 0x0000000000007941 */ /* 0x000fea0003800000 */
.L_x_10306:
[----:B------:R-:W-:Y:S02]  /*11610*/  IMAD.MOV.U32 R9, RZ, RZ, R8 ;  /* 0x000000ffff097224 */ /* 0x000fe400078e0008 */
[----:B------:R0:W5:Y:S01]  /*11620*/  LDL R8, [R1+0x10] ;  /* 0x0000100001087983 */ /* 0x0001620000100800 */
[----:B------:R-:W-:Y:S02]  /*11630*/  IMAD.MOV.U32 R13, RZ, RZ, R4 ;  /* 0x000000ffff0d7224 */ /* 0x000fe400078e0004 */
[----:B------:R-:W-:Y:S01]  /*11640*/  IMAD.MOV.U32 R12, RZ, RZ, RZ ;  /* 0x000000ffff0c7224 */ /* 0x000fe200078e00ff */
[----:B------:R-:W-:Y:S01]  /*11650*/  LOP3.LUT R9, R9, 0xfffffeff, RZ, 0xc0, !PT ;  /* 0xfffffeff09097812 */ /* 0x000fe200078ec0ff */
[----:B------:R-:W-:Y:S02]  /*11660*/  IMAD.MOV.U32 R11, RZ, RZ, 0x181f ;  /* 0x0000181fff0b7424 */ /* 0x000fe400078e00ff */
[----:B------:R-:W-:Y:S01]  /*11670*/  IMAD.MOV.U32 R15, RZ, RZ, -0x1 ;  /* 0xffffffffff0f7424 */ /* 0x000fe200078e00ff */
[----:B------:R-:W-:Y:S01]  /*11680*/  @P5 LOP3.LUT R9, R9, 0x100, RZ, 0xfc, !PT ;  /* 0x0000010009095812 */ /* 0x000fe200078efcff */
[----:B0-----:R-:W-:-:S07]  /*11690*/  IMAD.MOV.U32 R2, RZ, RZ, R14 ;  /* 0x000000ffff027224 */ /* 0x001fce00078e000e */
[----:B-----5:R-:W-:Y:S05]  /*116a0*/  WARPSYNC.COLLECTIVE R15, `(.L_x_10308) ;  /* 0x000000000f087348 */ /* 0x020fea0003c00000 */
[----:B------:R0:W1:Y:S02]  /*116b0*/  SHFL.IDX P6, R14, R13, R12, R11 ;  /* 0x0000000c0d0e7389 */ /* 0x00006400000c000b */
[----:B01---5:R-:W-:Y:S01]  /*116c0*/  ENDCOLLECTIVE ;  /* 0x000000000000791b */ /* 0x023fe20003800000 */
.L_x_10308:
[C---:B------:R-:W-:Y:S02]  /*116d0*/  LOP3.LUT P5, RZ, R9.reuse, 0x10, RZ, 0xc0, !PT ;  /* 0x0000001009ff7812 */ /* 0x040fe400078ac0ff */
[----:B------:R-:W-:-:S04]  /*116e0*/  LOP3.LUT R9, R9, 0xffffff7f, RZ, 0xc0, !PT ;  /* 0xffffff7f09097812 */ /* 0x000fc800078ec0ff */
[----:B------:R-:W-:-:S04]  /*116f0*/  @P4 LOP3.LUT R9, R9, 0x80, RZ, 0xfc, !PT ;  /* 0x0000008009094812 */ /* 0x000fc800078efcff */
[----:B------:R-:W-:Y:S01]  /*11700*/  LOP3.LUT P4, RZ, R9, 0x8, RZ, 0xc0, !PT ;  /* 0x0000000809ff7812 */ /* 0x000fe2000788c0ff */
[----:B------:R0:W-:Y:S01]  /*11710*/  STL [R1+0x14], R9 ;  /* 0x0000140901007387 */ /* 0x0001e20000100800 */
[----:B------:R-:W-:Y:S02]  /*11720*/  IMAD.MOV.U32 R13, RZ, RZ, R0 ;  /* 0x000000ffff0d7224 */ /* 0x000fe400078e0000 */
[----:B------:R-:W-:Y:S02]  /*11730*/  IMAD.MOV.U32 R12, RZ, RZ, 0x1 ;  /* 0x00000001ff0c7424 */ /* 0x000fe400078e00ff */
[----:B------:R-:W-:-:S05]  /*11740*/  IMAD.MOV.U32 R3, RZ, RZ, R14 ;  /* 0x000000ffff037224 */ /* 0x000fca00078e000e */
[----:B------:R-:W-:-:S05]  /*11750*/  @!P5 LEA R3, P6, R7, R3, 0x1 ;  /* 0x000000030703d211 */ /* 0x000fca00078c08ff */
[----:B------:R-:W-:-:S05]  /*11760*/  @!P5 IMAD.X R2, RZ, RZ, R2, P6 ;  /* 0x000000ffff02d224 */ /* 0x000fca00030e0602 */
[----:B0-----:R-:W-:-:S07]  /*11770*/  @!P5 LOP3.LUT R3, R3, R2, RZ, 0x3c, !PT ;  /* 0x000000020303d212 */ /* 0x001fce00078e3cff */
[----:B------:R-:W-:Y:S05]  /*11780*/  WARPSYNC.COLLECTIVE R15, `(.L_x_10309) ;  /* 0x000000000f087348 */ /* 0x000fea0003c00000 */
[----:B------:R0:W1:Y:S02]  /*11790*/  SHFL.IDX P6, R14, R13, R12, R11 ;  /* 0x0000000c0d0e7389 */ /* 0x00006400000c000b */
[----:B01----:R-:W-:Y:S01]  /*117a0*/  ENDCOLLECTIVE ;  /* 0x000000000000791b */ /* 0x003fe20003800000 */
.L_x_10309:
[----:B------:R-:W-:-:S04]  /*117b0*/  @!P5 LOP3.LUT R2, R3, R2, RZ, 0x3c, !PT ;  /* 0x000000020302d212 */ /* 0x000fc800078e3cff */
[----:B------:R-:W-:Y:S01]  /*117c0*/  @!P5 LOP3.LUT R3, R3, R2, RZ, 0x3c, !PT ;  /* 0x000000020303d212 */ /* 0x000fe200078e3cff */
[----:B------:R-:W-:Y:S02]  /*117d0*/  IMAD.MOV.U32 R13, RZ, RZ, R4 ;  /* 0x000000ffff0d7224 */ /* 0x000fe400078e0004 */
[----:B------:R-:W-:-:S07]  /*117e0*/  IMAD.MOV.U32 R6, RZ, RZ, R14 ;  /* 0x000000ffff067224 */ /* 0x000fce00078e000e */
[----:B------:R-:W-:Y:S05]  /*117f0*/  WARPSYNC.COLLECTIVE R15, `(.L_x_10310) ;  /* 0x000000000f087348 */ /* 0x000fea0003c00000 */
[----:B------:R0:W1:Y:S02]  /*11800*/  SHFL.IDX P6, R14, R13, R12, R11 ;  /* 0x0000000c0d0e7389 */ /* 0x00006400000c000b */
[----:B01----:R-:W-:Y:S01]  /*11810*/  ENDCOLLECTIVE ;  /* 0x000000000000791b */ /* 0x003fe20003800000 */
.L_x_10310:
[----:B------:R-:W-:Y:S02]  /*11820*/  IMAD.MOV.U32 R13, RZ, RZ, R0 ;  /* 0x000000ffff0d7224 */ /* 0x000fe400078e0000 */
[----:B------:R-:W-:Y:S01]  /*11830*/  IMAD.MOV.U32 R12, RZ, RZ, 0x2 ;  /* 0x00000002ff0c7424 */ /* 0x000fe200078e00ff */
[----:B------:R-:W-:Y:S01]  /*11840*/  @!PT LDS RZ, [RZ] ;  /* 0x00000000fffff984 */ /* 0x000fe20000000800 */
[----:B------:R-:W-:Y:S01]  /*11850*/  @!PT LDS RZ, [RZ] ;  /* 0x00000000fffff984 */ /* 0x000fe20000000800 */
[----:B------:R-:W-:Y:S01]  /*11860*/  @!PT LDS RZ, [RZ] ;  /* 0x00000000fffff984 */ /* 0x000fe20000000800 */
[----:B------:R-:W-:Y:S04]  /*11870*/  @!P5 LDGSTS.E.BYPASS.LTC128B.128 [R8+0x22400], desc[UR38][R2.64], !P3 ;  /* 0x224000000208dfae */ /* 0x000fe8000d901d66 */
[----:B------:R-:W-:Y:S04]  /*11880*/  @!P5 LDGSTS.E.BYPASS.LTC128B.128 [R8+0x26400], desc[UR38][R2.64+0x80], !P2 ;  /* 0x264000800208dfae */ /* 0x000fe8000d101d66 */
[----:B------:R-:W-:Y:S04]  /*11890*/  @!P5 LDGSTS.E.BYPASS.LTC128B.128 [R8+0x2a400], desc[UR38][R2.64+0x100], !P1 ;  /* 0x2a4001000208dfae */ /* 0x000fe8000c901d66 */
[----:B------:R0:W-:Y:S01]  /*118a0*/  @!P5 LDGSTS.E.BYPASS.LTC128B.128 [R8+0x2e400], desc[UR38][R2.64+0x180], !P0 ;  /* 0x2e4001800208dfae */ /* 0x0001e2000c101d66 */
[----:B------:R-:W-:Y:S01]  /*118b0*/  LOP3.LUT P5, RZ, R9, 0x4, RZ, 0xc0, !PT ;  /* 0x0000000409ff7812 */ /* 0x000fe200078ac0ff */
[----:B0-----:R-:W-:-:S05]  /*118c0*/  IMAD.MOV.U32 R2, RZ, RZ, R14 ;  /* 0x000000ffff027224 */ /* 0x001fca00078e000e */
[----:B------:R-:W-:-:S05]  /*118d0*/  @!P4 LEA R2, P6, R7, R2, 0x1 ;  /* 0x000000020702c211 */ /* 0x000fca00078c08ff */
[----:B------:R-:W-:-:S05]  /*118e0*/  @!P4 IMAD.X R3, RZ, RZ, R6, P6 ;  /* 0x000000ffff03c224 */ /* 0x000fca00030e0606 */
[----:B------:R0:W-:Y:S03]  /*118f0*/  @!P4 LDGSTS.E.BYPASS.LTC128B.128 [R8+0x22c00], desc[UR38][R2.64], !P3 ;  /* 0x22c000000208cfae */ /* 0x0001e6000d901d66 */
[----:B0-----:R-:W-:Y:S05]  /*11900*/  WARPSYNC.COLLECTIVE R15, `(.L_x_10311) ;  /* 0x000000000f087348 */ /* 0x001fea0003c00000 */
[----:B------:R1:W2:Y:S02]  /*11910*/  SHFL.IDX P6, R14, R13, R12, R11 ;  /* 0x0000000c0d0e7389 */ /* 0x0002a400000c000b */
[----:B012---:R-:W-:Y:S01]  /*11920*/  ENDCOLLECTIVE ;  /* 0x000000000000791b */ /* 0x007fe20003800000 */
.L_x_10311:
        /* <DEDUP_REMOVED lines=12> */
.L_x_10312:
        /* <DEDUP_REMOVED lines=12> */
.L_x_10313:
        /* <DEDUP_REMOVED lines=12> */
.L_x_10314:
        /* <DEDUP_REMOVED lines=12> */
.L_x_10315:
        /* <DEDUP_REMOVED lines=12> */
.L_x_10316:
        /* <DEDUP_REMOVED lines=12> */
.L_x_10317:
        /* <DEDUP_REMOVED lines=11> */
.L_x_10318:
[----:B------:R-:W-:Y:S02]  /*11e60*/  IMAD.MOV.U32 R13, RZ, RZ, R0 ;  /* 0x000000ffff0d7224 */ /* 0x000fe400078e0000 */
[----:B------:R-:W-:Y:S01]  /*11e70*/  IMAD.MOV.U32 R12, RZ, RZ, 0x6 ;  /* 0x00000006ff0c7424 */ /* 0x000fe200078e00ff */
[----:B------:R-:W-:Y:S01]  /*11e80*/  LOP3.LUT P6, RZ, R9, 0x20, RZ, 0xc0, !PT ;  /* 0x0000002009ff7812 */ /* 0x000fe200078cc0ff */
[----:B------:R-:W-:-:S12]  /*11e90*/  IMAD.MOV.U32 R2, RZ, RZ, R14 ;  /* 0x000000ffff027224 */ /* 0x000fd800078e000e */
[----:B------:R-:W-:-:S05]  /*11ea0*/  @!P6 LEA R2, P5, R7, R2, 0x1 ;  /* 0x000000020702e211 */ /* 0x000fca00078a08ff */
[----:B------:R-:W-:-:S05]  /*11eb0*/  @!P6 IMAD.X R3, RZ, RZ, R6, P5 ;  /* 0x000000ffff03e224 */ /* 0x000fca00028e0606 */
        /* <DEDUP_REMOVED lines=10> */
.L_x_10319:
[----:B------:R-:W-:Y:S02]  /*11f60*/  IMAD.MOV.U32 R13, RZ, RZ, R4 ;  /* 0x000000ffff0d7224 */ /* 0x000fe400078e0004 */
[----:B------:R-:W-:-:S07]  /*11f70*/  IMAD.MOV.U32 R6, RZ, RZ, R14 ;  /* 0x000000ffff067224 */ /* 0x000fce00078e000e */
[----:B------:R-:W-:Y:S05]  /*11f80*/  WARPSYNC.COLLECTIVE R15, `(.L_x_10320) ;  /* 0x000000000f087348 */ /* 0x000fea0003c00000 */
[----:B------:R0:W1:Y:S02]  /*11f90*/  SHFL.IDX P6, R14, R13, R12, R11 ;  /* 0x0000000c0d0e7389 */ /* 0x00006400000c000b */
[----:B01----:R-:W-:Y:S01]  /*11fa0*/  ENDCOLLECTIVE ;  /* 0x000000000000791b */ /* 0x003fe20003800000 */
.L_x_10320:
[----:B------:R-:W-:Y:S02]  /*11fb0*/  IMAD.MOV.U32 R13, RZ, RZ, R0 ;  /* 0x000000ffff0d7224 */ /* 0x000fe400078e0000 */
[----:B------:R-:W-:Y:S02]  /*11fc0*/  IMAD.MOV.U32 R12, RZ, RZ, 0x7 ;  /* 0x00000007ff0c7424 */ /* 0x000fe400078e00ff */
[----:B------:R-:W-:-:S07]  /*11fd0*/  IMAD.MOV.U32 R2, RZ, RZ, R14 ;  /* 0x000000ffff027224 */ /* 0x000fce00078e000e */
[----:B------:R-:W-:Y:S05]  /*11fe0*/  WARPSYNC.COLLECTIVE R15, `(.L_x_10321) ;  /* 0x000000000f087348 */ /* 0x000fea0003c00000 */
[----:B------:R0:W1:Y:S02]  /*11ff0*/  SHFL.IDX P6, R14, R13, R12, R11 ;  /* 0x0000000c0d0e7389 */ /* 0x00006400000c000b */
[----:B01----:R-:W-:Y:S01]  /*12000*/  ENDCOLLECTIVE ;  /* 0x000000000000791b */ /* 0x003fe20003800000 */
.L_x_10321:
[----:B------:R-:W-:-:S05]  /*12010*/  @!P4 LEA R2, P5, R7, R2, 0x1 ;  /* 0x000000020702c211 */ /* 0x000fca00078a08ff */
[----:B------:R-:W-:-:S05]  /*12020*/  @!P4 IMAD.X R3, RZ, RZ, R6, P5 ;  /* 0x000000ffff03c224 */ /* 0x000fca00028e0606 */
[----:B------:R-:W-:Y:S01]  /*12030*/  @!PT LDS RZ, [RZ] ;  /* 0x00000000fffff984 */ /* 0x000fe20000000800 */
[----:B------:R-:W-:Y:S01]  /*12040*/  @!PT LDS RZ, [RZ] ;  /* 0x00000000fffff984 */ /* 0x000fe20000000800 */
[----:B------:R-:W-:Y:S01]  /*12050*/  @!PT LDS RZ, [RZ] ;  /* 0x00000000fffff984 */ /* 0x000fe20000000800 */
[----:B------:R0:W-:Y:S01]  /*12060*/  @!P4 LDGSTS.E.BYPASS.LTC128B.128 [R8+0x25400], desc[UR38][R2.64], !P3 ;  /* 0x254000000208cfae */ /* 0x0001e2000d901d66 */
[----:B------:R-:W-:-:S03]  /*12070*/  IMAD.MOV.U32 R13, RZ, RZ, R4 ;  /* 0x000000ffff0d7224 */ /* 0x000fc600078e0004 */
[----:B------:R0:W-:Y:S04]  /*12080*/  @!P4 LDGSTS.E.BYPASS.LTC128B.128 [R8+0x29400], desc[UR38][R2.64+0x80], !P2 ;  /* 0x294000800208cfae */ /* 0x0001e8000d101d66 */
[----:B------:R0:W-:Y:S01]  /*12090*/  @!P4 LDGSTS.E.BYPASS.LTC128B.128 [R8+0x2d400], desc[UR38][R2.64+0x100], !P1 ;  /* 0x2d4001000208cfae */ /* 0x0001e2000c901d66 */
[----:B------:R-:W-:-:S03]  /*120a0*/  IMAD.MOV.U32 R6, RZ, RZ, R14 ;  /* 0x000000ffff067224 */ /* 0x000fc600078e000e */
[----:B------:R0:W-:Y:S04]  /*120b0*/  @!P4 LDGSTS.E.BYPASS.LTC128B.128 [R8+0x31400], desc[UR38][R2.64+0x180], !P0 ;  /* 0x314001800208cfae */ /* 0x0001e8000c101d66 */
[----:B0-----:R-:W-:Y:S05]  /*120c0*/  WARPSYNC.COLLECTIVE R15, `(.L_x_10322) ;  /* 0x000000000f087348 */ /* 0x001fea0003c00000 */
[----:B------:R1:W2:Y:S02]  /*120d0*/  SHFL.IDX P6, R14, R13, R12, R11 ;  /* 0x0000000c0d0e7389 */ /* 0x0002a400000c000b */
[----:B012---:R-:W-:Y:S01]  /*120e0*/  ENDCOLLECTIVE ;  /* 0x000000000000791b */ /* 0x007fe20003800000 */
.L_x_10322:
[----:B------:R-:W-:Y:S01]  /*120f0*/  IMAD.MOV.U32 R2, RZ, RZ, R14 ;  /* 0x000000ffff027224 */ /* 0x000fe200078e000e */
[----:B------:R-:W-:Y:S06]  /*12100*/  BRA `(.L_x_10323) ;  /* 0xffffffa800a07947 */ /* 0x000fec000383ffff */
.L_x_10188:
[----:B0-----:R-:W4:Y:S02]  /*12110*/  LDL R2, [R1+0x4] ;  /* 0x0000040001027983 */ /* 0x001f240000100800 */
[----:B----4-:R0:W1:Y:S02]  /*12120*/  SYNCS.PHASECHK.TRANS64.TRYWAIT P0, [R2+URZ+0x32420], R0 ;  /* 0x03242000020075a7 */ /* 0x010064000800017f */
[----:B-1----:R-:W-:Y:S05]  /*12130*/  @!P0 NANOSLEEP.SYNCS 0x989680 ;  /* 0x009896800000895d */ /* 0x002fea0003900000 */
[----:B------:R-:W1:Y:S02]  /*12140*/  @!P0 SYNCS.PHASECHK.TRANS64 P0, [R2+URZ+0x32420], R0 ;  /* 0x03242000020085a7 */ /* 0x000e64000800007f */
[----:B-1----:R-:W-:Y:S05]  /*12150*/  @!P0 BRA `(.L_x_10188) ;  /* 0xfffffffc00ec8947 */ /* 0x002fea000383ffff */
[----:B------:R-:W-:Y:S05]  /*12160*/  BRA `(.L_x_10324) ;  /* 0xffffffac001c7947 */ /* 0x000fea000383ffff */
.L_x_10192:
[----:B0-----:R0:W1:Y:S02]  /*12170*/  SYNCS.PHASECHK.TRANS64.TRYWAIT P0, [R2+URZ+0x32460], R0 ;  /* 0x03246000020075a7 */ /* 0x001064000800017f */
[----:B-1----:R-:W-:Y:S05]  /*12180*/  @!P0 NANOSLEEP.SYNCS 0x989680 ;  /* 0x009896800000895d */ /* 0x002fea0003900000 */
[----:B------:R-:W1:Y:S02]  /*12190*/  @!P0 SYNCS.PHASECHK.TRANS64 P0, [R2+URZ+0x32460], R0 ;  /* 0x03246000020085a7 */ /* 0x000e64000800007f */
[----:B-1----:R-:W-:Y:S05]  /*121a0*/  @!P0 BRA `(.L_x_10192) ;  /* 0xfffffffc00f08947 */ /* 0x002fea000383ffff */
[----:B------:R-:W-:Y:S05]  /*121b0*/  BRA `(.L_x_10325) ;  /* 0xffffffac004c7947 */ /* 0x000fea000383ffff */
.L_x_10207:
[----:B-1----:R1:W2:Y:S02]  /*121c0*/  SYNCS.PHASECHK.TRANS64.TRYWAIT P0, [R3+URZ+0x32440], R2 ;  /* 0x03244002030075a7 */ /* 0x0022a4000800017f */
[----:B--2---:R-:W-:Y:S05]  /*121d0*/  @!P0 NANOSLEEP.SYNCS 0x989680 ;  /* 0x009896800000895d */ /* 0x004fea0003900000 */
[----:B------:R-:W2:Y:S02]  /*121e0*/  @!P0 SYNCS.PHASECHK.TRANS64 P0, [R3+URZ+0x32440], R2 ;  /* 0x03244002030085a7 */ /* 0x000ea4000800007f */
[----:B--2---:R-:W-:Y:S05]  /*121f0*/  @!P0 BRA `(.L_x_10207) ;  /* 0xfffffffc00f08947 */ /* 0x004fea000383ffff */
[----:B------:R-:W-:Y:S05]  /*12200*/  BRA `(.L_x_10326) ;  /* 0xffffffb4007c7947 */ /* 0x000fea000383ffff */
.L_x_10212:
[----:B0-----:R0:W2:Y:S02]  /*12210*/  SYNCS.PHASECHK.TRANS64.TRYWAIT P0, [R3+URZ+0x32460], R2 ;  /* 0x03246002030075a7 */ /* 0x0010a4000800017f */
[----:B--2---:R-:W-:Y:S05]  /*12220*/  @!P0 NANOSLEEP.SYNCS 0x989680 ;  /* 0x009896800000895d */ /* 0x004fea0003900000 */
[----:B------:R-:W2:Y:S02]  /*12230*/  @!P0 SYNCS.PHASECHK.TRANS64 P0, [R3+URZ+0x32460], R2 ;  /* 0x03246002030085a7 */ /* 0x000ea4000800007f */
[----:B--2---:R-:W-:Y:S05]  /*12240*/  @!P0 BRA `(.L_x_10212) ;  /* 0xfffffffc00f08947 */ /* 0x004fea000383ffff */
[----:B------:R-:W-:Y:S05]  /*12250*/  BRA `(.L_x_10327) ;  /* 0xffffffb800047947 */ /* 0x000fea000383ffff */
.L_x_10223:
[----:B0-----:R0:W1:Y:S02]  /*12260*/  SYNCS.PHASECHK.TRANS64.TRYWAIT P0, [R4+URZ+0x32440], R2 ;  /* 0x03244002040075a7 */ /* 0x001064000800017f */
[----:B-1----:R-:W-:Y:S05]  /*12270*/  @!P0 NANOSLEEP.SYNCS 0x989680 ;  /* 0x009896800000895d */ /* 0x002fea0003900000 */
[----:B------:R-:W1:Y:S02]  /*12280*/  @!P0 SYNCS.PHASECHK.TRANS64 P0, [R4+URZ+0x32440], R2 ;  /* 0x03244002040085a7 */ /* 0x000e64000800007f */
[----:B-1----:R-:W-:Y:S05]  /*12290*/  @!P0 BRA `(.L_x_10223) ;  /* 0xfffffffc00f08947 */ /* 0x002fea000383ffff */
[----:B------:R-:W-:Y:S05]  /*122a0*/  BRA `(.L_x_10328) ;  /* 0xffffffc000147947 */ /* 0x000fea000383ffff */
.L_x_10228:
[----:B-1----:R1:W2:Y:S02]  /*122b0*/  SYNCS.PHASECHK.TRANS64.TRYWAIT P0, [R4+URZ+0x32460], R2 ;  /* 0x03246002040075a7 */ /* 0x0022a4000800017f */
[----:B--2---:R-:W-:Y:S05]  /*122c0*/  @!P0 NANOSLEEP.SYNCS 0x989680 ;  /* 0x009896800000895d */ /* 0x004fea0003900000 */
[----:B------:R-:W2:Y:S02]  /*122d0*/  @!P0 SYNCS.PHASECHK.TRANS64 P0, [R4+URZ+0x32460], R2 ;  /* 0x03246002040085a7 */ /* 0x000ea4000800007f */
[----:B--2---:R-:W-:Y:S05]  /*122e0*/  @!P0 BRA `(.L_x_10228) ;  /* 0xfffffffc00f08947 */ /* 0x004fea000383ffff */
[----:B------:R-:W-:Y:S05]  /*122f0*/  BRA `(.L_x_10329) ;  /* 0xffffffc000987947 */ /* 0x000fea000383ffff */
.L_x_10239:
[----:B-1----:R1:W2:Y:S02]  /*12300*/  SYNCS.PHASECHK.TRANS64.TRYWAIT P0, [R4+URZ+0x32440], R2 ;  /* 0x03244002040075a7 */ /* 0x0022a4000800017f */
[----:B--2---:R-:W-:Y:S05]  /*12310*/  @!P0 NANOSLEEP.SYNCS 0x989680 ;  /* 0x009896800000895d */ /* 0x004fea0003900000 */
[----:B------:R-:W2:Y:S02]  /*12320*/  @!P0 SYNCS.PHASECHK.TRANS64 P0, [R4+URZ+0x32440], R2 ;  /* 0x03244002040085a7 */ /* 0x000ea4000800007f */
[----:B--2---:R-:W-:Y:S05]  /*12330*/  @!P0 BRA `(.L_x_10239) ;  /* 0xfffffffc00f08947 */ /* 0x004fea000383ffff */
[----:B------:R-:W-:Y:S05]  /*12340*/  BRA `(.L_x_10330) ;  /* 0xffffffc800847947 */ /* 0x000fea000383ffff */
.L_x_10244:
[----:B0-----:R0:W2:Y:S02]  /*12350*/  SYNCS.PHASECHK.TRANS64.TRYWAIT P0, [R4+URZ+0x32460], R2 ;  /* 0x03246002040075a7 */ /* 0x0010a4000800017f */
[----:B--2---:R-:W-:Y:S05]  /*12360*/  @!P0 NANOSLEEP.SYNCS 0x989680 ;  /* 0x009896800000895d */ /* 0x004fea0003900000 */
[----:B------:R-:W2:Y:S02]  /*12370*/  @!P0 SYNCS.PHASECHK.TRANS64 P0, [R4+URZ+0x32460], R2 ;  /* 0x03246002040085a7 */ /* 0x000ea4000800007f */
[----:B--2---:R-:W-:Y:S05]  /*12380*/  @!P0 BRA `(.L_x_10244) ;  /* 0xfffffffc00f08947 */ /* 0x004fea000383ffff */
[----:B------:R-:W-:Y:S05]  /*12390*/  BRA `(.L_x_10331) ;  /* 0xffffffcc000c7947 */ /* 0x000fea000383ffff */
.L_x_10256:
[----:B------:R-:W-:Y:S01]  /*123a0*/  BSSY B0, `(.L_x_10332) ;  /* 0x0000008000007945 */ /* 0x000fe20003800000 */
[----:B------:R-:W-:Y:S02]  /*123b0*/  IMAD.MOV.U32 R13, RZ, RZ, R16 ;  /* 0x000000ffff0d7224 */ /* 0x000fe400078e0010 */
[----:B-1----:R-:W-:Y:S02]  /*123c0*/  IMAD.MOV.U32 R12, RZ, RZ, RZ ;  /* 0x000000ffff0c7224 */ /* 0x002fe400078e00ff */
[----:B------:R-:W-:Y:S02]  /*123d0*/  IMAD.MOV.U32 R11, RZ, RZ, 0x1f ;  /* 0x0000001fff0b7424 */ /* 0x000fe400078e00ff */
[----:B------:R-:W-:-:S07]  /*123e0*/  IMAD.MOV.U32 R15, RZ, RZ, -0x1 ;  /* 0xffffffffff0f7424 */ /* 0x000fce00078e00ff */
[----:B------:R-:W-:Y:S05]  /*123f0*/  WARPSYNC.COLLECTIVE R15, `(.L_x_10333) ;  /* 0x000000000f087348 */ /* 0x000fea0003c00000 */
[----:B------:R0:W1:Y:S02]  /*12400*/  SHFL.IDX P6, R14, R13, R12, R11 ;  /* 0x0000000c0d0e7389 */ /* 0x00006400000c000b */
[----:B01----:R-:W-:Y:S01]  /*12410*/  ENDCOLLECTIVE ;  /* 0x000000000000791b */ /* 0x003fe20003800000 */
.L_x_10333:
[----:B------:R-:W-:Y:S05]  /*12420*/  BSYNC B0 ;  /* 0x0000000000007941 */ /* 0x000fea0003800000 */
.L_x_10332:
        /* <DEDUP_REMOVED lines=9> */
.L_x_10334:
        /* <DEDUP_REMOVED lines=18> */
.L_x_10335:
        /* <DEDUP_REMOVED lines=8> */
.L_x_10336:
        /* <DEDUP_REMOVED lines=8> */
.L_x_10337:
        /* <DEDUP_REMOVED lines=8> */
.L_x_10338:
        /* <DEDUP_REMOVED lines=8> */
.L_x_10339:
        /* <DEDUP_REMOVED lines=9> */
.L_x_10340:
[----:B------:R-:W-:Y:S01]  /*12870*/  IMAD.MOV.U32 R6, RZ, RZ, R14 ;  /* 0x000000ffff067224 */ /* 0x000fe200078e000e */
[----:B------:R-:W-:Y:S06]  /*12880*/  BRA `(.L_x_10341) ;  /* 0xffffffd000647947 */ /* 0x000fec000383ffff */
.L_x_10261:
        /* <DEDUP_REMOVED lines=8> */
.L_x_10343:
[----:B------:R-:W-:Y:S05]  /*12910*/  BSYNC B0 ;  /* 0x0000000000007941 */ /* 0x000fea0003800000 */
.L_x_10342:
        /* <DEDUP_REMOVED lines=10> */
.L_x_10344:
        /* <DEDUP_REMOVED lines=8> */
.L_x_10345:
        /* <DEDUP_REMOVED lines=8> */
.L_x_10346:
        /* <DEDUP_REMOVED lines=8> */
.L_x_10347:
        /* <DEDUP_REMOVED lines=9> */
.L_x_10348:
[----:B------:R-:W-:Y:S01]  /*12bd0*/  IMAD.MOV.U32 R6, RZ, RZ, R14 ;  /* 0x000000ffff067224 */ /* 0x000fe200078e000e */
[----:B------:R-:W-:Y:S06]  /*12be0*/  BRA `(.L_x_10349) ;  /* 0xffffffd000287947 */ /* 0x000fec000383ffff */
.L_x_10263:
[----:B------:R-:W-:Y:S01]  /*12bf0*/  BSSY B0, `(.L_x_10350) ;  /* 0x0000006000007945 */ /* 0x000fe20003800000 */
[----:B------:R-:W-:Y:S01]  /*12c00*/  PLOP3.LUT P6, PT, P6, PT, PT, 0x8, 0x0 ;  /* 0x000000000000781c */ /* 0x000fe200037ce170 */
[----:B------:R-:W-:-:S12]  /*12c10*/  IMAD.MOV.U32 R15, RZ, RZ, -0x1 ;  /* 0xffffffffff0f7424 */ /* 0x000fd800078e00ff */
[----:B0-----:R-:W-:Y:S05]  /*12c20*/  WARPSYNC.COLLECTIVE R15, `(.L_x_10351) ;  /* 0x000000000f087348 */ /* 0x001fea0003c00000 */
[----:B------:R-:W-:Y:S01]  /*12c30*/  VOTE.ANY R14, PT, P6 ;  /* 0x00000000000e7806 */ /* 0x000fe200030e0100 */
[----:B0-----:R-:W-:Y:S06]  /*12c40*/  ENDCOLLECTIVE ;  /* 0x000000000000791b */ /* 0x001fec0003800000 */
.L_x_10351:
[----:B------:R-:W-:Y:S05]  /*12c50*/  BSYNC B0 ;  /* 0x0000000000007941 */ /* 0x000fea0003800000 */
.L_x_10350:
        /* <DEDUP_REMOVED lines=9> */
.L_x_10352:
[----:B------:R-:W-:Y:S01]  /*12cf0*/  IMAD.MOV.U32 R17, RZ, RZ, R14 ;  /* 0x000000ffff117224 */ /* 0x000fe200078e000e */
[----:B------:R-:W-:Y:S06]  /*12d00*/  BRA `(.L_x_10353) ;  /* 0xffffffd000187947 */ /* 0x000fec000383ffff */
.L_x_10265:
[----:B------:R-:W-:Y:S01]  /*12d10*/  BSSY B0, `(.L_x_10354) ;  /* 0x0000007000007945 */ /* 0x000fe20003800000 */
[----:B------:R-:W-:Y:S02]  /*12d20*/  IMAD.MOV.U32 R13, RZ, RZ, R3 ;  /* 0x000000ffff0d7224 */ /* 0x000fe400078e0003 */
[----:B------:R-:W-:Y:S02]  /*12d30*/  IMAD.MOV.U32 R11, RZ, RZ, 0x1f ;  /* 0x0000001fff0b7424 */ /* 0x000fe400078e00ff */
[----:B------:R-:W-:-:S07]  /*12d40*/  IMAD.MOV.U32 R15, RZ, RZ, -0x1 ;  /* 0xffffffffff0f7424 */ /* 0x000fce00078e00ff */
[----:B0-2---:R-:W-:Y:S05]  /*12d50*/  WARPSYNC.COLLECTIVE R15, `(.L_x_10355) ;  /* 0x000000000f087348 */ /* 0x005fea0003c00000 */
[----:B------:R1:W3:Y:S02]  /*12d60*/  SHFL.IDX P6, R14, R13, R12, R11 ;  /* 0x0000000c0d0e7389 */ /* 0x0002e400000c000b */
[----:B0123--:R-:W-:Y:S01]  /*12d70*/  ENDCOLLECTIVE ;  /* 0x000000000000791b */ /* 0x00ffe20003800000 */
.L_x_10355:
[----:B------:R-:W-:Y:S05]  /*12d80*/  BSYNC B0 ;  /* 0x0000000000007941 */ /* 0x000fea0003800000 */
.L_x_10354:
[----:B------:R-:W-:Y:S01]  /*12d90*/  IMAD.MOV.U32 R2, RZ, RZ, R14 ;  /* 0x000000ffff027224 */ /* 0x000fe200078e000e */
[----:B------:R-:W-:Y:S06]  /*12da0*/  BRA `(.L_x_10264) ;  /* 0xffffffd0000c7947 */ /* 0x000fec000383ffff */
.L_x_10269:
[----:B0-----:R0:W1:Y:S02]  /*12db0*/  SYNCS.PHASECHK.TRANS64.TRYWAIT P0, [R0+URZ+0x32420], R3 ;  /* 0x03242003000075a7 */ /* 0x001064000800017f */
[----:B-1----:R-:W-:Y:S05]  /*12dc0*/  @!P0 NANOSLEEP.SYNCS 0x989680 ;  /* 0x009896800000895d */ /* 0x002fea0003900000 */
[----:B------:R-:W1:Y:S02]  /*12dd0*/  @!P0 SYNCS.PHASECHK.TRANS64 P0, [R0+URZ+0x32420], R3 ;  /* 0x03242003000085a7 */ /* 0x000e64000800007f */
[----:B-1----:R-:W-:Y:S05]  /*12de0*/  @!P0 BRA `(.L_x_10269) ;  /* 0xfffffffc00f08947 */ /* 0x002fea000383ffff */
[----:B------:R-:W-:Y:S05]  /*12df0*/  BRA `(.L_x_10356) ;  /* 0xffffffd400007947 */ /* 0x000fea000383ffff */
.L_x_10270:
        /* <DEDUP_REMOVED lines=11> */
.L_x_10358:
[----:B------:R-:W-:Y:S05]  /*12eb0*/  BSYNC B0 ;  /* 0x0000000000007941 */ /* 0x000fea0003800000 */
.L_x_10357:
[----:B------:R-:W-:Y:S05]  /*12ec0*/  BRA `(.L_x_10359) ;  /* 0xffffffd000e87947 */ /* 0x000fea000383ffff */
.L_x_10273:
[----:B------:R-:W-:Y:S01]  /*12ed0*/  BSSY B1, `(.L_x_10360) ;  /* 0x0000006000017945 */ /* 0x000fe20003800000 */
[----:B------:R-:W-:-:S07]  /*12ee0*/  IMAD.MOV.U32 R15, RZ, RZ, -0x1 ;  /* 0xffffffffff0f7424 */ /* 0x000fce00078e00ff */
[----:B01---5:R-:W-:Y:S05]  /*12ef0*/  WARPSYNC.COLLECTIVE R15, `(.L_x_10361) ;  /* 0x000000000f0c7348 */ /* 0x023fea0003c00000 */
[----:B------:R-:W-:Y:S02]  /*12f00*/  ELECT P6, UR62, PT ;  /* 0x00000000003e782f */ /* 0x000fe400038c0000 */
[----:B------:R-:W-:Y:S01]  /*12f10*/  MOV R14, UR62 ;  /* 0x0000003e000e7c02 */ /* 0x000fe20008000f00 */
[----:B01---5:R-:W-:Y:S10]  /*12f20*/  ENDCOLLECTIVE ;  /* 0x000000000000791b */ /* 0x023ff40003800000 */
.L_x_10361:
[----:B------:R-:W-:Y:S05]  /*12f30*/  BSYNC B1 ;  /* 0x0000000000017941 */ /* 0x000fea0003800000 */
.L_x_10360:
[----:B------:R-:W-:Y:S05]  /*12f40*/  BRA `(.L_x_10362) ;  /* 0xffffffd000e07947 */ /* 0x000fea000383ffff */
.L_x_10275:
[----:B0-----:R0:W1:Y:S02]  /*12f50*/  SYNCS.PHASECHK.TRANS64.TRYWAIT P0, [R6+URZ], R5 ;  /* 0x00000005060075a7 */ /* 0x001064000800017f */
[----:B-1----:R-:W-:Y:S05]  /*12f60*/  @!P0 NANOSLEEP.SYNCS 0x989680 ;  /* 0x009896800000895d */ /* 0x002fea0003900000 */
[----:B------:R-:W1:Y:S02]  /*12f70*/  @!P0 SYNCS.PHASECHK.TRANS64 P0, [R6+URZ], R5 ;  /* 0x00000005060085a7 */ /* 0x000e64000800007f */
[----:B-1----:R-:W-:Y:S05]  /*12f80*/  @!P0 BRA `(.L_x_10275) ;  /* 0xfffffffc00f08947 */ /* 0x002fea000383ffff */
[----:B------:R-:W-:Y:S05]  /*12f90*/  BRA `(.L_x_10363) ;  /* 0xffffffd400247947 */ /* 0x000fea000383ffff */
.L_x_10276:
[----:B-1----:R1:W2:Y:S02]  /*12fa0*/  SYNCS.PHASECHK.TRANS64.TRYWAIT P0, [R7+URZ], R2 ;  /* 0x00000002070075a7 */ /* 0x0022a4000800017f */
[----:B--2---:R-:W-:Y:S05]  /*12fb0*/  @!P0 NANOSLEEP.SYNCS 0x989680 ;  /* 0x009896800000895d */ /* 0x004fea0003900000 */
[----:B------:R-:W2:Y:S02]  /*12fc0*/  @!P0 SYNCS.PHASECHK.TRANS64 P0, [R7+URZ], R2 ;  /* 0x00000002070085a7 */ /* 0x000ea4000800007f */
[----:B--2---:R-:W-:Y:S05]  /*12fd0*/  @!P0 BRA `(.L_x_10276) ;  /* 0xfffffffc00f08947 */ /* 0x004fea000383ffff */
[----:B------:R-:W-:Y:S05]  /*12fe0*/  BRA `(.L_x_10364) ;  /* 0xffffffd400187947 */ /* 0x000fea000383ffff */
.L_x_10278:
[----:B--2---:R2:W3:Y:S02]  /*12ff0*/  SYNCS.PHASECHK.TRANS64.TRYWAIT P0, [R4+URZ], R5 ;  /* 0x00000005040075a7 */ /* 0x0044e4000800017f */
[----:B---3--:R-:W-:Y:S05]  /*13000*/  @!P0 NANOSLEEP.SYNCS 0x989680 ;  /* 0x009896800000895d */ /* 0x008fea0003900000 */
[----:B------:R-:W3:Y:S02]  /*13010*/  @!P0 SYNCS.PHASECHK.TRANS64 P0, [R4+URZ], R5 ;  /* 0x00000005040085a7 */ /* 0x000ee4000800007f */
[----:B---3--:R-:W-:Y:S05]  /*13020*/  @!P0 BRA `(.L_x_10278) ;  /* 0xfffffffc00f08947 */ /* 0x008fea000383ffff */
[----:B------:R-:W-:Y:S05]  /*13030*/  BRA `(.L_x_10365) ;  /* 0xffffffd400207947 */ /* 0x000fea000383ffff */
.L_x_10366:
        /* <DEDUP_REMOVED lines=12> */
.L_x_15138:


//--------------------- .text._ZN7cutlass13device_kernelIN5flash11enable_sm90INS1_16FlashAttnFwdSm90INS1_25CollectiveMainloopFwdSm90ILi2EN4cute5tupleIJNS5_1CILi1EEES8_S8_EEENS6_IJNS7_ILi128EEENS7_ILi96EEENS7_ILi64EEEEEELi256ENS_10bfloat16_tEfNS_4arch4Sm90ELb0ELb0ELb0ELb1ELb0ELb1ELb1ELb1ELb0ELb1ELb0ELb0EEENS1_21CollectiveEpilogueFwdINS6_IJSA_NS7_ILi256EEESB_EEES9_SE_SG_Li256ELb1ELb1ELb0ELb0EEENS1_36VarlenDynamicPersistentTileSchedulerILi128ELi96ELi256ELi128ELb0ELb1ELb1ELb0ELb1ELb1EEEEEEEEEvNT_6ParamsE --------------------------
	.section	.text._ZN7cutlass13device_kernelIN5flash11enable_sm90INS1_16FlashAttnFwdSm90INS1_25CollectiveMainloopFwdSm90ILi2EN4cute5tupleIJNS5_1CILi1EEES8_S8_EEENS6_IJNS7_ILi128EEENS7_ILi96EEENS7_ILi64EEEEEELi256ENS_10bfloat16_tEfNS_4arch4Sm90ELb0ELb0ELb0ELb1ELb0ELb1ELb1ELb1ELb0ELb1ELb0ELb0EEENS1_21CollectiveEpilogueFwdINS6_IJSA_NS7_ILi256EEESB_EEES9_SE_SG_Li256ELb1ELb1ELb0ELb0EEENS1_36VarlenDynamicPersistentTileSchedulerILi128ELi96ELi256ELi128ELb0ELb1ELb1ELb0ELb1ELb1EEEEEEEEEvNT_6ParamsE,"ax",@progbits
	.align	128
.text._ZN7cutlass13device_kernelIN5flash11enable_sm90INS1_16FlashAttnFwdSm90INS1_25CollectiveMainloopFwdSm90ILi2EN4cute5tupleIJNS5_1CILi1EEES8_S8_EEENS6_IJNS7_ILi128EEENS7_ILi96EEENS7_ILi64EEEEEELi256ENS_10bfloat16_tEfNS_4arch4Sm90ELb0ELb0ELb0ELb1ELb0ELb1ELb1ELb1ELb0ELb1ELb0ELb0EEENS1_21CollectiveEpilogueFwdINS6_IJSA_NS7_ILi256EEESB_EEES9_SE_SG_Li256ELb1ELb1ELb0ELb0EEENS1_36VarlenDynamicPersistentTileSchedulerILi128ELi96ELi256ELi128ELb0ELb1ELb1ELb0ELb1ELb1EEEEEEEEEvNT_6ParamsE:
        .type           _ZN7cutlass13device_kernelIN5flash11enable_sm90INS1_16FlashAttnFwdSm90INS1_25CollectiveMainloopFwdSm90ILi2EN4cute5tupleIJNS5_1CILi1EEES8_S8_EEENS6_IJNS7_ILi128EEENS7_ILi96EEENS7_ILi64EEEEEELi256ENS_10bfloat16_tEfNS_4arch4Sm90ELb0ELb0ELb0ELb1ELb0ELb1ELb1ELb1ELb0ELb1ELb0ELb0EEENS1_21CollectiveEpilogueFwdINS6_IJSA_NS7_ILi256EEESB_EEES9_SE_SG_Li256ELb1ELb1ELb0ELb0EEENS1_36VarlenDynamicPersistentTileSchedulerILi128ELi96ELi256ELi128ELb0ELb1ELb1ELb0ELb1ELb1EEEEEEEEEvNT_6ParamsE,@function
        .size           _ZN7cutlass13device_kernelIN5flash11enable_sm90INS1_16FlashAttnFwdSm90INS1_25CollectiveMainloopFwdSm90ILi2EN4cute5tupleIJNS5_1CILi1EEES8_S8_EEENS6_IJNS7_ILi128EEENS7_ILi96EEENS7_ILi64EEEEEELi256ENS_10bfloat16_tEfNS_4arch4Sm90ELb0ELb0ELb0ELb1ELb0ELb1ELb1ELb1ELb0ELb1ELb0ELb0EEENS1_21CollectiveEpilogueFwdINS6_IJSA_NS7_ILi256EEESB_EEES9_SE_SG_Li256ELb1ELb1ELb0ELb0EEENS1_36VarlenDynamicPersistentTileSchedulerILi128ELi96ELi256ELi128ELb0ELb1ELb1ELb0ELb1ELb1EEEEEEEEEvNT_6ParamsE,(.L_x_15139 - _ZN7cutlass13device_kernelIN5flash11enable_sm90INS1_16FlashAttnFwdSm90INS1_25CollectiveMainloopFwdSm90ILi2EN4cute5tupleIJNS5_1CILi1EEES8_S8_EEENS6_IJNS7_ILi128EEENS7_ILi96EEENS7_ILi64EEEEEELi256ENS_10bfloat16_tEfNS_4arch4Sm90ELb0ELb0ELb0ELb1ELb0ELb1ELb1ELb1ELb0ELb1ELb0ELb0EEENS1_21CollectiveEpilogueFwdINS6_IJSA_NS7_ILi256EEESB_EEES9_SE_SG_Li256ELb1ELb1ELb0ELb0EEENS1_36VarlenDynamicPersistentTileSchedulerILi128ELi96ELi256ELi128ELb0ELb1ELb1ELb0ELb1ELb1EEEEEEEEEvNT_6ParamsE)
        .other          _ZN7cutlass13device_kernelIN5flash11enable_sm90INS1_16FlashAttnFwdSm90INS1_25CollectiveMainloopFwdSm90ILi2EN4cute5tupleIJNS5_1CILi1EEES8_S8_EEENS6_IJNS7_ILi128EEENS7_ILi96EEENS7_ILi64EEEEEELi256ENS_10bfloat16_tEfNS_4arch4Sm90ELb0ELb0ELb0ELb1ELb0ELb1ELb1ELb1ELb0ELb1ELb0ELb0EEENS1_21CollectiveEpilogueFwdINS6_IJSA_NS7_ILi256EEESB_EEES9_SE_SG_Li256ELb1ELb1ELb0ELb0EEENS1_36VarlenDynamicPersistentTileSchedulerILi128ELi96ELi256ELi128ELb0ELb1ELb1ELb0ELb1ELb1EEEEEEEEEvNT_6ParamsE,@"STO_CUDA_ENTRY STV_DEFAULT"
_ZN7cutlass13device_kernelIN5flash11enable_sm90INS1_16FlashAttnFwdSm90INS1_25CollectiveMainloopFwdSm90ILi2EN4cute5tupleIJNS5_1CILi1EEES8_S8_EEENS6_IJNS7_ILi128EEENS7_ILi96EEENS7_ILi64EEEEEELi256ENS_10bfloat16_tEfNS_4arch4Sm90ELb0ELb0ELb0ELb1ELb0ELb1ELb1ELb1ELb0ELb1ELb0ELb0EEENS1_21CollectiveEpilogueFwdINS6_IJSA_NS7_ILi256EEESB_EEES9_SE_SG_Li256ELb1ELb1ELb0ELb0EEENS1_36VarlenDynamicPersistentTileSchedulerILi128ELi96ELi256ELi128ELb0ELb1ELb1ELb0ELb1ELb1EEEEEEEEEvNT_6ParamsE:
        /* <DEDUP_REMOVED lines=23> */
.L_x_10368:
[----:B------:R-:W-:Y:S05]  /*0170*/  BSYNC B0 ;  /* 0x0000000000007941 */ /* 0x000fea0003800000 */
.L_x_10367:
        /* <DEDUP_REMOVED lines=10> */
[----:B------:R-:W-:Y:S01]  /*0220*/  SHF.R.U32.HI R3, RZ, 0x7, R3 ;  /* 0x00000007ff037819 */ /* 0x000fe20000011603 */
[----:B------:R-:W-:Y:S01]  /*0230*/  VOTEU.ANY UP2, P0 ;  /* 0x00000000003f7886 */ /* 0x000fe20000040100 */
[----:B0-----:R-:W-:-:S03]  /*0240*/  ISETP.NE.AND P1, PT, R2, RZ, PT ;  /* 0x000000ff0200720c */ /* 0x001fc60003f25270 */
[----:B------:R0:W2:Y:S01]  /*0250*/  SHFL.IDX PT, R2, R3, RZ, 0x1f ;  /* 0x00001fff03027589 */ /* 0x0000a200000e0000 */
[----:B-1----:R-:W-:Y:S02]  /*0260*/  @UP0 ULEA UR8, UR8, UR6, 0x18 ;  /* 0x0000000608080291 */ /* 0x002fe4000f8ec03f */
[----:B------:R-:W-:-:S04]  /*0270*/  @UP0 UIADD3 UR6, -UR7, 0x100000, URZ ;  /* 0x0010000007060890 */ /* 0x000fc8000fffe13f */
[----:B------:R-:W-:Y:S02]  /*0280*/  @UP0 USHF.L.U32 UR7, UR6, 0xb, URZ ;  /* 0x0000000b06070899 */ /* 0x000fe4000800063f */
[----:B------:R-:W-:Y:S01]  /*0290*/  @UP0 USHF.L.U32 UR6, UR6, 0x1, URZ ;  /* 0x0000000106060899 */ /* 0x000fe2000800063f */
[----:B------:R-:W-:Y:S01]  /*02a0*/  VOTEU.ANY UP0, P0 ;  /* 0x00000000003f7886 */ /* 0x000fe20000000100 */
[----:B------:R-:W1:Y:S04]  /*02b0*/  FENCE.VIEW.ASYNC.S ;  /* 0x00000000000073c6 */ /* 0x000e680000000000 */
[----:B-1----:R0:W1:Y:S01]  /*02c0*/  @UP0 SYNCS.EXCH.64 URZ, [UR8+0x32400], UR4 ;  /* 0x03240004083f05b2 */ /* 0x0020620008000100 */
[----:B------:R0:W3:Y:S05]  /*02d0*/  @UP1 SYNCS.EXCH.64 URZ, [UR8+0x32410], UR4 ;  /* 0x03241004083f15b2 */ /* 0x0000ea0008000100 */
[----:B------:R0:W4:Y:S02]  /*02e0*/  @UP2 SYNCS.EXCH.64 URZ, [UR8+0x32420], UR6 ;  /* 0x03242006083f25b2 */ /* 0x0001240008000100 */
        /* <DEDUP_REMOVED lines=19> */
.L_x_10369:
        /* <DEDUP_REMOVED lines=22> */
.L_x_10370:
        /* <DEDUP_REMOVED lines=18> */
.L_x_10371:
        /* <DEDUP_REMOVED lines=22> */
.L_x_10372:
        /* <DEDUP_REMOVED lines=22> */
.L_x_10373:
        /* <DEDUP_REMOVED lines=9> */
.L_x_10376:
        /* <DEDUP_REMOVED lines=62> */
[----:B------:R-:W-:-:S02]  /*0dd0*/  IMAD.SHL.U32 R16, R4, 0x8, RZ ;  /* 0x0000000804107824 */ /* 0x000fc400078e00ff */
[C---:B------:R-:W-:Y:S02]  /*0de0*/  IMAD.SHL.U32 R22, R4.reuse, 0x4, RZ ;  /* 0x0000000404167824 */ /* 0x040fe400078e00ff */
[----:B------:R-:W-:Y:S01]  /*0df0*/  IMAD.IADD R0, R4, 0x1, -R3 ;  /* 0x0000000104007824 */ /* 0x000fe200078e0a03 */
[----:B------:R-:W-:Y:S01]  /*0e00*/  SHF.R.S32.HI R4, RZ, 0x1f, R221 ;  /* 0x0000001fff047819 */ /* 0x000fe200000114dd */
[----:B------:R-:W-:-:S03]  /*0e10*/  IMAD.IADD R216, R10, 0x1, -R216 ;  /* 0x000000010ad87824 */ /* 0x000fc600078e0ad8 */
[----:B------:R-:W-:Y:S01]  /*0e20*/  LEA.HI R4, R4, R221, RZ, 0x3 ;  /* 0x000000dd04047211 */ /* 0x000fe200078f18ff */
[----:B------:R-:W-:-:S04]  /*0e30*/  IMAD.SHL.U32 R209, R216, 0x8, RZ ;  /* 0x00000008d8d17824 */ /* 0x000fc800078e00ff */
[----:B------:R-:W-:Y:S02]  /*0e40*/  IMAD.SHL.U32 R4, R4, 0x40, RZ ;  /* 0x0000004004047824 */ /* 0x000fe400078e00ff */
[----:B------:R-:W-:Y:S02]  /*0e50*/  VIADD R215, R209, 0xc0 ;  /* 0x000000c0d1d77836 */ /* 0x000fe40000000000 */
[----:B------:R-:W-:Y:S01]  /*0e60*/  IMAD R7, R5, 0x8, R2 ;  /* 0x0000000805077824 */ /* 0x000fe200078e0202 */
[----:B------:R-:W-:Y:S02]  /*0e70*/  LOP3.LUT R212, R4, 0xfffffe00, RZ, 0xc0, !PT ;  /* 0xfffffe0004d47812 */ /* 0x000fe400078ec0ff */
[----:B------:R-:W-:Y:S01]  /*0e80*/  SHF.R.S32.HI R4, RZ, 0x1f, R215 ;  /* 0x0000001fff047819 */ /* 0x000fe200000114d7 */
[----:B------:R-:W-:Y:S01]  /*0e90*/  IMAD.SHL.U32 R4, R7, 0x8, RZ ;  /* 0x0000000807047824 */ /* 0x000fe200078e00ff */
[----:B------:R-:W-:Y:S01]  /*0ea0*/  LEA.HI R8, R8, R19, RZ, 0x3 ;  /* 0x0000001308087211 */ /* 0x000fe200078f18ff */
[----:B------:R-:W-:-:S03]  /*0eb0*/  IMAD.SHL.U32 R210, R221, 0x40, RZ ;  /* 0x00000040ddd27824 */ /* 0x000fc600078e00ff */
[----:B------:R0:W-:Y:S01]  /*0ec0*/  STL [R1+0x7c], R4 ;  /* 0x00007c0401007387 */ /* 0x0001e20000100800 */
[----:B------:R-:W-:Y:S02]  /*0ed0*/  LOP3.LUT R8, R8, 0xfffffff8, RZ, 0xc0, !PT ;  /* 0xfffffff808087812 */ /* 0x000fe400078ec0ff */
[----:B------:R-:W-:Y:S01]  /*0ee0*/  LOP3.LUT R210, R210, 0x1c0, RZ, 0xc0, !PT ;  /* 0x000001c0d2d27812 */ /* 0x000fe200078ec0ff */
[----:B------:R-:W-:Y:S01]  /*0ef0*/  VIADD R202, R22, 0x10 ;  /* 0x0000001016ca7836 */ /* 0x000fe20000000000 */
[----:B------:R-:W-:Y:S01]  /*0f00*/  SHF.R.S32.HI R3, RZ, 0x1f, R209 ;  /* 0x0000001fff037819 */ /* 0x000fe200000114d1 */
[----:B------:R-:W-:Y:S01]  /*0f10*/  IMAD.IADD R227, R19, 0x1, -R8 ;  /* 0x0000000113e37824 */ /* 0x000fe200078e0a08 */
[----:B------:R-:W-:Y:S02]  /*0f20*/  SHF.R.U32.HI R8, RZ, 0x3, R210 ;  /* 0x00000003ff087819 */ /* 0x000fe400000116d2 */
[----:B------:R-:W-:Y:S01]  /*0f30*/  LOP3.LUT R3, R210, 0x38, R16, 0xf8, !PT ;  /* 0x00000038d2037812 */ /* 0x000fe200078ef810 */
[C---:B------:R-:W-:Y:S01]  /*0f40*/  VIADD R214, R209.reuse, 0x40 ;  /* 0x00000040d1d67836 */ /* 0x040fe20000000000 */
[----:B------:R-:W-:Y:S01]  /*0f50*/  LOP3.LUT R5, R6, 0x7ffffffc, RZ, 0xc0, !PT ;  /* 0x7ffffffc06057812 */ /* 0x000fe200078ec0ff */
[----:B------:R-:W-:Y:S01]  /*0f60*/  VIADD R213, R209, 0x80 ;  /* 0x00000080d1d57836 */ /* 0x000fe20000000000 */
[----:B------:R-:W-:-:S02]  /*0f70*/  LOP3.LUT R3, R212, R3, R8, 0xf6, !PT ;  /* 0x00000003d4037212 */ /* 0x000fc400078ef608 */
[----:B------:R-:W-:Y:S01]  /*0f80*/  SHF.R.S32.HI R231, RZ, 0x1f, R202 ;  /* 0x0000001fffe77819 */ /* 0x000fe200000114ca */
[----:B------:R-:W-:Y:S01]  /*0f90*/  IMAD.MOV.U32 R2, RZ, RZ, RZ ;  /* 0x000000ffff027224 */ /* 0x000fe200078e00ff */
[----:B------:R-:W-:Y:S02]  /*0fa0*/  SHF.R.S32.HI R6, RZ, 0x1f, R214 ;  /* 0x0000001fff067819 */ /* 0x000fe400000114d6 */
[----:B------:R-:W-:Y:S01]  /*0fb0*/  CS2R R200, SRZ ;  /* 0x0000000000c87805 */ /* 0x000fe2000001ff00 */
[----:B------:R-:W-:Y:S01]  /*0fc0*/  IMAD.MOV.U32 R208, RZ, RZ, RZ ;  /* 0x000000ffffd07224 */ /* 0x000fe200078e00ff */
[----:B------:R-:W-:Y:S01]  /*0fd0*/  SHF.R.S32.HI R225, RZ, 0x1f, R19 ;  /* 0x0000001fffe17819 */ /* 0x000fe20000011413 */
[----:B------:R-:W-:Y:S01]  /*0fe0*/  IMAD.MOV.U32 R222, RZ, RZ, RZ ;  /* 0x000000ffffde7224 */ /* 0x000fe200078e00ff */
        /* <DEDUP_REMOVED lines=8> */
.L_x_10512:
        /* <DEDUP_REMOVED lines=50> */
.L_x_10378:
        /* <DEDUP_REMOVED lines=10> */
.L_x_10379:
[----:B------:R-:W-:Y:S05]  /*1430*/  @!P0 BRA `(.L_x_10380) ;  /* 0x00000000000c8947 */ /* 0x000fea0003800000 */
[----:B------:R-:W2:Y:S04]  /*1440*/  LDG.E R5, desc[UR60][R8.64] ;  /* 0x0000003c08057981 */ /* 0x000ea8000c1e1900 */
[----:B------:R-:W2:Y:S02]  /*1450*/  LDG.E R32, desc[UR60][R8.64+0x4] ;  /* 0x0000043c08207981 */ /* 0x000ea4000c1e1900 */
[----:B--2---:R-:W-:-:S07]  /*1460*/  IMAD.IADD R32, R32, 0x1, -R5 ;  /* 0x0000000120207824 */ /* 0x004fce00078e0a05 */
.L_x_10380:
        /* <DEDUP_REMOVED lines=56> */
.L_x_10383:
[----:B------:R-:W-:Y:S05]  /*17f0*/  BSYNC B6 ;  /* 0x0000000000067941 */ /* 0x000fea0003800000 */
.L_x_10382:
        /* <DEDUP_REMOVED lines=20> */
.L_x_10385:
[----:B------:R-:W-:Y:S05]  /*1940*/  BSYNC B6 ;  /* 0x0000000000067941 */ /* 0x000fea0003800000 */
.L_x_10384:
[----:B------:R-:W-:Y:S01]  /*1950*/  ULDC.64 UR4, c[0x0][0xaf0] ;  /* 0x0002bc0000047ab9 */ /* 0x000fe20000000a00 */
[----:B------:R-:W0:Y:S01]  /*1960*/  S2R R20, SR_TID.X ;  /* 0x0000000000147919 */ /* 0x000e220000002100 */
[----:B------:R-:W-:Y:S01]  /*1970*/  ISETP.NE.U32.AND P0, PT, RZ, UR4, PT ;  /* 0x00000004ff007c0c */ /* 0x000fe2000bf05070 */
[----:B------:R-:W1:Y:S01]  /*1980*/  LDC.64 R30, c[0x0][0x300] ;  /* 0x0000c000ff1e7b82 */ /* 0x000e620000000a00 */
[----:B------:R-:W-:Y:S01]  /*1990*/  IMAD.IADD R70, R37, 0x1, R32 ;  /* 0x0000000125467824 */ /* 0x000fe200078e0220 */
[----:B------:R-:W-:Y:S01]  /*19a0*/  SHF.R.S32.HI R9, RZ, 0x1f, R34 ;  /* 0x0000001fff097819 */ /* 0x000fe20000011422 */
[----:B------:R-:W-:Y:S01]  /*19b0*/  ULDC.64 UR6, c[0x0][0xb00] ;  /* 0x0002c00000067ab9 */ /* 0x000fe20000000a00 */
[----:B------:R-:W-:Y:S01]  /*19c0*/  ISETP.NE.AND.EX P0, PT, RZ, UR5, PT, P0 ;  /* 0x00000005ff007c0c */ /* 0x000fe2000bf05300 */
[C---:B------:R-:W-:Y:S02]  /*19d0*/  VIADD R74, R16.reuse, 0x40 ;  /* 0x00000040104a7836 */ /* 0x040fe40000000000 */
[C---:B------:R-:W-:Y:S01]  /*19e0*/  VIADD R73, R16.reuse, 0x60 ;  /* 0x0000006010497836 */ /* 0x040fe20000000000 */
[----:B------:R-:W2:Y:S01]  /*19f0*/  LDC.64 R68, c[0x0][0x3f8] ;  /* 0x0000fe00ff447b82 */ /* 0x000ea20000000a00 */
[----:B------:R-:W-:-:S02]  /*1a00*/  VIADD R10, R16, 0xc0 ;  /* 0x000000c0100a7836 */ /* 0x000fc40000000000 */
[----:B------:R-:W-:-:S05]  /*1a10*/  VIADD R72, R16, 0x80 ;  /* 0x0000008010487836 */ /* 0x000fca0000000000 */
[----:B------:R-:W3:Y:S01]  /*1a20*/  LDC R47, c[0x0][0x3f4] ;  /* 0x0000fd00ff2f7b82 */ /* 0x000ee20000000800 */
[----:B------:R-:W-:-:S04]  /*1a30*/  @P0 IADD3 R4, P1, R218, UR4, RZ ;  /* 0x00000004da040c10 */ /* 0x000fc8000ff3e0ff */
[----:B------:R-:W-:Y:S01]  /*1a40*/  @P0 IADD3.X R5, R219, UR5, RZ, P1, !PT ;  /* 0x00000005db050c10 */ /* 0x000fe20008ffe4ff */
[----:B------:R-:W-:Y:S02]  /*1a50*/  ULDC.64 UR4, c[0x0][0x308] ;  /* 0x0000c20000047ab9 */ /* 0x000fe40000000a00 */
[----:B------:R-:W4:Y:S02]  /*1a60*/  LDC.64 R38, c[0x0][0x408] ;  /* 0x00010200ff267b82 */ /* 0x000f240000000a00 */
[----:B------:R0:W3:Y:S01]  /*1a70*/  @P0 LDG.E R35, desc[UR60][R4.64] ;  /* 0x0000003c04230981 */ /* 0x0000e2000c1e1900 */
[----:B------:R-:W-:Y:S01]  /*1a80*/  SHF.R.S32.HI R42, RZ, 0x1f, R70 ;  /* 0x0000001fff2a7819 */ /* 0x000fe20000011446 */
[-C--:B-1----:R-:W-:Y:S01]  /*1a90*/  IMAD.WIDE.U32 R6, R70, R30.reuse, RZ ;  /* 0x0000001e46067225 */ /* 0x082fe200078e00ff */
[----:B------:R-:W-:Y:S02]  /*1aa0*/  ISETP.NE.U32.AND P0, PT, RZ, UR6, PT ;  /* 0x00000006ff007c0c */ /* 0x000fe4000bf05070 */
[----:B0-----:R-:W-:Y:S01]  /*1ab0*/  SHF.R.U32.HI R44, RZ, 0x7, R20 ;  /* 0x00000007ff2c7819 */ /* 0x001fe20000011614 */
[-C--:B------:R-:W-:Y:S01]  /*1ac0*/  IMAD R0, R42, R30.reuse, RZ ;  /* 0x0000001e2a007224 */ /* 0x080fe200078e02ff */
[----:B------:R-:W-:Y:S01]  /*1ad0*/  ISETP.NE.AND.EX P0, PT, RZ, UR7, PT, P0 ;  /* 0x00000007ff007c0c */ /* 0x000fe2000bf05300 */
[----:B------:R-:W-:Y:S01]  /*1ae0*/  IMAD R8, R225, R30, RZ ;  /* 0x0000001ee1087224 */ /* 0x000fe200078e02ff */
[----:B------:R-:W-:Y:S01]  /*1af0*/  ISETP.NE.AND P6, PT, R44, 0x1, PT ;  /* 0x000000012c00780c */ /* 0x000fe20003fc5270 */
[----:B------:R-:W-:Y:S01]  /*1b00*/  IMAD R3, R70, R31, R0 ;  /* 0x0000001f46037224 */ /* 0x000fe200078e0200 */
[----:B------:R-:W-:Y:S01]  /*1b10*/  SHF.R.S32.HI R23, RZ, 0x1f, R22 ;  /* 0x0000001fff177819 */ /* 0x000fe20000011416 */
[----:B------:R-:W-:Y:S01]  /*1b20*/  VIADD R32, R16, 0xa0 ;  /* 0x000000a010207836 */ /* 0x000fe20000000000 */
[----:B------:R-:W-:Y:S01]  /*1b30*/  SHF.R.S32.HI R96, RZ, 0x1f, R221 ;  /* 0x0000001fff607819 */ /* 0x000fe200000114dd */
[----:B------:R-:W-:-:S02]  /*1b40*/  IMAD.IADD R7, R7, 0x1, R3 ;  /* 0x0000000107077824 */ /* 0x000fc400078e0203 */
[----:B------:R-:W-:Y:S02]  /*1b50*/  IMAD R3, R9, UR4, RZ ;  /* 0x0000000409037c24 */ /* 0x000fe4000f8e02ff */
[----:B------:R-:W-:-:S04]  /*1b60*/  IMAD.WIDE.U32 R4, R34, UR4, R6 ;  /* 0x0000000422047c25 */ /* 0x000fc8000f8e0006 */
[----:B------:R-:W-:Y:S01]  /*1b70*/  IMAD R3, R34, UR5, R3 ;  /* 0x0000000522037c24 */ /* 0x000fe2000f8e0203 */
[----:B------:R-:W-:Y:S01]  /*1b80*/  ULDC.64 UR4, c[0x0][0x310] ;  /* 0x0000c40000047ab9 */ /* 0x000fe20000000a00 */
[----:B------:R-:W-:-:S04]  /*1b90*/  IMAD.WIDE.U32 R6, R19, R30, R16 ;  /* 0x0000001e13067225 */ /* 0x000fc800078e0010 */
[----:B------:R-:W-:Y:S02]  /*1ba0*/  IMAD.IADD R5, R5, 0x1, R3 ;  /* 0x0000000105057824 */ /* 0x000fe400078e0203 */
[----:B------:R-:W-:Y:S02]  /*1bb0*/  VIADD R13, R16, 0xe0 ;  /* 0x000000e0100d7836 */ /* 0x000fe40000000000 */
[----:B--2---:R-:W-:-:S04]  /*1bc0*/  IMAD.WIDE.U32 R64, R19, R68, R22 ;  /* 0x0000004413407225 */ /* 0x004fc800078e0016 */
[----:B------:R-:W-:Y:S02]  /*1bd0*/  IMAD.MOV.U32 R75, RZ, RZ, 0x20 ;  /* 0x00000020ff4b7424 */ /* 0x000fe400078e00ff */
[----:B------:R-:W-:Y:S01]  /*1be0*/  VIADD R98, R44, 0x8 ;  /* 0x000000082c627836 */ /* 0x000fe20000000000 */
[----:B------:R-:W-:Y:S01]  /*1bf0*/  SHF.R.U32.HI R44, RZ, 0x3, R210 ;  /* 0x00000003ff2c7819 */ /* 0x000fe200000116d2 */
[----:B------:R-:W-:Y:S02]  /*1c00*/  IMAD R43, R31, 0x60, RZ ;  /* 0x000000601f2b7824 */ /* 0x000fe400078e02ff */
[----:B----4-:R-:W-:Y:S02]  /*1c10*/  IMAD R79, R39, 0x60, RZ ;  /* 0x00000060274f7824 */ /* 0x010fe400078e02ff */
[----:B------:R-:W-:Y:S02]  /*1c20*/  IMAD R45, R69, 0x60, RZ ;  /* 0x00000060452d7824 */ /* 0x000fe400078e02ff */
[----:B---3--:R-:W-:Y:S01]  /*1c30*/  IMAD.SHL.U32 R76, R47, 0x2, RZ ;  /* 0x000000022f4c7824 */ /* 0x008fe200078e00ff */
[----:B------:R-:W-:-:S02]  /*1c40*/  SHF.R.S32.HI R0, RZ, 0x1f, R35 ;  /* 0x0000001fff007819 */ /* 0x000fc40000011423 */
[----:B------:R-:W-:Y:S02]  /*1c50*/  SEL R21, R35, RZ, !P0 ;  /* 0x000000ff23157207 */ /* 0x000fe40004000000 */
[----:B------:R-:W-:Y:S02]  /*1c60*/  SEL R12, R0, RZ, !P0 ;  /* 0x000000ff000c7207 */ /* 0x000fe40004000000 */
[----:B-----5:R-:W-:Y:S01]  /*1c70*/  SHF.R.S32.HI R35, RZ, 0x1f, R28 ;  /* 0x0000001fff237819 */ /* 0x020fe2000001141c */
[----:B------:R-:W-:-:S04]  /*1c80*/  IMAD.WIDE.U32 R14, R21, UR4, R4 ;  /* 0x00000004150e7c25 */ /* 0x000fc8000f8e0004 */
[----:B------:R-:W-:Y:S01]  /*1c90*/  IMAD R0, R12, UR4, RZ ;  /* 0x000000040c007c24 */ /* 0x000fe2000f8e02ff */
[----:B------:R-:W-:Y:S01]  /*1ca0*/  IADD3 R4, P0, R14, R6, RZ ;  /* 0x000000060e047210 */ /* 0x000fe20007f1e0ff */
[----:B------:R-:W-:Y:S02]  /*1cb0*/  VIADD R5, R16, 0x20 ;  /* 0x0000002010057836 */ /* 0x000fe40000000000 */
[----:B------:R-:W-:Y:S01]  /*1cc0*/  IMAD R3, R21, UR5, R0 ;  /* 0x0000000515037c24 */ /* 0x000fe2000f8e0200 */
[----:B------:R-:W-:Y:S05]  /*1cd0*/  @!P6 WARPSYNC.ALL ;  /* 0x000000000000e948 */ /* 0x000fea0003800000 */
[----:B------:R-:W-:Y:S01]  /*1ce0*/  ULDC UR4, c[0x0][0x320] ;  /* 0x0000c80000047ab9 */ /* 0x000fe20000000800 */
[----:B------:R-:W-:Y:S01]  /*1cf0*/  IMAD R0, R19, R31, R8 ;  /* 0x0000001f13007224 */ /* 0x000fe200078e0208 */
[----:B------:R-:W-:Y:S01]  /*1d00*/  @!P6 BAR.SYNC.DEFER_BLOCKING 0x9, 0x100 ;  /* 0x024400000000eb1d */ /* 0x000fe20000010000 */
[----:B------:R-:W-:Y:S01]  /*1d10*/  IMAD.IADD R3, R15, 0x1, R3 ;  /* 0x000000010f037824 */ /* 0x000fe200078e0203 */
[----:B------:R-:W-:Y:S01]  /*1d20*/  ISETP.GE.AND P1, PT, R5, UR4, PT ;  /* 0x0000000405007c0c */ /* 0x000fe2000bf26270 */
[----:B------:R-:W-:Y:S01]  /*1d30*/  IMAD R40, R35, R68, RZ ;  /* 0x0000004423287224 */ /* 0x000fe200078e02ff */
        /* <DEDUP_REMOVED lines=14> */
[----:B------:R-:W-:Y:S01]  /*1e20*/  SEL R9, RZ, 0x4, P0 ;  /* 0x00000004ff097807 */ /* 0x000fe20000000000 */
[----:B------:R-:W-:Y:S01]  /*1e30*/  IMAD R85, R28, R69, R40 ;  /* 0x000000451c557224 */ /* 0x000fe200078e0228 */
        /* <DEDUP_REMOVED lines=11> */
[----:B------:R-:W-:Y:S01]  /*1ef0*/  IMAD.SHL.U32 R12, R30, 0x40, RZ ;  /* 0x000000401e0c7824 */ /* 0x000fe200078e00ff */
[----:B------:R-:W-:Y:S01]  /*1f00*/  ISETP.GE.AND P0, PT, R16, R47, PT ;  /* 0x0000002f1000720c */ /* 0x000fe20003f06270 */
[----:B------:R-:W-:Y:S01]  /*1f10*/  IMAD R91, R21, UR5, R10 ;  /* 0x00000005155b7c24 */ /* 0x000fe2000f8e020a */
[----:B------:R-:W-:Y:S01]  /*1f20*/  LOP3.LUT R93, R9, R8, RZ, 0xfc, !PT ;  /* 0x00000008095d7212 */ /* 0x000fe200078efcff */
[----:B------:R-:W-:Y:S01]  /*1f30*/  IMAD R8, R225, R68, RZ ;  /* 0x00000044e1087224 */ /* 0x000fe200078e02ff */
[----:B------:R-:W-:Y:S01]  /*1f40*/  SEL R13, R47, RZ, P0 ;  /* 0x000000ff2f0d7207 */ /* 0x000fe20000000000 */
[----:B------:R-:W-:Y:S01]  /*1f50*/  IMAD.WIDE.U32 R20, R21, UR4, R6 ;  /* 0x0000000415147c25 */ /* 0x000fe2000f8e0006 */
[----:B------:R-:W-:Y:S01]  /*1f60*/  IADD3 R70, P2, R19, R70, RZ ;  /* 0x0000004613467210 */ /* 0x000fe20007f5e0ff */
[----:B------:R-:W-:Y:S01]  /*1f70*/  ULDC UR4, c[0x0][0x2f4] ;  /* 0x0000bd0000047ab9 */ /* 0x000fe20000000800 */
[----:B------:R-:W-:Y:S01]  /*1f80*/  LOP3.LUT P1, RZ, R227, 0x4, RZ, 0xc0, !PT ;  /* 0x00000004e3ff7812 */ /* 0x000fe2000782c0ff */
[----:B------:R-:W-:Y:S01]  /*1f90*/  IMAD R67, R19, R69, R8 ;  /* 0x0000004513437224 */ /* 0x000fe200078e0208 */
[----:B------:R-:W-:Y:S01]  /*1fa0*/  SEL R92, RZ, 0xffffff80, P3 ;  /* 0xffffff80ff5c7807 */ /* 0x000fe20001800000 */
[----:B------:R-:W-:Y:S01]  /*1fb0*/  IMAD R6, R225, R38, RZ ;  /* 0x00000026e1067224 */ /* 0x000fe200078e02ff */
[----:B------:R-:W-:Y:S01]  /*1fc0*/  SEL R75, R75, 0xffffffe0, !P1 ;  /* 0xffffffe04b4b7807 */ /* 0x000fe20004800000 */
[----:B------:R-:W-:Y:S01]  /*1fd0*/  IMAD.WIDE.U32 R8, R19, R68, R16 ;  /* 0x0000004413087225 */ /* 0x000fe200078e0010 */
[----:B------:R-:W-:-:S02]  /*1fe0*/  LOP3.LUT R92, R93, 0x80, R92, 0xc8, !PT ;  /* 0x000000805d5c7812 */ /* 0x000fc400078ec85c */
[----:B------:R-:W-:Y:S01]  /*1ff0*/  ISETP.GE.AND P1, PT, R16, UR4, PT ;  /* 0x0000000410007c0c */ /* 0x000fe2000bf26270 */
[----:B------:R-:W-:Y:S01]  /*2000*/  IMAD.IADD R65, R65, 0x1, R67 ;  /* 0x0000000141417824 */ /* 0x000fe200078e0243 */
[----:B------:R-:W-:Y:S01]  /*2010*/  LOP3.LUT R93, R93, 0x40, RZ, 0xc0, !PT ;  /* 0x000000405d5d7812 */ /* 0x000fe200078ec0ff */
[----:B------:R-:W-:Y:S02]  /*2020*/  IMAD R37, R19, R39, R6 ;  /* 0x0000002713257224 */ /* 0x000fe400078e0206 */
[----:B------:R-:W-:Y:S02]  /*2030*/  IMAD.IADD R67, R67, 0x1, R9 ;  /* 0x0000000143437824 */ /* 0x000fe400078e0209 */
[----:B------:R-:W-:-:S04]  /*2040*/  IMAD.WIDE.U32 R6, R19, R38, R22 ;  /* 0x0000002613067225 */ /* 0x000fc800078e0016 */
[----:B------:R-:W-:Y:S02]  /*2050*/  IMAD.SHL.U32 R9, R227, 0x40, RZ ;  /* 0x00000040e3097824 */ /* 0x000fe400078e00ff */
[----:B------:R-:W-:-:S03]  /*2060*/  IMAD.WIDE.U32 R10, R19, R38, R16 ;  /* 0x00000026130a7225 */ /* 0x000fc600078e0010 */
[----:B------:R-:W-:Y:S01]  /*2070*/  LOP3.LUT R9, R9, 0x1c0, RZ, 0xc0, !PT ;  /* 0x000001c009097812 */ /* 0x000fe200078ec0ff */
[----:B------:R-:W-:Y:S02]  /*2080*/  IMAD.IADD R13, R16, 0x1, R13 ;  /* 0x00000001100d7824 */ /* 0x000fe400078e020d */
[----:B------:R-:W-:Y:S01]  /*2090*/  IMAD.IADD R7, R7, 0x1, R37 ;  /* 0x0000000107077824 */ /* 0x000fe200078e0225 */
[----:B------:R-:W-:Y:S01]  /*20a0*/  LOP3.LUT R41, R9, 0x18, R16, 0xf8, !PT ;  /* 0x0000001809297812 */ /* 0x000fe200078ef810 */
[----:B------:R-:W-:Y:S01]  /*20b0*/  IMAD.MOV.U32 R36, RZ, RZ, R10 ;  /* 0x000000ffff247224 */ /* 0x000fe200078e000a */
[----:B------:R-:W-:Y:S01]  /*20c0*/  SHF.R.S32.HI R10, RZ, 0x1f, R13 ;  /* 0x0000001fff0a7819 */ /* 0x000fe2000001140d */
[----:B------:R-:W-:Y:S02]  /*20d0*/  IMAD.MOV.U32 R66, RZ, RZ, R8 ;  /* 0x000000ffff427224 */ /* 0x000fe400078e0008 */
[-C--:B------:R-:W-:Y:S01]  /*20e0*/  IMAD R8, R35, R38.reuse, RZ ;  /* 0x0000002623087224 */ /* 0x080fe200078e02ff */
[----:B------:R-:W-:Y:S01]  /*20f0*/  LEA.HI R87, R10, R13, RZ, 0x3 ;  /* 0x0000000d0a577211 */ /* 0x000fe200078f18ff */
[----:B------:R-:W-:Y:S01]  /*2100*/  IMAD.WIDE.U32 R34, R28, R38, R6 ;  /* 0x000000261c227225 */ /* 0x000fe200078e0006 */
[----:B------:R-:W-:-:S02]  /*2110*/  SHF.R.U32.HI R6, RZ, 0x3, R9 ;  /* 0x00000003ff067819 */ /* 0x000fc40000011609 */
[----:B------:R-:W-:Y:S01]  /*2120*/  SHF.L.U64.HI R13, R30, 0x6, R31 ;  /* 0x000000061e0d7819 */ /* 0x000fe2000001021f */
[----:B------:R-:W-:Y:S01]  /*2130*/  IMAD.X R71, R225, 0x1, R42, P2 ;  /* 0x00000001e1477824 */ /* 0x000fe200010e062a */
[-C--:B------:R-:W-:Y:S01]  /*2140*/  LOP3.LUT R40, R41, R6.reuse, RZ, 0x3c, !PT ;  /* 0x0000000629287212 */ /* 0x080fe200078e3cff */
[----:B------:R-:W-:Y:S01]  /*2150*/  IMAD.IADD R37, R37, 0x1, R11 ;  /* 0x0000000125257824 */ /* 0x000fe200078e020b */
[--C-:B------:R-:W-:Y:S01]  /*2160*/  LOP3.LUT R41, R9, 0x38, R87.reuse, 0xf8, !PT ;  /* 0x0000003809297812 */ /* 0x100fe200078ef857 */
[----:B------:R-:W-:Y:S01]  /*2170*/  IMAD R83, R28, R39, R8 ;  /* 0x000000271c537224 */ /* 0x000fe200078e0208 */
[----:B------:R-:W-:Y:S01]  /*2180*/  LOP3.LUT R42, R210, 0x38, R87, 0xf8, !PT ;  /* 0x00000038d22a7812 */ /* 0x000fe200078ef857 */
[----:B------:R-:W-:Y:S01]  /*2190*/  IMAD R77, R211, 0x200, R40 ;  /* 0x00000200d34d7824 */ /* 0x000fe200078e0228 */
[----:B------:R-:W-:Y:S01]  /*21a0*/  LOP3.LUT R40, R41, R6, RZ, 0x3c, !PT ;  /* 0x0000000629287212 */ /* 0x000fe200078e3cff */
[C---:B------:R-:W-:Y:S01]  /*21b0*/  IMAD.SHL.U32 R10, R38.reuse, 0x40, RZ ;  /* 0x00000040260a7824 */ /* 0x040fe200078e00ff */
[----:B------:R-:W-:Y:S01]  /*21c0*/  SHF.L.U64.HI R11, R38, 0x6, R39 ;  /* 0x00000006260b7819 */ /* 0x000fe20000010227 */
[----:B------:R-:W-:Y:S01]  /*21d0*/  IMAD.WIDE.U32 R36, R28, R38, R36 ;  /* 0x000000261c247225 */ /* 0x000fe200078e0024 */
[----:B------:R-:W-:-:S02]  /*21e0*/  SHF.L.U64.HI R8, R68, 0x6, R69 ;  /* 0x0000000644087819 */ /* 0x000fc40000010245 */
[----:B------:R-:W-:Y:S01]  /*21f0*/  SHF.R.S32.HI R86, RZ, 0x3, R87 ;  /* 0x00000003ff567819 */ /* 0x000fe20000011457 */
[----:B------:R-:W-:Y:S01]  /*2200*/  IMAD.SHL.U32 R7, R68, 0x40, RZ ;  /* 0x0000004044077824 */ /* 0x000fe200078e00ff */
[----:B------:R-:W-:Y:S01]  /*2210*/  LOP3.LUT R41, R42, R44, RZ, 0x3c, !PT ;  /* 0x0000002c2a297212 */ /* 0x000fe200078e3cff */
[CC--:B------:R-:W-:Y:S01]  /*2220*/  IMAD.WIDE.U32 R64, R28.reuse, R68.reuse, R64 ;  /* 0x000000441c407225 */ /* 0x0c0fe200078e0040 */
[----:B------:R-:W-:Y:S02]  /*2230*/  LOP3.LUT R87, R87, 0xfffffff8, RZ, 0xc0, !PT ;  /* 0xfffffff857577812 */ /* 0x000fe400078ec0ff */
[----:B------:R-:W-:Y:S01]  /*2240*/  ISETP.GE.AND P2, PT, R5, UR4, PT ;  /* 0x0000000405007c0c */ /* 0x000fe2000bf46270 */
[----:B------:R-:W-:Y:S01]  /*2250*/  IMAD.WIDE.U32 R66, R28, R68, R66 ;  /* 0x000000441c427225 */ /* 0x000fe200078e0042 */
[----:B------:R-:W-:-:S03]  /*2260*/  SHF.R.S32.HI R88, RZ, 0x1f, R87 ;  /* 0x0000001fff587819 */ /* 0x000fc60000011457 */
[----:B------:R-:W-:-:S04]  /*2270*/  IMAD.WIDE.U32 R30, R30, 0x60, RZ ;  /* 0x000000601e1e7825 */ /* 0x000fc800078e00ff */
[----:B------:R-:W-:-:S04]  /*2280*/  IMAD.WIDE.U32 R38, R38, 0x60, RZ ;  /* 0x0000006026267825 */ /* 0x000fc800078e00ff */
[----:B------:R-:W-:-:S04]  /*2290*/  IMAD.WIDE.U32 R68, R68, 0x60, RZ ;  /* 0x0000006044447825 */ /* 0x000fc800078e00ff */
[----:B------:R-:W-:Y:S02]  /*22a0*/  IMAD.IADD R82, R35, 0x1, R83 ;  /* 0x0000000123527824 */ /* 0x000fe400078e0253 */
[----:B------:R-:W-:Y:S02]  /*22b0*/  IMAD.IADD R84, R65, 0x1, R85 ;  /* 0x0000000141547824 */ /* 0x000fe400078e0255 */
[----:B------:R-:W-:Y:S02]  /*22c0*/  IMAD.IADD R78, R31, 0x1, R43 ;  /* 0x000000011f4e7824 */ /* 0x000fe400078e022b */
[----:B------:R-:W-:Y:S02]  /*22d0*/  IMAD.IADD R79, R39, 0x1, R79 ;  /* 0x00000001274f7824 */ /* 0x000fe400078e024f */
[----:B------:R-:W-:Y:S02]  /*22e0*/  IMAD.IADD R80, R69, 0x1, R45 ;  /* 0x0000000145507824 */ /* 0x000fe400078e022d */
[----:B------:R-:W-:-:S02]  /*22f0*/  IMAD.IADD R81, R75, 0x1, R77 ;  /* 0x000000014b517824 */ /* 0x000fc400078e024d */
[----:B------:R-:W-:Y:S02]  /*2300*/  IMAD.IADD R83, R83, 0x1, R37 ;  /* 0x0000000153537824 */ /* 0x000fe400078e0225 */
[----:B------:R-:W-:Y:S02]  /*2310*/  IMAD.IADD R85, R85, 0x1, R67 ;  /* 0x0000000155557824 */ /* 0x000fe400078e0243 */
[----:B------:R-:W-:Y:S02]  /*2320*/  IMAD R89, R211, 0x200, R40 ;  /* 0x00000200d3597824 */ /* 0x000fe400078e0228 */
[----:B------:R-:W-:Y:S02]  /*2330*/  IMAD.IADD R90, R212, 0x1, R41 ;  /* 0x00000001d45a7824 */ /* 0x000fe400078e0229 */
[----:B------:R-:W-:-:S07]  /*2340*/  IMAD.IADD R91, R21, 0x1, R91 ;  /* 0x00000001155b7824 */ /* 0x000fce00078e025b */
.L_x_10433:
        /* <DEDUP_REMOVED lines=9> */
[-C--:B------:R-:W-:Y:S01]  /*23e0*/  IADD3 R26, P3, P4, R4, R102.reuse, R12 ;  /* 0x00000066041a7210 */ /* 0x080fe20007c7e00c */
[----:B------:R-:W-:Y:S01]  /*23f0*/  IMAD R106, R2, 0x1800, R77 ;  /* 0x00001800026a7824 */ /* 0x000fe200078e024d */
        /* <DEDUP_REMOVED lines=57> */
.L_x_10390:
[----:B------:R-:W-:Y:S05]  /*2790*/  BSYNC B1 ;  /* 0x0000000000017941 */ /* 0x000fea0003800000 */
.L_x_10389:
        /* <DEDUP_REMOVED lines=28> */
.L_x_10392:
[----:B------:R-:W-:Y:S05]  /*2960*/  BSYNC B1 ;  /* 0x0000000000017941 */ /* 0x000fea0003800000 */
.L_x_10391:
        /* <DEDUP_REMOVED lines=33> */
.L_x_10393:
[----:B------:R-:W-:Y:S01]  /*2b80*/  IMAD R94, R2, 0x8, R18 ;  /* 0x00000008025e7824 */ /* 0x000fe200078e0212 */
[----:B------:R-:W-:Y:S01]  /*2b90*/  SHF.L.U32 R108, R201, 0x1f, RZ ;  /* 0x0000001fc96c7819 */ /* 0x000fe200000006ff */
[----:B------:R-:W-:Y:S03]  /*2ba0*/  BSSY B1, `(.L_x_10394) ;  /* 0x0000003000017945 */ /* 0x000fe60003800000 */
[----:B------:R-:W0:Y:S02]  /*2bb0*/  SYNCS.PHASECHK.TRANS64.TRYWAIT P6, [R94+URZ+0x32490], R108 ;  /* 0x0324906c5e0075a7 */ /* 0x000e2400080c017f */
[----:B0-----:R-:W-:Y:S05]  /*2bc0*/  @!P6 BRA `(.L_x_10395) ;  /* 0x000001600088e947 */ /* 0x001fea0003800000 */
.L_x_10679:
[----:B------:R-:W-:Y:S05]  /*2bd0*/  BSYNC B1 ;  /* 0x0000000000017941 */ /* 0x000fea0003800000 */
.L_x_10394:
        /* <DEDUP_REMOVED lines=54> */
.L_x_10401:
[----:B------:R-:W-:Y:S05]  /*2f40*/  BSYNC B3 ;  /* 0x0000000000037941 */ /* 0x000fea0003800000 */
.L_x_10400:
[----:B--2---:R1:W-:Y:S02]  /*2f50*/  STG.E.128 desc[UR60][R50.64], R40 ;  /* 0x0000002832007986 */ /* 0x0043e4000c101d3c */
.L_x_10399:
[----:B------:R-:W-:Y:S05]  /*2f60*/  BSYNC B2 ;  /* 0x0000000000027941 */ /* 0x000fea0003800000 */
.L_x_10398:
        /* <DEDUP_REMOVED lines=51> */
.L_x_10403:
[----:B------:R-:W-:Y:S05]  /*32a0*/  BSYNC B2 ;  /* 0x0000000000027941 */ /* 0x000fea0003800000 */
.L_x_10402:
[----:B--2---:R2:W-:Y:S02]  /*32b0*/  STG.E.128 desc[UR60][R50.64+0x40], R40 ;  /* 0x0000402832007986 */ /* 0x0045e4000c101d3c */
.L_x_10397:
[----:B------:R-:W-:Y:S05]  /*32c0*/  BSYNC B1 ;  /* 0x0000000000017941 */ /* 0x000fea0003800000 */
.L_x_10396:
        /* <DEDUP_REMOVED lines=53> */
.L_x_10408:
[----:B------:R-:W-:Y:S05]  /*3620*/  BSYNC B2 ;  /* 0x0000000000027941 */ /* 0x000fea0003800000 */
.L_x_10407:
[----:B--2---:R3:W-:Y:S02]  /*3630*/  STG.E.128 desc[UR60][R48.64], R40 ;  /* 0x0000002830007986 */ /* 0x0047e4000c101d3c */
.L_x_10406:
[----:B------:R-:W-:Y:S05]  /*3640*/  BSYNC B1 ;  /* 0x0000000000017941 */ /* 0x000fea0003800000 */
.L_x_10405:
        /* <DEDUP_REMOVED lines=51> */
.L_x_10410:
[----:B------:R-:W-:Y:S05]  /*3980*/  BSYNC B1 ;  /* 0x0000000000017941 */ /* 0x000fea0003800000 */
.L_x_10409:
[----:B--2---:R1:W-:Y:S01]  /*3990*/  STG.E.128 desc[UR60][R48.64+0x40], R40 ;  /* 0x0000402830007986 */ /* 0x0043e2000c101d3c */
[----:B------:R-:W-:Y:S05]  /*39a0*/  BRA `(.L_x_10404) ;  /* 0x0000001400b87947 */ /* 0x000fea0003800000 */
.L_x_10388:
        /* <DEDUP_REMOVED lines=24> */
[----:B------:R2:W3:Y:S05]  /*3b30*/  @!P4 LDG.E.128 R44, desc[UR60][R50.64] ;  /* 0x0000003c322cc981 */ /* 0x0004ea000c1e1d00 */
[----:B------:R4:W5:Y:S01]  /*3b40*/  @!P4 LDG.E.128 R40, desc[UR60][R48.64] ;  /* 0x0000003c3028c981 */ /* 0x000962000c1e1d00 */
[----:B0-----:R-:W-:-:S04]  /*3b50*/  @!P3 LEA R52, P4, R58, R52, 0x1 ;  /* 0x000000343a34b211 */ /* 0x001fc800078808ff */
[----:B------:R-:W-:Y:S02]  /*3b60*/  @!P3 LEA.HI.X R53, R58, R53, R60, 0x1, P4 ;  /* 0x000000353a35b211 */ /* 0x000fe400020f0c3c */
[----:B--2---:R-:W-:Y:S02]  /*3b70*/  CS2R R50, SRZ ;  /* 0x0000000000327805 */ /* 0x004fe4000001ff00 */
[C---:B-1----:R-:W-:Y:S02]  /*3b80*/  @!P3 LEA R56, P4, R54.reuse, R56, 0x1 ;  /* 0x000000383638b211 */ /* 0x042fe400078808ff */
[----:B----4-:R-:W-:Y:S02]  /*3b90*/  CS2R R48, SRZ ;  /* 0x0000000000307805 */ /* 0x010fe4000001ff00 */
[----:B------:R-:W-:Y:S02]  /*3ba0*/  @!P3 LEA.HI.X R57, R54, R57, R55, 0x1, P4 ;  /* 0x000000393639b211 */ /* 0x000fe400020f0c37 */
[----:B------:R-:W-:-:S02]  /*3bb0*/  CS2R R54, SRZ ;  /* 0x0000000000367805 */ /* 0x000fc4000001ff00 */
[----:B------:R0:W2:Y:S02]  /*3bc0*/  @!P3 LDG.E.128 R48, desc[UR60][R52.64] ;  /* 0x0000003c3430b981 */ /* 0x0000a4000c1e1d00 */
[----:B0-----:R-:W-:-:S06]  /*3bd0*/  CS2R R52, SRZ ;  /* 0x0000000000347805 */ /* 0x001fcc000001ff00 */
[----:B------:R3:W4:Y:S01]  /*3be0*/  @!P3 LDG.E.128 R52, desc[UR60][R56.64] ;  /* 0x0000003c3834b981 */ /* 0x000722000c1e1d00 */
[----:B------:R-:W-:Y:S02]  /*3bf0*/  ISETP.NE.AND P3, PT, R203, 0x3, PT ;  /* 0x00000003cb00780c */ /* 0x000fe40003f65270 */
[----:B------:R-:W-:Y:S01]  /*3c00*/  ISETP.GE.AND P4, PT, R16, R105, PT ;  /* 0x000000691000720c */ /* 0x000fe20003f86270 */
[----:B-----5:R-:W-:Y:S02]  /*3c10*/  IMAD.MOV.U32 R58, RZ, RZ, R42 ;  /* 0x000000ffff3a7224 */ /* 0x020fe400078e002a */
[----:B------:R-:W-:Y:S02]  /*3c20*/  IMAD.MOV.U32 R60, RZ, RZ, R43 ;  /* 0x000000ffff3c7224 */ /* 0x000fe400078e002b */
[----:B---3--:R-:W-:Y:S01]  /*3c30*/  IMAD.MOV.U32 R56, RZ, RZ, R47 ;  /* 0x000000ffff387224 */ /* 0x008fe200078e002f */
[----:B------:R-:W-:Y:S01]  /*3c40*/  PRMT R132, R58, 0x7610, R132 ;  /* 0x000076103a847816 */ /* 0x000fe20000000084 */
[----:B------:R-:W-:Y:S01]  /*3c50*/  IMAD.MOV.U32 R58, RZ, RZ, R46 ;  /* 0x000000ffff3a7224 */ /* 0x000fe200078e002e */
[----:B------:R-:W-:Y:S01]  /*3c60*/  PRMT R115, R115, 0x5410, R60 ;  /* 0x0000541073737816 */ /* 0x000fe2000000003c */
[----:B------:R-:W-:-:S02]  /*3c70*/  IMAD.MOV.U32 R57, RZ, RZ, R44 ;  /* 0x000000ffff397224 */ /* 0x000fc400078e002c */
[----:B------:R-:W-:Y:S02]  /*3c80*/  IMAD.MOV.U32 R60, RZ, RZ, R45 ;  /* 0x000000ffff3c7224 */ /* 0x000fe400078e002d */
[----:B------:R-:W-:Y:S01]  /*3c90*/  IMAD.MOV.U32 R62, RZ, RZ, R41 ;  /* 0x000000ffff3e7224 */ /* 0x000fe200078e0029 */
[----:B------:R-:W-:Y:S02]  /*3ca0*/  PRMT R117, R117, 0x5410, R58 ;  /* 0x0000541075757816 */ /* 0x000fe4000000003a */
[----:B------:R-:W-:Y:S01]  /*3cb0*/  PRMT R135, R56, 0x7610, R135 ;  /* 0x0000761038877816 */ /* 0x000fe20000000087 */
[----:B--2---:R-:W-:Y:S01]  /*3cc0*/  IMAD.MOV.U32 R56, RZ, RZ, R50 ;  /* 0x000000ffff387224 */ /* 0x004fe200078e0032 */
        /* <DEDUP_REMOVED lines=11> */
[----:B----4-:R-:W-:Y:S02]  /*3d80*/  IMAD.MOV.U32 R56, RZ, RZ, R54 ;  /* 0x000000ffff387224 */ /* 0x010fe400078e0036 */
[----:B------:R-:W-:Y:S02]  /*3d90*/  IMAD.MOV.U32 R57, RZ, RZ, R55 ;  /* 0x000000ffff397224 */ /* 0x000fe400078e0037 */
[----:B------:R-:W-:Y:S02]  /*3da0*/  IMAD.MOV.U32 R58, RZ, RZ, R52 ;  /* 0x000000ffff3a7224 */ /* 0x000fe400078e0034 */
[----:B------:R-:W-:Y:S01]  /*3db0*/  IMAD.MOV.U32 R60, RZ, RZ, R53 ;  /* 0x000000ffff3c7224 */ /* 0x000fe200078e0035 */
[----:B------:R-:W-:-:S02]  /*3dc0*/  PRMT R134, R61, 0x7610, R134 ;  /* 0x000076103d867816 */ /* 0x000fc40000000086 */
[----:B------:R-:W-:Y:S02]  /*3dd0*/  PRMT R119, R56, 0x7610, R119 ;  /* 0x0000761038777816 */ /* 0x000fe40000000077 */
[----:B------:R-:W-:Y:S02]  /*3de0*/  PRMT R120, R57, 0x7610, R120 ;  /* 0x0000761039787816 */ /* 0x000fe40000000078 */
[----:B------:R-:W-:Y:S02]  /*3df0*/  PRMT R121, R58, 0x7610, R121 ;  /* 0x000076103a797816 */ /* 0x000fe40000000079 */
[----:B------:R-:W-:Y:S01]  /*3e00*/  PRMT R122, R60, 0x7610, R122 ;  /* 0x000076103c7a7816 */ /* 0x000fe2000000007a */
[----:B------:R-:W-:Y:S06]  /*3e10*/  @!P3 BRA `(.L_x_10411) ;  /* 0x000000000004b947 */ /* 0x000fec0003800000 */
[----:B------:R-:W-:Y:S01]  /*3e20*/  BPT.TRAP 0x1 ;  /* 0x000000040000795c */ /* 0x000fe20000300000 */
.L_x_10411:
        /* <DEDUP_REMOVED lines=9> */
.L_x_10680:
[----:B------:R-:W-:Y:S05]  /*3ec0*/  BSYNC B1 ;  /* 0x0000000000017941 */ /* 0x000fea0003800000 */
.L_x_10412:
        /* <DEDUP_REMOVED lines=25> */
[----:B------:R-:W-:Y:S01]  /*4060*/  SHF.R.U32.HI R130, RZ, 0x10, R45 ;  /* 0x00000010ff827819 */ /* 0x000fe2000001162d */
[----:B--2---:R-:W-:Y:S01]  /*4070*/  IMAD.U32 R125, R63, 0x10000, RZ ;  /* 0x000100003f7d7824 */ /* 0x004fe200078e00ff */
[--C-:B------:R-:W-:Y:S01]  /*4080*/  SHF.R.U32.HI R126, RZ, 0x10, R41.reuse ;  /* 0x00000010ff7e7819 */ /* 0x100fe20000011629 */
[----:B-1----:R-:W-:Y:S01]  /*4090*/  IMAD.U32 R123, R59, 0x10000, RZ ;  /* 0x000100003b7b7824 */ /* 0x002fe200078e00ff */
[----:B------:R-:W-:Y:S01]  /*40a0*/  SHF.R.U64 R131, R40, 0x10, R41 ;  /* 0x0000001028837819 */ /* 0x000fe20000001229 */
[----:B------:R-:W-:Y:S01]  /*40b0*/  IMAD.U32 R41, R62, 0x10000, RZ ;  /* 0x000100003e297824 */ /* 0x000fe200078e00ff */
[----:B------:R-:W-:Y:S01]  /*40c0*/  PRMT R130, R118, 0x5432, R130 ;  /* 0x0000543276827816 */ /* 0x000fe20000000082 */
[----:B------:R-:W-:Y:S01]  /*40d0*/  IMAD.U32 R40, R58, 0x10000, RZ ;  /* 0x000100003a287824 */ /* 0x000fe200078e00ff */
[----:B------:R-:W-:Y:S01]  /*40e0*/  SHF.R.U64 R127, R42, 0x10, R43 ;  /* 0x000000102a7f7819 */ /* 0x000fe2000000122b */
[----:B------:R-:W-:Y:S01]  /*40f0*/  IMAD.U32 R42, R61, 0x10000, RZ ;  /* 0x000100003d2a7824 */ /* 0x000fe200078e00ff */
[----:B------:R-:W-:-:S02]  /*4100*/  SHF.R.U64 R46, R46, 0x10, R47 ;  /* 0x000000102e2e7819 */ /* 0x000fc4000000122f */
[----:B------:R-:W-:Y:S02]  /*4110*/  SHF.R.U32.HI R133, RZ, 0x10, R47 ;  /* 0x00000010ff857819 */ /* 0x000fe4000001162f */
[----:B------:R-:W-:Y:S02]  /*4120*/  PRMT R126, R116, 0x5432, R126 ;  /* 0x00005432747e7816 */ /* 0x000fe4000000007e */
[----:B------:R-:W-:Y:S02]  /*4130*/  LOP3.LUT R47, R61, 0xffff0000, RZ, 0xc0, !PT ;  /* 0xffff00003d2f7812 */ /* 0x000fe400078ec0ff */
[----:B------:R-:W-:Y:S02]  /*4140*/  LOP3.LUT R61, R63, 0xffff0000, RZ, 0xc0, !PT ;  /* 0xffff00003f3d7812 */ /* 0x000fe400078ec0ff */
[----:B------:R-:W-:Y:S01]  /*4150*/  SHF.R.U64 R129, R44, 0x10, R45 ;  /* 0x000000102c817819 */ /* 0x000fe2000000122d */
[----:B------:R-:W-:Y:S01]  /*4160*/  IMAD.U32 R44, R56, 0x10000, RZ ;  /* 0x00010000382c7824 */ /* 0x000fe200078e00ff */
[----:B------:R-:W-:Y:S01]  /*4170*/  PRMT R63, R134, 0x5410, R131 ;  /* 0x00005410863f7816 */ /* 0x000fe20000000083 */
[----:B------:R-:W-:Y:S01]  /*4180*/  IMAD.U32 R131, R130, 0x10000, RZ ;  /* 0x0001000082837824 */ /* 0x000fe200078e00ff */
[----:B------:R-:W-:Y:S01]  /*4190*/  PRMT R45, R132, 0x5410, R127 ;  /* 0x00005410842d7816 */ /* 0x000fe2000000007f */
[----:B------:R-:W-:Y:S01]  /*41a0*/  IMAD.U32 R127, R126, 0x10000, RZ ;  /* 0x000100007e7f7824 */ /* 0x000fe200078e00ff */
[----:B------:R-:W-:Y:S01]  /*41b0*/  SHF.R.U32.HI R128, RZ, 0x10, R43 ;  /* 0x00000010ff807819 */ /* 0x000fe2000001162b */
[----:B------:R-:W-:-:S02]  /*41c0*/  IMAD.U32 R43, R57, 0x10000, RZ ;  /* 0x00010000392b7824 */ /* 0x000fc400078e00ff */
[----:B------:R-:W-:Y:S01]  /*41d0*/  FMUL.FTZ R134, R42, R131 ;  /* 0x000000832a867220 */ /* 0x000fe20000410000 */
[----:B------:R-:W-:Y:S02]  /*41e0*/  PRMT R133, R135, 0x5410, R133 ;  /* 0x0000541087857816 */ /* 0x000fe40000000085 */
[----:B------:R-:W-:Y:S01]  /*41f0*/  LOP3.LUT R132, R130, 0xffff0000, RZ, 0xc0, !PT ;  /* 0xffff000082847812 */ /* 0x000fe200078ec0ff */
[-C--:B------:R-:W-:Y:S01]  /*4200*/  FMUL.FTZ R130, R42, R127.reuse ;  /* 0x0000007f2a827220 */ /* 0x080fe20000410000 */
[----:B------:R-:W-:Y:S01]  /*4210*/  PRMT R128, R115, 0x5432, R128 ;  /* 0x0000543273807816 */ /* 0x000fe20000000080 */
[----:B------:R-:W-:Y:S01]  /*4220*/  FFMA.FTZ R42, R43, R127, -R134 ;  /* 0x0000007f2b2a7223 */ /* 0x000fe20000010886 */
[----:B------:R-:W-:Y:S01]  /*4230*/  LOP3.LUT R126, R126, 0xffff0000, RZ, 0xc0, !PT ;  /* 0xffff00007e7e7812 */ /* 0x000fe200078ec0ff */
[----:B------:R-:W-:Y:S01]  /*4240*/  IMAD.U32 R134, R133, 0x10000, RZ ;  /* 0x0001000085867824 */ /* 0x000fe200078e00ff */
[----:B------:R-:W-:Y:S01]  /*4250*/  LOP3.LUT R124, R57, 0xffff0000, RZ, 0xc0, !PT ;  /* 0xffff0000397c7812 */ /* 0x000fe200078ec0ff */
[----:B------:R-:W-:Y:S01]  /*4260*/  FMUL.FTZ R127, R47, R132 ;  /* 0x000000842f7f7220 */ /* 0x000fe20000410000 */
[----:B------:R-:W-:Y:S01]  /*4270*/  FFMA.FTZ R43, R43, R131, R130 ;  /* 0x000000832b2b7223 */ /* 0x000fe20000010082 */
[----:B------:R-:W-:Y:S01]  /*4280*/  IMAD.U32 R130, R128, 0x10000, RZ ;  /* 0x0001000080827824 */ /* 0x000fe200078e00ff */
[----:B------:R-:W-:Y:S01]  /*4290*/  PRMT R129, R136, 0x5410, R129 ;  /* 0x0000541088817816 */ /* 0x000fe20000000081 */
[-C--:B------:R-:W-:Y:S01]  /*42a0*/  FMUL.FTZ R131, R47, R126.reuse ;  /* 0x0000007e2f837220 */ /* 0x080fe20000410000 */
[----:B------:R-:W-:Y:S01]  /*42b0*/  FFMA.FTZ R47, R124, R126, -R127 ;  /* 0x0000007e7c2f7223 */ /* 0x000fe2000001087f */
[----:B------:R-:W-:Y:S01]  /*42c0*/  FMUL.FTZ R136, R125, R134 ;  /* 0x000000867d887220 */ /* 0x000fe20000410000 */
[----:B------:R-:W-:Y:S01]  /*42d0*/  LOP3.LUT R126, R133, 0xffff0000, RZ, 0xc0, !PT ;  /* 0xffff0000857e7812 */ /* 0x000fe200078ec0ff */
[-C--:B------:R-:W-:Y:S01]  /*42e0*/  FMUL.FTZ R125, R125, R130.reuse ;  /* 0x000000827d7d7220 */ /* 0x080fe20000410000 */
[----:B------:R-:W-:Y:S01]  /*42f0*/  LOP3.LUT R128, R128, 0xffff0000, RZ, 0xc0, !PT ;  /* 0xffff000080807812 */ /* 0x000fe200078ec0ff */
[----:B------:R-:W-:Y:S01]  /*4300*/  FFMA.FTZ R136, R123, R130, -R136 ;  /* 0x000000827b887223 */ /* 0x000fe20000010888 */
[----:B------:R-:W-:Y:S01]  /*4310*/  LOP3.LUT R59, R59, 0xffff0000, RZ, 0xc0, !PT ;  /* 0xffff00003b3b7812 */ /* 0x000fe200078ec0ff */
[----:B------:R-:W-:Y:S01]  /*4320*/  FFMA.FTZ R134, R123, R134, R125 ;  /* 0x000000867b867223 */ /* 0x000fe2000001007d */
[----:B------:R-:W-:-:S02]  /*4330*/  IMAD.U32 R57, R60, 0x10000, RZ ;  /* 0x000100003c397824 */ /* 0x000fc400078e00ff */
[----:B------:R-:W-:Y:S01]  /*4340*/  FMUL.FTZ R130, R61, R126 ;  /* 0x0000007e3d827220 */ /* 0x000fe20000410000 */
[----:B------:R-:W-:Y:S01]  /*4350*/  IMAD.U32 R125, R129, 0x10000, RZ ;  /* 0x00010000817d7824 */ /* 0x000fe200078e00ff */
[----:B------:R-:W-:Y:S01]  /*4360*/  LOP3.LUT R60, R60, 0xffff0000, RZ, 0xc0, !PT ;  /* 0xffff00003c3c7812 */ /* 0x000fe200078ec0ff */
[----:B------:R-:W-:Y:S01]  /*4370*/  IMAD.U32 R123, R63, 0x10000, RZ ;  /* 0x000100003f7b7824 */ /* 0x000fe200078e00ff */
[----:B------:R-:W-:Y:S01]  /*4380*/  LOP3.LUT R129, R129, 0xffff0000, RZ, 0xc0, !PT ;  /* 0xffff000081817812 */ /* 0x000fe200078ec0ff */
[----:B------:R-:W-:Y:S01]  /*4390*/  FFMA.FTZ R124, R124, R132, R131 ;  /* 0x000000847c7c7223 */ /* 0x000fe20000010083 */
[-C--:B------:R-:W-:Y:S01]  /*43a0*/  FMUL.FTZ R132, R61, R128.reuse ;  /* 0x000000803d847220 */ /* 0x080fe20000410000 */
[----:B------:R-:W-:Y:S01]  /*43b0*/  FFMA.FTZ R127, R59, R128, -R130 ;  /* 0x000000803b7f7223 */ /* 0x000fe20000010882 */
[----:B------:R-:W-:Y:S01]  /*43c0*/  LOP3.LUT R63, R63, 0xffff0000, RZ, 0xc0, !PT ;  /* 0xffff00003f3f7812 */ /* 0x000fe200078ec0ff */
[C---:B------:R-:W-:Y:S01]  /*43d0*/  FMUL.FTZ R61, R57.reuse, R125 ;  /* 0x0000007d393d7220 */ /* 0x040fe20000410000 */
[----:B------:R-:W-:Y:S01]  /*43e0*/  LOP3.LUT R56, R56, 0xffff0000, RZ, 0xc0, !PT ;  /* 0xffff000038387812 */ /* 0x000fe200078ec0ff */
[----:B------:R-:W-:Y:S01]  /*43f0*/  FMUL.FTZ R128, R57, R123 ;  /* 0x0000007b39807220 */ /* 0x000fe20000410000 */
[----:B------:R-:W-:Y:S01]  /*4400*/  PRMT R46, R117, 0x5432, R46 ;  /* 0x00005432752e7816 */ /* 0x000fe2000000002e */
[----:B------:R-:W-:Y:S01]  /*4410*/  FMUL.FTZ R57, R60, R129 ;  /* 0x000000813c397220 */ /* 0x000fe20000410000 */
[----:B------:R-:W-:Y:S01]  /*4420*/  FFMA.FTZ R61, R44, R123, -R61 ;  /* 0x0000007b2c3d7223 */ /* 0x000fe2000001083d */
[----:B------:R-:W-:Y:S01]  /*4430*/  FMUL.FTZ R123, R60, R63 ;  /* 0x0000003f3c7b7220 */ /* 0x000fe20000410000 */
[----:B------:R-:W-:Y:S01]  /*4440*/  FFMA.FTZ R131, R59, R126, R132 ;  /* 0x0000007e3b837223 */ /* 0x000fe20000010084 */
[----:B------:R-:W-:Y:S01]  /*4450*/  FFMA.FTZ R128, R44, R125, R128 ;  /* 0x0000007d2c807223 */ /* 0x000fe20000010080 */
[----:B------:R-:W-:Y:S01]  /*4460*/  FFMA.FTZ R60, R56, R63, -R57 ;  /* 0x0000003f383c7223 */ /* 0x000fe20000010839 */
        /* <DEDUP_REMOVED lines=26> */
.L_x_10417:
[----:B------:R-:W-:Y:S05]  /*4610*/  BSYNC B2 ;  /* 0x0000000000027941 */ /* 0x000fea0003800000 */
.L_x_10416:
        /* <DEDUP_REMOVED lines=12> */
.L_x_10415:
[----:B------:R-:W-:Y:S05]  /*46e0*/  BSYNC B1 ;  /* 0x0000000000017941 */ /* 0x000fea0003800000 */
.L_x_10414:
        /* <DEDUP_REMOVED lines=29> */
[----:B------:R-:W-:Y:S02]  /*48c0*/  SHF.R.U64 R62, R50, 0x10, R51 ;  /* 0x00000010323e7819 */ /* 0x000fe40000001233 */
[----:B------:R-:W-:Y:S02]  /*48d0*/  PRMT R122, R122, 0x5410, R63 ;  /* 0x000054107a7a7816 */ /* 0x000fe4000000003f */
[----:B------:R-:W-:Y:S01]  /*48e0*/  SHF.R.U64 R60, R52, 0x10, R53 ;  /* 0x00000010343c7819 */ /* 0x000fe20000001235 */
[----:B--2---:R-:W-:Y:S01]  /*48f0*/  IMAD.U32 R53, R45, 0x10000, RZ ;  /* 0x000100002d357824 */ /* 0x004fe200078e00ff */
[----:B------:R-:W-:-:S02]  /*4900*/  PRMT R118, R118, 0x5410, R107 ;  /* 0x0000541076767816 */ /* 0x000fc4000000006b */
[--C-:B------:R-:W-:Y:S02]  /*4910*/  SHF.R.U32.HI R61, RZ, 0x10, R55.reuse ;  /* 0x00000010ff3d7819 */ /* 0x100fe40000011637 */
[----:B------:R-:W-:Y:S01]  /*4920*/  SHF.R.U64 R104, R54, 0x10, R55 ;  /* 0x0000001036687819 */ /* 0x000fe20000001237 */
[----:B------:R-:W-:Y:S01]  /*4930*/  IMAD.U32 R55, R47, 0x10000, RZ ;  /* 0x000100002f377824 */ /* 0x000fe200078e00ff */
[----:B------:R-:W-:Y:S01]  /*4940*/  PRMT R115, R115, 0x5410, R62 ;  /* 0x0000541073737816 */ /* 0x000fe2000000003e */
[----:B------:R-:W-:Y:S01]  /*4950*/  IMAD.U32 R62, R122, 0x10000, RZ ;  /* 0x000100007a3e7824 */ /* 0x000fe200078e00ff */
[----:B------:R-:W-:Y:S01]  /*4960*/  SHF.R.U64 R106, R48, 0x10, R49 ;  /* 0x00000010306a7819 */ /* 0x000fe20000001231 */
[----:B-1----:R-:W-:Y:S01]  /*4970*/  IMAD.U32 R49, R41, 0x10000, RZ ;  /* 0x0001000029317824 */ /* 0x002fe200078e00ff */
[----:B------:R-:W-:Y:S01]  /*4980*/  PRMT R121, R121, 0x5410, R60 ;  /* 0x0000541079797816 */ /* 0x000fe2000000003c */
[----:B------:R-:W-:Y:S01]  /*4990*/  IMAD.U32 R60, R118, 0x10000, RZ ;  /* 0x00010000763c7824 */ /* 0x000fe200078e00ff */
[----:B------:R-:W-:Y:S01]  /*49a0*/  PRMT R120, R120, 0x5410, R61 ;  /* 0x0000541078787816 */ /* 0x000fe2000000003d */
[----:B------:R-:W-:Y:S01]  /*49b0*/  IMAD.U32 R48, R40, 0x10000, RZ ;  /* 0x0001000028307824 */ /* 0x000fe200078e00ff */
[----:B------:R-:W-:-:S02]  /*49c0*/  LOP3.LUT R54, R45, 0xffff0000, RZ, 0xc0, !PT ;  /* 0xffff00002d367812 */ /* 0x000fc400078ec0ff */
[----:B------:R-:W-:Y:S01]  /*49d0*/  PRMT R119, R119, 0x5410, R104 ;  /* 0x0000541077777816 */ /* 0x000fe20000000068 */
[----:B------:R-:W-:Y:S01]  /*49e0*/  FMUL.FTZ R104, R53, R62 ;  /* 0x0000003e35687220 */ /* 0x000fe20000410000 */
[----:B------:R-:W-:Y:S02]  /*49f0*/  LOP3.LUT R61, R122, 0xffff0000, RZ, 0xc0, !PT ;  /* 0xffff00007a3d7812 */ /* 0x000fe400078ec0ff */
[----:B------:R-:W-:Y:S01]  /*4a00*/  SHF.R.U32.HI R105, RZ, 0x10, R51 ;  /* 0x00000010ff697819 */ /* 0x000fe20000011633 */
[-C--:B------:R-:W-:Y:S01]  /*4a10*/  FFMA.FTZ R104, R49, R60.reuse, -R104 ;  /* 0x0000003c31687223 */ /* 0x080fe20000010868 */
[----:B------:R-:W-:Y:S01]  /*4a20*/  PRMT R117, R117, 0x5410, R106 ;  /* 0x0000541075757816 */ /* 0x000fe2000000006a */
[----:B------:R-:W-:Y:S01]  /*4a30*/  FMUL.FTZ R106, R53, R60 ;  /* 0x0000003c356a7220 */ /* 0x000fe20000410000 */
[----:B------:R-:W-:Y:S01]  /*4a40*/  LOP3.LUT R50, R41, 0xffff0000, RZ, 0xc0, !PT ;  /* 0xffff000029327812 */ /* 0x000fe200078ec0ff */
[----:B------:R-:W-:Y:S01]  /*4a50*/  FMUL.FTZ R63, R54, R61 ;  /* 0x0000003d363f7220 */ /* 0x000fe20000410000 */
[----:B------:R-:W-:Y:S01]  /*4a60*/  LOP3.LUT R53, R118, 0xffff0000, RZ, 0xc0, !PT ;  /* 0xffff000076357812 */ /* 0x000fe200078ec0ff */
[----:B------:R-:W-:Y:S01]  /*4a70*/  IMAD.U32 R60, R120, 0x10000, RZ ;  /* 0x00010000783c7824 */ /* 0x000fe200078e00ff */
[----:B------:R-:W-:Y:S01]  /*4a80*/  PRMT R116, R116, 0x5410, R105 ;  /* 0x0000541074747816 */ /* 0x000fe20000000069 */
[C---:B------:R-:W-:Y:S01]  /*4a90*/  IMAD.U32 R51, R44.reuse, 0x10000, RZ ;  /* 0x000100002c337824 */ /* 0x040fe200078e00ff */
[----:B------:R-:W-:Y:S01]  /*4aa0*/  LOP3.LUT R52, R44, 0xffff0000, RZ, 0xc0, !PT ;  /* 0xffff00002c347812 */ /* 0x000fe200078ec0ff */
[----:B------:R-:W-:Y:S01]  /*4ab0*/  FFMA.FTZ R106, R49, R62, R106 ;  /* 0x0000003e316a7223 */ /* 0x000fe2000001006a */
[-C--:B------:R-:W-:Y:S01]  /*4ac0*/  FMUL.FTZ R105, R54, R53.reuse ;  /* 0x0000003536697220 */ /* 0x080fe20000410000 */
[----:B------:R-:W-:Y:S01]  /*4ad0*/  FFMA.FTZ R63, R50, R53, -R63 ;  /* 0x00000035323f7223 */ /* 0x000fe2000001083f */
[----:B------:R-:W-:-:S02]  /*4ae0*/  IMAD.U32 R44, R43, 0x10000, RZ ;  /* 0x000100002b2c7824 */ /* 0x000fc400078e00ff */
[-C--:B------:R-:W-:Y:S01]  /*4af0*/  FMUL.FTZ R53, R55, R60.reuse ;  /* 0x0000003c37357220 */ /* 0x080fe20000410000 */
[----:B------:R-:W-:Y:S01]  /*4b00*/  IMAD.U32 R49, R116, 0x10000, RZ ;  /* 0x0001000074317824 */ /* 0x000fe200078e00ff */
[----:B------:R-:W-:Y:S01]  /*4b10*/  LOP3.LUT R47, R47, 0xffff0000, RZ, 0xc0, !PT ;  /* 0xffff00002f2f7812 */ /* 0x000fe200078ec0ff */
[----:B------:R-:W-:Y:S01]  /*4b20*/  FFMA.FTZ R105, R50, R61, R105 ;  /* 0x0000003d32697223 */ /* 0x000fe20000010069 */
[----:B------:R-:W-:Y:S01]  /*4b30*/  LOP3.LUT R120, R120, 0xffff0000, RZ, 0xc0, !PT ;  /* 0xffff000078787812 */ /* 0x000fe200078ec0ff */
[-C--:B------:R-:W-:Y:S01]  /*4b40*/  FMUL.FTZ R55, R55, R49.reuse ;  /* 0x0000003137377220 */ /* 0x080fe20000410000 */
[----:B------:R-:W-:Y:S01]  /*4b50*/  LOP3.LUT R116, R116, 0xffff0000, RZ, 0xc0, !PT ;  /* 0xffff000074747812 */ /* 0x000fe200078ec0ff */
[C---:B------:R-:W-:Y:S01]  /*4b60*/  FFMA.FTZ R53, R44.reuse, R49, -R53 ;  /* 0x000000312c357223 */ /* 0x040fe20000010835 */
[----:B------:R-:W-:Y:S01]  /*4b70*/  IMAD.U32 R49, R121, 0x10000, RZ ;  /* 0x0001000079317824 */ /* 0x000fe200078e00ff */
[----:B------:R-:W-:Y:S01]  /*4b80*/  LOP3.LUT R45, R43, 0xffff0000, RZ, 0xc0, !PT ;  /* 0xffff00002b2d7812 */ /* 0x000fe200078ec0ff */
[----:B------:R-:W-:Y:S01]  /*4b90*/  FFMA.FTZ R55, R44, R60, R55 ;  /* 0x0000003c2c377223 */ /* 0x000fe20000010037 */
[C---:B------:R-:W-:Y:S01]  /*4ba0*/  FMUL.FTZ R50, R47.reuse, R120 ;  /* 0x000000782f327220 */ /* 0x040fe20000410000 */
[----:B------:R-:W-:Y:S01]  /*4bb0*/  FMUL.FTZ R54, R47, R116 ;  /* 0x000000742f367220 */ /* 0x000fe20000410000 */
[----:B------:R-:W-:-:S02]  /*4bc0*/  IMAD.U32 R44, R117, 0x10000, RZ ;  /* 0x00010000752c7824 */ /* 0x000fc400078e00ff */
[----:B------:R-:W-:Y:S01]  /*4bd0*/  FMUL.FTZ R47, R51, R49 ;  /* 0x00000031332f7220 */ /* 0x000fe20000410000 */
[----:B------:R-:W-:Y:S01]  /*4be0*/  LOP3.LUT R121, R121, 0xffff0000, RZ, 0xc0, !PT ;  /* 0xffff000079797812 */ /* 0x000fe200078ec0ff */
[C---:B------:R-:W-:Y:S01]  /*4bf0*/  FFMA.FTZ R116, R45.reuse, R116, -R50 ;  /* 0x000000742d747223 */ /* 0x040fe20000010832 */
[----:B------:R-:W-:Y:S01]  /*4c00*/  FFMA.FTZ R120, R45, R120, R54 ;  /* 0x000000782d787223 */ /* 0x000fe20000010036 */
[----:B------:R-:W-:Y:S02]  /*4c10*/  IMAD.U32 R43, R46, 0x10000, RZ ;  /* 0x000100002e2b7824 */ /* 0x000fe400078e00ff */
[-C--:B------:R-:W-:Y:S01]  /*4c20*/  FMUL.FTZ R50, R51, R44.reuse ;  /* 0x0000002c33327220 */ /* 0x080fe20000410000 */
[----:B------:R-:W-:Y:S01]  /*4c30*/  FFMA.FTZ R47, R48, R44, -R47 ;  /* 0x0000002c302f7223 */ /* 0x000fe2000001082f */
[----:B------:R-:W-:Y:S01]  /*4c40*/  IMAD.U32 R45, R119, 0x10000, RZ ;  /* 0x00010000772d7824 */ /* 0x000fe200078e00ff */
[----:B------:R-:W-:Y:S01]  /*4c50*/  LOP3.LUT R41, R40, 0xffff0000, RZ, 0xc0, !PT ;  /* 0xffff000028297812 */ /* 0x000fe200078ec0ff */
[----:B------:R-:W-:Y:S01]  /*4c60*/  IMAD.U32 R44, R115, 0x10000, RZ ;  /* 0x00010000732c7824 */ /* 0x000fe200078e00ff */
[----:B------:R-:W-:Y:S01]  /*4c70*/  LOP3.LUT R46, R46, 0xffff0000, RZ, 0xc0, !PT ;  /* 0xffff00002e2e7812 */ /* 0x000fe200078ec0ff */
[----:B------:R-:W-:Y:S01]  /*4c80*/  FMUL.FTZ R54, R52, R121 ;  /* 0x0000007934367220 */ /* 0x000fe20000410000 */
[----:B------:R-:W-:Y:S01]  /*4c90*/  LOP3.LUT R117, R117, 0xffff0000, RZ, 0xc0, !PT ;  /* 0xffff000075757812 */ /* 0x000fe200078ec0ff */
[----:B------:R-:W-:Y:S01]  /*4ca0*/  IMAD.U32 R40, R42, 0x10000, RZ ;  /* 0x000100002a287824 */ /* 0x000fe200078e00ff */
[----:B------:R-:W-:Y:S01]  /*4cb0*/  LOP3.LUT R119, R119, 0xffff0000, RZ, 0xc0, !PT ;  /* 0xffff000077777812 */ /* 0x000fe200078ec0ff */
[----:B------:R-:W-:Y:S01]  /*4cc0*/  FFMA.FTZ R50, R48, R49, R50 ;  /* 0x0000003130327223 */ /* 0x000fe20000010032 */
[----:B------:R-:W-:Y:S01]  /*4cd0*/  LOP3.LUT R115, R115, 0xffff0000, RZ, 0xc0, !PT ;  /* 0xffff000073737812 */ /* 0x000fe200078ec0ff */
[C---:B------:R-:W-:Y:S01]  /*4ce0*/  FMUL.FTZ R49, R43.reuse, R45 ;  /* 0x0000002d2b317220 */ /* 0x040fe20000410000 */
[----:B------:R-:W-:Y:S01]  /*4cf0*/  LOP3.LUT R42, R42, 0xffff0000, RZ, 0xc0, !PT ;  /* 0xffff00002a2a7812 */ /* 0x000fe200078ec0ff */
[-C--:B------:R-:W-:Y:S01]  /*4d00*/  FMUL.FTZ R48, R43, R44.reuse ;  /* 0x0000002c2b307220 */ /* 0x080fe20000410000 */
[-C--:B------:R-:W-:Y:S01]  /*4d10*/  FMUL.FTZ R52, R52, R117.reuse ;  /* 0x0000007534347220 */ /* 0x080fe20000410000 */
[C---:B------:R-:W-:Y:S01]  /*4d20*/  FFMA.FTZ R54, R41.reuse, R117, -R54 ;  /* 0x0000007529367223 */ /* 0x040fe20000010836 */
        /* <DEDUP_REMOVED lines=18> */
.L_x_10419:
[----:B------:R-:W-:Y:S05]  /*4e50*/  BSYNC B1 ;  /* 0x0000000000017941 */ /* 0x000fea0003800000 */
.L_x_10418:
        /* <DEDUP_REMOVED lines=10> */
.L_x_10387:
[----:B------:R-:W-:-:S13]  /*4f00*/  ISETP.NE.AND P3, PT, R203, 0x3, PT ;  /* 0x00000003cb00780c */ /* 0x000fda0003f65270 */
[----:B------:R-:W-:Y:S05]  /*4f10*/  @!P3 BRA `(.L_x_10420) ;  /* 0x000000000004b947 */ /* 0x000fea0003800000 */
[----:B------:R-:W-:Y:S01]  /*4f20*/  BPT.TRAP 0x1 ;  /* 0x000000040000795c */ /* 0x000fe20000300000 */
.L_x_10420:
[----:B------:R-:W-:Y:S01]  /*4f30*/  IMAD R94, R2, 0x8, R18 ;  /* 0x00000008025e7824 */ /* 0x000fe200078e0212 */
[----:B------:R-:W-:Y:S01]  /*4f40*/  SHF.L.U32 R108, R201, 0x1f, RZ ;  /* 0x0000001fc96c7819 */ /* 0x000fe200000006ff */
[----:B------:R-:W-:Y:S01]  /*4f50*/  IMAD R99, R26, -0x60, R29 ;  /* 0xffffffa01a637824 */ /* 0x000fe200078e021d */
[----:B------:R-:W-:Y:S02]  /*4f60*/  BSSY B1, `(.L_x_10421) ;  /* 0x0000004000017945 */ /* 0x000fe40003800000 */
[----:B------:R-:W0:Y:S02]  /*4f70*/  SYNCS.PHASECHK.TRANS64.TRYWAIT P4, [R94+URZ+0x32490], R108 ;  /* 0x0324906c5e0075a7 */ /* 0x000e24000808017f */
[----:B------:R-:W-:Y:S01]  /*4f80*/  VIMNMX R99, R99, 0x60, PT ;  /* 0x0000006063637848 */ /* 0x000fe20003fe0100 */
[----:B0-----:R-:W-:Y:S06]  /*4f90*/  @!P4 BRA `(.L_x_10422) ;  /* 0x0000013c00bcc947 */ /* 0x001fec0003800000 */
.L_x_10681:
[----:B------:R-:W-:Y:S05]  /*4fa0*/  BSYNC B1 ;  /* 0x0000000000017941 */ /* 0x000fea0003800000 */
.L_x_10421:
        /* <DEDUP_REMOVED lines=8> */
.L_x_10424:
[----:B------:R-:W-:Y:S05]  /*5030*/  BSYNC B1 ;  /* 0x0000000000017941 */ /* 0x000fea0003800000 */
.L_x_10423:
[----:B------:R-:W-:Y:S05]  /*5040*/  @P4 BRA `(.L_x_10404) ;  /* 0x0000000000104947 */ /* 0x000fea0003800000 */
[----:B-1----:R-:W1:Y:S04]  /*5050*/  @!P1 LDS.128 R40, [R106+0x2000] ;  /* 0x002000006a289984 */ /* 0x002e680000000c00 */
[----:B------:R-:W2:Y:S04]  /*5060*/  @!P2 LDS.128 R44, [R104+0x2000] ;  /* 0x00200000682ca984 */ /* 0x000ea80000000c00 */
[----:B-1----:R3:W-:Y:S04]  /*5070*/  @!P1 STG.E.128 desc[UR60][R48.64], R40 ;  /* 0x0000002830009986 */ /* 0x0027e8000c101d3c */
[----:B--2---:R3:W-:Y:S02]  /*5080*/  @!P2 STG.E.128 desc[UR60][R48.64+0x40], R44 ;  /* 0x0000402c3000a986 */ /* 0x0047e4000c101d3c */
.L_x_10404:
[----:B------:R-:W-:Y:S05]  /*5090*/  BSYNC B0 ;  /* 0x0000000000007941 */ /* 0x000fea0003800000 */
.L_x_10386:
        /* <DEDUP_REMOVED lines=17> */
.L_x_10426:
[----:B------:R-:W-:Y:S05]  /*51b0*/  BSYNC B0 ;  /* 0x0000000000007941 */ /* 0x000fea0003800000 */
.L_x_10425:
[----:B------:R-:W2:Y:S01]  /*51c0*/  SYNCS.PHASECHK.TRANS64.TRYWAIT P3, [R94+URZ+0x324b0], R108 ;  /* 0x0324b06c5e0075a7 */ /* 0x000ea2000806017f */
[----:B------:R-:W-:Y:S01]  /*51d0*/  ULDC.64 UR56, c[0x0][0x328] ;  /* 0x0000ca0000387ab9 */ /* 0x000fe20000000a00 */
[----:B------:R-:W-:Y:S01]  /*51e0*/  ULDC.64 UR58, c[0x0][0x318] ;  /* 0x0000c600003a7ab9 */ /* 0x000fe20000000a00 */
[----:B------:R-:W-:Y:S01]  /*51f0*/  BSSY B0, `(.L_x_10427) ;  /* 0x0000003000007945 */ /* 0x000fe20003800000 */
[----:B-1----:R-:W-:-:S03]  /*5200*/  IMAD R40, R2, 0x6000, R77 ;  /* 0x0000600002287824 */ /* 0x002fc600078e024d */
[----:B--2---:R-:W-:Y:S05]  /*5210*/  @!P3 BRA `(.L_x_10428) ;  /* 0x0000013c0030b947 */ /* 0x004fea0003800000 */
.L_x_10682:
[----:B------:R-:W-:Y:S05]  /*5220*/  BSYNC B0 ;  /* 0x0000000000007941 */ /* 0x000fea0003800000 */
.L_x_10427:
[----:B------:R-:W-:Y:S01]  /*5230*/  ISETP.GE.AND P3, PT, R19, R99, PT ;  /* 0x000000631300720c */ /* 0x000fe20003f66270 */
[----:B------:R-:W-:Y:S01]  /*5240*/  IMAD.IADD R41, R75, 0x1, R40 ;  /* 0x000000014b297824 */ /* 0x000fe200078e0228 */
[----:B------:R-:W-:Y:S01]  /*5250*/  BSSY B0, `(.L_x_10429) ;  /* 0x0000026000007945 */ /* 0x000fe20003800000 */
[----:B------:R-:W-:Y:S02]  /*5260*/  IMAD R48, R40, 0x2, R24 ;  /* 0x0000000228307824 */ /* 0x000fe400078e0218 */
[----:B------:R-:W-:-:S04]  /*5270*/  IMAD.WIDE R44, R26, 0x60, R70 ;  /* 0x000000601a2c7825 */ /* 0x000fc800078e0246 */
[----:B------:R-:W-:-:S04]  /*5280*/  IMAD R49, R41, 0x2, R24 ;  /* 0x0000000229317824 */ /* 0x000fc800078e0218 */
[----:B------:R-:W-:Y:S05]  /*5290*/  @P3 BRA `(.L_x_10430) ;  /* 0x0000000000843947 */ /* 0x000fea0003800000 */
[----:B------:R-:W-:Y:S01]  /*52a0*/  IMAD R43, R45, UR56, RZ ;  /* 0x000000382d2b7c24 */ /* 0x000fe2000f8e02ff */
[----:B------:R-:W-:Y:S01]  /*52b0*/  ULDC UR4, c[0x0][0x320] ;  /* 0x0000c80000047ab9 */ /* 0x000fe20000000800 */
        /* <DEDUP_REMOVED lines=31> */
.L_x_10430:
[----:B------:R-:W-:Y:S05]  /*54b0*/  BSYNC B0 ;  /* 0x0000000000007941 */ /* 0x000fea0003800000 */
.L_x_10429:
[----:B------:R-:W-:Y:S01]  /*54c0*/  ISETP.GE.AND P3, PT, R221, R99, PT ;  /* 0x00000063dd00720c */ /* 0x000fe20003f66270 */
[----:B------:R-:W-:-:S12]  /*54d0*/  BSSY B0, `(.L_x_10431) ;  /* 0x0000025000007945 */ /* 0x000fd80003800000 */
[----:B------:R-:W-:Y:S05]  /*54e0*/  @P3 BRA `(.L_x_10432) ;  /* 0x00000000008c3947 */ /* 0x000fea0003800000 */
[----:B--2---:R-:W-:Y:S01]  /*54f0*/  IADD3 R43, P3, R44, 0x40, RZ ;  /* 0x000000402c2b7810 */ /* 0x004fe20007f7e0ff */
[----:B------:R-:W-:Y:S01]  /*5500*/  IMAD.MOV.U32 R40, RZ, RZ, R20 ;  /* 0x000000ffff287224 */ /* 0x000fe200078e0014 */
[----:B------:R-:W-:Y:S01]  /*5510*/  ULDC UR4, c[0x0][0x320] ;  /* 0x0000c80000047ab9 */ /* 0x000fe20000000800 */
        /* <DEDUP_REMOVED lines=32> */
.L_x_10432:
[----:B------:R-:W-:Y:S05]  /*5720*/  BSYNC B0 ;  /* 0x0000000000007941 */ /* 0x000fea0003800000 */
.L_x_10431:
        /* <DEDUP_REMOVED lines=22> */
.L_x_10381:
[----:B------:R-:W-:Y:S02]  /*5890*/  ISETP.GE.AND P2, PT, R198, 0x1, PT ;  /* 0x00000001c600780c */ /* 0x000fe40003f46270 */
[----:B------:R-:W-:Y:S02]  /*58a0*/  CS2R R6, SRZ ;  /* 0x0000000000067805 */ /* 0x000fe4000001ff00 */
[----:B------:R-:W-:Y:S02]  /*58b0*/  PLOP3.LUT P1, PT, PT, PT, PT, 0x80, 0x0 ;  /* 0x000000000000781c */ /* 0x000fe40003f2f070 */
[----:B------:R-:W-:Y:S01]  /*58c0*/  CS2R R4, SRZ ;  /* 0x0000000000047805 */ /* 0x000fe2000001ff00 */
[----:B------:R-:W-:Y:S01]  /*58d0*/  IMAD.MOV.U32 R150, RZ, RZ, RZ ;  /* 0x000000ffff967224 */ /* 0x000fe200078e00ff */
        /* <DEDUP_REMOVED lines=63> */
[----:B------:R-:W-:Y:S02]  /*5cd0*/  IMAD.MOV.U32 R27, RZ, RZ, RZ ;  /* 0x000000ffff1b7224 */ /* 0x000fe400078e00ff */
[----:B------:R-:W-:Y:S01]  /*5ce0*/  IMAD.MOV.U32 R9, RZ, RZ, RZ ;  /* 0x000000ffff097224 */ /* 0x000fe200078e00ff */
[----:B------:R-:W-:Y:S06]  /*5cf0*/  @P0 BRA `(.L_x_10434) ;  /* 0x00000000000c0947 */ /* 0x000fec0003800000 */
[----:B------:R-:W0:Y:S01]  /*5d00*/  FENCE.VIEW.ASYNC.G ;  /* 0x00000000000073c6 */ /* 0x000e220000000100 */
[----:B------:R-:W-:Y:S05]  /*5d10*/  WARPSYNC.ALL ;  /* 0x0000000000007948 */ /* 0x000fea0003800000 */
[----:B0-----:R-:W-:Y:S06]  /*5d20*/  BAR.ARV 0xc, 0x180 ;  /* 0x0306000000007b1d */ /* 0x001fec0000002000 */
.L_x_10434:
[----:B------:R-:W-:Y:S01]  /*5d30*/  CS2R R24, SRZ ;  /* 0x0000000000187805 */ /* 0x000fe2000001ff00 */
[----:B------:R-:W-:Y:S06]  /*5d40*/  @!P2 BRA `(.L_x_10435) ;  /* 0x0000007c00dca947 */ /* 0x000fec0003800000 */
[----:B------:R-:W-:-:S03]  /*5d50*/  UMOV UR4, 0xffffffff ;  /* 0xffffffff00047882 */ /* 0x000fc60000000000 */
[----:B------:R-:W-:Y:S05]  /*5d60*/  BRA.DIV UR4, `(.L_x_10436) ;  /* 0x0000013204707947 */ /* 0x000fea000b800000 */
[----:B------:R0:W1:Y:S02]  /*5d70*/  SHFL.IDX PT, R14, R234, RZ, 0x1f ;  /* 0x00001fffea0e7589 */ /* 0x00006400000e0000 */
.L_x_10685:
[----:B------:R-:W-:Y:S01]  /*5d80*/  VIADD R24, R18, 0x18400 ;  /* 0x0001840012187836 */ /* 0x000fe20000000000 */
[----:B-1----:R-:W-:Y:S01]  /*5d90*/  LEA.HI R0, R14, R14, RZ, 0x1 ;  /* 0x0000000e0e007211 */ /* 0x002fe200078f08ff */
[----:B------:R-:W-:Y:S03]  /*5da0*/  BSSY B6, `(.L_x_10437) ;  /* 0x0000015000067945 */ /* 0x000fe60003800000 */
[----:B------:R-:W-:Y:S02]  /*5db0*/  LOP3.LUT P0, RZ, R24, 0x1bf, RZ, 0xc0, !PT ;  /* 0x000001bf18ff7812 */ /* 0x000fe4000780c0ff */
[----:B------:R-:W-:-:S05]  /*5dc0*/  LOP3.LUT R29, R0, 0xffffe, RZ, 0xc0, !PT ;  /* 0x000ffffe001d7812 */ /* 0x000fca00078ec0ff */
[----:B------:R-:W-:-:S06]  /*5dd0*/  IMAD.IADD R29, R14, 0x1, -R29 ;  /* 0x000000010e1d7824 */ /* 0x000fcc00078e0a1d */
        /* <DEDUP_REMOVED lines=17> */
.L_x_10438:
[----:B------:R-:W-:Y:S05]  /*5ef0*/  BSYNC B6 ;  /* 0x0000000000067941 */ /* 0x000fea0003800000 */
.L_x_10437:
        /* <DEDUP_REMOVED lines=12> */
.L_x_10442:
[----:B--2---:R2:W3:Y:S02]  /*5fc0*/  SYNCS.PHASECHK.TRANS64.TRYWAIT P0, [R18+URZ+0x32400], R3 ;  /* 0x03240003120075a7 */ /* 0x0044e4000800017f */
[----:B---3--:R-:W-:Y:S05]  /*5fd0*/  @!P0 NANOSLEEP.SYNCS 0x989680 ;  /* 0x009896800000895d */ /* 0x008fea0003900000 */
[----:B------:R-:W3:Y:S02]  /*5fe0*/  @!P0 SYNCS.PHASECHK.TRANS64 P0, [R18+URZ+0x32400], R3 ;  /* 0x03240003120085a7 */ /* 0x000ee4000800007f */
[----:B---3--:R-:W-:Y:S05]  /*5ff0*/  @!P0 BRA `(.L_x_10442) ;  /* 0xfffffffc00f08947 */ /* 0x008fea000383ffff */
.L_x_10441:
[----:B------:R-:W-:Y:S05]  /*6000*/  BSYNC B0 ;  /* 0x0000000000007941 */ /* 0x000fea0003800000 */
.L_x_10440:
[----:B------:R-:W-:Y:S05]  /*6010*/  BRA `(.L_x_10443) ;  /* 0x00000020007c7947 */ /* 0x000fea0003800000 */
.L_x_10439:
        /* <DEDUP_REMOVED lines=36> */
.L_x_10445:
[----:B------:R-:W-:Y:S05]  /*6260*/  BSYNC B6 ;  /* 0x0000000000067941 */ /* 0x000fea0003800000 */
.L_x_10444:
        /* <DEDUP_REMOVED lines=11> */
.L_x_10691:
[----:B------:R-:W-:Y:S01]  /*6320*/  ULDC UR4, c[0x0][0x448] ;  /* 0x0001120000047ab9 */ /* 0x000fe20000000800 */
[----:B------:R-:W-:Y:S01]  /*6330*/  LEA.HI R6, R222, R222, RZ, 0x1 ;  /* 0x000000dede067211 */ /* 0x000fe200078f08ff */
[----:B------:R-:W-:Y:S01]  /*6340*/  IMAD R28, R97, UR4, RZ ;  /* 0x00000004611c7c24 */ /* 0x000fe2000f8e02ff */
[----:B------:R-:W-:Y:S01]  /*6350*/  BSSY B1, `(.L_x_10449) ;  /* 0x000001e000017945 */ /* 0x000fe20003800000 */
[----:B------:R-:W-:Y:S02]  /*6360*/  CS2R R10, SRZ ;  /* 0x00000000000a7805 */ /* 0x000fe4000001ff00 */
[----:B------:R-:W-:Y:S02]  /*6370*/  LOP3.LUT R9, R6, 0xfffffffe, RZ, 0xc0, !PT ;  /* 0xfffffffe06097812 */ /* 0x000fe400078ec0ff */
[----:B------:R-:W-:Y:S02]  /*6380*/  CS2R R6, SRZ ;  /* 0x0000000000067805 */ /* 0x000fe4000001ff00 */
[----:B------:R-:W-:Y:S01]  /*6390*/  ISETP.GE.AND P0, PT, R5, R28, PT ;  /* 0x0000001c0500720c */ /* 0x000fe20003f06270 */
[----:B------:R-:W-:Y:S01]  /*63a0*/  IMAD.SHL.U32 R5, R227, 0x40, RZ ;  /* 0x00000040e3057824 */ /* 0x000fe200078e00ff */
[----:B------:R-:W-:Y:S01]  /*63b0*/  CS2R R20, SRZ ;  /* 0x0000000000147805 */ /* 0x000fe2000001ff00 */
[----:B------:R-:W-:Y:S01]  /*63c0*/  IMAD.IADD R12, R222, 0x1, -R9 ;  /* 0x00000001de0c7824 */ /* 0x000fe200078e0a09 */
[----:B------:R-:W-:-:S02]  /*63d0*/  CS2R R8, SRZ ;  /* 0x0000000000087805 */ /* 0x000fc4000001ff00 */
[----:B------:R-:W-:Y:S02]  /*63e0*/  LOP3.LUT R13, R5, 0x1c0, RZ, 0xc0, !PT ;  /* 0x000001c0050d7812 */ /* 0x000fe400078ec0ff */
[----:B------:R-:W-:-:S05]  /*63f0*/  SHF.L.U32 R5, R12, 0x1f, RZ ;  /* 0x0000001f0c057819 */ /* 0x000fca00000006ff */
        /* <DEDUP_REMOVED lines=19> */
.L_x_10450:
[----:B------:R-:W-:Y:S05]  /*6530*/  BSYNC B1 ;  /* 0x0000000000017941 */ /* 0x000fea0003800000 */
.L_x_10449:
[----:B------:R-:W1:Y:S01]  /*6540*/  SYNCS.PHASECHK.TRANS64.TRYWAIT P0, [R18+URZ+0x32400], R5 ;  /* 0x03240005120075a7 */ /* 0x000e62000800017f */
[----:B---3--:R-:W-:Y:S01]  /*6550*/  LOP3.LUT R3, R13, 0x18, R16, 0xf8, !PT ;  /* 0x000000180d037812 */ /* 0x008fe200078ef810 */
[----:B--2---:R-:W-:Y:S01]  /*6560*/  IMAD R0, R33, -0x80, R28 ;  /* 0xffffff8021007824 */ /* 0x004fe200078e021c */
[----:B----4-:R-:W-:Y:S01]  /*6570*/  SHF.R.U32.HI R4, RZ, 0x3, R13 ;  /* 0x00000003ff047819 */ /* 0x010fe2000001160d */
[--C-:B0----5:R-:W-:Y:S01]  /*6580*/  IMAD.MOV.U32 R14, RZ, RZ, R9.reuse ;  /* 0x000000ffff0e7224 */ /* 0x121fe200078e0009 */
[--C-:B------:R-:W-:Y:S01]  /*6590*/  SHF.R.U64 R28, R8, 0x10, R9.reuse ;  /* 0x00000010081c7819 */ /* 0x100fe20000001209 */
[----:B------:R-:W-:Y:S01]  /*65a0*/  IMAD.MOV.U32 R13, RZ, RZ, R8 ;  /* 0x000000ffff0d7224 */ /* 0x000fe200078e0008 */
[----:B------:R-:W-:Y:S01]  /*65b0*/  LOP3.LUT R30, R3, R4, RZ, 0x3c, !PT ;  /* 0x00000004031e7212 */ /* 0x000fe200078e3cff */
[----:B------:R-:W-:Y:S01]  /*65c0*/  IMAD.MOV.U32 R3, RZ, RZ, R6 ;  /* 0x000000ffff037224 */ /* 0x000fe200078e0006 */
[----:B-1----:R-:W-:Y:S01]  /*65d0*/  SHF.R.U32.HI R27, RZ, 0x10, R9 ;  /* 0x00000010ff1b7819 */ /* 0x002fe20000011609 */
[--C-:B------:R-:W-:Y:S01]  /*65e0*/  IMAD.MOV.U32 R4, RZ, RZ, R7.reuse ;  /* 0x000000ffff047224 */ /* 0x100fe200078e0007 */
[--C-:B------:R-:W-:Y:S01]  /*65f0*/  SHF.R.U64 R26, R6, 0x10, R7.reuse ;  /* 0x00000010061a7819 */ /* 0x100fe20000001207 */
[----:B------:R-:W-:Y:S01]  /*6600*/  IMAD R9, R211, 0x200, R30 ;  /* 0x00000200d3097824 */ /* 0x000fe200078e021e */
[----:B------:R-:W-:Y:S01]  /*6610*/  SHF.R.U32.HI R25, RZ, 0x10, R7 ;  /* 0x00000010ff197819 */ /* 0x000fe20000011607 */
[----:B------:R-:W-:Y:S01]  /*6620*/  IMAD.MOV.U32 R7, RZ, RZ, R20 ;  /* 0x000000ffff077224 */ /* 0x000fe200078e0014 */
[--C-:B------:R-:W-:Y:S01]  /*6630*/  SHF.R.U64 R24, R20, 0x10, R21.reuse ;  /* 0x0000001014187819 */ /* 0x100fe20000001215 */
[----:B------:R-:W-:Y:S01]  /*6640*/  IMAD R9, R9, 0x2, R18 ;  /* 0x0000000209097824 */ /* 0x000fe200078e0212 */
[----:B------:R-:W-:Y:S01]  /*6650*/  VIMNMX R38, R0, 0x80, PT ;  /* 0x0000008000267848 */ /* 0x000fe20003fe0100 */
[----:B------:R-:W-:Y:S01]  /*6660*/  BSSY B1, `(.L_x_10451) ;  /* 0x0000011000017945 */ /* 0x000fe20003800000 */
[--C-:B------:R-:W-:Y:S01]  /*6670*/  IMAD.MOV.U32 R15, RZ, RZ, R21.reuse ;  /* 0x000000ffff0f7224 */ /* 0x100fe200078e0015 */
[----:B------:R-:W-:Y:S01]  /*6680*/  SHF.R.U32.HI R20, RZ, 0x10, R21 ;  /* 0x00000010ff147819 */ /* 0x000fe20000011615 */
[--C-:B------:R-:W-:Y:S01]  /*6690*/  IMAD.MOV.U32 R8, RZ, RZ, R11.reuse ;  /* 0x000000ffff087224 */ /* 0x100fe200078e000b */
[----:B------:R-:W-:Y:S01]  /*66a0*/  PRMT R33, R3, 0x5410, R26 ;  /* 0x0000541003217816 */ /* 0x000fe2000000001a */
[----:B------:R-:W-:Y:S01]  /*66b0*/  IMAD.MOV.U32 R6, RZ, RZ, R10 ;  /* 0x000000ffff067224 */ /* 0x000fe200078e000a */
[----:B------:R-:W-:Y:S01]  /*66c0*/  SHF.R.U64 R21, R10, 0x10, R11 ;  /* 0x000000100a157819 */ /* 0x000fe2000000120b */
[C---:B------:R-:W-:Y:S01]  /*66d0*/  VIADD R0, R9.reuse, 0x18440 ;  /* 0x0001844009007836 */ /* 0x040fe20000000000 */
[----:B------:R-:W-:Y:S01]  /*66e0*/  PRMT R3, R4, 0x5410, R25 ;  /* 0x0000541004037816 */ /* 0x000fe20000000019 */
[----:B------:R-:W-:Y:S01]  /*66f0*/  VIADD R4, R9, 0x18400 ;  /* 0x0001840009047836 */ /* 0x000fe20000000000 */
[----:B------:R-:W-:-:S02]  /*6700*/  SHF.R.U32.HI R11, RZ, 0x10, R11 ;  /* 0x00000010ff0b7819 */ /* 0x000fc4000001160b */
[----:B------:R-:W-:Y:S02]  /*6710*/  PRMT R31, R13, 0x5410, R28 ;  /* 0x000054100d1f7816 */ /* 0x000fe4000000001c */
[----:B------:R-:W-:Y:S02]  /*6720*/  LOP3.LUT P2, RZ, R227, 0x4, RZ, 0xc0, !PT ;  /* 0x00000004e3ff7812 */ /* 0x000fe4000784c0ff */
[----:B------:R-:W-:Y:S02]  /*6730*/  ISETP.GE.AND P1, PT, R19, R38, PT ;  /* 0x000000261300720c */ /* 0x000fe40003f26270 */
[----:B------:R-:W-:Y:S02]  /*6740*/  PRMT R32, R14, 0x5410, R27 ;  /* 0x000054100e207816 */ /* 0x000fe4000000001b */
[----:B------:R-:W-:Y:S01]  /*6750*/  PRMT R34, R7, 0x5410, R24 ;  /* 0x0000541007227816 */ /* 0x000fe20000000018 */
[----:B------:R-:W-:Y:S08]  /*6760*/  @!P0 BRA `(.L_x_10452) ;  /* 0x0000012800888947 */ /* 0x000ff00003800000 */
.L_x_10692:
[----:B------:R-:W-:Y:S05]  /*6770*/  BSYNC B1 ;  /* 0x0000000000017941 */ /* 0x000fea0003800000 */
.L_x_10451:
        /* <DEDUP_REMOVED lines=27> */
[-C--:B------:R-:W-:Y:S01]  /*6930*/  FMUL.FTZ R30, R5, R20.reuse ;  /* 0x00000014051e7220 */ /* 0x080fe20000410000 */
[----:B------:R-:W-:Y:S01]  /*6940*/  LOP3.LUT R7, R7, 0xffff0000, RZ, 0xc0, !PT ;  /* 0xffff000007077812 */ /* 0x000fe200078ec0ff */
[----:B------:R-:W-:Y:S01]  /*6950*/  FFMA.FTZ R26, R10, R21, R4 ;  /* 0x000000150a1a7223 */ /* 0x000fe20000010004 */
        /* <DEDUP_REMOVED lines=19> */
.L_x_10456:
[----:B------:R-:W-:Y:S05]  /*6a90*/  BSYNC B2 ;  /* 0x0000000000027941 */ /* 0x000fea0003800000 */
.L_x_10455:
[----:B------:R-:W-:Y:S05]  /*6aa0*/  @P1 BRA `(.L_x_10454) ;  /* 0x0000000000981947 */ /* 0x000fea0003800000 */
[----:B0-----:R-:W0:Y:S01]  /*6ab0*/  LDS.128 R4, [R0] ;  /* 0x0000000000047984 */ /* 0x001e220000000c00 */
        /* <DEDUP_REMOVED lines=37> */
.L_x_10454:
[----:B------:R-:W-:Y:S05]  /*6d10*/  BSYNC B1 ;  /* 0x0000000000017941 */ /* 0x000fea0003800000 */
.L_x_10453:
        /* <DEDUP_REMOVED lines=29> */
[C---:B------:R-:W-:Y:S01]  /*6ef0*/  LOP3.LUT R26, R35.reuse, 0xffff0000, RZ, 0xc0, !PT ;  /* 0xffff0000231a7812 */ /* 0x040fe200078ec0ff */
[----:B------:R-:W-:Y:S02]  /*6f00*/  IMAD.U32 R31, R35, 0x10000, RZ ;  /* 0x00010000231f7824 */ /* 0x000fe400078e00ff */
[----:B------:R-:W-:Y:S01]  /*6f10*/  FFMA.FTZ R10, R27, R11, R10 ;  /* 0x0000000b1b0a7223 */ /* 0x000fe2000001000a */
[-C--:B------:R-:W-:Y:S01]  /*6f20*/  FMUL.FTZ R24, R25, R6.reuse ;  /* 0x0000000619187220 */ /* 0x080fe20000410000 */
[-C--:B------:R-:W-:Y:S01]  /*6f30*/  FMUL.FTZ R15, R32, R7.reuse ;  /* 0x00000007200f7220 */ /* 0x080fe20000410000 */
[----:B------:R-:W-:Y:S01]  /*6f40*/  FMUL.FTZ R20, R31, R6 ;  /* 0x000000061f147220 */ /* 0x000fe20000410000 */
[----:B------:R-:W-:Y:S01]  /*6f50*/  FMUL.FTZ R11, R26, R7 ;  /* 0x000000071a0b7220 */ /* 0x000fe20000410000 */
[----:B------:R-:W-:-:S02]  /*6f60*/  F2FP.BF16.F32.PACK_AB R4, R21, R4 ;  /* 0x000000041504723e */ /* 0x000fc400000010ff */
[-C--:B------:R-:W-:Y:S01]  /*6f70*/  FFMA.FTZ R6, R25, R13.reuse, -R20 ;  /* 0x0000000d19067223 */ /* 0x080fe20000010814 */
[-C--:B------:R-:W-:Y:S01]  /*6f80*/  FFMA.FTZ R7, R32, R14.reuse, -R11 ;  /* 0x0000000e20077223 */ /* 0x080fe2000001080b */
[----:B------:R-:W-:Y:S01]  /*6f90*/  FFMA.FTZ R13, R31, R13, R24 ;  /* 0x0000000d1f0d7223 */ /* 0x000fe20000010018 */
[----:B------:R-:W-:Y:S01]  /*6fa0*/  FFMA.FTZ R14, R26, R14, R15 ;  /* 0x0000000e1a0e7223 */ /* 0x000fe2000001000f */
[----:B------:R-:W-:-:S03]  /*6fb0*/  F2FP.BF16.F32.PACK_AB R5, R10, R5 ;  /* 0x000000050a05723e */ /* 0x000fc600000010ff */
[----:B------:R-:W-:Y:S02]  /*6fc0*/  F2FP.BF16.F32.PACK_AB R6, R13, R6 ;  /* 0x000000060d06723e */ /* 0x000fe400000010ff */
[----:B------:R-:W-:-:S05]  /*6fd0*/  F2FP.BF16.F32.PACK_AB R7, R14, R7 ;  /* 0x000000070e07723e */ /* 0x000fca00000010ff */
[----:B------:R0:W-:Y:S02]  /*6fe0*/  STS.128 [R9+0x1a400], R4 ;  /* 0x01a4000409007388 */ /* 0x0001e40000000c00 */
.L_x_10459:
[----:B------:R-:W-:Y:S05]  /*6ff0*/  BSYNC B1 ;  /* 0x0000000000017941 */ /* 0x000fea0003800000 */
.L_x_10458:
[----:B------:R-:W-:Y:S05]  /*7000*/  @P1 BRA `(.L_x_10457) ;  /* 0x00000010005c1947 */ /* 0x000fea0003800000 */
[----:B0-----:R-:W0:Y:S01]  /*7010*/  LDS.128 R4, [R0+0x2000] ;  /* 0x0020000000047984 */ /* 0x001e220000000c00 */
        /* <DEDUP_REMOVED lines=17> */
[----:B------:R-:W-:Y:S01]  /*7130*/  FFMA.FTZ R5, R24, R10, -R15 ;  /* 0x0000000a18057223 */ /* 0x000fe2000001080f */
[----:B------:R-:W-:Y:S01]  /*7140*/  FFMA.FTZ R9, R25, R9, R20 ;  /* 0x0000000919097223 */ /* 0x000fe20000010014 */
[----:B------:R-:W-:Y:S01]  /*7150*/  IMAD.U32 R15, R3, 0x10000, RZ ;  /* 0x00010000030f7824 */ /* 0x000fe200078e00ff */
[----:B------:R-:W-:Y:S01]  /*7160*/  LOP3.LUT R7, R7, 0xffff0000, RZ, 0xc0, !PT ;  /* 0xffff000007077812 */ /* 0x000fe200078ec0ff */
[----:B------:R-:W-:Y:S01]  /*7170*/  IMAD.U32 R25, R8, 0x10000, RZ ;  /* 0x0001000008197824 */ /* 0x000fe200078e00ff */
[----:B------:R-:W-:Y:S01]  /*7180*/  LOP3.LUT R3, R3, 0xffff0000, RZ, 0xc0, !PT ;  /* 0xffff000003037812 */ /* 0x000fe200078ec0ff */
[----:B------:R-:W-:Y:S01]  /*7190*/  FMUL.FTZ R14, R15, R6 ;  /* 0x000000060f0e7220 */ /* 0x000fe20000410000 */
[----:B------:R-:W-:Y:S01]  /*71a0*/  FFMA.FTZ R10, R36, R10, R21 ;  /* 0x0000000a240a7223 */ /* 0x000fe20000010015 */
[----:B------:R-:W-:Y:S01]  /*71b0*/  FMUL.FTZ R8, R25, R6 ;  /* 0x0000000619087220 */ /* 0x000fe20000410000 */
[-C--:B------:R-:W-:Y:S01]  /*71c0*/  FMUL.FTZ R20, R27, R7.reuse ;  /* 0x000000071b147220 */ /* 0x080fe20000410000 */
[----:B------:R-:W-:Y:S01]  /*71d0*/  FMUL.FTZ R24, R3, R7 ;  /* 0x0000000703187220 */ /* 0x000fe20000410000 */
[----:B------:R-:W-:Y:S01]  /*71e0*/  F2FP.BF16.F32.PACK_AB R4, R9, R4 ;  /* 0x000000040904723e */ /* 0x000fe200000010ff */
[-C--:B------:R-:W-:Y:S01]  /*71f0*/  FFMA.FTZ R6, R15, R11.reuse, -R8 ;  /* 0x0000000b0f067223 */ /* 0x080fe20000010808 */
[----:B------:R-:W-:Y:S01]  /*7200*/  FFMA.FTZ R11, R25, R11, R14 ;  /* 0x0000000b190b7223 */ /* 0x000fe2000001000e */
[-C--:B------:R-:W-:Y:S01]  /*7210*/  FFMA.FTZ R7, R3, R13.reuse, -R20 ;  /* 0x0000000d03077223 */ /* 0x080fe20000010814 */
[----:B------:R-:W-:Y:S01]  /*7220*/  FFMA.FTZ R24, R27, R13, R24 ;  /* 0x0000000d1b187223 */ /* 0x000fe20000010018 */
[----:B------:R-:W-:-:S02]  /*7230*/  F2FP.BF16.F32.PACK_AB R5, R10, R5 ;  /* 0x000000050a05723e */ /* 0x000fc400000010ff */
[----:B------:R-:W-:Y:S02]  /*7240*/  F2FP.BF16.F32.PACK_AB R6, R11, R6 ;  /* 0x000000060b06723e */ /* 0x000fe400000010ff */
[----:B------:R-:W-:-:S05]  /*7250*/  F2FP.BF16.F32.PACK_AB R7, R24, R7 ;  /* 0x000000071807723e */ /* 0x000fca00000010ff */
[----:B------:R3:W-:Y:S01]  /*7260*/  STS.128 [R0+0x2000], R4 ;  /* 0x0020000400007388 */ /* 0x0007e20000000c00 */
[----:B------:R-:W-:Y:S05]  /*7270*/  BRA `(.L_x_10457) ;  /* 0x0000000c00c07947 */ /* 0x000fea0003800000 */
.L_x_10447:
[----:B------:R-:W-:-:S03]  /*7280*/  UMOV UR4, 0xffffffff ;  /* 0xffffffff00047882 */ /* 0x000fc60000000000 */
[----:B------:R-:W-:Y:S05]  /*7290*/  BRA.DIV UR4, `(.L_x_10460) ;  /* 0x0000011e04d07947 */ /* 0x000fea000b800000 */
[----:B------:R1:W2:Y:S04]  /*72a0*/  SHFL.IDX PT, R0, R25, RZ, 0x1c1f ;  /* 0x001c1fff19007589 */ /* 0x0002a800000e0000 */
[----:B------:R1:W3:Y:S04]  /*72b0*/  SHFL.IDX PT, R3, R24, RZ, 0x1c1f ;  /* 0x001c1fff18037589 */ /* 0x0002e800000e0000 */
[----:B------:R1:W4:Y:S04]  /*72c0*/  SHFL.IDX PT, R20, R27, RZ, 0x1c1f ;  /* 0x001c1fff1b147589 */ /* 0x00032800000e0000 */
[----:B------:R1:W0:Y:S02]  /*72d0*/  SHFL.IDX PT, R14, R26, RZ, 0x1c1f ;  /* 0x001c1fff1a0e7589 */ /* 0x00022400000e0000 */
.L_x_10698:
[----:B------:R-:W-:Y:S01]  /*72e0*/  ULDC UR4, c[0x0][0x448] ;  /* 0x0001120000047ab9 */ /* 0x000fe20000000800 */
[----:B------:R-:W0:Y:S01]  /*72f0*/  LDC R47, c[0x0][0x3f4] ;  /* 0x0000fd00ff2f7b82 */ /* 0x000e220000000800 */
[----:B-1----:R-:W-:Y:S01]  /*7300*/  IMAD R26, R97, UR4, RZ ;  /* 0x00000004611a7c24 */ /* 0x002fe2000f8e02ff */
[----:B------:R-:W-:Y:S01]  /*7310*/  LEA.HI R4, R222, R222, RZ, 0x1 ;  /* 0x000000dede047211 */ /* 0x000fe200078f08ff */
[----:B------:R-:W-:Y:S01]  /*7320*/  BSSY B1, `(.L_x_10461) ;  /* 0x0000016000017945 */ /* 0x000fe20003800000 */
[----:B------:R-:W-:Y:S02]  /*7330*/  CS2R R8, SRZ ;  /* 0x0000000000087805 */ /* 0x000fe4000001ff00 */
[----:B------:R-:W-:Y:S02]  /*7340*/  CS2R R10, SRZ ;  /* 0x00000000000a7805 */ /* 0x000fe4000001ff00 */
[----:B------:R-:W-:Y:S02]  /*7350*/  ISETP.GE.AND P0, PT, R5, R26, PT ;  /* 0x0000001a0500720c */ /* 0x000fe40003f06270 */
[----:B------:R-:W-:-:S02]  /*7360*/  LOP3.LUT R7, R4, 0xfffffffe, RZ, 0xc0, !PT ;  /* 0xfffffffe04077812 */ /* 0x000fc400078ec0ff */
[----:B------:R-:W-:-:S03]  /*7370*/  CS2R R4, SRZ ;  /* 0x0000000000047805 */ /* 0x000fc6000001ff00 */
[----:B------:R-:W-:Y:S01]  /*7380*/  IMAD.IADD R12, R222, 0x1, -R7 ;  /* 0x00000001de0c7824 */ /* 0x000fe200078e0a07 */
[----:B------:R-:W-:-:S04]  /*7390*/  CS2R R6, SRZ ;  /* 0x0000000000067805 */ /* 0x000fc8000001ff00 */
[----:B------:R-:W-:Y:S01]  /*73a0*/  SHF.L.U32 R21, R12, 0x1f, RZ ;  /* 0x0000001f0c157819 */ /* 0x000fe200000006ff */
[----:B------:R-:W-:Y:S06]  /*73b0*/  @P0 BRA `(.L_x_10462) ;  /* 0x0000000000300947 */ /* 0x000fec0003800000 */
[----:B------:R-:W-:Y:S01]  /*73c0*/  ULDC UR4, c[0x0][0x3f4] ;  /* 0x0000fd0000047ab9 */ /* 0x000fe20000000800 */
[C---:B------:R-:W-:Y:S01]  /*73d0*/  IMAD.SHL.U32 R15, R16.reuse, 0x2, RZ ;  /* 0x00000002100f7824 */ /* 0x040fe200078e00ff */
[C---:B------:R-:W-:Y:S02]  /*73e0*/  ISETP.GE.AND P2, PT, R16.reuse, UR4, PT ;  /* 0x0000000410007c0c */ /* 0x040fe4000bf46270 */
[----:B------:R-:W-:Y:S02]  /*73f0*/  SHF.L.U64.HI R5, R16, 0x1, R17 ;  /* 0x0000000110057819 */ /* 0x000fe40000010211 */
[-C--:B---3--:R-:W-:Y:S02]  /*7400*/  IADD3 R24, P0, R3, R15.reuse, RZ ;  /* 0x0000000f03187210 */ /* 0x088fe40007f1e0ff */
[----:B0-----:R-:W-:-:S03]  /*7410*/  IADD3 R14, P1, R14, R15, RZ ;  /* 0x0000000f0e0e7210 */ /* 0x001fc60007f3e0ff */
[--C-:B--2---:R-:W-:Y:S02]  /*7420*/  IMAD.X R25, R0, 0x1, R5.reuse, P0 ;  /* 0x0000000100197824 */ /* 0x104fe400000e0605 */
[----:B----4-:R-:W-:Y:S01]  /*7430*/  IMAD.X R15, R20, 0x1, R5, P1 ;  /* 0x00000001140f7824 */ /* 0x010fe200008e0605 */
[----:B------:R-:W-:Y:S01]  /*7440*/  CS2R R4, SRZ ;  /* 0x0000000000047805 */ /* 0x000fe2000001ff00 */
[----:B------:R-:W-:Y:S06]  /*7450*/  @P2 BRA `(.L_x_10462) ;  /* 0x0000000000082947 */ /* 0x000fec0003800000 */
[----:B------:R1:W5:Y:S04]  /*7460*/  LD.E.128 R4, desc[UR60][R24.64] ;  /* 0x0000003c18047980 */ /* 0x000368000c101d00 */
[----:B------:R1:W5:Y:S02]  /*7470*/  LD.E.128 R8, desc[UR60][R14.64] ;  /* 0x0000003c0e087980 */ /* 0x000364000c101d00 */
.L_x_10462:
[----:B------:R-:W-:Y:S05]  /*7480*/  BSYNC B1 ;  /* 0x0000000000017941 */ /* 0x000fea0003800000 */
.L_x_10461:
[----:B------:R-:W4:Y:S01]  /*7490*/  SYNCS.PHASECHK.TRANS64.TRYWAIT P1, [R18+URZ+0x32400], R21 ;  /* 0x03240015120075a7 */ /* 0x000f22000802017f */
[----:B--2---:R-:W-:Y:S01]  /*74a0*/  IMAD R0, R33, -0x80, R26 ;  /* 0xffffff8021007824 */ /* 0x004fe200078e021a */
[--C-:B-----5:R-:W-:Y:S01]  /*74b0*/  SHF.R.U64 R28, R4, 0x10, R5.reuse ;  /* 0x00000010041c7819 */ /* 0x120fe20000001205 */
[--C-:B------:R-:W-:Y:S01]  /*74c0*/  IMAD.MOV.U32 R13, RZ, RZ, R5.reuse ;  /* 0x000000ffff0d7224 */ /* 0x100fe200078e0005 */
[----:B------:R-:W-:Y:S01]  /*74d0*/  SHF.R.U32.HI R26, RZ, 0x10, R5 ;  /* 0x00000010ff1a7819 */ /* 0x000fe20000011605 */
[----:B---3--:R-:W-:Y:S01]  /*74e0*/  IMAD.MOV.U32 R3, RZ, RZ, R4 ;  /* 0x000000ffff037224 */ /* 0x008fe200078e0004 */
[----:B0-----:R-:W-:Y:S01]  /*74f0*/  ISETP.GE.AND P0, PT, R16, R47, PT ;  /* 0x0000002f1000720c */ /* 0x001fe20003f06270 */
[----:B-1----:R-:W-:Y:S01]  /*7500*/  IMAD.MOV.U32 R15, RZ, RZ, R6 ;  /* 0x000000ffff0f7224 */ /* 0x002fe200078e0006 */
[----:B------:R-:W-:Y:S01]  /*7510*/  VIMNMX R0, R0, 0x80, PT ;  /* 0x0000008000007848 */ /* 0x000fe20003fe0100 */
[----:B------:R-:W-:Y:S01]  /*7520*/  IMAD.MOV.U32 R5, RZ, RZ, R8 ;  /* 0x000000ffff057224 */ /* 0x000fe200078e0008 */
[--C-:B------:R-:W-:Y:S01]  /*7530*/  SHF.R.U64 R24, R6, 0x10, R7.reuse ;  /* 0x0000001006187819 */ /* 0x100fe20000001207 */
[--C-:B------:R-:W-:Y:S01]  /*7540*/  IMAD.MOV.U32 R4, RZ, RZ, R7.reuse ;  /* 0x000000ffff047224 */ /* 0x100fe200078e0007 */
[----:B------:R-:W-:Y:S01]  /*7550*/  SHF.R.U32.HI R27, RZ, 0x10, R7 ;  /* 0x00000010ff1b7819 */ /* 0x000fe20000011607 */
[--C-:B------:R-:W-:Y:S01]  /*7560*/  IMAD.MOV.U32 R6, RZ, RZ, R9.reuse ;  /* 0x000000ffff067224 */ /* 0x100fe200078e0009 */
[--C-:B------:R-:W-:Y:S01]  /*7570*/  SHF.R.U64 R8, R8, 0x10, R9.reuse ;  /* 0x0000001008087819 */ /* 0x100fe20000001209 */
[----:B----4-:R-:W-:Y:S01]  /*7580*/  IMAD.MOV.U32 R20, RZ, RZ, R10 ;  /* 0x000000ffff147224 */ /* 0x010fe200078e000a */
[----:B------:R-:W-:Y:S01]  /*7590*/  SHF.R.U32.HI R25, RZ, 0x10, R9 ;  /* 0x00000010ff197819 */ /* 0x000fe20000011609 */
[--C-:B------:R-:W-:Y:S01]  /*75a0*/  IMAD.MOV.U32 R14, RZ, RZ, R11.reuse ;  /* 0x000000ffff0e7224 */ /* 0x100fe200078e000b */
[--C-:B------:R-:W-:Y:S01]  /*75b0*/  SHF.R.U64 R9, R10, 0x10, R11.reuse ;  /* 0x000000100a097819 */ /* 0x100fe2000000120b */
[----:B------:R-:W-:Y:S01]  /*75c0*/  BSSY B1, `(.L_x_10463) ;  /* 0x000000d000017945 */ /* 0x000fe20003800000 */
[----:B------:R-:W-:-:S02]  /*75d0*/  SHF.R.U32.HI R7, RZ, 0x10, R11 ;  /* 0x00000010ff077819 */ /* 0x000fc4000001160b */
[-C--:B------:R-:W-:Y:S02]  /*75e0*/  ISETP.GE.OR P2, PT, R19, R0.reuse, P0 ;  /* 0x000000001300720c */ /* 0x080fe40000746670 */
[----:B------:R-:W-:Y:S02]  /*75f0*/  ISETP.GE.OR P0, PT, R221, R0, P0 ;  /* 0x00000000dd00720c */ /* 0x000fe40000706670 */
[----:B------:R-:W-:Y:S02]  /*7600*/  PRMT R44, R3, 0x5410, R28 ;  /* 0x00005410032c7816 */ /* 0x000fe4000000001c */
        /* <DEDUP_REMOVED lines=8> */
.L_x_10699:
[----:B------:R-:W-:Y:S05]  /*7690*/  BSYNC B1 ;  /* 0x0000000000017941 */ /* 0x000fea0003800000 */
.L_x_10463:
        /* <DEDUP_REMOVED lines=9> */
[----:B------:R-:W-:Y:S02]  /*7730*/  SHF.R.U32.HI R7, RZ, 0x3, R6 ;  /* 0x00000003ff077819 */ /* 0x000fe40000011606 */
[----:B------:R-:W-:Y:S02]  /*7740*/  LOP3.LUT R6, R6, 0x38, R5, 0xf8, !PT ;  /* 0x0000003806067812 */ /* 0x000fe400078ef805 */
[-C--:B------:R-:W-:Y:S02]  /*7750*/  LOP3.LUT R4, R4, R7.reuse, RZ, 0x3c, !PT ;  /* 0x0000000704047212 */ /* 0x080fe400078e3cff */
[----:B------:R-:W-:-:S03]  /*7760*/  LOP3.LUT R6, R6, R7, RZ, 0x3c, !PT ;  /* 0x0000000706067212 */ /* 0x000fc600078e3cff */
[C---:B------:R-:W-:Y:S02]  /*7770*/  IMAD R5, R211.reuse, 0x200, R4 ;  /* 0x00000200d3057824 */ /* 0x040fe400078e0204 */
[----:B------:R-:W-:Y:S02]  /*7780*/  IMAD R9, R211, 0x200, R6 ;  /* 0x00000200d3097824 */ /* 0x000fe400078e0206 */
[--C-:B------:R-:W-:Y:S02]  /*7790*/  IMAD R40, R5, 0x2, R18.reuse ;  /* 0x0000000205287824 */ /* 0x100fe400078e0212 */
[----:B------:R-:W-:-:S03]  /*77a0*/  IMAD R42, R9, 0x2, R18 ;  /* 0x00000002092a7824 */ /* 0x000fc600078e0212 */
[----:B------:R-:W0:Y:S04]  /*77b0*/  LDS.128 R4, [R40+0x18400] ;  /* 0x0184000028047984 */ /* 0x000e280000000c00 */
[----:B------:R-:W1:Y:S01]  /*77c0*/  LDS.128 R8, [R42+0x18400] ;  /* 0x018400002a087984 */ /* 0x000e620000000c00 */
[C---:B0-----:R-:W-:Y:S01]  /*77d0*/  IMAD.U32 R21, R4.reuse, 0x10000, RZ ;  /* 0x0001000004157824 */ /* 0x041fe200078e00ff */
        /* <DEDUP_REMOVED lines=14> */
[-C--:B------:R-:W-:Y:S01]  /*78c0*/  FFMA.FTZ R37, R4, R27.reuse, -R35 ;  /* 0x0000001b04257223 */ /* 0x080fe20000010823 */
[C---:B------:R-:W-:Y:S02]  /*78d0*/  IMAD.U32 R21, R15.reuse, 0x10000, RZ ;  /* 0x000100000f157824 */ /* 0x040fe400078e00ff */
[----:B------:R-:W-:Y:S01]  /*78e0*/  FMUL.FTZ R39, R8, R27 ;  /* 0x0000001b08277220 */ /* 0x000fe20000410000 */
[----:B------:R-:W-:Y:S01]  /*78f0*/  LOP3.LUT R35, R20, 0xffff0000, RZ, 0xc0, !PT ;  /* 0xffff000014237812 */ /* 0x000fe200078ec0ff */
[CC--:B------:R-:W-:Y:S01]  /*7900*/  FMUL.FTZ R8, R30.reuse, R32.reuse ;  /* 0x000000201e087220 */ /* 0x0c0fe20000410000 */
[----:B------:R-:W-:Y:S01]  /*7910*/  FMUL.FTZ R41, R30, R21 ;  /* 0x000000151e297220 */ /* 0x000fe20000410000 */
        /* <DEDUP_REMOVED lines=14> */
[-C--:B------:R-:W-:Y:S01]  /*7a00*/  FMUL.FTZ R28, R28, R21.reuse ;  /* 0x000000151c1c7220 */ /* 0x080fe20000410000 */
[----:B------:R-:W-:Y:S01]  /*7a10*/  IMAD.U32 R24, R5, 0x10000, RZ ;  /* 0x0001000005187824 */ /* 0x000fe200078e00ff */
[----:B------:R-:W-:Y:S01]  /*7a20*/  LOP3.LUT R9, R9, 0xffff0000, RZ, 0xc0, !PT ;  /* 0xffff000009097812 */ /* 0x000fe200078ec0ff */
[----:B------:R-:W-:Y:S02]  /*7a30*/  IMAD.U32 R26, R7, 0x10000, RZ ;  /* 0x00010000071a7824 */ /* 0x000fe400078e00ff */
[----:B------:R-:W-:Y:S01]  /*7a40*/  FMUL.FTZ R35, R31, R10 ;  /* 0x0000000a1f237220 */ /* 0x000fe20000410000 */
[----:B------:R-:W-:Y:S02]  /*7a50*/  IMAD.U32 R4, R3, 0x10000, RZ ;  /* 0x0001000003047824 */ /* 0x000fe400078e00ff */
[C---:B------:R-:W-:Y:S01]  /*7a60*/  FFMA.FTZ R27, R24.reuse, R21, -R27 ;  /* 0x00000015181b7223 */ /* 0x040fe2000001081b */
[----:B------:R-:W-:Y:S01]  /*7a70*/  FFMA.FTZ R28, R24, R25, R28 ;  /* 0x00000019181c7223 */ /* 0x000fe2000001001c */
[----:B------:R-:W-:Y:S01]  /*7a80*/  LOP3.LUT R11, R11, 0xffff0000, RZ, 0xc0, !PT ;  /* 0xffff00000b0b7812 */ /* 0x000fe200078ec0ff */
[-C--:B------:R-:W-:Y:S01]  /*7a90*/  FMUL.FTZ R31, R31, R4.reuse ;  /* 0x000000041f1f7220 */ /* 0x080fe20000410000 */
[----:B------:R-:W-:Y:S01]  /*7aa0*/  FFMA.FTZ R35, R26, R4, -R35 ;  /* 0x000000041a237223 */ /* 0x000fe20000010823 */
[----:B------:R-:W-:-:S02]  /*7ab0*/  LOP3.LUT R8, R13, 0xffff0000, RZ, 0xc0, !PT ;  /* 0xffff00000d087812 */ /* 0x000fc400078ec0ff */
        /* <DEDUP_REMOVED lines=24> */
.L_x_10466:
[----:B------:R-:W-:Y:S05]  /*7c40*/  BSYNC B1 ;  /* 0x0000000000017941 */ /* 0x000fea0003800000 */
.L_x_10465:
        /* <DEDUP_REMOVED lines=8> */
[----:B------:R-:W-:Y:S01]  /*7cd0*/  LOP3.LUT R38, R45, 0xffff0000, RZ, 0xc0, !PT ;  /* 0xffff00002d267812 */ /* 0x000fe200078ec0ff */
[----:B------:R-:W-:Y:S01]  /*7ce0*/  IMAD.U32 R41, R0, 0x10000, RZ ;  /* 0x0001000000297824 */ /* 0x000fe200078e00ff */
        /* <DEDUP_REMOVED lines=20> */
[----:B------:R-:W-:Y:S01]  /*7e30*/  FMUL.FTZ R28, R43, R30 ;  /* 0x0000001e2b1c7220 */ /* 0x000fe20000410000 */
[----:B------:R-:W-:Y:S01]  /*7e40*/  FMUL.FTZ R37, R38, R8 ;  /* 0x0000000826257220 */ /* 0x000fe20000410000 */
[----:B------:R-:W-:Y:S01]  /*7e50*/  FFMA.FTZ R35, R36, R24, R35 ;  /* 0x0000001824237223 */ /* 0x000fe20000010023 */
[----:B------:R-:W-:Y:S01]  /*7e60*/  FMUL.FTZ R30, R41, R30 ;  /* 0x0000001e291e7220 */ /* 0x000fe20000410000 */
[----:B------:R-:W-:-:S02]  /*7e70*/  IMAD.U32 R31, R10, 0x10000, RZ ;  /* 0x000100000a1f7824 */ /* 0x000fc400078e00ff */
[----:B------:R-:W-:Y:S01]  /*7e80*/  FFMA.FTZ R33, R34, R24, -R33 ;  /* 0x0000001822217223 */ /* 0x000fe20000010821 */
[----:B------:R-:W-:Y:S02]  /*7e90*/  IMAD.U32 R36, R20, 0x10000, RZ ;  /* 0x0001000014247824 */ /* 0x000fe400078e00ff */
[-C--:B------:R-:W-:Y:S01]  /*7ea0*/  FFMA.FTZ R24, R38, R4.reuse, R39 ;  /* 0x0000000426187223 */ /* 0x080fe20000010027 */
[----:B------:R-:W-:Y:S01]  /*7eb0*/  LOP3.LUT R10, R10, 0xffff0000, RZ, 0xc0, !PT ;  /* 0xffff00000a0a7812 */ /* 0x000fe200078ec0ff */
[----:B------:R-:W-:Y:S01]  /*7ec0*/  FFMA.FTZ R8, R44, R4, -R37 ;  /* 0x000000042c087223 */ /* 0x000fe20000010825 */
[-C--:B------:R-:W-:Y:S01]  /*7ed0*/  FFMA.FTZ R28, R41, R25.reuse, -R28 ;  /* 0x00000019291c7223 */ /* 0x080fe2000001081c */
[----:B------:R-:W-:Y:S01]  /*7ee0*/  FFMA.FTZ R30, R43, R25, R30 ;  /* 0x000000192b1e7223 */ /* 0x000fe2000001001e */
[----:B------:R-:W-:Y:S01]  /*7ef0*/  LOP3.LUT R38, R20, 0xffff0000, RZ, 0xc0, !PT ;  /* 0xffff000014267812 */ /* 0x000fe200078ec0ff */
[----:B------:R-:W-:Y:S02]  /*7f00*/  IMAD.U32 R4, R15, 0x10000, RZ ;  /* 0x000100000f047824 */ /* 0x000fe400078e00ff */
[----:B------:R-:W-:Y:S01]  /*7f10*/  FMUL.FTZ R25, R36, R31 ;  /* 0x0000001f24197220 */ /* 0x000fe20000410000 */
[----:B------:R-:W-:Y:S01]  /*7f20*/  IMAD.U32 R32, R11, 0x10000, RZ ;  /* 0x000100000b207824 */ /* 0x000fe200078e00ff */
[----:B------:R-:W-:Y:S01]  /*7f30*/  LOP3.LUT R34, R15, 0xffff0000, RZ, 0xc0, !PT ;  /* 0xffff00000f227812 */ /* 0x000fe200078ec0ff */
[----:B------:R-:W-:-:S02]  /*7f40*/  IMAD.U32 R41, R14, 0x10000, RZ ;  /* 0x000100000e297824 */ /* 0x000fc400078e00ff */
[C---:B------:R-:W-:Y:S01]  /*7f50*/  FMUL.FTZ R31, R4.reuse, R31 ;  /* 0x0000001f041f7220 */ /* 0x040fe20000410000 */
[----:B------:R-:W-:Y:S01]  /*7f60*/  FFMA.FTZ R25, R4, R26, -R25 ;  /* 0x0000001a04197223 */ /* 0x000fe20000010819 */
[----:B------:R-:W-:Y:S01]  /*7f70*/  FMUL.FTZ R15, R38, R10 ;  /* 0x0000000a260f7220 */ /* 0x000fe20000410000 */
[----:B------:R-:W-:Y:S02]  /*7f80*/  IMAD.U32 R39, R3, 0x10000, RZ ;  /* 0x0001000003277824 */ /* 0x000fe400078e00ff */
[----:B------:R-:W-:Y:S01]  /*7f90*/  FMUL.FTZ R4, R41, R32 ;  /* 0x0000002029047220 */ /* 0x000fe20000410000 */
[C---:B------:R-:W-:Y:S01]  /*7fa0*/  FMUL.FTZ R37, R34.reuse, R10 ;  /* 0x0000000a22257220 */ /* 0x040fe20000410000 */
[----:B------:R-:W-:Y:S01]  /*7fb0*/  FFMA.FTZ R20, R34, R6, -R15 ;  /* 0x0000000622147223 */ /* 0x000fe2000001080f */
[C---:B------:R-:W-:Y:S01]  /*7fc0*/  FMUL.FTZ R32, R39.reuse, R32 ;  /* 0x0000002027207220 */ /* 0x040fe20000410000 */
[-C--:B------:R-:W-:Y:S01]  /*7fd0*/  FFMA.FTZ R15, R39, R27.reuse, -R4 ;  /* 0x0000001b270f7223 */ /* 0x080fe20000010804 */
[----:B------:R-:W-:Y:S01]  /*7fe0*/  LOP3.LUT R39, R13, 0xffff0000, RZ, 0xc0, !PT ;  /* 0xffff00000d277812 */ /* 0x000fe200078ec0ff */
[----:B------:R-:W-:Y:S01]  /*7ff0*/  FFMA.FTZ R10, R36, R26, R31 ;  /* 0x0000001a240a7223 */ /* 0x000fe2000001001f */
[----:B------:R-:W-:Y:S01]  /*8000*/  LOP3.LUT R11, R11, 0xffff0000, RZ, 0xc0, !PT ;  /* 0xffff00000b0b7812 */ /* 0x000fe200078ec0ff */
[----:B------:R-:W-:Y:S01]  /*8010*/  FFMA.FTZ R37, R38, R6, R37 ;  /* 0x0000000626257223 */ /* 0x000fe20000010025 */
        /* <DEDUP_REMOVED lines=22> */
.L_x_10457:
[----:B------:R-:W-:Y:S05]  /*8180*/  BSYNC B0 ;  /* 0x0000000000007941 */ /* 0x000fea0003800000 */
.L_x_10446:
        /* <DEDUP_REMOVED lines=8> */
.L_x_10443:
        /* <DEDUP_REMOVED lines=8> */
.L_x_10467:
[----:B0-2---:R-:W-:Y:S01]  /*8290*/  IMAD R4, R200, 0x8, R18 ;  /* 0x00000008c8047824 */ /* 0x005fe200078e0212 */
[----:B------:R-:W-:-:S04]  /*82a0*/  SHF.L.U32 R3, R208, 0x1f, RZ ;  /* 0x0000001fd0037819 */ /* 0x000fc800000006ff */
[----:B------:R0:W2:Y:S01]  /*82b0*/  SYNCS.PHASECHK.TRANS64.TRYWAIT P1, [R4+URZ+0x32430], R3 ;  /* 0x03243003040075a7 */ /* 0x0000a2000802017f */
[----:B------:R-:W-:Y:S05]  /*82c0*/  @!P0 BRA `(.L_x_10468) ;  /* 0x0000000000048947 */ /* 0x000fea0003800000 */
[----:B------:R-:W-:Y:S01]  /*82d0*/  BPT.TRAP 0x1 ;  /* 0x000000040000795c */ /* 0x000fe20000300000 */
.L_x_10468:
[----:B------:R-:W-:-:S05]  /*82e0*/  VIADD R0, R18, 0x1c400 ;  /* 0x0001c40012007836 */ /* 0x000fca0000000000 */
[----:B------:R-:W-:-:S04]  /*82f0*/  SHF.R.U32.HI R0, RZ, 0x4, R0 ;  /* 0x00000004ff007819 */ /* 0x000fc80000011600 */
[----:B------:R-:W-:Y:S01]  /*8300*/  LOP3.LUT R0, R0, 0x3fff, RZ, 0xc0, !PT ;  /* 0x00003fff00007812 */ /* 0x000fe200078ec0ff */
[----:B--2---:R-:W-:Y:S06]  /*8310*/  @P1 BRA `(.L_x_10469) ;  /* 0x0000000000081947 */ /* 0x004fec0003800000 */
[----:B------:R-:W2:Y:S02]  /*8320*/  SYNCS.PHASECHK.TRANS64.TRYWAIT P1, [R4+URZ+0x32430], R3 ;  /* 0x03243003040075a7 */ /* 0x000ea4000802017f */
[----:B--2---:R-:W-:Y:S05]  /*8330*/  @!P1 BRA `(.L_x_10470) ;  /* 0x00000110002c9947 */ /* 0x004fea0003800000 */
.L_x_10469:
[----:B------:R-:W-:Y:S05]  /*8340*/  WARPSYNC.ALL ;  /* 0x0000000000007948 */ /* 0x000fea0003800000 */
[----:B------:R-:W-:Y:S01]  /*8350*/  LOP3.LUT R20, R0, 0x10000, RZ, 0xfc, !PT ;  /* 0x0001000000147812 */ /* 0x000fe200078efcff */
[----:B------:R-:W-:Y:S01]  /*8360*/  IMAD R29, R29, 0x2000, R18 ;  /* 0x000020001d1d7824 */ /* 0x000fe200078e0212 */
[----:B------:R-:W-:-:S03]  /*8370*/  UMOV UR9, 0x40000040 ;  /* 0x4000004000097882 */ /* 0x000fc60000000000 */
[----:B------:R-:W-:Y:S01]  /*8380*/  IMAD R6, R200, 0x300, R20 ;  /* 0x00000300c8067824 */ /* 0x000fe200078e0214 */
[----:B------:R-:W-:Y:S01]  /*8390*/  SHF.L.U32 R5, R12, 0x1f, RZ ;  /* 0x0000001f0c057819 */ /* 0x000fe200000006ff */
[----:B------:R-:W-:Y:S01]  /*83a0*/  IMAD.MOV.U32 R7, RZ, RZ, 0x40000040 ;  /* 0x40000040ff077424 */ /* 0x000fe200078e00ff */
[----:B------:R-:W-:Y:S01]  /*83b0*/  R2UR UR4, R29 ;  /* 0x000000001d0472ca */ /* 0x000fe200000e0000 */
[C---:B------:R-:W-:Y:S01]  /*83c0*/  VIADD R8, R6.reuse, 0x2 ;  /* 0x0000000206087836 */ /* 0x040fe20000000000 */
[----:B------:R-:W-:Y:S01]  /*83d0*/  R2UR UR10, R6 ;  /* 0x00000000060a72ca */ /* 0x000fe200000e0000 */
[----:B-----5:R-:W-:Y:S01]  /*83e0*/  WARPGROUP.ARRIVE ;  /* 0x00000000000079c5 */ /* 0x020fe20000000000 */
[----:B------:R-:W-:Y:S01]  /*83f0*/  R2UR UR11, R7 ;  /* 0x00000000070b72ca */ /* 0x000fe200000e0000 */
[----:B------:R-:W-:Y:S01]  /*8400*/  IMAD.MOV.U32 R9, RZ, RZ, 0x40000040 ;  /* 0x40000040ff097424 */ /* 0x000fe200078e00ff */
[----:B------:R-:W-:Y:S01]  /*8410*/  BSSY B0, `(.L_x_10471) ;  /* 0x0000032000007945 */ /* 0x000fe20003800000 */
[----:B------:R-:W-:-:S02]  /*8420*/  IMAD.U32 R11, RZ, RZ, UR9 ;  /* 0x00000009ff0b7e24 */ /* 0x000fc4000f8e00ff */
[----:B------:R-:W-:-:S04]  /*8430*/  IMAD.MOV.U32 R7, RZ, RZ, 0x40000040 ;  /* 0x40000040ff077424 */ /* 0x000fc800078e00ff */
[----:B------:R-:W-:-:S04]  /*8440*/  UIADD3 UR5, UR4, 0x18400, URZ ;  /* 0x0001840004057890 */ /* 0x000fc8000fffe03f */
[----:B------:R-:W-:-:S04]  /*8450*/  USHF.R.U32.HI UR5, URZ, 0x4, UR5 ;  /* 0x000000043f057899 */ /* 0x000fc80008011605 */
[----:B------:R-:W-:-:S04]  /*8460*/  ULOP3.LUT UR5, UR5, 0x3fff, URZ, 0xc0, !UPT ;  /* 0x00003fff05057892 */ /* 0x000fc8000f8ec03f */
[----:B------:R-:W-:-:S04]  /*8470*/  ULOP3.LUT UR6, UR5, 0x10000, URZ, 0xfc, !UPT ;  /* 0x0001000005067892 */ /* 0x000fc8000f8efc3f */
[----:B------:R-:W-:-:S03]  /*8480*/  UIADD3 UR5, UR6, 0x2, URZ ;  /* 0x0000000206057890 */ /* 0x000fc6000fffe03f */
[----:B------:R-:W-:Y:S02]  /*8490*/  UMOV UR8, UR6 ;  /* 0x0000000600087c82 */ /* 0x000fe40008000000 */
[----:B------:R-:W-:Y:S01]  /*84a0*/  HGMMA.64x96x16.F32.BF16 R24, gdesc[UR8], RZ, !UPT, gsb0 ;  /* 0x01600000081879f0 */ /* 0x000fe2000c0018ff */
[----:B------:R-:W-:Y:S01]  /*84b0*/  R2UR UR10, R8 ;  /* 0x00000000080a72ca */ /* 0x000fe200000e0000 */
[----:B------:R-:W-:Y:S01]  /*84c0*/  IMAD.U32 R10, RZ, RZ, UR8 ;  /* 0x00000008ff0a7e24 */ /* 0x000fe2000f8e00ff */
[----:B------:R-:W-:Y:S01]  /*84d0*/  R2UR UR11, R9 ;  /* 0x00000000090b72ca */ /* 0x000fe200000e0000 */
[----:B------:R-:W-:Y:S01]  /*84e0*/  UMOV UR8, UR5 ;  /* 0x0000000500087c82 */ /* 0x000fe20008000000 */
[----:B------:R-:W-:Y:S01]  /*84f0*/  UMOV UR9, 0x40000040 ;  /* 0x4000004000097882 */ /* 0x000fe20000000000 */
[C---:B------:R-:W-:Y:S01]  /*8500*/  VIADD R8, R6.reuse, 0x4 ;  /* 0x0000000406087836 */ /* 0x040fe20000000000 */
[----:B------:R-:W-:Y:S01]  /*8510*/  UIADD3 UR5, UR6, 0x4, URZ ;  /* 0x0000000406057890 */ /* 0x000fe2000fffe03f */
[----:B------:R-:W-:Y:S01]  /*8520*/  IMAD.MOV.U32 R9, RZ, RZ, 0x40000040 ;  /* 0x40000040ff097424 */ /* 0x000fe200078e00ff */
[----:B------:R3:W-:Y:S01]  /*8530*/  STL.64 [R1+0x70], R10 ;  /* 0x0000700a01007387 */ /* 0x0007e20000100a00 */
[----:B------:R-:W-:-:S02]  /*8540*/  VIADD R6, R6, 0x6 ;  /* 0x0000000606067836 */ /* 0x000fc40000000000 */
[----:B---3--:R-:W-:Y:S02]  /*8550*/  IMAD.U32 R10, RZ, RZ, UR8 ;  /* 0x00000008ff0a7e24 */ /* 0x008fe4000f8e00ff */
        /* <DEDUP_REMOVED lines=9> */
[----:B------:R-:W-:Y:S01]  /*85f0*/  UIADD3 UR5, UR6, 0x6, URZ ;  /* 0x0000000606057890 */ /* 0x000fe2000fffe03f */
[----:B------:R-:W-:Y:S02]  /*8600*/  IMAD.U32 R8, RZ, RZ, UR8 ;  /* 0x00000008ff087e24 */ /* 0x000fe4000f8e00ff */
        /* <DEDUP_REMOVED lines=9> */
[----:B------:R-:W-:Y:S02]  /*86a0*/  IMAD.U32 R6, RZ, RZ, UR8 ;  /* 0x00000008ff067e24 */ /* 0x000fe4000f8e00ff */
[----:B------:R-:W-:-:S05]  /*86b0*/  IMAD.U32 R7, RZ, RZ, UR9 ;  /* 0x00000009ff077e24 */ /* 0x000fca000f8e00ff */
[----:B------:R3:W-:Y:S01]  /*86c0*/  STL.64 [R1+0x58], R6 ;  /* 0x0000580601007387 */ /* 0x0007e20000100a00 */
[----:B------:R-:W-:Y:S02]  /*86d0*/  WARPGROUP.DEPBAR.LE gsb0, 0x0 ;  /* 0x00008000000079c5 */ /* 0x000fe40000010000 */
[----:B------:R-:W-:-:S06]  /*86e0*/  WARPGROUP.ARRIVE ;  /* 0x00000000000079c5 */ /* 0x000fcc0000000000 */
[----:B------:R-:W-:Y:S03]  /*86f0*/  HGMMA.64x96x16.F32.BF16 R24, gdesc[UR8], R24, gsb0 ;  /* 0x01600000081879f0 */ /* 0x000fe60008001818 */
[----:B------:R-:W-:Y:S02]  /*8700*/  WARPGROUP.DEPBAR.LE gsb0, 0x0 ;  /* 0x00008000000079c5 */ /* 0x000fe40000010000 */
[----:B------:R-:W4:Y:S02]  /*8710*/  SYNCS.PHASECHK.TRANS64.TRYWAIT P1, [R18+URZ+0x32410], R5 ;  /* 0x03241005120075a7 */ /* 0x000f24000802017f */
[----:B---34-:R-:W-:Y:S05]  /*8720*/  @!P1 BRA `(.L_x_10472) ;  /* 0x0000010c00449947 */ /* 0x018fea0003800000 */
.L_x_10700:
[----:B------:R-:W-:Y:S05]  /*8730*/  BSYNC B0 ;  /* 0x0000000000007941 */ /* 0x000fea0003800000 */
.L_x_10471:
[----:B------:R-:W-:Y:S05]  /*8740*/  @!P0 BRA `(.L_x_10473) ;  /* 0x0000000000048947 */ /* 0x000fea0003800000 */
[----:B------:R-:W-:Y:S01]  /*8750*/  BPT.TRAP 0x1 ;  /* 0x000000040000795c */ /* 0x000fe20000300000 */
.L_x_10473:
[----:B------:R4:W0:Y:S01]  /*8760*/  SYNCS.PHASECHK.TRANS64.TRYWAIT P2, [R4+URZ+0x32450], R3 ;  /* 0x03245003040075a7 */ /* 0x000822000804017f */
[----:B------:R-:W-:Y:S05]  /*8770*/  @!P0 BRA `(.L_x_10474) ;  /* 0x0000000000048947 */ /* 0x000fea0003800000 */
[----:B------:R-:W-:Y:S01]  /*8780*/  BPT.TRAP 0x1 ;  /* 0x000000040000795c */ /* 0x000fe20000300000 */
.L_x_10474:
[----:B------:R-:W5:Y:S01]  /*8790*/  S2R R0, SR_TID.X ;  /* 0x0000000000007919 */ /* 0x000f620000002100 */
[----:B------:R-:W-:Y:S01]  /*87a0*/  BSSY B0, `(.L_x_10475) ;  /* 0x0000006000007945 */ /* 0x000fe20003800000 */
[----:B-----5:R-:W-:-:S04]  /*87b0*/  LOP3.LUT R0, R0, 0x7f, RZ, 0xc0, !PT ;  /* 0x0000007f00007812 */ /* 0x020fc800078ec0ff */
[----:B------:R-:W-:Y:S01]  /*87c0*/  ISETP.NE.AND P1, PT, R0, RZ, PT ;  /* 0x000000ff0000720c */ /* 0x000fe20003f25270 */
[----:B0-----:R-:W-:-:S12]  /*87d0*/  @P2 BRA `(.L_x_10476) ;  /* 0x0000000000082947 */ /* 0x001fd80003800000 */
[----:B------:R-:W0:Y:S02]  /*87e0*/  SYNCS.PHASECHK.TRANS64.TRYWAIT P2, [R4+URZ+0x32450], R3 ;  /* 0x03245003040075a7 */ /* 0x000e24000804017f */
[----:B0-----:R-:W-:Y:S05]  /*87f0*/  @!P2 BRA `(.L_x_10477) ;  /* 0x0000010c0024a947 */ /* 0x001fea0003800000 */
.L_x_10476:
[----:B------:R-:W-:Y:S05]  /*8800*/  BSYNC B0 ;  /* 0x0000000000007941 */ /* 0x000fea0003800000 */
.L_x_10475:
[----:B------:R-:W-:Y:S05]  /*8810*/  WARPSYNC.ALL ;  /* 0x0000000000007948 */ /* 0x000fea0003800000 */
[----:B------:R-:W-:Y:S01]  /*8820*/  VIADD R15, R18, 0x400 ;  /* 0x00000400120f7836 */ /* 0x000fe20000000000 */
[----:B------:R-:W-:Y:S01]  /*8830*/  UIADD3 UR4, UR4, 0x22400, URZ ;  /* 0x0002240004047890 */ /* 0x000fe2000fffe03f */
[----:B------:R-:W-:Y:S01]  /*8840*/  IMAD.MOV.U32 R7, RZ, RZ, 0x40000040 ;  /* 0x40000040ff077424 */ /* 0x000fe200078e00ff */
[----:B------:R-:W-:Y:S01]  /*8850*/  WARPGROUP.ARRIVE ;  /* 0x00000000000079c5 */ /* 0x000fe20000000000 */
[----:B------:R-:W-:Y:S01]  /*8860*/  UMOV UR9, 0x40000040 ;  /* 0x4000004000097882 */ /* 0x000fe20000000000 */
[----:B------:R-:W-:Y:S01]  /*8870*/  SHF.R.U32.HI R15, RZ, 0x4, R15 ;  /* 0x00000004ff0f7819 */ /* 0x000fe2000001160f */
[----:B------:R-:W-:Y:S01]  /*8880*/  USHF.R.U32.HI UR4, URZ, 0x4, UR4 ;  /* 0x000000043f047899 */ /* 0x000fe20008011604 */
[----:B------:R-:W-:Y:S01]  /*8890*/  R2UR UR11, R7 ;  /* 0x00000000070b72ca */ /* 0x000fe200000e0000 */
[----:B------:R-:W-:Y:S01]  /*88a0*/  IMAD.MOV.U32 R9, RZ, RZ, 0x40000040 ;  /* 0x40000040ff097424 */ /* 0x000fe200078e00ff */
[----:B------:R-:W-:Y:S01]  /*88b0*/  LOP3.LUT R15, R15, 0x3fff, RZ, 0xc0, !PT ;  /* 0x00003fff0f0f7812 */ /* 0x000fe200078ec0ff */
[----:B------:R-:W-:Y:S01]  /*88c0*/  ULOP3.LUT UR4, UR4, 0x3fff, URZ, 0xc0, !UPT ;  /* 0x00003fff04047892 */ /* 0x000fe2000f8ec03f */
[----:B------:R-:W-:Y:S01]  /*88d0*/  IMAD.U32 R11, RZ, RZ, UR9 ;  /* 0x00000009ff0b7e24 */ /* 0x000fe2000f8e00ff */
        /* <DEDUP_REMOVED lines=14> */
[----:B------:R-:W-:Y:S01]  /*89c0*/  IMAD R0, R226, -0x60, R198 ;  /* 0xffffffa0e2007824 */ /* 0x000fe200078e02c6 */
[----:B------:R-:W-:Y:S01]  /*89d0*/  UIADD3 UR48, UR4, 0xc00, URZ ;  /* 0x00000c0004307890 */ /* 0x000fe2000fffe03f */
[----:B------:R-:W0:Y:S01]  /*89e0*/  S2R R73, SR_TID.X ;  /* 0x0000000000497919 */ /* 0x000e220000002100 */
[----:B------:R-:W-:Y:S01]  /*89f0*/  UIADD3 UR44, UR4, 0xc02, URZ ;  /* 0x00000c02042c7890 */ /* 0x000fe2000fffe03f */
[----:B--2-4-:R-:W-:Y:S01]  /*8a00*/  VIADD R3, R0, 0x60 ;  /* 0x0000006000037836 */ /* 0x014fe20000000000 */
[----:B------:R-:W-:Y:S01]  /*8a10*/  UIADD3 UR40, UR4, 0xc04, URZ ;  /* 0x00000c0404287890 */ /* 0x000fe2000fffe03f */
[----:B------:R2:W-:Y:S01]  /*8a20*/  STL.64 [R1+0x50], R10 ;  /* 0x0000500a01007387 */ /* 0x0005e20000100a00 */
[----:B------:R-:W-:Y:S01]  /*8a30*/  UMOV UR41, 0x40000040 ;  /* 0x4000004000297882 */ /* 0x000fe20000000000 */
[----:B------:R-:W-:Y:S01]  /*8a40*/  UIADD3 UR36, UR4, 0xc06, URZ ;  /* 0x00000c0604247890 */ /* 0x000fe2000fffe03f */
[----:B------:R-:W-:Y:S01]  /*8a50*/  IMAD R3, R236, -0x2, R3 ;  /* 0xfffffffeec037824 */ /* 0x000fe200078e0203 */
[----:B------:R-:W-:Y:S01]  /*8a60*/  HGMMA.64x96x16.F32.BF16 R24, gdesc[UR8], R24, gsb0 ;  /* 0x01600000081879f0 */ /* 0x000fe20008001818 */
[----:B------:R-:W-:Y:S01]  /*8a70*/  R2UR UR10, R8 ;  /* 0x00000000080a72ca */ /* 0x000fe200000e0000 */
[----:B------:R-:W-:Y:S01]  /*8a80*/  UMOV UR8, UR5 ;  /* 0x0000000500087c82 */ /* 0x000fe20008000000 */
[----:B------:R-:W-:Y:S01]  /*8a90*/  R2UR UR11, R9 ;  /* 0x00000000090b72ca */ /* 0x000fe200000e0000 */
[----:B------:R-:W-:Y:S01]  /*8aa0*/  UMOV UR9, 0x40000040 ;  /* 0x4000004000097882 */ /* 0x000fe20000000000 */
[----:B------:R-:W-:Y:S01]  /*8ab0*/  VIADD R8, R6, 0x4 ;  /* 0x0000000406087836 */ /* 0x000fe20000000000 */
[----:B------:R-:W-:Y:S01]  /*8ac0*/  UIADD3 UR5, UR4, 0x4, URZ ;  /* 0x0000000404057890 */ /* 0x000fe2000fffe03f */
[----:B------:R-:W-:Y:S01]  /*8ad0*/  IMAD.MOV.U32 R9, RZ, RZ, 0x40000040 ;  /* 0x40000040ff097424 */ /* 0x000fe200078e00ff */
[----:B------:R-:W-:Y:S01]  /*8ae0*/  UMOV UR37, 0x40000040 ;  /* 0x4000004000257882 */ /* 0x000fe20000000000 */
[----:B--2---:R-:W-:Y:S01]  /*8af0*/  IMAD.U32 R10, RZ, RZ, UR8 ;  /* 0x00000008ff0a7e24 */ /* 0x004fe2000f8e00ff */
[C---:B------:R-:W-:Y:S01]  /*8b00*/  ISETP.GT.AND P3, PT, R3.reuse, RZ, PT ;  /* 0x000000ff0300720c */ /* 0x040fe20003f64270 */
[----:B------:R-:W-:Y:S01]  /*8b10*/  IMAD.U32 R11, RZ, RZ, UR9 ;  /* 0x00000009ff0b7e24 */ /* 0x000fe2000f8e00ff */
[----:B------:R-:W-:-:S02]  /*8b20*/  ISETP.GT.AND P5, PT, R3, 0x1, PT ;  /* 0x000000010300780c */ /* 0x000fc40003fa4270 */
[C---:B------:R-:W-:Y:S02]  /*8b30*/  ISETP.GT.AND P4, PT, R3.reuse, 0x8, PT ;  /* 0x000000080300780c */ /* 0x040fe40003f84270 */
[----:B------:R2:W-:Y:S01]  /*8b40*/  STL.64 [R1+0x48], R10 ;  /* 0x0000480a01007387 */ /* 0x0005e20000100a00 */
[----:B------:R-:W-:Y:S02]  /*8b50*/  ISETP.GT.AND P2, PT, R3, 0x9, PT ;  /* 0x000000090300780c */ /* 0x000fe40003f44270 */
[----:B------:R-:W-:Y:S02]  /*8b60*/  LOP3.LUT R15, R15, 0x3000000, RZ, 0xfc, !PT ;  /* 0x030000000f0f7812 */ /* 0x000fe400078efcff */
[----:B0-----:R-:W-:Y:S01]  /*8b70*/  SHF.R.U32.HI R73, RZ, 0x7, R73 ;  /* 0x00000007ff497819 */ /* 0x001fe20000011649 */
        /* <DEDUP_REMOVED lines=124> */
[----:B------:R0:W-:Y:S02]  /*9340*/  STL.64 [R1], R10 ;  /* 0x0000000a01007387 */ /* 0x0001e40000100a00 */
        /* <DEDUP_REMOVED lines=31> */
[----:B0-----:R-:W-:Y:S02]  /*9540*/  FSEL R11, R26, -INF , P3 ;  /* 0xff8000001a0b7808 */ /* 0x001fe40001800000 */
[----:B------:R-:W-:Y:S02]  /*9550*/  ISETP.GT.AND P3, PT, R3, 0x10, PT ;  /* 0x000000100300780c */ /* 0x000fe40003f64270 */
[----:B------:R-:W-:Y:S02]  /*9560*/  FSEL R24, R29, -INF , P2 ;  /* 0xff8000001d187808 */ /* 0x000fe40001000000 */
[----:B------:R-:W-:Y:S02]  /*9570*/  FMNMX.FTZ R25, R28, R25, !PT ;  /* 0x000000191c197209 */ /* 0x000fe40007810000 */
[----:B------:R-:W-:Y:S02]  /*9580*/  FSEL R27, R27, -INF , P5 ;  /* 0xff8000001b1b7808 */ /* 0x000fe40002800000 */
[----:B------:R-:W-:-:S02]  /*9590*/  ISETP.GT.AND P5, PT, R3, 0x11, PT ;  /* 0x000000110300780c */ /* 0x000fc40003fa4270 */
[----:B---3--:R-:W-:Y:S02]  /*95a0*/  FSEL R5, R32, -INF , P3 ;  /* 0xff80000020057808 */ /* 0x008fe40001800000 */
        /* <DEDUP_REMOVED lines=9> */
[----:B------:R-:W-:Y:S02]  /*9640*/  FMNMX.FTZ R0, R11, R27, !PT ;  /* 0x0000001b0b007209 */ /* 0x000fe40007810000 */
[----:B------:R-:W-:-:S02]  /*9650*/  FSEL R154, R34, -INF , P3 ;  /* 0xff800000229a7808 */ /* 0x000fc40001800000 */
[----:B------:R-:W-:Y:S02]  /*9660*/  FSEL R10, R37, -INF , P2 ;  /* 0xff800000250a7808 */ /* 0x000fe40001000000 */
[----:B------:R-:W-:Y:S02]  /*9670*/  FMNMX.FTZ R25, R7, R26, !PT ;  /* 0x0000001a07197209 */ /* 0x000fe40007810000 */
[----:B------:R-:W-:Y:S02]  /*9680*/  ISETP.GT.AND P3, PT, R3, 0x20, PT ;  /* 0x000000200300780c */ /* 0x000fe40003f64270 */
[----:B------:R-:W-:Y:S02]  /*9690*/  FMNMX.FTZ R0, R13, R0, !PT ;  /* 0x000000000d007209 */ /* 0x000fe40007810000 */
[----:B------:R-:W-:Y:S02]  /*96a0*/  FSEL R153, R35, -INF , P5 ;  /* 0xff80000023997808 */ /* 0x000fe40002800000 */
[----:B------:R-:W-:-:S02]  /*96b0*/  FMNMX.FTZ R26, R10, R25, !PT ;  /* 0x000000190a1a7209 */ /* 0x000fc40007810000 */
[----:B------:R-:W-:Y:S02]  /*96c0*/  ISETP.GT.AND P5, PT, R3, 0x21, PT ;  /* 0x000000210300780c */ /* 0x000fe40003fa4270 */
[----:B------:R-:W-:Y:S02]  /*96d0*/  FSEL R171, R40, -INF , P3 ;  /* 0xff80000028ab7808 */ /* 0x000fe40001800000 */
[----:B------:R-:W-:Y:S02]  /*96e0*/  FMNMX.FTZ R25, R31, R0, !PT ;  /* 0x000000001f197209 */ /* 0x000fe40007810000 */
[----:B------:R-:W-:Y:S02]  /*96f0*/  FSEL R152, R38, -INF , P4 ;  /* 0xff80000026987808 */ /* 0x000fe40002000000 */
[----:B------:R-:W-:Y:S02]  /*9700*/  ISETP.GT.AND P4, PT, R3, 0x28, PT ;  /* 0x000000280300780c */ /* 0x000fe40003f84270 */
[----:B------:R-:W-:-:S02]  /*9710*/  FSEL R170, R41, -INF , P5 ;  /* 0xff80000029aa7808 */ /* 0x000fc40002800000 */
[----:B------:R-:W-:Y:S02]  /*9720*/  FMNMX.FTZ R29, R171, R26, !PT ;  /* 0x0000001aab1d7209 */ /* 0x000fe40007810000 */
[----:B------:R-:W-:Y:S02]  /*9730*/  FMNMX.FTZ R0, R154, R25, !PT ;  /* 0x000000199a007209 */ /* 0x000fe40007810000 */
[----:B------:R-:W-:Y:S02]  /*9740*/  FSEL R9, R39, -INF , P2 ;  /* 0xff80000027097808 */ /* 0x000fe40001000000 */
[----:B------:R-:W-:Y:S02]  /*9750*/  ISETP.GT.AND P2, PT, R3, 0x29, PT ;  /* 0x000000290300780c */ /* 0x000fe40003f44270 */
[----:B------:R-:W-:Y:S02]  /*9760*/  FSEL R14, R44, -INF , P4 ;  /* 0xff8000002c0e7808 */ /* 0x000fe40002000000 */
[----:B------:R-:W-:-:S02]  /*9770*/  FMNMX.FTZ R29, R170, R29, !PT ;  /* 0x0000001daa1d7209 */ /* 0x000fc40007810000 */
[----:B------:R-:W-:Y:S02]  /*9780*/  FMNMX.FTZ R25, R153, R0, !PT ;  /* 0x0000000099197209 */ /* 0x000fe40007810000 */
[----:B------:R-:W-:Y:S02]  /*9790*/  FSEL R180, R42, -INF , P3 ;  /* 0xff8000002ab47808 */ /* 0x000fe40001800000 */
[----:B------:R-:W-:Y:S02]  /*97a0*/  ISETP.GT.AND P3, PT, R3, 0x30, PT ;  /* 0x000000300300780c */ /* 0x000fe40003f64270 */
[----:B------:R-:W-:Y:S02]  /*97b0*/  FSEL R156, R45, -INF , P2 ;  /* 0xff8000002d9c7808 */ /* 0x000fe40001000000 */
[----:B------:R-:W-:Y:S02]  /*97c0*/  FMNMX.FTZ R29, R14, R29, !PT ;  /* 0x0000001d0e1d7209 */ /* 0x000fe40007810000 */
[----:B------:R-:W-:-:S02]  /*97d0*/  FMNMX.FTZ R0, R152, R25, !PT ;  /* 0x0000001998007209 */ /* 0x000fc40007810000 */
[----:B------:R-:W-:Y:S02]  /*97e0*/  FSEL R173, R43, -INF , P5 ;  /* 0xff8000002bad7808 */ /* 0x000fe40002800000 */
[----:B------:R-:W-:Y:S02]  /*97f0*/  ISETP.GT.AND P5, PT, R3, 0x31, PT ;  /* 0x000000310300780c */ /* 0x000fe40003fa4270 */
[----:B------:R-:W-:Y:S02]  /*9800*/  FSEL R179, R48, -INF , P3 ;  /* 0xff80000030b37808 */ /* 0x000fe40001800000 */
[----:B------:R-:W-:Y:S02]  /*9810*/  FMNMX.FTZ R26, R156, R29, !PT ;  /* 0x0000001d9c1a7209 */ /* 0x000fe40007810000 */
[----:B------:R-:W-:Y:S02]  /*9820*/  FMNMX.FTZ R25, R9, R0, !PT ;  /* 0x0000000009197209 */ /* 0x000fe40007810000 */
[----:B------:R-:W-:-:S02]  /*9830*/  FSEL R174, R46, -INF , P4 ;  /* 0xff8000002eae7808 */ /* 0x000fc40002000000 */
[----:B------:R-:W-:Y:S02]  /*9840*/  ISETP.GT.AND P4, PT, R3, 0x38, PT ;  /* 0x000000380300780c */ /* 0x000fe40003f84270 */
[----:B------:R-:W-:Y:S02]  /*9850*/  FSEL R176, R49, -INF , P5 ;  /* 0xff80000031b07808 */ /* 0x000fe40002800000 */
[----:B------:R-:W-:Y:S02]  /*9860*/  FMNMX.FTZ R29, R179, R26, !PT ;  /* 0x0000001ab31d7209 */ /* 0x000fe40007810000 */
[----:B------:R-:W-:Y:S02]  /*9870*/  FMNMX.FTZ R0, R180, R25, !PT ;  /* 0x00000019b4007209 */ /* 0x000fe40007810000 */
[----:B------:R-:W-:Y:S02]  /*9880*/  FSEL R175, R47, -INF , P2 ;  /* 0xff8000002faf7808 */ /* 0x000fe40001000000 */
[----:B------:R-:W-:-:S02]  /*9890*/  ISETP.GT.AND P2, PT, R3, 0x39, PT ;  /* 0x000000390300780c */ /* 0x000fc40003f44270 */
[----:B------:R-:W-:Y:S02]  /*98a0*/  FSEL R177, R52, -INF , P4 ;  /* 0xff80000034b17808 */ /* 0x000fe40002000000 */
[----:B------:R-:W-:Y:S02]  /*98b0*/  FMNMX.FTZ R26, R176, R29, !PT ;  /* 0x0000001db01a7209 */ /* 0x000fe40007810000 */
        /* <DEDUP_REMOVED lines=32> */
[----:B------:R-:W-:Y:S02]  /*9ac0*/  FSEL R192, R63, -INF , P2 ;  /* 0xff8000003fc07808 */ /* 0x000fe40001000000 */
[----:B------:R-:W-:-:S02]  /*9ad0*/  ISETP.GT.AND P4, PT, R3, 0x58, PT ;  /* 0x000000580300780c */ /* 0x000fc40003f84270 */
[----:B------:R-:W-:Y:S02]  /*9ae0*/  ISETP.GT.AND P2, PT, R3, 0x59, PT ;  /* 0x000000590300780c */ /* 0x000fe40003f44270 */
[----:B------:R-:W-:Y:S02]  /*9af0*/  FSEL R186, R65, -INF , P5 ;  /* 0xff80000041ba7808 */ /* 0x000fe40002800000 */
[----:B------:R-:W-:Y:S02]  /*9b00*/  FMNMX.FTZ R29, R194, R29, !PT ;  /* 0x0000001dc21d7209 */ /* 0x000fe40007810000 */
[----:B------:R-:W-:Y:S02]  /*9b10*/  FMNMX.FTZ R3, R197, R0, !PT ;  /* 0x00000000c5037209 */ /* 0x000fe40007810000 */
[----:B------:R-:W-:Y:S02]  /*9b20*/  FSEL R185, R68, -INF , P4 ;  /* 0xff80000044b97808 */ /* 0x000fe40002000000 */
[----:B------:R-:W-:-:S02]  /*9b30*/  FMNMX.FTZ R26, R186, R29, !PT ;  /* 0x0000001dba1a7209 */ /* 0x000fc40007810000 */
[----:B------:R-:W-:Y:S02]  /*9b40*/  FMNMX.FTZ R0, R196, R3, !PT ;  /* 0x00000003c4007209 */ /* 0x000fe40007810000 */
[----:B------:R-:W-:Y:S02]  /*9b50*/  FSEL R184, R69, -INF , P2 ;  /* 0xff80000045b87808 */ /* 0x000fe40001000000 */
[----:B------:R-:W-:Y:S02]  /*9b60*/  FMNMX.FTZ R25, R185, R26, !PT ;  /* 0x0000001ab9197209 */ /* 0x000fe40007810000 */
[----:B------:R-:W-:Y:S02]  /*9b70*/  FMNMX.FTZ R3, R195, R0, !PT ;  /* 0x00000000c3037209 */ /* 0x000fe40007810000 */
[----:B------:R-:W-:Y:S02]  /*9b80*/  FMNMX.FTZ R25, R184, R25, !PT ;  /* 0x00000019b8197209 */ /* 0x000fe40007810000 */
[----:B------:R-:W-:-:S02]  /*9b90*/  FSEL R183, R66, -INF , P3 ;  /* 0xff80000042b77808 */ /* 0x000fc40001800000 */
[----:B------:R-:W-:Y:S01]  /*9ba0*/  FMNMX.FTZ R0, R192, R3, !PT ;  /* 0x00000003c0007209 */ /* 0x000fe20007810000 */
[----:B------:R-:W0:Y:S01]  /*9bb0*/  SHFL.BFLY PT, R30, R25, 0x2, 0x1f ;  /* 0x0c401f00191e7f89 */ /* 0x000e2200000e0000 */
[----:B------:R-:W-:Y:S02]  /*9bc0*/  FSEL R157, R67, -INF , P5 ;  /* 0xff800000439d7808 */ /* 0x000fe40002800000 */
[----:B------:R-:W-:Y:S02]  /*9bd0*/  FMNMX.FTZ R0, R183, R0, !PT ;  /* 0x00000000b7007209 */ /* 0x000fe40007810000 */
[----:B------:R-:W-:Y:S02]  /*9be0*/  FSEL R158, R70, -INF , P4 ;  /* 0xff800000469e7808 */ /* 0x000fe40002000000 */
[----:B------:R-:W-:Y:S02]  /*9bf0*/  FMNMX.FTZ R3, R157, R0, !PT ;  /* 0x000000009d037209 */ /* 0x000fe40007810000 */
[----:B------:R-:W-:-:S02]  /*9c00*/  FSEL R161, R71, -INF , P2 ;  /* 0xff80000047a17808 */ /* 0x000fc40001000000 */
[----:B------:R-:W-:-:S04]  /*9c10*/  FMNMX.FTZ R0, R158, R3, !PT ;  /* 0x000000039e007209 */ /* 0x000fc80007810000 */
[----:B------:R-:W-:Y:S01]  /*9c20*/  FMNMX.FTZ R26, R161, R0, !PT ;  /* 0x00000000a11a7209 */ /* 0x000fe20007810000 */
[----:B------:R-:W-:-:S04]  /*9c30*/  IMAD.U32 R0, RZ, RZ, UR4 ;  /* 0x00000004ff007e24 */ /* 0x000fc8000f8e00ff */
[----:B------:R-:W2:Y:S01]  /*9c40*/  SHFL.BFLY PT, R29, R26, 0x2, 0x1f ;  /* 0x0c401f001a1d7f89 */ /* 0x000ea200000e0000 */
[----:B0-----:R-:W-:-:S05]  /*9c50*/  FMNMX.FTZ R30, R25, R30, !PT ;  /* 0x0000001e191e7209 */ /* 0x001fca0007810000 */
[----:B------:R-:W0:Y:S01]  /*9c60*/  SHFL.BFLY PT, R3, R30, 0x1, 0x1f ;  /* 0x0c201f001e037f89 */ /* 0x000e2200000e0000 */
[----:B--2---:R-:W-:-:S05]  /*9c70*/  FMNMX.FTZ R29, R26, R29, !PT ;  /* 0x0000001d1a1d7209 */ /* 0x004fca0007810000 */
[----:B------:R-:W2:Y:S01]  /*9c80*/  SHFL.BFLY PT, R32, R29, 0x1, 0x1f ;  /* 0x0c201f001d207f89 */ /* 0x000ea200000e0000 */
[----:B0-----:R-:W-:-:S04]  /*9c90*/  FMNMX.FTZ R3, R30, R3, !PT ;  /* 0x000000031e037209 */ /* 0x001fc80007810000 */
[C---:B------:R-:W-:Y:S01]  /*9ca0*/  FSETP.NEU.FTZ.AND P2, PT, R3.reuse, -INF , PT ;  /* 0xff8000000300780b */ /* 0x040fe20003f5d000 */
[----:B------:R-:W-:-:S05]  /*9cb0*/  FMUL.FTZ R159, R3, R0 ;  /* 0x00000000039f7220 */ /* 0x000fca0000410000 */
[----:B------:R-:W-:-:S05]  /*9cc0*/  FSEL R159, R159, RZ, P2 ;  /* 0x000000ff9f9f7208 */ /* 0x000fca0001000000 */
[-CC-:B------:R-:W-:Y:S01]  /*9cd0*/  FFMA.FTZ R25, R8, R0.reuse, -R159.reuse ;  /* 0x0000000008197223 */ /* 0x180fe2000001089f */
[-CC-:B------:R-:W-:Y:S01]  /*9ce0*/  FFMA.FTZ R26, R12, R0.reuse, -R159.reuse ;  /* 0x000000000c1a7223 */ /* 0x180fe2000001089f */
[----:B------:R-:W-:Y:S02]  /*9cf0*/  @!P1 VIADD R12, R4, 0x32440 ;  /* 0x00032440040c9836 */ /* 0x000fe40000000000 */
[--C-:B------:R-:W-:Y:S01]  /*9d00*/  FFMA.FTZ R162, R24, R0, -R159.reuse ;  /* 0x0000000018a27223 */ /* 0x100fe2000001089f */
[----:B------:R0:W-:Y:S01]  /*9d10*/  MUFU.EX2 R204, R25 ;  /* 0x0000001900cc7308 */ /* 0x0001e20000000800 */
[----:B--2---:R-:W-:Y:S01]  /*9d20*/  FMNMX.FTZ R8, R29, R32, !PT ;  /* 0x000000201d087209 */ /* 0x004fe20007810000 */
[-C--:B------:R-:W-:Y:S01]  /*9d30*/  FFMA.FTZ R28, R28, R0.reuse, -R159 ;  /* 0x000000001c1c7223 */ /* 0x080fe2000001089f */
[----:B------:R-:W-:Y:S01]  /*9d40*/  @!P1 PRMT R24, RZ, 0x654, R12 ;  /* 0x00000654ff189816 */ /* 0x000fe2000000000c */
[----:B------:R-:W-:Y:S01]  /*9d50*/  IMAD R12, R200, 0xc00, R15 ;  /* 0x00000c00c80c7824 */ /* 0x000fe200078e020f */
[C---:B------:R-:W-:Y:S01]  /*9d60*/  FSETP.NEU.FTZ.AND P2, PT, R8.reuse, -INF , PT ;  /* 0xff8000000800780b */ /* 0x040fe20003f5d000 */
[-C--:B------:R-:W-:Y:S01]  /*9d70*/  FMUL.FTZ R160, R8, R0.reuse ;  /* 0x0000000008a07220 */ /* 0x080fe20000410000 */
[----:B------:R-:W-:Y:S01]  /*9d80*/  IMAD.MOV.U32 R29, RZ, RZ, 0x40000040 ;  /* 0x40000040ff1d7424 */ /* 0x000fe200078e00ff */
[----:B------:R2:W3:Y:S01]  /*9d90*/  MUFU.EX2 R33, R26 ;  /* 0x0000001a00217308 */ /* 0x0004e20000000800 */
[----:B------:R-:W-:Y:S01]  /*9da0*/  R2UR UR6, R12 ;  /* 0x000000000c0672ca */ /* 0x000fe200000e0000 */
[-CC-:B------:R-:W-:Y:S01]  /*9db0*/  FFMA.FTZ R164, R5, R0.reuse, -R159.reuse ;  /* 0x0000000005a47223 */ /* 0x180fe2000001089f */
[----:B------:R-:W-:Y:S01]  /*9dc0*/  FSEL R160, R160, RZ, P2 ;  /* 0x000000ffa0a07208 */ /* 0x000fe20001000000 */
[----:B------:R-:W-:Y:S01]  /*9dd0*/  FFMA.FTZ R165, R6, R0, -R159 ;  /* 0x0000000006a57223 */ /* 0x000fe2000001089f */
[----:B------:R-:W-:Y:S01]  /*9de0*/  R2UR UR11, R29 ;  /* 0x000000001d0b72ca */ /* 0x000fe200000e0000 */
[----:B------:R-:W-:-:S02]  /*9df0*/  IMAD.MOV.U32 R29, RZ, RZ, 0x40000040 ;  /* 0x40000040ff1d7424 */ /* 0x000fc400078e00ff */
[-C--:B------:R-:W-:Y:S01]  /*9e00*/  FFMA.FTZ R166, R7, R0.reuse, -R159 ;  /* 0x0000000007a67223 */ /* 0x080fe2000001089f */
[-CC-:B0-----:R-:W-:Y:S01]  /*9e10*/  FFMA.FTZ R25, R11, R0.reuse, -R160.reuse ;  /* 0x000000000b197223 */ /* 0x181fe200000108a0 */
[----:B------:R-:W-:Y:S01]  /*9e20*/  IADD3 R11, -R73, 0xb, RZ ;  /* 0x0000000b490b7810 */ /* 0x000fe20007ffe1ff */
[-CC-:B------:R-:W-:Y:S01]  /*9e30*/  FFMA.FTZ R30, R27, R0.reuse, -R160.reuse ;  /* 0x000000001b1e7223 */ /* 0x180fe200000108a0 */
[-CC-:B------:R-:W-:Y:S01]  /*9e40*/  FFMA.FTZ R163, R13, R0.reuse, -R160.reuse ;  /* 0x000000000da37223 */ /* 0x180fe200000108a0 */
[----:B------:R-:W-:Y:S02]  /*9e50*/  IMAD.MOV.U32 R13, RZ, RZ, 0x40000040 ;  /* 0x40000040ff0d7424 */ /* 0x000fe400078e00ff */
[----:B------:R-:W-:Y:S01]  /*9e60*/  FFMA.FTZ R31, R31, R0, -R160 ;  /* 0x000000001f1f7223 */ /* 0x000fe200000108a0 */
[----:B------:R0:W-:Y:S06]  /*9e70*/  BAR.ARV R11, 0x100 ;  /* 0x0004000b0000751d */ /* 0x0001ec0000002000 */
[----:B------:R4:W-:Y:S01]  /*9e80*/  @!P1 SYNCS.ARRIVE.TRANS64.RED.A1T0 RZ, [R24+URZ], RZ ;  /* 0x000000ff18ff99a7 */ /* 0x0009e2000810043f */
[----:B------:R5:W-:Y:S01]  /*9e90*/  MUFU.EX2 R205, R25 ;  /* 0x0000001900cd7308 */ /* 0x000be20000000800 */
[----:B------:R-:W-:Y:S01]  /*9ea0*/  R2UR UR7, R13 ;  /* 0x000000000d0772ca */ /* 0x000fe200000e0000 */
[----:B--2---:R-:W-:-:S02]  /*9eb0*/  VIADD R26, R12, 0x100 ;  /* 0x000001000c1a7836 */ /* 0x004fc40000000000 */
[----:B---3--:R-:W-:Y:S01]  /*9ec0*/  FADD.FTZ R224, R204, R33 ;  /* 0x00000021cce07221 */ /* 0x008fe20000010000 */
[----:B------:R-:W-:Y:S01]  /*9ed0*/  IMAD.MOV.U32 R27, RZ, RZ, 0x40000040 ;  /* 0x40000040ff1b7424 */ /* 0x000fe200078e00ff */
[----:B------:R-:W-:Y:S01]  /*9ee0*/  F2FP.BF16.F32.PACK_AB R204, R33, R204 ;  /* 0x000000cc21cc723e */ /* 0x000fe200000010ff */
[-CC-:B------:R-:W-:Y:S01]  /*9ef0*/  FFMA.FTZ R5, R10, R0.reuse, -R159.reuse ;  /* 0x000000000a057223 */ /* 0x180fe2000001089f */
[----:B----4-:R-:W-:Y:S01]  /*9f00*/  VIADD R24, R12, 0x180 ;  /* 0x000001800c187836 */ /* 0x010fe20000000000 */
[----:B------:R-:W2:Y:S01]  /*9f10*/  MUFU.EX2 R30, R30 ;  /* 0x0000001e001e7308 */ /* 0x000ea20000000800 */
[----:B-----5:R-:W-:Y:S01]  /*9f20*/  IMAD.MOV.U32 R25, RZ, RZ, 0x40000040 ;  /* 0x40000040ff197424 */ /* 0x020fe200078e00ff */
[----:B------:R-:W-:Y:S01]  /*9f30*/  R2UR UR14, R26 ;  /* 0x000000001a0e72ca */ /* 0x000fe200000e0000 */
[-CC-:B------:R-:W-:Y:S01]  /*9f40*/  FFMA.FTZ R169, R154, R0.reuse, -R160.reuse ;  /* 0x000000009aa97223 */ /* 0x180fe200000108a0 */
[----:B------:R-:W-:Y:S01]  /*9f50*/  R2UR UR15, R27 ;  /* 0x000000001b0f72ca */ /* 0x000fe200000e0000 */
[-CC-:B------:R-:W-:Y:S01]  /*9f60*/  FFMA.FTZ R168, R153, R0.reuse, -R160.reuse ;  /* 0x0000000099a87223 */ /* 0x180fe200000108a0 */
[----:B------:R-:W-:Y:S01]  /*9f70*/  R2UR UR18, R24 ;  /* 0x00000000181272ca */ /* 0x000fe200000e0000 */
[-CC-:B------:R-:W-:Y:S01]  /*9f80*/  FFMA.FTZ R167, R152, R0.reuse, -R160.reuse ;  /* 0x0000000098a77223 */ /* 0x180fe200000108a0 */
[----:B------:R3:W4:Y:S01]  /*9f90*/  MUFU.EX2 R35, R28 ;  /* 0x0000001c00237308 */ /* 0x0007220000000800 */
[----:B------:R-:W-:Y:S01]  /*9fa0*/  R2UR UR19, R25 ;  /* 0x00000000191372ca */ /* 0x000fe200000e0000 */
[-C--:B------:R-:W-:Y:S01]  /*9fb0*/  FFMA.FTZ R9, R9, R0.reuse, -R160 ;  /* 0x0000000009097223 */ /* 0x080fe200000108a0 */
[----:B------:R-:W-:Y:S01]  /*9fc0*/  R2UR UR23, R29 ;  /* 0x000000001d1772ca */ /* 0x000fe200000e0000 */
[-CC-:B------:R-:W-:Y:S01]  /*9fd0*/  FFMA.FTZ R172, R14, R0.reuse, -R159.reuse ;  /* 0x000000000eac7223 */ /* 0x180fe2000001089f */
[-CC-:B------:R-:W-:Y:S01]  /*9fe0*/  FFMA.FTZ R10, R156, R0.reuse, -R159.reuse ;  /* 0x000000009c0a7223 */ /* 0x180fe2000001089f */
[-CC-:B------:R-:W-:Y:S01]  /*9ff0*/  FFMA.FTZ R171, R171, R0.reuse, -R159.reuse ;  /* 0x00000000abab7223 */ /* 0x180fe2000001089f */
[----:B------:R-:W-:Y:S01]  /*a000*/  FFMA.FTZ R170, R170, R0, -R159 ;  /* 0x00000000aaaa7223 */ /* 0x000fe2000001089f */
[----:B------:R-:W5:Y:S01]  /*a010*/  MUFU.EX2 R162, R162 ;  /* 0x000000a200a27308 */ /* 0x000f620000000800 */
[----:B---3--:R-:W-:-:S02]  /*a020*/  VIADD R28, R12, 0x80 ;  /* 0x000000800c1c7836 */ /* 0x008fc40000000000 */
[----:B--2---:R-:W-:Y:S01]  /*a030*/  FADD.FTZ R199, R205, R30 ;  /* 0x0000001ecdc77221 */ /* 0x004fe20000010000 */
[----:B------:R-:W-:Y:S01]  /*a040*/  F2FP.BF16.F32.PACK_AB R205, R30, R205 ;  /* 0x000000cd1ecd723e */ /* 0x000fe200000010ff */
[-CC-:B------:R-:W-:Y:S01]  /*a050*/  FFMA.FTZ R156, R180, R0.reuse, -R160.reuse ;  /* 0x00000000b49c7223 */ /* 0x180fe200000108a0 */
[-C--:B------:R-:W-:Y:S01]  /*a060*/  FFMA.FTZ R173, R173, R0.reuse, -R160 ;  /* 0x00000000adad7223 */ /* 0x080fe200000108a0 */
[----:B------:R-:W-:Y:S01]  /*a070*/  R2UR UR10, R28 ;  /* 0x000000001c0a72ca */ /* 0x000fe200000e0000 */
[----:B------:R-:W-:Y:S01]  /*a080*/  VIADD R28, R12, 0x200 ;  /* 0x000002000c1c7836 */ /* 0x000fe20000000000 */
[----:B------:R-:W-:Y:S01]  /*a090*/  MUFU.EX2 R163, R163 ;  /* 0x000000a300a37308 */ /* 0x000fe20000000800 */
[----:B----4-:R-:W-:Y:S01]  /*a0a0*/  FADD.FTZ R224, R35, R224 ;  /* 0x000000e023e07221 */ /* 0x010fe20000010000 */
[-CC-:B------:R-:W-:Y:S01]  /*a0b0*/  FFMA.FTZ R174, R174, R0.reuse, -R160.reuse ;  /* 0x00000000aeae7223 */ /* 0x180fe200000108a0 */
[-CC-:B------:R-:W-:Y:S01]  /*a0c0*/  FFMA.FTZ R14, R175, R0.reuse, -R160.reuse ;  /* 0x00000000af0e7223 */ /* 0x180fe200000108a0 */
[----:B------:R-:W-:Y:S01]  /*a0d0*/  R2UR UR22, R28 ;  /* 0x000000001c1672ca */ /* 0x000fe200000e0000 */
[-CC-:B------:R-:W-:Y:S01]  /*a0e0*/  FFMA.FTZ R175, R179, R0.reuse, -R159.reuse ;  /* 0x00000000b3af7223 */ /* 0x180fe2000001089f */
[-CC-:B------:R-:W-:Y:S01]  /*a0f0*/  FFMA.FTZ R176, R176, R0.reuse, -R159.reuse ;  /* 0x00000000b0b07223 */ /* 0x180fe2000001089f */
[-CC-:B------:R-:W-:Y:S01]  /*a100*/  FFMA.FTZ R177, R177, R0.reuse, -R159.reuse ;  /* 0x00000000b1b17223 */ /* 0x180fe2000001089f */
[----:B------:R-:W2:Y:S01]  /*a110*/  MUFU.EX2 R13, R31 ;  /* 0x0000001f000d7308 */ /* 0x000ea20000000800 */
[----:B-----5:R-:W-:Y:S01]  /*a120*/  F2FP.BF16.F32.PACK_AB R206, R162, R35 ;  /* 0x00000023a2ce723e */ /* 0x020fe200000010ff */
[-C--:B------:R-:W-:Y:S01]  /*a130*/  FFMA.FTZ R178, R178, R0.reuse, -R159 ;  /* 0x00000000b2b27223 */ /* 0x080fe2000001089f */
[-CC-:B------:R-:W-:Y:S01]  /*a140*/  FFMA.FTZ R179, R191, R0.reuse, -R160.reuse ;  /* 0x00000000bfb37223 */ /* 0x180fe200000108a0 */
[-CC-:B------:R-:W-:Y:S01]  /*a150*/  FFMA.FTZ R180, R190, R0.reuse, -R160.reuse ;  /* 0x00000000beb47223 */ /* 0x180fe200000108a0 */
[-CC-:B------:R-:W-:Y:S01]  /*a160*/  FFMA.FTZ R181, R181, R0.reuse, -R160.reuse ;  /* 0x00000000b5b57223 */ /* 0x180fe200000108a0 */
[----:B------:R-:W-:Y:S01]  /*a170*/  FFMA.FTZ R182, R182, R0, -R160 ;  /* 0x00000000b6b67223 */ /* 0x000fe200000108a0 */
[----:B------:R-:W-:Y:S01]  /*a180*/  VIADD R6, R12, 0x280 ;  /* 0x000002800c067836 */ /* 0x000fe20000000000 */
[----:B------:R-:W3:Y:S01]  /*a190*/  MUFU.EX2 R164, R164 ;  /* 0x000000a400a47308 */ /* 0x000ee20000000800 */
[----:B------:R-:W-:-:S02]  /*a1a0*/  IMAD.MOV.U32 R7, RZ, RZ, 0x40000040 ;  /* 0x40000040ff077424 */ /* 0x000fc400078e00ff */
[----:B------:R-:W-:Y:S01]  /*a1b0*/  FADD.FTZ R191, R162, R224 ;  /* 0x000000e0a2bf7221 */ /* 0x000fe20000010000 */
[-CC-:B------:R-:W-:Y:S01]  /*a1c0*/  FFMA.FTZ R12, R188, R0.reuse, -R159.reuse ;  /* 0x00000000bc0c7223 */ /* 0x180fe2000001089f */
[-CC-:B------:R-:W-:Y:S01]  /*a1d0*/  FFMA.FTZ R162, R197, R0.reuse, -R160.reuse ;  /* 0x00000000c5a27223 */ /* 0x180fe200000108a0 */
[-CC-:B------:R-:W-:Y:S01]  /*a1e0*/  FFMA.FTZ R194, R194, R0.reuse, -R159.reuse ;  /* 0x00000000c2c27223 */ /* 0x180fe2000001089f */
[-CC-:B------:R-:W-:Y:S01]  /*a1f0*/  FFMA.FTZ R186, R186, R0.reuse, -R159.reuse ;  /* 0x00000000baba7223 */ /* 0x180fe2000001089f */
[-C--:B------:R-:W-:Y:S01]  /*a200*/  FFMA.FTZ R185, R185, R0.reuse, -R159 ;  /* 0x00000000b9b97223 */ /* 0x080fe2000001089f */
[----:B------:R-:W4:Y:S01]  /*a210*/  MUFU.EX2 R165, R165 ;  /* 0x000000a500a57308 */ /* 0x000f220000000800 */
[----:B--2---:R-:W-:Y:S01]  /*a220*/  F2FP.BF16.F32.PACK_AB R207, R13, R163 ;  /* 0x000000a30dcf723e */ /* 0x004fe200000010ff */
[----:B------:R-:W-:Y:S01]  /*a230*/  FADD.FTZ R163, R163, R199 ;  /* 0x000000c7a3a37221 */ /* 0x000fe20000010000 */
[-CC-:B------:R-:W-:Y:S01]  /*a240*/  FFMA.FTZ R183, R183, R0.reuse, -R160.reuse ;  /* 0x00000000b7b77223 */ /* 0x180fe200000108a0 */
[-CC-:B------:R-:W-:Y:S01]  /*a250*/  FFMA.FTZ R157, R157, R0.reuse, -R160.reuse ;  /* 0x000000009d9d7223 */ /* 0x180fe200000108a0 */
[-CC-:B------:R-:W-:Y:S01]  /*a260*/  FFMA.FTZ R158, R158, R0.reuse, -R160.reuse ;  /* 0x000000009e9e7223 */ /* 0x180fe200000108a0 */
[----:B------:R-:W-:Y:S01]  /*a270*/  FADD.FTZ R190, R13, R163 ;  /* 0x000000a30dbe7221 */ /* 0x000fe20000010000 */
[-C--:B------:R-:W-:Y:S01]  /*a280*/  FFMA.FTZ R13, R187, R0.reuse, -R159 ;  /* 0x00000000bb0d7223 */ /* 0x080fe2000001089f */
[----:B------:R-:W2:Y:S01]  /*a290*/  MUFU.EX2 R166, R166 ;  /* 0x000000a600a67308 */ /* 0x000ea20000000800 */
[----:B---3--:R-:W-:Y:S01]  /*a2a0*/  FADD.FTZ R191, R164, R191 ;  /* 0x000000bfa4bf7221 */ /* 0x008fe20000010000 */
[-CC-:B------:R-:W-:Y:S01]  /*a2b0*/  FFMA.FTZ R163, R196, R0.reuse, -R160.reuse ;  /* 0x00000000c4a37223 */ /* 0x180fe200000108a0 */
[----:B------:R-:W-:Y:S01]  /*a2c0*/  FFMA.FTZ R187, R195, R0, -R160 ;  /* 0x00000000c3bb7223 */ /* 0x000fe200000108a0 */
[----:B------:R-:W-:Y:S01]  /*a2d0*/  ISETP.GE.AND P2, PT, R198, 0x61, PT ;  /* 0x00000061c600780c */ /* 0x000fe20003f46270 */
[----:B------:R-:W-:-:S03]  /*a2e0*/  @!P1 VIADD R4, R4, 0x32460 ;  /* 0x0003246004049836 */ /* 0x000fc60000000000 */
[----:B------:R-:W3:Y:S01]  /*a2f0*/  MUFU.EX2 R5, R5 ;  /* 0x0000000500057308 */ /* 0x000ee20000000800 */
[----:B----4-:R-:W-:Y:S01]  /*a300*/  F2FP.BF16.F32.PACK_AB R152, R165, R164 ;  /* 0x000000a4a598723e */ /* 0x010fe200000010ff */
[-CC-:B------:R-:W-:Y:S01]  /*a310*/  FFMA.FTZ R164, R192, R0.reuse, -R160.reuse ;  /* 0x00000000c0a47223 */ /* 0x180fe200000108a0 */
[----:B------:R-:W-:Y:S01]  /*a320*/  FFMA.FTZ R160, R161, R0, -R160 ;  /* 0x00000000a1a07223 */ /* 0x000fe200000108a0 */
[----:B------:R-:W-:Y:S01]  /*a330*/  FADD.FTZ R191, R165, R191 ;  /* 0x000000bfa5bf7221 */ /* 0x000fe20000010000 */
[----:B------:R-:W-:-:S03]  /*a340*/  @!P1 PRMT R4, RZ, 0x654, R4 ;  /* 0x00000654ff049816 */ /* 0x000fc60000000004 */
[----:B------:R-:W4:Y:S01]  /*a350*/  MUFU.EX2 R169, R169 ;  /* 0x000000a900a97308 */ /* 0x000f220000000800 */
[----:B--2---:R-:W-:-:S07]  /*a360*/  FADD.FTZ R191, R166, R191 ;  /* 0x000000bfa6bf7221 */ /* 0x004fce0000010000 */
[----:B------:R-:W2:Y:S01]  /*a370*/  MUFU.EX2 R168, R168 ;  /* 0x000000a800a87308 */ /* 0x000ea20000000800 */
[C---:B---3--:R-:W-:Y:S01]  /*a380*/  F2FP.BF16.F32.PACK_AB R154, R5.reuse, R166 ;  /* 0x000000a6059a723e */ /* 0x048fe200000010ff */
[----:B------:R-:W-:-:S06]  /*a390*/  FADD.FTZ R191, R5, R191 ;  /* 0x000000bf05bf7221 */ /* 0x000fcc0000010000 */
[----:B------:R-:W3:Y:S01]  /*a3a0*/  MUFU.EX2 R167, R167 ;  /* 0x000000a700a77308 */ /* 0x000ee20000000800 */
[----:B----4-:R-:W-:-:S07]  /*a3b0*/  FADD.FTZ R190, R169, R190 ;  /* 0x000000bea9be7221 */ /* 0x010fce0000010000 */
[----:B------:R-:W4:Y:S01]  /*a3c0*/  MUFU.EX2 R9, R9 ;  /* 0x0000000900097308 */ /* 0x000f220000000800 */
[C---:B--2---:R-:W-:Y:S01]  /*a3d0*/  F2FP.BF16.F32.PACK_AB R153, R168.reuse, R169 ;  /* 0x000000a9a899723e */ /* 0x044fe200000010ff */
[----:B------:R-:W-:-:S06]  /*a3e0*/  FADD.FTZ R190, R168, R190 ;  /* 0x000000bea8be7221 */ /* 0x000fcc0000010000 */
[----:B------:R-:W2:Y:S01]  /*a3f0*/  MUFU.EX2 R171, R171 ;  /* 0x000000ab00ab7308 */ /* 0x000ea20000000800 */
[----:B---3--:R-:W-:-:S07]  /*a400*/  FADD.FTZ R190, R167, R190 ;  /* 0x000000bea7be7221 */ /* 0x008fce0000010000 */
[----:B------:R-:W3:Y:S01]  /*a410*/  MUFU.EX2 R170, R170 ;  /* 0x000000aa00aa7308 */ /* 0x000ee20000000800 */
[C---:B----4-:R-:W-:Y:S01]  /*a420*/  F2FP.BF16.F32.PACK_AB R155, R9.reuse, R167 ;  /* 0x000000a7099b723e */ /* 0x050fe200000010ff */
[----:B------:R-:W-:-:S06]  /*a430*/  FADD.FTZ R190, R9, R190 ;  /* 0x000000be09be7221 */ /* 0x000fcc0000010000 */
[----:B------:R-:W-:Y:S01]  /*a440*/  MUFU.EX2 R172, R172 ;  /* 0x000000ac00ac7308 */ /* 0x000fe20000000800 */
[----:B--2---:R-:W-:-:S07]  /*a450*/  FADD.FTZ R191, R171, R191 ;  /* 0x000000bfabbf7221 */ /* 0x004fce0000010000 */
[----:B------:R-:W-:Y:S01]  /*a460*/  MUFU.EX2 R10, R10 ;  /* 0x0000000a000a7308 */ /* 0x000fe20000000800 */
[----:B---3--:R-:W-:-:S07]  /*a470*/  FADD.FTZ R191, R170, R191 ;  /* 0x000000bfaabf7221 */ /* 0x008fce0000010000 */
[----:B------:R-:W2:Y:S08]  /*a480*/  MUFU.EX2 R156, R156 ;  /* 0x0000009c009c7308 */ /* 0x000eb00000000800 */
[----:B------:R-:W3:Y:S08]  /*a490*/  MUFU.EX2 R173, R173 ;  /* 0x000000ad00ad7308 */ /* 0x000ef00000000800 */
[----:B------:R-:W-:Y:S01]  /*a4a0*/  MUFU.EX2 R174, R174 ;  /* 0x000000ae00ae7308 */ /* 0x000fe20000000800 */
[----:B--2---:R-:W-:-:S07]  /*a4b0*/  FADD.FTZ R190, R156, R190 ;  /* 0x000000be9cbe7221 */ /* 0x004fce0000010000 */
[----:B------:R-:W2:Y:S01]  /*a4c0*/  MUFU.EX2 R14, R14 ;  /* 0x0000000e000e7308 */ /* 0x000ea20000000800 */
[----:B---3--:R-:W-:-:S07]  /*a4d0*/  FADD.FTZ R190, R173, R190 ;  /* 0x000000beadbe7221 */ /* 0x008fce0000010000 */
[----:B------:R-:W3:Y:S08]  /*a4e0*/  MUFU.EX2 R175, R175 ;  /* 0x000000af00af7308 */ /* 0x000ef00000000800 */
[----:B------:R-:W-:Y:S08]  /*a4f0*/  MUFU.EX2 R176, R176 ;  /* 0x000000b000b07308 */ /* 0x000ff00000000800 */
[----:B------:R-:W-:Y:S08]  /*a500*/  MUFU.EX2 R177, R177 ;  /* 0x000000b100b17308 */ /* 0x000ff00000000800 */
[----:B------:R-:W-:Y:S08]  /*a510*/  MUFU.EX2 R178, R178 ;  /* 0x000000b200b27308 */ /* 0x000ff00000000800 */
[----:B------:R-:W4:Y:S08]  /*a520*/  MUFU.EX2 R179, R179 ;  /* 0x000000b300b37308 */ /* 0x000f300000000800 */
[----:B------:R-:W5:Y:S08]  /*a530*/  MUFU.EX2 R180, R180 ;  /* 0x000000b400b47308 */ /* 0x000f700000000800 */
[----:B------:R-:W-:Y:S08]  /*a540*/  MUFU.EX2 R181, R181 ;  /* 0x000000b500b57308 */ /* 0x000ff00000000800 */
[----:B------:R-:W0:Y:S08]  /*a550*/  MUFU.EX2 R182, R182 ;  /* 0x000000b600b67308 */ /* 0x000e300000000800 */
        /* <DEDUP_REMOVED lines=13> */
[----:B------:R1:W-:Y:S06]  /*a630*/  BAR.SYNC.DEFER_BLOCKING R72, 0x100 ;  /* 0x000400480000751d */ /* 0x0003ec0000010000 */
[----:B-1----:R-:W-:-:S06]  /*a640*/  WARPGROUP.ARRIVE ;  /* 0x00000000000079c5 */ /* 0x002fcc0000000000 */
[----:B------:R-:W-:Y:S01]  /*a650*/  HGMMA.64x256x16.F32.BF16 R24, R204, gdesc[UR4].tnspB, RZ, !UPT, gsb0 ;  /* 0x43e00004cc187df0 */ /* 0x000fe2000c0018ff */
[----:B------:R-:W-:Y:S01]  /*a660*/  R2UR UR6, R6 ;  /* 0x00000000060672ca */ /* 0x000fe200000e0000 */
[-CC-:B------:R-:W-:Y:S01]  /*a670*/  FFMA.FTZ R6, R193, R0.reuse, -R159.reuse ;  /* 0x00000000c1067223 */ /* 0x180fe2000001089f */
[----:B------:R-:W-:Y:S01]  /*a680*/  R2UR UR7, R7 ;  /* 0x00000000070772ca */ /* 0x000fe200000e0000 */
[-CC-:B------:R-:W-:Y:S01]  /*a690*/  FFMA.FTZ R7, R189, R0.reuse, -R159.reuse ;  /* 0x00000000bd077223 */ /* 0x180fe2000001089f */
[----:B------:R-:W-:-:S03]  /*a6a0*/  FFMA.FTZ R159, R184, R0, -R159 ;  /* 0x00000000b89f7223 */ /* 0x000fc6000001089f */
[----:B------:R-:W-:Y:S08]  /*a6b0*/  MUFU.EX2 R6, R6 ;  /* 0x0000000600067308 */ /* 0x000ff00000000800 */
[----:B------:R-:W1:Y:S08]  /*a6c0*/  MUFU.EX2 R7, R7 ;  /* 0x0000000700077308 */ /* 0x000e700000000800 */
[----:B------:R-:W1:Y:S01]  /*a6d0*/  MUFU.EX2 R159, R159 ;  /* 0x0000009f009f7308 */ /* 0x000e620000000800 */
[----:B------:R-:W-:-:S02]  /*a6e0*/  WARPGROUP.DEPBAR.LE gsb0, 0x0 ;  /* 0x00008000000079c5 */ /* 0x000fc40000010000 */
[----:B------:R-:W-:-:S06]  /*a6f0*/  WARPGROUP.ARRIVE ;  /* 0x00000000000079c5 */ /* 0x000fcc0000000000 */
[----:B------:R-:W-:Y:S03]  /*a700*/  HGMMA.64x256x16.F32.BF16 R24, R152, gdesc[UR8].tnspB, R24, gsb0 ;  /* 0x43e0000898187df0 */ /* 0x000fe60008001818 */
[----:B------:R-:W-:Y:S02]  /*a710*/  WARPGROUP.DEPBAR.LE gsb0, 0x0 ;  /* 0x00008000000079c5 */ /* 0x000fe40000010000 */
[----:B------:R-:W-:Y:S02]  /*a720*/  F2FP.BF16.F32.PACK_AB R152, R170, R171 ;  /* 0x000000abaa98723e */ /* 0x000fe400000010ff */
[----:B------:R-:W-:Y:S02]  /*a730*/  F2FP.BF16.F32.PACK_AB R153, R173, R156 ;  /* 0x0000009cad99723e */ /* 0x000fe400000010ff */
[----:B------:R-:W-:Y:S01]  /*a740*/  F2FP.BF16.F32.PACK_AB R154, R10, R172 ;  /* 0x000000ac0a9a723e */ /* 0x000fe200000010ff */
[----:B------:R-:W-:Y:S01]  /*a750*/  FADD.FTZ R172, R172, R191 ;  /* 0x000000bfacac7221 */ /* 0x000fe20000010000 */
[----:B--2---:R-:W-:Y:S01]  /*a760*/  F2FP.BF16.F32.PACK_AB R155, R14, R174 ;  /* 0x000000ae0e9b723e */ /* 0x004fe200000010ff */
[----:B------:R-:W-:-:S02]  /*a770*/  FADD.FTZ R174, R174, R190 ;  /* 0x000000beaeae7221 */ /* 0x000fc40000010000 */
[----:B------:R-:W-:Y:S01]  /*a780*/  FADD.FTZ R172, R10, R172 ;  /* 0x000000ac0aac7221 */ /* 0x000fe20000010000 */
[----:B------:R-:W-:Y:S01]  /*a790*/  WARPGROUP.ARRIVE ;  /* 0x00000000000079c5 */ /* 0x000fe20000000000 */
[----:B------:R-:W-:Y:S02]  /*a7a0*/  FADD.FTZ R174, R14, R174 ;  /* 0x000000ae0eae7221 */ /* 0x000fe40000010000 */
[----:B---3--:R-:W-:Y:S02]  /*a7b0*/  FADD.FTZ R172, R175, R172 ;  /* 0x000000acafac7221 */ /* 0x008fe40000010000 */
[----:B----4-:R-:W-:-:S08]  /*a7c0*/  FADD.FTZ R174, R179, R174 ;  /* 0x000000aeb3ae7221 */ /* 0x010fd00000010000 */
[----:B------:R-:W-:Y:S01]  /*a7d0*/  HGMMA.64x256x16.F32.BF16 R24, R152, gdesc[UR12].tnspB, R24, gsb0 ;  /* 0x43e0000c98187df0 */ /* 0x000fe20008001818 */
[----:B------:R-:W-:Y:S01]  /*a7e0*/  FADD.FTZ R172, R176, R172 ;  /* 0x000000acb0ac7221 */ /* 0x000fe20000010000 */
[----:B-----5:R-:W-:-:S03]  /*a7f0*/  FADD.FTZ R174, R180, R174 ;  /* 0x000000aeb4ae7221 */ /* 0x020fc60000010000 */
[----:B------:R-:W-:-:S04]  /*a800*/  FADD.FTZ R172, R177, R172 ;  /* 0x000000acb1ac7221 */ /* 0x000fc80000010000 */
[----:B------:R-:W-:Y:S01]  /*a810*/  FADD.FTZ R5, R178, R172 ;  /* 0x000000acb2057221 */ /* 0x000fe20000010000 */
[----:B------:R-:W-:Y:S02]  /*a820*/  WARPGROUP.DEPBAR.LE gsb0, 0x0 ;  /* 0x00008000000079c5 */ /* 0x000fe40000010000 */
[----:B------:R-:W-:Y:S02]  /*a830*/  F2FP.BF16.F32.PACK_AB R152, R176, R175 ;  /* 0x000000afb098723e */ /* 0x000fe400000010ff */
[----:B------:R-:W-:Y:S02]  /*a840*/  F2FP.BF16.F32.PACK_AB R153, R180, R179 ;  /* 0x000000b3b499723e */ /* 0x000fe400000010ff */
[----:B------:R-:W-:Y:S02]  /*a850*/  F2FP.BF16.F32.PACK_AB R154, R178, R177 ;  /* 0x000000b1b29a723e */ /* 0x000fe400000010ff */
[----:B0-----:R-:W-:Y:S01]  /*a860*/  F2FP.BF16.F32.PACK_AB R155, R182, R181 ;  /* 0x000000b5b69b723e */ /* 0x001fe200000010ff */
[----:B------:R-:W-:-:S03]  /*a870*/  FADD.FTZ R181, R181, R174 ;  /* 0x000000aeb5b57221 */ /* 0x000fc60000010000 */
[----:B------:R-:W-:Y:S01]  /*a880*/  WARPGROUP.ARRIVE ;  /* 0x00000000000079c5 */ /* 0x000fe20000000000 */
[----:B------:R-:W-:-:S05]  /*a890*/  FADD.FTZ R181, R182, R181 ;  /* 0x000000b5b6b57221 */ /* 0x000fca0000010000 */
[----:B------:R-:W-:Y:S03]  /*a8a0*/  HGMMA.64x256x16.F32.BF16 R24, R152, gdesc[UR16].tnspB, R24, gsb0 ;  /* 0x43e0001098187df0 */ /* 0x000fe60008001818 */
[----:B------:R-:W-:Y:S02]  /*a8b0*/  WARPGROUP.DEPBAR.LE gsb0, 0x0 ;  /* 0x00008000000079c5 */ /* 0x000fe40000010000 */
[----:B-1----:R-:W-:Y:S01]  /*a8c0*/  F2FP.BF16.F32.PACK_AB R152, R7, R6 ;  /* 0x000000060798723e */ /* 0x002fe200000010ff */
        /* <DEDUP_REMOVED lines=13> */
[----:B------:R-:W-:Y:S01]  /*a9a0*/  FADD.FTZ R13, R194, R13 ;  /* 0x0000000dc20d7221 */ /* 0x000fe20000010000 */
[----:B------:R-:W-:Y:S01]  /*a9b0*/  FADD.FTZ R164, R183, R164 ;  /* 0x000000a4b7a47221 */ /* 0x000fe20000010000 */
[----:B------:R-:W-:Y:S02]  /*a9c0*/  WARPGROUP.DEPBAR.LE gsb0, 0x0 ;  /* 0x00008000000079c5 */ /* 0x000fe40000010000 */
[C---:B------:R-:W-:Y:S01]  /*a9d0*/  F2FP.BF16.F32.PACK_AB R152, R186.reuse, R194 ;  /* 0x000000c2ba98723e */ /* 0x040fe200000010ff */
[----:B------:R-:W-:Y:S01]  /*a9e0*/  FADD.FTZ R186, R186, R13 ;  /* 0x0000000dbaba7221 */ /* 0x000fe20000010000 */
[C---:B------:R-:W-:Y:S01]  /*a9f0*/  F2FP.BF16.F32.PACK_AB R153, R157.reuse, R183 ;  /* 0x000000b79d99723e */ /* 0x040fe200000010ff */
[----:B------:R-:W-:Y:S01]  /*aa00*/  FADD.FTZ R157, R157, R164 ;  /* 0x000000a49d9d7221 */ /* 0x000fe20000010000 */
[----:B------:R-:W-:Y:S01]  /*aa10*/  F2FP.BF16.F32.PACK_AB R154, R159, R185 ;  /* 0x000000b99f9a723e */ /* 0x000fe200000010ff */
[----:B------:R-:W-:Y:S01]  /*aa20*/  FADD.FTZ R186, R185, R186 ;  /* 0x000000bab9ba7221 */ /* 0x000fe20000010000 */
[----:B------:R-:W-:Y:S01]  /*aa30*/  F2FP.BF16.F32.PACK_AB R155, R160, R158 ;  /* 0x0000009ea09b723e */ /* 0x000fe200000010ff */
[----:B------:R-:W-:-:S02]  /*aa40*/  FADD.FTZ R157, R158, R157 ;  /* 0x0000009d9e9d7221 */ /* 0x000fc40000010000 */
[----:B------:R-:W-:Y:S01]  /*aa50*/  FADD.FTZ R12, R159, R186 ;  /* 0x000000ba9f0c7221 */ /* 0x000fe20000010000 */
[----:B------:R-:W-:Y:S01]  /*aa60*/  WARPGROUP.ARRIVE ;  /* 0x00000000000079c5 */ /* 0x000fe20000000000 */
[----:B------:R-:W-:-:S12]  /*aa70*/  FADD.FTZ R13, R160, R157 ;  /* 0x0000009da00d7221 */ /* 0x000fd80000010000 */
[----:B------:R-:W-:Y:S03]  /*aa80*/  HGMMA.64x256x16.F32.BF16 R24, R152, gdesc[UR4].tnspB, R24, gsb0 ;  /* 0x43e0000498187df0 */ /* 0x000fe60008001818 */
[----:B------:R-:W-:Y:S02]  /*aa90*/  WARPGROUP.DEPBAR.LE gsb0, 0x0 ;  /* 0x00008000000079c5 */ /* 0x000fe40000010000 */
[----:B------:R0:W-:Y:S01]  /*aaa0*/  @!P1 SYNCS.ARRIVE.TRANS64.RED.A1T0 RZ, [R4+URZ], RZ ;  /* 0x000000ff04ff99a7 */ /* 0x0001e2000810043f */
[----:B------:R-:W-:Y:S05]  /*aab0*/  @!P2 BRA `(.L_x_10478) ;  /* 0x0000002400f8a947 */ /* 0x000fea0003800000 */
[----:B0-----:R-:W-:Y:S02]  /*aac0*/  VIADD R4, R226, 0xfffffffe ;  /* 0xfffffffee2047836 */ /* 0x001fe40000000000 */
[----:B------:R-:W-:Y:S02]  /*aad0*/  IMAD.MOV.U32 R6, RZ, RZ, R8 ;  /* 0x000000ffff067224 */ /* 0x000fe400078e0008 */
[----:B------:R-:W-:-:S07]  /*aae0*/  IMAD.MOV.U32 R7, RZ, RZ, R3 ;  /* 0x000000ffff077224 */ /* 0x000fce00078e0003 */
.L_x_10488:
        /* <DEDUP_REMOVED lines=8> */
[----:B-1---5:R-:W-:Y:S06]  /*ab70*/  @!P0 BRA `(.L_x_10479) ;  /* 0x0000000000048947 */ /* 0x022fec0003800000 */
[----:B------:R-:W-:Y:S01]  /*ab80*/  BPT.TRAP 0x1 ;  /* 0x000000040000795c */ /* 0x000fe20000300000 */
.L_x_10479:
[----:B------:R-:W-:Y:S01]  /*ab90*/  IMAD R5, R200, 0x8, R18 ;  /* 0x00000008c8057824 */ /* 0x000fe200078e0212 */
[----:B------:R-:W-:-:S04]  /*aba0*/  SHF.L.U32 R0, R208, 0x1f, RZ ;  /* 0x0000001fd0007819 */ /* 0x000fc800000006ff */
[----:B------:R0:W1:Y:S01]  /*abb0*/  SYNCS.PHASECHK.TRANS64.TRYWAIT P3, [R5+URZ+0x32430], R0 ;  /* 0x03243000050075a7 */ /* 0x000062000806017f */
[----:B------:R-:W-:Y:S05]  /*abc0*/  @!P0 BRA `(.L_x_10480) ;  /* 0x0000000000048947 */ /* 0x000fea0003800000 */
[----:B------:R-:W-:Y:S01]  /*abd0*/  BPT.TRAP 0x1 ;  /* 0x000000040000795c */ /* 0x000fe20000300000 */
.L_x_10480:
[----:B------:R-:W-:Y:S02]  /*abe0*/  IMAD R152, R200, 0x300, R20 ;  /* 0x00000300c8987824 */ /* 0x000fe400078e0214 */
[----:B------:R-:W-:Y:S01]  /*abf0*/  IMAD.MOV.U32 R153, RZ, RZ, 0x40000040 ;  /* 0x40000040ff997424 */ /* 0x000fe200078e00ff */
[----:B-1----:R-:W-:Y:S06]  /*ac00*/  @P3 BRA `(.L_x_10481) ;  /* 0x0000000000083947 */ /* 0x002fec0003800000 */
[----:B------:R-:W1:Y:S02]  /*ac10*/  SYNCS.PHASECHK.TRANS64.TRYWAIT P3, [R5+URZ+0x32430], R0 ;  /* 0x03243000050075a7 */ /* 0x000e64000806017f */
[----:B-1----:R-:W-:Y:S05]  /*ac20*/  @!P3 BRA `(.L_x_10482) ;  /* 0x000000e8002cb947 */ /* 0x002fea0003800000 */
.L_x_10481:
[----:B------:R-:W2:Y:S01]  /*ac30*/  LDL.64 R154, [R1+0x70] ;  /* 0x00007000019a7983 */ /* 0x000ea20000100a00 */
[----:B------:R-:W-:Y:S02]  /*ac40*/  VIADD R10, R152, 0x2 ;  /* 0x00000002980a7836 */ /* 0x000fe40000000000 */
[----:B------:R-:W-:Y:S01]  /*ac50*/  IMAD.MOV.U32 R11, RZ, RZ, 0x40000040 ;  /* 0x40000040ff0b7424 */ /* 0x000fe200078e00ff */
[----:B------:R-:W-:Y:S05]  /*ac60*/  WARPSYNC.ALL ;  /* 0x0000000000007948 */ /* 0x000fea0003800000 */
[----:B------:R-:W-:Y:S01]  /*ac70*/  R2UR UR14, R10 ;  /* 0x000000000a0e72ca */ /* 0x000fe200000e0000 */
[----:B------:R-:W3:Y:S01]  /*ac80*/  LDL.64 R206, [R1+0x60] ;  /* 0x0000600001ce7983 */ /* 0x000ee20000100a00 */
[----:B------:R-:W-:-:S03]  /*ac90*/  R2UR UR15, R11 ;  /* 0x000000000b0f72ca */ /* 0x000fc600000e0000 */
[----:B------:R-:W4:Y:S01]  /*aca0*/  LDL.64 R10, [R1+0x68] ;  /* 0x00006800010a7983 */ /* 0x000f220000100a00 */
[----:B------:R-:W-:-:S03]  /*acb0*/  R2UR UR18, R152 ;  /* 0x00000000981272ca */ /* 0x000fc600000e0000 */
[----:B------:R-:W5:Y:S01]  /*acc0*/  LDL.64 R204, [R1+0x58] ;  /* 0x0000580001cc7983 */ /* 0x000f620000100a00 */
[----:B------:R-:W-:Y:S01]  /*acd0*/  R2UR UR19, R153 ;  /* 0x00000000991372ca */ /* 0x000fe200000e0000 */
[C---:B------:R-:W-:Y:S02]  /*ace0*/  VIADD R8, R152.reuse, 0x4 ;  /* 0x0000000498087836 */ /* 0x040fe40000000000 */
[----:B------:R-:W-:Y:S02]  /*acf0*/  VIADD R152, R152, 0x6 ;  /* 0x0000000698987836 */ /* 0x000fe40000000000 */
[----:B------:R-:W-:-:S03]  /*ad00*/  IMAD.MOV.U32 R153, RZ, RZ, 0x40000040 ;  /* 0x40000040ff997424 */ /* 0x000fc600078e00ff */
[----:B------:R-:W-:Y:S02]  /*ad10*/  R2UR UR6, R152 ;  /* 0x00000000980672ca */ /* 0x000fe400000e0000 */
[----:B------:R-:W-:Y:S01]  /*ad20*/  R2UR UR7, R153 ;  /* 0x00000000990772ca */ /* 0x000fe200000e0000 */
[----:B------:R-:W-:Y:S01]  /*ad30*/  IMAD.MOV.U32 R9, RZ, RZ, 0x40000040 ;  /* 0x40000040ff097424 */ /* 0x000fe200078e00ff */
[----:B------:R-:W-:-:S04]  /*ad40*/  R2UR UR10, R8 ;  /* 0x00000000080a72ca */ /* 0x000fc800000e0000 */
[----:B------:R-:W-:Y:S02]  /*ad50*/  R2UR UR11, R9 ;  /* 0x00000000090b72ca */ /* 0x000fe400000e0000 */
[----:B--2---:R-:W-:Y:S02]  /*ad60*/  R2UR UR16, R154 ;  /* 0x000000009a1072ca */ /* 0x004fe400000e0000 */
[----:B------:R-:W-:Y:S02]  /*ad70*/  R2UR UR17, R155 ;  /* 0x000000009b1172ca */ /* 0x000fe400000e0000 */
[----:B------:R-:W-:-:S11]  /*ad80*/  WARPGROUP.ARRIVE ;  /* 0x00000000000079c5 */ /* 0x000fd60000000000 */
[----:B------:R-:W-:Y:S01]  /*ad90*/  HGMMA.64x96x16.F32.BF16 R152, gdesc[UR16], RZ, !UPT, gsb0 ;  /* 0x01600000109879f0 */ /* 0x000fe2000c0018ff */
[----:B----4-:R-:W-:Y:S02]  /*ada0*/  R2UR UR12, R10 ;  /* 0x000000000a0c72ca */ /* 0x010fe400000e0000 */
[----:B------:R-:W-:Y:S02]  /*adb0*/  R2UR UR13, R11 ;  /* 0x000000000b0d72ca */ /* 0x000fe400000e0000 */
[----:B---3--:R-:W-:Y:S02]  /*adc0*/  R2UR UR8, R206 ;  /* 0x00000000ce0872ca */ /* 0x008fe400000e0000 */
[----:B------:R-:W-:Y:S01]  /*add0*/  R2UR UR9, R207 ;  /* 0x00000000cf0972ca */ /* 0x000fe200000e0000 */
[----:B------:R-:W-:Y:S02]  /*ade0*/  WARPGROUP.DEPBAR.LE gsb0, 0x0 ;  /* 0x00008000000079c5 */ /* 0x000fe40000010000 */
[----:B------:R-:W-:-:S06]  /*adf0*/  WARPGROUP.ARRIVE ;  /* 0x00000000000079c5 */ /* 0x000fcc0000000000 */
[----:B------:R-:W-:Y:S01]  /*ae00*/  HGMMA.64x96x16.F32.BF16 R152, gdesc[UR12], R152, gsb0 ;  /* 0x016000000c9879f0 */ /* 0x000fe20008001898 */
[----:B-----5:R-:W-:Y:S02]  /*ae10*/  R2UR UR4, R204 ;  /* 0x00000000cc0472ca */ /* 0x020fe400000e0000 */
        /* <DEDUP_REMOVED lines=10> */
.L_x_10483:
[----:B------:R2:W3:Y:S01]  /*aec0*/  SYNCS.PHASECHK.TRANS64.TRYWAIT P3, [R5+URZ+0x32450], R0 ;  /* 0x03245000050075a7 */ /* 0x0004e2000806017f */
[----:B------:R-:W-:Y:S05]  /*aed0*/  @!P0 BRA `(.L_x_10484) ;  /* 0x0000000000048947 */ /* 0x000fea0003800000 */
[----:B------:R-:W-:Y:S01]  /*aee0*/  BPT.TRAP 0x1 ;  /* 0x000000040000795c */ /* 0x000fe20000300000 */
.L_x_10484:
[----:B------:R-:W-:Y:S04]  /*aef0*/  BSSY B0, `(.L_x_10485) ;  /* 0x0000004000007945 */ /* 0x000fe80003800000 */
[----:B---3--:R-:W-:Y:S05]  /*af00*/  @P3 BRA `(.L_x_10486) ;  /* 0x0000000000083947 */ /* 0x008fea0003800000 */
[----:B------:R-:W3:Y:S02]  /*af10*/  SYNCS.PHASECHK.TRANS64.TRYWAIT P3, [R5+URZ+0x32450], R0 ;  /* 0x03245000050075a7 */ /* 0x000ee4000806017f */
[----:B---3--:R-:W-:Y:S05]  /*af20*/  @!P3 BRA `(.L_x_10487) ;  /* 0x000000e40080b947 */ /* 0x008fea0003800000 */
.L_x_10486:
[----:B------:R-:W-:Y:S05]  /*af30*/  BSYNC B0 ;  /* 0x0000000000007941 */ /* 0x000fea0003800000 */
.L_x_10485:
[----:B------:R-:W-:Y:S05]  /*af40*/  WARPSYNC.ALL ;  /* 0x0000000000007948 */ /* 0x000fea0003800000 */
[----:B------:R-:W4:Y:S04]  /*af50*/  LDL.64 R206, [R1+0x50] ;  /* 0x0000500001ce7983 */ /* 0x000f280000100a00 */
[----:B------:R-:W2:Y:S04]  /*af60*/  LDL.64 R204, [R1+0x48] ;  /* 0x0000480001cc7983 */ /* 0x000ea80000100a00 */
[----:B------:R0:W-:Y:S04]  /*af70*/  STL.64 [R1+0x88], R16 ;  /* 0x0000881001007387 */ /* 0x0001e80000100a00 */
[----:B0-----:R-:W3:Y:S01]  /*af80*/  LDL.64 R16, [R1+0x40] ;  /* 0x0000400001107983 */ /* 0x001ee20000100a00 */
[----:B------:R-:W-:-:S02]  /*af90*/  IMAD R8, R200, 0xc00, R21 ;  /* 0x00000c00c8087824 */ /* 0x000fc400078e0215 */
[----:B------:R-:W-:-:S03]  /*afa0*/  IMAD.MOV.U32 R9, RZ, RZ, 0x40000040 ;  /* 0x40000040ff097424 */ /* 0x000fc600078e00ff */
[C---:B------:R-:W-:Y:S02]  /*afb0*/  R2UR UR6, R8.reuse ;  /* 0x00000000080672ca */ /* 0x040fe400000e0000 */
[----:B------:R-:W-:Y:S01]  /*afc0*/  R2UR UR7, R9 ;  /* 0x00000000090772ca */ /* 0x000fe200000e0000 */
[----:B------:R-:W-:Y:S01]  /*afd0*/  WARPGROUP.ARRIVE ;  /* 0x00000000000079c5 */ /* 0x000fe20000000000 */
[----:B------:R-:W-:Y:S02]  /*afe0*/  VIADD R10, R8, 0x2 ;  /* 0x00000002080a7836 */ /* 0x000fe40000000000 */
[----:B------:R-:W-:Y:S01]  /*aff0*/  IMAD.MOV.U32 R11, RZ, RZ, 0x40000040 ;  /* 0x40000040ff0b7424 */ /* 0x000fe200078e00ff */
[----:B----4-:R-:W-:Y:S02]  /*b000*/  R2UR UR4, R206 ;  /* 0x00000000ce0472ca */ /* 0x010fe400000e0000 */
[----:B------:R-:W-:Y:S02]  /*b010*/  R2UR UR5, R207 ;  /* 0x00000000cf0572ca */ /* 0x000fe400000e0000 */
[----:B------:R-:W4:Y:S11]  /*b020*/  LDL.64 R206, [R1+0x38] ;  /* 0x0000380001ce7983 */ /* 0x000f360000100a00 */
[----:B------:R-:W-:Y:S01]  /*b030*/  HGMMA.64x96x16.F32.BF16 R152, gdesc[UR4], R152, gsb0 ;  /* 0x01600000049879f0 */ /* 0x000fe20008001898 */
[----:B--2---:R-:W-:-:S02]  /*b040*/  R2UR UR4, R204 ;  /* 0x00000000cc0472ca */ /* 0x004fc400000e0000 */
[----:B------:R-:W-:Y:S02]  /*b050*/  R2UR UR5, R205 ;  /* 0x00000000cd0572ca */ /* 0x000fe400000e0000 */
[----:B------:R-:W2:Y:S01]  /*b060*/  LDL.64 R204, [R1+0x30] ;  /* 0x0000300001cc7983 */ /* 0x000ea20000100a00 */
[----:B------:R-:W-:Y:S02]  /*b070*/  R2UR UR6, R10 ;  /* 0x000000000a0672ca */ /* 0x000fe400000e0000 */
[----:B------:R-:W-:Y:S01]  /*b080*/  R2UR UR7, R11 ;  /* 0x000000000b0772ca */ /* 0x000fe200000e0000 */
[----:B------:R-:W-:Y:S02]  /*b090*/  VIADD R10, R8, 0x4 ;  /* 0x00000004080a7836 */ /* 0x000fe40000000000 */
[----:B------:R-:W-:Y:S01]  /*b0a0*/  IMAD.MOV.U32 R11, RZ, RZ, 0x40000040 ;  /* 0x40000040ff0b7424 */ /* 0x000fe200078e00ff */
[----:B------:R-:W-:Y:S02]  /*b0b0*/  WARPGROUP.DEPBAR.LE gsb0, 0x0 ;  /* 0x00008000000079c5 */ /* 0x000fe40000010000 */
[----:B------:R-:W-:-:S07]  /*b0c0*/  WARPGROUP.ARRIVE ;  /* 0x00000000000079c5 */ /* 0x000fce0000000000 */
[----:B------:R-:W-:Y:S01]  /*b0d0*/  HGMMA.64x96x16.F32.BF16 R152, gdesc[UR4], R152, gsb0 ;  /* 0x01600000049879f0 */ /* 0x000fe20008001898 */
[----:B---3--:R-:W-:Y:S02]  /*b0e0*/  R2UR UR4, R16 ;  /* 0x00000000100472ca */ /* 0x008fe400000e0000 */
[----:B------:R-:W-:Y:S02]  /*b0f0*/  R2UR UR5, R17 ;  /* 0x00000000110572ca */ /* 0x000fe400000e0000 */
[----:B------:R-:W3:Y:S01]  /*b100*/  LDL.64 R16, [R1+0x28] ;  /* 0x0000280001107983 */ /* 0x000ee20000100a00 */
        /* <DEDUP_REMOVED lines=10> */
[----:B------:R-:W-:Y:S02]  /*b1b0*/  R2UR UR5, R207 ;  /* 0x00000000cf0572ca */ /* 0x000fe400000e0000 */
[----:B------:R-:W4:Y:S01]  /*b1c0*/  LDL.64 R206, [R1+0x20] ;  /* 0x0000200001ce7983 */ /* 0x000f220000100a00 */
[----:B------:R-:W-:-:S02]  /*b1d0*/  WARPGROUP.DEPBAR.LE gsb0, 0x0 ;  /* 0x00008000000079c5 */ /* 0x000fc40000010000 */
[----:B------:R-:W-:-:S08]  /*b1e0*/  WARPGROUP.ARRIVE ;  /* 0x00000000000079c5 */ /* 0x000fd00000000000 */
[----:B------:R-:W-:Y:S01]  /*b1f0*/  HGMMA.64x96x16.F32.BF16 R152, gdesc[UR4], R152, gsb0 ;  /* 0x01600000049879f0 */ /* 0x000fe20008001898 */
[----:B--2---:R-:W-:Y:S02]  /*b200*/  R2UR UR4, R204 ;  /* 0x00000000cc0472ca */ /* 0x004fe400000e0000 */
[----:B------:R-:W-:Y:S02]  /*b210*/  R2UR UR5, R205 ;  /* 0x00000000cd0572ca */ /* 0x000fe400000e0000 */
[----:B------:R-:W2:Y:S01]  /*b220*/  LDL.64 R204, [R1+0x18] ;  /* 0x0000180001cc7983 */ /* 0x000ea20000100a00 */
[----:B------:R-:W-:Y:S02]  /*b230*/  VIADD R10, R8, 0x300 ;  /* 0x00000300080a7836 */ /* 0x000fe40000000000 */
[----:B------:R-:W-:-:S03]  /*b240*/  IMAD.MOV.U32 R11, RZ, RZ, 0x40000040 ;  /* 0x40000040ff0b7424 */ /* 0x000fc600078e00ff */
[----:B------:R-:W-:Y:S02]  /*b250*/  R2UR UR6, R10 ;  /* 0x000000000a0672ca */ /* 0x000fe400000e0000 */
[----:B------:R-:W-:Y:S01]  /*b260*/  R2UR UR7, R11 ;  /* 0x000000000b0772ca */ /* 0x000fe200000e0000 */
[----:B------:R-:W-:Y:S01]  /*b270*/  VIADD R10, R8, 0x302 ;  /* 0x00000302080a7836 */ /* 0x000fe20000000000 */
[----:B------:R-:W-:Y:S02]  /*b280*/  WARPGROUP.DEPBAR.LE gsb0, 0x0 ;  /* 0x00008000000079c5 */ /* 0x000fe40000010000 */
[----:B------:R-:W-:-:S09]  /*b290*/  WARPGROUP.ARRIVE ;  /* 0x00000000000079c5 */ /* 0x000fd20000000000 */
[----:B------:R-:W-:Y:S01]  /*b2a0*/  HGMMA.64x96x16.F32.BF16 R152, gdesc[UR4], R152, gsb0 ;  /* 0x01600000049879f0 */ /* 0x000fe20008001898 */
[----:B------:R-:W-:Y:S01]  /*b2b0*/  IMAD.MOV.U32 R11, RZ, RZ, 0x40000040 ;  /* 0x40000040ff0b7424 */ /* 0x000fe200078e00ff */
[----:B---3--:R-:W-:Y:S02]  /*b2c0*/  R2UR UR4, R16 ;  /* 0x00000000100472ca */ /* 0x008fe400000e0000 */
[----:B------:R-:W-:Y:S02]  /*b2d0*/  R2UR UR5, R17 ;  /* 0x00000000110572ca */ /* 0x000fe400000e0000 */
[----:B------:R-:W3:Y:S01]  /*b2e0*/  LDL.64 R16, [R1+0x10] ;  /* 0x0000100001107983 */ /* 0x000ee20000100a00 */
[----:B------:R-:W-:Y:S02]  /*b2f0*/  R2UR UR6, R10 ;  /* 0x000000000a0672ca */ /* 0x000fe400000e0000 */
[----:B------:R-:W-:Y:S01]  /*b300*/  R2UR UR7, R11 ;  /* 0x000000000b0772ca */ /* 0x000fe200000e0000 */
[----:B------:R-:W-:-:S02]  /*b310*/  VIADD R10, R8, 0x304 ;  /* 0x00000304080a7836 */ /* 0x000fc40000000000 */
[----:B------:R-:W-:Y:S01]  /*b320*/  IMAD.MOV.U32 R11, RZ, RZ, 0x40000040 ;  /* 0x40000040ff0b7424 */ /* 0x000fe200078e00ff */
[----:B------:R-:W-:Y:S02]  /*b330*/  WARPGROUP.DEPBAR.LE gsb0, 0x0 ;  /* 0x00008000000079c5 */ /* 0x000fe40000010000 */
        /* <DEDUP_REMOVED lines=10> */
[----:B------:R-:W-:Y:S01]  /*b3e0*/  VIADD R10, R8, 0x306 ;  /* 0x00000306080a7836 */ /* 0x000fe20000000000 */
[----:B--2---:R-:W-:Y:S01]  /*b3f0*/  R2UR UR4, R204 ;  /* 0x00000000cc0472ca */ /* 0x004fe200000e0000 */
[----:B------:R-:W-:Y:S01]  /*b400*/  IMAD.MOV.U32 R11, RZ, RZ, 0x40000040 ;  /* 0x40000040ff0b7424 */ /* 0x000fe200078e00ff */
[----:B------:R-:W-:Y:S02]  /*b410*/  R2UR UR5, R205 ;  /* 0x00000000cd0572ca */ /* 0x000fe400000e0000 */
[----:B------:R-:W2:Y:S01]  /*b420*/  LDL.64 R204, [R1] ;  /* 0x0000000001cc7983 */ /* 0x000ea20000100a00 */
        /* <DEDUP_REMOVED lines=21> */
[----:B------:R-:W-:Y:S02]  /*b580*/  WARPGROUP.DEPBAR.LE gsb0, 0x0 ;  /* 0x00008000000079c5 */ /* 0x000fe40000010000 */
[----:B------:R-:W-:-:S10]  /*b590*/  WARPGROUP.ARRIVE ;  /* 0x00000000000079c5 */ /* 0x000fd40000000000 */
[----:B------:R-:W-:Y:S01]  /*b5a0*/  HGMMA.64x96x16.F32.BF16 R152, gdesc[UR4], R152, gsb0 ;  /* 0x01600000049879f0 */ /* 0x000fe20008001898 */
[----:B------:R-:W-:Y:S02]  /*b5b0*/  VIADD R10, R8, 0x604 ;  /* 0x00000604080a7836 */ /* 0x000fe40000000000 */
[----:B------:R-:W-:Y:S01]  /*b5c0*/  IMAD.MOV.U32 R11, RZ, RZ, 0x40000040 ;  /* 0x40000040ff0b7424 */ /* 0x000fe200078e00ff */
[----:B--2---:R-:W-:Y:S02]  /*b5d0*/  R2UR UR4, R204 ;  /* 0x00000000cc0472ca */ /* 0x004fe400000e0000 */
[----:B------:R-:W-:Y:S02]  /*b5e0*/  R2UR UR6, R10 ;  /* 0x000000000a0672ca */ /* 0x000fe400000e0000 */
        /* <DEDUP_REMOVED lines=8> */
[----:B------:R-:W-:Y:S01]  /*b670*/  R2UR UR55, R11 ;  /* 0x000000000b3772ca */ /* 0x000fe200000e0000 */
[----:B------:R-:W-:Y:S02]  /*b680*/  VIADD R10, R8, 0x900 ;  /* 0x00000900080a7836 */ /* 0x000fe40000000000 */
[----:B------:R-:W-:-:S03]  /*b690*/  IMAD.MOV.U32 R11, RZ, RZ, 0x40000040 ;  /* 0x40000040ff0b7424 */ /* 0x000fc600078e00ff */
[----:B------:R-:W-:Y:S01]  /*b6a0*/  R2UR UR50, R10 ;  /* 0x000000000a3272ca */ /* 0x000fe200000e0000 */
[----:B------:R-:W-:Y:S02]  /*b6b0*/  WARPGROUP.DEPBAR.LE gsb0, 0x0 ;  /* 0x00008000000079c5 */ /* 0x000fe40000010000 */
[----:B------:R-:W-:-:S06]  /*b6c0*/  WARPGROUP.ARRIVE ;  /* 0x00000000000079c5 */ /* 0x000fcc0000000000 */
[----:B------:R-:W-:Y:S01]  /*b6d0*/  HGMMA.64x96x16.F32.BF16 R152, gdesc[UR52], R152, gsb0 ;  /* 0x01600000349879f0 */ /* 0x000fe20008001898 */
[----:B------:R-:W-:Y:S01]  /*b6e0*/  R2UR UR51, R11 ;  /* 0x000000000b3372ca */ /* 0x000fe200000e0000 */
        /* <DEDUP_REMOVED lines=25> */
[----:B-1----:R-:W-:-:S04]  /*b880*/  FMNMX.FTZ R0, R152, R7, !PT ;  /* 0x0000000798007209 */ /* 0x002fc80007810000 */
        /* <DEDUP_REMOVED lines=26> */
[----:B0-----:R-:W-:Y:S02]  /*ba30*/  FMNMX.FTZ R3, R3, R0, !PT ;  /* 0x0000000003037209 */ /* 0x001fe40007810000 */
[----:B------:R-:W0:Y:S03]  /*ba40*/  LDC R0, c[0x0][0xa80] ;  /* 0x0002a000ff007b82 */ /* 0x000e260000000800 */
[C---:B------:R-:W-:Y:S01]  /*ba50*/  FADD.FTZ R7, -R3.reuse, R7 ;  /* 0x0000000703077221 */ /* 0x040fe20000010100 */
[----:B0-----:R-:W-:-:S03]  /*ba60*/  FMUL.FTZ R9, R3, R0 ;  /* 0x0000000003097220 */ /* 0x001fc60000410000 */
[-C--:B------:R-:W-:Y:S01]  /*ba70*/  FMUL.FTZ R7, R7, R0.reuse ;  /* 0x0000000007077220 */ /* 0x080fe20000410000 */
[-CC-:B------:R-:W-:Y:S01]  /*ba80*/  FFMA.FTZ R152, R152, R0.reuse, -R9.reuse ;  /* 0x0000000098987223 */ /* 0x180fe20000010809 */
[----:B------:R-:W-:-:S04]  /*ba90*/  FFMA.FTZ R153, R153, R0, -R9 ;  /* 0x0000000099997223 */ /* 0x000fc80000010809 */
[----:B------:R-:W-:Y:S01]  /*baa0*/  MUFU.EX2 R7, R7 ;  /* 0x0000000700077308 */ /* 0x000fe20000000800 */
[-CC-:B------:R-:W-:Y:S01]  /*bab0*/  FFMA.FTZ R156, R156, R0.reuse, -R9.reuse ;  /* 0x000000009c9c7223 */ /* 0x180fe20000010809 */
[----:B------:R-:W-:-:S06]  /*bac0*/  FFMA.FTZ R157, R157, R0, -R9 ;  /* 0x000000009d9d7223 */ /* 0x000fcc0000010809 */
[----:B------:R-:W0:Y:S08]  /*bad0*/  MUFU.EX2 R152, R152 ;  /* 0x0000009800987308 */ /* 0x000e300000000800 */
[----:B------:R-:W1:Y:S08]  /*bae0*/  MUFU.EX2 R153, R153 ;  /* 0x0000009900997308 */ /* 0x000e700000000800 */
[----:B------:R-:W2:Y:S01]  /*baf0*/  MUFU.EX2 R156, R156 ;  /* 0x0000009c009c7308 */ /* 0x000ea20000000800 */
[----:B0-----:R-:W-:-:S07]  /*bb00*/  FFMA.FTZ R8, R7, R12, R152 ;  /* 0x0000000c07087223 */ /* 0x001fce0000010098 */
[----:B------:R-:W0:Y:S01]  /*bb10*/  MUFU.EX2 R157, R157 ;  /* 0x0000009d009d7308 */ /* 0x000e220000000800 */
[----:B-1----:R-:W-:-:S04]  /*bb20*/  FADD.FTZ R8, R153, R8 ;  /* 0x0000000899087221 */ /* 0x002fc80000010000 */
[----:B--2---:R-:W-:-:S04]  /*bb30*/  FADD.FTZ R8, R156, R8 ;  /* 0x000000089c087221 */ /* 0x004fc80000010000 */
[----:B0-----:R-:W-:Y:S01]  /*bb40*/  FADD.FTZ R10, R157, R8 ;  /* 0x000000089d0a7221 */ /* 0x001fe20000010000 */
        /* <DEDUP_REMOVED lines=26> */
[----:B------:R-:W0:Y:S01]  /*bcf0*/  SHFL.BFLY PT, R11, R8, 0x1, 0x1f ;  /* 0x0c201f00080b7f89 */ /* 0x000e2200000e0000 */
[----:B------:R-:W1:Y:S01]  /*bd00*/  S2R R207, SR_TID.X ;  /* 0x0000000000cf7919 */ /* 0x000e620000002100 */
[----:B0-----:R-:W-:-:S05]  /*bd10*/  FMNMX.FTZ R8, R8, R11, !PT ;  /* 0x0000000b08087209 */ /* 0x001fca0007810000 */
[C---:B------:R-:W-:Y:S01]  /*bd20*/  FMUL.FTZ R11, R8.reuse, R0 ;  /* 0x00000000080b7220 */ /* 0x040fe20000410000 */
[----:B------:R-:W-:-:S03]  /*bd30*/  FADD.FTZ R6, -R8, R6 ;  /* 0x0000000608067221 */ /* 0x000fc60000010100 */
[-C--:B------:R-:W-:Y:S01]  /*bd40*/  FFMA.FTZ R154, R154, R0.reuse, -R11 ;  /* 0x000000009a9a7223 */ /* 0x080fe2000001080b */
[----:B------:R-:W-:-:S05]  /*bd50*/  FMUL.FTZ R6, R6, R0 ;  /* 0x0000000006067220 */ /* 0x000fca0000410000 */
[----:B------:R-:W-:Y:S08]  /*bd60*/  MUFU.EX2 R154, R154 ;  /* 0x0000009a009a7308 */ /* 0x000ff00000000800 */
        /* <DEDUP_REMOVED lines=65> */
[----:B-1----:R-:W-:Y:S01]  /*c180*/  SHF.R.U32.HI R207, RZ, 0x7, R207 ;  /* 0x00000007ffcf7819 */ /* 0x002fe200000116cf */
[----:B------:R-:W-:-:S02]  /*c190*/  @!P1 VIADD R7, R5, 0x32440 ;  /* 0x0003244005079836 */ /* 0x000fc40000000000 */
        /* <DEDUP_REMOVED lines=23> */
[----:B------:R-:W-:Y:S01]  /*c310*/  IADD3 R11, -R207, 0xb, RZ ;  /* 0x0000000bcf0b7810 */ /* 0x000fe20007ffe1ff */
[----:B0-----:R-:W-:Y:S01]  /*c320*/  FFMA.FTZ R14, R6, R13, R154 ;  /* 0x0000000d060e7223 */ /* 0x001fe2000001009a */
        /* <DEDUP_REMOVED lines=64> */
[----:B------:R-:W-:Y:S01]  /*c730*/  @!P1 PRMT R7, RZ, 0x654, R7 ;  /* 0x00000654ff079816 */ /* 0x000fe20000000007 */
[----:B------:R-:W-:Y:S01]  /*c740*/  VIADD R6, R207, 0x8 ;  /* 0x00000008cf067836 */ /* 0x000fe20000000000 */
[----:B------:R3:W-:Y:S06]  /*c750*/  BAR.ARV R11, 0x100 ;  /* 0x0004000b0000751d */ /* 0x0007ec0000002000 */
[----:B------:R0:W-:Y:S01]  /*c760*/  @!P1 SYNCS.ARRIVE.TRANS64.RED.A1T0 RZ, [R7+URZ], RZ ;  /* 0x000000ff07ff99a7 */ /* 0x0001e2000810043f */
[----:B------:R-:W1:Y:S08]  /*c770*/  MUFU.EX2 R155, R155 ;  /* 0x0000009b009b7308 */ /* 0x000e700000000800 */
[----:B------:R-:W-:Y:S08]  /*c780*/  MUFU.EX2 R158, R158 ;  /* 0x0000009e009e7308 */ /* 0x000ff00000000800 */
[----:B------:R-:W2:Y:S01]  /*c790*/  MUFU.EX2 R159, R159 ;  /* 0x0000009f009f7308 */ /* 0x000ea20000000800 */
[----:B------:R-:W-:Y:S01]  /*c7a0*/  IMAD R12, R200, 0xc00, R15 ;  /* 0x00000c00c80c7824 */ /* 0x000fe200078e020f */
[----:B------:R4:W-:Y:S01]  /*c7b0*/  BAR.SYNC.DEFER_BLOCKING R6, 0x100 ;  /* 0x000400060000751d */ /* 0x0009e20000010000 */
[----:B------:R-:W-:-:S03]  /*c7c0*/  IMAD.MOV.U32 R13, RZ, RZ, 0x40000040 ;  /* 0x40000040ff0d7424 */ /* 0x000fc600078e00ff */
[----:B------:R-:W-:Y:S02]  /*c7d0*/  R2UR UR6, R12 ;  /* 0x000000000c0672ca */ /* 0x000fe400000e0000 */
[----:B------:R-:W-:Y:S02]  /*c7e0*/  R2UR UR7, R13 ;  /* 0x000000000d0772ca */ /* 0x000fe400000e0000 */
[----:B------:R-:W-:Y:S02]  /*c7f0*/  F2FP.BF16.F32.PACK_AB R204, R153, R152 ;  /* 0x0000009899cc723e */ /* 0x000fe400000010ff */
[----:B------:R-:W-:Y:S02]  /*c800*/  F2FP.BF16.F32.PACK_AB R206, R157, R156 ;  /* 0x0000009c9dce723e */ /* 0x000fe400000010ff */
[----:B-1----:R-:W-:Y:S02]  /*c810*/  F2FP.BF16.F32.PACK_AB R205, R155, R154 ;  /* 0x0000009a9bcd723e */ /* 0x002fe400000010ff */
[----:B--2---:R-:W-:-:S04]  /*c820*/  F2FP.BF16.F32.PACK_AB R207, R159, R158 ;  /* 0x0000009e9fcf723e */ /* 0x004fc800000010ff */
[----:B------:R-:W-:-:S06]  /*c830*/  WARPGROUP.ARRIVE ;  /* 0x00000000000079c5 */ /* 0x000fcc0000000000 */
[----:B------:R-:W-:Y:S01]  /*c840*/  HGMMA.64x256x16.F32.BF16 R24, R204, gdesc[UR4].tnspB, R24, gsb0 ;  /* 0x43e00004cc187df0 */ /* 0x000fe20008001818 */
[-CC-:B------:R-:W-:Y:S01]  /*c850*/  FFMA.FTZ R160, R160, R0.reuse, -R9.reuse ;  /* 0x00000000a0a07223 */ /* 0x180fe20000010809 */
[----:B------:R-:W-:-:S03]  /*c860*/  FFMA.FTZ R161, R161, R0, -R9 ;  /* 0x00000000a1a17223 */ /* 0x000fc60000010809 */
[----:B------:R-:W1:Y:S01]  /*c870*/  MUFU.EX2 R152, R160 ;  /* 0x000000a000987308 */ /* 0x000e620000000800 */
[-CC-:B------:R-:W-:Y:S01]  /*c880*/  FFMA.FTZ R165, R165, R0.reuse, -R9.reuse ;  /* 0x00000000a5a57223 */ /* 0x180fe20000010809 */
[----:B------:R-:W-:-:S06]  /*c890*/  FFMA.FTZ R164, R164, R0, -R9 ;  /* 0x00000000a4a47223 */ /* 0x000fcc0000010809 */
[----:B------:R-:W2:Y:S08]  /*c8a0*/  MUFU.EX2 R161, R161 ;  /* 0x000000a100a17308 */ /* 0x000eb00000000800 */
[----:B------:R-:W3:Y:S08]  /*c8b0*/  MUFU.EX2 R154, R164 ;  /* 0x000000a4009a7308 */ /* 0x000ef00000000800 */
[----:B------:R-:W3:Y:S08]  /*c8c0*/  MUFU.EX2 R165, R165 ;  /* 0x000000a500a57308 */ /* 0x000ef00000000800 */
[----:B------:R-:W-:Y:S08]  /*c8d0*/  MUFU.EX2 R162, R162 ;  /* 0x000000a200a27308 */ /* 0x000ff00000000800 */
[----:B------:R-:W3:Y:S08]  /*c8e0*/  MUFU.EX2 R163, R163 ;  /* 0x000000a300a37308 */ /* 0x000ef00000000800 */
[----:B------:R-:W-:Y:S08]  /*c8f0*/  MUFU.EX2 R166, R166 ;  /* 0x000000a600a67308 */ /* 0x000ff00000000800 */
[----:B------:R-:W3:Y:S01]  /*c900*/  MUFU.EX2 R167, R167 ;  /* 0x000000a700a77308 */ /* 0x000ee20000000800 */
[----:B-1----:R-:W-:Y:S01]  /*c910*/  FADD.FTZ R10, R152, R10 ;  /* 0x0000000a980a7221 */ /* 0x002fe20000010000 */
[----:B----4-:R-:W-:-:S02]  /*c920*/  VIADD R6, R12, 0x80 ;  /* 0x000000800c067836 */ /* 0x010fc40000000000 */
[----:B0-----:R-:W-:Y:S02]  /*c930*/  IMAD.MOV.U32 R7, RZ, RZ, 0x40000040 ;  /* 0x40000040ff077424 */ /* 0x001fe400078e00ff */
[----:B--2---:R-:W-:Y:S01]  /*c940*/  FADD.FTZ R10, R161, R10 ;  /* 0x0000000aa10a7221 */ /* 0x004fe20000010000 */
[----:B------:R-:W-:Y:S02]  /*c950*/  R2UR UR6, R6 ;  /* 0x00000000060672ca */ /* 0x000fe400000e0000 */
[----:B------:R-:W-:Y:S01]  /*c960*/  R2UR UR7, R7 ;  /* 0x00000000070772ca */ /* 0x000fe200000e0000 */
[----:B------:R-:W-:Y:S01]  /*c970*/  FADD.FTZ R14, R155, R14 ;  /* 0x0000000e9b0e7221 */ /* 0x000fe20000010000 */
[----:B---3--:R-:W-:Y:S01]  /*c980*/  FADD.FTZ R10, R154, R10 ;  /* 0x0000000a9a0a7221 */ /* 0x008fe20000010000 */
[----:B------:R-:W-:Y:S02]  /*c990*/  F2FP.BF16.F32.PACK_AB R152, R161, R152 ;  /* 0x00000098a198723e */ /* 0x000fe400000010ff */
[----:B------:R-:W-:-:S02]  /*c9a0*/  F2FP.BF16.F32.PACK_AB R154, R165, R154 ;  /* 0x0000009aa59a723e */ /* 0x000fc400000010ff */
[----:B------:R-:W-:Y:S02]  /*c9b0*/  F2FP.BF16.F32.PACK_AB R153, R163, R162 ;  /* 0x000000a2a399723e */ /* 0x000fe400000010ff */
[----:B------:R-:W-:Y:S01]  /*c9c0*/  F2FP.BF16.F32.PACK_AB R155, R167, R166 ;  /* 0x000000a6a79b723e */ /* 0x000fe200000010ff */
[-CC-:B------:R-:W-:Y:S01]  /*c9d0*/  FFMA.FTZ R168, R168, R0.reuse, -R9.reuse ;  /* 0x00000000a8a87223 */ /* 0x180fe20000010809 */
[-CC-:B------:R-:W-:Y:S01]  /*c9e0*/  FFMA.FTZ R169, R169, R0.reuse, -R9.reuse ;  /* 0x00000000a9a97223 */ /* 0x180fe20000010809 */
[-CC-:B------:R-:W-:Y:S01]  /*c9f0*/  FFMA.FTZ R173, R173, R0.reuse, -R9.reuse ;  /* 0x00000000adad7223 */ /* 0x180fe20000010809 */
[----:B------:R-:W-:-:S04]  /*ca00*/  FFMA.FTZ R172, R172, R0, -R9 ;  /* 0x00000000acac7223 */ /* 0x000fc80000010809 */
[----:B------:R-:W-:Y:S01]  /*ca10*/  MUFU.EX2 R169, R169 ;  /* 0x000000a900a97308 */ /* 0x000fe20000000800 */
[----:B------:R-:W-:Y:S02]  /*ca20*/  WARPGROUP.DEPBAR.LE gsb0, 0x0 ;  /* 0x00008000000079c5 */ /* 0x000fe40000010000 */
[----:B------:R-:W-:-:S06]  /*ca30*/  WARPGROUP.ARRIVE ;  /* 0x00000000000079c5 */ /* 0x000fcc0000000000 */
[----:B------:R-:W-:Y:S01]  /*ca40*/  HGMMA.64x256x16.F32.BF16 R24, R152, gdesc[UR4].tnspB, R24, gsb0 ;  /* 0x43e0000498187df0 */ /* 0x000fe20008001818 */
[----:B------:R-:W-:Y:S01]  /*ca50*/  MUFU.EX2 R173, R173 ;  /* 0x000000ad00ad7308 */ /* 0x000fe20000000800 */
[----:B------:R-:W-:-:S07]  /*ca60*/  FADD.FTZ R10, R165, R10 ;  /* 0x0000000aa50a7221 */ /* 0x000fce0000010000 */
[----:B------:R-:W-:Y:S08]  /*ca70*/  MUFU.EX2 R170, R170 ;  /* 0x000000aa00aa7308 */ /* 0x000ff00000000800 */
[----:B------:R-:W-:Y:S08]  /*ca80*/  MUFU.EX2 R171, R171 ;  /* 0x000000ab00ab7308 */ /* 0x000ff00000000800 */
[----:B------:R-:W-:Y:S08]  /*ca90*/  MUFU.EX2 R174, R174 ;  /* 0x000000ae00ae7308 */ /* 0x000ff00000000800 */
[----:B------:R-:W-:Y:S01]  /*caa0*/  MUFU.EX2 R175, R175 ;  /* 0x000000af00af7308 */ /* 0x000fe20000000800 */
[----:B------:R-:W-:-:S02]  /*cab0*/  VIADD R6, R12, 0x100 ;  /* 0x000001000c067836 */ /* 0x000fc40000000000 */
[----:B------:R-:W-:-:S03]  /*cac0*/  IMAD.MOV.U32 R7, RZ, RZ, 0x40000040 ;  /* 0x40000040ff077424 */ /* 0x000fc600078e00ff */
[----:B------:R-:W-:Y:S02]  /*cad0*/  R2UR UR6, R6 ;  /* 0x00000000060672ca */ /* 0x000fe400000e0000 */
[----:B------:R-:W-:Y:S01]  /*cae0*/  R2UR UR7, R7 ;  /* 0x00000000070772ca */ /* 0x000fe200000e0000 */
[-CC-:B------:R-:W-:Y:S01]  /*caf0*/  FFMA.FTZ R176, R176, R0.reuse, -R9.reuse ;  /* 0x00000000b0b07223 */ /* 0x180fe20000010809 */
[-CC-:B------:R-:W-:Y:S01]  /*cb00*/  FFMA.FTZ R177, R177, R0.reuse, -R9.reuse ;  /* 0x00000000b1b17223 */ /* 0x180fe20000010809 */
[-CC-:B------:R-:W-:Y:S01]  /*cb10*/  FFMA.FTZ R181, R181, R0.reuse, -R9.reuse ;  /* 0x00000000b5b57223 */ /* 0x180fe20000010809 */
[----:B------:R-:W-:-:S04]  /*cb20*/  FFMA.FTZ R180, R180, R0, -R9 ;  /* 0x00000000b4b47223 */ /* 0x000fc80000010809 */
[----:B------:R-:W-:Y:S01]  /*cb30*/  MUFU.EX2 R177, R177 ;  /* 0x000000b100b17308 */ /* 0x000fe20000000800 */
[----:B------:R-:W-:-:S07]  /*cb40*/  IMAD.MOV.U32 R7, RZ, RZ, 0x40000040 ;  /* 0x40000040ff077424 */ /* 0x000fce00078e00ff */
[----:B------:R-:W-:Y:S01]  /*cb50*/  MUFU.EX2 R181, R181 ;  /* 0x000000b500b57308 */ /* 0x000fe20000000800 */
[----:B------:R-:W-:-:S07]  /*cb60*/  WARPGROUP.DEPBAR.LE gsb0, 0x0 ;  /* 0x00008000000079c5 */ /* 0x000fce0000010000 */
[----:B------:R-:W0:Y:S08]  /*cb70*/  MUFU.EX2 R152, R168 ;  /* 0x000000a800987308 */ /* 0x000e300000000800 */
[----:B------:R-:W1:Y:S01]  /*cb80*/  MUFU.EX2 R154, R172 ;  /* 0x000000ac009a7308 */ /* 0x000e620000000800 */
[----:B0-----:R-:W-:-:S04]  /*cb90*/  FADD.FTZ R10, R152, R10 ;  /* 0x0000000a980a7221 */ /* 0x001fc80000010000 */
[C---:B------:R-:W-:Y:S01]  /*cba0*/  FADD.FTZ R10, R169.reuse, R10 ;  /* 0x0000000aa90a7221 */ /* 0x040fe20000010000 */
[----:B------:R-:W-:Y:S02]  /*cbb0*/  F2FP.BF16.F32.PACK_AB R152, R169, R152 ;  /* 0x00000098a998723e */ /* 0x000fe400000010ff */
[----:B------:R-:W-:Y:S01]  /*cbc0*/  F2FP.BF16.F32.PACK_AB R153, R171, R170 ;  /* 0x000000aaab99723e */ /* 0x000fe200000010ff */
[----:B-1----:R-:W-:Y:S01]  /*cbd0*/  FADD.FTZ R10, R154, R10 ;  /* 0x0000000a9a0a7221 */ /* 0x002fe20000010000 */
[----:B------:R-:W-:Y:S02]  /*cbe0*/  F2FP.BF16.F32.PACK_AB R154, R173, R154 ;  /* 0x0000009aad9a723e */ /* 0x000fe400000010ff */
[----:B------:R-:W-:-:S04]  /*cbf0*/  F2FP.BF16.F32.PACK_AB R155, R175, R174 ;  /* 0x000000aeaf9b723e */ /* 0x000fc800000010ff */
[----:B------:R-:W-:-:S06]  /*cc00*/  WARPGROUP.ARRIVE ;  /* 0x00000000000079c5 */ /* 0x000fcc0000000000 */
[----:B------:R-:W-:Y:S01]  /*cc10*/  HGMMA.64x256x16.F32.BF16 R24, R152, gdesc[UR4].tnspB, R24, gsb0 ;  /* 0x43e0000498187df0 */ /* 0x000fe20008001818 */
[----:B------:R-:W-:Y:S01]  /*cc20*/  MUFU.EX2 R178, R178 ;  /* 0x000000b200b27308 */ /* 0x000fe20000000800 */
[----:B------:R-:W-:-:S07]  /*cc30*/  FADD.FTZ R10, R173, R10 ;  /* 0x0000000aad0a7221 */ /* 0x000fce0000010000 */
[----:B------:R-:W-:Y:S08]  /*cc40*/  MUFU.EX2 R179, R179 ;  /* 0x000000b300b37308 */ /* 0x000ff00000000800 */
[----:B------:R-:W-:Y:S08]  /*cc50*/  MUFU.EX2 R182, R182 ;  /* 0x000000b600b67308 */ /* 0x000ff00000000800 */
[----:B------:R-:W-:Y:S01]  /*cc60*/  MUFU.EX2 R183, R183 ;  /* 0x000000b700b77308 */ /* 0x000fe20000000800 */
[----:B------:R-:W-:Y:S01]  /*cc70*/  VIADD R6, R12, 0x180 ;  /* 0x000001800c067836 */ /* 0x000fe20000000000 */
[----:B------:R-:W-:-:S04]  /*cc80*/  R2UR UR7, R7 ;  /* 0x00000000070772ca */ /* 0x000fc800000e0000 */
[----:B------:R-:W-:Y:S01]  /*cc90*/  R2UR UR6, R6 ;  /* 0x00000000060672ca */ /* 0x000fe200000e0000 */
[-CC-:B------:R-:W-:Y:S01]  /*cca0*/  FFMA.FTZ R184, R184, R0.reuse, -R9.reuse ;  /* 0x00000000b8b87223 */ /* 0x180fe20000010809 */
[-CC-:B------:R-:W-:Y:S01]  /*ccb0*/  FFMA.FTZ R185, R185, R0.reuse, -R9.reuse ;  /* 0x00000000b9b97223 */ /* 0x180fe20000010809 */
[-CC-:B------:R-:W-:Y:S01]  /*ccc0*/  FFMA.FTZ R189, R189, R0.reuse, -R9.reuse ;  /* 0x00000000bdbd7223 */ /* 0x180fe20000010809 */
[----:B------:R-:W-:-:S04]  /*ccd0*/  FFMA.FTZ R188, R188, R0, -R9 ;  /* 0x00000000bcbc7223 */ /* 0x000fc80000010809 */
[----:B------:R-:W-:Y:S01]  /*cce0*/  MUFU.EX2 R185, R185 ;  /* 0x000000b900b97308 */ /* 0x000fe20000000800 */
[----:B------:R-:W-:-:S07]  /*ccf0*/  VIADD R6, R12, 0x200 ;  /* 0x000002000c067836 */ /* 0x000fce0000000000 */
[----:B------:R-:W-:Y:S08]  /*cd00*/  MUFU.EX2 R189, R189 ;  /* 0x000000bd00bd7308 */ /* 0x000ff00000000800 */
        /* <DEDUP_REMOVED lines=16> */
[----:B------:R-:W-:Y:S01]  /*ce10*/  MUFU.EX2 R191, R191 ;  /* 0x000000bf00bf7308 */ /* 0x000fe20000000800 */
[----:B------:R-:W-:Y:S01]  /*ce20*/  R2UR UR6, R6 ;  /* 0x00000000060672ca */ /* 0x000fe200000e0000 */
        /* <DEDUP_REMOVED lines=8> */
[----:B------:R-:W-:Y:S01]  /*ceb0*/  MUFU.EX2 R198, R198 ;  /* 0x000000c600c67308 */ /* 0x000fe20000000800 */
[----:B------:R-:W-:-:S07]  /*cec0*/  WARPGROUP.DEPBAR.LE gsb0, 0x0 ;  /* 0x00008000000079c5 */ /* 0x000fce0000010000 */
[----:B------:R-:W0:Y:S08]  /*ced0*/  MUFU.EX2 R152, R184 ;  /* 0x000000b800987308 */ /* 0x000e300000000800 */
[----:B------:R-:W1:Y:S01]  /*cee0*/  MUFU.EX2 R154, R188 ;  /* 0x000000bc009a7308 */ /* 0x000e620000000800 */
[----:B0-----:R-:W-:Y:S01]  /*cef0*/  FADD.FTZ R10, R152, R7 ;  /* 0x00000007980a7221 */ /* 0x001fe20000010000 */
[----:B------:R-:W-:-:S03]  /*cf00*/  IMAD.MOV.U32 R7, RZ, RZ, 0x40000040 ;  /* 0x40000040ff077424 */ /* 0x000fc600078e00ff */
[----:B------:R-:W-:Y:S02]  /*cf10*/  FADD.FTZ R6, R185, R10 ;  /* 0x0000000ab9067221 */ /* 0x000fe40000010000 */
[----:B------:R-:W-:Y:S02]  /*cf20*/  R2UR UR7, R7 ;  /* 0x00000000070772ca */ /* 0x000fe400000e0000 */
[----:B-1----:R-:W-:Y:S01]  /*cf30*/  FADD.FTZ R6, R154, R6 ;  /* 0x000000069a067221 */ /* 0x002fe20000010000 */
[----:B------:R-:W-:Y:S02]  /*cf40*/  F2FP.BF16.F32.PACK_AB R152, R185, R152 ;  /* 0x00000098b998723e */ /* 0x000fe400000010ff */
[----:B------:R-:W-:Y:S02]  /*cf50*/  F2FP.BF16.F32.PACK_AB R154, R189, R154 ;  /* 0x0000009abd9a723e */ /* 0x000fe400000010ff */
[----:B------:R-:W-:Y:S02]  /*cf60*/  F2FP.BF16.F32.PACK_AB R153, R187, R186 ;  /* 0x000000babb99723e */ /* 0x000fe400000010ff */
[----:B------:R-:W-:-:S04]  /*cf70*/  F2FP.BF16.F32.PACK_AB R155, R191, R190 ;  /* 0x000000bebf9b723e */ /* 0x000fc800000010ff */
[----:B------:R-:W-:-:S06]  /*cf80*/  WARPGROUP.ARRIVE ;  /* 0x00000000000079c5 */ /* 0x000fcc0000000000 */
[----:B------:R-:W-:Y:S01]  /*cf90*/  HGMMA.64x256x16.F32.BF16 R24, R152, gdesc[UR4].tnspB, R24, gsb0 ;  /* 0x43e0000498187df0 */ /* 0x000fe20008001818 */
[----:B------:R-:W-:Y:S01]  /*cfa0*/  MUFU.EX2 R199, R199 ;  /* 0x000000c700c77308 */ /* 0x000fe20000000800 */
[----:B------:R-:W-:Y:S01]  /*cfb0*/  FADD.FTZ R6, R189, R6 ;  /* 0x00000006bd067221 */ /* 0x000fe20000010000 */
[----:B------:R-:W-:Y:S02]  /*cfc0*/  VIADD R12, R12, 0x280 ;  /* 0x000002800c0c7836 */ /* 0x000fe40000000000 */
[----:B------:R-:W-:-:S03]  /*cfd0*/  IMAD.MOV.U32 R13, RZ, RZ, 0x40000040 ;  /* 0x40000040ff0d7424 */ /* 0x000fc600078e00ff */
[----:B------:R-:W-:Y:S02]  /*cfe0*/  R2UR UR6, R12 ;  /* 0x000000000c0672ca */ /* 0x000fe400000e0000 */
[----:B------:R-:W-:Y:S01]  /*cff0*/  R2UR UR7, R13 ;  /* 0x000000000d0772ca */ /* 0x000fe200000e0000 */
        /* <DEDUP_REMOVED lines=18> */
[----:B------:R-:W-:Y:S02]  /*d120*/  WARPGROUP.DEPBAR.LE gsb0, 0x0 ;  /* 0x00008000000079c5 */ /* 0x000fe40000010000 */
        /* <DEDUP_REMOVED lines=11> */
[----:B------:R-:W-:Y:S02]  /*d1e0*/  @!P1 VIADD R5, R5, 0x32460 ;  /* 0x0003246005059836 */ /* 0x000fe40000000000 */
[----:B------:R-:W-:-:S04]  /*d1f0*/  FADD.FTZ R194, R194, R191 ;  /* 0x000000bfc2c27221 */ /* 0x000fc80000010000 */
[----:B------:R-:W-:Y:S01]  /*d200*/  FADD.FTZ R195, R195, R194 ;  /* 0x000000c2c3c37221 */ /* 0x000fe20000010000 */
[----:B------:R-:W-:-:S03]  /*d210*/  @!P1 PRMT R5, RZ, 0x654, R5 ;  /* 0x00000654ff059816 */ /* 0x000fc60000000005 */
[----:B------:R-:W-:Y:S01]  /*d220*/  FADD.FTZ R198, R198, R195 ;  /* 0x000000c3c6c67221 */ /* 0x000fe20000010000 */
[----:B------:R-:W-:Y:S01]  /*d230*/  FADD.FTZ R12, R9, R12 ;  /* 0x0000000c090c7221 */ /* 0x000fe20000010000 */
[----:B------:R-:W-:Y:S02]  /*d240*/  IMAD.MOV.U32 R6, RZ, RZ, R8 ;  /* 0x000000ffff067224 */ /* 0x000fe400078e0008 */
[----:B------:R-:W-:Y:S01]  /*d250*/  FADD.FTZ R13, R199, R198 ;  /* 0x000000c6c70d7221 */ /* 0x000fe20000010000 */
[----:B------:R-:W-:Y:S01]  /*d260*/  IMAD.MOV.U32 R7, RZ, RZ, R3 ;  /* 0x000000ffff077224 */ /* 0x000fe200078e0003 */
[----:B------:R-:W-:Y:S02]  /*d270*/  WARPGROUP.DEPBAR.LE gsb0, 0x0 ;  /* 0x00008000000079c5 */ /* 0x000fe40000010000 */
[----:B------:R1:W-:Y:S01]  /*d280*/  @!P1 SYNCS.ARRIVE.TRANS64.RED.A1T0 RZ, [R5+URZ], RZ ;  /* 0x000000ff05ff99a7 */ /* 0x0003e2000810043f */
[----:B------:R-:W-:Y:S05]  /*d290*/  @P2 BRA `(.L_x_10488) ;  /* 0xffffffd800142947 */ /* 0x000fea000383ffff */
.L_x_10478:
[----:B------:R-:W-:Y:S05]  /*d2a0*/  WARPSYNC.ALL ;  /* 0x0000000000007948 */ /* 0x000fea0003800000 */
[----:B-1----:R-:W1:Y:S01]  /*d2b0*/  SHFL.BFLY PT, R5, R12, 0x2, 0x1f ;  /* 0x0c401f000c057f89 */ /* 0x002e6200000e0000 */
[----:B------:R-:W-:Y:S01]  /*d2c0*/  VIADD R200, R200, 0x1 ;  /* 0x00000001c8c87836 */ /* 0x000fe20000000000 */
[----:B------:R2:W-:Y:S08]  /*d2d0*/  BAR.ARV R11, 0x100 ;  /* 0x0004000b0000751d */ /* 0x0005f00000002000 */
[----:B------:R-:W-:Y:S06]  /*d2e0*/  BAR.ARV 0x8, 0x180 ;  /* 0x0206000000007b1d */ /* 0x000fec0000002000 */
[----:B------:R-:W-:Y:S01]  /*d2f0*/  ISETP.NE.AND P0, PT, R200, 0x2, PT ;  /* 0x00000002c800780c */ /* 0x000fe20003f05270 */
[----:B------:R-:W-:Y:S01]  /*d300*/  VIADD R222, R222, 0x1 ;  /* 0x00000001dede7836 */ /* 0x000fe20000000000 */
[----:B------:R-:W3:Y:S01]  /*d310*/  SHFL.BFLY PT, R6, R13, 0x2, 0x1f ;  /* 0x0c401f000d067f89 */ /* 0x000ee200000e0000 */
[----:B------:R-:W-:-:S02]  /*d320*/  PLOP3.LUT P1, PT, PT, PT, PT, 0x8, 0x0 ;  /* 0x000000000000781c */ /* 0x000fc40003f2e170 */
[----:B------:R-:W-:Y:S01]  /*d330*/  SEL R200, R200, RZ, P0 ;  /* 0x000000ffc8c87207 */ /* 0x000fe20000000000 */
[----:B-1----:R-:W-:-:S05]  /*d340*/  FADD.FTZ R5, R5, R12 ;  /* 0x0000000c05057221 */ /* 0x002fca0000010000 */
[----:B0-----:R-:W0:Y:S01]  /*d350*/  SHFL.BFLY PT, R4, R5, 0x1, 0x1f ;  /* 0x0c201f0005047f89 */ /* 0x001e2200000e0000 */
[----:B---3--:R-:W-:Y:S01]  /*d360*/  FADD.FTZ R7, R6, R13 ;  /* 0x0000000d06077221 */ /* 0x008fe20000010000 */
[----:B------:R-:W-:Y:S01]  /*d370*/  IMAD.MOV.U32 R6, RZ, RZ, RZ ;  /* 0x000000ffff067224 */ /* 0x000fe200078e00ff */
[----:B------:R-:W-:-:S03]  /*d380*/  SEL R13, RZ, 0x1, P0 ;  /* 0x00000001ff0d7807 */ /* 0x000fc60000000000 */
[----:B------:R-:W1:Y:S01]  /*d390*/  SHFL.BFLY PT, R10, R7, 0x1, 0x1f ;  /* 0x0c201f00070a7f89 */ /* 0x000e6200000e0000 */
[----:B------:R-:W-:Y:S01]  /*d3a0*/  LOP3.LUT R208, R208, R13, RZ, 0x3c, !PT ;  /* 0x0000000dd0d07212 */ /* 0x000fe200078e3cff */
[----:B0-----:R-:W-:Y:S01]  /*d3b0*/  FADD.FTZ R9, R5, R4 ;  /* 0x0000000405097221 */ /* 0x001fe20000010000 */
[----:B------:R-:W-:-:S04]  /*d3c0*/  IMAD.MOV.U32 R5, RZ, RZ, RZ ;  /* 0x000000ffff057224 */ /* 0x000fc800078e00ff */
[----:B------:R-:W-:-:S13]  /*d3d0*/  FSETP.NE.FTZ.AND P2, PT, R9, RZ, PT ;  /* 0x000000ff0900720b */ /* 0x000fda0003f55000 */
[----:B------:R-:W0:Y:S01]  /*d3e0*/  @P2 MUFU.RCP R6, R9 ;  /* 0x0000000900062308 */ /* 0x000e220000001000 */
[----:B-1----:R-:W-:Y:S01]  /*d3f0*/  FADD.FTZ R12, R7, R10 ;  /* 0x0000000a070c7221 */ /* 0x002fe20000010000 */
[----:B------:R-:W-:-:S04]  /*d400*/  IMAD.MOV.U32 R7, RZ, RZ, -0x800000 ;  /* 0xff800000ff077424 */ /* 0x000fc800078e00ff */
[----:B------:R-:W-:Y:S02]  /*d410*/  FSETP.NE.FTZ.AND P3, PT, R12, RZ, PT ;  /* 0x000000ff0c00720b */ /* 0x000fe40003f75000 */
[----:B------:R-:W1:Y:S01]  /*d420*/  @P2 MUFU.LG2 R20, R9 ;  /* 0x0000000900142308 */ /* 0x000e620000000c00 */
[-C--:B0-----:R-:W-:Y:S01]  /*d430*/  FMUL.FTZ R10, R28, R6.reuse ;  /* 0x000000061c0a7220 */ /* 0x081fe20000410000 */
[----:B------:R-:W-:Y:S01]  /*d440*/  FMUL.FTZ R4, R33, R6 ;  /* 0x0000000621047220 */ /* 0x000fe20000410000 */
[----:B------:R-:W-:-:S08]  /*d450*/  @P2 FMUL.FTZ R28, R0, 0.69314718246459960938 ;  /* 0x3f317218001c2820 */ /* 0x000fd00000410000 */
[----:B------:R-:W0:Y:S01]  /*d460*/  @P3 MUFU.LG2 R18, R12 ;  /* 0x0000000c00123308 */ /* 0x000e220000000c00 */
[----:B------:R-:W-:Y:S01]  /*d470*/  @P3 FMUL.FTZ R21, R0, 0.69314718246459960938 ;  /* 0x3f31721800153820 */ /* 0x000fe20000410000 */
[-C--:B------:R-:W-:Y:S01]  /*d480*/  FMUL.FTZ R162, R48, R6.reuse ;  /* 0x0000000630a27220 */ /* 0x080fe20000410000 */
[-C--:B------:R-:W-:Y:S01]  /*d490*/  FMUL.FTZ R166, R64, R6.reuse ;  /* 0x0000000640a67220 */ /* 0x080fe20000410000 */
[-C--:B------:R-:W-:Y:S01]  /*d4a0*/  FMUL.FTZ R170, R80, R6.reuse ;  /* 0x0000000650aa7220 */ /* 0x080fe20000410000 */
[----:B-1----:R-:W-:Y:S01]  /*d4b0*/  @P2 FMUL.FTZ R33, R20, 0.69314718246459960938 ;  /* 0x3f31721814212820 */ /* 0x002fe20000410000 */
[-C--:B------:R-:W-:Y:S01]  /*d4c0*/  FMUL.FTZ R24, R24, R6.reuse ;  /* 0x0000000618187220 */ /* 0x080fe20000410000 */
[-C--:B------:R-:W-:Y:S01]  /*d4d0*/  FMUL.FTZ R25, R25, R6.reuse ;  /* 0x0000000619197220 */ /* 0x080fe20000410000 */
[----:B------:R-:W1:Y:S01]  /*d4e0*/  @P3 MUFU.RCP R5, R12 ;  /* 0x0000000c00053308 */ /* 0x000e620000001000 */
        /* <DEDUP_REMOVED lines=59> */
[----:B------:R-:W-:Y:S01]  /*d8a0*/  FMUL.FTZ R15, R47, R5 ;  /* 0x000000052f0f7220 */ /* 0x000fe20000410000 */
[----:B------:R-:W-:-:S02]  /*d8b0*/  IMAD.MOV.U32 R6, RZ, RZ, -0x800000 ;  /* 0xff800000ff067424 */ /* 0x000fc400078e00ff */
        /* <DEDUP_REMOVED lines=64> */
.L_x_10435:
        /* <DEDUP_REMOVED lines=27> */
[----:B---3--:R-:W-:Y:S01]  /*de70*/  MOV R21, R3 ;  /* 0x0000000300157202 */ /* 0x008fe20000000f00 */
[----:B------:R-:W-:Y:S02]  /*de80*/  BAR.SYNC.DEFER_BLOCKING 0x1, 0x100 ;  /* 0x0044000000007b1d */ /* 0x000fe40000010000 */
[----:B--2---:R-:W-:-:S03]  /*de90*/  IMAD.WIDE R124, R8, 0x2, R20 ;  /* 0x00000002087c7825 */ /* 0x004fc600078e0214 */
[C---:B------:R-:W-:Y:S02]  /*dea0*/  IADD3 R8, P2, R124.reuse, 0x40, RZ ;  /* 0x000000407c087810 */ /* 0x040fe40007f5e0ff */
[----:B------:R-:W-:Y:S02]  /*deb0*/  IADD3 R26, P3, R124, 0x60, RZ ;  /* 0x000000607c1a7810 */ /* 0x000fe40007f7e0ff */
[----:B------:R-:W-:Y:S01]  /*dec0*/  LOP3.LUT R96, R8, 0x380, RZ, 0xc0, !PT ;  /* 0x0000038008607812 */ /* 0x000fe200078ec0ff */
[--C-:B------:R-:W-:Y:S01]  /*ded0*/  IMAD.X R97, RZ, RZ, R125.reuse, P2 ;  /* 0x000000ffff617224 */ /* 0x100fe200010e067d */
[----:B-1----:R-:W-:Y:S01]  /*dee0*/  IADD3 R32, P0, R124, 0x4040, RZ ;  /* 0x000040407c207810 */ /* 0x002fe20007f1e0ff */
[--C-:B------:R-:W-:Y:S01]  /*def0*/  IMAD.X R101, RZ, RZ, R125.reuse, P3 ;  /* 0x000000ffff657224 */ /* 0x100fe200018e067d */
[----:B------:R-:W-:Y:S02]  /*df00*/  SHF.R.U64 R96, R96, 0x3, RZ ;  /* 0x0000000360607819 */ /* 0x000fe400000012ff */
[----:B------:R-:W-:Y:S01]  /*df10*/  IADD3 R30, P5, R124, 0x4020, RZ ;  /* 0x000040207c1e7810 */ /* 0x000fe20007fbe0ff */
[----:B------:R-:W-:Y:S01]  /*df20*/  IMAD.X R109, RZ, RZ, R125, P0 ;  /* 0x000000ffff6d7224 */ /* 0x000fe200000e067d */
[----:B------:R-:W-:-:S02]  /*df30*/  LOP3.LUT R100, R26, 0x380, RZ, 0xc0, !PT ;  /* 0x000003801a647812 */ /* 0x000fc400078ec0ff */
[----:B------:R-:W-:Y:S01]  /*df40*/  LOP3.LUT R96, R96, R8, RZ, 0x3c, !PT ;  /* 0x0000000860607212 */ /* 0x000fe200078e3cff */
[----:B------:R-:W-:Y:S01]  /*df50*/  IMAD.X R107, RZ, RZ, R125, P5 ;  /* 0x000000ffff6b7224 */ /* 0x000fe200028e067d */
[----:B------:R-:W-:Y:S02]  /*df60*/  LOP3.LUT R8, R32, 0x380, RZ, 0xc0, !PT ;  /* 0x0000038020087812 */ /* 0x000fe400078ec0ff */
[----:B------:R-:W-:Y:S02]  /*df70*/  SHF.R.U64 R100, R100, 0x3, RZ ;  /* 0x0000000364647819 */ /* 0x000fe400000012ff */
[----:B------:R-:W-:Y:S02]  /*df80*/  SHF.R.U64 R8, R8, 0x3, RZ ;  /* 0x0000000308087819 */ /* 0x000fe400000012ff */
[C---:B------:R-:W-:Y:S02]  /*df90*/  IADD3 R118, P5, R124.reuse, 0x8060, RZ ;  /* 0x000080607c767810 */ /* 0x040fe40007fbe0ff */
[----:B------:R-:W-:-:S02]  /*dfa0*/  IADD3 R3, P1, R124, 0x20, RZ ;  /* 0x000000207c037810 */ /* 0x000fc40007f3e0ff */
[----:B-----5:R-:W-:Y:S01]  /*dfb0*/  IADD3 R28, P4, R124, 0x4000, RZ ;  /* 0x000040007c1c7810 */ /* 0x020fe20007f9e0ff */
[--C-:B------:R-:W-:Y:S01]  /*dfc0*/  IMAD.X R119, RZ, RZ, R125.reuse, P5 ;  /* 0x000000ffff777224 */ /* 0x100fe200028e067d */
[----:B------:R-:W-:Y:S01]  /*dfd0*/  LOP3.LUT R100, R100, R26, RZ, 0x3c, !PT ;  /* 0x0000001a64647212 */ /* 0x000fe200078e3cff */
[--C-:B------:R-:W-:Y:S01]  /*dfe0*/  IMAD.X R93, RZ, RZ, R125.reuse, P1 ;  /* 0x000000ffff5d7224 */ /* 0x100fe200008e067d */
[----:B------:R-:W-:Y:S01]  /*dff0*/  IADD3 R114, P3, R124, 0x8020, RZ ;  /* 0x000080207c727810 */ /* 0x000fe20007f7e0ff */
[--C-:B------:R-:W-:Y:S01]  /*e000*/  IMAD.X R105, RZ, RZ, R125.reuse, P4 ;  /* 0x000000ffff697224 */ /* 0x100fe200020e067d */
[----:B------:R-:W-:Y:S02]  /*e010*/  LOP3.LUT R26, R30, 0x380, RZ, 0xc0, !PT ;  /* 0x000003801e1a7812 */ /* 0x000fe400078ec0ff */
[----:B------:R-:W-:Y:S01]  /*e020*/  LOP3.LUT R108, R8, R32, RZ, 0x3c, !PT ;  /* 0x00000020086c7212 */ /* 0x000fe200078e3cff */
[----:B------:R-:W-:Y:S01]  /*e030*/  IMAD.X R115, RZ, RZ, R125, P3 ;  /* 0x000000ffff737224 */ /* 0x000fe200018e067d */
[----:B------:R-:W-:-:S02]  /*e040*/  LOP3.LUT R8, R118, 0x380, RZ, 0xc0, !PT ;  /* 0x0000038076087812 */ /* 0x000fc400078ec0ff */
[----:B------:R-:W-:Y:S02]  /*e050*/  LOP3.LUT R92, R3, 0x380, RZ, 0xc0, !PT ;  /* 0x00000380035c7812 */ /* 0x000fe400078ec0ff */
[----:B------:R-:W-:Y:S02]  /*e060*/  LOP3.LUT R104, R28, 0x380, RZ, 0xc0, !PT ;  /* 0x000003801c687812 */ /* 0x000fe400078ec0ff */
[----:B------:R-:W-:Y:S02]  /*e070*/  SHF.R.U64 R26, R26, 0x3, RZ ;  /* 0x000000031a1a7819 */ /* 0x000fe400000012ff */
[----:B------:R-:W-:Y:S02]  /*e080*/  IADD3 R88, P2, R124, 0x8000, RZ ;  /* 0x000080007c587810 */ /* 0x000fe40007f5e0ff */
[----:B------:R-:W-:Y:S02]  /*e090*/  SHF.R.U64 R8, R8, 0x3, RZ ;  /* 0x0000000308087819 */ /* 0x000fe400000012ff */
[----:B------:R-:W-:Y:S01]  /*e0a0*/  IADD3 R140, P3, R124, 0xc060, RZ ;  /* 0x0000c0607c8c7810 */ /* 0x000fe20007f7e0ff */
[----:B------:R-:W-:Y:S01]  /*e0b0*/  IMAD.X R113, RZ, RZ, R125, P2 ;  /* 0x000000ffff717224 */ /* 0x000fe200010e067d */
[----:B------:R-:W-:-:S02]  /*e0c0*/  SHF.R.U64 R92, R92, 0x3, RZ ;  /* 0x000000035c5c7819 */ /* 0x000fc400000012ff */
[C---:B------:R-:W-:Y:S02]  /*e0d0*/  LOP3.LUT R89, R124.reuse, 0x380, RZ, 0xc0, !PT ;  /* 0x000003807c597812 */ /* 0x040fe400078ec0ff */
[----:B------:R-:W-:Y:S02]  /*e0e0*/  IADD3 R84, P1, R124, 0x4060, RZ ;  /* 0x000040607c547810 */ /* 0x000fe40007f3e0ff */
[----:B------:R-:W-:Y:S02]  /*e0f0*/  SHF.R.U64 R104, R104, 0x3, RZ ;  /* 0x0000000368687819 */ /* 0x000fe400000012ff */
[----:B------:R-:W-:Y:S01]  /*e100*/  LOP3.LUT R106, R26, R30, RZ, 0x3c, !PT ;  /* 0x0000001e1a6a7212 */ /* 0x000fe200078e3cff */
[----:B------:R-:W-:Y:S01]  /*e110*/  IMAD.X R111, RZ, RZ, R125, P1 ;  /* 0x000000ffff6f7224 */ /* 0x000fe200008e067d */
[----:B------:R-:W-:Y:S02]  /*e120*/  LOP3.LUT R26, R88, 0x380, RZ, 0xc0, !PT ;  /* 0x00000380581a7812 */ /* 0x000fe400078ec0ff */
[----:B------:R-:W-:-:S02]  /*e130*/  LOP3.LUT R118, R8, R118, RZ, 0x3c, !PT ;  /* 0x0000007608767212 */ /* 0x000fc400078e3cff */
[----:B------:R-:W-:Y:S02]  /*e140*/  LOP3.LUT R92, R92, R3, RZ, 0x3c, !PT ;  /* 0x000000035c5c7212 */ /* 0x000fe400078e3cff */
[----:B------:R-:W-:Y:S02]  /*e150*/  LOP3.LUT R8, R140, 0x380, RZ, 0xc0, !PT ;  /* 0x000003808c087812 */ /* 0x000fe400078ec0ff */
[----:B------:R-:W-:Y:S02]  /*e160*/  SHF.R.U64 R89, R89, 0x3, RZ ;  /* 0x0000000359597819 */ /* 0x000fe400000012ff */
[----:B------:R-:W-:Y:S02]  /*e170*/  LOP3.LUT R3, R84, 0x380, RZ, 0xc0, !PT ;  /* 0x0000038054037812 */ /* 0x000fe400078ec0ff */
[----:B------:R-:W-:Y:S02]  /*e180*/  LOP3.LUT R104, R104, R28, RZ, 0x3c, !PT ;  /* 0x0000001c68687212 */ /* 0x000fe400078e3cff */
[----:B------:R-:W-:-:S02]  /*e190*/  LOP3.LUT R28, R114, 0x380, RZ, 0xc0, !PT ;  /* 0x00000380721c7812 */ /* 0x000fc400078ec0ff */
[----:B------:R-:W-:Y:S02]  /*e1a0*/  SHF.R.U64 R26, R26, 0x3, RZ ;  /* 0x000000031a1a7819 */ /* 0x000fe400000012ff */
[C---:B------:R-:W-:Y:S02]  /*e1b0*/  IADD3 R116, P4, R124.reuse, 0x8040, RZ ;  /* 0x000080407c747810 */ /* 0x040fe40007f9e0ff */
[C---:B------:R-:W-:Y:S02]  /*e1c0*/  IADD3 R120, P0, R124.reuse, 0xc000, RZ ;  /* 0x0000c0007c787810 */ /* 0x040fe40007f1e0ff */
[C---:B------:R-:W-:Y:S01]  /*e1d0*/  IADD3 R122, P1, R124.reuse, 0xc020, RZ ;  /* 0x0000c0207c7a7810 */ /* 0x040fe20007f3e0ff */
[--C-:B------:R-:W-:Y:S01]  /*e1e0*/  IMAD.X R117, RZ, RZ, R125.reuse, P4 ;  /* 0x000000ffff757224 */ /* 0x100fe200020e067d */
[----:B------:R-:W-:Y:S01]  /*e1f0*/  IADD3 R136, P2, R124, 0xc040, RZ ;  /* 0x0000c0407c887810 */ /* 0x000fe20007f5e0ff */
[--C-:B------:R-:W-:Y:S01]  /*e200*/  IMAD.X R121, RZ, RZ, R125.reuse, P0 ;  /* 0x000000ffff797224 */ /* 0x100fe200000e067d */
[----:B------:R-:W-:Y:S01]  /*e210*/  SHF.R.U64 R8, R8, 0x3, RZ ;  /* 0x0000000308087819 */ /* 0x000fe200000012ff */
[--C-:B------:R-:W-:Y:S01]  /*e220*/  IMAD.X R123, RZ, RZ, R125.reuse, P1 ;  /* 0x000000ffff7b7224 */ /* 0x100fe200008e067d */
[----:B------:R-:W-:Y:S01]  /*e230*/  LOP3.LUT R124, R89, R124, RZ, 0x3c, !PT ;  /* 0x0000007c597c7212 */ /* 0x000fe200078e3cff */
[--C-:B------:R-:W-:Y:S01]  /*e240*/  IMAD.X R85, RZ, RZ, R125.reuse, P2 ;  /* 0x000000ffff557224 */ /* 0x100fe200010e067d */
[----:B------:R-:W-:Y:S01]  /*e250*/  SHF.R.U64 R3, R3, 0x3, RZ ;  /* 0x0000000303037819 */ /* 0x000fe200000012ff */
[----:B------:R-:W-:Y:S01]  /*e260*/  IMAD.X R89, RZ, RZ, R125, P3 ;  /* 0x000000ffff597224 */ /* 0x000fe200018e067d */
[----:B------:R-:W-:-:S02]  /*e270*/  SHF.R.U64 R28, R28, 0x3, RZ ;  /* 0x000000031c1c7819 */ /* 0x000fc400000012ff */
[----:B------:R-:W-:Y:S02]  /*e280*/  LOP3.LUT R112, R26, R88, RZ, 0x3c, !PT ;  /* 0x000000581a707212 */ /* 0x000fe400078e3cff */
[----:B------:R-:W-:Y:S02]  /*e290*/  LOP3.LUT R88, R8, R140, RZ, 0x3c, !PT ;  /* 0x0000008c08587212 */ /* 0x000fe400078e3cff */
[----:B------:R-:W-:Y:S02]  /*e2a0*/  LOP3.LUT R110, R3, R84, RZ, 0x3c, !PT ;  /* 0x00000054036e7212 */ /* 0x000fe400078e3cff */
[----:B------:R-:W-:Y:S02]  /*e2b0*/  MOV R124, R124 ;  /* 0x0000007c007c7202 */ /* 0x000fe40000000f00 */
[----:B------:R-:W-:Y:S02]  /*e2c0*/  F2FP.BF16.F32.PACK_AB R8, R25, R24 ;  /* 0x000000181908723e */ /* 0x000fe400000010ff */
[----:B------:R-:W-:-:S02]  /*e2d0*/  LOP3.LUT R3, R116, 0x380, RZ, 0xc0, !PT ;  /* 0x0000038074037812 */ /* 0x000fc400078ec0ff */
[----:B------:R-:W-:Y:S01]  /*e2e0*/  LOP3.LUT R114, R28, R114, RZ, 0x3c, !PT ;  /* 0x000000721c727212 */ /* 0x000fe200078e3cff */
[----:B------:R1:W-:Y:S01]  /*e2f0*/  STSM.16.M88.4 [R124], R8 ;  /* 0x000000087c007844 */ /* 0x0003e20000000200 */
[----:B------:R-:W-:Y:S02]  /*e300*/  LOP3.LUT R26, R120, 0x380, RZ, 0xc0, !PT ;  /* 0x00000380781a7812 */ /* 0x000fe400078ec0ff */
[----:B------:R-:W-:Y:S02]  /*e310*/  LOP3.LUT R28, R122, 0x380, RZ, 0xc0, !PT ;  /* 0x000003807a1c7812 */ /* 0x000fe400078ec0ff */
[----:B------:R-:W-:Y:S02]  /*e320*/  SHF.R.U64 R3, R3, 0x3, RZ ;  /* 0x0000000303037819 */ /* 0x000fe400000012ff */
[----:B------:R-:W-:Y:S02]  /*e330*/  SHF.R.U64 R26, R26, 0x3, RZ ;  /* 0x000000031a1a7819 */ /* 0x000fe400000012ff */
[----:B------:R-:W-:-:S02]  /*e340*/  SHF.R.U64 R28, R28, 0x3, RZ ;  /* 0x000000031c1c7819 */ /* 0x000fc400000012ff */
[----:B------:R-:W-:Y:S02]  /*e350*/  MOV R92, R92 ;  /* 0x0000005c005c7202 */ /* 0x000fe40000000f00 */
[----:B------:R-:W-:Y:S02]  /*e360*/  MOV R96, R96 ;  /* 0x0000006000607202 */ /* 0x000fe40000000f00 */
[----:B------:R-:W-:Y:S02]  /*e370*/  LOP3.LUT R116, R3, R116, RZ, 0x3c, !PT ;  /* 0x0000007403747212 */ /* 0x000fe400078e3cff */
[----:B-1----:R-:W-:Y:S02]  /*e380*/  F2FP.BF16.F32.PACK_AB R8, R4, R14 ;  /* 0x0000000e0408723e */ /* 0x002fe400000010ff */
[----:B------:R-:W-:Y:S02]  /*e390*/  F2FP.BF16.F32.PACK_AB R9, R12, R0 ;  /* 0x000000000c09723e */ /* 0x000fe400000010ff */
[----:B------:R-:W-:Y:S01]  /*e3a0*/  F2FP.BF16.F32.PACK_AB R10, R37, R36 ;  /* 0x00000024250a723e */ /* 0x000fe200000010ff */
[----:B------:R-:W1:Y:S01]  /*e3b0*/  LDC R0, c[0x0][0xce8] ;  /* 0x00033a00ff007b82 */ /* 0x000e620000000800 */
[----:B------:R-:W-:-:S02]  /*e3c0*/  F2FP.BF16.F32.PACK_AB R11, R39, R38 ;  /* 0x00000026270b723e */ /* 0x000fc400000010ff */
[----:B------:R-:W-:Y:S02]  /*e3d0*/  F2FP.BF16.F32.PACK_AB R12, R41, R160 ;  /* 0x000000a0290c723e */ /* 0x000fe400000010ff */
[----:B------:R-:W-:Y:S01]  /*e3e0*/  F2FP.BF16.F32.PACK_AB R14, R45, R161 ;  /* 0x000000a12d0e723e */ /* 0x000fe200000010ff */
[----:B------:R2:W-:Y:S01]  /*e3f0*/  STSM.16.M88.4 [R92], R8 ;  /* 0x000000085c007844 */ /* 0x0005e20000000200 */
[----:B------:R-:W-:Y:S02]  /*e400*/  LOP3.LUT R120, R26, R120, RZ, 0x3c, !PT ;  /* 0x000000781a787212 */ /* 0x000fe400078e3cff */
[----:B------:R-:W-:Y:S01]  /*e410*/  LOP3.LUT R3, R136, 0x380, RZ, 0xc0, !PT ;  /* 0x0000038088037812 */ /* 0x000fe200078ec0ff */
[----:B------:R3:W-:Y:S01]  /*e420*/  STSM.16.M88.4 [R96], R12 ;  /* 0x0000000c60007844 */ /* 0x0007e20000000200 */
[----:B------:R-:W-:Y:S02]  /*e430*/  LOP3.LUT R122, R28, R122, RZ, 0x3c, !PT ;  /* 0x0000007a1c7a7212 */ /* 0x000fe400078e3cff */
[----:B------:R-:W-:-:S02]  /*e440*/  MOV R100, R100 ;  /* 0x0000006400647202 */ /* 0x000fc40000000f00 */
[----:B------:R-:W-:Y:S02]  /*e450*/  F2FP.BF16.F32.PACK_AB R24, R49, R162 ;  /* 0x000000a23118723e */ /* 0x000fe400000010ff */
[----:B------:R-:W-:Y:S02]  /*e460*/  F2FP.BF16.F32.PACK_AB R25, R51, R50 ;  /* 0x000000323319723e */ /* 0x000fe400000010ff */
[----:B------:R-:W-:Y:S02]  /*e470*/  F2FP.BF16.F32.PACK_AB R26, R53, R163 ;  /* 0x000000a3351a723e */ /* 0x000fe400000010ff */
[----:B------:R-:W-:Y:S02]  /*e480*/  MOV R104, R104 ;  /* 0x0000006800687202 */ /* 0x000fe40000000f00 */
[----:B------:R-:W-:Y:S01]  /*e490*/  F2FP.BF16.F32.PACK_AB R28, R57, R164 ;  /* 0x000000a4391c723e */ /* 0x000fe200000010ff */
[----:B------:R-:W-:Y:S01]  /*e4a0*/  STSM.16.M88.4 [R100], R24 ;  /* 0x0000001864007844 */ /* 0x000fe20000000200 */
[----:B------:R-:W-:-:S02]  /*e4b0*/  F2FP.BF16.F32.PACK_AB R30, R61, R165 ;  /* 0x000000a53d1e723e */ /* 0x000fc400000010ff */
[----:B------:R-:W-:Y:S02]  /*e4c0*/  MOV R106, R106 ;  /* 0x0000006a006a7202 */ /* 0x000fe40000000f00 */
[----:B--2---:R-:W-:Y:S01]  /*e4d0*/  F2FP.BF16.F32.PACK_AB R8, R65, R166 ;  /* 0x000000a64108723e */ /* 0x004fe200000010ff */
[----:B------:R-:W-:Y:S01]  /*e4e0*/  STSM.16.M88.4 [R104], R28 ;  /* 0x0000001c68007844 */ /* 0x000fe20000000200 */
[----:B------:R-:W-:Y:S02]  /*e4f0*/  F2FP.BF16.F32.PACK_AB R9, R67, R66 ;  /* 0x000000424309723e */ /* 0x000fe400000010ff */
[----:B------:R-:W-:Y:S02]  /*e500*/  F2FP.BF16.F32.PACK_AB R10, R69, R167 ;  /* 0x000000a7450a723e */ /* 0x000fe400000010ff */
[----:B------:R-:W-:Y:S02]  /*e510*/  F2FP.BF16.F32.PACK_AB R11, R71, R70 ;  /* 0x00000046470b723e */ /* 0x000fe400000010ff */
[----:B------:R-:W-:-:S02]  /*e520*/  MOV R108, R108 ;  /* 0x0000006c006c7202 */ /* 0x000fc40000000f00 */
[----:B---3--:R-:W-:Y:S01]  /*e530*/  F2FP.BF16.F32.PACK_AB R12, R73, R168 ;  /* 0x000000a8490c723e */ /* 0x008fe200000010ff */
[----:B------:R2:W-:Y:S01]  /*e540*/  STSM.16.M88.4 [R106], R8 ;  /* 0x000000086a007844 */ /* 0x0005e20000000200 */
[----:B------:R-:W-:Y:S02]  /*e550*/  F2FP.BF16.F32.PACK_AB R13, R75, R74 ;  /* 0x0000004a4b0d723e */ /* 0x000fe400000010ff */
[----:B------:R-:W-:Y:S02]  /*e560*/  F2FP.BF16.F32.PACK_AB R14, R77, R169 ;  /* 0x000000a94d0e723e */ /* 0x000fe400000010ff */
[----:B------:R-:W-:Y:S02]  /*e570*/  F2FP.BF16.F32.PACK_AB R15, R79, R78 ;  /* 0x0000004e4f0f723e */ /* 0x000fe400000010ff */
[----:B------:R-:W-:Y:S02]  /*e580*/  SHF.R.U64 R3, R3, 0x3, RZ ;  /* 0x0000000303037819 */ /* 0x000fe400000012ff */
[----:B------:R-:W-:Y:S01]  /*e590*/  MOV R110, R110 ;  /* 0x0000006e006e7202 */ /* 0x000fe20000000f00 */
[----:B------:R3:W-:Y:S01]  /*e5a0*/  STSM.16.M88.4 [R108], R12 ;  /* 0x0000000c6c007844 */ /* 0x0007e20000000200 */
[----:B------:R-:W-:-:S02]  /*e5b0*/  F2FP.BF16.F32.PACK_AB R36, R81, R170 ;  /* 0x000000aa5124723e */ /* 0x000fc400000010ff */
[----:B------:R-:W-:Y:S02]  /*e5c0*/  F2FP.BF16.F32.PACK_AB R37, R83, R82 ;  /* 0x000000525325723e */ /* 0x000fe400000010ff */
[----:B------:R-:W-:Y:S02]  /*e5d0*/  F2FP.BF16.F32.PACK_AB R38, R48, R171 ;  /* 0x000000ab3026723e */ /* 0x000fe400000010ff */
[----:B------:R-:W-:Y:S02]  /*e5e0*/  F2FP.BF16.F32.PACK_AB R39, R87, R86 ;  /* 0x000000565727723e */ /* 0x000fe400000010ff */
[----:B------:R-:W-:Y:S02]  /*e5f0*/  MOV R112, R112 ;  /* 0x0000007000707202 */ /* 0x000fe40000000f00 */
[----:B------:R-:W-:Y:S01]  /*e600*/  F2FP.BF16.F32.PACK_AB R48, R64, R172 ;  /* 0x000000ac4030723e */ /* 0x000fe200000010ff */
[----:B------:R4:W-:Y:S01]  /*e610*/  STSM.16.M88.4 [R110], R36 ;  /* 0x000000246e007844 */ /* 0x0009e20000000200 */
[----:B------:R-:W-:-:S02]  /*e620*/  F2FP.BF16.F32.PACK_AB R49, R91, R90 ;  /* 0x0000005a5b31723e */ /* 0x000fc400000010ff */
[----:B------:R-:W-:Y:S01]  /*e630*/  F2FP.BF16.F32.PACK_AB R50, R80, R173 ;  /* 0x000000ad5032723e */ /* 0x000fe200000010ff */
[----:B------:R-:W-:Y:S01]  /*e640*/  IMAD.MOV.U32 R80, RZ, RZ, RZ ;  /* 0x000000ffff507224 */ /* 0x000fe200078e00ff */
[----:B------:R-:W-:Y:S02]  /*e650*/  F2FP.BF16.F32.PACK_AB R51, R95, R94 ;  /* 0x0000005e5f33723e */ /* 0x000fe400000010ff */
[----:B------:R-:W-:Y:S02]  /*e660*/  MOV R114, R114 ;  /* 0x0000007200727202 */ /* 0x000fe40000000f00 */
[----:B------:R-:W-:Y:S01]  /*e670*/  F2FP.BF16.F32.PACK_AB R64, R152, R174 ;  /* 0x000000ae9840723e */ /* 0x000fe200000010ff */
[----:B------:R-:W-:Y:S01]  /*e680*/  STSM.16.M88.4 [R112], R48 ;  /* 0x0000003070007844 */ /* 0x000fe20000000200 */
[----:B------:R-:W-:Y:S02]  /*e690*/  F2FP.BF16.F32.PACK_AB R65, R99, R98 ;  /* 0x000000626341723e */ /* 0x000fe400000010ff */
[----:B------:R-:W-:-:S02]  /*e6a0*/  F2FP.BF16.F32.PACK_AB R66, R153, R175 ;  /* 0x000000af9942723e */ /* 0x000fc400000010ff */
[----:B------:R-:W-:Y:S02]  /*e6b0*/  F2FP.BF16.F32.PACK_AB R67, R103, R102 ;  /* 0x000000666743723e */ /* 0x000fe400000010ff */
[----:B------:R-:W-:Y:S02]  /*e6c0*/  LOP3.LUT R84, R3, R136, RZ, 0x3c, !PT ;  /* 0x0000008803547212 */ /* 0x000fe400078e3cff */
[----:B------:R-:W-:Y:S01]  /*e6d0*/  MOV R116, R116 ;  /* 0x0000007400747202 */ /* 0x000fe20000000f00 */
[----:B------:R-:W-:Y:S01]  /*e6e0*/  STSM.16.M88.4 [R114], R64 ;  /* 0x0000004072007844 */ /* 0x000fe20000000200 */
[----:B--2---:R-:W-:Y:S02]  /*e6f0*/  F2FP.BF16.F32.PACK_AB R8, R154, R176 ;  /* 0x000000b09a08723e */ /* 0x004fe400000010ff */
[----:B------:R-:W-:Y:S02]  /*e700*/  F2FP.BF16.F32.PACK_AB R9, R43, R40 ;  /* 0x000000282b09723e */ /* 0x000fe400000010ff */
[----:B------:R-:W-:-:S02]  /*e710*/  F2FP.BF16.F32.PACK_AB R10, R155, R177 ;  /* 0x000000b19b0a723e */ /* 0x000fc400000010ff */
[----:B------:R-:W-:Y:S02]  /*e720*/  F2FP.BF16.F32.PACK_AB R11, R47, R44 ;  /* 0x0000002c2f0b723e */ /* 0x000fe400000010ff */
[----:B------:R-:W-:Y:S02]  /*e730*/  MOV R118, R118 ;  /* 0x0000007600767202 */ /* 0x000fe40000000f00 */
[----:B---3--:R-:W-:Y:S01]  /*e740*/  F2FP.BF16.F32.PACK_AB R12, R156, R178 ;  /* 0x000000b29c0c723e */ /* 0x008fe200000010ff */
[----:B------:R2:W-:Y:S01]  /*e750*/  STSM.16.M88.4 [R116], R8 ;  /* 0x0000000874007844 */ /* 0x0005e20000000200 */
        /* <DEDUP_REMOVED lines=9> */
[----:B------:R-:W-:-:S02]  /*e7f0*/  ISETP.NE.U32.AND P0, PT, RZ, UR4, PT ;  /* 0x00000004ff007c0c */ /* 0x000fc4000bf05070 */
[----:B------:R-:W-:Y:S01]  /*e800*/  IADD3 R4, P1, R218, UR4, RZ ;  /* 0x00000004da047c10 */ /* 0x000fe2000ff3e0ff */
[----:B------:R3:W-:Y:S01]  /*e810*/  STSM.16.M88.4 [R120], R24 ;  /* 0x0000001878007844 */ /* 0x0007e20000000200 */
[----:B------:R-:W-:Y:S02]  /*e820*/  MOV R122, R122 ;  /* 0x0000007a007a7202 */ /* 0x000fe40000000f00 */
[----:B------:R-:W-:Y:S02]  /*e830*/  F2FP.BF16.F32.PACK_AB R28, R129, R128 ;  /* 0x00000080811c723e */ /* 0x000fe400000010ff */
[----:B------:R-:W-:Y:S02]  /*e840*/  F2FP.BF16.F32.PACK_AB R29, R131, R130 ;  /* 0x00000082831d723e */ /* 0x000fe400000010ff */
[----:B------:R-:W-:Y:S02]  /*e850*/  F2FP.BF16.F32.PACK_AB R30, R133, R132 ;  /* 0x00000084851e723e */ /* 0x000fe400000010ff */
[----:B------:R-:W-:-:S02]  /*e860*/  F2FP.BF16.F32.PACK_AB R31, R135, R134 ;  /* 0x00000086871f723e */ /* 0x000fc400000010ff */
[----:B------:R-:W-:Y:S02]  /*e870*/  MOV R84, R84 ;  /* 0x0000005400547202 */ /* 0x000fe40000000f00 */
[----:B----4-:R-:W-:Y:S01]  /*e880*/  F2FP.BF16.F32.PACK_AB R36, R137, R182 ;  /* 0x000000b68924723e */ /* 0x010fe200000010ff */
[----:B------:R4:W-:Y:S01]  /*e890*/  STSM.16.M88.4 [R122], R28 ;  /* 0x0000001c7a007844 */ /* 0x0009e20000000200 */
[----:B------:R-:W-:Y:S02]  /*e8a0*/  F2FP.BF16.F32.PACK_AB R37, R139, R138 ;  /* 0x0000008a8b25723e */ /* 0x000fe400000010ff */
[----:B------:R-:W-:Y:S02]  /*e8b0*/  F2FP.BF16.F32.PACK_AB R38, R141, R183 ;  /* 0x000000b78d26723e */ /* 0x000fe400000010ff */
[----:B------:R-:W-:Y:S02]  /*e8c0*/  F2FP.BF16.F32.PACK_AB R39, R143, R142 ;  /* 0x0000008e8f27723e */ /* 0x000fe400000010ff */
[----:B------:R-:W-:-:S02]  /*e8d0*/  MOV R88, R88 ;  /* 0x0000005800587202 */ /* 0x000fc40000000f00 */
        /* <DEDUP_REMOVED lines=10> */
[----:B--2---:R-:W-:Y:S01]  /*e980*/  IMAD.U32 R11, RZ, RZ, UR4 ;  /* 0x00000004ff0b7e24 */ /* 0x004fe2000f8e00ff */
[----:B------:R-:W-:Y:S01]  /*e990*/  @P2 IADD3.X R219, R219, UR5, RZ, P3, !PT ;  /* 0x00000005dbdb2c10 */ /* 0x000fe20009ffe4ff */
[----:B------:R4:W5:Y:S01]  /*e9a0*/  @P0 LDG.E R80, desc[UR60][R4.64] ;  /* 0x0000003c04500981 */ /* 0x000962000c1e1900 */
[----:B-1----:R-:W-:Y:S01]  /*e9b0*/  ISETP.NE.AND P1, PT, R0, 0x1, PT ;  /* 0x000000010000780c */ /* 0x002fe20003f25270 */
[----:B---3--:R-:W-:Y:S02]  /*e9c0*/  IMAD R27, R223, 0x80, R237 ;  /* 0x00000080df1b7824 */ /* 0x008fe400078e02ed */
[----:B------:R4:W5:Y:S10]  /*e9d0*/  @P2 LDG.E R11, desc[UR60][R218.64] ;  /* 0x0000003cda0b2981 */ /* 0x000974000c1e1900 */
[----:B------:R-:W1:Y:S08]  /*e9e0*/  @P1 LDC R8, c[0x0][0xcec] ;  /* 0x00033b00ff081b82 */ /* 0x000e700000000800 */
[----:B------:R-:W2:Y:S01]  /*e9f0*/  @P1 LDC R13, c[0x0][0xcf0] ;  /* 0x00033c00ff0d1b82 */ /* 0x000ea20000000800 */
[----:B----4-:R-:W-:Y:S05]  /*ea00*/  @P2 BRA `(.L_x_10491) ;  /* 0x0000000000102947 */ /* 0x010fea0003800000 */
[----:B------:R-:W-:Y:S05]  /*ea10*/  @!P0 BRA `(.L_x_10491) ;  /* 0x00000000000c8947 */ /* 0x000fea0003800000 */
[----:B------:R-:W3:Y:S04]  /*ea20*/  LDG.E R10, desc[UR60][R4.64] ;  /* 0x0000003c040a7981 */ /* 0x000ee8000c1e1900 */
[----:B-----5:R-:W3:Y:S02]  /*ea30*/  LDG.E R11, desc[UR60][R4.64+0x4] ;  /* 0x0000043c040b7981 */ /* 0x020ee4000c1e1900 */
[----:B---3--:R-:W-:-:S07]  /*ea40*/  IMAD.IADD R11, R11, 0x1, -R10 ;  /* 0x000000010b0b7824 */ /* 0x008fce00078e0a0a */
.L_x_10491:
[----:B------:R-:W-:Y:S01]  /*ea50*/  SHF.R.S32.HI R3, RZ, 0x1f, R217 ;  /* 0x0000001fff037819 */ /* 0x000fe200000114d9 */
[----:B-1----:R-:W-:Y:S01]  /*ea60*/  @P1 IMAD.HI.U32 R4, R27, R8, RZ ;  /* 0x000000081b041227 */ /* 0x002fe200078e00ff */
[----:B------:R-:W-:Y:S01]  /*ea70*/  ULDC.64 UR4, c[0x0][0xc90] ;  /* 0x0003240000047ab9 */ /* 0x000fe20000000a00 */
[----:B-----5:R-:W-:Y:S01]  /*ea80*/  SHF.R.S32.HI R81, RZ, 0x1f, R80 ;  /* 0x0000001fff517819 */ /* 0x020fe20000011450 */
[----:B------:R-:W1:Y:S01]  /*ea90*/  @P1 LDC R83, c[0x0][0xcec] ;  /* 0x00033b00ff531b82 */ /* 0x000e620000000800 */
[----:B------:R-:W-:Y:S01]  /*eaa0*/  IMAD R8, R3, UR4, RZ ;  /* 0x0000000403087c24 */ /* 0x000fe2000f8e02ff */
[----:B------:R-:W-:Y:S01]  /*eab0*/  SEL R229, R229, RZ, !P0 ;  /* 0x000000ffe5e57207 */ /* 0x000fe20004000000 */
[----:B------:R-:W-:Y:S01]  /*eac0*/  IMAD.MOV.U32 R9, RZ, RZ, R27 ;  /* 0x000000ffff097224 */ /* 0x000fe200078e001b */
[----:B--2---:R-:W-:Y:S01]  /*ead0*/  @P1 SHF.R.U32.HI R9, RZ, R13, R4 ;  /* 0x0000000dff091219 */ /* 0x004fe20000011604 */
[----:B------:R-:W-:Y:S01]  /*eae0*/  IMAD.WIDE.U32 R4, R217, UR4, R80 ;  /* 0x00000004d9047c25 */ /* 0x000fe2000f8e0050 */
[----:B------:R-:W-:-:S02]  /*eaf0*/  SEL R220, R220, RZ, !P0 ;  /* 0x000000ffdcdc7207 */ /* 0x000fc40004000000 */
[----:B------:R-:W2:Y:S01]  /*eb00*/  @P1 LDC R85, c[0x0][0xcf0] ;  /* 0x00033c00ff551b82 */ /* 0x000ea20000000800 */
[----:B------:R-:W-:Y:S01]  /*eb10*/  IMAD R13, R217, UR5, R8 ;  /* 0x00000005d90d7c24 */ /* 0x000fe2000f8e0208 */
[----:B------:R-:W-:Y:S01]  /*eb20*/  ULDC.64 UR4, c[0x0][0xc98] ;  /* 0x0003260000047ab9 */ /* 0x000fe20000000a00 */
[----:B------:R-:W-:Y:S02]  /*eb30*/  IMAD.MOV R25, RZ, RZ, -R9 ;  /* 0x000000ffff197224 */ /* 0x000fe400078e0a09 */
[----:B------:R-:W-:Y:S02]  /*eb40*/  IMAD.IADD R5, R5, 0x1, R13 ;  /* 0x0000000105057824 */ /* 0x000fe400078e020d */
[----:B------:R-:W-:Y:S02]  /*eb50*/  IMAD R13, R0, R25, R27 ;  /* 0x00000019000d7224 */ /* 0x000fe400078e021b */
[----:B------:R-:W-:Y:S02]  /*eb60*/  IMAD R15, R228, 0x40, R209 ;  /* 0x00000040e40f7824 */ /* 0x000fe400078e02d1 */
[----:B------:R-:W-:Y:S01]  /*eb70*/  IMAD R25, R229, UR4, RZ ;  /* 0x00000004e5197c24 */ /* 0x000fe2000f8e02ff */
[----:B------:R-:W-:Y:S01]  /*eb80*/  SHF.R.S32.HI R8, RZ, 0x1f, R13 ;  /* 0x0000001fff087819 */ /* 0x000fe2000001140d */
[----:B------:R-:W-:-:S04]  /*eb90*/  IMAD.WIDE.U32 R4, R220, UR4, R4 ;  /* 0x00000004dc047c25 */ /* 0x000fc8000f8e0004 */
[----:B------:R-:W-:Y:S01]  /*eba0*/  IMAD.WIDE R20, R15, 0x2, R20 ;  /* 0x000000020f147825 */ /* 0x000fe200078e0214 */
[----:B------:R-:W-:Y:S02]  /*ebb0*/  SHF.R.S32.HI R15, RZ, 0x1f, R9 ;  /* 0x0000001fff0f7819 */ /* 0x000fe40000011409 */
[----:B------:R-:W-:Y:S01]  /*ebc0*/  IADD3 R4, P0, R9, R4, RZ ;  /* 0x0000000409047210 */ /* 0x000fe20007f1e0ff */
[----:B------:R-:W-:Y:S01]  /*ebd0*/  IMAD R25, R220, UR5, R25 ;  /* 0x00000005dc197c24 */ /* 0x000fe2000f8e0219 */
[----:B------:R-:W-:Y:S01]  /*ebe0*/  ULDC.64 UR4, c[0x0][0xc88] ;  /* 0x0003220000047ab9 */ /* 0x000fe20000000a00 */
[----:B------:R-:W-:Y:S01]  /*ebf0*/  IADD3 R9, P2, R20, 0x1000, RZ ;  /* 0x0000100014097810 */ /* 0x000fe20007f5e0ff */
[----:B------:R-:W-:Y:S01]  /*ec00*/  IMAD R10, R8, UR4, RZ ;  /* 0x00000004080a7c24 */ /* 0x000fe2000f8e02ff */
[----:B------:R-:W-:Y:S01]  /*ec10*/  IADD3 R37, P4, R20, 0x5000, RZ ;  /* 0x0000500014257810 */ /* 0x000fe20007f9e0ff */
[----:B------:R-:W-:Y:S01]  /*ec20*/  IMAD R32, R11, R0, RZ ;  /* 0x000000000b207224 */ /* 0x000fe200078e02ff */
[----:B------:R-:W-:Y:S01]  /*ec30*/  IADD3.X R5, R15, R5, R25, P0, !PT ;  /* 0x000000050f057210 */ /* 0x000fe200007fe419 */
[----:B------:R-:W-:Y:S01]  /*ec40*/  IMAD R15, R13, UR5, R10 ;  /* 0x000000050d0f7c24 */ /* 0x000fe2000f8e020a */
[----:B------:R-:W-:-:S02]  /*ec50*/  LOP3.LUT R8, R9, 0x380, RZ, 0xc0, !PT ;  /* 0x0000038009087812 */ /* 0x000fc400078ec0ff */
[C---:B------:R-:W-:Y:S01]  /*ec60*/  IADD3 R25, P5, R20.reuse, 0x3000, RZ ;  /* 0x0000300014197810 */ /* 0x040fe20007fbe0ff */
[----:B------:R-:W-:Y:S01]  /*ec70*/  IMAD.WIDE.U32 R4, R13, UR4, R4 ;  /* 0x000000040d047c25 */ /* 0x000fe2000f8e0004 */
[----:B------:R-:W-:Y:S01]  /*ec80*/  ULDC.64 UR4, c[0x0][0xc50] ;  /* 0x0003140000047ab9 */ /* 0x000fe20000000a00 */
[----:B------:R-:W-:Y:S02]  /*ec90*/  IADD3 R13, P3, R20, 0x2000, RZ ;  /* 0x00002000140d7810 */ /* 0x000fe40007f7e0ff */
[----:B------:R-:W-:Y:S01]  /*eca0*/  IMAD.IADD R5, R5, 0x1, R15 ;  /* 0x0000000105057824 */ /* 0x000fe200078e020f */
[----:B------:R-:W-:Y:S02]  /*ecb0*/  LEA R10, P0, R4, UR4, 0x2 ;  /* 0x00000004040a7c11 */ /* 0x000fe4000f8010ff */
[----:B------:R-:W-:Y:S02]  /*ecc0*/  SHF.R.U64 R8, R8, 0x3, RZ ;  /* 0x0000000308087819 */ /* 0x000fe400000012ff */
[----:B------:R-:W-:Y:S01]  /*ecd0*/  LEA.HI.X R4, R4, UR5, R5, 0x2, P0 ;  /* 0x0000000504047c11 */ /* 0x000fe200080f1405 */
[----:B------:R-:W-:Y:S01]  /*ece0*/  SHFL.IDX PT, R54, R10, RZ, 0x1c1f ;  /* 0x001c1fff0a367589 */ /* 0x000fe200000e0000 */
[----:B------:R-:W-:Y:S01]  /*ecf0*/  IADD3 R29, P0, R20, 0x4000, RZ ;  /* 0x00004000141d7810 */ /* 0x000fe20007f1e0ff */
[----:B------:R-:W-:Y:S01]  /*ed00*/  IMAD R5, R223, 0x80, R235 ;  /* 0x00000080df057824 */ /* 0x000fe200078e02eb */
[----:B------:R-:W-:Y:S01]  /*ed10*/  LOP3.LUT R12, R13, 0x380, RZ, 0xc0, !PT ;  /* 0x000003800d0c7812 */ /* 0x000fe200078ec0ff */
[----:B------:R-:W3:Y:S01]  /*ed20*/  SHFL.IDX PT, R55, R4, RZ, 0x1c1f ;  /* 0x001c1fff04377589 */ /* 0x000ee200000e0000 */
[----:B------:R-:W-:Y:S01]  /*ed30*/  LOP3.LUT R8, R8, R9, RZ, 0x3c, !PT ;  /* 0x0000000908087212 */ /* 0x000fe200078e3cff */
[----:B------:R-:W-:Y:S01]  /*ed40*/  IMAD.X R9, RZ, RZ, R21, P2 ;  /* 0x000000ffff097224 */ /* 0x000fe200010e0615 */
[----:B------:R-:W-:Y:S01]  /*ed50*/  LOP3.LUT R28, R29, 0x380, RZ, 0xc0, !PT ;  /* 0x000003801d1c7812 */ /* 0x000fe200078ec0ff */
[----:B------:R-:W-:Y:S01]  /*ed60*/  SHFL.IDX PT, R58, R10, 0x1, 0x1c1f ;  /* 0x003c1f000a3a7f89 */ /* 0x000fe200000e0000 */
[----:B------:R-:W-:Y:S01]  /*ed70*/  SHF.R.U64 R12, R12, 0x3, RZ ;  /* 0x000000030c0c7819 */ /* 0x000fe200000012ff */
[----:B------:R-:W-:Y:S01]  /*ed80*/  ULDC.64 UR4, c[0x0][0xba0] ;  /* 0x0002e80000047ab9 */ /* 0x000fe20000000a00 */
[----:B------:R-:W-:Y:S01]  /*ed90*/  IADD3 R41, P2, R20, 0x6000, RZ ;  /* 0x0000600014297810 */ /* 0x000fe20007f5e0ff */
[----:B------:R4:W0:Y:S01]  /*eda0*/  SHFL.IDX PT, R59, R4, 0x1, 0x1c1f ;  /* 0x003c1f00043b7f89 */ /* 0x00082200000e0000 */
[----:B------:R-:W-:-:S02]  /*edb0*/  SHF.R.U64 R28, R28, 0x3, RZ ;  /* 0x000000031c1c7819 */ /* 0x000fc400000012ff */
[----:B------:R-:W-:Y:S01]  /*edc0*/  LOP3.LUT R12, R12, R13, RZ, 0x3c, !PT ;  /* 0x0000000d0c0c7212 */ /* 0x000fe200078e3cff */
[--C-:B------:R-:W-:Y:S01]  /*edd0*/  IMAD.X R13, RZ, RZ, R21.reuse, P3 ;  /* 0x000000ffff0d7224 */ /* 0x100fe200018e0615 */
[----:B------:R-:W-:Y:S02]  /*ede0*/  LOP3.LUT R40, R41, 0x380, RZ, 0xc0, !PT ;  /* 0x0000038029287812 */ /* 0x000fe400078ec0ff */
[----:B------:R-:W-:Y:S02]  /*edf0*/  IADD3 R45, P3, R20, 0x7000, RZ ;  /* 0x00007000142d7810 */ /* 0x000fe40007f7e0ff */
[----:B------:R-:W-:Y:S01]  /*ee00*/  LOP3.LUT R28, R28, R29, RZ, 0x3c, !PT ;  /* 0x0000001d1c1c7212 */ /* 0x000fe200078e3cff */
[----:B------:R-:W-:Y:S01]  /*ee10*/  IMAD.X R29, RZ, RZ, R21, P0 ;  /* 0x000000ffff1d7224 */ /* 0x000fe200000e0615 */
[----:B------:R-:W-:Y:S02]  /*ee20*/  SHF.R.U64 R40, R40, 0x3, RZ ;  /* 0x0000000328287819 */ /* 0x000fe400000012ff */
[----:B------:R-:W-:-:S02]  /*ee30*/  IADD3 R53, P0, R20, 0x9000, RZ ;  /* 0x0000900014357810 */ /* 0x000fc40007f1e0ff */
[----:B------:R-:W-:Y:S02]  /*ee40*/  LOP3.LUT R44, R45, 0x380, RZ, 0xc0, !PT ;  /* 0x000003802d2c7812 */ /* 0x000fe400078ec0ff */
[----:B------:R-:W-:Y:S02]  /*ee50*/  LOP3.LUT R24, R25, 0x380, RZ, 0xc0, !PT ;  /* 0x0000038019187812 */ /* 0x000fe400078ec0ff */
[----:B------:R-:W-:Y:S02]  /*ee60*/  LOP3.LUT R36, R37, 0x380, RZ, 0xc0, !PT ;  /* 0x0000038025247812 */ /* 0x000fe400078ec0ff */
[----:B------:R-:W-:Y:S01]  /*ee70*/  LOP3.LUT R40, R40, R41, RZ, 0x3c, !PT ;  /* 0x0000002928287212 */ /* 0x000fe200078e3cff */
[----:B------:R-:W-:Y:S01]  /*ee80*/  IMAD.X R41, RZ, RZ, R21, P2 ;  /* 0x000000ffff297224 */ /* 0x000fe200010e0615 */
[----:B------:R-:W-:Y:S02]  /*ee90*/  LOP3.LUT R52, R53, 0x380, RZ, 0xc0, !PT ;  /* 0x0000038035347812 */ /* 0x000fe400078ec0ff */
[----:B------:R-:W-:-:S02]  /*eea0*/  SHF.R.U64 R44, R44, 0x3, RZ ;  /* 0x000000032c2c7819 */ /* 0x000fc400000012ff */
[----:B------:R-:W-:Y:S02]  /*eeb0*/  IADD3 R61, P2, R20, 0xb000, RZ ;  /* 0x0000b000143d7810 */ /* 0x000fe40007f5e0ff */
[----:B------:R-:W-:Y:S02]  /*eec0*/  SHF.R.U64 R24, R24, 0x3, RZ ;  /* 0x0000000318187819 */ /* 0x000fe400000012ff */
[----:B------:R-:W-:Y:S02]  /*eed0*/  SHF.R.U64 R36, R36, 0x3, RZ ;  /* 0x0000000324247819 */ /* 0x000fe400000012ff */
[----:B------:R-:W-:Y:S02]  /*eee0*/  SHF.R.U64 R52, R52, 0x3, RZ ;  /* 0x0000000334347819 */ /* 0x000fe400000012ff */
[----:B------:R-:W-:Y:S01]  /*eef0*/  LOP3.LUT R44, R44, R45, RZ, 0x3c, !PT ;  /* 0x0000002d2c2c7212 */ /* 0x000fe200078e3cff */
[----:B------:R-:W-:Y:S01]  /*ef00*/  IMAD.X R45, RZ, RZ, R21, P3 ;  /* 0x000000ffff2d7224 */ /* 0x000fe200018e0615 */
[----:B------:R-:W-:-:S02]  /*ef10*/  LOP3.LUT R60, R61, 0x380, RZ, 0xc0, !PT ;  /* 0x000003803d3c7812 */ /* 0x000fc400078ec0ff */
[----:B------:R-:W-:Y:S01]  /*ef20*/  LOP3.LUT R24, R24, R25, RZ, 0x3c, !PT ;  /* 0x0000001918187212 */ /* 0x000fe200078e3cff */
[--C-:B------:R-:W-:Y:S01]  /*ef30*/  IMAD.X R25, RZ, RZ, R21.reuse, P5 ;  /* 0x000000ffff197224 */ /* 0x100fe200028e0615 */
[----:B------:R-:W-:Y:S01]  /*ef40*/  LOP3.LUT R36, R36, R37, RZ, 0x3c, !PT ;  /* 0x0000002524247212 */ /* 0x000fe200078e3cff */
[--C-:B------:R-:W-:Y:S01]  /*ef50*/  IMAD.X R37, RZ, RZ, R21.reuse, P4 ;  /* 0x000000ffff257224 */ /* 0x100fe200020e0615 */
[C---:B------:R-:W-:Y:S02]  /*ef60*/  IADD3 R65, P3, R20.reuse, 0xc000, RZ ;  /* 0x0000c00014417810 */ /* 0x040fe40007f7e0ff */
[C---:B------:R-:W-:Y:S02]  /*ef70*/  IADD3 R49, P5, R20.reuse, 0x8000, RZ ;  /* 0x0000800014317810 */ /* 0x040fe40007fbe0ff */
[----:B------:R-:W-:Y:S02]  /*ef80*/  IADD3 R57, P4, R20, 0xa000, RZ ;  /* 0x0000a00014397810 */ /* 0x000fe40007f9e0ff */
[----:B------:R-:W-:Y:S01]  /*ef90*/  LOP3.LUT R52, R52, R53, RZ, 0x3c, !PT ;  /* 0x0000003534347212 */ /* 0x000fe200078e3cff */
[----:B------:R-:W-:Y:S01]  /*efa0*/  IMAD.X R53, RZ, RZ, R21, P0 ;  /* 0x000000ffff357224 */ /* 0x000fe200000e0615 */
[----:B------:R-:W-:-:S02]  /*efb0*/  SHF.R.U64 R60, R60, 0x3, RZ ;  /* 0x000000033c3c7819 */ /* 0x000fc400000012ff */
[----:B------:R-:W-:Y:S02]  /*efc0*/  LOP3.LUT R64, R65, 0x380, RZ, 0xc0, !PT ;  /* 0x0000038041407812 */ /* 0x000fe400078ec0ff */
[----:B------:R-:W-:Y:S02]  /*efd0*/  LOP3.LUT P0, RZ, R230, 0x3, RZ, 0xc0, !PT ;  /* 0x00000003e6ff7812 */ /* 0x000fe4000780c0ff */
[----:B------:R-:W-:Y:S02]  /*efe0*/  LOP3.LUT R48, R49, 0x380, RZ, 0xc0, !PT ;  /* 0x0000038031307812 */ /* 0x000fe400078ec0ff */
[----:B------:R-:W-:Y:S02]  /*eff0*/  LOP3.LUT R56, R57, 0x380, RZ, 0xc0, !PT ;  /* 0x0000038039387812 */ /* 0x000fe400078ec0ff */
[----:B------:R-:W-:Y:S01]  /*f000*/  LOP3.LUT R60, R60, R61, RZ, 0x3c, !PT ;  /* 0x0000003d3c3c7212 */ /* 0x000fe200078e3cff */
[----:B------:R-:W-:Y:S01]  /*f010*/  IMAD.X R61, RZ, RZ, R21, P2 ;  /* 0x000000ffff3d7224 */ /* 0x000fe200010e0615 */
[----:B------:R-:W-:-:S02]  /*f020*/  SHF.R.U64 R64, R64, 0x3, RZ ;  /* 0x0000000340407819 */ /* 0x000fc400000012ff */
[CC--:B------:R-:W-:Y:S01]  /*f030*/  ISETP.GE.OR P2, PT, R5.reuse, R32.reuse, P0 ;  /* 0x000000200500720c */ /* 0x0c0fe20000746670 */
[----:B------:R-:W-:Y:S01]  /*f040*/  VIADD R5, R5, 0x8 ;  /* 0x0000000805057836 */ /* 0x000fe20000000000 */
[----:B------:R-:W-:Y:S02]  /*f050*/  SHF.R.U64 R48, R48, 0x3, RZ ;  /* 0x0000000330307819 */ /* 0x000fe400000012ff */
[----:B------:R-:W-:Y:S02]  /*f060*/  SHF.R.U64 R56, R56, 0x3, RZ ;  /* 0x0000000338387819 */ /* 0x000fe400000012ff */
[----:B------:R-:W-:Y:S01]  /*f070*/  LOP3.LUT R64, R64, R65, RZ, 0x3c, !PT ;  /* 0x0000004140407212 */ /* 0x000fe200078e3cff */
[--C-:B------:R-:W-:Y:S01]  /*f080*/  IMAD.X R65, RZ, RZ, R21.reuse, P3 ;  /* 0x000000ffff417224 */ /* 0x100fe200018e0615 */
[----:B------:R-:W-:Y:S01]  /*f090*/  LOP3.LUT R48, R48, R49, RZ, 0x3c, !PT ;  /* 0x0000003130307212 */ /* 0x000fe200078e3cff */
[--C-:B------:R-:W-:Y:S01]  /*f0a0*/  IMAD.X R49, RZ, RZ, R21.reuse, P5 ;  /* 0x000000ffff317224 */ /* 0x100fe200028e0615 */
[----:B------:R-:W-:Y:S01]  /*f0b0*/  LOP3.LUT R56, R56, R57, RZ, 0x3c, !PT ;  /* 0x0000003938387212 */ /* 0x000fe200078e3cff */
[----:B------:R-:W-:Y:S01]  /*f0c0*/  IMAD.X R57, RZ, RZ, R21, P4 ;  /* 0x000000ffff397224 */ /* 0x000fe200020e0615 */
[----:B------:R-:W-:Y:S01]  /*f0d0*/  IADD3 R11, P3, R20, 0xf000, RZ ;  /* 0x0000f000140b7810 */ /* 0x000fe20007f7e0ff */
[----:B---3--:R-:W-:Y:S01]  /*f0e0*/  @!P2 ST.E desc[UR60][R54.64], R7 ;  /* 0x000000073600a985 */ /* 0x008fe2000c10193c */
[----:B------:R-:W-:-:S02]  /*f0f0*/  ISETP.GE.OR P0, PT, R5, R32, P0 ;  /* 0x000000200500720c */ /* 0x000fc40000706670 */
[C---:B------:R-:W-:Y:S01]  /*f100*/  IADD3 R69, P5, R20.reuse, 0xd000, RZ ;  /* 0x0000d00014457810 */ /* 0x040fe20007fbe0ff */
[----:B------:R-:W-:Y:S01]  /*f110*/  IMAD.X R77, RZ, RZ, R21, P3 ;  /* 0x000000ffff4d7224 */ /* 0x000fe200018e0615 */
[C---:B------:R-:W-:Y:S02]  /*f120*/  IADD3 R73, P4, R20.reuse, 0xe000, RZ ;  /* 0x0000e00014497810 */ /* 0x040fe40007f9e0ff */
[----:B------:R-:W-:Y:S02]  /*f130*/  LOP3.LUT R15, R20, 0x380, RZ, 0xc0, !PT ;  /* 0x00000380140f7812 */ /* 0x000fe400078ec0ff */
[----:B----4-:R-:W-:Y:S02]  /*f140*/  LOP3.LUT R4, R11, 0x380, RZ, 0xc0, !PT ;  /* 0x000003800b047812 */ /* 0x010fe400078ec0ff */
[----:B------:R-:W-:Y:S02]  /*f150*/  LOP3.LUT R68, R69, 0x380, RZ, 0xc0, !PT ;  /* 0x0000038045447812 */ /* 0x000fe400078ec0ff */
[----:B------:R-:W-:Y:S01]  /*f160*/  LOP3.LUT R72, R73, 0x380, RZ, 0xc0, !PT ;  /* 0x0000038049487812 */ /* 0x000fe200078ec0ff */
[----:B0-----:R0:W-:Y:S01]  /*f170*/  @!P0 ST.E desc[UR60][R58.64], R6 ;  /* 0x000000063a008985 */ /* 0x0011e2000c10193c */
[----:B------:R-:W-:-:S02]  /*f180*/  SHF.R.U64 R15, R15, 0x3, RZ ;  /* 0x000000030f0f7819 */ /* 0x000fc400000012ff */
[----:B------:R-:W-:Y:S01]  /*f190*/  SHF.R.U64 R4, R4, 0x3, RZ ;  /* 0x0000000304047819 */ /* 0x000fe200000012ff */
[----:B------:R-:W5:Y:S01]  /*f1a0*/  LD.E.128 R24, desc[UR60][R24.64] ;  /* 0x0000003c18187980 */ /* 0x000f62000c101d00 */
[----:B------:R-:W-:Y:S02]  /*f1b0*/  SHF.R.U64 R68, R68, 0x3, RZ ;  /* 0x0000000344447819 */ /* 0x000fe400000012ff */
[----:B------:R-:W-:Y:S01]  /*f1c0*/  SHF.R.U64 R72, R72, 0x3, RZ ;  /* 0x0000000348487819 */ /* 0x000fe200000012ff */
[----:B------:R-:W5:Y:S01]  /*f1d0*/  LD.E.128 R28, desc[UR60][R28.64] ;  /* 0x0000003c1c1c7980 */ /* 0x000f62000c101d00 */
[----:B------:R-:W-:Y:S02]  /*f1e0*/  LOP3.LUT R20, R15, R20, RZ, 0x3c, !PT ;  /* 0x000000140f147212 */ /* 0x000fe400078e3cff */
[----:B------:R-:W-:Y:S01]  /*f1f0*/  LOP3.LUT R68, R68, R69, RZ, 0x3c, !PT ;  /* 0x0000004544447212 */ /* 0x000fe200078e3cff */
[--C-:B------:R-:W-:Y:S01]  /*f200*/  IMAD.X R69, RZ, RZ, R21.reuse, P5 ;  /* 0x000000ffff457224 */ /* 0x100fe200028e0615 */
[----:B------:R-:W-:Y:S01]  /*f210*/  LOP3.LUT R72, R72, R73, RZ, 0x3c, !PT ;  /* 0x0000004948487212 */ /* 0x000fe200078e3cff */
[----:B------:R-:W-:Y:S01]  /*f220*/  IMAD.X R73, RZ, RZ, R21, P4 ;  /* 0x000000ffff497224 */ /* 0x000fe200020e0615 */
[----:B------:R-:W-:Y:S01]  /*f230*/  LOP3.LUT R76, R4, R11, RZ, 0x3c, !PT ;  /* 0x0000000b044c7212 */ /* 0x000fe200078e3cff */
[----:B------:R-:W5:Y:S04]  /*f240*/  LD.E.128 R12, desc[UR60][R12.64] ;  /* 0x0000003c0c0c7980 */ /* 0x000f68000c101d00 */
[----:B0-----:R0:W5:Y:S04]  /*f250*/  LD.E.128 R4, desc[UR60][R20.64] ;  /* 0x0000003c14047980 */ /* 0x001168000c101d00 */
[----:B------:R-:W5:Y:S04]  /*f260*/  LD.E.128 R8, desc[UR60][R8.64] ;  /* 0x0000003c08087980 */ /* 0x000f68000c101d00 */
[----:B------:R-:W5:Y:S01]  /*f270*/  LD.E.128 R36, desc[UR60][R36.64] ;  /* 0x0000003c24247980 */ /* 0x000f62000c101d00 */
[----:B0-----:R-:W-:-:S03]  /*f280*/  IMAD R21, R81, UR4, RZ ;  /* 0x0000000451157c24 */ /* 0x001fc6000f8e02ff */
[----:B------:R-:W5:Y:S01]  /*f290*/  LD.E.128 R40, desc[UR60][R40.64] ;  /* 0x0000003c28287980 */ /* 0x000f62000c101d00 */
[C---:B------:R-:W-:Y:S02]  /*f2a0*/  IMAD R81, R80.reuse, UR5, R21 ;  /* 0x0000000550517c24 */ /* 0x040fe4000f8e0215 */
[----:B------:R-:W-:Y:S01]  /*f2b0*/  IMAD.WIDE.U32 R20, R80, UR4, RZ ;  /* 0x0000000450147c25 */ /* 0x000fe2000f8e00ff */
[----:B------:R-:W-:Y:S01]  /*f2c0*/  ULDC.64 UR4, c[0x0][0xbe8] ;  /* 0x0002fa0000047ab9 */ /* 0x000fe20000000a00 */
[----:B------:R-:W5:Y:S02]  /*f2d0*/  LD.E.128 R44, desc[UR60][R44.64] ;  /* 0x0000003c2c2c7980 */ /* 0x000f64000c101d00 */
[----:B------:R-:W-:Y:S02]  /*f2e0*/  IMAD R82, R3, UR4, RZ ;  /* 0x0000000403527c24 */ /* 0x000fe4000f8e02ff */
[----:B------:R-:W-:Y:S01]  /*f2f0*/  IMAD R80, R216, 0x20, R228 ;  /* 0x00000020d8507824 */ /* 0x000fe200078e02e4 */
[----:B------:R-:W5:Y:S01]  /*f300*/  LD.E.128 R48, desc[UR60][R48.64] ;  /* 0x0000003c30307980 */ /* 0x000f62000c101d00 */
[----:B------:R-:W-:-:S02]  /*f310*/  IMAD.IADD R21, R21, 0x1, R81 ;  /* 0x0000000115157824 */ /* 0x000fc400078e0251 */
[----:B------:R-:W-:Y:S01]  /*f320*/  IMAD R3, R217, UR5, R82 ;  /* 0x00000005d9037c24 */ /* 0x000fe2000f8e0252 */
[----:B------:R-:W5:Y:S01]  /*f330*/  LD.E.128 R52, desc[UR60][R52.64] ;  /* 0x0000003c34347980 */ /* 0x000f62000c101d00 */
[----:B------:R-:W-:Y:S02]  /*f340*/  IMAD R82, R223, 0x80, R80 ;  /* 0x00000080df527824 */ /* 0x000fe400078e0250 */
[----:B------:R-:W-:Y:S01]  /*f350*/  IMAD.WIDE.U32 R20, R217, UR4, R20 ;  /* 0x00000004d9147c25 */ /* 0x000fe2000f8e0014 */
[----:B------:R-:W-:Y:S01]  /*f360*/  ULDC.64 UR4, c[0x0][0xbf0] ;  /* 0x0002fc0000047ab9 */ /* 0x000fe20000000a00 */
[----:B------:R-:W5:Y:S02]  /*f370*/  LD.E.128 R56, desc[UR60][R56.64] ;  /* 0x0000003c38387980 */ /* 0x000f64000c101d00 */
[----:B-1----:R-:W-:Y:S02]  /*f380*/  @P1 IMAD.HI.U32 R80, R82, R83, RZ ;  /* 0x0000005352501227 */ /* 0x002fe400078e00ff */
[----:B------:R-:W5:Y:S02]  /*f390*/  LD.E.128 R60, desc[UR60][R60.64] ;  /* 0x0000003c3c3c7980 */ /* 0x000f64000c101d00 */
[----:B------:R-:W-:-:S02]  /*f3a0*/  IMAD.IADD R21, R21, 0x1, R3 ;  /* 0x0000000115157824 */ /* 0x000fc400078e0203 */
[----:B------:R-:W-:Y:S01]  /*f3b0*/  IMAD.MOV.U32 R3, RZ, RZ, R82 ;  /* 0x000000ffff037224 */ /* 0x000fe200078e0052 */
[----:B--2---:R-:W-:Y:S01]  /*f3c0*/  @P1 SHF.R.U32.HI R3, RZ, R85, R80 ;  /* 0x00000055ff031219 */ /* 0x004fe20000011650 */
[----:B------:R-:W-:Y:S01]  /*f3d0*/  IMAD R229, R229, UR4, RZ ;  /* 0x00000004e5e57c24 */ /* 0x000fe2000f8e02ff */
[----:B------:R-:W5:Y:S01]  /*f3e0*/  LD.E.128 R64, desc[UR60][R64.64] ;  /* 0x0000003c40407980 */ /* 0x000f62000c101d00 */
[C---:B------:R-:W-:Y:S01]  /*f3f0*/  IMAD.WIDE.U32 R20, R220.reuse, UR4, R20 ;  /* 0x00000004dc147c25 */ /* 0x040fe2000f8e0014 */
[--C-:B------:R-:W-:Y:S02]  /*f400*/  SHF.R.S32.HI R80, RZ, 0x1f, R3.reuse ;  /* 0x0000001fff507819 */ /* 0x100fe40000011403 */
[----:B------:R-:W5:Y:S01]  /*f410*/  LD.E.128 R68, desc[UR60][R68.64] ;  /* 0x0000003c44447980 */ /* 0x000f62000c101d00 */
[----:B------:R-:W-:Y:S02]  /*f420*/  IMAD.MOV R81, RZ, RZ, -R3 ;  /* 0x000000ffff517224 */ /* 0x000fe400078e0a03 */
[----:B------:R-:W-:Y:S01]  /*f430*/  IMAD R229, R220, UR5, R229 ;  /* 0x00000005dce57c24 */ /* 0x000fe2000f8e02e5 */
[----:B------:R-:W-:Y:S01]  /*f440*/  ULDC.64 UR4, c[0x0][0xbe0] ;  /* 0x0002f80000047ab9 */ /* 0x000fe20000000a00 */
[----:B------:R-:W-:Y:S01]  /*f450*/  IMAD R81, R0, R81, R82 ;  /* 0x0000005100517224 */ /* 0x000fe200078e0252 */
[----:B------:R-:W5:Y:S01]  /*f460*/  LD.E.128 R72, desc[UR60][R72.64] ;  /* 0x0000003c48487980 */ /* 0x000f62000c101d00 */
[----:B------:R-:W-:-:S02]  /*f470*/  IMAD.IADD R21, R21, 0x1, R229 ;  /* 0x0000000115157824 */ /* 0x000fc400078e02e5 */
[----:B------:R-:W-:Y:S01]  /*f480*/  IMAD R80, R80, UR4, RZ ;  /* 0x0000000450507c24 */ /* 0x000fe2000f8e02ff */
[----:B------:R-:W5:Y:S01]  /*f490*/  LD.E.128 R76, desc[UR60][R76.64] ;  /* 0x0000003c4c4c7980 */ /* 0x000f62000c101d00 */
[----:B------:R-:W-:Y:S01]  /*f4a0*/  SHF.R.S32.HI R0, RZ, 0x1f, R81 ;  /* 0x0000001fff007819 */ /* 0x000fe20000011451 */
[----:B------:R-:W-:Y:S01]  /*f4b0*/  @!PT LDS RZ, [RZ] ;  /* 0x00000000fffff984 */ /* 0x000fe20000000800 */
[----:B------:R-:W-:Y:S01]  /*f4c0*/  @!PT LDS RZ, [RZ] ;  /* 0x00000000fffff984 */ /* 0x000fe20000000800 */
[----:B------:R-:W-:Y:S01]  /*f4d0*/  @!PT LDS RZ, [RZ] ;  /* 0x00000000fffff984 */ /* 0x000fe20000000800 */
[----:B------:R-:W-:Y:S01]  /*f4e0*/  @!PT LDS RZ, [RZ] ;  /* 0x00000000fffff984 */ /* 0x000fe20000000800 */
[----:B------:R0:W-:Y:S06]  /*f4f0*/  MEMBAR.ALL.CTA ;  /* 0x0000000000007992 */ /* 0x0001ec0000008000 */
[----:B0-----:R-:W0:Y:S01]  /*f500*/  FENCE.VIEW.ASYNC.S ;  /* 0x00000000000073c6 */ /* 0x001e220000000000 */
[----:B------:R-:W-:-:S02]  /*f510*/  IMAD R83, R3, UR5, R80 ;  /* 0x0000000503537c24 */ /* 0x000fc4000f8e0250 */
[----:B------:R-:W-:Y:S01]  /*f520*/  IMAD.WIDE.U32 R20, R3, UR4, R20 ;  /* 0x0000000403147c25 */ /* 0x000fe2000f8e0014 */
[----:B------:R-:W-:-:S03]  /*f530*/  ULDC.64 UR4, c[0x0][0xbd8] ;  /* 0x0002f60000047ab9 */ /* 0x000fc60000000a00 */
[----:B------:R-:W-:Y:S02]  /*f540*/  IMAD R85, R223, 0x80, R228 ;  /* 0x00000080df557824 */ /* 0x000fe400078e02e4 */
[----:B------:R-:W-:Y:S02]  /*f550*/  IMAD.IADD R21, R21, 0x1, R83 ;  /* 0x0000000115157824 */ /* 0x000fe400078e0253 */
[----:B------:R-:W-:Y:S02]  /*f560*/  IMAD R0, R0, UR4, RZ ;  /* 0x0000000400007c24 */ /* 0x000fe4000f8e02ff */
[----:B------:R-:W-:Y:S02]  /*f570*/  VIADD R3, R85, 0x20 ;  /* 0x0000002055037836 */ /* 0x000fe40000000000 */
[C---:B------:R-:W-:Y:S02]  /*f580*/  IMAD R83, R81.reuse, UR5, R0 ;  /* 0x0000000551537c24 */ /* 0x040fe4000f8e0200 */
[----:B------:R-:W-:Y:S01]  /*f590*/  IMAD.WIDE.U32 R20, R81, UR4, R20 ;  /* 0x0000000451147c25 */ /* 0x000fe2000f8e0014 */
[-C--:B------:R-:W-:Y:S01]  /*f5a0*/  ISETP.GE.AND P0, PT, R3, R32.reuse, PT ;  /* 0x000000200300720c */ /* 0x080fe20003f06270 */
[----:B------:R-:W-:Y:S01]  /*f5b0*/  ULDC.64 UR4, c[0x0][0xb80] ;  /* 0x0002e00000047ab9 */ /* 0x000fe20000000a00 */
[----:B------:R-:W-:Y:S01]  /*f5c0*/  ISETP.GE.AND P2, PT, R85, R32, PT ;  /* 0x000000205500720c */ /* 0x000fe20003f46270 */
[----:B------:R-:W-:-:S02]  /*f5d0*/  VIADD R0, R18, 0x32420 ;  /* 0x0003242012007836 */ /* 0x000fc40000000000 */
[----:B------:R-:W-:Y:S01]  /*f5e0*/  VIADD R3, R85, 0x40 ;  /* 0x0000004055037836 */ /* 0x000fe20000000000 */
[C---:B------:R-:W-:Y:S01]  /*f5f0*/  LEA R86, P3, R20.reuse, UR4, 0x1 ;  /* 0x0000000414567c11 */ /* 0x040fe2000f8608ff */
[----:B------:R-:W-:Y:S01]  /*f600*/  IMAD.IADD R21, R21, 0x1, R83 ;  /* 0x0000000115157824 */ /* 0x000fe200078e0253 */
[----:B------:R-:W-:Y:S02]  /*f610*/  P2R R87, PR, RZ, 0x1 ;  /* 0x00000001ff577803 */ /* 0x000fe40000000000 */
[----:B------:R-:W-:Y:S02]  /*f620*/  ISETP.GE.AND P0, PT, R3, R32, PT ;  /* 0x000000200300720c */ /* 0x000fe40003f06270 */
[----:B------:R-:W-:Y:S02]  /*f630*/  PRMT R0, RZ, 0x654, R0 ;  /* 0x00000654ff007816 */ /* 0x000fe40000000000 */
[----:B------:R-:W-:Y:S01]  /*f640*/  LEA.HI.X R3, R20, UR5, R21, 0x1, P3 ;  /* 0x0000000514037c11 */ /* 0x000fe200098f0c15 */
        /* <DEDUP_REMOVED lines=13> */
[----:B------:R-:W-:-:S11]  /*f720*/  ISETP.GE.AND P3, PT, R214, UR4, PT ;  /* 0x00000004d6007c0c */ /* 0x000fd6000bf66270 */
[----:B--2---:R-:W-:-:S04]  /*f730*/  @!P2 LEA R20, P4, R209, R84, 0x1 ;  /* 0x00000054d114a211 */ /* 0x004fc800078808ff */
[----:B0-----:R-:W-:Y:S02]  /*f740*/  @!P2 LEA.HI.X R21, R209, R0, R91, 0x1, P4 ;  /* 0x00000000d115a211 */ /* 0x001fe400020f0c5b */
[----:B------:R-:W-:-:S03]  /*f750*/  @!P3 LEA R80, P4, R214, R84, 0x1 ;  /* 0x00000054d650b211 */ /* 0x000fc600078808ff */
[----:B-----5:R3:W-:Y:S01]  /*f760*/  @!P2 ST.E.128 desc[UR60][R20.64], R4 ;  /* 0x000000041400a985 */ /* 0x0207e2000c101d3c */
[----:B------:R-:W-:Y:S02]  /*f770*/  @!P3 LEA.HI.X R81, R214, R0, R90, 0x1, P4 ;  /* 0x00000000d651b211 */ /* 0x000fe400020f0c5a */
[----:B------:R-:W-:-:S03]  /*f780*/  ISETP.GE.AND P4, PT, R213, UR4, PT ;  /* 0x00000004d5007c0c */ /* 0x000fc6000bf86270 */
[----:B------:R3:W-:Y:S10]  /*f790*/  @!P3 ST.E.128 desc[UR60][R80.64], R28 ;  /* 0x0000001c5000b985 */ /* 0x0007f4000c101d3c */
[----:B------:R-:W-:-:S04]  /*f7a0*/  @!P4 LEA R82, P5, R213, R84, 0x1 ;  /* 0x00000054d552c211 */ /* 0x000fc800078a08ff */
[----:B------:R-:W-:Y:S02]  /*f7b0*/  @!P4 LEA.HI.X R83, R213, R0, R89, 0x1, P5 ;  /* 0x00000000d553c211 */ /* 0x000fe400028f0c59 */
[----:B------:R-:W-:-:S03]  /*f7c0*/  ISETP.GE.AND P5, PT, R215, UR4, PT ;  /* 0x00000004d7007c0c */ /* 0x000fc6000bfa6270 */
[----:B------:R3:W-:Y:S10]  /*f7d0*/  @!P4 ST.E.128 desc[UR60][R82.64], R48 ;  /* 0x000000305200c985 */ /* 0x0007f4000c101d3c */
[----:B------:R-:W-:-:S04]  /*f7e0*/  @!P5 LEA R84, P6, R215, R84, 0x1 ;  /* 0x00000054d754d211 */ /* 0x000fc800078c08ff */
[----:B------:R-:W-:-:S05]  /*f7f0*/  @!P5 LEA.HI.X R85, R215, R0, R88, 0x1, P6 ;  /* 0x00000000d755d211 */ /* 0x000fca00030f0c58 */
[----:B------:R3:W-:Y:S04]  /*f800*/  @!P5 ST.E.128 desc[UR60][R84.64], R64 ;  /* 0x000000405400d985 */ /* 0x0007e8000c101d3c */
.L_x_10493:
[----:B------:R-:W-:Y:S05]  /*f810*/  BSYNC B1 ;  /* 0x0000000000017941 */ /* 0x000fea0003800000 */
.L_x_10492:
[----:B------:R-:W-:Y:S01]  /*f820*/  ISETP.NE.AND P2, PT, R87, RZ, PT ;  /* 0x000000ff5700720c */ /* 0x000fe20003f45270 */
[----:B0-----:R0:W4:Y:S01]  /*f830*/  SHFL.IDX PT, R0, R3, 0x1, 0x181f ;  /* 0x00381f0003007f89 */ /* 0x00112200000e0000 */
[----:B------:R-:W-:Y:S03]  /*f840*/  BSSY B1, `(.L_x_10494) ;  /* 0x0000014000017945 */ /* 0x000fe60003800000 */
[----:B---3-5:R0:W3:Y:S08]  /*f850*/  SHFL.IDX PT, R28, R86, 0x1, 0x181f ;  /* 0x00381f00561c7f89 */ /* 0x0280f000000e0000 */
[----:B0-----:R-:W-:Y:S05]  /*f860*/  @P2 BRA `(.L_x_10495) ;  /* 0x0000000000442947 */ /* 0x001fea0003800000 */
[----:B------:R-:W-:Y:S02]  /*f870*/  ULDC UR4, c[0x0][0xbc8] ;  /* 0x0002f20000047ab9 */ /* 0x000fe40000000800 */
[----:B------:R-:W-:Y:S02]  /*f880*/  ISETP.GE.AND P2, PT, R209, UR4, PT ;  /* 0x00000004d1007c0c */ /* 0x000fe4000bf46270 */
[----:B------:R-:W-:Y:S02]  /*f890*/  ISETP.GE.AND P3, PT, R214, UR4, PT ;  /* 0x00000004d6007c0c */ /* 0x000fe4000bf66270 */
[----:B------:R-:W-:-:S09]  /*f8a0*/  ISETP.GE.AND P4, PT, R213, UR4, PT ;  /* 0x00000004d5007c0c */ /* 0x000fd2000bf86270 */
[----:B---3--:R-:W-:-:S04]  /*f8b0*/  @!P2 LEA R4, P5, R209, R28, 0x1 ;  /* 0x0000001cd104a211 */ /* 0x008fc800078a08ff */
[----:B----4-:R-:W-:Y:S02]  /*f8c0*/  @!P2 LEA.HI.X R5, R209, R0, R91, 0x1, P5 ;  /* 0x00000000d105a211 */ /* 0x010fe400028f0c5b */
[----:B------:R-:W-:-:S03]  /*f8d0*/  ISETP.GE.AND P5, PT, R215, UR4, PT ;  /* 0x00000004d7007c0c */ /* 0x000fc6000bfa6270 */
[----:B------:R0:W-:Y:S01]  /*f8e0*/  @!P2 ST.E.128 desc[UR60][R4.64], R8 ;  /* 0x000000080400a985 */ /* 0x0001e2000c101d3c */
        /* <DEDUP_REMOVED lines=9> */
.L_x_10495:
[----:B------:R-:W-:Y:S05]  /*f980*/  BSYNC B1 ;  /* 0x0000000000017941 */ /* 0x000fea0003800000 */
.L_x_10494:
        /* <DEDUP_REMOVED lines=9> */
[----:B0-----:R-:W-:-:S04]  /*fa20*/  @!P4 LEA R4, P5, R209, R10, 0x1 ;  /* 0x0000000ad104c211 */ /* 0x001fc800078a08ff */
[----:B-1----:R-:W-:Y:S02]  /*fa30*/  @!P4 LEA.HI.X R5, R209, R0, R91, 0x1, P5 ;  /* 0x00000000d105c211 */ /* 0x002fe400028f0c5b */
        /* <DEDUP_REMOVED lines=10> */
.L_x_10497:
[----:B------:R-:W-:Y:S05]  /*fae0*/  BSYNC B1 ;  /* 0x0000000000017941 */ /* 0x000fea0003800000 */
.L_x_10496:
[----:B-1----:R1:W0:Y:S04]  /*faf0*/  SHFL.IDX PT, R0, R3, 0x3, 0x181f ;  /* 0x00781f0003007f89 */ /* 0x00222800000e0000 */
[----:B----4-:R-:W4:Y:S01]  /*fb00*/  SHFL.IDX PT, R86, R86, 0x3, 0x181f ;  /* 0x00781f0056567f89 */ /* 0x010f2200000e0000 */
[----:B------:R-:W-:Y:S05]  /*fb10*/  @P1 BRA `(.L_x_10498) ;  /* 0x0000000c00e41947 */ /* 0x000fea0003800000 */
[----:B------:R-:W-:Y:S02]  /*fb20*/  ULDC UR4, c[0x0][0xbc8] ;  /* 0x0002f20000047ab9 */ /* 0x000fe40000000800 */
[----:B------:R-:W-:Y:S02]  /*fb30*/  ISETP.GE.AND P3, PT, R209, UR4, PT ;  /* 0x00000004d1007c0c */ /* 0x000fe4000bf66270 */
[----:B------:R-:W-:Y:S02]  /*fb40*/  ISETP.GE.AND P4, PT, R214, UR4, PT ;  /* 0x00000004d6007c0c */ /* 0x000fe4000bf86270 */
[----:B------:R-:W-:-:S09]  /*fb50*/  ISETP.GE.AND P5, PT, R213, UR4, PT ;  /* 0x00000004d5007c0c */ /* 0x000fd2000bfa6270 */
[-C--:B0---4-:R-:W-:Y:S02]  /*fb60*/  @!P3 LEA R4, P0, R209, R86.reuse, 0x1 ;  /* 0x00000056d104b211 */ /* 0x091fe400078008ff */
        /* <DEDUP_REMOVED lines=14> */
.L_x_10490:
        /* <DEDUP_REMOVED lines=26> */
.L_x_10499:
        /* <DEDUP_REMOVED lines=46> */
.L_x_10501:
[----:B------:R-:W-:Y:S05]  /*100d0*/  BSYNC B1 ;  /* 0x0000000000017941 */ /* 0x000fea0003800000 */
.L_x_10500:
[----:B------:R-:W4:Y:S01]  /*100e0*/  @P2 LDC R9, c[0x0][0xcf0] ;  /* 0x00033c00ff092b82 */ /* 0x000f220000000800 */
[----:B------:R-:W-:Y:S01]  /*100f0*/  ULDC.64 UR4, c[0x0][0xba0] ;  /* 0x0002e80000047ab9 */ /* 0x000fe20000000a00 */
[----:B---3--:R-:W-:Y:S02]  /*10100*/  IMAD R6, R216, 0x20, R228 ;  /* 0x00000020d8067824 */ /* 0x008fe400078e02e4 */
[----:B------:R-:W-:Y:S02]  /*10110*/  IMAD R3, R11, UR4, RZ ;  /* 0x000000040b037c24 */ /* 0x000fe4000f8e02ff */
[----:B------:R-:W-:-:S04]  /*10120*/  IMAD.WIDE.U32 R4, R0, UR4, RZ ;  /* 0x0000000400047c25 */ /* 0x000fc8000f8e00ff */
[----:B------:R-:W-:Y:S01]  /*10130*/  IMAD R3, R0, UR5, R3 ;  /* 0x0000000500037c24 */ /* 0x000fe2000f8e0203 */
[----:B------:R-:W-:Y:S01]  /*10140*/  ULDC.64 UR4, c[0x0][0xbe8] ;  /* 0x0002fa0000047ab9 */ /* 0x000fe20000000a00 */
[----:B------:R-:W-:Y:S02]  /*10150*/  IMAD R10, R223, 0x80, R6 ;  /* 0x00000080df0a7824 */ /* 0x000fe400078e0206 */
[----:B------:R-:W-:Y:S02]  /*10160*/  IMAD R0, R12, UR4, RZ ;  /* 0x000000040c007c24 */ /* 0x000fe4000f8e02ff */
[----:B------:R-:W-:Y:S02]  /*10170*/  IMAD.IADD R5, R5, 0x1, R3 ;  /* 0x0000000105057824 */ /* 0x000fe400078e0203 */
        /* <DEDUP_REMOVED lines=32> */
.L_x_10703:
        /* <DEDUP_REMOVED lines=26> */
.L_x_10504:
[----:B------:R-:W-:Y:S05]  /*10520*/  BSYNC B1 ;  /* 0x0000000000017941 */ /* 0x000fea0003800000 */
.L_x_10503:
[----:B------:R-:W-:-:S03]  /*10530*/  UMOV UR4, 0xffffffff ;  /* 0xffffffff00047882 */ /* 0x000fc60000000000 */
[----:B------:R-:W-:Y:S05]  /*10540*/  BRA.DIV UR4, `(.L_x_10505) ;  /* 0x0000009204407947 */ /* 0x000fea000b800000 */
[----:B---3--:R3:W0:Y:S04]  /*10550*/  SHFL.IDX PT, R0, R4, 0x1, 0x181f ;  /* 0x00381f0004007f89 */ /* 0x00862800000e0000 */
[----:B----4-:R3:W4:Y:S02]  /*10560*/  SHFL.IDX PT, R14, R3, 0x1, 0x181f ;  /* 0x00381f00030e7f89 */ /* 0x01072400000e0000 */
.L_x_10707:
        /* <DEDUP_REMOVED lines=25> */
.L_x_10507:
[----:B------:R-:W-:Y:S05]  /*10700*/  BSYNC B1 ;  /* 0x0000000000017941 */ /* 0x000fea0003800000 */
.L_x_10506:
[----:B------:R-:W-:-:S03]  /*10710*/  UMOV UR4, 0xffffffff ;  /* 0xffffffff00047882 */ /* 0x000fc60000000000 */
[----:B------:R-:W-:Y:S05]  /*10720*/  BRA.DIV UR4, `(.L_x_10508) ;  /* 0x0000009204107947 */ /* 0x000fea000b800000 */
[----:B0-----:R0:W0:Y:S04]  /*10730*/  SHFL.IDX PT, R0, R4, 0x2, 0x181f ;  /* 0x00581f0004007f89 */ /* 0x00102800000e0000 */
[----:B----4-:R4:W0:Y:S02]  /*10740*/  SHFL.IDX PT, R14, R3, 0x2, 0x181f ;  /* 0x00581f00030e7f89 */ /* 0x01082400000e0000 */
.L_x_10711:
        /* <DEDUP_REMOVED lines=25> */
.L_x_10510:
[----:B------:R-:W-:Y:S05]  /*108e0*/  BSYNC B1 ;  /* 0x0000000000017941 */ /* 0x000fea0003800000 */
.L_x_10509:
[----:B------:R-:W-:-:S03]  /*108f0*/  UMOV UR4, 0xffffffff ;  /* 0xffffffff00047882 */ /* 0x000fc60000000000 */
[----:B------:R-:W-:Y:S05]  /*10900*/  BRA.DIV UR4, `(.L_x_10511) ;  /* 0x0000008e04e07947 */ /* 0x000fea000b800000 */
[----:B0-----:R0:W0:Y:S04]  /*10910*/  SHFL.IDX PT, R0, R4, 0x3, 0x181f ;  /* 0x00781f0004007f89 */ /* 0x00102800000e0000 */
[----:B------:R0:W0:Y:S02]  /*10920*/  SHFL.IDX PT, R14, R3, 0x3, 0x181f ;  /* 0x00781f00030e7f89 */ /* 0x00002400000e0000 */
.L_x_10715:
        /* <DEDUP_REMOVED lines=24> */
.L_x_10498:
[----:B------:R-:W-:Y:S05]  /*10ab0*/  BSYNC B0 ;  /* 0x0000000000007941 */ /* 0x000fea0003800000 */
.L_x_10489:
[----:B------:R-:W-:Y:S02]  /*10ac0*/  ULDC UR4, c[0x0][0xd3c] ;  /* 0x00034f0000047ab9 */ /* 0x000fe40000000800 */
[----:B-1----:R-:W-:-:S13]  /*10ad0*/  ISETP.GE.AND P0, PT, R35, UR4, PT ;  /* 0x0000000423007c0c */ /* 0x002fda000bf06270 */
[----:B------:R-:W-:Y:S05]  /*10ae0*/  @!P0 BRA `(.L_x_10512) ;  /* 0xffffff0400608947 */ /* 0x000fea000383ffff */
[----:B------:R-:W-:Y:S05]  /*10af0*/  BRA `(.L_x_10377) ;  /* 0x0000008000b47947 */ /* 0x000fea0003800000 */
.L_x_10375:
        /* <DEDUP_REMOVED lines=18> */
.L_x_10513:
        /* <DEDUP_REMOVED lines=42> */
.L_x_10519:
        /* <DEDUP_REMOVED lines=12> */
.L_x_10518:
[----:B------:R-:W-:Y:S05]  /*10f80*/  BSYNC B0 ;  /* 0x0000000000007941 */ /* 0x000fea0003800000 */
.L_x_10517:
        /* <DEDUP_REMOVED lines=22> */
.L_x_10515:
        /* <DEDUP_REMOVED lines=16> */
.L_x_10520:
        /* <DEDUP_REMOVED lines=25> */
.L_x_10516:
[----:B------:R-:W-:Y:S02]  /*11380*/  IMAD.MOV.U32 R17, RZ, RZ, RZ ;  /* 0x000000ffff117224 */ /* 0x000fe400078e00ff */
[----:B------:R-:W-:Y:S02]  /*11390*/  IMAD.U32 R16, RZ, RZ, UR6 ;  /* 0x00000006ff107e24 */ /* 0x000fe4000f8e00ff */
[----:B------:R-:W-:-:S07]  /*113a0*/  IMAD.MOV.U32 R18, RZ, RZ, RZ ;  /* 0x000000ffff127224 */ /* 0x000fce00078e00ff */
.L_x_10521:
[----:B------:R-:W-:-:S13]  /*113b0*/  ISETP.NE.AND P0, PT, R5, RZ, PT ;  /* 0x000000ff0500720c */ /* 0x000fda0003f05270 */
[----:B------:R-:W0:Y:S01]  /*113c0*/  @!P0 S2R R3, SR_CgaCtaId ;  /* 0x0000000000038919 */ /* 0x000e220000008800 */
[----:B------:R-:W-:-:S04]  /*113d0*/  @!P0 MOV R0, 0x400 ;  /* 0x0000040000008802 */ /* 0x000fc80000000f00 */
[----:B0-----:R-:W-:-:S05]  /*113e0*/  @!P0 LEA R0, R3, R0, 0x18 ;  /* 0x0000000003008211 */ /* 0x001fca00078ec0ff */
[----:B------:R2:W-:Y:S01]  /*113f0*/  @!P0 STS.128 [R0+0x324d0], R16 ;  /* 0x0324d01000008388 */ /* 0x0005e20000000c00 */
[----:B------:R-:W-:Y:S06]  /*11400*/  BAR.ARV 0x5, 0x180 ;  /* 0x0146000000007b1d */ /* 0x000fec0000002000 */
.L_x_10514:
        /* <DEDUP_REMOVED lines=30> */
[----:B0-----:R-:W-:-:S03]  /*115f0*/  IMAD.MOV.U32 R4, RZ, RZ, 0x1 ;  /* 0x00000001ff047424 */ /* 0x001fc600078e00ff */
[----:B------:R0:W-:Y:S01]  /*11600*/  STL [R1+0x20], R2 ;  /* 0x0000200201007387 */ /* 0x0001e20000100800 */
[----:B-1----:R-:W-:-:S03]  /*11610*/  LOP3.LUT R3, R0, 0x40, RZ, 0xfc, !PT ;  /* 0x0000004000037812 */ /* 0x002fc600078efcff */
[----:B------:R1:W-:Y:S04]  /*11620*/  STL [R1+0xc], RZ ;  /* 0x00000cff01007387 */ /* 0x0003e80000100800 */
[----:B------:R1:W-:Y:S01]  /*11630*/  STL [R1+0x8], RZ ;  /* 0x000008ff01007387 */ /* 0x0003e20000100800 */
[----:B0-----:R-:W-:-:S03]  /*11640*/  LOP3.LUT R2, R0, 0x80, RZ, 0xfc, !PT ;  /* 0x0000008000027812 */ /* 0x001fc600078efcff */
[----:B------:R1:W-:Y:S01]  /*11650*/  STL [R1+0x1c], R4 ;  /* 0x00001c0401007387 */ /* 0x0003e20000100800 */
[----:B------:R-:W-:-:S07]  /*11660*/  LOP3.LUT R0, R0, 0xc0, RZ, 0xfc, !PT ;  /* 0x000000c000007812 */ /* 0x000fce00078efcff */
.L_x_10668:
[----:B01----:R-:W0:Y:S02]  /*11670*/  LDC.64 R2, c[0x0][0xd88] ;  /* 0x00036200ff027b82 */ /* 0x003e240000000a00 */
[----:B0-----:R-:W-:-:S05]  /*11680*/  IMAD.WIDE R2, R19, 0x4, R2 ;  /* 0x0000000413027825 */ /* 0x001fca00078e0202 */
[----:B------:R-:W1:Y:S01]  /*11690*/  LDG.E R15, desc[UR60][R2.64] ;  /* 0x0000003c020f7981 */ /* 0x000e62000c1e1900 */
[----:B------:R-:W-:Y:S05]  /*116a0*/  YIELD ;  /* 0x0000000000007946 */ /* 0x000fea0003800000 */
[----:B------:R-:W-:Y:S01]  /*116b0*/  ULDC.64 UR4, c[0x0][0xb20] ;  /* 0x0002c80000047ab9 */ /* 0x000fe20000000a00 */
[----:B--2---:R-:W-:Y:S01]  /*116c0*/  IMAD.MOV.U32 R0, RZ, RZ, RZ ;  /* 0x000000ffff007224 */ /* 0x004fe200078e00ff */
[----:B------:R-:W-:Y:S02]  /*116d0*/  ISETP.NE.U32.AND P0, PT, RZ, UR4, PT ;  /* 0x00000004ff007c0c */ /* 0x000fe4000bf05070 */
[----:B-----5:R-:W-:Y:S01]  /*116e0*/  CS2R R8, SRZ ;  /* 0x0000000000087805 */ /* 0x020fe2000001ff00 */
[----:B------:R-:W-:Y:S01]  /*116f0*/  ULDC.64 UR10, c[0x0][0xb10] ;  /* 0x0002c400000a7ab9 */ /* 0x000fe20000000a00 */
[----:B------:R-:W-:Y:S01]  /*11700*/  ULDC.64 UR8, c[0x0][0xb08] ;  /* 0x0002c20000087ab9 */ /* 0x000fe20000000a00 */
[----:B------:R-:W-:Y:S01]  /*11710*/  ISETP.NE.AND.EX P0, PT, RZ, UR5, PT, P0 ;  /* 0x00000005ff007c0c */ /* 0x000fe2000bf05300 */
[----:B------:R-:W-:Y:S01]  /*11720*/  ULDC.64 UR6, c[0x0][0xb00] ;  /* 0x0002c00000067ab9 */ /* 0x000fe20000000a00 */
[----:B-1----:R-:W-:Y:S01]  /*11730*/  SHF.R.S32.HI R4, RZ, 0x1f, R15 ;  /* 0x0000001fff047819 */ /* 0x002fe2000001140f */
        /* <DEDUP_REMOVED lines=45> */
[----:B----4-:R-:W-:Y:S06]  /*11a10*/  @P3 BRA `(.L_x_10523) ;  /* 0x0000000000143947 */ /* 0x010fec0003800000 */
[----:B------:R-:W-:Y:S05]  /*11a20*/  @!P2 BRA `(.L_x_10523) ;  /* 0x000000000010a947 */ /* 0x000fea0003800000 */
[----:B------:R-:W2:Y:S04]  /*11a30*/  LDG.E R11, desc[UR60][R2.64] ;  /* 0x0000003c020b7981 */ /* 0x000ea8000c1e1900 */
[----:B------:R-:W2:Y:S02]  /*11a40*/  LDG.E R2, desc[UR60][R2.64+0x4] ;  /* 0x0000043c02027981 */ /* 0x000ea4000c1e1900 */
[----:B--2---:R-:W-:-:S05]  /*11a50*/  IMAD.IADD R2, R2, 0x1, -R11 ;  /* 0x0000000102027824 */ /* 0x004fca00078e0a0b */
[----:B------:R0:W-:Y:S02]  /*11a60*/  STL [R1+0x44], R2 ;  /* 0x0000440201007387 */ /* 0x0001e40000100800 */
.L_x_10523:
        /* <DEDUP_REMOVED lines=12> */
.L_x_10524:
[----:B------:R-:W-:Y:S05]  /*11b30*/  @!P0 BRA `(.L_x_10525) ;  /* 0x00000000000c8947 */ /* 0x000fea0003800000 */
[----:B------:R-:W2:Y:S04]  /*11b40*/  LDG.E R8, desc[UR60][R6.64] ;  /* 0x0000003c06087981 */ /* 0x000ea8000c1e1900 */
[----:B------:R-:W2:Y:S02]  /*11b50*/  LDG.E R6, desc[UR60][R6.64+0x4] ;  /* 0x0000043c06067981 */ /* 0x000ea4000c1e1900 */
[----:B--2---:R-:W-:-:S07]  /*11b60*/  IMAD.IADD R8, R6, 0x1, -R8 ;  /* 0x0000000106087824 */ /* 0x004fce00078e0a08 */
.L_x_10525:
[----:B0-----:R-:W2:Y:S01]  /*11b70*/  @P1 LDG.E R2, desc[UR60][R4.64] ;  /* 0x0000003c04021981 */ /* 0x001ea2000c1e1900 */
[----:B-----5:R-:W-:-:S03]  /*11b80*/  IMAD.IADD R0, R8, 0x1, -R0 ;  /* 0x0000000108007824 */ /* 0x020fc600078e0a00 */
[----:B------:R-:W2:Y:S01]  /*11b90*/  @P1 LDG.E R4, desc[UR60][R4.64+0x4] ;  /* 0x0000043c04041981 */ /* 0x000ea2000c1e1900 */
[----:B------:R-:W-:Y:S01]  /*11ba0*/  BSSY B0, `(.L_x_10526) ;  /* 0x0000150000007945 */ /* 0x000fe20003800000 */
[----:B--2---:R-:W-:-:S04]  /*11bb0*/  @P1 IMAD.IADD R10, R4, 0x1, -R2 ;  /* 0x00000001040a1824 */ /* 0x004fc800078e0a02 */
[----:B------:R-:W-:-:S04]  /*11bc0*/  IMAD.IADD R3, R0, 0x1, R10 ;  /* 0x0000000100037824 */ /* 0x000fc800078e020a */
[----:B------:R-:W-:-:S04]  /*11bd0*/  VIADD R2, R3, 0x5f ;  /* 0x0000005f03027836 */ /* 0x000fc80000000000 */
[----:B------:R-:W-:Y:S01]  /*11be0*/  IMAD.HI R2, R2, 0x2aaaaaab, RZ ;  /* 0x2aaaaaab02027827 */ /* 0x000fe200078e02ff */
[----:B------:R0:W-:Y:S04]  /*11bf0*/  STL [R1+0x7c], R3 ;  /* 0x00007c0301007387 */ /* 0x0001e80000100800 */
[----:B0-----:R-:W-:-:S04]  /*11c00*/  SHF.R.U32.HI R3, RZ, 0x1f, R2 ;  /* 0x0000001fff037819 */ /* 0x001fc80000011602 */
[----:B------:R-:W-:-:S05]  /*11c10*/  LEA.HI.SX32 R4, R2, R3, 0x1c ;  /* 0x0000000302047211 */ /* 0x000fca00078fe2ff */
[--C-:B------:R-:W-:Y:S02]  /*11c20*/  IMAD R2, R4, 0x60, -R0.reuse ;  /* 0x0000006004027824 */ /* 0x100fe400078e0a00 */
[----:B------:R-:W-:-:S03]  /*11c30*/  IMAD.MOV R0, RZ, RZ, -R0 ;  /* 0x000000ffff007224 */ /* 0x000fc600078e0a00 */
[----:B------:R-:W-:Y:S02]  /*11c40*/  VIMNMX R10, R2, R10, PT ;  /* 0x0000000a020a7248 */ /* 0x000fe40003fe0100 */
[----:B------:R-:W-:-:S04]  /*11c50*/  VIMNMX R0, RZ, R0, !PT ;  /* 0x00000000ff007248 */ /* 0x000fc80007fe0100 */
[----:B------:R-:W-:Y:S01]  /*11c60*/  ISETP.GT.AND P0, PT, R10, R0, PT ;  /* 0x000000000a00720c */ /* 0x000fe20003f04270 */
[----:B------:R-:W-:-:S05]  /*11c70*/  IMAD.WIDE.U32 R2, R0, -0x55555555, RZ ;  /* 0xaaaaaaab00027825 */ /* 0x000fca00078e00ff */
[----:B------:R-:W-:-:S07]  /*11c80*/  SHF.R.U32.HI R2, RZ, 0x6, R3 ;  /* 0x00000006ff027819 */ /* 0x000fce0000011603 */
[----:B------:R-:W-:-:S04]  /*11c90*/  @P0 VIADD R10, R10, 0x5f ;  /* 0x0000005f0a0a0836 */ /* 0x000fc80000000000 */
[----:B------:R-:W-:Y:S01]  /*11ca0*/  @P0 IMAD.HI R0, R10, 0x2aaaaaab, RZ ;  /* 0x2aaaaaab0a000827 */ /* 0x000fe200078e02ff */
[----:B------:R0:W-:Y:S04]  /*11cb0*/  STL [R1+0x38], R4 ;  /* 0x0000380401007387 */ /* 0x0001e80000100800 */
[----:B------:R-:W-:Y:S01]  /*11cc0*/  @P0 SHF.R.U32.HI R3, RZ, 0x1f, R0 ;  /* 0x0000001fff030819 */ /* 0x000fe20000011600 */
[----:B------:R-:W-:-:S03]  /*11cd0*/  IMAD.MOV.U32 R7, RZ, RZ, R2 ;  /* 0x000000ffff077224 */ /* 0x000fc600078e0002 */
[----:B------:R-:W-:-:S04]  /*11ce0*/  @P0 LEA.HI.SX32 R7, R0, R3, 0x1c ;  /* 0x0000000300070211 */ /* 0x000fc800078fe2ff */
        /* <DEDUP_REMOVED lines=10> */
.L_x_10718:
[----:B-1----:R-:W-:Y:S02]  /*11d90*/  ISETP.NE.AND P0, PT, R14, RZ, PT ;  /* 0x000000ff0e00720c */ /* 0x002fe40003f05270 */
[----:B------:R-:W-:-:S11]  /*11da0*/  PLOP3.LUT P6, PT, PT, PT, PT, 0x8, 0x0 ;  /* 0x000000000000781c */ /* 0x000fd60003fce170 */
[----:B------:R-:W-:Y:S05]  /*11db0*/  @P0 BRA `(.L_x_10529) ;  /* 0x00000000000c0947 */ /* 0x000fea0003800000 */
[----:B------:R-:W-:-:S03]  /*11dc0*/  UMOV UR4, 0xffffffff ;  /* 0xffffffff00047882 */ /* 0x000fc60000000000 */
[----:B------:R-:W-:Y:S05]  /*11dd0*/  BRA.DIV UR4, `(.L_x_10530) ;  /* 0x0000007e04287947 */ /* 0x000fea000b800000 */
[----:B------:R-:W-:-:S13]  /*11de0*/  ELECT P6, URZ, PT ;  /* 0x00000000003f782f */ /* 0x000fda00038c0000 */
.L_x_10529:
        /* <DEDUP_REMOVED lines=10> */
.L_x_10721:
[----:B------:R-:W-:Y:S05]  /*11e90*/  BSYNC B1 ;  /* 0x0000000000017941 */ /* 0x000fea0003800000 */
.L_x_10531:
        /* <DEDUP_REMOVED lines=14> */
.L_x_10722:
[----:B------:R-:W-:Y:S05]  /*11f80*/  BSYNC B2 ;  /* 0x0000000000027941 */ /* 0x000fea0003800000 */
.L_x_10535:
        /* <DEDUP_REMOVED lines=9> */
.L_x_10538:
[----:B------:R-:W-:Y:S05]  /*12020*/  BSYNC B2 ;  /* 0x0000000000027941 */ /* 0x000fea0003800000 */
.L_x_10537:
        /* <DEDUP_REMOVED lines=14> */
.L_x_10539:
        /* <DEDUP_REMOVED lines=13> */
.L_x_10723:
[----:B------:R-:W-:Y:S05]  /*121e0*/  BSYNC B2 ;  /* 0x0000000000027941 */ /* 0x000fea0003800000 */
.L_x_10540:
        /* <DEDUP_REMOVED lines=11> */
.L_x_10543:
[----:B------:R-:W-:Y:S05]  /*122a0*/  BSYNC B2 ;  /* 0x0000000000027941 */ /* 0x000fea0003800000 */
.L_x_10542:
        /* <DEDUP_REMOVED lines=11> */
.L_x_10544:
        /* <DEDUP_REMOVED lines=15> */
.L_x_10545:
        /* <DEDUP_REMOVED lines=15> */
.L_x_10546:
        /* <DEDUP_REMOVED lines=15> */
.L_x_10547:
        /* <DEDUP_REMOVED lines=10> */
.L_x_10534:
[----:B------:R-:W-:Y:S05]  /*126d0*/  BSYNC B1 ;  /* 0x0000000000017941 */ /* 0x000fea0003800000 */
.L_x_10533:
        /* <DEDUP_REMOVED lines=13> */
.L_x_10563:
        /* <DEDUP_REMOVED lines=14> */
.L_x_10724:
[----:B------:R-:W-:Y:S05]  /*12890*/  BSYNC B2 ;  /* 0x0000000000027941 */ /* 0x000fea0003800000 */
.L_x_10550:
        /* <DEDUP_REMOVED lines=9> */
.L_x_10553:
[----:B------:R-:W-:Y:S05]  /*12930*/  BSYNC B2 ;  /* 0x0000000000027941 */ /* 0x000fea0003800000 */
.L_x_10552:
        /* <DEDUP_REMOVED lines=13> */
.L_x_10554:
        /* <DEDUP_REMOVED lines=13> */
.L_x_10725:
[----:B------:R-:W-:Y:S05]  /*12ae0*/  BSYNC B2 ;  /* 0x0000000000027941 */ /* 0x000fea0003800000 */
.L_x_10555:
        /* <DEDUP_REMOVED lines=11> */
.L_x_10558:
[----:B------:R-:W-:Y:S05]  /*12ba0*/  BSYNC B2 ;  /* 0x0000000000027941 */ /* 0x000fea0003800000 */
.L_x_10557:
        /* <DEDUP_REMOVED lines=11> */
.L_x_10559:
        /* <DEDUP_REMOVED lines=15> */
.L_x_10560:
        /* <DEDUP_REMOVED lines=15> */
.L_x_10561:
        /* <DEDUP_REMOVED lines=15> */
.L_x_10562:
        /* <DEDUP_REMOVED lines=10> */
.L_x_10549:
[----:B------:R-:W-:Y:S05]  /*12fd0*/  BSYNC B1 ;  /* 0x0000000000017941 */ /* 0x000fea0003800000 */
.L_x_10548:
        /* <DEDUP_REMOVED lines=12> */
.L_x_10527:
[----:B------:R-:W-:Y:S05]  /*130a0*/  BSYNC B0 ;  /* 0x0000000000007941 */ /* 0x000fea0003800000 */
.L_x_10526:
        /* <DEDUP_REMOVED lines=23> */
.L_x_10565:
        /* <DEDUP_REMOVED lines=21> */
.L_x_10568:
[----:B------:R-:W-:Y:S05]  /*13370*/  BSYNC B6 ;  /* 0x0000000000067941 */ /* 0x000fea0003800000 */
.L_x_10567:
        /* <DEDUP_REMOVED lines=21> */
.L_x_10571:
        /* <DEDUP_REMOVED lines=16> */
.L_x_10570:
[----:B------:R-:W-:Y:S05]  /*135d0*/  BSYNC B6 ;  /* 0x0000000000067941 */ /* 0x000fea0003800000 */
.L_x_10569:
        /* <DEDUP_REMOVED lines=26> */
.L_x_10728:
        /* <DEDUP_REMOVED lines=11> */
.L_x_10731:
        /* <DEDUP_REMOVED lines=25> */
.L_x_10575:
[----:B------:R-:W2:Y:S04]  /*139c0*/  LDL R7, [R1+0x4] ;  /* 0x0000040001077983 */ /* 0x000ea80000100800 */
[----:B01----:R-:W2:Y:S04]  /*139d0*/  LDL R0, [R1+0x8] ;  /* 0x0000080001007983 */ /* 0x003ea80000100800 */
[----:B------:R-:W3:Y:S01]  /*139e0*/  LDL R2, [R1+0x1c] ;  /* 0x00001c0001027983 */ /* 0x000ee20000100800 */
[----:B--2---:R-:W-:Y:S01]  /*139f0*/  IMAD R0, R0, 0x8, R7 ;  /* 0x0000000800007824 */ /* 0x004fe200078e0207 */
[----:B---3--:R-:W-:-:S04]  /*13a00*/  SHF.L.U32 R2, R2, 0x1f, RZ ;  /* 0x0000001f02027819 */ /* 0x008fc800000006ff */
[----:B------:R-:W0:Y:S02]  /*13a10*/  SYNCS.PHASECHK.TRANS64.TRYWAIT P0, [R0+URZ+0x32440], R2 ;  /* 0x03244002000075a7 */ /* 0x000e24000800017f */
[----:B0-----:R-:W-:Y:S05]  /*13a20*/  @!P0 BRA `(.L_x_10576) ;  /* 0x0000006000f08947 */ /* 0x001fea0003800000 */
.L_x_10732:
        /* <DEDUP_REMOVED lines=11> */
.L_x_10577:
        /* <DEDUP_REMOVED lines=27> */
.L_x_10573:
        /* <DEDUP_REMOVED lines=37> */
.L_x_10579:
[----:B------:R-:W-:Y:S05]  /*13ee0*/  BSYNC B6 ;  /* 0x0000000000067941 */ /* 0x000fea0003800000 */
.L_x_10578:
[----:B------:R-:W2:Y:S01]  /*13ef0*/  LDL R4, [R1+0x50] ;  /* 0x0000500001047983 */ /* 0x000ea20000100800 */
[----:B------:R-:W0:Y:S03]  /*13f00*/  LDC R7, c[0x0][0x448] ;  /* 0x00011200ff077b82 */ /* 0x000e260000000800 */
[----:B------:R-:W3:Y:S04]  /*13f10*/  LDL R10, [R1+0x34] ;  /* 0x00003400010a7983 */ /* 0x000ee80000100800 */
[----:B------:R-:W4:Y:S01]  /*13f20*/  LDL R9, [R1+0x5c] ;  /* 0x00005c0001097983 */ /* 0x000f220000100800 */
[----:B-1----:R-:W1:Y:S01]  /*13f30*/  S2R R2, SR_TID.X ;  /* 0x0000000000027919 */ /* 0x002e620000002100 */
[----:B------:R-:W1:Y:S02]  /*13f40*/  S2R R0, SR_TID.X ;  /* 0x0000000000007919 */ /* 0x000e640000002100 */
[----:B------:R-:W4:Y:S04]  /*13f50*/  LDL R8, [R1+0x64] ;  /* 0x0000640001087983 */ /* 0x000f280000100800 */
[----:B------:R-:W4:Y:S01]  /*13f60*/  LDL R6, [R1+0x40] ;  /* 0x0000400001067983 */ /* 0x000f220000100800 */
[----:B0-----:R-:W-:Y:S01]  /*13f70*/  ISETP.NE.AND P0, PT, R7, 0x1, PT ;  /* 0x000000010700780c */ /* 0x001fe20003f05270 */
[----:B------:R-:W-:Y:S01]  /*13f80*/  IMAD.SHL.U32 R17, R17, 0x80, RZ ;  /* 0x0000008011117824 */ /* 0x000fe200078e00ff */
[----:B------:R-:W-:Y:S01]  /*13f90*/  ULDC.64 UR4, c[0x0][0x298] ;  /* 0x0000a60000047ab9 */ /* 0x000fe20000000a00 */
[----:B------:R-:W-:-:S10]  /*13fa0*/  ULDC.64 UR6, c[0x0][0x280] ;  /* 0x0000a00000067ab9 */ /* 0x000fd40000000a00 */
[----:B------:R-:W0:Y:S01]  /*13fb0*/  @P0 LDC R3, c[0x0][0x450] ;  /* 0x00011400ff030b82 */ /* 0x000e220000000800 */
[----:B-1----:R-:W-:-:S04]  /*13fc0*/  LOP3.LUT R2, R2, 0x7f, RZ, 0xc0, !PT ;  /* 0x0000007f02027812 */ /* 0x002fc800078ec0ff */
[----:B------:R-:W-:Y:S01]  /*13fd0*/  SHF.R.U32.HI R2, RZ, 0x3, R2 ;  /* 0x00000003ff027819 */ /* 0x000fe20000011602 */
[----:B------:R-:W-:-:S05]  /*13fe0*/  IMAD.SHL.U32 R0, R0, 0x10, RZ ;  /* 0x0000001000007824 */ /* 0x000fca00078e00ff */
[----:B------:R-:W-:Y:S02]  /*13ff0*/  LOP3.LUT R0, R2, 0x70, R0, 0xf8, !PT ;  /* 0x0000007002007812 */ /* 0x000fe400078ef800 */
[----:B------:R-:W1:Y:S02]  /*14000*/  @P0 LDC R2, c[0x0][0x44c] ;  /* 0x00011300ff020b82 */ /* 0x000e640000000800 */
[----:B------:R-:W-:-:S05]  /*14010*/  LOP3.LUT R5, R0, R17, RZ, 0xfc, !PT ;  /* 0x0000001100057212 */ /* 0x000fca00078efcff */
        /* <DEDUP_REMOVED lines=45> */
[----:B------:R-:W-:-:S03]  /*142f0*/  IMAD.IADD R17, R8, 0x1, R17 ;  /* 0x0000000108117824 */ /* 0x000fc600078e0211 */
[----:B------:R-:W0:Y:S01]  /*14300*/  SHFL.IDX PT, R5, R3, RZ, 0x181f ;  /* 0x00181fff03057589 */ /* 0x000e2200000e0000 */
[----:B------:R-:W-:-:S03]  /*14310*/  VIADD R8, R17, 0x10 ;  /* 0x0000001011087836 */ /* 0x000fc60000000000 */
[----:B------:R-:W1:Y:S04]  /*14320*/  SHFL.IDX PT, R4, R2, RZ, 0x181f ;  /* 0x00181fff02047589 */ /* 0x000e6800000e0000 */
[----:B------:R3:W-:Y:S01]  /*14330*/  STL [R1+0x4c], R8 ;  /* 0x00004c0801007387 */ /* 0x0007e20000100800 */
[----:B--2---:R-:W-:-:S03]  /*14340*/  IMAD R0, R6, R7, RZ ;  /* 0x0000000706007224 */ /* 0x004fc600078e02ff */
[----:B------:R-:W2:Y:S02]  /*14350*/  SHFL.IDX PT, R6, R3, 0x1, 0x181f ;  /* 0x00381f0003067f89 */ /* 0x000ea400000e0000 */
[CC--:B------:R-:W-:Y:S02]  /*14360*/  ISETP.GE.AND P1, PT, R17.reuse, R0.reuse, PT ;  /* 0x000000001100720c */ /* 0x0c0fe40003f26270 */
[----:B------:R-:W4:Y:S01]  /*14370*/  SHFL.IDX PT, R7, R2, 0x1, 0x181f ;  /* 0x00381f0002077f89 */ /* 0x000f2200000e0000 */
[----:B------:R-:W-:Y:S01]  /*14380*/  ISETP.GE.AND P2, PT, R8, R0, PT ;  /* 0x000000000800720c */ /* 0x000fe20003f46270 */
[----:B---3--:R-:W-:-:S05]  /*14390*/  VIADD R8, R17, 0x20 ;  /* 0x0000002011087836 */ /* 0x008fca0000000000 */
[----:B------:R-:W-:Y:S04]  /*143a0*/  STL [R1+0x58], R8 ;  /* 0x0000580801007387 */ /* 0x000fe80000100800 */
[----:B0-----:R-:W-:-:S05]  /*143b0*/  @!P1 LEA R5, P3, R10, R5, 0x1 ;  /* 0x000000050a059211 */ /* 0x001fca00078608ff */
[----:B-1----:R-:W-:-:S05]  /*143c0*/  @!P1 IMAD.X R4, RZ, RZ, R4, P3 ;  /* 0x000000ffff049224 */ /* 0x002fca00018e0604 */
[----:B------:R-:W-:-:S04]  /*143d0*/  @!P1 LOP3.LUT R5, R5, R4, RZ, 0x3c, !PT ;  /* 0x0000000405059212 */ /* 0x000fc800078e3cff */
[----:B------:R-:W-:-:S04]  /*143e0*/  @!P1 LOP3.LUT R4, R5, R4, RZ, 0x3c, !PT ;  /* 0x0000000405049212 */ /* 0x000fc800078e3cff */
[----:B------:R-:W-:-:S05]  /*143f0*/  @!P1 LOP3.LUT R5, R5, R4, RZ, 0x3c, !PT ;  /* 0x0000000405059212 */ /* 0x000fca00078e3cff */
[----:B-----5:R2:W-:Y:S02]  /*14400*/  @!P1 LDGSTS.E.BYPASS.LTC128B.128 [R9+0x18400], desc[UR60][R4.64], !P0 ;  /* 0x1840000004099fae */ /* 0x0205e4000c101d7c */
[----:B--2---:R-:W-:Y:S02]  /*14410*/  @!P2 LEA R5, P1, R10, R6, 0x1 ;  /* 0x000000060a05a211 */ /* 0x004fe400078208ff */
[----:B------:R-:W-:Y:S03]  /*14420*/  SHFL.IDX PT, R6, R2, 0x2, 0x181f ;  /* 0x00581f0002067f89 */ /* 0x000fe600000e0000 */
[----:B----4-:R-:W-:Y:S01]  /*14430*/  @!P2 IMAD.X R4, RZ, RZ, R7, P1 ;  /* 0x000000ffff04a224 */ /* 0x010fe200008e0607 */
        /* <DEDUP_REMOVED lines=58> */
.L_x_10749:
        /* <DEDUP_REMOVED lines=12> */
.L_x_10581:
        /* <DEDUP_REMOVED lines=38> */
.L_x_10583:
[----:B------:R-:W-:Y:S05]  /*14b00*/  BSYNC B6 ;  /* 0x0000000000067941 */ /* 0x000fea0003800000 */
.L_x_10582:
[----:B------:R-:W2:Y:S01]  /*14b10*/  LDL.LU R6, [R1+0x34] ;  /* 0x0000340001067983 */ /* 0x000ea20000300800 */
[----:B------:R-:W1:Y:S01]  /*14b20*/  LDC R7, c[0x0][0x448] ;  /* 0x00011200ff077b82 */ /* 0x000e620000000800 */
[----:B------:R-:W-:Y:S01]  /*14b30*/  ULDC.64 UR4, c[0x0][0x3d8] ;  /* 0x0000f60000047ab9 */ /* 0x000fe20000000a00 */
[----:B------:R-:W-:Y:S01]  /*14b40*/  ULDC.64 UR6, c[0x0][0x390] ;  /* 0x0000e40000067ab9 */ /* 0x000fe20000000a00 */
[----:B0-----:R-:W2:Y:S04]  /*14b50*/  LDL.LU.64 R2, [R1+0x50] ;  /* 0x0000500001027983 */ /* 0x001ea80000300a00 */
[----:B------:R-:W3:Y:S04]  /*14b60*/  LDL.LU R0, [R1+0x5c] ;  /* 0x00005c0001007983 */ /* 0x000ee80000300800 */
[----:B------:R-:W4:Y:S04]  /*14b70*/  LDL.LU R5, [R1+0x64] ;  /* 0x0000640001057983 */ /* 0x000f280000300800 */
[----:B------:R-:W4:Y:S04]  /*14b80*/  LDL.LU R4, [R1+0x40] ;  /* 0x0000400001047983 */ /* 0x000f280000300800 */
[----:B-----5:R-:W4:Y:S01]  /*14b90*/  LDL.LU R8, [R1+0x2c] ;  /* 0x00002c0001087983 */ /* 0x020f220000300800 */
[----:B-1----:R-:W-:Y:S01]  /*14ba0*/  ISETP.NE.AND P0, PT, R7, 0x1, PT ;  /* 0x000000010700780c */ /* 0x002fe20003f05270 */
[----:B------:R-:W0:Y:S01]  /*14bb0*/  S2R R9, SR_TID.X ;  /* 0x0000000000097919 */ /* 0x000e220000002100 */
[----:B--2---:R-:W-:-:S02]  /*14bc0*/  IMAD.MOV.U32 R3, RZ, RZ, R6 ;  /* 0x000000ffff037224 */ /* 0x004fc400078e0006 */
        /* <DEDUP_REMOVED lines=9> */
[----:B------:R-:W-:-:S04]  /*14c60*/  ULDC.64 UR4, c[0x0][0x3d0] ;  /* 0x0000f40000047ab9 */ /* 0x000fc80000000a00 */
[----:B------:R-:W2:Y:S01]  /*14c70*/  @P0 LDC R4, c[0x0][0x44c] ;  /* 0x00011300ff040b82 */ /* 0x000ea20000000800 */
[----:B------:R-:W-:Y:S02]  /*14c80*/  IMAD.IADD R3, R3, 0x1, R0 ;  /* 0x0000000103037824 */ /* 0x000fe400078e0200 */
[----:B------:R-:W-:Y:S02]  /*14c90*/  IMAD.MOV.U32 R0, RZ, RZ, R8 ;  /* 0x000000ffff007224 */ /* 0x000fe400078e0008 */
[----:B--2---:R-:W-:-:S05]  /*14ca0*/  @P0 IMAD.HI.U32 R4, R8, R4, RZ ;  /* 0x0000000408040227 */ /* 0x004fca00078e00ff */
[----:B-1----:R-:W-:-:S04]  /*14cb0*/  @P0 SHF.R.U32.HI R0, RZ, R5, R4 ;  /* 0x00000005ff000219 */ /* 0x002fc80000011604 */
[--C-:B------:R-:W-:Y:S01]  /*14cc0*/  SHF.R.S32.HI R4, RZ, 0x1f, R0.reuse ;  /* 0x0000001fff047819 */ /* 0x100fe20000011400 */
[----:B------:R-:W-:-:S04]  /*14cd0*/  IMAD.MOV R6, RZ, RZ, -R0 ;  /* 0x000000ffff067224 */ /* 0x000fc800078e0a00 */
[----:B------:R-:W-:Y:S02]  /*14ce0*/  IMAD R4, R4, UR4, RZ ;  /* 0x0000000404047c24 */ /* 0x000fe4000f8e02ff */
[----:B------:R-:W-:-:S04]  /*14cf0*/  IMAD.WIDE.U32 R2, R0, UR4, R2 ;  /* 0x0000000400027c25 */ /* 0x000fc8000f8e0002 */
[----:B------:R-:W-:Y:S02]  /*14d00*/  IMAD R6, R7, R6, R8 ;  /* 0x0000000607067224 */ /* 0x000fe400078e0208 */
[----:B------:R-:W-:Y:S01]  /*14d10*/  IMAD R0, R0, UR5, R4 ;  /* 0x0000000500007c24 */ /* 0x000fe2000f8e0204 */
[----:B------:R-:W-:Y:S01]  /*14d20*/  ULDC.64 UR4, c[0x0][0x3c8] ;  /* 0x0000f20000047ab9 */ /* 0x000fe20000000a00 */
[----:B0-----:R-:W-:Y:S02]  /*14d30*/  IMAD.SHL.U32 R8, R9, 0x8, RZ ;  /* 0x0000000809087824 */ /* 0x001fe400078e00ff */
        /* <DEDUP_REMOVED lines=8> */
[C---:B------:R-:W-:Y:S01]  /*14dc0*/  LOP3.LUT R11, R9.reuse, 0x40, RZ, 0xfc, !PT ;  /* 0x00000040090b7812 */ /* 0x040fe200078efcff */
        /* <DEDUP_REMOVED lines=16> */
[----:B------:R-:W4:Y:S04]  /*14ed0*/  LDL.LU R10, [R1+0x60] ;  /* 0x00006000010a7983 */ /* 0x000f280000300800 */
[----:B------:R-:W4:Y:S04]  /*14ee0*/  LDL.LU R12, [R1+0x6c] ;  /* 0x00006c00010c7983 */ /* 0x000f280000300800 */
[----:B------:R-:W-:Y:S01]  /*14ef0*/  SHFL.IDX PT, R6, R0, 0x1, 0x181f ;  /* 0x00381f0000067f89 */ /* 0x000fe200000e0000 */
[----:B--2---:R-:W-:-:S03]  /*14f00*/  IMAD R3, R5, R7, RZ ;  /* 0x0000000705037224 */ /* 0x004fc600078e02ff */
[----:B------:R-:W0:Y:S02]  /*14f10*/  SHFL.IDX PT, R5, R2, RZ, 0x181f ;  /* 0x00181fff02057589 */ /* 0x000e2400000e0000 */
[-C--:B---3--:R-:W-:Y:S02]  /*14f20*/  ISETP.GE.AND P4, PT, R4, R3.reuse, PT ;  /* 0x000000030400720c */ /* 0x088fe40003f86270 */
[----:B------:R-:W1:Y:S01]  /*14f30*/  SHFL.IDX PT, R4, R0, RZ, 0x181f ;  /* 0x00181fff00047589 */ /* 0x000e6200000e0000 */
[----:B------:R-:W-:-:S13]  /*14f40*/  ISETP.GE.AND P5, PT, R17, R3, PT ;  /* 0x000000031100720c */ /* 0x000fda0003fa6270 */
[----:B0-----:R-:W-:-:S05]  /*14f50*/  @!P5 LEA R5, P6, R8, R5, 0x1 ;  /* 0x000000050805d211 */ /* 0x001fca00078c08ff */
[----:B-1----:R-:W-:-:S05]  /*14f60*/  @!P5 IMAD.X R4, RZ, RZ, R4, P6 ;  /* 0x000000ffff04d224 */ /* 0x002fca00030e0604 */
        /* <DEDUP_REMOVED lines=10> */
[----:B------:R-:W-:-:S04]  /*15010*/  @!P4 LOP3.LUT R5, R5, R4, RZ, 0x3c, !PT ;  /* 0x000000040505c212 */ /* 0x000fc800078e3cff */
[----:B------:R-:W-:-:S04]  /*15020*/  @!P4 LOP3.LUT R4, R5, R4, RZ, 0x3c, !PT ;  /* 0x000000040504c212 */ /* 0x000fc800078e3cff */
[----:B------:R-:W-:-:S05]  /*15030*/  @!P4 LOP3.LUT R5, R5, R4, RZ, 0x3c, !PT ;  /* 0x000000040505c212 */ /* 0x000fca00078e3cff */
[----:B------:R-:W-:Y:S04]  /*15040*/  @!P4 LDGSTS.E.BYPASS.LTC128B.128 [R9+0x22c00], desc[UR60][R4.64], !P3 ;  /* 0x22c000000409cfae */ /* 0x000fe8000d901d7c */
[----:B------:R-:W-:Y:S04]  /*15050*/  @!P4 LDGSTS.E.BYPASS.LTC128B.128 [R9+0x26c00], desc[UR60][R4.64+0x80], !P2 ;  /* 0x26c000800409cfae */ /* 0x000fe8000d101d7c */
[----:B------:R-:W-:Y:S04]  /*15060*/  @!P4 LDGSTS.E.BYPASS.LTC128B.128 [R9+0x2ac00], desc[UR60][R4.64+0x100], !P1 ;  /* 0x2ac001000409cfae */ /* 0x000fe8000c901d7c */
[----:B------:R0:W-:Y:S01]  /*15070*/  @!P4 LDGSTS.E.BYPASS.LTC128B.128 [R9+0x2ec00], desc[UR60][R4.64+0x180], !P0 ;  /* 0x2ec001800409cfae */ /* 0x0001e2000c101d7c */
[----:B----4-:R-:W-:-:S03]  /*15080*/  ISETP.GE.AND P4, PT, R11, R3, PT ;  /* 0x000000030b00720c */ /* 0x010fc60003f86270 */
[----:B------:R-:W2:Y:S04]  /*15090*/  LDL.LU R11, [R1+0x70] ;  /* 0x00007000010b7983 */ /* 0x000ea80000300800 */
[----:B0-----:R-:W0:Y:S04]  /*150a0*/  SHFL.IDX PT, R5, R2, 0x2, 0x181f ;  /* 0x00581f0002057f89 */ /* 0x001e2800000e0000 */
[----:B------:R-:W1:Y:S02]  /*150b0*/  SHFL.IDX PT, R6, R0, 0x2, 0x181f ;  /* 0x00581f0000067f89 */ /* 0x000e6400000e0000 */
[----:B0-----:R-:W-:-:S05]  /*150c0*/  @!P4 LEA R5, P6, R8, R5, 0x1 ;  /* 0x000000050805c211 */ /* 0x001fca00078c08ff */
[----:B-1----:R-:W-:-:S05]  /*150d0*/  @!P4 IMAD.X R4, RZ, RZ, R6, P6 ;  /* 0x000000ffff04c224 */ /* 0x002fca00030e0606 */
[----:B------:R-:W-:-:S04]  /*150e0*/  @!P4 LOP3.LUT R5, R5, R4, RZ, 0x3c, !PT ;  /* 0x000000040505c212 */ /* 0x000fc800078e3cff */
[----:B------:R-:W-:-:S04]  /*150f0*/  @!P4 LOP3.LUT R4, R5, R4, RZ, 0x3c, !PT ;  /* 0x000000040504c212 */ /* 0x000fc800078e3cff */
[----:B------:R-:W-:-:S05]  /*15100*/  @!P4 LOP3.LUT R5, R5, R4, RZ, 0x3c, !PT ;  /* 0x000000040505c212 */ /* 0x000fca00078e3cff */
[----:B------:R-:W-:Y:S04]  /*15110*/  @!P4 LDGSTS.E.BYPASS.LTC128B.128 [R9+0x23400], desc[UR60][R4.64], !P3 ;  /* 0x234000000409cfae */ /* 0x000fe8000d901d7c */
[----:B------:R-:W-:Y:S04]  /*15120*/  @!P4 LDGSTS.E.BYPASS.LTC128B.128 [R9+0x27400], desc[UR60][R4.64+0x80], !P2 ;  /* 0x274000800409cfae */ /* 0x000fe8000d101d7c */
[----:B------:R-:W-:Y:S04]  /*15130*/  @!P4 LDGSTS.E.BYPASS.LTC128B.128 [R9+0x2b400], desc[UR60][R4.64+0x100], !P1 ;  /* 0x2b4001000409cfae */ /* 0x000fe8000c901d7c */
[----:B------:R0:W-:Y:S01]  /*15140*/  @!P4 LDGSTS.E.BYPASS.LTC128B.128 [R9+0x2f400], desc[UR60][R4.64+0x180], !P0 ;  /* 0x2f4001800409cfae */ /* 0x0001e2000c101d7c */
[----:B------:R-:W-:-:S03]  /*15150*/  ISETP.GE.AND P4, PT, R10, R3, PT ;  /* 0x000000030a00720c */ /* 0x000fc60003f86270 */
[----:B------:R-:W3:Y:S04]  /*15160*/  LDL.LU R10, [R1+0x74] ;  /* 0x00007400010a7983 */ /* 0x000ee80000300800 */
        /* <DEDUP_REMOVED lines=10> */
[----:B------:R0:W-:Y:S04]  /*15210*/  @!P4 LDGSTS.E.BYPASS.LTC128B.128 [R9+0x2fc00], desc[UR60][R4.64+0x180], !P0 ;  /* 0x2fc001800409cfae */ /* 0x0001e8000c101d7c */
[----:B------:R-:W-:Y:S04]  /*15220*/  SHFL.IDX PT, R6, R0, 0x4, 0x181f ;  /* 0x00981f0000067f89 */ /* 0x000fe800000e0000 */
[----:B0-----:R-:W0:Y:S01]  /*15230*/  SHFL.IDX PT, R5, R2, 0x4, 0x181f ;  /* 0x00981f0002057f89 */ /* 0x001e2200000e0000 */
[----:B------:R-:W-:-:S13]  /*15240*/  ISETP.GE.AND P4, PT, R12, R3, PT ;  /* 0x000000030c00720c */ /* 0x000fda0003f86270 */
        /* <DEDUP_REMOVED lines=26> */
[----:B------:R-:W-:-:S04]  /*153f0*/  @!P4 LOP3.LUT R5, R5, R4, RZ, 0x3c, !PT ;  /* 0x000000040505c212 */ /* 0x000fc800078e3cff */
[----:B------:R-:W-:-:S04]  /*15400*/  @!P4 LOP3.LUT R4, R5, R4, RZ, 0x3c, !PT ;  /* 0x000000040504c212 */ /* 0x000fc800078e3cff */
[----:B------:R-:W-:Y:S01]  /*15410*/  @!P4 LOP3.LUT R5, R5, R4, RZ, 0x3c, !PT ;  /* 0x000000040505c212 */ /* 0x000fe200078e3cff */
[----:B------:R1:W2:Y:S04]  /*15420*/  SHFL.IDX PT, R6, R0, 0x7, 0x181f ;  /* 0x00f81f0000067f89 */ /* 0x0002a800000e0000 */
[----:B------:R1:W-:Y:S04]  /*15430*/  @!P4 LDGSTS.E.BYPASS.LTC128B.128 [R9+0x25400], desc[UR60][R4.64], !P3 ;  /* 0x254000000409cfae */ /* 0x0003e8000d901d7c */
[----:B------:R1:W-:Y:S04]  /*15440*/  @!P4 LDGSTS.E.BYPASS.LTC128B.128 [R9+0x29400], desc[UR60][R4.64+0x80], !P2 ;  /* 0x294000800409cfae */ /* 0x0003e8000d101d7c */
[----:B------:R1:W-:Y:S04]  /*15450*/  @!P4 LDGSTS.E.BYPASS.LTC128B.128 [R9+0x2d400], desc[UR60][R4.64+0x100], !P1 ;  /* 0x2d4001000409cfae */ /* 0x0003e8000c901d7c */
[----:B------:R1:W-:Y:S04]  /*15460*/  @!P4 LDGSTS.E.BYPASS.LTC128B.128 [R9+0x31400], desc[UR60][R4.64+0x180], !P0 ;  /* 0x314001800409cfae */ /* 0x0003e8000c101d7c */
[----:B------:R-:W3:Y:S02]  /*15470*/  SHFL.IDX PT, R2, R2, 0x7, 0x181f ;  /* 0x00f81f0002027f89 */ /* 0x000ee400000e0000 */
.L_x_10767:
[----:B-1----:R-:W4:Y:S01]  /*15480*/  LDL.LU R0, [R1+0x78] ;  /* 0x0000780001007983 */ /* 0x002f220000300800 */
[----:B------:R-:W-:Y:S01]  /*15490*/  BSSY B0, `(.L_x_10585) ;  /* 0x000000d000007945 */ /* 0x000fe20003800000 */
[----:B----4-:R-:W-:-:S13]  /*154a0*/  ISETP.GE.AND P4, PT, R0, R3, PT ;  /* 0x000000030000720c */ /* 0x010fda0003f86270 */
[----:B------:R-:W-:Y:S05]  /*154b0*/  @P4 BRA `(.L_x_10586) ;  /* 0x0000000000284947 */ /* 0x000fea0003800000 */
[----:B------:R-:W4:Y:S01]  /*154c0*/  LDL R0, [R1+0x14] ;  /* 0x0000140001007983 */ /* 0x000f220000100800 */
[----:B---3--:R-:W-:-:S05]  /*154d0*/  LEA R2, P4, R8, R2, 0x1 ;  /* 0x0000000208027211 */ /* 0x008fca00078808ff */
[----:B--2---:R-:W-:-:S05]  /*154e0*/  IMAD.X R3, RZ, RZ, R6, P4 ;  /* 0x000000ffff037224 */ /* 0x004fca00020e0606 */
[----:B------:R-:W-:Y:S01]  /*154f0*/  @!PT LDS RZ, [RZ] ;  /* 0x00000000fffff984 */ /* 0x000fe20000000800 */
[----:B------:R-:W-:Y:S01]  /*15500*/  @!PT LDS RZ, [RZ] ;  /* 0x00000000fffff984 */ /* 0x000fe20000000800 */
[----:B------:R-:W-:Y:S01]  /*15510*/  @!PT LDS RZ, [RZ] ;  /* 0x00000000fffff984 */ /* 0x000fe20000000800 */
[----:B----4-:R1:W-:Y:S04]  /*15520*/  LDGSTS.E.BYPASS.LTC128B.128 [R0+0x25c00], desc[UR60][R2.64], !P3 ;  /* 0x25c0000002007fae */ /* 0x0103e8000d901d7c */
[----:B------:R1:W-:Y:S04]  /*15530*/  LDGSTS.E.BYPASS.LTC128B.128 [R0+0x29c00], desc[UR60][R2.64+0x80], !P2 ;  /* 0x29c0008002007fae */ /* 0x0003e8000d101d7c */
[----:B------:R1:W-:Y:S04]  /*15540*/  LDGSTS.E.BYPASS.LTC128B.128 [R0+0x2dc00], desc[UR60][R2.64+0x100], !P1 ;  /* 0x2dc0010002007fae */ /* 0x0003e8000c901d7c */
[----:B------:R1:W-:Y:S02]  /*15550*/  LDGSTS.E.BYPASS.LTC128B.128 [R0+0x31c00], desc[UR60][R2.64+0x180], !P0 ;  /* 0x31c0018002007fae */ /* 0x0003e4000c101d7c */
.L_x_10586:
[----:B------:R-:W-:Y:S05]  /*15560*/  BSYNC B0 ;  /* 0x0000000000007941 */ /* 0x000fea0003800000 */
.L_x_10585:
[----:B------:R4:W5:Y:S01]  /*15570*/  LDL R8, [R1+0x4] ;  /* 0x0000040001087983 */ /* 0x0009620000100800 */
[----:B------:R-:W-:Y:S01]  /*15580*/  PLOP3.LUT P0, PT, PT, PT, PT, 0x80, 0x0 ;  /* 0x000000000000781c */ /* 0x000fe20003f0f070 */
[----:B------:R-:W-:-:S12]  /*15590*/  NOP ;  /* 0x0000000000007918 */ /* 0x000fd80000000000 */
.L_x_10587:
[----:B-1-3--:R-:W3:Y:S01]  /*155a0*/  LDL R2, [R1+0x4] ;  /* 0x0000040001027983 */ /* 0x00aee20000100800 */
        /* <DEDUP_REMOVED lines=18> */
.L_x_10768:
[----:B------:R-:W-:Y:S05]  /*156d0*/  BSYNC B0 ;  /* 0x0000000000007941 */ /* 0x000fea0003800000 */
.L_x_10588:
[----:B-1----:R-:W3:Y:S01]  /*156e0*/  LDL R2, [R1+0x18] ;  /* 0x0000180001027983 */ /* 0x002ee20000100800 */
[----:B------:R-:W-:Y:S01]  /*156f0*/  BSSY B0, `(.L_x_10590) ;  /* 0x0000063000007945 */ /* 0x000fe20003800000 */
[----:B---3--:R-:W-:-:S13]  /*15700*/  LOP3.LUT P0, RZ, R2, 0x1, RZ, 0xc0, !PT ;  /* 0x0000000102ff7812 */ /* 0x008fda000780c0ff */
[----:B------:R-:W-:Y:S05]  /*15710*/  @!P0 BRA `(.L_x_10591) ;  /* 0x0000000400808947 */ /* 0x000fea0003800000 */
[----:B------:R-:W3:Y:S04]  /*15720*/  LDL R2, [R1+0x4] ;  /* 0x0000040001027983 */ /* 0x000ee80000100800 */
[----:B0-----:R-:W2:Y:S01]  /*15730*/  LDL R4, [R1+0x1c] ;  /* 0x00001c0001047983 */ /* 0x001ea20000100800 */
[----:B------:R-:W0:Y:S01]  /*15740*/  S2R R3, SR_TID.X ;  /* 0x0000000000037919 */ /* 0x000e220000002100 */
[----:B---3--:R-:W-:Y:S02]  /*15750*/  IMAD.MOV.U32 R5, RZ, RZ, R2 ;  /* 0x000000ffff057224 */ /* 0x008fe400078e0002 */
[----:B------:R-:W3:Y:S01]  /*15760*/  LDL R2, [R1+0x8] ;  /* 0x0000080001027983 */ /* 0x000ee20000100800 */
[----:B--2---:R-:W-:Y:S01]  /*15770*/  SHF.L.U32 R0, R4, 0x1f, RZ ;  /* 0x0000001f04007819 */ /* 0x004fe200000006ff */
[----:B------:R-:W-:Y:S01]  /*15780*/  BSSY B1, `(.L_x_10592) ;  /* 0x0000006000017945 */ /* 0x000fe20003800000 */
[----:B0-----:R-:W-:-:S04]  /*15790*/  LOP3.LUT R3, R3, 0x7f, RZ, 0xc0, !PT ;  /* 0x0000007f03037812 */ /* 0x001fc800078ec0ff */
[----:B------:R-:W-:Y:S01]  /*157a0*/  ISETP.NE.AND P1, PT, R3, RZ, PT ;  /* 0x000000ff0300720c */ /* 0x000fe20003f25270 */
[----:B---3--:R-:W-:-:S04]  /*157b0*/  IMAD R2, R2, 0x8, R5 ;  /* 0x0000000802027824 */ /* 0x008fc800078e0205 */
[----:B------:R-:W0:Y:S02]  /*157c0*/  SYNCS.PHASECHK.TRANS64.TRYWAIT P0, [R2+URZ+0x32460], R0 ;  /* 0x03246000020075a7 */ /* 0x000e24000800017f */
[----:B0-----:R-:W-:Y:S06]  /*157d0*/  @!P0 BRA `(.L_x_10593) ;  /* 0x0000005c00e08947 */ /* 0x001fec0003800000 */
.L_x_10769:
[----:B------:R-:W-:Y:S05]  /*157e0*/  BSYNC B1 ;  /* 0x0000000000017941 */ /* 0x000fea0003800000 */
.L_x_10592:
        /* <DEDUP_REMOVED lines=9> */
.L_x_10595:
[----:B------:R-:W-:Y:S05]  /*15880*/  BSYNC B1 ;  /* 0x0000000000017941 */ /* 0x000fea0003800000 */
.L_x_10594:
        /* <DEDUP_REMOVED lines=14> */
.L_x_10596:
        /* <DEDUP_REMOVED lines=16> */
.L_x_10597:
        /* <DEDUP_REMOVED lines=16> */
.L_x_10598:
        /* <DEDUP_REMOVED lines=16> */
.L_x_10599:
        /* <DEDUP_REMOVED lines=11> */
.L_x_10591:
[----:B------:R-:W-:Y:S05]  /*15d20*/  BSYNC B0 ;  /* 0x0000000000007941 */ /* 0x000fea0003800000 */
.L_x_10590:
[----:B0-----:R-:W3:Y:S01]  /*15d30*/  LDL.LU R4, [R1+0x7c] ;  /* 0x00007c0001047983 */ /* 0x001ee20000300800 */
[----:B------:R-:W-:Y:S01]  /*15d40*/  BSSY B0, `(.L_x_10600) ;  /* 0x000020f000007945 */ /* 0x000fe20003800000 */
[----:B---3--:R-:W-:-:S13]  /*15d50*/  ISETP.GE.AND P0, PT, R4, 0x61, PT ;  /* 0x000000610400780c */ /* 0x008fda0003f06270 */
        /* <DEDUP_REMOVED lines=48> */
.L_x_10606:
        /* <DEDUP_REMOVED lines=9> */
.L_x_10770:
[----:B------:R-:W-:Y:S05]  /*160f0*/  BSYNC B3 ;  /* 0x0000000000037941 */ /* 0x000fea0003800000 */
.L_x_10607:
        /* <DEDUP_REMOVED lines=9> */
.L_x_10610:
[----:B------:R-:W-:Y:S05]  /*16190*/  BSYNC B3 ;  /* 0x0000000000037941 */ /* 0x000fea0003800000 */
.L_x_10609:
        /* <DEDUP_REMOVED lines=14> */
.L_x_10611:
        /* <DEDUP_REMOVED lines=14> */
.L_x_10771:
[----:B------:R-:W-:Y:S05]  /*16360*/  BSYNC B3 ;  /* 0x0000000000037941 */ /* 0x000fea0003800000 */
.L_x_10612:
        /* <DEDUP_REMOVED lines=11> */
.L_x_10615:
[----:B------:R-:W-:Y:S05]  /*16420*/  BSYNC B3 ;  /* 0x0000000000037941 */ /* 0x000fea0003800000 */
.L_x_10614:
        /* <DEDUP_REMOVED lines=11> */
.L_x_10616:
        /* <DEDUP_REMOVED lines=16> */
.L_x_10617:
        /* <DEDUP_REMOVED lines=16> */
.L_x_10618:
        /* <DEDUP_REMOVED lines=16> */
.L_x_10619:
        /* <DEDUP_REMOVED lines=11> */
.L_x_10605:
[----:B------:R-:W-:Y:S05]  /*16890*/  BSYNC B1 ;  /* 0x0000000000017941 */ /* 0x000fea0003800000 */
.L_x_10604:
[----:B------:R-:W2:Y:S02]  /*168a0*/  LDL.LU R4, [R1+0x38] ;  /* 0x0000380001047983 */ /* 0x000ea40000300800 */
[----:B--2---:R-:W-:-:S07]  /*168b0*/  VIADD R0, R4, 0xfffffffd ;  /* 0xfffffffd04007836 */ /* 0x004fce0000000000 */
.L_x_10603:
[----:B------:R-:W-:Y:S05]  /*168c0*/  BSYNC B2 ;  /* 0x0000000000027941 */ /* 0x000fea0003800000 */
.L_x_10602:
[----:B------:R-:W2:Y:S01]  /*168d0*/  LDL.LU R2, [R1+0x3c] ;  /* 0x00003c0001027983 */ /* 0x000ea20000300800 */
[----:B------:R-:W-:-:S05]  /*168e0*/  IMAD.MOV R6, RZ, RZ, -R6 ;  /* 0x000000ffff067224 */ /* 0x000fca00078e0a06 */
[----:B--2---:R-:W-:-:S13]  /*168f0*/  ISETP.NE.AND P0, PT, R2, R6, PT ;  /* 0x000000060200720c */ /* 0x004fda0003f05270 */
[----:B------:R-:W-:Y:S05]  /*16900*/  @!P0 BRA `(.L_x_10601) ;  /* 0x0000001400488947 */ /* 0x000fea0003800000 */
.L_x_10652:
        /* <DEDUP_REMOVED lines=37> */
.L_x_10622:
        /* <DEDUP_REMOVED lines=9> */
.L_x_10772:
[----:B------:R-:W-:Y:S05]  /*16bf0*/  BSYNC B2 ;  /* 0x0000000000027941 */ /* 0x000fea0003800000 */
.L_x_10623:
        /* <DEDUP_REMOVED lines=9> */
.L_x_10626:
[----:B------:R-:W-:Y:S05]  /*16c90*/  BSYNC B2 ;  /* 0x0000000000027941 */ /* 0x000fea0003800000 */
.L_x_10625:
        /* <DEDUP_REMOVED lines=13> */
.L_x_10627:
        /* <DEDUP_REMOVED lines=14> */
.L_x_10773:
[----:B------:R-:W-:Y:S05]  /*16e50*/  BSYNC B2 ;  /* 0x0000000000027941 */ /* 0x000fea0003800000 */
.L_x_10628:
        /* <DEDUP_REMOVED lines=11> */
.L_x_10631:
[----:B------:R-:W-:Y:S05]  /*16f10*/  BSYNC B2 ;  /* 0x0000000000027941 */ /* 0x000fea0003800000 */
.L_x_10630:
        /* <DEDUP_REMOVED lines=10> */
.L_x_10632:
        /* <DEDUP_REMOVED lines=16> */
.L_x_10633:
        /* <DEDUP_REMOVED lines=16> */
.L_x_10634:
        /* <DEDUP_REMOVED lines=16> */
.L_x_10635:
        /* <DEDUP_REMOVED lines=11> */
.L_x_10621:
[----:B------:R-:W-:Y:S05]  /*17370*/  BSYNC B1 ;  /* 0x0000000000017941 */ /* 0x000fea0003800000 */
.L_x_10620:
        /* <DEDUP_REMOVED lines=36> */
.L_x_10638:
        /* <DEDUP_REMOVED lines=9> */
.L_x_10774:
[----:B------:R-:W-:Y:S05]  /*17650*/  BSYNC B2 ;  /* 0x0000000000027941 */ /* 0x000fea0003800000 */
.L_x_10639:
        /* <DEDUP_REMOVED lines=9> */
.L_x_10642:
[----:B------:R-:W-:Y:S05]  /*176f0*/  BSYNC B2 ;  /* 0x0000000000027941 */ /* 0x000fea0003800000 */
.L_x_10641:
        /* <DEDUP_REMOVED lines=14> */
.L_x_10643:
        /* <DEDUP_REMOVED lines=14> */
.L_x_10775:
[----:B------:R-:W-:Y:S05]  /*178c0*/  BSYNC B2 ;  /* 0x0000000000027941 */ /* 0x000fea0003800000 */
.L_x_10644:
        /* <DEDUP_REMOVED lines=11> */
.L_x_10647:
[----:B------:R-:W-:Y:S05]  /*17980*/  BSYNC B2 ;  /* 0x0000000000027941 */ /* 0x000fea0003800000 */
.L_x_10646:
        /* <DEDUP_REMOVED lines=11> */
.L_x_10648:
        /* <DEDUP_REMOVED lines=16> */
.L_x_10649:
        /* <DEDUP_REMOVED lines=16> */
.L_x_10650:
        /* <DEDUP_REMOVED lines=16> */
.L_x_10651:
        /* <DEDUP_REMOVED lines=11> */
.L_x_10637:
[----:B------:R-:W-:Y:S05]  /*17df0*/  BSYNC B1 ;  /* 0x0000000000017941 */ /* 0x000fea0003800000 */
.L_x_10636:
[C---:B------:R-:W-:Y:S01]  /*17e00*/  ISETP.GT.AND P0, PT, R0.reuse, 0x1, PT ;  /* 0x000000010000780c */ /* 0x040fe20003f04270 */
[----:B------:R-:W-:-:S12]  /*17e10*/  VIADD R0, R0, 0xfffffffe ;  /* 0xfffffffe00007836 */ /* 0x000fd80000000000 */
[----:B------:R-:W-:Y:S05]  /*17e20*/  @P0 BRA `(.L_x_10652) ;  /* 0xffffffe800b80947 */ /* 0x000fea000383ffff */
.L_x_10601:
[----:B------:R-:W-:Y:S05]  /*17e30*/  BSYNC B0 ;  /* 0x0000000000007941 */ /* 0x000fea0003800000 */
.L_x_10600:
[----:B------:R-:W3:Y:S04]  /*17e40*/  LDL.LU R4, [R1+0x8] ;  /* 0x0000080001047983 */ /* 0x000ee80000300800 */
[----:B------:R-:W2:Y:S01]  /*17e50*/  LDL.LU R3, [R1+0x1c] ;  /* 0x00001c0001037983 */ /* 0x000ea20000300800 */
[----:B------:R-:W1:Y:S01]  /*17e60*/  S2R R2, SR_TID.X ;  /* 0x0000000000027919 */ /* 0x000e620000002100 */
[----:B------:R-:W-:Y:S01]  /*17e70*/  BSSY B0, `(.L_x_10653) ;  /* 0x0000015000007945 */ /* 0x000fe20003800000 */
[----:B-1----:R-:W-:-:S04]  /*17e80*/  LOP3.LUT R2, R2, 0x7f, RZ, 0xc0, !PT ;  /* 0x0000007f02027812 */ /* 0x002fc800078ec0ff */
[----:B------:R-:W-:Y:S01]  /*17e90*/  ISETP.NE.AND P1, PT, R2, RZ, PT ;  /* 0x000000ff0200720c */ /* 0x000fe20003f25270 */
[----:B---3--:R-:W-:-:S05]  /*17ea0*/  VIADD R0, R4, 0x1 ;  /* 0x0000000104007836 */ /* 0x008fca0000000000 */
        /* <DEDUP_REMOVED lines=16> */
[----:B--2---:R-:W-:-:S07]  /*17fb0*/  IADD3 R16, R3, UR36, R2 ;  /* 0x0000002403107c10 */ /* 0x004fce000fffe002 */
.L_x_10654:
[----:B------:R-:W-:Y:S05]  /*17fc0*/  BSYNC B0 ;  /* 0x0000000000007941 */ /* 0x000fea0003800000 */
.L_x_10653:
[----:B------:R-:W-:-:S05]  /*17fd0*/  SEL R0, R0, RZ, P0 ;  /* 0x000000ff00007207 */ /* 0x000fca0000000000 */
[----:B------:R2:W-:Y:S02]  /*17fe0*/  STL [R1+0x8], R0 ;  /* 0x0000080001007387 */ /* 0x0005e40000100800 */
.L_x_10566:
[----:B------:R-:W-:Y:S05]  /*17ff0*/  BSYNC B7 ;  /* 0x0000000000077941 */ /* 0x000fea0003800000 */
.L_x_10564:
        /* <DEDUP_REMOVED lines=13> */
.L_x_10655:
        /* <DEDUP_REMOVED lines=36> */
.L_x_10785:
[----:B------:R-:W-:Y:S02]  /*18310*/  ULDC UR4, c[0x0][0xd38] ;  /* 0x00034e0000047ab9 */ /* 0x000fe40000000800 */
[----:B------:R-:W-:-:S04]  /*18320*/  IMAD.U32 R16, RZ, RZ, UR4 ;  /* 0x00000004ff107e24 */ /* 0x000fc8000f8e00ff */
[----:B-1----:R-:W-:-:S04]  /*18330*/  IMAD R6, R6, R16, RZ ;  /* 0x0000001006067224 */ /* 0x002fc800078e02ff */
[----:B------:R-:W-:-:S05]  /*18340*/  IMAD.IADD R4, R4, 0x1, R6 ;  /* 0x0000000104047824 */ /* 0x000fca00078e0206 */
[----:B------:R-:W-:-:S13]  /*18350*/  ISETP.GT.AND P6, PT, R4, R0, PT ;  /* 0x000000000400720c */ /* 0x000fda0003fc4270 */
[----:B------:R-:W-:Y:S05]  /*18360*/  @P6 BRA `(.L_x_10658) ;  /* 0x00000000009c6947 */ /* 0x000fea0003800000 */
.L_x_10663:
        /* <DEDUP_REMOVED lines=14> */
.L_x_10661:
[----:B------:R-:W-:Y:S05]  /*18450*/  BSYNC B0 ;  /* 0x0000000000007941 */ /* 0x000fea0003800000 */
.L_x_10660:
        /* <DEDUP_REMOVED lines=18> */
.L_x_10793:
[----:B------:R-:W-:Y:S02]  /*18580*/  ULDC UR4, c[0x0][0xd38] ;  /* 0x00034e0000047ab9 */ /* 0x000fe40000000800 */
[----:B------:R-:W-:-:S04]  /*18590*/  IMAD.U32 R16, RZ, RZ, UR4 ;  /* 0x00000004ff107e24 */ /* 0x000fc8000f8e00ff */
[----:B-1----:R-:W-:-:S04]  /*185a0*/  IMAD R6, R6, R16, RZ ;  /* 0x0000001006067224 */ /* 0x002fc800078e02ff */
[----:B------:R-:W-:-:S05]  /*185b0*/  IMAD.IADD R4, R6, 0x1, R4 ;  /* 0x0000000106047824 */ /* 0x000fca00078e0204 */
[----:B------:R-:W-:-:S13]  /*185c0*/  ISETP.GT.AND P6, PT, R4, R0, PT ;  /* 0x000000000400720c */ /* 0x000fda0003fc4270 */
[----:B------:R-:W-:Y:S05]  /*185d0*/  @!P6 BRA `(.L_x_10663) ;  /* 0xfffffffc0064e947 */ /* 0x000fea000383ffff */
.L_x_10658:
        /* <DEDUP_REMOVED lines=8> */
.L_x_10797:
[----:B------:R-:W-:Y:S01]  /*18660*/  ISETP.NE.AND P0, PT, R5, RZ, PT ;  /* 0x000000ff0500720c */ /* 0x000fe20003f05270 */
[----:B-1----:R-:W-:-:S12]  /*18670*/  IMAD.MOV.U32 R2, RZ, RZ, RZ ;  /* 0x000000ffff027224 */ /* 0x002fd800078e00ff */
[----:B------:R-:W-:Y:S05]  /*18680*/  @!P0 BRA `(.L_x_10665) ;  /* 0x0000000000108947 */ /* 0x000fea0003800000 */
[----:B------:R-:W-:Y:S01]  /*18690*/  UMOV UR4, 0xffffffff ;  /* 0xffffffff00047882 */ /* 0x000fe20000000000 */
[----:B------:R-:W-:Y:S02]  /*186a0*/  VIADD R12, R4, 0xffffffff ;  /* 0xffffffff040c7836 */ /* 0x000fe40000000000 */
[----:B------:R-:W-:Y:S05]  /*186b0*/  BRA.DIV UR4, `(.L_x_10666) ;  /* 0x0000003e04107947 */ /* 0x000fea000b800000 */
[----:B------:R1:W3:Y:S02]  /*186c0*/  SHFL.IDX PT, R2, R3, R12, 0x1f ;  /* 0x00001f0c03027589 */ /* 0x0002e400000e0000 */
.L_x_10665:
        /* <DEDUP_REMOVED lines=31> */
.L_x_10659:
[----:B------:R-:W-:Y:S01]  /*188c0*/  UMOV UR4, URZ ;  /* 0x0000003f00047c82 */ /* 0x000fe20008000000 */
[----:B------:R-:W-:Y:S01]  /*188d0*/  UMOV UR5, URZ ;  /* 0x0000003f00057c82 */ /* 0x000fe20008000000 */
[----:B------:R-:W-:Y:S01]  /*188e0*/  ULDC UR6, c[0x0][0xd3c] ;  /* 0x00034f0000067ab9 */ /* 0x000fe20000000800 */
[----:B------:R-:W-:Y:S02]  /*188f0*/  IMAD.MOV.U32 R16, RZ, RZ, R0 ;  /* 0x000000ffff107224 */ /* 0x000fe400078e0000 */
[----:B------:R-:W-:Y:S02]  /*18900*/  IMAD.U32 R17, RZ, RZ, UR4 ;  /* 0x00000004ff117e24 */ /* 0x000fe4000f8e00ff */
[----:B------:R-:W-:Y:S02]  /*18910*/  IMAD.U32 R18, RZ, RZ, UR5 ;  /* 0x00000005ff127e24 */ /* 0x000fe4000f8e00ff */
[----:B------:R-:W-:-:S07]  /*18920*/  IMAD.U32 R19, RZ, RZ, UR6 ;  /* 0x00000006ff137e24 */ /* 0x000fce000f8e00ff */
.L_x_10667:
        /* <DEDUP_REMOVED lines=12> */
.L_x_10656:
[----:B------:R-:W-:Y:S02]  /*189f0*/  ULDC UR4, c[0x0][0xd3c] ;  /* 0x00034f0000047ab9 */ /* 0x000fe40000000800 */
[----:B---3--:R-:W-:-:S13]  /*18a00*/  ISETP.GE.AND P0, PT, R19, UR4, PT ;  /* 0x0000000413007c0c */ /* 0x008fda000bf06270 */
[----:B------:R-:W-:Y:S05]  /*18a10*/  @!P0 BRA `(.L_x_10668) ;  /* 0xffffff8c00148947 */ /* 0x000fea000383ffff */
[----:B------:R-:W-:Y:S05]  /*18a20*/  BSYNC B8 ;  /* 0x0000000000087941 */ /* 0x000fea0003800000 */
.L_x_10522:
        /* <DEDUP_REMOVED lines=12> */
.L_x_10800:
[----:B------:R-:W-:Y:S05]  /*18af0*/  BSYNC B0 ;  /* 0x0000000000007941 */ /* 0x000fea0003800000 */
.L_x_10669:
[----:B------:R-:W-:-:S03]  /*18b00*/  UMOV UR4, 0xffffffff ;  /* 0xffffffff00047882 */ /* 0x000fc60000000000 */
[----:B------:R-:W-:Y:S05]  /*18b10*/  BRA.DIV UR4, `(.L_x_10671) ;  /* 0x0000003a04347947 */ /* 0x000fea000b800000 */
[----:B------:R-:W1:Y:S02]  /*18b20*/  S2R R2, SR_TID.X ;  /* 0x0000000000027919 */ /* 0x000e640000002100 */
[----:B-1----:R-:W-:-:S04]  /*18b30*/  SHF.R.U32.HI R2, RZ, 0x5, R2 ;  /* 0x00000005ff027819 */ /* 0x002fc80000011602 */
[----:B------:R-:W-:-:S05]  /*18b40*/  LOP3.LUT R2, R2, 0x3, RZ, 0xc0, !PT ;  /* 0x0000000302027812 */ /* 0x000fca00078ec0ff */
[----:B------:R1:W2:Y:S02]  /*18b50*/  SHFL.IDX PT, R14, R2, RZ, 0x1f ;  /* 0x00001fff020e7589 */ /* 0x0002a400000e0000 */
.L_x_10803:
[----:B--2---:R-:W-:-:S13]  /*18b60*/  ISETP.NE.AND P0, PT, R14, RZ, PT ;  /* 0x000000ff0e00720c */ /* 0x004fda0003f05270 */
[----:B------:R-:W-:Y:S05]  /*18b70*/  @P0 BRA `(.L_x_10377) ;  /* 0x0000000000940947 */ /* 0x000fea0003800000 */
[----:B------:R-:W-:-:S03]  /*18b80*/  UMOV UR4, 0xffffffff ;  /* 0xffffffff00047882 */ /* 0x000fc60000000000 */
[----:B------:R-:W-:Y:S05]  /*18b90*/  BRA.DIV UR4, `(.L_x_10672) ;  /* 0x0000003a04487947 */ /* 0x000fea000b800000 */
[----:B------:R-:W-:-:S13]  /*18ba0*/  ELECT P6, URZ, PT ;  /* 0x00000000003f782f */ /* 0x000fda00038c0000 */
.L_x_10806:
[----:B------:R-:W-:Y:S05]  /*18bb0*/  @!P6 BRA `(.L_x_10377) ;  /* 0x000000000084e947 */ /* 0x000fea0003800000 */
[----:B-1----:R-:W2:Y:S02]  /*18bc0*/  LDL.LU R2, [R1+0x84] ;  /* 0x0000840001027983 */ /* 0x002ea40000300800 */
[----:B--2---:R-:W-:-:S04]  /*18bd0*/  LOP3.LUT R2, R2, 0x2, RZ, 0xfc, !PT ;  /* 0x0000000202027812 */ /* 0x004fc800078efcff */
[----:B------:R-:W-:-:S13]  /*18be0*/  ISETP.NE.AND P2, PT, R2, 0x3, PT ;  /* 0x000000030200780c */ /* 0x000fda0003f45270 */
[----:B------:R-:W-:Y:S05]  /*18bf0*/  @!P2 BRA `(.L_x_10673) ;  /* 0x000000000004a947 */ /* 0x000fea0003800000 */
[----:B------:R-:W-:Y:S01]  /*18c00*/  BPT.TRAP 0x1 ;  /* 0x000000040000795c */ /* 0x000fe20000300000 */
.L_x_10673:
        /* <DEDUP_REMOVED lines=14> */
.L_x_10807:
[----:B------:R-:W1:Y:S02]  /*18cf0*/  SYNCS.PHASECHK.TRANS64.TRYWAIT P0, [R7+URZ], R2 ;  /* 0x00000002070075a7 */ /* 0x000e64000800017f */
[----:B-1----:R-:W-:Y:S05]  /*18d00*/  @!P0 BRA `(.L_x_10675) ;  /* 0x0000003800208947 */ /* 0x002fea0003800000 */
.L_x_10808:
[----:B------:R-:W-:Y:S05]  /*18d10*/  @!P2 BRA `(.L_x_10676) ;  /* 0x000000000004a947 */ /* 0x000fea0003800000 */
[----:B------:R-:W-:Y:S01]  /*18d20*/  BPT.TRAP 0x1 ;  /* 0x000000040000795c */ /* 0x000fe20000300000 */
.L_x_10676:
[----:B------:R-:W2:Y:S01]  /*18d30*/  LDL.LU R4, [R1+0x8] ;  /* 0x0000080001047983 */ /* 0x000ea20000300800 */
[----:B------:R-:W-:-:S04]  /*18d40*/  VIADD R0, R0, 0x32460 ;  /* 0x0003246000007836 */ /* 0x000fc80000000000 */
[----:B--2---:R-:W-:-:S04]  /*18d50*/  IMAD R4, R4, 0x8, R0 ;  /* 0x0000000804047824 */ /* 0x004fc800078e0200 */
[----:B------:R-:W2:Y:S02]  /*18d60*/  SYNCS.PHASECHK.TRANS64.TRYWAIT P0, [R4+URZ], R5 ;  /* 0x00000005040075a7 */ /* 0x000ea4000800017f */
[----:B--2---:R-:W-:Y:S05]  /*18d70*/  @!P0 BRA `(.L_x_10677) ;  /* 0x0000003800188947 */ /* 0x004fea0003800000 */
.L_x_10809:
[----:B------:R-:W-:-:S07]  /*18d80*/  IMAD R3, R3, 0x8, R0 ;  /* 0x0000000803037824 */ /* 0x000fce00078e0200 */
.L_x_10678:
[----:B---3--:R3:W0:Y:S02]  /*18d90*/  SYNCS.PHASECHK.TRANS64.TRYWAIT P0, [R3+URZ], R2 ;  /* 0x00000002030075a7 */ /* 0x008624000800017f */
[----:B0-----:R-:W-:Y:S05]  /*18da0*/  @!P0 NANOSLEEP.SYNCS 0x989680 ;  /* 0x009896800000895d */ /* 0x001fea0003900000 */
[----:B------:R-:W0:Y:S02]  /*18db0*/  @!P0 SYNCS.PHASECHK.TRANS64 P0, [R3+URZ], R2 ;  /* 0x00000002030085a7 */ /* 0x000e24000800007f */
[----:B0-----:R-:W-:Y:S05]  /*18dc0*/  @!P0 BRA `(.L_x_10678) ;  /* 0xfffffffc00f08947 */ /* 0x001fea000383ffff */
.L_x_10377:
[----:B------:R-:W-:Y:S05]  /*18dd0*/  BSYNC B9 ;  /* 0x0000000000097941 */ /* 0x000fea0003800000 */
.L_x_10374:
[----:B------:R-:W-:Y:S05]  /*18de0*/  EXIT ;  /* 0x000000000000794d */ /* 0x000fea0003800000 */
.L_x_10395:
[----:B0-----:R0:W1:Y:S02]  /*18df0*/  SYNCS.PHASECHK.TRANS64.TRYWAIT P6, [R94+URZ+0x32490], R108 ;  /* 0x0324906c5e0075a7 */ /* 0x00106400080c017f */
[----:B-1----:R-:W-:Y:S05]  /*18e00*/  @!P6 NANOSLEEP.SYNCS 0x989680 ;  /* 0x009896800000e95d */ /* 0x002fea0003900000 */
[----:B------:R-:W1:Y:S02]  /*18e10*/  @!P6 SYNCS.PHASECHK.TRANS64 P6, [R94+URZ+0x32490], R108 ;  /* 0x0324906c5e00e5a7 */ /* 0x000e6400080c007f */
[----:B-1----:R-:W-:Y:S05]  /*18e20*/  @!P6 BRA `(.L_x_10395) ;  /* 0xfffffffc00f0e947 */ /* 0x002fea000383ffff */
[----:B------:R-:W-:Y:S05]  /*18e30*/  BRA `(.L_x_10679) ;  /* 0xfffffe9c00647947 */ /* 0x000fea000383ffff */
.L_x_10413:
[----:B0-----:R0:W1:Y:S02]  /*18e40*/  SYNCS.PHASECHK.TRANS64.TRYWAIT P5, [R94+URZ+0x32490], R108 ;  /* 0x0324906c5e0075a7 */ /* 0x00106400080a017f */
[----:B-1----:R-:W-:Y:S05]  /*18e50*/  @!P5 NANOSLEEP.SYNCS 0x989680 ;  /* 0x009896800000d95d */ /* 0x002fea0003900000 */
[----:B------:R-:W1:Y:S02]  /*18e60*/  @!P5 SYNCS.PHASECHK.TRANS64 P5, [R94+URZ+0x32490], R108 ;  /* 0x0324906c5e00d5a7 */ /* 0x000e6400080a007f */
[----:B-1----:R-:W-:Y:S05]  /*18e70*/  @!P5 BRA `(.L_x_10413) ;  /* 0xfffffffc00f0d947 */ /* 0x002fea000383ffff */
[----:B------:R-:W-:Y:S05]  /*18e80*/  BRA `(.L_x_10680) ;  /* 0xfffffeb0000c7947 */ /* 0x000fea000383ffff */
.L_x_10422:
[----:B0-----:R0:W1:Y:S02]  /*18e90*/  SYNCS.PHASECHK.TRANS64.TRYWAIT P4, [R94+URZ+0x32490], R108 ;  /* 0x0324906c5e0075a7 */ /* 0x001064000808017f */
[----:B-1----:R-:W-:Y:S05]  /*18ea0*/  @!P4 NANOSLEEP.SYNCS 0x989680 ;  /* 0x009896800000c95d */ /* 0x002fea0003900000 */
[----:B------:R-:W1:Y:S02]  /*18eb0*/  @!P4 SYNCS.PHASECHK.TRANS64 P4, [R94+URZ+0x32490], R108 ;  /* 0x0324906c5e00c5a7 */ /* 0x000e64000808007f */
[----:B-1----:R-:W-:Y:S05]  /*18ec0*/  @!P4 BRA `(.L_x_10422) ;  /* 0xfffffffc00f0c947 */ /* 0x002fea000383ffff */
[----:B------:R-:W-:Y:S05]  /*18ed0*/  BRA `(.L_x_10681) ;  /* 0xfffffec000307947 */ /* 0x000fea000383ffff */
.L_x_10428:
[----:B-1----:R1:W2:Y:S02]  /*18ee0*/  SYNCS.PHASECHK.TRANS64.TRYWAIT P3, [R94+URZ+0x324b0], R108 ;  /* 0x0324b06c5e0075a7 */ /* 0x0022a4000806017f */
[----:B--2---:R-:W-:Y:S05]  /*18ef0*/  @!P3 NANOSLEEP.SYNCS 0x989680 ;  /* 0x009896800000b95d */ /* 0x004fea0003900000 */
[----:B------:R-:W2:Y:S02]  /*18f00*/  @!P3 SYNCS.PHASECHK.TRANS64 P3, [R94+URZ+0x324b0], R108 ;  /* 0x0324b06c5e00b5a7 */ /* 0x000ea4000806007f */
[----:B--2---:R-:W-:Y:S05]  /*18f10*/  @!P3 BRA `(.L_x_10428) ;  /* 0xfffffffc00f0b947 */ /* 0x004fea000383ffff */
[----:B------:R-:W-:Y:S05]  /*18f20*/  BRA `(.L_x_10682) ;  /* 0xfffffec000bc7947 */ /* 0x000fea000383ffff */
.L_x_10436:
        /* <DEDUP_REMOVED lines=8> */
.L_x_10684:
[----:B------:R-:W-:Y:S05]  /*18fb0*/  BSYNC B0 ;  /* 0x0000000000007941 */ /* 0x000fea0003800000 */
.L_x_10683:
[----:B------:R-:W-:Y:S05]  /*18fc0*/  BRA `(.L_x_10685) ;  /* 0xfffffecc006c7947 */ /* 0x000fea000383ffff */
.L_x_10448:
        /* <DEDUP_REMOVED lines=8> */
.L_x_10687:
[----:B------:R-:W-:Y:S05]  /*19050*/  BSYNC B1 ;  /* 0x0000000000017941 */ /* 0x000fea0003800000 */
.L_x_10686:
        /* <DEDUP_REMOVED lines=8> */
.L_x_10688:
[----:B------:R-:W-:Y:S02]  /*190e0*/  IMAD.MOV.U32 R13, RZ, RZ, R27 ;  /* 0x000000ffff0d7224 */ /* 0x000fe400078e001b */
[----:B------:R-:W-:-:S07]  /*190f0*/  IMAD.MOV.U32 R3, RZ, RZ, R14 ;  /* 0x000000ffff037224 */ /* 0x000fce00078e000e */
[----:B------:R-:W-:Y:S05]  /*19100*/  WARPSYNC.COLLECTIVE R15, `(.L_x_10689) ;  /* 0x000000000f087348 */ /* 0x000fea0003c00000 */
[----:B------:R0:W1:Y:S02]  /*19110*/  SHFL.IDX P6, R14, R13, R12, R11 ;  /* 0x0000000c0d0e7389 */ /* 0x00006400000c000b */
[----:B01----:R-:W-:Y:S01]  /*19120*/  ENDCOLLECTIVE ;  /* 0x000000000000791b */ /* 0x003fe20003800000 */
.L_x_10689:
[----:B------:R-:W-:Y:S02]  /*19130*/  IMAD.MOV.U32 R13, RZ, RZ, R26 ;  /* 0x000000ffff0d7224 */ /* 0x000fe400078e001a */
[----:B------:R-:W-:-:S07]  /*19140*/  IMAD.MOV.U32 R4, RZ, RZ, R14 ;  /* 0x000000ffff047224 */ /* 0x000fce00078e000e */
[----:B------:R-:W-:Y:S05]  /*19150*/  WARPSYNC.COLLECTIVE R15, `(.L_x_10690) ;  /* 0x000000000f087348 */ /* 0x000fea0003c00000 */
[----:B------:R0:W1:Y:S02]  /*19160*/  SHFL.IDX P6, R14, R13, R12, R11 ;  /* 0x0000000c0d0e7389 */ /* 0x00006400000c000b */
[----:B01----:R-:W-:Y:S01]  /*19170*/  ENDCOLLECTIVE ;  /* 0x000000000000791b */ /* 0x003fe20003800000 */
.L_x_10690:
[----:B------:R-:W-:Y:S05]  /*19180*/  BRA `(.L_x_10691) ;  /* 0xfffffed000647947 */ /* 0x000fea000383ffff */
.L_x_10452:
[----:B0-----:R0:W1:Y:S02]  /*19190*/  SYNCS.PHASECHK.TRANS64.TRYWAIT P0, [R18+URZ+0x32400], R5 ;  /* 0x03240005120075a7 */ /* 0x001064000800017f */
[----:B-1----:R-:W-:Y:S05]  /*191a0*/  @!P0 NANOSLEEP.SYNCS 0x989680 ;  /* 0x009896800000895d */ /* 0x002fea0003900000 */
[----:B------:R-:W1:Y:S02]  /*191b0*/  @!P0 SYNCS.PHASECHK.TRANS64 P0, [R18+URZ+0x32400], R5 ;  /* 0x03240005120085a7 */ /* 0x000e64000800007f */
[----:B-1----:R-:W-:Y:S05]  /*191c0*/  @!P0 BRA `(.L_x_10452) ;  /* 0xfffffffc00f08947 */ /* 0x002fea000383ffff */
[----:B------:R-:W-:Y:S05]  /*191d0*/  BRA `(.L_x_10692) ;  /* 0xfffffed400647947 */ /* 0x000fea000383ffff */
.L_x_10460:
        /* <DEDUP_REMOVED lines=8> */
.L_x_10694:
[----:B------:R-:W-:Y:S05]  /*19260*/  BSYNC B1 ;  /* 0x0000000000017941 */ /* 0x000fea0003800000 */
.L_x_10693:
        /* <DEDUP_REMOVED lines=8> */
.L_x_10695:
[----:B------:R-:W-:Y:S02]  /*192f0*/  IMAD.MOV.U32 R13, RZ, RZ, R27 ;  /* 0x000000ffff0d7224 */ /* 0x000fe400078e001b */
[----:B------:R-:W-:-:S07]  /*19300*/  IMAD.MOV.U32 R3, RZ, RZ, R14 ;  /* 0x000000ffff037224 */ /* 0x000fce00078e000e */
[----:B------:R-:W-:Y:S05]  /*19310*/  WARPSYNC.COLLECTIVE R15, `(.L_x_10696) ;  /* 0x000000000f087348 */ /* 0x000fea0003c00000 */
[----:B------:R0:W1:Y:S02]  /*19320*/  SHFL.IDX P6, R14, R13, R12, R11 ;  /* 0x0000000c0d0e7389 */ /* 0x00006400000c000b */
[----:B01----:R-:W-:Y:S01]  /*19330*/  ENDCOLLECTIVE ;  /* 0x000000000000791b */ /* 0x003fe20003800000 */
.L_x_10696:
[----:B------:R-:W-:Y:S02]  /*19340*/  IMAD.MOV.U32 R13, RZ, RZ, R26 ;  /* 0x000000ffff0d7224 */ /* 0x000fe400078e001a */
[----:B------:R-:W-:-:S07]  /*19350*/  IMAD.MOV.U32 R20, RZ, RZ, R14 ;  /* 0x000000ffff147224 */ /* 0x000fce00078e000e */
[----:B------:R-:W-:Y:S05]  /*19360*/  WARPSYNC.COLLECTIVE R15, `(.L_x_10697) ;  /* 0x000000000f087348 */ /* 0x000fea0003c00000 */
[----:B------:R0:W1:Y:S02]  /*19370*/  SHFL.IDX P6, R14, R13, R12, R11 ;  /* 0x0000000c0d0e7389 */ /* 0x00006400000c000b */
[----:B01----:R-:W-:Y:S01]  /*19380*/  ENDCOLLECTIVE ;  /* 0x000000000000791b */ /* 0x003fe20003800000 */
.L_x_10697:
[----:B------:R-:W-:Y:S05]  /*19390*/  BRA `(.L_x_10698) ;  /* 0xfffffedc00d07947 */ /* 0x000fea000383ffff */
.L_x_10464:
[----:B0-----:R0:W1:Y:S02]  /*193a0*/  SYNCS.PHASECHK.TRANS64.TRYWAIT P1, [R18+URZ+0x32400], R21 ;  /* 0x03240015120075a7 */ /* 0x001064000802017f */
[----:B-1----:R-:W-:Y:S05]  /*193b0*/  @!P1 NANOSLEEP.SYNCS 0x989680 ;  /* 0x009896800000995d */ /* 0x002fea0003900000 */
[----:B------:R-:W1:Y:S02]  /*193c0*/  @!P1 SYNCS.PHASECHK.TRANS64 P1, [R18+URZ+0x32400], R21 ;  /* 0x03240015120095a7 */ /* 0x000e64000802007f */
[----:B-1----:R-:W-:Y:S05]  /*193d0*/  @!P1 BRA `(.L_x_10464) ;  /* 0xfffffffc00f09947 */ /* 0x002fea000383ffff */
[----:B------:R-:W-:Y:S05]  /*193e0*/  BRA `(.L_x_10699) ;  /* 0xfffffee000a87947 */ /* 0x000fea000383ffff */
.L_x_10470:
[----:B--2---:R2:W3:Y:S02]  /*193f0*/  SYNCS.PHASECHK.TRANS64.TRYWAIT P1, [R4+URZ+0x32430], R3 ;  /* 0x03243003040075a7 */ /* 0x0044e4000802017f */
[----:B---3--:R-:W-:Y:S05]  /*19400*/  @!P1 NANOSLEEP.SYNCS 0x989680 ;  /* 0x009896800000995d */ /* 0x008fea0003900000 */
[----:B------:R-:W3:Y:S02]  /*19410*/  @!P1 SYNCS.PHASECHK.TRANS64 P1, [R4+URZ+0x32430], R3 ;  /* 0x03243003040095a7 */ /* 0x000ee4000802007f */
[----:B---3--:R-:W-:Y:S05]  /*19420*/  @!P1 BRA `(.L_x_10470) ;  /* 0xfffffffc00f09947 */ /* 0x008fea000383ffff */
[----:B------:R-:W-:Y:S05]  /*19430*/  BRA `(.L_x_10469) ;  /* 0xfffffeec00c07947 */ /* 0x000fea000383ffff */
.L_x_10472:
[----:B---3--:R3:W4:Y:S02]  /*19440*/  SYNCS.PHASECHK.TRANS64.TRYWAIT P1, [R18+URZ+0x32410], R5 ;  /* 0x03241005120075a7 */ /* 0x008724000802017f */
[----:B----4-:R-:W-:Y:S05]  /*19450*/  @!P1 NANOSLEEP.SYNCS 0x989680 ;  /* 0x009896800000995d */ /* 0x010fea0003900000 */
[----:B------:R-:W4:Y:S02]  /*19460*/  @!P1 SYNCS.PHASECHK.TRANS64 P1, [R18+URZ+0x32410], R5 ;  /* 0x03241005120095a7 */ /* 0x000f24000802007f */
[----:B----4-:R-:W-:Y:S05]  /*19470*/  @!P1 BRA `(.L_x_10472) ;  /* 0xfffffffc00f09947 */ /* 0x010fea000383ffff */
[----:B------:R-:W-:Y:S05]  /*19480*/  BRA `(.L_x_10700) ;  /* 0xfffffef000a87947 */ /* 0x000fea000383ffff */
.L_x_10477:
[----:B------:R0:W0:Y:S02]  /*19490*/  SYNCS.PHASECHK.TRANS64.TRYWAIT P2, [R4+URZ+0x32450], R3 ;  /* 0x03245003040075a7 */ /* 0x000024000804017f */
[----:B0-----:R-:W-:Y:S05]  /*194a0*/  @!P2 NANOSLEEP.SYNCS 0x989680 ;  /* 0x009896800000a95d */ /* 0x001fea0003900000 */
[----:B------:R-:W0:Y:S02]  /*194b0*/  @!P2 SYNCS.PHASECHK.TRANS64 P2, [R4+URZ+0x32450], R3 ;  /* 0x032450030400a5a7 */ /* 0x000e24000804007f */
[----:B0-----:R-:W-:Y:S05]  /*194c0*/  @!P2 BRA `(.L_x_10477) ;  /* 0xfffffffc00f0a947 */ /* 0x001fea000383ffff */
[----:B------:R-:W-:Y:S05]  /*194d0*/  BRA `(.L_x_10476) ;  /* 0xfffffef000c87947 */ /* 0x000fea000383ffff */
.L_x_10482:
[----:B-1----:R1:W2:Y:S02]  /*194e0*/  SYNCS.PHASECHK.TRANS64.TRYWAIT P3, [R5+URZ+0x32430], R0 ;  /* 0x03243000050075a7 */ /* 0x0022a4000806017f */
[----:B--2---:R-:W-:Y:S05]  /*194f0*/  @!P3 NANOSLEEP.SYNCS 0x989680 ;  /* 0x009896800000b95d */ /* 0x004fea0003900000 */
[----:B------:R-:W2:Y:S02]  /*19500*/  @!P3 SYNCS.PHASECHK.TRANS64 P3, [R5+URZ+0x32430], R0 ;  /* 0x032430000500b5a7 */ /* 0x000ea4000806007f */
[----:B--2---:R-:W-:Y:S05]  /*19510*/  @!P3 BRA `(.L_x_10482) ;  /* 0xfffffffc00f0b947 */ /* 0x004fea000383ffff */
[----:B------:R-:W-:Y:S05]  /*19520*/  BRA `(.L_x_10481) ;  /* 0xffffff1400c07947 */ /* 0x000fea000383ffff */
.L_x_10487:
[----:B---3--:R3:W4:Y:S02]  /*19530*/  SYNCS.PHASECHK.TRANS64.TRYWAIT P3, [R5+URZ+0x32450], R0 ;  /* 0x03245000050075a7 */ /* 0x008724000806017f */
[----:B----4-:R-:W-:Y:S05]  /*19540*/  @!P3 NANOSLEEP.SYNCS 0x989680 ;  /* 0x009896800000b95d */ /* 0x010fea0003900000 */
[----:B------:R-:W4:Y:S02]  /*19550*/  @!P3 SYNCS.PHASECHK.TRANS64 P3, [R5+URZ+0x32450], R0 ;  /* 0x032450000500b5a7 */ /* 0x000f24000806007f */
[----:B----4-:R-:W-:Y:S05]  /*19560*/  @!P3 BRA `(.L_x_10487) ;  /* 0xfffffffc00f0b947 */ /* 0x010fea000383ffff */
[----:B------:R-:W-:Y:S05]  /*19570*/  BRA `(.L_x_10486) ;  /* 0xffffff18006c7947 */ /* 0x000fea000383ffff */
.L_x_10502:
[----:B------:R-:W-:Y:S02]  /*19580*/  IMAD.MOV.U32 R13, RZ, RZ, R4 ;  /* 0x000000ffff0d7224 */ /* 0x000fe400078e0004 */
[----:B------:R-:W-:Y:S02]  /*19590*/  IMAD.MOV.U32 R12, RZ, RZ, RZ ;  /* 0x000000ffff0c7224 */ /* 0x000fe400078e00ff */
[----:B------:R-:W-:Y:S02]  /*195a0*/  IMAD.MOV.U32 R11, RZ, RZ, 0x181f ;  /* 0x0000181fff0b7424 */ /* 0x000fe400078e00ff */
[----:B------:R-:W-:-:S07]  /*195b0*/  IMAD.MOV.U32 R15, RZ, RZ, -0x1 ;  /* 0xffffffffff0f7424 */ /* 0x000fce00078e00ff */
[----:B01----:R-:W-:Y:S05]  /*195c0*/  WARPSYNC.COLLECTIVE R15, `(.L_x_10701) ;  /* 0x000000000f087348 */ /* 0x003fea0003c00000 */
[----:B------:R2:W3:Y:S02]  /*195d0*/  SHFL.IDX P6, R14, R13, R12, R11 ;  /* 0x0000000c0d0e7389 */ /* 0x0004e400000c000b */
[----:B0123--:R-:W-:Y:S01]  /*195e0*/  ENDCOLLECTIVE ;  /* 0x000000000000791b */ /* 0x00ffe20003800000 */
.L_x_10701:
[----:B------:R-:W-:Y:S02]  /*195f0*/  IMAD.MOV.U32 R13, RZ, RZ, R3 ;  /* 0x000000ffff0d7224 */ /* 0x000fe400078e0003 */
[----:B------:R-:W-:-:S07]  /*19600*/  IMAD.MOV.U32 R0, RZ, RZ, R14 ;  /* 0x000000ffff007224 */ /* 0x000fce00078e000e */
[----:B------:R-:W-:Y:S05]  /*19610*/  WARPSYNC.COLLECTIVE R15, `(.L_x_10702) ;  /* 0x000000000f087348 */ /* 0x000fea0003c00000 */
[----:B------:R0:W1:Y:S02]  /*19620*/  SHFL.IDX P6, R14, R13, R12, R11 ;  /* 0x0000000c0d0e7389 */ /* 0x00006400000c000b */
[----:B01----:R-:W-:Y:S01]  /*19630*/  ENDCOLLECTIVE ;  /* 0x000000000000791b */ /* 0x003fe20003800000 */
.L_x_10702:
[----:B------:R-:W-:Y:S05]  /*19640*/  BRA `(.L_x_10703) ;  /* 0xffffff6c004c7947 */ /* 0x000fea000383ffff */
.L_x_10505:
        /* <DEDUP_REMOVED lines=8> */
.L_x_10705:
[----:B------:R-:W-:Y:S05]  /*196d0*/  BSYNC B1 ;  /* 0x0000000000017941 */ /* 0x000fea0003800000 */
.L_x_10704:
        /* <DEDUP_REMOVED lines=8> */
.L_x_10706:
[----:B------:R-:W-:Y:S05]  /*19760*/  BRA `(.L_x_10707) ;  /* 0xffffff6c00807947 */ /* 0x000fea000383ffff */
.L_x_10508:
        /* <DEDUP_REMOVED lines=8> */
.L_x_10709:
[----:B------:R-:W-:Y:S05]  /*197f0*/  BSYNC B1 ;  /* 0x0000000000017941 */ /* 0x000fea0003800000 */
.L_x_10708:
        /* <DEDUP_REMOVED lines=8> */
.L_x_10710:
[----:B------:R-:W-:Y:S05]  /*19880*/  BRA `(.L_x_10711) ;  /* 0xffffff6c00b07947 */ /* 0x000fea000383ffff */
.L_x_10511:
        /* <DEDUP_REMOVED lines=8> */
.L_x_10713:
[----:B------:R-:W-:Y:S05]  /*19910*/  BSYNC B1 ;  /* 0x0000000000017941 */ /* 0x000fea0003800000 */
.L_x_10712:
        /* <DEDUP_REMOVED lines=8> */
.L_x_10714:
[----:B------:R-:W-:Y:S05]  /*199a0*/  BRA `(.L_x_10715) ;  /* 0xffffff6c00e07947 */ /* 0x000fea000383ffff */
.L_x_10528:
        /* <DEDUP_REMOVED lines=11> */
.L_x_10717:
[----:B------:R-:W-:Y:S05]  /*19a60*/  BSYNC B1 ;  /* 0x0000000000017941 */ /* 0x000fea0003800000 */
.L_x_10716:
[----:B------:R-:W-:Y:S05]  /*19a70*/  BRA `(.L_x_10718) ;  /* 0xffffff8000c47947 */ /* 0x000fea000383ffff */
.L_x_10530:
[----:B------:R-:W-:Y:S01]  /*19a80*/  BSSY B1, `(.L_x_10719) ;  /* 0x0000006000017945 */ /* 0x000fe20003800000 */
[----:B------:R-:W-:-:S07]  /*19a90*/  IMAD.MOV.U32 R15, RZ, RZ, -0x1 ;  /* 0xffffffffff0f7424 */ /* 0x000fce00078e00ff */
[----:B0-----:R-:W-:Y:S05]  /*19aa0*/  WARPSYNC.COLLECTIVE R15, `(.L_x_10720) ;  /* 0x000000000f0c7348 */ /* 0x001fea0003c00000 */
[----:B------:R-:W-:Y:S02]  /*19ab0*/  ELECT P6, UR62, PT ;  /* 0x00000000003e782f */ /* 0x000fe400038c0000 */
[----:B------:R-:W-:Y:S01]  /*19ac0*/  MOV R14, UR62 ;  /* 0x0000003e000e7c02 */ /* 0x000fe20008000f00 */
[----:B0-----:R-:W-:Y:S10]  /*19ad0*/  ENDCOLLECTIVE ;  /* 0x000000000000791b */ /* 0x001ff40003800000 */
.L_x_10720:
[----:B------:R-:W-:Y:S05]  /*19ae0*/  BSYNC B1 ;  /* 0x0000000000017941 */ /* 0x000fea0003800000 */
.L_x_10719:
[----:B------:R-:W-:Y:S05]  /*19af0*/  BRA `(.L_x_10529) ;  /* 0xffffff8000bc7947 */ /* 0x000fea000383ffff */
.L_x_10532:
[----:B0-----:R-:W2:Y:S02]  /*19b00*/  LDL R4, [R1+0x4] ;  /* 0x0000040001047983 */ /* 0x001ea40000100800 */
[----:B--2---:R0:W1:Y:S02]  /*19b10*/  SYNCS.PHASECHK.TRANS64.TRYWAIT P0, [R4+URZ+0x32420], R3 ;  /* 0x03242003040075a7 */ /* 0x004064000800017f */
[----:B-1----:R-:W-:Y:S05]  /*19b20*/  @!P0 NANOSLEEP.SYNCS 0x989680 ;  /* 0x009896800000895d */ /* 0x002fea0003900000 */
[----:B------:R-:W1:Y:S02]  /*19b30*/  @!P0 SYNCS.PHASECHK.TRANS64 P0, [R4+URZ+0x32420], R3 ;  /* 0x03242003040085a7 */ /* 0x000e64000800007f */
[----:B-1----:R-:W-:Y:S05]  /*19b40*/  @!P0 BRA `(.L_x_10532) ;  /* 0xfffffffc00ec8947 */ /* 0x002fea000383ffff */
[----:B------:R-:W-:Y:S05]  /*19b50*/  BRA `(.L_x_10721) ;  /* 0xffffff8000cc7947 */ /* 0x000fea000383ffff */
.L_x_10536:
[----:B0-----:R0:W1:Y:S02]  /*19b60*/  SYNCS.PHASECHK.TRANS64.TRYWAIT P0, [R3+URZ+0x324a0], R8 ;  /* 0x0324a008030075a7 */ /* 0x001064000800017f */
[----:B-1----:R-:W-:Y:S05]  /*19b70*/  @!P0 NANOSLEEP.SYNCS 0x989680 ;  /* 0x009896800000895d */ /* 0x002fea0003900000 */
[----:B------:R-:W1:Y:S02]  /*19b80*/  @!P0 SYNCS.PHASECHK.TRANS64 P0, [R3+URZ+0x324a0], R8 ;  /* 0x0324a008030085a7 */ /* 0x000e64000800007f */
[----:B-1----:R-:W-:Y:S05]  /*19b90*/  @!P0 BRA `(.L_x_10536) ;  /* 0xfffffffc00f08947 */ /* 0x002fea000383ffff */
[----:B------:R-:W-:Y:S05]  /*19ba0*/  BRA `(.L_x_10722) ;  /* 0xffffff8000f47947 */ /* 0x000fea000383ffff */
.L_x_10541:
[----:B-1----:R1:W2:Y:S02]  /*19bb0*/  SYNCS.PHASECHK.TRANS64.TRYWAIT P0, [R3+URZ+0x324c0], R8 ;  /* 0x0324c008030075a7 */ /* 0x0022a4000800017f */
[----:B--2---:R-:W-:Y:S05]  /*19bc0*/  @!P0 NANOSLEEP.SYNCS 0x989680 ;  /* 0x009896800000895d */ /* 0x004fea0003900000 */
[----:B------:R-:W2:Y:S02]  /*19bd0*/  @!P0 SYNCS.PHASECHK.TRANS64 P0, [R3+URZ+0x324c0], R8 ;  /* 0x0324c008030085a7 */ /* 0x000ea4000800007f */
[----:B--2---:R-:W-:Y:S05]  /*19be0*/  @!P0 BRA `(.L_x_10541) ;  /* 0xfffffffc00f08947 */ /* 0x004fea000383ffff */
[----:B------:R-:W-:Y:S05]  /*19bf0*/  BRA `(.L_x_10723) ;  /* 0xffffff8400787947 */ /* 0x000fea000383ffff */
.L_x_10551:
[----:B0-----:R0:W1:Y:S02]  /*19c00*/  SYNCS.PHASECHK.TRANS64.TRYWAIT P1, [R4+URZ+0x324a0], R5 ;  /* 0x0324a005040075a7 */ /* 0x001064000802017f */
[----:B-1----:R-:W-:Y:S05]  /*19c10*/  @!P1 NANOSLEEP.SYNCS 0x989680 ;  /* 0x009896800000995d */ /* 0x002fea0003900000 */
[----:B------:R-:W1:Y:S02]  /*19c20*/  @!P1 SYNCS.PHASECHK.TRANS64 P1, [R4+URZ+0x324a0], R5 ;  /* 0x0324a005040095a7 */ /* 0x000e64000802007f */
[----:B-1----:R-:W-:Y:S05]  /*19c30*/  @!P1 BRA `(.L_x_10551) ;  /* 0xfffffffc00f09947 */ /* 0x002fea000383ffff */
[----:B------:R-:W-:Y:S05]  /*19c40*/  BRA `(.L_x_10724) ;  /* 0xffffff8c00107947 */ /* 0x000fea000383ffff */
.L_x_10556:
[----:B-1----:R1:W2:Y:S02]  /*19c50*/  SYNCS.PHASECHK.TRANS64.TRYWAIT P1, [R4+URZ+0x324c0], R5 ;  /* 0x0324c005040075a7 */ /* 0x0022a4000802017f */
[----:B--2---:R-:W-:Y:S05]  /*19c60*/  @!P1 NANOSLEEP.SYNCS 0x989680 ;  /* 0x009896800000995d */ /* 0x004fea0003900000 */
[----:B------:R-:W2:Y:S02]  /*19c70*/  @!P1 SYNCS.PHASECHK.TRANS64 P1, [R4+URZ+0x324c0], R5 ;  /* 0x0324c005040095a7 */ /* 0x000ea4000802007f */
[----:B--2---:R-:W-:Y:S05]  /*19c80*/  @!P1 BRA `(.L_x_10556) ;  /* 0xfffffffc00f09947 */ /* 0x004fea000383ffff */
[----:B------:R-:W-:Y:S05]  /*19c90*/  BRA `(.L_x_10725) ;  /* 0xffffff8c00907947 */ /* 0x000fea000383ffff */
.L_x_10572:
        /* <DEDUP_REMOVED lines=11> */
.L_x_10727:
[----:B------:R-:W-:Y:S05]  /*19d50*/  BSYNC B0 ;  /* 0x0000000000007941 */ /* 0x000fea0003800000 */
.L_x_10726:
[----:B------:R-:W-:Y:S05]  /*19d60*/  BRA `(.L_x_10728) ;  /* 0xffffff9800847947 */ /* 0x000fea000383ffff */
.L_x_10574:
[----:B------:R-:W-:Y:S01]  /*19d70*/  BSSY B0, `(.L_x_10729) ;  /* 0x0000006000007945 */ /* 0x000fe20003800000 */
[----:B------:R-:W-:-:S07]  /*19d80*/  IMAD.MOV.U32 R15, RZ, RZ, -0x1 ;  /* 0xffffffffff0f7424 */ /* 0x000fce00078e00ff */
[----:B0-----:R-:W-:Y:S05]  /*19d90*/  WARPSYNC.COLLECTIVE R15, `(.L_x_10730) ;  /* 0x000000000f0c7348 */ /* 0x001fea0003c00000 */
[----:B------:R-:W-:Y:S02]  /*19da0*/  ELECT P6, UR62, PT ;  /* 0x00000000003e782f */ /* 0x000fe400038c0000 */
[----:B------:R-:W-:Y:S01]  /*19db0*/  MOV R14, UR62 ;  /* 0x0000003e000e7c02 */ /* 0x000fe20008000f00 */
[----:B0-----:R-:W-:Y:S10]  /*19dc0*/  ENDCOLLECTIVE ;  /* 0x000000000000791b */ /* 0x001ff40003800000 */
.L_x_10730:
[----:B------:R-:W-:Y:S05]  /*19dd0*/  BSYNC B0 ;  /* 0x0000000000007941 */ /* 0x000fea0003800000 */
.L_x_10729:
[----:B------:R-:W-:Y:S05]  /*19de0*/  BRA `(.L_x_10731) ;  /* 0xffffff9800907947 */ /* 0x000fea000383ffff */
.L_x_10576:
[----:B0-----:R0:W1:Y:S02]  /*19df0*/  SYNCS.PHASECHK.TRANS64.TRYWAIT P0, [R0+URZ+0x32440], R2 ;  /* 0x03244002000075a7 */ /* 0x001064000800017f */
[----:B-1----:R-:W-:Y:S05]  /*19e00*/  @!P0 NANOSLEEP.SYNCS 0x989680 ;  /* 0x009896800000895d */ /* 0x002fea0003900000 */
[----:B------:R-:W1:Y:S02]  /*19e10*/  @!P0 SYNCS.PHASECHK.TRANS64 P0, [R0+URZ+0x32440], R2 ;  /* 0x03244002000085a7 */ /* 0x000e64000800007f */
[----:B-1----:R-:W-:Y:S05]  /*19e20*/  @!P0 BRA `(.L_x_10576) ;  /* 0xfffffffc00f08947 */ /* 0x002fea000383ffff */
[----:B------:R-:W-:Y:S05]  /*19e30*/  BRA `(.L_x_10732) ;  /* 0xffffff9800fc7947 */ /* 0x000fea000383ffff */
.L_x_10580:
[----:B------:R0:W5:Y:S01]  /*19e40*/  LDL R6, [R1+0x44] ;  /* 0x0000440001067983 */ /* 0x0001620000100800 */
        /* <DEDUP_REMOVED lines=8> */
.L_x_10733:
[----:B------:R-:W-:-:S05]  /*19ed0*/  VIADD R8, R17, 0x10 ;  /* 0x0000001011087836 */ /* 0x000fca0000000000 */
[----:B------:R0:W-:Y:S01]  /*19ee0*/  STL [R1+0x4c], R8 ;  /* 0x00004c0801007387 */ /* 0x0001e20000100800 */
[----:B------:R-:W-:Y:S02]  /*19ef0*/  IMAD.MOV.U32 R13, RZ, RZ, R3 ;  /* 0x000000ffff0d7224 */ /* 0x000fe400078e0003 */
[----:B------:R-:W-:-:S07]  /*19f00*/  IMAD.MOV.U32 R4, RZ, RZ, R14 ;  /* 0x000000ffff047224 */ /* 0x000fce00078e000e */
[----:B0-----:R-:W-:Y:S05]  /*19f10*/  WARPSYNC.COLLECTIVE R15, `(.L_x_10734) ;  /* 0x000000000f087348 */ /* 0x001fea0003c00000 */
[----:B------:R1:W2:Y:S02]  /*19f20*/  SHFL.IDX P6, R14, R13, R12, R11 ;  /* 0x0000000c0d0e7389 */ /* 0x0002a400000c000b */
[----:B012---:R-:W-:Y:S01]  /*19f30*/  ENDCOLLECTIVE ;  /* 0x000000000000791b */ /* 0x007fe20003800000 */
.L_x_10734:
[----:B------:R-:W-:Y:S02]  /*19f40*/  IMAD.MOV.U32 R13, RZ, RZ, R2 ;  /* 0x000000ffff0d7224 */ /* 0x000fe400078e0002 */
[----:B------:R-:W-:Y:S02]  /*19f50*/  IMAD.MOV.U32 R12, RZ, RZ, 0x1 ;  /* 0x00000001ff0c7424 */ /* 0x000fe400078e00ff */
[----:B------:R-:W-:-:S07]  /*19f60*/  IMAD.MOV.U32 R5, RZ, RZ, R14 ;  /* 0x000000ffff057224 */ /* 0x000fce00078e000e */
[----:B------:R-:W-:Y:S05]  /*19f70*/  WARPSYNC.COLLECTIVE R15, `(.L_x_10735) ;  /* 0x000000000f087348 */ /* 0x000fea0003c00000 */
[----:B------:R0:W1:Y:S02]  /*19f80*/  SHFL.IDX P6, R14, R13, R12, R11 ;  /* 0x0000000c0d0e7389 */ /* 0x00006400000c000b */
[----:B01----:R-:W-:Y:S01]  /*19f90*/  ENDCOLLECTIVE ;  /* 0x000000000000791b */ /* 0x003fe20003800000 */
.L_x_10735:
[----:B------:R-:W-:Y:S02]  /*19fa0*/  IMAD.MOV.U32 R13, RZ, RZ, R3 ;  /* 0x000000ffff0d7224 */ /* 0x000fe400078e0003 */
[----:B------:R-:W-:Y:S02]  /*19fb0*/  IMAD R0, R6, R7, RZ ;  /* 0x0000000706007224 */ /* 0x000fe400078e02ff */
[----:B------:R-:W-:-:S07]  /*19fc0*/  IMAD.MOV.U32 R7, RZ, RZ, R14 ;  /* 0x000000ffff077224 */ /* 0x000fce00078e000e */
[----:B------:R-:W-:Y:S05]  /*19fd0*/  WARPSYNC.COLLECTIVE R15, `(.L_x_10736) ;  /* 0x000000000f087348 */ /* 0x000fea0003c00000 */
[----:B------:R0:W1:Y:S02]  /*19fe0*/  SHFL.IDX P6, R14, R13, R12, R11 ;  /* 0x0000000c0d0e7389 */ /* 0x00006400000c000b */
[----:B01----:R-:W-:Y:S01]  /*19ff0*/  ENDCOLLECTIVE ;  /* 0x000000000000791b */ /* 0x003fe20003800000 */
.L_x_10736:
        /* <DEDUP_REMOVED lines=13> */
.L_x_10737:
        /* <DEDUP_REMOVED lines=12> */
.L_x_10738:
        /* <DEDUP_REMOVED lines=17> */
.L_x_10739:
        /* <DEDUP_REMOVED lines=10> */
.L_x_10740:
        /* <DEDUP_REMOVED lines=13> */
.L_x_10741:
        /* <DEDUP_REMOVED lines=10> */
.L_x_10742:
        /* <DEDUP_REMOVED lines=13> */
.L_x_10743:
        /* <DEDUP_REMOVED lines=10> */
.L_x_10744:
        /* <DEDUP_REMOVED lines=13> */
.L_x_10745:
        /* <DEDUP_REMOVED lines=10> */
.L_x_10746:
        /* <DEDUP_REMOVED lines=11> */
.L_x_10747:
        /* <DEDUP_REMOVED lines=14> */
.L_x_10748:
[----:B------:R-:W-:Y:S01]  /*1a920*/  IMAD.MOV.U32 R3, RZ, RZ, R14 ;  /* 0x000000ffff037224 */ /* 0x000fe200078e000e */
[----:B------:R-:W-:Y:S06]  /*1a930*/  BRA `(.L_x_10749) ;  /* 0xffffff9c00a87947 */ /* 0x000fec000383ffff */
.L_x_10584:
        /* <DEDUP_REMOVED lines=9> */
[----:B--2---:R-:W-:-:S05]  /*1a9d0*/  IMAD R3, R3, R7, RZ ;  /* 0x0000000703037224 */ /* 0x004fca00078e02ff */
[-C--:B------:R-:W-:Y:S02]  /*1a9e0*/  ISETP.GE.AND P4, PT, R17, R3.reuse, PT ;  /* 0x000000031100720c */ /* 0x080fe40003f86270 */
[-C--:B---3--:R-:W-:Y:S01]  /*1a9f0*/  ISETP.GE.AND P5, PT, R15, R3.reuse, PT ;  /* 0x000000030f00720c */ /* 0x088fe20003fa6270 */
[----:B------:R-:W-:Y:S01]  /*1aa00*/  IMAD.MOV.U32 R15, RZ, RZ, -0x1 ;  /* 0xffffffffff0f7424 */ /* 0x000fe200078e00ff */
[----:B----4-:R-:W-:Y:S02]  /*1aa10*/  ISETP.GE.AND P6, PT, R14, R3, PT ;  /* 0x000000030e00720c */ /* 0x010fe40003fc6270 */
[----:B-----5:R-:W-:-:S07]  /*1aa20*/  LOP3.LUT R9, R9, 0xffffffef, RZ, 0xc0, !PT ;  /* 0xffffffef09097812 */ /* 0x020fce00078ec0ff */
[----:B------:R-:W-:Y:S02]  /*1aa30*/  @P4 LOP3.LUT R9, R9, 0x10, RZ, 0xfc, !PT ;  /* 0x0000001009094812 */ /* 0x000fe400078efcff */
[----:B------:R-:W-:Y:S01]  /*1aa40*/  ISETP.GE.AND P4, PT, R13, R3, PT ;  /* 0x000000030d00720c */ /* 0x000fe20003f86270 */
[----:B------:R-:W-:Y:S01]  /*1aa50*/  IMAD.MOV.U32 R13, RZ, RZ, R0 ;  /* 0x000000ffff0d7224 */ /* 0x000fe200078e0000 */
[----:B------:R-:W-:-:S04]  /*1aa60*/  LOP3.LUT R9, R9, 0xfffffff7, RZ, 0xc0, !PT ;  /* 0xfffffff709097812 */ /* 0x000fc800078ec0ff */
        /* <DEDUP_REMOVED lines=16> */
.L_x_10751:
[----:B------:R-:W-:Y:S05]  /*1ab70*/  BSYNC B0 ;  /* 0x0000000000007941 */ /* 0x000fea0003800000 */
.L_x_10750:
[----:B------:R0:W5:Y:S01]  /*1ab80*/  LDL R7, [R1+0x14] ;  /* 0x0000140001077983 */ /* 0x0001620000100800 */
[----:B------:R-:W-:Y:S01]  /*1ab90*/  IMAD.MOV.U32 R13, RZ, RZ, R2 ;  /* 0x000000ffff0d7224 */ /* 0x000fe200078e0002 */
[----:B------:R-:W-:Y:S01]  /*1aba0*/  LOP3.LUT R9, R9, 0xfffffeff, RZ, 0xc0, !PT ;  /* 0xfffffeff09097812 */ /* 0x000fe200078ec0ff */
[----:B------:R-:W-:Y:S02]  /*1abb0*/  IMAD.MOV.U32 R12, RZ, RZ, RZ ;  /* 0x000000ffff0c7224 */ /* 0x000fe400078e00ff */
[----:B------:R-:W-:Y:S01]  /*1abc0*/  IMAD.MOV.U32 R11, RZ, RZ, 0x181f ;  /* 0x0000181fff0b7424 */ /* 0x000fe200078e00ff */
[----:B------:R-:W-:Y:S01]  /*1abd0*/  @P5 LOP3.LUT R9, R9, 0x100, RZ, 0xfc, !PT ;  /* 0x0000010009095812 */ /* 0x000fe200078efcff */
[----:B------:R-:W-:Y:S02]  /*1abe0*/  IMAD.MOV.U32 R15, RZ, RZ, -0x1 ;  /* 0xffffffffff0f7424 */ /* 0x000fe400078e00ff */
[----:B------:R-:W-:Y:S01]  /*1abf0*/  IMAD.MOV.U32 R4, RZ, RZ, R14 ;  /* 0x000000ffff047224 */ /* 0x000fe200078e000e */
[----:B0-----:R-:W-:-:S13]  /*1ac00*/  LOP3.LUT P5, RZ, R9, 0x10, RZ, 0xc0, !PT ;  /* 0x0000001009ff7812 */ /* 0x001fda00078ac0ff */
[----:B-----5:R-:W-:Y:S05]  /*1ac10*/  WARPSYNC.COLLECTIVE R15, `(.L_x_10752) ;  /* 0x000000000f087348 */ /* 0x020fea0003c00000 */
[----:B------:R0:W1:Y:S02]  /*1ac20*/  SHFL.IDX P6, R14, R13, R12, R11 ;  /* 0x0000000c0d0e7389 */ /* 0x00006400000c000b */
[----:B01---5:R-:W-:Y:S01]  /*1ac30*/  ENDCOLLECTIVE ;  /* 0x000000000000791b */ /* 0x023fe20003800000 */
.L_x_10752:
        /* <DEDUP_REMOVED lines=13> */
.L_x_10753:
[----:B------:R-:W-:-:S04]  /*1ad10*/  @!P5 LOP3.LUT R4, R5, R4, RZ, 0x3c, !PT ;  /* 0x000000040504d212 */ /* 0x000fc800078e3cff */
[----:B------:R-:W-:Y:S01]  /*1ad20*/  @!P5 LOP3.LUT R5, R5, R4, RZ, 0x3c, !PT ;  /* 0x000000040505d212 */ /* 0x000fe200078e3cff */
[----:B------:R-:W-:Y:S02]  /*1ad30*/  IMAD.MOV.U32 R13, RZ, RZ, R2 ;  /* 0x000000ffff0d7224 */ /* 0x000fe400078e0002 */
[----:B------:R-:W-:-:S07]  /*1ad40*/  IMAD.MOV.U32 R6, RZ, RZ, R14 ;  /* 0x000000ffff067224 */ /* 0x000fce00078e000e */
[----:B------:R-:W-:Y:S05]  /*1ad50*/  WARPSYNC.COLLECTIVE R15, `(.L_x_10754) ;  /* 0x000000000f087348 */ /* 0x000fea0003c00000 */
[----:B------:R0:W1:Y:S02]  /*1ad60*/  SHFL.IDX P6, R14, R13, R12, R11 ;  /* 0x0000000c0d0e7389 */ /* 0x00006400000c000b */
[----:B01----:R-:W-:Y:S01]  /*1ad70*/  ENDCOLLECTIVE ;  /* 0x000000000000791b */ /* 0x003fe20003800000 */
.L_x_10754:
        /* <DEDUP_REMOVED lines=13> */
[----:B------:R-:W-:-:S07]  /*1ae50*/  @!P4 LOP3.LUT R5, R5, R4, RZ, 0x3c, !PT ;  /* 0x000000040505c212 */ /* 0x000fce00078e3cff */
[----:B------:R-:W-:Y:S05]  /*1ae60*/  WARPSYNC.COLLECTIVE R15, `(.L_x_10755) ;  /* 0x000000000f087348 */ /* 0x000fea0003c00000 */
[----:B------:R0:W1:Y:S02]  /*1ae70*/  SHFL.IDX P6, R14, R13, R12, R11 ;  /* 0x0000000c0d0e7389 */ /* 0x00006400000c000b */
[----:B01----:R-:W-:Y:S01]  /*1ae80*/  ENDCOLLECTIVE ;  /* 0x000000000000791b */ /* 0x003fe20003800000 */
.L_x_10755:
        /* <DEDUP_REMOVED lines=15> */
.L_x_10756:
[----:B------:R-:W-:Y:S02]  /*1af80*/  IMAD.MOV.U32 R13, RZ, RZ, R0 ;  /* 0x000000ffff0d7224 */ /* 0x000fe400078e0000 */
[----:B------:R-:W-:Y:S02]  /*1af90*/  IMAD.MOV.U32 R12, RZ, RZ, 0x3 ;  /* 0x00000003ff0c7424 */ /* 0x000fe400078e00ff */
[----:B------:R-:W-:-:S05]  /*1afa0*/  IMAD.MOV.U32 R5, RZ, RZ, R14 ;  /* 0x000000ffff057224 */ /* 0x000fca00078e000e */
[----:B------:R-:W-:-:S05]  /*1afb0*/  @!P5 LEA R5, P6, R8, R5, 0x1 ;  /* 0x000000050805d211 */ /* 0x000fca00078c08ff */
[----:B------:R-:W-:-:S05]  /*1afc0*/  @!P5 IMAD.X R4, RZ, RZ, R6, P6 ;  /* 0x000000ffff04d224 */ /* 0x000fca00030e0606 */
[----:B------:R-:W-:-:S07]  /*1afd0*/  @!P5 LOP3.LUT R5, R5, R4, RZ, 0x3c, !PT ;  /* 0x000000040505d212 */ /* 0x000fce00078e3cff */
[----:B------:R-:W-:Y:S05]  /*1afe0*/  WARPSYNC.COLLECTIVE R15, `(.L_x_10757) ;  /* 0x000000000f087348 */ /* 0x000fea0003c00000 */
[----:B------:R0:W1:Y:S02]  /*1aff0*/  SHFL.IDX P6, R14, R13, R12, R11 ;  /* 0x0000000c0d0e7389 */ /* 0x00006400000c000b */
[----:B01----:R-:W-:Y:S01]  /*1b000*/  ENDCOLLECTIVE ;  /* 0x000000000000791b */ /* 0x003fe20003800000 */
.L_x_10757:
        /* <DEDUP_REMOVED lines=15> */
.L_x_10758:
        /* <DEDUP_REMOVED lines=9> */
.L_x_10759:
        /* <DEDUP_REMOVED lines=15> */
.L_x_10760:
        /* <DEDUP_REMOVED lines=9> */
.L_x_10761:
        /* <DEDUP_REMOVED lines=10> */
[----:B------:R-:W-:-:S07]  /*1b3b0*/  IMAD.MOV.U32 R6, RZ, RZ, R14 ;  /* 0x000000ffff067224 */ /* 0x000fce00078e000e */
[----:B0-----:R-:W-:Y:S05]  /*1b3c0*/  WARPSYNC.COLLECTIVE R15, `(.L_x_10762) ;  /* 0x000000000f087348 */ /* 0x001fea0003c00000 */
[----:B------:R1:W2:Y:S02]  /*1b3d0*/  SHFL.IDX P6, R14, R13, R12, R11 ;  /* 0x0000000c0d0e7389 */ /* 0x0002a400000c000b */
[----:B012---:R-:W-:Y:S01]  /*1b3e0*/  ENDCOLLECTIVE ;  /* 0x000000000000791b */ /* 0x007fe20003800000 */
.L_x_10762:
[----:B------:R-:W-:Y:S02]  /*1b3f0*/  IMAD.MOV.U32 R13, RZ, RZ, R0 ;  /* 0x000000ffff0d7224 */ /* 0x000fe400078e0000 */
[----:B------:R-:W-:Y:S01]  /*1b400*/  IMAD.MOV.U32 R12, RZ, RZ, 0x6 ;  /* 0x00000006ff0c7424 */ /* 0x000fe200078e00ff */
[----:B------:R-:W-:Y:S01]  /*1b410*/  LOP3.LUT P6, RZ, R9, 0x20, RZ, 0xc0, !PT ;  /* 0x0000002009ff7812 */ /* 0x000fe200078cc0ff */
[----:B------:R-:W-:-:S12]  /*1b420*/  IMAD.MOV.U32 R5, RZ, RZ, R14 ;  /* 0x000000ffff057224 */ /* 0x000fd800078e000e */
        /* <DEDUP_REMOVED lines=15> */
.L_x_10763:
[----:B------:R-:W-:Y:S02]  /*1b520*/  IMAD.MOV.U32 R13, RZ, RZ, R2 ;  /* 0x000000ffff0d7224 */ /* 0x000fe400078e0002 */
[----:B------:R-:W-:-:S07]  /*1b530*/  IMAD.MOV.U32 R6, RZ, RZ, R14 ;  /* 0x000000ffff067224 */ /* 0x000fce00078e000e */
[----:B------:R-:W-:Y:S05]  /*1b540*/  WARPSYNC.COLLECTIVE R15, `(.L_x_10764) ;  /* 0x000000000f087348 */ /* 0x000fea0003c00000 */
[----:B------:R0:W1:Y:S02]  /*1b550*/  SHFL.IDX P6, R14, R13, R12, R11 ;  /* 0x0000000c0d0e7389 */ /* 0x00006400000c000b */
[----:B01----:R-:W-:Y:S01]  /*1b560*/  ENDCOLLECTIVE ;  /* 0x000000000000791b */ /* 0x003fe20003800000 */
.L_x_10764:
[----:B------:R-:W-:Y:S02]  /*1b570*/  IMAD.MOV.U32 R13, RZ, RZ, R0 ;  /* 0x000000ffff0d7224 */ /* 0x000fe400078e0000 */
[----:B------:R-:W-:Y:S02]  /*1b580*/  IMAD.MOV.U32 R12, RZ, RZ, 0x7 ;  /* 0x00000007ff0c7424 */ /* 0x000fe400078e00ff */
[----:B------:R-:W-:-:S07]  /*1b590*/  IMAD.MOV.U32 R5, RZ, RZ, R14 ;  /* 0x000000ffff057224 */ /* 0x000fce00078e000e */
[----:B------:R-:W-:Y:S05]  /*1b5a0*/  WARPSYNC.COLLECTIVE R15, `(.L_x_10765) ;  /* 0x000000000f087348 */ /* 0x000fea0003c00000 */
[----:B------:R0:W1:Y:S02]  /*1b5b0*/  SHFL.IDX P6, R14, R13, R12, R11 ;  /* 0x0000000c0d0e7389 */ /* 0x00006400000c000b */
[----:B01----:R-:W-:Y:S01]  /*1b5c0*/  ENDCOLLECTIVE ;  /* 0x000000000000791b */ /* 0x003fe20003800000 */
.L_x_10765:
        /* <DEDUP_REMOVED lines=10> */
.L_x_10766:
[----:B------:R-:W-:Y:S01]  /*1b670*/  @!PT LDS RZ, [RZ] ;  /* 0x00000000fffff984 */ /* 0x000fe20000000800 */
[----:B------:R-:W-:Y:S01]  /*1b680*/  @!PT LDS RZ, [RZ] ;  /* 0x00000000fffff984 */ /* 0x000fe20000000800 */
[----:B------:R-:W-:Y:S01]  /*1b690*/  @!PT LDS RZ, [RZ] ;  /* 0x00000000fffff984 */ /* 0x000fe20000000800 */
[----:B------:R0:W-:Y:S04]  /*1b6a0*/  @!P4 LDGSTS.E.BYPASS.LTC128B.128 [R7+0x25400], desc[UR60][R4.64], !P3 ;  /* 0x254000000407cfae */ /* 0x0001e8000d901d7c */
[----:B------:R0:W-:Y:S04]  /*1b6b0*/  @!P4 LDGSTS.E.BYPASS.LTC128B.128 [R7+0x29400], desc[UR60][R4.64+0x80], !P2 ;  /* 0x294000800407cfae */ /* 0x0001e8000d101d7c */
[----:B------:R0:W-:Y:S04]  /*1b6c0*/  @!P4 LDGSTS.E.BYPASS.LTC128B.128 [R7+0x2d400], desc[UR60][R4.64+0x100], !P1 ;  /* 0x2d4001000407cfae */ /* 0x0001e8000c901d7c */
[----:B------:R0:W-:Y:S01]  /*1b6d0*/  @!P4 LDGSTS.E.BYPASS.LTC128B.128 [R7+0x31400], desc[UR60][R4.64+0x180], !P0 ;  /* 0x314001800407cfae */ /* 0x0001e2000c101d7c */
[----:B------:R-:W-:Y:S01]  /*1b6e0*/  IMAD.MOV.U32 R2, RZ, RZ, R14 ;  /* 0x000000ffff027224 */ /* 0x000fe200078e000e */
[----:B------:R-:W-:Y:S06]  /*1b6f0*/  BRA `(.L_x_10767) ;  /* 0xffffff9c00607947 */ /* 0x000fec000383ffff */
.L_x_10589:
[----:B-1----:R-:W3:Y:S02]  /*1b700*/  LDL R2, [R1+0x4] ;  /* 0x0000040001027983 */ /* 0x002ee40000100800 */
[----:B---3--:R1:W3:Y:S02]  /*1b710*/  SYNCS.PHASECHK.TRANS64.TRYWAIT P0, [R2+URZ+0x32420], R0 ;  /* 0x03242000020075a7 */ /* 0x0082e4000800017f */
[----:B---3--:R-:W-:Y:S05]  /*1b720*/  @!P0 NANOSLEEP.SYNCS 0x989680 ;  /* 0x009896800000895d */ /* 0x008fea0003900000 */
[----:B------:R-:W3:Y:S02]  /*1b730*/  @!P0 SYNCS.PHASECHK.TRANS64 P0, [R2+URZ+0x32420], R0 ;  /* 0x03242000020085a7 */ /* 0x000ee4000800007f */
[----:B---3--:R-:W-:Y:S05]  /*1b740*/  @!P0 BRA `(.L_x_10589) ;  /* 0xfffffffc00ec8947 */ /* 0x008fea000383ffff */
[----:B------:R-:W-:Y:S05]  /*1b750*/  BRA `(.L_x_10768) ;  /* 0xffffff9c00dc7947 */ /* 0x000fea000383ffff */
.L_x_10593:
[----:B0-----:R0:W1:Y:S02]  /*1b760*/  SYNCS.PHASECHK.TRANS64.TRYWAIT P0, [R2+URZ+0x32460], R0 ;  /* 0x03246000020075a7 */ /* 0x001064000800017f */
[----:B-1----:R-:W-:Y:S05]  /*1b770*/  @!P0 NANOSLEEP.SYNCS 0x989680 ;  /* 0x009896800000895d */ /* 0x002fea0003900000 */
[----:B------:R-:W1:Y:S02]  /*1b780*/  @!P0 SYNCS.PHASECHK.TRANS64 P0, [R2+URZ+0x32460], R0 ;  /* 0x03246000020085a7 */ /* 0x000e64000800007f */
[----:B-1----:R-:W-:Y:S05]  /*1b790*/  @!P0 BRA `(.L_x_10593) ;  /* 0xfffffffc00f08947 */ /* 0x002fea000383ffff */
[----:B------:R-:W-:Y:S05]  /*1b7a0*/  BRA `(.L_x_10769) ;  /* 0xffffffa0000c7947 */ /* 0x000fea000383ffff */
.L_x_10608:
[----:B-1----:R1:W2:Y:S02]  /*1b7b0*/  SYNCS.PHASECHK.TRANS64.TRYWAIT P0, [R2+URZ+0x32440], R5 ;  /* 0x03244005020075a7 */ /* 0x0022a4000800017f */
[----:B--2---:R-:W-:Y:S05]  /*1b7c0*/  @!P0 NANOSLEEP.SYNCS 0x989680 ;  /* 0x009896800000895d */ /* 0x004fea0003900000 */
[----:B------:R-:W2:Y:S02]  /*1b7d0*/  @!P0 SYNCS.PHASECHK.TRANS64 P0, [R2+URZ+0x32440], R5 ;  /* 0x03244005020085a7 */ /* 0x000ea4000800007f */
[----:B--2---:R-:W-:Y:S05]  /*1b7e0*/  @!P0 BRA `(.L_x_10608) ;  /* 0xfffffffc00f08947 */ /* 0x004fea000383ffff */
[----:B------:R-:W-:Y:S05]  /*1b7f0*/  BRA `(.L_x_10770) ;  /* 0xffffffa8003c7947 */ /* 0x000fea000383ffff */
.L_x_10613:
[----:B0-----:R0:W2:Y:S02]  /*1b800*/  SYNCS.PHASECHK.TRANS64.TRYWAIT P0, [R2+URZ+0x32460], R5 ;  /* 0x03246005020075a7 */ /* 0x0010a4000800017f */
[----:B--2---:R-:W-:Y:S05]  /*1b810*/  @!P0 NANOSLEEP.SYNCS 0x989680 ;  /* 0x009896800000895d */ /* 0x004fea0003900000 */
[----:B------:R-:W2:Y:S02]  /*1b820*/  @!P0 SYNCS.PHASECHK.TRANS64 P0, [R2+URZ+0x32460], R5 ;  /* 0x03246005020085a7 */ /* 0x000ea4000800007f */
[----:B--2---:R-:W-:Y:S05]  /*1b830*/  @!P0 BRA `(.L_x_10613) ;  /* 0xfffffffc00f08947 */ /* 0x004fea000383ffff */
[----:B------:R-:W-:Y:S05]  /*1b840*/  BRA `(.L_x_10771) ;  /* 0xffffffa800c47947 */ /* 0x000fea000383ffff */
.L_x_10624:
[----:B0-----:R0:W1:Y:S02]  /*1b850*/  SYNCS.PHASECHK.TRANS64.TRYWAIT P0, [R3+URZ+0x32440], R2 ;  /* 0x03244002030075a7 */ /* 0x001064000800017f */
[----:B-1----:R-:W-:Y:S05]  /*1b860*/  @!P0 NANOSLEEP.SYNCS 0x989680 ;  /* 0x009896800000895d */ /* 0x002fea0003900000 */
[----:B------:R-:W1:Y:S02]  /*1b870*/  @!P0 SYNCS.PHASECHK.TRANS64 P0, [R3+URZ+0x32440], R2 ;  /* 0x03244002030085a7 */ /* 0x000e64000800007f */
[----:B-1----:R-:W-:Y:S05]  /*1b880*/  @!P0 BRA `(.L_x_10624) ;  /* 0xfffffffc00f08947 */ /* 0x002fea000383ffff */
[----:B------:R-:W-:Y:S05]  /*1b890*/  BRA `(.L_x_10772) ;  /* 0xffffffb000d47947 */ /* 0x000fea000383ffff */
.L_x_10629:
[----:B-1----:R1:W2:Y:S02]  /*1b8a0*/  SYNCS.PHASECHK.TRANS64.TRYWAIT P0, [R3+URZ+0x32460], R2 ;  /* 0x03246002030075a7 */ /* 0x0022a4000800017f */
[----:B--2---:R-:W-:Y:S05]  /*1b8b0*/  @!P0 NANOSLEEP.SYNCS 0x989680 ;  /* 0x009896800000895d */ /* 0x004fea0003900000 */
[----:B------:R-:W2:Y:S02]  /*1b8c0*/  @!P0 SYNCS.PHASECHK.TRANS64 P0, [R3+URZ+0x32460], R2 ;  /* 0x03246002030085a7 */ /* 0x000ea4000800007f */
[----:B--2---:R-:W-:Y:S05]  /*1b8d0*/  @!P0 BRA `(.L_x_10629) ;  /* 0xfffffffc00f08947 */ /* 0x004fea000383ffff */
[----:B------:R-:W-:Y:S05]  /*1b8e0*/  BRA `(.L_x_10773) ;  /* 0xffffffb400587947 */ /* 0x000fea000383ffff */
.L_x_10640:
[----:B0-----:R0:W1:Y:S02]  /*1b8f0*/  SYNCS.PHASECHK.TRANS64.TRYWAIT P0, [R3+URZ+0x32440], R2 ;  /* 0x03244002030075a7 */ /* 0x001064000800017f */
[----:B-1----:R-:W-:Y:S05]  /*1b900*/  @!P0 NANOSLEEP.SYNCS 0x989680 ;  /* 0x009896800000895d */ /* 0x002fea0003900000 */
[----:B------:R-:W1:Y:S02]  /*1b910*/  @!P0 SYNCS.PHASECHK.TRANS64 P0, [R3+URZ+0x32440], R2 ;  /* 0x03244002030085a7 */ /* 0x000e64000800007f */
[----:B-1----:R-:W-:Y:S05]  /*1b920*/  @!P0 BRA `(.L_x_10640) ;  /* 0xfffffffc00f08947 */ /* 0x002fea000383ffff */
[----:B------:R-:W-:Y:S05]  /*1b930*/  BRA `(.L_x_10774) ;  /* 0xffffffbc00447947 */ /* 0x000fea000383ffff */
.L_x_10645:
[----:B-1----:R1:W2:Y:S02]  /*1b940*/  SYNCS.PHASECHK.TRANS64.TRYWAIT P0, [R3+URZ+0x32460], R2 ;  /* 0x03246002030075a7 */ /* 0x0022a4000800017f */
[----:B--2---:R-:W-:Y:S05]  /*1b950*/  @!P0 NANOSLEEP.SYNCS 0x989680 ;  /* 0x009896800000895d */ /* 0x004fea0003900000 */
[----:B------:R-:W2:Y:S02]  /*1b960*/  @!P0 SYNCS.PHASECHK.TRANS64 P0, [R3+URZ+0x32460], R2 ;  /* 0x03246002030085a7 */ /* 0x000ea4000800007f */
[----:B--2---:R-:W-:Y:S05]  /*1b970*/  @!P0 BRA `(.L_x_10645) ;  /* 0xfffffffc00f08947 */ /* 0x004fea000383ffff */
[----:B------:R-:W-:Y:S05]  /*1b980*/  BRA `(.L_x_10775) ;  /* 0xffffffbc00cc7947 */ /* 0x000fea000383ffff */
.L_x_10657:
[----:B------:R-:W-:Y:S01]  /*1b990*/  BSSY B0, `(.L_x_10776) ;  /* 0x0000008000007945 */ /* 0x000fe20003800000 */
[----:B------:R-:W-:Y:S02]  /*1b9a0*/  IMAD.MOV.U32 R13, RZ, RZ, R16 ;  /* 0x000000ffff0d7224 */ /* 0x000fe400078e0010 */
[----:B------:R-:W-:Y:S02]  /*1b9b0*/  IMAD.MOV.U32 R12, RZ, RZ, RZ ;  /* 0x000000ffff0c7224 */ /* 0x000fe400078e00ff */
[----:B------:R-:W-:Y:S02]  /*1b9c0*/  IMAD.MOV.U32 R11, RZ, RZ, 0x1f ;  /* 0x0000001fff0b7424 */ /* 0x000fe400078e00ff */
[----:B------:R-:W-:-:S07]  /*1b9d0*/  IMAD.MOV.U32 R15, RZ, RZ, -0x1 ;  /* 0xffffffffff0f7424 */ /* 0x000fce00078e00ff */
[----:B-1--45:R-:W-:Y:S05]  /*1b9e0*/  WARPSYNC.COLLECTIVE R15, `(.L_x_10777) ;  /* 0x000000000f087348 */ /* 0x032fea0003c00000 */
[----:B------:R0:W2:Y:S02]  /*1b9f0*/  SHFL.IDX P6, R14, R13, R12, R11 ;  /* 0x0000000c0d0e7389 */ /* 0x0000a400000c000b */
[----:B012-45:R-:W-:Y:S01]  /*1ba00*/  ENDCOLLECTIVE ;  /* 0x000000000000791b */ /* 0x037fe20003800000 */
.L_x_10777:
[----:B------:R-:W-:Y:S05]  /*1ba10*/  BSYNC B0 ;  /* 0x0000000000007941 */ /* 0x000fea0003800000 */
.L_x_10776:
        /* <DEDUP_REMOVED lines=9> */
.L_x_10778:
        /* <DEDUP_REMOVED lines=18> */
.L_x_10779:
        /* <DEDUP_REMOVED lines=8> */
.L_x_10780:
        /* <DEDUP_REMOVED lines=8> */
.L_x_10781:
        /* <DEDUP_REMOVED lines=8> */
.L_x_10782:
        /* <DEDUP_REMOVED lines=8> */
.L_x_10783:
        /* <DEDUP_REMOVED lines=9> */
.L_x_10784:
[----:B------:R-:W-:Y:S01]  /*1be60*/  IMAD.MOV.U32 R6, RZ, RZ, R14 ;  /* 0x000000ffff067224 */ /* 0x000fe200078e000e */
[----:B------:R-:W-:Y:S06]  /*1be70*/  BRA `(.L_x_10785) ;  /* 0xffffffc400247947 */ /* 0x000fec000383ffff */
.L_x_10662:
[----:B------:R-:W-:Y:S01]  /*1be80*/  BSSY B0, `(.L_x_10786) ;  /* 0x0000008000007945 */ /* 0x000fe20003800000 */
[----:B-----5:R-:W-:Y:S02]  /*1be90*/  IMAD.MOV.U32 R13, RZ, RZ, R2 ;  /* 0x000000ffff0d7224 */ /* 0x020fe400078e0002 */
[----:B------:R-:W-:Y:S02]  /*1bea0*/  IMAD.MOV.U32 R12, RZ, RZ, 0x1 ;  /* 0x00000001ff0c7424 */ /* 0x000fe400078e00ff */
[----:B------:R-:W-:Y:S02]  /*1beb0*/  IMAD.MOV.U32 R11, RZ, RZ, RZ ;  /* 0x000000ffff0b7224 */ /* 0x000fe400078e00ff */
[----:B------:R-:W-:-:S07]  /*1bec0*/  IMAD.MOV.U32 R15, RZ, RZ, -0x1 ;  /* 0xffffffffff0f7424 */ /* 0x000fce00078e00ff */
[----:B0---4-:R-:W-:Y:S05]  /*1bed0*/  WARPSYNC.COLLECTIVE R15, `(.L_x_10787) ;  /* 0x000000000f087348 */ /* 0x011fea0003c00000 */
[----:B------:R1:W2:Y:S02]  /*1bee0*/  SHFL.UP P6, R14, R13, R12, R11 ;  /* 0x0400000c0d0e7389 */ /* 0x0002a400000c000b */
[----:B012-4-:R-:W-:Y:S01]  /*1bef0*/  ENDCOLLECTIVE ;  /* 0x000000000000791b */ /* 0x017fe20003800000 */
.L_x_10787:
[----:B------:R-:W-:Y:S05]  /*1bf00*/  BSYNC B0 ;  /* 0x0000000000007941 */ /* 0x000fea0003800000 */
.L_x_10786:
        /* <DEDUP_REMOVED lines=10> */
.L_x_10788:
        /* <DEDUP_REMOVED lines=8> */
.L_x_10789:
        /* <DEDUP_REMOVED lines=8> */
.L_x_10790:
        /* <DEDUP_REMOVED lines=8> */
.L_x_10791:
        /* <DEDUP_REMOVED lines=9> */
.L_x_10792:
[----:B------:R-:W-:Y:S01]  /*1c1c0*/  IMAD.MOV.U32 R6, RZ, RZ, R14 ;  /* 0x000000ffff067224 */ /* 0x000fe200078e000e */
[----:B------:R-:W-:Y:S06]  /*1c1d0*/  BRA `(.L_x_10793) ;  /* 0xffffffc000e87947 */ /* 0x000fec000383ffff */
.L_x_10664:
[----:B------:R-:W-:Y:S01]  /*1c1e0*/  BSSY B0, `(.L_x_10794) ;  /* 0x0000006000007945 */ /* 0x000fe20003800000 */
[----:B------:R-:W-:Y:S01]  /*1c1f0*/  PLOP3.LUT P6, PT, P6, PT, PT, 0x8, 0x0 ;  /* 0x000000000000781c */ /* 0x000fe200037ce170 */
[----:B------:R-:W-:-:S12]  /*1c200*/  IMAD.MOV.U32 R15, RZ, RZ, -0x1 ;  /* 0xffffffffff0f7424 */ /* 0x000fd800078e00ff */
[----:B0---45:R-:W-:Y:S05]  /*1c210*/  WARPSYNC.COLLECTIVE R15, `(.L_x_10795) ;  /* 0x000000000f087348 */ /* 0x031fea0003c00000 */
[----:B------:R-:W-:Y:S01]  /*1c220*/  VOTE.ANY R14, PT, P6 ;  /* 0x00000000000e7806 */ /* 0x000fe200030e0100 */
[----:B0---45:R-:W-:Y:S06]  /*1c230*/  ENDCOLLECTIVE ;  /* 0x000000000000791b */ /* 0x031fec0003800000 */
.L_x_10795:
[----:B------:R-:W-:Y:S05]  /*1c240*/  BSYNC B0 ;  /* 0x0000000000007941 */ /* 0x000fea0003800000 */
.L_x_10794:
        /* <DEDUP_REMOVED lines=9> */
.L_x_10796:
[----:B------:R-:W-:Y:S01]  /*1c2e0*/  IMAD.MOV.U32 R17, RZ, RZ, R14 ;  /* 0x000000ffff117224 */ /* 0x000fe200078e000e */
[----:B------:R-:W-:Y:S06]  /*1c2f0*/  BRA `(.L_x_10797) ;  /* 0xffffffc000d87947 */ /* 0x000fec000383ffff */
.L_x_10666:
[----:B------:R-:W-:Y:S01]  /*1c300*/  BSSY B0, `(.L_x_10798) ;  /* 0x0000007000007945 */ /* 0x000fe20003800000 */
[----:B------:R-:W-:Y:S02]  /*1c310*/  IMAD.MOV.U32 R13, RZ, RZ, R3 ;  /* 0x000000ffff0d7224 */ /* 0x000fe400078e0003 */
[----:B------:R-:W-:Y:S02]  /*1c320*/  IMAD.MOV.U32 R11, RZ, RZ, 0x1f ;  /* 0x0000001fff0b7424 */ /* 0x000fe400078e00ff */
[----:B------:R-:W-:-:S07]  /*1c330*/  IMAD.MOV.U32 R15, RZ, RZ, -0x1 ;  /* 0xffffffffff0f7424 */ /* 0x000fce00078e00ff */
[----:B0-2-45:R-:W-:Y:S05]  /*1c340*/  WARPSYNC.COLLECTIVE R15, `(.L_x_10799) ;  /* 0x000000000f087348 */ /* 0x035fea0003c00000 */
[----:B------:R1:W3:Y:S02]  /*1c350*/  SHFL.IDX P6, R14, R13, R12, R11 ;  /* 0x0000000c0d0e7389 */ /* 0x0002e400000c000b */
[----:B012345:R-:W-:Y:S01]  /*1c360*/  ENDCOLLECTIVE ;  /* 0x000000000000791b */ /* 0x03ffe20003800000 */
.L_x_10799:
[----:B------:R-:W-:Y:S05]  /*1c370*/  BSYNC B0 ;  /* 0x0000000000007941 */ /* 0x000fea0003800000 */
.L_x_10798:
[----:B------:R-:W-:Y:S01]  /*1c380*/  IMAD.MOV.U32 R2, RZ, RZ, R14 ;  /* 0x000000ffff027224 */ /* 0x000fe200078e000e */
[----:B------:R-:W-:Y:S06]  /*1c390*/  BRA `(.L_x_10665) ;  /* 0xffffffc000cc7947 */ /* 0x000fec000383ffff */
.L_x_10670:
[----:B0-----:R0:W1:Y:S02]  /*1c3a0*/  SYNCS.PHASECHK.TRANS64.TRYWAIT P0, [R0+URZ+0x32420], R3 ;  /* 0x03242003000075a7 */ /* 0x001064000800017f */
[----:B-1----:R-:W-:Y:S05]  /*1c3b0*/  @!P0 NANOSLEEP.SYNCS 0x989680 ;  /* 0x009896800000895d */ /* 0x002fea0003900000 */
[----:B------:R-:W1:Y:S02]  /*1c3c0*/  @!P0 SYNCS.PHASECHK.TRANS64 P0, [R0+URZ+0x32420], R3 ;  /* 0x03242003000085a7 */ /* 0x000e64000800007f */
[----:B-1----:R-:W-:Y:S05]  /*1c3d0*/  @!P0 BRA `(.L_x_10670) ;  /* 0xfffffffc00f08947 */ /* 0x002fea000383ffff */
[----:B------:R-:W-:Y:S05]  /*1c3e0*/  BRA `(.L_x_10800) ;  /* 0xffffffc400c07947 */ /* 0x000fea000383ffff */
.L_x_10671:
        /* <DEDUP_REMOVED lines=11> */
.L_x_10802:
[----:B------:R-:W-:Y:S05]  /*1c4a0*/  BSYNC B0 ;  /* 0x0000000000007941 */ /* 0x000fea0003800000 */
.L_x_10801:
[----:B------:R-:W-:Y:S05]  /*1c4b0*/  BRA `(.L_x_10803) ;  /* 0xffffffc400a87947 */ /* 0x000fea000383ffff */
.L_x_10672:
[----:B------:R-:W-:Y:S01]  /*1c4c0*/  BSSY B0, `(.L_x_10804) ;  /* 0x0000006000007945 */ /* 0x000fe20003800000 */
[----:B------:R-:W-:-:S07]  /*1c4d0*/  IMAD.MOV.U32 R15, RZ, RZ, -0x1 ;  /* 0xffffffffff0f7424 */ /* 0x000fce00078e00ff */
[----:B01--45:R-:W-:Y:S05]  /*1c4e0*/  WARPSYNC.COLLECTIVE R15, `(.L_x_10805) ;  /* 0x000000000f0c7348 */ /* 0x033fea0003c00000 */
[----:B------:R-:W-:Y:S02]  /*1c4f0*/  ELECT P6, UR62, PT ;  /* 0x00000000003e782f */ /* 0x000fe400038c0000 */
[----:B------:R-:W-:Y:S01]  /*1c500*/  MOV R14, UR62 ;  /* 0x0000003e000e7c02 */ /* 0x000fe20008000f00 */
[----:B01--45:R-:W-:Y:S10]  /*1c510*/  ENDCOLLECTIVE ;  /* 0x000000000000791b */ /* 0x033ff40003800000 */
.L_x_10805:
[----:B------:R-:W-:Y:S05]  /*1c520*/  BSYNC B0 ;  /* 0x0000000000007941 */ /* 0x000fea0003800000 */
.L_x_10804:
[----:B------:R-:W-:Y:S05]  /*1c530*/  BRA `(.L_x_10806) ;  /* 0xffffffc4009c7947 */ /* 0x000fea000383ffff */
.L_x_10674:
[----:B0-----:R0:W1:Y:S02]  /*1c540*/  SYNCS.PHASECHK.TRANS64.TRYWAIT P0, [R6+URZ], R5 ;  /* 0x00000005060075a7 */ /* 0x001064000800017f */
[----:B-1----:R-:W-:Y:S05]  /*1c550*/  @!P0 NANOSLEEP.SYNCS 0x989680 ;  /* 0x009896800000895d */ /* 0x002fea0003900000 */
[----:B------:R-:W1:Y:S02]  /*1c560*/  @!P0 SYNCS.PHASECHK.TRANS64 P0, [R6+URZ], R5 ;  /* 0x00000005060085a7 */ /* 0x000e64000800007f */
[----:B-1----:R-:W-:Y:S05]  /*1c570*/  @!P0 BRA `(.L_x_10674) ;  /* 0xfffffffc00f08947 */ /* 0x002fea000383ffff */
[----:B------:R-:W-:Y:S05]  /*1c580*/  BRA `(.L_x_10807) ;  /* 0xffffffc400d87947 */ /* 0x000fea000383ffff */
.L_x_10675:
[----:B-1----:R1:W2:Y:S02]  /*1c590*/  SYNCS.PHASECHK.TRANS64.TRYWAIT P0, [R7+URZ], R2 ;  /* 0x00000002070075a7 */ /* 0x0022a4000800017f */
[----:B--2---:R-:W-:Y:S05]  /*1c5a0*/  @!P0 NANOSLEEP.SYNCS 0x989680 ;  /* 0x009896800000895d */ /* 0x004fea0003900000 */
[----:B------:R-:W2:Y:S02]  /*1c5b0*/  @!P0 SYNCS.PHASECHK.TRANS64 P0, [R7+URZ], R2 ;  /* 0x00000002070085a7 */ /* 0x000ea4000800007f */
[----:B--2---:R-:W-:Y:S05]  /*1c5c0*/  @!P0 BRA `(.L_x_10675) ;  /* 0xfffffffc00f08947 */ /* 0x004fea000383ffff */
[----:B------:R-:W-:Y:S05]  /*1c5d0*/  BRA `(.L_x_10808) ;  /* 0xffffffc400cc7947 */ /* 0x000fea000383ffff */
.L_x_10677:
[----:B--2---:R2:W3:Y:S02]  /*1c5e0*/  SYNCS.PHASECHK.TRANS64.TRYWAIT P0, [R4+URZ], R5 ;  /* 0x00000005040075a7 */ /* 0x0044e4000800017f */
[----:B---3--:R-:W-:Y:S05]  /*1c5f0*/  @!P0 NANOSLEEP.SYNCS 0x989680 ;  /* 0x009896800000895d */ /* 0x008fea0003900000 */
[----:B------:R-:W3:Y:S02]  /*1c600*/  @!P0 SYNCS.PHASECHK.TRANS64 P0, [R4+URZ], R5 ;  /* 0x00000005040085a7 */ /* 0x000ee4000800007f */
[----:B---3--:R-:W-:Y:S05]  /*1c610*/  @!P0 BRA `(.L_x_10677) ;  /* 0xfffffffc00f08947 */ /* 0x008fea000383ffff */
[----:B------:R-:W-:Y:S05]  /*1c620*/  BRA `(.L_x_10809) ;  /* 0xffffffc400d47947 */ /* 0x000fea000383ffff */
.L_x_10810:
        /* <DEDUP_REMOVED lines=13> */
.L_x_15139:


//--------------------- .text._ZN7cutlass13device_kernelIN5flash11enable_sm90INS1_16FlashAttnFwdSm90INS1_25CollectiveMainloopFwdSm90ILi2EN4cute5tupleIJNS5_1CILi1EEES8_S8_EEENS6_IJNS7_ILi128EEENS7_ILi96EEENS7_ILi64EEEEEELi256ENS_10bfloat16_tEfNS_4arch4Sm90ELb0ELb1ELb0ELb0ELb0ELb0ELb0ELb1ELb0ELb1ELb0ELb0EEENS1_21CollectiveEpilogueFwdINS6_IJSA_NS7_ILi256EEESB_EEES9_SE_SG_Li256ELb0ELb1ELb0ELb0EEENS1_30DynamicPersistentTileSchedulerILi256ELi128ELb0ELb1ELb1EEEEEEEEEvNT_6ParamsE --------------------------
	.section	.text._ZN7cutlass13device_kernelIN5flash11enable_sm90INS1_16FlashAttnFwdSm90INS1_25CollectiveMainloopFwdSm90ILi2EN4cute5tupleIJNS5_1CILi1EEES8_S8_EEENS6_IJNS7_ILi128EEENS7_ILi96EEENS7_ILi64EEEEEELi256ENS_10bfloat16_tEfNS_4arch4Sm90ELb0ELb1ELb0ELb0ELb0ELb0ELb0ELb1ELb0ELb1ELb0ELb0EEENS1_21CollectiveEpilogueFwdINS6_IJSA_NS7_ILi256EEESB_EEES9_SE_SG_Li256ELb0ELb1ELb0ELb0EEENS1_30DynamicPersistentTileSchedulerILi256ELi128ELb0ELb1ELb1EEEEEEEEEvNT_6ParamsE,"ax",@progbits
	.align	128
.text._ZN7cutlass13device_kernelIN5flash11enable_sm90INS1_16FlashAttnFwdSm90INS1_25CollectiveMainloopFwdSm90ILi2EN4cute5tupleIJNS5_1CILi1EEES8_S8_EEENS6_IJNS7_ILi128EEENS7_ILi96EEENS7_ILi64EEEEEELi256ENS_10bfloat16_tEfNS_4arch4Sm90ELb0ELb1ELb0ELb0ELb0ELb0ELb0ELb1ELb0ELb1ELb0ELb0EEENS1_21CollectiveEpilogueFwdINS6_IJSA_NS7_ILi256EEESB_EEES9_SE_SG_Li256ELb0ELb1ELb0ELb0EEENS1_30DynamicPersistentTileSchedulerILi256ELi128ELb0ELb1ELb1EEEEEEEEEvNT_6ParamsE:
        .type           _ZN7cutlass13device_kernelIN5flash11enable_sm90INS1_16FlashAttnFwdSm90INS1_25CollectiveMainloopFwdSm90ILi2EN4cute5tupleIJNS5_1CILi1EEES8_S8_EEENS6_IJNS7_ILi128EEENS7_ILi96EEENS7_ILi64EEEEEELi256ENS_10bfloat16_tEfNS_4arch4Sm90ELb0ELb1ELb0ELb0ELb0ELb0ELb0ELb1ELb0ELb1ELb0ELb0EEENS1_21CollectiveEpilogueFwdINS6_IJSA_NS7_ILi256EEESB_EEES9_SE_SG_Li256ELb0ELb1ELb0ELb0EEENS1_30DynamicPersistentTileSchedulerILi256ELi128ELb0ELb1ELb1EEEEEEEEEvNT_6ParamsE,@function
        .size           _ZN7cutlass13device_kernelIN5flash11enable_sm90INS1_16FlashAttnFwdSm90INS1_25CollectiveMainloopFwdSm90ILi2EN4cute5tupleIJNS5_1CILi1EEES8_S8_EEENS6_IJNS7_ILi128EEENS7_ILi96EEENS7_ILi64EEEEEELi256ENS_10bfloat16_tEfNS_4arch4Sm90ELb0ELb1ELb0ELb0ELb0ELb0ELb0ELb1ELb0ELb1ELb0ELb0EEENS1_21CollectiveEpilogueFwdINS6_IJSA_NS7_ILi256EEESB_EEES9_SE_SG_Li256ELb0ELb1ELb0ELb0EEENS1_30DynamicPersistentTileSchedulerILi256ELi128ELb0ELb1ELb1EEEEEEEEEvNT_6ParamsE,(.L_x_15140 - _ZN7cutlass13device_kernelIN5flash11enable_sm90INS1_16FlashAttnFwdSm90INS1_25CollectiveMainloopFwdSm90ILi2EN4cute5tupleIJNS5_1CILi1EEES8_S8_EEENS6_IJNS7_ILi128EEENS7_ILi96EEENS7_ILi64EEEEEELi256ENS_10bfloat16_tEfNS_4arch4Sm90ELb0ELb1ELb0ELb0ELb0ELb0ELb0ELb1ELb0ELb1ELb0ELb0EEENS1_21CollectiveEpilogueFwdINS6_IJSA_NS7_ILi256EEESB_EEES9_SE_SG_Li256ELb0ELb1ELb0ELb0EEENS1_30DynamicPersistentTileSchedulerILi256ELi128ELb0ELb1ELb1EEEEEEEEEvNT_6ParamsE)
        .other          _ZN7cutlass13device_kernelIN5flash11enable_sm90INS1_16FlashAttnFwdSm90INS1_25CollectiveMainloopFwdSm90ILi2EN4cute5tupleIJNS5_1CILi1EEES8_S8_EEENS6_IJNS7_ILi128EEENS7_ILi96EEENS7_ILi64EEEEEELi256ENS_10bfloat16_tEfNS_4arch4Sm90ELb0ELb1ELb0ELb0ELb0ELb0ELb0ELb1ELb0ELb1ELb0ELb0EEENS1_21CollectiveEpilogueFwdINS6_IJSA_NS7_ILi256EEESB_EEES9_SE_SG_Li256ELb0ELb1ELb0ELb0EEENS1_30DynamicPersistentTileSchedulerILi256ELi128ELb0ELb1ELb1EEEEEEEEEvNT_6ParamsE,@"STO_CUDA_ENTRY STV_DEFAULT"
_ZN7cutlass13device_kernelIN5flash11enable_sm90INS1_16FlashAttnFwdSm90INS1_25CollectiveMainloopFwdSm90ILi2EN4cute5tupleIJNS5_1CILi1EEES8_S8_EEENS6_IJNS7_ILi128EEENS7_ILi96EEENS7_ILi64EEEEEELi256ENS_10bfloat16_tEfNS_4arch4Sm90ELb0ELb1ELb0ELb0ELb0ELb0ELb0ELb1ELb0ELb1ELb0ELb0EEENS1_21CollectiveEpilogueFwdINS6_IJSA_NS7_ILi256EEESB_EEES9_SE_SG_Li256ELb0ELb1ELb0ELb0EEENS1_30DynamicPersistentTileSchedulerILi256ELi128ELb0ELb1ELb1EEEEEEEEEvNT_6ParamsE:
        /* <DEDUP_REMOVED lines=18> */
.L_x_10812:
[----:B------:R-:W-:Y:S05]  /*0120*/  BSYNC B0 ;  /* 0x0000000000007941 */ /* 0x000fea0003800000 */
.L_x_10811:
        /* <DEDUP_REMOVED lines=41> */
.L_x_10813:
        /* <DEDUP_REMOVED lines=22> */
.L_x_10814:
        /* <DEDUP_REMOVED lines=18> */
.L_x_10815:
        /* <DEDUP_REMOVED lines=22> */
.L_x_10816:
        /* <DEDUP_REMOVED lines=22> */
.L_x_10817:
[----:B------:R-:W-:Y:S01]  /*0900*/  PLOP3.LUT P0, PT, PT, PT, UP0, 0x80, 0x0 ;  /* 0x000000000000781c */ /* 0x000fe20003f0f008 */
[----:B------:R-:W-:Y:S01]  /*0910*/  UMOV UR41, 0x1 ;  /* 0x0000000100297882 */ /* 0x000fe20000000000 */
[----:B------:R-:W-:Y:S01]  /*0920*/  NOP ;  /* 0x0000000000007918 */ /* 0x000fe20000000000 */
[----:B------:R-:W-:Y:S01]  /*0930*/  USEL UR41, UR41, 0x2, !UP0 ;  /* 0x0000000229297887 */ /* 0x000fe2000c000000 */
[----:B------:R-:W-:Y:S01]  /*0940*/  ULDC.64 UR46, c[0x0][0x208] ;  /* 0x00008200002e7ab9 */ /* 0x000fe20000000a00 */
[----:B012-4-:R-:W-:Y:S08]  /*0950*/  BAR.SYNC.DEFER_BLOCKING 0x0 ;  /* 0x0000000000007b1d */ /* 0x017ff00000010000 */
[----:B------:R-:W-:Y:S05]  /*0960*/  @!P0 BRA `(.L_x_10818) ;  /* 0x000000f000548947 */ /* 0x000fea0003800000 */
.L_x_10819:
[----:B------:R-:W-:-:S08]  /*0970*/  NOP ;  /* 0x0000000000007918 */ /* 0x000fd00000000000 */
[----:B------:R-:W0:Y:S02]  /*0980*/  USETMAXREG.TRY_ALLOC.CTAPOOL UP0, 0xf0 ;  /* 0x000000f0000079c8 */ /* 0x000e240008000600 */
[----:B0-----:R-:W-:-:S13]  /*0990*/  PLOP3.LUT P0, PT, PT, PT, UP0, 0x80, 0x0 ;  /* 0x000000000000781c */ /* 0x001fda0003f0f008 */
[----:B------:R-:W-:Y:S05]  /*09a0*/  @!P0 BRA `(.L_x_10819) ;  /* 0xfffffffc00f08947 */ /* 0x000fea000383ffff */
[----:B------:R-:W0:Y:S01]  /*09b0*/  S2R R0, SR_TID.X ;  /* 0x0000000000007919 */ /* 0x000e220000002100 */
[----:B------:R-:W1:Y:S08]  /*09c0*/  S2UR UR4, SR_CTAID.X ;  /* 0x00000000000479c3 */ /* 0x000e700000002500 */
[----:B------:R-:W-:Y:S08]  /*09d0*/  BAR.ARV 0x4, 0x180 ;  /* 0x0106000000007b1d */ /* 0x000ff00000002000 */
[----:B------:R-:W-:Y:S06]  /*09e0*/  BAR.ARV 0x8, 0x180 ;  /* 0x0206000000007b1d */ /* 0x000fec0000002000 */
[----:B0-----:R-:W-:-:S04]  /*09f0*/  SHF.R.U32.HI R0, RZ, 0x7, R0 ;  /* 0x00000007ff007819 */ /* 0x001fc80000011600 */
[----:B------:R-:W-:Y:S02]  /*0a00*/  ISETP.NE.AND P0, PT, R0, 0x1, PT ;  /* 0x000000010000780c */ /* 0x000fe40003f05270 */
[----:B------:R-:W1:Y:S11]  /*0a10*/  LDC R0, c[0x0][0xc38] ;  /* 0x00030e00ff007b82 */ /* 0x000e760000000800 */
[----:B------:R-:W-:Y:S06]  /*0a20*/  @!P0 BAR.ARV 0x9, 0x100 ;  /* 0x0244000000008b1d */ /* 0x000fec0000002000 */
[----:B-1----:R-:W-:-:S13]  /*0a30*/  ISETP.LE.AND P0, PT, R0, UR4, PT ;  /* 0x0000000400007c0c */ /* 0x002fda000bf03270 */
[----:B------:R-:W-:Y:S05]  /*0a40*/  @P0 EXIT ;  /* 0x000000000000094d */ /* 0x000fea0003800000 */
[----:B------:R-:W0:Y:S01]  /*0a50*/  S2R R2, SR_TID.X ;  /* 0x0000000000027919 */ /* 0x000e220000002100 */
[----:B------:R-:W-:Y:S01]  /*0a60*/  ULOP3.LUT UR44, UR41, 0x1, URZ, 0xfc, !UPT ;  /* 0x00000001292c7892 */ /* 0x000fe2000f8efc3f */
[----:B------:R-:W-:Y:S01]  /*0a70*/  UMOV UR38, URZ ;  /* 0x0000003f00267c82 */ /* 0x000fe20008000000 */
[----:B------:R-:W-:Y:S01]  /*0a80*/  UMOV UR37, URZ ;  /* 0x0000003f00257c82 */ /* 0x000fe20008000000 */
[----:B------:R-:W-:Y:S01]  /*0a90*/  UMOV UR36, URZ ;  /* 0x0000003f00247c82 */ /* 0x000fe20008000000 */
[----:B0-----:R-:W-:-:S05]  /*0aa0*/  VIADD R214, R2, 0xffffff80 ;  /* 0xffffff8002d67836 */ /* 0x001fca0000000000 */
[----:B------:R-:W-:-:S04]  /*0ab0*/  SHF.R.S32.HI R3, RZ, 0x1f, R214 ;  /* 0x0000001fff037819 */ /* 0x000fc800000114d6 */
[CC--:B------:R-:W-:Y:S02]  /*0ac0*/  LEA.HI R0, R3.reuse, R214.reuse, RZ, 0x7 ;  /* 0x000000d603007211 */ /* 0x0c0fe400078f38ff */
[CC--:B------:R-:W-:Y:S02]  /*0ad0*/  LEA.HI R2, R3.reuse, R214.reuse, RZ, 0x4 ;  /* 0x000000d603027211 */ /* 0x0c0fe400078f20ff */
[----:B------:R-:W-:Y:S02]  /*0ae0*/  LOP3.LUT R5, R0, 0xffffff80, RZ, 0xc0, !PT ;  /* 0xffffff8000057812 */ /* 0x000fe400078ec0ff */
[----:B------:R-:W-:Y:S02]  /*0af0*/  SHF.R.S32.HI R7, RZ, 0x4, R2 ;  /* 0x00000004ff077819 */ /* 0x000fe40000011402 */
[----:B------:R-:W-:Y:S01]  /*0b00*/  LEA.HI R4, R3, R214, RZ, 0x5 ;  /* 0x000000d603047211 */ /* 0x000fe200078f28ff */
[----:B------:R-:W-:Y:S01]  /*0b10*/  IMAD.IADD R206, R214, 0x1, -R5 ;  /* 0x00000001d6ce7824 */ /* 0x000fe200078e0a05 */
[----:B------:R-:W-:-:S02]  /*0b20*/  LOP3.LUT R5, R2, 0x3fffff0, RZ, 0xc0, !PT ;  /* 0x03fffff002057812 */ /* 0x000fc400078ec0ff */
[----:B------:R-:W-:Y:S01]  /*0b30*/  LEA.HI R2, R2, R7, RZ, 0x1 ;  /* 0x0000000702027211 */ /* 0x000fe200078f08ff */
[----:B------:R-:W-:Y:S01]  /*0b40*/  IMAD.SHL.U32 R4, R4, 0x20, RZ ;  /* 0x0000002004047824 */ /* 0x000fe200078e00ff */
[----:B------:R-:W-:Y:S01]  /*0b50*/  SHF.R.S32.HI R9, RZ, 0x1f, R206 ;  /* 0x0000001fff097819 */ /* 0x000fe200000114ce */
[----:B------:R-:W-:Y:S01]  /*0b60*/  IMAD.IADD R5, R214, 0x1, -R5 ;  /* 0x00000001d6057824 */ /* 0x000fe200078e0a05 */
[----:B------:R-:W-:Y:S02]  /*0b70*/  LOP3.LUT R2, R2, 0x1ffffffe, RZ, 0xc0, !PT ;  /* 0x1ffffffe02027812 */ /* 0x000fe400078ec0ff */
[----:B------:R-:W-:Y:S02]  /*0b80*/  LEA.HI R6, R9, R206, RZ, 0x2 ;  /* 0x000000ce09067211 */ /* 0x000fe400078f10ff */
[----:B------:R-:W-:Y:S01]  /*0b90*/  LEA.HI R10, R3, R214, RZ, 0x2 ;  /* 0x000000d6030a7211 */ /* 0x000fe200078f10ff */
[----:B------:R-:W-:Y:S01]  /*0ba0*/  IMAD.IADD R2, R7, 0x1, -R2 ;  /* 0x0000000107027824 */ /* 0x000fe200078e0a02 */
[----:B------:R-:W-:-:S02]  /*0bb0*/  SHF.R.S32.HI R8, RZ, 0x2, R6 ;  /* 0x00000002ff087819 */ /* 0x000fc40000011406 */
[----:B------:R-:W-:Y:S02]  /*0bc0*/  SHF.R.S32.HI R11, RZ, 0x1f, R6 ;  /* 0x0000001fff0b7819 */ /* 0x000fe40000011406 */
[----:B------:R-:W-:Y:S02]  /*0bd0*/  LOP3.LUT R4, R4, 0xfffffc00, RZ, 0xc0, !PT ;  /* 0xfffffc0004047812 */ /* 0x000fe400078ec0ff */
[----:B------:R-:W-:Y:S02]  /*0be0*/  LOP3.LUT R7, R10, 0xfffffffc, RZ, 0xc0, !PT ;  /* 0xfffffffc0a077812 */ /* 0x000fe400078ec0ff */
[----:B------:R-:W-:Y:S01]  /*0bf0*/  LEA.HI R3, R3, R214, RZ, 0x3 ;  /* 0x000000d603037211 */ /* 0x000fe200078f18ff */
[----:B------:R-:W-:Y:S01]  /*0c00*/  IMAD R5, R5, 0x40, R4 ;  /* 0x0000004005057824 */ /* 0x000fe200078e0204 */
[----:B------:R-:W-:Y:S01]  /*0c10*/  LEA.HI R11, R11, R8, RZ, 0x3 ;  /* 0x000000080b0b7211 */ /* 0x000fe200078f18ff */
[----:B------:R-:W-:Y:S01]  /*0c20*/  IMAD.IADD R4, R214, 0x1, -R7 ;  /* 0x00000001d6047824 */ /* 0x000fe200078e0a07 */
[----:B------:R-:W-:Y:S01]  /*0c30*/  SHF.R.S32.HI R207, RZ, 0x7, R0 ;  /* 0x00000007ffcf7819 */ /* 0x000fe20000011400 */
[----:B------:R-:W-:Y:S01]  /*0c40*/  IMAD R209, R2, 0x8, R5 ;  /* 0x0000000802d17824 */ /* 0x000fe200078e0205 */
[----:B------:R-:W-:-:S02]  /*0c50*/  LOP3.LUT R7, R3, 0xfffffff8, RZ, 0xc0, !PT ;  /* 0xfffffff803077812 */ /* 0x000fc400078ec0ff */
[----:B------:R-:W-:Y:S02]  /*0c60*/  LOP3.LUT R11, R11, 0xfffffff8, RZ, 0xc0, !PT ;  /* 0xfffffff80b0b7812 */ /* 0x000fe400078ec0ff */
[----:B------:R-:W-:Y:S01]  /*0c70*/  LEA.HI R9, R9, R206, RZ, 0x5 ;  /* 0x000000ce09097211 */ /* 0x000fe200078f28ff */
[----:B------:R-:W-:Y:S01]  /*0c80*/  IMAD.IADD R202, R214, 0x1, -R7 ;  /* 0x00000001d6ca7824 */ /* 0x000fe200078e0a07 */
[----:B------:R-:W-:Y:S01]  /*0c90*/  LEA.HI R0, R0, R207, RZ, 0x1 ;  /* 0x000000cf00007211 */ /* 0x000fe200078f08ff */
[----:B------:R-:W-:Y:S01]  /*0ca0*/  IMAD.IADD R8, R8, 0x1, -R11 ;  /* 0x0000000108087824 */ /* 0x000fe200078e0a0b */
[----:B------:R-:W-:Y:S01]  /*0cb0*/  SHF.R.S32.HI R9, RZ, 0x5, R9 ;  /* 0x00000005ff097819 */ /* 0x000fe20000011409 */
[----:B------:R-:W-:Y:S01]  /*0cc0*/  IMAD.SHL.U32 R19, R202, 0x8, RZ ;  /* 0x00000008ca137824 */ /* 0x000fe200078e00ff */
[----:B------:R-:W-:Y:S02]  /*0cd0*/  LEA.HI R10, R4, R4, RZ, 0x1 ;  /* 0x00000004040a7211 */ /* 0x000fe400078f08ff */
[----:B------:R-:W-:Y:S01]  /*0ce0*/  LOP3.LUT R0, R0, 0x3fffffe, RZ, 0xc0, !PT ;  /* 0x03fffffe00007812 */ /* 0x000fe200078ec0ff */
[----:B------:R-:W-:Y:S01]  /*0cf0*/  IMAD R9, R9, 0x10, R8 ;  /* 0x0000001009097824 */ /* 0x000fe200078e0208 */
[----:B------:R-:W-:Y:S01]  /*0d00*/  LOP3.LUT R11, R10, 0x1ffffffe, RZ, 0xc0, !PT ;  /* 0x1ffffffe0a0b7812 */ /* 0x000fe200078ec0ff */
[----:B------:R-:W-:Y:S01]  /*0d10*/  VIADD R200, R19, 0x40 ;  /* 0x0000004013c87836 */ /* 0x000fe20000000000 */
[----:B------:R-:W-:Y:S01]  /*0d20*/  SHF.R.S32.HI R205, RZ, 0x3, R3 ;  /* 0x00000003ffcd7819 */ /* 0x000fe20000011403 */
[----:B------:R-:W-:Y:S01]  /*0d30*/  IMAD.IADD R0, R207, 0x1, -R0 ;  /* 0x00000001cf007824 */ /* 0x000fe200078e0a00 */
[----:B------:R-:W-:Y:S01]  /*0d40*/  LOP3.LUT R3, R6, 0x7ffffffc, RZ, 0xc0, !PT ;  /* 0x7ffffffc06037812 */ /* 0x000fe200078ec0ff */
        /* <DEDUP_REMOVED lines=8> */
[----:B------:R-:W-:-:S02]  /*0dd0*/  IMAD.IADD R18, R206, 0x1, -R3 ;  /* 0x00000001ce127824 */ /* 0x000fc400078e0a03 */
[----:B------:R-:W-:-:S07]  /*0de0*/  IMAD R22, R11, 0x8, R208 ;  /* 0x000000080b167824 */ /* 0x000fce00078e02d0 */
.L_x_10916:
        /* <DEDUP_REMOVED lines=21> */
.L_x_10820:
[----:B------:R-:W-:Y:S01]  /*0f40*/  ULDC UR7, c[0x0][0xc54] ;  /* 0x0003150000077ab9 */ /* 0x000fe20000000800 */
[----:B------:R-:W-:Y:S01]  /*0f50*/  UMOV UR6, UR9 ;  /* 0x0000000900067c82 */ /* 0x000fe20008000000 */
[----:B------:R-:W-:-:S11]  /*0f60*/  UISETP.NE.AND UP0, UPT, UR7, 0x1, UPT ;  /* 0x000000010700788c */ /* 0x000fd6000bf05270 */
[----:B------:R-:W-:Y:S02]  /*0f70*/  @UP0 ULDC.64 UR10, c[0x0][0xc58] ;  /* 0x00031600000a0ab9 */ /* 0x000fe40000000a00 */
[----:B------:R-:W-:-:S04]  /*0f80*/  UIMAD.WIDE.U32 UR4, UR9, UR10, URZ ;  /* 0x0000000a090472a5 */ /* 0x000fc8000f8e003f */
[----:B------:R-:W-:-:S04]  /*0f90*/  @UP0 USHF.R.U32.HI UR6, URZ, UR11, UR5 ;  /* 0x0000000b3f060299 */ /* 0x000fc80008011605 */
[----:B------:R-:W-:-:S12]  /*0fa0*/  UIMAD UR4, UR6, UR7, URZ ;  /* 0x00000007060472a4 */ /* 0x000fd8000f8e023f */
.L_x_10821:
[----:B------:R-:W0:Y:S01]  /*0fb0*/  LDC R0, c[0x0][0x448] ;  /* 0x00011200ff007b82 */ /* 0x000e220000000800 */
[----:B------:R-:W-:Y:S01]  /*0fc0*/  ULOP3.LUT UR6, URZ, UR6, URZ, 0x33, !UPT ;  /* 0x000000063f067292 */ /* 0x000fe2000f8e333f */
[----:B------:R-:W-:Y:S01]  /*0fd0*/  ULDC UR40, c[0x0][0xc48] ;  /* 0x0003120000287ab9 */ /* 0x000fe20000000800 */
[----:B------:R-:W-:Y:S01]  /*0fe0*/  ULDC UR5, c[0x0][0xc3c] ;  /* 0x00030f0000057ab9 */ /* 0x000fe20000000800 */
[----:B------:R-:W-:Y:S02]  /*0ff0*/  UISETP.NE.AND UP0, UPT, UR40, 0x1, UPT ;  /* 0x000000012800788c */ /* 0x000fe4000bf05270 */
[----:B------:R-:W-:Y:S02]  /*1000*/  UIADD3 UR6, UR6, UR5, URZ ;  /* 0x0000000506067290 */ /* 0x000fe4000fffe03f */
[----:B------:R-:W1:Y:S01]  /*1010*/  LDC.64 R8, c[0x0][0x9e0] ;  /* 0x00027800ff087b82 */ /* 0x000e620000000a00 */
[----:B------:R-:W-:Y:S02]  /*1020*/  UIADD3 UR4, UR9, -UR4, URZ ;  /* 0x8000000409047290 */ /* 0x000fe4000fffe03f */
[----:B------:R-:W-:Y:S01]  /*1030*/  USHF.L.U32 UR43, UR6, 0x7, URZ ;  /* 0x00000007062b7899 */ /* 0x000fe2000800063f */
[----:B------:R-:W-:Y:S01]  /*1040*/  ULDC.64 UR10, c[0x0][0x418] ;  /* 0x00010600000a7ab9 */ /* 0x000fe20000000a00 */
[----:B------:R-:W-:Y:S01]  /*1050*/  ULDC UR7, c[0x0][0xc54] ;  /* 0x0003150000077ab9 */ /* 0x000fe20000000800 */
[----:B------:R-:W-:-:S02]  /*1060*/  ISETP.NE.U32.AND P0, PT, RZ, UR10, PT ;  /* 0x0000000aff007c0c */ /* 0x000fc4000bf05070 */
[----:B------:R-:W2:Y:S01]  /*1070*/  LDC R6, c[0x0][0x288] ;  /* 0x0000a200ff067b82 */ /* 0x000ea20000000800 */
[----:B------:R-:W-:Y:S02]  /*1080*/  UIADD3 UR6, UR43, 0x7f, URZ ;  /* 0x0000007f2b067890 */ /* 0x000fe4000fffe03f */
[----:B------:R-:W-:Y:S01]  /*1090*/  UIMAD UR8, UR8, UR7, UR4 ;  /* 0x00000007080872a4 */ /* 0x000fe2000f8e0204 */
[----:B------:R-:W-:Y:S02]  /*10a0*/  ISETP.NE.AND.EX P0, PT, RZ, UR11, PT, P0 ;  /* 0x0000000bff007c0c */ /* 0x000fe4000bf05300 */
[----:B------:R-:W-:Y:S01]  /*10b0*/  @UP0 ULDC UR4, c[0x0][0xc4c] ;  /* 0x0003130000040ab9 */ /* 0x000fe20000000800 */
[----:B------:R-:W-:Y:S01]  /*10c0*/  @UP0 ULDC UR7, c[0x0][0xc50] ;  /* 0x0003140000070ab9 */ /* 0x000fe20000000800 */
[----:B0-----:R-:W-:Y:S01]  /*10d0*/  ISETP.NE.AND P1, PT, R0, 0x1, PT ;  /* 0x000000010000780c */ /* 0x001fe20003f25270 */
[----:B------:R-:W0:Y:S01]  /*10e0*/  LDC R7, c[0x0][0x2f0] ;  /* 0x0000bc00ff077b82 */ /* 0x000e220000000800 */
[----:B------:R-:W-:Y:S01]  /*10f0*/  UIMAD.WIDE.U32 UR4, UR8, UR4, URZ ;  /* 0x00000004080472a5 */ /* 0x000fe2000f8e003f */
[----:B------:R-:W-:Y:S01]  /*1100*/  IMAD.U32 R2, RZ, RZ, UR6 ;  /* 0x00000006ff027e24 */ /* 0x000fe2000f8e00ff */
[----:B------:R-:W-:-:S02]  /*1110*/  UMOV UR42, UR8 ;  /* 0x00000008002a7c82 */ /* 0x000fc40008000000 */
[----:B------:R-:W-:Y:S01]  /*1120*/  @UP0 USHF.R.U32.HI UR42, URZ, UR7, UR5 ;  /* 0x000000073f2a0299 */ /* 0x000fe20008011605 */
[----:B-1----:R-:W-:Y:S02]  /*1130*/  ISETP.GE.AND P2, PT, R9, 0x1, PT ;  /* 0x000000010900780c */ /* 0x002fe40003f46270 */
[----:B------:R-:W1:Y:S01]  /*1140*/  LDC R0, c[0x0][0x424] ;  /* 0x00010900ff007b82 */ /* 0x000e620000000800 */
[----:B------:R-:W-:-:S04]  /*1150*/  UIADD3 UR4, -UR42, URZ, URZ ;  /* 0x0000003f2a047290 */ /* 0x000fc8000fffe13f */
[----:B------:R-:W-:Y:S01]  /*1160*/  UIMAD UR40, UR40, UR4, UR8 ;  /* 0x00000004282872a4 */ /* 0x000fe2000f8e0208 */
[----:B--2---:R-:W-:Y:S02]  /*1170*/  IADD3 R5, -R6, 0x1, RZ ;  /* 0x0000000106057810 */ /* 0x004fe40007ffe1ff */
[----:B------:R-:W2:Y:S08]  /*1180*/  @P1 LDC R3, c[0x0][0x44c] ;  /* 0x00011300ff031b82 */ /* 0x000eb00000000800 */
[----:B------:R-:W3:Y:S01]  /*1190*/  @P1 LDC R4, c[0x0][0x450] ;  /* 0x00011400ff041b82 */ /* 0x000ee20000000800 */
[----:B-1----:R-:W-:-:S05]  /*11a0*/  SEL R0, R0, 0x1, P0 ;  /* 0x0000000100007807 */ /* 0x002fca0000000000 */
[CC--:B0-----:R-:W-:Y:S02]  /*11b0*/  IMAD R5, R0.reuse, R7.reuse, R5 ;  /* 0x0000000700057224 */ /* 0x0c1fe400078e0205 */
[----:B------:R-:W-:Y:S02]  /*11c0*/  IMAD R16, R0, R7, RZ ;  /* 0x0000000700107224 */ /* 0x000fe400078e02ff */
[----:B--2---:R-:W-:-:S05]  /*11d0*/  @P1 IMAD.HI.U32 R3, R3, UR6, RZ ;  /* 0x0000000603031c27 */ /* 0x004fca000f8e00ff */
[----:B---3--:R-:W-:-:S05]  /*11e0*/  @P1 SHF.R.U32.HI R2, RZ, R4, R3 ;  /* 0x00000004ff021219 */ /* 0x008fca0000011603 */
        /* <DEDUP_REMOVED lines=13> */
.L_x_10823:
[----:B------:R-:W-:-:S13]  /*12c0*/  ISETP.NE.AND P0, PT, R9, 0x1, PT ;  /* 0x000000010900780c */ /* 0x000fda0003f05270 */
[----:B------:R-:W0:Y:S02]  /*12d0*/  @P0 LDC.64 R4, c[0x0][0x9e8] ;  /* 0x00027a00ff040b82 */ /* 0x000e240000000a00 */
[----:B0-----:R-:W-:-:S05]  /*12e0*/  @P0 IMAD.HI.U32 R4, R3, R4, RZ ;  /* 0x0000000403040227 */ /* 0x001fca00078e00ff */
[----:B------:R-:W-:-:S07]  /*12f0*/  @P0 SHF.R.U32.HI R3, RZ, R5, R4 ;  /* 0x00000005ff030219 */ /* 0x000fce0000011604 */
.L_x_10824:
[----:B------:R-:W-:-:S05]  /*1300*/  IMAD R3, R3, R9, R9 ;  /* 0x0000000903037224 */ /* 0x000fca00078e0209 */
[----:B------:R-:W-:-:S07]  /*1310*/  VIMNMX R2, R2, R3, PT ;  /* 0x0000000302027248 */ /* 0x000fce0003fe0100 */
.L_x_10822:
[----:B------:R-:W0:Y:S01]  /*1320*/  @P1 LDC R4, c[0x0][0x44c] ;  /* 0x00011300ff041b82 */ /* 0x000e220000000800 */
[----:B------:R-:W-:Y:S01]  /*1330*/  IMAD.U32 R3, RZ, RZ, UR43 ;  /* 0x0000002bff037e24 */ /* 0x000fe2000f8e00ff */
[----:B------:R-:W-:Y:S01]  /*1340*/  ULDC UR4, c[0x0][0x9dc] ;  /* 0x0002770000047ab9 */ /* 0x000fe20000000800 */
[-C--:B------:R-:W-:Y:S02]  /*1350*/  IMAD R6, R0, R7.reuse, -R6 ;  /* 0x0000000700067224 */ /* 0x080fe400078e0a06 */
[----:B------:R-:W-:Y:S02]  /*1360*/  VIADD R2, R2, 0x5f ;  /* 0x0000005f02027836 */ /* 0x000fe40000000000 */
[----:B------:R-:W-:Y:S01]  /*1370*/  IMAD R0, R0, R7, 0x5f ;  /* 0x0000005f00007424 */ /* 0x000fe200078e0207 */
[----:B------:R-:W1:Y:S01]  /*1380*/  @P1 LDC R5, c[0x0][0x450] ;  /* 0x00011400ff051b82 */ /* 0x000e620000000800 */
[----:B------:R-:W-:-:S04]  /*1390*/  IMAD.HI R2, R2, 0x2aaaaaab, RZ ;  /* 0x2aaaaaab02027827 */ /* 0x000fc800078e02ff */
[----:B------:R-:W-:-:S04]  /*13a0*/  IMAD.HI R0, R0, 0x2aaaaaab, RZ ;  /* 0x2aaaaaab00007827 */ /* 0x000fc800078e02ff */
[----:B0-----:R-:W-:-:S05]  /*13b0*/  @P1 IMAD.HI.U32 R4, R4, UR43, RZ ;  /* 0x0000002b04041c27 */ /* 0x001fca000f8e00ff */
[----:B-1----:R-:W-:Y:S02]  /*13c0*/  @P1 SHF.R.U32.HI R3, RZ, R5, R4 ;  /* 0x00000005ff031219 */ /* 0x002fe40000011604 */
[----:B------:R-:W-:-:S03]  /*13d0*/  SHF.R.U32.HI R5, RZ, 0x1f, R2 ;  /* 0x0000001fff057819 */ /* 0x000fc60000011602 */
[----:B------:R-:W-:Y:S01]  /*13e0*/  IMAD.IADD R6, R6, 0x1, R3 ;  /* 0x0000000106067824 */ /* 0x000fe200078e0203 */
[----:B------:R-:W-:Y:S02]  /*13f0*/  SHF.R.U32.HI R3, RZ, 0x1f, R0 ;  /* 0x0000001fff037819 */ /* 0x000fe40000011600 */
[----:B------:R-:W-:Y:S01]  /*1400*/  LEA.HI.SX32 R176, R2, R5, 0x1c ;  /* 0x0000000502b07211 */ /* 0x000fe200078fe2ff */
[----:B------:R-:W-:Y:S01]  /*1410*/  VIADD R4, R6, -UR4 ;  /* 0x8000000406047c36 */ /* 0x000fe20008000000 */
[----:B------:R-:W-:-:S04]  /*1420*/  LEA.HI.SX32 R3, R0, R3, 0x1c ;  /* 0x0000000300037211 */ /* 0x000fc800078fe2ff */
[----:B------:R-:W-:Y:S02]  /*1430*/  R2UR UR4, R4 ;  /* 0x00000000040472ca */ /* 0x000fe400000e0000 */
[----:B------:R-:W-:Y:S01]  /*1440*/  VIMNMX R176, R3, R176, PT ;  /* 0x000000b003b07248 */ /* 0x000fe20003fe0100 */
[----:B------:R-:W-:-:S12]  /*1450*/  @!P2 BRA `(.L_x_10825) ;  /* 0x000000000044a947 */ /* 0x000fd80003800000 */
        /* <DEDUP_REMOVED lines=9> */
.L_x_10826:
[----:B------:R-:W-:-:S13]  /*14f0*/  ISETP.NE.AND P0, PT, R9, 0x1, PT ;  /* 0x000000010900780c */ /* 0x000fda0003f05270 */
[----:B------:R-:W0:Y:S02]  /*1500*/  @P0 LDC.64 R2, c[0x0][0x9e8] ;  /* 0x00027a00ff020b82 */ /* 0x000e240000000a00 */
[----:B0-----:R-:W-:-:S05]  /*1510*/  @P0 IMAD.HI.U32 R0, R6, R2, RZ ;  /* 0x0000000206000227 */ /* 0x001fca00078e00ff */
[----:B------:R-:W-:-:S07]  /*1520*/  @P0 SHF.R.U32.HI R6, RZ, R3, R0 ;  /* 0x00000003ff060219 */ /* 0x000fce0000011600 */
.L_x_10827:
[----:B------:R-:W-:-:S05]  /*1530*/  IMAD R6, R6, R9, RZ ;  /* 0x0000000906067224 */ /* 0x000fca00078e02ff */
[----:B------:R-:W-:-:S13]  /*1540*/  R2UR UR5, R6 ;  /* 0x00000000060572ca */ /* 0x000fda00000e0000 */
[----:B------:R-:W-:-:S04]  /*1550*/  UISETP.LT.AND UP0, UPT, UR4, UR5, UPT ;  /* 0x000000050400728c */ /* 0x000fc8000bf01270 */
[----:B------:R-:W-:-:S12]  /*1560*/  USEL UR4, UR4, UR5, !UP0 ;  /* 0x0000000504047287 */ /* 0x000fd8000c000000 */
.L_x_10825:
[----:B------:R-:W-:Y:S01]  /*1570*/  UIMAD.WIDE UR4, UR4, 0x2aaaaaab, URZ ;  /* 0x2aaaaaab040478a5 */ /* 0x000fe2000f8e023f */
[----:B------:R-:W-:Y:S01]  /*1580*/  PLOP3.LUT P0, PT, PT, PT, PT, 0x80, 0x0 ;  /* 0x000000000000781c */ /* 0x000fe20003f0f070 */
[----:B------:R-:W-:Y:S01]  /*1590*/  IMAD.MOV.U32 R3, RZ, RZ, RZ ;  /* 0x000000ffff037224 */ /* 0x000fe200078e00ff */
[----:B------:R-:W-:Y:S01]  /*15a0*/  CS2R R4, SRZ ;  /* 0x0000000000047805 */ /* 0x000fe2000001ff00 */
[----:B------:R-:W-:Y:S01]  /*15b0*/  USHF.R.U32.HI UR4, URZ, 0x1f, UR5 ;  /* 0x0000001f3f047899 */ /* 0x000fe20008011605 */
[----:B------:R-:W-:Y:S01]  /*15c0*/  IMAD.MOV.U32 R0, RZ, RZ, RZ ;  /* 0x000000ffff007224 */ /* 0x000fe200078e00ff */
[----:B------:R-:W-:Y:S02]  /*15d0*/  CS2R R178, SRZ ;  /* 0x0000000000b27805 */ /* 0x000fe4000001ff00 */
[----:B------:R-:W-:Y:S01]  /*15e0*/  CS2R R148, SRZ ;  /* 0x0000000000947805 */ /* 0x000fe2000001ff00 */
[----:B------:R-:W-:Y:S01]  /*15f0*/  ULEA.HI.SX32 UR4, UR5, UR4, 0x1c ;  /* 0x0000000405047291 */ /* 0x000fe2000f8fe23f */
[----:B------:R-:W-:Y:S01]  /*1600*/  IMAD.MOV.U32 R177, RZ, RZ, RZ ;  /* 0x000000ffffb17224 */ /* 0x000fe200078e00ff */
[----:B------:R-:W-:-:S02]  /*1610*/  CS2R R144, SRZ ;  /* 0x0000000000907805 */ /* 0x000fc4000001ff00 */
[----:B------:R-:W-:Y:S01]  /*1620*/  CS2R R174, SRZ ;  /* 0x0000000000ae7805 */ /* 0x000fe2000001ff00 */
[----:B------:R-:W-:Y:S01]  /*1630*/  UISETP.LT.AND UP0, UPT, URZ, UR4, UPT ;  /* 0x000000043f00728c */ /* 0x000fe2000bf01270 */
[----:B------:R-:W-:Y:S02]  /*1640*/  CS2R R140, SRZ ;  /* 0x00000000008c7805 */ /* 0x000fe4000001ff00 */
[----:B------:R-:W-:Y:S02]  /*1650*/  CS2R R128, SRZ ;  /* 0x0000000000807805 */ /* 0x000fe4000001ff00 */
[----:B------:R-:W-:Y:S01]  /*1660*/  CS2R R120, SRZ ;  /* 0x0000000000787805 */ /* 0x000fe2000001ff00 */
[----:B------:R-:W-:Y:S01]  /*1670*/  USEL UR39, URZ, UR4, !UP0 ;  /* 0x000000043f277287 */ /* 0x000fe2000c000000 */
[----:B------:R-:W-:Y:S02]  /*1680*/  CS2R R136, SRZ ;  /* 0x0000000000887805 */ /* 0x000fe4000001ff00 */
[----:B------:R-:W-:-:S02]  /*1690*/  CS2R R116, SRZ ;  /* 0x0000000000747805 */ /* 0x000fc4000001ff00 */
[----:B------:R-:W-:Y:S02]  /*16a0*/  CS2R R112, SRZ ;  /* 0x0000000000707805 */ /* 0x000fe4000001ff00 */
[----:B------:R-:W-:Y:S02]  /*16b0*/  CS2R R132, SRZ ;  /* 0x0000000000847805 */ /* 0x000fe4000001ff00 */
[----:B------:R-:W-:Y:S02]  /*16c0*/  CS2R R108, SRZ ;  /* 0x00000000006c7805 */ /* 0x000fe4000001ff00 */
[----:B------:R-:W-:Y:S02]  /*16d0*/  ISETP.GT.AND P1, PT, R176, UR39, PT ;  /* 0x00000027b0007c0c */ /* 0x000fe4000bf24270 */
        /* <DEDUP_REMOVED lines=84> */
.L_x_10829:
        /* <DEDUP_REMOVED lines=13> */
.L_x_11026:
[----:B0-----:R-:W-:Y:S01]  /*1cf0*/  IMAD.U32 R0, RZ, RZ, UR44 ;  /* 0x0000002cff007e24 */ /* 0x001fe2000f8e00ff */
[----:B------:R-:W-:Y:S05]  /*1d00*/  WARPSYNC.ALL ;  /* 0x0000000000007948 */ /* 0x000fea0003800000 */
[----:B------:R0:W-:Y:S01]  /*1d10*/  BAR.SYNC.DEFER_BLOCKING R9, 0x100 ;  /* 0x000400090000751d */ /* 0x0001e20000010000 */
[----:B------:R-:W-:-:S13]  /*1d20*/  ISETP.NE.AND P0, PT, R0, 0x3, PT ;  /* 0x000000030000780c */ /* 0x000fda0003f05270 */
[----:B0-----:R-:W-:Y:S05]  /*1d30*/  @!P0 BRA `(.L_x_10831) ;  /* 0x0000000000048947 */ /* 0x001fea0003800000 */
[----:B------:R-:W-:Y:S01]  /*1d40*/  BPT.TRAP 0x1 ;  /* 0x000000040000795c */ /* 0x000fe20000300000 */
.L_x_10831:
[----:B------:R-:W-:Y:S01]  /*1d50*/  R2UR UR22, R5 ;  /* 0x00000000051672ca */ /* 0x000fe200000e0000 */
[----:B------:R-:W-:-:S05]  /*1d60*/  IMAD.U32 R10, RZ, RZ, UR37 ;  /* 0x00000025ff0a7e24 */ /* 0x000fca000f8e00ff */
[----:B------:R-:W-:-:S07]  /*1d70*/  SHF.L.U32 R10, R10, 0x1f, RZ ;  /* 0x0000001f0a0a7819 */ /* 0x000fce00000006ff */
[----:B------:R-:W-:-:S09]  /*1d80*/  ULEA UR22, UR36, UR22, 0x3 ;  /* 0x0000001624167291 */ /* 0x000fd2000f8e183f */
[----:B------:R0:W1:Y:S01]  /*1d90*/  SYNCS.PHASECHK.TRANS64.TRYWAIT P1, [UR22+0x22830], R10 ;  /* 0x0228300aff0075a7 */ /* 0x0000620008020156 */
[----:B------:R-:W-:Y:S05]  /*1da0*/  @!P0 BRA `(.L_x_10832) ;  /* 0x0000000000048947 */ /* 0x000fea0003800000 */
[----:B------:R-:W-:Y:S01]  /*1db0*/  BPT.TRAP 0x1 ;  /* 0x000000040000795c */ /* 0x000fe20000300000 */
.L_x_10832:
[----:B-1----:R-:W-:Y:S05]  /*1dc0*/  @P1 BRA `(.L_x_10833) ;  /* 0x0000000000081947 */ /* 0x002fea0003800000 */
[----:B------:R-:W1:Y:S02]  /*1dd0*/  SYNCS.PHASECHK.TRANS64.TRYWAIT P1, [UR22+0x22830], R10 ;  /* 0x0228300aff0075a7 */ /* 0x000e640008020156 */
[----:B-1----:R-:W-:Y:S05]  /*1de0*/  @!P1 BRA `(.L_x_10834) ;  /* 0x0000012800109947 */ /* 0x002fea0003800000 */
.L_x_10833:
[----:B------:R-:W-:Y:S01]  /*1df0*/  R2UR UR4, R5 ;  /* 0x00000000050472ca */ /* 0x000fe200000e0000 */
[----:B------:R-:W-:Y:S01]  /*1e00*/  ULOP3.LUT UR16, UR45, 0x10000, URZ, 0xfc, !UPT ;  /* 0x000100002d107892 */ /* 0x000fe2000f8efc3f */
[----:B------:R-:W-:Y:S01]  /*1e10*/  WARPGROUP.ARRIVE ;  /* 0x00000000000079c5 */ /* 0x000fe20000000000 */
[----:B------:R-:W-:Y:S01]  /*1e20*/  UMOV UR17, 0x40000040 ;  /* 0x4000004000117882 */ /* 0x000fe20000000000 */
[----:B------:R-:W-:Y:S01]  /*1e30*/  UMOV UR19, 0x40000040 ;  /* 0x4000004000137882 */ /* 0x000fe20000000000 */
[----:B------:R-:W-:Y:S01]  /*1e40*/  UMOV UR5, 0x40000040 ;  /* 0x4000004000057882 */ /* 0x000fe20000000000 */
[----:B------:R-:W-:Y:S01]  /*1e50*/  UMOV UR7, 0x40000040 ;  /* 0x4000004000077882 */ /* 0x000fe20000000000 */
[----:B------:R-:W-:Y:S01]  /*1e60*/  UIADD3 UR8, UR16, 0x4, URZ ;  /* 0x0000000410087890 */ /* 0x000fe2000fffe03f */
[----:B------:R-:W2:Y:S01]  /*1e70*/  LDC R8, c[0x0][0x448] ;  /* 0x00011200ff087b82 */ /* 0x000ea20000000800 */
[----:B------:R-:W-:Y:S01]  /*1e80*/  UMOV UR9, 0x40000040 ;  /* 0x4000004000097882 */ /* 0x000fe20000000000 */
[----:B------:R-:W-:Y:S01]  /*1e90*/  UMOV UR11, 0x40000040 ;  /* 0x40000040000b7882 */ /* 0x000fe20000000000 */
[----:B------:R-:W-:Y:S01]  /*1ea0*/  UIADD3 UR12, UR16, 0x6, URZ ;  /* 0x00000006100c7890 */ /* 0x000fe2000fffe03f */
[----:B------:R-:W3:Y:S01]  /*1eb0*/  S2R R2, SR_TID.X ;  /* 0x0000000000027919 */ /* 0x000ee20000002100 */
[----:B------:R-:W-:Y:S01]  /*1ec0*/  UIADD3 UR4, UR4, 0x1c400, URZ ;  /* 0x0001c40004047890 */ /* 0x000fe2000fffe03f */
[----:B------:R-:W-:Y:S01]  /*1ed0*/  VIADD R0, R22, UR43 ;  /* 0x0000002b16007c36 */ /* 0x000fe20008000000 */
[----:B------:R-:W-:Y:S01]  /*1ee0*/  UMOV UR13, 0x40000040 ;  /* 0x40000040000d7882 */ /* 0x000fe20000000000 */
[----:B------:R-:W-:Y:S01]  /*1ef0*/  UMOV UR15, 0x40000040 ;  /* 0x40000040000f7882 */ /* 0x000fe20000000000 */
[----:B------:R-:W-:Y:S01]  /*1f00*/  USHF.R.U32.HI UR4, URZ, 0x4, UR4 ;  /* 0x000000043f047899 */ /* 0x000fe20008011604 */
[----:B------:R-:W4:Y:S01]  /*1f10*/  LDC R7, c[0x0][0x288] ;  /* 0x0000a200ff077b82 */ /* 0x000f220000000800 */
[----:B------:R-:W-:Y:S01]  /*1f20*/  IMAD.MOV.U32 R6, RZ, RZ, R0 ;  /* 0x000000ffff067224 */ /* 0x000fe200078e0000 */
[----:B------:R-:W-:Y:S01]  /*1f30*/  LOP3.LUT R17, R17, 0xffefffff, RZ, 0xc0, !PT ;  /* 0xffefffff11117812 */ /* 0x000fe200078ec0ff */
[----:B------:R-:W-:-:S04]  /*1f40*/  ULOP3.LUT UR4, UR4, 0x3fff, URZ, 0xc0, !UPT ;  /* 0x00003fff04047892 */ /* 0x000fc8000f8ec03f */
[----:B------:R-:W-:Y:S02]  /*1f50*/  ULOP3.LUT UR20, UR4, 0x10000, URZ, 0xfc, !UPT ;  /* 0x0001000004147892 */ /* 0x000fe4000f8efc3f */
[----:B------:R-:W-:Y:S02]  /*1f60*/  UIADD3 UR4, UR16, 0x2, URZ ;  /* 0x0000000210047890 */ /* 0x000fe4000fffe03f */
[----:B------:R-:W-:Y:S01]  /*1f70*/  UIMAD UR18, UR36, 0x300, UR20 ;  /* 0x00000300241278a4 */ /* 0x000fe2000f8e0214 */
[----:B--2---:R-:W-:-:S03]  /*1f80*/  ISETP.NE.AND P2, PT, R8, 0x1, PT ;  /* 0x000000010800780c */ /* 0x004fc60003f45270 */
[----:B------:R-:W-:Y:S02]  /*1f90*/  UIADD3 UR6, UR18, 0x2, URZ ;  /* 0x0000000212067890 */ /* 0x000fe4000fffe03f */
[----:B------:R-:W-:Y:S02]  /*1fa0*/  UIADD3 UR10, UR18, 0x4, URZ ;  /* 0x00000004120a7890 */ /* 0x000fe4000fffe03f */
[----:B------:R-:W-:Y:S02]  /*1fb0*/  UIADD3 UR14, UR18, 0x6, URZ ;  /* 0x00000006120e7890 */ /* 0x000fe4000fffe03f */
[----:B------:R-:W-:Y:S01]  /*1fc0*/  HGMMA.64x96x16.F32.BF16 R24, gdesc[UR16], RZ, !UPT, gsb0 ;  /* 0x01600000101879f0 */ /* 0x000fe2000c0018ff */
[----:B---3--:R-:W-:-:S03]  /*1fd0*/  LOP3.LUT P1, RZ, R2, 0x7f, RZ, 0xc0, !PT ;  /* 0x0000007f02ff7812 */ /* 0x008fc6000782c0ff */
[----:B-1----:R-:W1:Y:S01]  /*1fe0*/  @P2 LDC R3, c[0x0][0x44c] ;  /* 0x00011300ff032b82 */ /* 0x002e620000000800 */
[----:B------:R-:W-:Y:S01]  /*1ff0*/  SHF.R.U32.HI R11, RZ, 0x7, R2 ;  /* 0x00000007ff0b7819 */ /* 0x000fe20000011602 */
[----:B------:R-:W-:Y:S01]  /*2000*/  IMAD R2, R176, -0x60, R16 ;  /* 0xffffffa0b0027824 */ /* 0x000fe200078e0210 */
[----:B------:R-:W-:-:S04]  /*2010*/  @P2 LOP3.LUT R17, R17, 0x100000, RZ, 0xfc, !PT ;  /* 0x0010000011112812 */ /* 0x000fc800078efcff */
[----:B------:R-:W-:Y:S01]  /*2020*/  LOP3.LUT R17, R17, 0xfff7ffff, RZ, 0xc0, !PT ;  /* 0xfff7ffff11117812 */ /* 0x000fe200078ec0ff */
[----:B------:R-:W2:Y:S03]  /*2030*/  @P2 LDC R4, c[0x0][0x450] ;  /* 0x00011400ff042b82 */ /* 0x000ea60000000800 */
[----:B------:R-:W-:Y:S01]  /*2040*/  @P1 LOP3.LUT R17, R17, 0x80000, RZ, 0xfc, !PT ;  /* 0x0008000011111812 */ /* 0x000fe200078efcff */
[----:B-1----:R-:W-:-:S04]  /*2050*/  @P2 IMAD.HI.U32 R3, R0, R3, RZ ;  /* 0x0000000300032227 */ /* 0x002fc800078e00ff */
[----:B------:R-:W-:Y:S01]  /*2060*/  IMAD.U32 R0, RZ, RZ, UR22 ;  /* 0x00000016ff007e24 */ /* 0x000fe2000f8e00ff */
[----:B--2---:R-:W-:-:S03]  /*2070*/  @P2 SHF.R.U32.HI R6, RZ, R4, R3 ;  /* 0x00000004ff062219 */ /* 0x004fc60000011603 */
[----:B------:R-:W-:Y:S01]  /*2080*/  @!P1 VIADD R0, R0, 0x22840 ;  /* 0x0002284000009836 */ /* 0x000fe20000000000 */
[----:B------:R-:W-:Y:S01]  /*2090*/  IADD3 R4, -R11, 0xb, RZ ;  /* 0x0000000b0b047810 */ /* 0x000fe20007ffe1ff */
[----:B------:R-:W-:Y:S01]  /*20a0*/  VIADD R3, R2, 0x61 ;  /* 0x0000006102037836 */ /* 0x000fe20000000000 */
[----:B------:R-:W1:Y:S02]  /*20b0*/  SHFL.IDX PT, R20, R6, RZ, 0x1c1f ;  /* 0x001c1fff06147589 */ /* 0x000e6400000e0000 */
[----:B------:R-:W-:Y:S01]  /*20c0*/  @!P1 PRMT R0, RZ, 0x654, R0 ;  /* 0x00000654ff009816 */ /* 0x000fe20000000000 */
[----:B------:R-:W-:-:S04]  /*20d0*/  IMAD.MOV.U32 R11, RZ, RZ, -0x60 ;  /* 0xffffffa0ff0b7424 */ /* 0x000fc800078e00ff */
[----:B------:R-:W-:-:S04]  /*20e0*/  IMAD R15, R176, R11, 0x60 ;  /* 0x00000060b00f7424 */ /* 0x000fc800078e020b */
[----:B------:R-:W-:Y:S01]  /*20f0*/  IMAD R14, R18, -0x2, R15 ;  /* 0xfffffffe120e7824 */ /* 0x000fe200078e020f */
[----:B------:R-:W-:Y:S02]  /*2100*/  WARPGROUP.DEPBAR.LE gsb0, 0x0 ;  /* 0x00008000000079c5 */ /* 0x000fe40000010000 */
[----:B------:R-:W-:-:S06]  /*2110*/  WARPGROUP.ARRIVE ;  /* 0x00000000000079c5 */ /* 0x000fcc0000000000 */
[----:B------:R-:W-:Y:S01]  /*2120*/  HGMMA.64x96x16.F32.BF16 R24, gdesc[UR4], R24, gsb0 ;  /* 0x01600000041879f0 */ /* 0x000fe20008001818 */
[----:B------:R-:W-:Y:S02]  /*2130*/  ULDC UR7, c[0x0][0x9dc] ;  /* 0x0002770000077ab9 */ /* 0x000fe40000000800 */
[----:B------:R-:W-:Y:S01]  /*2140*/  ULOP3.LUT UR6, URZ, UR7, URZ, 0x33, !UPT ;  /* 0x000000073f067292 */ /* 0x000fe2000f8e333f */
[----:B------:R-:W-:Y:S02]  /*2150*/  WARPGROUP.DEPBAR.LE gsb0, 0x0 ;  /* 0x00008000000079c5 */ /* 0x000fe40000010000 */
[----:B------:R-:W-:-:S06]  /*2160*/  WARPGROUP.ARRIVE ;  /* 0x00000000000079c5 */ /* 0x000fcc0000000000 */
[----:B------:R-:W-:Y:S03]  /*2170*/  HGMMA.64x96x16.F32.BF16 R24, gdesc[UR8], R24, gsb0 ;  /* 0x01600000081879f0 */ /* 0x000fe60008001818 */
[----:B------:R-:W-:Y:S02]  /*2180*/  WARPGROUP.DEPBAR.LE gsb0, 0x0 ;  /* 0x00008000000079c5 */ /* 0x000fe40000010000 */
[----:B------:R-:W-:-:S06]  /*2190*/  WARPGROUP.ARRIVE ;  /* 0x00000000000079c5 */ /* 0x000fcc0000000000 */
[----:B------:R-:W-:Y:S01]  /*21a0*/  HGMMA.64x96x16.F32.BF16 R24, gdesc[UR12], R24, gsb0 ;  /* 0x016000000c1879f0 */ /* 0x000fe20008001818 */
[----:B------:R-:W-:Y:S02]  /*21b0*/  ULDC.64 UR14, c[0x0][0x9e0] ;  /* 0x00027800000e7ab9 */ /* 0x000fe40000000a00 */
[----:B------:R-:W-:Y:S01]  /*21c0*/  UISETP.GE.AND UP0, UPT, UR15, 0x1, UPT ;  /* 0x000000010f00788c */ /* 0x000fe2000bf06270 */
[----:B------:R-:W-:Y:S02]  /*21d0*/  WARPGROUP.DEPBAR.LE gsb0, 0x0 ;  /* 0x00008000000079c5 */ /* 0x000fe40000010000 */
[----:B------:R2:W-:Y:S06]  /*21e0*/  BAR.ARV R4, 0x100 ;  /* 0x000400040000751d */ /* 0x0005ec0000002000 */
[----:B------:R3:W-:Y:S01]  /*21f0*/  @!P1 SYNCS.ARRIVE.TRANS64.RED.A1T0 RZ, [R0+URZ], RZ ;  /* 0x000000ff00ff99a7 */ /* 0x0007e2000810043f */
[----:B------:R-:W-:Y:S01]  /*2200*/  PLOP3.LUT P1, PT, PT, PT, UP0, 0x40, 0x0 ;  /* 0x000000000000781c */ /* 0x000fe20003f2e808 */
[----:B---3--:R-:W-:-:S02]  /*2210*/  IMAD R0, R18, -0x2, R3 ;  /* 0xfffffffe12007824 */ /* 0x008fc400078e0203 */
[----:B------:R-:W-:Y:S02]  /*2220*/  VIADD R3, R2, 0x60 ;  /* 0x0000006002037836 */ /* 0x000fe40000000000 */
[----:B----4-:R-:W-:Y:S02]  /*2230*/  IMAD.IADD R0, R0, 0x1, -R7 ;  /* 0x0000000100007824 */ /* 0x010fe400078e0a07 */
[----:B------:R-:W-:Y:S02]  /*2240*/  IMAD R11, R18, -0x2, R3 ;  /* 0xfffffffe120b7824 */ /* 0x000fe400078e0203 */
[C---:B------:R-:W-:Y:S02]  /*2250*/  VIADD R12, R0.reuse, UR14 ;  /* 0x0000000e000c7c36 */ /* 0x040fe40008000000 */
[----:B------:R-:W-:-:S03]  /*2260*/  VIADD R13, R0, UR6 ;  /* 0x00000006000d7c36 */ /* 0x000fc60008000000 */
[----:B-1----:R-:W-:Y:S01]  /*2270*/  VIADDMNMX R0, R20, R12, R11, PT ;  /* 0x0000000c14007246 */ /* 0x002fe2000380010b */
[----:B------:R-:W-:Y:S01]  /*2280*/  IMAD.IADD R2, R13, 0x1, R20 ;  /* 0x000000010d027824 */ /* 0x000fe200078e0214 */
[----:B--2---:R-:W-:Y:S06]  /*2290*/  @P1 BRA `(.L_x_10835) ;  /* 0x0000000000541947 */ /* 0x004fec0003800000 */
[----:B------:R-:W-:Y:S01]  /*22a0*/  IADD3 R3, R16, -R7, R20 ;  /* 0x8000000710037210 */ /* 0x000fe20007ffe014 */
        /* <DEDUP_REMOVED lines=11> */
.L_x_10837:
[----:B------:R-:W-:-:S06]  /*2360*/  UISETP.NE.AND UP1, UPT, UR15, 0x1, UPT ;  /* 0x000000010f00788c */ /* 0x000fcc000bf25270 */
[----:B------:R-:W-:-:S05]  /*2370*/  PLOP3.LUT P1, PT, PT, PT, UP1, 0x80, 0x0 ;  /* 0x000000000000781c */ /* 0x000fca0003f2f018 */
[----:B------:R-:W-:-:S08]  /*2380*/  @UP1 ULDC.64 UR10, c[0x0][0x9e8] ;  /* 0x00027a00000a1ab9 */ /* 0x000fd00000000a00 */
[----:B------:R-:W-:-:S05]  /*2390*/  @P1 IMAD.HI.U32 R20, R3, UR10, RZ ;  /* 0x0000000a03141c27 */ /* 0x000fca000f8e00ff */
[----:B------:R-:W-:-:S07]  /*23a0*/  @P1 SHF.R.U32.HI R3, RZ, UR11, R20 ;  /* 0x0000000bff031c19 */ /* 0x000fce0008011614 */
.L_x_10838:
[----:B------:R-:W-:Y:S05]  /*23b0*/  BSYNC B0 ;  /* 0x0000000000007941 */ /* 0x000fea0003800000 */
.L_x_10836:
[----:B------:R-:W-:-:S05]  /*23c0*/  IMAD R3, R3, UR15, R14 ;  /* 0x0000000f03037c24 */ /* 0x000fca000f8e020e */
[----:B------:R-:W-:Y:S02]  /*23d0*/  VIMNMX R2, R2, R3, !PT ;  /* 0x0000000302027248 */ /* 0x000fe40007fe0100 */
[----:B------:R-:W-:-:S07]  /*23e0*/  VIADDMNMX R0, R3, UR15, R0, PT ;  /* 0x0000000f03007c46 */ /* 0x000fce000b800100 */
.L_x_10835:
[C---:B------:R-:W-:Y:S02]  /*23f0*/  ISETP.GE.AND P6, PT, R15.reuse, 0x9, PT ;  /* 0x000000090f00780c */ /* 0x040fe40003fc6270 */
[C---:B------:R-:W-:Y:S02]  /*2400*/  ISETP.GE.AND P1, PT, R15.reuse, 0x2, PT ;  /* 0x000000020f00780c */ /* 0x040fe40003f26270 */
[C---:B------:R-:W-:Y:S02]  /*2410*/  ISETP.GT.AND P2, PT, R2.reuse, 0x8, !P6 ;  /* 0x000000080200780c */ /* 0x040fe40007744270 */
[----:B------:R-:W-:Y:S02]  /*2420*/  ISETP.GT.AND P3, PT, R2, 0x1, !P1 ;  /* 0x000000010200780c */ /* 0x000fe40004f64270 */
[----:B------:R-:W-:Y:S02]  /*2430*/  ISETP.LT.OR P2, PT, R0, 0x9, P2 ;  /* 0x000000090000780c */ /* 0x000fe40001741670 */
[----:B------:R-:W-:-:S02]  /*2440*/  ISETP.GE.AND P4, PT, R15, 0xa, PT ;  /* 0x0000000a0f00780c */ /* 0x000fc40003f86270 */
[----:B------:R-:W-:Y:S02]  /*2450*/  FSEL R28, R28, -INF , !P2 ;  /* 0xff8000001c1c7808 */ /* 0x000fe40005000000 */
[----:B------:R-:W-:Y:S02]  /*2460*/  ISETP.LT.OR P3, PT, R0, 0x2, P3 ;  /* 0x000000020000780c */ /* 0x000fe40001f61670 */
[----:B------:R-:W-:Y:S02]  /*2470*/  ISETP.GT.AND P2, PT, R2, 0x9, !P4 ;  /* 0x000000090200780c */ /* 0x000fe40006744270 */
[----:B------:R-:W-:Y:S02]  /*2480*/  FSEL R20, R25, -INF , !P3 ;  /* 0xff80000019147808 */ /* 0x000fe40005800000 */
        /* <DEDUP_REMOVED lines=26> */
[C---:B------:R-:W-:Y:S02]  /*2630*/  ISETP.GE.AND P3, PT, R15.reuse, 0x22, PT ;  /* 0x000000220f00780c */ /* 0x040fe40003f66270 */
        /* <DEDUP_REMOVED lines=59> */
[----:B------:R-:W-:Y:S02]  /*29f0*/  P2R R21, PR, RZ, 0x10 ;  /* 0x00000010ff157803 */ /* 0x000fe40000000000 */
[----:B------:R-:W-:Y:S02]  /*2a00*/  FSEL R64, R64, -INF , !P2 ;  /* 0xff80000040407808 */ /* 0x000fe40005000000 */
[C---:B------:R-:W-:Y:S02]  /*2a10*/  ISETP.GE.AND P2, PT, R15.reuse, 0x52, PT ;  /* 0x000000520f00780c */ /* 0x040fe40003f46270 */
[----:B------:R-:W-:Y:S02]  /*2a20*/  ISETP.GE.AND P5, PT, R15, 0x1, PT ;  /* 0x000000010f00780c */ /* 0x000fe40003fa6270 */
[----:B------:R-:W-:-:S04]  /*2a30*/  ISETP.GT.AND P3, PT, R2, 0x51, !P2 ;  /* 0x000000510200780c */ /* 0x000fc80005764270 */
[----:B------:R-:W-:-:S04]  /*2a40*/  ISETP.LT.OR P3, PT, R0, 0x52, P3 ;  /* 0x000000520000780c */ /* 0x000fc80001f61670 */
[----:B------:R-:W-:Y:S02]  /*2a50*/  FSEL R90, R65, -INF , !P3 ;  /* 0xff800000415a7808 */ /* 0x000fe40005800000 */
[----:B------:R-:W-:-:S04]  /*2a60*/  ISETP.GE.AND P3, PT, R15, 0x59, PT ;  /* 0x000000590f00780c */ /* 0x000fc80003f66270 */
[----:B------:R-:W-:-:S04]  /*2a70*/  ISETP.GT.AND P4, PT, R2, 0x58, !P3 ;  /* 0x000000580200780c */ /* 0x000fc80005f84270 */
[----:B------:R-:W-:-:S04]  /*2a80*/  ISETP.LT.OR P4, PT, R0, 0x59, P4 ;  /* 0x000000590000780c */ /* 0x000fc80002781670 */
[----:B------:R-:W-:Y:S02]  /*2a90*/  FSEL R68, R68, -INF , !P4 ;  /* 0xff80000044447808 */ /* 0x000fe40006000000 */
[----:B------:R-:W-:-:S04]  /*2aa0*/  ISETP.GT.AND P4, PT, R2, RZ, !P5 ;  /* 0x000000ff0200720c */ /* 0x000fc80006f84270 */
[----:B------:R-:W-:-:S04]  /*2ab0*/  ISETP.LT.OR P4, PT, R0, 0x1, P4 ;  /* 0x000000010000780c */ /* 0x000fc80002781670 */
[----:B------:R-:W-:Y:S02]  /*2ac0*/  FSEL R24, R24, -INF , !P4 ;  /* 0xff80000018187808 */ /* 0x000fe40006000000 */
[----:B------:R-:W-:-:S04]  /*2ad0*/  ISETP.GE.AND P4, PT, R15, 0x5a, PT ;  /* 0x0000005a0f00780c */ /* 0x000fc80003f86270 */
[----:B------:R-:W-:Y:S02]  /*2ae0*/  P2R R15, PR, RZ, 0x10 ;  /* 0x00000010ff0f7803 */ /* 0x000fe40000000000 */
[----:B------:R-:W-:Y:S02]  /*2af0*/  ISETP.GT.AND P4, PT, R2, 0x59, !P4 ;  /* 0x000000590200780c */ /* 0x000fe40006784270 */
[----:B------:R-:W1:Y:S02]  /*2b00*/  SHFL.IDX PT, R2, R6, 0x1, 0x1c1f ;  /* 0x003c1f0006027f89 */ /* 0x000e6400000e0000 */
[----:B------:R-:W-:-:S04]  /*2b10*/  ISETP.LT.OR P4, PT, R0, 0x5a, P4 ;  /* 0x0000005a0000780c */ /* 0x000fc80002781670 */
[----:B------:R-:W-:Y:S02]  /*2b20*/  FSEL R92, R69, -INF , !P4 ;  /* 0xff800000455c7808 */ /* 0x000fe40006000000 */
[----:B------:R-:W-:Y:S02]  /*2b30*/  PLOP3.LUT P4, PT, PT, PT, UP0, 0x40, 0x0 ;  /* 0x000000000000781c */ /* 0x000fe40003f8e808 */
[----:B-1----:R-:W-:Y:S01]  /*2b40*/  VIADDMNMX R0, R2, R12, R11, PT ;  /* 0x0000000c02007246 */ /* 0x002fe2000380010b */
[----:B------:R-:W-:-:S10]  /*2b50*/  IMAD.IADD R3, R13, 0x1, R2 ;  /* 0x000000010d037824 */ /* 0x000fd400078e0202 */
[----:B------:R-:W-:Y:S05]  /*2b60*/  @P4 BRA `(.L_x_10839) ;  /* 0x00000000005c4947 */ /* 0x000fea0003800000 */
        /* <DEDUP_REMOVED lines=13> */
.L_x_10841:
[----:B------:R-:W-:-:S06]  /*2c40*/  UISETP.NE.AND UP1, UPT, UR15, 0x1, UPT ;  /* 0x000000010f00788c */ /* 0x000fcc000bf25270 */
[----:B------:R-:W-:-:S05]  /*2c50*/  PLOP3.LUT P4, PT, PT, PT, UP1, 0x80, 0x0 ;  /* 0x000000000000781c */ /* 0x000fca0003f8f018 */
[----:B------:R-:W-:-:S08]  /*2c60*/  @UP1 ULDC.64 UR10, c[0x0][0x9e8] ;  /* 0x00027a00000a1ab9 */ /* 0x000fd00000000a00 */
[----:B------:R-:W-:Y:S01]  /*2c70*/  @P4 IMAD.HI.U32 R6, R2, UR10, RZ ;  /* 0x0000000a02064c27 */ /* 0x000fe2000f8e00ff */
[----:B------:R-:W-:-:S13]  /*2c80*/  PLOP3.LUT P4, PT, PT, PT, UP1, 0x80, 0x0 ;  /* 0x000000000000781c */ /* 0x000fda0003f8f018 */
[----:B------:R-:W-:-:S07]  /*2c90*/  @P4 SHF.R.U32.HI R2, RZ, UR11, R6 ;  /* 0x0000000bff024c19 */ /* 0x000fce0008011606 */
.L_x_10842:
[----:B------:R-:W-:Y:S05]  /*2ca0*/  BSYNC B0 ;  /* 0x0000000000007941 */ /* 0x000fea0003800000 */
.L_x_10840:
[----:B------:R-:W-:-:S05]  /*2cb0*/  IMAD R2, R2, UR15, R14 ;  /* 0x0000000f02027c24 */ /* 0x000fca000f8e020e */
[----:B------:R-:W-:Y:S02]  /*2cc0*/  VIMNMX R3, R3, R2, !PT ;  /* 0x0000000203037248 */ /* 0x000fe40007fe0100 */
[----:B------:R-:W-:-:S07]  /*2cd0*/  VIADDMNMX R0, R2, UR15, R0, PT ;  /* 0x0000000f02007c46 */ /* 0x000fce000b800100 */
.L_x_10839:
[C---:B------:R-:W-:Y:S01]  /*2ce0*/  ISETP.GT.AND P1, PT, R3.reuse, 0x1, !P1 ;  /* 0x000000010300780c */ /* 0x040fe20004f24270 */
[----:B------:R-:W-:Y:S01]  /*2cf0*/  ULDC UR6, c[0x0][0x988] ;  /* 0x0002620000067ab9 */ /* 0x000fe20000000800 */
        /* <DEDUP_REMOVED lines=66> */
[----:B------:R-:W-:Y:S01]  /*3120*/  ISETP.NE.AND P6, PT, R83, RZ, PT ;  /* 0x000000ff5300720c */ /* 0x000fe20003fc5270 */
[----:B------:R-:W1:Y:S01]  /*3130*/  SHFL.BFLY PT, R11, R6, 0x2, 0x1f ;  /* 0x0c401f00060b7f89 */ /* 0x000e6200000e0000 */
[----:B------:R-:W-:Y:S02]  /*3140*/  ISETP.LT.OR P1, PT, R0, 0x31, P1 ;  /* 0x000000310000780c */ /* 0x000fe40000f21670 */
[----:B------:R-:W-:Y:S02]  /*3150*/  ISETP.NE.AND P4, PT, R57, RZ, PT ;  /* 0x000000ff3900720c */ /* 0x000fe40003f85270 */
[----:B------:R-:W-:Y:S02]  /*3160*/  FSEL R50, R50, -INF , !P1 ;  /* 0xff80000032327808 */ /* 0x000fe40004800000 */
[----:B------:R-:W-:-:S02]  /*3170*/  ISETP.NE.AND P1, PT, R79, RZ, PT ;  /* 0x000000ff4f00720c */ /* 0x000fc40003f25270 */
[C---:B------:R-:W-:Y:S02]  /*3180*/  ISETP.GT.AND P5, PT, R3.reuse, RZ, !P5 ;  /* 0x000000ff0300720c */ /* 0x040fe40006fa4270 */
[----:B------:R-:W-:Y:S02]  /*3190*/  ISETP.GT.AND P1, PT, R3, 0x31, !P1 ;  /* 0x000000310300780c */ /* 0x000fe40004f24270 */
[C---:B------:R-:W-:Y:S02]  /*31a0*/  ISETP.LT.OR P5, PT, R0.reuse, 0x1, P5 ;  /* 0x000000010000780c */ /* 0x040fe40002fa1670 */
[----:B------:R-:W-:Y:S02]  /*31b0*/  ISETP.LT.OR P1, PT, R0, 0x32, P1 ;  /* 0x000000320000780c */ /* 0x000fe40000f21670 */
[----:B------:R-:W-:Y:S02]  /*31c0*/  FSEL R26, R26, -INF , !P5 ;  /* 0xff8000001a1a7808 */ /* 0x000fe40006800000 */
[----:B------:R-:W-:-:S02]  /*31d0*/  FSEL R51, R51, -INF , !P1 ;  /* 0xff80000033337808 */ /* 0x000fc40004800000 */
[----:B------:R-:W-:Y:S02]  /*31e0*/  ISETP.NE.AND P1, PT, R49, RZ, PT ;  /* 0x000000ff3100720c */ /* 0x000fe40003f25270 */
[C---:B------:R-:W-:Y:S02]  /*31f0*/  ISETP.GT.AND P2, PT, R3.reuse, 0x51, !P2 ;  /* 0x000000510300780c */ /* 0x040fe40005744270 */
[C---:B------:R-:W-:Y:S02]  /*3200*/  ISETP.GT.AND P1, PT, R3.reuse, 0x38, !P1 ;  /* 0x000000380300780c */ /* 0x040fe40004f24270 */
[----:B-1----:R-:W-:Y:S02]  /*3210*/  FMNMX.FTZ R12, R6, R11, !PT ;  /* 0x0000000b060c7209 */ /* 0x002fe40007810000 */
[----:B------:R-:W-:Y:S02]  /*3220*/  ISETP.LT.OR P1, PT, R0, 0x39, P1 ;  /* 0x000000390000780c */ /* 0x000fe40000f21670 */
[----:B------:R-:W-:Y:S01]  /*3230*/  ISETP.GT.AND P3, PT, R3, 0x58, !P3 ;  /* 0x000000580300780c */ /* 0x000fe20005f64270 */
[----:B------:R-:W1:Y:S01]  /*3240*/  SHFL.BFLY PT, R11, R12, 0x1, 0x1f ;  /* 0x0c201f000c0b7f89 */ /* 0x000e6200000e0000 */
[----:B------:R-:W-:-:S02]  /*3250*/  FSEL R54, R54, -INF , !P1 ;  /* 0xff80000036367808 */ /* 0x000fc40004800000 */
[----:B------:R-:W-:Y:S02]  /*3260*/  ISETP.NE.AND P1, PT, R81, RZ, PT ;  /* 0x000000ff5100720c */ /* 0x000fe40003f25270 */
[C---:B------:R-:W-:Y:S02]  /*3270*/  ISETP.LT.OR P2, PT, R0.reuse, 0x52, P2 ;  /* 0x000000520000780c */ /* 0x040fe40001741670 */
[----:B------:R-:W-:Y:S02]  /*3280*/  ISETP.GT.AND P1, PT, R3, 0x39, !P1 ;  /* 0x000000390300780c */ /* 0x000fe40004f24270 */
[C---:B------:R-:W-:Y:S02]  /*3290*/  ISETP.LT.OR P3, PT, R0.reuse, 0x59, P3 ;  /* 0x000000590000780c */ /* 0x040fe40001f61670 */
[----:B------:R-:W-:Y:S02]  /*32a0*/  ISETP.LT.OR P1, PT, R0, 0x3a, P1 ;  /* 0x0000003a0000780c */ /* 0x000fe40000f21670 */
[----:B------:R-:W-:-:S02]  /*32b0*/  FSEL R67, R67, -INF , !P2 ;  /* 0xff80000043437808 */ /* 0x000fc40005000000 */
[----:B------:R-:W-:Y:S02]  /*32c0*/  FSEL R55, R55, -INF , !P1 ;  /* 0xff80000037377808 */ /* 0x000fe40004800000 */
[----:B------:R-:W-:Y:S02]  /*32d0*/  ISETP.NE.AND P1, PT, R53, RZ, PT ;  /* 0x000000ff3500720c */ /* 0x000fe40003f25270 */
[----:B------:R-:W-:Y:S02]  /*32e0*/  FSEL R70, R70, -INF , !P3 ;  /* 0xff80000046467808 */ /* 0x000fe40005800000 */
[----:B------:R-:W-:Y:S02]  /*32f0*/  ISETP.GT.AND P1, PT, R3, 0x40, !P1 ;  /* 0x000000400300780c */ /* 0x000fe40004f24270 */
[----:B-1----:R-:W-:Y:S02]  /*3300*/  FMNMX.FTZ R2, R12, R11, !PT ;  /* 0x0000000b0c027209 */ /* 0x002fe40007810000 */
[----:B------:R-:W-:-:S03]  /*3310*/  ISETP.LT.OR P1, PT, R0, 0x41, P1 ;  /* 0x000000410000780c */ /* 0x000fc60000f21670 */
[----:B------:R-:W-:Y:S01]  /*3320*/  FMUL.FTZ R11, R2, UR6 ;  /* 0x00000006020b7c20 */ /* 0x000fe20008410000 */
        /* <DEDUP_REMOVED lines=19> */
[----:B------:R-:W-:Y:S01]  /*3460*/  MUFU.EX2 R14, R14 ;  /* 0x0000000e000e7308 */ /* 0x000fe20000000800 */
[----:B------:R-:W-:Y:S01]  /*3470*/  FSEL R63, R63, -INF , !P1 ;  /* 0xff8000003f3f7808 */ /* 0x000fe20004800000 */
[--C-:B------:R-:W-:Y:S01]  /*3480*/  FFMA.FTZ R21, R72, UR6, -R13.reuse ;  /* 0x0000000648157c23 */ /* 0x100fe2000801080d */
[----:B------:R-:W-:Y:S01]  /*3490*/  FMNMX.FTZ R6, R34, R11, !PT ;  /* 0x0000000b22067209 */ /* 0x000fe20007810000 */
[--C-:B------:R-:W-:Y:S01]  /*34a0*/  FFMA.FTZ R24, R32, UR6, -R13.reuse ;  /* 0x0000000620187c23 */ /* 0x100fe2000801080d */
[----:B------:R-:W-:Y:S01]  /*34b0*/  ISETP.GT.AND P1, PT, R3, 0x50, !P6 ;  /* 0x000000500300780c */ /* 0x000fe20007724270 */
[--C-:B------:R-:W-:Y:S01]  /*34c0*/  FFMA.FTZ R28, R36, UR6, -R13.reuse ;  /* 0x00000006241c7c23 */ /* 0x100fe2000801080d */
[----:B------:R-:W-:Y:S01]  /*34d0*/  FMNMX.FTZ R11, R35, R6, !PT ;  /* 0x00000006230b7209 */ /* 0x000fe20007810000 */
[----:B------:R-:W-:Y:S01]  /*34e0*/  MUFU.EX2 R20, R20 ;  /* 0x0000001400147308 */ /* 0x000fe20000000800 */
[----:B------:R-:W-:Y:S01]  /*34f0*/  ISETP.NE.AND P4, PT, R15, RZ, PT ;  /* 0x000000ff0f00720c */ /* 0x000fe20003f85270 */
[--C-:B------:R-:W-:Y:S01]  /*3500*/  FFMA.FTZ R36, R48, UR6, -R13.reuse ;  /* 0x0000000630247c23 */ /* 0x100fe2000801080d */
[----:B------:R-:W-:Y:S01]  /*3510*/  FMNMX.FTZ R6, R38, R11, !PT ;  /* 0x0000000b26067209 */ /* 0x000fe20007810000 */
[--C-:B------:R-:W-:Y:S01]  /*3520*/  FFMA.FTZ R48, R88, UR6, -R13.reuse ;  /* 0x0000000658307c23 */ /* 0x100fe2000801080d */
[----:B------:R-:W-:Y:S01]  /*3530*/  ISETP.LT.OR P1, PT, R0, 0x51, P1 ;  /* 0x000000510000780c */ /* 0x000fe20000f21670 */
[--C-:B------:R-:W-:Y:S01]  /*3540*/  FFMA.FTZ R29, R76, UR6, -R13.reuse ;  /* 0x000000064c1d7c23 */ /* 0x100fe2000801080d */
[----:B------:R-:W-:Y:S01]  /*3550*/  FMNMX.FTZ R11, R39, R6, !PT ;  /* 0x00000006270b7209 */ /* 0x000fe20007810000 */
[----:B------:R1:W2:Y:S01]  /*3560*/  MUFU.EX2 R15, R12 ;  /* 0x0000000c000f7308 */ /* 0x0002a20000000800 */
[----:B------:R-:W-:Y:S01]  /*3570*/  ISETP.GT.AND P4, PT, R3, 0x59, !P4 ;  /* 0x000000590300780c */ /* 0x000fe20006784270 */
[--C-:B------:R-:W-:Y:S01]  /*3580*/  FFMA.FTZ R32, R80, UR6, -R13.reuse ;  /* 0x0000000650207c23 */ /* 0x100fe2000801080d */
[----:B------:R-:W-:Y:S01]  /*3590*/  FMNMX.FTZ R6, R42, R11, !PT ;  /* 0x0000000b2a067209 */ /* 0x000fe20007810000 */
[--C-:B------:R-:W-:Y:S01]  /*35a0*/  FFMA.FTZ R37, R82, UR6, -R13.reuse ;  /* 0x0000000652257c23 */ /* 0x100fe2000801080d */
[----:B------:R-:W-:Y:S01]  /*35b0*/  FSEL R66, R66, -INF , !P1 ;  /* 0xff80000042427808 */ /* 0x000fe20004800000 */
[--C-:B------:R-:W-:Y:S01]  /*35c0*/  FFMA.FTZ R41, R84, UR6, -R13.reuse ;  /* 0x0000000654297c23 */ /* 0x100fe2000801080d */
[----:B------:R-:W-:Y:S01]  /*35d0*/  FMNMX.FTZ R11, R43, R6, !PT ;  /* 0x000000062b0b7209 */ /* 0x000fe20007810000 */
[----:B------:R-:W3:Y:S01]  /*35e0*/  MUFU.EX2 R21, R21 ;  /* 0x0000001500157308 */ /* 0x000ee20000000800 */
[----:B------:R-:W-:Y:S01]  /*35f0*/  ISETP.LT.OR P4, PT, R0, 0x5a, P4 ;  /* 0x0000005a0000780c */ /* 0x000fe20002781670 */
[--C-:B-1----:R-:W-:Y:S01]  /*3600*/  FFMA.FTZ R12, R74, UR6, -R13.reuse ;  /* 0x000000064a0c7c23 */ /* 0x102fe2000801080d */
[----:B------:R-:W-:Y:S01]  /*3610*/  FMNMX.FTZ R6, R46, R11, !PT ;  /* 0x0000000b2e067209 */ /* 0x000fe20007810000 */
[----:B------:R-:W-:Y:S01]  /*3620*/  FFMA.FTZ R53, R90, UR6, -R13 ;  /* 0x000000065a357c23 */ /* 0x000fe2000801080d */
[----:B------:R-:W-:-:S02]  /*3630*/  FSEL R71, R71, -INF , !P4 ;  /* 0xff80000047477808 */ /* 0x000fc40006000000 */
[----:B------:R-:W-:Y:S01]  /*3640*/  FMNMX.FTZ R11, R47, R6, !PT ;  /* 0x000000062f0b7209 */ /* 0x000fe20007810000 */
[----:B------:R-:W-:Y:S01]  /*3650*/  MUFU.EX2 R24, R24 ;  /* 0x0000001800187308 */ /* 0x000fe20000000800 */
[----:B--2---:R-:W-:Y:S02]  /*3660*/  F2FP.BF16.F32.PACK_AB R152, R15, R14 ;  /* 0x0000000e0f98723e */ /* 0x004fe400000010ff */
[----:B------:R-:W-:-:S04]  /*3670*/  FMNMX.FTZ R6, R50, R11, !PT ;  /* 0x0000000b32067209 */ /* 0x000fc80007810000 */
[----:B------:R-:W-:Y:S01]  /*3680*/  FMNMX.FTZ R11, R51, R6, !PT ;  /* 0x00000006330b7209 */ /* 0x000fe20007810000 */
[----:B------:R1:W2:Y:S01]  /*3690*/  MUFU.EX2 R25, R12 ;  /* 0x0000000c00197308 */ /* 0x0002a20000000800 */
[----:B---3--:R-:W-:Y:S02]  /*36a0*/  F2FP.BF16.F32.PACK_AB R154, R21, R20 ;  /* 0x00000014159a723e */ /* 0x008fe400000010ff */
[----:B------:R-:W-:-:S04]  /*36b0*/  FMNMX.FTZ R6, R54, R11, !PT ;  /* 0x0000000b36067209 */ /* 0x000fc80007810000 */
[----:B------:R-:W-:Y:S01]  /*36c0*/  FMNMX.FTZ R11, R55, R6, !PT ;  /* 0x00000006370b7209 */ /* 0x000fe20007810000 */
[----:B------:R-:W-:Y:S01]  /*36d0*/  MUFU.EX2 R28, R28 ;  /* 0x0000001c001c7308 */ /* 0x000fe20000000800 */
[--C-:B-1----:R-:W-:Y:S01]  /*36e0*/  FFMA.FTZ R12, R40, UR6, -R13.reuse ;  /* 0x00000006280c7c23 */ /* 0x102fe2000801080d */
[--C-:B------:R-:W-:Y:S01]  /*36f0*/  FFMA.FTZ R40, R52, UR6, -R13.reuse ;  /* 0x0000000634287c23 */ /* 0x100fe2000801080d */
[----:B------:R-:W-:Y:S01]  /*3700*/  FMNMX.FTZ R6, R58, R11, !PT ;  /* 0x0000000b3a067209 */ /* 0x000fe20007810000 */
[----:B------:R-:W-:-:S03]  /*3710*/  FFMA.FTZ R52, R64, UR6, -R13 ;  /* 0x0000000640347c23 */ /* 0x000fc6000801080d */
[----:B------:R-:W-:Y:S01]  /*3720*/  FMNMX.FTZ R11, R59, R6, !PT ;  /* 0x000000063b0b7209 */ /* 0x000fe20007810000 */
[----:B------:R-:W-:Y:S01]  /*3730*/  MUFU.EX2 R49, R48 ;  /* 0x0000003000317308 */ /* 0x000fe20000000800 */
[----:B--2---:R-:W-:Y:S02]  /*3740*/  F2FP.BF16.F32.PACK_AB R156, R25, R24 ;  /* 0x00000018199c723e */ /* 0x004fe400000010ff */
[----:B------:R-:W-:Y:S01]  /*3750*/  FMNMX.FTZ R6, R62, R11, !PT ;  /* 0x0000000b3e067209 */ /* 0x000fe20007810000 */
[----:B------:R-:W-:-:S03]  /*3760*/  FFMA.FTZ R11, R78, UR6, -R13 ;  /* 0x000000064e0b7c23 */ /* 0x000fc6000801080d */
[----:B------:R-:W-:Y:S01]  /*3770*/  FMNMX.FTZ R3, R63, R6, !PT ;  /* 0x000000063f037209 */ /* 0x000fe20007810000 */
[----:B------:R-:W1:Y:S03]  /*3780*/  MUFU.EX2 R29, R29 ;  /* 0x0000001d001d7308 */ /* 0x000e660000000800 */
[----:B------:R-:W-:-:S04]  /*3790*/  FMNMX.FTZ R6, R66, R3, !PT ;  /* 0x0000000342067209 */ /* 0x000fc80007810000 */
[----:B------:R-:W-:Y:S01]  /*37a0*/  FMNMX.FTZ R3, R67, R6, !PT ;  /* 0x0000000643037209 */ /* 0x000fe20007810000 */
[--C-:B------:R-:W-:Y:S01]  /*37b0*/  FFMA.FTZ R6, R44, UR6, -R13.reuse ;  /* 0x000000062c067c23 */ /* 0x100fe2000801080d */
[----:B------:R-:W-:Y:S01]  /*37c0*/  MUFU.EX2 R12, R12 ;  /* 0x0000000c000c7308 */ /* 0x000fe20000000800 */
[----:B------:R-:W-:Y:S01]  /*37d0*/  FFMA.FTZ R44, R56, UR6, -R13 ;  /* 0x00000006382c7c23 */ /* 0x000fe2000801080d */
[----:B------:R-:W-:-:S04]  /*37e0*/  FMNMX.FTZ R0, R70, R3, !PT ;  /* 0x0000000346007209 */ /* 0x000fc80007810000 */
[----:B------:R-:W-:Y:S02]  /*37f0*/  FMNMX.FTZ R0, R71, R0, !PT ;  /* 0x0000000047007209 */ /* 0x000fe40007810000 */
[----:B------:R-:W-:Y:S01]  /*3800*/  MUFU.EX2 R162, R6 ;  /* 0x0000000600a27308 */ /* 0x000fe20000000800 */
[----:B-1----:R-:W-:Y:S02]  /*3810*/  F2FP.BF16.F32.PACK_AB R158, R29, R28 ;  /* 0x0000001c1d9e723e */ /* 0x002fe400000010ff */
[----:B------:R-:W1:Y:S05]  /*3820*/  SHFL.BFLY PT, R3, R0, 0x2, 0x1f ;  /* 0x0c401f0000037f89 */ /* 0x000e6a00000e0000 */
[----:B------:R-:W2:Y:S08]  /*3830*/  MUFU.EX2 R11, R11 ;  /* 0x0000000b000b7308 */ /* 0x000eb00000000800 */
[----:B------:R3:W-:Y:S08]  /*3840*/  MUFU.EX2 R33, R32 ;  /* 0x0000002000217308 */ /* 0x0007f00000000800 */
[----:B------:R-:W-:Y:S01]  /*3850*/  MUFU.EX2 R36, R36 ;  /* 0x0000002400247308 */ /* 0x000fe20000000800 */
[----:B---3--:R-:W-:Y:S01]  /*3860*/  FFMA.FTZ R32, R60, UR6, -R13 ;  /* 0x000000063c207c23 */ /* 0x008fe2000801080d */
[----:B--2---:R-:W-:-:S02]  /*3870*/  F2FP.BF16.F32.PACK_AB R160, R11, R12 ;  /* 0x0000000c0ba0723e */ /* 0x004fc400000010ff */
[----:B-1----:R-:W-:Y:S01]  /*3880*/  FMNMX.FTZ R3, R0, R3, !PT ;  /* 0x0000000300037209 */ /* 0x002fe20007810000 */
[----:B------:R-:W-:-:S03]  /*3890*/  FFMA.FTZ R0, R86, UR6, -R13 ;  /* 0x0000000656007c23 */ /* 0x000fc6000801080d */
[----:B------:R-:W1:Y:S01]  /*38a0*/  MUFU.EX2 R37, R37 ;  /* 0x0000002500257308 */ /* 0x000e620000000800 */
[----:B------:R-:W2:Y:S07]  /*38b0*/  SHFL.BFLY PT, R6, R3, 0x1, 0x1f ;  /* 0x0c201f0003067f89 */ /* 0x000eae00000e0000 */
[----:B------:R3:W-:Y:S08]  /*38c0*/  MUFU.EX2 R45, R0 ;  /* 0x00000000002d7308 */ /* 0x0007f00000000800 */
[----:B------:R-:W-:Y:S01]  /*38d0*/  MUFU.EX2 R40, R40 ;  /* 0x0000002800287308 */ /* 0x000fe20000000800 */
[----:B-1----:R-:W-:-:S07]  /*38e0*/  F2FP.BF16.F32.PACK_AB R164, R37, R36 ;  /* 0x0000002425a4723e */ /* 0x002fce00000010ff */
[----:B------:R-:W-:Y:S01]  /*38f0*/  MUFU.EX2 R41, R41 ;  /* 0x0000002900297308 */ /* 0x000fe20000000800 */
[----:B--2---:R-:W-:Y:S01]  /*3900*/  FMNMX.FTZ R6, R3, R6, !PT ;  /* 0x0000000603067209 */ /* 0x004fe20007810000 */
[--C-:B------:R-:W-:Y:S01]  /*3910*/  FFMA.FTZ R3, R68, UR6, -R13.reuse ;  /* 0x0000000644037c23 */ /* 0x100fe2000801080d */
[----:B------:R-:W-:Y:S02]  /*3920*/  FFMA.FTZ R13, R92, UR6, -R13 ;  /* 0x000000065c0d7c23 */ /* 0x000fe4000801080d */
[C---:B------:R-:W-:Y:S01]  /*3930*/  FSETP.NEU.FTZ.AND P1, PT, R6.reuse, -INF , PT ;  /* 0xff8000000600780b */ /* 0x040fe20003f3d000 */
[----:B---3--:R-:W-:Y:S02]  /*3940*/  FMUL.FTZ R0, R6, UR6 ;  /* 0x0000000606007c20 */ /* 0x008fe40008410000 */
[----:B------:R1:W-:Y:S03]  /*3950*/  MUFU.EX2 R174, R3 ;  /* 0x0000000300ae7308 */ /* 0x0003e60000000800 */
[----:B------:R-:W-:-:S05]  /*3960*/  FSEL R0, R0, RZ, P1 ;  /* 0x000000ff00007208 */ /* 0x000fca0000800000 */
[--C-:B------:R-:W-:Y:S01]  /*3970*/  FFMA.FTZ R26, R26, UR6, -R0.reuse ;  /* 0x000000061a1a7c23 */ /* 0x100fe20008010800 */
[--C-:B------:R-:W-:Y:S01]  /*3980*/  FFMA.FTZ R27, R27, UR6, -R0.reuse ;  /* 0x000000061b1b7c23 */ /* 0x100fe20008010800 */
[--C-:B------:R-:W-:Y:S01]  /*3990*/  FFMA.FTZ R30, R30, UR6, -R0.reuse ;  /* 0x000000061e1e7c23 */ /* 0x100fe20008010800 */
[--C-:B------:R-:W-:Y:S01]  /*39a0*/  FFMA.FTZ R31, R31, UR6, -R0.reuse ;  /* 0x000000061f1f7c23 */ /* 0x100fe20008010800 */
[----:B-1----:R-:W-:Y:S01]  /*39b0*/  FADD.FTZ R3, R14, R15 ;  /* 0x0000000f0e037221 */ /* 0x002fe20000010000 */
[--C-:B------:R-:W-:Y:S01]  /*39c0*/  FFMA.FTZ R34, R34, UR6, -R0.reuse ;  /* 0x0000000622227c23 */ /* 0x100fe20008010800 */
[----:B------:R-:W-:Y:S01]  /*39d0*/  MUFU.EX2 R26, R26 ;  /* 0x0000001a001a7308 */ /* 0x000fe20000000800 */
[--C-:B------:R-:W-:Y:S01]  /*39e0*/  FFMA.FTZ R35, R35, UR6, -R0.reuse ;  /* 0x0000000623237c23 */ /* 0x100fe20008010800 */
[----:B------:R-:W-:Y:S01]  /*39f0*/  FADD.FTZ R48, R20, R3 ;  /* 0x0000000314307221 */ /* 0x000fe20000010000 */
[--C-:B------:R-:W-:Y:S01]  /*3a00*/  FFMA.FTZ R38, R38, UR6, -R0.reuse ;  /* 0x0000000626267c23 */ /* 0x100fe20008010800 */
[--C-:B------:R-:W-:Y:S01]  /*3a10*/  FFMA.FTZ R39, R39, UR6, -R0.reuse ;  /* 0x0000000627277c23 */ /* 0x100fe20008010800 */
[----:B------:R-:W-:Y:S01]  /*3a20*/  FFMA.FTZ R42, R42, UR6, -R0 ;  /* 0x000000062a2a7c23 */ /* 0x000fe20008010800 */
[----:B------:R-:W-:Y:S01]  /*3a30*/  FADD.FTZ R3, R21, R48 ;  /* 0x0000003015037221 */ /* 0x000fe20000010000 */
[--C-:B------:R-:W-:Y:S01]  /*3a40*/  FFMA.FTZ R43, R43, UR6, -R0.reuse ;  /* 0x000000062b2b7c23 */ /* 0x100fe20008010800 */
[----:B------:R-:W1:Y:S01]  /*3a50*/  MUFU.EX2 R27, R27 ;  /* 0x0000001b001b7308 */ /* 0x000e620000000800 */
[--C-:B------:R-:W-:Y:S01]  /*3a60*/  FFMA.FTZ R46, R46, UR6, -R0.reuse ;  /* 0x000000062e2e7c23 */ /* 0x100fe20008010800 */
[----:B------:R-:W-:Y:S01]  /*3a70*/  FADD.FTZ R48, R24, R3 ;  /* 0x0000000318307221 */ /* 0x000fe20000010000 */
[--C-:B------:R-:W-:Y:S01]  /*3a80*/  FFMA.FTZ R47, R47, UR6, -R0.reuse ;  /* 0x000000062f2f7c23 */ /* 0x100fe20008010800 */
[--C-:B------:R-:W-:Y:S01]  /*3a90*/  FFMA.FTZ R50, R50, UR6, -R0.reuse ;  /* 0x0000000632327c23 */ /* 0x100fe20008010800 */
[----:B------:R-:W-:Y:S01]  /*3aa0*/  FFMA.FTZ R51, R51, UR6, -R0 ;  /* 0x0000000633337c23 */ /* 0x000fe20008010800 */
[----:B------:R-:W-:Y:S01]  /*3ab0*/  FADD.FTZ R57, R25, R48 ;  /* 0x0000003019397221 */ /* 0x000fe20000010000 */
[--C-:B------:R-:W-:Y:S01]  /*3ac0*/  FFMA.FTZ R54, R54, UR6, -R0.reuse ;  /* 0x0000000636367c23 */ /* 0x100fe20008010800 */
[----:B------:R-:W2:Y:S01]  /*3ad0*/  MUFU.EX2 R30, R30 ;  /* 0x0000001e001e7308 */ /* 0x000ea20000000800 */
[--C-:B------:R-:W-:Y:S01]  /*3ae0*/  FFMA.FTZ R55, R55, UR6, -R0.reuse ;  /* 0x0000000637377c23 */ /* 0x100fe20008010800 */
[----:B------:R-:W-:Y:S01]  /*3af0*/  FADD.FTZ R56, R28, R57 ;  /* 0x000000391c387221 */ /* 0x000fe20000010000 */
[--C-:B------:R-:W-:Y:S01]  /*3b00*/  FFMA.FTZ R58, R58, UR6, -R0.reuse ;  /* 0x000000063a3a7c23 */ /* 0x100fe20008010800 */
[--C-:B------:R-:W-:Y:S01]  /*3b10*/  FFMA.FTZ R59, R59, UR6, -R0.reuse ;  /* 0x000000063b3b7c23 */ /* 0x100fe20008010800 */
[----:B------:R-:W-:Y:S01]  /*3b20*/  FFMA.FTZ R62, R62, UR6, -R0 ;  /* 0x000000063e3e7c23 */ /* 0x000fe20008010800 */
[----:B------:R-:W-:Y:S01]  /*3b30*/  FADD.FTZ R57, R29, R56 ;  /* 0x000000381d397221 */ /* 0x000fe20000010000 */
[--C-:B------:R-:W-:Y:S01]  /*3b40*/  FFMA.FTZ R63, R63, UR6, -R0.reuse ;  /* 0x000000063f3f7c23 */ /* 0x100fe20008010800 */
[----:B------:R-:W3:Y:S01]  /*3b50*/  MUFU.EX2 R31, R31 ;  /* 0x0000001f001f7308 */ /* 0x000ee20000000800 */
[----:B-1----:R-:W-:Y:S01]  /*3b60*/  FADD.FTZ R3, R26, R27 ;  /* 0x0000001b1a037221 */ /* 0x002fe20000010000 */
[----:B------:R-:W-:Y:S01]  /*3b70*/  FADD.FTZ R56, R12, R57 ;  /* 0x000000390c387221 */ /* 0x000fe20000010000 */
[--C-:B------:R-:W-:Y:S01]  /*3b80*/  FFMA.FTZ R66, R66, UR6, -R0.reuse ;  /* 0x0000000642427c23 */ /* 0x100fe20008010800 */
[--C-:B------:R-:W-:Y:S01]  /*3b90*/  FFMA.FTZ R67, R67, UR6, -R0.reuse ;  /* 0x0000000643437c23 */ /* 0x100fe20008010800 */
[----:B------:R-:W-:Y:S01]  /*3ba0*/  FFMA.FTZ R70, R70, UR6, -R0 ;  /* 0x0000000646467c23 */ /* 0x000fe20008010800 */
[----:B------:R-:W-:Y:S01]  /*3bb0*/  FADD.FTZ R57, R11, R56 ;  /* 0x000000380b397221 */ /* 0x000fe20000010000 */
[----:B------:R-:W-:Y:S01]  /*3bc0*/  FFMA.FTZ R0, R71, UR6, -R0 ;  /* 0x0000000647007c23 */ /* 0x000fe20008010800 */
[----:B------:R-:W1:Y:S01]  /*3bd0*/  MUFU.EX2 R34, R34 ;  /* 0x0000002200227308 */ /* 0x000e620000000800 */
[----:B--2---:R-:W-:Y:S01]  /*3be0*/  FADD.FTZ R48, R30, R3 ;  /* 0x000000031e307221 */ /* 0x004fe20000010000 */
[----:B------:R-:W-:Y:S01]  /*3bf0*/  FADD.FTZ R56, R162, R57 ;  /* 0x00000039a2387221 */ /* 0x000fe20000010000 */
[----:B------:R-:W-:-:S02]  /*3c00*/  F2FP.BF16.F32.PACK_AB R162, R33, R162 ;  /* 0x000000a221a2723e */ /* 0x000fc400000010ff */
[----:B------:R-:W-:Y:S01]  /*3c10*/  F2FP.BF16.F32.PACK_AB R166, R41, R40 ;  /* 0x0000002829a6723e */ /* 0x000fe200000010ff */
[----:B------:R-:W-:Y:S01]  /*3c20*/  FADD.FTZ R57, R33, R56 ;  /* 0x0000003821397221 */ /* 0x000fe20000010000 */
[----:B------:R-:W-:Y:S01]  /*3c30*/  F2FP.BF16.F32.PACK_AB R153, R27, R26 ;  /* 0x0000001a1b99723e */ /* 0x000fe200000010ff */
[----:B------:R-:W2:Y:S01]  /*3c40*/  MUFU.EX2 R35, R35 ;  /* 0x0000002300237308 */ /* 0x000ea20000000800 */
[C---:B---3--:R-:W-:Y:S01]  /*3c50*/  FADD.FTZ R3, R31.reuse, R48 ;  /* 0x000000301f037221 */ /* 0x048fe20000010000 */
[----:B------:R-:W-:Y:S01]  /*3c60*/  FADD.FTZ R56, R36, R57 ;  /* 0x0000003924387221 */ /* 0x000fe20000010000 */
[----:B------:R-:W-:-:S03]  /*3c70*/  F2FP.BF16.F32.PACK_AB R155, R31, R30 ;  /* 0x0000001e1f9b723e */ /* 0x000fc600000010ff */
[----:B------:R-:W-:Y:S02]  /*3c80*/  FADD.FTZ R57, R37, R56 ;  /* 0x0000003825397221 */ /* 0x000fe40000010000 */
[----:B------:R-:W3:Y:S01]  /*3c90*/  MUFU.EX2 R38, R38 ;  /* 0x0000002600267308 */ /* 0x000ee20000000800 */
[----:B-1----:R-:W-:Y:S01]  /*3ca0*/  FADD.FTZ R48, R34, R3 ;  /* 0x0000000322307221 */ /* 0x002fe20000010000 */
[----:B------:R-:W-:-:S04]  /*3cb0*/  FADD.FTZ R56, R40, R57 ;  /* 0x0000003928387221 */ /* 0x000fc80000010000 */
[----:B------:R-:W-:Y:S02]  /*3cc0*/  FADD.FTZ R57, R41, R56 ;  /* 0x0000003829397221 */ /* 0x000fe40000010000 */
        /* <DEDUP_REMOVED lines=18> */
[----:B------:R-:W2:Y:S01]  /*3df0*/  MUFU.EX2 R51, R51 ;  /* 0x0000003300337308 */ /* 0x000ea20000000800 */
[----:B---3--:R-:W-:-:S07]  /*3e00*/  FADD.FTZ R14, R50, R3 ;  /* 0x00000003320e7221 */ /* 0x008fce0000010000 */
[----:B------:R-:W3:Y:S01]  /*3e10*/  MUFU.EX2 R54, R54 ;  /* 0x0000003600367308 */ /* 0x000ee20000000800 */
[----:B-1----:R-:W-:Y:S01]  /*3e20*/  FADD.FTZ R48, R44, R57 ;  /* 0x000000392c307221 */ /* 0x002fe20000010000 */
[----:B------:R-:W-:-:S03]  /*3e30*/  F2FP.BF16.F32.PACK_AB R168, R45, R44 ;  /* 0x0000002c2da8723e */ /* 0x000fc600000010ff */
[----:B------:R-:W-:-:S03]  /*3e40*/  FADD.FTZ R15, R45, R48 ;  /* 0x000000302d0f7221 */ /* 0x000fc60000010000 */
        /* <DEDUP_REMOVED lines=15> */
[----:B-1----:R-:W-:-:S07]  /*3f40*/  FADD.FTZ R14, R52, R11 ;  /* 0x0000000b340e7221 */ /* 0x002fce0000010000 */
[----:B------:R-:W1:Y:S01]  /*3f50*/  MUFU.EX2 R62, R62 ;  /* 0x0000003e003e7308 */ /* 0x000e620000000800 */
[C---:B--2---:R-:W-:Y:S01]  /*3f60*/  FADD.FTZ R3, R59.reuse, R12 ;  /* 0x0000000c3b037221 */ /* 0x044fe20000010000 */
[----:B------:R-:W-:-:S06]  /*3f70*/  F2FP.BF16.F32.PACK_AB R169, R59, R58 ;  /* 0x0000003a3ba9723e */ /* 0x000fcc00000010ff */
[----:B------:R-:W2:Y:S01]  /*3f80*/  MUFU.EX2 R63, R63 ;  /* 0x0000003f003f7308 */ /* 0x000ea20000000800 */
[C---:B---3--:R-:W-:Y:S01]  /*3f90*/  FADD.FTZ R11, R53.reuse, R14 ;  /* 0x0000000e350b7221 */ /* 0x048fe20000010000 */
[----:B------:R-:W-:-:S03]  /*3fa0*/  F2FP.BF16.F32.PACK_AB R172, R53, R52 ;  /* 0x0000003435ac723e */ /* 0x000fc600000010ff */
[----:B------:R-:W-:-:S03]  /*3fb0*/  FADD.FTZ R14, R174, R11 ;  /* 0x0000000bae0e7221 */ /* 0x000fc60000010000 */
[----:B------:R-:W3:Y:S01]  /*3fc0*/  MUFU.EX2 R66, R66 ;  /* 0x0000004200427308 */ /* 0x000ee20000000800 */
[----:B-1----:R-:W-:-:S07]  /*3fd0*/  FADD.FTZ R12, R62, R3 ;  /* 0x000000033e0c7221 */ /* 0x002fce0000010000 */
[----:B------:R-:W1:Y:S01]  /*3fe0*/  MUFU.EX2 R67, R67 ;  /* 0x0000004300437308 */ /* 0x000e620000000800 */
[C---:B--2---:R-:W-:Y:S01]  /*3ff0*/  FADD.FTZ R11, R63.reuse, R12 ;  /* 0x0000000c3f0b7221 */ /* 0x044fe20000010000 */
[----:B------:R-:W-:-:S06]  /*4000*/  F2FP.BF16.F32.PACK_AB R171, R63, R62 ;  /* 0x0000003e3fab723e */ /* 0x000fcc00000010ff */
[----:B------:R-:W2:Y:S01]  /*4010*/  MUFU.EX2 R70, R70 ;  /* 0x0000004600467308 */ /* 0x000ea20000000800 */
[----:B---3--:R-:W-:-:S07]  /*4020*/  FADD.FTZ R12, R66, R11 ;  /* 0x0000000b420c7221 */ /* 0x008fce0000010000 */
[----:B------:R2:W3:Y:S01]  /*4030*/  MUFU.EX2 R175, R0 ;  /* 0x0000000000af7308 */ /* 0x0004e20000000800 */
[C---:B-1----:R-:W-:Y:S01]  /*4040*/  FADD.FTZ R11, R67.reuse, R12 ;  /* 0x0000000c430b7221 */ /* 0x042fe20000010000 */
[----:B------:R-:W-:-:S06]  /*4050*/  F2FP.BF16.F32.PACK_AB R173, R67, R66 ;  /* 0x0000004243ad723e */ /* 0x000fcc00000010ff */
[----:B------:R-:W1:Y:S01]  /*4060*/  MUFU.EX2 R13, R13 ;  /* 0x0000000d000d7308 */ /* 0x000e620000000800 */
[----:B--2---:R-:W-:-:S04]  /*4070*/  FADD.FTZ R0, R70, R11 ;  /* 0x0000000b46007221 */ /* 0x004fc80000010000 */
[C---:B---3--:R-:W-:Y:S01]  /*4080*/  FADD.FTZ R0, R175.reuse, R0 ;  /* 0x00000000af007221 */ /* 0x048fe20000010000 */
[----:B------:R-:W-:Y:S01]  /*4090*/  F2FP.BF16.F32.PACK_AB R175, R175, R70 ;  /* 0x00000046afaf723e */ /* 0x000fe200000010ff */
[C---:B-1----:R-:W-:Y:S01]  /*40a0*/  FADD.FTZ R3, R13.reuse, R14 ;  /* 0x0000000e0d037221 */ /* 0x042fe20000010000 */
[----:B------:R-:W-:Y:S01]  /*40b0*/  F2FP.BF16.F32.PACK_AB R174, R13, R174 ;  /* 0x000000ae0dae723e */ /* 0x000fe200000010ff */
[----:B------:R-:W-:Y:S06]  /*40c0*/  @!P0 BRA `(.L_x_10843) ;  /* 0x0000000000048947 */ /* 0x000fec0003800000 */
[----:B------:R-:W-:Y:S01]  /*40d0*/  BPT.TRAP 0x1 ;  /* 0x000000040000795c */ /* 0x000fe20000300000 */
.L_x_10843:
[----:B------:R1:W2:Y:S01]  /*40e0*/  SYNCS.PHASECHK.TRANS64.TRYWAIT P1, [UR22+0x22850], R10 ;  /* 0x0228500aff0075a7 */ /* 0x0002a20008020156 */
[----:B------:R-:W-:Y:S05]  /*40f0*/  @!P0 BRA `(.L_x_10844) ;  /* 0x0000000000048947 */ /* 0x000fea0003800000 */
[----:B------:R-:W-:Y:S01]  /*4100*/  BPT.TRAP 0x1 ;  /* 0x000000040000795c */ /* 0x000fe20000300000 */
.L_x_10844:
[----:B--2---:R-:W-:Y:S05]  /*4110*/  @P1 BRA `(.L_x_10845) ;  /* 0x0000000000081947 */ /* 0x004fea0003800000 */
[----:B------:R-:W2:Y:S02]  /*4120*/  SYNCS.PHASECHK.TRANS64.TRYWAIT P1, [UR22+0x22850], R10 ;  /* 0x0228500aff0075a7 */ /* 0x000ea40008020156 */
[----:B--2---:R-:W-:Y:S05]  /*4130*/  @!P1 BRA `(.L_x_10846) ;  /* 0x0000010400549947 */ /* 0x004fea0003800000 */
.L_x_10845:
[----:B------:R-:W-:Y:S01]  /*4140*/  R2UR UR10, R5 ;  /* 0x00000000050a72ca */ /* 0x000fe200000e0000 */
[----:B------:R3:W-:Y:S01]  /*4150*/  BAR.SYNC.DEFER_BLOCKING R9, 0x100 ;  /* 0x000400090000751d */ /* 0x0007e20000010000 */
[----:B------:R-:W-:-:S05]  /*4160*/  ISETP.NE.AND P2, PT, R8, 0x1, PT ;  /* 0x000000010800780c */ /* 0x000fca0003f45270 */
[----:B------:R-:W-:Y:S01]  /*4170*/  UMOV UR11, 0x40000040 ;  /* 0x40000040000b7882 */ /* 0x000fe20000000000 */
[----:B--2---:R-:W2:Y:S01]  /*4180*/  S2R R11, SR_TID.X ;  /* 0x00000000000b7919 */ /* 0x004ea20000002100 */
[----:B---3--:R-:W-:-:S04]  /*4190*/  IMAD.U32 R9, RZ, RZ, UR43 ;  /* 0x0000002bff097e24 */ /* 0x008fc8000f8e00ff */
[----:B------:R-:W-:Y:S02]  /*41a0*/  UIADD3 UR10, UR10, 0x400, URZ ;  /* 0x000004000a0a7890 */ /* 0x000fe4000fffe03f */
[----:B------:R-:W3:Y:S02]  /*41b0*/  @P2 LDC R5, c[0x0][0x44c] ;  /* 0x00011300ff052b82 */ /* 0x000ee40000000800 */
[----:B------:R-:W-:-:S04]  /*41c0*/  USHF.R.U32.HI UR10, URZ, 0x4, UR10 ;  /* 0x000000043f0a7899 */ /* 0x000fc8000801160a */
[----:B------:R-:W-:Y:S02]  /*41d0*/  ULOP3.LUT UR10, UR10, 0x3fff, URZ, 0xc0, !UPT ;  /* 0x00003fff0a0a7892 */ /* 0x000fe4000f8ec03f */
[----:B01----:R-:W0:Y:S02]  /*41e0*/  @P2 LDC R10, c[0x0][0x450] ;  /* 0x00011400ff0a2b82 */ /* 0x003e240000000800 */
[----:B------:R-:W-:Y:S01]  /*41f0*/  ULOP3.LUT UR21, UR10, 0x3000000, URZ, 0xfc, !UPT ;  /* 0x030000000a157892 */ /* 0x000fe2000f8efc3f */
[----:B------:R-:W-:-:S03]  /*4200*/  WARPGROUP.ARRIVE ;  /* 0x00000000000079c5 */ /* 0x000fc60000000000 */
[----:B------:R-:W-:-:S07]  /*4210*/  UIMAD UR18, UR36, 0xc00, UR21 ;  /* 0x00000c00241278a4 */ /* 0x000fce000f8e0215 */
[----:B------:R-:W-:Y:S02]  /*4220*/  UMOV UR10, UR18 ;  /* 0x00000012000a7c82 */ /* 0x000fe40008000000 */
[----:B------:R-:W-:Y:S01]  /*4230*/  HGMMA.64x256x16.F32.BF16 R24, R152, gdesc[UR8].tnspB, RZ, !UPT, gsb0 ;  /* 0x43e0000898187df0 */ /* 0x000fe2000c0018ff */
[----:B------:R-:W-:Y:S01]  /*4240*/  UIADD3 UR10, UR18, 0x80, URZ ;  /* 0x00000080120a7890 */ /* 0x000fe2000fffe03f */
[----:B---3--:R-:W-:Y:S01]  /*4250*/  @P2 IMAD.HI.U32 R5, R5, UR43, RZ ;  /* 0x0000002b05052c27 */ /* 0x008fe2000f8e00ff */
[----:B------:R-:W-:Y:S01]  /*4260*/  UMOV UR11, 0x40000040 ;  /* 0x40000040000b7882 */ /* 0x000fe20000000000 */
[----:B--2---:R-:W-:Y:S02]  /*4270*/  LOP3.LUT P1, RZ, R11, 0x7f, RZ, 0xc0, !PT ;  /* 0x0000007f0bff7812 */ /* 0x004fe4000782c0ff */
[----:B------:R-:W-:Y:S01]  /*4280*/  IMAD.U32 R11, RZ, RZ, UR22 ;  /* 0x00000016ff0b7e24 */ /* 0x000fe2000f8e00ff */
[----:B0-----:R-:W-:-:S04]  /*4290*/  @P2 SHF.R.U32.HI R9, RZ, R10, R5 ;  /* 0x0000000aff092219 */ /* 0x001fc80000011605 */
[----:B------:R-:W-:-:S06]  /*42a0*/  IADD3 R9, R9, -R7, R16 ;  /* 0x8000000709097210 */ /* 0x000fcc0007ffe010 */
[----:B------:R-:W-:-:S05]  /*42b0*/  @!P1 VIADD R5, R11, 0x22860 ;  /* 0x000228600b059836 */ /* 0x000fca0000000000 */
[----:B------:R-:W-:Y:S01]  /*42c0*/  @!P1 PRMT R5, RZ, 0x654, R5 ;  /* 0x00000654ff059816 */ /* 0x000fe20000000005 */
[----:B------:R-:W-:Y:S02]  /*42d0*/  WARPGROUP.DEPBAR.LE gsb0, 0x0 ;  /* 0x00008000000079c5 */ /* 0x000fe40000010000 */
        /* <DEDUP_REMOVED lines=26> */
[----:B------:R-:W-:-:S13]  /*4480*/  R2UR UR10, R9 ;  /* 0x00000000090a72ca */ /* 0x000fda00000e0000 */
[----:B------:R-:W-:Y:S01]  /*4490*/  UIADD3 UR14, UR10, UR14, URZ ;  /* 0x0000000e0a0e7290 */ /* 0x000fe2000fffe03f */
[----:B------:R-:W-:Y:S02]  /*44a0*/  WARPGROUP.DEPBAR.LE gsb0, 0x0 ;  /* 0x00008000000079c5 */ /* 0x000fe40000010000 */
[----:B------:R0:W-:Y:S01]  /*44b0*/  @!P1 SYNCS.ARRIVE.TRANS64.RED.A1T0 RZ, [R5+URZ], RZ ;  /* 0x000000ff05ff99a7 */ /* 0x0001e2000810043f */
[----:B------:R-:W-:Y:S01]  /*44c0*/  PLOP3.LUT P1, PT, PT, PT, UP0, 0x40, 0x0 ;  /* 0x000000000000781c */ /* 0x000fe20003f2e808 */
[----:B0-----:R-:W-:-:S12]  /*44d0*/  VIADD R5, R176, 0xfffffffe ;  /* 0xfffffffeb0057836 */ /* 0x001fd80000000000 */
[----:B------:R-:W-:Y:S05]  /*44e0*/  @P1 BRA `(.L_x_10847) ;  /* 0x0000000000481947 */ /* 0x000fea0003800000 */
[C---:B------:R-:W-:Y:S01]  /*44f0*/  ISETP.GT.AND P1, PT, R9.reuse, RZ, PT ;  /* 0x000000ff0900720c */ /* 0x040fe20003f24270 */
[----:B------:R-:W-:-:S05]  /*4500*/  VIADD R10, R9, 0xffffffff ;  /* 0xffffffff090a7836 */ /* 0x000fca0000000000 */
[----:B------:R-:W-:-:S07]  /*4510*/  R2UR UR18, R10 ;  /* 0x000000000a1272ca */ /* 0x000fce00000e0000 */
[----:B------:R-:W-:Y:S08]  /*4520*/  @P1 BRA `(.L_x_10848) ;  /* 0x00000000001c1947 */ /* 0x000ff00003800000 */
[----:B------:R-:W-:Y:S02]  /*4530*/  UISETP.NE.AND UP1, UPT, UR15, 0x1, UPT ;  /* 0x000000010f00788c */ /* 0x000fe4000bf25270 */
[----:B------:R-:W-:-:S09]  /*4540*/  UIADD3 UR18, -UR10, URZ, URZ ;  /* 0x0000003f0a127290 */ /* 0x000fd2000fffe13f */
[----:B------:R-:W-:Y:S02]  /*4550*/  @UP1 ULDC.64 UR22, c[0x0][0x9e8] ;  /* 0x00027a0000161ab9 */ /* 0x000fe40000000a00 */
[----:B------:R-:W-:-:S04]  /*4560*/  UIMAD.WIDE.U32 UR10, UR18, UR22, URZ ;  /* 0x00000016120a72a5 */ /* 0x000fc8000f8e003f */
[----:B------:R-:W-:-:S04]  /*4570*/  @UP1 USHF.R.U32.HI UR18, URZ, UR23, UR11 ;  /* 0x000000173f121299 */ /* 0x000fc8000801160b */
[----:B------:R-:W-:Y:S01]  /*4580*/  ULOP3.LUT UR18, URZ, UR18, URZ, 0x33, !UPT ;  /* 0x000000123f127292 */ /* 0x000fe2000f8e333f */
[----:B------:R-:W-:Y:S11]  /*4590*/  BRA `(.L_x_10849) ;  /* 0x0000000000107947 */ /* 0x000ff60003800000 */
.L_x_10848:
[----:B------:R-:W-:-:S11]  /*45a0*/  UISETP.NE.AND UP1, UPT, UR15, 0x1, UPT ;  /* 0x000000010f00788c */ /* 0x000fd6000bf25270 */
[----:B------:R-:W-:Y:S02]  /*45b0*/  @UP1 ULDC.64 UR22, c[0x0][0x9e8] ;  /* 0x00027a0000161ab9 */ /* 0x000fe40000000a00 */
[----:B------:R-:W-:-:S04]  /*45c0*/  UIMAD.WIDE.U32 UR10, UR18, UR22, URZ ;  /* 0x00000016120a72a5 */ /* 0x000fc8000f8e003f */
[----:B------:R-:W-:-:S12]  /*45d0*/  @UP1 USHF.R.U32.HI UR18, URZ, UR23, UR11 ;  /* 0x000000173f121299 */ /* 0x000fd8000801160b */
.L_x_10849:
[----:B------:R-:W-:-:S04]  /*45e0*/  UIMAD UR15, UR18, UR15, UR15 ;  /* 0x0000000f120f72a4 */ /* 0x000fc8000f8e020f */
[----:B------:R-:W-:-:S04]  /*45f0*/  UISETP.LT.AND UP1, UPT, UR14, UR15, UPT ;  /* 0x0000000f0e00728c */ /* 0x000fc8000bf21270 */
[----:B------:R-:W-:-:S12]  /*4600*/  USEL UR14, UR14, UR15, UP1 ;  /* 0x0000000f0e0e7287 */ /* 0x000fd80008800000 */
.L_x_10847:
[----:B------:R-:W-:Y:S01]  /*4610*/  UIMAD.WIDE UR10, UR14, 0x2aaaaaab, URZ ;  /* 0x2aaaaaab0e0a78a5 */ /* 0x000fe2000f8e023f */
[----:B------:R-:W-:Y:S01]  /*4620*/  ULDC UR25, c[0x0][0x9e4] ;  /* 0x0002790000197ab9 */ /* 0x000fe20000000800 */
[----:B------:R-:W-:Y:S02]  /*4630*/  ULDC UR23, c[0x0][0x9dc] ;  /* 0x0002770000177ab9 */ /* 0x000fe40000000800 */
[----:B------:R-:W-:Y:S01]  /*4640*/  USHF.R.U32.HI UR10, URZ, 0x1f, UR11 ;  /* 0x0000001f3f0a7899 */ /* 0x000fe2000801160b */
[----:B------:R-:W-:Y:S01]  /*4650*/  ULDC UR24, c[0x0][0x988] ;  /* 0x0002620000187ab9 */ /* 0x000fe20000000800 */
[----:B------:R-:W-:Y:S02]  /*4660*/  ULDC UR26, c[0x0][0x9e0] ;  /* 0x00027800001a7ab9 */ /* 0x000fe40000000800 */
[----:B------:R-:W-:-:S04]  /*4670*/  ULEA.HI.SX32 UR10, UR11, UR10, 0x1c ;  /* 0x0000000a0b0a7291 */ /* 0x000fc8000f8fe23f */
[----:B------:R-:W-:-:S04]  /*4680*/  UISETP.LT.AND UP1, UPT, UR39, UR10, UPT ;  /* 0x0000000a2700728c */ /* 0x000fc8000bf21270 */
[----:B------:R-:W-:-:S06]  /*4690*/  USEL UR22, UR39, UR10, !UP1 ;  /* 0x0000000a27167287 */ /* 0x000fcc000c800000 */
[----:B------:R-:W-:-:S13]  /*46a0*/  ISETP.GE.AND P1, PT, R5, UR22, PT ;  /* 0x0000001605007c0c */ /* 0x000fda000bf26270 */
[----:B------:R-:W-:Y:S05]  /*46b0*/  @!P1 BRA `(.L_x_10850) ;  /* 0x0000003000049947 */ /* 0x000fea0003800000 */
.L_x_10867:
[----:B------:R-:W-:-:S04]  /*46c0*/  UIADD3 UR36, UR36, 0x1, URZ ;  /* 0x0000000124247890 */ /* 0x000fc8000fffe03f */
[----:B------:R-:W-:-:S04]  /*46d0*/  UISETP.NE.AND UP1, UPT, UR36, 0x2, UPT ;  /* 0x000000022400788c */ /* 0x000fc8000bf25270 */
[----:B------:R-:W-:Y:S02]  /*46e0*/  USEL UR6, URZ, 0x1, UP1 ;  /* 0x000000013f067887 */ /* 0x000fe40008800000 */
[----:B------:R-:W-:Y:S02]  /*46f0*/  USEL UR36, UR36, URZ, UP1 ;  /* 0x0000003f24247287 */ /* 0x000fe40008800000 */
[----:B------:R-:W-:Y:S01]  /*4700*/  ULOP3.LUT UR37, UR37, UR6, URZ, 0x3c, !UPT ;  /* 0x0000000625257292 */ /* 0x000fe2000f8e3c3f */
[----:B01----:R-:W-:Y:S11]  /*4710*/  @!P0 BRA `(.L_x_10851) ;  /* 0x0000000000048947 */ /* 0x003ff60003800000 */
[----:B------:R-:W-:Y:S01]  /*4720*/  BPT.TRAP 0x1 ;  /* 0x000000040000795c */ /* 0x000fe20000300000 */
.L_x_10851:
        /* <DEDUP_REMOVED lines=9> */
.L_x_10852:
[----:B-1----:R-:W-:Y:S05]  /*47c0*/  @P1 BRA `(.L_x_10853) ;  /* 0x0000000000081947 */ /* 0x002fea0003800000 */
[----:B------:R-:W1:Y:S02]  /*47d0*/  SYNCS.PHASECHK.TRANS64.TRYWAIT P1, [UR27+0x22830], R9 ;  /* 0x02283009ff0075a7 */ /* 0x000e64000802015b */
[----:B-1----:R-:W-:Y:S05]  /*47e0*/  @!P1 BRA `(.L_x_10854) ;  /* 0x000000fc00c09947 */ /* 0x002fea0003800000 */
.L_x_10853:
[----:B------:R-:W-:Y:S01]  /*47f0*/  UIMAD UR18, UR36, 0x300, UR20 ;  /* 0x00000300241278a4 */ /* 0x000fe2000f8e0214 */
[----:B------:R-:W-:Y:S01]  /*4800*/  WARPGROUP.ARRIVE ;  /* 0x00000000000079c5 */ /* 0x000fe20000000000 */
[----:B------:R-:W-:Y:S01]  /*4810*/  UMOV UR19, 0x40000040 ;  /* 0x4000004000137882 */ /* 0x000fe20000000000 */
[----:B------:R-:W-:Y:S01]  /*4820*/  UMOV UR7, 0x40000040 ;  /* 0x4000004000077882 */ /* 0x000fe20000000000 */
[----:B------:R-:W-:Y:S01]  /*4830*/  UIADD3 UR6, UR18, 0x2, URZ ;  /* 0x0000000212067890 */ /* 0x000fe2000fffe03f */
[----:B------:R-:W-:Y:S01]  /*4840*/  ISETP.NE.AND P2, PT, R8, 0x1, PT ;  /* 0x000000010800780c */ /* 0x000fe20003f45270 */
[----:B------:R-:W-:Y:S01]  /*4850*/  UIADD3 UR10, UR18, 0x4, URZ ;  /* 0x00000004120a7890 */ /* 0x000fe2000fffe03f */
[----:B------:R-:W2:Y:S01]  /*4860*/  S2R R10, SR_TID.X ;  /* 0x00000000000a7919 */ /* 0x000ea20000002100 */
[----:B------:R-:W-:Y:S01]  /*4870*/  UMOV UR11, 0x40000040 ;  /* 0x40000040000b7882 */ /* 0x000fe20000000000 */
[----:B------:R-:W-:Y:S01]  /*4880*/  HGMMA.64x96x16.F32.BF16 R152, gdesc[UR16], RZ, !UPT, gsb0 ;  /* 0x01600000109879f0 */ /* 0x000fe2000c0018ff */
[----:B------:R-:W-:Y:S01]  /*4890*/  UIADD3 UR14, UR18, 0x6, URZ ;  /* 0x00000006120e7890 */ /* 0x000fe2000fffe03f */
[----:B------:R-:W-:Y:S01]  /*48a0*/  VIADD R203, R22, UR43 ;  /* 0x0000002b16cb7c36 */ /* 0x000fe20008000000 */
[----:B------:R-:W-:Y:S01]  /*48b0*/  UMOV UR15, 0x40000040 ;  /* 0x40000040000f7882 */ /* 0x000fe20000000000 */
[----:B------:R-:W3:Y:S01]  /*48c0*/  LDC R7, c[0x0][0x288] ;  /* 0x0000a200ff077b82 */ /* 0x000ee20000000800 */
[----:B------:R-:W-:-:S02]  /*48d0*/  IMAD.U32 R12, RZ, RZ, UR27 ;  /* 0x0000001bff0c7e24 */ /* 0x000fc4000f8e00ff */
[----:B------:R-:W-:-:S05]  /*48e0*/  IMAD R13, R5, -0x60, RZ ;  /* 0xffffffa0050d7824 */ /* 0x000fca00078e02ff */
[----:B-1----:R-:W1:Y:S08]  /*48f0*/  @P2 LDC R4, c[0x0][0x44c] ;  /* 0x00011300ff042b82 */ /* 0x002e700000000800 */
[----:B------:R-:W4:Y:S01]  /*4900*/  @P2 LDC R11, c[0x0][0x450] ;  /* 0x00011400ff0b2b82 */ /* 0x000f220000000800 */
[----:B--2---:R-:W-:Y:S02]  /*4910*/  LOP3.LUT P1, RZ, R10, 0x7f, RZ, 0xc0, !PT ;  /* 0x0000007f0aff7812 */ /* 0x004fe4000782c0ff */
[----:B------:R-:W-:Y:S01]  /*4920*/  SHF.R.U32.HI R14, RZ, 0x7, R10 ;  /* 0x00000007ff0e7819 */ /* 0x000fe2000001160a */
[----:B-1----:R-:W-:-:S10]  /*4930*/  @P2 IMAD.HI.U32 R4, R203, R4, RZ ;  /* 0x00000004cb042227 */ /* 0x002fd400078e00ff */
[----:B------:R-:W-:Y:S01]  /*4940*/  @!P1 VIADD R10, R12, 0x22840 ;  /* 0x000228400c0a9836 */ /* 0x000fe20000000000 */
[----:B----4-:R-:W-:Y:S01]  /*4950*/  @P2 SHF.R.U32.HI R203, RZ, R11, R4 ;  /* 0x0000000bffcb2219 */ /* 0x010fe20000011604 */
[----:B------:R-:W-:Y:S01]  /*4960*/  VIADD R11, R13, 0x1 ;  /* 0x000000010d0b7836 */ /* 0x000fe20000000000 */
[----:B------:R-:W-:Y:S02]  /*4970*/  IADD3 R4, -R14, 0xb, RZ ;  /* 0x0000000b0e047810 */ /* 0x000fe40007ffe1ff */
[----:B------:R-:W-:Y:S01]  /*4980*/  @!P1 PRMT R10, RZ, 0x654, R10 ;  /* 0x00000654ff0a9816 */ /* 0x000fe2000000000a */
[----:B------:R-:W1:Y:S01]  /*4990*/  SHFL.IDX PT, R215, R203, RZ, 0x1c1f ;  /* 0x001c1fffcbd77589 */ /* 0x000e6200000e0000 */
[----:B------:R-:W-:-:S05]  /*49a0*/  IMAD R11, R18, -0x2, R11 ;  /* 0xfffffffe120b7824 */ /* 0x000fca00078e020b */
[----:B---3--:R-:W-:-:S05]  /*49b0*/  IADD3 R11, R11, -R7, R16 ;  /* 0x800000070b0b7210 */ /* 0x008fca0007ffe010 */
[----:B------:R-:W-:-:S04]  /*49c0*/  VIADD R21, R11, UR26 ;  /* 0x0000001a0b157c36 */ /* 0x000fc80008000000 */
[----:B-1----:R-:W-:Y:S01]  /*49d0*/  IMAD.IADD R15, R215, 0x1, R21 ;  /* 0x00000001d70f7824 */ /* 0x002fe200078e0215 */
[----:B------:R-:W-:Y:S02]  /*49e0*/  WARPGROUP.DEPBAR.LE gsb0, 0x0 ;  /* 0x00008000000079c5 */ /* 0x000fe40000010000 */
[----:B------:R-:W-:-:S06]  /*49f0*/  WARPGROUP.ARRIVE ;  /* 0x00000000000079c5 */ /* 0x000fcc0000000000 */
[----:B------:R-:W-:Y:S01]  /*4a00*/  HGMMA.64x96x16.F32.BF16 R152, gdesc[UR4], R152, gsb0 ;  /* 0x01600000049879f0 */ /* 0x000fe20008001898 */
[----:B------:R-:W-:Y:S02]  /*4a10*/  UMOV UR7, UR23 ;  /* 0x0000001700077c82 */ /* 0x000fe40008000000 */
[----:B------:R-:W-:-:S06]  /*4a20*/  ULOP3.LUT UR6, URZ, UR7, URZ, 0x33, !UPT ;  /* 0x000000073f067292 */ /* 0x000fcc000f8e333f */
[----:B------:R-:W-:-:S04]  /*4a30*/  VIADD R20, R11, UR6 ;  /* 0x000000060b147c36 */ /* 0x000fc80008000000 */
[----:B------:R-:W-:Y:S01]  /*4a40*/  IMAD.IADD R14, R215, 0x1, R20 ;  /* 0x00000001d70e7824 */ /* 0x000fe200078e0214 */
[----:B------:R-:W-:Y:S02]  /*4a50*/  WARPGROUP.DEPBAR.LE gsb0, 0x0 ;  /* 0x00008000000079c5 */ /* 0x000fe40000010000 */
[----:B------:R-:W-:-:S06]  /*4a60*/  WARPGROUP.ARRIVE ;  /* 0x00000000000079c5 */ /* 0x000fcc0000000000 */
[----:B------:R-:W-:Y:S03]  /*4a70*/  HGMMA.64x96x16.F32.BF16 R152, gdesc[UR8], R152, gsb0 ;  /* 0x01600000089879f0 */ /* 0x000fe60008001898 */
[----:B------:R-:W-:Y:S02]  /*4a80*/  WARPGROUP.DEPBAR.LE gsb0, 0x0 ;  /* 0x00008000000079c5 */ /* 0x000fe40000010000 */
[----:B------:R-:W-:-:S06]  /*4a90*/  WARPGROUP.ARRIVE ;  /* 0x00000000000079c5 */ /* 0x000fcc0000000000 */
[----:B------:R-:W-:Y:S03]  /*4aa0*/  HGMMA.64x96x16.F32.BF16 R152, gdesc[UR12], R152, gsb0 ;  /* 0x016000000c9879f0 */ /* 0x000fe60008001898 */
[----:B------:R-:W-:Y:S02]  /*4ab0*/  WARPGROUP.DEPBAR.LE gsb0, 0x0 ;  /* 0x00008000000079c5 */ /* 0x000fe40000010000 */
[----:B------:R1:W-:Y:S06]  /*4ac0*/  BAR.ARV R4, 0x100 ;  /* 0x000400040000751d */ /* 0x0003ec0000002000 */
[----:B------:R1:W-:Y:S01]  /*4ad0*/  @!P1 SYNCS.ARRIVE.TRANS64.RED.A1T0 RZ, [R10+URZ], RZ ;  /* 0x000000ff0aff99a7 */ /* 0x0003e2000810043f */
[----:B------:R-:W-:-:S13]  /*4ae0*/  PLOP3.LUT P1, PT, PT, PT, UP0, 0x40, 0x0 ;  /* 0x000000000000781c */ /* 0x000fda0003f2e808 */
[----:B-1----:R-:W-:Y:S05]  /*4af0*/  @P1 BRA `(.L_x_10855) ;  /* 0x0000000000581947 */ /* 0x002fea0003800000 */
[----:B------:R-:W-:Y:S01]  /*4b00*/  IADD3 R215, R16, -R7, R215 ;  /* 0x8000000710d77210 */ /* 0x000fe20007ffe0d7 */
[----:B------:R-:W-:Y:S03]  /*4b10*/  BSSY B0, `(.L_x_10856) ;  /* 0x0000010000007945 */ /* 0x000fe60003800000 */
        /* <DEDUP_REMOVED lines=10> */
.L_x_10857:
[----:B------:R-:W-:-:S05]  /*4bc0*/  IMAD.U32 R204, RZ, RZ, UR25 ;  /* 0x00000019ffcc7e24 */ /* 0x000fca000f8e00ff */
[----:B------:R-:W-:-:S13]  /*4bd0*/  ISETP.NE.AND P1, PT, R204, 0x1, PT ;  /* 0x00000001cc00780c */ /* 0x000fda0003f25270 */
[----:B------:R-:W1:Y:S02]  /*4be0*/  @P1 LDC.64 R10, c[0x0][0x9e8] ;  /* 0x00027a00ff0a1b82 */ /* 0x000e640000000a00 */
[----:B-1----:R-:W-:-:S05]  /*4bf0*/  @P1 IMAD.HI.U32 R10, R215, R10, RZ ;  /* 0x0000000ad70a1227 */ /* 0x002fca00078e00ff */
[----:B------:R-:W-:-:S07]  /*4c00*/  @P1 SHF.R.U32.HI R215, RZ, R11, R10 ;  /* 0x0000000bffd71219 */ /* 0x000fce000001160a */
.L_x_10858:
[----:B------:R-:W-:Y:S05]  /*4c10*/  BSYNC B0 ;  /* 0x0000000000007941 */ /* 0x000fea0003800000 */
.L_x_10856:
[----:B------:R-:W-:-:S04]  /*4c20*/  IMAD R10, R18, -0x2, R13 ;  /* 0xfffffffe120a7824 */ /* 0x000fc800078e020d */
[----:B------:R-:W-:-:S05]  /*4c30*/  IMAD R10, R215, R204, R10 ;  /* 0x000000ccd70a7224 */ /* 0x000fca00078e020a */
[----:B------:R-:W-:Y:S02]  /*4c40*/  VIADDMNMX R15, R10, R204, R15, PT ;  /* 0x000000cc0a0f7246 */ /* 0x000fe4000380010f */
[----:B------:R-:W-:-:S07]  /*4c50*/  VIMNMX R14, R14, R10, !PT ;  /* 0x0000000a0e0e7248 */ /* 0x000fce0007fe0100 */
.L_x_10855:
[----:B------:R-:W-:Y:S02]  /*4c60*/  ISETP.GE.AND P2, PT, R13, 0x1, PT ;  /* 0x000000010d00780c */ /* 0x000fe40003f46270 */
[----:B------:R-:W-:Y:S02]  /*4c70*/  LOP3.LUT R17, R17, 0xfffbffff, RZ, 0xc0, !PT ;  /* 0xfffbffff11117812 */ /* 0x000fe400078ec0ff */
[C---:B------:R-:W-:Y:S02]  /*4c80*/  ISETP.GE.AND P1, PT, R13.reuse, 0x2, PT ;  /* 0x000000020d00780c */ /* 0x040fe40003f26270 */
[----:B------:R-:W-:Y:S02]  /*4c90*/  ISETP.GT.AND P3, PT, R14, RZ, !P2 ;  /* 0x000000ff0e00720c */ /* 0x000fe40005764270 */
[----:B------:R-:W-:Y:S02]  /*4ca0*/  ISETP.GE.AND P4, PT, R13, 0x9, PT ;  /* 0x000000090d00780c */ /* 0x000fe40003f86270 */
[----:B------:R-:W-:-:S03]  /*4cb0*/  ISETP.LT.OR P3, PT, R15, 0x1, P3 ;  /* 0x000000010f00780c */ /* 0x000fc60001f61670 */
[----:B------:R-:W-:Y:S02]  /*4cc0*/  @P2 LOP3.LUT R17, R17, 0x40000, RZ, 0xfc, !PT ;  /* 0x0004000011112812 */ /* 0x000fe400078efcff */
[----:B------:R-:W-:Y:S02]  /*4cd0*/  ISETP.GT.AND P2, PT, R14, 0x1, !P1 ;  /* 0x000000010e00780c */ /* 0x000fe40004f44270 */
[----:B------:R-:W-:Y:S02]  /*4ce0*/  FSEL R215, R152, -INF , !P3 ;  /* 0xff80000098d77808 */ /* 0x000fe40005800000 */
[----:B------:R-:W-:Y:S02]  /*4cf0*/  ISETP.LT.OR P2, PT, R15, 0x2, P2 ;  /* 0x000000020f00780c */ /* 0x000fe40001741670 */
[----:B------:R-:W-:Y:S02]  /*4d00*/  ISETP.GE.AND P3, PT, R13, 0xa, PT ;  /* 0x0000000a0d00780c */ /* 0x000fe40003f66270 */
[----:B------:R-:W-:-:S02]  /*4d10*/  LOP3.LUT R17, R17, 0xfffffffd, RZ, 0xc0, !PT ;  /* 0xfffffffd11117812 */ /* 0x000fc400078ec0ff */
[----:B------:R-:W-:Y:S02]  /*4d20*/  FSEL R153, R153, -INF , !P2 ;  /* 0xff80000099997808 */ /* 0x000fe40005000000 */
[----:B------:R-:W-:Y:S02]  /*4d30*/  ISETP.GT.AND P2, PT, R14, 0x8, !P4 ;  /* 0x000000080e00780c */ /* 0x000fe40006744270 */
[----:B------:R-:W-:Y:S02]  /*4d40*/  @P4 LOP3.LUT R17, R17, 0x2, RZ, 0xfc, !PT ;  /* 0x0000000211114812 */ /* 0x000fe400078efcff */
[----:B------:R-:W-:Y:S02]  /*4d50*/  ISETP.LT.OR P2, PT, R15, 0x9, P2 ;  /* 0x000000090f00780c */ /* 0x000fe40001741670 */
[----:B------:R-:W-:Y:S02]  /*4d60*/  LOP3.LUT R17, R17, 0xfffffffb, RZ, 0xc0, !PT ;  /* 0xfffffffb11117812 */ /* 0x000fe400078ec0ff */
[----:B------:R-:W-:-:S02]  /*4d70*/  FSEL R156, R156, -INF , !P2 ;  /* 0xff8000009c9c7808 */ /* 0x000fc40005000000 */
[----:B------:R-:W-:Y:S02]  /*4d80*/  @P3 LOP3.LUT R17, R17, 0x4, RZ, 0xfc, !PT ;  /* 0x0000000411113812 */ /* 0x000fe400078efcff */
[----:B------:R-:W-:Y:S02]  /*4d90*/  ISETP.GT.AND P2, PT, R14, 0x9, !P3 ;  /* 0x000000090e00780c */ /* 0x000fe40005f44270 */
[----:B------:R-:W-:Y:S02]  /*4da0*/  ISETP.GE.AND P3, PT, R13, 0x11, PT ;  /* 0x000000110d00780c */ /* 0x000fe40003f66270 */
[----:B------:R-:W-:Y:S02]  /*4db0*/  ISETP.LT.OR P2, PT, R15, 0xa, P2 ;  /* 0x0000000a0f00780c */ /* 0x000fe40001741670 */
[----:B------:R-:W-:Y:S02]  /*4dc0*/  LOP3.LUT R17, R17, 0xfffffff7, RZ, 0xc0, !PT ;  /* 0xfffffff711117812 */ /* 0x000fe400078ec0ff */
[----:B------:R-:W-:-:S02]  /*4dd0*/  FSEL R157, R157, -INF , !P2 ;  /* 0xff8000009d9d7808 */ /* 0x000fc40005000000 */
[----:B------:R-:W-:-:S04]  /*4de0*/  ISETP.GT.AND P2, PT, R14, 0x10, !P3 ;  /* 0x000000100e00780c */ /* 0x000fc80005f44270 */
[----:B------:R-:W-:Y:S02]  /*4df0*/  ISETP.LT.OR P2, PT, R15, 0x11, P2 ;  /* 0x000000110f00780c */ /* 0x000fe40001741670 */
[----:B------:R-:W-:Y:S02]  /*4e00*/  @P3 LOP3.LUT R17, R17, 0x8, RZ, 0xfc, !PT ;  /* 0x0000000811113812 */ /* 0x000fe400078efcff */
[----:B------:R-:W-:Y:S02]  /*4e10*/  ISETP.GE.AND P3, PT, R13, 0x12, PT ;  /* 0x000000120d00780c */ /* 0x000fe40003f66270 */
[----:B------:R-:W-:Y:S02]  /*4e20*/  LOP3.LUT R17, R17, 0xffffffef, RZ, 0xc0, !PT ;  /* 0xffffffef11117812 */ /* 0x000fe400078ec0ff */
[----:B------:R-:W-:Y:S02]  /*4e30*/  FSEL R160, R160, -INF , !P2 ;  /* 0xff800000a0a07808 */ /* 0x000fe40005000000 */
[----:B------:R-:W-:-:S04]  /*4e40*/  ISETP.GT.AND P2, PT, R14, 0x11, !P3 ;  /* 0x000000110e00780c */ /* 0x000fc80005f44270 */
[----:B------:R-:W-:-:S03]  /*4e50*/  ISETP.LT.OR P2, PT, R15, 0x12, P2 ;  /* 0x000000120f00780c */ /* 0x000fc60001741670 */
        /* <DEDUP_REMOVED lines=68> */
[----:B------:R-:W-:Y:S02]  /*52a0*/  FSEL R184, R184, -INF , !P2 ;  /* 0xff800000b8b87808 */ /* 0x000fe40005000000 */
[----:B------:R-:W-:Y:S02]  /*52b0*/  LOP3.LUT R17, R17, 0xffffffbf, RZ, 0xc0, !PT ;  /* 0xffffffbf11117812 */ /* 0x000fe400078ec0ff */
[----:B------:R-:W-:-:S04]  /*52c0*/  ISETP.GT.AND P2, PT, R14, 0x41, !P3 ;  /* 0x000000410e00780c */ /* 0x000fc80005f44270 */
[----:B------:R-:W-:-:S03]  /*52d0*/  ISETP.LT.OR P2, PT, R15, 0x42, P2 ;  /* 0x000000420f00780c */ /* 0x000fc60001741670 */
[----:B------:R-:W-:Y:S02]  /*52e0*/  @P3 LOP3.LUT R17, R17, 0x40, RZ, 0xfc, !PT ;  /* 0x0000004011113812 */ /* 0x000fe400078efcff */
[----:B------:R-:W-:Y:S02]  /*52f0*/  ISETP.GE.AND P3, PT, R13, 0x49, PT ;  /* 0x000000490d00780c */ /* 0x000fe40003f66270 */
[----:B------:R-:W-:Y:S02]  /*5300*/  FSEL R185, R185, -INF , !P2 ;  /* 0xff800000b9b97808 */ /* 0x000fe40005000000 */
[----:B------:R-:W-:Y:S02]  /*5310*/  ISETP.GT.AND P2, PT, R14, 0x48, !P3 ;  /* 0x000000480e00780c */ /* 0x000fe40005f44270 */
[----:B------:R-:W-:Y:S02]  /*5320*/  LOP3.LUT R17, R17, 0xffffffdf, RZ, 0xc0, !PT ;  /* 0xffffffdf11117812 */ /* 0x000fe400078ec0ff */
[----:B------:R-:W-:-:S04]  /*5330*/  ISETP.LT.OR P2, PT, R15, 0x49, P2 ;  /* 0x000000490f00780c */ /* 0x000fc80001741670 */
[----:B------:R-:W-:Y:S02]  /*5340*/  FSEL R188, R188, -INF , !P2 ;  /* 0xff800000bcbc7808 */ /* 0x000fe40005000000 */
[----:B------:R-:W-:Y:S02]  /*5350*/  ISETP.GE.AND P2, PT, R13, 0x4a, PT ;  /* 0x0000004a0d00780c */ /* 0x000fe40003f46270 */
[----:B------:R-:W-:Y:S02]  /*5360*/  @P3 LOP3.LUT R17, R17, 0x20, RZ, 0xfc, !PT ;  /* 0x0000002011113812 */ /* 0x000fe400078efcff */
[----:B------:R-:W-:Y:S02]  /*5370*/  ISETP.GT.AND P3, PT, R14, 0x49, !P2 ;  /* 0x000000490e00780c */ /* 0x000fe40005764270 */
[----:B------:R-:W-:Y:S02]  /*5380*/  LOP3.LUT R17, R17, 0xfffffffe, RZ, 0xc0, !PT ;  /* 0xfffffffe11117812 */ /* 0x000fe400078ec0ff */
        /* <DEDUP_REMOVED lines=14> */
[----:B------:R-:W-:-:S13]  /*5470*/  ISETP.GE.AND P6, PT, R13, 0x5a, PT ;  /* 0x0000005a0d00780c */ /* 0x000fda0003fc6270 */
[----:B------:R-:W-:Y:S02]  /*5480*/  @P6 LOP3.LUT R17, R17, 0x1, RZ, 0xfc, !PT ;  /* 0x0000000111116812 */ /* 0x000fe400078efcff */
[----:B------:R-:W-:-:S04]  /*5490*/  ISETP.GT.AND P6, PT, R14, 0x59, !P6 ;  /* 0x000000590e00780c */ /* 0x000fc800077c4270 */
[----:B------:R-:W-:Y:S02]  /*54a0*/  ISETP.LT.OR P6, PT, R15, 0x5a, P6 ;  /* 0x0000005a0f00780c */ /* 0x000fe400037c1670 */
[----:B------:R-:W1:Y:S02]  /*54b0*/  SHFL.IDX PT, R15, R203, 0x1, 0x1c1f ;  /* 0x003c1f00cb0f7f89 */ /* 0x000e6400000e0000 */
[----:B------:R-:W-:Y:S02]  /*54c0*/  FSEL R197, R197, -INF , !P6 ;  /* 0xff800000c5c57808 */ /* 0x000fe40007000000 */
[----:B------:R-:W-:Y:S01]  /*54d0*/  PLOP3.LUT P6, PT, PT, PT, UP0, 0x40, 0x0 ;  /* 0x000000000000781c */ /* 0x000fe20003fce808 */
[--C-:B-1----:R-:W-:Y:S02]  /*54e0*/  IMAD.IADD R21, R21, 0x1, R15.reuse ;  /* 0x0000000115157824 */ /* 0x102fe400078e020f */
[----:B------:R-:W-:-:S10]  /*54f0*/  IMAD.IADD R20, R20, 0x1, R15 ;  /* 0x0000000114147824 */ /* 0x000fd400078e020f */
[----:B------:R-:W-:Y:S05]  /*5500*/  @P6 BRA `(.L_x_10859) ;  /* 0x0000000000586947 */ /* 0x000fea0003800000 */
        /* <DEDUP_REMOVED lines=12> */
.L_x_10861:
[----:B------:R-:W-:-:S05]  /*55d0*/  IMAD.U32 R14, RZ, RZ, UR25 ;  /* 0x00000019ff0e7e24 */ /* 0x000fca000f8e00ff */
[----:B------:R-:W-:-:S13]  /*55e0*/  ISETP.NE.AND P6, PT, R14, 0x1, PT ;  /* 0x000000010e00780c */ /* 0x000fda0003fc5270 */
[----:B------:R-:W1:Y:S02]  /*55f0*/  @P6 LDC.64 R10, c[0x0][0x9e8] ;  /* 0x00027a00ff0a6b82 */ /* 0x000e640000000a00 */
[----:B-1----:R-:W-:-:S05]  /*5600*/  @P6 IMAD.HI.U32 R10, R15, R10, RZ ;  /* 0x0000000a0f0a6227 */ /* 0x002fca00078e00ff */
[----:B------:R-:W-:-:S07]  /*5610*/  @P6 SHF.R.U32.HI R15, RZ, R11, R10 ;  /* 0x0000000bff0f6219 */ /* 0x000fce000001160a */
.L_x_10862:
[----:B------:R-:W-:Y:S05]  /*5620*/  BSYNC B0 ;  /* 0x0000000000007941 */ /* 0x000fea0003800000 */
.L_x_10860:
[----:B------:R-:W-:-:S04]  /*5630*/  IMAD R13, R18, -0x2, R13 ;  /* 0xfffffffe120d7824 */ /* 0x000fc800078e020d */
[----:B------:R-:W-:-:S05]  /*5640*/  IMAD R15, R15, R14, R13 ;  /* 0x0000000e0f0f7224 */ /* 0x000fca00078e020d */
[----:B------:R-:W-:Y:S02]  /*5650*/  VIADDMNMX R21, R15, R14, R21, PT ;  /* 0x0000000e0f157246 */ /* 0x000fe40003800115 */
[----:B------:R-:W-:-:S07]  /*5660*/  VIMNMX R20, R20, R15, !PT ;  /* 0x0000000f14147248 */ /* 0x000fce0007fe0100 */
.L_x_10859:
[----:B------:R-:W-:Y:S01]  /*5670*/  ISETP.GT.AND P1, PT, R20, 0x1, !P1 ;  /* 0x000000011400780c */ /* 0x000fe20004f24270 */
[----:B------:R-:W-:Y:S01]  /*5680*/  UMOV UR6, UR24 ;  /* 0x0000001800067c82 */ /* 0x000fe20008000000 */
[----:B------:R-:W-:Y:S02]  /*5690*/  LOP3.LUT P6, RZ, R17, 0x10000, RZ, 0xc0, !PT ;  /* 0x0001000011ff7812 */ /* 0x000fe400078cc0ff */
[----:B------:R-:W-:Y:S02]  /*56a0*/  ISETP.LT.OR P1, PT, R21, 0x2, P1 ;  /* 0x000000021500780c */ /* 0x000fe40000f21670 */
[----:B------:R-:W-:Y:S02]  /*56b0*/  FMNMX.FTZ R10, R215, R2, !PT ;  /* 0x00000002d70a7209 */ /* 0x000fe40007810000 */
[----:B------:R-:W-:Y:S02]  /*56c0*/  FSEL R155, R155, -INF , !P1 ;  /* 0xff8000009b9b7808 */ /* 0x000fe40004800000 */
[----:B------:R-:W-:-:S02]  /*56d0*/  LOP3.LUT P1, RZ, R17, 0x2, RZ, 0xc0, !PT ;  /* 0x0000000211ff7812 */ /* 0x000fc4000782c0ff */
[----:B------:R-:W-:Y:S02]  /*56e0*/  FMNMX.FTZ R11, R153, R10, !PT ;  /* 0x0000000a990b7209 */ /* 0x000fe40007810000 */
[----:B------:R-:W-:Y:S02]  /*56f0*/  ISETP.GT.AND P1, PT, R20, 0x8, !P1 ;  /* 0x000000081400780c */ /* 0x000fe40004f24270 */
[----:B------:R-:W-:Y:S02]  /*5700*/  FMNMX.FTZ R10, R156, R11, !PT ;  /* 0x0000000b9c0a7209 */ /* 0x000fe40007810000 */
[----:B------:R-:W-:Y:S02]  /*5710*/  ISETP.LT.OR P1, PT, R21, 0x9, P1 ;  /* 0x000000091500780c */ /* 0x000fe40000f21670 */
[----:B------:R-:W-:Y:S02]  /*5720*/  FMNMX.FTZ R11, R157, R10, !PT ;  /* 0x0000000a9d0b7209 */ /* 0x000fe40007810000 */
[----:B------:R-:W-:-:S02]  /*5730*/  FSEL R158, R158, -INF , !P1 ;  /* 0xff8000009e9e7808 */ /* 0x000fc40004800000 */
[----:B------:R-:W-:Y:S02]  /*5740*/  LOP3.LUT P1, RZ, R17, 0x4, RZ, 0xc0, !PT ;  /* 0x0000000411ff7812 */ /* 0x000fe4000782c0ff */
[----:B------:R-:W-:Y:S02]  /*5750*/  FMNMX.FTZ R10, R160, R11, !PT ;  /* 0x0000000ba00a7209 */ /* 0x000fe40007810000 */
[----:B------:R-:W-:Y:S02]  /*5760*/  ISETP.GT.AND P1, PT, R20, 0x9, !P1 ;  /* 0x000000091400780c */ /* 0x000fe40004f24270 */
[----:B------:R-:W-:Y:S02]  /*5770*/  FMNMX.FTZ R11, R161, R10, !PT ;  /* 0x0000000aa10b7209 */ /* 0x000fe40007810000 */
[----:B------:R-:W-:Y:S02]  /*5780*/  ISETP.LT.OR P1, PT, R21, 0xa, P1 ;  /* 0x0000000a1500780c */ /* 0x000fe40000f21670 */
[----:B------:R-:W-:-:S02]  /*5790*/  FMNMX.FTZ R10, R164, R11, !PT ;  /* 0x0000000ba40a7209 */ /* 0x000fc40007810000 */
[----:B------:R-:W-:Y:S02]  /*57a0*/  FSEL R159, R159, -INF , !P1 ;  /* 0xff8000009f9f7808 */ /* 0x000fe40004800000 */
[----:B------:R-:W-:Y:S02]  /*57b0*/  LOP3.LUT P1, RZ, R17, 0x8, RZ, 0xc0, !PT ;  /* 0x0000000811ff7812 */ /* 0x000fe4000782c0ff */
[----:B------:R-:W-:Y:S02]  /*57c0*/  FMNMX.FTZ R11, R165, R10, !PT ;  /* 0x0000000aa50b7209 */ /* 0x000fe40007810000 */
[----:B------:R-:W-:Y:S02]  /*57d0*/  ISETP.GT.AND P1, PT, R20, 0x10, !P1 ;  /* 0x000000101400780c */ /* 0x000fe40004f24270 */
[----:B------:R-:W-:Y:S02]  /*57e0*/  FMNMX.FTZ R10, R168, R11, !PT ;  /* 0x0000000ba80a7209 */ /* 0x000fe40007810000 */
[----:B------:R-:W-:-:S02]  /*57f0*/  ISETP.LT.OR P1, PT, R21, 0x11, P1 ;  /* 0x000000111500780c */ /* 0x000fc40000f21670 */
[----:B------:R-:W-:Y:S02]  /*5800*/  FMNMX.FTZ R11, R169, R10, !PT ;  /* 0x0000000aa90b7209 */ /* 0x000fe40007810000 */
[----:B------:R-:W-:Y:S02]  /*5810*/  FSEL R162, R162, -INF , !P1 ;  /* 0xff800000a2a27808 */ /* 0x000fe40004800000 */
[----:B------:R-:W-:Y:S02]  /*5820*/  LOP3.LUT P1, RZ, R17, 0x10, RZ, 0xc0, !PT ;  /* 0x0000001011ff7812 */ /* 0x000fe4000782c0ff */
[----:B------:R-:W-:Y:S02]  /*5830*/  FMNMX.FTZ R10, R172, R11, !PT ;  /* 0x0000000bac0a7209 */ /* 0x000fe40007810000 */
[----:B------:R-:W-:Y:S02]  /*5840*/  ISETP.GT.AND P1, PT, R20, 0x11, !P1 ;  /* 0x000000111400780c */ /* 0x000fe40004f24270 */
[----:B------:R-:W-:-:S02]  /*5850*/  FMNMX.FTZ R11, R173, R10, !PT ;  /* 0x0000000aad0b7209 */ /* 0x000fc40007810000 */
[----:B------:R-:W-:Y:S02]  /*5860*/  ISETP.LT.OR P1, PT, R21, 0x12, P1 ;  /* 0x000000121500780c */ /* 0x000fe40000f21670 */
[----:B------:R-:W-:Y:S02]  /*5870*/  FMNMX.FTZ R10, R176, R11, !PT ;  /* 0x0000000bb00a7209 */ /* 0x000fe40007810000 */
[----:B------:R-:W-:Y:S02]  /*5880*/  FSEL R163, R163, -INF , !P1 ;  /* 0xff800000a3a37808 */ /* 0x000fe40004800000 */
[----:B------:R-:W-:Y:S02]  /*5890*/  LOP3.LUT P1, RZ, R17, 0x20000, RZ, 0xc0, !PT ;  /* 0x0002000011ff7812 */ /* 0x000fe4000782c0ff */
        /* <DEDUP_REMOVED lines=18> */
[----:B------:R-:W-:Y:S02]  /*59c0*/  LOP3.LUT P1, RZ, R17, 0x4000, RZ, 0xc0, !PT ;  /* 0x0000400011ff7812 */ /* 0x000fe4000782c0ff */
[----:B------:R-:W-:-:S02]  /*59d0*/  FMNMX.FTZ R11, R193, R10, !PT ;  /* 0x0000000ac10b7209 */ /* 0x000fc40007810000 */
[----:B------:R-:W-:Y:S02]  /*59e0*/  ISETP.GT.AND P1, PT, R20, 0x21, !P1 ;  /* 0x000000211400780c */ /* 0x000fe40004f24270 */
[----:B------:R-:W-:Y:S02]  /*59f0*/  FMNMX.FTZ R10, R196, R11, !PT ;  /* 0x0000000bc40a7209 */ /* 0x000fe40007810000 */
[----:B------:R-:W-:Y:S02]  /*5a00*/  ISETP.LT.OR P1, PT, R21, 0x22, P1 ;  /* 0x000000221500780c */ /* 0x000fe40000f21670 */
[----:B------:R-:W-:Y:S02]  /*5a10*/  FMNMX.FTZ R13, R197, R10, !PT ;  /* 0x0000000ac50d7209 */ /* 0x000fe40007810000 */
[----:B------:R-:W-:Y:S02]  /*5a20*/  FSEL R171, R171, -INF , !P1 ;  /* 0xff800000abab7808 */ /* 0x000fe40004800000 */
[C---:B------:R-:W-:Y:S01]  /*5a30*/  LOP3.LUT P1, RZ, R17.reuse, 0x2000, RZ, 0xc0, !PT ;  /* 0x0000200011ff7812 */ /* 0x040fe2000782c0ff */
[----:B------:R-:W1:Y:S01]  /*5a40*/  SHFL.BFLY PT, R10, R13, 0x2, 0x1f ;  /* 0x0c401f000d0a7f89 */ /* 0x000e6200000e0000 */
[----:B------:R-:W-:-:S02]  /*5a50*/  LOP3.LUT P6, RZ, R17, 0x20, RZ, 0xc0, !PT ;  /* 0x0000002011ff7812 */ /* 0x000fc400078cc0ff */
[C---:B------:R-:W-:Y:S02]  /*5a60*/  ISETP.GT.AND P1, PT, R20.reuse, 0x28, !P1 ;  /* 0x000000281400780c */ /* 0x040fe40004f24270 */
[----:B------:R-:W-:Y:S02]  /*5a70*/  ISETP.GT.AND P2, PT, R20, 0x49, !P2 ;  /* 0x000000491400780c */ /* 0x000fe40005744270 */
[C---:B------:R-:W-:Y:S02]  /*5a80*/  ISETP.LT.OR P1, PT, R21.reuse, 0x29, P1 ;  /* 0x000000291500780c */ /* 0x040fe40000f21670 */
[----:B------:R-:W-:Y:S02]  /*5a90*/  ISETP.LT.OR P2, PT, R21, 0x4a, P2 ;  /* 0x0000004a1500780c */ /* 0x000fe40001741670 */
[----:B------:R-:W-:Y:S02]  /*5aa0*/  FSEL R174, R174, -INF , !P1 ;  /* 0xff800000aeae7808 */ /* 0x000fe40004800000 */
[----:B------:R-:W-:-:S02]  /*5ab0*/  LOP3.LUT P1, RZ, R17, 0x1000, RZ, 0xc0, !PT ;  /* 0x0000100011ff7812 */ /* 0x000fc4000782c0ff */
[C---:B------:R-:W-:Y:S02]  /*5ac0*/  ISETP.GT.AND P3, PT, R20.reuse, 0x50, !P3 ;  /* 0x000000501400780c */ /* 0x040fe40005f64270 */
[----:B------:R-:W-:Y:S02]  /*5ad0*/  ISETP.GT.AND P1, PT, R20, 0x29, !P1 ;  /* 0x000000291400780c */ /* 0x000fe40004f24270 */
[----:B------:R-:W-:Y:S02]  /*5ae0*/  FSEL R191, R191, -INF , !P2 ;  /* 0xff800000bfbf7808 */ /* 0x000fe40005000000 */
[C---:B------:R-:W-:Y:S02]  /*5af0*/  ISETP.LT.OR P1, PT, R21.reuse, 0x2a, P1 ;  /* 0x0000002a1500780c */ /* 0x040fe40000f21670 */
[----:B------:R-:W-:Y:S02]  /*5b00*/  ISETP.LT.OR P3, PT, R21, 0x51, P3 ;  /* 0x000000511500780c */ /* 0x000fe40001f61670 */
[----:B------:R-:W-:-:S02]  /*5b10*/  FSEL R175, R175, -INF , !P1 ;  /* 0xff800000afaf7808 */ /* 0x000fc40004800000 */
[----:B------:R-:W-:Y:S02]  /*5b20*/  LOP3.LUT P1, RZ, R17, 0x800, RZ, 0xc0, !PT ;  /* 0x0000080011ff7812 */ /* 0x000fe4000782c0ff */
[----:B-1----:R-:W-:Y:S02]  /*5b30*/  FMNMX.FTZ R15, R13, R10, !PT ;  /* 0x0000000a0d0f7209 */ /* 0x002fe40007810000 */
[C---:B------:R-:W-:Y:S02]  /*5b40*/  ISETP.GT.AND P1, PT, R20.reuse, 0x30, !P1 ;  /* 0x000000301400780c */ /* 0x040fe40004f24270 */
[----:B------:R-:W-:Y:S01]  /*5b50*/  ISETP.GT.AND P4, PT, R20, 0x51, !P4 ;  /* 0x000000511400780c */ /* 0x000fe20006784270 */
[----:B------:R-:W1:Y:S01]  /*5b60*/  SHFL.BFLY PT, R10, R15, 0x1, 0x1f ;  /* 0x0c201f000f0a7f89 */ /* 0x000e6200000e0000 */
[----:B------:R-:W-:Y:S02]  /*5b70*/  ISETP.LT.OR P1, PT, R21, 0x31, P1 ;  /* 0x000000311500780c */ /* 0x000fe40000f21670 */
[----:B------:R-:W-:-:S02]  /*5b80*/  FSEL R194, R194, -INF , !P3 ;  /* 0xff800000c2c27808 */ /* 0x000fc40005800000 */
[----:B------:R-:W-:Y:S02]  /*5b90*/  FSEL R178, R178, -INF , !P1 ;  /* 0xff800000b2b27808 */ /* 0x000fe40004800000 */
[----:B------:R-:W-:Y:S02]  /*5ba0*/  LOP3.LUT P1, RZ, R17, 0x400, RZ, 0xc0, !PT ;  /* 0x0000040011ff7812 */ /* 0x000fe4000782c0ff */
[C---:B------:R-:W-:Y:S02]  /*5bb0*/  ISETP.GT.AND P5, PT, R20.reuse, 0x58, !P5 ;  /* 0x000000581400780c */ /* 0x040fe40006fa4270 */
[----:B------:R-:W-:Y:S02]  /*5bc0*/  ISETP.GT.AND P1, PT, R20, 0x31, !P1 ;  /* 0x000000311400780c */ /* 0x000fe40004f24270 */
[C---:B------:R-:W-:Y:S02]  /*5bd0*/  ISETP.LT.OR P4, PT, R21.reuse, 0x52, P4 ;  /* 0x000000521500780c */ /* 0x040fe40002781670 */
[----:B------:R-:W-:-:S02]  /*5be0*/  ISETP.LT.OR P1, PT, R21, 0x32, P1 ;  /* 0x000000321500780c */ /* 0x000fc40000f21670 */
[----:B------:R-:W-:Y:S02]  /*5bf0*/  ISETP.LT.OR P5, PT, R21, 0x59, P5 ;  /* 0x000000591500780c */ /* 0x000fe40002fa1670 */
[----:B------:R-:W-:Y:S02]  /*5c00*/  FSEL R179, R179, -INF , !P1 ;  /* 0xff800000b3b37808 */ /* 0x000fe40004800000 */
[----:B------:R-:W-:Y:S02]  /*5c10*/  LOP3.LUT P1, RZ, R17, 0x200, RZ, 0xc0, !PT ;  /* 0x0000020011ff7812 */ /* 0x000fe4000782c0ff */
[----:B------:R-:W-:Y:S02]  /*5c20*/  FSEL R195, R195, -INF , !P4 ;  /* 0xff800000c3c37808 */ /* 0x000fe40006000000 */
[----:B------:R-:W-:Y:S02]  /*5c30*/  ISETP.GT.AND P1, PT, R20, 0x38, !P1 ;  /* 0x000000381400780c */ /* 0x000fe40004f24270 */
[----:B-1----:R-:W-:-:S02]  /*5c40*/  FMNMX.FTZ R10, R15, R10, !PT ;  /* 0x0000000a0f0a7209 */ /* 0x002fc40007810000 */
[----:B------:R-:W-:Y:S02]  /*5c50*/  ISETP.LT.OR P1, PT, R21, 0x39, P1 ;  /* 0x000000391500780c */ /* 0x000fe40000f21670 */
[----:B------:R-:W-:Y:S01]  /*5c60*/  FSEL R198, R198, -INF , !P5 ;  /* 0xff800000c6c67808 */ /* 0x000fe20006800000 */
[----:B------:R-:W-:Y:S01]  /*5c70*/  FMUL.FTZ R14, R10, UR6 ;  /* 0x000000060a0e7c20 */ /* 0x000fe20008410000 */
[----:B------:R-:W-:Y:S02]  /*5c80*/  FSEL R182, R182, -INF , !P1 ;  /* 0xff800000b6b67808 */ /* 0x000fe40004800000 */
[----:B------:R-:W-:-:S04]  /*5c90*/  LOP3.LUT P1, RZ, R17, 0x100, RZ, 0xc0, !PT ;  /* 0x0000010011ff7812 */ /* 0x000fc8000782c0ff */
[----:B------:R-:W-:-:S04]  /*5ca0*/  ISETP.GT.AND P1, PT, R20, 0x39, !P1 ;  /* 0x000000391400780c */ /* 0x000fc80004f24270 */
[----:B------:R-:W-:-:S04]  /*5cb0*/  ISETP.LT.OR P1, PT, R21, 0x3a, P1 ;  /* 0x0000003a1500780c */ /* 0x000fc80000f21670 */
        /* <DEDUP_REMOVED lines=9> */
[----:B------:R-:W-:Y:S02]  /*5d50*/  ISETP.GT.AND P1, PT, R20, 0x48, !P6 ;  /* 0x000000481400780c */ /* 0x000fe40007724270 */
[----:B------:R-:W-:Y:S02]  /*5d60*/  LOP3.LUT P6, RZ, R17, 0x40000, RZ, 0xc0, !PT ;  /* 0x0004000011ff7812 */ /* 0x000fe400078cc0ff */
[----:B------:R-:W-:-:S04]  /*5d70*/  ISETP.LT.OR P1, PT, R21, 0x49, P1 ;  /* 0x000000491500780c */ /* 0x000fc80000f21670 */
[----:B------:R-:W-:Y:S02]  /*5d80*/  FSEL R190, R190, -INF , !P1 ;  /* 0xff800000bebe7808 */ /* 0x000fe40004800000 */
[C---:B------:R-:W-:Y:S02]  /*5d90*/  ISETP.GT.AND P1, PT, R20.reuse, RZ, !P6 ;  /* 0x000000ff1400720c */ /* 0x040fe40007724270 */
[----:B------:R-:W-:Y:S02]  /*5da0*/  LOP3.LUT P6, RZ, R17, 0x1, RZ, 0xc0, !PT ;  /* 0x0000000111ff7812 */ /* 0x000fe400078cc0ff */
        /* <DEDUP_REMOVED lines=8> */
[--C-:B------:R-:W-:Y:S01]  /*5e30*/  FFMA.FTZ R203, R156, UR6, -R14.reuse ;  /* 0x000000069ccb7c23 */ /* 0x100fe2000801080e */
[----:B------:R-:W-:Y:S01]  /*5e40*/  FMNMX.FTZ R154, R158, R15, !PT ;  /* 0x0000000f9e9a7209 */ /* 0x000fe20007810000 */
[--C-:B------:R-:W-:Y:S01]  /*5e50*/  FFMA.FTZ R13, R153, UR6, -R14.reuse ;  /* 0x00000006990d7c23 */ /* 0x100fe2000801080e */
[--C-:B------:R-:W-:Y:S01]  /*5e60*/  FFMA.FTZ R204, R160, UR6, -R14.reuse ;  /* 0x00000006a0cc7c23 */ /* 0x100fe2000801080e */
[----:B------:R-:W-:Y:S01]  /*5e70*/  FSEL R199, R199, -INF , !P2 ;  /* 0xff800000c7c77808 */ /* 0x000fe20005000000 */
[--C-:B------:R-:W-:Y:S01]  /*5e80*/  FFMA.FTZ R152, R215, UR6, -R14.reuse ;  /* 0x00000006d7987c23 */ /* 0x100fe2000801080e */
[----:B------:R-:W-:Y:S01]  /*5e90*/  FMNMX.FTZ R15, R159, R154, !PT ;  /* 0x0000009a9f0f7209 */ /* 0x000fe20007810000 */
[--C-:B------:R-:W-:Y:S01]  /*5ea0*/  FFMA.FTZ R196, R196, UR6, -R14.reuse ;  /* 0x00000006c4c47c23 */ /* 0x100fe2000801080e */
[----:B------:R1:W-:Y:S02]  /*5eb0*/  MUFU.EX2 R154, R203 ;  /* 0x000000cb009a7308 */ /* 0x0003e40000000800 */
[----:B------:R-:W-:Y:S01]  /*5ec0*/  FMNMX.FTZ R156, R162, R15, !PT ;  /* 0x0000000fa29c7209 */ /* 0x000fe20007810000 */
[----:B------:R-:W-:-:S03]  /*5ed0*/  FFMA.FTZ R15, R157, UR6, -R14 ;  /* 0x000000069d0f7c23 */ /* 0x000fc6000801080e */
[----:B------:R-:W-:Y:S02]  /*5ee0*/  FMNMX.FTZ R153, R163, R156, !PT ;  /* 0x0000009ca3997209 */ /* 0x000fe40007810000 */
[----:B------:R-:W-:Y:S01]  /*5ef0*/  MUFU.EX2 R152, R152 ;  /* 0x0000009800987308 */ /* 0x000fe20000000800 */
[----:B-1----:R-:W-:Y:S01]  /*5f00*/  FFMA.FTZ R203, R165, UR6, -R14 ;  /* 0x00000006a5cb7c23 */ /* 0x002fe2000801080e */
[----:B------:R-:W-:-:S04]  /*5f10*/  FMNMX.FTZ R156, R166, R153, !PT ;  /* 0x00000099a69c7209 */ /* 0x000fc80007810000 */
[----:B------:R-:W-:Y:S02]  /*5f20*/  FMNMX.FTZ R153, R167, R156, !PT ;  /* 0x0000009ca7997209 */ /* 0x000fe40007810000 */
[----:B------:R1:W-:Y:S02]  /*5f30*/  MUFU.EX2 R156, R204 ;  /* 0x000000cc009c7308 */ /* 0x0003e40000000800 */
[----:B------:R-:W-:Y:S01]  /*5f40*/  FMNMX.FTZ R160, R170, R153, !PT ;  /* 0x00000099aaa07209 */ /* 0x000fe20007810000 */
[----:B------:R-:W-:-:S03]  /*5f50*/  FFMA.FTZ R153, R161, UR6, -R14 ;  /* 0x00000006a1997c23 */ /* 0x000fc6000801080e */
[----:B------:R-:W-:Y:S02]  /*5f60*/  FMNMX.FTZ R157, R171, R160, !PT ;  /* 0x000000a0ab9d7209 */ /* 0x000fe40007810000 */
[----:B------:R-:W-:Y:S01]  /*5f70*/  MUFU.EX2 R13, R13 ;  /* 0x0000000d000d7308 */ /* 0x000fe20000000800 */
[--C-:B-1----:R-:W-:Y:S01]  /*5f80*/  FFMA.FTZ R204, R169, UR6, -R14.reuse ;  /* 0x00000006a9cc7c23 */ /* 0x102fe2000801080e */
[----:B------:R-:W-:Y:S01]  /*5f90*/  FMNMX.FTZ R160, R174, R157, !PT ;  /* 0x0000009daea07209 */ /* 0x000fe20007810000 */
[----:B------:R-:W-:-:S03]  /*5fa0*/  FFMA.FTZ R157, R164, UR6, -R14 ;  /* 0x00000006a49d7c23 */ /* 0x000fc6000801080e */
[----:B------:R-:W-:Y:S02]  /*5fb0*/  FMNMX.FTZ R161, R175, R160, !PT ;  /* 0x000000a0afa17209 */ /* 0x000fe40007810000 */
[----:B------:R-:W-:Y:S02]  /*5fc0*/  MUFU.EX2 R15, R15 ;  /* 0x0000000f000f7308 */ /* 0x000fe40000000800 */
[----:B------:R-:W-:-:S04]  /*5fd0*/  FMNMX.FTZ R160, R178, R161, !PT ;  /* 0x000000a1b2a07209 */ /* 0x000fc80007810000 */
[----:B------:R-:W-:Y:S02]  /*5fe0*/  FMNMX.FTZ R161, R179, R160, !PT ;  /* 0x000000a0b3a17209 */ /* 0x000fe40007810000 */
[----:B------:R-:W-:Y:S02]  /*5ff0*/  MUFU.EX2 R153, R153 ;  /* 0x0000009900997308 */ /* 0x000fe40000000800 */
[----:B------:R-:W-:Y:S01]  /*6000*/  FMNMX.FTZ R164, R182, R161, !PT ;  /* 0x000000a1b6a47209 */ /* 0x000fe20007810000 */
[----:B------:R-:W-:-:S03]  /*6010*/  FFMA.FTZ R161, R168, UR6, -R14 ;  /* 0x00000006a8a17c23 */ /* 0x000fc6000801080e */
[----:B------:R-:W-:Y:S02]  /*6020*/  FMNMX.FTZ R165, R183, R164, !PT ;  /* 0x000000a4b7a57209 */ /* 0x000fe40007810000 */
[----:B------:R-:W-:Y:S02]  /*6030*/  MUFU.EX2 R157, R157 ;  /* 0x0000009d009d7308 */ /* 0x000fe40000000800 */
[----:B------:R-:W-:-:S04]  /*6040*/  FMNMX.FTZ R164, R186, R165, !PT ;  /* 0x000000a5baa47209 */ /* 0x000fc80007810000 */
[----:B------:R-:W-:Y:S02]  /*6050*/  FMNMX.FTZ R165, R187, R164, !PT ;  /* 0x000000a4bba57209 */ /* 0x000fe40007810000 */
[----:B------:R1:W-:Y:S02]  /*6060*/  MUFU.EX2 R164, R204 ;  /* 0x000000cc00a47308 */ /* 0x0003e40000000800 */
[----:B------:R-:W-:Y:S01]  /*6070*/  FMNMX.FTZ R168, R190, R165, !PT ;  /* 0x000000a5bea87209 */ /* 0x000fe20007810000 */
[--C-:B------:R-:W-:Y:S01]  /*6080*/  FFMA.FTZ R165, R172, UR6, -R14.reuse ;  /* 0x00000006aca57c23 */ /* 0x100fe2000801080e */
[--C-:B------:R-:W-:Y:S02]  /*6090*/  FFMA.FTZ R172, R177, UR6, -R14.reuse ;  /* 0x00000006b1ac7c23 */ /* 0x100fe4000801080e */
[----:B------:R-:W-:Y:S01]  /*60a0*/  FMNMX.FTZ R169, R191, R168, !PT ;  /* 0x000000a8bfa97209 */ /* 0x000fe20007810000 */
[--C-:B------:R-:W-:Y:S01]  /*60b0*/  FFMA.FTZ R168, R173, UR6, -R14.reuse ;  /* 0x00000006ada87c23 */ /* 0x100fe2000801080e */
[--C-:B------:R-:W-:Y:S01]  /*60c0*/  FFMA.FTZ R173, R184, UR6, -R14.reuse ;  /* 0x00000006b8ad7c23 */ /* 0x100fe2000801080e */
[--C-:B------:R-:W-:Y:S01]  /*60d0*/  FFMA.FTZ R184, R189, UR6, -R14.reuse ;  /* 0x00000006bdb87c23 */ /* 0x100fe2000801080e */
[----:B------:R-:W-:Y:S01]  /*60e0*/  FMNMX.FTZ R20, R194, R169, !PT ;  /* 0x000000a9c2147209 */ /* 0x000fe20007810000 */
[--C-:B------:R-:W-:Y:S01]  /*60f0*/  FFMA.FTZ R169, R180, UR6, -R14.reuse ;  /* 0x00000006b4a97c23 */ /* 0x100fe2000801080e */
[----:B------:R-:W-:Y:S01]  /*6100*/  FFMA.FTZ R180, R185, UR6, -R14 ;  /* 0x00000006b9b47c23 */ /* 0x000fe2000801080e */
[----:B------:R-:W-:Y:S01]  /*6110*/  FSEL R189, R10, RZ, P1 ;  /* 0x000000ff0abd7208 */ /* 0x000fe20000800000 */
[----:B------:R-:W-:Y:S01]  /*6120*/  MUFU.EX2 R160, R203 ;  /* 0x000000cb00a07308 */ /* 0x000fe20000000800 */
[----:B------:R-:W-:-:S03]  /*6130*/  FMNMX.FTZ R21, R195, R20, !PT ;  /* 0x00000014c3157209 */ /* 0x000fc60007810000 */
[----:B------:R-:W-:Y:S01]  /*6140*/  FADD.FTZ R189, -R189, R2 ;  /* 0x00000002bdbd7221 */ /* 0x000fe20000010100 */
[----:B------:R-:W-:Y:S01]  /*6150*/  FMNMX.FTZ R20, R198, R21, !PT ;  /* 0x00000015c6147209 */ /* 0x000fe20007810000 */
[--C-:B------:R-:W-:Y:S01]  /*6160*/  FFMA.FTZ R21, R176, UR6, -R14.reuse ;  /* 0x00000006b0157c23 */ /* 0x100fe2000801080e */
[--C-:B------:R-:W-:Y:S01]  /*6170*/  FFMA.FTZ R176, R181, UR6, -R14.reuse ;  /* 0x00000006b5b07c23 */ /* 0x100fe2000801080e */
[--C-:B------:R-:W-:Y:S01]  /*6180*/  FFMA.FTZ R181, R192, UR6, -R14.reuse ;  /* 0x00000006c0b57c23 */ /* 0x100fe2000801080e */
[----:B------:R-:W-:Y:S01]  /*6190*/  FMNMX.FTZ R20, R199, R20, !PT ;  /* 0x00000014c7147209 */ /* 0x000fe20007810000 */
[----:B------:R-:W-:Y:S04]  /*61a0*/  MUFU.EX2 R161, R161 ;  /* 0x000000a100a17308 */ /* 0x000fe80000000800 */
[----:B------:R-:W2:Y:S04]  /*61b0*/  SHFL.BFLY PT, R177, R20, 0x2, 0x1f ;  /* 0x0c401f0014b17f89 */ /* 0x000ea800000e0000 */
[----:B------:R-:W-:Y:S08]  /*61c0*/  MUFU.EX2 R165, R165 ;  /* 0x000000a500a57308 */ /* 0x000ff00000000800 */
[----:B------:R-:W-:Y:S08]  /*61d0*/  MUFU.EX2 R168, R168 ;  /* 0x000000a800a87308 */ /* 0x000ff00000000800 */
[----:B------:R-:W-:Y:S01]  /*61e0*/  MUFU.EX2 R21, R21 ;  /* 0x0000001500157308 */ /* 0x000fe20000000800 */
[----:B--2---:R-:W-:Y:S01]  /*61f0*/  FMNMX.FTZ R185, R20, R177, !PT ;  /* 0x000000b114b97209 */ /* 0x004fe20007810000 */
[--C-:B------:R-:W-:Y:S01]  /*6200*/  FFMA.FTZ R177, R188, UR6, -R14.reuse ;  /* 0x00000006bcb17c23 */ /* 0x100fe2000801080e */
[----:B------:R-:W-:-:S05]  /*6210*/  FFMA.FTZ R188, R193, UR6, -R14 ;  /* 0x00000006c1bc7c23 */ /* 0x000fca000801080e */
[----:B------:R-:W-:Y:S01]  /*6220*/  MUFU.EX2 R172, R172 ;  /* 0x000000ac00ac7308 */ /* 0x000fe20000000800 */
[----:B------:R-:W2:Y:S07]  /*6230*/  SHFL.BFLY PT, R20, R185, 0x1, 0x1f ;  /* 0x0c201f00b9147f89 */ /* 0x000eae00000e0000 */
[----:B------:R-:W-:Y:S08]  /*6240*/  MUFU.EX2 R169, R169 ;  /* 0x000000a900a97308 */ /* 0x000ff00000000800 */
[----:B------:R-:W-:Y:S08]  /*6250*/  MUFU.EX2 R176, R176 ;  /* 0x000000b000b07308 */ /* 0x000ff00000000800 */
[----:B------:R-:W-:Y:S01]  /*6260*/  MUFU.EX2 R173, R173 ;  /* 0x000000ad00ad7308 */ /* 0x000fe20000000800 */
[----:B--2---:R-:W-:Y:S01]  /*6270*/  FMNMX.FTZ R20, R185, R20, !PT ;  /* 0x00000014b9147209 */ /* 0x004fe20007810000 */
[----:B------:R-:W-:Y:S01]  /*6280*/  FMUL.FTZ R185, R189, UR6 ;  /* 0x00000006bdb97c20 */ /* 0x000fe20008410000 */
[----:B------:R-:W-:-:S02]  /*6290*/  FFMA.FTZ R189, R197, UR6, -R14 ;  /* 0x00000006c5bd7c23 */ /* 0x000fc4000801080e */
[C---:B------:R-:W-:Y:S01]  /*62a0*/  FSETP.NEU.FTZ.AND P1, PT, R20.reuse, -INF , PT ;  /* 0xff8000001400780b */ /* 0x040fe20003f3d000 */
[----:B-1----:R-:W-:Y:S02]  /*62b0*/  FMUL.FTZ R204, R20, UR6 ;  /* 0x0000000614cc7c20 */ /* 0x002fe40008410000 */
[----:B------:R-:W1:Y:S03]  /*62c0*/  MUFU.EX2 R185, R185 ;  /* 0x000000b900b97308 */ /* 0x000e660000000800 */
[----:B------:R-:W-:-:S05]  /*62d0*/  FSEL R204, R204, RZ, P1 ;  /* 0x000000ffcccc7208 */ /* 0x000fca0000800000 */
        /* <DEDUP_REMOVED lines=9> */
[----:B-1----:R-:W-:Y:S01]  /*6370*/  FFMA.FTZ R192, R185, R3, R152 ;  /* 0x00000003b9c07223 */ /* 0x002fe20000010098 */
[----:B------:R-:W-:Y:S01]  /*6380*/  MUFU.EX2 R177, R177 ;  /* 0x000000b100b17308 */ /* 0x000fe20000000800 */
[----:B------:R-:W-:Y:S01]  /*6390*/  F2FP.BF16.F32.PACK_AB R152, R13, R152 ;  /* 0x000000980d98723e */ /* 0x000fe200000010ff */
[----:B------:R-:W-:Y:S01]  /*63a0*/  FFMA.FTZ R183, R183, UR6, -R204 ;  /* 0x00000006b7b77c23 */ /* 0x000fe200080108cc */
[----:B------:R-:W-:Y:S01]  /*63b0*/  FADD.FTZ R3, R13, R192 ;  /* 0x000000c00d037221 */ /* 0x000fe20000010000 */
[--C-:B------:R-:W-:Y:S01]  /*63c0*/  FFMA.FTZ R192, R159, UR6, -R204.reuse ;  /* 0x000000069fc07c23 */ /* 0x100fe200080108cc */
[--C-:B------:R-:W-:Y:S01]  /*63d0*/  FFMA.FTZ R159, R162, UR6, -R204.reuse ;  /* 0x00000006a29f7c23 */ /* 0x100fe200080108cc */
[--C-:B------:R-:W-:Y:S01]  /*63e0*/  FFMA.FTZ R186, R186, UR6, -R204.reuse ;  /* 0x00000006baba7c23 */ /* 0x100fe200080108cc */
[----:B------:R-:W-:Y:S01]  /*63f0*/  FADD.FTZ R158, R154, R3 ;  /* 0x000000039a9e7221 */ /* 0x000fe20000010000 */
[----:B------:R-:W1:Y:S01]  /*6400*/  MUFU.EX2 R184, R184 ;  /* 0x000000b800b87308 */ /* 0x000e620000000800 */
[----:B------:R-:W-:Y:S01]  /*6410*/  F2FP.BF16.F32.PACK_AB R154, R15, R154 ;  /* 0x0000009a0f9a723e */ /* 0x000fe200000010ff */
[----:B------:R-:W-:Y:S01]  /*6420*/  FFMA.FTZ R187, R187, UR6, -R204 ;  /* 0x00000006bbbb7c23 */ /* 0x000fe200080108cc */
[----:B------:R-:W-:Y:S01]  /*6430*/  FADD.FTZ R3, R15, R158 ;  /* 0x0000009e0f037221 */ /* 0x000fe20000010000 */
[--C-:B------:R-:W-:Y:S01]  /*6440*/  FFMA.FTZ R191, R191, UR6, -R204.reuse ;  /* 0x00000006bfbf7c23 */ /* 0x100fe200080108cc */
[--C-:B------:R-:W-:Y:S01]  /*6450*/  FFMA.FTZ R194, R194, UR6, -R204.reuse ;  /* 0x00000006c2c27c23 */ /* 0x100fe200080108cc */
[--C-:B------:R-:W-:Y:S01]  /*6460*/  FFMA.FTZ R195, R195, UR6, -R204.reuse ;  /* 0x00000006c3c37c23 */ /* 0x100fe200080108cc */
[----:B------:R-:W-:Y:S01]  /*6470*/  FADD.FTZ R158, R156, R3 ;  /* 0x000000039c9e7221 */ /* 0x000fe20000010000 */
[----:B------:R2:W-:Y:S01]  /*6480*/  MUFU.EX2 R2, R196 ;  /* 0x000000c400027308 */ /* 0x0005e20000000800 */
[--C-:B------:R-:W-:Y:S01]  /*6490*/  FFMA.FTZ R198, R198, UR6, -R204.reuse ;  /* 0x00000006c6c67c23 */ /* 0x100fe200080108cc */
[----:B------:R-:W-:Y:S01]  /*64a0*/  FFMA.FTZ R199, R199, UR6, -R204 ;  /* 0x00000006c7c77c23 */ /* 0x000fe200080108cc */
[C---:B------:R-:W-:Y:S01]  /*64b0*/  FADD.FTZ R158, R153.reuse, R158 ;  /* 0x0000009e999e7221 */ /* 0x040fe20000010000 */
[----:B------:R-:W-:Y:S01]  /*64c0*/  F2FP.BF16.F32.PACK_AB R156, R153, R156 ;  /* 0x0000009c999c723e */ /* 0x000fe200000010ff */
[-C--:B------:R-:W-:Y:S01]  /*64d0*/  FMUL.FTZ R24, R24, R185.reuse ;  /* 0x000000b918187220 */ /* 0x080fe20000410000 */
[----:B------:R-:W-:Y:S01]  /*64e0*/  FMUL.FTZ R25, R25, R185 ;  /* 0x000000b919197220 */ /* 0x000fe20000410000 */
[----:B------:R-:W-:Y:S01]  /*64f0*/  FADD.FTZ R3, R157, R158 ;  /* 0x0000009e9d037221 */ /* 0x000fe20000010000 */
[----:B------:R-:W-:Y:S01]  /*6500*/  MUFU.EX2 R181, R181 ;  /* 0x000000b500b57308 */ /* 0x000fe20000000800 */
[--C-:B--2---:R-:W-:Y:S01]  /*6510*/  FFMA.FTZ R196, R163, UR6, -R204.reuse ;  /* 0x00000006a3c47c23 */ /* 0x104fe200080108cc */
[----:B------:R-:W-:Y:S01]  /*6520*/  FFMA.FTZ R163, R166, UR6, -R204 ;  /* 0x00000006a6a37c23 */ /* 0x000fe200080108cc */
[----:B------:R-:W-:Y:S01]  /*6530*/  FADD.FTZ R158, R160, R3 ;  /* 0x00000003a09e7221 */ /* 0x000fe20000010000 */
[----:B------:R-:W-:Y:S01]  /*6540*/  F2FP.BF16.F32.PACK_AB R166, R176, R169 ;  /* 0x000000a9b0a6723e */ /* 0x000fe200000010ff */
[-C--:B------:R-:W-:Y:S01]  /*6550*/  FMUL.FTZ R28, R28, R185.reuse ;  /* 0x000000b91c1c7220 */ /* 0x080fe20000410000 */
[-C--:B------:R-:W-:Y:S01]  /*6560*/  FMUL.FTZ R29, R29, R185.reuse ;  /* 0x000000b91d1d7220 */ /* 0x080fe20000410000 */
[----:B------:R-:W-:Y:S01]  /*6570*/  FADD.FTZ R3, R161, R158 ;  /* 0x0000009ea1037221 */ /* 0x000fe20000010000 */
[----:B------:R-:W-:Y:S01]  /*6580*/  MUFU.EX2 R188, R188 ;  /* 0x000000bc00bc7308 */ /* 0x000fe20000000800 */
[-C--:B------:R-:W-:Y:S01]  /*6590*/  FMUL.FTZ R32, R32, R185.reuse ;  /* 0x000000b920207220 */ /* 0x080fe20000410000 */
[-C--:B------:R-:W-:Y:S01]  /*65a0*/  FMUL.FTZ R33, R33, R185.reuse ;  /* 0x000000b921217220 */ /* 0x080fe20000410000 */
[----:B------:R-:W-:Y:S01]  /*65b0*/  FADD.FTZ R158, R164, R3 ;  /* 0x00000003a49e7221 */ /* 0x000fe20000010000 */
[----:B------:R-:W-:Y:S01]  /*65c0*/  FSEL R3, R20, RZ, P1 ;  /* 0x000000ff14037208 */ /* 0x000fe20000800000 */
[-C--:B------:R-:W-:Y:S01]  /*65d0*/  FMUL.FTZ R36, R36, R185.reuse ;  /* 0x000000b924247220 */ /* 0x080fe20000410000 */
[----:B------:R-:W-:Y:S01]  /*65e0*/  FMUL.FTZ R37, R37, R185 ;  /* 0x000000b925257220 */ /* 0x000fe20000410000 */
[----:B------:R-:W-:Y:S01]  /*65f0*/  FADD.FTZ R193, R165, R158 ;  /* 0x0000009ea5c17221 */ /* 0x000fe20000010000 */
[----:B------:R-:W-:Y:S01]  /*6600*/  MUFU.EX2 R11, R11 ;  /* 0x0000000b000b7308 */ /* 0x000fe20000000800 */
[----:B------:R-:W-:Y:S01]  /*6610*/  FADD.FTZ R3, -R3, R6 ;  /* 0x0000000603037221 */ /* 0x000fe20000010100 */
[--C-:B------:R-:W-:Y:S01]  /*6620*/  FFMA.FTZ R6, R167, UR6, -R204.reuse ;  /* 0x00000006a7067c23 */ /* 0x100fe200080108cc */
[----:B------:R-:W-:Y:S01]  /*6630*/  FADD.FTZ R158, R168, R193 ;  /* 0x000000c1a89e7221 */ /* 0x000fe20000010000 */
[----:B------:R-:W-:Y:S01]  /*6640*/  FFMA.FTZ R167, R170, UR6, -R204 ;  /* 0x00000006aaa77c23 */ /* 0x000fe200080108cc */
[----:B-1----:R-:W-:Y:S01]  /*6650*/  F2FP.BF16.F32.PACK_AB R170, R184, R177 ;  /* 0x000000b1b8aa723e */ /* 0x002fe200000010ff */
[-C--:B------:R-:W-:Y:S01]  /*6660*/  FMUL.FTZ R40, R40, R185.reuse ;  /* 0x000000b928287220 */ /* 0x080fe20000410000 */
[----:B------:R-:W-:Y:S01]  /*6670*/  FADD.FTZ R193, R21, R158 ;  /* 0x0000009e15c17221 */ /* 0x000fe20000010000 */
[----:B------:R-:W-:Y:S01]  /*6680*/  FFMA.FTZ R158, R171, UR6, -R204 ;  /* 0x00000006ab9e7c23 */ /* 0x000fe200080108cc */
[----:B------:R-:W1:Y:S01]  /*6690*/  MUFU.EX2 R14, R14 ;  /* 0x0000000e000e7308 */ /* 0x000e620000000800 */
[-C--:B------:R-:W-:Y:S01]  /*66a0*/  FMUL.FTZ R41, R41, R185.reuse ;  /* 0x000000b929297220 */ /* 0x080fe20000410000 */
[----:B------:R-:W-:Y:S01]  /*66b0*/  FADD.FTZ R162, R172, R193 ;  /* 0x000000c1aca27221 */ /* 0x000fe20000010000 */
[-C--:B------:R-:W-:Y:S01]  /*66c0*/  FMUL.FTZ R44, R44, R185.reuse ;  /* 0x000000b92c2c7220 */ /* 0x080fe20000410000 */
[-C--:B------:R-:W-:Y:S01]  /*66d0*/  FMUL.FTZ R45, R45, R185.reuse ;  /* 0x000000b92d2d7220 */ /* 0x080fe20000410000 */
[-C--:B------:R-:W-:Y:S01]  /*66e0*/  FMUL.FTZ R48, R48, R185.reuse ;  /* 0x000000b930307220 */ /* 0x080fe20000410000 */
[----:B------:R-:W-:Y:S01]  /*66f0*/  FADD.FTZ R171, R169, R162 ;  /* 0x000000a2a9ab7221 */ /* 0x000fe20000010000 */
[-C--:B------:R-:W-:Y:S01]  /*6700*/  FMUL.FTZ R49, R49, R185.reuse ;  /* 0x000000b931317220 */ /* 0x080fe20000410000 */
[----:B------:R-:W-:Y:S01]  /*6710*/  MUFU.EX2 R155, R155 ;  /* 0x0000009b009b7308 */ /* 0x000fe20000000800 */
[-C--:B------:R-:W-:Y:S01]  /*6720*/  FMUL.FTZ R52, R52, R185.reuse ;  /* 0x000000b934347220 */ /* 0x080fe20000410000 */
[----:B------:R-:W-:Y:S01]  /*6730*/  FADD.FTZ R162, R176, R171 ;  /* 0x000000abb0a27221 */ /* 0x000fe20000010000 */
[----:B------:R-:W-:Y:S01]  /*6740*/  FMUL.FTZ R176, R3, UR6 ;  /* 0x0000000603b07c20 */ /* 0x000fe20008410000 */
[----:B------:R-:W-:Y:S01]  /*6750*/  FFMA.FTZ R171, R190, UR6, -R204 ;  /* 0x00000006beab7c23 */ /* 0x000fe200080108cc */
[-C--:B------:R-:W-:Y:S01]  /*6760*/  FMUL.FTZ R53, R53, R185.reuse ;  /* 0x000000b935357220 */ /* 0x080fe20000410000 */
[----:B------:R-:W-:Y:S01]  /*6770*/  FADD.FTZ R193, R173, R162 ;  /* 0x000000a2adc17221 */ /* 0x000fe20000010000 */
[----:B------:R-:W-:Y:S01]  /*6780*/  FMUL.FTZ R56, R56, R185 ;  /* 0x000000b938387220 */ /* 0x000fe20000410000 */
[----:B------:R-:W-:Y:S01]  /*6790*/  MUFU.EX2 R192, R192 ;  /* 0x000000c000c07308 */ /* 0x000fe20000000800 */
[----:B-1----:R-:W-:Y:S01]  /*67a0*/  F2FP.BF16.F32.PACK_AB R153, R14, R11 ;  /* 0x0000000b0e99723e */ /* 0x002fe200000010ff */
[----:B------:R-:W-:Y:S01]  /*67b0*/  FADD.FTZ R162, R180, R193 ;  /* 0x000000c1b4a27221 */ /* 0x000fe20000010000 */
[-C--:B------:R-:W-:Y:S01]  /*67c0*/  FMUL.FTZ R57, R57, R185.reuse ;  /* 0x000000b939397220 */ /* 0x080fe20000410000 */
[-C--:B------:R-:W-:Y:S01]  /*67d0*/  FMUL.FTZ R60, R60, R185.reuse ;  /* 0x000000b93c3c7220 */ /* 0x080fe20000410000 */
[-C--:B------:R-:W-:Y:S01]  /*67e0*/  FMUL.FTZ R61, R61, R185.reuse ;  /* 0x000000b93d3d7220 */ /* 0x080fe20000410000 */
[----:B------:R-:W-:Y:S01]  /*67f0*/  FADD.FTZ R193, R177, R162 ;  /* 0x000000a2b1c17221 */ /* 0x000fe20000010000 */
[-C--:B------:R-:W-:Y:S01]  /*6800*/  FMUL.FTZ R64, R64, R185.reuse ;  /* 0x000000b940407220 */ /* 0x080fe20000410000 */
[----:B------:R-:W1:Y:S01]  /*6810*/  MUFU.EX2 R176, R176 ;  /* 0x000000b000b07308 */ /* 0x000e620000000800 */
[-C--:B------:R-:W-:Y:S01]  /*6820*/  FMUL.FTZ R65, R65, R185.reuse ;  /* 0x000000b941417220 */ /* 0x080fe20000410000 */
[----:B------:R-:W-:Y:S01]  /*6830*/  FADD.FTZ R162, R184, R193 ;  /* 0x000000c1b8a27221 */ /* 0x000fe20000010000 */
[-C--:B------:R-:W-:Y:S01]  /*6840*/  FMUL.FTZ R68, R68, R185.reuse ;  /* 0x000000b944447220 */ /* 0x080fe20000410000 */
[-C--:B------:R-:W-:Y:S01]  /*6850*/  FMUL.FTZ R69, R69, R185.reuse ;  /* 0x000000b945457220 */ /* 0x080fe20000410000 */
[----:B------:R-:W-:Y:S01]  /*6860*/  FMUL.FTZ R72, R72, R185 ;  /* 0x000000b948487220 */ /* 0x000fe20000410000 */
[----:B------:R-:W-:Y:S01]  /*6870*/  FADD.FTZ R15, R181, R162 ;  /* 0x000000a2b50f7221 */ /* 0x000fe20000010000 */
[----:B------:R-:W-:Y:S01]  /*6880*/  F2FP.BF16.F32.PACK_AB R162, R168, R165 ;  /* 0x000000a5a8a2723e */ /* 0x000fe200000010ff */
[----:B------:R2:W-:Y:S01]  /*6890*/  MUFU.EX2 R13, R174 ;  /* 0x000000ae000d7308 */ /* 0x0005e20000000800 */
[----:B------:R-:W-:Y:S01]  /*68a0*/  F2FP.BF16.F32.PACK_AB R168, R180, R173 ;  /* 0x000000adb4a8723e */ /* 0x000fe200000010ff */
[----:B------:R-:W-:Y:S01]  /*68b0*/  FADD.FTZ R15, R188, R15 ;  /* 0x0000000fbc0f7221 */ /* 0x000fe20000010000 */
[-C--:B------:R-:W-:Y:S01]  /*68c0*/  FMUL.FTZ R73, R73, R185.reuse ;  /* 0x000000b949497220 */ /* 0x080fe20000410000 */
[-C--:B------:R-:W-:Y:S01]  /*68d0*/  FMUL.FTZ R76, R76, R185.reuse ;  /* 0x000000b94c4c7220 */ /* 0x080fe20000410000 */
[-C--:B------:R-:W-:Y:S01]  /*68e0*/  FMUL.FTZ R77, R77, R185.reuse ;  /* 0x000000b94d4d7220 */ /* 0x080fe20000410000 */
[-C--:B------:R-:W-:Y:S01]  /*68f0*/  FMUL.FTZ R80, R80, R185.reuse ;  /* 0x000000b950507220 */ /* 0x080fe20000410000 */
[-C--:B------:R-:W-:Y:S01]  /*6900*/  FMUL.FTZ R81, R81, R185.reuse ;  /* 0x000000b951517220 */ /* 0x080fe20000410000 */
[----:B------:R-:W3:Y:S01]  /*6910*/  MUFU.EX2 R159, R159 ;  /* 0x0000009f009f7308 */ /* 0x000ee20000000800 */
[----:B--2---:R-:W-:Y:S01]  /*6920*/  FADD.FTZ R174, R2, R15 ;  /* 0x0000000f02ae7221 */ /* 0x004fe20000010000 */
[----:B-1----:R-:W-:Y:S01]  /*6930*/  FFMA.FTZ R15, R176, R0, R11 ;  /* 0x00000000b00f7223 */ /* 0x002fe2000001000b */
        /* <DEDUP_REMOVED lines=13> */
[----:B------:R-:W2:Y:S01]  /*6a10*/  MUFU.EX2 R163, R163 ;  /* 0x000000a300a37308 */ /* 0x000ea20000000800 */
[-C--:B------:R-:W-:Y:S01]  /*6a20*/  FMUL.FTZ R101, R101, R185.reuse ;  /* 0x000000b965657220 */ /* 0x080fe20000410000 */
[----:B---3--:R-:W-:Y:S01]  /*6a30*/  FADD.FTZ R15, R159, R0 ;  /* 0x000000009f0f7221 */ /* 0x008fe20000010000 */
        /* <DEDUP_REMOVED lines=14> */
[----:B--2---:R-:W-:Y:S01]  /*6b20*/  FADD.FTZ R15, R163, R0 ;  /* 0x00000000a30f7221 */ /* 0x004fe20000010000 */
        /* <DEDUP_REMOVED lines=13> */
[----:B------:R-:W-:Y:S01]  /*6c00*/  FMUL.FTZ R149, R149, R185 ;  /* 0x000000b995957220 */ /* 0x000fe20000410000 */
[----:B------:R2:W3:Y:S01]  /*6c10*/  MUFU.EX2 R190, R158 ;  /* 0x0000009e00be7308 */ /* 0x0004e20000000800 */
[----:B------:R-:W-:Y:S01]  /*6c20*/  F2FP.BF16.F32.PACK_AB R155, R192, R155 ;  /* 0x0000009bc09b723e */ /* 0x000fe200000010ff */
[-C--:B------:R-:W-:Y:S01]  /*6c30*/  FMUL.FTZ R26, R26, R176.reuse ;  /* 0x000000b01a1a7220 */ /* 0x080fe20000410000 */
[-C--:B------:R-:W-:Y:S01]  /*6c40*/  FMUL.FTZ R27, R27, R176.reuse ;  /* 0x000000b01b1b7220 */ /* 0x080fe20000410000 */
[-C--:B------:R-:W-:Y:S01]  /*6c50*/  FMUL.FTZ R30, R30, R176.reuse ;  /* 0x000000b01e1e7220 */ /* 0x080fe20000410000 */
[-C--:B------:R-:W-:Y:S01]  /*6c60*/  FMUL.FTZ R31, R31, R176.reuse ;  /* 0x000000b01f1f7220 */ /* 0x080fe20000410000 */
[-C--:B------:R-:W-:Y:S01]  /*6c70*/  FMUL.FTZ R34, R34, R176.reuse ;  /* 0x000000b022227220 */ /* 0x080fe20000410000 */
[----:B------:R-:W-:Y:S01]  /*6c80*/  FMUL.FTZ R35, R35, R176 ;  /* 0x000000b023237220 */ /* 0x000fe20000410000 */
[----:B------:R-:W4:Y:S01]  /*6c90*/  MUFU.EX2 R204, R175 ;  /* 0x000000af00cc7308 */ /* 0x000f220000000800 */
[C---:B-1----:R-:W-:Y:S01]  /*6ca0*/  FADD.FTZ R3, R189.reuse, R174 ;  /* 0x000000aebd037221 */ /* 0x042fe20000010000 */
[----:B------:R-:W-:Y:S01]  /*6cb0*/  F2FP.BF16.F32.PACK_AB R174, R189, R2 ;  /* 0x00000002bdae723e */ /* 0x000fe200000010ff */
[-C--:B------:R-:W-:Y:S01]  /*6cc0*/  FMUL.FTZ R38, R38, R176.reuse ;  /* 0x000000b026267220 */ /* 0x080fe20000410000 */
[----:B--2---:R-:W-:Y:S01]  /*6cd0*/  F2FP.BF16.F32.PACK_AB R158, R160, R157 ;  /* 0x0000009da09e723e */ /* 0x004fe200000010ff */
[-C--:B------:R-:W-:Y:S01]  /*6ce0*/  FMUL.FTZ R39, R39, R176.reuse ;  /* 0x000000b027277220 */ /* 0x080fe20000410000 */
[----:B------:R-:W-:Y:S01]  /*6cf0*/  F2FP.BF16.F32.PACK_AB R157, R196, R159 ;  /* 0x0000009fc49d723e */ /* 0x000fe200000010ff */
[-C--:B------:R-:W-:Y:S01]  /*6d00*/  FMUL.FTZ R42, R42, R176.reuse ;  /* 0x000000b02a2a7220 */ /* 0x080fe20000410000 */
[----:B------:R1:W2:Y:S01]  /*6d10*/  MUFU.EX2 R165, R178 ;  /* 0x000000b200a57308 */ /* 0x0002a20000000800 */
[----:B------:R-:W-:Y:S01]  /*6d20*/  F2FP.BF16.F32.PACK_AB R159, R6, R163 ;  /* 0x000000a3069f723e */ /* 0x000fe200000010ff */
[-C--:B------:R-:W-:Y:S01]  /*6d30*/  FMUL.FTZ R43, R43, R176.reuse ;  /* 0x000000b02b2b7220 */ /* 0x080fe20000410000 */
[----:B------:R-:W-:Y:S01]  /*6d40*/  F2FP.BF16.F32.PACK_AB R160, R164, R161 ;  /* 0x000000a1a4a0723e */ /* 0x000fe200000010ff */
[-C--:B------:R-:W-:Y:S01]  /*6d50*/  FMUL.FTZ R46, R46, R176.reuse ;  /* 0x000000b02e2e7220 */ /* 0x080fe20000410000 */
[----:B------:R-:W-:Y:S01]  /*6d60*/  F2FP.BF16.F32.PACK_AB R164, R172, R21 ;  /* 0x00000015aca4723e */ /* 0x000fe200000010ff */
[-C--:B------:R-:W-:Y:S01]  /*6d70*/  FMUL.FTZ R47, R47, R176.reuse ;  /* 0x000000b02f2f7220 */ /* 0x080fe20000410000 */
[----:B---3--:R-:W-:Y:S01]  /*6d80*/  F2FP.BF16.F32.PACK_AB R161, R190, R167 ;  /* 0x000000a7bea1723e */ /* 0x008fe200000010ff */
[----:B------:R-:W3:Y:S01]  /*6d90*/  MUFU.EX2 R2, R179 ;  /* 0x000000b300027308 */ /* 0x000ee20000000800 */
[----:B-1----:R-:W-:Y:S01]  /*6da0*/  FADD.FTZ R178, R6, R15 ;  /* 0x0000000f06b27221 */ /* 0x002fe20000010000 */
[----:B------:R-:W-:Y:S01]  /*6db0*/  F2FP.BF16.F32.PACK_AB R172, R188, R181 ;  /* 0x000000b5bcac723e */ /* 0x000fe200000010ff */
[-C--:B------:R-:W-:Y:S01]  /*6dc0*/  FMUL.FTZ R50, R50, R176.reuse ;  /* 0x000000b032327220 */ /* 0x080fe20000410000 */
[----:B----4-:R-:W-:Y:S01]  /*6dd0*/  F2FP.BF16.F32.PACK_AB R163, R204, R13 ;  /* 0x0000000dcca3723e */ /* 0x010fe200000010ff */
[----:B------:R-:W-:Y:S01]  /*6de0*/  FADD.FTZ R15, R167, R178 ;  /* 0x000000b2a70f7221 */ /* 0x000fe20000010000 */
[-C--:B------:R-:W-:Y:S01]  /*6df0*/  FMUL.FTZ R51, R51, R176.reuse ;  /* 0x000000b033337220 */ /* 0x080fe20000410000 */
[-C--:B------:R-:W-:Y:S01]  /*6e00*/  FMUL.FTZ R54, R54, R176.reuse ;  /* 0x000000b036367220 */ /* 0x080fe20000410000 */
[----:B------:R-:W1:Y:S01]  /*6e10*/  MUFU.EX2 R182, R182 ;  /* 0x000000b600b67308 */ /* 0x000e620000000800 */
[----:B------:R-:W-:Y:S01]  /*6e20*/  FADD.FTZ R178, R190, R15 ;  /* 0x0000000fbeb27221 */ /* 0x000fe20000010000 */
[-C--:B------:R-:W-:Y:S01]  /*6e30*/  FMUL.FTZ R55, R55, R176.reuse ;  /* 0x000000b037377220 */ /* 0x080fe20000410000 */
[-C--:B------:R-:W-:Y:S01]  /*6e40*/  FMUL.FTZ R58, R58, R176.reuse ;  /* 0x000000b03a3a7220 */ /* 0x080fe20000410000 */
[-C--:B------:R-:W-:Y:S01]  /*6e50*/  FMUL.FTZ R59, R59, R176.reuse ;  /* 0x000000b03b3b7220 */ /* 0x080fe20000410000 */
[----:B------:R-:W-:Y:S01]  /*6e60*/  FADD.FTZ R15, R13, R178 ;  /* 0x000000b20d0f7221 */ /* 0x000fe20000010000 */
[-C--:B------:R-:W-:Y:S01]  /*6e70*/  FMUL.FTZ R62, R62, R176.reuse ;  /* 0x000000b03e3e7220 */ /* 0x080fe20000410000 */
[-C--:B------:R-:W-:Y:S01]  /*6e80*/  FMUL.FTZ R63, R63, R176.reuse ;  /* 0x000000b03f3f7220 */ /* 0x080fe20000410000 */
[----:B------:R-:W4:Y:S01]  /*6e90*/  MUFU.EX2 R183, R183 ;  /* 0x000000b700b77308 */ /* 0x000f220000000800 */
[----:B------:R-:W-:Y:S01]  /*6ea0*/  FADD.FTZ R180, R204, R15 ;  /* 0x0000000fccb47221 */ /* 0x000fe20000010000 */
[-C--:B------:R-:W-:Y:S01]  /*6eb0*/  FMUL.FTZ R66, R66, R176.reuse ;  /* 0x000000b042427220 */ /* 0x080fe20000410000 */
[-C--:B------:R-:W-:Y:S01]  /*6ec0*/  FMUL.FTZ R67, R67, R176.reuse ;  /* 0x000000b043437220 */ /* 0x080fe20000410000 */
[-C--:B------:R-:W-:Y:S01]  /*6ed0*/  FMUL.FTZ R70, R70, R176.reuse ;  /* 0x000000b046467220 */ /* 0x080fe20000410000 */
[----:B--2---:R-:W-:Y:S01]  /*6ee0*/  FADD.FTZ R15, R165, R180 ;  /* 0x000000b4a50f7221 */ /* 0x004fe20000010000 */
[C---:B---3--:R-:W-:Y:S01]  /*6ef0*/  F2FP.BF16.F32.PACK_AB R165, R2.reuse, R165 ;  /* 0x000000a502a5723e */ /* 0x048fe200000010ff */
[-C--:B------:R-:W-:Y:S01]  /*6f00*/  FMUL.FTZ R71, R71, R176.reuse ;  /* 0x000000b047477220 */ /* 0x080fe20000410000 */
[----:B------:R-:W2:Y:S01]  /*6f10*/  MUFU.EX2 R169, R186 ;  /* 0x000000ba00a97308 */ /* 0x000ea20000000800 */
[----:B------:R-:W-:Y:S01]  /*6f20*/  FADD.FTZ R15, R2, R15 ;  /* 0x0000000f020f7221 */ /* 0x000fe20000010000 */
[-C--:B------:R-:W-:Y:S01]  /*6f30*/  FMUL.FTZ R74, R74, R176.reuse ;  /* 0x000000b04a4a7220 */ /* 0x080fe20000410000 */
[-C--:B------:R-:W-:Y:S01]  /*6f40*/  FMUL.FTZ R75, R75, R176.reuse ;  /* 0x000000b04b4b7220 */ /* 0x080fe20000410000 */
[-C--:B------:R-:W-:Y:S01]  /*6f50*/  FMUL.FTZ R78, R78, R176.reuse ;  /* 0x000000b04e4e7220 */ /* 0x080fe20000410000 */
[----:B-1----:R-:W-:Y:S01]  /*6f60*/  FADD.FTZ R184, R182, R15 ;  /* 0x0000000fb6b87221 */ /* 0x002fe20000010000 */
[-C--:B------:R-:W-:Y:S01]  /*6f70*/  FMUL.FTZ R79, R79, R176.reuse ;  /* 0x000000b04f4f7220 */ /* 0x080fe20000410000 */
[----:B------:R-:W-:Y:S01]  /*6f80*/  FMUL.FTZ R82, R82, R176 ;  /* 0x000000b052527220 */ /* 0x000fe20000410000 */
[----:B------:R-:W1:Y:S01]  /*6f90*/  MUFU.EX2 R0, R187 ;  /* 0x000000bb00007308 */ /* 0x000e620000000800 */
[C---:B----4-:R-:W-:Y:S01]  /*6fa0*/  FADD.FTZ R184, R183.reuse, R184 ;  /* 0x000000b8b7b87221 */ /* 0x050fe20000010000 */
[----:B------:R-:W-:Y:S01]  /*6fb0*/  F2FP.BF16.F32.PACK_AB R167, R183, R182 ;  /* 0x000000b6b7a7723e */ /* 0x000fe200000010ff */
        /* <DEDUP_REMOVED lines=49> */
[----:B------:R-:W-:Y:S01]  /*72d0*/  FMUL.FTZ R151, R151, R176 ;  /* 0x000000b097977220 */ /* 0x000fe20000410000 */
[----:B--2---:R-:W-:-:S04]  /*72e0*/  FADD.FTZ R11, R175, R6 ;  /* 0x00000006af0b7221 */ /* 0x004fc80000010000 */
[C---:B-1----:R-:W-:Y:S01]  /*72f0*/  FADD.FTZ R0, R184.reuse, R11 ;  /* 0x0000000bb8007221 */ /* 0x042fe20000010000 */
[----:B------:R-:W-:Y:S01]  /*7300*/  F2FP.BF16.F32.PACK_AB R175, R184, R175 ;  /* 0x000000afb8af723e */ /* 0x000fe200000010ff */
[----:B------:R-:W-:Y:S06]  /*7310*/  @!P0 BRA `(.L_x_10863) ;  /* 0x0000000000048947 */ /* 0x000fec0003800000 */
[----:B------:R-:W-:Y:S01]  /*7320*/  BPT.TRAP 0x1 ;  /* 0x000000040000795c */ /* 0x000fe20000300000 */
.L_x_10863:
[----:B------:R1:W2:Y:S01]  /*7330*/  SYNCS.PHASECHK.TRANS64.TRYWAIT P1, [UR27+0x22850], R9 ;  /* 0x02285009ff0075a7 */ /* 0x0002a2000802015b */
[----:B------:R-:W-:Y:S05]  /*7340*/  @!P0 BRA `(.L_x_10864) ;  /* 0x0000000000048947 */ /* 0x000fea0003800000 */
[----:B------:R-:W-:Y:S01]  /*7350*/  BPT.TRAP 0x1 ;  /* 0x000000040000795c */ /* 0x000fe20000300000 */
.L_x_10864:
[----:B--2---:R-:W-:Y:S05]  /*7360*/  @P1 BRA `(.L_x_10865) ;  /* 0x0000000000081947 */ /* 0x004fea0003800000 */
[----:B------:R-:W2:Y:S02]  /*7370*/  SYNCS.PHASECHK.TRANS64.TRYWAIT P1, [UR27+0x22850], R9 ;  /* 0x02285009ff0075a7 */ /* 0x000ea4000802015b */
[----:B--2---:R-:W-:Y:S05]  /*7380*/  @!P1 BRA `(.L_x_10866) ;  /* 0x000000d000f09947 */ /* 0x004fea0003800000 */
.L_x_10865:
[----:B------:R-:W3:Y:S01]  /*7390*/  S2R R2, SR_TID.X ;  /* 0x0000000000027919 */ /* 0x000ee20000002100 */
[----:B------:R-:W-:Y:S01]  /*73a0*/  UIMAD UR14, UR36, 0xc00, UR21 ;  /* 0x00000c00240e78a4 */ /* 0x000fe2000f8e0215 */
[----:B------:R-:W-:Y:S01]  /*73b0*/  UMOV UR11, 0x40000040 ;  /* 0x40000040000b7882 */ /* 0x000fe20000000000 */
[----:B------:R-:W4:Y:S05]  /*73c0*/  S2R R6, SR_TID.X ;  /* 0x0000000000067919 */ /* 0x000f2a0000002100 */
[----:B------:R-:W-:Y:S01]  /*73d0*/  UMOV UR10, UR14 ;  /* 0x0000000e000a7c82 */ /* 0x000fe20008000000 */
[----:B---3--:R-:W-:Y:S02]  /*73e0*/  SHF.R.U32.HI R2, RZ, 0x7, R2 ;  /* 0x00000007ff027819 */ /* 0x008fe40000011602 */
[----:B----4-:R-:W-:-:S03]  /*73f0*/  LOP3.LUT P1, RZ, R6, 0x7f, RZ, 0xc0, !PT ;  /* 0x0000007f06ff7812 */ /* 0x010fc6000782c0ff */
[----:B------:R-:W-:Y:S02]  /*7400*/  VIADD R2, R2, 0x8 ;  /* 0x0000000802027836 */ /* 0x000fe40000000000 */
[----:B------:R-:W-:-:S03]  /*7410*/  IMAD.MOV.U32 R6, RZ, RZ, R20 ;  /* 0x000000ffff067224 */ /* 0x000fc600078e0014 */
[----:B------:R3:W-:Y:S05]  /*7420*/  BAR.SYNC.DEFER_BLOCKING R2, 0x100 ;  /* 0x000400020000751d */ /* 0x0007ea0000010000 */
[----:B--2---:R-:W-:Y:S02]  /*7430*/  @!P1 VIADD R12, R12, 0x22860 ;  /* 0x000228600c0c9836 */ /* 0x004fe40000000000 */
[----:B---3--:R-:W-:-:S03]  /*7440*/  IMAD.MOV.U32 R2, RZ, RZ, R10 ;  /* 0x000000ffff027224 */ /* 0x008fc600078e000a */
[----:B------:R-:W-:Y:S01]  /*7450*/  @!P1 PRMT R12, RZ, 0x654, R12 ;  /* 0x00000654ff0c9816 */ /* 0x000fe2000000000c */
        /* <DEDUP_REMOVED lines=34> */
[C---:B------:R-:W-:Y:S01]  /*7680*/  ISETP.GT.AND P1, PT, R5.reuse, UR22, PT ;  /* 0x0000001605007c0c */ /* 0x040fe2000bf24270 */
[----:B------:R-:W-:-:S12]  /*7690*/  VIADD R5, R5, 0xffffffff ;  /* 0xffffffff05057836 */ /* 0x000fd80000000000 */
[----:B--2---:R-:W-:Y:S05]  /*76a0*/  @P1 BRA `(.L_x_10867) ;  /* 0xffffffd000041947 */ /* 0x004fea000383ffff */
[----:B------:R-:W-:Y:S02]  /*76b0*/  IMAD.MOV.U32 R6, RZ, RZ, R20 ;  /* 0x000000ffff067224 */ /* 0x000fe400078e0014 */
[----:B------:R-:W-:-:S07]  /*76c0*/  IMAD.MOV.U32 R2, RZ, RZ, R10 ;  /* 0x000000ffff027224 */ /* 0x000fce00078e000a */
.L_x_10850:
[----:B------:R-:W-:Y:S01]  /*76d0*/  ULDC UR10, c[0x0][0x448] ;  /* 0x00011200000a7ab9 */ /* 0x000fe20000000800 */
[----:B------:R-:W-:Y:S01]  /*76e0*/  IADD3 R7, R16, 0x1, -R7 ;  /* 0x0000000110077810 */ /* 0x000fe20007ffe807 */
[----:B------:R-:W-:Y:S01]  /*76f0*/  UISETP.NE.AND UP0, UPT, UR10, 0x1, UPT ;  /* 0x000000010a00788c */ /* 0x000fe2000bf05270 */
[----:B------:R-:W-:Y:S02]  /*7700*/  ULDC UR15, c[0x0][0x9e4] ;  /* 0x00027900000f7ab9 */ /* 0x000fe40000000800 */
[----:B------:R-:W-:Y:S01]  /*7710*/  R2UR UR18, R7 ;  /* 0x00000000071272ca */ /* 0x000fe200000e0000 */
[----:B------:R-:W-:Y:S02]  /*7720*/  UISETP.GE.AND UP1, UPT, UR15, 0x1, UPT ;  /* 0x000000010f00788c */ /* 0x000fe4000bf26270 */
[----:B------:R-:W-:-:S04]  /*7730*/  UIADD3 UR14, UR43, 0x7f, URZ ;  /* 0x0000007f2b0e7890 */ /* 0x000fc8000fffe03f */
[----:B------:R-:W-:Y:S01]  /*7740*/  PLOP3.LUT P1, PT, PT, PT, UP1, 0x40, 0x0 ;  /* 0x000000000000781c */ /* 0x000fe20003f2e818 */
[----:B------:R-:W-:Y:S01]  /*7750*/  @UP0 ULDC UR10, c[0x0][0x44c] ;  /* 0x00011300000a0ab9 */ /* 0x000fe20000000800 */
[----:B------:R-:W-:Y:S01]  /*7760*/  @UP0 ULDC UR19, c[0x0][0x450] ;  /* 0x0001140000130ab9 */ /* 0x000fe20000000800 */
[----:B------:R-:W-:-:S04]  /*7770*/  UIMAD.WIDE.U32 UR10, UR14, UR10, URZ ;  /* 0x0000000a0e0a72a5 */ /* 0x000fc8000f8e003f */
[----:B------:R-:W-:-:S04]  /*7780*/  @UP0 USHF.R.U32.HI UR14, URZ, UR19, UR11 ;  /* 0x000000133f0e0299 */ /* 0x000fc8000801160b */
[----:B------:R-:W-:-:S04]  /*7790*/  UIADD3 UR14, UR18, UR14, URZ ;  /* 0x0000000e120e7290 */ /* 0x000fc8000fffe03f */
[----:B------:R-:W-:Y:S01]  /*77a0*/  UIADD3 UR7, UR14, -UR7, URZ ;  /* 0x800000070e077290 */ /* 0x000fe2000fffe03f */
[----:B------:R-:W-:Y:S11]  /*77b0*/  @P1 BRA `(.L_x_10868) ;  /* 0x0000000000441947 */ /* 0x000ff60003800000 */
        /* <DEDUP_REMOVED lines=10> */
.L_x_10869:
[----:B------:R-:W-:-:S11]  /*7860*/  UISETP.NE.AND UP2, UPT, UR15, 0x1, UPT ;  /* 0x000000010f00788c */ /* 0x000fd6000bf45270 */
[----:B------:R-:W-:Y:S02]  /*7870*/  @UP2 ULDC.64 UR18, c[0x0][0x9e8] ;  /* 0x00027a0000122ab9 */ /* 0x000fe40000000a00 */
[----:B------:R-:W-:-:S04]  /*7880*/  UIMAD.WIDE.U32 UR10, UR14, UR18, URZ ;  /* 0x000000120e0a72a5 */ /* 0x000fc8000f8e003f */
[----:B------:R-:W-:-:S12]  /*7890*/  @UP2 USHF.R.U32.HI UR14, URZ, UR19, UR11 ;  /* 0x000000133f0e2299 */ /* 0x000fd8000801160b */
.L_x_10870:
[----:B------:R-:W-:-:S04]  /*78a0*/  UIMAD UR14, UR14, UR15, URZ ;  /* 0x0000000f0e0e72a4 */ /* 0x000fc8000f8e023f */
[----:B------:R-:W-:-:S04]  /*78b0*/  UISETP.LT.AND UP2, UPT, UR7, UR14, UPT ;  /* 0x0000000e0700728c */ /* 0x000fc8000bf41270 */
[----:B------:R-:W-:-:S12]  /*78c0*/  USEL UR7, UR7, UR14, !UP2 ;  /* 0x0000000e07077287 */ /* 0x000fd8000d000000 */
.L_x_10868:
[----:B------:R-:W-:-:S04]  /*78d0*/  UIADD3 UR10, UR7, 0x5f, URZ ;  /* 0x0000005f070a7890 */ /* 0x000fc8000fffe03f */
[----:B------:R-:W-:-:S04]  /*78e0*/  UIMAD.WIDE UR10, UR10, 0x2aaaaaab, URZ ;  /* 0x2aaaaaab0a0a78a5 */ /* 0x000fc8000f8e023f */
[----:B------:R-:W-:-:S04]  /*78f0*/  USHF.R.U32.HI UR7, URZ, 0x1f, UR11 ;  /* 0x0000001f3f077899 */ /* 0x000fc8000801160b */
[----:B------:R-:W-:-:S04]  /*7900*/  ULEA.HI.SX32 UR7, UR11, UR7, 0x1c ;  /* 0x000000070b077291 */ /* 0x000fc8000f8fe23f */
[----:B------:R-:W-:-:S04]  /*7910*/  UISETP.LT.AND UP2, UPT, UR39, UR7, UPT ;  /* 0x000000072700728c */ /* 0x000fc8000bf41270 */
[----:B------:R-:W-:-:S06]  /*7920*/  USEL UR22, UR39, UR7, !UP2 ;  /* 0x0000000727167287 */ /* 0x000fcc000d000000 */
[----:B------:R-:W-:-:S13]  /*7930*/  ISETP.GE.AND P1, PT, R5, UR22, PT ;  /* 0x0000001605007c0c */ /* 0x000fda000bf26270 */
[----:B------:R-:W-:Y:S05]  /*7940*/  @!P1 BRA `(.L_x_10871) ;  /* 0x0000001c005c9947 */ /* 0x000fea0003800000 */
[----:B------:R-:W-:Y:S01]  /*7950*/  IMAD.MOV.U32 R203, RZ, RZ, R6 ;  /* 0x000000ffffcb7224 */ /* 0x000fe200078e0006 */
[----:B------:R-:W-:Y:S01]  /*7960*/  ULDC UR23, c[0x0][0x988] ;  /* 0x0002620000177ab9 */ /* 0x000fe20000000800 */
[----:B01----:R-:W-:Y:S02]  /*7970*/  IMAD.MOV.U32 R9, RZ, RZ, R2 ;  /* 0x000000ffff097224 */ /* 0x003fe400078e0002 */
[----:B------:R-:W-:-:S07]  /*7980*/  IMAD.MOV.U32 R7, RZ, RZ, R5 ;  /* 0x000000ffff077224 */ /* 0x000fce00078e0005 */
.L_x_10880:
[----:B------:R-:W-:Y:S01]  /*7990*/  UIADD3 UR36, UR36, 0x1, URZ ;  /* 0x0000000124247890 */ /* 0x000fe2000fffe03f */
[C---:B------:R-:W-:Y:S01]  /*79a0*/  ISETP.GT.AND P1, PT, R7.reuse, UR22, PT ;  /* 0x0000001607007c0c */ /* 0x040fe2000bf24270 */
[----:B------:R-:W-:Y:S02]  /*79b0*/  VIADD R7, R7, 0xffffffff ;  /* 0xffffffff07077836 */ /* 0x000fe40000000000 */
[----:B------:R-:W-:-:S04]  /*79c0*/  UISETP.NE.AND UP2, UPT, UR36, 0x2, UPT ;  /* 0x000000022400788c */ /* 0x000fc8000bf45270 */
[----:B------:R-:W-:Y:S02]  /*79d0*/  USEL UR6, URZ, 0x1, UP2 ;  /* 0x000000013f067887 */ /* 0x000fe40009000000 */
[----:B------:R-:W-:Y:S02]  /*79e0*/  USEL UR36, UR36, URZ, UP2 ;  /* 0x0000003f24247287 */ /* 0x000fe40009000000 */
[----:B------:R-:W-:Y:S01]  /*79f0*/  ULOP3.LUT UR37, UR37, UR6, URZ, 0x3c, !UPT ;  /* 0x0000000625257292 */ /* 0x000fe2000f8e3c3f */
[----:B-1----:R-:W-:Y:S11]  /*7a00*/  @!P0 BRA `(.L_x_10872) ;  /* 0x0000000000048947 */ /* 0x002ff60003800000 */
[----:B------:R-:W-:Y:S01]  /*7a10*/  BPT.TRAP 0x1 ;  /* 0x000000040000795c */ /* 0x000fe20000300000 */
.L_x_10872:
        /* <DEDUP_REMOVED lines=9> */
.L_x_10873:
[----:B-1----:R-:W-:Y:S05]  /*7ab0*/  @P2 BRA `(.L_x_10874) ;  /* 0x0000000000082947 */ /* 0x002fea0003800000 */
[----:B------:R-:W1:Y:S02]  /*7ac0*/  SYNCS.PHASECHK.TRANS64.TRYWAIT P2, [UR24+0x22830], R5 ;  /* 0x02283005ff0075a7 */ /* 0x000e640008040158 */
[----:B-1----:R-:W-:Y:S05]  /*7ad0*/  @!P2 BRA `(.L_x_10875) ;  /* 0x000000cc0030a947 */ /* 0x002fea0003800000 */
.L_x_10874:
        /* <DEDUP_REMOVED lines=11> */
[----:B--2---:R-:W-:Y:S02]  /*7b90*/  LOP3.LUT P2, RZ, R215, 0x7f, RZ, 0xc0, !PT ;  /* 0x0000007fd7ff7812 */ /* 0x004fe4000784c0ff */
[----:B------:R-:W-:Y:S01]  /*7ba0*/  SHF.R.U32.HI R215, RZ, 0x7, R215 ;  /* 0x00000007ffd77819 */ /* 0x000fe200000116d7 */
        /* <DEDUP_REMOVED lines=39> */
[----:B-1----:R-:W-:Y:S02]  /*7e20*/  FMNMX.FTZ R2, R12, R11, !PT ;  /* 0x0000000b0c027209 */ /* 0x002fe40007810000 */
[----:B------:R-:W-:-:S03]  /*7e30*/  FMNMX.FTZ R11, R155, R6, !PT ;  /* 0x000000069b0b7209 */ /* 0x000fc60007810000 */
[----:B------:R-:W-:Y:S01]  /*7e40*/  FADD.FTZ R4, -R2, R9 ;  /* 0x0000000902047221 */ /* 0x000fe20000010100 */
[----:B------:R-:W-:-:S03]  /*7e50*/  FMNMX.FTZ R6, R158, R11, !PT ;  /* 0x0000000b9e067209 */ /* 0x000fc60007810000 */
[----:B------:R-:W-:Y:S01]  /*7e60*/  FMUL.FTZ R8, R4, UR6 ;  /* 0x0000000604087c20 */ /* 0x000fe20008410000 */
[----:B------:R-:W-:Y:S01]  /*7e70*/  FMNMX.FTZ R11, R159, R6, !PT ;  /* 0x000000069f0b7209 */ /* 0x000fe20007810000 */
[----:B------:R-:W-:-:S03]  /*7e80*/  FMUL.FTZ R4, R2, UR6 ;  /* 0x0000000602047c20 */ /* 0x000fc60008410000 */
        /* <DEDUP_REMOVED lines=21> */
[----:B------:R-:W1:Y:S03]  /*7fe0*/  MUFU.EX2 R8, R8 ;  /* 0x0000000800087308 */ /* 0x000e660000000800 */
[----:B------:R-:W-:Y:S01]  /*7ff0*/  FMNMX.FTZ R6, R174, R13, !PT ;  /* 0x0000000dae067209 */ /* 0x000fe20007810000 */
[--C-:B------:R-:W-:Y:S01]  /*8000*/  FFMA.FTZ R13, R161, UR6, -R4.reuse ;  /* 0x00000006a10d7c23 */ /* 0x100fe20008010804 */
[--C-:B------:R-:W-:Y:S01]  /*8010*/  FFMA.FTZ R161, R181, UR6, -R4.reuse ;  /* 0x00000006b5a17c23 */ /* 0x100fe20008010804 */
[----:B------:R-:W-:Y:S01]  /*8020*/  FFMA.FTZ R181, R197, UR6, -R4 ;  /* 0x00000006c5b57c23 */ /* 0x000fe20008010804 */
[----:B------:R-:W-:Y:S01]  /*8030*/  FMNMX.FTZ R15, R175, R6, !PT ;  /* 0x00000006af0f7209 */ /* 0x000fe20007810000 */
[----:B------:R-:W2:Y:S03]  /*8040*/  MUFU.EX2 R9, R9 ;  /* 0x0000000900097308 */ /* 0x000ea60000000800 */
[----:B------:R-:W-:-:S04]  /*8050*/  FMNMX.FTZ R6, R178, R15, !PT ;  /* 0x0000000fb2067209 */ /* 0x000fc80007810000 */
[----:B------:R-:W-:Y:S01]  /*8060*/  FMNMX.FTZ R15, R179, R6, !PT ;  /* 0x00000006b30f7209 */ /* 0x000fe20007810000 */
[----:B------:R-:W3:Y:S01]  /*8070*/  MUFU.EX2 R152, R152 ;  /* 0x0000009800987308 */ /* 0x000ee20000000800 */
[-C--:B-1----:R-:W-:Y:S01]  /*8080*/  FMUL.FTZ R24, R24, R8.reuse ;  /* 0x0000000818187220 */ /* 0x082fe20000410000 */
[-C--:B------:R-:W-:Y:S01]  /*8090*/  FMUL.FTZ R25, R25, R8.reuse ;  /* 0x0000000819197220 */ /* 0x080fe20000410000 */
[----:B------:R-:W-:Y:S01]  /*80a0*/  FMNMX.FTZ R6, R182, R15, !PT ;  /* 0x0000000fb6067209 */ /* 0x000fe20007810000 */
[--C-:B------:R-:W-:Y:S01]  /*80b0*/  FFMA.FTZ R15, R165, UR6, -R4.reuse ;  /* 0x00000006a50f7c23 */ /* 0x100fe20008010804 */
[-C--:B------:R-:W-:Y:S01]  /*80c0*/  FMUL.FTZ R28, R28, R8.reuse ;  /* 0x000000081c1c7220 */ /* 0x080fe20000410000 */
[----:B------:R-:W-:Y:S01]  /*80d0*/  FMUL.FTZ R29, R29, R8 ;  /* 0x000000081d1d7220 */ /* 0x000fe20000410000 */
[----:B------:R-:W-:Y:S01]  /*80e0*/  FMNMX.FTZ R21, R183, R6, !PT ;  /* 0x00000006b7157209 */ /* 0x000fe20007810000 */
[----:B------:R-:W-:Y:S01]  /*80f0*/  MUFU.EX2 R10, R10 ;  /* 0x0000000a000a7308 */ /* 0x000fe20000000800 */
[----:B--2---:R-:W-:Y:S01]  /*8100*/  FFMA.FTZ R3, R8, R3, R9 ;  /* 0x0000000308037223 */ /* 0x004fe20000010009 */
[-C--:B------:R-:W-:Y:S01]  /*8110*/  FMUL.FTZ R32, R32, R8.reuse ;  /* 0x0000000820207220 */ /* 0x080fe20000410000 */
[----:B------:R-:W-:Y:S01]  /*8120*/  FMNMX.FTZ R6, R186, R21, !PT ;  /* 0x00000015ba067209 */ /* 0x000fe20007810000 */
[-C--:B------:R-:W-:Y:S01]  /*8130*/  FMUL.FTZ R33, R33, R8.reuse ;  /* 0x0000000821217220 */ /* 0x080fe20000410000 */
[-C--:B------:R-:W-:Y:S01]  /*8140*/  FMUL.FTZ R36, R36, R8.reuse ;  /* 0x0000000824247220 */ /* 0x080fe20000410000 */
[----:B------:R-:W-:Y:S01]  /*8150*/  FMUL.FTZ R37, R37, R8 ;  /* 0x0000000825257220 */ /* 0x000fe20000410000 */
[----:B------:R-:W-:Y:S01]  /*8160*/  FMNMX.FTZ R21, R187, R6, !PT ;  /* 0x00000006bb157209 */ /* 0x000fe20007810000 */
[----:B------:R-:W-:Y:S01]  /*8170*/  MUFU.EX2 R11, R11 ;  /* 0x0000000b000b7308 */ /* 0x000fe20000000800 */
[C---:B---3--:R-:W-:Y:S01]  /*8180*/  FADD.FTZ R3, R152.reuse, R3 ;  /* 0x0000000398037221 */ /* 0x048fe20000010000 */
[----:B------:R-:W-:Y:S01]  /*8190*/  F2FP.BF16.F32.PACK_AB R152, R152, R9 ;  /* 0x000000099898723e */ /* 0x000fe200000010ff */
[-C--:B------:R-:W-:Y:S01]  /*81a0*/  FMUL.FTZ R40, R40, R8.reuse ;  /* 0x0000000828287220 */ /* 0x080fe20000410000 */
[----:B------:R-:W-:Y:S01]  /*81b0*/  FMNMX.FTZ R6, R190, R21, !PT ;  /* 0x00000015be067209 */ /* 0x000fe20007810000 */
[--C-:B------:R-:W-:Y:S01]  /*81c0*/  FFMA.FTZ R21, R169, UR6, -R4.reuse ;  /* 0x00000006a9157c23 */ /* 0x100fe20008010804 */
[--C-:B------:R-:W-:Y:S01]  /*81d0*/  FFMA.FTZ R169, R188, UR6, -R4.reuse ;  /* 0x00000006bca97c23 */ /* 0x100fe20008010804 */
[----:B------:R-:W-:Y:S01]  /*81e0*/  FMUL.FTZ R41, R41, R8 ;  /* 0x0000000829297220 */ /* 0x000fe20000410000 */
[----:B------:R-:W-:Y:S01]  /*81f0*/  FMNMX.FTZ R153, R191, R6, !PT ;  /* 0x00000006bf997209 */ /* 0x000fe20007810000 */
[----:B------:R-:W-:Y:S01]  /*8200*/  MUFU.EX2 R156, R156 ;  /* 0x0000009c009c7308 */ /* 0x000fe20000000800 */
[-C--:B------:R-:W-:Y:S01]  /*8210*/  FMUL.FTZ R44, R44, R8.reuse ;  /* 0x000000082c2c7220 */ /* 0x080fe20000410000 */
[-C--:B------:R-:W-:Y:S01]  /*8220*/  FMUL.FTZ R45, R45, R8.reuse ;  /* 0x000000082d2d7220 */ /* 0x080fe20000410000 */
[----:B------:R-:W-:Y:S01]  /*8230*/  FMNMX.FTZ R6, R194, R153, !PT ;  /* 0x00000099c2067209 */ /* 0x000fe20007810000 */
[-C--:B------:R-:W-:Y:S01]  /*8240*/  FMUL.FTZ R48, R48, R8.reuse ;  /* 0x0000000830307220 */ /* 0x080fe20000410000 */
[-C--:B------:R-:W-:Y:S01]  /*8250*/  FMUL.FTZ R49, R49, R8.reuse ;  /* 0x0000000831317220 */ /* 0x080fe20000410000 */
[----:B------:R-:W-:Y:S01]  /*8260*/  FMUL.FTZ R52, R52, R8 ;  /* 0x0000000834347220 */ /* 0x000fe20000410000 */
[----:B------:R-:W-:Y:S01]  /*8270*/  FMNMX.FTZ R153, R195, R6, !PT ;  /* 0x00000006c3997209 */ /* 0x000fe20007810000 */
[----:B------:R-:W-:Y:S01]  /*8280*/  MUFU.EX2 R13, R13 ;  /* 0x0000000d000d7308 */ /* 0x000fe20000000800 */
[-C--:B------:R-:W-:Y:S01]  /*8290*/  FMUL.FTZ R53, R53, R8.reuse ;  /* 0x0000000835357220 */ /* 0x080fe20000410000 */
        /* <DEDUP_REMOVED lines=9> */
[-C--:B------:R-:W-:Y:S01]  /*8330*/  FMUL.FTZ R64, R64, R8.reuse ;  /* 0x0000000840407220 */ /* 0x080fe20000410000 */
[----:B------:R-:W1:Y:S01]  /*8340*/  SHFL.BFLY PT, R165, R6, 0x2, 0x1f ;  /* 0x0c401f0006a57f89 */ /* 0x000e6200000e0000 */
        /* <DEDUP_REMOVED lines=23> */
[----:B-1----:R-:W-:Y:S01]  /*84c0*/  FMNMX.FTZ R177, R6, R165, !PT ;  /* 0x000000a506b17209 */ /* 0x002fe20007810000 */
[----:B------:R-:W-:Y:S01]  /*84d0*/  FFMA.FTZ R165, R185, UR6, -R4 ;  /* 0x00000006b9a57c23 */ /* 0x000fe20008010804 */
[-C--:B------:R-:W-:Y:S01]  /*84e0*/  FMUL.FTZ R105, R105, R8.reuse ;  /* 0x0000000869697220 */ /* 0x080fe20000410000 */
[-C--:B------:R-:W-:Y:S01]  /*84f0*/  FMUL.FTZ R108, R108, R8.reuse ;  /* 0x000000086c6c7220 */ /* 0x080fe20000410000 */
[----:B------:R-:W-:Y:S01]  /*8500*/  MUFU.EX2 R14, R14 ;  /* 0x0000000e000e7308 */ /* 0x000fe20000000800 */
[----:B------:R-:W1:Y:S01]  /*8510*/  SHFL.BFLY PT, R6, R177, 0x1, 0x1f ;  /* 0x0c201f00b1067f89 */ /* 0x000e6200000e0000 */
        /* <DEDUP_REMOVED lines=23> */
[----:B-1----:R-:W-:Y:S01]  /*8690*/  FMNMX.FTZ R6, R177, R6, !PT ;  /* 0x00000006b1067209 */ /* 0x002fe20007810000 */
[----:B------:R-:W-:-:S04]  /*86a0*/  FMUL.FTZ R149, R149, R8 ;  /* 0x0000000895957220 */ /* 0x000fc80000410000 */
[C---:B------:R-:W-:Y:S01]  /*86b0*/  FMUL.FTZ R189, R6.reuse, UR6 ;  /* 0x0000000606bd7c20 */ /* 0x040fe20008410000 */
[----:B------:R-:W-:Y:S01]  /*86c0*/  FADD.FTZ R4, -R6, R203 ;  /* 0x000000cb06047221 */ /* 0x000fe20000010100 */
[----:B------:R-:W-:Y:S02]  /*86d0*/  MUFU.EX2 R20, R20 ;  /* 0x0000001400147308 */ /* 0x000fe40000000800 */
[--C-:B------:R-:W-:Y:S01]  /*86e0*/  FFMA.FTZ R184, R154, UR6, -R189.reuse ;  /* 0x000000069ab87c23 */ /* 0x100fe200080108bd */
[----:B------:R-:W-:Y:S01]  /*86f0*/  FMUL.FTZ R4, R4, UR6 ;  /* 0x0000000604047c20 */ /* 0x000fe20008410000 */
[--C-:B------:R-:W-:Y:S01]  /*8700*/  FFMA.FTZ R155, R155, UR6, -R189.reuse ;  /* 0x000000069b9b7c23 */ /* 0x100fe200080108bd */
[--C-:B------:R-:W-:Y:S01]  /*8710*/  FFMA.FTZ R185, R158, UR6, -R189.reuse ;  /* 0x000000069eb97c23 */ /* 0x100fe200080108bd */
[--C-:B------:R-:W-:Y:S01]  /*8720*/  FFMA.FTZ R188, R159, UR6, -R189.reuse ;  /* 0x000000069fbc7c23 */ /* 0x100fe200080108bd */
[--C-:B------:R-:W-:Y:S01]  /*8730*/  FFMA.FTZ R216, R175, UR6, -R189.reuse ;  /* 0x00000006afd87c23 */ /* 0x100fe200080108bd */
[----:B------:R1:W-:Y:S01]  /*8740*/  MUFU.EX2 R177, R4 ;  /* 0x0000000400b17308 */ /* 0x0003e20000000800 */
[--C-:B------:R-:W-:Y:S01]  /*8750*/  FFMA.FTZ R159, R162, UR6, -R189.reuse ;  /* 0x00000006a29f7c23 */ /* 0x100fe200080108bd */
[----:B------:R-:W-:Y:S01]  /*8760*/  FFMA.FTZ R175, R178, UR6, -R189 ;  /* 0x00000006b2af7c23 */ /* 0x000fe200080108bd */
[----:B------:R-:W-:-:S02]  /*8770*/  IMAD.U32 R178, RZ, RZ, UR24 ;  /* 0x00000018ffb27e24 */ /* 0x000fc4000f8e00ff */
[--C-:B------:R-:W-:Y:S01]  /*8780*/  FFMA.FTZ R192, R163, UR6, -R189.reuse ;  /* 0x00000006a3c07c23 */ /* 0x100fe200080108bd */
[--C-:B------:R-:W-:Y:S01]  /*8790*/  FFMA.FTZ R163, R166, UR6, -R189.reuse ;  /* 0x00000006a6a37c23 */ /* 0x100fe200080108bd */
[--C-:B------:R-:W-:Y:S01]  /*87a0*/  FFMA.FTZ R196, R167, UR6, -R189.reuse ;  /* 0x00000006a7c47c23 */ /* 0x100fe200080108bd */
[----:B------:R-:W-:Y:S01]  /*87b0*/  @!P2 VIADD R154, R178, 0x22840 ;  /* 0x00022840b29aa836 */ /* 0x000fe20000000000 */
[----:B------:R-:W2:Y:S01]  /*87c0*/  MUFU.EX2 R184, R184 ;  /* 0x000000b800b87308 */ /* 0x000ea20000000800 */
[----:B-1----:R-:W-:Y:S01]  /*87d0*/  IADD3 R4, -R215, 0xb, RZ ;  /* 0x0000000bd7047810 */ /* 0x002fe20007ffe1ff */
[--C-:B------:R-:W-:Y:S01]  /*87e0*/  FFMA.FTZ R167, R170, UR6, -R189.reuse ;  /* 0x00000006aaa77c23 */ /* 0x100fe200080108bd */
[--C-:B------:R-:W-:Y:S01]  /*87f0*/  FFMA.FTZ R204, R171, UR6, -R189.reuse ;  /* 0x00000006abcc7c23 */ /* 0x100fe200080108bd */
[----:B------:R-:W-:Y:S01]  /*8800*/  @!P2 PRMT R154, RZ, 0x654, R154 ;  /* 0x00000654ff9aa816 */ /* 0x000fe2000000009a */
[--C-:B------:R-:W-:Y:S01]  /*8810*/  FFMA.FTZ R171, R174, UR6, -R189.reuse ;  /* 0x00000006aeab7c23 */ /* 0x100fe200080108bd */
[----:B------:R1:W-:Y:S06]  /*8820*/  BAR.ARV R4, 0x100 ;  /* 0x000400040000751d */ /* 0x0003ec0000002000 */
[----:B------:R-:W3:Y:S01]  /*8830*/  MUFU.EX2 R155, R155 ;  /* 0x0000009b009b7308 */ /* 0x000ee20000000800 */
[----:B------:R4:W-:Y:S01]  /*8840*/  @!P2 SYNCS.ARRIVE.TRANS64.RED.A1T0 RZ, [R154+URZ], RZ ;  /* 0x000000ff9affa9a7 */ /* 0x0009e2000810043f */
[--C-:B------:R-:W-:Y:S01]  /*8850*/  FFMA.FTZ R218, R179, UR6, -R189.reuse ;  /* 0x00000006b3da7c23 */ /* 0x100fe200080108bd */
[--C-:B------:R-:W-:Y:S01]  /*8860*/  FFMA.FTZ R179, R182, UR6, -R189.reuse ;  /* 0x00000006b6b37c23 */ /* 0x100fe200080108bd */
[--C-:B------:R-:W-:Y:S01]  /*8870*/  FFMA.FTZ R182, R183, UR6, -R189.reuse ;  /* 0x00000006b7b67c23 */ /* 0x100fe200080108bd */
[----:B--2---:R-:W-:Y:S01]  /*8880*/  FFMA.FTZ R0, R177, R0, R184 ;  /* 0x00000000b1007223 */ /* 0x004fe200000100b8 */
[--C-:B------:R-:W-:Y:S01]  /*8890*/  FFMA.FTZ R183, R186, UR6, -R189.reuse ;  /* 0x00000006bab77c23 */ /* 0x100fe200080108bd */
[----:B------:R-:W-:Y:S01]  /*88a0*/  FFMA.FTZ R186, R187, UR6, -R189 ;  /* 0x00000006bbba7c23 */ /* 0x000fe200080108bd */
[----:B------:R-:W2:Y:S01]  /*88b0*/  MUFU.EX2 R185, R185 ;  /* 0x000000b900b97308 */ /* 0x000ea20000000800 */
[----:B----4-:R-:W-:Y:S01]  /*88c0*/  FADD.FTZ R154, R10, R3 ;  /* 0x000000030a9a7221 */ /* 0x010fe20000010000 */
[--C-:B------:R-:W-:Y:S01]  /*88d0*/  FFMA.FTZ R187, R190, UR6, -R189.reuse ;  /* 0x00000006bebb7c23 */ /* 0x100fe200080108bd */
[--C-:B------:R-:W-:Y:S01]  /*88e0*/  FFMA.FTZ R190, R191, UR6, -R189.reuse ;  /* 0x00000006bfbe7c23 */ /* 0x100fe200080108bd */
[--C-:B------:R-:W-:Y:S01]  /*88f0*/  FFMA.FTZ R194, R194, UR6, -R189.reuse ;  /* 0x00000006c2c27c23 */ /* 0x100fe200080108bd */
[----:B------:R-:W-:Y:S01]  /*8900*/  FADD.FTZ R3, R11, R154 ;  /* 0x0000009a0b037221 */ /* 0x000fe20000010000 */
[--C-:B------:R-:W-:Y:S01]  /*8910*/  FFMA.FTZ R195, R195, UR6, -R189.reuse ;  /* 0x00000006c3c37c23 */ /* 0x100fe200080108bd */
[----:B------:R-:W-:Y:S01]  /*8920*/  FFMA.FTZ R198, R198, UR6, -R189 ;  /* 0x00000006c6c67c23 */ /* 0x000fe200080108bd */
[----:B------:R-:W4:Y:S01]  /*8930*/  MUFU.EX2 R188, R188 ;  /* 0x000000bc00bc7308 */ /* 0x000f220000000800 */
[----:B---3--:R-:W-:Y:S01]  /*8940*/  FADD.FTZ R0, R155, R0 ;  /* 0x000000009b007221 */ /* 0x008fe20000010000 */
[----:B------:R-:W-:Y:S01]  /*8950*/  FADD.FTZ R154, R156, R3 ;  /* 0x000000039c9a7221 */ /* 0x000fe20000010000 */
[----:B------:R-:W-:Y:S01]  /*8960*/  FFMA.FTZ R199, R199, UR6, -R189 ;  /* 0x00000006c7c77c23 */ /* 0x000fe200080108bd */
[----:B------:R-:W-:Y:S01]  /*8970*/  F2FP.BF16.F32.PACK_AB R162, R153, R14 ;  /* 0x0000000e99a2723e */ /* 0x000fe200000010ff */
[-C--:B------:R-:W-:Y:S01]  /*8980*/  FMUL.FTZ R26, R26, R177.reuse ;  /* 0x000000b11a1a7220 */ /* 0x080fe20000410000 */
[C---:B------:R-:W-:Y:S01]  /*8990*/  FADD.FTZ R3, R13.reuse, R154 ;  /* 0x0000009a0d037221 */ /* 0x040fe20000010000 */
[----:B------:R-:W-:Y:S01]  /*89a0*/  F2FP.BF16.F32.PACK_AB R156, R13, R156 ;  /* 0x0000009c0d9c723e */ /* 0x000fe200000010ff */
        /* <DEDUP_REMOVED lines=11> */
[----:B------:R-:W-:Y:S01]  /*8a60*/  F2FP.BF16.F32.PACK_AB R160, R21, R160 ;  /* 0x000000a015a0723e */ /* 0x000fe200000010ff */
[-C--:B------:R-:W-:Y:S01]  /*8a70*/  FMUL.FTZ R35, R35, R177.reuse ;  /* 0x000000b123237220 */ /* 0x080fe20000410000 */
[-C--:B------:R-:W-:Y:S01]  /*8a80*/  FMUL.FTZ R38, R38, R177.reuse ;  /* 0x000000b126267220 */ /* 0x080fe20000410000 */
[----:B------:R-:W-:Y:S01]  /*8a90*/  FADD.FTZ R3, R21, R154 ;  /* 0x0000009a15037221 */ /* 0x000fe20000010000 */
[-C--:B------:R-:W-:Y:S01]  /*8aa0*/  FMUL.FTZ R39, R39, R177.reuse ;  /* 0x000000b127277220 */ /* 0x080fe20000410000 */
[----:B------:R-:W4:Y:S01]  /*8ab0*/  MUFU.EX2 R163, R163 ;  /* 0x000000a300a37308 */ /* 0x000f220000000800 */
[----:B---3--:R-:W-:Y:S01]  /*8ac0*/  FADD.FTZ R9, R159, R0 ;  /* 0x000000009f097221 */ /* 0x008fe20000010000 */
[----:B------:R-:W-:Y:S01]  /*8ad0*/  FADD.FTZ R154, R14, R3 ;  /* 0x000000030e9a7221 */ /* 0x000fe20000010000 */
[-C--:B------:R-:W-:Y:S01]  /*8ae0*/  FMUL.FTZ R42, R42, R177.reuse ;  /* 0x000000b12a2a7220 */ /* 0x080fe20000410000 */
[-C--:B------:R-:W-:Y:S01]  /*8af0*/  FMUL.FTZ R43, R43, R177.reuse ;  /* 0x000000b12b2b7220 */ /* 0x080fe20000410000 */
[-C--:B------:R-:W-:Y:S01]  /*8b00*/  FMUL.FTZ R46, R46, R177.reuse ;  /* 0x000000b12e2e7220 */ /* 0x080fe20000410000 */
[----:B------:R-:W-:Y:S01]  /*8b10*/  FADD.FTZ R3, R153, R154 ;  /* 0x0000009a99037221 */ /* 0x000fe20000010000 */
[----:B------:R-:W-:Y:S01]  /*8b20*/  F2FP.BF16.F32.PACK_AB R153, R155, R184 ;  /* 0x000000b89b99723e */ /* 0x000fe200000010ff */
[----:B------:R-:W3:Y:S01]  /*8b30*/  MUFU.EX2 R196, R196 ;  /* 0x000000c400c47308 */ /* 0x000ee20000000800 */
[----:B--2---:R-:W-:Y:S01]  /*8b40*/  FADD.FTZ R0, R192, R9 ;  /* 0x00000009c0007221 */ /* 0x004fe20000010000 */
[----:B------:R-:W-:Y:S01]  /*8b50*/  FADD.FTZ R154, R164, R3 ;  /* 0x00000003a49a7221 */ /* 0x000fe20000010000 */
[----:B------:R-:W-:Y:S01]  /*8b60*/  F2FP.BF16.F32.PACK_AB R164, R157, R164 ;  /* 0x000000a49da4723e */ /* 0x000fe200000010ff */
[-C--:B------:R-:W-:Y:S01]  /*8b70*/  FMUL.FTZ R47, R47, R177.reuse ;  /* 0x000000b12f2f7220 */ /* 0x080fe20000410000 */
[----:B------:R-:W-:Y:S01]  /*8b80*/  FMUL.FTZ R50, R50, R177 ;  /* 0x000000b132327220 */ /* 0x000fe20000410000 */
[----:B------:R-:W-:Y:S01]  /*8b90*/  FADD.FTZ R3, R157, R154 ;  /* 0x0000009a9d037221 */ /* 0x000fe20000010000 */
[----:B------:R-:W-:Y:S01]  /*8ba0*/  F2FP.BF16.F32.PACK_AB R157, R192, R159 ;  /* 0x0000009fc09d723e */ /* 0x000fe200000010ff */
[----:B------:R-:W2:Y:S01]  /*8bb0*/  MUFU.EX2 R167, R167 ;  /* 0x000000a700a77308 */ /* 0x000ea20000000800 */
[----:B----4-:R-:W-:Y:S01]  /*8bc0*/  FADD.FTZ R9, R163, R0 ;  /* 0x00000000a3097221 */ /* 0x010fe20000010000 */
[----:B------:R-:W-:Y:S01]  /*8bd0*/  FADD.FTZ R154, R20, R3 ;  /* 0x00000003149a7221 */ /* 0x000fe20000010000 */
[-C--:B------:R-:W-:Y:S01]  /*8be0*/  FMUL.FTZ R51, R51, R177.reuse ;  /* 0x000000b133337220 */ /* 0x080fe20000410000 */
[-C--:B------:R-:W-:Y:S01]  /*8bf0*/  FMUL.FTZ R54, R54, R177.reuse ;  /* 0x000000b136367220 */ /* 0x080fe20000410000 */
[-C--:B------:R-:W-:Y:S01]  /*8c00*/  FMUL.FTZ R55, R55, R177.reuse ;  /* 0x000000b137377220 */ /* 0x080fe20000410000 */
[-C--:B------:R-:W-:Y:S01]  /*8c10*/  FMUL.FTZ R58, R58, R177.reuse ;  /* 0x000000b13a3a7220 */ /* 0x080fe20000410000 */
[----:B------:R-:W-:Y:S01]  /*8c20*/  FMUL.FTZ R59, R59, R177 ;  /* 0x000000b13b3b7220 */ /* 0x000fe20000410000 */
[----:B------:R-:W4:Y:S01]  /*8c30*/  MUFU.EX2 R204, R204 ;  /* 0x000000cc00cc7308 */ /* 0x000f220000000800 */
        /* <DEDUP_REMOVED lines=65> */
[----:B------:R-:W-:-:S02]  /*9050*/  F2FP.BF16.F32.PACK_AB R166, R161, R20 ;  /* 0x00000014a1a6723e */ /* 0x000fc400000010ff */
[----:B------:R-:W-:Y:S02]  /*9060*/  F2FP.BF16.F32.PACK_AB R161, R204, R167 ;  /* 0x000000a7cca1723e */ /* 0x000fe400000010ff */
[----:B------:R-:W-:Y:S02]  /*9070*/  F2FP.BF16.F32.PACK_AB R155, R188, R185 ;  /* 0x000000b9bc9b723e */ /* 0x000fe400000010ff */
[----:B------:R-:W4:Y:S01]  /*9080*/  MUFU.EX2 R183, R183 ;  /* 0x000000b700b77308 */ /* 0x000f220000000800 */
[C---:B---3--:R-:W-:Y:S01]  /*9090*/  FADD.FTZ R0, R182.reuse, R9 ;  /* 0x00000009b6007221 */ /* 0x048fe20000010000 */
[----:B------:R-:W-:-:S06]  /*90a0*/  F2FP.BF16.F32.PACK_AB R167, R182, R179 ;  /* 0x000000b3b6a7723e */ /* 0x000fcc00000010ff */
[----:B------:R-:W3:Y:S01]  /*90b0*/  MUFU.EX2 R165, R165 ;  /* 0x000000a500a57308 */ /* 0x000ee20000000800 */
[----:B--2---:R-:W-:-:S07]  /*90c0*/  FADD.FTZ R154, R168, R3 ;  /* 0x00000003a89a7221 */ /* 0x004fce0000010000 */
[----:B------:R-:W2:Y:S01]  /*90d0*/  MUFU.EX2 R186, R186 ;  /* 0x000000ba00ba7308 */ /* 0x000ea20000000800 */
[----:B----4-:R-:W-:-:S07]  /*90e0*/  FADD.FTZ R9, R183, R0 ;  /* 0x00000000b7097221 */ /* 0x010fce0000010000 */
[----:B------:R-:W4:Y:S01]  /*90f0*/  MUFU.EX2 R169, R169 ;  /* 0x000000a900a97308 */ /* 0x000f220000000800 */
[C---:B---3--:R-:W-:Y:S01]  /*9100*/  FADD.FTZ R154, R165.reuse, R154 ;  /* 0x0000009aa59a7221 */ /* 0x048fe20000010000 */
[----:B------:R-:W-:Y:S02]  /*9110*/  F2FP.BF16.F32.PACK_AB R168, R165, R168 ;  /* 0x000000a8a5a8723e */ /* 0x000fe400000010ff */
[----:B------:R-:W-:-:S04]  /*9120*/  F2FP.BF16.F32.PACK_AB R165, R218, R175 ;  /* 0x000000afdaa5723e */ /* 0x000fc800000010ff */
[----:B------:R-:W3:Y:S01]  /*9130*/  MUFU.EX2 R187, R187 ;  /* 0x000000bb00bb7308 */ /* 0x000ee20000000800 */
[----:B--2---:R-:W-:-:S07]  /*9140*/  FADD.FTZ R0, R186, R9 ;  /* 0x00000009ba007221 */ /* 0x004fce0000010000 */
[----:B------:R-:W2:Y:S01]  /*9150*/  MUFU.EX2 R172, R172 ;  /* 0x000000ac00ac7308 */ /* 0x000ea20000000800 */
[----:B----4-:R-:W-:Y:S01]  /*9160*/  FADD.FTZ R3, R169, R154 ;  /* 0x0000009aa9037221 */ /* 0x010fe20000010000 */
[----:B------:R-:W-:-:S06]  /*9170*/  F2FP.BF16.F32.PACK_AB R154, R11, R10 ;  /* 0x0000000a0b9a723e */ /* 0x000fcc00000010ff */
[----:B------:R-:W4:Y:S01]  /*9180*/  MUFU.EX2 R190, R190 ;  /* 0x000000be00be7308 */ /* 0x000f220000000800 */
[----:B---3--:R-:W-:-:S07]  /*9190*/  FADD.FTZ R9, R187, R0 ;  /* 0x00000000bb097221 */ /* 0x008fce0000010000 */
[----:B------:R-:W3:Y:S01]  /*91a0*/  MUFU.EX2 R173, R173 ;  /* 0x000000ad00ad7308 */ /* 0x000ee20000000800 */
[C---:B--2---:R-:W-:Y:S01]  /*91b0*/  FADD.FTZ R158, R172.reuse, R3 ;  /* 0x00000003ac9e7221 */ /* 0x044fe20000010000 */
[----:B------:R-:W-:Y:S02]  /*91c0*/  F2FP.BF16.F32.PACK_AB R170, R172, R169 ;  /* 0x000000a9acaa723e */ /* 0x000fe400000010ff */
[----:B------:R-:W-:-:S04]  /*91d0*/  F2FP.BF16.F32.PACK_AB R169, R186, R183 ;  /* 0x000000b7baa9723e */ /* 0x000fc800000010ff */
[----:B------:R-:W2:Y:S01]  /*91e0*/  MUFU.EX2 R189, R194 ;  /* 0x000000c200bd7308 */ /* 0x000ea20000000800 */
[C---:B----4-:R-:W-:Y:S01]  /*91f0*/  FADD.FTZ R0, R190.reuse, R9 ;  /* 0x00000009be007221 */ /* 0x050fe20000010000 */
[----:B------:R-:W-:-:S06]  /*9200*/  F2FP.BF16.F32.PACK_AB R171, R190, R187 ;  /* 0x000000bbbeab723e */ /* 0x000fcc00000010ff */
[----:B------:R-:W4:Y:S01]  /*9210*/  MUFU.EX2 R176, R176 ;  /* 0x000000b000b07308 */ /* 0x000f220000000800 */
[----:B---3--:R-:W-:Y:S01]  /*9220*/  FADD.FTZ R3, R173, R158 ;  /* 0x0000009ead037221 */ /* 0x008fe20000010000 */
[----:B------:R-:W-:-:S06]  /*9230*/  F2FP.BF16.F32.PACK_AB R158, R15, R12 ;  /* 0x0000000c0f9e723e */ /* 0x000fcc00000010ff */
        /* <DEDUP_REMOVED lines=9> */
[----:B--2---:R-:W-:-:S07]  /*92d0*/  FADD.FTZ R10, R180, R3 ;  /* 0x00000003b40a7221 */ /* 0x004fce0000010000 */
[----:B------:R-:W2:Y:S01]  /*92e0*/  MUFU.EX2 R199, R199 ;  /* 0x000000c700c77308 */ /* 0x000ea20000000800 */
[----:B----4-:R-:W-:Y:S01]  /*92f0*/  FADD.FTZ R0, R198, R9 ;  /* 0x00000009c6007221 */ /* 0x010fe20000010000 */
[C---:B---3--:R-:W-:Y:S01]  /*9300*/  FADD.FTZ R3, R181.reuse, R10 ;  /* 0x0000000ab5037221 */ /* 0x048fe20000010000 */
[----:B------:R-:W-:Y:S02]  /*9310*/  F2FP.BF16.F32.PACK_AB R174, R181, R180 ;  /* 0x000000b4b5ae723e */ /* 0x000fe400000010ff */
[C---:B--2---:R-:W-:Y:S01]  /*9320*/  FADD.FTZ R0, R199.reuse, R0 ;  /* 0x00000000c7007221 */ /* 0x044fe20000010000 */
[----:B------:R-:W-:Y:S01]  /*9330*/  F2FP.BF16.F32.PACK_AB R175, R199, R198 ;  /* 0x000000c6c7af723e */ /* 0x000fe200000010ff */
[----:B-1----:R-:W-:Y:S06]  /*9340*/  @!P0 BRA `(.L_x_10876) ;  /* 0x0000000000048947 */ /* 0x002fec0003800000 */
[----:B------:R-:W-:Y:S01]  /*9350*/  BPT.TRAP 0x1 ;  /* 0x000000040000795c */ /* 0x000fe20000300000 */
.L_x_10876:
[----:B------:R1:W2:Y:S01]  /*9360*/  SYNCS.PHASECHK.TRANS64.TRYWAIT P2, [UR24+0x22850], R5 ;  /* 0x02285005ff0075a7 */ /* 0x0002a20008040158 */
[----:B------:R-:W-:Y:S05]  /*9370*/  @!P0 BRA `(.L_x_10877) ;  /* 0x0000000000048947 */ /* 0x000fea0003800000 */
[----:B------:R-:W-:Y:S01]  /*9380*/  BPT.TRAP 0x1 ;  /* 0x000000040000795c */ /* 0x000fe20000300000 */
.L_x_10877:
[----:B--2---:R-:W-:Y:S05]  /*9390*/  @P2 BRA `(.L_x_10878) ;  /* 0x0000000000082947 */ /* 0x004fea0003800000 */
[----:B------:R-:W2:Y:S02]  /*93a0*/  SYNCS.PHASECHK.TRANS64.TRYWAIT P2, [UR24+0x22850], R5 ;  /* 0x02285005ff0075a7 */ /* 0x000ea40008040158 */
[----:B--2---:R-:W-:Y:S05]  /*93b0*/  @!P2 BRA `(.L_x_10879) ;  /* 0x000000b40010a947 */ /* 0x004fea0003800000 */
.L_x_10878:
[----:B------:R-:W3:Y:S01]  /*93c0*/  S2R R8, SR_TID.X ;  /* 0x0000000000087919 */ /* 0x000ee20000002100 */
[----:B------:R-:W-:Y:S01]  /*93d0*/  UIMAD UR7, UR36, 0xc00, UR21 ;  /* 0x00000c00240778a4 */ /* 0x000fe2000f8e0215 */
[----:B------:R-:W-:Y:S01]  /*93e0*/  IMAD.MOV.U32 R203, RZ, RZ, R6 ;  /* 0x000000ffffcb7224 */ /* 0x000fe200078e0006 */
[----:B------:R-:W-:Y:S01]  /*93f0*/  UMOV UR11, 0x40000040 ;  /* 0x40000040000b7882 */ /* 0x000fe20000000000 */
[----:B------:R-:W-:-:S04]  /*9400*/  IMAD.MOV.U32 R9, RZ, RZ, R2 ;  /* 0x000000ffff097224 */ /* 0x000fc800078e0002 */
[----:B------:R-:W-:Y:S01]  /*9410*/  UMOV UR10, UR7 ;  /* 0x00000007000a7c82 */ /* 0x000fe20008000000 */
[----:B---3--:R-:W-:-:S05]  /*9420*/  SHF.R.U32.HI R8, RZ, 0x7, R8 ;  /* 0x00000007ff087819 */ /* 0x008fca0000011608 */
[----:B012---:R-:W-:Y:S02]  /*9430*/  VIADD R5, R8, 0x8 ;  /* 0x0000000808057836 */ /* 0x007fe40000000000 */
[----:B------:R-:W0:Y:S03]  /*9440*/  S2R R8, SR_TID.X ;  /* 0x0000000000087919 */ /* 0x000e260000002100 */
[----:B------:R1:W-:Y:S06]  /*9450*/  BAR.SYNC.DEFER_BLOCKING R5, 0x100 ;  /* 0x000400050000751d */ /* 0x0003ec0000010000 */
[----:B------:R-:W-:Y:S01]  /*9460*/  WARPGROUP.ARRIVE ;  /* 0x00000000000079c5 */ /* 0x000fe20000000000 */
[----:B0-----:R-:W-:-:S05]  /*9470*/  LOP3.LUT P2, RZ, R8, 0x7f, RZ, 0xc0, !PT ;  /* 0x0000007f08ff7812 */ /* 0x001fca000784c0ff */
[----:B------:R-:W-:Y:S01]  /*9480*/  HGMMA.64x256x16.F32.BF16 R24, R152, gdesc[UR8].tnspB, R24, gsb0 ;  /* 0x43e0000898187df0 */ /* 0x000fe20008001818 */
[----:B------:R-:W-:Y:S01]  /*9490*/  UIADD3 UR10, UR7, 0x80, URZ ;  /* 0x00000080070a7890 */ /* 0x000fe2000fffe03f */
[----:B------:R-:W-:-:S06]  /*94a0*/  UMOV UR11, 0x40000040 ;  /* 0x40000040000b7882 */ /* 0x000fcc0000000000 */
[----:B------:R-:W-:-:S05]  /*94b0*/  @!P2 VIADD R178, R178, 0x22860 ;  /* 0x00022860b2b2a836 */ /* 0x000fca0000000000 */
[----:B------:R-:W-:Y:S01]  /*94c0*/  @!P2 PRMT R178, RZ, 0x654, R178 ;  /* 0x00000654ffb2a816 */ /* 0x000fe200000000b2 */
[----:B------:R-:W-:Y:S02]  /*94d0*/  WARPGROUP.DEPBAR.LE gsb0, 0x0 ;  /* 0x00008000000079c5 */ /* 0x000fe40000010000 */
[----:B------:R-:W-:-:S12]  /*94e0*/  WARPGROUP.ARRIVE ;  /* 0x00000000000079c5 */ /* 0x000fd80000000000 */
        /* <DEDUP_REMOVED lines=28> */
[----:B-1----:R-:W-:-:S07]  /*96b0*/  IMAD.MOV.U32 R5, RZ, RZ, R7 ;  /* 0x000000ffff057224 */ /* 0x002fce00078e0007 */
.L_x_10871:
[----:B------:R-:W-:-:S13]  /*96c0*/  ISETP.GE.AND P1, PT, R5, UR39, PT ;  /* 0x0000002705007c0c */ /* 0x000fda000bf26270 */
[----:B------:R-:W-:Y:S05]  /*96d0*/  @!P1 BRA `(.L_x_10881) ;  /* 0x0000003000109947 */ /* 0x000fea0003800000 */
[----:B------:R-:W-:Y:S01]  /*96e0*/  IMAD.MOV.U32 R12, RZ, RZ, R6 ;  /* 0x000000ffff0c7224 */ /* 0x000fe200078e0006 */
[----:B------:R-:W-:Y:S01]  /*96f0*/  ULDC UR23, c[0x0][0x9e4] ;  /* 0x0002790000177ab9 */ /* 0x000fe20000000800 */
[----:B01----:R-:W-:Y:S01]  /*9700*/  IMAD.MOV.U32 R9, RZ, RZ, R2 ;  /* 0x000000ffff097224 */ /* 0x003fe200078e0002 */
[----:B------:R-:W-:Y:S01]  /*9710*/  ULDC UR24, c[0x0][0x288] ;  /* 0x0000a20000187ab9 */ /* 0x000fe20000000800 */
[----:B------:R-:W-:Y:S01]  /*9720*/  ULDC UR25, c[0x0][0x9dc] ;  /* 0x0002770000197ab9 */ /* 0x000fe20000000800 */
[----:B------:R-:W-:Y:S01]  /*9730*/  ULDC UR22, c[0x0][0x988] ;  /* 0x0002620000167ab9 */ /* 0x000fe20000000800 */
[----:B------:R-:W-:-:S05]  /*9740*/  ULDC UR26, c[0x0][0x9e0] ;  /* 0x00027800001a7ab9 */ /* 0x000fca0000000800 */
.L_x_10898:
[----:B------:R-:W-:-:S04]  /*9750*/  UIADD3 UR36, UR36, 0x1, URZ ;  /* 0x0000000124247890 */ /* 0x000fc8000fffe03f */
[----:B------:R-:W-:-:S04]  /*9760*/  UISETP.NE.AND UP2, UPT, UR36, 0x2, UPT ;  /* 0x000000022400788c */ /* 0x000fc8000bf45270 */
[----:B------:R-:W-:Y:S02]  /*9770*/  USEL UR6, URZ, 0x1, UP2 ;  /* 0x000000013f067887 */ /* 0x000fe40009000000 */
[----:B------:R-:W-:Y:S02]  /*9780*/  USEL UR36, UR36, URZ, UP2 ;  /* 0x0000003f24247287 */ /* 0x000fe40009000000 */
[----:B------:R-:W-:Y:S01]  /*9790*/  ULOP3.LUT UR37, UR37, UR6, URZ, 0x3c, !UPT ;  /* 0x0000000625257292 */ /* 0x000fe2000f8e3c3f */
[----:B------:R-:W-:Y:S11]  /*97a0*/  @!P0 BRA `(.L_x_10882) ;  /* 0x0000000000048947 */ /* 0x000ff60003800000 */
[----:B------:R-:W-:Y:S01]  /*97b0*/  BPT.TRAP 0x1 ;  /* 0x000000040000795c */ /* 0x000fe20000300000 */
.L_x_10882:
        /* <DEDUP_REMOVED lines=9> */
.L_x_10883:
[----:B-1----:R-:W-:Y:S05]  /*9850*/  @P1 BRA `(.L_x_10884) ;  /* 0x0000000000081947 */ /* 0x002fea0003800000 */
[----:B------:R-:W1:Y:S02]  /*9860*/  SYNCS.PHASECHK.TRANS64.TRYWAIT P1, [UR27+0x22830], R7 ;  /* 0x02283007ff0075a7 */ /* 0x000e64000802015b */
[----:B-1----:R-:W-:Y:S05]  /*9870*/  @!P1 BRA `(.L_x_10885) ;  /* 0x000000ac00f49947 */ /* 0x002fea0003800000 */
.L_x_10884:
[----:B------:R-:W-:Y:S01]  /*9880*/  UIMAD UR18, UR36, 0x300, UR20 ;  /* 0x00000300241278a4 */ /* 0x000fe2000f8e0214 */
[----:B------:R-:W-:Y:S01]  /*9890*/  WARPGROUP.ARRIVE ;  /* 0x00000000000079c5 */ /* 0x000fe20000000000 */
[----:B------:R-:W-:Y:S01]  /*98a0*/  UMOV UR19, 0x40000040 ;  /* 0x4000004000137882 */ /* 0x000fe20000000000 */
[----:B------:R-:W-:Y:S01]  /*98b0*/  UMOV UR7, 0x40000040 ;  /* 0x4000004000077882 */ /* 0x000fe20000000000 */
[----:B------:R-:W-:-:S03]  /*98c0*/  UIADD3 UR6, UR18, 0x2, URZ ;  /* 0x0000000212067890 */ /* 0x000fc6000fffe03f */
[----:B------:R-:W2:Y:S01]  /*98d0*/  S2R R4, SR_TID.X ;  /* 0x0000000000047919 */ /* 0x000ea20000002100 */
[----:B------:R-:W-:Y:S01]  /*98e0*/  UIADD3 UR10, UR18, 0x4, URZ ;  /* 0x00000004120a7890 */ /* 0x000fe2000fffe03f */
[----:B------:R-:W-:Y:S01]  /*98f0*/  PLOP3.LUT P1, PT, PT, PT, UP0, 0x80, 0x0 ;  /* 0x000000000000781c */ /* 0x000fe20003f2f008 */
[----:B------:R-:W-:Y:S01]  /*9900*/  UMOV UR11, 0x40000040 ;  /* 0x40000040000b7882 */ /* 0x000fe20000000000 */
[----:B------:R-:W-:Y:S01]  /*9910*/  HGMMA.64x96x16.F32.BF16 R152, gdesc[UR16], RZ, !UPT, gsb0 ;  /* 0x01600000109879f0 */ /* 0x000fe2000c0018ff */
[----:B------:R-:W-:Y:S01]  /*9920*/  UIADD3 UR14, UR18, 0x6, URZ ;  /* 0x00000006120e7890 */ /* 0x000fe2000fffe03f */
[----:B------:R-:W-:Y:S01]  /*9930*/  PLOP3.LUT P2, PT, PT, PT, UP0, 0x80, 0x0 ;  /* 0x000000000000781c */ /* 0x000fe20003f4f008 */
[----:B------:R-:W-:Y:S01]  /*9940*/  UMOV UR15, 0x40000040 ;  /* 0x40000040000f7882 */ /* 0x000fe20000000000 */
[----:B------:R-:W-:Y:S02]  /*9950*/  VIADD R20, R22, UR43 ;  /* 0x0000002b16147c36 */ /* 0x000fe40008000000 */
[----:B------:R-:W-:-:S02]  /*9960*/  IMAD R13, R5, -0x60, RZ ;  /* 0xffffffa0050d7824 */ /* 0x000fc400078e02ff */
[----:B------:R-:W-:Y:S02]  /*9970*/  IMAD.U32 R8, RZ, RZ, UR27 ;  /* 0x0000001bff087e24 */ /* 0x000fe4000f8e00ff */
[----:B------:R-:W-:-:S04]  /*9980*/  VIADD R11, R13, 0x1 ;  /* 0x000000010d0b7836 */ /* 0x000fc80000000000 */
[----:B------:R-:W-:-:S05]  /*9990*/  IMAD R11, R18, -0x2, R11 ;  /* 0xfffffffe120b7824 */ /* 0x000fca00078e020b */
[----:B------:R-:W-:-:S05]  /*99a0*/  IADD3 R11, R11, -UR24, R16 ;  /* 0x800000180b0b7c10 */ /* 0x000fca000fffe010 */
[----:B------:R-:W-:Y:S01]  /*99b0*/  VIADD R15, R11, UR26 ;  /* 0x0000001a0b0f7c36 */ /* 0x000fe20008000000 */
[----:B--2---:R-:W-:Y:S02]  /*99c0*/  LOP3.LUT P3, RZ, R4, 0x7f, RZ, 0xc0, !PT ;  /* 0x0000007f04ff7812 */ /* 0x004fe4000786c0ff */
[----:B------:R-:W-:-:S04]  /*99d0*/  SHF.R.U32.HI R4, RZ, 0x7, R4 ;  /* 0x00000007ff047819 */ /* 0x000fc80000011604 */
[----:B------:R-:W-:Y:S01]  /*99e0*/  IADD3 R4, -R4, 0xb, RZ ;  /* 0x0000000b04047810 */ /* 0x000fe20007ffe1ff */
[----:B------:R-:W-:Y:S02]  /*99f0*/  WARPGROUP.DEPBAR.LE gsb0, 0x0 ;  /* 0x00008000000079c5 */ /* 0x000fe40000010000 */
[----:B------:R-:W-:-:S06]  /*9a00*/  WARPGROUP.ARRIVE ;  /* 0x00000000000079c5 */ /* 0x000fcc0000000000 */
[----:B------:R-:W-:Y:S01]  /*9a10*/  HGMMA.64x96x16.F32.BF16 R152, gdesc[UR4], R152, gsb0 ;  /* 0x01600000049879f0 */ /* 0x000fe20008001898 */
[----:B------:R-:W-:Y:S02]  /*9a20*/  @UP0 ULDC UR6, c[0x0][0x44c] ;  /* 0x0001130000060ab9 */ /* 0x000fe40000000800 */
[----:B-1----:R-:W-:Y:S01]  /*9a30*/  @P1 IMAD.HI.U32 R2, R20, UR6, RZ ;  /* 0x0000000614021c27 */ /* 0x002fe2000f8e00ff */
[----:B------:R-:W-:Y:S01]  /*9a40*/  @UP0 ULDC UR6, c[0x0][0x450] ;  /* 0x0001140000060ab9 */ /* 0x000fe20000000800 */
[----:B------:R-:W-:-:S03]  /*9a50*/  PLOP3.LUT P1, PT, PT, PT, UP1, 0x40, 0x0 ;  /* 0x000000000000781c */ /* 0x000fc60003f2e818 */
[----:B------:R-:W-:Y:S01]  /*9a60*/  @P2 SHF.R.U32.HI R20, RZ, UR6, R2 ;  /* 0x00000006ff142c19 */ /* 0x000fe20008011602 */
[----:B------:R-:W-:Y:S01]  /*9a70*/  @!P3 VIADD R2, R8, 0x22840 ;  /* 0x000228400802b836 */ /* 0x000fe20000000000 */
[----:B------:R-:W-:-:S03]  /*9a80*/  ULOP3.LUT UR6, URZ, UR25, URZ, 0x33, !UPT ;  /* 0x000000193f067292 */ /* 0x000fc6000f8e333f */
[----:B------:R-:W1:Y:S01]  /*9a90*/  SHFL.IDX PT, R21, R20, RZ, 0x1c1f ;  /* 0x001c1fff14157589 */ /* 0x000e6200000e0000 */
[----:B------:R-:W-:Y:S02]  /*9aa0*/  @!P3 PRMT R2, RZ, 0x654, R2 ;  /* 0x00000654ff02b816 */ /* 0x000fe40000000002 */
[----:B------:R-:W-:Y:S02]  /*9ab0*/  VIADD R14, R11, UR6 ;  /* 0x000000060b0e7c36 */ /* 0x000fe40008000000 */
[----:B-1----:R-:W-:Y:S01]  /*9ac0*/  IMAD.IADD R6, R21, 0x1, R15 ;  /* 0x0000000115067824 */ /* 0x002fe200078e020f */
        /* <DEDUP_REMOVED lines=8> */
[----:B------:R2:W-:Y:S02]  /*9b50*/  @!P3 SYNCS.ARRIVE.TRANS64.RED.A1T0 RZ, [R2+URZ], RZ ;  /* 0x000000ff02ffb9a7 */ /* 0x0005e4000810043f */
[----:B--2---:R-:W-:Y:S01]  /*9b60*/  IMAD.IADD R2, R21, 0x1, R14 ;  /* 0x0000000115027824 */ /* 0x004fe200078e020e */
[----:B-1----:R-:W-:Y:S06]  /*9b70*/  @P1 BRA `(.L_x_10886) ;  /* 0x0000000000581947 */ /* 0x002fec0003800000 */
[----:B------:R-:W-:Y:S01]  /*9b80*/  IADD3 R21, R16, -UR24, R21 ;  /* 0x8000001810157c10 */ /* 0x000fe2000fffe015 */
        /* <DEDUP_REMOVED lines=11> */
.L_x_10888:
[----:B------:R-:W-:-:S05]  /*9c40*/  IMAD.U32 R203, RZ, RZ, UR23 ;  /* 0x00000017ffcb7e24 */ /* 0x000fca000f8e00ff */
[----:B------:R-:W-:-:S13]  /*9c50*/  ISETP.NE.AND P1, PT, R203, 0x1, PT ;  /* 0x00000001cb00780c */ /* 0x000fda0003f25270 */
[----:B------:R-:W1:Y:S02]  /*9c60*/  @P1 LDC.64 R10, c[0x0][0x9e8] ;  /* 0x00027a00ff0a1b82 */ /* 0x000e640000000a00 */
[----:B-1----:R-:W-:-:S05]  /*9c70*/  @P1 IMAD.HI.U32 R10, R21, R10, RZ ;  /* 0x0000000a150a1227 */ /* 0x002fca00078e00ff */
[----:B------:R-:W-:-:S07]  /*9c80*/  @P1 SHF.R.U32.HI R21, RZ, R11, R10 ;  /* 0x0000000bff151219 */ /* 0x000fce000001160a */
.L_x_10889:
[----:B------:R-:W-:Y:S05]  /*9c90*/  BSYNC B0 ;  /* 0x0000000000007941 */ /* 0x000fea0003800000 */
.L_x_10887:
[----:B------:R-:W-:-:S04]  /*9ca0*/  IMAD R10, R18, -0x2, R13 ;  /* 0xfffffffe120a7824 */ /* 0x000fc800078e020d */
[----:B------:R-:W-:-:S05]  /*9cb0*/  IMAD R21, R21, R203, R10 ;  /* 0x000000cb15157224 */ /* 0x000fca00078e020a */
[----:B------:R-:W-:Y:S02]  /*9cc0*/  VIADDMNMX R6, R21, R203, R6, PT ;  /* 0x000000cb15067246 */ /* 0x000fe40003800106 */
[----:B------:R-:W-:-:S07]  /*9cd0*/  VIMNMX R2, R2, R21, !PT ;  /* 0x0000001502027248 */ /* 0x000fce0007fe0100 */
.L_x_10886:
[C---:B------:R-:W-:Y:S01]  /*9ce0*/  ISETP.GE.AND P1, PT, R13.reuse, 0x1, PT ;  /* 0x000000010d00780c */ /* 0x040fe20003f26270 */
[----:B------:R-:W1:Y:S01]  /*9cf0*/  SHFL.IDX PT, R21, R20, 0x1, 0x1c1f ;  /* 0x003c1f0014157f89 */ /* 0x000e6200000e0000 */
[----:B------:R-:W-:Y:S02]  /*9d00*/  ISETP.GE.AND P4, PT, R13, 0x9, PT ;  /* 0x000000090d00780c */ /* 0x000fe40003f86270 */
[----:B------:R-:W-:Y:S02]  /*9d10*/  LOP3.LUT R17, R17, 0xfffbffff, RZ, 0xc0, !PT ;  /* 0xfffbffff11117812 */ /* 0x000fe400078ec0ff */
[----:B------:R-:W-:-:S04]  /*9d20*/  ISETP.GT.AND P2, PT, R2, RZ, !P1 ;  /* 0x000000ff0200720c */ /* 0x000fc80004f44270 */
[----:B------:R-:W-:-:S03]  /*9d30*/  ISETP.LT.OR P2, PT, R6, 0x1, P2 ;  /* 0x000000010600780c */ /* 0x000fc60001741670 */
[----:B------:R-:W-:Y:S02]  /*9d40*/  @P1 LOP3.LUT R17, R17, 0x40000, RZ, 0xfc, !PT ;  /* 0x0004000011111812 */ /* 0x000fe400078efcff */
[----:B------:R-:W-:Y:S02]  /*9d50*/  ISETP.GE.AND P1, PT, R13, 0x2, PT ;  /* 0x000000020d00780c */ /* 0x000fe40003f26270 */
[----:B------:R-:W-:Y:S02]  /*9d60*/  LOP3.LUT R17, R17, 0xfffffffd, RZ, 0xc0, !PT ;  /* 0xfffffffd11117812 */ /* 0x000fe400078ec0ff */
[----:B------:R-:W-:Y:S02]  /*9d70*/  FSEL R152, R152, -INF , !P2 ;  /* 0xff80000098987808 */ /* 0x000fe40005000000 */
[----:B------:R-:W-:Y:S02]  /*9d80*/  ISETP.GT.AND P3, PT, R2, 0x1, !P1 ;  /* 0x000000010200780c */ /* 0x000fe40004f64270 */
[----:B------:R-:W-:-:S02]  /*9d90*/  @P4 LOP3.LUT R17, R17, 0x2, RZ, 0xfc, !PT ;  /* 0x0000000211114812 */ /* 0x000fc400078efcff */
[----:B------:R-:W-:Y:S01]  /*9da0*/  ISETP.GT.AND P2, PT, R2, 0x8, !P4 ;  /* 0x000000080200780c */ /* 0x000fe20006744270 */
[--C-:B-1----:R-:W-:Y:S01]  /*9db0*/  IMAD.IADD R15, R15, 0x1, R21.reuse ;  /* 0x000000010f0f7824 */ /* 0x102fe200078e0215 */
[----:B------:R-:W-:Y:S01]  /*9dc0*/  ISETP.GE.AND P4, PT, R13, 0xa, PT ;  /* 0x0000000a0d00780c */ /* 0x000fe20003f86270 */
[----:B------:R-:W-:Y:S01]  /*9dd0*/  IMAD.IADD R14, R14, 0x1, R21 ;  /* 0x000000010e0e7824 */ /* 0x000fe200078e0215 */
[C---:B------:R-:W-:Y:S02]  /*9de0*/  ISETP.LT.OR P3, PT, R6.reuse, 0x2, P3 ;  /* 0x000000020600780c */ /* 0x040fe40001f61670 */
[----:B------:R-:W-:Y:S02]  /*9df0*/  ISETP.LT.OR P2, PT, R6, 0x9, P2 ;  /* 0x000000090600780c */ /* 0x000fe40001741670 */
[----:B------:R-:W-:Y:S02]  /*9e00*/  FSEL R153, R153, -INF , !P3 ;  /* 0xff80000099997808 */ /* 0x000fe40005800000 */
[----:B------:R-:W-:-:S02]  /*9e10*/  ISETP.GE.AND P3, PT, R13, 0x11, PT ;  /* 0x000000110d00780c */ /* 0x000fc40003f66270 */
[----:B------:R-:W-:Y:S02]  /*9e20*/  LOP3.LUT R17, R17, 0xfffffffb, RZ, 0xc0, !PT ;  /* 0xfffffffb11117812 */ /* 0x000fe400078ec0ff */
[----:B------:R-:W-:Y:S02]  /*9e30*/  FSEL R156, R156, -INF , !P2 ;  /* 0xff8000009c9c7808 */ /* 0x000fe40005000000 */
[----:B------:R-:W-:Y:S02]  /*9e40*/  ISETP.GT.AND P2, PT, R2, 0x9, !P4 ;  /* 0x000000090200780c */ /* 0x000fe40006744270 */
[----:B------:R-:W-:Y:S02]  /*9e50*/  @P4 LOP3.LUT R17, R17, 0x4, RZ, 0xfc, !PT ;  /* 0x0000000411114812 */ /* 0x000fe400078efcff */
[----:B------:R-:W-:Y:S02]  /*9e60*/  ISETP.LT.OR P2, PT, R6, 0xa, P2 ;  /* 0x0000000a0600780c */ /* 0x000fe40001741670 */
[----:B------:R-:W-:-:S02]  /*9e70*/  LOP3.LUT R17, R17, 0xfffffff7, RZ, 0xc0, !PT ;  /* 0xfffffff711117812 */ /* 0x000fc400078ec0ff */
[----:B------:R-:W-:Y:S02]  /*9e80*/  FSEL R157, R157, -INF , !P2 ;  /* 0xff8000009d9d7808 */ /* 0x000fe40005000000 */
[----:B------:R-:W-:Y:S02]  /*9e90*/  @P3 LOP3.LUT R17, R17, 0x8, RZ, 0xfc, !PT ;  /* 0x0000000811113812 */ /* 0x000fe400078efcff */
[----:B------:R-:W-:Y:S02]  /*9ea0*/  ISETP.GT.AND P2, PT, R2, 0x10, !P3 ;  /* 0x000000100200780c */ /* 0x000fe40005f44270 */
[----:B------:R-:W-:Y:S02]  /*9eb0*/  ISETP.GE.AND P3, PT, R13, 0x12, PT ;  /* 0x000000120d00780c */ /* 0x000fe40003f66270 */
[----:B------:R-:W-:Y:S02]  /*9ec0*/  ISETP.LT.OR P2, PT, R6, 0x11, P2 ;  /* 0x000000110600780c */ /* 0x000fe40001741670 */
[----:B------:R-:W-:-:S02]  /*9ed0*/  LOP3.LUT R17, R17, 0xffffffef, RZ, 0xc0, !PT ;  /* 0xffffffef11117812 */ /* 0x000fc400078ec0ff */
[----:B------:R-:W-:Y:S02]  /*9ee0*/  FSEL R160, R160, -INF , !P2 ;  /* 0xff800000a0a07808 */ /* 0x000fe40005000000 */
        /* <DEDUP_REMOVED lines=102> */
[----:B------:R-:W-:-:S04]  /*a550*/  ISETP.LT.OR P6, PT, R6, 0x5a, P6 ;  /* 0x0000005a0600780c */ /* 0x000fc800037c1670 */
[----:B------:R-:W-:Y:S02]  /*a560*/  FSEL R197, R197, -INF , !P6 ;  /* 0xff800000c5c57808 */ /* 0x000fe40007000000 */
[----:B------:R-:W-:-:S13]  /*a570*/  PLOP3.LUT P6, PT, PT, PT, UP1, 0x40, 0x0 ;  /* 0x000000000000781c */ /* 0x000fda0003fce818 */
[----:B------:R-:W-:Y:S05]  /*a580*/  @P6 BRA `(.L_x_10890) ;  /* 0x0000000000586947 */ /* 0x000fea0003800000 */
        /* <DEDUP_REMOVED lines=12> */
.L_x_10892:
[----:B------:R-:W-:-:S05]  /*a650*/  IMAD.U32 R2, RZ, RZ, UR23 ;  /* 0x00000017ff027e24 */ /* 0x000fca000f8e00ff */
[----:B------:R-:W-:-:S13]  /*a660*/  ISETP.NE.AND P6, PT, R2, 0x1, PT ;  /* 0x000000010200780c */ /* 0x000fda0003fc5270 */
[----:B------:R-:W1:Y:S02]  /*a670*/  @P6 LDC.64 R10, c[0x0][0x9e8] ;  /* 0x00027a00ff0a6b82 */ /* 0x000e640000000a00 */
[----:B-1----:R-:W-:-:S05]  /*a680*/  @P6 IMAD.HI.U32 R10, R21, R10, RZ ;  /* 0x0000000a150a6227 */ /* 0x002fca00078e00ff */
[----:B------:R-:W-:-:S07]  /*a690*/  @P6 SHF.R.U32.HI R21, RZ, R11, R10 ;  /* 0x0000000bff156219 */ /* 0x000fce000001160a */
.L_x_10893:
[----:B------:R-:W-:Y:S05]  /*a6a0*/  BSYNC B0 ;  /* 0x0000000000007941 */ /* 0x000fea0003800000 */
.L_x_10891:
[----:B------:R-:W-:-:S04]  /*a6b0*/  IMAD R13, R18, -0x2, R13 ;  /* 0xfffffffe120d7824 */ /* 0x000fc800078e020d */
[----:B------:R-:W-:-:S05]  /*a6c0*/  IMAD R21, R21, R2, R13 ;  /* 0x0000000215157224 */ /* 0x000fca00078e020d */
[----:B------:R-:W-:Y:S02]  /*a6d0*/  VIADDMNMX R15, R21, R2, R15, PT ;  /* 0x00000002150f7246 */ /* 0x000fe4000380010f */
[----:B------:R-:W-:-:S07]  /*a6e0*/  VIMNMX R14, R14, R21, !PT ;  /* 0x000000150e0e7248 */ /* 0x000fce0007fe0100 */
.L_x_10890:
        /* <DEDUP_REMOVED lines=70> */
[C---:B------:R-:W-:Y:S02]  /*ab50*/  ISETP.GT.AND P1, PT, R14.reuse, 0x29, !P1 ;  /* 0x000000290e00780c */ /* 0x040fe40004f24270 */
[----:B------:R-:W-:Y:S02]  /*ab60*/  FSEL R191, R191, -INF , !P2 ;  /* 0xff800000bfbf7808 */ /* 0x000fe40005000000 */
[----:B------:R-:W-:Y:S02]  /*ab70*/  ISETP.LT.OR P1, PT, R15, 0x2a, P1 ;  /* 0x0000002a0f00780c */ /* 0x000fe40000f21670 */
[----:B------:R-:W-:Y:S02]  /*ab80*/  ISETP.GT.AND P4, PT, R14, 0x51, !P4 ;  /* 0x000000510e00780c */ /* 0x000fe40006784270 */
[----:B------:R-:W-:-:S02]  /*ab90*/  FSEL R175, R175, -INF , !P1 ;  /* 0xff800000afaf7808 */ /* 0x000fc40004800000 */
[----:B------:R-:W-:Y:S02]  /*aba0*/  LOP3.LUT P1, RZ, R17, 0x800, RZ, 0xc0, !PT ;  /* 0x0000080011ff7812 */ /* 0x000fe4000782c0ff */
[----:B-1----:R-:W-:Y:S02]  /*abb0*/  FMNMX.FTZ R13, R6, R11, !PT ;  /* 0x0000000b060d7209 */ /* 0x002fe40007810000 */
[C---:B------:R-:W-:Y:S02]  /*abc0*/  ISETP.GT.AND P1, PT, R14.reuse, 0x30, !P1 ;  /* 0x000000300e00780c */ /* 0x040fe40004f24270 */
[C---:B------:R-:W-:Y:S01]  /*abd0*/  ISETP.LT.OR P3, PT, R15.reuse, 0x51, P3 ;  /* 0x000000510f00780c */ /* 0x040fe20001f61670 */
[----:B------:R-:W1:Y:S01]  /*abe0*/  SHFL.BFLY PT, R2, R13, 0x1, 0x1f ;  /* 0x0c201f000d027f89 */ /* 0x000e6200000e0000 */
[----:B------:R-:W-:Y:S02]  /*abf0*/  ISETP.LT.OR P1, PT, R15, 0x31, P1 ;  /* 0x000000310f00780c */ /* 0x000fe40000f21670 */
[----:B------:R-:W-:-:S02]  /*ac00*/  ISETP.GT.AND P5, PT, R14, 0x58, !P5 ;  /* 0x000000580e00780c */ /* 0x000fc40006fa4270 */
[----:B------:R-:W-:Y:S02]  /*ac10*/  FSEL R178, R178, -INF , !P1 ;  /* 0xff800000b2b27808 */ /* 0x000fe40004800000 */
[----:B------:R-:W-:Y:S02]  /*ac20*/  LOP3.LUT P1, RZ, R17, 0x400, RZ, 0xc0, !PT ;  /* 0x0000040011ff7812 */ /* 0x000fe4000782c0ff */
[C---:B------:R-:W-:Y:S02]  /*ac30*/  ISETP.LT.OR P4, PT, R15.reuse, 0x52, P4 ;  /* 0x000000520f00780c */ /* 0x040fe40002781670 */
[----:B------:R-:W-:Y:S02]  /*ac40*/  ISETP.GT.AND P1, PT, R14, 0x31, !P1 ;  /* 0x000000310e00780c */ /* 0x000fe40004f24270 */
[----:B------:R-:W-:Y:S02]  /*ac50*/  FSEL R194, R194, -INF , !P3 ;  /* 0xff800000c2c27808 */ /* 0x000fe40005800000 */
        /* <DEDUP_REMOVED lines=45> */
[----:B------:R-:W-:Y:S01]  /*af30*/  FSEL R184, R2, RZ, P1 ;  /* 0x000000ff02b87208 */ /* 0x000fe20000800000 */
[--C-:B------:R-:W-:Y:S01]  /*af40*/  FFMA.FTZ R152, R152, UR6, -R10.reuse ;  /* 0x0000000698987c23 */ /* 0x100fe2000801080a */
[----:B------:R-:W-:Y:S01]  /*af50*/  FMNMX.FTZ R6, R162, R21, !PT ;  /* 0x00000015a2067209 */ /* 0x000fe20007810000 */
[--C-:B------:R-:W-:Y:S01]  /*af60*/  FFMA.FTZ R21, R157, UR6, -R10.reuse ;  /* 0x000000069d157c23 */ /* 0x100fe2000801080a */
[--C-:B------:R-:W-:Y:S01]  /*af70*/  FFMA.FTZ R154, R156, UR6, -R10.reuse ;  /* 0x000000069c9a7c23 */ /* 0x100fe2000801080a */
[----:B------:R-:W-:Y:S01]  /*af80*/  FADD.FTZ R9, -R184, R9 ;  /* 0x00000009b8097221 */ /* 0x000fe20000010100 */
[----:B------:R-:W-:Y:S01]  /*af90*/  FMNMX.FTZ R153, R163, R6, !PT ;  /* 0x00000006a3997209 */ /* 0x000fe20007810000 */
[----:B------:R-:W-:Y:S01]  /*afa0*/  MUFU.EX2 R152, R152 ;  /* 0x0000009800987308 */ /* 0x000fe20000000800 */
[--C-:B------:R-:W-:Y:S01]  /*afb0*/  FFMA.FTZ R20, R164, UR6, -R10.reuse ;  /* 0x00000006a4147c23 */ /* 0x100fe2000801080a */
[----:B------:R-:W-:Y:S01]  /*afc0*/  FMUL.FTZ R9, R9, UR6 ;  /* 0x0000000609097c20 */ /* 0x000fe20008410000 */
        /* <DEDUP_REMOVED lines=18> */
[----:B------:R-:W-:Y:S01]  /*b0f0*/  FMUL.FTZ R25, R25, R9 ;  /* 0x0000000919197220 */ /* 0x000fe20000410000 */
[----:B------:R-:W-:Y:S01]  /*b100*/  FMNMX.FTZ R6, R178, R157, !PT ;  /* 0x0000009db2067209 */ /* 0x000fe20007810000 */
[--C-:B------:R-:W-:Y:S01]  /*b110*/  FFMA.FTZ R157, R165, UR6, -R10.reuse ;  /* 0x00000006a59d7c23 */ /* 0x100fe2000801080a */
[-C--:B------:R-:W-:Y:S01]  /*b120*/  FMUL.FTZ R28, R28, R9.reuse ;  /* 0x000000091c1c7220 */ /* 0x080fe20000410000 */
[-C--:B------:R-:W-:Y:S01]  /*b130*/  FMUL.FTZ R29, R29, R9.reuse ;  /* 0x000000091d1d7220 */ /* 0x080fe20000410000 */
[----:B------:R-:W-:Y:S01]  /*b140*/  FMNMX.FTZ R161, R179, R6, !PT ;  /* 0x00000006b3a17209 */ /* 0x000fe20007810000 */
[----:B------:R-:W1:Y:S01]  /*b150*/  MUFU.EX2 R21, R21 ;  /* 0x0000001500157308 */ /* 0x000e620000000800 */
[-C--:B------:R-:W-:Y:S01]  /*b160*/  FMUL.FTZ R32, R32, R9.reuse ;  /* 0x0000000920207220 */ /* 0x080fe20000410000 */
[----:B------:R-:W-:Y:S01]  /*b170*/  FMUL.FTZ R33, R33, R9 ;  /* 0x0000000921217220 */ /* 0x000fe20000410000 */
[----:B------:R-:W-:Y:S01]  /*b180*/  FMNMX.FTZ R6, R182, R161, !PT ;  /* 0x000000a1b6067209 */ /* 0x000fe20007810000 */
[-C--:B------:R-:W-:Y:S01]  /*b190*/  FMUL.FTZ R36, R36, R9.reuse ;  /* 0x0000000924247220 */ /* 0x080fe20000410000 */
[-C--:B------:R-:W-:Y:S01]  /*b1a0*/  FMUL.FTZ R37, R37, R9.reuse ;  /* 0x0000000925257220 */ /* 0x080fe20000410000 */
[-C--:B------:R-:W-:Y:S01]  /*b1b0*/  FMUL.FTZ R40, R40, R9.reuse ;  /* 0x0000000928287220 */ /* 0x080fe20000410000 */
[----:B------:R-:W-:Y:S01]  /*b1c0*/  FMNMX.FTZ R161, R183, R6, !PT ;  /* 0x00000006b7a17209 */ /* 0x000fe20007810000 */
[----:B------:R-:W4:Y:S01]  /*b1d0*/  MUFU.EX2 R156, R156 ;  /* 0x0000009c009c7308 */ /* 0x000f220000000800 */
[-C--:B------:R-:W-:Y:S01]  /*b1e0*/  FMUL.FTZ R41, R41, R9.reuse ;  /* 0x0000000929297220 */ /* 0x080fe20000410000 */
[----:B------:R-:W-:Y:S01]  /*b1f0*/  FMUL.FTZ R44, R44, R9 ;  /* 0x000000092c2c7220 */ /* 0x000fe20000410000 */
[----:B------:R-:W-:Y:S01]  /*b200*/  FMNMX.FTZ R6, R186, R161, !PT ;  /* 0x000000a1ba067209 */ /* 0x000fe20007810000 */
[--C-:B------:R-:W-:Y:S01]  /*b210*/  FFMA.FTZ R161, R169, UR6, -R10.reuse ;  /* 0x00000006a9a17c23 */ /* 0x100fe2000801080a */
[--C-:B------:R-:W-:Y:S01]  /*b220*/  FFMA.FTZ R169, R181, UR6, -R10.reuse ;  /* 0x00000006b5a97c23 */ /* 0x100fe2000801080a */
[----:B------:R-:W-:Y:S01]  /*b230*/  FFMA.FTZ R181, R193, UR6, -R10 ;  /* 0x00000006c1b57c23 */ /* 0x000fe2000801080a */
[----:B------:R-:W-:Y:S01]  /*b240*/  FMNMX.FTZ R165, R187, R6, !PT ;  /* 0x00000006bba57209 */ /* 0x000fe20007810000 */
[----:B------:R5:W-:Y:S01]  /*b250*/  MUFU.EX2 R184, R188 ;  /* 0x000000bc00b87308 */ /* 0x000be20000000800 */
[-C--:B------:R-:W-:Y:S01]  /*b260*/  FMUL.FTZ R45, R45, R9.reuse ;  /* 0x000000092d2d7220 */ /* 0x080fe20000410000 */
[----:B------:R-:W-:Y:S01]  /*b270*/  FMUL.FTZ R48, R48, R9 ;  /* 0x0000000930307220 */ /* 0x000fe20000410000 */
[----:B------:R-:W-:Y:S01]  /*b280*/  FMNMX.FTZ R6, R190, R165, !PT ;  /* 0x000000a5be067209 */ /* 0x000fe20007810000 */
[-C--:B------:R-:W-:Y:S01]  /*b290*/  FMUL.FTZ R49, R49, R9.reuse ;  /* 0x0000000931317220 */ /* 0x080fe20000410000 */
[-C--:B------:R-:W-:Y:S01]  /*b2a0*/  FMUL.FTZ R52, R52, R9.reuse ;  /* 0x0000000934347220 */ /* 0x080fe20000410000 */
[----:B------:R-:W-:Y:S01]  /*b2b0*/  FMUL.FTZ R53, R53, R9 ;  /* 0x0000000935357220 */ /* 0x000fe20000410000 */
[----:B------:R-:W-:Y:S01]  /*b2c0*/  FMNMX.FTZ R165, R191, R6, !PT ;  /* 0x00000006bfa57209 */ /* 0x000fe20007810000 */
[----:B------:R-:W0:Y:S01]  /*b2d0*/  MUFU.EX2 R153, R153 ;  /* 0x0000009900997308 */ /* 0x000e220000000800 */
[----:B-----5:R-:W-:Y:S01]  /*b2e0*/  FFMA.FTZ R188, R9, R3, R152 ;  /* 0x0000000309bc7223 */ /* 0x020fe20000010098 */
[C---:B--2---:R-:W-:Y:S01]  /*b2f0*/  F2FP.BF16.F32.PACK_AB R152, R13.reuse, R152 ;  /* 0x000000980d98723e */ /* 0x044fe200000010ff */
[----:B------:R-:W-:Y:S01]  /*b300*/  FMUL.FTZ R56, R56, R9 ;  /* 0x0000000938387220 */ /* 0x000fe20000410000 */
[----:B------:R-:W-:Y:S01]  /*b310*/  FMNMX.FTZ R6, R194, R165, !PT ;  /* 0x000000a5c2067209 */ /* 0x000fe20007810000 */
[----:B------:R-:W-:Y:S01]  /*b320*/  FADD.FTZ R3, R13, R188 ;  /* 0x000000bc0d037221 */ /* 0x000fe20000010000 */
[-C--:B------:R-:W-:Y:S01]  /*b330*/  FMUL.FTZ R57, R57, R9.reuse ;  /* 0x0000000939397220 */ /* 0x080fe20000410000 */
[-C--:B------:R-:W-:Y:S01]  /*b340*/  FMUL.FTZ R60, R60, R9.reuse ;  /* 0x000000093c3c7220 */ /* 0x080fe20000410000 */
[----:B------:R-:W-:Y:S01]  /*b350*/  FMNMX.FTZ R165, R195, R6, !PT ;  /* 0x00000006c3a57209 */ /* 0x000fe20007810000 */
[----:B------:R-:W-:Y:S01]  /*b360*/  MUFU.EX2 R20, R20 ;  /* 0x0000001400147308 */ /* 0x000fe20000000800 */
[-C--:B------:R-:W-:Y:S01]  /*b370*/  FMUL.FTZ R61, R61, R9.reuse ;  /* 0x000000093d3d7220 */ /* 0x080fe20000410000 */
[----:B------:R-:W-:Y:S01]  /*b380*/  FMUL.FTZ R64, R64, R9 ;  /* 0x0000000940407220 */ /* 0x000fe20000410000 */
[----:B------:R-:W-:Y:S01]  /*b390*/  FMNMX.FTZ R6, R198, R165, !PT ;  /* 0x000000a5c6067209 */ /* 0x000fe20007810000 */
[--C-:B------:R-:W-:Y:S01]  /*b3a0*/  FFMA.FTZ R165, R177, UR6, -R10.reuse ;  /* 0x00000006b1a57c23 */ /* 0x100fe2000801080a */
[-C--:B------:R-:W-:Y:S01]  /*b3b0*/  FMUL.FTZ R65, R65, R9.reuse ;  /* 0x0000000941417220 */ /* 0x080fe20000410000 */
[-C--:B------:R-:W-:Y:S01]  /*b3c0*/  FMUL.FTZ R68, R68, R9.reuse ;  /* 0x0000000944447220 */ /* 0x080fe20000410000 */
[----:B------:R-:W-:Y:S01]  /*b3d0*/  FMNMX.FTZ R6, R199, R6, !PT ;  /* 0x00000006c7067209 */ /* 0x000fe20007810000 */
[----:B------:R-:W-:Y:S01]  /*b3e0*/  MUFU.EX2 R157, R157 ;  /* 0x0000009d009d7308 */ /* 0x000fe20000000800 */
[-C--:B------:R-:W-:Y:S01]  /*b3f0*/  FMUL.FTZ R69, R69, R9.reuse ;  /* 0x0000000945457220 */ /* 0x080fe20000410000 */
[-C--:B------:R-:W-:Y:S01]  /*b400*/  FMUL.FTZ R72, R72, R9.reuse ;  /* 0x0000000948487220 */ /* 0x080fe20000410000 */
[-C--:B------:R-:W-:Y:S01]  /*b410*/  FMUL.FTZ R73, R73, R9.reuse ;  /* 0x0000000949497220 */ /* 0x080fe20000410000 */
[----:B------:R-:W2:Y:S01]  /*b420*/  SHFL.BFLY PT, R177, R6, 0x2, 0x1f ;  /* 0x0c401f0006b17f89 */ /* 0x000ea200000e0000 */
        /* <DEDUP_REMOVED lines=23> */
[----:B--2---:R-:W-:Y:S01]  /*b5a0*/  FMNMX.FTZ R185, R6, R177, !PT ;  /* 0x000000b106b97209 */ /* 0x004fe20007810000 */
[----:B------:R-:W-:Y:S01]  /*b5b0*/  FFMA.FTZ R177, R189, UR6, -R10 ;  /* 0x00000006bdb17c23 */ /* 0x000fe2000801080a */
[-C--:B------:R-:W-:Y:S01]  /*b5c0*/  FMUL.FTZ R116, R116, R9.reuse ;  /* 0x0000000974747220 */ /* 0x080fe20000410000 */
[-C--:B------:R-:W-:Y:S01]  /*b5d0*/  FMUL.FTZ R117, R117, R9.reuse ;  /* 0x0000000975757220 */ /* 0x080fe20000410000 */
[----:B------:R-:W-:Y:S01]  /*b5e0*/  MUFU.EX2 R15, R15 ;  /* 0x0000000f000f7308 */ /* 0x000fe20000000800 */
[----:B------:R-:W2:Y:S01]  /*b5f0*/  SHFL.BFLY PT, R6, R185, 0x1, 0x1f ;  /* 0x0c201f00b9067f89 */ /* 0x000ea200000e0000 */
        /* <DEDUP_REMOVED lines=17> */
[----:B------:R-:W-:-:S05]  /*b710*/  FMUL.FTZ R149, R149, R9 ;  /* 0x0000000995957220 */ /* 0x000fca0000410000 */
[----:B------:R-:W-:Y:S01]  /*b720*/  MUFU.EX2 R168, R168 ;  /* 0x000000a800a87308 */ /* 0x000fe20000000800 */
[----:B--2---:R-:W-:Y:S01]  /*b730*/  FMNMX.FTZ R6, R185, R6, !PT ;  /* 0x00000006b9067209 */ /* 0x004fe20007810000 */
[----:B------:R-:W-:-:S03]  /*b740*/  FFMA.FTZ R185, R197, UR6, -R10 ;  /* 0x00000006c5b97c23 */ /* 0x000fc6000801080a */
[C---:B------:R-:W-:Y:S01]  /*b750*/  FSETP.NEU.FTZ.AND P1, PT, R6.reuse, -INF , PT ;  /* 0xff8000000600780b */ /* 0x040fe20003f3d000 */
[----:B------:R-:W-:Y:S02]  /*b760*/  FMUL.FTZ R196, R6, UR6 ;  /* 0x0000000606c47c20 */ /* 0x000fe40008410000 */
[----:B------:R-:W2:Y:S03]  /*b770*/  MUFU.EX2 R169, R169 ;  /* 0x000000a900a97308 */ /* 0x000ea60000000800 */
[----:B------:R-:W-:-:S05]  /*b780*/  FSEL R196, R196, RZ, P1 ;  /* 0x000000ffc4c47208 */ /* 0x000fca0000800000 */
[--C-:B------:R-:W-:Y:S01]  /*b790*/  FFMA.FTZ R10, R155, UR6, -R196.reuse ;  /* 0x000000069b0a7c23 */ /* 0x100fe200080108c4 */
[--C-:B------:R-:W-:Y:S01]  /*b7a0*/  FFMA.FTZ R155, R158, UR6, -R196.reuse ;  /* 0x000000069e9b7c23 */ /* 0x100fe200080108c4 */
[----:B---3--:R-:W-:Y:S01]  /*b7b0*/  FADD.FTZ R158, R154, R3 ;  /* 0x000000039a9e7221 */ /* 0x008fe20000010000 */
[--C-:B------:R-:W-:Y:S01]  /*b7c0*/  FFMA.FTZ R188, R159, UR6, -R196.reuse ;  /* 0x000000069fbc7c23 */ /* 0x100fe200080108c4 */
[----:B------:R-:W-:Y:S01]  /*b7d0*/  MUFU.EX2 R172, R172 ;  /* 0x000000ac00ac7308 */ /* 0x000fe20000000800 */
[----:B------:R-:W-:Y:S01]  /*b7e0*/  FFMA.FTZ R159, R162, UR6, -R196 ;  /* 0x00000006a29f7c23 */ /* 0x000fe200080108c4 */
[C---:B-1----:R-:W-:Y:S01]  /*b7f0*/  FADD.FTZ R3, R21.reuse, R158 ;  /* 0x0000009e15037221 */ /* 0x042fe20000010000 */
[----:B------:R-:W-:Y:S01]  /*b800*/  F2FP.BF16.F32.PACK_AB R154, R21, R154 ;  /* 0x0000009a159a723e */ /* 0x000fe200000010ff */
[--C-:B------:R-:W-:Y:S01]  /*b810*/  FFMA.FTZ R11, R11, UR6, -R196.reuse ;  /* 0x000000060b0b7c23 */ /* 0x100fe200080108c4 */
[--C-:B------:R-:W-:Y:S01]  /*b820*/  FFMA.FTZ R174, R174, UR6, -R196.reuse ;  /* 0x00000006aeae7c23 */ /* 0x100fe200080108c4 */
[----:B----4-:R-:W-:Y:S01]  /*b830*/  FADD.FTZ R158, R156, R3 ;  /* 0x000000039c9e7221 */ /* 0x010fe20000010000 */
[--C-:B------:R-:W-:Y:S01]  /*b840*/  FFMA.FTZ R192, R163, UR6, -R196.reuse ;  /* 0x00000006a3c07c23 */ /* 0x100fe200080108c4 */
[----:B------:R-:W-:Y:S01]  /*b850*/  MUFU.EX2 R173, R173 ;  /* 0x000000ad00ad7308 */ /* 0x000fe20000000800 */
[----:B------:R-:W-:Y:S01]  /*b860*/  FFMA.FTZ R163, R166, UR6, -R196 ;  /* 0x00000006a6a37c23 */ /* 0x000fe200080108c4 */
[----:B0-----:R-:W-:Y:S01]  /*b870*/  FADD.FTZ R3, R153, R158 ;  /* 0x0000009e99037221 */ /* 0x001fe20000010000 */
[--C-:B------:R-:W-:Y:S01]  /*b880*/  FFMA.FTZ R175, R175, UR6, -R196.reuse ;  /* 0x00000006afaf7c23 */ /* 0x100fe200080108c4 */
[----:B--2---:R-:W-:Y:S01]  /*b890*/  F2FP.BF16.F32.PACK_AB R166, R169, R168 ;  /* 0x000000a8a9a6723e */ /* 0x004fe200000010ff */
[--C-:B------:R-:W-:Y:S01]  /*b8a0*/  FFMA.FTZ R179, R179, UR6, -R196.reuse ;  /* 0x00000006b3b37c23 */ /* 0x100fe200080108c4 */
[----:B------:R-:W-:Y:S01]  /*b8b0*/  FADD.FTZ R158, R20, R3 ;  /* 0x00000003149e7221 */ /* 0x000fe20000010000 */
[--C-:B------:R-:W-:Y:S01]  /*b8c0*/  FFMA.FTZ R182, R182, UR6, -R196.reuse ;  /* 0x00000006b6b67c23 */ /* 0x100fe200080108c4 */
[----:B------:R-:W-:Y:S01]  /*b8d0*/  MUFU.EX2 R176, R176 ;  /* 0x000000b000b07308 */ /* 0x000fe20000000800 */
[----:B------:R-:W-:Y:S01]  /*b8e0*/  FFMA.FTZ R183, R183, UR6, -R196 ;  /* 0x00000006b7b77c23 */ /* 0x000fe200080108c4 */
[----:B------:R-:W-:Y:S01]  /*b8f0*/  FADD.FTZ R3, R157, R158 ;  /* 0x0000009e9d037221 */ /* 0x000fe20000010000 */
[--C-:B------:R-:W-:Y:S01]  /*b900*/  FFMA.FTZ R186, R186, UR6, -R196.reuse ;  /* 0x00000006baba7c23 */ /* 0x100fe200080108c4 */
[--C-:B------:R-:W-:Y:S01]  /*b910*/  FFMA.FTZ R187, R187, UR6, -R196.reuse ;  /* 0x00000006bbbb7c23 */ /* 0x100fe200080108c4 */
[--C-:B------:R-:W-:Y:S01]  /*b920*/  FFMA.FTZ R190, R190, UR6, -R196.reuse ;  /* 0x00000006bebe7c23 */ /* 0x100fe200080108c4 */
[----:B------:R-:W-:Y:S01]  /*b930*/  FADD.FTZ R158, R160, R3 ;  /* 0x00000003a09e7221 */ /* 0x000fe20000010000 */
[----:B------:R-:W-:Y:S01]  /*b940*/  FSEL R3, R6, RZ, P1 ;  /* 0x000000ff06037208 */ /* 0x000fe20000800000 */
[----:B------:R-:W0:Y:S01]  /*b950*/  MUFU.EX2 R177, R177 ;  /* 0x000000b100b17308 */ /* 0x000e220000000800 */
[----:B------:R-:W-:Y:S01]  /*b960*/  FFMA.FTZ R191, R191, UR6, -R196 ;  /* 0x00000006bfbf7c23 */ /* 0x000fe200080108c4 */
[----:B------:R-:W-:Y:S01]  /*b970*/  FADD.FTZ R189, R161, R158 ;  /* 0x0000009ea1bd7221 */ /* 0x000fe20000010000 */
[----:B------:R-:W-:Y:S01]  /*b980*/  FFMA.FTZ R194, R194, UR6, -R196 ;  /* 0x00000006c2c27c23 */ /* 0x000fe200080108c4 */
[----:B------:R-:W-:Y:S01]  /*b990*/  FADD.FTZ R3, -R3, R12 ;  /* 0x0000000c03037221 */ /* 0x000fe20000010100 */
        /* <DEDUP_REMOVED lines=8> */
[----:B------:R-:W-:Y:S01]  /*ba20*/  FFMA.FTZ R198, R198, UR6, -R196 ;  /* 0x00000006c6c67c23 */ /* 0x000fe200080108c4 */
[----:B------:R-:W-:Y:S01]  /*ba30*/  FADD.FTZ R162, R164, R189 ;  /* 0x000000bda4a27221 */ /* 0x000fe20000010000 */
[----:B------:R-:W-:Y:S01]  /*ba40*/  F2FP.BF16.F32.PACK_AB R164, R165, R164 ;  /* 0x000000a4a5a4723e */ /* 0x000fe200000010ff */
[----:B------:R-:W1:Y:S01]  /*ba50*/  MUFU.EX2 R181, R181 ;  /* 0x000000b500b57308 */ /* 0x000e620000000800 */
[----:B0-----:R-:W-:Y:S01]  /*ba60*/  F2FP.BF16.F32.PACK_AB R170, R177, R176 ;  /* 0x000000b0b1aa723e */ /* 0x001fe200000010ff */
[----:B------:R-:W-:Y:S01]  /*ba70*/  FADD.FTZ R189, R165, R162 ;  /* 0x000000a2a5bd7221 */ /* 0x000fe20000010000 */
[----:B------:R-:W-:Y:S01]  /*ba80*/  FFMA.FTZ R196, R199, UR6, -R196 ;  /* 0x00000006c7c47c23 */ /* 0x000fe200080108c4 */
[----:B------:R-:W-:-:S02]  /*ba90*/  F2FP.BF16.F32.PACK_AB R156, R153, R156 ;  /* 0x0000009c999c723e */ /* 0x000fc400000010ff */
[----:B------:R-:W-:Y:S01]  /*baa0*/  FADD.FTZ R162, R168, R189 ;  /* 0x000000bda8a27221 */ /* 0x000fe20000010000 */
[----:B------:R-:W-:Y:S01]  /*bab0*/  F2FP.BF16.F32.PACK_AB R168, R173, R172 ;  /* 0x000000acada8723e */ /* 0x000fe200000010ff */
[----:B------:R0:W-:Y:S01]  /*bac0*/  MUFU.EX2 R178, R158 ;  /* 0x0000009e00b27308 */ /* 0x0001e20000000800 */
[----:B------:R-:W-:Y:S01]  /*bad0*/  F2FP.BF16.F32.PACK_AB R160, R161, R160 ;  /* 0x000000a0a1a0723e */ /* 0x000fe200000010ff */
[----:B------:R-:W-:-:S04]  /*bae0*/  FADD.FTZ R189, R169, R162 ;  /* 0x000000a2a9bd7221 */ /* 0x000fc80000010000 */
[----:B------:R-:W-:Y:S02]  /*baf0*/  FADD.FTZ R162, R172, R189 ;  /* 0x000000bdaca27221 */ /* 0x000fe40000010000 */
[----:B------:R-:W-:Y:S01]  /*bb00*/  MUFU.EX2 R11, R11 ;  /* 0x0000000b000b7308 */ /* 0x000fe20000000800 */
[----:B0-----:R-:W-:Y:S01]  /*bb10*/  F2FP.BF16.F32.PACK_AB R158, R157, R20 ;  /* 0x000000149d9e723e */ /* 0x001fe200000010ff */
[----:B------:R-:W-:Y:S01]  /*bb20*/  FADD.FTZ R189, R173, R162 ;  /* 0x000000a2adbd7221 */ /* 0x000fe20000010000 */
[----:B-1----:R-:W-:-:S03]  /*bb30*/  F2FP.BF16.F32.PACK_AB R172, R181, R180 ;  /* 0x000000b4b5ac723e */ /* 0x002fc600000010ff */
[----:B------:R-:W-:Y:S02]  /*bb40*/  FADD.FTZ R162, R176, R189 ;  /* 0x000000bdb0a27221 */ /* 0x000fe40000010000 */
[----:B------:R-:W0:Y:S02]  /*bb50*/  MUFU.EX2 R10, R10 ;  /* 0x0000000a000a7308 */ /* 0x000e240000000800 */
[----:B------:R-:W-:Y:S01]  /*bb60*/  FADD.FTZ R21, R177, R162 ;  /* 0x000000a2b1157221 */ /* 0x000fe20000010000 */
[----:B------:R-:W-:-:S03]  /*bb70*/  F2FP.BF16.F32.PACK_AB R162, R15, R14 ;  /* 0x0000000e0fa2723e */ /* 0x000fc600000010ff */
[----:B------:R-:W-:Y:S02]  /*bb80*/  FADD.FTZ R20, R180, R21 ;  /* 0x00000015b4147221 */ /* 0x000fe40000010000 */
[----:B------:R-:W-:Y:S02]  /*bb90*/  MUFU.EX2 R155, R155 ;  /* 0x0000009b009b7308 */ /* 0x000fe40000000800 */
[----:B------:R-:W-:Y:S01]  /*bba0*/  FADD.FTZ R15, R181, R20 ;  /* 0x00000014b50f7221 */ /* 0x000fe20000010000 */
[----:B------:R-:W-:-:S05]  /*bbb0*/  FMUL.FTZ R20, R3, UR6 ;  /* 0x0000000603147c20 */ /* 0x000fca0008410000 */
[----:B------:R-:W-:Y:S01]  /*bbc0*/  MUFU.EX2 R188, R188 ;  /* 0x000000bc00bc7308 */ /* 0x000fe20000000800 */
[----:B0-----:R-:W-:-:S07]  /*bbd0*/  F2FP.BF16.F32.PACK_AB R153, R10, R11 ;  /* 0x0000000b0a99723e */ /* 0x001fce00000010ff */
[----:B------:R-:W0:Y:S08]  /*bbe0*/  MUFU.EX2 R20, R20 ;  /* 0x0000001400147308 */ /* 0x000e300000000800 */
[----:B------:R1:W-:Y:S08]  /*bbf0*/  MUFU.EX2 R13, R174 ;  /* 0x000000ae000d7308 */ /* 0x0003f00000000800 */
[----:B------:R-:W2:Y:S01]  /*bc00*/  MUFU.EX2 R159, R159 ;  /* 0x0000009f009f7308 */ /* 0x000ea20000000800 */
[----:B-1----:R-:W-:Y:S01]  /*bc10*/  FADD.FTZ R174, R184, R15 ;  /* 0x0000000fb8ae7221 */ /* 0x002fe20000010000 */
[----:B0-----:R-:W-:Y:S01]  /*bc20*/  FFMA.FTZ R15, R20, R0, R11 ;  /* 0x00000000140f7223 */ /* 0x001fe2000001000b */
[-C--:B------:R-:W-:Y:S01]  /*bc30*/  FMUL.FTZ R26, R26, R20.reuse ;  /* 0x000000141a1a7220 */ /* 0x080fe20000410000 */
[-C--:B------:R-:W-:Y:S01]  /*bc40*/  FMUL.FTZ R27, R27, R20.reuse ;  /* 0x000000141b1b7220 */ /* 0x080fe20000410000 */
[-C--:B------:R-:W-:Y:S01]  /*bc50*/  FMUL.FTZ R30, R30, R20.reuse ;  /* 0x000000141e1e7220 */ /* 0x080fe20000410000 */
[----:B------:R-:W-:Y:S01]  /*bc60*/  FADD.FTZ R0, R10, R15 ;  /* 0x0000000f0a007221 */ /* 0x000fe20000010000 */
[-C--:B------:R-:W-:Y:S01]  /*bc70*/  FMUL.FTZ R31, R31, R20.reuse ;  /* 0x000000141f1f7220 */ /* 0x080fe20000410000 */
[----:B------:R-:W0:Y:S01]  /*bc80*/  MUFU.EX2 R192, R192 ;  /* 0x000000c000c07308 */ /* 0x000e220000000800 */
[-C--:B------:R-:W-:Y:S01]  /*bc90*/  FMUL.FTZ R34, R34, R20.reuse ;  /* 0x0000001422227220 */ /* 0x080fe20000410000 */
        /* <DEDUP_REMOVED lines=8> */
[----:B--2---:R-:W-:Y:S01]  /*bd20*/  FADD.FTZ R15, R159, R0 ;  /* 0x000000009f0f7221 */ /* 0x004fe20000010000 */
        /* <DEDUP_REMOVED lines=31> */
[----:B------:R-:W-:Y:S01]  /*bf20*/  F2FP.BF16.F32.PACK_AB R161, R178, R167 ;  /* 0x000000a7b2a1723e */ /* 0x000fe200000010ff */
[-C--:B------:R-:W-:Y:S01]  /*bf30*/  FMUL.FTZ R86, R86, R20.reuse ;  /* 0x0000001456567220 */ /* 0x080fe20000410000 */
[-C--:B------:R-:W-:Y:S01]  /*bf40*/  FMUL.FTZ R87, R87, R20.reuse ;  /* 0x0000001457577220 */ /* 0x080fe20000410000 */
[----:B------:R-:W-:Y:S01]  /*bf50*/  FADD.FTZ R180, R178, R15 ;  /* 0x0000000fb2b47221 */ /* 0x000fe20000010000 */
[-C--:B------:R-:W-:Y:S01]  /*bf60*/  FMUL.FTZ R90, R90, R20.reuse ;  /* 0x000000145a5a7220 */ /* 0x080fe20000410000 */
[----:B------:R-:W-:Y:S01]  /*bf70*/  FMUL.FTZ R91, R91, R20 ;  /* 0x000000145b5b7220 */ /* 0x000fe20000410000 */
[----:B------:R-:W0:Y:S01]  /*bf80*/  MUFU.EX2 R165, R171 ;  /* 0x000000ab00a57308 */ /* 0x000e220000000800 */
[----:B------:R-:W-:Y:S01]  /*bf90*/  FADD.FTZ R15, R13, R180 ;  /* 0x000000b40d0f7221 */ /* 0x000fe20000010000 */
[C---:B-1----:R-:W-:Y:S01]  /*bfa0*/  FADD.FTZ R3, R185.reuse, R174 ;  /* 0x000000aeb9037221 */ /* 0x042fe20000010000 */
[----:B------:R-:W-:Y:S01]  /*bfb0*/  F2FP.BF16.F32.PACK_AB R174, R185, R184 ;  /* 0x000000b8b9ae723e */ /* 0x000fe200000010ff */
        /* <DEDUP_REMOVED lines=21> */
[C---:B-1----:R-:W-:Y:S01]  /*c110*/  FADD.FTZ R15, R176.reuse, R15 ;  /* 0x0000000fb00f7221 */ /* 0x042fe20000010000 */
[----:B------:R-:W-:Y:S01]  /*c120*/  F2FP.BF16.F32.PACK_AB R165, R176, R165 ;  /* 0x000000a5b0a5723e */ /* 0x000fe200000010ff */
        /* <DEDUP_REMOVED lines=14> */
[----:B--2---:R-:W-:Y:S01]  /*c210*/  FADD.FTZ R186, R182, R15 ;  /* 0x0000000fb6ba7221 */ /* 0x004fe20000010000 */
[----:B0-----:R-:W-:Y:S01]  /*c220*/  F2FP.BF16.F32.PACK_AB R167, R183, R182 ;  /* 0x000000b6b7a7723e */ /* 0x001fe200000010ff */
[-C--:B------:R-:W-:Y:S01]  /*c230*/  FMUL.FTZ R147, R147, R20.reuse ;  /* 0x0000001493937220 */ /* 0x080fe20000410000 */
[-C--:B------:R-:W-:Y:S01]  /*c240*/  FMUL.FTZ R150, R150, R20.reuse ;  /* 0x0000001496967220 */ /* 0x080fe20000410000 */
[----:B------:R-:W-:Y:S01]  /*c250*/  FADD.FTZ R186, R183, R186 ;  /* 0x000000bab7ba7221 */ /* 0x000fe20000010000 */
[----:B------:R-:W-:-:S02]  /*c260*/  FMUL.FTZ R151, R151, R20 ;  /* 0x0000001497977220 */ /* 0x000fc40000410000 */
[----:B------:R-:W0:Y:S01]  /*c270*/  MUFU.EX2 R171, R190 ;  /* 0x000000be00ab7308 */ /* 0x000e220000000800 */
[----:B-1----:R-:W-:-:S07]  /*c280*/  FADD.FTZ R15, R169, R186 ;  /* 0x000000baa90f7221 */ /* 0x002fce0000010000 */
[----:B------:R-:W1:Y:S01]  /*c290*/  MUFU.EX2 R180, R191 ;  /* 0x000000bf00b47308 */ /* 0x000e620000000800 */
[C---:B---3--:R-:W-:Y:S01]  /*c2a0*/  FADD.FTZ R186, R0.reuse, R15 ;  /* 0x0000000f00ba7221 */ /* 0x048fe20000010000 */
        /* <DEDUP_REMOVED lines=10> */
[----:B------:R-:W-:-:S03]  /*c350*/  F2FP.BF16.F32.PACK_AB R173, R184, R173 ;  /* 0x000000adb8ad723e */ /* 0x000fc600000010ff */
[----:B-1----:R-:W-:-:S04]  /*c360*/  FADD.FTZ R9, R175, R10 ;  /* 0x0000000aaf097221 */ /* 0x002fc80000010000 */
[C---:B--2---:R-:W-:Y:S01]  /*c370*/  FADD.FTZ R0, R196.reuse, R9 ;  /* 0x00000009c4007221 */ /* 0x044fe20000010000 */
[----:B------:R-:W-:Y:S01]  /*c380*/  F2FP.BF16.F32.PACK_AB R175, R196, R175 ;  /* 0x000000afc4af723e */ /* 0x000fe200000010ff */
[----:B------:R-:W-:Y:S06]  /*c390*/  @!P0 BRA `(.L_x_10894) ;  /* 0x0000000000048947 */ /* 0x000fec0003800000 */
[----:B------:R-:W-:Y:S01]  /*c3a0*/  BPT.TRAP 0x1 ;  /* 0x000000040000795c */ /* 0x000fe20000300000 */
.L_x_10894:
[----:B------:R0:W1:Y:S01]  /*c3b0*/  SYNCS.PHASECHK.TRANS64.TRYWAIT P1, [UR27+0x22850], R7 ;  /* 0x02285007ff0075a7 */ /* 0x000062000802015b */
[----:B------:R-:W-:Y:S05]  /*c3c0*/  @!P0 BRA `(.L_x_10895) ;  /* 0x0000000000048947 */ /* 0x000fea0003800000 */
[----:B------:R-:W-:Y:S01]  /*c3d0*/  BPT.TRAP 0x1 ;  /* 0x000000040000795c */ /* 0x000fe20000300000 */
.L_x_10895:
[----:B-1----:R-:W-:Y:S05]  /*c3e0*/  @P1 BRA `(.L_x_10896) ;  /* 0x0000000000081947 */ /* 0x002fea0003800000 */
[----:B------:R-:W1:Y:S02]  /*c3f0*/  SYNCS.PHASECHK.TRANS64.TRYWAIT P1, [UR27+0x22850], R7 ;  /* 0x02285007ff0075a7 */ /* 0x000e64000802015b */
[----:B-1----:R-:W-:Y:S05]  /*c400*/  @!P1 BRA `(.L_x_10897) ;  /* 0x0000008400289947 */ /* 0x002fea0003800000 */
.L_x_10896:
[----:B------:R-:W2:Y:S01]  /*c410*/  S2R R9, SR_TID.X ;  /* 0x0000000000097919 */ /* 0x000ea20000002100 */
[----:B------:R-:W-:Y:S01]  /*c420*/  UIMAD UR7, UR36, 0xc00, UR21 ;  /* 0x00000c00240778a4 */ /* 0x000fe2000f8e0215 */
[----:B------:R-:W-:Y:S01]  /*c430*/  IMAD.MOV.U32 R12, RZ, RZ, R6 ;  /* 0x000000ffff0c7224 */ /* 0x000fe200078e0006 */
[----:B------:R-:W-:-:S05]  /*c440*/  UMOV UR11, 0x40000040 ;  /* 0x40000040000b7882 */ /* 0x000fca0000000000 */
[----:B------:R-:W-:Y:S01]  /*c450*/  UMOV UR10, UR7 ;  /* 0x00000007000a7c82 */ /* 0x000fe20008000000 */
[----:B--2---:R-:W-:-:S05]  /*c460*/  SHF.R.U32.HI R9, RZ, 0x7, R9 ;  /* 0x00000007ff097819 */ /* 0x004fca0000011609 */
[----:B01----:R-:W-:Y:S02]  /*c470*/  VIADD R7, R9, 0x8 ;  /* 0x0000000809077836 */ /* 0x003fe40000000000 */
[----:B------:R-:W0:Y:S03]  /*c480*/  S2R R9, SR_TID.X ;  /* 0x0000000000097919 */ /* 0x000e260000002100 */
[----:B------:R2:W-:Y:S06]  /*c490*/  BAR.SYNC.DEFER_BLOCKING R7, 0x100 ;  /* 0x000400070000751d */ /* 0x0005ec0000010000 */
[----:B------:R-:W-:Y:S01]  /*c4a0*/  WARPGROUP.ARRIVE ;  /* 0x00000000000079c5 */ /* 0x000fe20000000000 */
[----:B0-----:R-:W-:Y:S01]  /*c4b0*/  LOP3.LUT P1, RZ, R9, 0x7f, RZ, 0xc0, !PT ;  /* 0x0000007f09ff7812 */ /* 0x001fe2000782c0ff */
[----:B------:R-:W-:-:S04]  /*c4c0*/  IMAD.MOV.U32 R9, RZ, RZ, R2 ;  /* 0x000000ffff097224 */ /* 0x000fc800078e0002 */
        /* <DEDUP_REMOVED lines=37> */
.L_x_10881:
[----:B------:R-:W2:Y:S01]  /*c720*/  SHFL.BFLY PT, R8, R3, 0x2, 0x1f ;  /* 0x0c401f0003087f89 */ /* 0x000ea200000e0000 */
[----:B------:R-:W-:Y:S01]  /*c730*/  UIADD3 UR36, UR36, 0x1, URZ ;  /* 0x0000000124247890 */ /* 0x000fe2000fffe03f */
[----:B------:R-:W-:Y:S01]  /*c740*/  IMAD.U32 R12, RZ, RZ, UR6 ;  /* 0x00000006ff0c7e24 */ /* 0x000fe2000f8e00ff */
[----:B------:R3:W-:Y:S06]  /*c750*/  BAR.ARV R4, 0x100 ;  /* 0x000400040000751d */ /* 0x0007ec0000002000 */
[----:B------:R-:W-:Y:S02]  /*c760*/  UISETP.NE.AND UP0, UPT, UR36, 0x2, UPT ;  /* 0x000000022400788c */ /* 0x000fe4000bf05270 */
[----:B------:R-:W-:Y:S06]  /*c770*/  BAR.ARV 0x8, 0x180 ;  /* 0x0206000000007b1d */ /* 0x000fec0000002000 */
[----:B---3--:R-:W-:Y:S01]  /*c780*/  IMAD.MOV.U32 R4, RZ, RZ, -0x800000 ;  /* 0xff800000ff047424 */ /* 0x008fe200078e00ff */
[----:B------:R-:W-:Y:S01]  /*c790*/  USEL UR4, URZ, 0x1, UP0 ;  /* 0x000000013f047887 */ /* 0x000fe20008000000 */
[----:B------:R-:W3:Y:S01]  /*c7a0*/  SHFL.BFLY PT, R7, R0, 0x2, 0x1f ;  /* 0x0c401f0000077f89 */ /* 0x000ee200000e0000 */
[----:B------:R-:W-:Y:S01]  /*c7b0*/  PLOP3.LUT P0, PT, PT, PT, PT, 0x8, 0x0 ;  /* 0x000000000000781c */ /* 0x000fe20003f0e170 */
[----:B------:R-:W-:Y:S01]  /*c7c0*/  UIADD3 UR38, UR38, 0x1, URZ ;  /* 0x0000000126267890 */ /* 0x000fe2000fffe03f */
[----:B--2---:R-:W-:Y:S01]  /*c7d0*/  FADD.FTZ R8, R8, R3 ;  /* 0x0000000308087221 */ /* 0x004fe20000010000 */
[----:B------:R-:W-:Y:S01]  /*c7e0*/  IMAD.MOV.U32 R3, RZ, RZ, -0x800000 ;  /* 0xff800000ff037424 */ /* 0x000fe200078e00ff */
[----:B------:R-:W-:-:S02]  /*c7f0*/  USEL UR36, UR36, URZ, UP0 ;  /* 0x0000003f24247287 */ /* 0x000fc40008000000 */
[----:B------:R-:W-:Y:S01]  /*c800*/  ULOP3.LUT UR37, UR37, UR4, URZ, 0x3c, !UPT ;  /* 0x0000000425257292 */ /* 0x000fe2000f8e3c3f */
[----:B------:R-:W2:Y:S01]  /*c810*/  SHFL.BFLY PT, R5, R8, 0x1, 0x1f ;  /* 0x0c201f0008057f89 */ /* 0x000ea200000e0000 */
[----:B---3--:R-:W-:Y:S01]  /*c820*/  FADD.FTZ R7, R7, R0 ;  /* 0x0000000007077221 */ /* 0x008fe20000010000 */
[----:B------:R-:W-:-:S04]  /*c830*/  IMAD.MOV.U32 R0, RZ, RZ, RZ ;  /* 0x000000ffff007224 */ /* 0x000fc800078e00ff */
[----:B------:R-:W3:Y:S01]  /*c840*/  SHFL.BFLY PT, R10, R7, 0x1, 0x1f ;  /* 0x0c201f00070a7f89 */ /* 0x000ee200000e0000 */
[----:B--2---:R-:W-:Y:S01]  /*c850*/  FADD.FTZ R11, R8, R5 ;  /* 0x00000005080b7221 */ /* 0x004fe20000010000 */
[----:B------:R-:W-:-:S04]  /*c860*/  IMAD.MOV.U32 R5, RZ, RZ, RZ ;  /* 0x000000ffff057224 */ /* 0x000fc800078e00ff */
[----:B------:R-:W-:-:S13]  /*c870*/  FSETP.NE.FTZ.AND P1, PT, R11, RZ, PT ;  /* 0x000000ff0b00720b */ /* 0x000fda0003f35000 */
[----:B------:R-:W2:Y:S01]  /*c880*/  @P1 MUFU.LG2 R8, R11 ;  /* 0x0000000b00081308 */ /* 0x000ea20000000c00 */
[----:B---3--:R-:W-:Y:S01]  /*c890*/  FADD.FTZ R10, R7, R10 ;  /* 0x0000000a070a7221 */ /* 0x008fe20000010000 */
[----:B------:R-:W-:-:S04]  /*c8a0*/  IMAD.U32 R7, RZ, RZ, UR6 ;  /* 0x00000006ff077e24 */ /* 0x000fc8000f8e00ff */
[----:B------:R-:W-:Y:S02]  /*c8b0*/  FSETP.NE.FTZ.AND P2, PT, R10, RZ, PT ;  /* 0x000000ff0a00720b */ /* 0x000fe40003f55000 */
[----:B------:R-:W3:Y:S01]  /*c8c0*/  @P1 MUFU.RCP R5, R11 ;  /* 0x0000000b00051308 */ /* 0x000ee20000001000 */
[----:B------:R-:W-:Y:S01]  /*c8d0*/  @P1 FMUL.FTZ R7, R7, 0.69314718246459960938 ;  /* 0x3f31721807071820 */ /* 0x000fe20000410000 */
[----:B--2---:R-:W-:-:S09]  /*c8e0*/  @P1 FMUL.FTZ R8, R8, 0.69314718246459960938 ;  /* 0x3f31721808081820 */ /* 0x004fd20000410000 */
[----:B01----:R-:W0:Y:S01]  /*c8f0*/  @P2 MUFU.LG2 R9, R10 ;  /* 0x0000000a00092308 */ /* 0x003e220000000c00 */
[----:B------:R-:W-:Y:S01]  /*c900*/  @P2 FMUL.FTZ R12, R12, 0.69314718246459960938 ;  /* 0x3f3172180c0c2820 */ /* 0x000fe20000410000 */
[----:B------:R-:W-:Y:S01]  /*c910*/  @P1 FFMA.FTZ R4, R7, R2, R8 ;  /* 0x0000000207041223 */ /* 0x000fe20000010008 */
[-C--:B---3--:R-:W-:Y:S01]  /*c920*/  FMUL.FTZ R180, R40, R5.reuse ;  /* 0x0000000528b47220 */ /* 0x088fe20000410000 */
[-C--:B------:R-:W-:Y:S01]  /*c930*/  FMUL.FTZ R24, R24, R5.reuse ;  /* 0x0000000518187220 */ /* 0x080fe20000410000 */
[----:B------:R-:W-:-:S03]  /*c940*/  FMUL.FTZ R25, R25, R5 ;  /* 0x0000000519197220 */ /* 0x000fc60000410000 */
        /* <DEDUP_REMOVED lines=127> */
[----:B------:R-:W-:-:S07]  /*d140*/  @P2 FFMA.FTZ R3, R12, R6, R9 ;  /* 0x000000060c032223 */ /* 0x000fce0000010009 */
.L_x_10828:
        /* <DEDUP_REMOVED lines=13> */
[----:B------:R-:W-:Y:S01]  /*d220*/  F2FP.BF16.F32.PACK_AB R33, R35, R34 ;  /* 0x000000222321723e */ /* 0x000fe200000010ff */
[----:B------:R-:W-:Y:S01]  /*d230*/  BAR.SYNC.DEFER_BLOCKING 0x1, 0x100 ;  /* 0x0044000000007b1d */ /* 0x000fe20000010000 */
[----:B------:R-:W-:Y:S01]  /*d240*/  F2FP.BF16.F32.PACK_AB R35, R39, R38 ;  /* 0x000000262723723e */ /* 0x000fe200000010ff */
[----:B------:R-:W-:Y:S01]  /*d250*/  USHF.R.S32.HI UR12, URZ, 0x1f, UR42 ;  /* 0x0000001f3f0c7899 */ /* 0x000fe2000801142a */
[----:B------:R-:W-:Y:S02]  /*d260*/  F2FP.BF16.F32.PACK_AB R24, R25, R24 ;  /* 0x000000181918723e */ /* 0x000fe400000010ff */
[----:B------:R-:W-:Y:S01]  /*d270*/  F2FP.BF16.F32.PACK_AB R25, R40, R26 ;  /* 0x0000001a2819723e */ /* 0x000fe200000010ff */
[----:B------:R-:W-:Y:S01]  /*d280*/  ULDC.64 UR8, c[0x0][0xb90] ;  /* 0x0002e40000087ab9 */ /* 0x000fe20000000a00 */
[----:B------:R-:W-:Y:S01]  /*d290*/  F2FP.BF16.F32.PACK_AB R26, R29, R28 ;  /* 0x0000001c1d1a723e */ /* 0x000fe200000010ff */
[----:B------:R-:W-:Y:S01]  /*d2a0*/  UIMAD UR5, UR10, UR8, URZ ;  /* 0x000000080a0572a4 */ /* 0x000fe2000f8e023f */
[----:B------:R-:W-:Y:S01]  /*d2b0*/  F2FP.BF16.F32.PACK_AB R27, R27, R30 ;  /* 0x0000001e1b1b723e */ /* 0x000fe200000010ff */
[----:B------:R-:W-:Y:S01]  /*d2c0*/  UIMAD.WIDE.U32 UR6, UR40, UR8, URZ ;  /* 0x00000008280672a5 */ /* 0x000fe2000f8e003f */
[----:B------:R-:W-:Y:S01]  /*d2d0*/  F2FP.BF16.F32.PACK_AB R34, R37, R36 ;  /* 0x000000242522723e */ /* 0x000fe200000010ff */
[----:B------:R-:W-:Y:S01]  /*d2e0*/  UIMAD UR5, UR40, UR9, UR5 ;  /* 0x00000009280572a4 */ /* 0x000fe2000f8e0205 */
[----:B------:R-:W-:-:S02]  /*d2f0*/  F2FP.BF16.F32.PACK_AB R144, R145, R144 ;  /* 0x000000909190723e */ /* 0x000fc400000010ff */
[----:B------:R-:W-:Y:S01]  /*d300*/  ULDC.64 UR8, c[0x0][0xb98] ;  /* 0x0002e60000087ab9 */ /* 0x000fe20000000a00 */
[----:B------:R-:W-:Y:S01]  /*d310*/  UIADD3 UR7, UR7, UR5, URZ ;  /* 0x0000000507077290 */ /* 0x000fe2000fffe03f */
[----:B------:R-:W-:Y:S01]  /*d320*/  F2FP.BF16.F32.PACK_AB R145, R178, R177 ;  /* 0x000000b1b291723e */ /* 0x000fe200000010ff */
[----:B------:R-:W-:Y:S02]  /*d330*/  UIMAD UR5, UR12, UR8, URZ ;  /* 0x000000080c0572a4 */ /* 0x000fe4000f8e023f */
[----:B------:R-:W-:Y:S02]  /*d340*/  UIMAD.WIDE.U32 UR6, UR42, UR8, UR6 ;  /* 0x000000082a0672a5 */ /* 0x000fe4000f8e0006 */
[----:B------:R-:W-:-:S03]  /*d350*/  UIMAD UR5, UR42, UR9, UR5 ;  /* 0x000000092a0572a4 */ /* 0x000fc6000f8e0205 */
[----:B------:R-:W-:Y:S01]  /*d360*/  ULDC.64 UR8, c[0x0][0xae8] ;  /* 0x0002ba0000087ab9 */ /* 0x000fe20000000a00 */
[----:B------:R-:W-:Y:S02]  /*d370*/  MOV R170, R176 ;  /* 0x000000b000aa7202 */ /* 0x000fe40000000f00 */
[----:B0-----:R-:W-:-:S03]  /*d380*/  MOV R171, R7 ;  /* 0x0000000700ab7202 */ /* 0x001fc60000000f00 */
[----:B------:R-:W-:-:S04]  /*d390*/  IMAD.WIDE R6, R209, 0x2, R170 ;  /* 0x00000002d1067825 */ /* 0x000fc800078e02aa */
[----:B------:R-:W-:Y:S01]  /*d3a0*/  IMAD.WIDE R170, R9, 0x2, R170 ;  /* 0x0000000209aa7825 */ /* 0x000fe200078e02aa */
[C---:B------:R-:W-:Y:S02]  /*d3b0*/  IADD3 R11, P3, R6.reuse, 0xc060, RZ ;  /* 0x0000c060060b7810 */ /* 0x040fe40007f7e0ff */
[C---:B------:R-:W-:Y:S02]  /*d3c0*/  LOP3.LUT R173, R6.reuse, 0x380, RZ, 0xc0, !PT ;  /* 0x0000038006ad7812 */ /* 0x040fe400078ec0ff */
[----:B------:R-:W-:Y:S01]  /*d3d0*/  LOP3.LUT R8, R11, 0x380, RZ, 0xc0, !PT ;  /* 0x000003800b087812 */ /* 0x000fe200078ec0ff */
[----:B------:R-:W-:Y:S01]  /*d3e0*/  IMAD.X R9, RZ, RZ, R7, P3 ;  /* 0x000000ffff097224 */ /* 0x000fe200018e0607 */
[----:B------:R-:W-:Y:S02]  /*d3f0*/  IADD3 R131, P4, R6, 0xc040, RZ ;  /* 0x0000c04006837810 */ /* 0x000fe40007f9e0ff */
[----:B------:R-:W-:Y:S02]  /*d400*/  SHF.R.U64 R8, R8, 0x3, RZ ;  /* 0x0000000308087819 */ /* 0x000fe400000012ff */
        /* <DEDUP_REMOVED lines=30> */
[--C-:B------:R-:W-:Y:S01]  /*d5f0*/  IMAD.X R169, RZ, RZ, R7.reuse, P3 ;  /* 0x000000ffffa97224 */ /* 0x100fe200018e0607 */
[----:B------:R-:W-:Y:S01]  /*d600*/  LOP3.LUT R2, R123, 0x380, RZ, 0xc0, !PT ;  /* 0x000003807b027812 */ /* 0x000fe200078ec0ff */
[----:B------:R-:W-:Y:S01]  /*d610*/  IMAD.MOV.U32 R173, RZ, RZ, R7 ;  /* 0x000000ffffad7224 */ /* 0x000fe200078e0007 */
[----:B------:R-:W-:-:S02]  /*d620*/  SHF.R.U64 R6, R6, 0x3, RZ ;  /* 0x0000000306067819 */ /* 0x000fc400000012ff */
[----:B------:R-:W-:Y:S02]  /*d630*/  LOP3.LUT R7, R12, 0x380, RZ, 0xc0, !PT ;  /* 0x000003800c077812 */ /* 0x000fe400078ec0ff */
[----:B------:R-:W-:Y:S02]  /*d640*/  LOP3.LUT R14, R6, R127, RZ, 0x3c, !PT ;  /* 0x0000007f060e7212 */ /* 0x000fe400078e3cff */
[----:B------:R-:W-:Y:S02]  /*d650*/  LOP3.LUT R6, R115, 0x380, RZ, 0xc0, !PT ;  /* 0x0000038073067812 */ /* 0x000fe400078ec0ff */
[----:B------:R-:W-:Y:S02]  /*d660*/  SHF.R.U64 R7, R7, 0x3, RZ ;  /* 0x0000000307077819 */ /* 0x000fe400000012ff */
[----:B------:R-:W-:Y:S02]  /*d670*/  SHF.R.U64 R6, R6, 0x3, RZ ;  /* 0x0000000306067819 */ /* 0x000fe400000012ff */
[----:B------:R-:W-:-:S02]  /*d680*/  MOV R173, R172 ;  /* 0x000000ac00ad7202 */ /* 0x000fc40000000f00 */
[----:B------:R-:W-:Y:S01]  /*d690*/  LOP3.LUT R158, R6, R115, RZ, 0x3c, !PT ;  /* 0x00000073069e7212 */ /* 0x000fe200078e3cff */
[----:B------:R-:W0:Y:S01]  /*d6a0*/  LDC R172, c[0x0][0xbe8] ;  /* 0x0002fa00ffac7b82 */ /* 0x000e220000000800 */
[----:B------:R-:W-:Y:S01]  /*d6b0*/  IADD3 R115, P2, R170, 0x7000, RZ ;  /* 0x00007000aa737810 */ /* 0x000fe20007f5e0ff */
[----:B------:R1:W-:Y:S01]  /*d6c0*/  STSM.16.M88.4 [R173], R24 ;  /* 0x00000018ad007844 */ /* 0x0003e20000000200 */
[----:B------:R-:W-:Y:S02]  /*d6d0*/  LOP3.LUT R12, R7, R12, RZ, 0x3c, !PT ;  /* 0x0000000c070c7212 */ /* 0x000fe400078e3cff */
[----:B------:R-:W-:Y:S02]  /*d6e0*/  LOP3.LUT R114, R115, 0x380, RZ, 0xc0, !PT ;  /* 0x0000038073727812 */ /* 0x000fe400078ec0ff */
[----:B------:R-:W-:Y:S02]  /*d6f0*/  LOP3.LUT R7, R20, 0x380, RZ, 0xc0, !PT ;  /* 0x0000038014077812 */ /* 0x000fe400078ec0ff */
[----:B------:R-:W-:-:S02]  /*d700*/  SHF.R.U64 R114, R114, 0x3, RZ ;  /* 0x0000000372727819 */ /* 0x000fc400000012ff */
[----:B------:R-:W-:Y:S02]  /*d710*/  SHF.R.U64 R7, R7, 0x3, RZ ;  /* 0x0000000307077819 */ /* 0x000fe400000012ff */
[----:B------:R-:W-:Y:S01]  /*d720*/  LOP3.LUT R114, R114, R115, RZ, 0x3c, !PT ;  /* 0x0000007372727212 */ /* 0x000fe200078e3cff */
[----:B------:R-:W-:Y:S01]  /*d730*/  IMAD.X R115, RZ, RZ, R171, P2 ;  /* 0x000000ffff737224 */ /* 0x000fe200010e06ab */
[----:B------:R-:W-:Y:S02]  /*d740*/  IADD3 R143, P2, R170, 0xe000, RZ ;  /* 0x0000e000aa8f7810 */ /* 0x000fe40007f5e0ff */
[----:B------:R-:W-:Y:S02]  /*d750*/  LOP3.LUT R156, R7, R20, RZ, 0x3c, !PT ;  /* 0x00000014079c7212 */ /* 0x000fe400078e3cff */
[----:B------:R-:W-:Y:S02]  /*d760*/  LOP3.LUT R7, R16, 0x380, RZ, 0xc0, !PT ;  /* 0x0000038010077812 */ /* 0x000fe400078ec0ff */
[----:B------:R-:W-:-:S02]  /*d770*/  LOP3.LUT R142, R143, 0x380, RZ, 0xc0, !PT ;  /* 0x000003808f8e7812 */ /* 0x000fc400078ec0ff */
[----:B------:R-:W-:Y:S02]  /*d780*/  SHF.R.U64 R2, R2, 0x3, RZ ;  /* 0x0000000302027819 */ /* 0x000fe400000012ff */
[----:B------:R-:W-:Y:S02]  /*d790*/  LOP3.LUT R6, R107, 0x380, RZ, 0xc0, !PT ;  /* 0x000003806b067812 */ /* 0x000fe400078ec0ff */
[----:B------:R-:W-:Y:S02]  /*d7a0*/  SHF.R.U64 R7, R7, 0x3, RZ ;  /* 0x0000000307077819 */ /* 0x000fe400000012ff */
[----:B------:R-:W-:Y:S02]  /*d7b0*/  SHF.R.U64 R142, R142, 0x3, RZ ;  /* 0x000000038e8e7819 */ /* 0x000fe400000012ff */
[----:B------:R-:W-:Y:S02]  /*d7c0*/  LOP3.LUT R150, R2, R123, RZ, 0x3c, !PT ;  /* 0x0000007b02967212 */ /* 0x000fe400078e3cff */
[----:B------:R-:W-:-:S02]  /*d7d0*/  SHF.R.U64 R6, R6, 0x3, RZ ;  /* 0x0000000306067819 */ /* 0x000fc400000012ff */
[----:B------:R-:W-:Y:S02]  /*d7e0*/  LOP3.LUT R164, R7, R16, RZ, 0x3c, !PT ;  /* 0x0000001007a47212 */ /* 0x000fe400078e3cff */
[----:B------:R-:W-:Y:S02]  /*d7f0*/  LOP3.LUT R2, R21, 0x380, RZ, 0xc0, !PT ;  /* 0x0000038015027812 */ /* 0x000fe400078ec0ff */
[----:B------:R-:W-:Y:S02]  /*d800*/  IADD3 R7, P3, R170, 0x1000, RZ ;  /* 0x00001000aa077810 */ /* 0x000fe40007f7e0ff */
[----:B------:R-:W-:Y:S01]  /*d810*/  LOP3.LUT R142, R142, R143, RZ, 0x3c, !PT ;  /* 0x0000008f8e8e7212 */ /* 0x000fe200078e3cff */
[----:B------:R-:W-:Y:S01]  /*d820*/  IMAD.X R143, RZ, RZ, R171, P2 ;  /* 0x000000ffff8f7224 */ /* 0x000fe200010e06ab */
[----:B0-----:R-:W-:Y:S02]  /*d830*/  ISETP.NE.AND P2, PT, R172, 0x1, PT ;  /* 0x00000001ac00780c */ /* 0x001fe40003f45270 */
[----:B------:R-:W-:-:S02]  /*d840*/  LOP3.LUT R166, R6, R107, RZ, 0x3c, !PT ;  /* 0x0000006b06a67212 */ /* 0x000fc400078e3cff */
[----:B------:R-:W-:Y:S02]  /*d850*/  SHF.R.U64 R2, R2, 0x3, RZ ;  /* 0x0000000302027819 */ /* 0x000fe400000012ff */
[----:B------:R-:W-:Y:S02]  /*d860*/  LOP3.LUT R6, R7, 0x380, RZ, 0xc0, !PT ;  /* 0x0000038007067812 */ /* 0x000fe400078ec0ff */
[----:B------:R-:W-:Y:S02]  /*d870*/  LOP3.LUT R98, R119, 0x380, RZ, 0xc0, !PT ;  /* 0x0000038077627812 */ /* 0x000fe400078ec0ff */
[----:B------:R-:W-:Y:S02]  /*d880*/  LOP3.LUT R152, R2, R21, RZ, 0x3c, !PT ;  /* 0x0000001502987212 */ /* 0x000fe400078e3cff */
[----:B------:R-:W-:Y:S01]  /*d890*/  SHF.R.U64 R6, R6, 0x3, RZ ;  /* 0x0000000306067819 */ /* 0x000fe200000012ff */
[----:B------:R-:W0:Y:S01]  /*d8a0*/  @P2 LDC R38, c[0x0][0xbf0] ;  /* 0x0002fc00ff262b82 */ /* 0x000e220000000800 */
[----:B------:R-:W-:-:S02]  /*d8b0*/  SHF.R.U64 R98, R98, 0x3, RZ ;  /* 0x0000000362627819 */ /* 0x000fc400000012ff */
[----:B------:R-:W-:Y:S02]  /*d8c0*/  LOP3.LUT R2, R31, 0x380, RZ, 0xc0, !PT ;  /* 0x000003801f027812 */ /* 0x000fe400078ec0ff */
[----:B------:R-:W-:Y:S01]  /*d8d0*/  LOP3.LUT R6, R6, R7, RZ, 0x3c, !PT ;  /* 0x0000000706067212 */ /* 0x000fe200078e3cff */
[----:B------:R-:W-:Y:S01]  /*d8e0*/  IMAD.X R7, RZ, RZ, R171, P3 ;  /* 0x000000ffff077224 */ /* 0x000fe200018e06ab */
[----:B------:R-:W-:Y:S02]  /*d8f0*/  LOP3.LUT R154, R98, R119, RZ, 0x3c, !PT ;  /* 0x00000077629a7212 */ /* 0x000fe400078e3cff */
[----:B------:R-:W-:Y:S02]  /*d900*/  SHF.R.U64 R2, R2, 0x3, RZ ;  /* 0x0000000302027819 */ /* 0x000fe400000012ff */
[----:B------:R-:W-:Y:S02]  /*d910*/  IADD3 R119, P3, R170, 0x8000, RZ ;  /* 0x00008000aa777810 */ /* 0x000fe40007f7e0ff */
[----:B------:R-:W-:-:S02]  /*d920*/  MOV R150, R150 ;  /* 0x0000009600967202 */ /* 0x000fc40000000f00 */
[----:B------:R-:W2:Y:S01]  /*d930*/  @P2 LDC R151, c[0x0][0xbec] ;  /* 0x0002fb00ff972b82 */ /* 0x000ea20000000800 */
[----:B------:R-:W-:Y:S02]  /*d940*/  LOP3.LUT R162, R2, R31, RZ, 0x3c, !PT ;  /* 0x0000001f02a27212 */ /* 0x000fe400078e3cff */
        /* <DEDUP_REMOVED lines=8> */
[----:B------:R-:W-:Y:S02]  /*d9d0*/  LOP3.LUT R160, R20, R111, RZ, 0x3c, !PT ;  /* 0x0000006f14a07212 */ /* 0x000fe400078e3cff */
[----:B------:R-:W-:Y:S02]  /*d9e0*/  LOP3.LUT R146, R16, R103, RZ, 0x3c, !PT ;  /* 0x0000006710927212 */ /* 0x000fe400078e3cff */
[----:B------:R-:W-:-:S02]  /*d9f0*/  LOP3.LUT R168, R2, R99, RZ, 0x3c, !PT ;  /* 0x0000006302a87212 */ /* 0x000fc400078e3cff */
        /* <DEDUP_REMOVED lines=17> */
[----:B------:R-:W-:Y:S02]  /*db10*/  LOP3.LUT R29, R170, 0x380, RZ, 0xc0, !PT ;  /* 0x00000380aa1d7812 */ /* 0x000fe400078ec0ff */
[----:B------:R-:W-:Y:S02]  /*db20*/  MOV R40, R8 ;  /* 0x0000000800287202 */ /* 0x000fe40000000f00 */
[----:B------:R-:W-:Y:S01]  /*db30*/  F2FP.BF16.F32.PACK_AB R9, R43, R42 ;  /* 0x0000002a2b09723e */ /* 0x000fe200000010ff */
[----:B------:R-:W-:Y:S01]  /*db40*/  VIADD R42, R22, UR43 ;  /* 0x0000002b162a7c36 */ /* 0x000fe20008000000 */
[----:B------:R-:W-:-:S02]  /*db50*/  SHF.R.U64 R20, R20, 0x3, RZ ;  /* 0x0000000314147819 */ /* 0x000fc400000012ff */
[----:B------:R-:W-:Y:S01]  /*db60*/  SHF.R.U64 R98, R98, 0x3, RZ ;  /* 0x0000000362627819 */ /* 0x000fe200000012ff */
[----:B--2---:R-:W-:Y:S01]  /*db70*/  @P2 IMAD.HI.U32 R37, R42, R151, RZ ;  /* 0x000000972a252227 */ /* 0x004fe200078e00ff */
[----:B------:R-:W-:Y:S02]  /*db80*/  SHF.R.U64 R102, R102, 0x3, RZ ;  /* 0x0000000366667819 */ /* 0x000fe400000012ff */
[----:B------:R-:W-:Y:S01]  /*db90*/  SHF.R.U64 R106, R106, 0x3, RZ ;  /* 0x000000036a6a7819 */ /* 0x000fe200000012ff */
[----:B------:R-:W-:Y:S01]  /*dba0*/  IMAD.MOV.U32 R36, RZ, RZ, R42 ;  /* 0x000000ffff247224 */ /* 0x000fe200078e002a */
[----:B------:R-:W-:Y:S02]  /*dbb0*/  SHF.R.U64 R110, R110, 0x3, RZ ;  /* 0x000000036e6e7819 */ /* 0x000fe400000012ff */
[----:B------:R-:W-:Y:S02]  /*dbc0*/  SHF.R.U64 R2, R2, 0x3, RZ ;  /* 0x0000000302027819 */ /* 0x000fe400000012ff */
[----:B------:R-:W-:-:S02]  /*dbd0*/  LOP3.LUT R10, R10, R131, RZ, 0x3c, !PT ;  /* 0x000000830a0a7212 */ /* 0x000fc400078e3cff */
        /* <DEDUP_REMOVED lines=12> */
[C---:B------:R-:W-:Y:S02]  /*dca0*/  IADD3 R123, P4, R170.reuse, 0x9000, RZ ;  /* 0x00009000aa7b7810 */ /* 0x040fe40007f9e0ff */
[C---:B------:R-:W-:Y:S02]  /*dcb0*/  IADD3 R127, P5, R170.reuse, 0xa000, RZ ;  /* 0x0000a000aa7f7810 */ /* 0x040fe40007fbe0ff */
[C---:B------:R-:W-:Y:S02]  /*dcc0*/  IADD3 R131, P6, R170.reuse, 0xb000, RZ ;  /* 0x0000b000aa837810 */ /* 0x040fe40007fde0ff */
[C---:B------:R-:W-:Y:S02]  /*dcd0*/  IADD3 R135, P0, R170.reuse, 0xc000, RZ ;  /* 0x0000c000aa877810 */ /* 0x040fe40007f1e0ff */
[----:B------:R-:W-:Y:S02]  /*dce0*/  IADD3 R139, P1, R170, 0xd000, RZ ;  /* 0x0000d000aa8b7810 */ /* 0x000fe40007f3e0ff */
[----:B------:R-:W-:Y:S01]  /*dcf0*/  LOP3.LUT R28, R29, R170, RZ, 0x3c, !PT ;  /* 0x000000aa1d1c7212 */ /* 0x000fe200078e3cff */
[----:B------:R-:W-:Y:S01]  /*dd00*/  IMAD.MOV.U32 R29, RZ, RZ, R171 ;  /* 0x000000ffff1d7224 */ /* 0x000fe200078e00ab */
[----:B------:R-:W-:-:S02]  /*dd10*/  MOV R2, R10 ;  /* 0x0000000a00027202 */ /* 0x000fc40000000f00 */
[----:B------:R-:W-:Y:S02]  /*dd20*/  MOV R152, R152 ;  /* 0x0000009800987202 */ /* 0x000fe40000000f00 */
[----:B------:R-:W-:Y:S02]  /*dd30*/  MOV R16, R12 ;  /* 0x0000000c00107202 */ /* 0x000fe40000000f00 */
[----:B------:R-:W-:Y:S01]  /*dd40*/  MOV R170, R14 ;  /* 0x0000000e00aa7202 */ /* 0x000fe20000000f00 */
[----:B------:R-:W-:Y:S01]  /*dd50*/  STSM.16.M88.4 [R152], R32 ;  /* 0x0000002098007844 */ /* 0x000fe20000000200 */
[----:B------:R-:W-:Y:S02]  /*dd60*/  MOV R162, R162 ;  /* 0x000000a200a27202 */ /* 0x000fe40000000f00 */
        /* <DEDUP_REMOVED lines=9> */
[----:B------:R-:W-:Y:S02]  /*de00*/  MOV R146, R146 ;  /* 0x0000009200927202 */ /* 0x000fe40000000f00 */
[----:B-1----:R-:W-:Y:S01]  /*de10*/  F2FP.BF16.F32.PACK_AB R24, R57, R184 ;  /* 0x000000b83918723e */ /* 0x002fe200000010ff */
[----:B------:R1:W-:Y:S01]  /*de20*/  STSM.16.M88.4 [R168], R12 ;  /* 0x0000000ca8007844 */ /* 0x0003e20000000200 */
[----:B------:R-:W-:Y:S02]  /*de30*/  F2FP.BF16.F32.PACK_AB R25, R59, R58 ;  /* 0x0000003a3b19723e */ /* 0x000fe400000010ff */
[----:B------:R-:W-:Y:S02]  /*de40*/  F2FP.BF16.F32.PACK_AB R26, R61, R185 ;  /* 0x000000b93d1a723e */ /* 0x000fe400000010ff */
[----:B------:R-:W-:Y:S02]  /*de50*/  F2FP.BF16.F32.PACK_AB R27, R63, R62 ;  /* 0x0000003e3f1b723e */ /* 0x000fe400000010ff */
[----:B0-----:R-:W-:-:S02]  /*de60*/  @P2 SHF.R.U32.HI R36, RZ, R38, R37 ;  /* 0x00000026ff242219 */ /* 0x001fc40000011625 */
[----:B------:R-:W-:Y:S01]  /*de70*/  LOP3.LUT R134, R135, 0x380, RZ, 0xc0, !PT ;  /* 0x0000038087867812 */ /* 0x000fe200078ec0ff */
[----:B------:R0:W-:Y:S01]  /*de80*/  STSM.16.M88.4 [R146], R24 ;  /* 0x0000001892007844 */ /* 0x0001e20000000200 */
[----:B------:R-:W-:Y:S01]  /*de90*/  MOV R166, R166 ;  /* 0x000000a600a67202 */ /* 0x000fe20000000f00 */
[----:B------:R-:W-:Y:S01]  /*dea0*/  IMAD.MOV R37, RZ, RZ, -R36 ;  /* 0x000000ffff257224 */ /* 0x000fe200078e0a24 */
[----:B--2---:R-:W-:Y:S02]  /*deb0*/  F2FP.BF16.F32.PACK_AB R8, R65, R186 ;  /* 0x000000ba4108723e */ /* 0x004fe400000010ff */
[----:B------:R-:W-:Y:S01]  /*dec0*/  F2FP.BF16.F32.PACK_AB R9, R67, R66 ;  /* 0x000000424309723e */ /* 0x000fe200000010ff */
[----:B------:R-:W-:Y:S01]  /*ded0*/  IMAD R37, R172, R37, R42 ;  /* 0x00000025ac257224 */ /* 0x000fe200078e022a */
        /* <DEDUP_REMOVED lines=8> */
[----:B------:R-:W-:-:S02]  /*df60*/  SHF.R.U64 R134, R134, 0x3, RZ ;  /* 0x0000000386867819 */ /* 0x000fc400000012ff */
[----:B------:R-:W-:Y:S01]  /*df70*/  MOV R160, R160 ;  /* 0x000000a000a07202 */ /* 0x000fe20000000f00 */
[----:B------:R2:W-:Y:S01]  /*df80*/  STSM.16.M88.4 [R164], R12 ;  /* 0x0000000ca4007844 */ /* 0x0005e20000000200 */
[----:B0-----:R-:W-:Y:S02]  /*df90*/  F2FP.BF16.F32.PACK_AB R24, R81, R190 ;  /* 0x000000be5118723e */ /* 0x001fe400000010ff */
[----:B------:R-:W-:Y:S02]  /*dfa0*/  F2FP.BF16.F32.PACK_AB R25, R83, R82 ;  /* 0x000000525319723e */ /* 0x000fe400000010ff */
[----:B------:R-:W-:Y:S02]  /*dfb0*/  F2FP.BF16.F32.PACK_AB R26, R85, R191 ;  /* 0x000000bf551a723e */ /* 0x000fe400000010ff */
[----:B------:R-:W-:Y:S02]  /*dfc0*/  F2FP.BF16.F32.PACK_AB R27, R87, R86 ;  /* 0x00000056571b723e */ /* 0x000fe400000010ff */
[----:B------:R-:W-:Y:S01]  /*dfd0*/  LOP3.LUT R134, R134, R135, RZ, 0x3c, !PT ;  /* 0x0000008786867212 */ /* 0x000fe200078e3cff */
[----:B------:R-:W-:Y:S01]  /*dfe0*/  IMAD.X R135, RZ, RZ, R171, P0 ;  /* 0x000000ffff877224 */ /* 0x000fe200000e06ab */
[----:B-1----:R-:W-:Y:S01]  /*dff0*/  F2FP.BF16.F32.PACK_AB R9, R44, R5 ;  /* 0x000000052c09723e */ /* 0x002fe200000010ff */
[----:B------:R0:W-:Y:S01]  /*e000*/  STSM.16.M88.4 [R160], R24 ;  /* 0x00000018a0007844 */ /* 0x0001e20000000200 */
[----:B------:R-:W-:-:S02]  /*e010*/  SHF.R.S32.HI R5, RZ, 0x1f, R37 ;  /* 0x0000001fff057819 */ /* 0x000fc40000011425 */
[----:B------:R-:W-:Y:S01]  /*e020*/  MOV R158, R158 ;  /* 0x0000009e009e7202 */ /* 0x000fe20000000f00 */
[----:B--2---:R-:W-:Y:S01]  /*e030*/  IMAD.U32 R13, RZ, RZ, UR5 ;  /* 0x00000005ff0d7e24 */ /* 0x004fe2000f8e00ff */
[----:B------:R-:W-:Y:S01]  /*e040*/  SHF.R.S32.HI R12, RZ, 0x1f, R36 ;  /* 0x0000001fff0c7819 */ /* 0x000fe20000011424 */
[----:B------:R-:W-:Y:S01]  /*e050*/  ULDC UR5, c[0x0][0xa88] ;  /* 0x0002a20000057ab9 */ /* 0x000fe20000000800 */
[----:B------:R-:W-:Y:S02]  /*e060*/  F2FP.BF16.F32.PACK_AB R32, R89, R192 ;  /* 0x000000c05920723e */ /* 0x000fe400000010ff */
[----:B------:R-:W-:Y:S02]  /*e070*/  F2FP.BF16.F32.PACK_AB R33, R91, R90 ;  /* 0x0000005a5b21723e */ /* 0x000fe400000010ff */
[----:B------:R-:W-:Y:S02]  /*e080*/  F2FP.BF16.F32.PACK_AB R34, R93, R193 ;  /* 0x000000c15d22723e */ /* 0x000fe400000010ff */
[----:B------:R-:W-:-:S02]  /*e090*/  F2FP.BF16.F32.PACK_AB R35, R95, R94 ;  /* 0x0000005e5f23723e */ /* 0x000fc400000010ff */
[----:B------:R-:W-:Y:S01]  /*e0a0*/  MOV R156, R156 ;  /* 0x0000009c009c7202 */ /* 0x000fe20000000f00 */
[----:B0-----:R-:W-:Y:S01]  /*e0b0*/  VIADD R26, R208, UR43 ;  /* 0x0000002bd01a7c36 */ /* 0x001fe20008000000 */
[----:B------:R-:W-:Y:S01]  /*e0c0*/  IADD3 R24, P0, R36, UR6, RZ ;  /* 0x0000000624187c10 */ /* 0x000fe2000ff1e0ff */
[----:B------:R0:W-:Y:S01]  /*e0d0*/  STSM.16.M88.4 [R158], R32 ;  /* 0x000000209e007844 */ /* 0x0001e20000000200 */
[----:B------:R-:W-:Y:S02]  /*e0e0*/  F2FP.BF16.F32.PACK_AB R8, R97, R194 ;  /* 0x000000c26108723e */ /* 0x000fe400000010ff */
[----:B------:R-:W-:Y:S01]  /*e0f0*/  IADD3.X R25, R12, UR7, R13, P0, !PT ;  /* 0x000000070c197c10 */ /* 0x000fe200087fe40d */
[----:B------:R-:W-:Y:S01]  /*e100*/  ULDC.64 UR6, c[0x0][0xb88] ;  /* 0x0002e20000067ab9 */ /* 0x000fe20000000a00 */
[----:B------:R-:W-:Y:S01]  /*e110*/  F2FP.BF16.F32.PACK_AB R10, R101, R195 ;  /* 0x000000c3650a723e */ /* 0x000fe200000010ff */
[----:B------:R-:W-:Y:S01]  /*e120*/  IMAD R12, R5, UR6, RZ ;  /* 0x00000006050c7c24 */ /* 0x000fe2000f8e02ff */
[----:B------:R-:W-:Y:S01]  /*e130*/  F2FP.BF16.F32.PACK_AB R11, R52, R48 ;  /* 0x00000030340b723e */ /* 0x000fe200000010ff */
[----:B------:R-:W-:Y:S01]  /*e140*/  IMAD.WIDE.U32 R24, R37, UR6, R24 ;  /* 0x0000000625187c25 */ /* 0x000fe2000f8e0018 */
[----:B------:R-:W-:-:S02]  /*e150*/  LOP3.LUT R138, R139, 0x380, RZ, 0xc0, !PT ;  /* 0x000003808b8a7812 */ /* 0x000fc400078ec0ff */
[----:B------:R-:W-:Y:S01]  /*e160*/  LOP3.LUT P0, RZ, R206, 0x3, RZ, 0xc0, !PT ;  /* 0x00000003ceff7812 */ /* 0x000fe2000780c0ff */
[----:B------:R-:W-:Y:S01]  /*e170*/  IMAD R37, R37, UR7, R12 ;  /* 0x0000000725257c24 */ /* 0x000fe2000f8e020c */
[----:B------:R1:W-:Y:S01]  /*e180*/  STSM.16.M88.4 [R156], R8 ;  /* 0x000000089c007844 */ /* 0x0003e20000000200 */
[----:B------:R-:W-:Y:S01]  /*e190*/  ULDC.64 UR6, c[0x0][0xb50] ;  /* 0x0002d40000067ab9 */ /* 0x000fe20000000a00 */
[----:B------:R-:W-:Y:S01]  /*e1a0*/  SHF.R.U64 R138, R138, 0x3, RZ ;  /* 0x000000038a8a7819 */ /* 0x000fe200000012ff */
[----:B------:R-:W-:Y:S01]  /*e1b0*/  IMAD R5, R172, UR5, RZ ;  /* 0x00000005ac057c24 */ /* 0x000fe2000f8e02ff */
[----:B0-----:R-:W-:Y:S02]  /*e1c0*/  LEA R34, P3, R24, UR6, 0x2 ;  /* 0x0000000618227c11 */ /* 0x001fe4000f8610ff */
[----:B------:R-:W-:Y:S02]  /*e1d0*/  MOV R154, R154 ;  /* 0x0000009a009a7202 */ /* 0x000fe40000000f00 */
[----:B------:R-:W-:Y:S01]  /*e1e0*/  F2FP.BF16.F32.PACK_AB R12, R105, R196 ;  /* 0x000000c4690c723e */ /* 0x000fe200000010ff */
[----:B------:R-:W-:Y:S01]  /*e1f0*/  SHFL.IDX PT, R42, R34, RZ, 0x1c1f ;  /* 0x001c1fff222a7589 */ /* 0x000fe200000e0000 */
[----:B------:R-:W-:-:S02]  /*e200*/  F2FP.BF16.F32.PACK_AB R13, R60, R56 ;  /* 0x000000383c0d723e */ /* 0x000fc400000010ff */
[----:B------:R-:W-:Y:S01]  /*e210*/  F2FP.BF16.F32.PACK_AB R14, R109, R197 ;  /* 0x000000c56d0e723e */ /* 0x000fe200000010ff */
[----:B------:R-:W-:Y:S01]  /*e220*/  SHFL.IDX PT, R52, R34, 0x1, 0x1c1f ;  /* 0x003c1f0022347f89 */ /* 0x000fe200000e0000 */
[----:B------:R-:W-:Y:S01]  /*e230*/  F2FP.BF16.F32.PACK_AB R15, R68, R64 ;  /* 0x00000040440f723e */ /* 0x000fe200000010ff */
[----:B-1----:R-:W-:Y:S01]  /*e240*/  IMAD.IADD R9, R25, 0x1, R37 ;  /* 0x0000000119097824 */ /* 0x002fe200078e0225 */
[----:B------:R-:W-:Y:S01]  /*e250*/  LOP3.LUT R138, R138, R139, RZ, 0x3c, !PT ;  /* 0x0000008b8a8a7212 */ /* 0x000fe200078e3cff */
[----:B------:R-:W-:Y:S02]  /*e260*/  VIADD R8, R26, 0x8 ;  /* 0x000000081a087836 */ /* 0x000fe40000000000 */
[----:B------:R0:W-:Y:S01]  /*e270*/  STSM.16.M88.4 [R154], R12 ;  /* 0x0000000c9a007844 */ /* 0x0001e20000000200 */
[----:B------:R-:W-:Y:S01]  /*e280*/  IMAD.X R139, RZ, RZ, R171, P1 ;  /* 0x000000ffff8b7224 */ /* 0x000fe200008e06ab */
[----:B------:R-:W-:Y:S02]  /*e290*/  LEA.HI.X R35, R24, UR7, R9, 0x2, P3 ;  /* 0x0000000718237c11 */ /* 0x000fe400098f1409 */
[----:B------:R-:W-:-:S02]  /*e2a0*/  ISETP.GE.OR P1, PT, R26, R5, P0 ;  /* 0x000000051a00720c */ /* 0x000fc40000726670 */
[----:B------:R-:W-:Y:S01]  /*e2b0*/  ISETP.GE.OR P0, PT, R8, R5, P0 ;  /* 0x000000050800720c */ /* 0x000fe20000706670 */
[----:B------:R-:W1:Y:S01]  /*e2c0*/  SHFL.IDX PT, R43, R35, RZ, 0x1c1f ;  /* 0x001c1fff232b7589 */ /* 0x000e6200000e0000 */
[----:B------:R-:W-:Y:S02]  /*e2d0*/  F2FP.BF16.F32.PACK_AB R8, R113, R198 ;  /* 0x000000c67108723e */ /* 0x000fe400000010ff */
[----:B------:R-:W-:Y:S01]  /*e2e0*/  F2FP.BF16.F32.PACK_AB R9, R76, R72 ;  /* 0x000000484c09723e */ /* 0x000fe200000010ff */
[----:B------:R-:W2:Y:S01]  /*e2f0*/  SHFL.IDX PT, R53, R35, 0x1, 0x1c1f ;  /* 0x003c1f0023357f89 */ /* 0x000ea200000e0000 */
[----:B------:R-:W-:Y:S02]  /*e300*/  F2FP.BF16.F32.PACK_AB R10, R117, R199 ;  /* 0x000000c7750a723e */ /* 0x000fe400000010ff */
[----:B------:R-:W-:Y:S02]  /*e310*/  F2FP.BF16.F32.PACK_AB R11, R84, R80 ;  /* 0x00000050540b723e */ /* 0x000fe400000010ff */
[----:B0-----:R-:W-:-:S02]  /*e320*/  F2FP.BF16.F32.PACK_AB R12, R121, R203 ;  /* 0x000000cb790c723e */ /* 0x001fc400000010ff */
[----:B------:R-:W-:Y:S01]  /*e330*/  F2FP.BF16.F32.PACK_AB R13, R92, R88 ;  /* 0x000000585c0d723e */ /* 0x000fe200000010ff */
[----:B------:R0:W-:Y:S01]  /*e340*/  STSM.16.M88.4 [R150], R8 ;  /* 0x0000000896007844 */ /* 0x0001e20000000200 */
        /* <DEDUP_REMOVED lines=8> */
[----:B------:R-:W-:Y:S01]  /*e3d0*/  F2FP.BF16.F32.PACK_AB R33, R128, R120 ;  /* 0x000000788021723e */ /* 0x000fe200000010ff */
[----:B------:R-:W-:Y:S01]  /*e3e0*/  STSM.16.M88.4 [R16], R24 ;  /* 0x0000001810007844 */ /* 0x000fe20000000200 */
[----:B------:R-:W-:Y:S01]  /*e3f0*/  F2FP.BF16.F32.PACK_AB R34, R141, R140 ;  /* 0x0000008c8d22723e */ /* 0x000fe200000010ff */
[----:B0-----:R-:W0:Y:S01]  /*e400*/  @P2 LDC R9, c[0x0][0xbf0] ;  /* 0x0002fc00ff092b82 */ /* 0x001e220000000800 */
[----:B------:R-:W-:Y:S02]  /*e410*/  F2FP.BF16.F32.PACK_AB R35, R175, R174 ;  /* 0x000000aeaf23723e */ /* 0x000fe400000010ff */
[----:B------:R-:W-:-:S02]  /*e420*/  F2FP.BF16.F32.PACK_AB R146, R149, R148 ;  /* 0x000000949592723e */ /* 0x000fc400000010ff */
[----:B------:R-:W-:Y:S01]  /*e430*/  F2FP.BF16.F32.PACK_AB R147, R0, R179 ;  /* 0x000000b30093723e */ /* 0x000fe200000010ff */
[----:B------:R-:W-:Y:S01]  /*e440*/  STSM.16.M88.4 [R2], R32 ;  /* 0x0000002002007844 */ /* 0x000fe20000000200 */
[----:B------:R-:W-:Y:S02]  /*e450*/  LOP3.LUT R122, R123, 0x380, RZ, 0xc0, !PT ;  /* 0x000003807b7a7812 */ /* 0x000fe400078ec0ff */
[----:B------:R-:W-:Y:S01]  /*e460*/  LOP3.LUT R126, R127, 0x380, RZ, 0xc0, !PT ;  /* 0x000003807f7e7812 */ /* 0x000fe200078ec0ff */
[----:B------:R-:W-:Y:S01]  /*e470*/  STSM.16.M88.4 [R40], R144 ;  /* 0x0000009028007844 */ /* 0x000fe20000000200 */
[----:B------:R-:W-:Y:S01]  /*e480*/  IMAD R0, R202, 0x20, R205 ;  /* 0x00000020ca007824 */ /* 0x000fe200078e02cd */
[----:B------:R-:W-:Y:S01]  /*e490*/  UIMAD UR5, UR10, UR8, URZ ;  /* 0x000000080a0572a4 */ /* 0x000fe2000f8e023f */
[----:B------:R-:W-:Y:S01]  /*e4a0*/  LOP3.LUT R130, R131, 0x380, RZ, 0xc0, !PT ;  /* 0x0000038083827812 */ /* 0x000fe200078ec0ff */
[----:B------:R-:W-:Y:S01]  /*e4b0*/  BAR.SYNC.DEFER_BLOCKING 0x1, 0x100 ;  /* 0x0044000000007b1d */ /* 0x000fe20000010000 */
[----:B------:R-:W-:Y:S01]  /*e4c0*/  UIMAD.WIDE.U32 UR6, UR40, UR8, URZ ;  /* 0x00000008280672a5 */ /* 0x000fe2000f8e003f */
[----:B------:R-:W-:Y:S01]  /*e4d0*/  SHF.R.U64 R122, R122, 0x3, RZ ;  /* 0x000000037a7a7819 */ /* 0x000fe200000012ff */
[----:B------:R-:W-:Y:S01]  /*e4e0*/  UIMAD UR5, UR40, UR9, UR5 ;  /* 0x00000009280572a4 */ /* 0x000fe2000f8e0205 */
[----:B------:R-:W-:-:S02]  /*e4f0*/  SHF.R.U64 R126, R126, 0x3, RZ ;  /* 0x000000037e7e7819 */ /* 0x000fc400000012ff */
[----:B------:R-:W-:Y:S01]  /*e500*/  ULDC.64 UR10, c[0x0][0xaf0] ;  /* 0x0002bc00000a7ab9 */ /* 0x000fe20000000a00 */
[----:B------:R-:W-:Y:S01]  /*e510*/  SHF.R.U64 R130, R130, 0x3, RZ ;  /* 0x0000000382827819 */ /* 0x000fe200000012ff */
[----:B-1----:R1:W-:Y:S01]  /*e520*/  @!P1 ST.E desc[UR46][R42.64], R4 ;  /* 0x000000042a009985 */ /* 0x0023e2000c10192e */
[----:B------:R-:W-:Y:S01]  /*e530*/  UIMAD UR8, UR12, UR10, URZ ;  /* 0x0000000a0c0872a4 */ /* 0x000fe2000f8e023f */
[----:B------:R-:W-:Y:S01]  /*e540*/  LOP3.LUT R122, R122, R123, RZ, 0x3c, !PT ;  /* 0x0000007b7a7a7212 */ /* 0x000fe200078e3cff */
[----:B------:R-:W-:Y:S01]  /*e550*/  UIADD3 UR7, UR7, UR5, URZ ;  /* 0x0000000507077290 */ /* 0x000fe2000fffe03f */
[----:B--2---:R2:W-:Y:S01]  /*e560*/  @!P0 ST.E desc[UR46][R52.64], R3 ;  /* 0x0000000334008985 */ /* 0x0045e2000c10192e */
[----:B------:R-:W-:Y:S02]  /*e570*/  LOP3.LUT R126, R126, R127, RZ, 0x3c, !PT ;  /* 0x0000007f7e7e7212 */ /* 0x000fe400078e3cff */
[----:B------:R-:W-:Y:S01]  /*e580*/  LOP3.LUT R130, R130, R131, RZ, 0x3c, !PT ;  /* 0x0000008382827212 */ /* 0x000fe200078e3cff */
[----:B------:R3:W5:Y:S01]  /*e590*/  LD.E.128 R44, desc[UR46][R6.64] ;  /* 0x0000002e062c7980 */ /* 0x000762000c101d00 */
[----:B-1----:R-:W-:Y:S01]  /*e5a0*/  VIADD R4, R0, UR43 ;  /* 0x0000002b00047c36 */ /* 0x002fe20008000000 */
[----:B------:R-:W-:Y:S01]  /*e5b0*/  UIMAD UR5, UR42, UR11, UR8 ;  /* 0x0000000b2a0572a4 */ /* 0x000fe2000f8e0208 */
[--C-:B------:R-:W-:Y:S01]  /*e5c0*/  IMAD.X R123, RZ, RZ, R171.reuse, P4 ;  /* 0x000000ffff7b7224 */ /* 0x100fe200020e06ab */
[----:B------:R-:W-:Y:S01]  /*e5d0*/  UIMAD.WIDE.U32 UR6, UR42, UR10, UR6 ;  /* 0x0000000a2a0672a5 */ /* 0x000fe2000f8e0006 */
[----:B--2---:R-:W1:Y:S01]  /*e5e0*/  @P2 LDC R3, c[0x0][0xbec] ;  /* 0x0002fb00ff032b82 */ /* 0x004e620000000800 */
[--C-:B------:R-:W-:Y:S01]  /*e5f0*/  IMAD.X R127, RZ, RZ, R171.reuse, P5 ;  /* 0x000000ffff7f7224 */ /* 0x100fe200028e06ab */
[----:B------:R-:W-:Y:S01]  /*e600*/  ULDC.64 UR8, c[0x0][0xae0] ;  /* 0x0002b80000087ab9 */ /* 0x000fe20000000a00 */
[----:B---3--:R-:W-:Y:S01]  /*e610*/  IMAD.MOV.U32 R7, RZ, RZ, R4 ;  /* 0x000000ffff077224 */ /* 0x008fe200078e0004 */
[----:B------:R-:W-:Y:S01]  /*e620*/  UIADD3 UR5, UR7, UR5, URZ ;  /* 0x0000000507057290 */ /* 0x000fe2000fffe03f */
[----:B------:R-:W-:Y:S01]  /*e630*/  IMAD.X R131, RZ, RZ, R171, P6 ;  /* 0x000000ffff837224 */ /* 0x000fe200030e06ab */
[----:B------:R2:W5:Y:S01]  /*e640*/  LD.E.128 R36, desc[UR46][R28.64] ;  /* 0x0000002e1c247980 */ /* 0x000562000c101d00 */
[----:B------:R-:W-:-:S03]  /*e650*/  IMAD.U32 R2, RZ, RZ, UR6 ;  /* 0x00000006ff027e24 */ /* 0x000fc6000f8e00ff */
[----:B------:R2:W5:Y:S04]  /*e660*/  LD.E.128 R48, desc[UR46][R20.64] ;  /* 0x0000002e14307980 */ /* 0x000568000c101d00 */
[----:B------:R-:W5:Y:S04]  /*e670*/  LD.E.128 R96, desc[UR46][R98.64] ;  /* 0x0000002e62607980 */ /* 0x000f68000c101d00 */
[----:B------:R-:W5:Y:S04]  /*e680*/  LD.E.128 R100, desc[UR46][R102.64] ;  /* 0x0000002e66647980 */ /* 0x000f68000c101d00 */
[----:B------:R-:W5:Y:S01]  /*e690*/  LD.E.128 R104, desc[UR46][R106.64] ;  /* 0x0000002e6a687980 */ /* 0x000f62000c101d00 */
[----:B-1----:R-:W-:-:S03]  /*e6a0*/  @P2 IMAD.HI.U32 R0, R4, R3, RZ ;  /* 0x0000000304002227 */ /* 0x002fc600078e00ff */
[----:B------:R-:W5:Y:S02]  /*e6b0*/  LD.E.128 R108, desc[UR46][R110.64] ;  /* 0x0000002e6e6c7980 */ /* 0x000f64000c101d00 */
[----:B0-----:R-:W-:Y:S02]  /*e6c0*/  @P2 SHF.R.U32.HI R7, RZ, R9, R0 ;  /* 0x00000009ff072219 */ /* 0x001fe40000011600 */
[----:B------:R-:W5:Y:S02]  /*e6d0*/  LD.E.128 R112, desc[UR46][R114.64] ;  /* 0x0000002e72707980 */ /* 0x000f64000c101d00 */
[--C-:B------:R-:W-:Y:S01]  /*e6e0*/  SHF.R.S32.HI R0, RZ, 0x1f, R7.reuse ;  /* 0x0000001fff007819 */ /* 0x100fe20000011407 */
[----:B------:R-:W-:Y:S01]  /*e6f0*/  IMAD.MOV R9, RZ, RZ, -R7 ;  /* 0x000000ffff097224 */ /* 0x000fe200078e0a07 */
[----:B------:R-:W5:Y:S01]  /*e700*/  LD.E.128 R116, desc[UR46][R118.64] ;  /* 0x0000002e76747980 */ /* 0x000f62000c101d00 */
[----:B------:R-:W-:Y:S01]  /*e710*/  IMAD.U32 R3, RZ, RZ, UR7 ;  /* 0x00000007ff037e24 */ /* 0x000fe2000f8e00ff */
[----:B------:R-:W-:Y:S01]  /*e720*/  ULDC.64 UR6, c[0x0][0xad8] ;  /* 0x0002b60000067ab9 */ /* 0x000fe20000000a00 */
[----:B------:R-:W-:Y:S01]  /*e730*/  IMAD R0, R0, UR8, RZ ;  /* 0x0000000800007c24 */ /* 0x000fe2000f8e02ff */
[----:B------:R-:W5:Y:S01]  /*e740*/  LD.E.128 R120, desc[UR46][R122.64] ;  /* 0x0000002e7a787980 */ /* 0x000f62000c101d00 */
[----:B------:R-:W-:-:S02]  /*e750*/  IMAD R9, R172, R9, R4 ;  /* 0x00000009ac097224 */ /* 0x000fc400078e0204 */
[----:B------:R-:W-:Y:S01]  /*e760*/  IMAD.U32 R3, RZ, RZ, UR5 ;  /* 0x00000005ff037e24 */ /* 0x000fe2000f8e00ff */
[----:B------:R-:W5:Y:S01]  /*e770*/  LD.E.128 R124, desc[UR46][R126.64] ;  /* 0x0000002e7e7c7980 */ /* 0x000f62000c101d00 */
[C---:B------:R-:W-:Y:S01]  /*e780*/  IMAD R11, R7.reuse, UR9, R0 ;  /* 0x00000009070b7c24 */ /* 0x040fe2000f8e0200 */
[----:B------:R-:W-:Y:S02]  /*e790*/  SHF.R.S32.HI R0, RZ, 0x1f, R9 ;  /* 0x0000001fff007819 */ /* 0x000fe40000011409 */
[----:B------:R-:W5:Y:S01]  /*e7a0*/  LD.E.128 R128, desc[UR46][R130.64] ;  /* 0x0000002e82807980 */ /* 0x000f62000c101d00 */
[----:B------:R-:W-:-:S03]  /*e7b0*/  IMAD.WIDE.U32 R2, R7, UR8, R2 ;  /* 0x0000000807027c25 */ /* 0x000fc6000f8e0002 */
[----:B------:R-:W5:Y:S04]  /*e7c0*/  LD.E.128 R132, desc[UR46][R134.64] ;  /* 0x0000002e86847980 */ /* 0x000f68000c101d00 */
[----:B------:R-:W5:Y:S04]  /*e7d0*/  LD.E.128 R136, desc[UR46][R138.64] ;  /* 0x0000002e8a887980 */ /* 0x000f68000c101d00 */
[----:B------:R-:W5:Y:S04]  /*e7e0*/  LD.E.128 R140, desc[UR46][R142.64] ;  /* 0x0000002e8e8c7980 */ /* 0x000f68000c101d00 */
[----:B------:R-:W5:Y:S01]  /*e7f0*/  LD.E.128 R28, desc[UR46][R30.64] ;  /* 0x0000002e1e1c7980 */ /* 0x000f62000c101d00 */
        /* <DEDUP_REMOVED lines=8> */
[----:B------:R-:W-:Y:S02]  /*e880*/  VIADD R14, R205, UR43 ;  /* 0x0000002bcd0e7c36 */ /* 0x000fe40008000000 */
[C---:B------:R-:W-:Y:S02]  /*e890*/  IMAD R7, R9.reuse, UR7, R4 ;  /* 0x0000000709077c24 */ /* 0x040fe4000f8e0204 */
[----:B------:R-:W-:Y:S01]  /*e8a0*/  IMAD.WIDE.U32 R2, R9, UR6, R2 ;  /* 0x0000000609027c25 */ /* 0x000fe2000f8e0002 */
[C---:B------:R-:W-:Y:S01]  /*e8b0*/  ISETP.GE.AND P2, PT, R14.reuse, R5, PT ;  /* 0x000000050e00720c */ /* 0x040fe20003f46270 */
[----:B------:R-:W-:Y:S02]  /*e8c0*/  ULDC.64 UR6, c[0x0][0xa80] ;  /* 0x0002a00000067ab9 */ /* 0x000fe40000000a00 */
[----:B------:R-:W-:Y:S01]  /*e8d0*/  VIADD R0, R14, 0x20 ;  /* 0x000000200e007836 */ /* 0x000fe20000000000 */
[----:B------:R-:W-:Y:S01]  /*e8e0*/  LEA R4, P3, R2, UR6, 0x1 ;  /* 0x0000000602047c11 */ /* 0x000fe2000f8608ff */
[----:B------:R-:W-:-:S02]  /*e8f0*/  IMAD.IADD R3, R3, 0x1, R7 ;  /* 0x0000000103037824 */ /* 0x000fc400078e0207 */
[----:B------:R-:W-:Y:S01]  /*e900*/  VIADD R176, R176, 0x22820 ;  /* 0x00022820b0b07836 */ /* 0x000fe20000000000 */
[-C--:B------:R-:W-:Y:S01]  /*e910*/  ISETP.GE.AND P1, PT, R0, R5.reuse, PT ;  /* 0x000000050000720c */ /* 0x080fe20003f26270 */
[----:B------:R-:W-:Y:S01]  /*e920*/  VIADD R0, R14, 0x40 ;  /* 0x000000400e007836 */ /* 0x000fe20000000000 */
[----:B------:R-:W-:Y:S02]  /*e930*/  LEA.HI.X R12, R2, UR7, R3, 0x1, P3 ;  /* 0x00000007020c7c11 */ /* 0x000fe400098f0c03 */
[----:B------:R-:W-:Y:S01]  /*e940*/  PRMT R176, RZ, 0x654, R176 ;  /* 0x00000654ffb07816 */ /* 0x000fe200000000b0 */
[----:B0-----:R2:W0:Y:S01]  /*e950*/  SHFL.IDX PT, R10, R4, RZ, 0x181f ;  /* 0x00181fff040a7589 */ /* 0x00142200000e0000 */
[----:B------:R-:W-:Y:S01]  /*e960*/  ISETP.GE.AND P0, PT, R0, R5, PT ;  /* 0x000000050000720c */ /* 0x000fe20003f06270 */
[----:B------:R-:W-:Y:S01]  /*e970*/  BSSY B1, `(.L_x_10901) ;  /* 0x0000015000017945 */ /* 0x000fe20003800000 */
[----:B------:R2:W-:Y:S01]  /*e980*/  SYNCS.ARRIVE.TRANS64.RED.A1T0 RZ, [R176+URZ], RZ ;  /* 0x000000ffb0ff79a7 */ /* 0x0005e2000810043f */
[----:B------:R2:W1:Y:S02]  /*e990*/  SHFL.IDX PT, R0, R12, RZ, 0x181f ;  /* 0x00181fff0c007589 */ /* 0x00046400000e0000 */
[----:B------:R-:W-:Y:S08]  /*e9a0*/  @P2 BRA `(.L_x_10902) ;  /* 0x0000000000442947 */ /* 0x000ff00003800000 */
        /* <DEDUP_REMOVED lines=17> */
.L_x_10902:
[----:B------:R-:W-:Y:S05]  /*eac0*/  BSYNC B1 ;  /* 0x0000000000017941 */ /* 0x000fea0003800000 */
.L_x_10901:
[----:B-1----:R1:W4:Y:S01]  /*ead0*/  SHFL.IDX PT, R0, R12, 0x1, 0x181f ;  /* 0x00381f000c007f89 */ /* 0x00232200000e0000 */
[----:B------:R-:W-:Y:S03]  /*eae0*/  BSSY B1, `(.L_x_10903) ;  /* 0x0000014000017945 */ /* 0x000fe60003800000 */
[----:B0--3--:R1:W0:Y:S01]  /*eaf0*/  SHFL.IDX PT, R10, R4, 0x1, 0x181f ;  /* 0x00381f00040a7f89 */ /* 0x00922200000e0000 */
        /* <DEDUP_REMOVED lines=11> */
[----:B-----5:R3:W-:Y:S01]  /*ebb0*/  @!P4 ST.E.128 desc[UR46][R2.64], R44 ;  /* 0x0000002c0200c985 */ /* 0x0207e2000c101d2e */
[----:B------:R-:W-:-:S02]  /*ebc0*/  @!P1 LEA R10, P5, R201, R10, 0x1 ;  /* 0x0000000ac90a9211 */ /* 0x000fc400078a08ff */
[-C--:B------:R-:W-:Y:S01]  /*ebd0*/  @!P2 LEA.HI.X R9, R23, R0.reuse, R211, 0x1, P6 ;  /* 0x000000001709a211 */ /* 0x080fe200030f0cd3 */
[----:B------:R3:W-:Y:S01]  /*ebe0*/  @!P3 ST.E.128 desc[UR46][R6.64], R104 ;  /* 0x000000680600b985 */ /* 0x0007e2000c101d2e */
[----:B------:R-:W-:-:S03]  /*ebf0*/  @!P1 LEA.HI.X R11, R201, R0, R210, 0x1, P5 ;  /* 0x00000000c90b9211 */ /* 0x000fc600028f0cd2 */
[----:B------:R3:W-:Y:S04]  /*ec00*/  @!P2 ST.E.128 desc[UR46][R8.64], R120 ;  /* 0x000000780800a985 */ /* 0x0007e8000c101d2e */
[----:B------:R3:W-:Y:S02]  /*ec10*/  @!P1 ST.E.128 desc[UR46][R10.64], R136 ;  /* 0x000000880a009985 */ /* 0x0007e4000c101d2e */
.L_x_10904:
[----:B------:R-:W-:Y:S05]  /*ec20*/  BSYNC B1 ;  /* 0x0000000000017941 */ /* 0x000fea0003800000 */
.L_x_10903:
[----:B----4-:R4:W1:Y:S01]  /*ec30*/  SHFL.IDX PT, R0, R12, 0x2, 0x181f ;  /* 0x00581f000c007f89 */ /* 0x01086200000e0000 */
        /* <DEDUP_REMOVED lines=11> */
[----:B-1----:R-:W-:Y:S02]  /*ecf0*/  @!P3 LEA.HI.X R3, R19, R0, R213, 0x1, P6 ;  /* 0x000000001303b211 */ /* 0x002fe400030f0cd5 */
[----:B------:R-:W-:Y:S02]  /*ed00*/  @!P0 LEA R10, P6, R201, R10, 0x1 ;  /* 0x0000000ac90a8211 */ /* 0x000fe400078c08ff */
[-C--:B------:R-:W-:Y:S01]  /*ed10*/  @!P2 LEA.HI.X R7, R200, R0.reuse, R212, 0x1, P5 ;  /* 0x00000000c807a211 */ /* 0x080fe200028f0cd4 */
[----:B-----5:R3:W-:Y:S01]  /*ed20*/  @!P3 ST.E.128 desc[UR46][R2.64], R48 ;  /* 0x000000300200b985 */ /* 0x0207e2000c101d2e */
[----:B------:R-:W-:-:S02]  /*ed30*/  @!P1 LEA.HI.X R9, R23, R0, R211, 0x1, P4 ;  /* 0x0000000017099211 */ /* 0x000fc400020f0cd3 */
[----:B------:R-:W-:Y:S01]  /*ed40*/  @!P0 LEA.HI.X R11, R201, R0, R210, 0x1, P6 ;  /* 0x00000000c90b8211 */ /* 0x000fe200030f0cd2 */
[----:B------:R3:W-:Y:S04]  /*ed50*/  @!P2 ST.E.128 desc[UR46][R6.64], R108 ;  /* 0x0000006c0600a985 */ /* 0x0007e8000c101d2e */
[----:B------:R3:W-:Y:S04]  /*ed60*/  @!P1 ST.E.128 desc[UR46][R8.64], R124 ;  /* 0x0000007c08009985 */ /* 0x0007e8000c101d2e */
[----:B------:R3:W-:Y:S02]  /*ed70*/  @!P0 ST.E.128 desc[UR46][R10.64], R140 ;  /* 0x0000008c0a008985 */ /* 0x0007e4000c101d2e */
.L_x_10906:
[----:B------:R-:W-:Y:S05]  /*ed80*/  BSYNC B1 ;  /* 0x0000000000017941 */ /* 0x000fea0003800000 */
.L_x_10905:
[----:B-1----:R-:W-:Y:S01]  /*ed90*/  VIADD R0, R14, 0x60 ;  /* 0x000000600e007836 */ /* 0x002fe20000000000 */
[----:B--2-4-:R-:W1:Y:S04]  /*eda0*/  SHFL.IDX PT, R12, R12, 0x3, 0x181f ;  /* 0x00781f000c0c7f89 */ /* 0x014e6800000e0000 */
[----:B------:R-:W-:Y:S01]  /*edb0*/  ISETP.GE.AND P0, PT, R0, R5, PT ;  /* 0x000000050000720c */ /* 0x000fe20003f06270 */
[----:B---3--:R2:W3:-:S12]  /*edc0*/  SHFL.IDX PT, R8, R4, 0x3, 0x181f ;  /* 0x00781f0004087f89 */ /* 0x0084d800000e0000 */
[----:B--2---:R-:W-:Y:S05]  /*edd0*/  @P0 BRA `(.L_x_10907) ;  /* 0x0000000c00200947 */ /* 0x004fea0003800000 */
[----:B------:R-:W-:Y:S02]  /*ede0*/  ULDC UR5, c[0x0][0xac8] ;  /* 0x0002b20000057ab9 */ /* 0x000fe40000000800 */
[----:B------:R-:W-:Y:S02]  /*edf0*/  ISETP.GE.AND P3, PT, R19, UR5, PT ;  /* 0x0000000513007c0c */ /* 0x000fe4000bf66270 */
[----:B------:R-:W-:Y:S02]  /*ee00*/  ISETP.GE.AND P4, PT, R200, UR5, PT ;  /* 0x00000005c8007c0c */ /* 0x000fe4000bf86270 */
[----:B------:R-:W-:-:S09]  /*ee10*/  ISETP.GE.AND P5, PT, R23, UR5, PT ;  /* 0x0000000517007c0c */ /* 0x000fd2000bfa6270 */
[-C--:B---3--:R-:W-:Y:S02]  /*ee20*/  @!P3 LEA R2, P0, R19, R8.reuse, 0x1 ;  /* 0x000000081302b211 */ /* 0x088fe400078008ff */
[CC--:B------:R-:W-:Y:S02]  /*ee30*/  @!P4 LEA R4, P1, R200.reuse, R8.reuse, 0x1 ;  /* 0x00000008c804c211 */ /* 0x0c0fe400078208ff */
[----:B------:R-:W-:Y:S02]  /*ee40*/  @!P5 LEA R6, P2, R23, R8, 0x1 ;  /* 0x000000081706d211 */ /* 0x000fe400078408ff */
[-C--:B-1----:R-:W-:Y:S02]  /*ee50*/  @!P3 LEA.HI.X R3, R19, R12.reuse, R213, 0x1, P0 ;  /* 0x0000000c1303b211 */ /* 0x082fe400000f0cd5 */
[-C--:B------:R-:W-:Y:S02]  /*ee60*/  @!P4 LEA.HI.X R5, R200, R12.reuse, R212, 0x1, P1 ;  /* 0x0000000cc805c211 */ /* 0x080fe400008f0cd4 */
[----:B------:R-:W-:Y:S01]  /*ee70*/  @!P5 LEA.HI.X R7, R23, R12, R211, 0x1, P2 ;  /* 0x0000000c1707d211 */ /* 0x000fe200010f0cd3 */
[----:B-----5:R1:W-:Y:S01]  /*ee80*/  @!P3 ST.E.128 desc[UR46][R2.64], R96 ;  /* 0x000000600200b985 */ /* 0x0203e2000c101d2e */
[----:B------:R-:W-:-:S03]  /*ee90*/  ISETP.GE.AND P0, PT, R201, UR5, PT ;  /* 0x00000005c9007c0c */ /* 0x000fc6000bf06270 */
[----:B------:R1:W-:Y:S04]  /*eea0*/  @!P4 ST.E.128 desc[UR46][R4.64], R112 ;  /* 0x000000700400c985 */ /* 0x0003e8000c101d2e */
[----:B------:R1:W-:Y:S06]  /*eeb0*/  @!P5 ST.E.128 desc[UR46][R6.64], R128 ;  /* 0x000000800600d985 */ /* 0x0003ec000c101d2e */
[----:B------:R-:W-:Y:S05]  /*eec0*/  @P0 BRA `(.L_x_10907) ;  /* 0x0000000800e40947 */ /* 0x000fea0003800000 */
[----:B-1----:R-:W-:-:S04]  /*eed0*/  LEA R2, P0, R201, R8, 0x1 ;  /* 0x00000008c9027211 */ /* 0x002fc800078008ff */
[----:B------:R-:W-:-:S05]  /*eee0*/  LEA.HI.X R3, R201, R12, R210, 0x1, P0 ;  /* 0x0000000cc9037211 */ /* 0x000fca00000f0cd2 */
[----:B------:R1:W-:Y:S01]  /*eef0*/  ST.E.128 desc[UR46][R2.64], R28 ;  /* 0x0000001c02007985 */ /* 0x0003e2000c101d2e */
[----:B------:R-:W-:Y:S05]  /*ef00*/  BRA `(.L_x_10907) ;  /* 0x0000000800d47947 */ /* 0x000fea0003800000 */
.L_x_10900:
[----:B------:R-:W0:Y:S01]  /*ef10*/  LDC R8, c[0x0][0xbe8] ;  /* 0x0002fa00ff087b82 */ /* 0x000e220000000800 */
[----:B------:R-:W-:Y:S01]  /*ef20*/  ISETP.GE.AND P0, PT, R214, 0x80, PT ;  /* 0x00000080d600780c */ /* 0x000fe20003f06270 */
[----:B------:R-:W-:Y:S01]  /*ef30*/  USHF.R.S32.HI UR8, URZ, 0x1f, UR40 ;  /* 0x0000001f3f087899 */ /* 0x000fe20008011428 */
[----:B------:R-:W-:Y:S01]  /*ef40*/  BSSY B1, `(.L_x_10908) ;  /* 0x000002f000017945 */ /* 0x000fe20003800000 */
[----:B------:R-:W-:Y:S01]  /*ef50*/  USHF.R.S32.HI UR9, URZ, 0x1f, UR42 ;  /* 0x0000001f3f097899 */ /* 0x000fe2000801142a */
[----:B------:R-:W-:Y:S01]  /*ef60*/  IMAD R6, R202, 0x20, R205 ;  /* 0x00000020ca067824 */ /* 0x000fe200078e02cd */
        /* <DEDUP_REMOVED lines=44> */
.L_x_10909:
[----:B------:R-:W-:Y:S05]  /*f230*/  BSYNC B1 ;  /* 0x0000000000017941 */ /* 0x000fea0003800000 */
.L_x_10908:
[----:B------:R-:W-:Y:S01]  /*f240*/  ULDC.64 UR10, c[0x0][0xae8] ;  /* 0x0002ba00000a7ab9 */ /* 0x000fe20000000a00 */
[----:B------:R-:W-:Y:S01]  /*f250*/  VIADD R6, R6, UR43 ;  /* 0x0000002b06067c36 */ /* 0x000fe20008000000 */
[----:B------:R-:W-:Y:S01]  /*f260*/  UIMAD UR5, UR8, UR10, URZ ;  /* 0x0000000a080572a4 */ /* 0x000fe2000f8e023f */
[----:B------:R-:W-:Y:S01]  /*f270*/  BSSY B1, `(.L_x_10910) ;  /* 0x000003c000017945 */ /* 0x000fe20003800000 */
[----:B------:R-:W-:Y:S01]  /*f280*/  UIMAD.WIDE.U32 UR6, UR40, UR10, URZ ;  /* 0x0000000a280672a5 */ /* 0x000fe2000f8e003f */
[----:B0-----:R-:W-:Y:S01]  /*f290*/  @P1 IMAD.HI.U32 R0, R6, R9, RZ ;  /* 0x0000000906001227 */ /* 0x001fe200078e00ff */
[----:B------:R-:W-:-:S03]  /*f2a0*/  UIMAD UR5, UR40, UR11, UR5 ;  /* 0x0000000b280572a4 */ /* 0x000fc6000f8e0205 */
[----:B------:R-:W-:Y:S01]  /*f2b0*/  ULDC.64 UR10, c[0x0][0xaf0] ;  /* 0x0002bc00000a7ab9 */ /* 0x000fe20000000a00 */
[----:B------:R-:W-:Y:S01]  /*f2c0*/  UIADD3 UR7, UR7, UR5, URZ ;  /* 0x0000000507077290 */ /* 0x000fe2000fffe03f */
[----:B--2---:R-:W-:Y:S01]  /*f2d0*/  IMAD.MOV.U32 R5, RZ, RZ, R6 ;  /* 0x000000ffff057224 */ /* 0x004fe200078e0006 */
        /* <DEDUP_REMOVED lines=10> */
[----:B------:R-:W-:Y:S02]  /*f380*/  IMAD R7, R8, R7, R6 ;  /* 0x0000000708077224 */ /* 0x000fe400078e0206 */
        /* <DEDUP_REMOVED lines=9> */
[----:B------:R-:W-:Y:S02]  /*f420*/  VIADD R6, R205, UR43 ;  /* 0x0000002bcd067c36 */ /* 0x000fe40008000000 */
        /* <DEDUP_REMOVED lines=32> */
.L_x_10911:
[----:B------:R-:W-:Y:S05]  /*f630*/  BSYNC B1 ;  /* 0x0000000000017941 */ /* 0x000fea0003800000 */
.L_x_10910:
[----:B--2---:R2:W4:Y:S01]  /*f640*/  SHFL.IDX PT, R0, R5, 0x1, 0x181f ;  /* 0x00381f0005007f89 */ /* 0x00452200000e0000 */
[----:B------:R-:W-:Y:S03]  /*f650*/  BSSY B1, `(.L_x_10912) ;  /* 0x0000014000017945 */ /* 0x000fe60003800000 */
[----:B-1-3--:R2:W1:Y:S01]  /*f660*/  SHFL.IDX PT, R2, R4, 0x1, 0x181f ;  /* 0x00381f0004027f89 */ /* 0x00a46200000e0000 */
        /* <DEDUP_REMOVED lines=8> */
[----:B----4-:R-:W-:Y:S02]  /*f6f0*/  @!P4 LEA.HI.X R11, R19, R0, R213, 0x1, P6 ;  /* 0x00000000130bc211 */ /* 0x010fe400030f0cd5 */
        /* <DEDUP_REMOVED lines=9> */
.L_x_10913:
[----:B------:R-:W-:Y:S05]  /*f790*/  BSYNC B1 ;  /* 0x0000000000017941 */ /* 0x000fea0003800000 */
.L_x_10912:
[----:B----4-:R4:W0:Y:S01]  /*f7a0*/  SHFL.IDX PT, R0, R5, 0x2, 0x181f ;  /* 0x00581f0005007f89 */ /* 0x01082200000e0000 */
        /* <DEDUP_REMOVED lines=20> */
.L_x_10915:
[----:B------:R-:W-:Y:S05]  /*f8f0*/  BSYNC B1 ;  /* 0x0000000000017941 */ /* 0x000fea0003800000 */
.L_x_10914:
[----:B---3--:R-:W-:Y:S01]  /*f900*/  VIADD R3, R6, 0x60 ;  /* 0x0000006006037836 */ /* 0x008fe20000000000 */
[----:B0-----:R0:W3:Y:S04]  /*f910*/  SHFL.IDX PT, R0, R5, 0x3, 0x181f ;  /* 0x00781f0005007f89 */ /* 0x0010e800000e0000 */
[----:B------:R-:W-:Y:S01]  /*f920*/  ISETP.GE.AND P0, PT, R3, R9, PT ;  /* 0x000000090300720c */ /* 0x000fe20003f06270 */
[----:B-1----:R0:W1:-:S12]  /*f930*/  SHFL.IDX PT, R2, R4, 0x3, 0x181f ;  /* 0x00781f0004027f89 */ /* 0x00205800000e0000 */
[----:B0-----:R-:W-:Y:S05]  /*f940*/  @P0 BRA `(.L_x_10907) ;  /* 0x0000000000440947 */ /* 0x001fea0003800000 */
[----:B------:R-:W-:Y:S02]  /*f950*/  ULDC UR5, c[0x0][0xac8] ;  /* 0x0002b20000057ab9 */ /* 0x000fe40000000800 */
[----:B------:R-:W-:Y:S02]  /*f960*/  ISETP.GE.AND P3, PT, R19, UR5, PT ;  /* 0x0000000513007c0c */ /* 0x000fe4000bf66270 */
[----:B------:R-:W-:Y:S02]  /*f970*/  ISETP.GE.AND P2, PT, R200, UR5, PT ;  /* 0x00000005c8007c0c */ /* 0x000fe4000bf46270 */
[----:B------:R-:W-:Y:S02]  /*f980*/  ISETP.GE.AND P1, PT, R23, UR5, PT ;  /* 0x0000000517007c0c */ /* 0x000fe4000bf26270 */
[----:B------:R-:W-:-:S07]  /*f990*/  ISETP.GE.AND P0, PT, R201, UR5, PT ;  /* 0x00000005c9007c0c */ /* 0x000fce000bf06270 */
[-C--:B-12-4-:R-:W-:Y:S02]  /*f9a0*/  @!P3 LEA R4, P6, R19, R2.reuse, 0x1 ;  /* 0x000000021304b211 */ /* 0x096fe400078c08ff */
[CC--:B------:R-:W-:Y:S02]  /*f9b0*/  @!P2 LEA R6, P5, R200.reuse, R2.reuse, 0x1 ;  /* 0x00000002c806a211 */ /* 0x0c0fe400078a08ff */
[----:B------:R-:W-:Y:S02]  /*f9c0*/  @!P1 LEA R8, P4, R23, R2, 0x1 ;  /* 0x0000000217089211 */ /* 0x000fe400078808ff */
[----:B---3--:R-:W-:Y:S02]  /*f9d0*/  @!P3 LEA.HI.X R5, R19, R0, R213, 0x1, P6 ;  /* 0x000000001305b211 */ /* 0x008fe400030f0cd5 */
        /* <DEDUP_REMOVED lines=8> */
.L_x_10907:
[----:B------:R-:W-:Y:S05]  /*fa60*/  BSYNC B0 ;  /* 0x0000000000007941 */ /* 0x000fea0003800000 */
.L_x_10899:
[----:B------:R-:W-:Y:S02]  /*fa70*/  ULDC UR5, c[0x0][0xc38] ;  /* 0x00030e0000057ab9 */ /* 0x000fe40000000800 */
[----:B------:R-:W-:-:S06]  /*fa80*/  UISETP.GE.AND UP0, UPT, UR4, UR5, UPT ;  /* 0x000000050400728c */ /* 0x000fcc000bf06270 */
[----:B------:R-:W-:-:S13]  /*fa90*/  PLOP3.LUT P0, PT, PT, PT, UP0, 0x80, 0x0 ;  /* 0x000000000000781c */ /* 0x000fda0003f0f008 */
[----:B------:R-:W-:Y:S05]  /*faa0*/  @!P0 BRA `(.L_x_10916) ;  /* 0xffffff1000d08947 */ /* 0x000fea000383ffff */
[----:B------:R-:W-:Y:S05]  /*fab0*/  EXIT ;  /* 0x000000000000794d */ /* 0x000fea0003800000 */
.L_x_10818:
        /* <DEDUP_REMOVED lines=26> */
[----:B------:R-:W-:-:S04]  /*fc60*/  LOP3.LUT R2, R0, 0x1f8, RZ, 0xc0, !PT ;  /* 0x000001f800027812 */ /* 0x000fc800078ec0ff */
[----:B------:R-:W-:Y:S01]  /*fc70*/  LOP3.LUT R3, R2, 0x38, R5, 0x78, !PT ;  /* 0x0000003802037812 */ /* 0x000fe200078e7805 */
[----:B------:R-:W-:Y:S01]  /*fc80*/  IMAD.SHL.U32 R2, R4, 0x8, RZ ;  /* 0x0000000804027824 */ /* 0x000fe200078e00ff */
[----:B------:R-:W-:-:S04]  /*fc90*/  SHF.R.U32.HI R4, RZ, 0x3, R4 ;  /* 0x00000003ff047819 */ /* 0x000fc80000011604 */
[----:B------:R-:W-:Y:S01]  /*fca0*/  LOP3.LUT R3, R3, 0x200, R2, 0xf8, !PT ;  /* 0x0000020003037812 */ /* 0x000fe200078ef802 */
[----:B------:R-:W-:-:S04]  /*fcb0*/  IMAD.SHL.U32 R2, R5, 0x10, RZ ;  /* 0x0000001005027824 */ /* 0x000fc800078e00ff */
[----:B------:R-:W-:Y:S01]  /*fcc0*/  IMAD R3, R3, 0x2, R18 ;  /* 0x0000000203037824 */ /* 0x000fe200078e0212 */
[----:B------:R-:W-:Y:S01]  /*fcd0*/  LOP3.LUT R0, R4, 0x70, R2, 0xf8, !PT ;  /* 0x0000007004007812 */ /* 0x000fe200078ef802 */
[----:B------:R-:W-:Y:S02]  /*fce0*/  IMAD.U32 R2, RZ, RZ, UR6 ;  /* 0x00000006ff027e24 */ /* 0x000fe4000f8e00ff */
[----:B------:R-:W-:Y:S01]  /*fcf0*/  IMAD.MOV.U32 R0, RZ, RZ, 0x1 ;  /* 0x00000001ff007424 */ /* 0x000fe200078e00ff */
[----:B------:R0:W-:Y:S04]  /*fd00*/  STL [R1+0x10], R3 ;  /* 0x0000100301007387 */ /* 0x0001e80000100800 */
[----:B------:R0:W-:Y:S04]  /*fd10*/  STL [R1+0xc], R2 ;  /* 0x00000c0201007387 */ /* 0x0001e80000100800 */
[----:B------:R0:W-:Y:S04]  /*fd20*/  STL [R1+0x18], RZ ;  /* 0x000018ff01007387 */ /* 0x0001e80000100800 */
[----:B------:R0:W-:Y:S02]  /*fd30*/  STL [R1+0x4], R0 ;  /* 0x0000040001007387 */ /* 0x0001e40000100800 */
.L_x_11013:
        /* <DEDUP_REMOVED lines=23> */
.L_x_10918:
[----:B------:R-:W-:Y:S01]  /*feb0*/  ULDC UR9, c[0x0][0xc54] ;  /* 0x0003150000097ab9 */ /* 0x000fe20000000800 */
[----:B------:R-:W-:Y:S01]  /*fec0*/  UMOV UR6, UR8 ;  /* 0x0000000800067c82 */ /* 0x000fe20008000000 */
[----:B------:R-:W-:-:S11]  /*fed0*/  UISETP.NE.AND UP0, UPT, UR9, 0x1, UPT ;  /* 0x000000010900788c */ /* 0x000fd6000bf05270 */
[----:B------:R-:W-:Y:S02]  /*fee0*/  @UP0 ULDC.64 UR10, c[0x0][0xc58] ;  /* 0x00031600000a0ab9 */ /* 0x000fe40000000a00 */
[----:B------:R-:W-:-:S04]  /*fef0*/  UIMAD.WIDE.U32 UR4, UR8, UR10, URZ ;  /* 0x0000000a080472a5 */ /* 0x000fc8000f8e003f */
[----:B------:R-:W-:-:S04]  /*ff00*/  @UP0 USHF.R.U32.HI UR6, URZ, UR11, UR5 ;  /* 0x0000000b3f060299 */ /* 0x000fc80008011605 */
[----:B------:R-:W-:-:S12]  /*ff10*/  UIMAD UR4, UR6, UR9, URZ ;  /* 0x00000009060472a4 */ /* 0x000fd8000f8e023f */
.L_x_10919:
        /* <DEDUP_REMOVED lines=48> */
.L_x_10921:
[----:B------:R-:W-:-:S11]  /*10220*/  UISETP.NE.AND UP0, UPT, UR5, 0x1, UPT ;  /* 0x000000010500788c */ /* 0x000fd6000bf05270 */
[----:B------:R-:W-:Y:S02]  /*10230*/  @UP0 ULDC.64 UR12, c[0x0][0x9e8] ;  /* 0x00027a00000c0ab9 */ /* 0x000fe40000000a00 */
[----:B------:R-:W-:-:S04]  /*10240*/  UIMAD.WIDE.U32 UR8, UR10, UR12, URZ ;  /* 0x0000000c0a0872a5 */ /* 0x000fc8000f8e003f */
[----:B------:R-:W-:-:S12]  /*10250*/  @UP0 USHF.R.U32.HI UR10, URZ, UR13, UR9 ;  /* 0x0000000d3f0a0299 */ /* 0x000fd80008011609 */
.L_x_10922:
[----:B------:R-:W-:-:S04]  /*10260*/  UIMAD UR10, UR10, UR5, UR5 ;  /* 0x000000050a0a72a4 */ /* 0x000fc8000f8e0205 */
[----:B------:R-:W-:-:S04]  /*10270*/  UISETP.LT.AND UP0, UPT, UR4, UR10, UPT ;  /* 0x0000000a0400728c */ /* 0x000fc8000bf01270 */
[----:B------:R-:W-:-:S12]  /*10280*/  USEL UR4, UR4, UR10, UP0 ;  /* 0x0000000a04047287 */ /* 0x000fd80008000000 */
.L_x_10920:
        /* <DEDUP_REMOVED lines=31> */
.L_x_10924:
[----:B------:R-:W-:-:S11]  /*10480*/  UISETP.NE.AND UP0, UPT, UR5, 0x1, UPT ;  /* 0x000000010500788c */ /* 0x000fd6000bf05270 */
[----:B------:R-:W-:Y:S02]  /*10490*/  @UP0 ULDC.64 UR10, c[0x0][0x9e8] ;  /* 0x00027a00000a0ab9 */ /* 0x000fe40000000a00 */
[----:B------:R-:W-:-:S04]  /*104a0*/  UIMAD.WIDE.U32 UR6, UR4, UR10, URZ ;  /* 0x0000000a040672a5 */ /* 0x000fc8000f8e003f */
[----:B------:R-:W-:-:S12]  /*104b0*/  @UP0 USHF.R.U32.HI UR4, URZ, UR11, UR7 ;  /* 0x0000000b3f040299 */ /* 0x000fd80008011607 */
.L_x_10925:
[----:B------:R-:W-:-:S04]  /*104c0*/  UIMAD UR4, UR4, UR5, URZ ;  /* 0x00000005040472a4 */ /* 0x000fc8000f8e023f */
[----:B------:R-:W-:-:S04]  /*104d0*/  UISETP.LT.AND UP0, UPT, UR8, UR4, UPT ;  /* 0x000000040800728c */ /* 0x000fc8000bf01270 */
[----:B------:R-:W-:-:S12]  /*104e0*/  USEL UR8, UR8, UR4, !UP0 ;  /* 0x0000000408087287 */ /* 0x000fd8000c000000 */
.L_x_10923:
        /* <DEDUP_REMOVED lines=27> */
.L_x_10927:
        /* <DEDUP_REMOVED lines=20> */
.L_x_10930:
[----:B------:R-:W-:Y:S05]  /*107e0*/  BSYNC B6 ;  /* 0x0000000000067941 */ /* 0x000fea0003800000 */
.L_x_10929:
        /* <DEDUP_REMOVED lines=20> */
.L_x_10933:
        /* <DEDUP_REMOVED lines=15> */
.L_x_10932:
[----:B------:R-:W-:Y:S05]  /*10a20*/  BSYNC B6 ;  /* 0x0000000000067941 */ /* 0x000fea0003800000 */
.L_x_10931:
        /* <DEDUP_REMOVED lines=27> */
.L_x_11028:
        /* <DEDUP_REMOVED lines=9> */
.L_x_11031:
[----:B------:R-:W-:Y:S05]  /*10c70*/  @!P6 BRA `(.L_x_10935) ;  /* 0x0000000000e0e947 */ /* 0x000fea0003800000 */
[----:B------:R-:W-:Y:S01]  /*10c80*/  IMAD.MOV.U32 R16, RZ, RZ, R7 ;  /* 0x000000ffff107224 */ /* 0x000fe200078e0007 */
[----:B------:R-:W-:Y:S06]  /*10c90*/  @!P1 BRA `(.L_x_10937) ;  /* 0x00000000004c9947 */ /* 0x000fec0003800000 */
[----:B------:R-:W-:Y:S01]  /*10ca0*/  IMAD.MOV.U32 R9, RZ, RZ, R0 ;  /* 0x000000ffff097224 */ /* 0x000fe200078e0000 */
[----:B------:R-:W-:Y:S01]  /*10cb0*/  ULDC.64 UR4, c[0x0][0x428] ;  /* 0x00010a0000047ab9 */ /* 0x000fe20000000a00 */
[----:B------:R-:W2:Y:S02]  /*10cc0*/  LDC R0, c[0x0][0x43c] ;  /* 0x00010f00ff007b82 */ /* 0x000ea40000000800 */
[----:B--2---:R-:W-:-:S13]  /*10cd0*/  ISETP.NE.AND P0, PT, R0, 0x1, PT ;  /* 0x000000010000780c */ /* 0x004fda0003f05270 */
[----:B-1----:R-:W1:Y:S02]  /*10ce0*/  @P0 LDC.64 R4, c[0x0][0x440] ;  /* 0x00011000ff040b82 */ /* 0x002e640000000a00 */
[----:B-1----:R-:W-:-:S04]  /*10cf0*/  @P0 IMAD.HI.U32 R6, R9, R4, RZ ;  /* 0x0000000409060227 */ /* 0x002fc800078e00ff */
[----:B------:R-:W-:Y:S01]  /*10d00*/  IMAD.MOV.U32 R4, RZ, RZ, R9 ;  /* 0x000000ffff047224 */ /* 0x000fe200078e0009 */
[----:B------:R-:W-:-:S05]  /*10d10*/  @P0 SHF.R.U32.HI R4, RZ, R5, R6 ;  /* 0x00000005ff040219 */ /* 0x000fca0000011606 */
[----:B------:R-:W-:-:S04]  /*10d20*/  IMAD.MOV R5, RZ, RZ, -R4 ;  /* 0x000000ffff057224 */ /* 0x000fc800078e0a04 */
[----:B------:R-:W-:Y:S01]  /*10d30*/  IMAD R9, R0, R5, R9 ;  /* 0x0000000500097224 */ /* 0x000fe200078e0209 */
[----:B------:R-:W-:Y:S01]  /*10d40*/  SHF.R.S32.HI R5, RZ, 0x1f, R4 ;  /* 0x0000001fff057819 */ /* 0x000fe20000011404 */
[----:B------:R-:W-:-:S03]  /*10d50*/  IMAD R0, R8, UR4, RZ ;  /* 0x0000000408007c24 */ /* 0x000fc6000f8e02ff */
[----:B------:R2:W-:Y:S01]  /*10d60*/  STL [R1+0x14], R9 ;  /* 0x0000140901007387 */ /* 0x0005e20000100800 */
[----:B------:R-:W-:-:S04]  /*10d70*/  IMAD.WIDE.U32 R4, R7, UR4, R4 ;  /* 0x0000000407047c25 */ /* 0x000fc8000f8e0004 */
[----:B------:R-:W-:Y:S01]  /*10d80*/  IMAD R0, R7, UR5, R0 ;  /* 0x0000000507007c24 */ /* 0x000fe2000f8e0200 */
[----:B------:R-:W-:-:S03]  /*10d90*/  LEA R2, P0, R4, R2, 0x2 ;  /* 0x0000000204027211 */ /* 0x000fc600078010ff */
[----:B------:R-:W-:-:S05]  /*10da0*/  IMAD.IADD R0, R5, 0x1, R0 ;  /* 0x0000000105007824 */ /* 0x000fca00078e0200 */
[----:B------:R-:W-:-:S05]  /*10db0*/  LEA.HI.X R3, R4, R3, R0, 0x2, P0 ;  /* 0x0000000304037211 */ /* 0x000fca00000f1400 */
[----:B------:R2:W5:Y:S02]  /*10dc0*/  LDG.E R16, desc[UR46][R2.64] ;  /* 0x0000002e02107981 */ /* 0x000564000c1e1900 */
.L_x_10937:
[----:B------:R-:W3:Y:S01]  /*10dd0*/  LDL R0, [R1+0x4] ;  /* 0x0000040001007983 */ /* 0x000ee20000100800 */
[----:B--2---:R-:W-:Y:S01]  /*10de0*/  IMAD R3, R19, 0x8, R18 ;  /* 0x0000000813037824 */ /* 0x004fe200078e0212 */
[----:B0-----:R-:W0:Y:S02]  /*10df0*/  S2R R7, SR_TID.X ;  /* 0x0000000000077919 */ /* 0x001e240000002100 */
[----:B0-----:R-:W-:-:S04]  /*10e00*/  LOP3.LUT R7, R7, 0x7f, RZ, 0xc0, !PT ;  /* 0x0000007f07077812 */ /* 0x001fc800078ec0ff */
[----:B------:R-:W-:Y:S02]  /*10e10*/  ISETP.NE.AND P1, PT, R7, RZ, PT ;  /* 0x000000ff0700720c */ /* 0x000fe40003f25270 */
[----:B---3--:R-:W-:-:S04]  /*10e20*/  SHF.L.U32 R0, R0, 0x1f, RZ ;  /* 0x0000001f00007819 */ /* 0x008fc800000006ff */
[----:B------:R-:W0:Y:S02]  /*10e30*/  SYNCS.PHASECHK.TRANS64.TRYWAIT P0, [R3+URZ+0x22840], R0 ;  /* 0x02284000030075a7 */ /* 0x000e24000800017f */
[----:B0-----:R-:W-:Y:S05]  /*10e40*/  @!P0 BRA `(.L_x_10938) ;  /* 0x0000003800ec8947 */ /* 0x001fea0003800000 */
.L_x_11032:
        /* <DEDUP_REMOVED lines=8> */
.L_x_10939:
        /* <DEDUP_REMOVED lines=11> */
[----:B------:R-:W-:-:S04]  /*10f80*/  LOP3.LUT R17, R17, 0xfffffffd, RZ, 0xc0, !PT ;  /* 0xfffffffd11117812 */ /* 0x000fc800078ec0ff */
[----:B------:R-:W-:-:S04]  /*10f90*/  UIADD3 UR33, UR33, 0x22830, URZ ;  /* 0x0002283021217890 */ /* 0x000fc8000fffe03f */
[----:B------:R-:W-:Y:S02]  /*10fa0*/  UIADD3 UR32, UR32, 0x1c400, URZ ;  /* 0x0001c40020207890 */ /* 0x000fe4000fffe03f */
[----:B------:R-:W-:Y:S02]  /*10fb0*/  @P0 LOP3.LUT R17, R17, 0x2, RZ, 0xfc, !PT ;  /* 0x0000000211110812 */ /* 0x000fe400078efcff */
[----:B--2---:R-:W-:-:S13]  /*10fc0*/  R2UR UR35, R2 ;  /* 0x00000000022372ca */ /* 0x004fda00000e0000 */
[----:B------:R-:W-:-:S09]  /*10fd0*/  UIMAD UR35, UR35, 0x60, URZ ;  /* 0x00000060232378a4 */ /* 0x000fd2000f8e023f */
[----:B------:R2:W-:Y:S02]  /*10fe0*/  UTMALDG.4D [UR32], [UR4], desc[UR6] ;  /* 0x00000620040075b4 */ /* 0x0005e40008019000 */
[----:B--2---:R-:W-:Y:S01]  /*10ff0*/  NOP ;  /* 0x0000000000007918 */ /* 0x004fe20000000000 */
.L_x_10935:
[----:B------:R-:W-:Y:S01]  /*11000*/  VIADD R0, R18, 0x18400 ;  /* 0x0001840012007836 */ /* 0x000fe20000000000 */
        /* <DEDUP_REMOVED lines=21> */
.L_x_10941:
[----:B------:R-:W-:Y:S05]  /*11160*/  BSYNC B6 ;  /* 0x0000000000067941 */ /* 0x000fea0003800000 */
.L_x_10940:
[----:B------:R2:W5:Y:S01]  /*11170*/  LDL R10, [R1+0x10] ;  /* 0x00001000010a7983 */ /* 0x0005620000100800 */
[----:B0-----:R-:W0:Y:S01]  /*11180*/  LDC R7, c[0x0][0x448] ;  /* 0x00011200ff077b82 */ /* 0x001e220000000800 */
[----:B------:R-:W3:Y:S01]  /*11190*/  S2R R2, SR_TID.X ;  /* 0x0000000000027919 */ /* 0x000ee20000002100 */
[----:B------:R-:W-:Y:S01]  /*111a0*/  USHF.R.S32.HI UR4, URZ, 0x1f, UR36 ;  /* 0x0000001f3f047899 */ /* 0x000fe20008011424 */
[----:B------:R-:W-:Y:S01]  /*111b0*/  ULDC.64 UR8, c[0x0][0x2d8] ;  /* 0x0000b60000087ab9 */ /* 0x000fe20000000a00 */
[----:B0-----:R-:W-:Y:S02]  /*111c0*/  ISETP.NE.AND P0, PT, R7, 0x1, PT ;  /* 0x000000010700780c */ /* 0x001fe40003f05270 */
[C---:B---3--:R-:W-:Y:S01]  /*111d0*/  LOP3.LUT R0, R2.reuse, 0x7f, RZ, 0xc0, !PT ;  /* 0x0000007f02007812 */ /* 0x048fe200078ec0ff */
[----:B------:R-:W-:-:S10]  /*111e0*/  IMAD.SHL.U32 R2, R2, 0x10, RZ ;  /* 0x0000001002027824 */ /* 0x000fd400078e00ff */
[----:B------:R-:W0:Y:S01]  /*111f0*/  @P0 LDC R3, c[0x0][0x44c] ;  /* 0x00011300ff030b82 */ /* 0x000e220000000800 */
[----:B------:R-:W-:-:S04]  /*11200*/  SHF.R.U32.HI R0, RZ, 0x3, R0 ;  /* 0x00000003ff007819 */ /* 0x000fc80000011600 */
[----:B------:R-:W-:-:S03]  /*11210*/  LOP3.LUT R2, R0, 0x70, R2, 0xf8, !PT ;  /* 0x0000007000027812 */ /* 0x000fc600078ef802 */
[----:B------:R-:W3:Y:S01]  /*11220*/  @P0 LDC R0, c[0x0][0x450] ;  /* 0x00011400ff000b82 */ /* 0x000ee20000000800 */
[----:B------:R-:W-:Y:S01]  /*11230*/  UIMAD UR6, UR4, UR8, URZ ;  /* 0x00000008040672a4 */ /* 0x000fe2000f8e023f */
[----:B------:R-:W-:Y:S01]  /*11240*/  VIADD R2, R2, UR40 ;  /* 0x0000002802027c36 */ /* 0x000fe20008000000 */
[----:B------:R-:W-:Y:S02]  /*11250*/  UIMAD.WIDE.U32 UR4, UR36, UR8, URZ ;  /* 0x00000008240472a5 */ /* 0x000fe4000f8e003f */
[----:B------:R-:W-:Y:S01]  /*11260*/  UIMAD UR6, UR36, UR9, UR6 ;  /* 0x00000009240672a4 */ /* 0x000fe2000f8e0206 */
[----:B------:R-:W-:Y:S01]  /*11270*/  IMAD.MOV.U32 R6, RZ, RZ, R2 ;  /* 0x000000ffff067224 */ /* 0x000fe200078e0002 */
[----:B------:R-:W-:Y:S02]  /*11280*/  USHF.R.S32.HI UR7, URZ, 0x1f, UR43 ;  /* 0x0000001f3f077899 */ /* 0x000fe4000801142b */
[----:B------:R-:W-:Y:S01]  /*11290*/  UIADD3 UR5, UR5, UR6, URZ ;  /* 0x0000000605057290 */ /* 0x000fe2000fffe03f */
[----:B------:R-:W-:Y:S01]  /*112a0*/  ULDC.64 UR8, c[0x0][0x2e0] ;  /* 0x0000b80000087ab9 */ /* 0x000fe20000000a00 */
[----:B0-----:R-:W-:-:S02]  /*112b0*/  @P0 IMAD.HI.U32 R3, R2, R3, RZ ;  /* 0x0000000302030227 */ /* 0x001fc400078e00ff */
[----:B------:R-:W-:Y:S01]  /*112c0*/  UIMAD.WIDE.U32 UR4, UR43, UR8, UR4 ;  /* 0x000000082b0472a5 */ /* 0x000fe2000f8e0004 */
[----:B------:R-:W0:Y:S01]  /*112d0*/  S2R R9, SR_TID.X ;  /* 0x0000000000097919 */ /* 0x000e220000002100 */
[----:B------:R-:W-:Y:S01]  /*112e0*/  UIMAD UR6, UR7, UR8, URZ ;  /* 0x00000008070672a4 */ /* 0x000fe2000f8e023f */
[----:B---3--:R-:W-:-:S03]  /*112f0*/  @P0 SHF.R.U32.HI R6, RZ, R0, R3 ;  /* 0x00000000ff060219 */ /* 0x008fc60000011603 */
[----:B------:R-:W-:Y:S01]  /*11300*/  UIMAD UR6, UR43, UR9, UR6 ;  /* 0x000000092b0672a4 */ /* 0x000fe2000f8e0206 */
[----:B-1----:R-:W-:Y:S02]  /*11310*/  IMAD.U32 R4, RZ, RZ, UR4 ;  /* 0x00000004ff047e24 */ /* 0x002fe4000f8e00ff */
        /* <DEDUP_REMOVED lines=30> */
[----:B------:R-:W1:Y:S01]  /*11500*/  S2R R8, SR_TID.X ;  /* 0x0000000000087919 */ /* 0x000e620000002100 */
[----:B------:R-:W2:Y:S04]  /*11510*/  SHFL.IDX PT, R6, R0, RZ, 0x181f ;  /* 0x00181fff00067589 */ /* 0x000ea800000e0000 */
[----:B------:R-:W-:Y:S04]  /*11520*/  SHFL.IDX PT, R9, R0, 0x1, 0x181f ;  /* 0x00381f0000097f89 */ /* 0x000fe800000e0000 */
[----:B------:R-:W-:Y:S01]  /*11530*/  SHFL.IDX PT, R14, R0, 0x7, 0x181f ;  /* 0x00f81f00000e7f89 */ /* 0x000fe200000e0000 */
[----:B0-----:R-:W-:-:S04]  /*11540*/  LOP3.LUT R5, R5, 0x7f, RZ, 0xc0, !PT ;  /* 0x0000007f05057812 */ /* 0x001fc800078ec0ff */
[----:B------:R-:W-:Y:S01]  /*11550*/  SHF.R.U32.HI R5, RZ, 0x3, R5 ;  /* 0x00000003ff057819 */ /* 0x000fe20000011605 */
[----:B-1----:R-:W-:Y:S02]  /*11560*/  IMAD.SHL.U32 R11, R8, 0x8, RZ ;  /* 0x00000008080b7824 */ /* 0x002fe400078e00ff */
[----:B------:R-:W-:Y:S02]  /*11570*/  SHFL.IDX PT, R8, R4, 0x1, 0x181f ;  /* 0x00381f0004087f89 */ /* 0x000fe400000e0000 */
[----:B------:R-:W-:Y:S01]  /*11580*/  VIADD R2, R5, UR40 ;  /* 0x0000002805027c36 */ /* 0x000fe20008000000 */
[----:B------:R-:W-:-:S03]  /*11590*/  LOP3.LUT R11, R11, 0x38, RZ, 0xc0, !PT ;  /* 0x000000380b0b7812 */ /* 0x000fc600078ec0ff */
[C---:B------:R-:W-:Y:S01]  /*115a0*/  VIADD R5, R2.reuse, 0x10 ;  /* 0x0000001002057836 */ /* 0x040fe20000000000 */
[----:B------:R-:W-:-:S04]  /*115b0*/  ISETP.GE.AND P3, PT, R2, R3, PT ;  /* 0x000000030200720c */ /* 0x000fc80003f66270 */
[----:B------:R-:W-:Y:S02]  /*115c0*/  ISETP.GE.AND P1, PT, R5, R3, PT ;  /* 0x000000030500720c */ /* 0x000fe40003f26270 */
[----:B------:R-:W0:Y:S07]  /*115d0*/  SHFL.IDX PT, R5, R4, RZ, 0x181f ;  /* 0x00181fff04057589 */ /* 0x000e2e00000e0000 */
[----:B--2---:R-:W-:-:S05]  /*115e0*/  @!P3 LEA R6, P2, R11, R6, 0x1 ;  /* 0x000000060b06b211 */ /* 0x004fca00078408ff */
[----:B0-----:R-:W-:-:S04]  /*115f0*/  @!P3 IMAD.X R5, RZ, RZ, R5, P2 ;  /* 0x000000ffff05b224 */ /* 0x001fc800010e0605 */
[----:B------:R-:W-:Y:S02]  /*11600*/  @!P3 IMAD.MOV.U32 R7, RZ, RZ, R5 ;  /* 0x000000ffff07b224 */ /* 0x000fe400078e0005 */
[----:B------:R-:W-:-:S03]  /*11610*/  VIADD R5, R2, 0x20 ;  /* 0x0000002002057836 */ /* 0x000fc60000000000 */
[----:B-----5:R0:W-:Y:S02]  /*11620*/  @!P3 LDGSTS.E.BYPASS.LTC128B.128 [R10+0x18400], desc[UR46][R6.64], !P0 ;  /* 0x18400000060abfae */ /* 0x0201e4000c101d6e */
[----:B0-----:R-:W-:-:S05]  /*11630*/  @!P1 LEA R6, P2, R11, R9, 0x1 ;  /* 0x000000090b069211 */ /* 0x001fca00078408ff */
[----:B------:R-:W-:-:S05]  /*11640*/  @!P1 IMAD.X R7, RZ, RZ, R8, P2 ;  /* 0x000000ffff079224 */ /* 0x000fca00010e0608 */
        /* <DEDUP_REMOVED lines=8> */
[----:B------:R0:W-:Y:S02]  /*116d0*/  @!P1 LDGSTS.E.BYPASS.LTC128B.128 [R10+0x19400], desc[UR46][R6.64], !P0 ;  /* 0x19400000060a9fae */ /* 0x0001e4000c101d6e */
        /* <DEDUP_REMOVED lines=26> */
[----:B------:R-:W-:Y:S04]  /*11880*/  SHFL.IDX PT, R4, R4, 0x7, 0x181f ;  /* 0x00f81f0004047f89 */ /* 0x000fe800000e0000 */
[----:B0-----:R-:W0:Y:S03]  /*11890*/  SHFL.IDX PT, R6, R0, 0x6, 0x181f ;  /* 0x00d81f0000067f89 */ /* 0x001e2600000e0000 */
[----:B0-----:R-:W-:-:S05]  /*118a0*/  @!P1 LEA R6, P2, R11, R6, 0x1 ;  /* 0x000000060b069211 */ /* 0x001fca00078408ff */
[----:B------:R-:W-:-:S04]  /*118b0*/  @!P1 IMAD.X R5, RZ, RZ, R5, P2 ;  /* 0x000000ffff059224 */ /* 0x000fc800010e0605 */
[----:B------:R-:W-:-:S05]  /*118c0*/  @!P1 IMAD.MOV.U32 R7, RZ, RZ, R5 ;  /* 0x000000ffff079224 */ /* 0x000fca00078e0005 */
[----:B------:R0:W-:Y:S02]  /*118d0*/  @!P1 LDGSTS.E.BYPASS.LTC128B.128 [R10+0x1b400], desc[UR46][R6.64], !P0 ;  /* 0x1b400000060a9fae */ /* 0x0001e4000c101d6e */
.L_x_11049:
[----:B------:R-:W1:Y:S01]  /*118e0*/  S2R R0, SR_TID.X ;  /* 0x0000000000007919 */ /* 0x000e620000002100 */
[----:B------:R-:W-:-:S05]  /*118f0*/  VIADD R2, R2, 0x70 ;  /* 0x0000007002027836 */ /* 0x000fca0000000000 */
[----:B------:R-:W-:Y:S01]  /*11900*/  ISETP.GE.AND P1, PT, R2, R3, PT ;  /* 0x000000030200720c */ /* 0x000fe20003f26270 */
[----:B-1----:R-:W-:-:S05]  /*11910*/  IMAD.SHL.U32 R0, R0, 0x8, RZ ;  /* 0x0000000800007824 */ /* 0x002fca00078e00ff */
[----:B------:R-:W-:-:S07]  /*11920*/  LOP3.LUT R0, R0, 0x38, RZ, 0xc0, !PT ;  /* 0x0000003800007812 */ /* 0x000fce00078ec0ff */
        /* <DEDUP_REMOVED lines=8> */
.L_x_10943:
        /* <DEDUP_REMOVED lines=18> */
.L_x_11050:
[----:B------:R-:W-:Y:S05]  /*11ad0*/  BSYNC B0 ;  /* 0x0000000000007941 */ /* 0x000fea0003800000 */
.L_x_10944:
[----:B------:R-:W-:Y:S01]  /*11ae0*/  LOP3.LUT P0, RZ, R17, 0x2, RZ, 0xc0, !PT ;  /* 0x0000000211ff7812 */ /* 0x000fe2000780c0ff */
[----:B------:R-:W-:-:S12]  /*11af0*/  BSSY B0, `(.L_x_10946) ;  /* 0x0000058000007945 */ /* 0x000fd80003800000 */
[----:B------:R-:W-:Y:S05]  /*11b00*/  @!P0 BRA `(.L_x_10947) ;  /* 0x0000000400588947 */ /* 0x000fea0003800000 */
[----:B------:R-:W1:Y:S01]  /*11b10*/  LDL R4, [R1+0x4] ;  /* 0x0000040001047983 */ /* 0x000e620000100800 */
[----:B------:R-:W2:Y:S02]  /*11b20*/  S2R R0, SR_TID.X ;  /* 0x0000000000007919 */ /* 0x000ea40000002100 */
[----:B--2---:R-:W-:Y:S01]  /*11b30*/  LOP3.LUT R2, R0, 0x7f, RZ, 0xc0, !PT ;  /* 0x0000007f00027812 */ /* 0x004fe200078ec0ff */
[----:B------:R-:W-:Y:S01]  /*11b40*/  IMAD R0, R19, 0x8, R18 ;  /* 0x0000000813007824 */ /* 0x000fe200078e0212 */
[----:B------:R-:W-:Y:S02]  /*11b50*/  BSSY B1, `(.L_x_10948) ;  /* 0x0000005000017945 */ /* 0x000fe40003800000 */
[----:B------:R-:W-:Y:S02]  /*11b60*/  ISETP.NE.AND P1, PT, R2, RZ, PT ;  /* 0x000000ff0200720c */ /* 0x000fe40003f25270 */
[----:B-1----:R-:W-:-:S04]  /*11b70*/  SHF.L.U32 R3, R4, 0x1f, RZ ;  /* 0x0000001f04037819 */ /* 0x002fc800000006ff */
[----:B------:R-:W1:Y:S02]  /*11b80*/  SYNCS.PHASECHK.TRANS64.TRYWAIT P0, [R0+URZ+0x22860], R3 ;  /* 0x02286003000075a7 */ /* 0x000e64000800017f */
[----:B-1----:R-:W-:Y:S05]  /*11b90*/  @!P0 BRA `(.L_x_10949) ;  /* 0x0000003800488947 */ /* 0x002fea0003800000 */
.L_x_11051:
[----:B------:R-:W-:Y:S05]  /*11ba0*/  BSYNC B1 ;  /* 0x0000000000017941 */ /* 0x000fea0003800000 */
.L_x_10948:
        /* <DEDUP_REMOVED lines=9> */
.L_x_10951:
[----:B------:R-:W-:Y:S05]  /*11c40*/  BSYNC B1 ;  /* 0x0000000000017941 */ /* 0x000fea0003800000 */
.L_x_10950:
[----:B------:R-:W2:Y:S01]  /*11c50*/  LDL.LU R2, [R1+0x14] ;  /* 0x0000140001027983 */ /* 0x000ea20000300800 */
[----:B-1----:R-:W-:Y:S01]  /*11c60*/  IMAD R3, R19, 0xc000, R18 ;  /* 0x0000c00013037824 */ /* 0x002fe200078e0212 */
[----:B------:R-:W-:Y:S01]  /*11c70*/  UIADD3 UR4, UP0, UR44, 0x470, URZ ;  /* 0x000004702c047890 */ /* 0x000fe2000ff1e03f */
[----:B------:R-:W-:Y:S01]  /*11c80*/  PLOP3.LUT P0, PT, PT, PT, PT, 0x80, 0x0 ;  /* 0x000000000000781c */ /* 0x000fe20003f0f070 */
[----:B------:R-:W-:Y:S01]  /*11c90*/  VIADD R0, R0, 0x22850 ;  /* 0x0002285000007836 */ /* 0x000fe20000000000 */
[----:B------:R-:W-:Y:S01]  /*11ca0*/  UMOV UR6, 0x0 ;  /* 0x0000000000067882 */ /* 0x000fe20000000000 */
[----:B------:R-:W-:Y:S01]  /*11cb0*/  VIADD R4, R3, 0x400 ;  /* 0x0000040003047836 */ /* 0x000fe20000000000 */
[----:B------:R-:W-:Y:S01]  /*11cc0*/  UIADD3.X UR5, URZ, UR45, URZ, UP0, !UPT ;  /* 0x0000002d3f057290 */ /* 0x000fe200087fe43f */
[----:B------:R-:W-:Y:S01]  /*11cd0*/  UMOV UR7, 0x14f00000 ;  /* 0x14f0000000077882 */ /* 0x000fe20000000000 */
[----:B------:R-:W-:Y:S01]  /*11ce0*/  UMOV UR10, URZ ;  /* 0x0000003f000a7c82 */ /* 0x000fe20008000000 */
[----:B--2---:R-:W-:-:S09]  /*11cf0*/  IMAD R2, R2, 0x60, RZ ;  /* 0x0000006002027824 */ /* 0x004fd200078e02ff */
.L_x_10952:
        /* <DEDUP_REMOVED lines=15> */
.L_x_10953:
        /* <DEDUP_REMOVED lines=15> */
.L_x_10954:
        /* <DEDUP_REMOVED lines=15> */
.L_x_10955:
        /* <DEDUP_REMOVED lines=10> */
.L_x_10947:
[----:B------:R-:W-:Y:S05]  /*12070*/  BSYNC B0 ;  /* 0x0000000000007941 */ /* 0x000fea0003800000 */
.L_x_10946:
[----:B------:R-:W-:-:S04]  /*12080*/  UIADD3 UR4, UR39, -0x2, URZ ;  /* 0xfffffffe27047890 */ /* 0x000fc8000fffe03f */
[----:B------:R-:W-:-:S06]  /*12090*/  UISETP.GE.AND UP0, UPT, UR4, UR38, UPT ;  /* 0x000000260400728c */ /* 0x000fcc000bf06270 */
[----:B------:R-:W-:-:S13]  /*120a0*/  PLOP3.LUT P0, PT, PT, PT, UP0, 0x80, 0x0 ;  /* 0x000000000000781c */ /* 0x000fda0003f0f008 */
[----:B------:R-:W-:Y:S05]  /*120b0*/  @!P0 BRA `(.L_x_10956) ;  /* 0x0000001c00808947 */ /* 0x000fea0003800000 */
[----:B-1----:R-:W-:Y:S01]  /*120c0*/  IMAD R3, RZ, RZ, -UR39 ;  /* 0x80000027ff037e24 */ /* 0x002fe2000f8e02ff */
[----:B0-----:R-:W-:-:S04]  /*120d0*/  LOP3.LUT R6, RZ, UR38, RZ, 0x33, !PT ;  /* 0x00000026ff067c12 */ /* 0x001fc8000f8e33ff */
        /* <DEDUP_REMOVED lines=38> */
.L_x_10960:
[----:B-1----:R-:W1:Y:S01]  /*12340*/  S2R R2, SR_TID.X ;  /* 0x0000000000027919 */ /* 0x002e620000002100 */
[----:B------:R-:W-:Y:S01]  /*12350*/  IMAD R4, R19, 0x8, R18 ;  /* 0x0000000813047824 */ /* 0x000fe200078e0212 */
[----:B------:R-:W-:Y:S01]  /*12360*/  BSSY B1, `(.L_x_10961) ;  /* 0x0000006000017945 */ /* 0x000fe20003800000 */
[----:B-1----:R-:W-:Y:S02]  /*12370*/  LOP3.LUT R3, R2, 0x7f, RZ, 0xc0, !PT ;  /* 0x0000007f02037812 */ /* 0x002fe400078ec0ff */
[----:B------:R-:W-:Y:S02]  /*12380*/  SHF.L.U32 R2, R8, 0x1f, RZ ;  /* 0x0000001f08027819 */ /* 0x000fe400000006ff */
[----:B------:R-:W-:Y:S02]  /*12390*/  ISETP.NE.AND P1, PT, R3, RZ, PT ;  /* 0x000000ff0300720c */ /* 0x000fe40003f25270 */
[----:B------:R-:W1:Y:S02]  /*123a0*/  SYNCS.PHASECHK.TRANS64.TRYWAIT P0, [R4+URZ+0x22840], R2 ;  /* 0x02284002040075a7 */ /* 0x000e64000800017f */
[----:B-1----:R-:W-:Y:S09]  /*123b0*/  @!P0 BRA `(.L_x_10962) ;  /* 0x0000003000548947 */ /* 0x002ff20003800000 */
.L_x_11052:
[----:B------:R-:W-:Y:S05]  /*123c0*/  BSYNC B1 ;  /* 0x0000000000017941 */ /* 0x000fea0003800000 */
.L_x_10961:
        /* <DEDUP_REMOVED lines=9> */
.L_x_10964:
[----:B------:R-:W-:Y:S05]  /*12460*/  BSYNC B1 ;  /* 0x0000000000017941 */ /* 0x000fea0003800000 */
.L_x_10963:
[----:B------:R-:W-:Y:S01]  /*12470*/  IMAD.MOV.U32 R7, RZ, RZ, RZ ;  /* 0x000000ffff077224 */ /* 0x000fe200078e00ff */
[----:B------:R-:W-:Y:S01]  /*12480*/  UIADD3 UR4, UP0, UR44, 0x370, URZ ;  /* 0x000003702c047890 */ /* 0x000fe2000ff1e03f */
[----:B------:R-:W-:Y:S01]  /*12490*/  IMAD R3, R19, 0x3000, R18 ;  /* 0x0000300013037824 */ /* 0x000fe200078e0212 */
[----:B------:R-:W-:Y:S01]  /*124a0*/  PLOP3.LUT P0, PT, PT, PT, PT, 0x80, 0x0 ;  /* 0x000000000000781c */ /* 0x000fe20003f0f070 */
[----:B------:R-:W-:Y:S01]  /*124b0*/  IMAD R5, R0, 0x60, RZ ;  /* 0x0000006000057824 */ /* 0x000fe200078e02ff */
[----:B------:R-:W-:Y:S01]  /*124c0*/  R2UR UR10, R7 ;  /* 0x00000000070a72ca */ /* 0x000fe200000e0000 */
[----:B------:R-:W-:Y:S01]  /*124d0*/  VIADD R0, R3, 0x1c400 ;  /* 0x0001c40003007836 */ /* 0x000fe20000000000 */
[----:B------:R-:W-:Y:S01]  /*124e0*/  UIADD3.X UR5, URZ, UR45, URZ, UP0, !UPT ;  /* 0x0000002d3f057290 */ /* 0x000fe200087fe43f */
[----:B------:R-:W-:Y:S01]  /*124f0*/  VIADD R3, R4, 0x22830 ;  /* 0x0002283004037836 */ /* 0x000fe20000000000 */
[----:B------:R-:W-:Y:S01]  /*12500*/  UMOV UR6, 0x0 ;  /* 0x0000000000067882 */ /* 0x000fe20000000000 */
[----:B------:R-:W-:-:S10]  /*12510*/  UMOV UR7, 0x14f00000 ;  /* 0x14f0000000077882 */ /* 0x000fd40000000000 */
.L_x_10965:
        /* <DEDUP_REMOVED lines=13> */
.L_x_11053:
[----:B------:R-:W-:Y:S05]  /*125f0*/  BSYNC B1 ;  /* 0x0000000000017941 */ /* 0x000fea0003800000 */
.L_x_10966:
        /* <DEDUP_REMOVED lines=11> */
.L_x_10969:
[----:B------:R-:W-:Y:S05]  /*126b0*/  BSYNC B1 ;  /* 0x0000000000017941 */ /* 0x000fea0003800000 */
.L_x_10968:
        /* <DEDUP_REMOVED lines=9> */
.L_x_10970:
        /* <DEDUP_REMOVED lines=15> */
.L_x_10971:
        /* <DEDUP_REMOVED lines=15> */
.L_x_10972:
        /* <DEDUP_REMOVED lines=15> */
.L_x_10973:
        /* <DEDUP_REMOVED lines=10> */
.L_x_10959:
[----:B------:R-:W-:Y:S05]  /*12ac0*/  BSYNC B0 ;  /* 0x0000000000007941 */ /* 0x000fea0003800000 */
.L_x_10958:
[----:B------:R-:W-:-:S06]  /*12ad0*/  UIADD3 UR4, UR39, -0x3, URZ ;  /* 0xfffffffd27047890 */ /* 0x000fcc000fffe03f */
[----:B------:R-:W-:-:S07]  /*12ae0*/  IMAD.U32 R0, RZ, RZ, UR4 ;  /* 0x00000004ff007e24 */ /* 0x000fce000f8e00ff */
.L_x_10957:
[----:B------:R-:W-:Y:S01]  /*12af0*/  ULOP3.LUT UR4, URZ, UR39, URZ, 0x33, !UPT ;  /* 0x000000273f047292 */ /* 0x000fe2000f8e333f */
[----:B------:R-:W-:Y:S01]  /*12b00*/  VIADD R6, R6, 0xfffffffe ;  /* 0xfffffffe06067836 */ /* 0x000fe20000000000 */
[----:B------:R-:W-:Y:S04]  /*12b10*/  BSSY B0, `(.L_x_10956) ;  /* 0x000013a000007945 */ /* 0x000fe80003800000 */
[----:B------:R-:W-:-:S13]  /*12b20*/  ISETP.NE.AND P0, PT, R6, UR4, PT ;  /* 0x0000000406007c0c */ /* 0x000fda000bf05270 */
[----:B------:R-:W-:Y:S05]  /*12b30*/  @!P0 BRA `(.L_x_10974) ;  /* 0x0000001000dc8947 */ /* 0x000fea0003800000 */
.L_x_11007:
        /* <DEDUP_REMOVED lines=33> */
.L_x_10977:
        /* <DEDUP_REMOVED lines=8> */
.L_x_11054:
[----:B------:R-:W-:Y:S05]  /*12dd0*/  BSYNC B2 ;  /* 0x0000000000027941 */ /* 0x000fea0003800000 */
.L_x_10978:
        /* <DEDUP_REMOVED lines=9> */
.L_x_10981:
[----:B------:R-:W-:Y:S05]  /*12e70*/  BSYNC B2 ;  /* 0x0000000000027941 */ /* 0x000fea0003800000 */
.L_x_10980:
        /* <DEDUP_REMOVED lines=11> */
.L_x_10982:
        /* <DEDUP_REMOVED lines=13> */
.L_x_11055:
[----:B------:R-:W-:Y:S05]  /*13000*/  BSYNC B2 ;  /* 0x0000000000027941 */ /* 0x000fea0003800000 */
.L_x_10983:
        /* <DEDUP_REMOVED lines=11> */
.L_x_10986:
[----:B------:R-:W-:Y:S05]  /*130c0*/  BSYNC B2 ;  /* 0x0000000000027941 */ /* 0x000fea0003800000 */
.L_x_10985:
        /* <DEDUP_REMOVED lines=9> */
.L_x_10987:
        /* <DEDUP_REMOVED lines=15> */
.L_x_10988:
        /* <DEDUP_REMOVED lines=15> */
.L_x_10989:
        /* <DEDUP_REMOVED lines=15> */
.L_x_10990:
        /* <DEDUP_REMOVED lines=10> */
.L_x_10976:
[----:B------:R-:W-:Y:S05]  /*134d0*/  BSYNC B1 ;  /* 0x0000000000017941 */ /* 0x000fea0003800000 */
.L_x_10975:
[----:B------:R-:W-:Y:S01]  /*134e0*/  VIADD R6, R6, 0x1 ;  /* 0x0000000106067836 */ /* 0x000fe20000000000 */
[----:B------:R-:W-:Y:S01]  /*134f0*/  LOP3.LUT P2, RZ, R17, 0x2, RZ, 0xc0, !PT ;  /* 0x0000000211ff7812 */ /* 0x000fe2000784c0ff */
[----:B------:R-:W-:Y:S03]  /*13500*/  BSSY B1, `(.L_x_10991) ;  /* 0x0000097000017945 */ /* 0x000fe60003800000 */
[----:B------:R-:W-:-:S04]  /*13510*/  ISETP.NE.AND P0, PT, R6, 0x2, PT ;  /* 0x000000020600780c */ /* 0x000fc80003f05270 */
[----:B------:R-:W-:Y:S02]  /*13520*/  SEL R2, RZ, 0x1, P0 ;  /* 0x00000001ff027807 */ /* 0x000fe40000000000 */
[----:B------:R-:W-:Y:S01]  /*13530*/  SEL R19, R6, RZ, P0 ;  /* 0x000000ff06137207 */ /* 0x000fe20000000000 */
[----:B------:R-:W-:Y:S01]  /*13540*/  VIADD R6, R0, 0xffffffff ;  /* 0xffffffff00067836 */ /* 0x000fe20000000000 */
[----:B0-----:R-:W-:-:S05]  /*13550*/  LOP3.LUT R8, R7, R2, RZ, 0x3c, !PT ;  /* 0x0000000207087212 */ /* 0x001fca00078e3cff */
        /* <DEDUP_REMOVED lines=25> */
.L_x_10993:
        /* <DEDUP_REMOVED lines=8> */
.L_x_11056:
[----:B------:R-:W-:Y:S05]  /*13770*/  BSYNC B2 ;  /* 0x0000000000027941 */ /* 0x000fea0003800000 */
.L_x_10994:
        /* <DEDUP_REMOVED lines=9> */
.L_x_10997:
[----:B------:R-:W-:Y:S05]  /*13810*/  BSYNC B2 ;  /* 0x0000000000027941 */ /* 0x000fea0003800000 */
.L_x_10996:
        /* <DEDUP_REMOVED lines=8> */
[----:B0-----:R-:W-:Y:S01]  /*138a0*/  VIADD R8, R4, 0x22830 ;  /* 0x0002283004087836 */ /* 0x001fe20000000000 */
[----:B------:R-:W-:Y:S01]  /*138b0*/  UMOV UR6, 0x0 ;  /* 0x0000000000067882 */ /* 0x000fe20000000000 */
[----:B------:R-:W-:-:S10]  /*138c0*/  UMOV UR7, 0x14f00000 ;  /* 0x14f0000000077882 */ /* 0x000fd40000000000 */
.L_x_10998:
        /* <DEDUP_REMOVED lines=13> */
.L_x_11057:
[----:B------:R-:W-:Y:S05]  /*139a0*/  BSYNC B2 ;  /* 0x0000000000027941 */ /* 0x000fea0003800000 */
.L_x_10999:
        /* <DEDUP_REMOVED lines=11> */
.L_x_11002:
[----:B------:R-:W-:Y:S05]  /*13a60*/  BSYNC B2 ;  /* 0x0000000000027941 */ /* 0x000fea0003800000 */
.L_x_11001:
        /* <DEDUP_REMOVED lines=9> */
.L_x_11003:
        /* <DEDUP_REMOVED lines=15> */
.L_x_11004:
        /* <DEDUP_REMOVED lines=15> */
.L_x_11005:
        /* <DEDUP_REMOVED lines=15> */
.L_x_11006:
        /* <DEDUP_REMOVED lines=10> */
.L_x_10992:
[----:B------:R-:W-:Y:S05]  /*13e70*/  BSYNC B1 ;  /* 0x0000000000017941 */ /* 0x000fea0003800000 */
.L_x_10991:
[----:B------:R-:W-:Y:S01]  /*13e80*/  ISETP.GT.AND P0, PT, R6, UR38, PT ;  /* 0x0000002606007c0c */ /* 0x000fe2000bf04270 */
[----:B------:R-:W-:-:S12]  /*13e90*/  VIADD R0, R0, 0xfffffffe ;  /* 0xfffffffe00007836 */ /* 0x000fd80000000000 */
[----:B------:R-:W-:Y:S05]  /*13ea0*/  @P0 BRA `(.L_x_11007) ;  /* 0xffffffec00240947 */ /* 0x000fea000383ffff */
.L_x_10974:
[----:B------:R-:W-:Y:S05]  /*13eb0*/  BSYNC B0 ;  /* 0x0000000000007941 */ /* 0x000fea0003800000 */
.L_x_10956:
[----:B------:R-:W2:Y:S01]  /*13ec0*/  LDL.LU R2, [R1+0x4] ;  /* 0x0000040001027983 */ /* 0x000ea20000300800 */
[----:B------:R-:W3:Y:S01]  /*13ed0*/  S2R R0, SR_TID.X ;  /* 0x0000000000007919 */ /* 0x000ee20000002100 */
[----:B------:R-:W-:-:S05]  /*13ee0*/  VIADD R19, R19, 0x1 ;  /* 0x0000000113137836 */ /* 0x000fca0000000000 */
[----:B------:R-:W-:Y:S02]  /*13ef0*/  ISETP.NE.AND P1, PT, R19, 0x2, PT ;  /* 0x000000021300780c */ /* 0x000fe40003f25270 */
[----:B---3--:R-:W-:-:S04]  /*13f00*/  LOP3.LUT R0, R0, 0x7f, RZ, 0xc0, !PT ;  /* 0x0000007f00007812 */ /* 0x008fc800078ec0ff */
[----:B------:R-:W-:Y:S02]  /*13f10*/  ISETP.NE.AND P0, PT, R0, RZ, PT ;  /* 0x000000ff0000720c */ /* 0x000fe40003f05270 */
[----:B------:R-:W-:Y:S01]  /*13f20*/  SEL R0, RZ, 0x1, P1 ;  /* 0x00000001ff007807 */ /* 0x000fe20000800000 */
[----:B------:R-:W-:Y:S03]  /*13f30*/  BSSY B0, `(.L_x_11008) ;  /* 0x0000011000007945 */ /* 0x000fe60003800000 */
[----:B--2---:R-:W-:-:S05]  /*13f40*/  LOP3.LUT R2, R2, R0, RZ, 0x3c, !PT ;  /* 0x0000000002027212 */ /* 0x004fca00078e3cff */
[----:B------:R2:W-:Y:S02]  /*13f50*/  STL [R1+0x4], R2 ;  /* 0x0000040201007387 */ /* 0x0005e40000100800 */
[----:B------:R-:W-:Y:S05]  /*13f60*/  @P0 BRA `(.L_x_11009) ;  /* 0x0000000000340947 */ /* 0x000fea0003800000 */
[----:B------:R-:W3:Y:S01]  /*13f70*/  S2R R5, SR_LANEID ;  /* 0x0000000000057919 */ /* 0x000ee20000000000 */
[----:B------:R-:W-:Y:S01]  /*13f80*/  VOTEU.ANY UR4, UPT, PT ;  /* 0x0000000000047886 */ /* 0x000fe200038e0100 */
[----:B-12---:R-:W1:Y:S01]  /*13f90*/  LDC.64 R2, c[0x0][0xc80] ;  /* 0x00032000ff027b82 */ /* 0x006e620000000a00 */
[----:B------:R-:W3:Y:S02]  /*13fa0*/  FLO.U32 R0, UR4 ;  /* 0x0000000400007d00 */ /* 0x000ee400080e0000 */
[----:B---3--:R-:W-:-:S06]  /*13fb0*/  ISETP.EQ.U32.AND P2, PT, R0, R5, PT ;  /* 0x000000050000720c */ /* 0x008fcc0003f42070 */
[----:B------:R-:W1:Y:S07]  /*13fc0*/  POPC R5, UR4 ;  /* 0x0000000400057d09 */ /* 0x000e6e0008000000 */
[----:B-1----:R-:W2:Y:S01]  /*13fd0*/  @P2 ATOMG.E.ADD.STRONG.GPU PT, R3, desc[UR46][R2.64], R5 ;  /* 0x00000005020329a8 */ /* 0x002ea200081ee1ee */
[----:B------:R-:W1:Y:S02]  /*13fe0*/  S2R R4, SR_LTMASK ;  /* 0x0000000000047919 */ /* 0x000e640000003900 */
[----:B-1----:R-:W-:-:S04]  /*13ff0*/  LOP3.LUT R4, R4, UR4, RZ, 0xc0, !PT ;  /* 0x0000000404047c12 */ /* 0x002fc8000f8ec0ff */
[----:B0-----:R-:W0:Y:S01]  /*14000*/  POPC R7, R4 ;  /* 0x0000000400077309 */ /* 0x001e220000000000 */
[----:B--2---:R-:W0:Y:S02]  /*14010*/  SHFL.IDX PT, R0, R3, R0, 0x1f ;  /* 0x00001f0003007589 */ /* 0x004e2400000e0000 */
[----:B0-----:R-:W-:-:S05]  /*14020*/  IADD3 R0, R0, UR42, R7 ;  /* 0x0000002a00007c10 */ /* 0x001fca000fffe007 */
[----:B------:R3:W-:Y:S02]  /*14030*/  STL [R1+0xc], R0 ;  /* 0x00000c0001007387 */ /* 0x0007e40000100800 */
.L_x_11009:
[----:B------:R-:W-:Y:S05]  /*14040*/  BSYNC B0 ;  /* 0x0000000000007941 */ /* 0x000fea0003800000 */
.L_x_11008:
[----:B------:R-:W-:-:S07]  /*14050*/  SEL R19, R19, RZ, P1 ;  /* 0x000000ff13137207 */ /* 0x000fce0000800000 */
.L_x_10928:
[----:B------:R-:W-:Y:S05]  /*14060*/  BSYNC B7 ;  /* 0x0000000000077941 */ /* 0x000fea0003800000 */
.L_x_10926:
[----:B--2---:R2:W5:Y:S01]  /*14070*/  LDL R2, [R1+0xc] ;  /* 0x00000c0001027983 */ /* 0x0045620000100800 */
[----:B------:R-:W-:-:S13]  /*14080*/  LOP3.LUT P1, RZ, R17, 0x4, RZ, 0xc0, !PT ;  /* 0x0000000411ff7812 */ /* 0x000fda000782c0ff */
[----:B--2---:R-:W-:Y:S05]  /*14090*/  @!P1 BRA `(.L_x_11010) ;  /* 0x0000000000289947 */ /* 0x004fea0003800000 */
[----:B------:R-:W-:Y:S05]  /*140a0*/  WARPSYNC.ALL ;  /* 0x0000000000007948 */ /* 0x000fea0003800000 */
[----:B------:R-:W2:Y:S08]  /*140b0*/  S2UR UR5, SR_CgaCtaId ;  /* 0x00000000000579c3 */ /* 0x000eb00000008800 */
[----:B------:R-:W-:Y:S06]  /*140c0*/  BAR.SYNC.DEFER_BLOCKING 0x5, 0x180 ;  /* 0x0146000000007b1d */ /* 0x000fec0000010000 */
[----:B------:R-:W-:-:S02]  /*140d0*/  UMOV UR4, 0x400 ;  /* 0x0000040000047882 */ /* 0x000fc40000000000 */
[----:B--2---:R-:W-:-:S06]  /*140e0*/  ULEA UR4, UR5, UR4, 0x18 ;  /* 0x0000000405047291 */ /* 0x004fcc000f8ec03f */
[----:B-1----:R-:W-:-:S05]  /*140f0*/  IMAD.U32 R18, RZ, RZ, UR4 ;  /* 0x00000004ff127e24 */ /* 0x002fca000f8e00ff */
[----:B-----5:R-:W1:Y:S04]  /*14100*/  LDS R2, [R18+0x228d0] ;  /* 0x0228d00012027984 */ /* 0x020e680000000800 */
[----:B-1----:R1:W-:Y:S01]  /*14110*/  STL [R1+0xc], R2 ;  /* 0x00000c0201007387 */ /* 0x0023e20000100800 */
[----:B------:R-:W-:Y:S06]  /*14120*/  BAR.ARV 0x4, 0x180 ;  /* 0x0106000000007b1d */ /* 0x000fec0000002000 */
[----:B------:R-:W-:Y:S05]  /*14130*/  BRA `(.L_x_11011) ;  /* 0x00000000002c7947 */ /* 0x000fea0003800000 */
.L_x_11010:
[----:B------:R-:W-:-:S03]  /*14140*/  UMOV UR4, 0xffffffff ;  /* 0xffffffff00047882 */ /* 0x000fc60000000000 */
[----:B------:R-:W-:Y:S05]  /*14150*/  BRA.DIV UR4, `(.L_x_11012) ;  /* 0x0000001604647947 */ /* 0x000fea000b800000 */
[----:B-----5:R2:W0:Y:S02]  /*14160*/  SHFL.IDX PT, R14, R2, RZ, 0x1f ;  /* 0x00001fff020e7589 */ /* 0x02042400000e0000 */
.L_x_11060:
[----:B-1----:R-:W1:Y:S01]  /*14170*/  @!P0 S2R R3, SR_CgaCtaId ;  /* 0x0000000000038919 */ /* 0x002e620000008800 */
[----:B------:R-:W-:Y:S05]  /*14180*/  WARPSYNC.ALL ;  /* 0x0000000000007948 */ /* 0x000fea0003800000 */
[----:B------:R-:W-:Y:S01]  /*14190*/  BAR.SYNC.DEFER_BLOCKING 0x4, 0x180 ;  /* 0x0106000000007b1d */ /* 0x000fe20000010000 */
[----:B---34-:R-:W-:-:S05]  /*141a0*/  @!P0 MOV R0, 0x400 ;  /* 0x0000040000008802 */ /* 0x018fca0000000f00 */
[----:B0-----:R0:W-:Y:S01]  /*141b0*/  STL [R1+0xc], R14 ;  /* 0x00000c0e01007387 */ /* 0x0011e20000100800 */
[----:B-1----:R-:W-:-:S05]  /*141c0*/  @!P0 LEA R18, R3, R0, 0x18 ;  /* 0x0000000003128211 */ /* 0x002fca00078ec0ff */
[----:B------:R0:W-:Y:S01]  /*141d0*/  @!P0 STS [R18+0x228d0], R2 ;  /* 0x0228d00212008388 */ /* 0x0001e20000000800 */
[----:B------:R-:W-:Y:S06]  /*141e0*/  BAR.ARV 0x5, 0x180 ;  /* 0x0146000000007b1d */ /* 0x000fec0000002000 */
.L_x_11011:
[----:B---34-:R-:W3:Y:S01]  /*141f0*/  LDL R0, [R1+0xc] ;  /* 0x00000c0001007983 */ /* 0x018ee20000100800 */
[----:B------:R-:W-:Y:S02]  /*14200*/  ULDC UR4, c[0x0][0xc38] ;  /* 0x00030e0000047ab9 */ /* 0x000fe40000000800 */
[----:B---3--:R-:W-:-:S13]  /*14210*/  ISETP.GE.AND P0, PT, R0, UR4, PT ;  /* 0x0000000400007c0c */ /* 0x008fda000bf06270 */
[----:B------:R-:W-:Y:S05]  /*14220*/  @!P0 BRA `(.L_x_11013) ;  /* 0xffffffb800c48947 */ /* 0x000fea000383ffff */
.L_x_10917:
[----:B0-----:R-:W3:Y:S01]  /*14230*/  LDL.LU R0, [R1+0x18] ;  /* 0x0000180001007983 */ /* 0x001ee20000300800 */
[----:B------:R-:W-:Y:S01]  /*14240*/  BSSY B0, `(.L_x_11014) ;  /* 0x000000b000007945 */ /* 0x000fe20003800000 */
[----:B------:R-:W0:Y:S01]  /*14250*/  S2R R5, SR_CgaCtaId ;  /* 0x0000000000057919 */ /* 0x000e220000008800 */
[----:B---3--:R-:W-:-:S05]  /*14260*/  VIADD R0, R0, 0x1 ;  /* 0x0000000100007836 */ /* 0x008fca0000000000 */
[----:B-12---:R-:W-:-:S04]  /*14270*/  LEA.HI R2, R0, R0, RZ, 0x1 ;  /* 0x0000000000027211 */ /* 0x006fc800078f08ff */
[----:B------:R-:W-:-:S05]  /*14280*/  LOP3.LUT R3, R2, 0xfffffffe, RZ, 0xc0, !PT ;  /* 0xfffffffe02037812 */ /* 0x000fca00078ec0ff */
[----:B------:R-:W-:Y:S01]  /*14290*/  IMAD.IADD R3, R0, 0x1, -R3 ;  /* 0x0000000100037824 */ /* 0x000fe200078e0a03 */
[----:B------:R-:W-:-:S04]  /*142a0*/  MOV R0, 0x400 ;  /* 0x0000040000007802 */ /* 0x000fc80000000f00 */
[----:B0-----:R-:W-:Y:S02]  /*142b0*/  LEA R0, R5, R0, 0x18 ;  /* 0x0000000005007211 */ /* 0x001fe400078ec0ff */
[----:B------:R-:W-:-:S04]  /*142c0*/  SHF.L.U32 R3, R3, 0x1f, RZ ;  /* 0x0000001f03037819 */ /* 0x000fc800000006ff */
[----:B------:R-:W0:Y:S02]  /*142d0*/  SYNCS.PHASECHK.TRANS64.TRYWAIT P0, [R0+URZ+0x22820], R3 ;  /* 0x02282003000075a7 */ /* 0x000e24000800017f */
[----:B0-----:R-:W-:Y:S05]  /*142e0*/  @!P0 BRA `(.L_x_11015) ;  /* 0x0000001400288947 */ /* 0x001fea0003800000 */
.L_x_11061:
[----:B------:R-:W-:Y:S05]  /*142f0*/  BSYNC B0 ;  /* 0x0000000000007941 */ /* 0x000fea0003800000 */
.L_x_11014:
[----:B------:R-:W-:-:S03]  /*14300*/  UMOV UR4, 0xffffffff ;  /* 0xffffffff00047882 */ /* 0x000fc60000000000 */
[----:B------:R-:W-:Y:S05]  /*14310*/  BRA.DIV UR4, `(.L_x_11016) ;  /* 0x0000001604307947 */ /* 0x000fea000b800000 */
[----:B------:R-:W1:Y:S02]  /*14320*/  S2R R2, SR_TID.X ;  /* 0x0000000000027919 */ /* 0x000e640000002100 */
[----:B-1----:R-:W-:-:S04]  /*14330*/  SHF.R.U32.HI R2, RZ, 0x5, R2 ;  /* 0x00000005ff027819 */ /* 0x002fc80000011602 */
[----:B------:R-:W-:-:S05]  /*14340*/  LOP3.LUT R2, R2, 0x3, RZ, 0xc0, !PT ;  /* 0x0000000302027812 */ /* 0x000fca00078ec0ff */
[----:B------:R1:W2:Y:S02]  /*14350*/  SHFL.IDX PT, R14, R2, RZ, 0x1f ;  /* 0x00001fff020e7589 */ /* 0x0002a400000e0000 */
.L_x_11064:
[----:B--2---:R-:W-:Y:S01]  /*14360*/  ISETP.NE.AND P0, PT, R14, RZ, PT ;  /* 0x000000ff0e00720c */ /* 0x004fe20003f05270 */
[----:B------:R-:W-:-:S12]  /*14370*/  BSSY B0, `(.L_x_11017) ;  /* 0x0000025000007945 */ /* 0x000fd80003800000 */
[----:B------:R-:W-:Y:S05]  /*14380*/  @P0 BRA `(.L_x_11018) ;  /* 0x00000000008c0947 */ /* 0x000fea0003800000 */
[----:B------:R-:W-:-:S03]  /*14390*/  UMOV UR4, 0xffffffff ;  /* 0xffffffff00047882 */ /* 0x000fc60000000000 */
[----:B------:R-:W-:Y:S05]  /*143a0*/  BRA.DIV UR4, `(.L_x_11019) ;  /* 0x0000001604407947 */ /* 0x000fea000b800000 */
[----:B------:R-:W-:-:S13]  /*143b0*/  ELECT P6, URZ, PT ;  /* 0x00000000003f782f */ /* 0x000fda00038c0000 */
.L_x_11067:
[----:B------:R-:W-:Y:S05]  /*143c0*/  @!P6 BRA `(.L_x_11018) ;  /* 0x00000000007ce947 */ /* 0x000fea0003800000 */
[----:B------:R-:W-:-:S06]  /*143d0*/  ULOP3.LUT UR4, UR41, 0x2, URZ, 0xfc, !UPT ;  /* 0x0000000229047892 */ /* 0x000fcc000f8efc3f */
[----:B-1----:R-:W-:-:S05]  /*143e0*/  IMAD.U32 R2, RZ, RZ, UR4 ;  /* 0x00000004ff027e24 */ /* 0x002fca000f8e00ff */
[----:B------:R-:W-:-:S13]  /*143f0*/  ISETP.NE.AND P2, PT, R2, 0x3, PT ;  /* 0x000000030200780c */ /* 0x000fda0003f45270 */
[----:B------:R-:W-:Y:S05]  /*14400*/  @!P2 BRA `(.L_x_11020) ;  /* 0x000000000004a947 */ /* 0x000fea0003800000 */
[----:B------:R-:W-:Y:S01]  /*14410*/  BPT.TRAP 0x1 ;  /* 0x000000040000795c */ /* 0x000fe20000300000 */
.L_x_11020:
[----:B------:R-:W2:Y:S01]  /*14420*/  LDL.LU R7, [R1+0x4] ;  /* 0x0000040001077983 */ /* 0x000ea20000300800 */
[----:B------:R-:W-:Y:S02]  /*14430*/  VIADD R2, R0, 0x22840 ;  /* 0x0002284000027836 */ /* 0x000fe40000000000 */
[C---:B0-----:R-:W-:Y:S02]  /*14440*/  VIADD R3, R19.reuse, 0x1 ;  /* 0x0000000113037836 */ /* 0x041fe40000000000 */
[----:B------:R-:W-:-:S03]  /*14450*/  IMAD R6, R19, 0x8, R2 ;  /* 0x0000000813067824 */ /* 0x000fc600078e0202 */
        /* <DEDUP_REMOVED lines=9> */
.L_x_11068:
[----:B------:R-:W1:Y:S02]  /*144f0*/  SYNCS.PHASECHK.TRANS64.TRYWAIT P0, [R7+URZ], R2 ;  /* 0x00000002070075a7 */ /* 0x000e64000800017f */
[----:B-1----:R-:W-:Y:S05]  /*14500*/  @!P0 BRA `(.L_x_11022) ;  /* 0x00000014001c8947 */ /* 0x002fea0003800000 */
.L_x_11069:
[----:B------:R-:W-:Y:S05]  /*14510*/  @!P2 BRA `(.L_x_11023) ;  /* 0x000000000004a947 */ /* 0x000fea0003800000 */
[----:B------:R-:W-:Y:S01]  /*14520*/  BPT.TRAP 0x1 ;  /* 0x000000040000795c */ /* 0x000fe20000300000 */
.L_x_11023:
[----:B------:R-:W-:-:S04]  /*14530*/  VIADD R0, R0, 0x22860 ;  /* 0x0002286000007836 */ /* 0x000fc80000000000 */
[----:B------:R-:W-:-:S04]  /*14540*/  IMAD R4, R19, 0x8, R0 ;  /* 0x0000000813047824 */ /* 0x000fc800078e0200 */
[----:B------:R-:W2:Y:S02]  /*14550*/  SYNCS.PHASECHK.TRANS64.TRYWAIT P0, [R4+URZ], R5 ;  /* 0x00000005040075a7 */ /* 0x000ea4000800017f */
[----:B--2---:R-:W-:Y:S05]  /*14560*/  @!P0 BRA `(.L_x_11024) ;  /* 0x0000001400188947 */ /* 0x004fea0003800000 */
.L_x_11070:
[----:B------:R-:W-:-:S07]  /*14570*/  IMAD R3, R3, 0x8, R0 ;  /* 0x0000000803037824 */ /* 0x000fce00078e0200 */
.L_x_11025:
[----:B---3--:R3:W4:Y:S02]  /*14580*/  SYNCS.PHASECHK.TRANS64.TRYWAIT P0, [R3+URZ], R2 ;  /* 0x00000002030075a7 */ /* 0x008724000800017f */
[----:B----4-:R-:W-:Y:S05]  /*14590*/  @!P0 NANOSLEEP.SYNCS 0x989680 ;  /* 0x009896800000895d */ /* 0x010fea0003900000 */
[----:B------:R-:W4:Y:S02]  /*145a0*/  @!P0 SYNCS.PHASECHK.TRANS64 P0, [R3+URZ], R2 ;  /* 0x00000002030085a7 */ /* 0x000f24000800007f */
[----:B----4-:R-:W-:Y:S05]  /*145b0*/  @!P0 BRA `(.L_x_11025) ;  /* 0xfffffffc00f08947 */ /* 0x010fea000383ffff */
.L_x_11018:
[----:B------:R-:W-:Y:S05]  /*145c0*/  BSYNC B0 ;  /* 0x0000000000007941 */ /* 0x000fea0003800000 */
.L_x_11017:
[----:B------:R-:W-:Y:S05]  /*145d0*/  EXIT ;  /* 0x000000000000794d */ /* 0x000fea0003800000 */
.L_x_10830:
[----:B0-----:R0:W1:Y:S02]  /*145e0*/  SYNCS.PHASECHK.TRANS64.TRYWAIT P0, [R5+URZ+0x22800], R0 ;  /* 0x02280000050075a7 */ /* 0x001064000800017f */
[----:B-1----:R-:W-:Y:S05]  /*145f0*/  @!P0 NANOSLEEP.SYNCS 0x989680 ;  /* 0x009896800000895d */ /* 0x002fea0003900000 */
[----:B------:R-:W1:Y:S02]  /*14600*/  @!P0 SYNCS.PHASECHK.TRANS64 P0, [R5+URZ+0x22800], R0 ;  /* 0x02280000050085a7 */ /* 0x000e64000800007f */
[----:B-1----:R-:W-:Y:S05]  /*14610*/  @!P0 BRA `(.L_x_10830) ;  /* 0xfffffffc00f08947 */ /* 0x002fea000383ffff */
[----:B------:R-:W-:Y:S05]  /*14620*/  BRA `(.L_x_11026) ;  /* 0xfffffed400b07947 */ /* 0x000fea000383ffff */
.L_x_10834:
[----:B-1----:R-:W-:-:S04]  /*14630*/  IMAD.U32 R3, RZ, RZ, UR22 ;  /* 0x00000016ff037e24 */ /* 0x002fc8000f8e00ff */
[----:B------:R1:W2:Y:S03]  /*14640*/  SYNCS.PHASECHK.TRANS64.TRYWAIT P1, [R3+URZ+0x22830], R10 ;  /* 0x0228300a030075a7 */ /* 0x0002a6000802017f */
[----:B--2---:R-:W-:Y:S05]  /*14650*/  @!P1 NANOSLEEP.SYNCS 0x989680 ;  /* 0x009896800000995d */ /* 0x004fea0003900000 */
[----:B------:R-:W2:Y:S02]  /*14660*/  @!P1 SYNCS.PHASECHK.TRANS64 P1, [R3+URZ+0x22830], R10 ;  /* 0x0228300a030095a7 */ /* 0x000ea4000802007f */
[----:B--2---:R-:W-:Y:S05]  /*14670*/  @!P1 BRA `(.L_x_10834) ;  /* 0xfffffffc00ec9947 */ /* 0x004fea000383ffff */
[----:B------:R-:W-:Y:S05]  /*14680*/  BRA `(.L_x_10833) ;  /* 0xfffffed400d87947 */ /* 0x000fea000383ffff */
.L_x_10846:
[----:B--2---:R-:W-:-:S04]  /*14690*/  IMAD.U32 R11, RZ, RZ, UR22 ;  /* 0x00000016ff0b7e24 */ /* 0x004fc8000f8e00ff */
[----:B------:R2:W3:Y:S03]  /*146a0*/  SYNCS.PHASECHK.TRANS64.TRYWAIT P1, [R11+URZ+0x22850], R10 ;  /* 0x0228500a0b0075a7 */ /* 0x0004e6000802017f */
[----:B---3--:R-:W-:Y:S05]  /*146b0*/  @!P1 NANOSLEEP.SYNCS 0x989680 ;  /* 0x009896800000995d */ /* 0x008fea0003900000 */
[----:B------:R-:W3:Y:S02]  /*146c0*/  @!P1 SYNCS.PHASECHK.TRANS64 P1, [R11+URZ+0x22850], R10 ;  /* 0x0228500a0b0095a7 */ /* 0x000ee4000802007f */
[----:B---3--:R-:W-:Y:S05]  /*146d0*/  @!P1 BRA `(.L_x_10846) ;  /* 0xfffffffc00ec9947 */ /* 0x008fea000383ffff */
[----:B------:R-:W-:Y:S05]  /*146e0*/  BRA `(.L_x_10845) ;  /* 0xfffffef800947947 */ /* 0x000fea000383ffff */
.L_x_10854:
[----:B-1----:R-:W-:-:S04]  /*146f0*/  IMAD.U32 R4, RZ, RZ, UR27 ;  /* 0x0000001bff047e24 */ /* 0x002fc8000f8e00ff */
[----:B------:R1:W2:Y:S03]  /*14700*/  SYNCS.PHASECHK.TRANS64.TRYWAIT P1, [R4+URZ+0x22830], R9 ;  /* 0x02283009040075a7 */ /* 0x0002a6000802017f */
[----:B--2---:R-:W-:Y:S05]  /*14710*/  @!P1 NANOSLEEP.SYNCS 0x989680 ;  /* 0x009896800000995d */ /* 0x004fea0003900000 */
[----:B------:R-:W2:Y:S02]  /*14720*/  @!P1 SYNCS.PHASECHK.TRANS64 P1, [R4+URZ+0x22830], R9 ;  /* 0x02283009040095a7 */ /* 0x000ea4000802007f */
[----:B--2---:R-:W-:Y:S05]  /*14730*/  @!P1 BRA `(.L_x_10854) ;  /* 0xfffffffc00ec9947 */ /* 0x004fea000383ffff */
[----:B------:R-:W-:Y:S05]  /*14740*/  BRA `(.L_x_10853) ;  /* 0xffffff0000287947 */ /* 0x000fea000383ffff */
.L_x_10866:
[----:B--2---:R2:W3:Y:S02]  /*14750*/  SYNCS.PHASECHK.TRANS64.TRYWAIT P1, [R12+URZ+0x22850], R9 ;  /* 0x022850090c0075a7 */ /* 0x0044e4000802017f */
[----:B---3--:R-:W-:Y:S05]  /*14760*/  @!P1 NANOSLEEP.SYNCS 0x989680 ;  /* 0x009896800000995d */ /* 0x008fea0003900000 */
[----:B------:R-:W3:Y:S02]  /*14770*/  @!P1 SYNCS.PHASECHK.TRANS64 P1, [R12+URZ+0x22850], R9 ;  /* 0x022850090c0095a7 */ /* 0x000ee4000802007f */
[----:B---3--:R-:W-:Y:S05]  /*14780*/  @!P1 BRA `(.L_x_10866) ;  /* 0xfffffffc00f09947 */ /* 0x008fea000383ffff */
[----:B------:R-:W-:Y:S05]  /*14790*/  BRA `(.L_x_10865) ;  /* 0xffffff2800fc7947 */ /* 0x000fea000383ffff */
.L_x_10875:
[----:B-1----:R-:W-:-:S04]  /*147a0*/  IMAD.U32 R2, RZ, RZ, UR24 ;  /* 0x00000018ff027e24 */ /* 0x002fc8000f8e00ff */
[----:B------:R1:W2:Y:S03]  /*147b0*/  SYNCS.PHASECHK.TRANS64.TRYWAIT P2, [R2+URZ+0x22830], R5 ;  /* 0x02283005020075a7 */ /* 0x0002a6000804017f */
[----:B--2---:R-:W-:Y:S05]  /*147c0*/  @!P2 NANOSLEEP.SYNCS 0x989680 ;  /* 0x009896800000a95d */ /* 0x004fea0003900000 */
[----:B------:R-:W2:Y:S02]  /*147d0*/  @!P2 SYNCS.PHASECHK.TRANS64 P2, [R2+URZ+0x22830], R5 ;  /* 0x022830050200a5a7 */ /* 0x000ea4000804007f */
[----:B--2---:R-:W-:Y:S05]  /*147e0*/  @!P2 BRA `(.L_x_10875) ;  /* 0xfffffffc00eca947 */ /* 0x004fea000383ffff */
[----:B------:R-:W-:Y:S05]  /*147f0*/  BRA `(.L_x_10874) ;  /* 0xffffff3000b87947 */ /* 0x000fea000383ffff */
.L_x_10879:
[----:B--2---:R2:W3:Y:S02]  /*14800*/  SYNCS.PHASECHK.TRANS64.TRYWAIT P2, [R178+URZ+0x22850], R5 ;  /* 0x02285005b20075a7 */ /* 0x0044e4000804017f */
[----:B---3--:R-:W-:Y:S05]  /*14810*/  @!P2 NANOSLEEP.SYNCS 0x989680 ;  /* 0x009896800000a95d */ /* 0x008fea0003900000 */
[----:B------:R-:W3:Y:S02]  /*14820*/  @!P2 SYNCS.PHASECHK.TRANS64 P2, [R178+URZ+0x22850], R5 ;  /* 0x02285005b200a5a7 */ /* 0x000ee4000804007f */
[----:B---3--:R-:W-:Y:S05]  /*14830*/  @!P2 BRA `(.L_x_10879) ;  /* 0xfffffffc00f0a947 */ /* 0x008fea000383ffff */
[----:B------:R-:W-:Y:S05]  /*14840*/  BRA `(.L_x_10878) ;  /* 0xffffff4800dc7947 */ /* 0x000fea000383ffff */
.L_x_10885:
[----:B-1----:R-:W-:-:S04]  /*14850*/  IMAD.U32 R2, RZ, RZ, UR27 ;  /* 0x0000001bff027e24 */ /* 0x002fc8000f8e00ff */
[----:B------:R1:W2:Y:S03]  /*14860*/  SYNCS.PHASECHK.TRANS64.TRYWAIT P1, [R2+URZ+0x22830], R7 ;  /* 0x02283007020075a7 */ /* 0x0002a6000802017f */
[----:B--2---:R-:W-:Y:S05]  /*14870*/  @!P1 NANOSLEEP.SYNCS 0x989680 ;  /* 0x009896800000995d */ /* 0x004fea0003900000 */
[----:B------:R-:W2:Y:S02]  /*14880*/  @!P1 SYNCS.PHASECHK.TRANS64 P1, [R2+URZ+0x22830], R7 ;  /* 0x02283007020095a7 */ /* 0x000ea4000802007f */
[----:B--2---:R-:W-:Y:S05]  /*14890*/  @!P1 BRA `(.L_x_10885) ;  /* 0xfffffffc00ec9947 */ /* 0x004fea000383ffff */
[----:B------:R-:W-:Y:S05]  /*148a0*/  BRA `(.L_x_10884) ;  /* 0xffffff4c00f47947 */ /* 0x000fea000383ffff */
.L_x_10897:
[----:B-1----:R1:W2:Y:S02]  /*148b0*/  SYNCS.PHASECHK.TRANS64.TRYWAIT P1, [R8+URZ+0x22850], R7 ;  /* 0x02285007080075a7 */ /* 0x0022a4000802017f */
[----:B--2---:R-:W-:Y:S05]  /*148c0*/  @!P1 NANOSLEEP.SYNCS 0x989680 ;  /* 0x009896800000995d */ /* 0x004fea0003900000 */
[----:B------:R-:W2:Y:S02]  /*148d0*/  @!P1 SYNCS.PHASECHK.TRANS64 P1, [R8+URZ+0x22850], R7 ;  /* 0x02285007080095a7 */ /* 0x000ea4000802007f */
[----:B--2---:R-:W-:Y:S05]  /*148e0*/  @!P1 BRA `(.L_x_10897) ;  /* 0xfffffffc00f09947 */ /* 0x004fea000383ffff */
[----:B------:R-:W-:Y:S05]  /*148f0*/  BRA `(.L_x_10896) ;  /* 0xffffff7800c47947 */ /* 0x000fea000383ffff */
.L_x_10934:
[----:B------:R-:W-:Y:S02]  /*14900*/  IMAD.MOV.U32 R13, RZ, RZ, R4 ;  /* 0x000000ffff0d7224 */ /* 0x000fe400078e0004 */
[----:B------:R-:W-:Y:S02]  /*14910*/  IMAD.MOV.U32 R12, RZ, RZ, RZ ;  /* 0x000000ffff0c7224 */ /* 0x000fe400078e00ff */
[----:B------:R-:W-:Y:S02]  /*14920*/  IMAD.MOV.U32 R11, RZ, RZ, 0x1f ;  /* 0x0000001fff0b7424 */ /* 0x000fe400078e00ff */
[----:B------:R-:W-:-:S07]  /*14930*/  IMAD.MOV.U32 R15, RZ, RZ, -0x1 ;  /* 0xffffffffff0f7424 */ /* 0x000fce00078e00ff */
[----:B0-----:R-:W-:Y:S05]  /*14940*/  WARPSYNC.COLLECTIVE R15, `(.L_x_11027) ;  /* 0x000000000f087348 */ /* 0x001fea0003c00000 */
[----:B------:R1:W2:Y:S02]  /*14950*/  SHFL.IDX P6, R14, R13, R12, R11 ;  /* 0x0000000c0d0e7389 */ /* 0x0002a400000c000b */
[----:B012---:R-:W-:Y:S01]  /*14960*/  ENDCOLLECTIVE ;  /* 0x000000000000791b */ /* 0x007fe20003800000 */
.L_x_11027:
[----:B------:R-:W-:Y:S05]  /*14970*/  BRA `(.L_x_11028) ;  /* 0xffffffc000987947 */ /* 0x000fea000383ffff */
.L_x_10936:
[----:B------:R-:W-:Y:S01]  /*14980*/  BSSY B0, `(.L_x_11029) ;  /* 0x0000006000007945 */ /* 0x000fe20003800000 */
[----:B------:R-:W-:-:S07]  /*14990*/  IMAD.MOV.U32 R15, RZ, RZ, -0x1 ;  /* 0xffffffffff0f7424 */ /* 0x000fce00078e00ff */
[----:B01----:R-:W-:Y:S05]  /*149a0*/  WARPSYNC.COLLECTIVE R15, `(.L_x_11030) ;  /* 0x000000000f0c7348 */ /* 0x003fea0003c00000 */
[----:B------:R-:W-:Y:S02]  /*149b0*/  ELECT P6, UR62, PT ;  /* 0x00000000003e782f */ /* 0x000fe400038c0000 */
[----:B------:R-:W-:Y:S01]  /*149c0*/  MOV R14, UR62 ;  /* 0x0000003e000e7c02 */ /* 0x000fe20008000f00 */
[----:B01----:R-:W-:Y:S10]  /*149d0*/  ENDCOLLECTIVE ;  /* 0x000000000000791b */ /* 0x003ff40003800000 */
.L_x_11030:
[----:B------:R-:W-:Y:S05]  /*149e0*/  BSYNC B0 ;  /* 0x0000000000007941 */ /* 0x000fea0003800000 */
.L_x_11029:
[----:B------:R-:W-:Y:S05]  /*149f0*/  BRA `(.L_x_11031) ;  /* 0xffffffc0009c7947 */ /* 0x000fea000383ffff */
.L_x_10938:
[----:B0-----:R0:W2:Y:S02]  /*14a00*/  SYNCS.PHASECHK.TRANS64.TRYWAIT P0, [R3+URZ+0x22840], R0 ;  /* 0x02284000030075a7 */ /* 0x0010a4000800017f */
[----:B--2---:R-:W-:Y:S05]  /*14a10*/  @!P0 NANOSLEEP.SYNCS 0x989680 ;  /* 0x009896800000895d */ /* 0x004fea0003900000 */
[----:B------:R-:W2:Y:S02]  /*14a20*/  @!P0 SYNCS.PHASECHK.TRANS64 P0, [R3+URZ+0x22840], R0 ;  /* 0x02284000030085a7 */ /* 0x000ea4000800007f */
[----:B--2---:R-:W-:Y:S05]  /*14a30*/  @!P0 BRA `(.L_x_10938) ;  /* 0xfffffffc00f08947 */ /* 0x004fea000383ffff */
[----:B------:R-:W-:Y:S05]  /*14a40*/  BRA `(.L_x_11032) ;  /* 0xffffffc400007947 */ /* 0x000fea000383ffff */
.L_x_10942:
        /* <DEDUP_REMOVED lines=10> */
.L_x_11033:
[----:B------:R-:W0:Y:S01]  /*14af0*/  S2R R9, SR_TID.X ;  /* 0x0000000000097919 */ /* 0x000e220000002100 */
[----:B------:R-:W-:Y:S02]  /*14b00*/  IMAD.MOV.U32 R13, RZ, RZ, R0 ;  /* 0x000000ffff0d7224 */ /* 0x000fe400078e0000 */
[----:B------:R-:W-:-:S07]  /*14b10*/  IMAD.MOV.U32 R5, RZ, RZ, R14 ;  /* 0x000000ffff057224 */ /* 0x000fce00078e000e */
[----:B0-----:R-:W-:Y:S05]  /*14b20*/  WARPSYNC.COLLECTIVE R15, `(.L_x_11034) ;  /* 0x000000000f087348 */ /* 0x001fea0003c00000 */
[----:B------:R1:W2:Y:S02]  /*14b30*/  SHFL.IDX P6, R14, R13, R12, R11 ;  /* 0x0000000c0d0e7389 */ /* 0x0002a400000c000b */
[----:B012---:R-:W-:Y:S01]  /*14b40*/  ENDCOLLECTIVE ;  /* 0x000000000000791b */ /* 0x007fe20003800000 */
.L_x_11034:
        /* <DEDUP_REMOVED lines=9> */
.L_x_11035:
[----:B------:R-:W-:-:S05]  /*14be0*/  @!P1 LEA R6, P2, R8, R6, 0x1 ;  /* 0x0000000608069211 */ /* 0x000fca00078408ff */
[----:B------:R-:W-:-:S04]  /*14bf0*/  @!P1 IMAD.X R5, RZ, RZ, R5, P2 ;  /* 0x000000ffff059224 */ /* 0x000fc800010e0605 */
[----:B------:R-:W-:Y:S02]  /*14c00*/  @!P1 IMAD.MOV.U32 R7, RZ, RZ, R5 ;  /* 0x000000ffff079224 */ /* 0x000fe400078e0005 */
[----:B------:R-:W-:Y:S02]  /*14c10*/  IMAD.MOV.U32 R13, RZ, RZ, R0 ;  /* 0x000000ffff0d7224 */ /* 0x000fe400078e0000 */
[C---:B------:R-:W-:Y:S01]  /*14c20*/  VIADD R5, R2.reuse, 0x10 ;  /* 0x0000001002057836 */ /* 0x040fe20000000000 */
[----:B------:R-:W-:Y:S01]  /*14c30*/  @!PT LDS RZ, [RZ] ;  /* 0x00000000fffff984 */ /* 0x000fe20000000800 */
[----:B------:R-:W-:Y:S01]  /*14c40*/  @!PT LDS RZ, [RZ] ;  /* 0x00000000fffff984 */ /* 0x000fe20000000800 */
[----:B------:R-:W-:Y:S01]  /*14c50*/  @!PT LDS RZ, [RZ] ;  /* 0x00000000fffff984 */ /* 0x000fe20000000800 */
[----:B------:R0:W-:Y:S04]  /*14c60*/  @!P1 LDGSTS.E.BYPASS.LTC128B.128 [R10+0x18400], desc[UR46][R6.64], !P0 ;  /* 0x18400000060a9fae */ /* 0x0001e8000c101d6e */
[----:B------:R-:W-:Y:S01]  /*14c70*/  ISETP.GE.AND P1, PT, R5, R3, PT ;  /* 0x000000030500720c */ /* 0x000fe20003f26270 */
[----:B------:R-:W-:-:S02]  /*14c80*/  VIADD R5, R2, 0x20 ;  /* 0x0000002002057836 */ /* 0x000fc40000000000 */
[----:B------:R-:W-:-:S10]  /*14c90*/  IMAD.MOV.U32 R8, RZ, RZ, R14 ;  /* 0x000000ffff087224 */ /* 0x000fd400078e000e */
[----:B0-----:R-:W-:Y:S05]  /*14ca0*/  WARPSYNC.COLLECTIVE R15, `(.L_x_11036) ;  /* 0x000000000f087348 */ /* 0x001fea0003c00000 */
[----:B------:R1:W2:Y:S02]  /*14cb0*/  SHFL.IDX P6, R14, R13, R12, R11 ;  /* 0x0000000c0d0e7389 */ /* 0x0002a400000c000b */
[----:B012---:R-:W-:Y:S01]  /*14cc0*/  ENDCOLLECTIVE ;  /* 0x000000000000791b */ /* 0x007fe20003800000 */
.L_x_11036:
[----:B------:R-:W-:-:S05]  /*14cd0*/  IMAD.SHL.U32 R7, R9, 0x8, RZ ;  /* 0x0000000809077824 */ /* 0x000fca00078e00ff */
[----:B------:R-:W-:Y:S01]  /*14ce0*/  LOP3.LUT R7, R7, 0x38, RZ, 0xc0, !PT ;  /* 0x0000003807077812 */ /* 0x000fe200078ec0ff */
[----:B------:R-:W-:Y:S02]  /*14cf0*/  IMAD.MOV.U32 R13, RZ, RZ, R4 ;  /* 0x000000ffff0d7224 */ /* 0x000fe400078e0004 */
[----:B------:R-:W-:Y:S02]  /*14d00*/  IMAD.MOV.U32 R12, RZ, RZ, 0x2 ;  /* 0x00000002ff0c7424 */ /* 0x000fe400078e00ff */
[----:B------:R-:W-:-:S07]  /*14d10*/  IMAD.MOV.U32 R9, RZ, RZ, R14 ;  /* 0x000000ffff097224 */ /* 0x000fce00078e000e */
[----:B------:R-:W-:Y:S05]  /*14d20*/  WARPSYNC.COLLECTIVE R15, `(.L_x_11037) ;  /* 0x000000000f087348 */ /* 0x000fea0003c00000 */
[----:B------:R0:W1:Y:S02]  /*14d30*/  SHFL.IDX P6, R14, R13, R12, R11 ;  /* 0x0000000c0d0e7389 */ /* 0x00006400000c000b */
[----:B01----:R-:W-:Y:S01]  /*14d40*/  ENDCOLLECTIVE ;  /* 0x000000000000791b */ /* 0x003fe20003800000 */
.L_x_11037:
[----:B------:R-:W-:Y:S02]  /*14d50*/  @!P1 LEA R6, P2, R7, R9, 0x1 ;  /* 0x0000000907069211 */ /* 0x000fe400078408ff */
[----:B------:R-:W0:Y:S03]  /*14d60*/  S2R R9, SR_TID.X ;  /* 0x0000000000097919 */ /* 0x000e260000002100 */
[----:B------:R-:W-:Y:S02]  /*14d70*/  @!P1 IMAD.X R7, RZ, RZ, R8, P2 ;  /* 0x000000ffff079224 */ /* 0x000fe400010e0608 */
[----:B------:R-:W-:-:S03]  /*14d80*/  VIADD R8, R2, 0x60 ;  /* 0x0000006002087836 */ /* 0x000fc60000000000 */
[----:B------:R-:W-:Y:S01]  /*14d90*/  @!PT LDS RZ, [RZ] ;  /* 0x00000000fffff984 */ /* 0x000fe20000000800 */
[----:B------:R-:W-:Y:S01]  /*14da0*/  @!PT LDS RZ, [RZ] ;  /* 0x00000000fffff984 */ /* 0x000fe20000000800 */
[----:B------:R-:W-:Y:S01]  /*14db0*/  @!PT LDS RZ, [RZ] ;  /* 0x00000000fffff984 */ /* 0x000fe20000000800 */
[----:B------:R1:W-:Y:S01]  /*14dc0*/  @!P1 LDGSTS.E.BYPASS.LTC128B.128 [R10+0x18c00], desc[UR46][R6.64], !P0 ;  /* 0x18c00000060a9fae */ /* 0x0003e2000c101d6e */
[----:B------:R-:W-:Y:S01]  /*14dd0*/  IMAD.MOV.U32 R13, RZ, RZ, R0 ;  /* 0x000000ffff0d7224 */ /* 0x000fe200078e0000 */
[----:B------:R-:W-:Y:S01]  /*14de0*/  ISETP.GE.AND P1, PT, R5, R3, PT ;  /* 0x000000030500720c */ /* 0x000fe20003f26270 */
[----:B------:R-:W-:-:S12]  /*14df0*/  IMAD.MOV.U32 R5, RZ, RZ, R14 ;  /* 0x000000ffff057224 */ /* 0x000fd800078e000e */
[----:B01----:R-:W-:Y:S05]  /*14e00*/  WARPSYNC.COLLECTIVE R15, `(.L_x_11038) ;  /* 0x000000000f087348 */ /* 0x003fea0003c00000 */
[----:B------:R2:W3:Y:S02]  /*14e10*/  SHFL.IDX P6, R14, R13, R12, R11 ;  /* 0x0000000c0d0e7389 */ /* 0x0004e400000c000b */
[----:B0123--:R-:W-:Y:S01]  /*14e20*/  ENDCOLLECTIVE ;  /* 0x000000000000791b */ /* 0x00ffe20003800000 */
.L_x_11038:
[----:B------:R-:W-:Y:S02]  /*14e30*/  IMAD.SHL.U32 R9, R9, 0x8, RZ ;  /* 0x0000000809097824 */ /* 0x000fe400078e00ff */
[----:B------:R-:W-:Y:S02]  /*14e40*/  IMAD.MOV.U32 R13, RZ, RZ, R4 ;  /* 0x000000ffff0d7224 */ /* 0x000fe400078e0004 */
[----:B------:R-:W-:Y:S01]  /*14e50*/  IMAD.MOV.U32 R12, RZ, RZ, 0x3 ;  /* 0x00000003ff0c7424 */ /* 0x000fe200078e00ff */
[----:B------:R-:W-:Y:S01]  /*14e60*/  LOP3.LUT R9, R9, 0x38, RZ, 0xc0, !PT ;  /* 0x0000003809097812 */ /* 0x000fe200078ec0ff */
[----:B------:R-:W-:-:S07]  /*14e70*/  IMAD.MOV.U32 R6, RZ, RZ, R14 ;  /* 0x000000ffff067224 */ /* 0x000fce00078e000e */
[----:B------:R-:W-:Y:S05]  /*14e80*/  WARPSYNC.COLLECTIVE R15, `(.L_x_11039) ;  /* 0x000000000f087348 */ /* 0x000fea0003c00000 */
[----:B------:R0:W1:Y:S02]  /*14e90*/  SHFL.IDX P6, R14, R13, R12, R11 ;  /* 0x0000000c0d0e7389 */ /* 0x00006400000c000b */
[----:B01----:R-:W-:Y:S01]  /*14ea0*/  ENDCOLLECTIVE ;  /* 0x000000000000791b */ /* 0x003fe20003800000 */
.L_x_11039:
        /* <DEDUP_REMOVED lines=14> */
.L_x_11040:
[----:B------:R-:W-:Y:S02]  /*14f90*/  IMAD.MOV.U32 R13, RZ, RZ, R4 ;  /* 0x000000ffff0d7224 */ /* 0x000fe400078e0004 */
[----:B------:R-:W-:Y:S02]  /*14fa0*/  IMAD.MOV.U32 R12, RZ, RZ, 0x4 ;  /* 0x00000004ff0c7424 */ /* 0x000fe400078e00ff */
[----:B------:R-:W-:-:S07]  /*14fb0*/  IMAD.MOV.U32 R6, RZ, RZ, R14 ;  /* 0x000000ffff067224 */ /* 0x000fce00078e000e */
[----:B------:R-:W-:Y:S05]  /*14fc0*/  WARPSYNC.COLLECTIVE R15, `(.L_x_11041) ;  /* 0x000000000f087348 */ /* 0x000fea0003c00000 */
[----:B------:R0:W1:Y:S02]  /*14fd0*/  SHFL.IDX P6, R14, R13, R12, R11 ;  /* 0x0000000c0d0e7389 */ /* 0x00006400000c000b */
[----:B01----:R-:W-:Y:S01]  /*14fe0*/  ENDCOLLECTIVE ;  /* 0x000000000000791b */ /* 0x003fe20003800000 */
.L_x_11041:
        /* <DEDUP_REMOVED lines=14> */
.L_x_11042:
[----:B------:R-:W-:Y:S02]  /*150d0*/  IMAD.MOV.U32 R13, RZ, RZ, R4 ;  /* 0x000000ffff0d7224 */ /* 0x000fe400078e0004 */
[----:B------:R-:W-:Y:S02]  /*150e0*/  IMAD.MOV.U32 R12, RZ, RZ, 0x5 ;  /* 0x00000005ff0c7424 */ /* 0x000fe400078e00ff */
[----:B------:R-:W-:-:S07]  /*150f0*/  IMAD.MOV.U32 R6, RZ, RZ, R14 ;  /* 0x000000ffff067224 */ /* 0x000fce00078e000e */
[----:B------:R-:W-:Y:S05]  /*15100*/  WARPSYNC.COLLECTIVE R15, `(.L_x_11043) ;  /* 0x000000000f087348 */ /* 0x000fea0003c00000 */
[----:B------:R0:W1:Y:S02]  /*15110*/  SHFL.IDX P6, R14, R13, R12, R11 ;  /* 0x0000000c0d0e7389 */ /* 0x00006400000c000b */
[----:B01----:R-:W-:Y:S01]  /*15120*/  ENDCOLLECTIVE ;  /* 0x000000000000791b */ /* 0x003fe20003800000 */
.L_x_11043:
        /* <DEDUP_REMOVED lines=14> */
.L_x_11044:
[----:B------:R-:W-:Y:S02]  /*15210*/  IMAD.MOV.U32 R13, RZ, RZ, R4 ;  /* 0x000000ffff0d7224 */ /* 0x000fe400078e0004 */
[----:B------:R-:W-:Y:S02]  /*15220*/  IMAD.MOV.U32 R12, RZ, RZ, 0x6 ;  /* 0x00000006ff0c7424 */ /* 0x000fe400078e00ff */
[----:B------:R-:W-:-:S07]  /*15230*/  IMAD.MOV.U32 R6, RZ, RZ, R14 ;  /* 0x000000ffff067224 */ /* 0x000fce00078e000e */
[----:B------:R-:W-:Y:S05]  /*15240*/  WARPSYNC.COLLECTIVE R15, `(.L_x_11045) ;  /* 0x000000000f087348 */ /* 0x000fea0003c00000 */
[----:B------:R0:W1:Y:S02]  /*15250*/  SHFL.IDX P6, R14, R13, R12, R11 ;  /* 0x0000000c0d0e7389 */ /* 0x00006400000c000b */
[----:B01----:R-:W-:Y:S01]  /*15260*/  ENDCOLLECTIVE ;  /* 0x000000000000791b */ /* 0x003fe20003800000 */
.L_x_11045:
        /* <DEDUP_REMOVED lines=13> */
.L_x_11046:
[----:B------:R-:W-:Y:S02]  /*15340*/  IMAD.MOV.U32 R13, RZ, RZ, R4 ;  /* 0x000000ffff0d7224 */ /* 0x000fe400078e0004 */
[----:B------:R-:W-:Y:S02]  /*15350*/  IMAD.MOV.U32 R12, RZ, RZ, 0x7 ;  /* 0x00000007ff0c7424 */ /* 0x000fe400078e00ff */
[----:B------:R-:W-:-:S07]  /*15360*/  IMAD.MOV.U32 R6, RZ, RZ, R14 ;  /* 0x000000ffff067224 */ /* 0x000fce00078e000e */
[----:B------:R-:W-:Y:S05]  /*15370*/  WARPSYNC.COLLECTIVE R15, `(.L_x_11047) ;  /* 0x000000000f087348 */ /* 0x000fea0003c00000 */
[----:B------:R0:W1:Y:S02]  /*15380*/  SHFL.IDX P6, R14, R13, R12, R11 ;  /* 0x0000000c0d0e7389 */ /* 0x00006400000c000b */
[----:B01----:R-:W-:Y:S01]  /*15390*/  ENDCOLLECTIVE ;  /* 0x000000000000791b */ /* 0x003fe20003800000 */
.L_x_11047:
        /* <DEDUP_REMOVED lines=12> */
.L_x_11048:
[----:B------:R-:W-:Y:S05]  /*15460*/  BRA `(.L_x_11049) ;  /* 0xffffffc4001c7947 */ /* 0x000fea000383ffff */
.L_x_10945:
[----:B-1----:R1:W2:Y:S02]  /*15470*/  SYNCS.PHASECHK.TRANS64.TRYWAIT P0, [R18+URZ+0x22820], R3 ;  /* 0x02282003120075a7 */ /* 0x0022a4000800017f */
[----:B--2---:R-:W-:Y:S05]  /*15480*/  @!P0 NANOSLEEP.SYNCS 0x989680 ;  /* 0x009896800000895d */ /* 0x004fea0003900000 */
[----:B------:R-:W2:Y:S02]  /*15490*/  @!P0 SYNCS.PHASECHK.TRANS64 P0, [R18+URZ+0x22820], R3 ;  /* 0x02282003120085a7 */ /* 0x000ea4000800007f */
[----:B--2---:R-:W-:Y:S05]  /*154a0*/  @!P0 BRA `(.L_x_10945) ;  /* 0xfffffffc00f08947 */ /* 0x004fea000383ffff */
[----:B------:R-:W-:Y:S05]  /*154b0*/  BRA `(.L_x_11050) ;  /* 0xffffffc400847947 */ /* 0x000fea000383ffff */
.L_x_10949:
[----:B-1----:R1:W2:Y:S02]  /*154c0*/  SYNCS.PHASECHK.TRANS64.TRYWAIT P0, [R0+URZ+0x22860], R3 ;  /* 0x02286003000075a7 */ /* 0x0022a4000800017f */
[----:B--2---:R-:W-:Y:S05]  /*154d0*/  @!P0 NANOSLEEP.SYNCS 0x989680 ;  /* 0x009896800000895d */ /* 0x004fea0003900000 */
[----:B------:R-:W2:Y:S02]  /*154e0*/  @!P0 SYNCS.PHASECHK.TRANS64 P0, [R0+URZ+0x22860], R3 ;  /* 0x02286003000085a7 */ /* 0x000ea4000800007f */
[----:B--2---:R-:W-:Y:S05]  /*154f0*/  @!P0 BRA `(.L_x_10949) ;  /* 0xfffffffc00f08947 */ /* 0x004fea000383ffff */
[----:B------:R-:W-:Y:S05]  /*15500*/  BRA `(.L_x_11051) ;  /* 0xffffffc400a47947 */ /* 0x000fea000383ffff */
.L_x_10962:
[----:B-1----:R1:W2:Y:S02]  /*15510*/  SYNCS.PHASECHK.TRANS64.TRYWAIT P0, [R4+URZ+0x22840], R2 ;  /* 0x02284002040075a7 */ /* 0x0022a4000800017f */
[----:B--2---:R-:W-:Y:S05]  /*15520*/  @!P0 NANOSLEEP.SYNCS 0x989680 ;  /* 0x009896800000895d */ /* 0x004fea0003900000 */
[----:B------:R-:W2:Y:S02]  /*15530*/  @!P0 SYNCS.PHASECHK.TRANS64 P0, [R4+URZ+0x22840], R2 ;  /* 0x02284002040085a7 */ /* 0x000ea4000800007f */
[----:B--2---:R-:W-:Y:S05]  /*15540*/  @!P0 BRA `(.L_x_10962) ;  /* 0xfffffffc00f08947 */ /* 0x004fea000383ffff */
[----:B------:R-:W-:Y:S05]  /*15550*/  BRA `(.L_x_11052) ;  /* 0xffffffcc00987947 */ /* 0x000fea000383ffff */
.L_x_10967:
[----:B--2---:R2:W3:Y:S02]  /*15560*/  SYNCS.PHASECHK.TRANS64.TRYWAIT P0, [R4+URZ+0x22860], R2 ;  /* 0x02286002040075a7 */ /* 0x0044e4000800017f */
[----:B---3--:R-:W-:Y:S05]  /*15570*/  @!P0 NANOSLEEP.SYNCS 0x989680 ;  /* 0x009896800000895d */ /* 0x008fea0003900000 */
[----:B------:R-:W3:Y:S02]  /*15580*/  @!P0 SYNCS.PHASECHK.TRANS64 P0, [R4+URZ+0x22860], R2 ;  /* 0x02286002040085a7 */ /* 0x000ee4000800007f */
[----:B---3--:R-:W-:Y:S05]  /*15590*/  @!P0 BRA `(.L_x_10967) ;  /* 0xfffffffc00f08947 */ /* 0x008fea000383ffff */
[----:B------:R-:W-:Y:S05]  /*155a0*/  BRA `(.L_x_11053) ;  /* 0xffffffd000107947 */ /* 0x000fea000383ffff */
.L_x_10979:
[----:B0-----:R0:W1:Y:S02]  /*155b0*/  SYNCS.PHASECHK.TRANS64.TRYWAIT P0, [R4+URZ+0x22840], R2 ;  /* 0x02284002040075a7 */ /* 0x001064000800017f */
[----:B-1----:R-:W-:Y:S05]  /*155c0*/  @!P0 NANOSLEEP.SYNCS 0x989680 ;  /* 0x009896800000895d */ /* 0x002fea0003900000 */
[----:B------:R-:W1:Y:S02]  /*155d0*/  @!P0 SYNCS.PHASECHK.TRANS64 P0, [R4+URZ+0x22840], R2 ;  /* 0x02284002040085a7 */ /* 0x000e64000800007f */
[----:B-1----:R-:W-:Y:S05]  /*155e0*/  @!P0 BRA `(.L_x_10979) ;  /* 0xfffffffc00f08947 */ /* 0x002fea000383ffff */
[----:B------:R-:W-:Y:S05]  /*155f0*/  BRA `(.L_x_11054) ;  /* 0xffffffd400f47947 */ /* 0x000fea000383ffff */
.L_x_10984:
[----:B-1----:R1:W2:Y:S02]  /*15600*/  SYNCS.PHASECHK.TRANS64.TRYWAIT P0, [R4+URZ+0x22860], R2 ;  /* 0x02286002040075a7 */ /* 0x0022a4000800017f */
[----:B--2---:R-:W-:Y:S05]  /*15610*/  @!P0 NANOSLEEP.SYNCS 0x989680 ;  /* 0x009896800000895d */ /* 0x004fea0003900000 */
[----:B------:R-:W2:Y:S02]  /*15620*/  @!P0 SYNCS.PHASECHK.TRANS64 P0, [R4+URZ+0x22860], R2 ;  /* 0x02286002040085a7 */ /* 0x000ea4000800007f */
[----:B--2---:R-:W-:Y:S05]  /*15630*/  @!P0 BRA `(.L_x_10984) ;  /* 0xfffffffc00f08947 */ /* 0x004fea000383ffff */
[----:B------:R-:W-:Y:S05]  /*15640*/  BRA `(.L_x_11055) ;  /* 0xffffffd8006c7947 */ /* 0x000fea000383ffff */
.L_x_10995:
[----:B-1----:R1:W2:Y:S02]  /*15650*/  SYNCS.PHASECHK.TRANS64.TRYWAIT P0, [R4+URZ+0x22840], R2 ;  /* 0x02284002040075a7 */ /* 0x0022a4000800017f */
[----:B--2---:R-:W-:Y:S05]  /*15660*/  @!P0 NANOSLEEP.SYNCS 0x989680 ;  /* 0x009896800000895d */ /* 0x004fea0003900000 */
[----:B------:R-:W2:Y:S02]  /*15670*/  @!P0 SYNCS.PHASECHK.TRANS64 P0, [R4+URZ+0x22840], R2 ;  /* 0x02284002040085a7 */ /* 0x000ea4000800007f */
[----:B--2---:R-:W-:Y:S05]  /*15680*/  @!P0 BRA `(.L_x_10995) ;  /* 0xfffffffc00f08947 */ /* 0x004fea000383ffff */
[----:B------:R-:W-:Y:S05]  /*15690*/  BRA `(.L_x_11056) ;  /* 0xffffffe000347947 */ /* 0x000fea000383ffff */
.L_x_11000:
[----:B0-----:R0:W2:Y:S02]  /*156a0*/  SYNCS.PHASECHK.TRANS64.TRYWAIT P0, [R4+URZ+0x22860], R2 ;  /* 0x02286002040075a7 */ /* 0x0010a4000800017f */
[----:B--2---:R-:W-:Y:S05]  /*156b0*/  @!P0 NANOSLEEP.SYNCS 0x989680 ;  /* 0x009896800000895d */ /* 0x004fea0003900000 */
[----:B------:R-:W2:Y:S02]  /*156c0*/  @!P0 SYNCS.PHASECHK.TRANS64 P0, [R4+URZ+0x22860], R2 ;  /* 0x02286002040085a7 */ /* 0x000ea4000800007f */
[----:B--2---:R-:W-:Y:S05]  /*156d0*/  @!P0 BRA `(.L_x_11000) ;  /* 0xfffffffc00f08947 */ /* 0x004fea000383ffff */
[----:B------:R-:W-:Y:S05]  /*156e0*/  BRA `(.L_x_11057) ;  /* 0xffffffe000ac7947 */ /* 0x000fea000383ffff */
.L_x_11012:
[----:B------:R-:W-:Y:S01]  /*156f0*/  BSSY B0, `(.L_x_11058) ;  /* 0x0000008000007945 */ /* 0x000fe20003800000 */
[----:B-----5:R-:W-:Y:S02]  /*15700*/  IMAD.MOV.U32 R13, RZ, RZ, R2 ;  /* 0x000000ffff0d7224 */ /* 0x020fe400078e0002 */
[----:B------:R-:W-:Y:S02]  /*15710*/  IMAD.MOV.U32 R12, RZ, RZ, RZ ;  /* 0x000000ffff0c7224 */ /* 0x000fe400078e00ff */
[----:B------:R-:W-:Y:S02]  /*15720*/  IMAD.MOV.U32 R11, RZ, RZ, 0x1f ;  /* 0x0000001fff0b7424 */ /* 0x000fe400078e00ff */
[----:B------:R-:W-:-:S07]  /*15730*/  IMAD.MOV.U32 R15, RZ, RZ, -0x1 ;  /* 0xffffffffff0f7424 */ /* 0x000fce00078e00ff */
[----:B01-34-:R-:W-:Y:S05]  /*15740*/  WARPSYNC.COLLECTIVE R15, `(.L_x_11059) ;  /* 0x000000000f087348 */ /* 0x01bfea0003c00000 */
[----:B------:R2:W0:Y:S02]  /*15750*/  SHFL.IDX P6, R14, R13, R12, R11 ;  /* 0x0000000c0d0e7389 */ /* 0x00042400000c000b */
[----:B01234-:R-:W-:Y:S01]  /*15760*/  ENDCOLLECTIVE ;  /* 0x000000000000791b */ /* 0x01ffe20003800000 */
.L_x_11059:
[----:B------:R-:W-:Y:S05]  /*15770*/  BSYNC B0 ;  /* 0x0000000000007941 */ /* 0x000fea0003800000 */
.L_x_11058:
[----:B------:R-:W-:Y:S05]  /*15780*/  BRA `(.L_x_11060) ;  /* 0xffffffe800787947 */ /* 0x000fea000383ffff */
.L_x_11015:
[----:B0-----:R0:W1:Y:S02]  /*15790*/  SYNCS.PHASECHK.TRANS64.TRYWAIT P0, [R0+URZ+0x22820], R3 ;  /* 0x02282003000075a7 */ /* 0x001064000800017f */
[----:B-1----:R-:W-:Y:S05]  /*157a0*/  @!P0 NANOSLEEP.SYNCS 0x989680 ;  /* 0x009896800000895d */ /* 0x002fea0003900000 */
[----:B------:R-:W1:Y:S02]  /*157b0*/  @!P0 SYNCS.PHASECHK.TRANS64 P0, [R0+URZ+0x22820], R3 ;  /* 0x02282003000085a7 */ /* 0x000e64000800007f */
[----:B-1----:R-:W-:Y:S05]  /*157c0*/  @!P0 BRA `(.L_x_11015) ;  /* 0xfffffffc00f08947 */ /* 0x002fea000383ffff */
[----:B------:R-:W-:Y:S05]  /*157d0*/  BRA `(.L_x_11061) ;  /* 0xffffffe800c47947 */ /* 0x000fea000383ffff */
.L_x_11016:
        /* <DEDUP_REMOVED lines=11> */
.L_x_11063:
[----:B------:R-:W-:Y:S05]  /*15890*/  BSYNC B0 ;  /* 0x0000000000007941 */ /* 0x000fea0003800000 */
.L_x_11062:
[----:B------:R-:W-:Y:S05]  /*158a0*/  BRA `(.L_x_11064) ;  /* 0xffffffe800ac7947 */ /* 0x000fea000383ffff */
.L_x_11019:
[----:B------:R-:W-:Y:S01]  /*158b0*/  BSSY B1, `(.L_x_11065) ;  /* 0x0000006000017945 */ /* 0x000fe20003800000 */
[----:B------:R-:W-:-:S07]  /*158c0*/  IMAD.MOV.U32 R15, RZ, RZ, -0x1 ;  /* 0xffffffffff0f7424 */ /* 0x000fce00078e00ff */
[----:B01----:R-:W-:Y:S05]  /*158d0*/  WARPSYNC.COLLECTIVE R15, `(.L_x_11066) ;  /* 0x000000000f0c7348 */ /* 0x003fea0003c00000 */
[----:B------:R-:W-:Y:S02]  /*158e0*/  ELECT P6, UR62, PT ;  /* 0x00000000003e782f */ /* 0x000fe400038c0000 */
[----:B------:R-:W-:Y:S01]  /*158f0*/  MOV R14, UR62 ;  /* 0x0000003e000e7c02 */ /* 0x000fe20008000f00 */
[----:B01----:R-:W-:Y:S10]  /*15900*/  ENDCOLLECTIVE ;  /* 0x000000000000791b */ /* 0x003ff40003800000 */
.L_x_11066:
[----:B------:R-:W-:Y:S05]  /*15910*/  BSYNC B1 ;  /* 0x0000000000017941 */ /* 0x000fea0003800000 */
.L_x_11065:
[----:B------:R-:W-:Y:S05]  /*15920*/  BRA `(.L_x_11067) ;  /* 0xffffffe800a47947 */ /* 0x000fea000383ffff */
.L_x_11021:
[----:B0-----:R0:W1:Y:S02]  /*15930*/  SYNCS.PHASECHK.TRANS64.TRYWAIT P0, [R6+URZ], R5 ;  /* 0x00000005060075a7 */ /* 0x001064000800017f */
[----:B-1----:R-:W-:Y:S05]  /*15940*/  @!P0 NANOSLEEP.SYNCS 0x989680 ;  /* 0x009896800000895d */ /* 0x002fea0003900000 */
[----:B------:R-:W1:Y:S02]  /*15950*/  @!P0 SYNCS.PHASECHK.TRANS64 P0, [R6+URZ], R5 ;  /* 0x00000005060085a7 */ /* 0x000e64000800007f */
[----:B-1----:R-:W-:Y:S05]  /*15960*/  @!P0 BRA `(.L_x_11021) ;  /* 0xfffffffc00f08947 */ /* 0x002fea000383ffff */
[----:B------:R-:W-:Y:S05]  /*15970*/  BRA `(.L_x_11068) ;  /* 0xffffffe800dc7947 */ /* 0x000fea000383ffff */
.L_x_11022:
[----:B-1----:R1:W2:Y:S02]  /*15980*/  SYNCS.PHASECHK.TRANS64.TRYWAIT P0, [R7+URZ], R2 ;  /* 0x00000002070075a7 */ /* 0x0022a4000800017f */
[----:B--2---:R-:W-:Y:S05]  /*15990*/  @!P0 NANOSLEEP.SYNCS 0x989680 ;  /* 0x009896800000895d */ /* 0x004fea0003900000 */
[----:B------:R-:W2:Y:S02]  /*159a0*/  @!P0 SYNCS.PHASECHK.TRANS64 P0, [R7+URZ], R2 ;  /* 0x00000002070085a7 */ /* 0x000ea4000800007f */
[----:B--2---:R-:W-:Y:S05]  /*159b0*/  @!P0 BRA `(.L_x_11022) ;  /* 0xfffffffc00f08947 */ /* 0x004fea000383ffff */
[----:B------:R-:W-:Y:S05]  /*159c0*/  BRA `(.L_x_11069) ;  /* 0xffffffe800d07947 */ /* 0x000fea000383ffff */
.L_x_11024:
[----:B--2---:R2:W3:Y:S02]  /*159d0*/  SYNCS.PHASECHK.TRANS64.TRYWAIT P0, [R4+URZ], R5 ;  /* 0x00000005040075a7 */ /* 0x0044e4000800017f */
[----:B---3--:R-:W-:Y:S05]  /*159e0*/  @!P0 NANOSLEEP.SYNCS 0x989680 ;  /* 0x009896800000895d */ /* 0x008fea0003900000 */
[----:B------:R-:W3:Y:S02]  /*159f0*/  @!P0 SYNCS.PHASECHK.TRANS64 P0, [R4+URZ], R5 ;  /* 0x00000005040085a7 */ /* 0x000ee4000800007f */
[----:B---3--:R-:W-:Y:S05]  /*15a00*/  @!P0 BRA `(.L_x_11024) ;  /* 0xfffffffc00f08947 */ /* 0x008fea000383ffff */
[----:B------:R-:W-:Y:S05]  /*15a10*/  BRA `(.L_x_11070) ;  /* 0xffffffe800d47947 */ /* 0x000fea000383ffff */
.L_x_11071:
        /* <DEDUP_REMOVED lines=14> */
.L_x_15140:


//--------------------- .text._ZN7cutlass13device_kernelIN5flash11enable_sm90INS1_16FlashAttnFwdSm90INS1_25CollectiveMainloopFwdSm90ILi2EN4cute5tupleIJNS5_1CILi1EEES8_S8_EEENS6_IJNS7_ILi128EEENS7_ILi96EEENS7_ILi64EEEEEELi256ENS_10bfloat16_tEfNS_4arch4Sm90ELb0ELb1ELb0ELb0ELb0ELb0ELb1ELb1ELb0ELb1ELb0ELb0EEENS1_21CollectiveEpilogueFwdINS6_IJSA_NS7_ILi256EEESB_EEES9_SE_SG_Li256ELb0ELb1ELb0ELb0EEENS1_30DynamicPersistentTileSchedulerILi256ELi128ELb0ELb1ELb1EEEEEEEEEvNT_6ParamsE --------------------------
	.section	.text._ZN7cutlass13device_kernelIN5flash11enable_sm90INS1_16FlashAttnFwdSm90INS1_25CollectiveMainloopFwdSm90ILi2EN4cute5tupleIJNS5_1CILi1EEES8_S8_EEENS6_IJNS7_ILi128EEENS7_ILi96EEENS7_ILi64EEEEEELi256ENS_10bfloat16_tEfNS_4arch4Sm90ELb0ELb1ELb0ELb0ELb0ELb0ELb1ELb1ELb0ELb1ELb0ELb0EEENS1_21CollectiveEpilogueFwdINS6_IJSA_NS7_ILi256EEESB_EEES9_SE_SG_Li256ELb0ELb1ELb0ELb0EEENS1_30DynamicPersistentTileSchedulerILi256ELi128ELb0ELb1ELb1EEEEEEEEEvNT_6ParamsE,"ax",@progbits
	.align	128
.text._ZN7cutlass13device_kernelIN5flash11enable_sm90INS1_16FlashAttnFwdSm90INS1_25CollectiveMainloopFwdSm90ILi2EN4cute5tupleIJNS5_1CILi1EEES8_S8_EEENS6_IJNS7_ILi128EEENS7_ILi96EEENS7_ILi64EEEEEELi256ENS_10bfloat16_tEfNS_4arch4Sm90ELb0ELb1ELb0ELb0ELb0ELb0ELb1ELb1ELb0ELb1ELb0ELb0EEENS1_21CollectiveEpilogueFwdINS6_IJSA_NS7_ILi256EEESB_EEES9_SE_SG_Li256ELb0ELb1ELb0ELb0EEENS1_30DynamicPersistentTileSchedulerILi256ELi128ELb0ELb1ELb1EEEEEEEEEvNT_6ParamsE:
        .type           _ZN7cutlass13device_kernelIN5flash11enable_sm90INS1_16FlashAttnFwdSm90INS1_25CollectiveMainloopFwdSm90ILi2EN4cute5tupleIJNS5_1CILi1EEES8_S8_EEENS6_IJNS7_ILi128EEENS7_ILi96EEENS7_ILi64EEEEEELi256ENS_10bfloat16_tEfNS_4arch4Sm90ELb0ELb1ELb0ELb0ELb0ELb0ELb1ELb1ELb0ELb1ELb0ELb0EEENS1_21CollectiveEpilogueFwdINS6_IJSA_NS7_ILi256EEESB_EEES9_SE_SG_Li256ELb0ELb1ELb0ELb0EEENS1_30DynamicPersistentTileSchedulerILi256ELi128ELb0ELb1ELb1EEEEEEEEEvNT_6ParamsE,@function
        .size           _ZN7cutlass13device_kernelIN5flash11enable_sm90INS1_16FlashAttnFwdSm90INS1_25CollectiveMainloopFwdSm90ILi2EN4cute5tupleIJNS5_1CILi1EEES8_S8_EEENS6_IJNS7_ILi128EEENS7_ILi96EEENS7_ILi64EEEEEELi256ENS_10bfloat16_tEfNS_4arch4Sm90ELb0ELb1ELb0ELb0ELb0ELb0ELb1ELb1ELb0ELb1ELb0ELb0EEENS1_21CollectiveEpilogueFwdINS6_IJSA_NS7_ILi256EEESB_EEES9_SE_SG_Li256ELb0ELb1ELb0ELb0EEENS1_30DynamicPersistentTileSchedulerILi256ELi128ELb0ELb1ELb1EEEEEEEEEvNT_6ParamsE,(.L_x_15141 - _ZN7cutlass13device_kernelIN5flash11enable_sm90INS1_16FlashAttnFwdSm90INS1_25CollectiveMainloopFwdSm90ILi2EN4cute5tupleIJNS5_1CILi1EEES8_S8_EEENS6_IJNS7_ILi128EEENS7_ILi96EEENS7_ILi64EEEEEELi256ENS_10bfloat16_tEfNS_4arch4Sm90ELb0ELb1ELb0ELb0ELb0ELb0ELb1ELb1ELb0ELb1ELb0ELb0EEENS1_21CollectiveEpilogueFwdINS6_IJSA_NS7_ILi256EEESB_EEES9_SE_SG_Li256ELb0ELb1ELb0ELb0EEENS1_30DynamicPersistentTileSchedulerILi256ELi128ELb0ELb1ELb1EEEEEEEEEvNT_6ParamsE)
        .other          _ZN7cutlass13device_kernelIN5flash11enable_sm90INS1_16FlashAttnFwdSm90INS1_25CollectiveMainloopFwdSm90ILi2EN4cute5tupleIJNS5_1CILi1EEES8_S8_EEENS6_IJNS7_ILi128EEENS7_ILi96EEENS7_ILi64EEEEEELi256ENS_10bfloat16_tEfNS_4arch4Sm90ELb0ELb1ELb0ELb0ELb0ELb0ELb1ELb1ELb0ELb1ELb0ELb0EEENS1_21CollectiveEpilogueFwdINS6_IJSA_NS7_ILi256EEESB_EEES9_SE_SG_Li256ELb0ELb1ELb0ELb0EEENS1_30DynamicPersistentTileSchedulerILi256ELi128ELb0ELb1ELb1EEEEEEEEEvNT_6ParamsE,@"STO_CUDA_ENTRY STV_DEFAULT"
_ZN7cutlass13device_kernelIN5flash11enable_sm90INS1_16FlashAttnFwdSm90INS1_25CollectiveMainloopFwdSm90ILi2EN4cute5tupleIJNS5_1CILi1EEES8_S8_EEENS6_IJNS7_ILi128EEENS7_ILi96EEENS7_ILi64EEEEEELi256ENS_10bfloat16_tEfNS_4arch4Sm90ELb0ELb1ELb0ELb0ELb0ELb0ELb1ELb1ELb0ELb1ELb0ELb0EEENS1_21CollectiveEpilogueFwdINS6_IJSA_NS7_ILi256EEESB_EEES9_SE_SG_Li256ELb0ELb1ELb0ELb0EEENS1_30DynamicPersistentTileSchedulerILi256ELi128ELb0ELb1ELb1EEEEEEEEEvNT_6ParamsE:
[----:B------:R-:W0:Y:S02]  /*0000*/  LDC R1, c[0x0][0x28] ;  /* 0x00000a00ff017b82 */ /* 0x000e240000000800 */
[----:B0-----:R-:W-:Y:S01]  /*0010*/  VIADD R1, R1, 0xfffffb50 ;  /* 0xfffffb5001017836 */ /* 0x001fe20000000000 */
[----:B------:R-:W0:Y:S01]  /*0020*/  S2R R3, SR_TID.X ;  /* 0x0000000000037919 */ /* 0x000e220000002100 */
[----:B------:R-:W-:Y:S01]  /*0030*/  ELECT P0, URZ, PT ;  /* 0x00000000003f782f */ /* 0x000fe20003800000 */
[----:B------:R-:W-:Y:S01]  /*0040*/  BSSY B0, `(.L_x_11072) ;  /* 0x0000012000007945 */ /* 0x000fe20003800000 */
[----:B------:R-:W-:Y:S02]  /*0050*/  ULDC UR4, c[0x0][0x20] ;  /* 0x0000080000047ab9 */ /* 0x000fe40000000800 */
[----:B------:R-:W-:Y:S01]  /*0060*/  IADD3 R16, P1, R1, UR4, RZ ;  /* 0x0000000401107c10 */ /* 0x000fe2000ff3e0ff */
[----:B------:R-:W-:-:S04]  /*0070*/  ULDC UR4, c[0x0][0x24] ;  /* 0x0000090000047ab9 */ /* 0x000fc80000000800 */
[----:B------:R-:W-:Y:S01]  /*0080*/  IMAD.X R17, RZ, RZ, UR4, P1 ;  /* 0x00000004ff117e24 */ /* 0x000fe200088e06ff */
        /* <DEDUP_REMOVED lines=13> */
.L_x_11073:
[----:B------:R-:W-:Y:S05]  /*0160*/  BSYNC B0 ;  /* 0x0000000000007941 */ /* 0x000fea0003800000 */
.L_x_11072:
        /* <DEDUP_REMOVED lines=43> */
.L_x_11074:
        /* <DEDUP_REMOVED lines=22> */
.L_x_11075:
        /* <DEDUP_REMOVED lines=18> */
.L_x_11076:
        /* <DEDUP_REMOVED lines=22> */
.L_x_11077:
        /* <DEDUP_REMOVED lines=22> */
.L_x_11078:
[----:B------:R-:W-:Y:S01]  /*0960*/  IADD3 R2, P0, R16, 0x70, RZ ;  /* 0x0000007010027810 */ /* 0x000fe20007f1e0ff */
[----:B------:R-:W-:Y:S01]  /*0970*/  UMOV UR41, 0x1 ;  /* 0x0000000100297882 */ /* 0x000fe20000000000 */
[----:B------:R-:W-:Y:S01]  /*0980*/  PLOP3.LUT P1, PT, PT, PT, UP0, 0x80, 0x0 ;  /* 0x000000000000781c */ /* 0x000fe20003f2f008 */
[----:B------:R-:W-:Y:S01]  /*0990*/  NOP ;  /* 0x0000000000007918 */ /* 0x000fe20000000000 */
[----:B------:R-:W-:Y:S01]  /*09a0*/  USEL UR41, UR41, 0x2, !UP0 ;  /* 0x0000000229297887 */ /* 0x000fe2000c000000 */
[----:B------:R4:W-:Y:S01]  /*09b0*/  STL [R1+0x464], R2 ;  /* 0x0004640201007387 */ /* 0x0009e20000100800 */
[----:B------:R-:W-:Y:S01]  /*09c0*/  ULDC.64 UR48, c[0x0][0x208] ;  /* 0x0000820000307ab9 */ /* 0x000fe20000000a00 */
[----:B------:R-:W-:Y:S02]  /*09d0*/  IMAD.MOV.U32 R22, RZ, RZ, R16 ;  /* 0x000000ffff167224 */ /* 0x000fe400078e0010 */
[--C-:B------:R-:W-:Y:S02]  /*09e0*/  IMAD.MOV.U32 R23, RZ, RZ, R17.reuse ;  /* 0x000000ffff177224 */ /* 0x100fe400078e0011 */
[----:B----4-:R-:W-:-:S05]  /*09f0*/  IMAD.X R2, RZ, RZ, R17, P0 ;  /* 0x000000ffff027224 */ /* 0x010fca00000e0611 */
[----:B------:R4:W-:Y:S01]  /*0a00*/  STL [R1+0x460], R2 ;  /* 0x0004600201007387 */ /* 0x0009e20000100800 */
[----:B0123--:R-:W-:Y:S06]  /*0a10*/  BAR.SYNC.DEFER_BLOCKING 0x0 ;  /* 0x0000000000007b1d */ /* 0x00ffec0000010000 */
[----:B------:R-:W-:Y:S05]  /*0a20*/  @!P1 BRA `(.L_x_11079) ;  /* 0x0000020800f49947 */ /* 0x000fea0003800000 */
.L_x_11080:
[----:B------:R-:W-:-:S08]  /*0a30*/  NOP ;  /* 0x0000000000007918 */ /* 0x000fd00000000000 */
[----:B------:R-:W0:Y:S02]  /*0a40*/  USETMAXREG.TRY_ALLOC.CTAPOOL UP0, 0xf0 ;  /* 0x000000f0000079c8 */ /* 0x000e240008000600 */
[----:B0-----:R-:W-:-:S13]  /*0a50*/  PLOP3.LUT P0, PT, PT, PT, UP0, 0x80, 0x0 ;  /* 0x000000000000781c */ /* 0x001fda0003f0f008 */
[----:B------:R-:W-:Y:S05]  /*0a60*/  @!P0 BRA `(.L_x_11080) ;  /* 0xfffffffc00f08947 */ /* 0x000fea000383ffff */
[----:B------:R-:W0:Y:S08]  /*0a70*/  S2UR UR5, SR_CTAID.X ;  /* 0x00000000000579c3 */ /* 0x000e300000002500 */
[----:B------:R-:W-:Y:S08]  /*0a80*/  BAR.ARV 0x4, 0x180 ;  /* 0x0106000000007b1d */ /* 0x000ff00000002000 */
[----:B------:R-:W-:Y:S08]  /*0a90*/  BAR.ARV 0x8, 0x180 ;  /* 0x0206000000007b1d */ /* 0x000ff00000002000 */
[----:B------:R-:W0:Y:S01]  /*0aa0*/  LDC R0, c[0x0][0xd38] ;  /* 0x00034e00ff007b82 */ /* 0x000e220000000800 */
[----:B------:R-:W-:Y:S01]  /*0ab0*/  ISETP.NE.AND P0, PT, R14, 0x1, PT ;  /* 0x000000010e00780c */ /* 0x000fe20003f05270 */
[----:B------:R1:W-:-:S12]  /*0ac0*/  STL.64 [R1+0x210], RZ ;  /* 0x000210ff01007387 */ /* 0x0003d80000100a00 */
[----:B------:R-:W-:Y:S06]  /*0ad0*/  @!P0 BAR.ARV 0x9, 0x100 ;  /* 0x0244000000008b1d */ /* 0x000fec0000002000 */
[C---:B------:R-:W-:Y:S02]  /*0ae0*/  IADD3 R214, P1, R16.reuse, 0x210, RZ ;  /* 0x0000021010d67810 */ /* 0x040fe40007f3e0ff */
[----:B------:R-:W-:Y:S01]  /*0af0*/  IADD3 R224, P2, R16, 0x21c, RZ ;  /* 0x0000021c10e07810 */ /* 0x000fe20007f5e0ff */
[----:B------:R1:W-:Y:S01]  /*0b00*/  STL [R1+0x218], RZ ;  /* 0x000218ff01007387 */ /* 0x0003e20000100800 */
[----:B0-----:R-:W-:Y:S01]  /*0b10*/  ISETP.LE.AND P0, PT, R0, UR5, PT ;  /* 0x0000000500007c0c */ /* 0x001fe2000bf03270 */
[----:B------:R-:W-:-:S02]  /*0b20*/  IMAD.X R213, RZ, RZ, R17, P1 ;  /* 0x000000ffffd57224 */ /* 0x000fc400008e0611 */
[----:B------:R1:W-:Y:S01]  /*0b30*/  STL [R1+0x21c], RZ ;  /* 0x00021cff01007387 */ /* 0x0003e20000100800 */
[----:B------:R-:W-:-:S09]  /*0b40*/  IMAD.X R223, RZ, RZ, R17, P2 ;  /* 0x000000ffffdf7224 */ /* 0x000fd200010e0611 */
[----:B-1----:R-:W-:Y:S05]  /*0b50*/  @P0 EXIT ;  /* 0x000000000000094d */ /* 0x002fea0003800000 */
[----:B----4-:R-:W0:Y:S01]  /*0b60*/  S2R R2, SR_TID.X ;  /* 0x0000000000027919 */ /* 0x010e220000002100 */
[----:B------:R-:W1:Y:S01]  /*0b70*/  S2UR UR6, SR_CgaCtaId ;  /* 0x00000000000679c3 */ /* 0x000e620000008800 */
[----:B------:R-:W-:Y:S01]  /*0b80*/  UMOV UR44, 0x400 ;  /* 0x00000400002c7882 */ /* 0x000fe20000000000 */
[----:B------:R-:W-:Y:S01]  /*0b90*/  IMAD.MOV.U32 R189, RZ, RZ, 0x2 ;  /* 0x00000002ffbd7424 */ /* 0x000fe200078e00ff */
[C---:B------:R-:W-:Y:S01]  /*0ba0*/  IADD3 R208, -R14.reuse, 0xb, RZ ;  /* 0x0000000b0ed07810 */ /* 0x040fe20007ffe1ff */
[----:B------:R-:W-:-:S04]  /*0bb0*/  VIADD R209, R14, 0x8 ;  /* 0x000000080ed17836 */ /* 0x000fc80000000000 */
[----:B------:R-:W2:Y:S01]  /*0bc0*/  S2UR UR4, SR_SWINHI ;  /* 0x00000000000479c3 */ /* 0x000ea20000002f00 */
[----:B-1----:R-:W-:Y:S01]  /*0bd0*/  ULEA UR44, UR6, UR44, 0x18 ;  /* 0x0000002c062c7291 */ /* 0x002fe2000f8ec03f */
[----:B0-----:R-:W-:-:S06]  /*0be0*/  VIADD R206, R2, 0xffffff80 ;  /* 0xffffff8002ce7836 */ /* 0x001fcc0000000000 */
[----:B------:R-:W-:Y:S01]  /*0bf0*/  UMOV UR36, UR44 ;  /* 0x0000002c00247c82 */ /* 0x000fe20008000000 */
[----:B--2---:R-:W-:Y:S01]  /*0c00*/  UMOV UR37, UR4 ;  /* 0x0000000400257c82 */ /* 0x004fe20008000000 */
[----:B------:R-:W-:Y:S01]  /*0c10*/  UMOV UR4, UR5 ;  /* 0x0000000500047c82 */ /* 0x000fe20008000000 */
[----:B------:R-:W-:-:S04]  /*0c20*/  SHF.R.S32.HI R15, RZ, 0x1f, R206 ;  /* 0x0000001fff0f7819 */ /* 0x000fc800000114ce */
[CC--:B------:R-:W-:Y:S02]  /*0c30*/  LEA.HI R2, R15.reuse, R206.reuse, RZ, 0x4 ;  /* 0x000000ce0f027211 */ /* 0x0c0fe400078f20ff */
[CC--:B------:R-:W-:Y:S02]  /*0c40*/  LEA.HI R0, R15.reuse, R206.reuse, RZ, 0x5 ;  /* 0x000000ce0f007211 */ /* 0x0c0fe400078f28ff */
[----:B------:R-:W-:Y:S02]  /*0c50*/  SHF.R.S32.HI R5, RZ, 0x4, R2 ;  /* 0x00000004ff057819 */ /* 0x000fe40000011402 */
[----:B------:R-:W-:Y:S01]  /*0c60*/  LOP3.LUT R3, R2, 0x3fffff0, RZ, 0xc0, !PT ;  /* 0x03fffff002037812 */ /* 0x000fe200078ec0ff */
[----:B------:R-:W-:Y:S01]  /*0c70*/  IMAD.SHL.U32 R6, R0, 0x20, RZ ;  /* 0x0000002000067824 */ /* 0x000fe200078e00ff */
[----:B------:R-:W-:Y:S02]  /*0c80*/  LEA.HI R0, R15, R206, RZ, 0x7 ;  /* 0x000000ce0f007211 */ /* 0x000fe400078f38ff */
[----:B------:R-:W-:Y:S01]  /*0c90*/  LEA.HI R4, R2, R5, RZ, 0x1 ;  /* 0x0000000502047211 */ /* 0x000fe200078f08ff */
[----:B------:R-:W-:Y:S01]  /*0ca0*/  IMAD.IADD R2, R206, 0x1, -R3 ;  /* 0x00000001ce027824 */ /* 0x000fe200078e0a03 */
[----:B------:R-:W-:-:S02]  /*0cb0*/  LOP3.LUT R3, R0, 0xffffff80, RZ, 0xc0, !PT ;  /* 0xffffff8000037812 */ /* 0x000fc400078ec0ff */
[----:B------:R-:W-:Y:S02]  /*0cc0*/  LOP3.LUT R7, R6, 0xfffffc00, RZ, 0xc0, !PT ;  /* 0xfffffc0006077812 */ /* 0x000fe400078ec0ff */
[----:B------:R-:W-:Y:S01]  /*0cd0*/  LOP3.LUT R4, R4, 0x1ffffffe, RZ, 0xc0, !PT ;  /* 0x1ffffffe04047812 */ /* 0x000fe200078ec0ff */
[----:B------:R-:W-:Y:S01]  /*0ce0*/  IMAD.IADD R212, R206, 0x1, -R3 ;  /* 0x00000001ced47824 */ /* 0x000fe200078e0a03 */
[----:B------:R-:W-:Y:S01]  /*0cf0*/  SHF.R.S32.HI R227, RZ, 0x7, R0 ;  /* 0x00000007ffe37819 */ /* 0x000fe20000011400 */
[----:B------:R-:W-:Y:S01]  /*0d00*/  IMAD R7, R2, 0x40, R7 ;  /* 0x0000004002077824 */ /* 0x000fe200078e0207 */
[----:B------:R-:W-:Y:S01]  /*0d10*/  LEA.HI R2, R15, R206, RZ, 0x2 ;  /* 0x000000ce0f027211 */ /* 0x000fe200078f10ff */
[----:B------:R-:W-:Y:S01]  /*0d20*/  IMAD.IADD R4, R5, 0x1, -R4 ;  /* 0x0000000105047824 */ /* 0x000fe200078e0a04 */
[----:B------:R-:W-:Y:S02]  /*0d30*/  SHF.R.S32.HI R3, RZ, 0x1f, R212 ;  /* 0x0000001fff037819 */ /* 0x000fe400000114d4 */
[----:B------:R-:W-:Y:S01]  /*0d40*/  LOP3.LUT R5, R2, 0xfffffffc, RZ, 0xc0, !PT ;  /* 0xfffffffc02057812 */ /* 0x000fe200078ec0ff */
[----:B------:R-:W-:Y:S01]  /*0d50*/  IMAD R4, R4, 0x8, R7 ;  /* 0x0000000804047824 */ /* 0x000fe200078e0207 */
[----:B------:R-:W-:-:S02]  /*0d60*/  LEA.HI R19, R3, R212, RZ, 0x2 ;  /* 0x000000d403137211 */ /* 0x000fc400078f10ff */
[----:B------:R-:W-:Y:S01]  /*0d70*/  LEA.HI R3, R3, R212, RZ, 0x5 ;  /* 0x000000d403037211 */ /* 0x000fe200078f28ff */
[----:B------:R-:W-:Y:S01]  /*0d80*/  IMAD.IADD R6, R206, 0x1, -R5 ;  /* 0x00000001ce067824 */ /* 0x000fe200078e0a05 */
[--C-:B------:R-:W-:Y:S01]  /*0d90*/  SHF.R.S32.HI R2, RZ, 0x2, R19.reuse ;  /* 0x00000002ff027819 */ /* 0x100fe20000011413 */
[----:B------:R-:W-:Y:S01]  /*0da0*/  IMAD.WIDE R188, R4, R189, UR36 ;  /* 0x0000002404bc7e25 */ /* 0x000fe2000f8e02bd */
[----:B------:R-:W-:Y:S02]  /*0db0*/  SHF.R.S32.HI R5, RZ, 0x1f, R19 ;  /* 0x0000001fff057819 */ /* 0x000fe40000011413 */
[----:B------:R-:W-:Y:S02]  /*0dc0*/  SHF.R.S32.HI R3, RZ, 0x5, R3 ;  /* 0x00000005ff037819 */ /* 0x000fe40000011403 */
[----:B------:R-:W-:Y:S02]  /*0dd0*/  LEA.HI R5, R5, R2, RZ, 0x3 ;  /* 0x0000000205057211 */ /* 0x000fe400078f18ff */
[----:B------:R-:W-:-:S02]  /*0de0*/  IADD3 R9, P0, R188, 0x20, RZ ;  /* 0x00000020bc097810 */ /* 0x000fc40007f1e0ff */
[----:B------:R-:W-:Y:S02]  /*0df0*/  LOP3.LUT R5, R5, 0xfffffff8, RZ, 0xc0, !PT ;  /* 0xfffffff805057812 */ /* 0x000fe400078ec0ff */
[----:B------:R-:W-:Y:S02]  /*0e00*/  LOP3.LUT R8, R9, 0x380, RZ, 0xc0, !PT ;  /* 0x0000038009087812 */ /* 0x000fe400078ec0ff */
[----:B------:R-:W-:Y:S01]  /*0e10*/  LEA.HI R7, R6, R6, RZ, 0x1 ;  /* 0x0000000606077211 */ /* 0x000fe200078f08ff */
[----:B------:R-:W-:Y:S01]  /*0e20*/  IMAD.IADD R2, R2, 0x1, -R5 ;  /* 0x0000000102027824 */ /* 0x000fe200078e0a05 */
[----:B------:R-:W-:Y:S02]  /*0e30*/  SHF.R.U64 R8, R8, 0x3, RZ ;  /* 0x0000000308087819 */ /* 0x000fe400000012ff */
[----:B------:R-:W-:Y:S01]  /*0e40*/  LOP3.LUT R7, R7, 0x1ffffffe, RZ, 0xc0, !PT ;  /* 0x1ffffffe07077812 */ /* 0x000fe200078ec0ff */
[----:B------:R-:W-:Y:S01]  /*0e50*/  IMAD R21, R3, 0x10, R2 ;  /* 0x0000001003157824 */ /* 0x000fe200078e0202 */
[----:B------:R-:W-:Y:S01]  /*0e60*/  LOP3.LUT R2, R8, R9, RZ, 0x3c, !PT ;  /* 0x0000000908027212 */ /* 0x000fe200078e3cff */
[----:B------:R-:W-:Y:S01]  /*0e70*/  IMAD.X R3, RZ, RZ, R189, P0 ;  /* 0x000000ffff037224 */ /* 0x000fe200000e06bd */
[----:B------:R-:W-:Y:S01]  /*0e80*/  LEA.HI R15, R15, R206, RZ, 0x3 ;  /* 0x000000ce0f0f7211 */ /* 0x000fe200078f18ff */
[----:B------:R-:W-:Y:S01]  /*0e90*/  IMAD.IADD R25, R6, 0x1, -R7 ;  /* 0x0000000106197824 */ /* 0x000fe200078e0a07 */
[----:B------:R-:W-:-:S02]  /*0ea0*/  IADD3 R5, P1, R188, 0x40, RZ ;  /* 0x00000040bc057810 */ /* 0x000fc40007f3e0ff */
[----:B------:R-:W-:Y:S02]  /*0eb0*/  MOV R235, R2 ;  /* 0x0000000200eb7202 */ /* 0x000fe40000000f00 */
[C---:B------:R-:W-:Y:S02]  /*0ec0*/  IADD3 R7, P2, R188.reuse, 0x60, RZ ;  /* 0x00000060bc077810 */ /* 0x040fe40007f5e0ff */
[C---:B------:R-:W-:Y:S02]  /*0ed0*/  IADD3 R9, P3, R188.reuse, 0x4000, RZ ;  /* 0x00004000bc097810 */ /* 0x040fe40007f7e0ff */
[C---:B------:R-:W-:Y:S02]  /*0ee0*/  IADD3 R231, P4, R188.reuse, 0x4020, RZ ;  /* 0x00004020bce77810 */ /* 0x040fe40007f9e0ff */
[C---:B------:R-:W-:Y:S02]  /*0ef0*/  IADD3 R11, P5, R188.reuse, 0x4040, RZ ;  /* 0x00004040bc0b7810 */ /* 0x040fe40007fbe0ff */
[----:B------:R-:W-:-:S02]  /*0f00*/  IADD3 R13, P6, R188, 0xc060, RZ ;  /* 0x0000c060bc0d7810 */ /* 0x000fc40007fde0ff */
[----:B------:R-:W-:Y:S02]  /*0f10*/  LOP3.LUT R3, R15, 0xfffffff8, RZ, 0xc0, !PT ;  /* 0xfffffff80f037812 */ /* 0x000fe400078ec0ff */
[----:B------:R-:W-:Y:S02]  /*0f20*/  LEA.HI R0, R0, R227, RZ, 0x1 ;  /* 0x000000e300007211 */ /* 0x000fe400078f08ff */
[----:B------:R-:W-:Y:S01]  /*0f30*/  LOP3.LUT R4, R5, 0x380, RZ, 0xc0, !PT ;  /* 0x0000038005047812 */ /* 0x000fe200078ec0ff */
[----:B------:R-:W-:Y:S01]  /*0f40*/  IMAD.IADD R3, R206, 0x1, -R3 ;  /* 0x00000001ce037824 */ /* 0x000fe200078e0a03 */
[----:B------:R-:W-:Y:S02]  /*0f50*/  LOP3.LUT R6, R7, 0x380, RZ, 0xc0, !PT ;  /* 0x0000038007067812 */ /* 0x000fe400078ec0ff */
[----:B------:R-:W-:Y:S01]  /*0f60*/  LOP3.LUT R8, R9, 0x380, RZ, 0xc0, !PT ;  /* 0x0000038009087812 */ /* 0x000fe200078ec0ff */
[----:B------:R-:W-:Y:S01]  /*0f70*/  IMAD.SHL.U32 R194, R3, 0x8, RZ ;  /* 0x0000000803c27824 */ /* 0x000fe200078e00ff */
[----:B------:R-:W-:-:S02]  /*0f80*/  LOP3.LUT R230, R231, 0x380, RZ, 0xc0, !PT ;  /* 0x00000380e7e67812 */ /* 0x000fc400078ec0ff */
[----:B------:R-:W-:Y:S01]  /*0f90*/  LOP3.LUT R10, R11, 0x380, RZ, 0xc0, !PT ;  /* 0x000003800b0a7812 */ /* 0x000fe200078ec0ff */
[C---:B------:R-:W-:Y:S01]  /*0fa0*/  VIADD R196, R194.reuse, 0x40 ;  /* 0x00000040c2c47836 */ /* 0x040fe20000000000 */
[----:B------:R-:W-:Y:S01]  /*0fb0*/  LOP3.LUT R12, R13, 0x380, RZ, 0xc0, !PT ;  /* 0x000003800d0c7812 */ /* 0x000fe200078ec0ff */
[----:B------:R-:W-:Y:S01]  /*0fc0*/  VIADD R195, R194, 0x80 ;  /* 0x00000080c2c37836 */ /* 0x000fe20000000000 */
[----:B------:R-:W-:Y:S01]  /*0fd0*/  LOP3.LUT R0, R0, 0x3fffffe, RZ, 0xc0, !PT ;  /* 0x03fffffe00007812 */ /* 0x000fe200078ec0ff */
[----:B------:R-:W-:Y:S01]  /*0fe0*/  VIADD R197, R194, 0xc0 ;  /* 0x000000c0c2c57836 */ /* 0x000fe20000000000 */
[----:B------:R-:W-:Y:S02]  /*0ff0*/  SHF.R.U64 R4, R4, 0x3, RZ ;  /* 0x0000000304047819 */ /* 0x000fe400000012ff */
[----:B------:R-:W-:Y:S01]  /*1000*/  SHF.R.U64 R6, R6, 0x3, RZ ;  /* 0x0000000306067819 */ /* 0x000fe200000012ff */
[----:B------:R-:W-:Y:S01]  /*1010*/  IMAD.IADD R0, R227, 0x1, -R0 ;  /* 0x00000001e3007824 */ /* 0x000fe200078e0a00 */
[----:B------:R-:W-:-:S02]  /*1020*/  SHF.R.U64 R8, R8, 0x3, RZ ;  /* 0x0000000308087819 */ /* 0x000fc400000012ff */
[----:B------:R-:W-:Y:S01]  /*1030*/  SHF.R.U64 R230, R230, 0x3, RZ ;  /* 0x00000003e6e67819 */ /* 0x000fe200000012ff */
[----:B------:R-:W-:Y:S01]  /*1040*/  IMAD R204, R0, 0x40, R21 ;  /* 0x0000004000cc7824 */ /* 0x000fe200078e0215 */
[----:B------:R-:W-:Y:S02]  /*1050*/  SHF.R.U64 R10, R10, 0x3, RZ ;  /* 0x000000030a0a7819 */ /* 0x000fe400000012ff */
[----:B------:R-:W-:Y:S01]  /*1060*/  SHF.R.U64 R12, R12, 0x3, RZ ;  /* 0x000000030c0c7819 */ /* 0x000fe200000012ff */
[----:B------:R-:W-:Y:S01]  /*1070*/  IMAD R236, R25, 0x8, R204 ;  /* 0x0000000819ec7824 */ /* 0x000fe200078e02cc */
        /* <DEDUP_REMOVED lines=13> */
[----:B------:R-:W-:Y:S01]  /*1150*/  IADD3 R18, P0, R16, 0x13c, RZ ;  /* 0x0000013c10127810 */ /* 0x000fe20007f1e0ff */
[----:B------:R-:W-:Y:S01]  /*1160*/  IMAD.IADD R19, R212, 0x1, -R19 ;  /* 0x00000001d4137824 */ /* 0x000fe200078e0a13 */
[----:B------:R-:W-:-:S02]  /*1170*/  IADD3 R226, P1, R16, 0x220, RZ ;  /* 0x0000022010e27810 */ /* 0x000fc40007f3e0ff */
[----:B------:R-:W-:Y:S01]  /*1180*/  SHF.R.S32.HI R210, RZ, 0x3, R15 ;  /* 0x00000003ffd27819 */ /* 0x000fe2000001140f */
[--C-:B------:R-:W-:Y:S01]  /*1190*/  IMAD.X R164, RZ, RZ, R17.reuse, P0 ;  /* 0x000000ffffa47224 */ /* 0x100fe200000e0611 */
[----:B------:R-:W-:Y:S01]  /*11a0*/  MOV R234, R4 ;  /* 0x0000000400ea7202 */ /* 0x000fe20000000f00 */
[----:B------:R-:W-:Y:S01]  /*11b0*/  IMAD.X R225, RZ, RZ, R17, P1 ;  /* 0x000000ffffe17224 */ /* 0x000fe200008e0611 */
[----:B------:R-:W-:Y:S01]  /*11c0*/  MOV R233, R6 ;  /* 0x0000000600e97202 */ /* 0x000fe20000000f00 */
[----:B------:R-:W-:Y:S01]  /*11d0*/  IMAD R211, R3, 0x20, R210 ;  /* 0x0000002003d37824 */ /* 0x000fe200078e02d2 */
[----:B------:R-:W-:Y:S01]  /*11e0*/  MOV R232, R8 ;  /* 0x0000000800e87202 */ /* 0x000fe20000000f00 */
[----:B------:R-:W-:Y:S01]  /*11f0*/  IMAD.SHL.U32 R205, R19, 0x2, RZ ;  /* 0x0000000213cd7824 */ /* 0x000fe200078e00ff */
[----:B------:R-:W-:Y:S02]  /*1200*/  MOV R230, R230 ;  /* 0x000000e600e67202 */ /* 0x000fe40000000f00 */
[----:B------:R-:W-:-:S02]  /*1210*/  MOV R229, R10 ;  /* 0x0000000a00e57202 */ /* 0x000fc40000000f00 */
[----:B------:R-:W-:Y:S02]  /*1220*/  MOV R228, R12 ;  /* 0x0000000c00e47202 */ /* 0x000fe40000000f00 */
[----:B------:R-:W-:Y:S02]  /*1230*/  SHF.R.S32.HI R203, RZ, 0x1f, R194 ;  /* 0x0000001fffcb7819 */ /* 0x000fe400000114c2 */
[----:B------:R-:W-:Y:S02]  /*1240*/  SHF.R.S32.HI R202, RZ, 0x1f, R196 ;  /* 0x0000001fffca7819 */ /* 0x000fe400000114c4 */
[----:B------:R-:W-:Y:S02]  /*1250*/  SHF.R.S32.HI R201, RZ, 0x1f, R195 ;  /* 0x0000001fffc97819 */ /* 0x000fe400000114c3 */
[----:B------:R-:W-:-:S07]  /*1260*/  SHF.R.S32.HI R200, RZ, 0x1f, R197 ;  /* 0x0000001fffc87819 */ /* 0x000fce00000114c5 */
.L_x_11203:
        /* <DEDUP_REMOVED lines=21> */
.L_x_11081:
[----:B------:R-:W-:Y:S01]  /*13c0*/  ULDC UR7, c[0x0][0xd54] ;  /* 0x0003550000077ab9 */ /* 0x000fe20000000800 */
[----:B------:R-:W-:Y:S01]  /*13d0*/  UMOV UR6, UR9 ;  /* 0x0000000900067c82 */ /* 0x000fe20008000000 */
[----:B------:R-:W-:-:S11]  /*13e0*/  UISETP.NE.AND UP0, UPT, UR7, 0x1, UPT ;  /* 0x000000010700788c */ /* 0x000fd6000bf05270 */
[----:B------:R-:W-:Y:S02]  /*13f0*/  @UP0 ULDC.64 UR10, c[0x0][0xd58] ;  /* 0x00035600000a0ab9 */ /* 0x000fe40000000a00 */
[----:B------:R-:W-:-:S04]  /*1400*/  UIMAD.WIDE.U32 UR4, UR9, UR10, URZ ;  /* 0x0000000a090472a5 */ /* 0x000fc8000f8e003f */
[----:B------:R-:W-:-:S04]  /*1410*/  @UP0 USHF.R.U32.HI UR6, URZ, UR11, UR5 ;  /* 0x0000000b3f060299 */ /* 0x000fc80008011605 */
[----:B------:R-:W-:-:S12]  /*1420*/  UIMAD UR4, UR6, UR7, URZ ;  /* 0x00000007060472a4 */ /* 0x000fd8000f8e023f */
.L_x_11082:
[----:B------:R-:W0:Y:S01]  /*1430*/  S2R R0, SR_TID.X ;  /* 0x0000000000007919 */ /* 0x000e220000002100 */
[----:B------:R-:W-:Y:S01]  /*1440*/  ULOP3.LUT UR5, URZ, UR6, URZ, 0x33, !UPT ;  /* 0x000000063f057292 */ /* 0x000fe2000f8e333f */
[----:B------:R-:W-:Y:S01]  /*1450*/  IMAD.MOV.U32 R2, RZ, RZ, 0x3000 ;  /* 0x00003000ff027424 */ /* 0x000fe200078e00ff */
[----:B------:R-:W-:Y:S01]  /*1460*/  UIADD3 UR6, UP2, UR36, 0x32450, URZ ;  /* 0x0003245024067890 */ /* 0x000fe2000ff5e03f */
[----:B------:R-:W-:Y:S01]  /*1470*/  IMAD.U32 R3, RZ, RZ, UR41 ;  /* 0x00000029ff037e24 */ /* 0x000fe2000f8e00ff */
[----:B------:R-:W-:Y:S01]  /*1480*/  ULDC UR39, c[0x0][0xd3c] ;  /* 0x00034f0000277ab9 */ /* 0x000fe20000000800 */
[----:B------:R-:W-:Y:S01]  /*1490*/  UIADD3 UR7, UP0, UR36, 0x32430, URZ ;  /* 0x0003243024077890 */ /* 0x000fe2000ff1e03f */
[----:B------:R-:W-:Y:S01]  /*14a0*/  IMAD.MOV.U32 R5, RZ, RZ, 0x100 ;  /* 0x00000100ff057424 */ /* 0x000fe200078e00ff */
[----:B------:R-:W-:Y:S01]  /*14b0*/  UIADD3 UR39, UR5, UR39, URZ ;  /* 0x0000002705277290 */ /* 0x000fe2000fffe03f */
[----:B------:R1:W-:Y:S01]  /*14c0*/  STL.64 [R1+0x18], R2 ;  /* 0x0000180201007387 */ /* 0x0003e20000100a00 */
[----:B------:R-:W-:Y:S01]  /*14d0*/  UIADD3.X UR5, URZ, UR37, URZ, UP2, !UPT ;  /* 0x000000253f057290 */ /* 0x000fe200097fe43f */
[----:B------:R-:W-:Y:S01]  /*14e0*/  IMAD.MOV.U32 R6, RZ, RZ, 0x1 ;  /* 0x00000001ff067424 */ /* 0x000fe200078e00ff */
[----:B------:R-:W-:Y:S01]  /*14f0*/  UIADD3 UR10, UP1, UR36, 0x32440, URZ ;  /* 0x00032440240a7890 */ /* 0x000fe2000ff3e03f */
[----:B------:R-:W-:Y:S01]  /*1500*/  IMAD.MOV.U32 R7, RZ, RZ, RZ ;  /* 0x000000ffff077224 */ /* 0x000fe200078e00ff */
[----:B------:R-:W-:Y:S01]  /*1510*/  UIADD3 UR11, UP3, UR36, 0x32460, URZ ;  /* 0x00032460240b7890 */ /* 0x000fe2000ff7e03f */
[----:B------:R-:W-:Y:S01]  /*1520*/  IMAD.MOV.U32 R8, RZ, RZ, 0xc000 ;  /* 0x0000c000ff087424 */ /* 0x000fe200078e00ff */
[----:B------:R-:W-:Y:S01]  /*1530*/  UIADD3 UR4, UR9, -UR4, URZ ;  /* 0x8000000409047290 */ /* 0x000fe2000fffe03f */
[----:B------:R-:W-:Y:S01]  /*1540*/  IMAD.U32 R9, RZ, RZ, UR41 ;  /* 0x00000029ff097e24 */ /* 0x000fe2000f8e00ff */
[----:B------:R-:W-:Y:S01]  /*1550*/  UIADD3.X UR12, URZ, UR37, URZ, UP3, !UPT ;  /* 0x000000253f0c7290 */ /* 0x000fe20009ffe43f */
[----:B------:R-:W-:Y:S01]  /*1560*/  IMAD.MOV.U32 R11, RZ, RZ, 0x100 ;  /* 0x00000100ff0b7424 */ /* 0x000fe200078e00ff */
[----:B------:R-:W-:Y:S01]  /*1570*/  ULDC UR42, c[0x0][0xd48] ;  /* 0x00035200002a7ab9 */ /* 0x000fe20000000800 */
[----:B-1----:R-:W-:Y:S01]  /*1580*/  IMAD.U32 R3, RZ, RZ, UR5 ;  /* 0x00000005ff037e24 */ /* 0x002fe2000f8e00ff */
[----:B------:R-:W-:Y:S01]  /*1590*/  UIADD3.X UR5, URZ, UR37, URZ, UP0, !UPT ;  /* 0x000000253f057290 */ /* 0x000fe200087fe43f */
[----:B------:R-:W-:Y:S01]  /*15a0*/  IMAD.U32 R2, RZ, RZ, UR6 ;  /* 0x00000006ff027e24 */ /* 0x000fe2000f8e00ff */
[----:B------:R-:W-:Y:S01]  /*15b0*/  UIADD3.X UR6, URZ, UR37, URZ, UP1, !UPT ;  /* 0x000000253f067290 */ /* 0x000fe20008ffe43f */
[----:B------:R-:W-:Y:S01]  /*15c0*/  IMAD.U32 R12, RZ, RZ, UR11 ;  /* 0x0000000bff0c7e24 */ /* 0x000fe2000f8e00ff */
[----:B------:R-:W-:Y:S01]  /*15d0*/  UISETP.NE.AND UP2, UPT, UR42, 0x1, UPT ;  /* 0x000000012a00788c */ /* 0x000fe2000bf45270 */
[----:B------:R-:W-:Y:S01]  /*15e0*/  IMAD.U32 R13, RZ, RZ, UR12 ;  /* 0x0000000cff0d7e24 */ /* 0x000fe2000f8e00ff */
[----:B------:R-:W-:Y:S01]  /*15f0*/  ULDC UR12, c[0x0][0xd54] ;  /* 0x00035500000c7ab9 */ /* 0x000fe20000000800 */
[----:B------:R-:W-:Y:S01]  /*1600*/  IMAD.MOV.U32 R20, RZ, RZ, 0x1 ;  /* 0x00000001ff147424 */ /* 0x000fe200078e00ff */
[----:B------:R-:W-:Y:S01]  /*1610*/  UIMAD UR12, UR8, UR12, UR4 ;  /* 0x0000000c080c72a4 */ /* 0x000fe2000f8e0204 */
[----:B------:R-:W-:Y:S01]  /*1620*/  IMAD.MOV.U32 R21, RZ, RZ, RZ ;  /* 0x000000ffff157224 */ /* 0x000fe200078e00ff */
[----:B0-----:R-:W-:Y:S01]  /*1630*/  LOP3.LUT R0, R0, 0x7f, RZ, 0xc0, !PT ;  /* 0x0000007f00007812 */ /* 0x001fe200078ec0ff */
[----:B------:R-:W-:Y:S01]  /*1640*/  IMAD.U32 R14, RZ, RZ, UR39 ;  /* 0x00000027ff0e7e24 */ /* 0x000fe2000f8e00ff */
[----:B------:R-:W-:Y:S01]  /*1650*/  USHF.L.U32 UR39, UR39, 0x7, URZ ;  /* 0x0000000727277899 */ /* 0x000fe2000800063f */
[----:B------:R-:W-:Y:S01]  /*1660*/  STL.128 [R1+0x430], RZ ;  /* 0x000430ff01007387 */ /* 0x000fe20000100c00 */
[----:B------:R-:W-:Y:S01]  /*1670*/  ISETP.NE.AND P0, PT, R0, RZ, PT ;  /* 0x000000ff0000720c */ /* 0x000fe20003f05270 */
[----:B------:R-:W-:Y:S01]  /*1680*/  ULDC UR45, c[0x0][0x424] ;  /* 0x00010900002d7ab9 */ /* 0x000fe20000000800 */
[----:B------:R-:W0:Y:S01]  /*1690*/  LDC R0, c[0x0][0xa80] ;  /* 0x0002a000ff007b82 */ /* 0x000e220000000800 */
[----:B------:R-:W-:Y:S01]  /*16a0*/  STL.64 [R1+0x60], R20 ;  /* 0x0000601401007387 */ /* 0x000fe20000100a00 */
[----:B------:R-:W-:Y:S01]  /*16b0*/  SEL R4, RZ, 0x1, P0 ;  /* 0x00000001ff047807 */ /* 0x000fe20000000000 */
[----:B------:R-:W-:Y:S01]  /*16c0*/  ULDC UR11, c[0x0][0x2f0] ;  /* 0x0000bc00000b7ab9 */ /* 0x000fe20000000800 */
[----:B------:R-:W-:Y:S01]  /*16d0*/  ULDC UR46, c[0x0][0x288] ;  /* 0x0000a200002e7ab9 */ /* 0x000fe20000000800 */
[----:B------:R-:W-:Y:S01]  /*16e0*/  STL [R1+0x70], R14 ;  /* 0x0000700e01007387 */ /* 0x000fe20000100800 */
[----:B------:R-:W-:Y:S01]  /*16f0*/  @UP2 ULDC UR13, c[0x0][0xd50] ;  /* 0x00035400000d2ab9 */ /* 0x000fe20000000800 */
[----:B------:R-:W-:Y:S01]  /*1700*/  IMAD.MOV.U32 R10, RZ, RZ, R4 ;  /* 0x000000ffff0a7224 */ /* 0x000fe200078e0004 */
[----:B------:R-:W-:Y:S01]  /*1710*/  UMOV UR38, UR12 ;  /* 0x0000000c00267c82 */ /* 0x000fe20008000000 */
[----:B------:R1:W-:Y:S01]  /*1720*/  STL.128 [R1+0x20], R4 ;  /* 0x0000200401007387 */ /* 0x0003e20000100c00 */
[----:B------:R-:W-:-:S02]  /*1730*/  IADD3 R32, P0, R16, 0x430, RZ ;  /* 0x0000043010207810 */ /* 0x000fc40007f1e0ff */
[----:B------:R-:W-:Y:S01]  /*1740*/  IADD3 R43, P1, R16, 0x38, RZ ;  /* 0x00000038102b7810 */ /* 0x000fe20007f3e0ff */
[----:B------:R2:W-:Y:S02]  /*1750*/  STL.128 [R1+0x50], R8 ;  /* 0x0000500801007387 */ /* 0x0005e40000100c00 */
[--C-:B------:R-:W-:Y:S02]  /*1760*/  IMAD.X R45, RZ, RZ, R17.reuse, P0 ;  /* 0x000000ffff2d7224 */ /* 0x100fe400000e0611 */
[----:B------:R3:W-:Y:S01]  /*1770*/  STL.128 [R1+0x440], RZ ;  /* 0x000440ff01007387 */ /* 0x0007e20000100c00 */
[----:B------:R-:W-:-:S03]  /*1780*/  IMAD.X R48, RZ, RZ, R17, P1 ;  /* 0x000000ffff307224 */ /* 0x000fc600008e0611 */
[----:B------:R3:W-:Y:S01]  /*1790*/  STL.128 [R1+0x220], RZ ;  /* 0x000220ff01007387 */ /* 0x0007e20000100c00 */
[----:B-1----:R-:W-:Y:S01]  /*17a0*/  IMAD.U32 R5, RZ, RZ, UR5 ;  /* 0x00000005ff057e24 */ /* 0x002fe2000f8e00ff */
[----:B------:R-:W-:Y:S01]  /*17b0*/  ULDC UR5, c[0x0][0x448] ;  /* 0x0001120000057ab9 */ /* 0x000fe20000000800 */
[----:B------:R-:W-:Y:S01]  /*17c0*/  IMAD.U32 R4, RZ, RZ, UR7 ;  /* 0x00000007ff047e24 */ /* 0x000fe2000f8e00ff */
[----:B------:R-:W-:Y:S01]  /*17d0*/  UISETP.NE.AND UP1, UPT, UR5, 0x1, UPT ;  /* 0x000000010500788c */ /* 0x000fe2000bf25270 */
[----:B--2---:R-:W-:Y:S01]  /*17e0*/  IMAD.MOV.U32 R9, RZ, RZ, R3 ;  /* 0x000000ffff097224 */ /* 0x004fe200078e0003 */
[----:B0-----:R3:W-:Y:S01]  /*17f0*/  STL [R1+0x450], R0 ;  /* 0x0004500001007387 */ /* 0x0017e20000100800 */
[----:B------:R-:W-:Y:S01]  /*1800*/  IMAD.U32 R3, RZ, RZ, UR6 ;  /* 0x00000006ff037e24 */ /* 0x000fe2000f8e00ff */
[----:B------:R-:W-:Y:S01]  /*1810*/  ULDC.64 UR6, c[0x0][0x418] ;  /* 0x0001060000067ab9 */ /* 0x000fe20000000a00 */
[----:B------:R-:W-:Y:S01]  /*1820*/  IMAD.MOV.U32 R8, RZ, RZ, R2 ;  /* 0x000000ffff087224 */ /* 0x000fe200078e0002 */
[----:B------:R-:W-:Y:S01]  /*1830*/  UISETP.NE.U32.AND UP0, UPT, UR6, URZ, UPT ;  /* 0x0000003f0600728c */ /* 0x000fe2000bf05070 */
[----:B------:R-:W-:Y:S01]  /*1840*/  IMAD.MOV.U32 R10, RZ, RZ, R12 ;  /* 0x000000ffff0a7224 */ /* 0x000fe200078e000c */
[----:B------:R-:W-:Y:S01]  /*1850*/  ULDC.64 UR4, c[0x0][0xad8] ;  /* 0x0002b60000047ab9 */ /* 0x000fe20000000a00 */
[----:B------:R-:W-:Y:S01]  /*1860*/  IMAD.MOV.U32 R11, RZ, RZ, R13 ;  /* 0x000000ffff0b7224 */ /* 0x000fe200078e000d */
[----:B------:R-:W-:Y:S01]  /*1870*/  UISETP.NE.AND.EX UP0, UPT, UR7, URZ, UPT, UP0 ;  /* 0x0000003f0700728c */ /* 0x000fe2000bf05300 */
[----:B------:R-:W-:Y:S01]  /*1880*/  IMAD.U32 R2, RZ, RZ, UR10 ;  /* 0x0000000aff027e24 */ /* 0x000fe2000f8e00ff */
[----:B------:R-:W-:Y:S01]  /*1890*/  UISETP.GE.AND UP3, UPT, UR5, 0x1, UPT ;  /* 0x000000010500788c */ /* 0x000fe2000bf66270 */
[----:B------:R3:W-:Y:S01]  /*18a0*/  STL.64 [R1+0x8], R4 ;  /* 0x0000080401007387 */ /* 0x0007e20000100a00 */
[----:B------:R-:W-:-:S02]  /*18b0*/  UIADD3 UR10, UR39, 0x7f, URZ ;  /* 0x0000007f270a7890 */ /* 0x000fc4000fffe03f */
[----:B------:R-:W-:Y:S01]  /*18c0*/  USEL UR45, UR45, 0x1, UP0 ;  /* 0x000000012d2d7887 */ /* 0x000fe20008000000 */
[----:B------:R3:W-:Y:S01]  /*18d0*/  STL.128 [R1+0x40], R8 ;  /* 0x0000400801007387 */ /* 0x0007e20000100c00 */
[----:B------:R-:W-:Y:S01]  /*18e0*/  @UP2 ULDC UR6, c[0x0][0xd4c] ;  /* 0x0003530000062ab9 */ /* 0x000fe20000000800 */
[----:B------:R-:W-:Y:S01]  /*18f0*/  @UP1 ULDC UR8, c[0x0][0x44c] ;  /* 0x0001130000081ab9 */ /* 0x000fe20000000800 */
[----:B------:R-:W-:Y:S01]  /*1900*/  UIMAD.WIDE.U32 UR6, UR12, UR6, URZ ;  /* 0x000000060c0672a5 */ /* 0x000fe2000f8e003f */
[----:B------:R3:W-:Y:S01]  /*1910*/  STL.64 [R1+0x68], R10 ;  /* 0x0000680a01007387 */ /* 0x0007e20000100a00 */
[----:B------:R-:W-:Y:S01]  /*1920*/  UIMAD.WIDE.U32 UR8, UR10, UR8, URZ ;  /* 0x000000080a0872a5 */ /* 0x000fe2000f8e003f */
[----:B------:R-:W-:Y:S01]  /*1930*/  PLOP3.LUT P2, PT, PT, PT, UP3, 0x80, 0x0 ;  /* 0x000000000000781c */ /* 0x000fe20003f4f038 */
[----:B------:R-:W-:Y:S01]  /*1940*/  UIMAD UR45, UR45, UR11, URZ ;  /* 0x0000000b2d2d72a4 */ /* 0x000fe2000f8e023f */
[----:B------:R3:W-:Y:S01]  /*1950*/  STL.64 [R1+0x10], R2 ;  /* 0x0000100201007387 */ /* 0x0007e20000100a00 */
[----:B------:R-:W-:Y:S01]  /*1960*/  @UP1 ULDC UR14, c[0x0][0x450] ;  /* 0x00011400000e1ab9 */ /* 0x000fe20000000800 */
[----:B------:R-:W-:-:S02]  /*1970*/  @UP2 USHF.R.U32.HI UR38, URZ, UR13, UR7 ;  /* 0x0000000d3f262299 */ /* 0x000fc40008011607 */
[----:B------:R3:W-:Y:S01]  /*1980*/  STL.64 [R1+0x30], R2 ;  /* 0x0000300201007387 */ /* 0x0007e20000100a00 */
[----:B------:R-:W-:Y:S02]  /*1990*/  UIADD3 UR40, UR45, 0x1, -UR46 ;  /* 0x000000012d287890 */ /* 0x000fe4000fffe82e */
[----:B------:R-:W-:Y:S01]  /*19a0*/  @UP1 USHF.R.U32.HI UR10, URZ, UR14, UR9 ;  /* 0x0000000e3f0a1299 */ /* 0x000fe20008011609 */
[----:B------:R3:W-:Y:S01]  /*19b0*/  STL.128 [R1+0x230], RZ ;  /* 0x000230ff01007387 */ /* 0x0007e20000100c00 */
[----:B------:R-:W-:Y:S02]  /*19c0*/  UIADD3 UR6, -UR38, URZ, URZ ;  /* 0x0000003f26067290 */ /* 0x000fe4000fffe13f */
[----:B------:R-:W-:Y:S01]  /*19d0*/  UIADD3 UR10, UR40, UR10, URZ ;  /* 0x0000000a280a7290 */ /* 0x000fe2000fffe03f */
[----:B------:R3:W-:Y:S01]  /*19e0*/  STL.128 [R1+0x240], RZ ;  /* 0x000240ff01007387 */ /* 0x0007e20000100c00 */
[----:B------:R-:W-:Y:S02]  /*19f0*/  UIMAD UR42, UR42, UR6, UR12 ;  /* 0x000000062a2a72a4 */ /* 0x000fe4000f8e020c */
[----:B------:R-:W-:Y:S01]  /*1a00*/  UIADD3 UR4, UR10, UR4, URZ ;  /* 0x000000040a047290 */ /* 0x000fe2000fffe03f */
[----:B------:R3:W-:Y:S04]  /*1a10*/  STL.128 [R1+0x250], RZ ;  /* 0x000250ff01007387 */ /* 0x0007e80000100c00 */
        /* <DEDUP_REMOVED lines=28> */
[----:B------:R3:W-:Y:S04]  /*1be0*/  STL.64 [R1], RZ ;  /* 0x000000ff01007387 */ /* 0x0007e80000100a00 */
[----:B------:R3:W-:Y:S01]  /*1bf0*/  STL.64 [R1+0x38], RZ ;  /* 0x000038ff01007387 */ /* 0x0007e20000100a00 */
[----:B------:R-:W-:Y:S05]  /*1c00*/  @!P2 BRA `(.L_x_11083) ;  /* 0x000000000044a947 */ /* 0x000fea0003800000 */
        /* <DEDUP_REMOVED lines=10> */
.L_x_11084:
[----:B------:R-:W-:-:S11]  /*1cb0*/  UISETP.NE.AND UP0, UPT, UR5, 0x1, UPT ;  /* 0x000000010500788c */ /* 0x000fd6000bf05270 */
[----:B------:R-:W-:Y:S02]  /*1cc0*/  @UP0 ULDC.64 UR10, c[0x0][0xae0] ;  /* 0x0002b800000a0ab9 */ /* 0x000fe40000000a00 */
[----:B------:R-:W-:-:S04]  /*1cd0*/  UIMAD.WIDE.U32 UR6, UR8, UR10, URZ ;  /* 0x0000000a080672a5 */ /* 0x000fc8000f8e003f */
[----:B------:R-:W-:-:S12]  /*1ce0*/  @UP0 USHF.R.U32.HI UR8, URZ, UR11, UR7 ;  /* 0x0000000b3f080299 */ /* 0x000fd80008011607 */
.L_x_11085:
[----:B------:R-:W-:-:S04]  /*1cf0*/  UIMAD UR8, UR8, UR5, UR5 ;  /* 0x00000005080872a4 */ /* 0x000fc8000f8e0205 */
[----:B------:R-:W-:-:S04]  /*1d00*/  UISETP.LT.AND UP0, UPT, UR4, UR8, UPT ;  /* 0x000000080400728c */ /* 0x000fc8000bf01270 */
[----:B------:R-:W-:-:S12]  /*1d10*/  USEL UR4, UR4, UR8, UP0 ;  /* 0x0000000804047287 */ /* 0x000fd80008000000 */
.L_x_11083:
[----:B------:R-:W-:Y:S02]  /*1d20*/  UIADD3 UR6, UR45, 0x5f, URZ ;  /* 0x0000005f2d067890 */ /* 0x000fe4000fffe03f */
[----:B------:R-:W-:Y:S02]  /*1d30*/  UIADD3 UR8, UR4, 0x5f, URZ ;  /* 0x0000005f04087890 */ /* 0x000fe4000fffe03f */
[----:B------:R-:W-:Y:S02]  /*1d40*/  UIMAD.WIDE UR6, UR6, 0x2aaaaaab, URZ ;  /* 0x2aaaaaab060678a5 */ /* 0x000fe4000f8e023f */
[----:B------:R-:W-:Y:S01]  /*1d50*/  UIMAD.WIDE UR8, UR8, 0x2aaaaaab, URZ ;  /* 0x2aaaaaab080878a5 */ /* 0x000fe2000f8e023f */
[----:B------:R-:W-:Y:S01]  /*1d60*/  @UP1 ULDC UR10, c[0x0][0x44c] ;  /* 0x00011300000a1ab9 */ /* 0x000fe20000000800 */
[----:B------:R-:W-:Y:S02]  /*1d70*/  USHF.R.U32.HI UR4, URZ, 0x1f, UR7 ;  /* 0x0000001f3f047899 */ /* 0x000fe40008011607 */
[----:B------:R-:W-:-:S02]  /*1d80*/  UIMAD.WIDE.U32 UR10, UR39, UR10, URZ ;  /* 0x0000000a270a72a5 */ /* 0x000fc4000f8e003f */
[----:B------:R-:W-:Y:S01]  /*1d90*/  USHF.R.U32.HI UR6, URZ, 0x1f, UR9 ;  /* 0x0000001f3f067899 */ /* 0x000fe20008011609 */
[----:B------:R-:W-:Y:S01]  /*1da0*/  @UP1 ULDC UR13, c[0x0][0x450] ;  /* 0x00011400000d1ab9 */ /* 0x000fe20000000800 */
[----:B------:R-:W-:Y:S01]  /*1db0*/  UMOV UR12, UR39 ;  /* 0x00000027000c7c82 */ /* 0x000fe20008000000 */
[----:B------:R-:W-:Y:S02]  /*1dc0*/  UIADD3 UR46, UR45, -UR46, URZ ;  /* 0x8000002e2d2e7290 */ /* 0x000fe4000fffe03f */
        /* <DEDUP_REMOVED lines=20> */
.L_x_11087:
[----:B------:R-:W-:-:S11]  /*1f10*/  UISETP.NE.AND UP0, UPT, UR5, 0x1, UPT ;  /* 0x000000010500788c */ /* 0x000fd6000bf05270 */
[----:B------:R-:W-:Y:S02]  /*1f20*/  @UP0 ULDC.64 UR10, c[0x0][0xae0] ;  /* 0x0002b800000a0ab9 */ /* 0x000fe40000000a00 */
[----:B------:R-:W-:-:S04]  /*1f30*/  UIMAD.WIDE.U32 UR6, UR4, UR10, URZ ;  /* 0x0000000a040672a5 */ /* 0x000fc8000f8e003f */
[----:B------:R-:W-:-:S12]  /*1f40*/  @UP0 USHF.R.U32.HI UR4, URZ, UR11, UR7 ;  /* 0x0000000b3f040299 */ /* 0x000fd80008011607 */
.L_x_11088:
[----:B------:R-:W-:-:S04]  /*1f50*/  UIMAD UR4, UR4, UR5, URZ ;  /* 0x00000005040472a4 */ /* 0x000fc8000f8e023f */
[----:B------:R-:W-:-:S04]  /*1f60*/  UISETP.LT.AND UP0, UPT, UR8, UR4, UPT ;  /* 0x000000040800728c */ /* 0x000fc8000bf01270 */
[----:B------:R-:W-:-:S12]  /*1f70*/  USEL UR8, UR8, UR4, !UP0 ;  /* 0x0000000408087287 */ /* 0x000fd8000c000000 */
.L_x_11086:
[----:B------:R-:W-:Y:S01]  /*1f80*/  UIMAD.WIDE UR4, UR8, 0x2aaaaaab, URZ ;  /* 0x2aaaaaab080478a5 */ /* 0x000fe2000f8e023f */
[----:B------:R-:W-:-:S03]  /*1f90*/  PLOP3.LUT P0, PT, PT, PT, PT, 0x80, 0x0 ;  /* 0x000000000000781c */ /* 0x000fc60003f0f070 */
[----:B------:R-:W-:-:S04]  /*1fa0*/  USHF.R.U32.HI UR4, URZ, 0x1f, UR5 ;  /* 0x0000001f3f047899 */ /* 0x000fc80008011605 */
[----:B------:R-:W-:-:S04]  /*1fb0*/  ULEA.HI.SX32 UR4, UR5, UR4, 0x1c ;  /* 0x0000000405047291 */ /* 0x000fc8000f8fe23f */
[----:B------:R-:W-:-:S04]  /*1fc0*/  UISETP.LT.AND UP0, UPT, URZ, UR4, UPT ;  /* 0x000000043f00728c */ /* 0x000fc8000bf01270 */
[----:B------:R-:W-:-:S04]  /*1fd0*/  USEL UR43, URZ, UR4, !UP0 ;  /* 0x000000043f2b7287 */ /* 0x000fc8000c000000 */
[----:B------:R-:W-:-:S06]  /*1fe0*/  UISETP.GT.AND UP0, UPT, UR47, UR43, UPT ;  /* 0x0000002b2f00728c */ /* 0x000fcc000bf04270 */
[----:B------:R-:W-:-:S13]  /*1ff0*/  PLOP3.LUT P1, PT, PT, PT, UP0, 0x80, 0x0 ;  /* 0x000000000000781c */ /* 0x000fda0003f2f008 */
[----:B------:R-:W-:Y:S05]  /*2000*/  @!P1 BRA `(.L_x_11089) ;  /* 0x000001cc00549947 */ /* 0x000fea0003800000 */
[----:B---3--:R-:W0:Y:S01]  /*2010*/  SHFL.IDX PT, R0, R227, RZ, 0x1f ;  /* 0x00001fffe3007589 */ /* 0x008e2200000e0000 */
[----:B------:R-:W-:Y:S01]  /*2020*/  UIADD3 UR6, UR44, 0x18400, URZ ;  /* 0x000184002c067890 */ /* 0x000fe2000fffe03f */
[----:B------:R-:W-:Y:S01]  /*2030*/  IMAD.MOV.U32 R12, RZ, RZ, 0x1 ;  /* 0x00000001ff0c7424 */ /* 0x000fe200078e00ff */
[----:B------:R-:W-:Y:S01]  /*2040*/  UIADD3 UR5, UR44, 0x400, URZ ;  /* 0x000004002c057890 */ /* 0x000fe2000fffe03f */
[----:B------:R-:W-:Y:S01]  /*2050*/  IMAD.MOV.U32 R4, RZ, RZ, 0x1 ;  /* 0x00000001ff047424 */ /* 0x000fe200078e00ff */
[----:B------:R-:W-:Y:S01]  /*2060*/  UIADD3 UR4, UR44, 0x1c400, URZ ;  /* 0x0001c4002c047890 */ /* 0x000fe2000fffe03f */
[----:B------:R-:W-:Y:S01]  /*2070*/  IMAD.MOV.U32 R5, RZ, RZ, RZ ;  /* 0x000000ffff057224 */ /* 0x000fe200078e00ff */
[----:B------:R-:W-:Y:S01]  /*2080*/  USHF.R.U32.HI UR5, URZ, 0x4, UR5 ;  /* 0x000000043f057899 */ /* 0x000fe20008011605 */
[----:B------:R-:W-:Y:S01]  /*2090*/  IMAD.MOV.U32 R6, RZ, RZ, 0x1 ;  /* 0x00000001ff067424 */ /* 0x000fe200078e00ff */
[----:B------:R-:W-:Y:S01]  /*20a0*/  USHF.R.U32.HI UR4, URZ, 0x4, UR4 ;  /* 0x000000043f047899 */ /* 0x000fe20008011604 */
[----:B------:R-:W-:Y:S01]  /*20b0*/  IMAD.MOV.U32 R7, RZ, RZ, RZ ;  /* 0x000000ffff077224 */ /* 0x000fe200078e00ff */
[----:B------:R-:W-:Y:S01]  /*20c0*/  ULOP3.LUT UR5, UR5, 0x3fff, URZ, 0xc0, !UPT ;  /* 0x00003fff05057892 */ /* 0x000fe2000f8ec03f */
[----:B------:R-:W-:Y:S01]  /*20d0*/  IMAD.MOV.U32 R13, RZ, RZ, RZ ;  /* 0x000000ffff0d7224 */ /* 0x000fe200078e00ff */
[----:B------:R-:W-:Y:S01]  /*20e0*/  ULOP3.LUT UR4, UR4, 0x3fff, URZ, 0xc0, !UPT ;  /* 0x00003fff04047892 */ /* 0x000fe2000f8ec03f */
[----:B------:R-:W-:Y:S01]  /*20f0*/  IMAD.MOV.U32 R9, RZ, RZ, 0x40000040 ;  /* 0x40000040ff097424 */ /* 0x000fe200078e00ff */
[----:B------:R-:W-:Y:S01]  /*2100*/  ULOP3.LUT UR7, UR5, 0x3000000, URZ, 0xfc, !UPT ;  /* 0x0300000005077892 */ /* 0x000fe2000f8efc3f */
[----:B------:R1:W-:Y:S01]  /*2110*/  STL.128 [R1+0x80], R4 ;  /* 0x0000800401007387 */ /* 0x0003e20000100c00 */
[----:B------:R-:W-:Y:S01]  /*2120*/  ULOP3.LUT UR4, UR4, 0x10000, URZ, 0xfc, !UPT ;  /* 0x0001000004047892 */ /* 0x000fe2000f8efc3f */
[----:B------:R-:W-:Y:S01]  /*2130*/  IMAD.MOV.U32 R11, RZ, RZ, 0x40000040 ;  /* 0x40000040ff0b7424 */ /* 0x000fe200078e00ff */
[----:B------:R-:W-:Y:S01]  /*2140*/  ULOP3.LUT UR5, UR5, 0x10000, URZ, 0xfc, !UPT ;  /* 0x0001000005057892 */ /* 0x000fe2000f8efc3f */
[----:B------:R2:W-:Y:S01]  /*2150*/  STL.64 [R1+0x90], R12 ;  /* 0x0000900c01007387 */ /* 0x0005e20000100a00 */
[----:B------:R-:W-:Y:S01]  /*2160*/  IMAD.U32 R10, RZ, RZ, UR7 ;  /* 0x00000007ff0a7e24 */ /* 0x000fe2000f8e00ff */
[----:B------:R-:W-:Y:S01]  /*2170*/  IADD3 R27, P1, R16, 0xa0, RZ ;  /* 0x000000a0101b7810 */ /* 0x000fe20007f3e0ff */
[----:B------:R-:W-:Y:S01]  /*2180*/  IMAD.U32 R8, RZ, RZ, UR4 ;  /* 0x00000004ff087e24 */ /* 0x000fe2000f8e00ff */
[----:B0-----:R-:W-:Y:S01]  /*2190*/  LEA.HI R2, R0, R0, RZ, 0x1 ;  /* 0x0000000000027211 */ /* 0x001fe200078f08ff */
[----:B------:R-:W-:Y:S01]  /*21a0*/  IMAD.U32 R14, RZ, RZ, UR5 ;  /* 0x00000005ff0e7e24 */ /* 0x000fe2000f8e00ff */
[----:B------:R-:W-:Y:S01]  /*21b0*/  ULOP3.LUT UP0, URZ, UR6, 0x1bf, URZ, 0xc0, !UPT ;  /* 0x000001bf063f7892 */ /* 0x000fe2000f80c03f */
[----:B------:R-:W-:Y:S01]  /*21c0*/  IMAD.MOV.U32 R15, RZ, RZ, 0x40000040 ;  /* 0x40000040ff0f7424 */ /* 0x000fe200078e00ff */
[----:B------:R-:W-:Y:S01]  /*21d0*/  LOP3.LUT R3, R2, 0x7fffe, RZ, 0xc0, !PT ;  /* 0x0007fffe02037812 */ /* 0x000fe200078ec0ff */
[----:B------:R0:W-:Y:S01]  /*21e0*/  STL.128 [R1+0xa0], R8 ;  /* 0x0000a00801007387 */ /* 0x0001e20000100c00 */
[----:B------:R-:W-:Y:S01]  /*21f0*/  IMAD.X R44, RZ, RZ, R17, P1 ;  /* 0x000000ffff2c7224 */ /* 0x000fe200008e0611 */
[----:B------:R-:W-:Y:S01]  /*2200*/  IADD3 R30, P5, R16, 0x118, RZ ;  /* 0x00000118101e7810 */ /* 0x000fe20007fbe0ff */
[----:B-1----:R-:W-:Y:S01]  /*2210*/  IMAD.MOV.U32 R5, RZ, RZ, 0x40000040 ;  /* 0x40000040ff057424 */ /* 0x002fe200078e00ff */
[----:B------:R0:W-:Y:S01]  /*2220*/  STL.64 [R1+0x78], RZ ;  /* 0x000078ff01007387 */ /* 0x0001e20000100a00 */
[----:B------:R-:W-:Y:S01]  /*2230*/  IMAD.IADD R3, R0, 0x1, -R3 ;  /* 0x0000000100037824 */ /* 0x000fe200078e0a03 */
[----:B------:R-:W-:Y:S01]  /*2240*/  PLOP3.LUT P1, PT, PT, PT, UP0, 0x80, 0x0 ;  /* 0x000000000000781c */ /* 0x000fe20003f2f008 */
[----:B--2---:R-:W-:Y:S01]  /*2250*/  IMAD.MOV.U32 R13, RZ, RZ, 0x40000040 ;  /* 0x40000040ff0d7424 */ /* 0x004fe200078e00ff */
[----:B------:R0:W-:Y:S01]  /*2260*/  STL.128 [R1+0xb0], RZ ;  /* 0x0000b0ff01007387 */ /* 0x0001e20000100c00 */
[C---:B------:R-:W-:Y:S01]  /*2270*/  IADD3 R29, P6, R16.reuse, 0x110, RZ ;  /* 0x00000110101d7810 */ /* 0x040fe20007fde0ff */
[--C-:B------:R-:W-:Y:S01]  /*2280*/  IMAD.X R31, RZ, RZ, R17.reuse, P5 ;  /* 0x000000ffff1f7224 */ /* 0x100fe200028e0611 */
[----:B------:R-:W-:Y:S01]  /*2290*/  LEA R3, R3, UR6, 0xd ;  /* 0x0000000603037c11 */ /* 0x000fe2000f8e68ff */
[----:B------:R0:W-:Y:S01]  /*22a0*/  STL.128 [R1+0xc0], RZ ;  /* 0x0000c0ff01007387 */ /* 0x0001e20000100c00 */
[----:B------:R-:W-:Y:S01]  /*22b0*/  IADD3 R28, P0, R16, 0xa8, RZ ;  /* 0x000000a8101c7810 */ /* 0x000fe20007f1e0ff */
[----:B------:R-:W-:Y:S01]  /*22c0*/  IMAD.X R46, RZ, RZ, R17, P6 ;  /* 0x000000ffff2e7224 */ /* 0x000fe200030e0611 */
[----:B------:R-:W-:Y:S01]  /*22d0*/  SHF.R.U32.HI R0, RZ, 0x4, R3 ;  /* 0x00000004ff007819 */ /* 0x000fe20000011603 */
[----:B------:R-:W-:Y:S01]  /*22e0*/  VIADD R2, R3, 0xa000 ;  /* 0x0000a00003027836 */ /* 0x000fe20000000000 */
[----:B------:R0:W-:Y:S01]  /*22f0*/  STL.128 [R1+0xd0], RZ ;  /* 0x0000d0ff01007387 */ /* 0x0001e20000100c00 */
[----:B------:R-:W-:Y:S01]  /*2300*/  IMAD.X R41, RZ, RZ, R17, P0 ;  /* 0x000000ffff297224 */ /* 0x000fe200000e0611 */
[----:B------:R-:W-:-:S02]  /*2310*/  LOP3.LUT R0, R0, 0x3fff, RZ, 0xc0, !PT ;  /* 0x00003fff00007812 */ /* 0x000fc400078ec0ff */
[----:B------:R-:W-:Y:S01]  /*2320*/  SHF.R.U32.HI R2, RZ, 0x4, R2 ;  /* 0x00000004ff027819 */ /* 0x000fe20000011602 */
[----:B------:R0:W-:Y:S01]  /*2330*/  STL.128 [R1+0xe0], RZ ;  /* 0x0000e0ff01007387 */ /* 0x0001e20000100c00 */
[----:B------:R-:W-:Y:S02]  /*2340*/  LOP3.LUT R4, R0, 0x10000, RZ, 0xfc, !PT ;  /* 0x0001000000047812 */ /* 0x000fe400078efcff */
[----:B------:R-:W-:Y:S01]  /*2350*/  LOP3.LUT R2, R2, 0x3fff, RZ, 0xc0, !PT ;  /* 0x00003fff02027812 */ /* 0x000fe200078ec0ff */
[----:B------:R0:W-:Y:S01]  /*2360*/  STL.128 [R1+0xf0], RZ ;  /* 0x0000f0ff01007387 */ /* 0x0001e20000100c00 */
[----:B------:R-:W-:Y:S02]  /*2370*/  IADD3 R26, P2, R16, 0x98, RZ ;  /* 0x00000098101a7810 */ /* 0x000fe40007f5e0ff */
[----:B------:R-:W-:Y:S01]  /*2380*/  LOP3.LUT R2, R2, 0x10000, RZ, 0xfc, !PT ;  /* 0x0001000002027812 */ /* 0x000fe200078efcff */
[----:B------:R0:W-:Y:S01]  /*2390*/  STL.64 [R1+0x98], R4 ;  /* 0x0000980401007387 */ /* 0x0001e20000100a00 */
[C---:B------:R-:W-:Y:S01]  /*23a0*/  IADD3 R25, P3, R16.reuse, 0x90, RZ ;  /* 0x0000009010197810 */ /* 0x040fe20007f7e0ff */
[--C-:B------:R-:W-:Y:S01]  /*23b0*/  IMAD.X R33, RZ, RZ, R17.reuse, P2 ;  /* 0x000000ffff217224 */ /* 0x100fe200010e0611 */
[C---:B------:R-:W-:Y:S01]  /*23c0*/  IADD3 R24, P4, R16.reuse, 0x88, RZ ;  /* 0x0000008810187810 */ /* 0x040fe20007f9e0ff */
[----:B------:R-:W-:Y:S01]  /*23d0*/  IMAD.MOV.U32 R12, RZ, RZ, R2 ;  /* 0x000000ffff0c7224 */ /* 0x000fe200078e0002 */
[----:B------:R0:W-:Y:S01]  /*23e0*/  STL.128 [R1+0x100], RZ ;  /* 0x000100ff01007387 */ /* 0x0001e20000100c00 */
[C---:B------:R-:W-:Y:S01]  /*23f0*/  IADD3 R19, P5, R16.reuse, 0x80, RZ ;  /* 0x0000008010137810 */ /* 0x040fe20007fbe0ff */
[--C-:B------:R-:W-:Y:S01]  /*2400*/  IMAD.X R42, RZ, RZ, R17.reuse, P3 ;  /* 0x000000ffff2a7224 */ /* 0x100fe200018e0611 */
[C---:B------:R-:W-:Y:S01]  /*2410*/  IADD3 R34, P6, R16.reuse, 0x78, RZ ;  /* 0x0000007810227810 */ /* 0x040fe20007fde0ff */
[----:B------:R0:W-:Y:S01]  /*2420*/  STL.128 [R1+0x110], R12 ;  /* 0x0001100c01007387 */ /* 0x0001e20000100c00 */
[----:B------:R-:W-:Y:S01]  /*2430*/  IADD3 R37, P0, R16, 0xb0, RZ ;  /* 0x000000b010257810 */ /* 0x000fe20007f1e0ff */
[----:B------:R-:W-:-:S02]  /*2440*/  IMAD.X R39, RZ, RZ, R17, P4 ;  /* 0x000000ffff277224 */ /* 0x000fc400020e0611 */
[--C-:B------:R-:W-:Y:S02]  /*2450*/  IMAD.X R40, RZ, RZ, R17.reuse, P5 ;  /* 0x000000ffff287224 */ /* 0x100fe400028e0611 */
[--C-:B------:R-:W-:Y:S02]  /*2460*/  IMAD.X R35, RZ, RZ, R17.reuse, P6 ;  /* 0x000000ffff237224 */ /* 0x100fe400030e0611 */
[----:B------:R-:W-:Y:S01]  /*2470*/  IMAD.X R38, RZ, RZ, R17, P0 ;  /* 0x000000ffff267224 */ /* 0x000fe200000e0611 */
[----:B------:R-:W-:Y:S06]  /*2480*/  @!P1 BRA `(.L_x_11090) ;  /* 0x0000000000409947 */ /* 0x000fec0003800000 */
[----:B------:R-:W-:Y:S01]  /*2490*/  MOV R0, 0x0 ;  /* 0x0000000000007802 */ /* 0x000fe20000000f00 */
[----:B------:R-:W-:Y:S01]  /*24a0*/  ULDC.64 UR4, c[0x4][0x118] ;  /* 0x0100460000047ab9 */ /* 0x000fe20000000a00 */
[----:B------:R-:W-:Y:S01]  /*24b0*/  ULDC.64 UR6, c[0x4][0x38] ;  /* 0x01000e0000067ab9 */ /* 0x000fe20000000a00 */
[----:B0-----:R-:W-:Y:S01]  /*24c0*/  IMAD.U32 R4, RZ, RZ, UR4 ;  /* 0x00000004ff047e24 */ /* 0x001fe2000f8e00ff */
        /* <DEDUP_REMOVED lines=12> */
.L_x_11090:
[----:B------:R-:W1:Y:S01]  /*2590*/  S2R R20, SR_TID.X ;  /* 0x0000000000147919 */ /* 0x000e620000002100 */
[----:B0-----:R-:W0:Y:S01]  /*25a0*/  LDC R13, c[0x0][0x288] ;  /* 0x0000a200ff0d7b82 */ /* 0x001e220000000800 */
[----:B------:R-:W-:Y:S01]  /*25b0*/  IADD3 R8, P0, R16, 0x120, RZ ;  /* 0x0000012010087810 */ /* 0x000fe20007f1e0ff */
[----:B------:R-:W-:Y:S01]  /*25c0*/  ULDC UR4, c[0x0][0x20] ;  /* 0x0000080000047ab9 */ /* 0x000fe20000000800 */
[----:B------:R-:W-:Y:S01]  /*25d0*/  IMAD.U32 R11, RZ, RZ, UR45 ;  /* 0x0000002dff0b7e24 */ /* 0x000fe2000f8e00ff */
[----:B------:R-:W-:Y:S01]  /*25e0*/  STL.64 [R1+0x130], R34 ;  /* 0x0001302201007387 */ /* 0x000fe20000100a00 */
[----:B------:R-:W-:Y:S02]  /*25f0*/  VIADD R198, R18, -UR4 ;  /* 0x8000000412c67c36 */ /* 0x000fe40008000000 */
[----:B------:R-:W-:Y:S01]  /*2600*/  IMAD.X R9, RZ, RZ, R17, P0 ;  /* 0x000000ffff097224 */ /* 0x000fe200000e0611 */
[----:B------:R-:W2:Y:S01]  /*2610*/  LDC R15, c[0x0][0xad4] ;  /* 0x0002b500ff0f7b82 */ /* 0x000ea20000000800 */
[----:B------:R-:W-:Y:S04]  /*2620*/  STL.64 [R1+0x120], R204 ;  /* 0x000120cc01007387 */ /* 0x000fe80000100a00 */
[----:B------:R3:W-:Y:S03]  /*2630*/  STL.64 [R1+0x128], R8 ;  /* 0x0001280801007387 */ /* 0x0007e60000100a00 */
[----:B------:R-:W4:Y:S01]  /*2640*/  LDC.64 R4, c[0x0][0xad8] ;  /* 0x0002b600ff047b82 */ /* 0x000f220000000a00 */
[----:B------:R0:W-:Y:S04]  /*2650*/  STL.U8 [R1+0x138], RZ ;  /* 0x000138ff01007387 */ /* 0x0001e80000100000 */
[----:B------:R0:W-:Y:S03]  /*2660*/  STL [R198+0x8], R11 ;  /* 0x0000080bc6007387 */ /* 0x0001e60000100800 */
[----:B------:R-:W5:Y:S01]  /*2670*/  LDC.64 R2, c[0x0][0xae0] ;  /* 0x0002b800ff027b82 */ /* 0x000f620000000a00 */
[----:B0-----:R0:W-:Y:S04]  /*2680*/  STL [R198+0x4], R13 ;  /* 0x0000040dc6007387 */ /* 0x0011e80000100800 */
[----:B------:R0:W-:Y:S01]  /*2690*/  STL [R198+0x14], RZ ;  /* 0x000014ffc6007387 */ /* 0x0001e20000100800 */
[----:B-1----:R-:W-:-:S02]  /*26a0*/  VIADD R206, R20, 0xffffff80 ;  /* 0xffffff8014ce7836 */ /* 0x002fc40000000000 */
[----:B------:R-:W1:Y:S01]  /*26b0*/  LDC.64 R6, c[0x0][0x448] ;  /* 0x00011200ff067b82 */ /* 0x000e620000000a00 */
[----:B--2---:R0:W-:Y:S04]  /*26c0*/  STL [R198+0xc], R15 ;  /* 0x00000c0fc6007387 */ /* 0x0041e80000100800 */
[----:B------:R0:W-:Y:S03]  /*26d0*/  STL [R198], R206 ;  /* 0x000000cec6007387 */ /* 0x0001e60000100800 */
[----:B------:R-:W2:Y:S01]  /*26e0*/  LDC R237, c[0x0][0x450] ;  /* 0x00011400ffed7b82 */ /* 0x000ea20000000800 */
[----:B----4-:R0:W-:Y:S04]  /*26f0*/  STL [R198+0x10], R4 ;  /* 0x00001004c6007387 */ /* 0x0101e80000100800 */
[----:B------:R0:W-:Y:S04]  /*2700*/  STL [R198+0x18], R5 ;  /* 0x00001805c6007387 */ /* 0x0001e80000100800 */
[----:B-----5:R0:W-:Y:S04]  /*2710*/  STL [R198+0x1c], R2 ;  /* 0x00001c02c6007387 */ /* 0x0201e80000100800 */
[----:B------:R0:W-:Y:S04]  /*2720*/  STL [R198+0x20], R3 ;  /* 0x00002003c6007387 */ /* 0x0001e80000100800 */
[----:B-1----:R0:W-:Y:S04]  /*2730*/  STL [R198+0x24], R6 ;  /* 0x00002406c6007387 */ /* 0x0021e80000100800 */
[----:B------:R0:W-:Y:S04]  /*2740*/  STL [R198+0x28], R7 ;  /* 0x00002807c6007387 */ /* 0x0001e80000100800 */
[----:B--2---:R0:W-:Y:S04]  /*2750*/  STL [R198+0x2c], R237 ;  /* 0x00002cedc6007387 */ /* 0x0041e80000100800 */
[----:B---3--:R-:W2:Y:S01]  /*2760*/  LDL R9, [R1+0x21c] ;  /* 0x00021c0001097983 */ /* 0x008ea20000100800 */
[----:B------:R-:W-:Y:S03]  /*2770*/  BSSY B0, `(.L_x_11091) ;  /* 0x0000008000007945 */ /* 0x000fe60003800000 */
[----:B------:R0:W-:Y:S01]  /*2780*/  STL.U8 [R1+0x16c], RZ ;  /* 0x00016cff01007387 */ /* 0x0001e20000100000 */
[----:B--2---:R-:W-:-:S04]  /*2790*/  LEA.HI R0, R9, R9, RZ, 0x1 ;  /* 0x0000000909007211 */ /* 0x004fc800078f08ff */
[----:B------:R-:W-:-:S05]  /*27a0*/  LOP3.LUT R0, R0, 0xfffffffe, RZ, 0xc0, !PT ;  /* 0xfffffffe00007812 */ /* 0x000fca00078ec0ff */
[----:B------:R-:W-:-:S05]  /*27b0*/  IMAD.IADD R0, R9, 0x1, -R0 ;  /* 0x0000000109007824 */ /* 0x000fca00078e0a00 */
[----:B------:R-:W-:-:S04]  /*27c0*/  SHF.L.U32 R0, R0, 0x1f, RZ ;  /* 0x0000001f00007819 */ /* 0x000fc800000006ff */
[----:B------:R-:W1:Y:S02]  /*27d0*/  SYNCS.PHASECHK.TRANS64.TRYWAIT P0, [UR44+0x32400], R0 ;  /* 0x03240000ff0075a7 */ /* 0x000e64000800016c */
[----:B01----:R-:W-:Y:S05]  /*27e0*/  @!P0 BRA `(.L_x_11092) ;  /* 0x0000024400a08947 */ /* 0x003fea0003800000 */
.L_x_11319:
[----:B------:R-:W-:Y:S05]  /*27f0*/  BSYNC B0 ;  /* 0x0000000000007941 */ /* 0x000fea0003800000 */
.L_x_11091:
[----:B------:R-:W2:Y:S04]  /*2800*/  LDL R36, [R1+0x1c] ;  /* 0x00001c0001247983 */ /* 0x000ea80000100800 */
[----:B------:R1:W5:Y:S01]  /*2810*/  LDL.64 R12, [R1+0x210] ;  /* 0x00021000010c7983 */ /* 0x0003620000100a00 */
[----:B------:R-:W-:Y:S01]  /*2820*/  IMAD.MOV.U32 R10, RZ, RZ, R19 ;  /* 0x000000ffff0a7224 */ /* 0x000fe200078e0013 */
[C---:B------:R-:W-:Y:S01]  /*2830*/  IADD3 R20, P0, R16.reuse, 0x16c, RZ ;  /* 0x0000016c10147810 */ /* 0x040fe20007f1e0ff */
[----:B------:R-:W-:Y:S01]  /*2840*/  IMAD.MOV.U32 R11, RZ, RZ, R40 ;  /* 0x000000ffff0b7224 */ /* 0x000fe200078e0028 */
[C---:B0-----:R-:W-:Y:S01]  /*2850*/  IADD3 R0, P2, R16.reuse, 0x420, RZ ;  /* 0x0000042010007810 */ /* 0x041fe20007f5e0ff */
[----:B------:R-:W-:Y:S01]  /*2860*/  IMAD.MOV.U32 R8, RZ, RZ, R214 ;  /* 0x000000ffff087224 */ /* 0x000fe200078e00d6 */
[----:B------:R-:W-:Y:S01]  /*2870*/  IADD3 R14, P1, R16, 0x128, RZ ;  /* 0x00000128100e7810 */ /* 0x000fe20007f3e0ff */
[----:B------:R-:W-:-:S02]  /*2880*/  IMAD.MOV.U32 R9, RZ, RZ, R213 ;  /* 0x000000ffff097224 */ /* 0x000fc400078e00d5 */
[--C-:B------:R-:W-:Y:S02]  /*2890*/  IMAD.X R21, RZ, RZ, R17.reuse, P0 ;  /* 0x000000ffff157224 */ /* 0x100fe400000e0611 */
[--C-:B------:R-:W-:Y:S01]  /*28a0*/  IMAD.X R15, RZ, RZ, R17.reuse, P2 ;  /* 0x000000ffff0f7224 */ /* 0x100fe200010e0611 */
[----:B------:R0:W-:Y:S01]  /*28b0*/  STL.128 [R1+0x170], R8 ;  /* 0x0001700801007387 */ /* 0x0001e20000100c00 */
[----:B------:R-:W-:Y:S02]  /*28c0*/  IMAD.X R19, RZ, RZ, R17, P1 ;  /* 0x000000ffff137224 */ /* 0x000fe400008e0611 */
[----:B------:R-:W-:Y:S02]  /*28d0*/  IMAD.U32 R220, RZ, RZ, UR36 ;  /* 0x00000024ffdc7e24 */ /* 0x000fe4000f8e00ff */
[----:B------:R-:W-:Y:S01]  /*28e0*/  IMAD.U32 R221, RZ, RZ, UR37 ;  /* 0x00000025ffdd7e24 */ /* 0x000fe2000f8e00ff */
[----:B------:R-:W-:Y:S05]  /*28f0*/  WARPSYNC.ALL ;  /* 0x0000000000007948 */ /* 0x000fea0003800000 */
[----:B------:R-:W-:Y:S01]  /*2900*/  IMAD.MOV.U32 R222, RZ, RZ, R224 ;  /* 0x000000ffffde7224 */ /* 0x000fe200078e00e0 */
[----:B------:R-:W-:Y:S01]  /*2910*/  BSSY B0, `(.L_x_11093) ;  /* 0x000002c000007945 */ /* 0x000fe20003800000 */
[----:B------:R-:W-:-:S02]  /*2920*/  IMAD.MOV.U32 R34, RZ, RZ, R14 ;  /* 0x000000ffff227224 */ /* 0x000fc400078e000e */
[----:B------:R-:W-:Y:S01]  /*2930*/  IMAD.MOV.U32 R35, RZ, RZ, R19 ;  /* 0x000000ffff237224 */ /* 0x000fe200078e0013 */
[----:B------:R-:W-:Y:S01]  /*2940*/  STL.128 [R1+0x1a0], R220 ;  /* 0x0001a0dc01007387 */ /* 0x000fe20000100c00 */
[----:B0-----:R-:W-:Y:S02]  /*2950*/  IMAD.MOV.U32 R8, RZ, RZ, R26 ;  /* 0x000000ffff087224 */ /* 0x001fe400078e001a */
[----:B------:R-:W-:Y:S02]  /*2960*/  IMAD.MOV.U32 R9, RZ, RZ, R33 ;  /* 0x000000ffff097224 */ /* 0x000fe400078e0021 */
[----:B------:R-:W-:Y:S02]  /*2970*/  IMAD.MOV.U32 R10, RZ, RZ, R27 ;  /* 0x000000ffff0a7224 */ /* 0x000fe400078e001b */
[----:B------:R-:W-:Y:S02]  /*2980*/  IMAD.MOV.U32 R11, RZ, RZ, R44 ;  /* 0x000000ffff0b7224 */ /* 0x000fe400078e002c */
[----:B------:R-:W-:-:S03]  /*2990*/  IMAD.MOV.U32 R33, RZ, RZ, R45 ;  /* 0x000000ffff217224 */ /* 0x000fc600078e002d */
[----:B------:R0:W-:Y:S04]  /*29a0*/  STL.128 [R1+0x190], R8 ;  /* 0x0001900801007387 */ /* 0x0001e80000100c00 */
[----:B------:R-:W-:Y:S01]  /*29b0*/  STL.128 [R1+0x1e0], R32 ;  /* 0x0001e02001007387 */ /* 0x000fe20000100c00 */
[----:B0-----:R-:W-:Y:S02]  /*29c0*/  IMAD.MOV.U32 R8, RZ, RZ, R43 ;  /* 0x000000ffff087224 */ /* 0x001fe400078e002b */
[----:B------:R-:W-:Y:S02]  /*29d0*/  IMAD.MOV.U32 R9, RZ, RZ, R48 ;  /* 0x000000ffff097224 */ /* 0x000fe400078e0030 */
[----:B------:R-:W-:Y:S02]  /*29e0*/  IMAD.MOV.U32 R10, RZ, RZ, R25 ;  /* 0x000000ffff0a7224 */ /* 0x000fe400078e0019 */
[----:B------:R-:W-:-:S05]  /*29f0*/  IMAD.MOV.U32 R11, RZ, RZ, R42 ;  /* 0x000000ffff0b7224 */ /* 0x000fca00078e002a */
[----:B------:R0:W-:Y:S02]  /*2a00*/  STL.128 [R1+0x1b0], R8 ;  /* 0x0001b00801007387 */ /* 0x0001e40000100c00 */
[----:B0-----:R-:W-:Y:S02]  /*2a10*/  IMAD.MOV.U32 R8, RZ, RZ, R29 ;  /* 0x000000ffff087224 */ /* 0x001fe400078e001d */
[----:B------:R-:W-:Y:S02]  /*2a20*/  IMAD.MOV.U32 R9, RZ, RZ, R46 ;  /* 0x000000ffff097224 */ /* 0x000fe400078e002e */
[----:B------:R-:W-:Y:S02]  /*2a30*/  IMAD.MOV.U32 R10, RZ, RZ, R30 ;  /* 0x000000ffff0a7224 */ /* 0x000fe400078e001e */
[----:B------:R-:W-:-:S05]  /*2a40*/  IMAD.MOV.U32 R11, RZ, RZ, R31 ;  /* 0x000000ffff0b7224 */ /* 0x000fca00078e001f */
[----:B------:R0:W-:Y:S02]  /*2a50*/  STL.128 [R1+0x1c0], R8 ;  /* 0x0001c00801007387 */ /* 0x0001e40000100c00 */
[----:B0-----:R-:W-:Y:S01]  /*2a60*/  IMAD.MOV.U32 R10, RZ, RZ, R20 ;  /* 0x000000ffff0a7224 */ /* 0x001fe200078e0014 */
[----:B------:R1:W-:Y:S01]  /*2a70*/  BAR.SYNC.DEFER_BLOCKING R209, 0x100 ;  /* 0x000400d10000751d */ /* 0x0003e20000010000 */
[----:B------:R-:W-:Y:S01]  /*2a80*/  IMAD.MOV.U32 R11, RZ, RZ, R21 ;  /* 0x000000ffff0b7224 */ /* 0x000fe200078e0015 */
[----:B------:R-:W-:Y:S01]  /*2a90*/  IADD3 R20, P0, R16, 0x138, RZ ;  /* 0x0000013810147810 */ /* 0x000fe20007f1e0ff */
[----:B------:R-:W-:Y:S02]  /*2aa0*/  IMAD.MOV.U32 R8, RZ, RZ, R0 ;  /* 0x000000ffff087224 */ /* 0x000fe400078e0000 */
[----:B------:R-:W-:Y:S02]  /*2ab0*/  IMAD.MOV.U32 R9, RZ, RZ, R15 ;  /* 0x000000ffff097224 */ /* 0x000fe400078e000f */
[----:B------:R-:W-:-:S03]  /*2ac0*/  IMAD.X R21, RZ, RZ, R17, P0 ;  /* 0x000000ffff157224 */ /* 0x000fc600000e0611 */
        /* <DEDUP_REMOVED lines=11> */
[----:B------:R1:W-:Y:S01]  /*2b80*/  STL.128 [R1+0x200], R8 ;  /* 0x0002000801007387 */ /* 0x0003e20000100c00 */
[----:B--2---:R-:W-:-:S04]  /*2b90*/  LOP3.LUT R0, R36, 0x1, RZ, 0xfc, !PT ;  /* 0x0000000124007812 */ /* 0x004fc800078efcff */
[----:B------:R-:W-:-:S13]  /*2ba0*/  ISETP.NE.AND P1, PT, R0, 0x3, PT ;  /* 0x000000030000780c */ /* 0x000fda0003f25270 */
[----:B-1----:R-:W-:Y:S05]  /*2bb0*/  @!P1 BRA `(.L_x_11094) ;  /* 0x0000000000049947 */ /* 0x002fea0003800000 */
[----:B------:R-:W-:Y:S01]  /*2bc0*/  BPT.TRAP 0x1 ;  /* 0x000000040000795c */ /* 0x000fe20000300000 */
.L_x_11094:
[----:B------:R-:W-:Y:S05]  /*2bd0*/  BSYNC B0 ;  /* 0x0000000000007941 */ /* 0x000fea0003800000 */
.L_x_11093:
[----:B------:R-:W2:Y:S01]  /*2be0*/  LDL.64 R8, [R1+0x8] ;  /* 0x0000080001087983 */ /* 0x000ea20000100a00 */
[----:B-----5:R-:W-:Y:S01]  /*2bf0*/  SHF.L.U32 R13, R13, 0x1f, RZ ;  /* 0x0000001f0d0d7819 */ /* 0x020fe200000006ff */
[----:B------:R-:W-:Y:S01]  /*2c00*/  BSSY B0, `(.L_x_11095) ;  /* 0x0000006000007945 */ /* 0x000fe20003800000 */
[----:B--2---:R-:W-:-:S05]  /*2c10*/  MOV R9, R8 ;  /* 0x0000000800097202 */ /* 0x004fca0000000f00 */
[----:B------:R-:W-:-:S04]  /*2c20*/  IMAD R12, R12, 0x8, R9 ;  /* 0x000000080c0c7824 */ /* 0x000fc800078e0209 */
[----:B------:R0:W1:Y:S01]  /*2c30*/  SYNCS.PHASECHK.TRANS64.TRYWAIT P0, [R12+URZ], R13 ;  /* 0x0000000d0c0075a7 */ /* 0x000062000800017f */
[----:B------:R-:W-:Y:S05]  /*2c40*/  @!P1 BRA `(.L_x_11096) ;  /* 0x0000000000049947 */ /* 0x000fea0003800000 */
[----:B------:R-:W-:Y:S01]  /*2c50*/  BPT.TRAP 0x1 ;  /* 0x000000040000795c */ /* 0x000fe20000300000 */
.L_x_11096:
[----:B------:R-:W-:Y:S05]  /*2c60*/  BSYNC B0 ;  /* 0x0000000000007941 */ /* 0x000fea0003800000 */
.L_x_11095:
[----:B------:R-:W-:Y:S04]  /*2c70*/  BSSY B0, `(.L_x_11097) ;  /* 0x0000004000007945 */ /* 0x000fe80003800000 */
[----:B-1----:R-:W-:Y:S05]  /*2c80*/  @P0 BRA `(.L_x_11098) ;  /* 0x0000000000080947 */ /* 0x002fea0003800000 */
[----:B------:R-:W1:Y:S02]  /*2c90*/  SYNCS.PHASECHK.TRANS64.TRYWAIT P0, [R12+URZ], R13 ;  /* 0x0000000d0c0075a7 */ /* 0x000e64000800017f */
[----:B-1----:R-:W-:Y:S05]  /*2ca0*/  @!P0 BRA `(.L_x_11099) ;  /* 0x0000024000888947 */ /* 0x002fea0003800000 */
.L_x_11098:
[----:B------:R-:W-:Y:S05]  /*2cb0*/  BSYNC B0 ;  /* 0x0000000000007941 */ /* 0x000fea0003800000 */
.L_x_11097:
[----:B01----:R-:W2:Y:S04]  /*2cc0*/  LDL R13, [R1+0x210] ;  /* 0x00021000010d7983 */ /* 0x003ea80000100800 */
[----:B------:R-:W2:Y:S01]  /*2cd0*/  LDL.64 R8, [R1+0xa0] ;  /* 0x0000a00001087983 */ /* 0x000ea20000100a00 */
[----:B------:R-:W-:Y:S05]  /*2ce0*/  WARPSYNC.ALL ;  /* 0x0000000000007948 */ /* 0x000fea0003800000 */
[----:B------:R-:W3:Y:S04]  /*2cf0*/  LDL.64 R24, [R1+0x98] ;  /* 0x0000980001187983 */ /* 0x000ee80000100a00 */
[----:B------:R-:W4:Y:S04]  /*2d00*/  LDL.64 R10, [R1+0x98] ;  /* 0x00009800010a7983 */ /* 0x000f280000100a00 */
[----:B------:R-:W5:Y:S01]  /*2d10*/  LDL.64 R14, [R1+0x98] ;  /* 0x00009800010e7983 */ /* 0x000f620000100a00 */
[----:B--2---:R-:W-:-:S03]  /*2d20*/  IMAD R8, R13, 0x300, R8 ;  /* 0x000003000d087824 */ /* 0x004fc600078e0208 */
[----:B------:R-:W2:Y:S01]  /*2d30*/  LDL.64 R20, [R1+0x98] ;  /* 0x0000980001147983 */ /* 0x000ea20000100a00 */
[----:B------:R-:W-:Y:S02]  /*2d40*/  R2UR UR7, R9 ;  /* 0x00000000090772ca */ /* 0x000fe400000e0000 */
[C---:B------:R-:W-:Y:S01]  /*2d50*/  R2UR UR6, R8.reuse ;  /* 0x00000000080672ca */ /* 0x040fe200000e0000 */
[----:B------:R-:W2:Y:S01]  /*2d60*/  LDL R19, [R1+0x21c] ;  /* 0x00021c0001137983 */ /* 0x000ea20000100800 */
[----:B------:R-:W-:Y:S01]  /*2d70*/  VIADD R12, R8, 0x2 ;  /* 0x00000002080c7836 */ /* 0x000fe20000000000 */
[----:B------:R-:W-:Y:S01]  /*2d80*/  BSSY B0, `(.L_x_11100) ;  /* 0x000002e000007945 */ /* 0x000fe20003800000 */
[----:B------:R-:W-:Y:S01]  /*2d90*/  IMAD.MOV.U32 R13, RZ, RZ, R9 ;  /* 0x000000ffff0d7224 */ /* 0x000fe200078e0009 */
[----:B------:R0:W-:Y:S01]  /*2da0*/  STL [R1+0x80], RZ ;  /* 0x000080ff01007387 */ /* 0x0001e20000100800 */
[----:B---3--:R-:W-:Y:S02]  /*2db0*/  R2UR UR4, R24 ;  /* 0x00000000180472ca */ /* 0x008fe400000e0000 */
[----:B------:R-:W-:-:S02]  /*2dc0*/  R2UR UR5, R25 ;  /* 0x00000000190572ca */ /* 0x000fc400000e0000 */
[----:B------:R-:W-:Y:S01]  /*2dd0*/  WARPGROUP.ARRIVE ;  /* 0x00000000000079c5 */ /* 0x000fe20000000000 */
[----:B----4-:R-:W-:Y:S02]  /*2de0*/  VIADD R10, R10, 0x2 ;  /* 0x000000020a0a7836 */ /* 0x010fe40000000000 */
[----:B-----5:R-:W-:Y:S02]  /*2df0*/  VIADD R14, R14, 0x4 ;  /* 0x000000040e0e7836 */ /* 0x020fe40000000000 */
[----:B--2---:R-:W-:-:S06]  /*2e00*/  VIADD R20, R20, 0x6 ;  /* 0x0000000614147836 */ /* 0x004fcc0000000000 */
[----:B------:R-:W-:Y:S01]  /*2e10*/  HGMMA.64x96x16.F32.BF16 R24, gdesc[UR4], RZ, !UPT, gsb0 ;  /* 0x01600000041879f0 */ /* 0x000fe2000c0018ff */
[----:B------:R-:W-:Y:S02]  /*2e20*/  R2UR UR6, R12 ;  /* 0x000000000c0672ca */ /* 0x000fe400000e0000 */
[----:B------:R-:W-:Y:S02]  /*2e30*/  R2UR UR7, R13 ;  /* 0x000000000d0772ca */ /* 0x000fe400000e0000 */
[----:B------:R-:W-:Y:S01]  /*2e40*/  R2UR UR4, R10 ;  /* 0x000000000a0472ca */ /* 0x000fe200000e0000 */
[C---:B------:R-:W-:Y:S01]  /*2e50*/  VIADD R10, R8.reuse, 0x4 ;  /* 0x00000004080a7836 */ /* 0x040fe20000000000 */
[----:B------:R-:W-:Y:S01]  /*2e60*/  R2UR UR5, R11 ;  /* 0x000000000b0572ca */ /* 0x000fe200000e0000 */
[----:B------:R-:W-:Y:S01]  /*2e70*/  IMAD.MOV.U32 R11, RZ, RZ, R9 ;  /* 0x000000ffff0b7224 */ /* 0x000fe200078e0009 */
[----:B------:R-:W-:Y:S01]  /*2e80*/  LEA.HI R0, R19, R19, RZ, 0x1 ;  /* 0x0000001313007211 */ /* 0x000fe200078f08ff */
[----:B------:R-:W-:Y:S01]  /*2e90*/  VIADD R8, R8, 0x6 ;  /* 0x0000000608087836 */ /* 0x000fe20000000000 */
[----:B------:R-:W-:-:S02]  /*2ea0*/  WARPGROUP.DEPBAR.LE gsb0, 0x0 ;  /* 0x00008000000079c5 */ /* 0x000fc40000010000 */
[----:B------:R-:W-:-:S07]  /*2eb0*/  WARPGROUP.ARRIVE ;  /* 0x00000000000079c5 */ /* 0x000fce0000000000 */
        /* <DEDUP_REMOVED lines=8> */
[----:B------:R-:W-:Y:S02]  /*2f40*/  R2UR UR6, R8 ;  /* 0x00000000080672ca */ /* 0x000fe400000e0000 */
[----:B------:R-:W-:Y:S02]  /*2f50*/  R2UR UR7, R9 ;  /* 0x00000000090772ca */ /* 0x000fe400000e0000 */
[----:B------:R-:W-:Y:S02]  /*2f60*/  R2UR UR4, R20 ;  /* 0x00000000140472ca */ /* 0x000fe400000e0000 */
[----:B------:R-:W-:Y:S02]  /*2f70*/  R2UR UR5, R21 ;  /* 0x00000000150572ca */ /* 0x000fe400000e0000 */
[----:B------:R-:W-:Y:S01]  /*2f80*/  LOP3.LUT R8, R0, 0xfffffffe, RZ, 0xc0, !PT ;  /* 0xfffffffe00087812 */ /* 0x000fe200078ec0ff */
[----:B------:R-:W-:-:S04]  /*2f90*/  IMAD.MOV.U32 R0, RZ, RZ, 0x1 ;  /* 0x00000001ff007424 */ /* 0x000fc800078e00ff */
[----:B------:R-:W-:Y:S01]  /*2fa0*/  IMAD.IADD R8, R19, 0x1, -R8 ;  /* 0x0000000113087824 */ /* 0x000fe200078e0a08 */
[----:B------:R0:W-:Y:S04]  /*2fb0*/  STL [R1+0x80], R0 ;  /* 0x0000800001007387 */ /* 0x0001e80000100800 */
[----:B------:R-:W-:Y:S01]  /*2fc0*/  SHF.L.U32 R8, R8, 0x1f, RZ ;  /* 0x0000001f08087819 */ /* 0x000fe200000006ff */
[----:B------:R0:W-:Y:S04]  /*2fd0*/  STL [R1+0x80], R0 ;  /* 0x0000800001007387 */ /* 0x0001e80000100800 */
[----:B------:R0:W-:Y:S04]  /*2fe0*/  STL [R1+0x80], R0 ;  /* 0x0000800001007387 */ /* 0x0001e80000100800 */
[----:B------:R0:W-:Y:S01]  /*2ff0*/  STL [R1+0x80], R0 ;  /* 0x0000800001007387 */ /* 0x0001e20000100800 */
[----:B------:R-:W-:-:S02]  /*3000*/  WARPGROUP.DEPBAR.LE gsb0, 0x0 ;  /* 0x00008000000079c5 */ /* 0x000fc40000010000 */
[----:B------:R-:W-:-:S06]  /*3010*/  WARPGROUP.ARRIVE ;  /* 0x00000000000079c5 */ /* 0x000fcc0000000000 */
[----:B------:R-:W-:Y:S03]  /*3020*/  HGMMA.64x96x16.F32.BF16 R24, gdesc[UR4], R24, gsb0 ;  /* 0x01600000041879f0 */ /* 0x000fe60008001818 */
[----:B------:R-:W-:Y:S02]  /*3030*/  WARPGROUP.DEPBAR.LE gsb0, 0x0 ;  /* 0x00008000000079c5 */ /* 0x000fe40000010000 */
[----:B------:R-:W1:Y:S02]  /*3040*/  SYNCS.PHASECHK.TRANS64.TRYWAIT P0, [UR44+0x32410], R8 ;  /* 0x03241008ff0075a7 */ /* 0x000e64000800016c */
[----:B01----:R-:W-:Y:S05]  /*3050*/  @!P0 BRA `(.L_x_11101) ;  /* 0x0000023c00b08947 */ /* 0x003fea0003800000 */
.L_x_11320:
[----:B------:R-:W-:Y:S05]  /*3060*/  BSYNC B0 ;  /* 0x0000000000007941 */ /* 0x000fea0003800000 */
.L_x_11100:
[----:B------:R-:W2:Y:S04]  /*3070*/  LDL R10, [R1+0x54] ;  /* 0x00005400010a7983 */ /* 0x000ea80000100800 */
[----:B0-----:R0:W5:Y:S01]  /*3080*/  LDL.64 R8, [R1+0x210] ;  /* 0x0002100001087983 */ /* 0x0011620000100a00 */
[----:B------:R-:W-:Y:S01]  /*3090*/  BSSY B0, `(.L_x_11102) ;  /* 0x0000005000007945 */ /* 0x000fe20003800000 */
[----:B--2---:R-:W-:-:S04]  /*30a0*/  LOP3.LUT R10, R10, 0x1, RZ, 0xfc, !PT ;  /* 0x000000010a0a7812 */ /* 0x004fc800078efcff */
[----:B------:R-:W-:-:S13]  /*30b0*/  ISETP.NE.AND P1, PT, R10, 0x3, PT ;  /* 0x000000030a00780c */ /* 0x000fda0003f25270 */
[----:B0-----:R-:W-:Y:S05]  /*30c0*/  @!P1 BRA `(.L_x_11103) ;  /* 0x0000000000049947 */ /* 0x001fea0003800000 */
[----:B------:R-:W-:Y:S01]  /*30d0*/  BPT.TRAP 0x1 ;  /* 0x000000040000795c */ /* 0x000fe20000300000 */
.L_x_11103:
[----:B------:R-:W-:Y:S05]  /*30e0*/  BSYNC B0 ;  /* 0x0000000000007941 */ /* 0x000fea0003800000 */
.L_x_11102:
        /* <DEDUP_REMOVED lines=8> */
.L_x_11105:
[----:B------:R-:W-:Y:S05]  /*3170*/  BSYNC B0 ;  /* 0x0000000000007941 */ /* 0x000fea0003800000 */
.L_x_11104:
[----:B------:R-:W-:Y:S04]  /*3180*/  BSSY B0, `(.L_x_11106) ;  /* 0x0000004000007945 */ /* 0x000fe80003800000 */
[----:B-1----:R-:W-:Y:S05]  /*3190*/  @P0 BRA `(.L_x_11107) ;  /* 0x0000000000080947 */ /* 0x002fea0003800000 */
[----:B------:R-:W1:Y:S02]  /*31a0*/  SYNCS.PHASECHK.TRANS64.TRYWAIT P0, [R8+URZ], R9 ;  /* 0x00000009080075a7 */ /* 0x000e64000800017f */
[----:B-1----:R-:W-:Y:S05]  /*31b0*/  @!P0 BRA `(.L_x_11108) ;  /* 0x0000023c00708947 */ /* 0x002fea0003800000 */
.L_x_11107:
[----:B------:R-:W-:Y:S05]  /*31c0*/  BSYNC B0 ;  /* 0x0000000000007941 */ /* 0x000fea0003800000 */
.L_x_11106:
[----:B------:R-:W2:Y:S04]  /*31d0*/  LDL R13, [R1+0x210] ;  /* 0x00021000010d7983 */ /* 0x000ea80000100800 */
[----:B01----:R-:W2:Y:S04]  /*31e0*/  LDL.64 R8, [R1+0x118] ;  /* 0x0001180001087983 */ /* 0x003ea80000100a00 */
[----:B------:R-:W3:Y:S04]  /*31f0*/  LDL R12, [R1+0x90] ;  /* 0x00009000010c7983 */ /* 0x000ee80000100800 */
[----:B------:R-:W4:Y:S04]  /*3200*/  LDL.64 R10, [R1+0x110] ;  /* 0x00011000010a7983 */ /* 0x000f280000100a00 */
[----:B------:R-:W5:Y:S04]  /*3210*/  LDL.64 R14, [R1+0x110] ;  /* 0x00011000010e7983 */ /* 0x000f680000100a00 */
[----:B------:R-:W5:Y:S04]  /*3220*/  LDL.64 R20, [R1+0x110] ;  /* 0x0001100001147983 */ /* 0x000f680000100a00 */
[----:B------:R-:W5:Y:S01]  /*3230*/  LDL.64 R72, [R1+0x110] ;  /* 0x0001100001487983 */ /* 0x000f620000100a00 */
[----:B------:R-:W-:Y:S05]  /*3240*/  WARPSYNC.ALL ;  /* 0x0000000000007948 */ /* 0x000fea0003800000 */
[----:B------:R-:W-:Y:S01]  /*3250*/  WARPGROUP.ARRIVE ;  /* 0x00000000000079c5 */ /* 0x000fe20000000000 */
[----:B--2---:R-:W-:Y:S01]  /*3260*/  IMAD R8, R13, 0xc00, R8 ;  /* 0x00000c000d087824 */ /* 0x004fe200078e0208 */
[----:B------:R-:W-:-:S02]  /*3270*/  R2UR UR7, R9 ;  /* 0x00000000090772ca */ /* 0x000fc400000e0000 */
[----:B---3--:R-:W-:Y:S02]  /*3280*/  ISETP.NE.U32.AND P0, PT, R12, RZ, PT ;  /* 0x000000ff0c00720c */ /* 0x008fe40003f05070 */
[----:B------:R-:W-:Y:S01]  /*3290*/  R2UR UR6, R8 ;  /* 0x00000000080672ca */ /* 0x000fe200000e0000 */
[----:B------:R-:W2:Y:S01]  /*32a0*/  LDL.64 R12, [R1+0x110] ;  /* 0x00011000010c7983 */ /* 0x000ea20000100a00 */
[----:B----4-:R-:W-:Y:S02]  /*32b0*/  R2UR UR4, R10 ;  /* 0x000000000a0472ca */ /* 0x010fe400000e0000 */
[----:B------:R-:W-:-:S07]  /*32c0*/  R2UR UR5, R11 ;  /* 0x000000000b0572ca */ /* 0x000fce00000e0000 */
[----:B------:R-:W-:-:S06]  /*32d0*/  VOTEU.ANY UP0, P0 ;  /* 0x00000000003f7886 */ /* 0x000fcc0000000100 */
[----:B------:R-:W-:Y:S01]  /*32e0*/  HGMMA.64x96x16.F32.BF16 R24, gdesc[UR4], R24, UP0, gsb0 ;  /* 0x01600000041879f0 */ /* 0x000fe2000b801818 */
[----:B-----5:R-:W-:Y:S02]  /*32f0*/  VIADD R14, R14, 0x2 ;  /* 0x000000020e0e7836 */ /* 0x020fe40000000000 */
[----:B------:R-:W-:Y:S02]  /*3300*/  VIADD R10, R8, 0x2 ;  /* 0x00000002080a7836 */ /* 0x000fe40000000000 */
[----:B------:R-:W-:Y:S01]  /*3310*/  IMAD.MOV.U32 R11, RZ, RZ, R9 ;  /* 0x000000ffff0b7224 */ /* 0x000fe200078e0009 */
[----:B------:R-:W-:Y:S02]  /*3320*/  R2UR UR4, R14 ;  /* 0x000000000e0472ca */ /* 0x000fe400000e0000 */
[----:B------:R-:W-:Y:S02]  /*3330*/  R2UR UR6, R10 ;  /* 0x000000000a0672ca */ /* 0x000fe400000e0000 */
[----:B------:R-:W-:-:S02]  /*3340*/  R2UR UR7, R11 ;  /* 0x000000000b0772ca */ /* 0x000fc400000e0000 */
[----:B------:R-:W-:Y:S02]  /*3350*/  R2UR UR5, R15 ;  /* 0x000000000f0572ca */ /* 0x000fe400000e0000 */
[----:B------:R-:W3:Y:S01]  /*3360*/  LDL.64 R14, [R1+0x110] ;  /* 0x00011000010e7983 */ /* 0x000ee20000100a00 */
[----:B------:R-:W-:Y:S02]  /*3370*/  WARPGROUP.DEPBAR.LE gsb0, 0x0 ;  /* 0x00008000000079c5 */ /* 0x000fe40000010000 */
[----:B------:R-:W-:-:S08]  /*3380*/  WARPGROUP.ARRIVE ;  /* 0x00000000000079c5 */ /* 0x000fd00000000000 */
[----:B------:R-:W-:Y:S01]  /*3390*/  HGMMA.64x96x16.F32.BF16 R24, gdesc[UR4], R24, gsb0 ;  /* 0x01600000041879f0 */ /* 0x000fe20008001818 */
[----:B------:R-:W-:Y:S02]  /*33a0*/  VIADD R20, R20, 0x4 ;  /* 0x0000000414147836 */ /* 0x000fe40000000000 */
[----:B------:R-:W-:Y:S02]  /*33b0*/  VIADD R10, R8, 0x4 ;  /* 0x00000004080a7836 */ /* 0x000fe40000000000 */
[----:B------:R-:W-:Y:S01]  /*33c0*/  IMAD.MOV.U32 R11, RZ, RZ, R9 ;  /* 0x000000ffff0b7224 */ /* 0x000fe200078e0009 */
[----:B------:R-:W-:Y:S02]  /*33d0*/  R2UR UR4, R20 ;  /* 0x00000000140472ca */ /* 0x000fe400000e0000 */
[----:B------:R-:W-:Y:S02]  /*33e0*/  R2UR UR6, R10 ;  /* 0x000000000a0672ca */ /* 0x000fe400000e0000 */
[----:B------:R-:W-:-:S02]  /*33f0*/  R2UR UR7, R11 ;  /* 0x000000000b0772ca */ /* 0x000fc400000e0000 */
[----:B------:R-:W-:Y:S02]  /*3400*/  R2UR UR5, R21 ;  /* 0x00000000150572ca */ /* 0x000fe400000e0000 */
[----:B------:R-:W4:Y:S01]  /*3410*/  LDL.64 R20, [R1+0x110] ;  /* 0x0001100001147983 */ /* 0x000f220000100a00 */
        /* <DEDUP_REMOVED lines=10> */
[----:B------:R-:W5:Y:S01]  /*34c0*/  LDL.64 R72, [R1+0x110] ;  /* 0x0001100001487983 */ /* 0x000f620000100a00 */
[----:B------:R-:W-:Y:S02]  /*34d0*/  WARPGROUP.DEPBAR.LE gsb0, 0x0 ;  /* 0x00008000000079c5 */ /* 0x000fe40000010000 */
[----:B------:R-:W-:-:S08]  /*34e0*/  WARPGROUP.ARRIVE ;  /* 0x00000000000079c5 */ /* 0x000fd00000000000 */
[----:B------:R-:W-:Y:S01]  /*34f0*/  HGMMA.64x96x16.F32.BF16 R24, gdesc[UR4], R24, gsb0 ;  /* 0x01600000041879f0 */ /* 0x000fe20008001818 */
[----:B--2---:R-:W-:Y:S02]  /*3500*/  VIADD R12, R12, 0x400 ;  /* 0x000004000c0c7836 */ /* 0x004fe40000000000 */
[----:B------:R-:W-:Y:S02]  /*3510*/  VIADD R10, R8, 0x300 ;  /* 0x00000300080a7836 */ /* 0x000fe40000000000 */
[----:B------:R-:W-:Y:S01]  /*3520*/  IMAD.MOV.U32 R11, RZ, RZ, R9 ;  /* 0x000000ffff0b7224 */ /* 0x000fe200078e0009 */
[----:B------:R-:W-:Y:S02]  /*3530*/  R2UR UR4, R12 ;  /* 0x000000000c0472ca */ /* 0x000fe400000e0000 */
[----:B------:R-:W-:Y:S02]  /*3540*/  R2UR UR6, R10 ;  /* 0x000000000a0672ca */ /* 0x000fe400000e0000 */
[----:B------:R-:W-:-:S02]  /*3550*/  R2UR UR7, R11 ;  /* 0x000000000b0772ca */ /* 0x000fc400000e0000 */
[----:B------:R-:W-:Y:S02]  /*3560*/  R2UR UR5, R13 ;  /* 0x000000000d0572ca */ /* 0x000fe400000e0000 */
[----:B------:R-:W2:Y:S01]  /*3570*/  LDL.64 R12, [R1+0x110] ;  /* 0x00011000010c7983 */ /* 0x000ea20000100a00 */
[----:B------:R-:W-:Y:S02]  /*3580*/  WARPGROUP.DEPBAR.LE gsb0, 0x0 ;  /* 0x00008000000079c5 */ /* 0x000fe40000010000 */
[----:B------:R-:W-:-:S08]  /*3590*/  WARPGROUP.ARRIVE ;  /* 0x00000000000079c5 */ /* 0x000fd00000000000 */
[----:B------:R-:W-:Y:S01]  /*35a0*/  HGMMA.64x96x16.F32.BF16 R24, gdesc[UR4], R24, gsb0 ;  /* 0x01600000041879f0 */ /* 0x000fe20008001818 */
[----:B---3--:R-:W-:Y:S02]  /*35b0*/  VIADD R14, R14, 0x402 ;  /* 0x000004020e0e7836 */ /* 0x008fe40000000000 */
        /* <DEDUP_REMOVED lines=10> */
[----:B----4-:R-:W-:Y:S02]  /*3660*/  VIADD R20, R20, 0x404 ;  /* 0x0000040414147836 */ /* 0x010fe40000000000 */
        /* <DEDUP_REMOVED lines=10> */
[----:B-----5:R-:W-:Y:S02]  /*3710*/  VIADD R72, R72, 0x406 ;  /* 0x0000040648487836 */ /* 0x020fe40000000000 */
        /* <DEDUP_REMOVED lines=60> */
[----:B------:R-:W-:Y:S01]  /*3ae0*/  R2UR UR5, R13 ;  /* 0x000000000d0572ca */ /* 0x000fe200000e0000 */
[----:B------:R-:W0:Y:S01]  /*3af0*/  S2R R19, SR_TID.X ;  /* 0x0000000000137919 */ /* 0x000e220000002100 */
[----:B---3--:R-:W-:Y:S01]  /*3b00*/  VIADD R14, R14, 0xc02 ;  /* 0x00000c020e0e7836 */ /* 0x008fe20000000000 */
[----:B------:R-:W-:Y:S02]  /*3b10*/  WARPGROUP.DEPBAR.LE gsb0, 0x0 ;  /* 0x00008000000079c5 */ /* 0x000fe40000010000 */
[----:B------:R-:W-:-:S08]  /*3b20*/  WARPGROUP.ARRIVE ;  /* 0x00000000000079c5 */ /* 0x000fd00000000000 */
[----:B------:R-:W-:Y:S01]  /*3b30*/  HGMMA.64x96x16.F32.BF16 R24, gdesc[UR4], R24, gsb0 ;  /* 0x01600000041879f0 */ /* 0x000fe20008001818 */
[----:B0-----:R-:W-:-:S04]  /*3b40*/  LOP3.LUT R19, R19, 0x7f, RZ, 0xc0, !PT ;  /* 0x0000007f13137812 */ /* 0x001fc800078ec0ff */
[----:B------:R-:W-:Y:S01]  /*3b50*/  ISETP.NE.AND P0, PT, R19, RZ, PT ;  /* 0x000000ff1300720c */ /* 0x000fe20003f05270 */
[----:B------:R-:W-:Y:S02]  /*3b60*/  VIADD R10, R8, 0x902 ;  /* 0x00000902080a7836 */ /* 0x000fe40000000000 */
[----:B------:R-:W-:Y:S01]  /*3b70*/  IMAD.MOV.U32 R11, RZ, RZ, R9 ;  /* 0x000000ffff0b7224 */ /* 0x000fe200078e0009 */
[----:B------:R-:W-:-:S09]  /*3b80*/  R2UR UR4, R14 ;  /* 0x000000000e0472ca */ /* 0x000fd200000e0000 */
[----:B------:R-:W2:Y:S04]  /*3b90*/  @!P0 LDL.64 R74, [R1+0x30] ;  /* 0x00003000014a8983 */ /* 0x000ea80000100a00 */
[----:B------:R-:W3:Y:S01]  /*3ba0*/  @!P0 LDL R19, [R1+0x210] ;  /* 0x0002100001138983 */ /* 0x000ee20000100800 */
[----:B------:R-:W-:Y:S02]  /*3bb0*/  R2UR UR6, R10 ;  /* 0x000000000a0672ca */ /* 0x000fe400000e0000 */
[----:B------:R-:W-:Y:S02]  /*3bc0*/  R2UR UR7, R11 ;  /* 0x000000000b0772ca */ /* 0x000fe400000e0000 */
[----:B------:R-:W-:Y:S01]  /*3bd0*/  R2UR UR5, R15 ;  /* 0x000000000f0572ca */ /* 0x000fe200000e0000 */
[----:B------:R-:W-:-:S02]  /*3be0*/  WARPGROUP.DEPBAR.LE gsb0, 0x0 ;  /* 0x00008000000079c5 */ /* 0x000fc40000010000 */
[----:B------:R-:W-:-:S10]  /*3bf0*/  WARPGROUP.ARRIVE ;  /* 0x00000000000079c5 */ /* 0x000fd40000000000 */
[----:B------:R-:W-:Y:S01]  /*3c00*/  HGMMA.64x96x16.F32.BF16 R24, gdesc[UR4], R24, gsb0 ;  /* 0x01600000041879f0 */ /* 0x000fe20008001818 */
[----:B----4-:R-:W-:Y:S02]  /*3c10*/  VIADD R20, R20, 0xc04 ;  /* 0x00000c0414147836 */ /* 0x010fe40000000000 */
[----:B------:R-:W-:Y:S02]  /*3c20*/  VIADD R10, R8, 0x904 ;  /* 0x00000904080a7836 */ /* 0x000fe40000000000 */
[----:B------:R-:W-:Y:S01]  /*3c30*/  IMAD.MOV.U32 R11, RZ, RZ, R9 ;  /* 0x000000ffff0b7224 */ /* 0x000fe200078e0009 */
[----:B------:R-:W-:Y:S02]  /*3c40*/  R2UR UR4, R20 ;  /* 0x00000000140472ca */ /* 0x000fe400000e0000 */
[----:B------:R-:W-:Y:S02]  /*3c50*/  R2UR UR6, R10 ;  /* 0x000000000a0672ca */ /* 0x000fe400000e0000 */
[----:B------:R-:W-:-:S02]  /*3c60*/  R2UR UR7, R11 ;  /* 0x000000000b0772ca */ /* 0x000fc400000e0000 */
[----:B------:R-:W-:Y:S01]  /*3c70*/  R2UR UR5, R21 ;  /* 0x00000000150572ca */ /* 0x000fe200000e0000 */
[----:B------:R-:W-:Y:S01]  /*3c80*/  VIADD R8, R8, 0x906 ;  /* 0x0000090608087836 */ /* 0x000fe20000000000 */
[----:B------:R-:W-:Y:S02]  /*3c90*/  WARPGROUP.DEPBAR.LE gsb0, 0x0 ;  /* 0x00008000000079c5 */ /* 0x000fe40000010000 */
[----:B------:R-:W-:-:S09]  /*3ca0*/  WARPGROUP.ARRIVE ;  /* 0x00000000000079c5 */ /* 0x000fd20000000000 */
[----:B------:R-:W-:Y:S01]  /*3cb0*/  HGMMA.64x96x16.F32.BF16 R24, gdesc[UR4], R24, gsb0 ;  /* 0x01600000041879f0 */ /* 0x000fe20008001818 */
[----:B-----5:R-:W-:Y:S01]  /*3cc0*/  VIADD R72, R72, 0xc06 ;  /* 0x00000c0648487836 */ /* 0x020fe20000000000 */
[----:B------:R-:W-:Y:S02]  /*3cd0*/  R2UR UR6, R8 ;  /* 0x00000000080672ca */ /* 0x000fe400000e0000 */
[----:B------:R-:W-:Y:S02]  /*3ce0*/  R2UR UR7, R9 ;  /* 0x00000000090772ca */ /* 0x000fe400000e0000 */
[----:B------:R-:W-:Y:S02]  /*3cf0*/  R2UR UR4, R72 ;  /* 0x00000000480472ca */ /* 0x000fe400000e0000 */
[----:B------:R-:W-:Y:S01]  /*3d00*/  R2UR UR5, R73 ;  /* 0x00000000490572ca */ /* 0x000fe200000e0000 */
[----:B------:R-:W-:Y:S04]  /*3d10*/  STL [R1+0x90], R0 ;  /* 0x0000900001007387 */ /* 0x000fe80000100800 */
[----:B------:R-:W-:Y:S01]  /*3d20*/  STL [R1+0x90], R0 ;  /* 0x0000900001007387 */ /* 0x000fe20000100800 */
[----:B------:R-:W-:-:S02]  /*3d30*/  WARPGROUP.DEPBAR.LE gsb0, 0x0 ;  /* 0x00008000000079c5 */ /* 0x000fc40000010000 */
[----:B------:R-:W-:-:S06]  /*3d40*/  WARPGROUP.ARRIVE ;  /* 0x00000000000079c5 */ /* 0x000fcc0000000000 */
[----:B------:R-:W-:Y:S01]  /*3d50*/  HGMMA.64x96x16.F32.BF16 R24, gdesc[UR4], R24, gsb0 ;  /* 0x01600000041879f0 */ /* 0x000fe20008001818 */
[----:B--2---:R-:W-:Y:S01]  /*3d60*/  @!P0 MOV R74, R74 ;  /* 0x0000004a004a8202 */ /* 0x004fe20000000f00 */
[----:B------:R-:W-:Y:S04]  /*3d70*/  STL [R1+0x90], R0 ;  /* 0x0000900001007387 */ /* 0x000fe80000100800 */
[----:B------:R-:W-:Y:S01]  /*3d80*/  STL [R1+0x90], R0 ;  /* 0x0000900001007387 */ /* 0x000fe20000100800 */
[----:B---3--:R-:W-:-:S03]  /*3d90*/  @!P0 IMAD R19, R19, 0x8, R74 ;  /* 0x0000000813138824 */ /* 0x008fc600078e024a */
[----:B------:R-:W-:Y:S04]  /*3da0*/  STL [R1+0x90], R0 ;  /* 0x0000900001007387 */ /* 0x000fe80000100800 */
[----:B------:R-:W-:Y:S04]  /*3db0*/  STL [R1+0x90], R0 ;  /* 0x0000900001007387 */ /* 0x000fe80000100800 */
[----:B------:R-:W-:Y:S04]  /*3dc0*/  STL [R1+0x90], R0 ;  /* 0x0000900001007387 */ /* 0x000fe80000100800 */
[----:B------:R-:W-:Y:S04]  /*3dd0*/  STL [R1+0x90], R0 ;  /* 0x0000900001007387 */ /* 0x000fe80000100800 */
[----:B------:R-:W-:Y:S01]  /*3de0*/  STL [R1+0x90], R0 ;  /* 0x0000900001007387 */ /* 0x000fe20000100800 */
[----:B------:R-:W-:-:S03]  /*3df0*/  @!P0 PRMT R8, RZ, 0x654, R19 ;  /* 0x00000654ff088816 */ /* 0x000fc60000000013 */
[----:B------:R-:W-:Y:S04]  /*3e00*/  STL [R1+0x90], R0 ;  /* 0x0000900001007387 */ /* 0x000fe80000100800 */
[----:B------:R-:W-:Y:S04]  /*3e10*/  STL [R1+0x90], R0 ;  /* 0x0000900001007387 */ /* 0x000fe80000100800 */
[----:B------:R-:W-:Y:S04]  /*3e20*/  STL [R1+0x90], R0 ;  /* 0x0000900001007387 */ /* 0x000fe80000100800 */
[----:B------:R-:W-:Y:S04]  /*3e30*/  STL [R1+0x90], R0 ;  /* 0x0000900001007387 */ /* 0x000fe80000100800 */
[----:B------:R-:W-:Y:S04]  /*3e40*/  STL [R1+0x90], R0 ;  /* 0x0000900001007387 */ /* 0x000fe80000100800 */
[----:B------:R-:W-:Y:S04]  /*3e50*/  STL [R1+0x90], R0 ;  /* 0x0000900001007387 */ /* 0x000fe80000100800 */
[----:B------:R-:W-:Y:S01]  /*3e60*/  STL [R1+0x90], R0 ;  /* 0x0000900001007387 */ /* 0x000fe20000100800 */
[----:B------:R-:W-:-:S02]  /*3e70*/  WARPGROUP.DEPBAR.LE gsb0, 0x0 ;  /* 0x00008000000079c5 */ /* 0x000fc40000010000 */
[----:B------:R0:W-:Y:S06]  /*3e80*/  BAR.ARV R208, 0x100 ;  /* 0x000400d00000751d */ /* 0x0001ec0000002000 */
[----:B------:R1:W-:Y:S01]  /*3e90*/  @!P0 SYNCS.ARRIVE.TRANS64.RED.A1T0 RZ, [R8+URZ], RZ ;  /* 0x000000ff08ff89a7 */ /* 0x0003e2000810043f */
[----:B------:R-:W2:Y:S04]  /*3ea0*/  LDL R9, [R198+0x24] ;  /* 0x00002400c6097983 */ /* 0x000ea80000100800 */
[----:B------:R-:W3:Y:S04]  /*3eb0*/  LDL R11, [R1+0x70] ;  /* 0x00007000010b7983 */ /* 0x000ee80000100800 */
[----:B-1----:R-:W4:Y:S04]  /*3ec0*/  LDL R8, [R198] ;  /* 0x00000000c6087983 */ /* 0x002f280000100800 */
[----:B------:R-:W5:Y:S04]  /*3ed0*/  LDL R10, [R198+0x8] ;  /* 0x00000800c60a7983 */ /* 0x000f680000100800 */
[----:B------:R-:W5:Y:S04]  /*3ee0*/  LDL R21, [R198+0x18] ;  /* 0x00001800c6157983 */ /* 0x000f680000100800 */
[----:B------:R-:W5:Y:S04]  /*3ef0*/  LDL R15, [R198+0x4] ;  /* 0x00000400c60f7983 */ /* 0x000f680000100800 */
[----:B------:R-:W5:Y:S04]  /*3f00*/  LDL R19, [R198+0xc] ;  /* 0x00000c00c6137983 */ /* 0x000f680000100800 */
[----:B------:R-:W5:Y:S04]  /*3f10*/  LDL R14, [R198+0x10] ;  /* 0x00001000c60e7983 */ /* 0x000f680000100800 */
[----:B------:R-:W5:Y:S01]  /*3f20*/  LDL R20, [R198+0x14] ;  /* 0x00001400c6147983 */ /* 0x000f620000100800 */
[----:B--2---:R-:W-:-:S13]  /*3f30*/  ISETP.NE.AND P1, PT, R9, 0x1, PT ;  /* 0x000000010900780c */ /* 0x004fda0003f25270 */
[----:B------:R-:W2:Y:S04]  /*3f40*/  @P1 LDL R12, [R198+0x28] ;  /* 0x00002800c60c1983 */ /* 0x000ea80000100800 */
[----:B------:R-:W2:Y:S01]  /*3f50*/  @P1 LDL R13, [R198+0x2c] ;  /* 0x00002c00c60d1983 */ /* 0x000ea20000100800 */
[----:B----4-:R-:W-:-:S04]  /*3f60*/  SHF.R.S32.HI R9, RZ, 0x1f, R8 ;  /* 0x0000001fff097819 */ /* 0x010fc80000011408 */
[----:B------:R-:W-:-:S04]  /*3f70*/  LEA.HI R72, R9, R8, RZ, 0x7 ;  /* 0x0000000809487211 */ /* 0x000fc800078f38ff */
[----:B------:R-:W-:-:S05]  /*3f80*/  LOP3.LUT R73, R72, 0xffffff80, RZ, 0xc0, !PT ;  /* 0xffffff8048497812 */ /* 0x000fca00078ec0ff */
[----:B------:R-:W-:-:S05]  /*3f90*/  IMAD.IADD R73, R8, 0x1, -R73 ;  /* 0x0000000108497824 */ /* 0x000fca00078e0a49 */
[----:B------:R-:W-:Y:S02]  /*3fa0*/  SHF.R.S32.HI R74, RZ, 0x1f, R73 ;  /* 0x0000001fff4a7819 */ /* 0x000fe40000011449 */
[----:B------:R-:W-:Y:S02]  /*3fb0*/  LEA.HI R78, R9, R8, RZ, 0x2 ;  /* 0x00000008094e7211 */ /* 0x000fe400078f10ff */
[----:B------:R-:W-:Y:S02]  /*3fc0*/  LEA.HI R75, R74, R73, RZ, 0x2 ;  /* 0x000000494a4b7211 */ /* 0x000fe400078f10ff */
[----:B------:R-:W-:Y:S02]  /*3fd0*/  LOP3.LUT R79, R78, 0xfffffffc, RZ, 0xc0, !PT ;  /* 0xfffffffc4e4f7812 */ /* 0x000fe400078ec0ff */
[--C-:B------:R-:W-:Y:S02]  /*3fe0*/  SHF.R.S32.HI R76, RZ, 0x2, R75.reuse ;  /* 0x00000002ff4c7819 */ /* 0x100fe4000001144b */
[----:B------:R-:W-:-:S02]  /*3ff0*/  SHF.R.S32.HI R77, RZ, 0x1f, R75 ;  /* 0x0000001fff4d7819 */ /* 0x000fc4000001144b */
[----:B------:R-:W-:Y:S02]  /*4000*/  SHF.R.S32.HI R9, RZ, 0x7, R72 ;  /* 0x00000007ff097819 */ /* 0x000fe40000011448 */
[----:B------:R-:W-:Y:S02]  /*4010*/  LEA.HI R77, R77, R76, RZ, 0x3 ;  /* 0x0000004c4d4d7211 */ /* 0x000fe400078f18ff */
[----:B------:R-:W-:Y:S01]  /*4020*/  LEA.HI R74, R74, R73, RZ, 0x5 ;  /* 0x000000494a4a7211 */ /* 0x000fe200078f28ff */
[----:B------:R-:W-:Y:S01]  /*4030*/  IMAD.IADD R79, R8, 0x1, -R79 ;  /* 0x00000001084f7824 */ /* 0x000fe200078e0a4f */
[----:B------:R-:W-:Y:S02]  /*4040*/  LOP3.LUT R77, R77, 0xfffffff8, RZ, 0xc0, !PT ;  /* 0xfffffff84d4d7812 */ /* 0x000fe400078ec0ff */
[----:B------:R-:W-:Y:S02]  /*4050*/  LEA.HI R72, R72, R9, RZ, 0x1 ;  /* 0x0000000948487211 */ /* 0x000fe400078f08ff */
[----:B------:R-:W-:Y:S01]  /*4060*/  SHF.R.S32.HI R74, RZ, 0x5, R74 ;  /* 0x00000005ff4a7819 */ /* 0x000fe2000001144a */
[----:B------:R-:W-:Y:S01]  /*4070*/  IMAD.IADD R77, R76, 0x1, -R77 ;  /* 0x000000014c4d7824 */ /* 0x000fe200078e0a4d */
[----:B------:R-:W-:-:S02]  /*4080*/  LOP3.LUT R72, R72, 0x3fffffe, RZ, 0xc0, !PT ;  /* 0x03fffffe48487812 */ /* 0x000fc400078ec0ff */
[----:B------:R-:W-:Y:S01]  /*4090*/  LEA.HI R8, R79, R79, RZ, 0x1 ;  /* 0x0000004f4f087211 */ /* 0x000fe200078f08ff */
[----:B---3--:R-:W-:Y:S02]  /*40a0*/  IMAD R74, R11, 0x8, R74 ;  /* 0x000000080b4a7824 */ /* 0x008fe400078e024a */
[----:B------:R-:W-:Y:S01]  /*40b0*/  IMAD.IADD R72, R9, 0x1, -R72 ;  /* 0x0000000109487824 */ /* 0x000fe200078e0a48 */
[----:B------:R-:W-:Y:S01]  /*40c0*/  LOP3.LUT R8, R8, 0x1ffffffe, RZ, 0xc0, !PT ;  /* 0x1ffffffe08087812 */ /* 0x000fe200078ec0ff */
[----:B------:R-:W-:-:S04]  /*40d0*/  IMAD.U32 R77, R74, 0x10, R77 ;  /* 0x000000104a4d7824 */ /* 0x000fc800078e004d */
[----:B------:R-:W-:Y:S02]  /*40e0*/  IMAD.IADD R8, R79, 0x1, -R8 ;  /* 0x000000014f087824 */ /* 0x000fe400078e0a08 */
[----:B------:R-:W-:-:S04]  /*40f0*/  IMAD R77, R72, 0x40, R77 ;  /* 0x00000040484d7824 */ /* 0x000fc800078e024d */
[----:B------:R-:W-:Y:S02]  /*4100*/  IMAD R11, R8, 0x8, R77 ;  /* 0x00000008080b7824 */ /* 0x000fe400078e024d */
[----:B------:R-:W-:Y:S01]  /*4110*/  IMAD.U32 R9, RZ, RZ, UR47 ;  /* 0x0000002fff097e24 */ /* 0x000fe2000f8e00ff */
[----:B------:R-:W-:-:S03]  /*4120*/  LOP3.LUT R8, R75, 0x7ffffffc, RZ, 0xc0, !PT ;  /* 0x7ffffffc4b087812 */ /* 0x000fc600078ec0ff */
[----:B-----5:R-:W-:Y:S02]  /*4130*/  IMAD R9, R9, -0x60, R10 ;  /* 0xffffffa009097824 */ /* 0x020fe400078e020a */
[----:B------:R-:W-:Y:S01]  /*4140*/  IMAD.IADD R8, R73, 0x1, -R8 ;  /* 0x0000000149087824 */ /* 0x000fe200078e0a08 */
[----:B------:R-:W-:Y:S01]  /*4150*/  ISETP.GE.AND P2, PT, R21, 0x1, PT ;  /* 0x000000011500780c */ /* 0x000fe20003f46270 */
[----:B------:R-:W-:Y:S02]  /*4160*/  UMOV UR4, 0xffffffa0 ;  /* 0xffffffa000047882 */ /* 0x000fe40000000000 */
[----:B------:R-:W-:Y:S01]  /*4170*/  UIMAD UR4, UR47, UR4, 0x60 ;  /* 0x000000602f0474a4 */ /* 0x000fe2000f8e0204 */
[----:B------:R-:W-:Y:S05]  /*4180*/  BSSY B0, `(.L_x_11109) ;  /* 0x000002b000007945 */ /* 0x000fea0003800000 */
[----:B------:R-:W-:-:S02]  /*4190*/  IMAD.U32 R73, RZ, RZ, UR4 ;  /* 0x00000004ff497e24 */ /* 0x000fc4000f8e00ff */
[----:B------:R-:W-:Y:S02]  /*41a0*/  VIADD R20, R20, UR4 ;  /* 0x0000000414147c36 */ /* 0x000fe40008000000 */
[----:B------:R-:W-:Y:S02]  /*41b0*/  IMAD R74, R8, -0x2, R73 ;  /* 0xfffffffe084a7824 */ /* 0x000fe400078e0249 */
[----:B--2---:R-:W-:-:S05]  /*41c0*/  @P1 IMAD.HI.U32 R12, R11, R12, RZ ;  /* 0x0000000c0b0c1227 */ /* 0x004fca00078e00ff */
[----:B------:R-:W-:-:S05]  /*41d0*/  @P1 SHF.R.U32.HI R11, RZ, R13, R12 ;  /* 0x0000000dff0b1219 */ /* 0x000fca000001160c */
[----:B------:R-:W1:Y:S01]  /*41e0*/  SHFL.IDX PT, R77, R11, RZ, 0x1c1f ;  /* 0x001c1fff0b4d7589 */ /* 0x000e6200000e0000 */
[----:B------:R-:W-:-:S04]  /*41f0*/  VIADD R13, R9, 0x61 ;  /* 0x00000061090d7836 */ /* 0x000fc80000000000 */
[----:B------:R-:W-:Y:S02]  /*4200*/  IMAD R12, R8, -0x2, R13 ;  /* 0xfffffffe080c7824 */ /* 0x000fe400078e020d */
[----:B------:R-:W-:Y:S02]  /*4210*/  VIADD R9, R9, 0x60 ;  /* 0x0000006009097836 */ /* 0x000fe40000000000 */
[----:B------:R-:W-:Y:S01]  /*4220*/  IMAD.IADD R13, R12, 0x1, -R15 ;  /* 0x000000010c0d7824 */ /* 0x000fe200078e0a0f */
[----:B------:R-:W-:Y:S01]  /*4230*/  LOP3.LUT R12, RZ, R19, RZ, 0x33, !PT ;  /* 0x00000013ff0c7212 */ /* 0x000fe200078e33ff */
[----:B------:R-:W-:Y:S02]  /*4240*/  IMAD R72, R8, -0x2, R9 ;  /* 0xfffffffe08487824 */ /* 0x000fe400078e0209 */
[C---:B------:R-:W-:Y:S02]  /*4250*/  IMAD.IADD R79, R13.reuse, 0x1, R14 ;  /* 0x000000010d4f7824 */ /* 0x040fe400078e020e */
[----:B------:R-:W-:-:S03]  /*4260*/  IMAD.IADD R14, R13, 0x1, R12 ;  /* 0x000000010d0e7824 */ /* 0x000fc600078e020c */
[----:B-1----:R-:W-:Y:S01]  /*4270*/  VIADDMNMX R8, R77, R79, R72, PT ;  /* 0x0000004f4d087246 */ /* 0x002fe20003800148 */
[----:B------:R-:W-:Y:S01]  /*4280*/  IMAD.IADD R9, R14, 0x1, R77 ;  /* 0x000000010e097824 */ /* 0x000fe200078e024d */
[----:B0-----:R-:W-:Y:S06]  /*4290*/  @!P2 BRA `(.L_x_11110) ;  /* 0x000000000064a947 */ /* 0x001fec0003800000 */
[----:B------:R-:W-:Y:S01]  /*42a0*/  IADD3 R12, -R15, R10, R77 ;  /* 0x0000000a0f0c7210 */ /* 0x000fe20007ffe14d */
[----:B------:R-:W-:Y:S03]  /*42b0*/  BSSY B1, `(.L_x_11111) ;  /* 0x0000014000017945 */ /* 0x000fe60003800000 */
[----:B------:R-:W-:-:S13]  /*42c0*/  ISETP.GT.AND P1, PT, R12, -0x1, PT ;  /* 0xffffffff0c00780c */ /* 0x000fda0003f24270 */
[----:B------:R-:W-:Y:S05]  /*42d0*/  @P1 BRA `(.L_x_11112) ;  /* 0x00000000002c1947 */ /* 0x000fea0003800000 */
[----:B------:R-:W-:Y:S01]  /*42e0*/  ISETP.NE.AND P1, PT, R21, 0x1, PT ;  /* 0x000000011500780c */ /* 0x000fe20003f25270 */
[----:B------:R-:W-:Y:S01]  /*42f0*/  BSSY B2, `(.L_x_11113) ;  /* 0x0000007000027945 */ /* 0x000fe20003800000 */
[----:B------:R-:W-:-:S11]  /*4300*/  LOP3.LUT R12, RZ, R12, RZ, 0x33, !PT ;  /* 0x0000000cff0c7212 */ /* 0x000fd600078e33ff */
[----:B------:R-:W-:Y:S05]  /*4310*/  @!P1 BRA `(.L_x_11114) ;  /* 0x0000000000109947 */ /* 0x000fea0003800000 */
[----:B------:R-:W2:Y:S04]  /*4320*/  LDL R13, [R198+0x1c] ;  /* 0x00001c00c60d7983 */ /* 0x000ea80000100800 */
[----:B------:R-:W3:Y:S01]  /*4330*/  LDL R19, [R198+0x20] ;  /* 0x00002000c6137983 */ /* 0x000ee20000100800 */
[----:B--2---:R-:W-:-:S05]  /*4340*/  IMAD.HI.U32 R12, R12, R13, RZ ;  /* 0x0000000d0c0c7227 */ /* 0x004fca00078e00ff */
[----:B---3--:R-:W-:-:S07]  /*4350*/  SHF.R.U32.HI R12, RZ, R19, R12 ;  /* 0x00000013ff0c7219 */ /* 0x008fce000001160c */
.L_x_11114:
[----:B------:R-:W-:Y:S05]  /*4360*/  BSYNC B2 ;  /* 0x0000000000027941 */ /* 0x000fea0003800000 */
.L_x_11113:
[----:B------:R-:W-:Y:S01]  /*4370*/  LOP3.LUT R12, RZ, R12, RZ, 0x33, !PT ;  /* 0x0000000cff0c7212 */ /* 0x000fe200078e33ff */
[----:B------:R-:W-:Y:S06]  /*4380*/  BRA `(.L_x_11115) ;  /* 0x0000000000187947 */ /* 0x000fec0003800000 */
.L_x_11112:
[----:B------:R-:W-:-:S13]  /*4390*/  ISETP.NE.AND P1, PT, R21, 0x1, PT ;  /* 0x000000011500780c */ /* 0x000fda0003f25270 */
[----:B------:R-:W-:Y:S05]  /*43a0*/  @!P1 BRA `(.L_x_11115) ;  /* 0x0000000000109947 */ /* 0x000fea0003800000 */
[----:B------:R-:W2:Y:S04]  /*43b0*/  LDL R13, [R198+0x1c] ;  /* 0x00001c00c60d7983 */ /* 0x000ea80000100800 */
[----:B------:R-:W3:Y:S01]  /*43c0*/  LDL R19, [R198+0x20] ;  /* 0x00002000c6137983 */ /* 0x000ee20000100800 */
[----:B--2---:R-:W-:-:S05]  /*43d0*/  IMAD.HI.U32 R12, R12, R13, RZ ;  /* 0x0000000d0c0c7227 */ /* 0x004fca00078e00ff */
[----:B---3--:R-:W-:-:S07]  /*43e0*/  SHF.R.U32.HI R12, RZ, R19, R12 ;  /* 0x00000013ff0c7219 */ /* 0x008fce000001160c */
.L_x_11115:
[----:B------:R-:W-:Y:S05]  /*43f0*/  BSYNC B1 ;  /* 0x0000000000017941 */ /* 0x000fea0003800000 */
.L_x_11111:
[----:B------:R-:W-:-:S05]  /*4400*/  IMAD R12, R21, R12, R74 ;  /* 0x0000000c150c7224 */ /* 0x000fca00078e024a */
[----:B------:R-:W-:Y:S02]  /*4410*/  VIMNMX R9, R9, R12, !PT ;  /* 0x0000000c09097248 */ /* 0x000fe40007fe0100 */
[----:B------:R-:W-:-:S07]  /*4420*/  VIADDMNMX R8, R12, R21, R8, PT ;  /* 0x000000150c087246 */ /* 0x000fce0003800108 */
.L_x_11110:
[----:B------:R-:W-:Y:S05]  /*4430*/  BSYNC B0 ;  /* 0x0000000000007941 */ /* 0x000fea0003800000 */
.L_x_11109:
[C---:B------:R-:W-:Y:S01]  /*4440*/  ISETP.GE.AND P1, PT, R20.reuse, 0x2, PT ;  /* 0x000000021400780c */ /* 0x040fe20003f26270 */
[----:B------:R-:W0:Y:S01]  /*4450*/  SHFL.IDX PT, R11, R11, 0x1, 0x1c1f ;  /* 0x003c1f000b0b7f89 */ /* 0x000e2200000e0000 */
[C---:B------:R-:W-:Y:S01]  /*4460*/  ISETP.GE.AND P5, PT, R20.reuse, 0xa, PT ;  /* 0x0000000a1400780c */ /* 0x040fe20003fa6270 */
[----:B------:R-:W-:Y:S01]  /*4470*/  BSSY B0, `(.L_x_11116) ;  /* 0x000008f000007945 */ /* 0x000fe20003800000 */
[C---:B------:R-:W-:Y:S02]  /*4480*/  ISETP.GT.AND P3, PT, R9.reuse, 0x1, !P1 ;  /* 0x000000010900780c */ /* 0x040fe40004f64270 */
[----:B------:R-:W-:Y:S02]  /*4490*/  ISETP.GE.AND P2, PT, R20, 0x9, PT ;  /* 0x000000091400780c */ /* 0x000fe40003f46270 */
[----:B------:R-:W-:Y:S02]  /*44a0*/  ISETP.LT.OR P3, PT, R8, 0x2, P3 ;  /* 0x000000020800780c */ /* 0x000fe40001f61670 */
[----:B------:R-:W-:-:S02]  /*44b0*/  ISETP.GT.AND P4, PT, R9, 0x8, !P2 ;  /* 0x000000080900780c */ /* 0x000fc40005784270 */
[----:B------:R-:W-:Y:S02]  /*44c0*/  FSEL R73, R25, -INF , !P3 ;  /* 0xff80000019497808 */ /* 0x000fe40005800000 */
[----:B------:R-:W-:Y:S02]  /*44d0*/  ISETP.GT.AND P3, PT, R9, 0x9, !P5 ;  /* 0x000000090900780c */ /* 0x000fe40006f64270 */
[----:B------:R-:W-:Y:S02]  /*44e0*/  P2R R25, PR, RZ, 0x20 ;  /* 0x00000020ff197803 */ /* 0x000fe40000000000 */
        /* <DEDUP_REMOVED lines=104> */
[----:B0-----:R-:W-:-:S03]  /*4b70*/  IMAD.IADD R9, R14, 0x1, R11 ;  /* 0x000000010e097824 */ /* 0x001fc600078e020b */
[----:B------:R-:W-:Y:S02]  /*4b80*/  ISETP.LT.OR P6, PT, R8, 0x5a, P6 ;  /* 0x0000005a0800780c */ /* 0x000fe400037c1670 */
[----:B------:R-:W-:Y:S02]  /*4b90*/  VIADDMNMX R8, R11, R79, R72, PT ;  /* 0x0000004f0b087246 */ /* 0x000fe40003800148 */
[----:B------:R-:W-:Y:S02]  /*4ba0*/  FSEL R177, R69, -INF , !P6 ;  /* 0xff80000045b17808 */ /* 0x000fe40007000000 */
[----:B------:R-:W-:-:S13]  /*4bb0*/  ISETP.GE.AND P6, PT, R21, 0x1, PT ;  /* 0x000000011500780c */ /* 0x000fda0003fc6270 */
[----:B------:R-:W-:Y:S05]  /*4bc0*/  @!P6 BRA `(.L_x_11117) ;  /* 0x000000000064e947 */ /* 0x000fea0003800000 */
        /* <DEDUP_REMOVED lines=12> */
.L_x_11121:
[----:B------:R-:W-:Y:S05]  /*4c90*/  BSYNC B2 ;  /* 0x0000000000027941 */ /* 0x000fea0003800000 */
.L_x_11120:
[----:B------:R-:W-:Y:S01]  /*4ca0*/  LOP3.LUT R10, RZ, R10, RZ, 0x33, !PT ;  /* 0x0000000aff0a7212 */ /* 0x000fe200078e33ff */
[----:B------:R-:W-:Y:S06]  /*4cb0*/  BRA `(.L_x_11122) ;  /* 0x0000000000187947 */ /* 0x000fec0003800000 */
.L_x_11119:
[----:B------:R-:W-:-:S13]  /*4cc0*/  ISETP.NE.AND P6, PT, R21, 0x1, PT ;  /* 0x000000011500780c */ /* 0x000fda0003fc5270 */
[----:B------:R-:W-:Y:S05]  /*4cd0*/  @!P6 BRA `(.L_x_11122) ;  /* 0x000000000010e947 */ /* 0x000fea0003800000 */
[----:B------:R-:W2:Y:S04]  /*4ce0*/  LDL R11, [R198+0x1c] ;  /* 0x00001c00c60b7983 */ /* 0x000ea80000100800 */
[----:B------:R-:W3:Y:S01]  /*4cf0*/  LDL R13, [R198+0x20] ;  /* 0x00002000c60d7983 */ /* 0x000ee20000100800 */
[----:B--2---:R-:W-:-:S05]  /*4d00*/  IMAD.HI.U32 R10, R10, R11, RZ ;  /* 0x0000000b0a0a7227 */ /* 0x004fca00078e00ff */
[----:B---3--:R-:W-:-:S07]  /*4d10*/  SHF.R.U32.HI R10, RZ, R13, R10 ;  /* 0x0000000dff0a7219 */ /* 0x008fce000001160a */
.L_x_11122:
[----:B------:R-:W-:Y:S05]  /*4d20*/  BSYNC B1 ;  /* 0x0000000000017941 */ /* 0x000fea0003800000 */
.L_x_11118:
[----:B------:R-:W-:-:S05]  /*4d30*/  IMAD R10, R21, R10, R74 ;  /* 0x0000000a150a7224 */ /* 0x000fca00078e024a */
[----:B------:R-:W-:Y:S02]  /*4d40*/  VIADDMNMX R8, R10, R21, R8, PT ;  /* 0x000000150a087246 */ /* 0x000fe40003800108 */
[----:B------:R-:W-:-:S07]  /*4d50*/  VIMNMX R9, R9, R10, !PT ;  /* 0x0000000a09097248 */ /* 0x000fce0007fe0100 */
.L_x_11117:
[----:B------:R-:W-:Y:S05]  /*4d60*/  BSYNC B0 ;  /* 0x0000000000007941 */ /* 0x000fea0003800000 */
.L_x_11116:
[C---:B------:R-:W-:Y:S01]  /*4d70*/  ISETP.GT.AND P1, PT, R9.reuse, 0x1, !P1 ;  /* 0x000000010900780c */ /* 0x040fe20004f24270 */
[----:B------:R-:W2:Y:S01]  /*4d80*/  LDL R176, [R1+0x27c] ;  /* 0x00027c0001b07983 */ /* 0x000ea20000100800 */
[----:B------:R-:W-:Y:S02]  /*4d90*/  ISETP.GT.AND P2, PT, R9, 0x8, !P2 ;  /* 0x000000080900780c */ /* 0x000fe40005744270 */
[C---:B------:R-:W-:Y:S01]  /*4da0*/  ISETP.LT.OR P1, PT, R8.reuse, 0x2, P1 ;  /* 0x000000020800780c */ /* 0x040fe20000f21670 */
[----:B------:R-:W3:Y:S01]  /*4db0*/  LDL R15, [R1+0x288] ;  /* 0x00028800010f7983 */ /* 0x000ee20000100800 */
[----:B------:R-:W-:Y:S02]  /*4dc0*/  ISETP.LT.OR P2, PT, R8, 0x9, P2 ;  /* 0x000000090800780c */ /* 0x000fe40001741670 */
[----:B------:R-:W-:Y:S01]  /*4dd0*/  FSEL R83, R27, -INF , !P1 ;  /* 0xff8000001b537808 */ /* 0x000fe20004800000 */
[----:B------:R-:W4:Y:S01]  /*4de0*/  LDL R156, [R1+0x278] ;  /* 0x00027800019c7983 */ /* 0x000f220000100800 */
[----:B------:R-:W-:-:S02]  /*4df0*/  ISETP.NE.AND P1, PT, R25, RZ, PT ;  /* 0x000000ff1900720c */ /* 0x000fc40003f25270 */
[----:B------:R-:W-:Y:S01]  /*4e00*/  FSEL R81, R30, -INF , !P2 ;  /* 0xff8000001e517808 */ /* 0x000fe20005000000 */
[----:B------:R-:W5:Y:S01]  /*4e10*/  LDL R220, [R1+0x280] ;  /* 0x0002800001dc7983 */ /* 0x000f620000100800 */
[----:B------:R-:W-:Y:S02]  /*4e20*/  ISETP.GT.AND P1, PT, R9, 0x9, !P1 ;  /* 0x000000090900780c */ /* 0x000fe40004f24270 */
[----:B------:R-:W-:Y:S01]  /*4e30*/  ISETP.NE.AND P2, PT, R32, RZ, PT ;  /* 0x000000ff2000720c */ /* 0x000fe20003f45270 */
[----:B------:R-:W5:Y:S01]  /*4e40*/  LDL R21, [R1+0x28c] ;  /* 0x00028c0001157983 */ /* 0x000f620000100800 */
[----:B------:R-:W-:Y:S02]  /*4e50*/  ISETP.LT.OR P1, PT, R8, 0xa, P1 ;  /* 0x0000000a0800780c */ /* 0x000fe40000f21670 */
[----:B------:R-:W-:Y:S01]  /*4e60*/  ISETP.NE.AND P6, PT, R33, RZ, PT ;  /* 0x000000ff2100720c */ /* 0x000fe20003fc5270 */
[----:B------:R-:W5:Y:S01]  /*4e70*/  LDL R143, [R1+0x210] ;  /* 0x00021000018f7983 */ /* 0x000f620000100800 */
[----:B------:R-:W-:-:S02]  /*4e80*/  FSEL R79, R31, -INF , !P1 ;  /* 0xff8000001f4f7808 */ /* 0x000fc40004800000 */
[----:B------:R-:W-:Y:S01]  /*4e90*/  ISETP.NE.AND P1, PT, R28, RZ, PT ;  /* 0x000000ff1c00720c */ /* 0x000fe20003f25270 */
[----:B------:R-:W5:Y:S01]  /*4ea0*/  LDL R27, [R1+0x294] ;  /* 0x00029400011b7983 */ /* 0x000f620000100800 */
[C---:B------:R-:W-:Y:S02]  /*4eb0*/  ISETP.GT.AND P3, PT, R9.reuse, 0x50, !P3 ;  /* 0x000000500900780c */ /* 0x040fe40005f64270 */
[C---:B------:R-:W-:Y:S01]  /*4ec0*/  ISETP.GT.AND P1, PT, R9.reuse, 0x10, !P1 ;  /* 0x000000100900780c */ /* 0x040fe20004f24270 */
[----:B------:R-:W5:Y:S01]  /*4ed0*/  LDL R152, [R1+0x270] ;  /* 0x0002700001987983 */ /* 0x000f620000100800 */
[C---:B------:R-:W-:Y:S02]  /*4ee0*/  ISETP.GT.AND P4, PT, R9.reuse, 0x51, !P4 ;  /* 0x000000510900780c */ /* 0x040fe40006784270 */
[----:B------:R-:W-:Y:S01]  /*4ef0*/  ISETP.LT.OR P1, PT, R8, 0x11, P1 ;  /* 0x000000110800780c */ /* 0x000fe20000f21670 */
[----:B------:R-:W5:Y:S01]  /*4f00*/  LDL R154, [R1+0x274] ;  /* 0x00027400019a7983 */ /* 0x000f620000100800 */
[----:B------:R-:W-:-:S02]  /*4f10*/  ISETP.GT.AND P5, PT, R9, 0x58, !P5 ;  /* 0x000000580900780c */ /* 0x000fc40006fa4270 */
[----:B------:R-:W-:Y:S01]  /*4f20*/  FSEL R181, R34, -INF , !P1 ;  /* 0xff80000022b57808 */ /* 0x000fe20004800000 */
[----:B------:R-:W5:Y:S01]  /*4f30*/  LDL R112, [R1+0x220] ;  /* 0x0002200001707983 */ /* 0x000f620000100800 */
[----:B------:R-:W-:Y:S02]  /*4f40*/  ISETP.NE.AND P1, PT, R29, RZ, PT ;  /* 0x000000ff1d00720c */ /* 0x000fe40003f25270 */
[C---:B------:R-:W-:Y:S01]  /*4f50*/  ISETP.LT.OR P3, PT, R8.reuse, 0x51, P3 ;  /* 0x000000510800780c */ /* 0x040fe20001f61670 */
[----:B------:R-:W5:Y:S01]  /*4f60*/  LDL R114, [R1+0x224] ;  /* 0x0002240001727983 */ /* 0x000f620000100800 */
[----:B------:R-:W-:Y:S02]  /*4f70*/  ISETP.GT.AND P1, PT, R9, 0x11, !P1 ;  /* 0x000000110900780c */ /* 0x000fe40004f24270 */
[C---:B------:R-:W-:Y:S01]  /*4f80*/  ISETP.LT.OR P4, PT, R8.reuse, 0x52, P4 ;  /* 0x000000520800780c */ /* 0x040fe20002781670 */
[----:B------:R-:W5:Y:S01]  /*4f90*/  LDL R116, [R1+0x228] ;  /* 0x0002280001747983 */ /* 0x000f620000100800 */
[----:B------:R-:W-:-:S02]  /*4fa0*/  ISETP.LT.OR P1, PT, R8, 0x12, P1 ;  /* 0x000000120800780c */ /* 0x000fc40000f21670 */
[----:B------:R-:W-:Y:S01]  /*4fb0*/  FSEL R215, R66, -INF , !P3 ;  /* 0xff80000042d77808 */ /* 0x000fe20005800000 */
[----:B------:R-:W5:Y:S01]  /*4fc0*/  LDL R118, [R1+0x22c] ;  /* 0x00022c0001767983 */ /* 0x000f620000100800 */
[----:B------:R-:W-:Y:S02]  /*4fd0*/  FSEL R184, R35, -INF , !P1 ;  /* 0xff80000023b87808 */ /* 0x000fe40004800000 */
[----:B------:R-:W-:Y:S01]  /*4fe0*/  ISETP.GT.AND P1, PT, R9, 0x18, !P2 ;  /* 0x000000180900780c */ /* 0x000fe20005724270 */
[----:B------:R-:W5:Y:S01]  /*4ff0*/  LDL R120, [R1+0x230] ;  /* 0x0002300001787983 */ /* 0x000f620000100800 */
[----:B------:R-:W-:Y:S02]  /*5000*/  ISETP.NE.AND P2, PT, R12, RZ, PT ;  /* 0x000000ff0c00720c */ /* 0x000fe40003f45270 */
[----:B------:R-:W-:Y:S01]  /*5010*/  ISETP.LT.OR P1, PT, R8, 0x19, P1 ;  /* 0x000000190800780c */ /* 0x000fe20000f21670 */
[----:B------:R-:W5:Y:S01]  /*5020*/  LDL R122, [R1+0x234] ;  /* 0x00023400017a7983 */ /* 0x000f620000100800 */
[----:B------:R-:W-:-:S02]  /*5030*/  FMNMX.FTZ R12, R91, R73, !PT ;  /* 0x000000495b0c7209 */ /* 0x000fc40007810000 */
[----:B------:R-:W-:Y:S01]  /*5040*/  FSEL R185, R38, -INF , !P1 ;  /* 0xff80000026b97808 */ /* 0x000fe20004800000 */
[----:B------:R-:W5:Y:S01]  /*5050*/  LDL R124, [R1+0x238] ;  /* 0x00023800017c7983 */ /* 0x000f620000100800 */
[----:B------:R-:W-:Y:S02]  /*5060*/  ISETP.GT.AND P1, PT, R9, 0x19, !P6 ;  /* 0x000000190900780c */ /* 0x000fe40007724270 */
[----:B------:R-:W-:Y:S01]  /*5070*/  FMNMX.FTZ R12, R77, R12, !PT ;  /* 0x0000000c4d0c7209 */ /* 0x000fe20007810000 */
[----:B------:R-:W5:Y:S01]  /*5080*/  LDL R38, [R1+0x3e0] ;  /* 0x0003e00001267983 */ /* 0x000f620000100800 */
[----:B------:R-:W-:Y:S02]  /*5090*/  ISETP.LT.OR P1, PT, R8, 0x1a, P1 ;  /* 0x0000001a0800780c */ /* 0x000fe40000f21670 */
[----:B------:R-:W-:Y:S01]  /*50a0*/  FMNMX.FTZ R12, R75, R12, !PT ;  /* 0x0000000c4b0c7209 */ /* 0x000fe20007810000 */
[----:B------:R-:W5:Y:S01]  /*50b0*/  LDL R126, [R1+0x23c] ;  /* 0x00023c00017e7983 */ /* 0x000f620000100800 */
[----:B------:R-:W-:-:S02]  /*50c0*/  FSEL R199, R39, -INF , !P1 ;  /* 0xff80000027c77808 */ /* 0x000fc40004800000 */
[----:B------:R-:W-:Y:S01]  /*50d0*/  ISETP.NE.AND P1, PT, R36, RZ, PT ;  /* 0x000000ff2400720c */ /* 0x000fe20003f25270 */
[----:B------:R-:W5:Y:S01]  /*50e0*/  LDL R39, [R1+0x2ac] ;  /* 0x0002ac0001277983 */ /* 0x000f620000100800 */
[----:B------:R-:W-:Y:S02]  /*50f0*/  FMNMX.FTZ R12, R19, R12, !PT ;  /* 0x0000000c130c7209 */ /* 0x000fe40007810000 */
[----:B------:R-:W-:Y:S01]  /*5100*/  ISETP.GT.AND P1, PT, R9, 0x20, !P1 ;  /* 0x000000200900780c */ /* 0x000fe20004f24270 */
[----:B------:R-:W5:Y:S01]  /*5110*/  LDL R128, [R1+0x240] ;  /* 0x0002400001807983 */ /* 0x000f620000100800 */
[----:B------:R-:W-:Y:S02]  /*5120*/  FMNMX.FTZ R13, R161, R12, !PT ;  /* 0x0000000ca10d7209 */ /* 0x000fe40007810000 */
[----:B------:R-:W-:Y:S01]  /*5130*/  ISETP.LT.OR P1, PT, R8, 0x21, P1 ;  /* 0x000000210800780c */ /* 0x000fe20000f21670 */
[----:B------:R-:W5:Y:S01]  /*5140*/  LDL R130, [R1+0x244] ;  /* 0x0002440001827983 */ /* 0x000f620000100800 */
[----:B------:R-:W-:-:S02]  /*5150*/  FMNMX.FTZ R12, R168, R13, !PT ;  /* 0x0000000da80c7209 */ /* 0x000fc40007810000 */
[----:B------:R-:W-:Y:S01]  /*5160*/  FSEL R178, R42, -INF , !P1 ;  /* 0xff8000002ab27808 */ /* 0x000fe20004800000 */
[----:B------:R-:W5:Y:S01]  /*5170*/  LDL R132, [R1+0x248] ;  /* 0x0002480001847983 */ /* 0x000f620000100800 */
[----:B------:R-:W-:Y:S02]  /*5180*/  ISETP.NE.AND P1, PT, R37, RZ, PT ;  /* 0x000000ff2500720c */ /* 0x000fe40003f25270 */
[----:B------:R-:W-:Y:S01]  /*5190*/  FMNMX.FTZ R12, R167, R12, !PT ;  /* 0x0000000ca70c7209 */ /* 0x000fe20007810000 */
[----:B------:R-:W5:Y:S01]  /*51a0*/  LDL R134, [R1+0x24c] ;  /* 0x00024c0001867983 */ /* 0x000f620000100800 */
[----:B------:R-:W-:Y:S02]  /*51b0*/  ISETP.GT.AND P1, PT, R9, 0x21, !P1 ;  /* 0x000000210900780c */ /* 0x000fe40004f24270 */
[----:B------:R-:W-:Y:S01]  /*51c0*/  FMNMX.FTZ R12, R157, R12, !PT ;  /* 0x0000000c9d0c7209 */ /* 0x000fe20007810000 */
[----:B------:R-:W5:Y:S01]  /*51d0*/  LDL R136, [R1+0x250] ;  /* 0x0002500001887983 */ /* 0x000f620000100800 */
[----:B------:R-:W-:-:S02]  /*51e0*/  ISETP.LT.OR P1, PT, R8, 0x22, P1 ;  /* 0x000000220800780c */ /* 0x000fc40000f21670 */
[----:B------:R-:W-:Y:S01]  /*51f0*/  FMNMX.FTZ R13, R159, R12, !PT ;  /* 0x0000000c9f0d7209 */ /* 0x000fe20007810000 */
[----:B------:R-:W5:Y:S01]  /*5200*/  LDL R138, [R1+0x254] ;  /* 0x00025400018a7983 */ /* 0x000f620000100800 */
[----:B------:R-:W-:Y:S02]  /*5210*/  FSEL R182, R43, -INF , !P1 ;  /* 0xff8000002bb67808 */ /* 0x000fe40004800000 */
[----:B------:R-:W-:Y:S01]  /*5220*/  ISETP.NE.AND P1, PT, R40, RZ, PT ;  /* 0x000000ff2800720c */ /* 0x000fe20003f25270 */
[----:B------:R-:W5:Y:S01]  /*5230*/  LDL R140, [R1+0x258] ;  /* 0x00025800018c7983 */ /* 0x000f620000100800 */
[----:B------:R-:W-:Y:S02]  /*5240*/  FMNMX.FTZ R13, R162, R13, !PT ;  /* 0x0000000da20d7209 */ /* 0x000fe40007810000 */
[----:B------:R-:W-:Y:S01]  /*5250*/  ISETP.GT.AND P1, PT, R9, 0x28, !P1 ;  /* 0x000000280900780c */ /* 0x000fe20004f24270 */
[----:B------:R-:W5:Y:S01]  /*5260*/  LDL R40, [R1+0x3e4] ;  /* 0x0003e40001287983 */ /* 0x000f620000100800 */
[----:B------:R-:W-:-:S02]  /*5270*/  FMNMX.FTZ R13, R166, R13, !PT ;  /* 0x0000000da60d7209 */ /* 0x000fc40007810000 */
[----:B------:R-:W-:Y:S01]  /*5280*/  ISETP.LT.OR P1, PT, R8, 0x29, P1 ;  /* 0x000000290800780c */ /* 0x000fe20000f21670 */
[----:B------:R-:W5:Y:S01]  /*5290*/  LDL R142, [R1+0x25c] ;  /* 0x00025c00018e7983 */ /* 0x000f620000100800 */
[----:B------:R-:W-:Y:S02]  /*52a0*/  ISETP.NE.AND P6, PT, R53, RZ, PT ;  /* 0x000000ff3500720c */ /* 0x000fe40003fc5270 */
[----:B------:R-:W-:Y:S01]  /*52b0*/  FSEL R186, R46, -INF , !P1 ;  /* 0xff8000002eba7808 */ /* 0x000fe20004800000 */
[----:B------:R-:W5:Y:S01]  /*52c0*/  LDL R144, [R1+0x260] ;  /* 0x0002600001907983 */ /* 0x000f620000100800 */
[----:B------:R-:W-:Y:S02]  /*52d0*/  ISETP.NE.AND P1, PT, R41, RZ, PT ;  /* 0x000000ff2900720c */ /* 0x000fe40003f25270 */
[----:B------:R-:W-:Y:S01]  /*52e0*/  FMNMX.FTZ R13, R158, R13, !PT ;  /* 0x0000000d9e0d7209 */ /* 0x000fe20007810000 */
[----:B------:R-:W5:Y:S01]  /*52f0*/  LDL R41, [R1+0x2b0] ;  /* 0x0002b00001297983 */ /* 0x000f620000100800 */
[----:B------:R-:W-:-:S02]  /*5300*/  ISETP.GT.AND P1, PT, R9, 0x29, !P1 ;  /* 0x000000290900780c */ /* 0x000fc40004f24270 */
[----:B------:R-:W-:Y:S01]  /*5310*/  FMNMX.FTZ R12, R160, R13, !PT ;  /* 0x0000000da00c7209 */ /* 0x000fe20007810000 */
[----:B------:R-:W5:Y:S01]  /*5320*/  LDL R146, [R1+0x264] ;  /* 0x0002640001927983 */ /* 0x000f620000100800 */
[----:B------:R-:W-:Y:S02]  /*5330*/  ISETP.LT.OR P1, PT, R8, 0x2a, P1 ;  /* 0x0000002a0800780c */ /* 0x000fe40000f21670 */
[----:B------:R-:W-:Y:S01]  /*5340*/  FMNMX.FTZ R12, R163, R12, !PT ;  /* 0x0000000ca30c7209 */ /* 0x000fe20007810000 */
[----:B------:R-:W5:Y:S01]  /*5350*/  LDL R13, [R1+0x284] ;  /* 0x00028400010d7983 */ /* 0x000f620000100800 */
[----:B------:R-:W-:Y:S02]  /*5360*/  FSEL R191, R47, -INF , !P1 ;  /* 0xff8000002fbf7808 */ /* 0x000fe40004800000 */
[----:B------:R-:W-:Y:S01]  /*5370*/  ISETP.NE.AND P1, PT, R44, RZ, PT ;  /* 0x000000ff2c00720c */ /* 0x000fe20003f25270 */
[----:B------:R-:W5:Y:S01]  /*5380*/  LDL R148, [R1+0x268] ;  /* 0x0002680001947983 */ /* 0x000f620000100800 */
[----:B------:R-:W-:-:S02]  /*5390*/  FMNMX.FTZ R12, R165, R12, !PT ;  /* 0x0000000ca50c7209 */ /* 0x000fc40007810000 */
[----:B------:R-:W-:Y:S01]  /*53a0*/  ISETP.GT.AND P1, PT, R9, 0x30, !P1 ;  /* 0x000000300900780c */ /* 0x000fe20004f24270 */
[----:B------:R-:W5:Y:S01]  /*53b0*/  LDL R150, [R1+0x26c] ;  /* 0x00026c0001967983 */ /* 0x000f620000100800 */
[C---:B------:R-:W-:Y:S02]  /*53c0*/  ISETP.LT.OR P5, PT, R8.reuse, 0x59, P5 ;  /* 0x000000590800780c */ /* 0x040fe40002fa1670 */
[----:B------:R-:W-:Y:S01]  /*53d0*/  ISETP.LT.OR P1, PT, R8, 0x31, P1 ;  /* 0x000000310800780c */ /* 0x000fe20000f21670 */
[----:B------:R-:W5:Y:S01]  /*53e0*/  LDL R25, [R1+0x290] ;  /* 0x0002900001197983 */ /* 0x000f620000100800 */
[----:B------:R-:W-:Y:S02]  /*53f0*/  FSEL R216, R67, -INF , !P4 ;  /* 0xff80000043d87808 */ /* 0x000fe40006000000 */
[----:B------:R-:W-:Y:S01]  /*5400*/  FSEL R179, R50, -INF , !P1 ;  /* 0xff80000032b37808 */ /* 0x000fe20004800000 */
[----:B------:R-:W5:Y:S01]  /*5410*/  LDL R29, [R1+0x298] ;  /* 0x00029800011d7983 */ /* 0x000f620000100800 */
[----:B------:R-:W-:-:S02]  /*5420*/  ISETP.NE.AND P1, PT, R45, RZ, PT ;  /* 0x000000ff2d00720c */ /* 0x000fc40003f25270 */
[----:B------:R-:W-:Y:S01]  /*5430*/  FSEL R217, R70, -INF , !P5 ;  /* 0xff80000046d97808 */ /* 0x000fe20006800000 */
[----:B------:R-:W5:Y:S01]  /*5440*/  LDL R31, [R1+0x29c] ;  /* 0x00029c00011f7983 */ /* 0x000f620000100800 */
[----:B------:R-:W-:-:S03]  /*5450*/  ISETP.GT.AND P1, PT, R9, 0x31, !P1 ;  /* 0x000000310900780c */ /* 0x000fc60004f24270 */
[----:B------:R-:W5:Y:S01]  /*5460*/  LDL R33, [R1+0x2a0] ;  /* 0x0002a00001217983 */ /* 0x000f620000100800 */
[----:B------:R-:W-:-:S03]  /*5470*/  ISETP.LT.OR P1, PT, R8, 0x32, P1 ;  /* 0x000000320800780c */ /* 0x000fc60000f21670 */
[----:B------:R-:W5:Y:S01]  /*5480*/  LDL R35, [R1+0x2a4] ;  /* 0x0002a40001237983 */ /* 0x000f620000100800 */
[----:B------:R-:W-:Y:S02]  /*5490*/  FSEL R183, R51, -INF , !P1 ;  /* 0xff80000033b77808 */ /* 0x000fe40004800000 */
[----:B------:R-:W-:Y:S01]  /*54a0*/  ISETP.NE.AND P1, PT, R48, RZ, PT ;  /* 0x000000ff3000720c */ /* 0x000fe20003f25270 */
[----:B------:R-:W5:Y:S03]  /*54b0*/  LDL R37, [R1+0x2a8] ;  /* 0x0002a80001257983 */ /* 0x000f660000100800 */
[----:B------:R-:W-:Y:S01]  /*54c0*/  ISETP.GT.AND P1, PT, R9, 0x38, !P1 ;  /* 0x000000380900780c */ /* 0x000fe20004f24270 */
[----:B------:R-:W5:Y:S03]  /*54d0*/  LDL R43, [R1+0x2b4] ;  /* 0x0002b400012b7983 */ /* 0x000f660000100800 */
[----:B------:R-:W-:Y:S01]  /*54e0*/  ISETP.LT.OR P1, PT, R8, 0x39, P1 ;  /* 0x000000390800780c */ /* 0x000fe20000f21670 */
[----:B------:R-:W5:Y:S03]  /*54f0*/  LDL R45, [R1+0x2b8] ;  /* 0x0002b800012d7983 */ /* 0x000f660000100800 */
[----:B------:R-:W-:Y:S01]  /*5500*/  FSEL R187, R54, -INF , !P1 ;  /* 0xff80000036bb7808 */ /* 0x000fe20004800000 */
[----:B------:R-:W5:Y:S01]  /*5510*/  LDL R47, [R1+0x2bc] ;  /* 0x0002bc00012f7983 */ /* 0x000f620000100800 */
[----:B------:R-:W-:-:S03]  /*5520*/  ISETP.NE.AND P1, PT, R49, RZ, PT ;  /* 0x000000ff3100720c */ /* 0x000fc60003f25270 */
        /* <DEDUP_REMOVED lines=8> */
[C---:B------:R-:W-:Y:S01]  /*55b0*/  ISETP.GT.AND P1, PT, R9.reuse, 0x40, !P1 ;  /* 0x000000400900780c */ /* 0x040fe20004f24270 */
[----:B------:R-:W5:Y:S03]  /*55c0*/  LDL R61, [R1+0x2d8] ;  /* 0x0002d800013d7983 */ /* 0x000f660000100800 */
[----:B------:R-:W-:Y:S01]  /*55d0*/  ISETP.LT.OR P1, PT, R8, 0x41, P1 ;  /* 0x000000410800780c */ /* 0x000fe20000f21670 */
[----:B------:R-:W5:Y:S03]  /*55e0*/  LDL R65, [R1+0x2e0] ;  /* 0x0002e00001417983 */ /* 0x000f660000100800 */
[----:B------:R-:W-:Y:S01]  /*55f0*/  FSEL R180, R58, -INF , !P1 ;  /* 0xff8000003ab47808 */ /* 0x000fe20004800000 */
[----:B------:R-:W5:Y:S01]  /*5600*/  LDL R67, [R1+0x2e4] ;  /* 0x0002e40001437983 */ /* 0x000f620000100800 */
[----:B------:R-:W-:-:S02]  /*5610*/  ISETP.GT.AND P1, PT, R9, RZ, !P2 ;  /* 0x000000ff0900720c */ /* 0x000fc40005724270 */
[----:B------:R-:W-:Y:S01]  /*5620*/  ISETP.NE.AND P2, PT, R57, RZ, PT ;  /* 0x000000ff3900720c */ /* 0x000fe20003f45270 */
[----:B------:R-:W5:Y:S01]  /*5630*/  LDL R69, [R1+0x2e8] ;  /* 0x0002e80001457983 */ /* 0x000f620000100800 */
[----:B------:R-:W-:Y:S02]  /*5640*/  ISETP.LT.OR P1, PT, R8, 0x1, P1 ;  /* 0x000000010800780c */ /* 0x000fe40000f21670 */
[C---:B------:R-:W-:Y:S01]  /*5650*/  ISETP.GT.AND P2, PT, R9.reuse, 0x49, !P2 ;  /* 0x000000490900780c */ /* 0x040fe20005744270 */
[----:B------:R-:W5:Y:S01]  /*5660*/  LDL R57, [R1+0x2d0] ;  /* 0x0002d00001397983 */ /* 0x000f620000100800 */
[----:B------:R-:W-:Y:S02]  /*5670*/  FSEL R117, R26, -INF , !P1 ;  /* 0xff8000001a757808 */ /* 0x000fe40004800000 */
[----:B------:R-:W-:Y:S01]  /*5680*/  ISETP.GT.AND P1, PT, R9, 0x41, !P6 ;  /* 0x000000410900780c */ /* 0x000fe20007724270 */
[----:B------:R-:W5:Y:S01]  /*5690*/  LDL R26, [R1+0x3f8] ;  /* 0x0003f800011a7983 */ /* 0x000f620000100800 */
[----:B------:R-:W-:-:S02]  /*56a0*/  FMNMX.FTZ R10, R117, R83, !PT ;  /* 0x00000053750a7209 */ /* 0x000fc40007810000 */
[----:B------:R-:W-:Y:S01]  /*56b0*/  ISETP.LT.OR P1, PT, R8, 0x42, P1 ;  /* 0x000000420800780c */ /* 0x000fe20000f21670 */
[----:B------:R-:W5:Y:S01]  /*56c0*/  LDL R85, [R1+0x2f0] ;  /* 0x0002f00001557983 */ /* 0x000f620000100800 */
[----:B------:R-:W-:Y:S02]  /*56d0*/  FMNMX.FTZ R10, R81, R10, !PT ;  /* 0x0000000a510a7209 */ /* 0x000fe40007810000 */
[----:B------:R-:W-:Y:S01]  /*56e0*/  FSEL R190, R59, -INF , !P1 ;  /* 0xff8000003bbe7808 */ /* 0x000fe20004800000 */
[----:B------:R-:W5:Y:S01]  /*56f0*/  LDL R87, [R1+0x2f4] ;  /* 0x0002f40001577983 */ /* 0x000f620000100800 */
[----:B------:R-:W-:Y:S02]  /*5700*/  FMNMX.FTZ R10, R79, R10, !PT ;  /* 0x0000000a4f0a7209 */ /* 0x000fe40007810000 */
[----:B------:R-:W-:Y:S01]  /*5710*/  ISETP.NE.AND P6, PT, R20, RZ, PT ;  /* 0x000000ff1400720c */ /* 0x000fe20003fc5270 */
[----:B------:R-:W5:Y:S01]  /*5720*/  LDL R59, [R1+0x2d4] ;  /* 0x0002d400013b7983 */ /* 0x000f620000100800 */
[----:B------:R-:W-:-:S02]  /*5730*/  FMNMX.FTZ R11, R181, R10, !PT ;  /* 0x0000000ab50b7209 */ /* 0x000fc40007810000 */
[----:B------:R-:W-:Y:S01]  /*5740*/  ISETP.NE.AND P1, PT, R56, RZ, PT ;  /* 0x000000ff3800720c */ /* 0x000fe20003f25270 */
[----:B------:R-:W5:Y:S01]  /*5750*/  LDL R20, [R1+0x358] ;  /* 0x0003580001147983 */ /* 0x000f620000100800 */
[----:B------:R-:W-:Y:S02]  /*5760*/  FMNMX.FTZ R10, R184, R11, !PT ;  /* 0x0000000bb80a7209 */ /* 0x000fe40007810000 */
[----:B------:R-:W-:Y:S01]  /*5770*/  ISETP.GT.AND P1, PT, R9, 0x48, !P1 ;  /* 0x000000480900780c */ /* 0x000fe20004f24270 */
[----:B------:R-:W5:Y:S01]  /*5780*/  LDL R89, [R1+0x2f8] ;  /* 0x0002f80001597983 */ /* 0x000f620000100800 */
[----:B------:R-:W-:Y:S02]  /*5790*/  FMNMX.FTZ R10, R185, R10, !PT ;  /* 0x0000000ab90a7209 */ /* 0x000fe40007810000 */
[----:B------:R-:W-:Y:S01]  /*57a0*/  ISETP.GT.AND P6, PT, R9, 0x59, !P6 ;  /* 0x000000590900780c */ /* 0x000fe200077c4270 */
[----:B------:R-:W5:Y:S01]  /*57b0*/  LDL R93, [R1+0x2fc] ;  /* 0x0002fc00015d7983 */ /* 0x000f620000100800 */
[----:B------:R-:W-:-:S02]  /*57c0*/  FMNMX.FTZ R11, R199, R10, !PT ;  /* 0x0000000ac70b7209 */ /* 0x000fc40007810000 */
[----:B------:R-:W-:Y:S01]  /*57d0*/  FMNMX.FTZ R9, R169, R12, !PT ;  /* 0x0000000ca9097209 */ /* 0x000fe20007810000 */
[----:B------:R-:W5:Y:S01]  /*57e0*/  LDL R95, [R1+0x300] ;  /* 0x00030000015f7983 */ /* 0x000f620000100800 */
[----:B------:R-:W-:Y:S02]  /*57f0*/  FMNMX.FTZ R11, R178, R11, !PT ;  /* 0x0000000bb20b7209 */ /* 0x000fe40007810000 */
[----:B------:R-:W-:Y:S01]  /*5800*/  ISETP.LT.OR P1, PT, R8, 0x49, P1 ;  /* 0x000000490800780c */ /* 0x000fe20000f21670 */
[----:B------:R-:W5:Y:S01]  /*5810*/  LDL R97, [R1+0x304] ;  /* 0x0003040001617983 */ /* 0x000f620000100800 */
[----:B------:R-:W-:Y:S02]  /*5820*/  FMNMX.FTZ R11, R182, R11, !PT ;  /* 0x0000000bb60b7209 */ /* 0x000fe40007810000 */
[----:B------:R-:W-:Y:S01]  /*5830*/  ISETP.LT.OR P2, PT, R8, 0x4a, P2 ;  /* 0x0000004a0800780c */ /* 0x000fe20001741670 */
[----:B------:R-:W5:Y:S01]  /*5840*/  LDL R99, [R1+0x308] ;  /* 0x0003080001637983 */ /* 0x000f620000100800 */
[----:B------:R-:W-:-:S02]  /*5850*/  FMNMX.FTZ R10, R186, R11, !PT ;  /* 0x0000000bba0a7209 */ /* 0x000fc40007810000 */
[----:B------:R-:W-:Y:S01]  /*5860*/  FSEL R192, R62, -INF , !P1 ;  /* 0xff8000003ec07808 */ /* 0x000fe20004800000 */
[----:B------:R-:W5:Y:S01]  /*5870*/  LDL R101, [R1+0x30c] ;  /* 0x00030c0001657983 */ /* 0x000f620000100800 */
[----:B------:R-:W-:Y:S02]  /*5880*/  FMNMX.FTZ R10, R191, R10, !PT ;  /* 0x0000000abf0a7209 */ /* 0x000fe40007810000 */
[----:B------:R-:W-:Y:S01]  /*5890*/  FSEL R207, R63, -INF , !P2 ;  /* 0xff8000003fcf7808 */ /* 0x000fe20005000000 */
[----:B------:R-:W5:Y:S01]  /*58a0*/  LDL R103, [R1+0x310] ;  /* 0x0003100001677983 */ /* 0x000f620000100800 */
[----:B------:R-:W-:Y:S02]  /*58b0*/  FMNMX.FTZ R10, R179, R10, !PT ;  /* 0x0000000ab30a7209 */ /* 0x000fe40007810000 */
[----:B------:R-:W-:Y:S01]  /*58c0*/  ISETP.LT.OR P6, PT, R8, 0x5a, P6 ;  /* 0x0000005a0800780c */ /* 0x000fe200037c1670 */
[----:B------:R-:W5:Y:S01]  /*58d0*/  LDL R63, [R1+0x2dc] ;  /* 0x0002dc00013f7983 */ /* 0x000f620000100800 */
[----:B------:R-:W-:-:S02]  /*58e0*/  FMNMX.FTZ R10, R183, R10, !PT ;  /* 0x0000000ab70a7209 */ /* 0x000fc40007810000 */
[----:B------:R-:W-:Y:S01]  /*58f0*/  FSEL R218, R71, -INF , !P6 ;  /* 0xff80000047da7808 */ /* 0x000fe20007000000 */
[----:B------:R-:W5:Y:S01]  /*5900*/  LDL R105, [R1+0x314] ;  /* 0x0003140001697983 */ /* 0x000f620000100800 */
[----:B------:R-:W-:-:S03]  /*5910*/  FMNMX.FTZ R10, R187, R10, !PT ;  /* 0x0000000abb0a7209 */ /* 0x000fc60007810000 */
[----:B------:R-:W5:Y:S01]  /*5920*/  LDL R71, [R1+0x2ec] ;  /* 0x0002ec0001477983 */ /* 0x000f620000100800 */
[----:B------:R-:W-:Y:S02]  /*5930*/  FMNMX.FTZ R11, R193, R10, !PT ;  /* 0x0000000ac10b7209 */ /* 0x000fe40007810000 */
[----:B------:R-:W-:Y:S01]  /*5940*/  FMNMX.FTZ R10, R170, R9, !PT ;  /* 0x00000009aa0a7209 */ /* 0x000fe20007810000 */
[----:B------:R-:W5:Y:S01]  /*5950*/  LDL R107, [R1+0x318] ;  /* 0x00031800016b7983 */ /* 0x000f620000100800 */
[----:B------:R-:W-:Y:S02]  /*5960*/  FMNMX.FTZ R11, R180, R11, !PT ;  /* 0x0000000bb40b7209 */ /* 0x000fe40007810000 */
[----:B------:R-:W-:Y:S01]  /*5970*/  FMNMX.FTZ R9, R171, R10, !PT ;  /* 0x0000000aab097209 */ /* 0x000fe20007810000 */
[----:B------:R-:W5:Y:S01]  /*5980*/  LDL R109, [R1+0x31c] ;  /* 0x00031c00016d7983 */ /* 0x000f620000100800 */
[----:B------:R-:W-:Y:S02]  /*5990*/  FMNMX.FTZ R11, R190, R11, !PT ;  /* 0x0000000bbe0b7209 */ /* 0x000fe40007810000 */
[----:B------:R-:W-:Y:S01]  /*59a0*/  FMNMX.FTZ R12, R172, R9, !PT ;  /* 0x00000009ac0c7209 */ /* 0x000fe20007810000 */
[----:B------:R-:W5:Y:S01]  /*59b0*/  LDL R111, [R1+0x320] ;  /* 0x00032000016f7983 */ /* 0x000f620000100800 */
[----:B------:R-:W-:-:S02]  /*59c0*/  FMNMX.FTZ R10, R192, R11, !PT ;  /* 0x0000000bc00a7209 */ /* 0x000fc40007810000 */
        /* <DEDUP_REMOVED lines=8> */
[----:B------:R-:W-:-:S03]  /*5a50*/  FMNMX.FTZ R10, R216, R11, !PT ;  /* 0x0000000bd80a7209 */ /* 0x000fc60007810000 */
[----:B------:R-:W5:Y:S01]  /*5a60*/  LDL R121, [R1+0x330] ;  /* 0x0003300001797983 */ /* 0x000f620000100800 */
[----:B------:R-:W-:Y:S02]  /*5a70*/  FMNMX.FTZ R11, R217, R10, !PT ;  /* 0x0000000ad90b7209 */ /* 0x000fe40007810000 */
[----:B------:R-:W-:Y:S01]  /*5a80*/  FMNMX.FTZ R10, R177, R8, !PT ;  /* 0x00000008b10a7209 */ /* 0x000fe20007810000 */
[----:B------:R-:W5:Y:S01]  /*5a90*/  LDL R123, [R1+0x334] ;  /* 0x00033400017b7983 */ /* 0x000f620000100800 */
[----:B------:R-:W-:-:S03]  /*5aa0*/  FMNMX.FTZ R11, R218, R11, !PT ;  /* 0x0000000bda0b7209 */ /* 0x000fc60007810000 */
[----:B------:R-:W0:Y:S04]  /*5ab0*/  SHFL.BFLY PT, R9, R10, 0x2, 0x1f ;  /* 0x0c401f000a097f89 */ /* 0x000e2800000e0000 */
[----:B------:R1:W-:Y:S04]  /*5ac0*/  STL.64 [R1+0x430], R10 ;  /* 0x0004300a01007387 */ /* 0x0003e80000100a00 */
[----:B------:R-:W3:Y:S04]  /*5ad0*/  LDL R145, [R1+0x434] ;  /* 0x0004340001917983 */ /* 0x000ee80000100800 */
[----:B------:R-:W5:Y:S04]  /*5ae0*/  LDL R125, [R1+0x338] ;  /* 0x00033800017d7983 */ /* 0x000f680000100800 */
[----:B-1----:R-:W5:Y:S04]  /*5af0*/  LDL R11, [R1+0x450] ;  /* 0x00045000010b7983 */ /* 0x002f680000100800 */
[----:B------:R-:W5:Y:S01]  /*5b00*/  LDL R127, [R1+0x33c] ;  /* 0x00033c00017f7983 */ /* 0x000f620000100800 */
[----:B0-----:R-:W-:-:S03]  /*5b10*/  FMNMX.FTZ R12, R10, R9, !PT ;  /* 0x000000090a0c7209 */ /* 0x001fc60007810000 */
[----:B------:R-:W5:Y:S04]  /*5b20*/  LDL R129, [R1+0x340] ;  /* 0x0003400001817983 */ /* 0x000f680000100800 */
[----:B------:R-:W0:Y:S04]  /*5b30*/  SHFL.BFLY PT, R9, R12, 0x1, 0x1f ;  /* 0x0c201f000c097f89 */ /* 0x000e2800000e0000 */
[----:B------:R-:W5:Y:S04]  /*5b40*/  LDL R131, [R1+0x344] ;  /* 0x0003440001837983 */ /* 0x000f680000100800 */
[----:B------:R-:W5:Y:S04]  /*5b50*/  LDL R135, [R1+0x348] ;  /* 0x0003480001877983 */ /* 0x000f680000100800 */
[----:B------:R-:W5:Y:S04]  /*5b60*/  LDL R137, [R1+0x34c] ;  /* 0x00034c0001897983 */ /* 0x000f680000100800 */
[----:B------:R-:W5:Y:S04]  /*5b70*/  LDL R139, [R1+0x350] ;  /* 0x00035000018b7983 */ /* 0x000f680000100800 */
[----:B------:R-:W5:Y:S01]  /*5b80*/  LDL R141, [R1+0x354] ;  /* 0x00035400018d7983 */ /* 0x000f620000100800 */
[----:B0-----:R-:W-:-:S03]  /*5b90*/  FMNMX.FTZ R14, R12, R9, !PT ;  /* 0x000000090c0e7209 */ /* 0x001fc60007810000 */
[----:B------:R-:W5:Y:S04]  /*5ba0*/  LDL R100, [R1+0x35c] ;  /* 0x00035c0001647983 */ /* 0x000f680000100800 */
[----:B------:R0:W-:Y:S04]  /*5bb0*/  STL [R1+0x430], R14 ;  /* 0x0004300e01007387 */ /* 0x0001e80000100800 */
[----:B------:R-:W5:Y:S04]  /*5bc0*/  LDL R133, [R1+0x430] ;  /* 0x0004300001857983 */ /* 0x000f680000100800 */
[----:B------:R-:W5:Y:S04]  /*5bd0*/  LDL R12, [R1+0x38c] ;  /* 0x00038c00010c7983 */ /* 0x000f680000100800 */
[----:B0-----:R-:W5:Y:S04]  /*5be0*/  LDL R14, [R1+0x3c8] ;  /* 0x0003c800010e7983 */ /* 0x001f680000100800 */
[----:B------:R-:W5:Y:S04]  /*5bf0*/  LDL.64 R8, [R1+0xa8] ;  /* 0x0000a80001087983 */ /* 0x000f680000100a00 */
[----:B------:R-:W5:Y:S04]  /*5c00*/  LDL R102, [R1+0x360] ;  /* 0x0003600001667983 */ /* 0x000f680000100800 */
        /* <DEDUP_REMOVED lines=42> */
[----:B--2---:R-:W-:Y:S04]  /*5eb0*/  STL [R1+0x27c], R176 ;  /* 0x00027cb001007387 */ /* 0x004fe80000100800 */
[----:B---3--:R-:W0:Y:S02]  /*5ec0*/  SHFL.BFLY PT, R10, R145, 0x2, 0x1f ;  /* 0x0c401f00910a7f89 */ /* 0x008e2400000e0000 */
[----:B0-----:R-:W-:-:S05]  /*5ed0*/  FMNMX.FTZ R147, R10, R145, !PT ;  /* 0x000000910a937209 */ /* 0x001fca0007810000 */
[----:B------:R-:W0:Y:S04]  /*5ee0*/  SHFL.BFLY PT, R10, R147, 0x1, 0x1f ;  /* 0x0c201f00930a7f89 */ /* 0x000e2800000e0000 */
[----:B------:R1:W-:Y:S04]  /*5ef0*/  STL [R1+0x288], R15 ;  /* 0x0002880f01007387 */ /* 0x0003e80000100800 */
[----:B----4-:R-:W-:Y:S01]  /*5f00*/  STL [R1+0x278], R156 ;  /* 0x0002789c01007387 */ /* 0x010fe20000100800 */
[----:B0-----:R-:W-:Y:S01]  /*5f10*/  FMNMX.FTZ R10, R147, R10, !PT ;  /* 0x0000000a930a7209 */ /* 0x001fe20007810000 */
[----:B-----5:R-:W-:Y:S01]  /*5f20*/  FMUL.FTZ R176, R11, R133 ;  /* 0x000000850bb07220 */ /* 0x020fe20000410000 */
[----:B------:R-:W-:-:S03]  /*5f30*/  FSETP.NEU.FTZ.AND P1, PT, R133, -INF , PT ;  /* 0xff8000008500780b */ /* 0x000fc60003f3d000 */
[-C--:B-1----:R-:W-:Y:S01]  /*5f40*/  FMUL.FTZ R15, R10, R11.reuse ;  /* 0x0000000b0a0f7220 */ /* 0x082fe20000410000 */
[----:B------:R-:W-:Y:S02]  /*5f50*/  FSEL R176, R176, RZ, P1 ;  /* 0x000000ffb0b07208 */ /* 0x000fe40000800000 */
[----:B------:R-:W-:Y:S01]  /*5f60*/  FSETP.NEU.FTZ.AND P1, PT, R10, -INF , PT ;  /* 0xff8000000a00780b */ /* 0x000fe20003f3d000 */
[----:B------:R0:W-:Y:S02]  /*5f70*/  STL [R1+0x38c], R12 ;  /* 0x00038c0c01007387 */ /* 0x0001e40000100800 */
[----:B------:R-:W-:Y:S02]  /*5f80*/  FFMA.FTZ R219, R77, R11, -R176 ;  /* 0x0000000b4ddb7223 */ /* 0x000fe400000108b0 */
[----:B------:R1:W-:Y:S01]  /*5f90*/  STL [R1+0x280], R220 ;  /* 0x000280dc01007387 */ /* 0x0003e20000100800 */
[----:B0-----:R-:W-:-:S03]  /*5fa0*/  FSEL R12, R15, RZ, P1 ;  /* 0x000000ff0f0c7208 */ /* 0x001fc60000800000 */
[----:B------:R0:W-:Y:S01]  /*5fb0*/  STL [R1+0x284], R13 ;  /* 0x0002840d01007387 */ /* 0x0001e20000100800 */
[----:B-1----:R-:W-:-:S03]  /*5fc0*/  FFMA.FTZ R220, R91, R11, -R176 ;  /* 0x0000000b5bdc7223 */ /* 0x002fc600000108b0 */
[----:B------:R1:W-:Y:S01]  /*5fd0*/  STL [R1+0x28c], R21 ;  /* 0x00028c1501007387 */ /* 0x0003e20000100800 */
[-CC-:B------:R-:W-:Y:S01]  /*5fe0*/  FFMA.FTZ R156, R83, R11.reuse, -R12.reuse ;  /* 0x0000000b539c7223 */ /* 0x180fe2000001080c */
[-C--:B------:R-:W-:Y:S02]  /*5ff0*/  FFMA.FTZ R15, R79, R11.reuse, -R12 ;  /* 0x0000000b4f0f7223 */ /* 0x080fe4000001080c */
[----:B------:R2:W-:Y:S01]  /*6000*/  STL [R1+0x358], R20 ;  /* 0x0003581401007387 */ /* 0x0005e20000100800 */
[----:B0-----:R-:W-:-:S03]  /*6010*/  FFMA.FTZ R13, R75, R11, -R176 ;  /* 0x0000000b4b0d7223 */ /* 0x001fc600000108b0 */
[----:B------:R0:W-:Y:S01]  /*6020*/  STL [R1+0x3c8], R14 ;  /* 0x0003c80e01007387 */ /* 0x0001e20000100800 */
[-C--:B-1----:R-:W-:Y:S01]  /*6030*/  FFMA.FTZ R21, R117, R11.reuse, -R12 ;  /* 0x0000000b75157223 */ /* 0x082fe2000001080c */
[-C--:B--2---:R-:W-:Y:S01]  /*6040*/  FFMA.FTZ R20, R73, R11.reuse, -R176 ;  /* 0x0000000b49147223 */ /* 0x084fe200000108b0 */
[----:B0-----:R-:W-:Y:S01]  /*6050*/  FFMA.FTZ R14, R81, R11, -R12 ;  /* 0x0000000b510e7223 */ /* 0x001fe2000001080c */
[----:B------:R-:W-:Y:S08]  /*6060*/  MUFU.EX2 R220, R220 ;  /* 0x000000dc00dc7308 */ /* 0x000ff00000000800 */
[----:B------:R-:W-:Y:S08]  /*6070*/  MUFU.EX2 R20, R20 ;  /* 0x0000001400147308 */ /* 0x000ff00000000800 */
[----:B------:R-:W-:Y:S08]  /*6080*/  MUFU.EX2 R219, R219 ;  /* 0x000000db00db7308 */ /* 0x000ff00000000800 */
[----:B------:R-:W-:Y:S08]  /*6090*/  MUFU.EX2 R13, R13 ;  /* 0x0000000d000d7308 */ /* 0x000ff00000000800 */
[----:B------:R-:W-:Y:S08]  /*60a0*/  MUFU.EX2 R21, R21 ;  /* 0x0000001500157308 */ /* 0x000ff00000000800 */
[----:B------:R-:W0:Y:S08]  /*60b0*/  MUFU.EX2 R156, R156 ;  /* 0x0000009c009c7308 */ /* 0x000e300000000800 */
[----:B------:R-:W-:Y:S08]  /*60c0*/  MUFU.EX2 R14, R14 ;  /* 0x0000000e000e7308 */ /* 0x000ff00000000800 */
[----:B------:R-:W1:Y:S01]  /*60d0*/  MUFU.EX2 R15, R15 ;  /* 0x0000000f000f7308 */ /* 0x000e620000000800 */
[----:B------:R-:W-:Y:S01]  /*60e0*/  IMAD R8, R143, 0xc00, R8 ;  /* 0x00000c008f087824 */ /* 0x000fe200078e0208 */
[----:B------:R2:W-:Y:S01]  /*60f0*/  STL [R1+0x294], R27 ;  /* 0x0002941b01007387 */ /* 0x0005e20000100800 */
[----:B------:R-:W-:-:S03]  /*6100*/  R2UR UR7, R9 ;  /* 0x00000000090772ca */ /* 0x000fc600000e0000 */
[----:B------:R3:W-:Y:S01]  /*6110*/  STL [R1+0x2ac], R39 ;  /* 0x0002ac2701007387 */ /* 0x0007e20000100800 */
[----:B------:R-:W-:-:S03]  /*6120*/  R2UR UR6, R8 ;  /* 0x00000000080672ca */ /* 0x000fc600000e0000 */
[----:B------:R4:W-:Y:S01]  /*6130*/  STL [R1+0x2b0], R41 ;  /* 0x0002b02901007387 */ /* 0x0009e20000100800 */
[----:B--2---:R-:W-:-:S03]  /*6140*/  IMAD.MOV.U32 R27, RZ, RZ, R9 ;  /* 0x000000ffff1b7224 */ /* 0x004fc600078e0009 */
[----:B------:R2:W-:Y:S01]  /*6150*/  STL [R1+0x3e0], R38 ;  /* 0x0003e02601007387 */ /* 0x0005e20000100800 */
[----:B---3--:R-:W-:-:S03]  /*6160*/  IMAD.MOV.U32 R39, RZ, RZ, R9 ;  /* 0x000000ffff277224 */ /* 0x008fc600078e0009 */
[----:B------:R3:W-:Y:S01]  /*6170*/  STL [R1+0x3e4], R40 ;  /* 0x0003e42801007387 */ /* 0x0007e20000100800 */
[----:B----4-:R-:W-:-:S03]  /*6180*/  IMAD.MOV.U32 R41, RZ, RZ, R9 ;  /* 0x000000ffff297224 */ /* 0x010fc600078e0009 */
[----:B------:R4:W-:Y:S01]  /*6190*/  STL [R1+0x3f8], R26 ;  /* 0x0003f81a01007387 */ /* 0x0009e20000100800 */
[----:B--2---:R-:W-:Y:S01]  /*61a0*/  VIADD R38, R8, 0x80 ;  /* 0x0000008008267836 */ /* 0x004fe20000000000 */
[----:B0-----:R-:W-:Y:S02]  /*61b0*/  F2FP.BF16.F32.PACK_AB R153, R156, R21 ;  /* 0x000000159c99723e */ /* 0x001fe400000010ff */
[----:B------:R0:W-:Y:S01]  /*61c0*/  STL [R1+0x270], R152 ;  /* 0x0002709801007387 */ /* 0x0001e20000100800 */
[C---:B---3--:R-:W-:Y:S01]  /*61d0*/  VIADD R40, R8.reuse, 0x100 ;  /* 0x0000010008287836 */ /* 0x048fe20000000000 */
[----:B-1----:R-:W-:Y:S02]  /*61e0*/  F2FP.BF16.F32.PACK_AB R155, R15, R14 ;  /* 0x0000000e0f9b723e */ /* 0x002fe400000010ff */
[----:B------:R1:W-:Y:S01]  /*61f0*/  STL [R1+0x274], R154 ;  /* 0x0002749a01007387 */ /* 0x0003e20000100800 */
[----:B----4-:R-:W-:Y:S01]  /*6200*/  VIADD R26, R8, 0x180 ;  /* 0x00000180081a7836 */ /* 0x010fe20000000000 */
[----:B------:R-:W-:-:S02]  /*6210*/  R2UR UR10, R38 ;  /* 0x00000000260a72ca */ /* 0x000fc400000e0000 */
[----:B0-----:R-:W-:Y:S01]  /*6220*/  F2FP.BF16.F32.PACK_AB R152, R20, R220 ;  /* 0x000000dc1498723e */ /* 0x001fe200000010ff */
[----:B------:R-:W-:Y:S01]  /*6230*/  STL [R1+0x220], R112 ;  /* 0x0002207001007387 */ /* 0x000fe20000100800 */
[----:B-1----:R-:W-:-:S03]  /*6240*/  F2FP.BF16.F32.PACK_AB R154, R13, R219 ;  /* 0x000000db0d9a723e */ /* 0x002fc600000010ff */
[----:B------:R-:W-:Y:S01]  /*6250*/  STL [R1+0x224], R114 ;  /* 0x0002247201007387 */ /* 0x000fe20000100800 */
[----:B------:R-:W-:Y:S02]  /*6260*/  R2UR UR11, R39 ;  /* 0x00000000270b72ca */ /* 0x000fe400000e0000 */
[----:B------:R-:W-:Y:S01]  /*6270*/  R2UR UR14, R40 ;  /* 0x00000000280e72ca */ /* 0x000fe200000e0000 */
[----:B------:R-:W-:Y:S01]  /*6280*/  STL [R1+0x228], R116 ;  /* 0x0002287401007387 */ /* 0x000fe20000100800 */
[----:B------:R-:W-:Y:S02]  /*6290*/  R2UR UR15, R41 ;  /* 0x00000000290f72ca */ /* 0x000fe400000e0000 */
[----:B------:R-:W-:Y:S01]  /*62a0*/  R2UR UR18, R26 ;  /* 0x000000001a1272ca */ /* 0x000fe200000e0000 */
[----:B------:R-:W-:Y:S01]  /*62b0*/  STL [R1+0x22c], R118 ;  /* 0x00022c7601007387 */ /* 0x000fe20000100800 */
[----:B------:R-:W-:-:S03]  /*62c0*/  R2UR UR19, R27 ;  /* 0x000000001b1372ca */ /* 0x000fc600000e0000 */
[----:B------:R-:W-:Y:S04]  /*62d0*/  STL [R1+0x230], R120 ;  /* 0x0002307801007387 */ /* 0x000fe80000100800 */
        /* <DEDUP_REMOVED lines=102> */
[----:B------:R0:W-:Y:S01]  /*6940*/  STL [R1+0x410], R24 ;  /* 0x0004101801007387 */ /* 0x0001e20000100800 */
[----:B------:R1:W-:Y:S06]  /*6950*/  BAR.SYNC.DEFER_BLOCKING R209, 0x100 ;  /* 0x000400d10000751d */ /* 0x0003ec0000010000 */
[----:B0-----:R-:W-:-:S06]  /*6960*/  WARPGROUP.ARRIVE ;  /* 0x00000000000079c5 */ /* 0x001fcc0000000000 */
[----:B------:R-:W-:Y:S01]  /*6970*/  HGMMA.64x256x16.F32.BF16 R24, R152, gdesc[UR4].tnspB, RZ, !UPT, gsb0 ;  /* 0x43e0000498187df0 */ /* 0x000fe2000c0018ff */
[----:B------:R0:W-:Y:S04]  /*6980*/  STL [R1+0x414], R221 ;  /* 0x000414dd01007387 */ /* 0x0001e80000100800 */
[----:B------:R2:W-:Y:S04]  /*6990*/  STL [R1+0x418], R222 ;  /* 0x000418de01007387 */ /* 0x0005e80000100800 */
[----:B------:R-:W-:Y:S01]  /*69a0*/  STL [R1+0x41c], R231 ;  /* 0x00041ce701007387 */ /* 0x000fe20000100800 */
[----:B------:R-:W-:-:S02]  /*69b0*/  WARPGROUP.DEPBAR.LE gsb0, 0x0 ;  /* 0x00008000000079c5 */ /* 0x000fc40000010000 */
[-CC-:B------:R-:W-:Y:S01]  /*69c0*/  FFMA.FTZ R152, R19, R11.reuse, -R176.reuse ;  /* 0x0000000b13987223 */ /* 0x180fe200000108b0 */
[-CC-:B------:R-:W-:Y:S01]  /*69d0*/  FFMA.FTZ R153, R161, R11.reuse, -R176.reuse ;  /* 0x0000000ba1997223 */ /* 0x180fe200000108b0 */
[-CC-:B------:R-:W-:Y:S01]  /*69e0*/  FFMA.FTZ R19, R168, R11.reuse, -R176.reuse ;  /* 0x0000000ba8137223 */ /* 0x180fe200000108b0 */
[-C--:B------:R-:W-:Y:S01]  /*69f0*/  FFMA.FTZ R161, R167, R11.reuse, -R176 ;  /* 0x0000000ba7a17223 */ /* 0x080fe200000108b0 */
[-CC-:B------:R-:W-:Y:S01]  /*6a00*/  FFMA.FTZ R167, R181, R11.reuse, -R12.reuse ;  /* 0x0000000bb5a77223 */ /* 0x180fe2000001080c */
[-CC-:B------:R-:W-:Y:S01]  /*6a10*/  FFMA.FTZ R168, R184, R11.reuse, -R12.reuse ;  /* 0x0000000bb8a87223 */ /* 0x180fe2000001080c */
[-CC-:B------:R-:W-:Y:S01]  /*6a20*/  FFMA.FTZ R181, R185, R11.reuse, -R12.reuse ;  /* 0x0000000bb9b57223 */ /* 0x180fe2000001080c */
[----:B------:R-:W-:Y:S01]  /*6a30*/  FFMA.FTZ R184, R199, R11, -R12 ;  /* 0x0000000bc7b87223 */ /* 0x000fe2000001080c */
[----:B0-----:R-:W-:Y:S08]  /*6a40*/  MUFU.EX2 R221, R152 ;  /* 0x0000009800dd7308 */ /* 0x001ff00000000800 */
[----:B--2---:R-:W0:Y:S08]  /*6a50*/  MUFU.EX2 R222, R153 ;  /* 0x0000009900de7308 */ /* 0x004e300000000800 */
[----:B------:R-:W-:Y:S08]  /*6a60*/  MUFU.EX2 R19, R19 ;  /* 0x0000001300137308 */ /* 0x000ff00000000800 */
[----:B------:R-:W2:Y:S08]  /*6a70*/  MUFU.EX2 R161, R161 ;  /* 0x000000a100a17308 */ /* 0x000eb00000000800 */
[----:B------:R-:W-:Y:S08]  /*6a80*/  MUFU.EX2 R167, R167 ;  /* 0x000000a700a77308 */ /* 0x000ff00000000800 */
[----:B------:R-:W3:Y:S08]  /*6a90*/  MUFU.EX2 R168, R168 ;  /* 0x000000a800a87308 */ /* 0x000ef00000000800 */
[----:B------:R-:W-:Y:S08]  /*6aa0*/  MUFU.EX2 R181, R181 ;  /* 0x000000b500b57308 */ /* 0x000ff00000000800 */
[----:B------:R-:W4:Y:S01]  /*6ab0*/  MUFU.EX2 R184, R184 ;  /* 0x000000b800b87308 */ /* 0x000f220000000800 */
[----:B0-----:R-:W-:-:S02]  /*6ac0*/  F2FP.BF16.F32.PACK_AB R152, R222, R221 ;  /* 0x000000ddde98723e */ /* 0x001fc400000010ff */
[----:B--2---:R-:W-:Y:S02]  /*6ad0*/  F2FP.BF16.F32.PACK_AB R154, R161, R19 ;  /* 0x00000013a19a723e */ /* 0x004fe400000010ff */
[----:B---3--:R-:W-:Y:S01]  /*6ae0*/  F2FP.BF16.F32.PACK_AB R153, R168, R167 ;  /* 0x000000a7a899723e */ /* 0x008fe200000010ff */
[----:B------:R-:W-:Y:S04]  /*6af0*/  STL.128 [R1+0x220], R24 ;  /* 0x0002201801007387 */ /* 0x000fe80000100c00 */
[----:B------:R-:W-:Y:S04]  /*6b00*/  STL.128 [R1+0x230], R28 ;  /* 0x0002301c01007387 */ /* 0x000fe80000100c00 */
[----:B------:R-:W-:Y:S01]  /*6b10*/  STL.128 [R1+0x240], R32 ;  /* 0x0002402001007387 */ /* 0x000fe20000100c00 */
[----:B----4-:R-:W-:-:S03]  /*6b20*/  F2FP.BF16.F32.PACK_AB R155, R184, R181 ;  /* 0x000000b5b89b723e */ /* 0x010fc600000010ff */
[----:B------:R-:W-:Y:S04]  /*6b30*/  STL.128 [R1+0x250], R36 ;  /* 0x0002502401007387 */ /* 0x000fe80000100c00 */
        /* <DEDUP_REMOVED lines=27> */
[----:B------:R0:W-:Y:S02]  /*6cf0*/  STL.128 [R1+0x410], R148 ;  /* 0x0004109401007387 */ /* 0x0001e40000100c00 */
[----:B0-----:R-:W-:-:S06]  /*6d00*/  WARPGROUP.ARRIVE ;  /* 0x00000000000079c5 */ /* 0x001fcc0000000000 */
[----:B------:R-:W-:Y:S01]  /*6d10*/  HGMMA.64x256x16.F32.BF16 R24, R152, gdesc[UR8].tnspB, R24, gsb0 ;  /* 0x43e0000898187df0 */ /* 0x000fe20008001818 */
[-CC-:B------:R-:W-:Y:S01]  /*6d20*/  FFMA.FTZ R185, R157, R11.reuse, -R176.reuse ;  /* 0x0000000b9db97223 */ /* 0x180fe200000108b0 */
[-CC-:B------:R-:W-:Y:S01]  /*6d30*/  FFMA.FTZ R157, R159, R11.reuse, -R176.reuse ;  /* 0x0000000b9f9d7223 */ /* 0x180fe200000108b0 */
[-CC-:B------:R-:W-:Y:S01]  /*6d40*/  FFMA.FTZ R159, R162, R11.reuse, -R176.reuse ;  /* 0x0000000ba29f7223 */ /* 0x180fe200000108b0 */
[-C--:B------:R-:W-:Y:S01]  /*6d50*/  FFMA.FTZ R162, R166, R11.reuse, -R176 ;  /* 0x0000000ba6a27223 */ /* 0x080fe200000108b0 */
[-CC-:B------:R-:W-:Y:S01]  /*6d60*/  FFMA.FTZ R166, R178, R11.reuse, -R12.reuse ;  /* 0x0000000bb2a67223 */ /* 0x180fe2000001080c */
[-CC-:B------:R-:W-:Y:S01]  /*6d70*/  FFMA.FTZ R178, R182, R11.reuse, -R12.reuse ;  /* 0x0000000bb6b27223 */ /* 0x180fe2000001080c */
[-CC-:B------:R-:W-:Y:S01]  /*6d80*/  FFMA.FTZ R182, R186, R11.reuse, -R12.reuse ;  /* 0x0000000bbab67223 */ /* 0x180fe2000001080c */
[-C--:B------:R-:W-:Y:S01]  /*6d90*/  FFMA.FTZ R186, R191, R11.reuse, -R12 ;  /* 0x0000000bbfba7223 */ /* 0x080fe2000001080c */
[----:B------:R-:W-:Y:S08]  /*6da0*/  MUFU.EX2 R185, R185 ;  /* 0x000000b900b97308 */ /* 0x000ff00000000800 */
[----:B------:R-:W0:Y:S08]  /*6db0*/  MUFU.EX2 R157, R157 ;  /* 0x0000009d009d7308 */ /* 0x000e300000000800 */
[----:B------:R-:W-:Y:S08]  /*6dc0*/  MUFU.EX2 R159, R159 ;  /* 0x0000009f009f7308 */ /* 0x000ff00000000800 */
[----:B------:R-:W2:Y:S08]  /*6dd0*/  MUFU.EX2 R162, R162 ;  /* 0x000000a200a27308 */ /* 0x000eb00000000800 */
[----:B------:R-:W-:Y:S08]  /*6de0*/  MUFU.EX2 R166, R166 ;  /* 0x000000a600a67308 */ /* 0x000ff00000000800 */
[----:B------:R-:W3:Y:S08]  /*6df0*/  MUFU.EX2 R178, R178 ;  /* 0x000000b200b27308 */ /* 0x000ef00000000800 */
[----:B------:R-:W-:Y:S08]  /*6e00*/  MUFU.EX2 R182, R182 ;  /* 0x000000b600b67308 */ /* 0x000ff00000000800 */
[----:B------:R-:W4:Y:S01]  /*6e10*/  MUFU.EX2 R186, R186 ;  /* 0x000000ba00ba7308 */ /* 0x000f220000000800 */
[----:B------:R-:W-:Y:S01]  /*6e20*/  FADD.FTZ R220, R220, R20 ;  /* 0x00000014dcdc7221 */ /* 0x000fe20000010000 */
[-C--:B------:R-:W-:Y:S01]  /*6e30*/  FFMA.FTZ R20, R183, R11.reuse, -R12 ;  /* 0x0000000bb7147223 */ /* 0x080fe2000001080c */
[-CC-:B------:R-:W-:Y:S01]  /*6e40*/  FFMA.FTZ R183, R169, R11.reuse, -R176.reuse ;  /* 0x0000000ba9b77223 */ /* 0x180fe200000108b0 */
[-CC-:B------:R-:W-:Y:S01]  /*6e50*/  FFMA.FTZ R158, R158, R11.reuse, -R176.reuse ;  /* 0x0000000b9e9e7223 */ /* 0x180fe200000108b0 */
[-CC-:B------:R-:W-:Y:S01]  /*6e60*/  FFMA.FTZ R160, R160, R11.reuse, -R176.reuse ;  /* 0x0000000ba0a07223 */ /* 0x180fe200000108b0 */
[-CC-:B------:R-:W-:Y:S01]  /*6e70*/  FFMA.FTZ R163, R163, R11.reuse, -R176.reuse ;  /* 0x0000000ba3a37223 */ /* 0x180fe200000108b0 */
[-C--:B------:R-:W-:Y:S01]  /*6e80*/  FFMA.FTZ R165, R165, R11.reuse, -R176 ;  /* 0x0000000ba5a57223 */ /* 0x080fe200000108b0 */
[-CC-:B------:R-:W-:Y:S01]  /*6e90*/  FFMA.FTZ R179, R179, R11.reuse, -R12.reuse ;  /* 0x0000000bb3b37223 */ /* 0x180fe2000001080c */
[-CC-:B------:R-:W-:Y:S01]  /*6ea0*/  FFMA.FTZ R169, R187, R11.reuse, -R12.reuse ;  /* 0x0000000bbba97223 */ /* 0x180fe2000001080c */
[-C--:B------:R-:W-:Y:S01]  /*6eb0*/  FFMA.FTZ R193, R193, R11.reuse, -R12 ;  /* 0x0000000bc1c17223 */ /* 0x080fe2000001080c */
[-CC-:B------:R-:W-:Y:S01]  /*6ec0*/  FFMA.FTZ R170, R170, R11.reuse, -R176.reuse ;  /* 0x0000000baaaa7223 */ /* 0x180fe200000108b0 */
[-CC-:B------:R-:W-:Y:S01]  /*6ed0*/  FFMA.FTZ R171, R171, R11.reuse, -R176.reuse ;  /* 0x0000000babab7223 */ /* 0x180fe200000108b0 */
[-CC-:B------:R-:W-:Y:S01]  /*6ee0*/  FFMA.FTZ R172, R172, R11.reuse, -R176.reuse ;  /* 0x0000000bacac7223 */ /* 0x180fe200000108b0 */
[-CC-:B------:R-:W-:Y:S01]  /*6ef0*/  FFMA.FTZ R173, R173, R11.reuse, -R176.reuse ;  /* 0x0000000badad7223 */ /* 0x180fe200000108b0 */
[-CC-:B------:R-:W-:Y:S01]  /*6f00*/  FFMA.FTZ R174, R174, R11.reuse, -R176.reuse ;  /* 0x0000000baeae7223 */ /* 0x180fe200000108b0 */
[-CC-:B------:R-:W-:Y:S01]  /*6f10*/  FFMA.FTZ R175, R175, R11.reuse, -R176.reuse ;  /* 0x0000000bafaf7223 */ /* 0x180fe200000108b0 */
[----:B------:R-:W-:Y:S01]  /*6f20*/  FFMA.FTZ R176, R177, R11, -R176 ;  /* 0x0000000bb1b07223 */ /* 0x000fe200000108b0 */
[----:B------:R-:W-:Y:S01]  /*6f30*/  FADD.FTZ R177, R21, R156 ;  /* 0x0000009c15b17221 */ /* 0x000fe20000010000 */
[----:B------:R-:W-:Y:S08]  /*6f40*/  MUFU.EX2 R158, R158 ;  /* 0x0000009e009e7308 */ /* 0x000ff00000000800 */
[----:B------:R-:W5:Y:S08]  /*6f50*/  MUFU.EX2 R160, R160 ;  /* 0x000000a000a07308 */ /* 0x000f700000000800 */
[----:B------:R-:W-:Y:S08]  /*6f60*/  MUFU.EX2 R163, R163 ;  /* 0x000000a300a37308 */ /* 0x000ff00000000800 */
[----:B------:R-:W1:Y:S01]  /*6f70*/  MUFU.EX2 R165, R165 ;  /* 0x000000a500a57308 */ /* 0x000e620000000800 */
[----:B------:R-:W-:-:S02]  /*6f80*/  WARPGROUP.DEPBAR.LE gsb0, 0x0 ;  /* 0x00008000000079c5 */ /* 0x000fc40000010000 */
[----:B0-----:R-:W-:Y:S02]  /*6f90*/  F2FP.BF16.F32.PACK_AB R152, R157, R185 ;  /* 0x000000b99d98723e */ /* 0x001fe400000010ff */
[----:B--2---:R-:W-:Y:S02]  /*6fa0*/  F2FP.BF16.F32.PACK_AB R154, R162, R159 ;  /* 0x0000009fa29a723e */ /* 0x004fe400000010ff */
[----:B---3--:R-:W-:Y:S02]  /*6fb0*/  F2FP.BF16.F32.PACK_AB R153, R178, R166 ;  /* 0x000000a6b299723e */ /* 0x008fe400000010ff */
[----:B----4-:R-:W-:Y:S01]  /*6fc0*/  F2FP.BF16.F32.PACK_AB R155, R186, R182 ;  /* 0x000000b6ba9b723e */ /* 0x010fe200000010ff */
        /* <DEDUP_REMOVED lines=34> */
[----:B------:R-:W-:Y:S08]  /*71f0*/  MUFU.EX2 R179, R179 ;  /* 0x000000b300b37308 */ /* 0x000ff00000000800 */
[----:B------:R-:W0:Y:S08]  /*7200*/  MUFU.EX2 R20, R20 ;  /* 0x0000001400147308 */ /* 0x000e300000000800 */
[----:B------:R-:W-:Y:S08]  /*7210*/  MUFU.EX2 R169, R169 ;  /* 0x000000a900a97308 */ /* 0x000ff00000000800 */
[----:B------:R-:W2:Y:S01]  /*7220*/  MUFU.EX2 R21, R193 ;  /* 0x000000c100157308 */ /* 0x000ea20000000800 */
        /* <DEDUP_REMOVED lines=8> */
[----:B------:R-:W-:-:S07]  /*72b0*/  FADD.FTZ R220, R219, R220 ;  /* 0x000000dcdbdc7221 */ /* 0x000fce0000010000 */
[----:B------:R-:W-:Y:S08]  /*72c0*/  MUFU.EX2 R170, R170 ;  /* 0x000000aa00aa7308 */ /* 0x000ff00000000800 */
[----:B------:R-:W-:Y:S08]  /*72d0*/  MUFU.EX2 R171, R171 ;  /* 0x000000ab00ab7308 */ /* 0x000ff00000000800 */
[----:B------:R-:W3:Y:S08]  /*72e0*/  MUFU.EX2 R172, R172 ;  /* 0x000000ac00ac7308 */ /* 0x000ef00000000800 */
[----:B------:R-:W-:Y:S01]  /*72f0*/  MUFU.EX2 R156, R156 ;  /* 0x0000009c009c7308 */ /* 0x000fe20000000800 */
[----:B------:R-:W-:Y:S01]  /*7300*/  FADD.FTZ R220, R13, R220 ;  /* 0x000000dc0ddc7221 */ /* 0x000fe20000010000 */
[----:B------:R-:W-:-:S05]  /*7310*/  IMAD.MOV.U32 R13, RZ, RZ, R9 ;  /* 0x000000ffff0d7224 */ /* 0x000fca00078e0009 */
[----:B------:R-:W-:Y:S01]  /*7320*/  R2UR UR7, R13 ;  /* 0x000000000d0772ca */ /* 0x000fe200000e0000 */
[----:B------:R-:W-:Y:S02]  /*7330*/  WARPGROUP.DEPBAR.LE gsb0, 0x0 ;  /* 0x00008000000079c5 */ /* 0x000fe40000010000 */
[----:B-----5:R-:W-:Y:S01]  /*7340*/  F2FP.BF16.F32.PACK_AB R152, R160, R158 ;  /* 0x0000009ea098723e */ /* 0x020fe200000010ff */
[----:B------:R-:W-:Y:S01]  /*7350*/  MUFU.EX2 R173, R173 ;  /* 0x000000ad00ad7308 */ /* 0x000fe20000000800 */
[----:B-1----:R-:W-:-:S07]  /*7360*/  F2FP.BF16.F32.PACK_AB R154, R165, R163 ;  /* 0x000000a3a59a723e */ /* 0x002fce00000010ff */
[----:B------:R-:W-:Y:S01]  /*7370*/  MUFU.EX2 R174, R174 ;  /* 0x000000ae00ae7308 */ /* 0x000fe20000000800 */
[----:B0-----:R-:W-:-:S07]  /*7380*/  F2FP.BF16.F32.PACK_AB R153, R20, R179 ;  /* 0x000000b31499723e */ /* 0x001fce00000010ff */
[----:B------:R-:W-:Y:S01]  /*7390*/  MUFU.EX2 R175, R175 ;  /* 0x000000af00af7308 */ /* 0x000fe20000000800 */
[----:B--2---:R-:W-:Y:S01]  /*73a0*/  F2FP.BF16.F32.PACK_AB R155, R21, R169 ;  /* 0x000000a9159b723e */ /* 0x004fe200000010ff */
        /* <DEDUP_REMOVED lines=31> */
[----:B------:R0:W-:Y:S01]  /*75a0*/  STL.128 [R1+0x410], R148 ;  /* 0x0004109401007387 */ /* 0x0001e20000100c00 */
[----:B------:R-:W-:Y:S08]  /*75b0*/  MUFU.EX2 R176, R176 ;  /* 0x000000b000b07308 */ /* 0x000ff00000000800 */
[----:B------:R-:W-:Y:S08]  /*75c0*/  MUFU.EX2 R215, R215 ;  /* 0x000000d700d77308 */ /* 0x000ff00000000800 */
[----:B------:R-:W-:Y:S01]  /*75d0*/  MUFU.EX2 R216, R216 ;  /* 0x000000d800d87308 */ /* 0x000fe20000000800 */
[----:B0-----:R-:W-:-:S07]  /*75e0*/  WARPGROUP.ARRIVE ;  /* 0x00000000000079c5 */ /* 0x001fce0000000000 */
[----:B------:R-:W-:Y:S01]  /*75f0*/  MUFU.EX2 R217, R217 ;  /* 0x000000d900d97308 */ /* 0x000fe20000000800 */
[----:B------:R-:W-:Y:S07]  /*7600*/  HGMMA.64x256x16.F32.BF16 R24, R152, gdesc[UR16].tnspB, R24, gsb0 ;  /* 0x43e0001098187df0 */ /* 0x000fee0008001818 */
[----:B------:R-:W-:Y:S01]  /*7610*/  MUFU.EX2 R218, R218 ;  /* 0x000000da00da7308 */ /* 0x000fe20000000800 */
[----:B------:R-:W-:Y:S01]  /*7620*/  FADD.FTZ R221, R221, R220 ;  /* 0x000000dcdddd7221 */ /* 0x000fe20000010000 */
[----:B------:R-:W2:Y:S01]  /*7630*/  @!P0 LDL R13, [R1+0x210] ;  /* 0x00021000010d8983 */ /* 0x000ea20000100800 */
[----:B------:R-:W-:-:S02]  /*7640*/  WARPGROUP.DEPBAR.LE gsb0, 0x0 ;  /* 0x00008000000079c5 */ /* 0x000fc40000010000 */
[----:B------:R-:W-:Y:S01]  /*7650*/  FADD.FTZ R152, R14, R177 ;  /* 0x000000b10e987221 */ /* 0x000fe20000010000 */
[----:B------:R-:W-:Y:S01]  /*7660*/  FFMA.FTZ R14, R190, R11, -R12 ;  /* 0x0000000bbe0e7223 */ /* 0x000fe2000001080c */
[----:B------:R-:W-:Y:S01]  /*7670*/  VIADD R12, R8, 0x200 ;  /* 0x00000200080c7836 */ /* 0x000fe20000000000 */
[----:B------:R-:W-:Y:S04]  /*7680*/  MUFU.EX2 R11, R192 ;  /* 0x000000c0000b7308 */ /* 0x000fe80000000800 */
[----:B------:R-:W-:-:S04]  /*7690*/  R2UR UR6, R12 ;  /* 0x000000000c0672ca */ /* 0x000fc800000e0000 */
[----:B------:R-:W0:Y:S08]  /*76a0*/  MUFU.EX2 R14, R14 ;  /* 0x0000000e000e7308 */ /* 0x000e300000000800 */
[----:B------:R-:W1:Y:S01]  /*76b0*/  MUFU.EX2 R12, R207 ;  /* 0x000000cf000c7308 */ /* 0x000e620000000800 */
[----:B------:R-:W-:Y:S01]  /*76c0*/  FADD.FTZ R152, R15, R152 ;  /* 0x000000980f987221 */ /* 0x000fe20000010000 */
[----:B---3--:R-:W-:-:S03]  /*76d0*/  F2FP.BF16.F32.PACK_AB R154, R172, R171 ;  /* 0x000000abac9a723e */ /* 0x008fc600000010ff */
[----:B------:R-:W-:Y:S01]  /*76e0*/  FADD.FTZ R167, R167, R152 ;  /* 0x00000098a7a77221 */ /* 0x000fe20000010000 */
[----:B------:R-:W-:Y:S02]  /*76f0*/  F2FP.BF16.F32.PACK_AB R152, R170, R183 ;  /* 0x000000b7aa98723e */ /* 0x000fe400000010ff */
[----:B0-----:R-:W-:Y:S01]  /*7700*/  F2FP.BF16.F32.PACK_AB R153, R14, R156 ;  /* 0x0000009c0e99723e */ /* 0x001fe200000010ff */
[----:B------:R-:W-:Y:S04]  /*7710*/  STL.128 [R1+0x220], R24 ;  /* 0x0002201801007387 */ /* 0x000fe80000100c00 */
[----:B------:R-:W-:Y:S01]  /*7720*/  STL.128 [R1+0x230], R28 ;  /* 0x0002301c01007387 */ /* 0x000fe20000100c00 */
[----:B-1----:R-:W-:-:S03]  /*7730*/  F2FP.BF16.F32.PACK_AB R155, R12, R11 ;  /* 0x0000000b0c9b723e */ /* 0x002fc600000010ff */
        /* <DEDUP_REMOVED lines=32> */
[----:B------:R-:W-:Y:S01]  /*7940*/  VIADD R8, R8, 0x280 ;  /* 0x0000028008087836 */ /* 0x000fe20000000000 */
[----:B------:R-:W-:-:S04]  /*7950*/  R2UR UR7, R9 ;  /* 0x00000000090772ca */ /* 0x000fc800000e0000 */
[----:B------:R-:W-:Y:S01]  /*7960*/  R2UR UR6, R8 ;  /* 0x00000000080672ca */ /* 0x000fe200000e0000 */
[----:B------:R-:W-:Y:S01]  /*7970*/  FADD.FTZ R222, R222, R221 ;  /* 0x000000dddede7221 */ /* 0x000fe20000010000 */
[----:B------:R-:W3:Y:S01]  /*7980*/  @!P0 LDL.64 R8, [R1+0x68] ;  /* 0x0000680001088983 */ /* 0x000ee20000100a00 */
[----:B------:R-:W-:Y:S02]  /*7990*/  FADD.FTZ R168, R168, R167 ;  /* 0x000000a7a8a87221 */ /* 0x000fe40000010000 */
[----:B------:R-:W-:Y:S02]  /*79a0*/  FADD.FTZ R222, R19, R222 ;  /* 0x000000de13de7221 */ /* 0x000fe40000010000 */
[----:B------:R-:W-:Y:S02]  /*79b0*/  FADD.FTZ R15, R181, R168 ;  /* 0x000000a8b50f7221 */ /* 0x000fe40000010000 */
[----:B------:R-:W-:Y:S02]  /*79c0*/  FADD.FTZ R222, R161, R222 ;  /* 0x000000dea1de7221 */ /* 0x000fe40000010000 */
[----:B------:R-:W-:-:S02]  /*79d0*/  FADD.FTZ R15, R184, R15 ;  /* 0x0000000fb80f7221 */ /* 0x000fc40000010000 */
[----:B------:R-:W-:Y:S01]  /*79e0*/  FADD.FTZ R168, R185, R222 ;  /* 0x000000deb9a87221 */ /* 0x000fe20000010000 */
[----:B------:R-:W-:Y:S02]  /*79f0*/  WARPGROUP.DEPBAR.LE gsb0, 0x0 ;  /* 0x00008000000079c5 */ /* 0x000fe40000010000 */
[----:B------:R-:W-:Y:S02]  /*7a00*/  F2FP.BF16.F32.PACK_AB R152, R174, R173 ;  /* 0x000000adae98723e */ /* 0x000fe400000010ff */
[----:B------:R-:W-:Y:S02]  /*7a10*/  F2FP.BF16.F32.PACK_AB R154, R176, R175 ;  /* 0x000000afb09a723e */ /* 0x000fe400000010ff */
[----:B------:R-:W-:Y:S02]  /*7a20*/  F2FP.BF16.F32.PACK_AB R153, R216, R215 ;  /* 0x000000d7d899723e */ /* 0x000fe400000010ff */
[----:B------:R-:W-:Y:S01]  /*7a30*/  F2FP.BF16.F32.PACK_AB R155, R218, R217 ;  /* 0x000000d9da9b723e */ /* 0x000fe200000010ff */
        /* <DEDUP_REMOVED lines=43> */
[----:B------:R-:W-:Y:S02]  /*7cf0*/  WARPGROUP.DEPBAR.LE gsb0, 0x0 ;  /* 0x00008000000079c5 */ /* 0x000fe40000010000 */
        /* <DEDUP_REMOVED lines=25> */
[----:B------:R0:W-:Y:S04]  /*7e90*/  STL.128 [R1+0x3b0], R124 ;  /* 0x0003b07c01007387 */ /* 0x0001e80000100c00 */
[----:B------:R-:W-:Y:S04]  /*7ea0*/  STL.128 [R1+0x3c0], R128 ;  /* 0x0003c08001007387 */ /* 0x000fe80000100c00 */
[----:B------:R-:W-:Y:S04]  /*7eb0*/  STL.128 [R1+0x3d0], R132 ;  /* 0x0003d08401007387 */ /* 0x000fe80000100c00 */
[----:B------:R-:W-:Y:S04]  /*7ec0*/  STL.128 [R1+0x3e0], R136 ;  /* 0x0003e08801007387 */ /* 0x000fe80000100c00 */
[----:B------:R-:W-:Y:S04]  /*7ed0*/  STL.128 [R1+0x3f0], R140 ;  /* 0x0003f08c01007387 */ /* 0x000fe80000100c00 */
[----:B------:R-:W-:Y:S04]  /*7ee0*/  STL.128 [R1+0x400], R144 ;  /* 0x0004009001007387 */ /* 0x000fe80000100c00 */
[----:B------:R1:W-:Y:S04]  /*7ef0*/  STL.128 [R1+0x410], R148 ;  /* 0x0004109401007387 */ /* 0x0003e80000100c00 */
[----:B------:R-:W4:Y:S04]  /*7f00*/  LDL R167, [R1+0x220] ;  /* 0x0002200001a77983 */ /* 0x000f280000100800 */
[----:B------:R-:W5:Y:S04]  /*7f10*/  LDL R161, [R1+0x224] ;  /* 0x0002240001a17983 */ /* 0x000f680000100800 */
[----:B------:R-:W5:Y:S04]  /*7f20*/  LDL R155, [R1+0x228] ;  /* 0x00022800019b7983 */ /* 0x000f680000100800 */
[----:B------:R-:W5:Y:S04]  /*7f30*/  LDL R153, [R1+0x22c] ;  /* 0x00022c0001997983 */ /* 0x000f680000100800 */
[----:B0-----:R-:W5:Y:S04]  /*7f40*/  LDL R125, [R1+0x230] ;  /* 0x00023000017d7983 */ /* 0x001f680000100800 */
        /* <DEDUP_REMOVED lines=59> */
[----:B-1----:R-:W5:Y:S04]  /*8300*/  LDL R150, [R1+0x320] ;  /* 0x0003200001967983 */ /* 0x002f680000100800 */
        /* <DEDUP_REMOVED lines=62> */
[----:B------:R-:W5:Y:S01]  /*86f0*/  LDL R26, [R1+0x41c] ;  /* 0x00041c00011a7983 */ /* 0x000f620000100800 */
        /* <DEDUP_REMOVED lines=16> */
[----:B---3--:R-:W-:Y:S02]  /*8800*/  @!P0 MOV R8, R8 ;  /* 0x0000000800088202 */ /* 0x008fe40000000f00 */
[----:B------:R-:W-:Y:S01]  /*8810*/  FADD.FTZ R174, R174, R173 ;  /* 0x000000adaeae7221 */ /* 0x000fe20000010000 */
[----:B------:R-:W-:Y:S02]  /*8820*/  FADD.FTZ R216, R216, R215 ;  /* 0x000000d7d8d87221 */ /* 0x000fe40000010000 */
[----:B--2---:R-:W-:Y:S02]  /*8830*/  @!P0 IMAD R13, R13, 0x8, R8 ;  /* 0x000000080d0d8824 */ /* 0x004fe400078e0208 */
[----:B------:R-:W-:Y:S01]  /*8840*/  FADD.FTZ R175, R175, R174 ;  /* 0x000000aeafaf7221 */ /* 0x000fe20000010000 */
[----:B------:R-:W-:Y:S01]  /*8850*/  FADD.FTZ R177, R217, R216 ;  /* 0x000000d8d9b17221 */ /* 0x000fe20000010000 */
[----:B------:R-:W-:Y:S02]  /*8860*/  STL [R1+0x88], RZ ;  /* 0x000088ff01007387 */ /* 0x000fe40000100800 */
[----:B------:R-:W-:Y:S01]  /*8870*/  FADD.FTZ R176, R176, R175 ;  /* 0x000000afb0b07221 */ /* 0x000fe20000010000 */
[----:B------:R-:W-:Y:S01]  /*8880*/  FADD.FTZ R177, R218, R177 ;  /* 0x000000b1dab17221 */ /* 0x000fe20000010000 */
[----:B------:R-:W-:Y:S01]  /*8890*/  STL [R1+0x88], R0 ;  /* 0x0000880001007387 */ /* 0x000fe20000100800 */
[----:B------:R-:W-:-:S03]  /*88a0*/  @!P0 PRMT R13, RZ, 0x654, R13 ;  /* 0x00000654ff0d8816 */ /* 0x000fc6000000000d */
[----:B------:R-:W-:Y:S04]  /*88b0*/  STL [R1+0x88], R0 ;  /* 0x0000880001007387 */ /* 0x000fe80000100800 */
[----:B------:R-:W-:Y:S04]  /*88c0*/  STL [R1+0x88], R0 ;  /* 0x0000880001007387 */ /* 0x000fe80000100800 */
[----:B------:R-:W-:Y:S04]  /*88d0*/  STL [R1+0x88], R0 ;  /* 0x0000880001007387 */ /* 0x000fe80000100800 */
[----:B------:R-:W-:Y:S04]  /*88e0*/  STL [R1+0x88], R0 ;  /* 0x0000880001007387 */ /* 0x000fe80000100800 */
[----:B------:R0:W-:Y:S04]  /*88f0*/  STL [R1+0x88], R0 ;  /* 0x0000880001007387 */ /* 0x0001e80000100800 */
[----:B------:R1:W-:Y:S04]  /*8900*/  STL [R1+0x434], R10 ;  /* 0x0004340a01007387 */ /* 0x0003e80000100800 */
[----:B------:R2:W-:Y:S04]  /*8910*/  STL.64 [R1+0x440], R176 ;  /* 0x000440b001007387 */ /* 0x0005e80000100a00 */
[----:B----4-:R2:W-:Y:S04]  /*8920*/  STL [R1+0x220], R167 ;  /* 0x000220a701007387 */ /* 0x0105e80000100800 */
[----:B-----5:R2:W-:Y:S04]  /*8930*/  STL [R1+0x224], R161 ;  /* 0x000224a101007387 */ /* 0x0205e80000100800 */
[----:B------:R2:W-:Y:S04]  /*8940*/  STL [R1+0x228], R155 ;  /* 0x0002289b01007387 */ /* 0x0005e80000100800 */
        /* <DEDUP_REMOVED lines=124> */
[----:B------:R2:W-:Y:S01]  /*9110*/  STL [R1+0x41c], R26 ;  /* 0x00041c1a01007387 */ /* 0x0005e20000100800 */
[----:B------:R2:W-:Y:S03]  /*9120*/  @!P0 SYNCS.ARRIVE.TRANS64.RED.A1T0 RZ, [R13+URZ], RZ ;  /* 0x000000ff0dff89a7 */ /* 0x0005e6000810043f */
[----:B0-----:R-:W3:Y:S01]  /*9130*/  LDL R0, [R1+0x70] ;  /* 0x0000700001007983 */ /* 0x001ee20000100800 */
[----:B------:R-:W-:Y:S01]  /*9140*/  ISETP.NE.AND P1, PT, R6, 0x1, PT ;  /* 0x000000010600780c */ /* 0x000fe20003f25270 */
[----:B------:R-:W-:-:S06]  /*9150*/  UIADD3 UR47, UR47, -0x2, URZ ;  /* 0xfffffffe2f2f7890 */ /* 0x000fcc000fffe03f */
[----:B-1----:R-:W-:Y:S02]  /*9160*/  IMAD.U32 R10, RZ, RZ, UR47 ;  /* 0x0000002fff0a7e24 */ /* 0x002fe4000f8e00ff */
[----:B---3--:R-:W-:-:S04]  /*9170*/  IMAD.SHL.U32 R0, R0, 0x80, RZ ;  /* 0x0000008000007824 */ /* 0x008fc800078e00ff */
[----:B------:R-:W-:-:S04]  /*9180*/  @P1 IMAD.HI.U32 R8, R0, R7, RZ ;  /* 0x0000000700081227 */ /* 0x000fc800078e00ff */
[----:B------:R-:W-:Y:S01]  /*9190*/  IMAD.MOV.U32 R6, RZ, RZ, R0 ;  /* 0x000000ffff067224 */ /* 0x000fe200078e0000 */
[----:B------:R-:W-:Y:S02]  /*91a0*/  @P1 SHF.R.U32.HI R6, RZ, R237, R8 ;  /* 0x000000edff061219 */ /* 0x000fe40000011608 */
[----:B------:R-:W-:-:S03]  /*91b0*/  ISETP.GE.AND P1, PT, R5, 0x1, PT ;  /* 0x000000010500780c */ /* 0x000fc60003f26270 */
[----:B------:R-:W-:-:S04]  /*91c0*/  VIADD R7, R6, UR46 ;  /* 0x0000002e06077c36 */ /* 0x000fc80008000000 */
[----:B------:R-:W-:-:S06]  /*91d0*/  IMAD.IADD R4, R7, 0x1, R4 ;  /* 0x0000000107047824 */ /* 0x000fcc00078e0204 */
[----:B--2---:R-:W-:Y:S05]  /*91e0*/  @!P1 BRA `(.L_x_11123) ;  /* 0x0000000000409947 */ /* 0x004fea0003800000 */
[C---:B------:R-:W-:Y:S01]  /*91f0*/  ISETP.GT.AND P1, PT, R7.reuse, RZ, PT ;  /* 0x000000ff0700720c */ /* 0x040fe20003f24270 */
[----:B------:R-:W-:Y:S01]  /*9200*/  BSSY B0, `(.L_x_11124) ;  /* 0x000000c000007945 */ /* 0x000fe20003800000 */
[----:B------:R-:W-:-:S11]  /*9210*/  VIADD R6, R7, 0xffffffff ;  /* 0xffffffff07067836 */ /* 0x000fd60000000000 */
[----:B------:R-:W-:Y:S05]  /*9220*/  @P1 BRA `(.L_x_11125) ;  /* 0x0000000000181947 */ /* 0x000fea0003800000 */
[----:B------:R-:W-:Y:S01]  /*9230*/  ISETP.NE.AND P1, PT, R5, 0x1, PT ;  /* 0x000000010500780c */ /* 0x000fe20003f25270 */
[----:B------:R-:W-:-:S12]  /*9240*/  IMAD.MOV R7, RZ, RZ, -R7 ;  /* 0x000000ffff077224 */ /* 0x000fd800078e0a07 */
[----:B------:R-:W-:-:S05]  /*9250*/  @P1 IMAD.HI.U32 R2, R7, R2, RZ ;  /* 0x0000000207021227 */ /* 0x000fca00078e00ff */
[----:B------:R-:W-:-:S04]  /*9260*/  @P1 SHF.R.U32.HI R7, RZ, R3, R2 ;  /* 0x00000003ff071219 */ /* 0x000fc80000011602 */
[----:B------:R-:W-:Y:S01]  /*9270*/  LOP3.LUT R6, RZ, R7, RZ, 0x33, !PT ;  /* 0x00000007ff067212 */ /* 0x000fe200078e33ff */
[----:B------:R-:W-:Y:S06]  /*9280*/  BRA `(.L_x_11126) ;  /* 0x00000000000c7947 */ /* 0x000fec0003800000 */
.L_x_11125:
[----:B------:R-:W-:-:S13]  /*9290*/  ISETP.NE.AND P1, PT, R5, 0x1, PT ;  /* 0x000000010500780c */ /* 0x000fda0003f25270 */
[----:B------:R-:W-:-:S05]  /*92a0*/  @P1 IMAD.HI.U32 R2, R6, R2, RZ ;  /* 0x0000000206021227 */ /* 0x000fca00078e00ff */
[----:B------:R-:W-:-:S07]  /*92b0*/  @P1 SHF.R.U32.HI R6, RZ, R3, R2 ;  /* 0x00000003ff061219 */ /* 0x000fce0000011602 */
.L_x_11126:
[----:B------:R-:W-:Y:S05]  /*92c0*/  BSYNC B0 ;  /* 0x0000000000007941 */ /* 0x000fea0003800000 */
.L_x_11124:
[----:B------:R-:W-:-:S05]  /*92d0*/  IMAD R5, R6, R5, R5 ;  /* 0x0000000506057224 */ /* 0x000fca00078e0205 */
[----:B------:R-:W-:-:S07]  /*92e0*/  VIMNMX R4, R4, R5, PT ;  /* 0x0000000504047248 */ /* 0x000fce0003fe0100 */
.L_x_11123:
[----:B------:R-:W-:Y:S01]  /*92f0*/  IMAD.HI R4, R4, 0x2aaaaaab, RZ ;  /* 0x2aaaaaab04047827 */ /* 0x000fe200078e02ff */
[----:B------:R-:W-:Y:S04]  /*9300*/  BSSY B2, `(.L_x_11127) ;  /* 0x0000012000027945 */ /* 0x000fe80003800000 */
[----:B------:R-:W-:-:S04]  /*9310*/  SHF.R.U32.HI R3, RZ, 0x1f, R4 ;  /* 0x0000001fff037819 */ /* 0x000fc80000011604 */
[----:B------:R-:W-:-:S04]  /*9320*/  LEA.HI.SX32 R3, R4, R3, 0x1c ;  /* 0x0000000304037211 */ /* 0x000fc800078fe2ff */
[----:B------:R-:W-:-:S04]  /*9330*/  VIMNMX R193, R3, UR43, !PT ;  /* 0x0000002b03c17c48 */ /* 0x000fc8000ffe0100 */
[----:B------:R-:W-:-:S13]  /*9340*/  ISETP.GE.AND P1, PT, R10, R193, PT ;  /* 0x000000c10a00720c */ /* 0x000fda0003f26270 */
[----:B------:R-:W-:Y:S05]  /*9350*/  @!P1 BRA `(.L_x_11128) ;  /* 0x0000000000309947 */ /* 0x000fea0003800000 */
[----:B------:R-:W-:Y:S01]  /*9360*/  BSSY B1, `(.L_x_11129) ;  /* 0x0000009000017945 */ /* 0x000fe20003800000 */
.L_x_11131:
[----:B------:R-:W-:Y:S01]  /*9370*/  BSSY B0, `(.L_x_11130) ;  /* 0x0000004000007945 */ /* 0x000fe20003800000 */
[----:B------:R-:W-:Y:S01]  /*9380*/  VIADD R0, R16, 0x170 ;  /* 0x0000017010007836 */ /* 0x000fe20000000000 */
[----:B------:R-:W-:-:S07]  /*9390*/  MOV R215, 0x93b0 ;  /* 0x000093b000d77802 */ /* 0x000fce0000000f00 */
[----:B------:R-:W-:Y:S05]  /*93a0*/  CALL.REL.NOINC `($_ZN7cutlass13device_kernelIN5flash11enable_sm90INS1_16FlashAttnFwdSm90INS1_25CollectiveMainloopFwdSm90ILi2EN4cute5tupleIJNS5_1CILi1EEES8_S8_EEENS6_IJNS7_ILi128EEENS7_ILi96EEENS7_ILi64EEEEEELi256ENS_10bfloat16_tEfNS_4arch4Sm90ELb0ELb1ELb0ELb0ELb0ELb0ELb1ELb1ELb0ELb1ELb0ELb0EEENS1_21CollectiveEpilogueFwdINS6_IJSA_NS7_ILi256EEESB_EEES9_SE_SG_Li256ELb0ELb1ELb0ELb0EEENS1_30DynamicPersistentTileSchedulerILi256ELi128ELb0ELb1ELb1EEEEEEEEEvNT_6ParamsE$_ZZN5flash25CollectiveMainloopFwdSm90ILi2EN4cute5tupleIJNS1_1CILi1EEES4_S4_EEENS2_IJNS3_ILi128EEENS3_ILi96EEENS3_ILi64EEEEEELi256EN7cutlass10bfloat16_tEfNSA_4arch4Sm90ELb0ELb1ELb0ELb0ELb0ELb0ELb1ELb1ELb0ELb1ELb0ELb0EE3mmaINS_16FlashAttnFwdSm90ISE_NS_21CollectiveEpilogueFwdINS2_IJS6_NS3_ILi256EEES7_EEES5_SB_SD_Li256ELb0ELb1ELb0ELb0EEENS_30DynamicPersistentTileSchedulerILi256ELi128ELb0ELb1ELb1EEEE13SharedStorageENS1_6TensorINS1_11ArrayEngineIfLm128EEENS1_6LayoutINS2_IJNS2_IJNS3_ILi2EEEST_NS3_ILi32EEEEEES4_S4_EEENS2_IJNS2_IJS4_ST_NS3_ILi4EEEEEENS3_ILi0EEESZ_EEEEEEENS_7SoftmaxILi2ELi0EEEEEbRKNSE_6ParamsENSA_25PipelineTmaAsyncNoClusterILi2ENSA_16PipelineTmaAsyncILi2EEEEES1B_RNSA_13PipelineStateILj2EEERT0_RT1_iRiRKNS_16SeqlenInfoQKNewKILb0ELb0EEENS2_IJiiiiEEERT_ENKUliT_T0_T1_E_clIZSF_ISO_S12_S14_EbS17_S1B_S1B_S1E_S1G_S1I_iS1J_S1N_S1O_S1Q_EUlRS1R_iE1_NS3_ILb0EEENS3_ILb1EEEEEDaiS1R_S1S_S1T_) ;  /* 0x000001fc00287944 */ /* 0x000fea0003c00000 */
[----:B------:R-:W-:Y:S05]  /*93b0*/  BSYNC B0 ;  /* 0x0000000000007941 */ /* 0x000fea0003800000 */
.L_x_11130:
[C---:B------:R-:W-:Y:S01]  /*93c0*/  ISETP.GT.AND P1, PT, R10.reuse, R193, PT ;  /* 0x000000c10a00720c */ /* 0x040fe20003f24270 */
[----:B------:R-:W-:-:S12]  /*93d0*/  VIADD R10, R10, 0xffffffff ;  /* 0xffffffff0a0a7836 */ /* 0x000fd80000000000 */
[----:B------:R-:W-:Y:S05]  /*93e0*/  @P1 BRA `(.L_x_11131) ;  /* 0xfffffffc00e01947 */ /* 0x000fea000383ffff */
[----:B------:R-:W-:Y:S05]  /*93f0*/  BSYNC B1 ;  /* 0x0000000000017941 */ /* 0x000fea0003800000 */
.L_x_11129:
[----:B------:R-:W2:Y:S02]  /*9400*/  LDL R0, [R1+0x70] ;  /* 0x0000700001007983 */ /* 0x000ea40000100800 */
[----:B--2---:R-:W-:-:S07]  /*9410*/  IMAD.SHL.U32 R0, R0, 0x80, RZ ;  /* 0x0000008000007824 */ /* 0x004fce00078e00ff */
.L_x_11128:
[----:B------:R-:W-:Y:S05]  /*9420*/  BSYNC B2 ;  /* 0x0000000000027941 */ /* 0x000fea0003800000 */
.L_x_11127:
[----:B------:R-:W0:Y:S01]  /*9430*/  LDC R2, c[0x0][0x448] ;  /* 0x00011200ff027b82 */ /* 0x000e220000000800 */
[----:B------:R-:W-:Y:S01]  /*9440*/  VIADD R0, R0, 0x7f ;  /* 0x0000007f00007836 */ /* 0x000fe20000000000 */
[----:B------:R-:W-:-:S06]  /*9450*/  ULDC UR4, c[0x0][0xad4] ;  /* 0x0002b50000047ab9 */ /* 0x000fcc0000000800 */
[----:B------:R-:W1:Y:S01]  /*9460*/  LDC R7, c[0x0][0xadc] ;  /* 0x0002b700ff077b82 */ /* 0x000e620000000800 */
[----:B0-----:R-:W-:-:S13]  /*9470*/  ISETP.NE.AND P1, PT, R2, 0x1, PT ;  /* 0x000000010200780c */ /* 0x001fda0003f25270 */
[----:B------:R-:W0:Y:S08]  /*9480*/  @P1 LDC R3, c[0x0][0x44c] ;  /* 0x00011300ff031b82 */ /* 0x000e300000000800 */
[----:B------:R-:W2:Y:S01]  /*9490*/  @P1 LDC R5, c[0x0][0x450] ;  /* 0x00011400ff051b82 */ /* 0x000ea20000000800 */
[----:B0-----:R-:W-:-:S05]  /*94a0*/  @P1 IMAD.HI.U32 R2, R0, R3, RZ ;  /* 0x0000000300021227 */ /* 0x001fca00078e00ff */
[----:B--2---:R-:W-:Y:S02]  /*94b0*/  @P1 SHF.R.U32.HI R0, RZ, R5, R2 ;  /* 0x00000005ff001219 */ /* 0x004fe40000011602 */
[----:B-1----:R-:W-:-:S03]  /*94c0*/  ISETP.GE.AND P1, PT, R7, 0x1, PT ;  /* 0x000000010700780c */ /* 0x002fc60003f26270 */
[----:B------:R-:W-:-:S04]  /*94d0*/  VIADD R0, R0, UR40 ;  /* 0x0000002800007c36 */ /* 0x000fc80008000000 */
[----:B------:R-:W-:-:S06]  /*94e0*/  VIADD R2, R0, -UR4 ;  /* 0x8000000400027c36 */ /* 0x000fcc0008000000 */
[----:B------:R-:W-:Y:S05]  /*94f0*/  @!P1 BRA `(.L_x_11132) ;  /* 0x0000000000449947 */ /* 0x000fea0003800000 */
        /* <DEDUP_REMOVED lines=10> */
.L_x_11134:
[----:B------:R-:W-:-:S13]  /*95a0*/  ISETP.NE.AND P1, PT, R7, 0x1, PT ;  /* 0x000000010700780c */ /* 0x000fda0003f25270 */
[----:B------:R-:W0:Y:S02]  /*95b0*/  @P1 LDC.64 R4, c[0x0][0xae0] ;  /* 0x0002b800ff041b82 */ /* 0x000e240000000a00 */
[----:B0-----:R-:W-:-:S05]  /*95c0*/  @P1 IMAD.HI.U32 R4, R0, R4, RZ ;  /* 0x0000000400041227 */ /* 0x001fca00078e00ff */
[----:B------:R-:W-:-:S07]  /*95d0*/  @P1 SHF.R.U32.HI R0, RZ, R5, R4 ;  /* 0x00000005ff001219 */ /* 0x000fce0000011604 */
.L_x_11135:
[----:B------:R-:W-:Y:S05]  /*95e0*/  BSYNC B0 ;  /* 0x0000000000007941 */ /* 0x000fea0003800000 */
.L_x_11133:
[----:B------:R-:W-:-:S05]  /*95f0*/  IMAD R3, R0, R7, RZ ;  /* 0x0000000700037224 */ /* 0x000fca00078e02ff */
[----:B------:R-:W-:-:S07]  /*9600*/  VIMNMX R2, R2, R3, !PT ;  /* 0x0000000302027248 */ /* 0x000fce0007fe0100 */
.L_x_11132:
[----:B------:R-:W-:-:S04]  /*9610*/  VIADD R2, R2, 0x5f ;  /* 0x0000005f02027836 */ /* 0x000fc80000000000 */
[----:B------:R-:W-:-:S05]  /*9620*/  IMAD.HI R2, R2, 0x2aaaaaab, RZ ;  /* 0x2aaaaaab02027827 */ /* 0x000fca00078e02ff */
[----:B------:R-:W-:-:S04]  /*9630*/  SHF.R.U32.HI R3, RZ, 0x1f, R2 ;  /* 0x0000001fff037819 */ /* 0x000fc80000011602 */
[----:B------:R-:W-:-:S04]  /*9640*/  LEA.HI.SX32 R2, R2, R3, 0x1c ;  /* 0x0000000302027211 */ /* 0x000fc800078fe2ff */
[----:B------:R-:W-:-:S04]  /*9650*/  VIMNMX R2, R2, UR43, !PT ;  /* 0x0000002b02027c48 */ /* 0x000fc8000ffe0100 */
[----:B------:R-:W-:-:S13]  /*9660*/  ISETP.GE.AND P1, PT, R10, R2, PT ;  /* 0x000000020a00720c */ /* 0x000fda0003f26270 */
[----:B------:R-:W-:Y:S05]  /*9670*/  @!P1 BRA `(.L_x_11136) ;  /* 0x0000009400e09947 */ /* 0x000fea0003800000 */
.L_x_11153:
[----:B0-----:R-:W2:Y:S04]  /*9680*/  LD.E R3, desc[UR48][R22.64+0x210] ;  /* 0x0002103016037980 */ /* 0x001ea8000c101900 */
[----:B-1----:R-:W3:Y:S01]  /*9690*/  LD.E R0, desc[UR48][R22.64+0x218] ;  /* 0x0002183016007980 */ /* 0x002ee2000c101900 */
[----:B--2---:R-:W-:-:S05]  /*96a0*/  VIADD R3, R3, 0x1 ;  /* 0x0000000103037836 */ /* 0x004fca0000000000 */
[----:B------:R-:W-:-:S13]  /*96b0*/  ISETP.NE.AND P2, PT, R3, 0x2, PT ;  /* 0x000000020300780c */ /* 0x000fda0003f45270 */
[----:B------:R0:W5:Y:S04]  /*96c0*/  @P2 LD.E R9, desc[UR48][R22.64+0x214] ;  /* 0x0002143016092980 */ /* 0x000168000c101900 */
[----:B------:R-:W2:Y:S01]  /*96d0*/  @!P2 LD.E R4, desc[UR48][R22.64+0x214] ;  /* 0x000214301604a980 */ /* 0x000ea2000c101900 */
[----:B---3--:R-:W-:-:S03]  /*96e0*/  VIADD R7, R0, 0x1 ;  /* 0x0000000100077836 */ /* 0x008fc60000000000 */
[----:B------:R1:W-:Y:S04]  /*96f0*/  ST.E desc[UR48][R22.64+0x210], R3 ;  /* 0x0002100316007985 */ /* 0x0003e8000c101930 */
[----:B------:R0:W-:Y:S04]  /*9700*/  ST.E desc[UR48][R22.64+0x218], R7 ;  /* 0x0002180716007985 */ /* 0x0001e8000c101930 */
[----:B------:R0:W-:Y:S01]  /*9710*/  @!P2 ST.E desc[UR48][R22.64+0x210], RZ ;  /* 0x000210ff1600a985 */ /* 0x0001e2000c101930 */
[----:B--2---:R-:W-:-:S05]  /*9720*/  @!P2 LOP3.LUT R9, R4, 0x1, RZ, 0x3c, !PT ;  /* 0x000000010409a812 */ /* 0x004fca00078e3cff */
[----:B------:R0:W-:Y:S04]  /*9730*/  @!P2 ST.E desc[UR48][R22.64+0x214], R9 ;  /* 0x000214091600a985 */ /* 0x0001e8000c101930 */
[----:B------:R-:W2:Y:S04]  /*9740*/  LDL.64 R72, [R1+0x188] ;  /* 0x0001880001487983 */ /* 0x000ea80000100a00 */
[----:B--2---:R-:W2:Y:S01]  /*9750*/  LD.E R0, desc[UR48][R72.64+0x1c] ;  /* 0x00001c3048007980 */ /* 0x004ea2000c101900 */
[----:B------:R-:W-:Y:S01]  /*9760*/  IMAD.MOV.U32 R5, RZ, RZ, R10 ;  /* 0x000000ffff057224 */ /* 0x000fe200078e000a */
[----:B------:R-:W-:Y:S05]  /*9770*/  YIELD ;  /* 0x0000000000007946 */ /* 0x000fea0003800000 */
[----:B------:R-:W-:Y:S01]  /*9780*/  BSSY B0, `(.L_x_11137) ;  /* 0x0000008000007945 */ /* 0x000fe20003800000 */
[----:B------:R-:W-:Y:S01]  /*9790*/  VIADD R10, R10, 0xffffffff ;  /* 0xffffffff0a0a7836 */ /* 0x000fe20000000000 */
[----:B------:R-:W-:Y:S01]  /*97a0*/  ISETP.GT.AND P1, PT, R5, R2, PT ;  /* 0x000000020500720c */ /* 0x000fe20003f24270 */
[----:B-1----:R-:W-:Y:S01]  /*97b0*/  @!P2 IMAD.MOV.U32 R3, RZ, RZ, RZ ;  /* 0x000000ffff03a224 */ /* 0x002fe200078e00ff */
[----:B--2---:R-:W-:-:S04]  /*97c0*/  LOP3.LUT R0, R0, 0x1, RZ, 0xfc, !PT ;  /* 0x0000000100007812 */ /* 0x004fc800078efcff */
[----:B------:R-:W-:-:S13]  /*97d0*/  ISETP.NE.AND P3, PT, R0, 0x3, PT ;  /* 0x000000030000780c */ /* 0x000fda0003f65270 */
[----:B0-----:R-:W-:Y:S05]  /*97e0*/  @!P3 BRA `(.L_x_11138) ;  /* 0x000000000004b947 */ /* 0x001fea0003800000 */
[----:B------:R-:W-:Y:S01]  /*97f0*/  BPT.TRAP 0x1 ;  /* 0x000000040000795c */ /* 0x000fe20000300000 */
.L_x_11138:
[----:B------:R-:W-:Y:S05]  /*9800*/  BSYNC B0 ;  /* 0x0000000000007941 */ /* 0x000fea0003800000 */
.L_x_11137:
[----:B------:R-:W2:Y:S01]  /*9810*/  LD.E.64 R4, desc[UR48][R72.64+0x8] ;  /* 0x0000083048047980 */ /* 0x000ea2000c101b00 */
[----:B-----5:R-:W-:Y:S02]  /*9820*/  SHF.L.U32 R8, R9, 0x1f, RZ ;  /* 0x0000001f09087819 */ /* 0x020fe400000006ff */
[----:B--2---:R-:W-:-:S05]  /*9830*/  MOV R4, R4 ;  /* 0x0000000400047202 */ /* 0x004fca0000000f00 */
[----:B------:R-:W-:-:S04]  /*9840*/  IMAD R3, R3, 0x8, R4 ;  /* 0x0000000803037824 */ /* 0x000fc800078e0204 */
[----:B------:R0:W1:Y:S01]  /*9850*/  SYNCS.PHASECHK.TRANS64.TRYWAIT P2, [R3+URZ], R8 ;  /* 0x00000008030075a7 */ /* 0x000062000804017f */
[----:B------:R-:W2:Y:S04]  /*9860*/  LD.E R4, desc[UR48][R72.64+0x1c] ;  /* 0x00001c3048047980 */ /* 0x000ea8000c101900 */
[----:B------:R0:W5:Y:S04]  /*9870*/  LD.E R0, desc[UR48][R22.64+0x210] ;  /* 0x0002103016007980 */ /* 0x000168000c101900 */
[----:B------:R0:W5:Y:S01]  /*9880*/  LD.E R6, desc[UR48][R22.64+0x214] ;  /* 0x0002143016067980 */ /* 0x000162000c101900 */
[----:B------:R-:W-:Y:S01]  /*9890*/  BSSY B0, `(.L_x_11139) ;  /* 0x0000005000007945 */ /* 0x000fe20003800000 */
[----:B--2---:R-:W-:-:S04]  /*98a0*/  LOP3.LUT R4, R4, 0x1, RZ, 0xfc, !PT ;  /* 0x0000000104047812 */ /* 0x004fc800078efcff */
[----:B------:R-:W-:-:S13]  /*98b0*/  ISETP.NE.AND P3, PT, R4, 0x3, PT ;  /* 0x000000030400780c */ /* 0x000fda0003f65270 */
[----:B01----:R-:W-:Y:S05]  /*98c0*/  @!P3 BRA `(.L_x_11140) ;  /* 0x000000000004b947 */ /* 0x003fea0003800000 */
[----:B------:R-:W-:Y:S01]  /*98d0*/  BPT.TRAP 0x1 ;  /* 0x000000040000795c */ /* 0x000fe20000300000 */
.L_x_11140:
[----:B------:R-:W-:Y:S05]  /*98e0*/  BSYNC B0 ;  /* 0x0000000000007941 */ /* 0x000fea0003800000 */
.L_x_11139:
[----:B------:R-:W-:Y:S04]  /*98f0*/  BSSY B0, `(.L_x_11141) ;  /* 0x0000008000007945 */ /* 0x000fe80003800000 */
[----:B------:R-:W-:Y:S05]  /*9900*/  @P2 BRA `(.L_x_11142) ;  /* 0x0000000000182947 */ /* 0x000fea0003800000 */
[----:B------:R-:W2:Y:S01]  /*9910*/  LD.E.64 R4, desc[UR48][R72.64+0x8] ;  /* 0x0000083048047980 */ /* 0x000ea2000c101b00 */
[----:B-----5:R-:W-:Y:S02]  /*9920*/  SHF.L.U32 R3, R6, 0x1f, RZ ;  /* 0x0000001f06037819 */ /* 0x020fe400000006ff */
[----:B--2---:R-:W-:-:S05]  /*9930*/  MOV R5, R4 ;  /* 0x0000000400057202 */ /* 0x004fca0000000f00 */
[----:B------:R-:W-:-:S04]  /*9940*/  IMAD R0, R0, 0x8, R5 ;  /* 0x0000000800007824 */ /* 0x000fc800078e0205 */
[----:B------:R-:W0:Y:S02]  /*9950*/  SYNCS.PHASECHK.TRANS64.TRYWAIT P2, [R0+URZ], R3 ;  /* 0x00000003000075a7 */ /* 0x000e24000804017f */
[----:B0-----:R-:W-:Y:S05]  /*9960*/  @!P2 BRA `(.L_x_11143) ;  /* 0x000001d40098a947 */ /* 0x001fea0003800000 */
.L_x_11142:
[----:B------:R-:W-:Y:S05]  /*9970*/  BSYNC B0 ;  /* 0x0000000000007941 */ /* 0x000fea0003800000 */
.L_x_11141:
[----:B------:R-:W2:Y:S04]  /*9980*/  LD.E R5, desc[UR48][R22.64+0x210] ;  /* 0x0002103016057980 */ /* 0x000ea8000c101900 */
[----:B------:R-:W2:Y:S01]  /*9990*/  LDL.64 R8, [R1+0xa0] ;  /* 0x0000a00001087983 */ /* 0x000ea20000100a00 */
[----:B------:R-:W-:Y:S05]  /*99a0*/  WARPSYNC.ALL ;  /* 0x0000000000007948 */ /* 0x000fea0003800000 */
[----:B------:R-:W3:Y:S04]  /*99b0*/  LDL.64 R20, [R1+0x98] ;  /* 0x0000980001147983 */ /* 0x000ee80000100a00 */
[----:B-----5:R-:W4:Y:S04]  /*99c0*/  LDL.64 R6, [R1+0x98] ;  /* 0x0000980001067983 */ /* 0x020f280000100a00 */
[----:B------:R-:W4:Y:S01]  /*99d0*/  LDL.64 R12, [R1+0x98] ;  /* 0x00009800010c7983 */ /* 0x000f220000100a00 */
[----:B--2---:R-:W-:-:S03]  /*99e0*/  IMAD R4, R5, 0x300, R8 ;  /* 0x0000030005047824 */ /* 0x004fc600078e0208 */
[----:B------:R-:W2:Y:S01]  /*99f0*/  LDL.64 R14, [R1+0x98] ;  /* 0x00009800010e7983 */ /* 0x000ea20000100a00 */
[----:B------:R-:W-:Y:S01]  /*9a00*/  IMAD.MOV.U32 R5, RZ, RZ, R9 ;  /* 0x000000ffff057224 */ /* 0x000fe200078e0009 */
[C---:B------:R-:W-:Y:S01]  /*9a10*/  R2UR UR6, R4.reuse ;  /* 0x00000000040672ca */ /* 0x040fe200000e0000 */
[----:B------:R-:W-:Y:S01]  /*9a20*/  WARPGROUP.ARRIVE ;  /* 0x00000000000079c5 */ /* 0x000fe20000000000 */
[----:B------:R-:W2:Y:S02]  /*9a30*/  LDL R11, [R1+0x54] ;  /* 0x00005400010b7983 */ /* 0x000ea40000100800 */
[----:B------:R-:W-:Y:S01]  /*9a40*/  R2UR UR7, R5 ;  /* 0x00000000050772ca */ /* 0x000fe200000e0000 */
[----:B------:R-:W-:Y:S02]  /*9a50*/  VIADD R8, R4, 0x2 ;  /* 0x0000000204087836 */ /* 0x000fe40000000000 */
[----:B0-----:R-:W-:Y:S01]  /*9a60*/  IMAD.MOV.U32 R0, RZ, RZ, 0x1 ;  /* 0x00000001ff007424 */ /* 0x001fe200078e00ff */
[----:B------:R0:W-:Y:S04]  /*9a70*/  STL [R1+0x80], RZ ;  /* 0x000080ff01007387 */ /* 0x0001e80000100800 */
[----:B------:R0:W-:Y:S04]  /*9a80*/  STL [R1+0x80], R0 ;  /* 0x0000800001007387 */ /* 0x0001e80000100800 */
[----:B------:R0:W-:Y:S04]  /*9a90*/  STL [R1+0x80], R0 ;  /* 0x0000800001007387 */ /* 0x0001e80000100800 */
[----:B------:R0:W-:Y:S04]  /*9aa0*/  STL [R1+0x80], R0 ;  /* 0x0000800001007387 */ /* 0x0001e80000100800 */
[----:B------:R0:W-:Y:S01]  /*9ab0*/  STL [R1+0x80], R0 ;  /* 0x0000800001007387 */ /* 0x0001e20000100800 */
[----:B---3--:R-:W-:-:S02]  /*9ac0*/  R2UR UR4, R20 ;  /* 0x00000000140472ca */ /* 0x008fc400000e0000 */
[----:B------:R-:W-:-:S13]  /*9ad0*/  R2UR UR5, R21 ;  /* 0x00000000150572ca */ /* 0x000fda00000e0000 */
[----:B------:R-:W-:Y:S01]  /*9ae0*/  HGMMA.64x96x16.F32.BF16 R24, gdesc[UR4], RZ, !UPT, gsb0 ;  /* 0x01600000041879f0 */ /* 0x000fe2000c0018ff */
[----:B----4-:R-:W-:Y:S01]  /*9af0*/  VIADD R6, R6, 0x2 ;  /* 0x0000000206067836 */ /* 0x010fe20000000000 */
[----:B------:R-:W-:Y:S02]  /*9b00*/  R2UR UR6, R8 ;  /* 0x00000000080672ca */ /* 0x000fe400000e0000 */
[----:B------:R-:W-:Y:S02]  /*9b10*/  R2UR UR7, R9 ;  /* 0x00000000090772ca */ /* 0x000fe400000e0000 */
[----:B------:R-:W-:Y:S02]  /*9b20*/  R2UR UR4, R6 ;  /* 0x00000000060472ca */ /* 0x000fe400000e0000 */
[----:B------:R-:W-:Y:S01]  /*9b30*/  R2UR UR5, R7 ;  /* 0x00000000070572ca */ /* 0x000fe200000e0000 */
[----:B------:R-:W-:Y:S02]  /*9b40*/  VIADD R12, R12, 0x4 ;  /* 0x000000040c0c7836 */ /* 0x000fe40000000000 */
[----:B------:R-:W-:-:S02]  /*9b50*/  VIADD R6, R4, 0x4 ;  /* 0x0000000404067836 */ /* 0x000fc40000000000 */
[----:B------:R-:W-:Y:S01]  /*9b60*/  IMAD.MOV.U32 R7, RZ, RZ, R9 ;  /* 0x000000ffff077224 */ /* 0x000fe200078e0009 */
[----:B------:R-:W-:Y:S02]  /*9b70*/  WARPGROUP.DEPBAR.LE gsb0, 0x0 ;  /* 0x00008000000079c5 */ /* 0x000fe40000010000 */
[----:B------:R0:W5:Y:S04]  /*9b80*/  LD.E R3, desc[UR48][R22.64+0x210] ;  /* 0x0002103016037980 */ /* 0x000168000c101900 */
[----:B------:R0:W5:Y:S01]  /*9b90*/  LD.E R5, desc[UR48][R22.64+0x214] ;  /* 0x0002143016057980 */ /* 0x000162000c101900 */
[----:B------:R-:W-:-:S06]  /*9ba0*/  WARPGROUP.ARRIVE ;  /* 0x00000000000079c5 */ /* 0x000fcc0000000000 */
[----:B------:R-:W-:Y:S01]  /*9bb0*/  HGMMA.64x96x16.F32.BF16 R24, gdesc[UR4], R24, gsb0 ;  /* 0x01600000041879f0 */ /* 0x000fe20008001818 */
[----:B------:R-:W-:Y:S02]  /*9bc0*/  R2UR UR6, R6 ;  /* 0x00000000060672ca */ /* 0x000fe400000e0000 */
[----:B------:R-:W-:Y:S02]  /*9bd0*/  R2UR UR7, R7 ;  /* 0x00000000070772ca */ /* 0x000fe400000e0000 */
[----:B------:R-:W-:Y:S02]  /*9be0*/  R2UR UR4, R12 ;  /* 0x000000000c0472ca */ /* 0x000fe400000e0000 */
[----:B------:R-:W-:Y:S01]  /*9bf0*/  R2UR UR5, R13 ;  /* 0x000000000d0572ca */ /* 0x000fe200000e0000 */
[----:B------:R-:W-:Y:S02]  /*9c00*/  VIADD R6, R4, 0x6 ;  /* 0x0000000604067836 */ /* 0x000fe40000000000 */
[----:B--2---:R-:W-:-:S02]  /*9c10*/  VIADD R14, R14, 0x6 ;  /* 0x000000060e0e7836 */ /* 0x004fc40000000000 */
[----:B------:R-:W-:Y:S01]  /*9c20*/  IMAD.MOV.U32 R7, RZ, RZ, R9 ;  /* 0x000000ffff077224 */ /* 0x000fe200078e0009 */
[----:B------:R-:W-:Y:S02]  /*9c30*/  WARPGROUP.DEPBAR.LE gsb0, 0x0 ;  /* 0x00008000000079c5 */ /* 0x000fe40000010000 */
[----:B------:R-:W-:-:S06]  /*9c40*/  WARPGROUP.ARRIVE ;  /* 0x00000000000079c5 */ /* 0x000fcc0000000000 */
[----:B------:R-:W-:Y:S01]  /*9c50*/  HGMMA.64x96x16.F32.BF16 R24, gdesc[UR4], R24, gsb0 ;  /* 0x01600000041879f0 */ /* 0x000fe20008001818 */
[----:B------:R-:W-:Y:S02]  /*9c60*/  R2UR UR6, R6 ;  /* 0x00000000060672ca */ /* 0x000fe400000e0000 */
[----:B------:R-:W-:Y:S02]  /*9c70*/  R2UR UR7, R7 ;  /* 0x00000000070772ca */ /* 0x000fe400000e0000 */
[----:B------:R-:W-:Y:S02]  /*9c80*/  R2UR UR4, R14 ;  /* 0x000000000e0472ca */ /* 0x000fe400000e0000 */
[----:B------:R-:W-:Y:S02]  /*9c90*/  R2UR UR5, R15 ;  /* 0x000000000f0572ca */ /* 0x000fe400000e0000 */
[----:B------:R-:W-:-:S04]  /*9ca0*/  LOP3.LUT R11, R11, 0x1, RZ, 0xfc, !PT ;  /* 0x000000010b0b7812 */ /* 0x000fc800078efcff */
[----:B------:R-:W-:Y:S01]  /*9cb0*/  ISETP.NE.AND P3, PT, R11, 0x3, PT ;  /* 0x000000030b00780c */ /* 0x000fe20003f65270 */
[----:B------:R-:W-:Y:S02]  /*9cc0*/  WARPGROUP.DEPBAR.LE gsb0, 0x0 ;  /* 0x00008000000079c5 */ /* 0x000fe40000010000 */
[----:B------:R-:W-:-:S06]  /*9cd0*/  WARPGROUP.ARRIVE ;  /* 0x00000000000079c5 */ /* 0x000fcc0000000000 */
[----:B------:R-:W-:Y:S01]  /*9ce0*/  HGMMA.64x96x16.F32.BF16 R24, gdesc[UR4], R24, gsb0 ;  /* 0x01600000041879f0 */ /* 0x000fe20008001818 */
[----:B------:R-:W-:Y:S02]  /*9cf0*/  BSSY B0, `(.L_x_11144) ;  /* 0x0000004000007945 */ /* 0x000fe40003800000 */
[----:B------:R-:W-:Y:S02]  /*9d00*/  WARPGROUP.DEPBAR.LE gsb0, 0x0 ;  /* 0x00008000000079c5 */ /* 0x000fe40000010000 */
[----:B0-----:R-:W-:Y:S05]  /*9d10*/  @!P3 BRA `(.L_x_11145) ;  /* 0x000000000004b947 */ /* 0x001fea0003800000 */
[----:B------:R-:W-:Y:S01]  /*9d20*/  BPT.TRAP 0x1 ;  /* 0x000000040000795c */ /* 0x000fe20000300000 */
.L_x_11145:
[----:B------:R-:W-:Y:S05]  /*9d30*/  BSYNC B0 ;  /* 0x0000000000007941 */ /* 0x000fea0003800000 */
.L_x_11144:
[----:B------:R-:W2:Y:S01]  /*9d40*/  LDL.64 R6, [R1+0x40] ;  /* 0x0000400001067983 */ /* 0x000ea20000100a00 */
[----:B-----5:R-:W-:Y:S02]  /*9d50*/  SHF.L.U32 R8, R5, 0x1f, RZ ;  /* 0x0000001f05087819 */ /* 0x020fe400000006ff */
[----:B--2---:R-:W-:-:S05]  /*9d60*/  MOV R6, R6 ;  /* 0x0000000600067202 */ /* 0x004fca0000000f00 */
[----:B------:R-:W-:-:S04]  /*9d70*/  IMAD R3, R3, 0x8, R6 ;  /* 0x0000000803037824 */ /* 0x000fc800078e0206 */
[----:B------:R0:W1:Y:S01]  /*9d80*/  SYNCS.PHASECHK.TRANS64.TRYWAIT P2, [R3+URZ], R8 ;  /* 0x00000008030075a7 */ /* 0x000062000804017f */
[----:B------:R0:W5:Y:S04]  /*9d90*/  LD.E R4, desc[UR48][R22.64+0x210] ;  /* 0x0002103016047980 */ /* 0x000168000c101900 */
[----:B------:R0:W5:Y:S01]  /*9da0*/  LD.E R5, desc[UR48][R22.64+0x214] ;  /* 0x0002143016057980 */ /* 0x000162000c101900 */
[----:B------:R-:W-:Y:S04]  /*9db0*/  BSSY B0, `(.L_x_11146) ;  /* 0x0000003000007945 */ /* 0x000fe80003800000 */
[----:B------:R-:W-:Y:S05]  /*9dc0*/  @!P3 BRA `(.L_x_11147) ;  /* 0x000000000004b947 */ /* 0x000fea0003800000 */
[----:B------:R-:W-:Y:S01]  /*9dd0*/  BPT.TRAP 0x1 ;  /* 0x000000040000795c */ /* 0x000fe20000300000 */
.L_x_11147:
[----:B------:R-:W-:Y:S05]  /*9de0*/  BSYNC B0 ;  /* 0x0000000000007941 */ /* 0x000fea0003800000 */
.L_x_11146:
[----:B------:R-:W-:Y:S04]  /*9df0*/  BSSY B0, `(.L_x_11148) ;  /* 0x0000006000007945 */ /* 0x000fe80003800000 */
[----:B-1----:R-:W-:Y:S05]  /*9e00*/  @P2 BRA `(.L_x_11149) ;  /* 0x0000000000102947 */ /* 0x002fea0003800000 */
[----:B-----5:R-:W-:Y:S01]  /*9e10*/  IMAD R4, R4, 0x8, R6 ;  /* 0x0000000804047824 */ /* 0x020fe200078e0206 */
[----:B------:R-:W-:-:S04]  /*9e20*/  SHF.L.U32 R5, R5, 0x1f, RZ ;  /* 0x0000001f05057819 */ /* 0x000fc800000006ff */
[----:B------:R-:W1:Y:S02]  /*9e30*/  SYNCS.PHASECHK.TRANS64.TRYWAIT P2, [R4+URZ], R5 ;  /* 0x00000005040075a7 */ /* 0x000e64000804017f */
[----:B-1----:R-:W-:Y:S05]  /*9e40*/  @!P2 BRA `(.L_x_11150) ;  /* 0x000001d00074a947 */ /* 0x002fea0003800000 */
.L_x_11149:
[----:B------:R-:W-:Y:S05]  /*9e50*/  BSYNC B0 ;  /* 0x0000000000007941 */ /* 0x000fea0003800000 */
.L_x_11148:
[----:B------:R-:W2:Y:S04]  /*9e60*/  LD.E R11, desc[UR48][R22.64+0x210] ;  /* 0x00021030160b7980 */ /* 0x000ea8000c101900 */
[----:B-1---5:R-:W2:Y:S04]  /*9e70*/  LDL.64 R4, [R1+0x118] ;  /* 0x0001180001047983 */ /* 0x022ea80000100a00 */
[----:B0-----:R-:W3:Y:S04]  /*9e80*/  LDL R3, [R1+0x90] ;  /* 0x0000900001037983 */ /* 0x001ee80000100800 */
[----:B------:R-:W4:Y:S04]  /*9e90*/  LDL.64 R6, [R1+0x110] ;  /* 0x0001100001067983 */ /* 0x000f280000100a00 */
[----:B------:R-:W4:Y:S04]  /*9ea0*/  LDL.64 R8, [R1+0x110] ;  /* 0x0001100001087983 */ /* 0x000f280000100a00 */
[----:B------:R-:W4:Y:S04]  /*9eb0*/  LDL.64 R12, [R1+0x110] ;  /* 0x00011000010c7983 */ /* 0x000f280000100a00 */
[----:B------:R-:W4:Y:S01]  /*9ec0*/  LDL.64 R14, [R1+0x110] ;  /* 0x00011000010e7983 */ /* 0x000f220000100a00 */
[----:B------:R-:W-:Y:S05]  /*9ed0*/  WARPSYNC.ALL ;  /* 0x0000000000007948 */ /* 0x000fea0003800000 */
[----:B------:R-:W-:Y:S01]  /*9ee0*/  WARPGROUP.ARRIVE ;  /* 0x00000000000079c5 */ /* 0x000fe20000000000 */
[----:B------:R-:W4:Y:S01]  /*9ef0*/  LDL.64 R20, [R1+0x110] ;  /* 0x0001100001147983 */ /* 0x000f220000100a00 */
[----:B--2---:R-:W-:Y:S01]  /*9f00*/  IMAD R4, R11, 0xc00, R4 ;  /* 0x00000c000b047824 */ /* 0x004fe200078e0204 */
[----:B------:R-:W-:-:S02]  /*9f10*/  R2UR UR7, R5 ;  /* 0x00000000050772ca */ /* 0x000fc400000e0000 */
[----:B---3--:R-:W-:Y:S02]  /*9f20*/  ISETP.NE.U32.AND P2, PT, R3, RZ, PT ;  /* 0x000000ff0300720c */ /* 0x008fe40003f45070 */
[----:B------:R-:W-:Y:S02]  /*9f30*/  R2UR UR6, R4 ;  /* 0x00000000040672ca */ /* 0x000fe400000e0000 */
[----:B----4-:R-:W-:Y:S02]  /*9f40*/  R2UR UR4, R6 ;  /* 0x00000000060472ca */ /* 0x010fe400000e0000 */
[----:B------:R-:W-:-:S07]  /*9f50*/  R2UR UR5, R7 ;  /* 0x00000000070572ca */ /* 0x000fce00000e0000 */
[----:B------:R-:W-:-:S06]  /*9f60*/  VOTEU.ANY UP0, P2 ;  /* 0x00000000003f7886 */ /* 0x000fcc0001000100 */
[----:B------:R-:W-:Y:S01]  /*9f70*/  HGMMA.64x96x16.F32.BF16 R24, gdesc[UR4], R24, UP0, gsb0 ;  /* 0x01600000041879f0 */ /* 0x000fe2000b801818 */
[----:B------:R-:W-:Y:S02]  /*9f80*/  VIADD R8, R8, 0x2 ;  /* 0x0000000208087836 */ /* 0x000fe40000000000 */
        /* <DEDUP_REMOVED lines=126> */
[----:B------:R-:W-:Y:S01]  /*a770*/  R2UR UR5, R21 ;  /* 0x00000000150572ca */ /* 0x000fe200000e0000 */
[----:B--2---:R-:W-:Y:S01]  /*a780*/  VIADD R8, R8, 0xc02 ;  /* 0x00000c0208087836 */ /* 0x004fe20000000000 */
[----:B------:R-:W-:Y:S02]  /*a790*/  WARPGROUP.DEPBAR.LE gsb0, 0x0 ;  /* 0x00008000000079c5 */ /* 0x000fe40000010000 */
[----:B------:R-:W-:-:S09]  /*a7a0*/  WARPGROUP.ARRIVE ;  /* 0x00000000000079c5 */ /* 0x000fd20000000000 */
[----:B------:R-:W-:Y:S01]  /*a7b0*/  HGMMA.64x96x16.F32.BF16 R24, gdesc[UR4], R24, gsb0 ;  /* 0x01600000041879f0 */ /* 0x000fe20008001818 */
[----:B------:R-:W-:Y:S02]  /*a7c0*/  VIADD R6, R4, 0x902 ;  /* 0x0000090204067836 */ /* 0x000fe40000000000 */
[----:B------:R-:W-:Y:S01]  /*a7d0*/  IMAD.MOV.U32 R7, RZ, RZ, R5 ;  /* 0x000000ffff077224 */ /* 0x000fe200078e0005 */
[----:B------:R-:W-:Y:S02]  /*a7e0*/  R2UR UR4, R8 ;  /* 0x00000000080472ca */ /* 0x000fe400000e0000 */
[----:B------:R-:W-:Y:S02]  /*a7f0*/  R2UR UR6, R6 ;  /* 0x00000000060672ca */ /* 0x000fe400000e0000 */
[----:B------:R-:W-:Y:S02]  /*a800*/  R2UR UR7, R7 ;  /* 0x00000000070772ca */ /* 0x000fe400000e0000 */
[----:B------:R-:W-:Y:S01]  /*a810*/  R2UR UR5, R9 ;  /* 0x00000000090572ca */ /* 0x000fe200000e0000 */
[----:B---3--:R-:W-:-:S02]  /*a820*/  VIADD R12, R12, 0xc04 ;  /* 0x00000c040c0c7836 */ /* 0x008fc40000000000 */
[----:B------:R-:W-:Y:S01]  /*a830*/  VIADD R6, R4, 0x904 ;  /* 0x0000090404067836 */ /* 0x000fe20000000000 */
[----:B------:R-:W-:Y:S02]  /*a840*/  WARPGROUP.DEPBAR.LE gsb0, 0x0 ;  /* 0x00008000000079c5 */ /* 0x000fe40000010000 */
[----:B------:R-:W-:-:S07]  /*a850*/  WARPGROUP.ARRIVE ;  /* 0x00000000000079c5 */ /* 0x000fce0000000000 */
[----:B------:R-:W-:Y:S01]  /*a860*/  HGMMA.64x96x16.F32.BF16 R24, gdesc[UR4], R24, gsb0 ;  /* 0x01600000041879f0 */ /* 0x000fe20008001818 */
[----:B------:R-:W-:Y:S01]  /*a870*/  IMAD.MOV.U32 R7, RZ, RZ, R5 ;  /* 0x000000ffff077224 */ /* 0x000fe200078e0005 */
[----:B------:R-:W-:Y:S02]  /*a880*/  R2UR UR6, R6 ;  /* 0x00000000060672ca */ /* 0x000fe400000e0000 */
[----:B------:R-:W-:Y:S02]  /*a890*/  R2UR UR4, R12 ;  /* 0x000000000c0472ca */ /* 0x000fe400000e0000 */
[----:B------:R-:W-:Y:S02]  /*a8a0*/  R2UR UR7, R7 ;  /* 0x00000000070772ca */ /* 0x000fe400000e0000 */
[----:B------:R-:W-:Y:S01]  /*a8b0*/  R2UR UR5, R13 ;  /* 0x000000000d0572ca */ /* 0x000fe200000e0000 */
[----:B----4-:R-:W-:Y:S02]  /*a8c0*/  VIADD R14, R14, 0xc06 ;  /* 0x00000c060e0e7836 */ /* 0x010fe40000000000 */
        /* <DEDUP_REMOVED lines=29> */
[----:B------:R-:W2:Y:S04]  /*aaa0*/  @!P0 LD.E.64 R72, desc[UR48][R72.64+0x30] ;  /* 0x0000303048488980 */ /* 0x000ea8000c101b00 */
[----:B------:R-:W3:Y:S01]  /*aab0*/  @!P0 LD.E R3, desc[UR48][R22.64+0x210] ;  /* 0x0002103016038980 */ /* 0x000ee2000c101900 */
[----:B--2---:R-:W-:-:S05]  /*aac0*/  @!P0 MOV R4, R72 ;  /* 0x0000004800048202 */ /* 0x004fca0000000f00 */
[----:B---3--:R-:W-:-:S05]  /*aad0*/  @!P0 IMAD R3, R3, 0x8, R4 ;  /* 0x0000000803038824 */ /* 0x008fca00078e0204 */
[----:B------:R-:W-:-:S04]  /*aae0*/  @!P0 PRMT R3, RZ, 0x654, R3 ;  /* 0x00000654ff038816 */ /* 0x000fc80000000003 */
[----:B------:R1:W-:Y:S01]  /*aaf0*/  @!P0 SYNCS.ARRIVE.TRANS64.RED.A1T0 RZ, [R3+URZ], RZ ;  /* 0x000000ff03ff89a7 */ /* 0x0003e2000810043f */
[----:B------:R-:W2:Y:S04]  /*ab00*/  LDL.64 R74, [R1+0x430] ;  /* 0x00043000014a7983 */ /* 0x000ea80000100a00 */
[----:B------:R-:W3:Y:S04]  /*ab10*/  LDL R72, [R1+0x450] ;  /* 0x0004500001487983 */ /* 0x000ee80000100800 */
[----:B------:R-:W4:Y:S01]  /*ab20*/  LDL.64 R14, [R1+0x440] ;  /* 0x00044000010e7983 */ /* 0x000f220000100a00 */
[----:B--2---:R-:W-:-:S04]  /*ab30*/  FMNMX.FTZ R4, R24, R74, !PT ;  /* 0x0000004a18047209 */ /* 0x004fc80007810000 */
        /* <DEDUP_REMOVED lines=50> */
[----:B-1----:R-:W-:-:S03]  /*ae60*/  FMNMX.FTZ R6, R7, R8, !PT ;  /* 0x0000000807067209 */ /* 0x002fc60007810000 */
[----:B------:R-:W-:Y:S04]  /*ae70*/  STL.64 [R1+0x430], R4 ;  /* 0x0004300401007387 */ /* 0x000fe80000100a00 */
[----:B------:R-:W2:Y:S04]  /*ae80*/  LDL R7, [R1+0x434] ;  /* 0x0004340001077983 */ /* 0x000ea80000100800 */
[----:B------:R-:W-:Y:S04]  /*ae90*/  STL [R1+0x430], R6 ;  /* 0x0004300601007387 */ /* 0x000fe80000100800 */
[----:B------:R-:W3:Y:S04]  /*aea0*/  LDL R77, [R1+0x430] ;  /* 0x00043000014d7983 */ /* 0x000ee80000100800 */
[----:B--2---:R-:W1:Y:S01]  /*aeb0*/  SHFL.BFLY PT, R4, R7, 0x2, 0x1f ;  /* 0x0c401f0007047f89 */ /* 0x004e6200000e0000 */
[----:B---3--:R-:W-:Y:S01]  /*aec0*/  FADD.FTZ R3, R74, -R77 ;  /* 0x8000004d4a037221 */ /* 0x008fe20000010000 */
[----:B------:R-:W-:-:S04]  /*aed0*/  FMUL.FTZ R77, R72, R77 ;  /* 0x0000004d484d7220 */ /* 0x000fc80000410000 */
[----:B------:R-:W-:Y:S01]  /*aee0*/  FFMA.FTZ R152, R24, R72, -R77 ;  /* 0x0000004818987223 */ /* 0x000fe2000001084d */
[----:B-1----:R-:W-:-:S05]  /*aef0*/  FMNMX.FTZ R5, R4, R7, !PT ;  /* 0x0000000704057209 */ /* 0x002fca0007810000 */
[----:B------:R-:W1:Y:S01]  /*af00*/  SHFL.BFLY PT, R24, R5, 0x1, 0x1f ;  /* 0x0c201f0005187f89 */ /* 0x000e6200000e0000 */
[-C--:B------:R-:W-:Y:S01]  /*af10*/  FMUL.FTZ R73, R3, R72.reuse ;  /* 0x0000004803497220 */ /* 0x080fe20000410000 */
[-CC-:B------:R-:W-:Y:S01]  /*af20*/  FFMA.FTZ R3, R25, R72.reuse, -R77.reuse ;  /* 0x0000004819037223 */ /* 0x180fe2000001084d */
[-CC-:B------:R-:W-:Y:S01]  /*af30*/  FFMA.FTZ R12, R44, R72.reuse, -R77.reuse ;  /* 0x000000482c0c7223 */ /* 0x180fe2000001084d */
[----:B------:R-:W-:Y:S01]  /*af40*/  MUFU.EX2 R152, R152 ;  /* 0x0000009800987308 */ /* 0x000fe20000000800 */
[----:B------:R-:W-:Y:S01]  /*af50*/  FFMA.FTZ R154, R28, R72, -R77 ;  /* 0x000000481c9a7223 */ /* 0x000fe2000001084d */
[----:B-1----:R-:W-:-:S05]  /*af60*/  FMNMX.FTZ R24, R5, R24, !PT ;  /* 0x0000001805187209 */ /* 0x002fca0007810000 */
[----:B------:R-:W-:Y:S01]  /*af70*/  FADD.FTZ R75, R75, -R24 ;  /* 0x800000184b4b7221 */ /* 0x000fe20000010000 */
[----:B------:R-:W-:-:S03]  /*af80*/  FMUL.FTZ R25, R24, R72 ;  /* 0x0000004818197220 */ /* 0x000fc60000410000 */
[----:B------:R-:W-:Y:S01]  /*af90*/  FMUL.FTZ R44, R72, R75 ;  /* 0x0000004b482c7220 */ /* 0x000fe20000410000 */
[-CC-:B------:R-:W-:Y:S01]  /*afa0*/  FFMA.FTZ R153, R26, R72.reuse, -R25.reuse ;  /* 0x000000481a997223 */ /* 0x180fe20000010819 */
[-CC-:B------:R-:W-:Y:S01]  /*afb0*/  FFMA.FTZ R186, R27, R72.reuse, -R25.reuse ;  /* 0x000000481bba7223 */ /* 0x180fe20000010819 */
[----:B------:R-:W-:Y:S01]  /*afc0*/  MUFU.EX2 R73, R73 ;  /* 0x0000004900497308 */ /* 0x000fe20000000800 */
[----:B------:R-:W-:-:S07]  /*afd0*/  FFMA.FTZ R185, R30, R72, -R25 ;  /* 0x000000481eb97223 */ /* 0x000fce0000010819 */
[----:B------:R-:W-:Y:S01]  /*afe0*/  MUFU.EX2 R44, R44 ;  /* 0x0000002c002c7308 */ /* 0x000fe20000000800 */
[----:B------:R-:W-:-:S07]  /*aff0*/  FFMA.FTZ R155, R29, R72, -R77 ;  /* 0x000000481d9b7223 */ /* 0x000fce000001084d */
[----:B------:R-:W4:Y:S01]  /*b000*/  MUFU.EX2 R153, R153 ;  /* 0x0000009900997308 */ /* 0x000f220000000800 */
[----:B------:R-:W-:-:S07]  /*b010*/  FFMA.FTZ R187, R31, R72, -R25 ;  /* 0x000000481fbb7223 */ /* 0x000fce0000010819 */
[----:B------:R-:W1:Y:S01]  /*b020*/  MUFU.EX2 R186, R186 ;  /* 0x000000ba00ba7308 */ /* 0x000e620000000800 */
[-C--:B------:R-:W-:Y:S01]  /*b030*/  FFMA.FTZ R13, R32, R72.reuse, -R77 ;  /* 0x00000048200d7223 */ /* 0x080fe2000001084d */
[----:B------:R-:W-:-:S06]  /*b040*/  FFMA.FTZ R181, R34, R72, -R25 ;  /* 0x0000004822b57223 */ /* 0x000fcc0000010819 */
[----:B------:R-:W2:Y:S01]  /*b050*/  MUFU.EX2 R3, R3 ;  /* 0x0000000300037308 */ /* 0x000ea20000000800 */
[-C--:B------:R-:W-:Y:S01]  /*b060*/  FFMA.FTZ R20, R33, R72.reuse, -R77 ;  /* 0x0000004821147223 */ /* 0x080fe2000001084d */
[----:B------:R-:W-:-:S06]  /*b070*/  FFMA.FTZ R183, R35, R72, -R25 ;  /* 0x0000004823b77223 */ /* 0x000fcc0000010819 */
[----:B------:R-:W-:Y:S08]  /*b080*/  MUFU.EX2 R154, R154 ;  /* 0x0000009a009a7308 */ /* 0x000ff00000000800 */
[----:B------:R-:W3:Y:S01]  /*b090*/  MUFU.EX2 R185, R185 ;  /* 0x000000b900b97308 */ /* 0x000ee20000000800 */
[----:B----4-:R-:W-:Y:S01]  /*b0a0*/  FFMA.FTZ R15, R15, R44, R153 ;  /* 0x0000002c0f0f7223 */ /* 0x010fe20000010099 */
[----:B------:R-:W-:-:S06]  /*b0b0*/  FFMA.FTZ R14, R73, R14, R152 ;  /* 0x0000000e490e7223 */ /* 0x000fcc0000010098 */
[----:B------:R-:W-:Y:S01]  /*b0c0*/  MUFU.EX2 R155, R155 ;  /* 0x0000009b009b7308 */ /* 0x000fe20000000800 */
[-C--:B------:R-:W-:Y:S01]  /*b0d0*/  FFMA.FTZ R19, R36, R72.reuse, -R77 ;  /* 0x0000004824137223 */ /* 0x080fe2000001084d */
[----:B------:R-:W-:-:S06]  /*b0e0*/  FFMA.FTZ R182, R38, R72, -R25 ;  /* 0x0000004826b67223 */ /* 0x000fcc0000010819 */
[----:B------:R-:W4:Y:S01]  /*b0f0*/  MUFU.EX2 R187, R187 ;  /* 0x000000bb00bb7308 */ /* 0x000f220000000800 */
[----:B-1----:R-:W-:Y:S01]  /*b100*/  FADD.FTZ R26, R186, R15 ;  /* 0x0000000fba1a7221 */ /* 0x002fe20000010000 */
[----:B--2---:R-:W-:-:S06]  /*b110*/  FADD.FTZ R15, R3, R14 ;  /* 0x0000000e030f7221 */ /* 0x004fcc0000010000 */
[----:B------:R-:W-:Y:S01]  /*b120*/  MUFU.EX2 R13, R13 ;  /* 0x0000000d000d7308 */ /* 0x000fe20000000800 */
[-C--:B------:R-:W-:Y:S01]  /*b130*/  FFMA.FTZ R21, R37, R72.reuse, -R77 ;  /* 0x0000004825157223 */ /* 0x080fe2000001084d */
[----:B------:R-:W-:-:S06]  /*b140*/  FFMA.FTZ R184, R39, R72, -R25 ;  /* 0x0000004827b87223 */ /* 0x000fcc0000010819 */
[----:B------:R-:W1:Y:S01]  /*b150*/  MUFU.EX2 R181, R181 ;  /* 0x000000b500b57308 */ /* 0x000e620000000800 */
[----:B---3--:R-:W-:Y:S01]  /*b160*/  FADD.FTZ R26, R185, R26 ;  /* 0x0000001ab91a7221 */ /* 0x008fe20000010000 */
[----:B------:R-:W-:-:S06]  /*b170*/  FADD.FTZ R14, R154, R15 ;  /* 0x0000000f9a0e7221 */ /* 0x000fcc0000010000 */
[----:B------:R-:W-:Y:S01]  /*b180*/  MUFU.EX2 R20, R20 ;  /* 0x0000001400147308 */ /* 0x000fe20000000800 */
[-C--:B------:R-:W-:Y:S01]  /*b190*/  FFMA.FTZ R11, R40, R72.reuse, -R77 ;  /* 0x00000048280b7223 */ /* 0x080fe2000001084d */
[----:B------:R-:W-:-:S06]  /*b1a0*/  FFMA.FTZ R177, R42, R72, -R25 ;  /* 0x000000482ab17223 */ /* 0x000fcc0000010819 */
[----:B------:R-:W2:Y:S01]  /*b1b0*/  MUFU.EX2 R183, R183 ;  /* 0x000000b700b77308 */ /* 0x000ea20000000800 */
[----:B----4-:R-:W-:Y:S01]  /*b1c0*/  FADD.FTZ R26, R187, R26 ;  /* 0x0000001abb1a7221 */ /* 0x010fe20000010000 */
[----:B------:R-:W-:-:S06]  /*b1d0*/  FADD.FTZ R14, R155, R14 ;  /* 0x0000000e9b0e7221 */ /* 0x000fcc0000010000 */
[----:B------:R-:W-:Y:S01]  /*b1e0*/  MUFU.EX2 R19, R19 ;  /* 0x0000001300137308 */ /* 0x000fe20000000800 */
[-C--:B------:R-:W-:Y:S01]  /*b1f0*/  FFMA.FTZ R156, R41, R72.reuse, -R77 ;  /* 0x00000048299c7223 */ /* 0x080fe2000001084d */
[----:B------:R-:W-:-:S06]  /*b200*/  FFMA.FTZ R179, R43, R72, -R25 ;  /* 0x000000482bb37223 */ /* 0x000fcc0000010819 */
[----:B------:R-:W3:Y:S01]  /*b210*/  MUFU.EX2 R182, R182 ;  /* 0x000000b600b67308 */ /* 0x000ee20000000800 */
[----:B-1----:R-:W-:Y:S01]  /*b220*/  FADD.FTZ R26, R181, R26 ;  /* 0x0000001ab51a7221 */ /* 0x002fe20000010000 */
[----:B------:R-:W-:-:S06]  /*b230*/  FADD.FTZ R15, R13, R14 ;  /* 0x0000000e0d0f7221 */ /* 0x000fcc0000010000 */
[----:B------:R-:W-:Y:S01]  /*b240*/  MUFU.EX2 R21, R21 ;  /* 0x0000001500157308 */ /* 0x000fe20000000800 */
[----:B------:R-:W-:-:S07]  /*b250*/  FFMA.FTZ R178, R46, R72, -R25 ;  /* 0x000000482eb27223 */ /* 0x000fce0000010819 */
[----:B------:R-:W1:Y:S01]  /*b260*/  MUFU.EX2 R184, R184 ;  /* 0x000000b800b87308 */ /* 0x000e620000000800 */
[----:B--2---:R-:W-:Y:S01]  /*b270*/  FADD.FTZ R27, R183, R26 ;  /* 0x0000001ab71b7221 */ /* 0x004fe20000010000 */
[----:B------:R-:W-:-:S06]  /*b280*/  FADD.FTZ R14, R20, R15 ;  /* 0x0000000f140e7221 */ /* 0x000fcc0000010000 */
[----:B------:R-:W-:Y:S01]  /*b290*/  MUFU.EX2 R11, R11 ;  /* 0x0000000b000b7308 */ /* 0x000fe20000000800 */
[-C--:B------:R-:W-:Y:S01]  /*b2a0*/  FFMA.FTZ R157, R45, R72.reuse, -R77 ;  /* 0x000000482d9d7223 */ /* 0x080fe2000001084d */
[----:B------:R-:W-:-:S06]  /*b2b0*/  FFMA.FTZ R180, R47, R72, -R25 ;  /* 0x000000482fb47223 */ /* 0x000fcc0000010819 */
[----:B------:R-:W2:Y:S01]  /*b2c0*/  MUFU.EX2 R177, R177 ;  /* 0x000000b100b17308 */ /* 0x000ea20000000800 */
[----:B---3--:R-:W-:Y:S01]  /*b2d0*/  FADD.FTZ R27, R182, R27 ;  /* 0x0000001bb61b7221 */ /* 0x008fe20000010000 */
        /* <DEDUP_REMOVED lines=8> */
[-C--:B------:R-:W-:Y:S01]  /*b360*/  FFMA.FTZ R158, R49, R72.reuse, -R77 ;  /* 0x00000048319e7223 */ /* 0x080fe2000001084d */
[----:B------:R-:W-:-:S06]  /*b370*/  FFMA.FTZ R171, R51, R72, -R25 ;  /* 0x0000004833ab7223 */ /* 0x000fcc0000010819 */
        /* <DEDUP_REMOVED lines=54> */
[----:B------:R-:W-:Y:S01]  /*b6e0*/  FFMA.FTZ R68, R68, R72, -R77 ;  /* 0x0000004844447223 */ /* 0x000fe2000001084d */
[----:B--2---:R-:W-:Y:S01]  /*b6f0*/  FADD.FTZ R27, R173, R26 ;  /* 0x0000001aad1b7221 */ /* 0x004fe20000010000 */
[----:B------:R-:W-:-:S05]  /*b700*/  FADD.FTZ R14, R160, R15 ;  /* 0x0000000fa00e7221 */ /* 0x000fca0000010000 */
[----:B------:R-:W-:Y:S01]  /*b710*/  MUFU.EX2 R4, R4 ;  /* 0x0000000400047308 */ /* 0x000fe20000000800 */
[-C--:B------:R-:W-:Y:S01]  /*b720*/  FFMA.FTZ R163, R69, R72.reuse, -R77 ;  /* 0x0000004845a37223 */ /* 0x080fe2000001084d */
[----:B------:R-:W-:-:S06]  /*b730*/  FFMA.FTZ R176, R71, R72, -R25 ;  /* 0x0000004847b07223 */ /* 0x000fcc0000010819 */
[----:B------:R-:W2:Y:S01]  /*b740*/  MUFU.EX2 R169, R169 ;  /* 0x000000a900a97308 */ /* 0x000ea20000000800 */
[----:B---3--:R-:W-:Y:S01]  /*b750*/  FADD.FTZ R27, R168, R27 ;  /* 0x0000001ba81b7221 */ /* 0x008fe20000010000 */
[----:B------:R-:W-:-:S06]  /*b760*/  FADD.FTZ R14, R7, R14 ;  /* 0x0000000e070e7221 */ /* 0x000fcc0000010000 */
[----:B------:R-:W-:Y:S08]  /*b770*/  MUFU.EX2 R162, R162 ;  /* 0x000000a200a27308 */ /* 0x000ff00000000800 */
[----:B------:R-:W3:Y:S01]  /*b780*/  MUFU.EX2 R175, R175 ;  /* 0x000000af00af7308 */ /* 0x000ee20000000800 */
[----:B-1----:R-:W-:Y:S01]  /*b790*/  FADD.FTZ R26, R174, R27 ;  /* 0x0000001bae1a7221 */ /* 0x002fe20000010000 */
[----:B------:R-:W-:-:S06]  /*b7a0*/  FADD.FTZ R15, R161, R14 ;  /* 0x0000000ea10f7221 */ /* 0x000fcc0000010000 */
[----:B------:R-:W-:Y:S08]  /*b7b0*/  MUFU.EX2 R5, R68 ;  /* 0x0000004400057308 */ /* 0x000ff00000000800 */
[----:B------:R-:W1:Y:S01]  /*b7c0*/  MUFU.EX2 R170, R170 ;  /* 0x000000aa00aa7308 */ /* 0x000e620000000800 */
[----:B--2---:R-:W-:Y:S01]  /*b7d0*/  FADD.FTZ R26, R169, R26 ;  /* 0x0000001aa91a7221 */ /* 0x004fe20000010000 */
[----:B------:R-:W-:-:S06]  /*b7e0*/  FADD.FTZ R15, R4, R15 ;  /* 0x0000000f040f7221 */ /* 0x000fcc0000010000 */
[----:B------:R-:W2:Y:S08]  /*b7f0*/  MUFU.EX2 R163, R163 ;  /* 0x000000a300a37308 */ /* 0x000eb00000000800 */
[----:B------:R-:W4:Y:S01]  /*b800*/  MUFU.EX2 R176, R176 ;  /* 0x000000b000b07308 */ /* 0x000f220000000800 */
[----:B---3--:R-:W-:Y:S01]  /*b810*/  FADD.FTZ R25, R175, R26 ;  /* 0x0000001aaf197221 */ /* 0x008fe20000010000 */
[----:B------:R-:W-:-:S03]  /*b820*/  FADD.FTZ R14, R162, R15 ;  /* 0x0000000fa20e7221 */ /* 0x000fc60000010000 */
[----:B-1----:R-:W-:Y:S01]  /*b830*/  FADD.FTZ R15, R170, R25 ;  /* 0x00000019aa0f7221 */ /* 0x002fe20000010000 */
[----:B------:R-:W-:-:S04]  /*b840*/  FADD.FTZ R14, R5, R14 ;  /* 0x0000000e050e7221 */ /* 0x000fc80000010000 */
[----:B--2---:R-:W-:Y:S01]  /*b850*/  FADD.FTZ R14, R163, R14 ;  /* 0x0000000ea30e7221 */ /* 0x004fe20000010000 */
[----:B------:R1:W-:Y:S01]  /*b860*/  STL [R1+0x434], R24 ;  /* 0x0004341801007387 */ /* 0x0003e20000100800 */
[----:B----4-:R-:W-:-:S05]  /*b870*/  FADD.FTZ R15, R176, R15 ;  /* 0x0000000fb00f7221 */ /* 0x010fca0000010000 */
[----:B------:R2:W-:Y:S04]  /*b880*/  STL.64 [R1+0x440], R14 ;  /* 0x0004400e01007387 */ /* 0x0005e80000100a00 */
[----:B------:R-:W3:Y:S04]  /*b890*/  LD.E R25, desc[UR48][R22.64+0x41c] ;  /* 0x00041c3016197980 */ /* 0x000ee8000c101900 */
[----:B------:R-:W4:Y:S04]  /*b8a0*/  LD.E R40, desc[UR48][R22.64+0x414] ;  /* 0x0004143016287980 */ /* 0x000f28000c101900 */
[----:B------:R-:W4:Y:S04]  /*b8b0*/  LD.E R26, desc[UR48][R22.64+0x220] ;  /* 0x00022030161a7980 */ /* 0x000f28000c101900 */
[----:B------:R-:W4:Y:S04]  /*b8c0*/  LD.E R28, desc[UR48][R22.64+0x224] ;  /* 0x00022430161c7980 */ /* 0x000f28000c101900 */
[----:B------:R-:W4:Y:S04]  /*b8d0*/  LD.E R30, desc[UR48][R22.64+0x230] ;  /* 0x00023030161e7980 */ /* 0x000f28000c101900 */
[----:B------:R-:W4:Y:S04]  /*b8e0*/  LD.E R32, desc[UR48][R22.64+0x234] ;  /* 0x0002343016207980 */ /* 0x000f28000c101900 */
[----:B------:R-:W4:Y:S04]  /*b8f0*/  LD.E R34, desc[UR48][R22.64+0x240] ;  /* 0x0002403016227980 */ /* 0x000f28000c101900 */
[----:B------:R-:W4:Y:S04]  /*b900*/  LD.E R36, desc[UR48][R22.64+0x244] ;  /* 0x0002443016247980 */ /* 0x000f28000c101900 */
[----:B------:R-:W4:Y:S04]  /*b910*/  LD.E R38, desc[UR48][R22.64+0x250] ;  /* 0x0002503016267980 */ /* 0x000f28000c101900 */
[----:B-1----:R-:W4:Y:S04]  /*b920*/  LD.E R24, desc[UR48][R22.64+0x254] ;  /* 0x0002543016187980 */ /* 0x002f28000c101900 */
        /* <DEDUP_REMOVED lines=54> */
[----:B--2---:R-:W2:Y:S04]  /*bc90*/  LD.E R14, desc[UR48][R22.64+0x410] ;  /* 0x00041030160e7980 */ /* 0x004ea8000c101900 */
[----:B------:R-:W2:Y:S04]  /*bca0*/  LD.E R151, desc[UR48][R22.64+0x228] ;  /* 0x0002283016977980 */ /* 0x000ea8000c101900 */
        /* <DEDUP_REMOVED lines=61> */
[----:B------:R-:W2:Y:S01]  /*c080*/  LD.E R27, desc[UR48][R22.64+0x418] ;  /* 0x00041830161b7980 */ /* 0x000ea2000c101900 */
[----:B---3--:R-:W-:Y:S01]  /*c090*/  FMUL.FTZ R219, R44, R25 ;  /* 0x000000192cdb7220 */ /* 0x008fe20000410000 */
[C---:B----4-:R-:W-:Y:S01]  /*c0a0*/  FMUL.FTZ R217, R73.reuse, R40 ;  /* 0x0000002849d97220 */ /* 0x050fe20000410000 */
[C---:B------:R-:W-:Y:S01]  /*c0b0*/  FMUL.FTZ R25, R73.reuse, R26 ;  /* 0x0000001a49197220 */ /* 0x040fe20000410000 */
[C---:B------:R-:W-:Y:S01]  /*c0c0*/  FMUL.FTZ R191, R73.reuse, R28 ;  /* 0x0000001c49bf7220 */ /* 0x040fe20000410000 */
[C---:B------:R-:W-:Y:S01]  /*c0d0*/  FMUL.FTZ R193, R73.reuse, R30 ;  /* 0x0000001e49c17220 */ /* 0x040fe20000410000 */
[C---:B------:R-:W-:Y:S01]  /*c0e0*/  FMUL.FTZ R199, R73.reuse, R32 ;  /* 0x0000002049c77220 */ /* 0x040fe20000410000 */
[----:B------:R1:W-:Y:S01]  /*c0f0*/  ST.E desc[UR48][R22.64+0x414], R217 ;  /* 0x000414d916007985 */ /* 0x0003e2000c101930 */
[C---:B------:R-:W-:Y:S01]  /*c100*/  FMUL.FTZ R207, R73.reuse, R34 ;  /* 0x0000002249cf7220 */ /* 0x040fe20000410000 */
[----:B------:R-:W-:-:S02]  /*c110*/  FMUL.FTZ R215, R73, R36 ;  /* 0x0000002449d77220 */ /* 0x000fc40000410000 */
[----:B------:R3:W-:Y:S04]  /*c120*/  ST.E desc[UR48][R22.64+0x41c], R219 ;  /* 0x00041cdb16007985 */ /* 0x0007e8000c101930 */
[----:B------:R4:W-:Y:S04]  /*c130*/  ST.E desc[UR48][R22.64+0x220], R25 ;  /* 0x0002201916007985 */ /* 0x0009e8000c101930 */
[----:B------:R0:W-:Y:S01]  /*c140*/  ST.E desc[UR48][R22.64+0x224], R191 ;  /* 0x000224bf16007985 */ /* 0x0001e2000c101930 */
[----:B-1----:R-:W-:-:S03]  /*c150*/  FMUL.FTZ R217, R73, R38 ;  /* 0x0000002649d97220 */ /* 0x002fc60000410000 */
[----:B------:R1:W-:Y:S01]  /*c160*/  ST.E desc[UR48][R22.64+0x230], R193 ;  /* 0x000230c116007985 */ /* 0x0003e2000c101930 */
[----:B---3--:R-:W-:-:S03]  /*c170*/  FMUL.FTZ R219, R73, R24 ;  /* 0x0000001849db7220 */ /* 0x008fc60000410000 */
[----:B------:R3:W-:Y:S01]  /*c180*/  ST.E desc[UR48][R22.64+0x234], R199 ;  /* 0x000234c716007985 */ /* 0x0007e2000c101930 */
[C---:B----4-:R-:W-:Y:S01]  /*c190*/  FMUL.FTZ R25, R73.reuse, R150 ;  /* 0x0000009649197220 */ /* 0x050fe20000410000 */
[C---:B0-----:R-:W-:Y:S01]  /*c1a0*/  FMUL.FTZ R191, R73.reuse, R148 ;  /* 0x0000009449bf7220 */ /* 0x041fe20000410000 */
[C---:B-1----:R-:W-:Y:S01]  /*c1b0*/  FMUL.FTZ R193, R73.reuse, R146 ;  /* 0x0000009249c17220 */ /* 0x042fe20000410000 */
[C---:B---3--:R-:W-:Y:S01]  /*c1c0*/  FMUL.FTZ R199, R73.reuse, R144 ;  /* 0x0000009049c77220 */ /* 0x048fe20000410000 */
[----:B------:R0:W-:Y:S01]  /*c1d0*/  ST.E desc[UR48][R22.64+0x240], R207 ;  /* 0x000240cf16007985 */ /* 0x0001e2000c101930 */
[C---:B------:R-:W-:Y:S01]  /*c1e0*/  FMUL.FTZ R221, R73.reuse, R140 ;  /* 0x0000008c49dd7220 */ /* 0x040fe20000410000 */
[C---:B------:R-:W-:Y:S02]  /*c1f0*/  FMUL.FTZ R231, R73.reuse, R138 ;  /* 0x0000008a49e77220 */ /* 0x040fe40000410000 */
[----:B------:R1:W-:Y:S04]  /*c200*/  ST.E desc[UR48][R22.64+0x244], R215 ;  /* 0x000244d716007985 */ /* 0x0003e8000c101930 */
[----:B------:R3:W-:Y:S04]  /*c210*/  ST.E desc[UR48][R22.64+0x250], R217 ;  /* 0x000250d916007985 */ /* 0x0007e8000c101930 */
[----:B------:R4:W-:Y:S01]  /*c220*/  ST.E desc[UR48][R22.64+0x254], R219 ;  /* 0x000254db16007985 */ /* 0x0009e2000c101930 */
[----:B0-----:R-:W-:-:S03]  /*c230*/  FMUL.FTZ R207, R73, R136 ;  /* 0x0000008849cf7220 */ /* 0x001fc60000410000 */
[----:B------:R0:W-:Y:S01]  /*c240*/  ST.E desc[UR48][R22.64+0x260], R25 ;  /* 0x0002601916007985 */ /* 0x0001e2000c101930 */
[----:B-1----:R-:W-:-:S03]  /*c250*/  FMUL.FTZ R215, R73, R142 ;  /* 0x0000008e49d77220 */ /* 0x002fc60000410000 */
[----:B------:R1:W-:Y:S01]  /*c260*/  ST.E desc[UR48][R22.64+0x264], R191 ;  /* 0x000264bf16007985 */ /* 0x0003e2000c101930 */
[----:B---3--:R-:W-:-:S03]  /*c270*/  FMUL.FTZ R217, R73, R130 ;  /* 0x0000008249d97220 */ /* 0x008fc60000410000 */
[----:B------:R3:W-:Y:S01]  /*c280*/  ST.E desc[UR48][R22.64+0x270], R193 ;  /* 0x000270c116007985 */ /* 0x0007e2000c101930 */
[----:B----4-:R-:W-:-:S03]  /*c290*/  FMUL.FTZ R219, R73, R128 ;  /* 0x0000008049db7220 */ /* 0x010fc60000410000 */
[----:B------:R4:W-:Y:S01]  /*c2a0*/  ST.E desc[UR48][R22.64+0x274], R199 ;  /* 0x000274c716007985 */ /* 0x0009e2000c101930 */
[C---:B0-----:R-:W-:Y:S01]  /*c2b0*/  FMUL.FTZ R25, R73.reuse, R134 ;  /* 0x0000008649197220 */ /* 0x041fe20000410000 */
[C---:B-1----:R-:W-:Y:S01]  /*c2c0*/  FMUL.FTZ R191, R73.reuse, R126 ;  /* 0x0000007e49bf7220 */ /* 0x042fe20000410000 */
[C---:B---3--:R-:W-:Y:S01]  /*c2d0*/  FMUL.FTZ R193, R73.reuse, R132 ;  /* 0x0000008449c17220 */ /* 0x048fe20000410000 */
[C---:B----4-:R-:W-:Y:S01]  /*c2e0*/  FMUL.FTZ R199, R73.reuse, R124 ;  /* 0x0000007c49c77220 */ /* 0x050fe20000410000 */
[----:B------:R0:W-:Y:S04]  /*c2f0*/  ST.E desc[UR48][R22.64+0x280], R207 ;  /* 0x000280cf16007985 */ /* 0x0001e8000c101930 */
        /* <DEDUP_REMOVED lines=11> */
[----:B0-----:R-:W-:-:S03]  /*c3b0*/  FMUL.FTZ R25, R73, R114 ;  /* 0x0000007249197220 */ /* 0x001fc60000410000 */
[----:B------:R0:W-:Y:S01]  /*c3c0*/  ST.E desc[UR48][R22.64+0x2c0], R219 ;  /* 0x0002c0db16007985 */ /* 0x0001e2000c101930 */
[----:B-1----:R-:W-:-:S03]  /*c3d0*/  FMUL.FTZ R191, R73, R106 ;  /* 0x0000006a49bf7220 */ /* 0x002fc60000410000 */
[----:B------:R1:W-:Y:S01]  /*c3e0*/  ST.E desc[UR48][R22.64+0x2c4], R199 ;  /* 0x0002c4c716007985 */ /* 0x0003e2000c101930 */
[C---:B---3--:R-:W-:Y:S01]  /*c3f0*/  FMUL.FTZ R193, R73.reuse, R112 ;  /* 0x0000007049c17220 */ /* 0x048fe20000410000 */
[C---:B----4-:R-:W-:Y:S01]  /*c400*/  FMUL.FTZ R217, R73.reuse, R110 ;  /* 0x0000006e49d97220 */ /* 0x050fe20000410000 */
[C---:B0-----:R-:W-:Y:S01]  /*c410*/  FMUL.FTZ R219, R73.reuse, R108 ;  /* 0x0000006c49db7220 */ /* 0x041fe20000410000 */
[C---:B-1----:R-:W-:Y:S01]  /*c420*/  FMUL.FTZ R199, R73.reuse, R104 ;  /* 0x0000006849c77220 */ /* 0x042fe20000410000 */
        /* <DEDUP_REMOVED lines=39> */
[----:B-1----:R-:W-:Y:S01]  /*c6a0*/  FMUL.FTZ R199, R73, R64 ;  /* 0x0000004049c77220 */ /* 0x002fe20000410000 */
[----:B------:R0:W-:Y:S01]  /*c6b0*/  ST.E desc[UR48][R22.64+0x370], R207 ;  /* 0x000370cf16007985 */ /* 0x0001e2000c101930 */
[C---:B--2---:R-:W-:Y:S01]  /*c6c0*/  FMUL.FTZ R151, R44.reuse, R151 ;  /* 0x000000972c977220 */ /* 0x044fe20000410000 */
[C---:B------:R-:W-:Y:S02]  /*c6d0*/  FMUL.FTZ R149, R44.reuse, R149 ;  /* 0x000000952c957220 */ /* 0x040fe40000410000 */
[----:B------:R1:W-:Y:S01]  /*c6e0*/  ST.E desc[UR48][R22.64+0x374], R215 ;  /* 0x000374d716007985 */ /* 0x0003e2000c101930 */
[C---:B------:R-:W-:Y:S01]  /*c6f0*/  FMUL.FTZ R147, R44.reuse, R147 ;  /* 0x000000932c937220 */ /* 0x040fe20000410000 */
[----:B------:R-:W-:-:S02]  /*c700*/  FMUL.FTZ R145, R44, R145 ;  /* 0x000000912c917220 */ /* 0x000fc40000410000 */
[----:B------:R2:W-:Y:S01]  /*c710*/  ST.E desc[UR48][R22.64+0x380], R221 ;  /* 0x000380dd16007985 */ /* 0x0005e2000c101930 */
[C---:B------:R-:W-:Y:S01]  /*c720*/  FMUL.FTZ R137, R44.reuse, R137 ;  /* 0x000000892c897220 */ /* 0x040fe20000410000 */
[C---:B------:R-:W-:Y:S02]  /*c730*/  FMUL.FTZ R143, R44.reuse, R143 ;  /* 0x0000008f2c8f7220 */ /* 0x040fe40000410000 */
[----:B------:R3:W-:Y:S01]  /*c740*/  ST.E desc[UR48][R22.64+0x384], R231 ;  /* 0x000384e716007985 */ /* 0x0007e2000c101930 */
[C---:B0-----:R-:W-:Y:S01]  /*c750*/  FMUL.FTZ R207, R73.reuse, R56 ;  /* 0x0000003849cf7220 */ /* 0x041fe20000410000 */
[C---:B------:R-:W-:Y:S02]  /*c760*/  FMUL.FTZ R141, R44.reuse, R141 ;  /* 0x0000008d2c8d7220 */ /* 0x040fe40000410000 */
[----:B------:R0:W-:Y:S01]  /*c770*/  ST.E desc[UR48][R22.64+0x390], R25 ;  /* 0x0003901916007985 */ /* 0x0001e2000c101930 */
[----:B-1----:R-:W-:Y:S01]  /*c780*/  FMUL.FTZ R215, R73, R62 ;  /* 0x0000003e49d77220 */ /* 0x002fe20000410000 */
[----:B------:R-:W-:-:S02]  /*c790*/  FMUL.FTZ R139, R44, R139 ;  /* 0x0000008b2c8b7220 */ /* 0x000fc40000410000 */
[----:B------:R1:W-:Y:S01]  /*c7a0*/  ST.E desc[UR48][R22.64+0x394], R191 ;  /* 0x000394bf16007985 */ /* 0x0003e2000c101930 */
[C---:B--2---:R-:W-:Y:S01]  /*c7b0*/  FMUL.FTZ R221, R73.reuse, R60 ;  /* 0x0000003c49dd7220 */ /* 0x044fe20000410000 */
[C---:B------:R-:W-:Y:S02]  /*c7c0*/  FMUL.FTZ R135, R44.reuse, R135 ;  /* 0x000000872c877220 */ /* 0x040fe40000410000 */
[----:B------:R2:W-:Y:S01]  /*c7d0*/  ST.E desc[UR48][R22.64+0x3a0], R193 ;  /* 0x0003a0c116007985 */ /* 0x0005e2000c101930 */
[C---:B---3--:R-:W-:Y:S01]  /*c7e0*/  FMUL.FTZ R231, R73.reuse, R58 ;  /* 0x0000003a49e77220 */ /* 0x048fe20000410000 */
[C---:B------:R-:W-:Y:S02]  /*c7f0*/  FMUL.FTZ R127, R44.reuse, R127 ;  /* 0x0000007f2c7f7220 */ /* 0x040fe40000410000 */
[----:B------:R3:W-:Y:S01]  /*c800*/  ST.E desc[UR48][R22.64+0x3a4], R217 ;  /* 0x0003a4d916007985 */ /* 0x0007e2000c101930 */
[----:B0-----:R-:W-:Y:S01]  /*c810*/  FMUL.FTZ R25, R73, R54 ;  /* 0x0000003649197220 */ /* 0x001fe20000410000 */
[----:B------:R-:W-:-:S02]  /*c820*/  FMUL.FTZ R133, R44, R133 ;  /* 0x000000852c857220 */ /* 0x000fc40000410000 */
[----:B------:R0:W-:Y:S01]  /*c830*/  ST.E desc[UR48][R22.64+0x3b0], R219 ;  /* 0x0003b0db16007985 */ /* 0x0001e2000c101930 */
[C---:B-1----:R-:W-:Y:S01]  /*c840*/  FMUL.FTZ R191, R73.reuse, R46 ;  /* 0x0000002e49bf7220 */ /* 0x042fe20000410000 */
[C---:B------:R-:W-:Y:S02]  /*c850*/  FMUL.FTZ R131, R44.reuse, R131 ;  /* 0x000000832c837220 */ /* 0x040fe40000410000 */
[----:B------:R1:W-:Y:S01]  /*c860*/  ST.E desc[UR48][R22.64+0x3b4], R199 ;  /* 0x0003b4c716007985 */ /* 0x0003e2000c101930 */
[C---:B--2---:R-:W-:Y:S01]  /*c870*/  FMUL.FTZ R193, R73.reuse, R52 ;  /* 0x0000003449c17220 */ /* 0x044fe20000410000 */
[C---:B------:R-:W-:Y:S01]  /*c880*/  FMUL.FTZ R129, R44.reuse, R129 ;  /* 0x000000812c817220 */ /* 0x040fe20000410000 */
[C---:B------:R-:W-:Y:S01]  /*c890*/  FMUL.FTZ R125, R44.reuse, R125 ;  /* 0x0000007d2c7d7220 */ /* 0x040fe20000410000 */
[C---:B---3--:R-:W-:Y:S01]  /*c8a0*/  FMUL.FTZ R217, R73.reuse, R50 ;  /* 0x0000003249d97220 */ /* 0x048fe20000410000 */
[C---:B------:R-:W-:Y:S01]  /*c8b0*/  FMUL.FTZ R117, R44.reuse, R117 ;  /* 0x000000752c757220 */ /* 0x040fe20000410000 */
[C---:B------:R-:W-:Y:S01]  /*c8c0*/  FMUL.FTZ R123, R44.reuse, R123 ;  /* 0x0000007b2c7b7220 */ /* 0x040fe20000410000 */
[C---:B------:R-:W-:Y:S01]  /*c8d0*/  FMUL.FTZ R121, R44.reuse, R121 ;  /* 0x000000792c797220 */ /* 0x040fe20000410000 */
[C---:B0-----:R-:W-:Y:S01]  /*c8e0*/  FMUL.FTZ R219, R73.reuse, R48 ;  /* 0x0000003049db7220 */ /* 0x041fe20000410000 */
[C---:B------:R-:W-:Y:S01]  /*c8f0*/  FMUL.FTZ R119, R44.reuse, R119 ;  /* 0x000000772c777220 */ /* 0x040fe20000410000 */
[C---:B------:R-:W-:Y:S01]  /*c900*/  FMUL.FTZ R115, R44.reuse, R115 ;  /* 0x000000732c737220 */ /* 0x040fe20000410000 */
[C---:B------:R-:W-:Y:S01]  /*c910*/  FMUL.FTZ R107, R44.reuse, R107 ;  /* 0x0000006b2c6b7220 */ /* 0x040fe20000410000 */
[C---:B-1----:R-:W-:Y:S01]  /*c920*/  FMUL.FTZ R199, R73.reuse, R42 ;  /* 0x0000002a49c77220 */ /* 0x042fe20000410000 */
[----:B------:R-:W-:Y:S01]  /*c930*/  FMUL.FTZ R73, R73, R14 ;  /* 0x0000000e49497220 */ /* 0x000fe20000410000 */
[C---:B------:R-:W-:Y:S01]  /*c940*/  FMUL.FTZ R113, R44.reuse, R113 ;  /* 0x000000712c717220 */ /* 0x040fe20000410000 */
        /* <DEDUP_REMOVED lines=41> */
[----:B------:R-:W-:Y:S01]  /*cbe0*/  FMUL.FTZ R27, R44, R27 ;  /* 0x0000001b2c1b7220 */ /* 0x000fe20000410000 */
[----:B------:R-:W-:Y:S04]  /*cbf0*/  ST.E desc[UR48][R22.64+0x3c0], R207 ;  /* 0x0003c0cf16007985 */ /* 0x000fe8000c101930 */
[----:B------:R-:W-:Y:S04]  /*cc00*/  ST.E desc[UR48][R22.64+0x3c4], R215 ;  /* 0x0003c4d716007985 */ /* 0x000fe8000c101930 */
[----:B------:R-:W-:Y:S04]  /*cc10*/  ST.E desc[UR48][R22.64+0x3d0], R221 ;  /* 0x0003d0dd16007985 */ /* 0x000fe8000c101930 */
[----:B------:R-:W-:Y:S04]  /*cc20*/  ST.E desc[UR48][R22.64+0x3d4], R231 ;  /* 0x0003d4e716007985 */ /* 0x000fe8000c101930 */
[----:B------:R0:W-:Y:S04]  /*cc30*/  ST.E desc[UR48][R22.64+0x3e0], R25 ;  /* 0x0003e01916007985 */ /* 0x0001e8000c101930 */
[----:B------:R-:W-:Y:S04]  /*cc40*/  ST.E desc[UR48][R22.64+0x3e4], R191 ;  /* 0x0003e4bf16007985 */ /* 0x000fe8000c101930 */
        /* <DEDUP_REMOVED lines=59> */
[----:B------:R1:W-:Y:S04]  /*d000*/  ST.E desc[UR48][R22.64+0x3d8], R35 ;  /* 0x0003d82316007985 */ /* 0x0003e8000c101930 */
[----:B------:R-:W-:Y:S04]  /*d010*/  ST.E desc[UR48][R22.64+0x3dc], R41 ;  /* 0x0003dc2916007985 */ /* 0x000fe8000c101930 */
[----:B------:R-:W-:Y:S04]  /*d020*/  ST.E desc[UR48][R22.64+0x3e8], R39 ;  /* 0x0003e82716007985 */ /* 0x000fe8000c101930 */
[----:B------:R2:W-:Y:S04]  /*d030*/  ST.E desc[UR48][R22.64+0x3ec], R37 ;  /* 0x0003ec2516007985 */ /* 0x0005e8000c101930 */
[----:B------:R3:W-:Y:S04]  /*d040*/  ST.E desc[UR48][R22.64+0x3f8], R33 ;  /* 0x0003f82116007985 */ /* 0x0007e8000c101930 */
[----:B------:R4:W-:Y:S04]  /*d050*/  ST.E desc[UR48][R22.64+0x3fc], R15 ;  /* 0x0003fc0f16007985 */ /* 0x0009e8000c101930 */
[----:B------:R4:W-:Y:S04]  /*d060*/  ST.E desc[UR48][R22.64+0x408], R31 ;  /* 0x0004081f16007985 */ /* 0x0009e8000c101930 */
[----:B------:R4:W-:Y:S04]  /*d070*/  ST.E desc[UR48][R22.64+0x40c], R29 ;  /* 0x00040c1d16007985 */ /* 0x0009e8000c101930 */
[----:B------:R4:W-:Y:S01]  /*d080*/  ST.E desc[UR48][R22.64+0x418], R27 ;  /* 0x0004181b16007985 */ /* 0x0009e2000c101930 */
[----:B------:R2:W-:Y:S06]  /*d090*/  BAR.SYNC.DEFER_BLOCKING R209, 0x100 ;  /* 0x000400d10000751d */ /* 0x0005ec0000010000 */
[----:B0-----:R-:W4:Y:S04]  /*d0a0*/  LD.E R25, desc[UR48][R22.64+0x220] ;  /* 0x0002203016197980 */ /* 0x001f28000c101900 */
[----:B-1----:R-:W4:Y:S04]  /*d0b0*/  LD.E R35, desc[UR48][R22.64+0x224] ;  /* 0x0002243016237980 */ /* 0x002f28000c101900 */
[----:B--2---:R-:W2:Y:S04]  /*d0c0*/  LD.E R37, desc[UR48][R22.64+0x228] ;  /* 0x0002283016257980 */ /* 0x004ea8000c101900 */
[----:B------:R-:W2:Y:S04]  /*d0d0*/  LD.E R39, desc[UR48][R22.64+0x22c] ;  /* 0x00022c3016277980 */ /* 0x000ea8000c101900 */
[----:B------:R-:W2:Y:S04]  /*d0e0*/  LD.E R41, desc[UR48][R22.64+0x230] ;  /* 0x0002303016297980 */ /* 0x000ea8000c101900 */
[----:B---3--:R-:W3:Y:S04]  /*d0f0*/  LD.E R33, desc[UR48][R22.64+0x234] ;  /* 0x0002343016217980 */ /* 0x008ee8000c101900 */
[----:B----4-:R-:W4:Y:S04]  /*d100*/  LD.E R15, desc[UR48][R22.64+0x238] ;  /* 0x00023830160f7980 */ /* 0x010f28000c101900 */
        /* <DEDUP_REMOVED lines=121> */
[----:B------:R-:W-:Y:S04]  /*d8a0*/  ST.E desc[UR48][R22.64+0x220], R25 ;  /* 0x0002201916007985 */ /* 0x000fe8000c101930 */
[----:B------:R-:W-:Y:S04]  /*d8b0*/  ST.E desc[UR48][R22.64+0x224], R35 ;  /* 0x0002242316007985 */ /* 0x000fe8000c101930 */
[----:B--2---:R-:W-:Y:S04]  /*d8c0*/  ST.E desc[UR48][R22.64+0x228], R37 ;  /* 0x0002282516007985 */ /* 0x004fe8000c101930 */
[----:B------:R-:W-:Y:S04]  /*d8d0*/  ST.E desc[UR48][R22.64+0x22c], R39 ;  /* 0x00022c2716007985 */ /* 0x000fe8000c101930 */
[----:B------:R-:W-:Y:S04]  /*d8e0*/  ST.E desc[UR48][R22.64+0x230], R41 ;  /* 0x0002302916007985 */ /* 0x000fe8000c101930 */
[----:B---3--:R-:W-:Y:S04]  /*d8f0*/  ST.E desc[UR48][R22.64+0x234], R33 ;  /* 0x0002342116007985 */ /* 0x008fe8000c101930 */
[----:B----4-:R-:W-:Y:S04]  /*d900*/  ST.E desc[UR48][R22.64+0x238], R15 ;  /* 0x0002380f16007985 */ /* 0x010fe8000c101930 */
        /* <DEDUP_REMOVED lines=121> */
[----:B0-----:R-:W4:Y:S04]  /*e0a0*/  LD.E R191, desc[UR48][R22.64+0x210] ;  /* 0x0002103016bf7980 */ /* 0x001f28000c101900 */
[----:B-1----:R-:W4:Y:S04]  /*e0b0*/  LD.E.64 R14, desc[UR48][R22.64+0xa8] ;  /* 0x0000a830160e7980 */ /* 0x002f28000c101b00 */
[----:B------:R-:W4:Y:S04]  /*e0c0*/  LDL R190, [R1+0x88] ;  /* 0x0000880001be7983 */ /* 0x000f280000100800 */
[----:B--2---:R-:W2:Y:S04]  /*e0d0*/  LD.E R24, desc[UR48][R22.64+0x220] ;  /* 0x0002203016187980 */ /* 0x004ea8000c101900 */
[----:B------:R-:W2:Y:S04]  /*e0e0*/  LD.E R25, desc[UR48][R22.64+0x224] ;  /* 0x0002243016197980 */ /* 0x000ea8000c101900 */
[----:B---3--:R-:W2:Y:S04]  /*e0f0*/  LD.E R26, desc[UR48][R22.64+0x228] ;  /* 0x00022830161a7980 */ /* 0x008ea8000c101900 */
[----:B------:R-:W2:Y:S04]  /*e100*/  LD.E R27, desc[UR48][R22.64+0x22c] ;  /* 0x00022c30161b7980 */ /* 0x000ea8000c101900 */
[----:B----4-:R-:W2:Y:S04]  /*e110*/  LD.E R28, desc[UR48][R22.64+0x230] ;  /* 0x00023030161c7980 */ /* 0x010ea8000c101900 */
        /* <DEDUP_REMOVED lines=123> */
[----:B------:R-:W-:Y:S01]  /*e8d0*/  IMAD R14, R191, 0xc00, R14 ;  /* 0x00000c00bf0e7824 */ /* 0x000fe200078e020e */
[----:B------:R-:W-:-:S02]  /*e8e0*/  ISETP.NE.U32.AND P2, PT, R190, RZ, PT ;  /* 0x000000ffbe00720c */ /* 0x000fc40003f45070 */
[----:B------:R-:W-:Y:S02]  /*e8f0*/  R2UR UR7, R15 ;  /* 0x000000000f0772ca */ /* 0x000fe400000e0000 */
[----:B------:R-:W-:Y:S02]  /*e900*/  R2UR UR6, R14 ;  /* 0x000000000e0672ca */ /* 0x000fe400000e0000 */
[----:B------:R-:W-:Y:S02]  /*e910*/  F2FP.BF16.F32.PACK_AB R154, R155, R154 ;  /* 0x0000009a9b9a723e */ /* 0x000fe400000010ff */
[----:B------:R-:W-:Y:S02]  /*e920*/  F2FP.BF16.F32.PACK_AB R152, R3, R152 ;  /* 0x000000980398723e */ /* 0x000fe400000010ff */
[----:B------:R-:W-:Y:S02]  /*e930*/  F2FP.BF16.F32.PACK_AB R153, R186, R153 ;  /* 0x00000099ba99723e */ /* 0x000fe400000010ff */
[----:B------:R-:W-:Y:S01]  /*e940*/  F2FP.BF16.F32.PACK_AB R155, R187, R185 ;  /* 0x000000b9bb9b723e */ /* 0x000fe200000010ff */
[----:B------:R-:W-:-:S03]  /*e950*/  VOTEU.ANY UP0, P2 ;  /* 0x00000000003f7886 */ /* 0x000fc60001000100 */
[----:B--2---:R-:W-:-:S06]  /*e960*/  WARPGROUP.ARRIVE ;  /* 0x00000000000079c5 */ /* 0x004fcc0000000000 */
[----:B------:R-:W-:Y:S03]  /*e970*/  HGMMA.64x256x16.F32.BF16 R24, R152, gdesc[UR4].tnspB, R24, UP0, gsb0 ;  /* 0x43e0000498187df0 */ /* 0x000fe6000b801818 */
[----:B------:R-:W-:Y:S02]  /*e980*/  WARPGROUP.DEPBAR.LE gsb0, 0x0 ;  /* 0x00008000000079c5 */ /* 0x000fe40000010000 */
[----:B------:R-:W-:Y:S02]  /*e990*/  VIADD R154, R14, 0x80 ;  /* 0x000000800e9a7836 */ /* 0x000fe40000000000 */
[----:B------:R-:W-:-:S03]  /*e9a0*/  IMAD.MOV.U32 R155, RZ, RZ, R15 ;  /* 0x000000ffff9b7224 */ /* 0x000fc600078e000f */
[----:B------:R-:W-:Y:S02]  /*e9b0*/  R2UR UR6, R154 ;  /* 0x000000009a0672ca */ /* 0x000fe400000e0000 */
[----:B------:R-:W-:Y:S02]  /*e9c0*/  R2UR UR7, R155 ;  /* 0x000000009b0772ca */ /* 0x000fe400000e0000 */
[----:B------:R-:W-:Y:S02]  /*e9d0*/  F2FP.BF16.F32.PACK_AB R152, R20, R13 ;  /* 0x0000000d1498723e */ /* 0x000fe400000010ff */
[----:B------:R-:W-:Y:S02]  /*e9e0*/  F2FP.BF16.F32.PACK_AB R153, R183, R181 ;  /* 0x000000b5b799723e */ /* 0x000fe400000010ff */
[----:B------:R-:W-:Y:S02]  /*e9f0*/  F2FP.BF16.F32.PACK_AB R154, R21, R19 ;  /* 0x00000013159a723e */ /* 0x000fe400000010ff */
[----:B------:R-:W-:Y:S01]  /*ea00*/  F2FP.BF16.F32.PACK_AB R155, R184, R182 ;  /* 0x000000b6b89b723e */ /* 0x000fe200000010ff */
        /* <DEDUP_REMOVED lines=127> */
[----:B------:R0:W-:Y:S02]  /*f200*/  ST.E desc[UR48][R22.64+0x41c], R151 ;  /* 0x00041c9716007985 */ /* 0x0001e4000c101930 */
[----:B0-----:R-:W-:-:S06]  /*f210*/  WARPGROUP.ARRIVE ;  /* 0x00000000000079c5 */ /* 0x001fcc0000000000 */
[----:B------:R-:W-:Y:S01]  /*f220*/  HGMMA.64x256x16.F32.BF16 R24, R152, gdesc[UR4].tnspB, R24, gsb0 ;  /* 0x43e0000498187df0 */ /* 0x000fe20008001818 */
[----:B------:R-:W-:Y:S02]  /*f230*/  VIADD R20, R14, 0x100 ;  /* 0x000001000e147836 */ /* 0x000fe40000000000 */
[----:B------:R-:W-:-:S03]  /*f240*/  IMAD.MOV.U32 R21, RZ, RZ, R15 ;  /* 0x000000ffff157224 */ /* 0x000fc600078e000f */
[----:B------:R-:W-:Y:S02]  /*f250*/  R2UR UR6, R20 ;  /* 0x00000000140672ca */ /* 0x000fe400000e0000 */
[----:B------:R-:W-:Y:S01]  /*f260*/  R2UR UR7, R21 ;  /* 0x00000000150772ca */ /* 0x000fe200000e0000 */
[----:B------:R-:W-:Y:S01]  /*f270*/  STL [R1+0x88], R0 ;  /* 0x0000880001007387 */ /* 0x000fe20000100800 */
[----:B------:R-:W-:Y:S01]  /*f280*/  IMAD.MOV.U32 R13, RZ, RZ, R15 ;  /* 0x000000ffff0d7224 */ /* 0x000fe200078e000f */
[----:B------:R-:W-:Y:S02]  /*f290*/  WARPGROUP.DEPBAR.LE gsb0, 0x0 ;  /* 0x00008000000079c5 */ /* 0x000fe40000010000 */
[----:B------:R-:W-:Y:S02]  /*f2a0*/  F2FP.BF16.F32.PACK_AB R152, R156, R11 ;  /* 0x0000000b9c98723e */ /* 0x000fe400000010ff */
[----:B------:R-:W-:Y:S02]  /*f2b0*/  F2FP.BF16.F32.PACK_AB R153, R179, R177 ;  /* 0x000000b1b399723e */ /* 0x000fe400000010ff */
[----:B------:R-:W-:-:S02]  /*f2c0*/  F2FP.BF16.F32.PACK_AB R154, R157, R12 ;  /* 0x0000000c9d9a723e */ /* 0x000fc400000010ff */
        /* <DEDUP_REMOVED lines=131> */
[----:B------:R-:W-:Y:S01]  /*fb00*/  VIADD R12, R14, 0x180 ;  /* 0x000001800e0c7836 */ /* 0x000fe20000000000 */
[----:B------:R-:W-:-:S04]  /*fb10*/  R2UR UR7, R13 ;  /* 0x000000000d0772ca */ /* 0x000fc800000e0000 */
[----:B------:R-:W-:Y:S01]  /*fb20*/  R2UR UR6, R12 ;  /* 0x000000000c0672ca */ /* 0x000fe200000e0000 */
[----:B------:R-:W-:Y:S01]  /*fb30*/  STL [R1+0x88], R0 ;  /* 0x0000880001007387 */ /* 0x000fe20000100800 */
[----:B------:R-:W-:Y:S02]  /*fb40*/  WARPGROUP.DEPBAR.LE gsb0, 0x0 ;  /* 0x00008000000079c5 */ /* 0x000fe40000010000 */
        /* <DEDUP_REMOVED lines=414> */
[----:B------:R-:W-:Y:S02]  /*11530*/  STL [R1+0x88], R0 ;  /* 0x0000880001007387 */ /* 0x000fe40000100800 */
[----:B------:R-:W-:Y:S02]  /*11540*/  WARPGROUP.DEPBAR.LE gsb0, 0x0 ;  /* 0x00008000000079c5 */ /* 0x000fe40000010000 */
[----:B------:R-:W-:Y:S04]  /*11550*/  ST.E desc[UR48][R22.64+0x220], R24 ;  /* 0x0002201816007985 */ /* 0x000fe8000c101930 */
[----:B------:R0:W-:Y:S04]  /*11560*/  ST.E desc[UR48][R22.64+0x224], R25 ;  /* 0x0002241916007985 */ /* 0x0001e8000c101930 */
        /* <DEDUP_REMOVED lines=126> */
[----:B------:R4:W-:Y:S04]  /*11d50*/  STL [R1+0x88], R0 ;  /* 0x0000880001007387 */ /* 0x0009e80000100800 */
        /* <DEDUP_REMOVED lines=9> */
[----:B0-----:R-:W4:Y:S04]  /*11df0*/  LD.E R25, desc[UR48][R22.64+0x244] ;  /* 0x0002443016197980 */ /* 0x001f28000c101900 */
[----:B-1----:R-:W4:Y:S04]  /*11e00*/  LD.E R27, desc[UR48][R22.64+0x248] ;  /* 0x00024830161b7980 */ /* 0x002f28000c101900 */
[----:B--2---:R-:W2:Y:S04]  /*11e10*/  LD.E R29, desc[UR48][R22.64+0x24c] ;  /* 0x00024c30161d7980 */ /* 0x004ea8000c101900 */
        /* <DEDUP_REMOVED lines=127> */
[----:B--2---:R0:W-:Y:S04]  /*12610*/  ST.E desc[UR48][R22.64+0x24c], R29 ;  /* 0x00024c1d16007985 */ /* 0x0041e8000c101930 */
[----:B---3--:R0:W-:Y:S04]  /*12620*/  ST.E desc[UR48][R22.64+0x250], R31 ;  /* 0x0002501f16007985 */ /* 0x0081e8000c101930 */
[----:B----4-:R0:W-:Y:S04]  /*12630*/  ST.E desc[UR48][R22.64+0x254], R33 ;  /* 0x0002542116007985 */ /* 0x0101e8000c101930 */
        /* <DEDUP_REMOVED lines=113> */
[----:B------:R0:W-:Y:S01]  /*12d50*/  ST.E desc[UR48][R22.64+0x41c], R62 ;  /* 0x00041c3e16007985 */ /* 0x0001e2000c101930 */
[----:B------:R-:W-:Y:S04]  /*12d60*/  BSSY B0, `(.L_x_11151) ;  /* 0x0000008000007945 */ /* 0x000fe80003800000 */
[----:B------:R-:W-:Y:S05]  /*12d70*/  @P0 BRA `(.L_x_11152) ;  /* 0x0000000000180947 */ /* 0x000fea0003800000 */
[----:B0-----:R-:W2:Y:S04]  /*12d80*/  LDL.64 R4, [R1+0x68] ;  /* 0x0000680001047983 */ /* 0x001ea80000100a00 */
[----:B------:R-:W3:Y:S01]  /*12d90*/  LD.E R0, desc[UR48][R22.64+0x210] ;  /* 0x0002103016007980 */ /* 0x000ee2000c101900 */
[----:B--2---:R-:W-:-:S05]  /*12da0*/  MOV R3, R4 ;  /* 0x0000000400037202 */ /* 0x004fca0000000f00 */
[----:B---3--:R-:W-:-:S05]  /*12db0*/  IMAD R0, R0, 0x8, R3 ;  /* 0x0000000800007824 */ /* 0x008fca00078e0203 */
[----:B------:R-:W-:-:S04]  /*12dc0*/  PRMT R0, RZ, 0x654, R0 ;  /* 0x00000654ff007816 */ /* 0x000fc80000000000 */
[----:B------:R1:W-:Y:S03]  /*12dd0*/  SYNCS.ARRIVE.TRANS64.RED.A1T0 RZ, [R0+URZ], RZ ;  /* 0x000000ff00ff79a7 */ /* 0x0003e6000810043f */
.L_x_11152:
[----:B------:R-:W-:Y:S05]  /*12de0*/  BSYNC B0 ;  /* 0x0000000000007941 */ /* 0x000fea0003800000 */
.L_x_11151:
[----:B------:R-:W-:Y:S05]  /*12df0*/  @P1 BRA `(.L_x_11153) ;  /* 0xffffff6800201947 */ /* 0x000fea000383ffff */
.L_x_11136:
[----:B------:R-:W-:-:S13]  /*12e00*/  ISETP.GE.AND P1, PT, R10, UR43, PT ;  /* 0x0000002b0a007c0c */ /* 0x000fda000bf26270 */
[----:B------:R-:W-:Y:S05]  /*12e10*/  @!P1 BRA `(.L_x_11154) ;  /* 0x000000a800fc9947 */ /* 0x000fea0003800000 */
[----:B0-----:R0:W5:Y:S02]  /*12e20*/  LDL.64 R2, [R1+0x170] ;  /* 0x0001700001027983 */ /* 0x0011640000100a00 */
.L_x_11185:
[----:B0----5:R-:W2:Y:S04]  /*12e30*/  LD.E R5, desc[UR48][R2.64] ;  /* 0x0000003002057980 */ /* 0x021ea8000c101900 */
        /* <DEDUP_REMOVED lines=13> */
[----:B------:R-:W-:Y:S05]  /*12f10*/  YIELD ;  /* 0x0000000000007946 */ /* 0x000fea0003800000 */
[----:B------:R-:W-:Y:S01]  /*12f20*/  BSSY B0, `(.L_x_11155) ;  /* 0x0000006000007945 */ /* 0x000fe20003800000 */
[----:B---3--:R-:W-:Y:S01]  /*12f30*/  @!P1 IMAD.MOV.U32 R5, RZ, RZ, RZ ;  /* 0x000000ffff059224 */ /* 0x008fe200078e00ff */
[----:B--2---:R-:W-:-:S04]  /*12f40*/  LOP3.LUT R0, R0, 0x1, RZ, 0xfc, !PT ;  /* 0x0000000100007812 */ /* 0x004fc800078efcff */
[----:B------:R-:W-:-:S13]  /*12f50*/  ISETP.NE.AND P2, PT, R0, 0x3, PT ;  /* 0x000000030000780c */ /* 0x000fda0003f45270 */
[----:B-1----:R-:W-:Y:S05]  /*12f60*/  @!P2 BRA `(.L_x_11156) ;  /* 0x000000000004a947 */ /* 0x002fea0003800000 */
[----:B------:R-:W-:Y:S01]  /*12f70*/  BPT.TRAP 0x1 ;  /* 0x000000040000795c */ /* 0x000fe20000300000 */
.L_x_11156:
[----:B------:R-:W-:Y:S05]  /*12f80*/  BSYNC B0 ;  /* 0x0000000000007941 */ /* 0x000fea0003800000 */
.L_x_11155:
[----:B------:R-:W2:Y:S01]  /*12f90*/  LD.E.64 R6, desc[UR48][R72.64+0x8] ;  /* 0x0000083048067980 */ /* 0x000ea2000c101b00 */
[----:B-----5:R-:W-:Y:S02]  /*12fa0*/  SHF.L.U32 R8, R9, 0x1f, RZ ;  /* 0x0000001f09087819 */ /* 0x020fe400000006ff */
[----:B--2---:R-:W-:-:S05]  /*12fb0*/  MOV R6, R6 ;  /* 0x0000000600067202 */ /* 0x004fca0000000f00 */
[----:B------:R-:W-:-:S04]  /*12fc0*/  IMAD R5, R5, 0x8, R6 ;  /* 0x0000000805057824 */ /* 0x000fc800078e0206 */
[----:B------:R1:W2:Y:S01]  /*12fd0*/  SYNCS.PHASECHK.TRANS64.TRYWAIT P1, [R5+URZ], R8 ;  /* 0x00000008050075a7 */ /* 0x0002a2000802017f */
[----:B------:R-:W3:Y:S04]  /*12fe0*/  LD.E R4, desc[UR48][R72.64+0x1c] ;  /* 0x00001c3048047980 */ /* 0x000ee8000c101900 */
[----:B------:R1:W5:Y:S04]  /*12ff0*/  LD.E R0, desc[UR48][R2.64] ;  /* 0x0000003002007980 */ /* 0x000368000c101900 */
[----:B------:R1:W5:Y:S01]  /*13000*/  LD.E R6, desc[UR48][R2.64+0x4] ;  /* 0x0000043002067980 */ /* 0x000362000c101900 */
[----:B------:R-:W-:Y:S01]  /*13010*/  BSSY B0, `(.L_x_11157) ;  /* 0x0000005000007945 */ /* 0x000fe20003800000 */
[----:B---3--:R-:W-:-:S04]  /*13020*/  LOP3.LUT R4, R4, 0x1, RZ, 0xfc, !PT ;  /* 0x0000000104047812 */ /* 0x008fc800078efcff */
[----:B------:R-:W-:-:S13]  /*13030*/  ISETP.NE.AND P2, PT, R4, 0x3, PT ;  /* 0x000000030400780c */ /* 0x000fda0003f45270 */
[----:B-12---:R-:W-:Y:S05]  /*13040*/  @!P2 BRA `(.L_x_11158) ;  /* 0x000000000004a947 */ /* 0x006fea0003800000 */
[----:B------:R-:W-:Y:S01]  /*13050*/  BPT.TRAP 0x1 ;  /* 0x000000040000795c */ /* 0x000fe20000300000 */
.L_x_11158:
[----:B------:R-:W-:Y:S05]  /*13060*/  BSYNC B0 ;  /* 0x0000000000007941 */ /* 0x000fea0003800000 */
.L_x_11157:
[----:B------:R-:W-:Y:S04]  /*13070*/  BSSY B0, `(.L_x_11159) ;  /* 0x0000008000007945 */ /* 0x000fe80003800000 */
[----:B------:R-:W-:Y:S05]  /*13080*/  @P1 BRA `(.L_x_11160) ;  /* 0x0000000000181947 */ /* 0x000fea0003800000 */
[----:B------:R-:W2:Y:S01]  /*13090*/  LD.E.64 R4, desc[UR48][R72.64+0x8] ;  /* 0x0000083048047980 */ /* 0x000ea2000c101b00 */
[----:B-----5:R-:W-:Y:S02]  /*130a0*/  SHF.L.U32 R7, R6, 0x1f, RZ ;  /* 0x0000001f06077819 */ /* 0x020fe400000006ff */
[----:B--2---:R-:W-:-:S05]  /*130b0*/  MOV R5, R4 ;  /* 0x0000000400057202 */ /* 0x004fca0000000f00 */
[----:B------:R-:W-:-:S04]  /*130c0*/  IMAD R0, R0, 0x8, R5 ;  /* 0x0000000800007824 */ /* 0x000fc800078e0205 */
[----:B------:R-:W1:Y:S02]  /*130d0*/  SYNCS.PHASECHK.TRANS64.TRYWAIT P1, [R0+URZ], R7 ;  /* 0x00000007000075a7 */ /* 0x000e64000802017f */
[----:B-1----:R-:W-:Y:S05]  /*130e0*/  @!P1 BRA `(.L_x_11161) ;  /* 0x0000013c00e09947 */ /* 0x002fea0003800000 */
.L_x_11160:
[----:B------:R-:W-:Y:S05]  /*130f0*/  BSYNC B0 ;  /* 0x0000000000007941 */ /* 0x000fea0003800000 */
.L_x_11159:
[----:B------:R-:W2:Y:S04]  /*13100*/  LD.E R5, desc[UR48][R2.64] ;  /* 0x0000003002057980 */ /* 0x000ea8000c101900 */
[----:B------:R-:W2:Y:S01]  /*13110*/  LDL.64 R8, [R1+0xa0] ;  /* 0x0000a00001087983 */ /* 0x000ea20000100a00 */
[----:B------:R-:W-:Y:S05]  /*13120*/  WARPSYNC.ALL ;  /* 0x0000000000007948 */ /* 0x000fea0003800000 */
[----:B------:R-:W3:Y:S04]  /*13130*/  LDL.64 R20, [R1+0x98] ;  /* 0x0000980001147983 */ /* 0x000ee80000100a00 */
[----:B-1---5:R-:W4:Y:S04]  /*13140*/  LDL.64 R6, [R1+0x98] ;  /* 0x0000980001067983 */ /* 0x022f280000100a00 */
        /* <DEDUP_REMOVED lines=9> */
[----:B------:R-:W-:Y:S01]  /*131e0*/  IMAD.MOV.U32 R0, RZ, RZ, 0x1 ;  /* 0x00000001ff007424 */ /* 0x000fe200078e00ff */
        /* <DEDUP_REMOVED lines=42> */
[----:B-1----:R-:W-:Y:S05]  /*13490*/  @!P2 BRA `(.L_x_11163) ;  /* 0x000000000004a947 */ /* 0x002fea0003800000 */
[----:B------:R-:W-:Y:S01]  /*134a0*/  BPT.TRAP 0x1 ;  /* 0x000000040000795c */ /* 0x000fe20000300000 */
.L_x_11163:
[----:B------:R-:W-:Y:S05]  /*134b0*/  BSYNC B0 ;  /* 0x0000000000007941 */ /* 0x000fea0003800000 */
.L_x_11162:
[----:B------:R-:W2:Y:S01]  /*134c0*/  LDL.64 R6, [R1+0x40] ;  /* 0x0000400001067983 */ /* 0x000ea20000100a00 */
[----:B-----5:R-:W-:Y:S02]  /*134d0*/  SHF.L.U32 R8, R11, 0x1f, RZ ;  /* 0x0000001f0b087819 */ /* 0x020fe400000006ff */
[----:B--2---:R-:W-:-:S05]  /*134e0*/  MOV R7, R6 ;  /* 0x0000000600077202 */ /* 0x004fca0000000f00 */
[----:B------:R-:W-:-:S04]  /*134f0*/  IMAD R5, R5, 0x8, R7 ;  /* 0x0000000805057824 */ /* 0x000fc800078e0207 */
[----:B------:R1:W2:Y:S01]  /*13500*/  SYNCS.PHASECHK.TRANS64.TRYWAIT P1, [R5+URZ], R8 ;  /* 0x00000008050075a7 */ /* 0x0002a2000802017f */
[----:B------:R1:W5:Y:S04]  /*13510*/  LD.E R4, desc[UR48][R2.64] ;  /* 0x0000003002047980 */ /* 0x000368000c101900 */
[----:B------:R1:W5:Y:S01]  /*13520*/  LD.E R6, desc[UR48][R2.64+0x4] ;  /* 0x0000043002067980 */ /* 0x000362000c101900 */
[----:B------:R-:W-:Y:S04]  /*13530*/  BSSY B0, `(.L_x_11164) ;  /* 0x0000003000007945 */ /* 0x000fe80003800000 */
[----:B------:R-:W-:Y:S05]  /*13540*/  @!P2 BRA `(.L_x_11165) ;  /* 0x000000000004a947 */ /* 0x000fea0003800000 */
[----:B------:R-:W-:Y:S01]  /*13550*/  BPT.TRAP 0x1 ;  /* 0x000000040000795c */ /* 0x000fe20000300000 */
.L_x_11165:
[----:B------:R-:W-:Y:S05]  /*13560*/  BSYNC B0 ;  /* 0x0000000000007941 */ /* 0x000fea0003800000 */
.L_x_11164:
[----:B------:R-:W-:Y:S04]  /*13570*/  BSSY B0, `(.L_x_11166) ;  /* 0x0000006000007945 */ /* 0x000fe80003800000 */
[----:B--2---:R-:W-:Y:S05]  /*13580*/  @P1 BRA `(.L_x_11167) ;  /* 0x0000000000101947 */ /* 0x004fea0003800000 */
[----:B-----5:R-:W-:Y:S01]  /*13590*/  IMAD R4, R4, 0x8, R7 ;  /* 0x0000000804047824 */ /* 0x020fe200078e0207 */
[----:B-1----:R-:W-:-:S04]  /*135a0*/  SHF.L.U32 R5, R6, 0x1f, RZ ;  /* 0x0000001f06057819 */ /* 0x002fc800000006ff */
[----:B------:R-:W1:Y:S02]  /*135b0*/  SYNCS.PHASECHK.TRANS64.TRYWAIT P1, [R4+URZ], R5 ;  /* 0x00000005040075a7 */ /* 0x000e64000802017f */
[----:B-1----:R-:W-:Y:S05]  /*135c0*/  @!P1 BRA `(.L_x_11168) ;  /* 0x0000013800bc9947 */ /* 0x002fea0003800000 */
.L_x_11167:
[----:B------:R-:W-:Y:S05]  /*135d0*/  BSYNC B0 ;  /* 0x0000000000007941 */ /* 0x000fea0003800000 */
.L_x_11166:
[----:B------:R-:W2:Y:S04]  /*135e0*/  LDL R7, [R1+0x90] ;  /* 0x0000900001077983 */ /* 0x000ea80000100800 */
[----:B------:R-:W3:Y:S04]  /*135f0*/  LD.E R11, desc[UR48][R2.64] ;  /* 0x00000030020b7980 */ /* 0x000ee8000c101900 */
[----:B------:R-:W3:Y:S04]  /*13600*/  LDL.64 R74, [R1+0x118] ;  /* 0x00011800014a7983 */ /* 0x000ee80000100a00 */
[----:B-1---5:R-:W4:Y:S04]  /*13610*/  LDL.64 R4, [R1+0x110] ;  /* 0x0001100001047983 */ /* 0x022f280000100a00 */
[----:B------:R-:W4:Y:S04]  /*13620*/  LDL.64 R8, [R1+0x110] ;  /* 0x0001100001087983 */ /* 0x000f280000100a00 */
[----:B------:R-:W4:Y:S04]  /*13630*/  LDL.64 R12, [R1+0x110] ;  /* 0x00011000010c7983 */ /* 0x000f280000100a00 */
[----:B------:R-:W4:Y:S01]  /*13640*/  LDL.64 R14, [R1+0x110] ;  /* 0x00011000010e7983 */ /* 0x000f220000100a00 */
[----:B------:R-:W-:Y:S05]  /*13650*/  WARPSYNC.ALL ;  /* 0x0000000000007948 */ /* 0x000fea0003800000 */
[----:B------:R-:W-:Y:S01]  /*13660*/  WARPGROUP.ARRIVE ;  /* 0x00000000000079c5 */ /* 0x000fe20000000000 */
[----:B------:R-:W4:Y:S01]  /*13670*/  LDL.64 R20, [R1+0x110] ;  /* 0x0001100001147983 */ /* 0x000f220000100a00 */
[----:B--2---:R-:W-:Y:S01]  /*13680*/  ISETP.NE.U32.AND P1, PT, R7, RZ, PT ;  /* 0x000000ff0700720c */ /* 0x004fe20003f25070 */
[----:B---3--:R-:W-:-:S02]  /*13690*/  IMAD R6, R11, 0xc00, R74 ;  /* 0x00000c000b067824 */ /* 0x008fc400078e024a */
[----:B------:R-:W-:Y:S01]  /*136a0*/  IMAD.MOV.U32 R7, RZ, RZ, R75 ;  /* 0x000000ffff077224 */ /* 0x000fe200078e004b */
[----:B----4-:R-:W-:Y:S02]  /*136b0*/  R2UR UR4, R4 ;  /* 0x00000000040472ca */ /* 0x010fe400000e0000 */
[----:B------:R-:W-:Y:S02]  /*136c0*/  R2UR UR6, R6 ;  /* 0x00000000060672ca */ /* 0x000fe400000e0000 */
[----:B------:R-:W-:Y:S02]  /*136d0*/  R2UR UR7, R7 ;  /* 0x00000000070772ca */ /* 0x000fe400000e0000 */
[----:B------:R-:W-:-:S03]  /*136e0*/  R2UR UR5, R5 ;  /* 0x00000000050572ca */ /* 0x000fc600000e0000 */
[----:B------:R-:W-:-:S10]  /*136f0*/  VOTEU.ANY UP0, P1 ;  /* 0x00000000003f7886 */ /* 0x000fd40000800100 */
        /* <DEDUP_REMOVED lines=184> */
[----:B------:R-:W3:Y:S04]  /*14280*/  LDL R5, [R198+0x24] ;  /* 0x00002400c6057983 */ /* 0x000ee80000100800 */
[----:B------:R-:W4:Y:S04]  /*14290*/  LDL R75, [R1+0x70] ;  /* 0x00007000014b7983 */ /* 0x000f280000100800 */
[----:B--2---:R-:W2:Y:S04]  /*142a0*/  LDL R4, [R198] ;  /* 0x00000000c6047983 */ /* 0x004ea80000100800 */
[----:B------:R-:W4:Y:S04]  /*142b0*/  LDL R14, [R198+0x18] ;  /* 0x00001800c60e7983 */ /* 0x000f280000100800 */
[----:B------:R-:W4:Y:S04]  /*142c0*/  LDL R8, [R198+0x8] ;  /* 0x00000800c6087983 */ /* 0x000f280000100800 */
[----:B------:R-:W4:Y:S04]  /*142d0*/  LDL R9, [R198+0x4] ;  /* 0x00000400c6097983 */ /* 0x000f280000100800 */
[----:B------:R-:W4:Y:S04]  /*142e0*/  LDL R12, [R198+0xc] ;  /* 0x00000c00c60c7983 */ /* 0x000f280000100800 */
[----:B------:R-:W4:Y:S04]  /*142f0*/  LDL R11, [R198+0x10] ;  /* 0x00001000c60b7983 */ /* 0x000f280000100800 */
[----:B------:R-:W4:Y:S01]  /*14300*/  LDL R13, [R198+0x14] ;  /* 0x00001400c60d7983 */ /* 0x000f220000100800 */
[----:B---3--:R-:W-:-:S13]  /*14310*/  ISETP.NE.AND P1, PT, R5, 0x1, PT ;  /* 0x000000010500780c */ /* 0x008fda0003f25270 */
[----:B------:R-:W3:Y:S04]  /*14320*/  @P1 LDL R6, [R198+0x28] ;  /* 0x00002800c6061983 */ /* 0x000ee80000100800 */
[----:B------:R-:W3:Y:S01]  /*14330*/  @P1 LDL R7, [R198+0x2c] ;  /* 0x00002c00c6071983 */ /* 0x000ee20000100800 */
[----:B--2---:R-:W-:-:S04]  /*14340*/  SHF.R.S32.HI R5, RZ, 0x1f, R4 ;  /* 0x0000001fff057819 */ /* 0x004fc80000011404 */
[----:B------:R-:W-:-:S04]  /*14350*/  LEA.HI R15, R5, R4, RZ, 0x7 ;  /* 0x00000004050f7211 */ /* 0x000fc800078f38ff */
[----:B------:R-:W-:-:S05]  /*14360*/  LOP3.LUT R19, R15, 0xffffff80, RZ, 0xc0, !PT ;  /* 0xffffff800f137812 */ /* 0x000fca00078ec0ff */
[----:B------:R-:W-:-:S05]  /*14370*/  IMAD.IADD R19, R4, 0x1, -R19 ;  /* 0x0000000104137824 */ /* 0x000fca00078e0a13 */
[----:B------:R-:W-:-:S04]  /*14380*/  SHF.R.S32.HI R72, RZ, 0x1f, R19 ;  /* 0x0000001fff487819 */ /* 0x000fc80000011413 */
[----:B------:R-:W-:Y:S02]  /*14390*/  LEA.HI R21, R72, R19, RZ, 0x2 ;  /* 0x0000001348157211 */ /* 0x000fe400078f10ff */
[----:B------:R-:W-:Y:S02]  /*143a0*/  LEA.HI R74, R5, R4, RZ, 0x2 ;  /* 0x00000004054a7211 */ /* 0x000fe400078f10ff */
[--C-:B------:R-:W-:Y:S02]  /*143b0*/  SHF.R.S32.HI R73, RZ, 0x2, R21.reuse ;  /* 0x00000002ff497819 */ /* 0x100fe40000011415 */
[----:B------:R-:W-:Y:S02]  /*143c0*/  SHF.R.S32.HI R20, RZ, 0x1f, R21 ;  /* 0x0000001fff147819 */ /* 0x000fe40000011415 */
[----:B------:R-:W-:Y:S02]  /*143d0*/  LOP3.LUT R77, R74, 0xfffffffc, RZ, 0xc0, !PT ;  /* 0xfffffffc4a4d7812 */ /* 0x000fe400078ec0ff */
[----:B------:R-:W-:-:S02]  /*143e0*/  LEA.HI R5, R20, R73, RZ, 0x3 ;  /* 0x0000004914057211 */ /* 0x000fc400078f18ff */
[----:B------:R-:W-:Y:S02]  /*143f0*/  SHF.R.S32.HI R20, RZ, 0x7, R15 ;  /* 0x00000007ff147819 */ /* 0x000fe4000001140f */
        /* <DEDUP_REMOVED lines=8> */
[----:B----4-:R-:W-:Y:S02]  /*14480*/  IMAD R75, R75, 0x8, R72 ;  /* 0x000000084b4b7824 */ /* 0x010fe400078e0248 */
[----:B------:R-:W-:Y:S01]  /*14490*/  IMAD.IADD R15, R20, 0x1, -R15 ;  /* 0x00000001140f7824 */ /* 0x000fe200078e0a0f */
[----:B------:R-:W-:Y:S01]  /*144a0*/  LOP3.LUT R4, R4, 0x1ffffffe, RZ, 0xc0, !PT ;  /* 0x1ffffffe04047812 */ /* 0x000fe200078ec0ff */
[----:B------:R-:W-:-:S04]  /*144b0*/  IMAD.U32 R74, R75, 0x10, R74 ;  /* 0x000000104b4a7824 */ /* 0x000fc800078e004a */
[----:B------:R-:W-:Y:S02]  /*144c0*/  IMAD.IADD R4, R77, 0x1, -R4 ;  /* 0x000000014d047824 */ /* 0x000fe400078e0a04 */
[----:B------:R-:W-:-:S04]  /*144d0*/  IMAD R15, R15, 0x40, R74 ;  /* 0x000000400f0f7824 */ /* 0x000fc800078e024a */
[----:B------:R-:W-:Y:S01]  /*144e0*/  IMAD R15, R4, 0x8, R15 ;  /* 0x00000008040f7824 */ /* 0x000fe200078e020f */
[----:B------:R-:W-:Y:S01]  /*144f0*/  LOP3.LUT R4, R21, 0x7ffffffc, RZ, 0xc0, !PT ;  /* 0x7ffffffc15047812 */ /* 0x000fe200078ec0ff */
[----:B------:R-:W-:Y:S01]  /*14500*/  IMAD.MOV.U32 R5, RZ, RZ, -0x60 ;  /* 0xffffffa0ff057424 */ /* 0x000fe200078e00ff */
[----:B------:R-:W-:-:S03]  /*14510*/  ISETP.GE.AND P2, PT, R14, 0x1, PT ;  /* 0x000000010e00780c */ /* 0x000fc60003f46270 */
[----:B------:R-:W-:Y:S02]  /*14520*/  IMAD.IADD R4, R19, 0x1, -R4 ;  /* 0x0000000113047824 */ /* 0x000fe400078e0a04 */
[----:B------:R-:W-:-:S04]  /*14530*/  IMAD R5, R10, R5, 0x1 ;  /* 0x000000010a057424 */ /* 0x000fc800078e0205 */
[----:B------:R-:W-:Y:S01]  /*14540*/  IMAD R4, R4, -0x2, R5 ;  /* 0xfffffffe04047824 */ /* 0x000fe200078e0205 */
[----:B------:R-:W-:Y:S01]  /*14550*/  LOP3.LUT R5, RZ, R12, RZ, 0x33, !PT ;  /* 0x0000000cff057212 */ /* 0x000fe200078e33ff */
[----:B------:R-:W-:Y:S01]  /*14560*/  BSSY B0, `(.L_x_11169) ;  /* 0x0000025000007945 */ /* 0x000fe20003800000 */
[----:B------:R-:W-:Y:S02]  /*14570*/  IMAD R13, R10, -0x60, R13 ;  /* 0xffffffa00a0d7824 */ /* 0x000fe400078e020d */
[----:B------:R-:W-:Y:S02]  /*14580*/  VIADD R21, R4, 0xffffffff ;  /* 0xffffffff04157836 */ /* 0x000fe40000000000 */
[----:B---3--:R-:W-:-:S05]  /*14590*/  @P1 IMAD.HI.U32 R6, R15, R6, RZ ;  /* 0x000000060f061227 */ /* 0x008fca00078e00ff */
[----:B------:R-:W-:-:S05]  /*145a0*/  @P1 SHF.R.U32.HI R15, RZ, R7, R6 ;  /* 0x00000007ff0f1219 */ /* 0x000fca0000011606 */
[----:B------:R-:W2:Y:S01]  /*145b0*/  SHFL.IDX PT, R7, R15, RZ, 0x1c1f ;  /* 0x001c1fff0f077589 */ /* 0x000ea200000e0000 */
[----:B------:R-:W-:-:S05]  /*145c0*/  IADD3 R6, -R9, R4, R8 ;  /* 0x0000000409067210 */ /* 0x000fca0007ffe108 */
[C---:B------:R-:W-:Y:S02]  /*145d0*/  IMAD.IADD R12, R6.reuse, 0x1, R11 ;  /* 0x00000001060c7824 */ /* 0x040fe400078e020b */
[----:B------:R-:W-:Y:S02]  /*145e0*/  IMAD.IADD R19, R6, 0x1, R5 ;  /* 0x0000000106137824 */ /* 0x000fe400078e0205 */
[--C-:B--2---:R-:W-:Y:S02]  /*145f0*/  IMAD.IADD R5, R12, 0x1, R7.reuse ;  /* 0x000000010c057824 */ /* 0x104fe400078e0207 */
[----:B------:R-:W-:Y:S01]  /*14600*/  IMAD.IADD R4, R19, 0x1, R7 ;  /* 0x0000000113047824 */ /* 0x000fe200078e0207 */
[----:B-1----:R-:W-:Y:S06]  /*14610*/  @!P2 BRA `(.L_x_11170) ;  /* 0x000000000064a947 */ /* 0x002fec0003800000 */
        /* <DEDUP_REMOVED lines=12> */
.L_x_11174:
[----:B------:R-:W-:Y:S05]  /*146e0*/  BSYNC B2 ;  /* 0x0000000000027941 */ /* 0x000fea0003800000 */
.L_x_11173:
[----:B------:R-:W-:Y:S01]  /*146f0*/  LOP3.LUT R7, RZ, R7, RZ, 0x33, !PT ;  /* 0x00000007ff077212 */ /* 0x000fe200078e33ff */
[----:B------:R-:W-:Y:S06]  /*14700*/  BRA `(.L_x_11175) ;  /* 0x0000000000187947 */ /* 0x000fec0003800000 */
.L_x_11172:
[----:B------:R-:W-:-:S13]  /*14710*/  ISETP.NE.AND P1, PT, R14, 0x1, PT ;  /* 0x000000010e00780c */ /* 0x000fda0003f25270 */
[----:B------:R-:W-:Y:S05]  /*14720*/  @!P1 BRA `(.L_x_11175) ;  /* 0x0000000000109947 */ /* 0x000fea0003800000 */
[----:B------:R-:W2:Y:S04]  /*14730*/  LDL R6, [R198+0x1c] ;  /* 0x00001c00c6067983 */ /* 0x000ea80000100800 */
[----:B------:R-:W3:Y:S01]  /*14740*/  LDL R20, [R198+0x20] ;  /* 0x00002000c6147983 */ /* 0x000ee20000100800 */
[----:B--2---:R-:W-:-:S05]  /*14750*/  IMAD.HI.U32 R7, R7, R6, RZ ;  /* 0x0000000607077227 */ /* 0x004fca00078e00ff */
[----:B---3--:R-:W-:-:S07]  /*14760*/  SHF.R.U32.HI R7, RZ, R20, R7 ;  /* 0x00000014ff077219 */ /* 0x008fce0000011607 */
.L_x_11175:
[----:B------:R-:W-:Y:S05]  /*14770*/  BSYNC B1 ;  /* 0x0000000000017941 */ /* 0x000fea0003800000 */
.L_x_11171:
[----:B------:R-:W-:-:S05]  /*14780*/  IMAD R7, R14, R7, R21 ;  /* 0x000000070e077224 */ /* 0x000fca00078e0215 */
[----:B------:R-:W-:Y:S02]  /*14790*/  VIMNMX R4, R4, R7, !PT ;  /* 0x0000000704047248 */ /* 0x000fe40007fe0100 */
[----:B------:R-:W-:-:S07]  /*147a0*/  VIADDMNMX R5, R7, R14, R5, PT ;  /* 0x0000000e07057246 */ /* 0x000fce0003800105 */
.L_x_11170:
[----:B------:R-:W-:Y:S05]  /*147b0*/  BSYNC B0 ;  /* 0x0000000000007941 */ /* 0x000fea0003800000 */
.L_x_11169:
[C---:B------:R-:W-:Y:S01]  /*147c0*/  ISETP.GE.AND P1, PT, R13.reuse, 0x2, PT ;  /* 0x000000020d00780c */ /* 0x040fe20003f26270 */
[----:B------:R-:W1:Y:S01]  /*147d0*/  SHFL.IDX PT, R15, R15, 0x1, 0x1c1f ;  /* 0x003c1f000f0f7f89 */ /* 0x000e6200000e0000 */
[C---:B------:R-:W-:Y:S01]  /*147e0*/  ISETP.GE.AND P5, PT, R13.reuse, 0xa, PT ;  /* 0x0000000a0d00780c */ /* 0x040fe20003fa6270 */
[----:B------:R-:W-:Y:S01]  /*147f0*/  BSSY B0, `(.L_x_11176) ;  /* 0x000008f000007945 */ /* 0x000fe20003800000 */
        /* <DEDUP_REMOVED lines=10> */
[----:B------:R-:W-:Y:S01]  /*148a0*/  ISETP.LT.OR P4, PT, R5, 0x9, P4 ;  /* 0x000000090500780c */ /* 0x000fe20002781670 */
[----:B-1----:R-:W-:Y:S01]  /*148b0*/  IMAD.IADD R6, R19, 0x1, R15 ;  /* 0x0000000113067824 */ /* 0x002fe200078e020f */
[----:B------:R-:W-:Y:S02]  /*148c0*/  ISETP.GT.AND P3, PT, R4, 0x10, !P5 ;  /* 0x000000100400780c */ /* 0x000fe40006f64270 */
[----:B------:R-:W-:Y:S02]  /*148d0*/  FSEL R154, R28, -INF , !P4 ;  /* 0xff8000001c9a7808 */ /* 0x000fe40006000000 */
        /* <DEDUP_REMOVED lines=115> */
.L_x_11181:
[----:B------:R-:W-:Y:S05]  /*15010*/  BSYNC B2 ;  /* 0x0000000000027941 */ /* 0x000fea0003800000 */
.L_x_11180:
[----:B------:R-:W-:Y:S01]  /*15020*/  LOP3.LUT R9, RZ, R9, RZ, 0x33, !PT ;  /* 0x00000009ff097212 */ /* 0x000fe200078e33ff */
[----:B------:R-:W-:Y:S06]  /*15030*/  BRA `(.L_x_11182) ;  /* 0x0000000000187947 */ /* 0x000fec0003800000 */
.L_x_11179:
[----:B------:R-:W-:-:S13]  /*15040*/  ISETP.NE.AND P6, PT, R14, 0x1, PT ;  /* 0x000000010e00780c */ /* 0x000fda0003fc5270 */
[----:B------:R-:W-:Y:S05]  /*15050*/  @!P6 BRA `(.L_x_11182) ;  /* 0x000000000010e947 */ /* 0x000fea0003800000 */
[----:B------:R-:W2:Y:S04]  /*15060*/  LDL R4, [R198+0x1c] ;  /* 0x00001c00c6047983 */ /* 0x000ea80000100800 */
[----:B------:R-:W3:Y:S01]  /*15070*/  LDL R8, [R198+0x20] ;  /* 0x00002000c6087983 */ /* 0x000ee20000100800 */
[----:B--2---:R-:W-:-:S05]  /*15080*/  IMAD.HI.U32 R9, R9, R4, RZ ;  /* 0x0000000409097227 */ /* 0x004fca00078e00ff */
[----:B---3--:R-:W-:-:S07]  /*15090*/  SHF.R.U32.HI R9, RZ, R8, R9 ;  /* 0x00000008ff097219 */ /* 0x008fce0000011609 */
.L_x_11182:
[----:B------:R-:W-:Y:S05]  /*150a0*/  BSYNC B1 ;  /* 0x0000000000017941 */ /* 0x000fea0003800000 */
.L_x_11178:
[----:B------:R-:W-:-:S05]  /*150b0*/  IMAD R9, R14, R9, R21 ;  /* 0x000000090e097224 */ /* 0x000fca00078e0215 */
[----:B------:R-:W-:Y:S02]  /*150c0*/  VIADDMNMX R5, R9, R14, R5, PT ;  /* 0x0000000e09057246 */ /* 0x000fe40003800105 */
[----:B------:R-:W-:-:S07]  /*150d0*/  VIMNMX R6, R6, R9, !PT ;  /* 0x0000000906067248 */ /* 0x000fce0007fe0100 */
.L_x_11177:
[----:B------:R-:W-:Y:S05]  /*150e0*/  BSYNC B0 ;  /* 0x0000000000007941 */ /* 0x000fea0003800000 */
.L_x_11176:
[C---:B------:R-:W-:Y:S02]  /*150f0*/  ISETP.GT.AND P1, PT, R6.reuse, 0x1, !P1 ;  /* 0x000000010600780c */ /* 0x040fe40004f24270 */
        /* <DEDUP_REMOVED lines=12> */
[----:B------:R-:W2:Y:S02]  /*151c0*/  LDL.64 R24, [R1+0x430] ;  /* 0x0004300001187983 */ /* 0x000ea40000100a00 */
[----:B------:R-:W-:-:S04]  /*151d0*/  ISETP.GT.AND P1, PT, R6, 0x10, !P1 ;  /* 0x000000100600780c */ /* 0x000fc80004f24270 */
[----:B------:R-:W-:-:S04]  /*151e0*/  ISETP.LT.OR P1, PT, R5, 0x11, P1 ;  /* 0x000000110500780c */ /* 0x000fc80000f21670 */
[----:B------:R-:W-:Y:S02]  /*151f0*/  FSEL R34, R34, -INF , !P1 ;  /* 0xff80000022227808 */ /* 0x000fe40004800000 */
[----:B------:R-:W-:-:S04]  /*15200*/  ISETP.NE.AND P1, PT, R29, RZ, PT ;  /* 0x000000ff1d00720c */ /* 0x000fc80003f25270 */
        /* <DEDUP_REMOVED lines=52> */
[----:B--2---:R-:W-:Y:S02]  /*15550*/  FMNMX.FTZ R4, R90, R24, !PT ;  /* 0x000000185a047209 */ /* 0x004fe40007810000 */
[----:B------:R-:W-:Y:S02]  /*15560*/  ISETP.LT.OR P1, PT, R5, 0x1, P1 ;  /* 0x000000010500780c */ /* 0x000fe40000f21670 */
[----:B------:R-:W-:Y:S02]  /*15570*/  FMNMX.FTZ R4, R152, R4, !PT ;  /* 0x0000000498047209 */ /* 0x000fe40007810000 */
[----:B------:R-:W-:-:S02]  /*15580*/  FSEL R15, R26, -INF , !P1 ;  /* 0xff8000001a0f7808 */ /* 0x000fc40004800000 */
[----:B------:R-:W-:Y:S01]  /*15590*/  FMNMX.FTZ R4, R154, R4, !PT ;  /* 0x000000049a047209 */ /* 0x000fe20007810000 */
[----:B------:R-:W2:Y:S01]  /*155a0*/  LDL R26, [R1+0x450] ;  /* 0x00045000011a7983 */ /* 0x000ea20000100800 */
[----:B------:R-:W-:Y:S02]  /*155b0*/  ISETP.NE.AND P1, PT, R57, RZ, PT ;  /* 0x000000ff3900720c */ /* 0x000fe40003f25270 */
[----:B------:R-:W-:Y:S02]  /*155c0*/  FMNMX.FTZ R4, R88, R4, !PT ;  /* 0x0000000458047209 */ /* 0x000fe40007810000 */
[----:B------:R-:W-:Y:S02]  /*155d0*/  ISETP.GT.AND P2, PT, R6, 0x49, !P2 ;  /* 0x000000490600780c */ /* 0x000fe40005744270 */
[----:B------:R-:W-:Y:S02]  /*155e0*/  FMNMX.FTZ R4, R86, R4, !PT ;  /* 0x0000000456047209 */ /* 0x000fe40007810000 */
[----:B------:R-:W-:-:S02]  /*155f0*/  ISETP.GT.AND P3, PT, R6, 0x50, !P3 ;  /* 0x000000500600780c */ /* 0x000fc40005f64270 */
[----:B------:R-:W-:Y:S02]  /*15600*/  FMNMX.FTZ R4, R84, R4, !PT ;  /* 0x0000000454047209 */ /* 0x000fe40007810000 */
[----:B------:R-:W-:Y:S02]  /*15610*/  ISETP.GT.AND P4, PT, R6, 0x51, !P4 ;  /* 0x000000510600780c */ /* 0x000fe40006784270 */
[----:B------:R-:W-:Y:S02]  /*15620*/  FMNMX.FTZ R4, R82, R4, !PT ;  /* 0x0000000452047209 */ /* 0x000fe40007810000 */
[----:B------:R-:W-:Y:S02]  /*15630*/  ISETP.NE.AND P6, PT, R13, RZ, PT ;  /* 0x000000ff0d00720c */ /* 0x000fe40003fc5270 */
[----:B------:R-:W-:-:S04]  /*15640*/  FMNMX.FTZ R4, R80, R4, !PT ;  /* 0x0000000450047209 */ /* 0x000fc80007810000 */
[----:B------:R-:W-:-:S04]  /*15650*/  FMNMX.FTZ R4, R78, R4, !PT ;  /* 0x000000044e047209 */ /* 0x000fc80007810000 */
[----:B------:R-:W-:-:S04]  /*15660*/  FMNMX.FTZ R4, R76, R4, !PT ;  /* 0x000000044c047209 */ /* 0x000fc80007810000 */
[----:B------:R-:W-:-:S04]  /*15670*/  FMNMX.FTZ R7, R74, R4, !PT ;  /* 0x000000044a077209 */ /* 0x000fc80007810000 */
[----:B------:R-:W-:-:S04]  /*15680*/  FMNMX.FTZ R7, R72, R7, !PT ;  /* 0x0000000748077209 */ /* 0x000fc80007810000 */
[----:B------:R-:W-:Y:S02]  /*15690*/  FMNMX.FTZ R7, R48, R7, !PT ;  /* 0x0000000730077209 */ /* 0x000fe40007810000 */
[----:B------:R-:W-:Y:S02]  /*156a0*/  FMNMX.FTZ R4, R15, R25, !PT ;  /* 0x000000190f047209 */ /* 0x000fe40007810000 */
        /* <DEDUP_REMOVED lines=21> */
[----:B------:R-:W1:Y:S01]  /*15800*/  SHFL.BFLY PT, R9, R8, 0x2, 0x1f ;  /* 0x0c401f0008097f89 */ /* 0x000e6200000e0000 */
[----:B------:R-:W-:-:S04]  /*15810*/  FMNMX.FTZ R7, R47, R4, !PT ;  /* 0x000000042f077209 */ /* 0x000fc80007810000 */
[----:B------:R-:W-:-:S04]  /*15820*/  FMNMX.FTZ R4, R50, R7, !PT ;  /* 0x0000000732047209 */ /* 0x000fc80007810000 */
[----:B------:R-:W-:-:S04]  /*15830*/  FMNMX.FTZ R7, R51, R4, !PT ;  /* 0x0000000433077209 */ /* 0x000fc80007810000 */
[----:B------:R-:W-:Y:S02]  /*15840*/  FMNMX.FTZ R4, R54, R7, !PT ;  /* 0x0000000736047209 */ /* 0x000fe40007810000 */
[----:B------:R-:W-:Y:S02]  /*15850*/  ISETP.GT.AND P1, PT, R6, 0x48, !P1 ;  /* 0x000000480600780c */ /* 0x000fe40004f24270 */
[----:B------:R-:W-:Y:S02]  /*15860*/  FMNMX.FTZ R7, R55, R4, !PT ;  /* 0x0000000437077209 */ /* 0x000fe40007810000 */
[C---:B------:R-:W-:Y:S02]  /*15870*/  ISETP.LT.OR P1, PT, R5.reuse, 0x49, P1 ;  /* 0x000000490500780c */ /* 0x040fe40000f21670 */
[----:B------:R-:W-:Y:S02]  /*15880*/  FMNMX.FTZ R4, R58, R7, !PT ;  /* 0x000000073a047209 */ /* 0x000fe40007810000 */
[----:B------:R-:W-:-:S02]  /*15890*/  ISETP.LT.OR P2, PT, R5, 0x4a, P2 ;  /* 0x0000004a0500780c */ /* 0x000fc40001741670 */
[----:B-1----:R-:W-:Y:S02]  /*158a0*/  FMNMX.FTZ R11, R8, R9, !PT ;  /* 0x00000009080b7209 */ /* 0x002fe40007810000 */
[----:B------:R-:W-:Y:S02]  /*158b0*/  FSEL R62, R62, -INF , !P1 ;  /* 0xff8000003e3e7808 */ /* 0x000fe40004800000 */
[----:B------:R-:W-:Y:S01]  /*158c0*/  FMNMX.FTZ R7, R59, R4, !PT ;  /* 0x000000043b077209 */ /* 0x000fe20007810000 */
[----:B------:R-:W1:Y:S01]  /*158d0*/  SHFL.BFLY PT, R12, R11, 0x1, 0x1f ;  /* 0x0c201f000b0c7f89 */ /* 0x000e6200000e0000 */
[----:B------:R-:W-:Y:S02]  /*158e0*/  ISETP.LT.OR P3, PT, R5, 0x51, P3 ;  /* 0x000000510500780c */ /* 0x000fe40001f61670 */
[----:B------:R-:W-:Y:S02]  /*158f0*/  FSEL R63, R63, -INF , !P2 ;  /* 0xff8000003f3f7808 */ /* 0x000fe40005000000 */
[----:B------:R-:W-:-:S02]  /*15900*/  FMNMX.FTZ R4, R62, R7, !PT ;  /* 0x000000073e047209 */ /* 0x000fc40007810000 */
[----:B------:R-:W-:Y:S02]  /*15910*/  ISETP.GT.AND P5, PT, R6, 0x58, !P5 ;  /* 0x000000580600780c */ /* 0x000fe40006fa4270 */
[----:B------:R-:W-:Y:S02]  /*15920*/  ISETP.LT.OR P4, PT, R5, 0x52, P4 ;  /* 0x000000520500780c */ /* 0x000fe40002781670 */
[----:B------:R-:W-:Y:S02]  /*15930*/  FSEL R66, R66, -INF , !P3 ;  /* 0xff80000042427808 */ /* 0x000fe40005800000 */
[----:B------:R-:W-:Y:S02]  /*15940*/  FMNMX.FTZ R7, R63, R4, !PT ;  /* 0x000000043f077209 */ /* 0x000fe40007810000 */
[----:B------:R-:W-:Y:S02]  /*15950*/  ISETP.GT.AND P1, PT, R6, 0x59, !P6 ;  /* 0x000000590600780c */ /* 0x000fe40007724270 */
[----:B------:R-:W-:-:S02]  /*15960*/  ISETP.LT.OR P5, PT, R5, 0x59, P5 ;  /* 0x000000590500780c */ /* 0x000fc40002fa1670 */
[----:B------:R-:W-:Y:S02]  /*15970*/  FSEL R67, R67, -INF , !P4 ;  /* 0xff80000043437808 */ /* 0x000fe40006000000 */
[----:B------:R-:W-:Y:S02]  /*15980*/  FMNMX.FTZ R4, R66, R7, !PT ;  /* 0x0000000742047209 */ /* 0x000fe40007810000 */
[----:B------:R-:W-:Y:S02]  /*15990*/  ISETP.LT.OR P1, PT, R5, 0x5a, P1 ;  /* 0x0000005a0500780c */ /* 0x000fe40000f21670 */
[----:B------:R-:W-:Y:S02]  /*159a0*/  FSEL R70, R70, -INF , !P5 ;  /* 0xff80000046467808 */ /* 0x000fe40006800000 */
[----:B------:R-:W-:Y:S02]  /*159b0*/  FMNMX.FTZ R5, R67, R4, !PT ;  /* 0x0000000443057209 */ /* 0x000fe40007810000 */
[----:B------:R-:W-:-:S02]  /*159c0*/  FSEL R71, R71, -INF , !P1 ;  /* 0xff80000047477808 */ /* 0x000fc40004800000 */
[----:B------:R-:W-:-:S04]  /*159d0*/  FMNMX.FTZ R4, R70, R5, !PT ;  /* 0x0000000546047209 */ /* 0x000fc80007810000 */
[----:B------:R-:W-:Y:S02]  /*159e0*/  FMNMX.FTZ R9, R71, R4, !PT ;  /* 0x0000000447097209 */ /* 0x000fe40007810000 */
[----:B-1----:R-:W-:Y:S01]  /*159f0*/  FMNMX.FTZ R6, R11, R12, !PT ;  /* 0x0000000c0b067209 */ /* 0x002fe20007810000 */
[----:B------:R-:W3:Y:S04]  /*15a00*/  LDL.64 R4, [R1+0x440] ;  /* 0x0004400001047983 */ /* 0x000ee80000100a00 */
[----:B------:R-:W-:Y:S04]  /*15a10*/  STL.64 [R1+0x430], R8 ;  /* 0x0004300801007387 */ /* 0x000fe80000100a00 */
[----:B------:R-:W4:Y:S04]  /*15a20*/  LDL R12, [R1+0x434] ;  /* 0x00043400010c7983 */ /* 0x000f280000100800 */
[----:B------:R1:W-:Y:S04]  /*15a30*/  STL [R1+0x430], R6 ;  /* 0x0004300601007387 */ /* 0x0003e80000100800 */
[----:B------:R-:W2:Y:S04]  /*15a40*/  LDL R14, [R1+0x430] ;  /* 0x00043000010e7983 */ /* 0x000ea80000100800 */
[----:B----4-:R-:W4:Y:S01]  /*15a50*/  SHFL.BFLY PT, R9, R12, 0x2, 0x1f ;  /* 0x0c401f000c097f89 */ /* 0x010f2200000e0000 */
[----:B--2---:R-:W-:Y:S01]  /*15a60*/  FMUL.FTZ R7, R26, R14 ;  /* 0x0000000e1a077220 */ /* 0x004fe20000410000 */
[----:B------:R-:W-:-:S04]  /*15a70*/  FSETP.NEU.FTZ.AND P1, PT, R14, -INF , PT ;  /* 0xff8000000e00780b */ /* 0x000fc80003f3d000 */
[----:B------:R-:W-:-:S05]  /*15a80*/  FSEL R11, R7, RZ, P1 ;  /* 0x000000ff070b7208 */ /* 0x000fca0000800000 */
[----:B-1----:R-:W-:Y:S01]  /*15a90*/  FFMA.FTZ R6, R88, R26, -R11 ;  /* 0x0000001a58067223 */ /* 0x002fe2000001080b */
[----:B----4-:R-:W-:-:S03]  /*15aa0*/  FMNMX.FTZ R9, R9, R12, !PT ;  /* 0x0000000c09097209 */ /* 0x010fc60007810000 */
[----:B------:R1:W-:Y:S02]  /*15ab0*/  MUFU.EX2 R153, R6 ;  /* 0x0000000600997308 */ /* 0x0003e40000000800 */
[----:B-1----:R-:W1:Y:S01]  /*15ac0*/  SHFL.BFLY PT, R6, R9, 0x1, 0x1f ;  /* 0x0c201f0009067f89 */ /* 0x002e6200000e0000 */
[----:B------:R-:W-:Y:S01]  /*15ad0*/  FSEL R29, R14, RZ, P1 ;  /* 0x000000ff0e1d7208 */ /* 0x000fe20000800000 */
[----:B------:R-:W-:-:S04]  /*15ae0*/  FFMA.FTZ R7, R90, R26, -R11 ;  /* 0x0000001a5a077223 */ /* 0x000fc8000001080b */
[----:B------:R-:W-:Y:S01]  /*15af0*/  FADD.FTZ R29, R24, -R29 ;  /* 0x8000001d181d7221 */ /* 0x000fe20000010000 */
[----:B-1----:R-:W-:-:S04]  /*15b00*/  FMNMX.FTZ R6, R9, R6, !PT ;  /* 0x0000000609067209 */ /* 0x002fc80007810000 */
[C---:B------:R-:W-:Y:S01]  /*15b10*/  FSETP.NEU.FTZ.AND P1, PT, R6.reuse, -INF , PT ;  /* 0xff8000000600780b */ /* 0x040fe20003f3d000 */
[----:B------:R-:W-:-:S05]  /*15b20*/  FMUL.FTZ R8, R6, R26 ;  /* 0x0000001a06087220 */ /* 0x000fca0000410000 */
[----:B------:R-:W-:Y:S02]  /*15b30*/  FSEL R37, R8, RZ, P1 ;  /* 0x000000ff08257208 */ /* 0x000fe40000800000 */
[----:B------:R-:W-:Y:S01]  /*15b40*/  FSEL R8, R6, RZ, P1 ;  /* 0x000000ff06087208 */ /* 0x000fe20000800000 */
[-C--:B------:R-:W-:Y:S02]  /*15b50*/  FMUL.FTZ R29, R29, R26.reuse ;  /* 0x0000001a1d1d7220 */ /* 0x080fe40000410000 */
[-C--:B------:R-:W-:Y:S02]  /*15b60*/  FFMA.FTZ R218, R15, R26.reuse, -R37 ;  /* 0x0000001a0fda7223 */ /* 0x080fe40000010825 */
[----:B------:R-:W-:Y:S01]  /*15b70*/  FADD.FTZ R25, R25, -R8 ;  /* 0x8000000819197221 */ /* 0x000fe20000010000 */
[-C--:B------:R-:W-:Y:S01]  /*15b80*/  FFMA.FTZ R152, R152, R26.reuse, -R11 ;  /* 0x0000001a98987223 */ /* 0x080fe2000001080b */
[-C--:B------:R-:W-:Y:S02]  /*15b90*/  FFMA.FTZ R185, R27, R26.reuse, -R37 ;  /* 0x0000001a1bb97223 */ /* 0x080fe40000010825 */
[----:B------:R-:W-:Y:S01]  /*15ba0*/  FMUL.FTZ R25, R26, R25 ;  /* 0x000000191a197220 */ /* 0x000fe20000410000 */
[----:B------:R-:W-:Y:S01]  /*15bb0*/  MUFU.EX2 R7, R7 ;  /* 0x0000000700077308 */ /* 0x000fe20000000800 */
[-CC-:B------:R-:W-:Y:S01]  /*15bc0*/  FFMA.FTZ R14, R32, R26.reuse, -R11.reuse ;  /* 0x0000001a200e7223 */ /* 0x180fe2000001080b */
[-C--:B------:R-:W-:Y:S01]  /*15bd0*/  FFMA.FTZ R154, R154, R26.reuse, -R11 ;  /* 0x0000001a9a9a7223 */ /* 0x080fe2000001080b */
[----:B------:R-:W-:-:S05]  /*15be0*/  FFMA.FTZ R155, R30, R26, -R37 ;  /* 0x0000001a1e9b7223 */ /* 0x000fca0000010825 */
[----:B------:R-:W3:Y:S01]  /*15bf0*/  MUFU.EX2 R33, R29 ;  /* 0x0000001d00217308 */ /* 0x000ee20000000800 */
[----:B------:R-:W-:-:S07]  /*15c00*/  FFMA.FTZ R216, R31, R26, -R37 ;  /* 0x0000001a1fd87223 */ /* 0x000fce0000010825 */
[----:B------:R-:W-:Y:S08]  /*15c10*/  MUFU.EX2 R218, R218 ;  /* 0x000000da00da7308 */ /* 0x000ff00000000800 */
[----:B------:R-:W1:Y:S01]  /*15c20*/  MUFU.EX2 R32, R25 ;  /* 0x0000001900207308 */ /* 0x000e620000000800 */
[----:B------:R-:W-:-:S07]  /*15c30*/  FFMA.FTZ R192, R86, R26, -R11 ;  /* 0x0000001a56c07223 */ /* 0x000fce000001080b */
[----:B------:R-:W2:Y:S01]  /*15c40*/  MUFU.EX2 R152, R152 ;  /* 0x0000009800987308 */ /* 0x000ea20000000800 */
[----:B------:R-:W-:-:S07]  /*15c50*/  FFMA.FTZ R181, R34, R26, -R37 ;  /* 0x0000001a22b57223 */ /* 0x000fce0000010825 */
[----:B------:R-:W4:Y:S01]  /*15c60*/  MUFU.EX2 R185, R185 ;  /* 0x000000b900b97308 */ /* 0x000f220000000800 */
[----:B------:R-:W-:-:S07]  /*15c70*/  FFMA.FTZ R183, R84, R26, -R11 ;  /* 0x0000001a54b77223 */ /* 0x000fce000001080b */
[----:B------:R-:W5:Y:S01]  /*15c80*/  MUFU.EX2 R154, R154 ;  /* 0x0000009a009a7308 */ /* 0x000f620000000800 */
[----:B------:R-:W-:-:S07]  /*15c90*/  FFMA.FTZ R190, R35, R26, -R37 ;  /* 0x0000001a23be7223 */ /* 0x000fce0000010825 */
[----:B------:R-:W0:Y:S01]  /*15ca0*/  MUFU.EX2 R155, R155 ;  /* 0x0000009b009b7308 */ /* 0x000e220000000800 */
[-CC-:B------:R-:W-:Y:S01]  /*15cb0*/  FFMA.FTZ R179, R82, R26.reuse, -R11.reuse ;  /* 0x0000001a52b37223 */ /* 0x180fe2000001080b */
[-CC-:B------:R-:W-:Y:S01]  /*15cc0*/  FFMA.FTZ R186, R80, R26.reuse, -R11.reuse ;  /* 0x0000001a50ba7223 */ /* 0x180fe2000001080b */
[-CC-:B------:R-:W-:Y:S01]  /*15cd0*/  FFMA.FTZ R175, R78, R26.reuse, -R11.reuse ;  /* 0x0000001a4eaf7223 */ /* 0x180fe2000001080b */
[-CC-:B------:R-:W-:Y:S01]  /*15ce0*/  FFMA.FTZ R182, R76, R26.reuse, -R11.reuse ;  /* 0x0000001a4cb67223 */ /* 0x180fe2000001080b */
[----:B------:R-:W-:-:S03]  /*15cf0*/  FFMA.FTZ R178, R74, R26, -R11 ;  /* 0x0000001a4ab27223 */ /* 0x000fc6000001080b */
        /* <DEDUP_REMOVED lines=13> */
[----:B------:R-:W-:Y:S01]  /*15dd0*/  FFMA.FTZ R68, R68, R26, -R11 ;  /* 0x0000001a44447223 */ /* 0x000fe2000001080b */
[----:B---3--:R-:W-:Y:S01]  /*15de0*/  FFMA.FTZ R11, R33, R4, R7 ;  /* 0x00000004210b7223 */ /* 0x008fe20000010007 */
[----:B-1----:R-:W-:Y:S01]  /*15df0*/  FFMA.FTZ R4, R5, R32, R218 ;  /* 0x0000002005047223 */ /* 0x002fe200000100da */
[----:B------:R-:W1:Y:S01]  /*15e00*/  MUFU.EX2 R181, R181 ;  /* 0x000000b500b57308 */ /* 0x000e620000000800 */
[-C--:B------:R-:W-:Y:S01]  /*15e10*/  FFMA.FTZ R177, R38, R26.reuse, -R37 ;  /* 0x0000001a26b17223 */ /* 0x080fe20000010825 */
[----:B--2---:R-:W-:Y:S01]  /*15e20*/  FADD.FTZ R11, R152, R11 ;  /* 0x0000000b980b7221 */ /* 0x004fe20000010000 */
[----:B----4-:R-:W-:Y:S01]  /*15e30*/  FADD.FTZ R4, R185, R4 ;  /* 0x00000004b9047221 */ /* 0x010fe20000010000 */
[----:B------:R-:W-:-:S04]  /*15e40*/  FFMA.FTZ R184, R39, R26, -R37 ;  /* 0x0000001a27b87223 */ /* 0x000fc80000010825 */
[----:B------:R-:W2:Y:S01]  /*15e50*/  MUFU.EX2 R183, R183 ;  /* 0x000000b700b77308 */ /* 0x000ea20000000800 */
[----:B-----5:R-:W-:Y:S01]  /*15e60*/  FADD.FTZ R8, R154, R11 ;  /* 0x0000000b9a087221 */ /* 0x020fe20000010000 */
[----:B0-----:R-:W-:-:S06]  /*15e70*/  FADD.FTZ R5, R155, R4 ;  /* 0x000000049b057221 */ /* 0x001fcc0000010000 */
[----:B------:R-:W0:Y:S01]  /*15e80*/  MUFU.EX2 R190, R190 ;  /* 0x000000be00be7308 */ /* 0x000e220000000800 */
[----:B------:R-:W-:Y:S01]  /*15e90*/  FFMA.FTZ R173, R42, R26, -R37 ;  /* 0x0000001a2aad7223 */ /* 0x000fe20000010825 */
[----:B------:R-:W-:-:S06]  /*15ea0*/  FADD.FTZ R11, R153, R8 ;  /* 0x00000008990b7221 */ /* 0x000fcc0000010000 */
[----:B------:R-:W3:Y:S01]  /*15eb0*/  MUFU.EX2 R179, R179 ;  /* 0x000000b300b37308 */ /* 0x000ee20000000800 */
[----:B------:R-:W-:Y:S01]  /*15ec0*/  FADD.FTZ R4, R216, R5 ;  /* 0x00000005d8047221 */ /* 0x000fe20000010000 */
[----:B------:R-:W-:-:S06]  /*15ed0*/  FFMA.FTZ R180, R43, R26, -R37 ;  /* 0x0000001a2bb47223 */ /* 0x000fcc0000010825 */
[----:B------:R-:W4:Y:S01]  /*15ee0*/  MUFU.EX2 R177, R177 ;  /* 0x000000b100b17308 */ /* 0x000f220000000800 */
[----:B------:R-:W-:Y:S01]  /*15ef0*/  FADD.FTZ R8, R192, R11 ;  /* 0x0000000bc0087221 */ /* 0x000fe20000010000 */
[----:B-1----:R-:W-:-:S06]  /*15f00*/  FADD.FTZ R5, R181, R4 ;  /* 0x00000004b5057221 */ /* 0x002fcc0000010000 */
[----:B------:R-:W1:Y:S01]  /*15f10*/  MUFU.EX2 R186, R186 ;  /* 0x000000ba00ba7308 */ /* 0x000e620000000800 */
[----:B------:R-:W-:-:S07]  /*15f20*/  FFMA.FTZ R169, R46, R26, -R37 ;  /* 0x0000001a2ea97223 */ /* 0x000fce0000010825 */
[----:B------:R-:W5:Y:S01]  /*15f30*/  MUFU.EX2 R184, R184 ;  /* 0x000000b800b87308 */ /* 0x000f620000000800 */
[----:B--2---:R-:W-:Y:S01]  /*15f40*/  FADD.FTZ R8, R183, R8 ;  /* 0x00000008b7087221 */ /* 0x004fe20000010000 */
[----:B0-----:R-:W-:-:S06]  /*15f50*/  FADD.FTZ R4, R190, R5 ;  /* 0x00000005be047221 */ /* 0x001fcc0000010000 */
[----:B------:R-:W0:Y:S01]  /*15f60*/  MUFU.EX2 R175, R175 ;  /* 0x000000af00af7308 */ /* 0x000e220000000800 */
[----:B------:R-:W-:-:S07]  /*15f70*/  FFMA.FTZ R176, R47, R26, -R37 ;  /* 0x0000001a2fb07223 */ /* 0x000fce0000010825 */
[----:B------:R-:W2:Y:S01]  /*15f80*/  MUFU.EX2 R173, R173 ;  /* 0x000000ad00ad7308 */ /* 0x000ea20000000800 */
[----:B---3--:R-:W-:Y:S01]  /*15f90*/  FADD.FTZ R5, R179, R8 ;  /* 0x00000008b3057221 */ /* 0x008fe20000010000 */
[----:B----4-:R-:W-:-:S06]  /*15fa0*/  FADD.FTZ R11, R177, R4 ;  /* 0x00000004b10b7221 */ /* 0x010fcc0000010000 */
[----:B------:R-:W3:Y:S01]  /*15fb0*/  MUFU.EX2 R182, R182 ;  /* 0x000000b600b67308 */ /* 0x000ee20000000800 */
[----:B------:R-:W-:-:S07]  /*15fc0*/  FFMA.FTZ R163, R50, R26, -R37 ;  /* 0x0000001a32a37223 */ /* 0x000fce0000010825 */
[----:B------:R-:W4:Y:S01]  /*15fd0*/  MUFU.EX2 R180, R180 ;  /* 0x000000b400b47308 */ /* 0x000f220000000800 */
[----:B-1----:R-:W-:Y:S01]  /*15fe0*/  FADD.FTZ R4, R186, R5 ;  /* 0x00000005ba047221 */ /* 0x002fe20000010000 */
[----:B-----5:R-:W-:-:S06]  /*15ff0*/  FADD.FTZ R8, R184, R11 ;  /* 0x0000000bb8087221 */ /* 0x020fcc0000010000 */
[----:B------:R-:W1:Y:S01]  /*16000*/  MUFU.EX2 R178, R178 ;  /* 0x000000b200b27308 */ /* 0x000e620000000800 */
[----:B------:R-:W-:-:S07]  /*16010*/  FFMA.FTZ R170, R51, R26, -R37 ;  /* 0x0000001a33aa7223 */ /* 0x000fce0000010825 */
[----:B------:R-:W5:Y:S01]  /*16020*/  MUFU.EX2 R169, R169 ;  /* 0x000000a900a97308 */ /* 0x000f620000000800 */
[----:B0-----:R-:W-:Y:S01]  /*16030*/  FADD.FTZ R5, R175, R4 ;  /* 0x00000004af057221 */ /* 0x001fe20000010000 */
[----:B--2---:R-:W-:-:S06]  /*16040*/  FADD.FTZ R11, R173, R8 ;  /* 0x00000008ad0b7221 */ /* 0x004fcc0000010000 */
        /* <DEDUP_REMOVED lines=50> */
[----:B------:R-:W3:Y:S08]  /*16370*/  MUFU.EX2 R13, R13 ;  /* 0x0000000d000d7308 */ /* 0x000ef00000000800 */
[----:B------:R-:W4:Y:S01]  /*16380*/  MUFU.EX2 R156, R156 ;  /* 0x0000009c009c7308 */ /* 0x000f220000000800 */
[----:B-1----:R-:W-:Y:S01]  /*16390*/  FADD.FTZ R5, R158, R5 ;  /* 0x000000059e057221 */ /* 0x002fe20000010000 */
[----:B-----5:R-:W-:-:S06]  /*163a0*/  FADD.FTZ R4, R162, R25 ;  /* 0x00000019a2047221 */ /* 0x020fcc0000010000 */
[----:B------:R-:W1:Y:S08]  /*163b0*/  MUFU.EX2 R9, R68 ;  /* 0x0000004400097308 */ /* 0x000e700000000800 */
[----:B------:R-:W5:Y:S01]  /*163c0*/  MUFU.EX2 R11, R11 ;  /* 0x0000000b000b7308 */ /* 0x000f620000000800 */
[----:B0-----:R-:W-:Y:S01]  /*163d0*/  FADD.FTZ R8, R12, R5 ;  /* 0x000000050c087221 */ /* 0x001fe20000010000 */
[----:B--2---:R-:W-:-:S06]  /*163e0*/  FADD.FTZ R5, R15, R4 ;  /* 0x000000040f057221 */ /* 0x004fcc0000010000 */
[----:B------:R-:W0:Y:S08]  /*163f0*/  MUFU.EX2 R14, R14 ;  /* 0x0000000e000e7308 */ /* 0x000e300000000800 */
[----:B------:R-:W2:Y:S01]  /*16400*/  MUFU.EX2 R20, R20 ;  /* 0x0000001400147308 */ /* 0x000ea20000000800 */
[----:B---3--:R-:W-:Y:S01]  /*16410*/  FADD.FTZ R8, R13, R8 ;  /* 0x000000080d087221 */ /* 0x008fe20000010000 */
[----:B----4-:R-:W-:-:S03]  /*16420*/  FADD.FTZ R4, R156, R5 ;  /* 0x000000059c047221 */ /* 0x010fc60000010000 */
[----:B-1----:R-:W-:Y:S01]  /*16430*/  FADD.FTZ R5, R9, R8 ;  /* 0x0000000809057221 */ /* 0x002fe20000010000 */
[----:B-----5:R-:W-:-:S03]  /*16440*/  FADD.FTZ R25, R11, R4 ;  /* 0x000000040b197221 */ /* 0x020fc60000010000 */
[----:B0-----:R-:W-:Y:S01]  /*16450*/  FADD.FTZ R4, R14, R5 ;  /* 0x000000050e047221 */ /* 0x001fe20000010000 */
[----:B------:R0:W-:Y:S01]  /*16460*/  STL [R1+0x434], R6 ;  /* 0x0004340601007387 */ /* 0x0001e20000100800 */
[----:B--2---:R-:W-:-:S05]  /*16470*/  FADD.FTZ R5, R20, R25 ;  /* 0x0000001914057221 */ /* 0x004fca0000010000 */
[----:B------:R1:W-:Y:S04]  /*16480*/  STL.64 [R1+0x440], R4 ;  /* 0x0004400401007387 */ /* 0x0003e80000100a00 */
[----:B------:R-:W2:Y:S04]  /*16490*/  LD.E R31, desc[UR48][R22.64+0x41c] ;  /* 0x00041c30161f7980 */ /* 0x000ea8000c101900 */
[----:B------:R-:W3:Y:S04]  /*164a0*/  LD.E R30, desc[UR48][R22.64+0x414] ;  /* 0x00041430161e7980 */ /* 0x000ee8000c101900 */
[----:B------:R-:W4:Y:S04]  /*164b0*/  LD.E R8, desc[UR48][R22.64+0x220] ;  /* 0x0002203016087980 */ /* 0x000f28000c101900 */
[----:B------:R-:W5:Y:S04]  /*164c0*/  LD.E R24, desc[UR48][R22.64+0x224] ;  /* 0x0002243016187980 */ /* 0x000f68000c101900 */
[----:B------:R-:W5:Y:S04]  /*164d0*/  LD.E R25, desc[UR48][R22.64+0x230] ;  /* 0x0002303016197980 */ /* 0x000f68000c101900 */
[----:B------:R-:W5:Y:S04]  /*164e0*/  LD.E R27, desc[UR48][R22.64+0x240] ;  /* 0x00024030161b7980 */ /* 0x000f68000c101900 */
[----:B------:R-:W5:Y:S04]  /*164f0*/  LD.E R26, desc[UR48][R22.64+0x234] ;  /* 0x00023430161a7980 */ /* 0x000f68000c101900 */
[----:B------:R-:W5:Y:S04]  /*16500*/  LD.E R28, desc[UR48][R22.64+0x244] ;  /* 0x00024430161c7980 */ /* 0x000f68000c101900 */
[----:B------:R-:W5:Y:S04]  /*16510*/  LD.E R29, desc[UR48][R22.64+0x250] ;  /* 0x00025030161d7980 */ /* 0x000f68000c101900 */
[----:B0-----:R-:W5:Y:S04]  /*16520*/  LD.E R6, desc[UR48][R22.64+0x254] ;  /* 0x0002543016067980 */ /* 0x001f68000c101900 */
[----:B------:R-:W5:Y:S04]  /*16530*/  LD.E R140, desc[UR48][R22.64+0x260] ;  /* 0x00026030168c7980 */ /* 0x000f68000c101900 */
        /* <DEDUP_REMOVED lines=53> */
[----:B-1----:R-:W5:Y:S04]  /*16890*/  LD.E R4, desc[UR48][R22.64+0x410] ;  /* 0x0004103016047980 */ /* 0x002f68000c101900 */
        /* <DEDUP_REMOVED lines=62> */
[----:B------:R-:W5:Y:S01]  /*16c80*/  LD.E R35, desc[UR48][R22.64+0x418] ;  /* 0x0004183016237980 */ /* 0x000f62000c101900 */
[----:B--2---:R-:W-:Y:S01]  /*16c90*/  FMUL.FTZ R219, R32, R31 ;  /* 0x0000001f20db7220 */ /* 0x004fe20000410000 */
[C---:B---3--:R-:W-:Y:S01]  /*16ca0*/  FMUL.FTZ R217, R33.reuse, R30 ;  /* 0x0000001e21d97220 */ /* 0x048fe20000410000 */
[C---:B----4-:R-:W-:Y:S01]  /*16cb0*/  FMUL.FTZ R31, R33.reuse, R8 ;  /* 0x00000008211f7220 */ /* 0x050fe20000410000 */
[C---:B-----5:R-:W-:Y:S01]  /*16cc0*/  FMUL.FTZ R199, R33.reuse, R24 ;  /* 0x0000001821c77220 */ /* 0x060fe20000410000 */
[C---:B------:R-:W-:Y:S01]  /*16cd0*/  FMUL.FTZ R25, R33.reuse, R25 ;  /* 0x0000001921197220 */ /* 0x040fe20000410000 */
[C---:B------:R-:W-:Y:S01]  /*16ce0*/  FMUL.FTZ R27, R33.reuse, R27 ;  /* 0x0000001b211b7220 */ /* 0x040fe20000410000 */
[----:B------:R0:W-:Y:S01]  /*16cf0*/  ST.E desc[UR48][R22.64+0x414], R217 ;  /* 0x000414d916007985 */ /* 0x0001e2000c101930 */
[C---:B------:R-:W-:Y:S01]  /*16d00*/  FMUL.FTZ R207, R33.reuse, R26 ;  /* 0x0000001a21cf7220 */ /* 0x040fe20000410000 */
[C---:B------:R-:W-:Y:S01]  /*16d10*/  FMUL.FTZ R215, R33.reuse, R28 ;  /* 0x0000001c21d77220 */ /* 0x040fe20000410000 */
[C---:B------:R-:W-:Y:S01]  /*16d20*/  FMUL.FTZ R29, R33.reuse, R29 ;  /* 0x0000001d211d7220 */ /* 0x040fe20000410000 */
[----:B------:R1:W-:Y:S04]  /*16d30*/  ST.E desc[UR48][R22.64+0x220], R31 ;  /* 0x0002201f16007985 */ /* 0x0003e8000c101930 */
[----:B------:R2:W-:Y:S04]  /*16d40*/  ST.E desc[UR48][R22.64+0x224], R199 ;  /* 0x000224c716007985 */ /* 0x0005e8000c101930 */
[----:B------:R3:W-:Y:S01]  /*16d50*/  ST.E desc[UR48][R22.64+0x230], R25 ;  /* 0x0002301916007985 */ /* 0x0007e2000c101930 */
[----:B0-----:R-:W-:-:S03]  /*16d60*/  FMUL.FTZ R217, R33, R6 ;  /* 0x0000000621d97220 */ /* 0x001fc60000410000 */
[----:B------:R0:W-:Y:S01]  /*16d70*/  ST.E desc[UR48][R22.64+0x240], R27 ;  /* 0x0002401b16007985 */ /* 0x0001e2000c101930 */
[C---:B-1----:R-:W-:Y:S01]  /*16d80*/  FMUL.FTZ R31, R33.reuse, R140 ;  /* 0x0000008c211f7220 */ /* 0x042fe20000410000 */
[C---:B--2---:R-:W-:Y:S01]  /*16d90*/  FMUL.FTZ R199, R33.reuse, R138 ;  /* 0x0000008a21c77220 */ /* 0x044fe20000410000 */
[C---:B---3--:R-:W-:Y:S01]  /*16da0*/  FMUL.FTZ R25, R33.reuse, R136 ;  /* 0x0000008821197220 */ /* 0x048fe20000410000 */
[C---:B0-----:R-:W-:Y:S01]  /*16db0*/  FMUL.FTZ R27, R33.reuse, R134 ;  /* 0x00000086211b7220 */ /* 0x041fe20000410000 */
[----:B------:R0:W-:Y:S01]  /*16dc0*/  ST.E desc[UR48][R22.64+0x41c], R219 ;  /* 0x00041cdb16007985 */ /* 0x0001e2000c101930 */
[----:B------:R-:W-:-:S03]  /*16dd0*/  FMUL.FTZ R221, R33, R128 ;  /* 0x0000008021dd7220 */ /* 0x000fc60000410000 */
[----:B------:R1:W-:Y:S04]  /*16de0*/  ST.E desc[UR48][R22.64+0x234], R207 ;  /* 0x000234cf16007985 */ /* 0x0003e8000c101930 */
[----:B------:R2:W-:Y:S04]  /*16df0*/  ST.E desc[UR48][R22.64+0x244], R215 ;  /* 0x000244d716007985 */ /* 0x0005e8000c101930 */
[----:B------:R3:W-:Y:S01]  /*16e00*/  ST.E desc[UR48][R22.64+0x250], R29 ;  /* 0x0002501d16007985 */ /* 0x0007e2000c101930 */
[----:B0-----:R-:W-:-:S03]  /*16e10*/  FMUL.FTZ R219, R33, R130 ;  /* 0x0000008221db7220 */ /* 0x001fc60000410000 */
[----:B------:R0:W-:Y:S01]  /*16e20*/  ST.E desc[UR48][R22.64+0x254], R217 ;  /* 0x000254d916007985 */ /* 0x0001e2000c101930 */
[----:B-1----:R-:W-:-:S03]  /*16e30*/  FMUL.FTZ R207, R33, R126 ;  /* 0x0000007e21cf7220 */ /* 0x002fc60000410000 */
[----:B------:R1:W-:Y:S01]  /*16e40*/  ST.E desc[UR48][R22.64+0x260], R31 ;  /* 0x0002601f16007985 */ /* 0x0003e2000c101930 */
[----:B--2---:R-:W-:-:S03]  /*16e50*/  FMUL.FTZ R215, R33, R132 ;  /* 0x0000008421d77220 */ /* 0x004fc60000410000 */
[----:B------:R2:W-:Y:S01]  /*16e60*/  ST.E desc[UR48][R22.64+0x264], R199 ;  /* 0x000264c716007985 */ /* 0x0005e2000c101930 */
[----:B---3--:R-:W-:-:S03]  /*16e70*/  FMUL.FTZ R29, R33, R116 ;  /* 0x00000074211d7220 */ /* 0x008fc60000410000 */
[----:B------:R3:W-:Y:S01]  /*16e80*/  ST.E desc[UR48][R22.64+0x270], R25 ;  /* 0x0002701916007985 */ /* 0x0007e2000c101930 */
[----:B0-----:R-:W-:-:S03]  /*16e90*/  FMUL.FTZ R217, R33, R118 ;  /* 0x0000007621d97220 */ /* 0x001fc60000410000 */
[----:B------:R0:W-:Y:S01]  /*16ea0*/  ST.E desc[UR48][R22.64+0x274], R27 ;  /* 0x0002741b16007985 */ /* 0x0001e2000c101930 */
[C---:B-1----:R-:W-:Y:S01]  /*16eb0*/  FMUL.FTZ R31, R33.reuse, R122 ;  /* 0x0000007a211f7220 */ /* 0x042fe20000410000 */
[C---:B--2---:R-:W-:Y:S01]  /*16ec0*/  FMUL.FTZ R199, R33.reuse, R120 ;  /* 0x0000007821c77220 */ /* 0x044fe20000410000 */
[C---:B---3--:R-:W-:Y:S01]  /*16ed0*/  FMUL.FTZ R25, R33.reuse, R124 ;  /* 0x0000007c21197220 */ /* 0x048fe20000410000 */
[C---:B0-----:R-:W-:Y:S01]  /*16ee0*/  FMUL.FTZ R27, R33.reuse, R114 ;  /* 0x00000072211b7220 */ /* 0x041fe20000410000 */
        /* <DEDUP_REMOVED lines=14> */
[----:B-1----:R-:W-:-:S03]  /*16fd0*/  FMUL.FTZ R29, R33, R96 ;  /* 0x00000060211d7220 */ /* 0x002fc60000410000 */
[----:B------:R1:W-:Y:S01]  /*16fe0*/  ST.E desc[UR48][R22.64+0x2c4], R27 ;  /* 0x0002c41b16007985 */ /* 0x0003e2000c101930 */
[C---:B--2---:R-:W-:Y:S01]  /*16ff0*/  FMUL.FTZ R31, R33.reuse, R102 ;  /* 0x00000066211f7220 */ /* 0x044fe20000410000 */
[C---:B---3--:R-:W-:Y:S01]  /*17000*/  FMUL.FTZ R199, R33.reuse, R100 ;  /* 0x0000006421c77220 */ /* 0x048fe20000410000 */
        /* <DEDUP_REMOVED lines=41> */
[----:B-1----:R-:W-:Y:S01]  /*172a0*/  FMUL.FTZ R27, R33, R54 ;  /* 0x00000036211b7220 */ /* 0x002fe20000410000 */
[----:B------:R0:W-:Y:S01]  /*172b0*/  ST.E desc[UR48][R22.64+0x370], R207 ;  /* 0x000370cf16007985 */ /* 0x0001e2000c101930 */
[C---:B------:R-:W-:Y:S01]  /*172c0*/  FMUL.FTZ R193, R32.reuse, R193 ;  /* 0x000000c120c17220 */ /* 0x040fe20000410000 */
        /* <DEDUP_REMOVED lines=91> */
[----:B------:R1:W-:Y:S04]  /*17880*/  ST.E desc[UR48][R22.64+0x404], R27 ;  /* 0x0004041b16007985 */ /* 0x0003e8000c101930 */
        /* <DEDUP_REMOVED lines=63> */
[----:B------:R5:W-:Y:S01]  /*17c80*/  ST.E desc[UR48][R22.64+0x418], R35 ;  /* 0x0004182316007985 */ /* 0x000be2000c101930 */
[----:B------:R2:W-:Y:S06]  /*17c90*/  BAR.SYNC.DEFER_BLOCKING R209, 0x100 ;  /* 0x000400d10000751d */ /* 0x0005ec0000010000 */
[----:B0-----:R-:W5:Y:S04]  /*17ca0*/  LD.E R25, desc[UR48][R22.64+0x220] ;  /* 0x0002203016197980 */ /* 0x001f68000c101900 */
[----:B-1----:R-:W5:Y:S04]  /*17cb0*/  LD.E R27, desc[UR48][R22.64+0x224] ;  /* 0x00022430161b7980 */ /* 0x002f68000c101900 */
[----:B------:R-:W5:Y:S04]  /*17cc0*/  LD.E R29, desc[UR48][R22.64+0x228] ;  /* 0x00022830161d7980 */ /* 0x000f68000c101900 */
[----:B------:R-:W5:Y:S04]  /*17cd0*/  LD.E R31, desc[UR48][R22.64+0x22c] ;  /* 0x00022c30161f7980 */ /* 0x000f68000c101900 */
[----:B--2---:R-:W2:Y:S04]  /*17ce0*/  LD.E R33, desc[UR48][R22.64+0x230] ;  /* 0x0002303016217980 */ /* 0x004ea8000c101900 */
[----:B---3--:R-:W3:Y:S04]  /*17cf0*/  LD.E R41, desc[UR48][R22.64+0x234] ;  /* 0x0002343016297980 */ /* 0x008ee8000c101900 */
[----:B----4-:R-:W4:Y:S04]  /*17d00*/  LD.E R5, desc[UR48][R22.64+0x238] ;  /* 0x0002383016057980 */ /* 0x010f28000c101900 */
[----:B-----5:R-:W5:Y:S04]  /*17d10*/  LD.E R39, desc[UR48][R22.64+0x23c] ;  /* 0x00023c3016277980 */ /* 0x020f68000c101900 */
        /* <DEDUP_REMOVED lines=121> */
[----:B------:R-:W-:Y:S04]  /*184b0*/  ST.E desc[UR48][R22.64+0x220], R25 ;  /* 0x0002201916007985 */ /* 0x000fe8000c101930 */
[----:B------:R-:W-:Y:S04]  /*184c0*/  ST.E desc[UR48][R22.64+0x224], R27 ;  /* 0x0002241b16007985 */ /* 0x000fe8000c101930 */
[----:B------:R-:W-:Y:S04]  /*184d0*/  ST.E desc[UR48][R22.64+0x228], R29 ;  /* 0x0002281d16007985 */ /* 0x000fe8000c101930 */
[----:B------:R-:W-:Y:S04]  /*184e0*/  ST.E desc[UR48][R22.64+0x22c], R31 ;  /* 0x00022c1f16007985 */ /* 0x000fe8000c101930 */
[----:B--2---:R-:W-:Y:S04]  /*184f0*/  ST.E desc[UR48][R22.64+0x230], R33 ;  /* 0x0002302116007985 */ /* 0x004fe8000c101930 */
[----:B---3--:R-:W-:Y:S04]  /*18500*/  ST.E desc[UR48][R22.64+0x234], R41 ;  /* 0x0002342916007985 */ /* 0x008fe8000c101930 */
[----:B----4-:R-:W-:Y:S04]  /*18510*/  ST.E desc[UR48][R22.64+0x238], R5 ;  /* 0x0002380516007985 */ /* 0x010fe8000c101930 */
[----:B-----5:R-:W-:Y:S04]  /*18520*/  ST.E desc[UR48][R22.64+0x23c], R39 ;  /* 0x00023c2716007985 */ /* 0x020fe8000c101930 */
        /* <DEDUP_REMOVED lines=120> */
[----:B0-----:R-:W5:Y:S04]  /*18cb0*/  LD.E.64 R4, desc[UR48][R22.64+0xa8] ;  /* 0x0000a83016047980 */ /* 0x001f68000c101b00 */
[----:B-1----:R-:W5:Y:S04]  /*18cc0*/  LDL R6, [R1+0x88] ;  /* 0x0000880001067983 */ /* 0x002f680000100800 */
[----:B--2---:R-:W2:Y:S04]  /*18cd0*/  LD.E R24, desc[UR48][R22.64+0x220] ;  /* 0x0002203016187980 */ /* 0x004ea8000c101900 */
[----:B------:R-:W2:Y:S04]  /*18ce0*/  LD.E R25, desc[UR48][R22.64+0x224] ;  /* 0x0002243016197980 */ /* 0x000ea8000c101900 */
[----:B---3--:R-:W2:Y:S04]  /*18cf0*/  LD.E R26, desc[UR48][R22.64+0x228] ;  /* 0x00022830161a7980 */ /* 0x008ea8000c101900 */
[----:B------:R-:W2:Y:S04]  /*18d00*/  LD.E R27, desc[UR48][R22.64+0x22c] ;  /* 0x00022c30161b7980 */ /* 0x000ea8000c101900 */
[----:B----4-:R-:W2:Y:S04]  /*18d10*/  LD.E R28, desc[UR48][R22.64+0x230] ;  /* 0x00023030161c7980 */ /* 0x010ea8000c101900 */
[----:B------:R-:W2:Y:S04]  /*18d20*/  LD.E R29, desc[UR48][R22.64+0x234] ;  /* 0x00023430161d7980 */ /* 0x000ea8000c101900 */
[----:B-----5:R-:W2:Y:S04]  /*18d30*/  LD.E R30, desc[UR48][R22.64+0x238] ;  /* 0x00023830161e7980 */ /* 0x020ea8000c101900 */
        /* <DEDUP_REMOVED lines=129> */
[----:B------:R-:W-:Y:S01]  /*19550*/  VOTEU.ANY UP0, P1 ;  /* 0x00000000003f7886 */ /* 0x000fe20000800100 */
[----:B------:R-:W-:-:S02]  /*19560*/  VIADD R6, R4, 0x80 ;  /* 0x0000008004067836 */ /* 0x000fc40000000000 */
[----:B------:R-:W-:Y:S01]  /*19570*/  IMAD.MOV.U32 R7, RZ, RZ, R5 ;  /* 0x000000ffff077224 */ /* 0x000fe200078e0005 */
[----:B--2---:R-:W-:-:S06]  /*19580*/  WARPGROUP.ARRIVE ;  /* 0x00000000000079c5 */ /* 0x004fcc0000000000 */
[----:B------:R-:W-:Y:S01]  /*19590*/  HGMMA.64x256x16.F32.BF16 R24, R152, gdesc[UR4].tnspB, R24, UP0, gsb0 ;  /* 0x43e0000498187df0 */ /* 0x000fe2000b801818 */
[----:B------:R-:W-:Y:S02]  /*195a0*/  R2UR UR6, R6 ;  /* 0x00000000060672ca */ /* 0x000fe400000e0000 */
[----:B------:R-:W-:Y:S01]  /*195b0*/  R2UR UR7, R7 ;  /* 0x00000000070772ca */ /* 0x000fe200000e0000 */
[----:B------:R-:W-:Y:S02]  /*195c0*/  VIADD R6, R4, 0x100 ;  /* 0x0000010004067836 */ /* 0x000fe40000000000 */
[----:B------:R-:W-:Y:S01]  /*195d0*/  IMAD.MOV.U32 R7, RZ, RZ, R5 ;  /* 0x000000ffff077224 */ /* 0x000fe200078e0005 */
[----:B------:R-:W-:Y:S02]  /*195e0*/  WARPGROUP.DEPBAR.LE gsb0, 0x0 ;  /* 0x00008000000079c5 */ /* 0x000fe40000010000 */
[----:B------:R-:W-:Y:S02]  /*195f0*/  F2FP.BF16.F32.PACK_AB R152, R183, R192 ;  /* 0x000000c0b798723e */ /* 0x000fe400000010ff */
[----:B------:R-:W-:-:S02]  /*19600*/  F2FP.BF16.F32.PACK_AB R154, R186, R179 ;  /* 0x000000b3ba9a723e */ /* 0x000fc400000010ff */
        /* <DEDUP_REMOVED lines=132> */
[----:B------:R-:W-:Y:S02]  /*19e50*/  R2UR UR6, R6 ;  /* 0x00000000060672ca */ /* 0x000fe400000e0000 */
[----:B------:R-:W-:Y:S01]  /*19e60*/  R2UR UR7, R7 ;  /* 0x00000000070772ca */ /* 0x000fe200000e0000 */
[----:B------:R-:W-:Y:S01]  /*19e70*/  STL [R1+0x88], R0 ;  /* 0x0000880001007387 */ /* 0x000fe20000100800 */
[----:B------:R-:W-:Y:S02]  /*19e80*/  VIADD R6, R4, 0x180 ;  /* 0x0000018004067836 */ /* 0x000fe40000000000 */
[----:B------:R-:W-:Y:S01]  /*19e90*/  IMAD.MOV.U32 R7, RZ, RZ, R5 ;  /* 0x000000ffff077224 */ /* 0x000fe200078e0005 */
[----:B------:R-:W-:Y:S02]  /*19ea0*/  WARPGROUP.DEPBAR.LE gsb0, 0x0 ;  /* 0x00008000000079c5 */ /* 0x000fe40000010000 */
[----:B------:R-:W-:-:S02]  /*19eb0*/  F2FP.BF16.F32.PACK_AB R152, R182, R175 ;  /* 0x000000afb698723e */ /* 0x000fc400000010ff */
        /* <DEDUP_REMOVED lines=276> */
[----:B------:R-:W-:Y:S01]  /*1b000*/  VIADD R4, R4, 0x280 ;  /* 0x0000028004047836 */ /* 0x000fe20000000000 */
        /* <DEDUP_REMOVED lines=412> */
[----:B0-----:R-:W5:Y:S04]  /*1c9d0*/  LD.E R25, desc[UR48][R22.64+0x240] ;  /* 0x0002403016197980 */ /* 0x001f68000c101900 */
[----:B-1----:R-:W5:Y:S04]  /*1c9e0*/  LD.E R27, desc[UR48][R22.64+0x244] ;  /* 0x00024430161b7980 */ /* 0x002f68000c101900 */
        /* <DEDUP_REMOVED lines=131> */
[----:B-----5:R0:W-:Y:S04]  /*1d220*/  ST.E desc[UR48][R22.64+0x254], R35 ;  /* 0x0002542316007985 */ /* 0x0201e8000c101930 */
        /* <DEDUP_REMOVED lines=122> */
.L_x_11184:
[----:B------:R-:W-:Y:S05]  /*1d9d0*/  BSYNC B0 ;  /* 0x0000000000007941 */ /* 0x000fea0003800000 */
.L_x_11183:
[C---:B------:R-:W-:Y:S01]  /*1d9e0*/  ISETP.GT.AND P1, PT, R10.reuse, UR43, PT ;  /* 0x0000002b0a007c0c */ /* 0x040fe2000bf24270 */
[----:B------:R-:W-:-:S12]  /*1d9f0*/  VIADD R10, R10, 0xffffffff ;  /* 0xffffffff0a0a7836 */ /* 0x000fd80000000000 */
[----:B------:R-:W-:Y:S05]  /*1da00*/  @P1 BRA `(.L_x_11185) ;  /* 0xffffff5400081947 */ /* 0x000fea000383ffff */
.L_x_11154:
[----:B------:R-:W-:Y:S05]  /*1da10*/  WARPSYNC.ALL ;  /* 0x0000000000007948 */ /* 0x000fea0003800000 */
[----:B0-----:R-:W1:Y:S04]  /*1da20*/  LDL R5, [R1+0x440] ;  /* 0x0004400001057983 */ /* 0x001e680000100800 */
[----:B------:R-:W2:Y:S04]  /*1da30*/  LDL R6, [R1+0x444] ;  /* 0x0004440001067983 */ /* 0x000ea80000100800 */
[----:B------:R-:W3:Y:S04]  /*1da40*/  LDL R136, [R1+0x210] ;  /* 0x0002100001887983 */ /* 0x000ee80000100800 */
[----:B------:R-:W4:Y:S04]  /*1da50*/  LDL.64 R14, [R1+0x3b8] ;  /* 0x0003b800010e7983 */ /* 0x000f280000100a00 */
[----:B------:R-:W5:Y:S04]  /*1da60*/  LDL.64 R12, [R1+0x3c8] ;  /* 0x0003c800010c7983 */ /* 0x000f680000100a00 */
[----:B------:R-:W4:Y:S04]  /*1da70*/  LDL.64 R134, [R1+0x220] ;  /* 0x0002200001867983 */ /* 0x000f280000100a00 */
[----:B------:R-:W5:Y:S04]  /*1da80*/  LDL.64 R132, [R1+0x230] ;  /* 0x0002300001847983 */ /* 0x000f680000100a00 */
        /* <DEDUP_REMOVED lines=57> */
[----:B------:R-:W5:Y:S04]  /*1de20*/  LDL R137, [R1+0x218] ;  /* 0x0002180001897983 */ /* 0x000f680000100800 */
[----:B-1----:R-:W0:Y:S02]  /*1de30*/  SHFL.BFLY PT, R0, R5, 0x2, 0x1f ;  /* 0x0c401f0005007f89 */ /* 0x002e2400000e0000 */
[----:B0-----:R-:W-:-:S05]  /*1de40*/  FADD.FTZ R0, R5, R0 ;  /* 0x0000000005007221 */ /* 0x001fca0000010000 */
[----:B------:R-:W0:Y:S02]  /*1de50*/  SHFL.BFLY PT, R3, R0, 0x1, 0x1f ;  /* 0x0c201f0000037f89 */ /* 0x000e2400000e0000 */
[----:B0-----:R-:W-:Y:S01]  /*1de60*/  FADD.FTZ R2, R0, R3 ;  /* 0x0000000300027221 */ /* 0x001fe20000010000 */
[----:B---3--:R-:W-:Y:S01]  /*1de70*/  VIADD R136, R136, 0x1 ;  /* 0x0000000188887836 */ /* 0x008fe20000000000 */
[----:B------:R-:W3:Y:S04]  /*1de80*/  LDL R0, [R1+0x21c] ;  /* 0x00021c0001007983 */ /* 0x000ee80000100800 */
[----:B------:R-:W-:Y:S04]  /*1de90*/  STL [R1+0x440], R2 ;  /* 0x0004400201007387 */ /* 0x000fe80000100800 */
[----:B------:R-:W4:Y:S04]  /*1dea0*/  LDL R148, [R1+0x440] ;  /* 0x0004400001947983 */ /* 0x000f280000100800 */
[----:B--2---:R-:W0:Y:S02]  /*1deb0*/  SHFL.BFLY PT, R3, R6, 0x2, 0x1f ;  /* 0x0c401f0006037f89 */ /* 0x004e2400000e0000 */
[----:B0-----:R-:W-:Y:S01]  /*1dec0*/  FADD.FTZ R3, R3, R6 ;  /* 0x0000000603037221 */ /* 0x001fe20000010000 */
[----:B------:R-:W-:Y:S01]  /*1ded0*/  ISETP.NE.AND P2, PT, R136, 0x2, PT ;  /* 0x000000028800780c */ /* 0x000fe20003f45270 */
[----:B------:R-:W2:Y:S04]  /*1dee0*/  LDL.64 R6, [R1+0x408] ;  /* 0x0004080001067983 */ /* 0x000ea80000100a00 */
[----:B------:R-:W0:Y:S08]  /*1def0*/  SHFL.BFLY PT, R4, R3, 0x1, 0x1f ;  /* 0x0c201f0003047f89 */ /* 0x000e3000000e0000 */
[----:B------:R-:W2:Y:S01]  /*1df00*/  @!P2 LDL R19, [R1+0x214] ;  /* 0x000214000113a983 */ /* 0x000ea20000100800 */
[----:B0-----:R-:W-:-:S03]  /*1df10*/  FADD.FTZ R140, R3, R4 ;  /* 0x00000004038c7221 */ /* 0x001fc60000010000 */
[----:B------:R-:W2:Y:S02]  /*1df20*/  LDL.64 R4, [R1+0x3f8] ;  /* 0x0003f80001047983 */ /* 0x000ea40000100a00 */
[----:B------:R-:W-:Y:S02]  /*1df30*/  FSETP.NE.FTZ.AND P1, PT, R140, RZ, PT ;  /* 0x000000ff8c00720b */ /* 0x000fe40003f35000 */
[----:B------:R-:W2:Y:S11]  /*1df40*/  LDL.64 R2, [R1+0x418] ;  /* 0x0004180001027983 */ /* 0x000eb60000100a00 */
[----:B------:R-:W2:Y:S04]  /*1df50*/  @P1 LDL R143, [R1+0x450] ;  /* 0x00045000018f1983 */ /* 0x000ea80000100800 */
[----:B------:R-:W2:Y:S01]  /*1df60*/  @P1 LDL R145, [R1+0x434] ;  /* 0x0004340001911983 */ /* 0x000ea20000100800 */
[----:B------:R-:W-:-:S02]  /*1df70*/  IMAD.MOV.U32 R142, RZ, RZ, -0x800000 ;  /* 0xff800000ff8e7424 */ /* 0x000fc400078e00ff */
[----:B------:R-:W-:Y:S01]  /*1df80*/  IMAD.MOV.U32 R138, RZ, RZ, RZ ;  /* 0x000000ffff8a7224 */ /* 0x000fe200078e00ff */
[----:B------:R0:W-:Y:S08]  /*1df90*/  BAR.ARV R208, 0x100 ;  /* 0x000400d00000751d */ /* 0x0001f00000002000 */
[----:B------:R-:W-:Y:S06]  /*1dfa0*/  BAR.ARV 0x8, 0x180 ;  /* 0x0206000000007b1d */ /* 0x000fec0000002000 */
[----:B----4-:R-:W-:-:S13]  /*1dfb0*/  FSETP.NE.FTZ.AND P0, PT, R148, RZ, PT ;  /* 0x000000ff9400720b */ /* 0x010fda0003f15000 */
[----:B------:R-:W4:Y:S04]  /*1dfc0*/  @P0 LDL R139, [R1+0x450] ;  /* 0x00045000018b0983 */ /* 0x000f280000100800 */
[----:B------:R-:W2:Y:S01]  /*1dfd0*/  @P0 LDL R144, [R1+0x430] ;  /* 0x0004300001900983 */ /* 0x000ea20000100800 */
[----:B------:R-:W1:Y:S02]  /*1dfe0*/  @P0 MUFU.LG2 R141, R148 ;  /* 0x00000094008d0308 */ /* 0x000e640000000c00 */
[----:B-1----:R-:W-:-:S06]  /*1dff0*/  @P0 FMUL.FTZ R146, R141, 0.69314718246459960938 ;  /* 0x3f3172188d920820 */ /* 0x002fcc0000410000 */
[----:B------:R-:W1:Y:S08]  /*1e000*/  @P1 MUFU.LG2 R147, R140 ;  /* 0x0000008c00931308 */ /* 0x000e700000000c00 */
[----:B------:R-:W0:Y:S01]  /*1e010*/  @P0 MUFU.RCP R138, R148 ;  /* 0x00000094008a0308 */ /* 0x000e220000001000 */
[----:B---3--:R-:W-:Y:S02]  /*1e020*/  VIADD R0, R0, 0x1 ;  /* 0x0000000100007836 */ /* 0x008fe40000000000 */
[----:B-1----:R-:W-:Y:S01]  /*1e030*/  @P1 FMUL.FTZ R147, R147, 0.69314718246459960938 ;  /* 0x3f31721893931820 */ /* 0x002fe20000410000 */
[----:B------:R-:W-:Y:S01]  /*1e040*/  STL [R1+0x444], R140 ;  /* 0x0004448c01007387 */ /* 0x000fe20000100800 */
[-C--:B0-----:R-:W-:Y:S01]  /*1e050*/  FMUL.FTZ R135, R135, R138.reuse ;  /* 0x0000008a87877220 */ /* 0x081fe20000410000 */
[-C--:B------:R-:W-:Y:S01]  /*1e060*/  FMUL.FTZ R134, R134, R138.reuse ;  /* 0x0000008a86867220 */ /* 0x080fe20000410000 */
[-C--:B-----5:R-:W-:Y:S01]  /*1e070*/  FMUL.FTZ R133, R133, R138.reuse ;  /* 0x0000008a85857220 */ /* 0x0a0fe20000410000 */
        /* <DEDUP_REMOVED lines=61> */
[----:B------:R-:W-:Y:S04]  /*1e450*/  STL [R1+0x210], R136 ;  /* 0x0002108801007387 */ /* 0x000fe80000100800 */
[----:B------:R-:W-:Y:S04]  /*1e460*/  STL.64 [R1+0x220], R134 ;  /* 0x0002208601007387 */ /* 0x000fe80000100a00 */
        /* <DEDUP_REMOVED lines=31> */
[----:B------:R-:W-:Y:S04]  /*1e660*/  STL [R1+0x21c], R0 ;  /* 0x00021c0001007387 */ /* 0x000fe80000100800 */
[----:B------:R-:W-:Y:S01]  /*1e670*/  @!P2 STL [R1+0x210], RZ ;  /* 0x000210ff0100a387 */ /* 0x000fe20000100800 */
[----:B----4-:R-:W-:-:S04]  /*1e680*/  @P0 FMUL.FTZ R139, R139, 0.69314718246459960938 ;  /* 0x3f3172188b8b0820 */ /* 0x010fc80000410000 */
[----:B--2---:R-:W-:Y:S01]  /*1e690*/  @P0 FFMA.FTZ R142, R139, R144, R146 ;  /* 0x000000908b8e0223 */ /* 0x004fe20000010092 */
[----:B------:R-:W-:-:S06]  /*1e6a0*/  IMAD.MOV.U32 R139, RZ, RZ, RZ ;  /* 0x000000ffff8b7224 */ /* 0x000fcc00078e00ff */
[----:B------:R-:W0:Y:S01]  /*1e6b0*/  @P1 MUFU.RCP R139, R140 ;  /* 0x0000008c008b1308 */ /* 0x000e220000001000 */
[----:B------:R-:W-:Y:S01]  /*1e6c0*/  @P1 FMUL.FTZ R146, R143, 0.69314718246459960938 ;  /* 0x3f3172188f921820 */ /* 0x000fe20000410000 */
[----:B------:R-:W-:-:S03]  /*1e6d0*/  IMAD.MOV.U32 R144, RZ, RZ, -0x800000 ;  /* 0xff800000ff907424 */ /* 0x000fc600078e00ff */
[----:B------:R-:W-:Y:S01]  /*1e6e0*/  @P1 FFMA.FTZ R144, R146, R145, R147 ;  /* 0x0000009192901223 */ /* 0x000fe20000010093 */
[----:B------:R-:W-:Y:S01]  /*1e6f0*/  STL [R1+0x440], R142 ;  /* 0x0004408e01007387 */ /* 0x000fe20000100800 */
[-C--:B0-----:R-:W-:Y:S01]  /*1e700*/  FMUL.FTZ R15, R15, R139.reuse ;  /* 0x0000008b0f0f7220 */ /* 0x081fe20000410000 */
[-C--:B------:R-:W-:Y:S01]  /*1e710*/  FMUL.FTZ R14, R14, R139.reuse ;  /* 0x0000008b0e0e7220 */ /* 0x080fe20000410000 */
[-C--:B------:R-:W-:Y:S01]  /*1e720*/  FMUL.FTZ R13, R13, R139.reuse ;  /* 0x0000008b0d0d7220 */ /* 0x080fe20000410000 */
[-C--:B------:R-:W-:Y:S01]  /*1e730*/  FMUL.FTZ R12, R12, R139.reuse ;  /* 0x0000008b0c0c7220 */ /* 0x080fe20000410000 */
[-C--:B------:R-:W-:Y:S01]  /*1e740*/  FMUL.FTZ R71, R71, R139.reuse ;  /* 0x0000008b47477220 */ /* 0x080fe20000410000 */
[-C--:B------:R-:W-:Y:S01]  /*1e750*/  FMUL.FTZ R70, R70, R139.reuse ;  /* 0x0000008b46467220 */ /* 0x080fe20000410000 */
[----:B------:R-:W-:Y:S01]  /*1e760*/  STL.64 [R1+0x3b8], R14 ;  /* 0x0003b80e01007387 */ /* 0x000fe20000100a00 */
[-C--:B------:R-:W-:Y:S01]  /*1e770*/  FMUL.FTZ R69, R69, R139.reuse ;  /* 0x0000008b45457220 */ /* 0x080fe20000410000 */
[-C--:B------:R-:W-:Y:S01]  /*1e780*/  FMUL.FTZ R68, R68, R139.reuse ;  /* 0x0000008b44447220 */ /* 0x080fe20000410000 */
[-C--:B------:R-:W-:Y:S01]  /*1e790*/  FMUL.FTZ R67, R67, R139.reuse ;  /* 0x0000008b43437220 */ /* 0x080fe20000410000 */
[----:B------:R0:W-:Y:S01]  /*1e7a0*/  STL.64 [R1+0x3c8], R12 ;  /* 0x0003c80c01007387 */ /* 0x0001e20000100a00 */
        /* <DEDUP_REMOVED lines=55> */
[----:B0-----:R-:W-:Y:S01]  /*1eb20*/  VIADD R12, R137, 0x1 ;  /* 0x00000001890c7836 */ /* 0x001fe20000000000 */
[----:B------:R-:W-:Y:S01]  /*1eb30*/  @!P2 LOP3.LUT R14, R19, 0x1, RZ, 0x3c, !PT ;  /* 0x00000001130ea812 */ /* 0x000fe200078e3cff */
[----:B------:R0:W-:Y:S04]  /*1eb40*/  STL [R1+0x444], R144 ;  /* 0x0004449001007387 */ /* 0x0001e80000100800 */
[----:B------:R0:W-:Y:S04]  /*1eb50*/  STL.64 [R1+0x228], R70 ;  /* 0x0002284601007387 */ /* 0x0001e80000100a00 */
        /* <DEDUP_REMOVED lines=29> */
[----:B------:R0:W-:Y:S04]  /*1ed30*/  STL [R1+0x218], R12 ;  /* 0x0002180c01007387 */ /* 0x0001e80000100800 */
[----:B------:R0:W-:Y:S01]  /*1ed40*/  @!P2 STL [R1+0x214], R14 ;  /* 0x0002140e0100a387 */ /* 0x0001e20000100800 */
[----:B------:R-:W-:-:S13]  /*1ed50*/  PLOP3.LUT P0, PT, PT, PT, PT, 0x8, 0x0 ;  /* 0x000000000000781c */ /* 0x000fda0003f0e170 */
.L_x_11089:
[----:B------:R-:W1:Y:S08]  /*1ed60*/  S2UR UR4, SR_CgaCtaId ;  /* 0x00000000000479c3 */ /* 0x000e700000008800 */
[----:B------:R-:W-:Y:S06]  /*1ed70*/  BAR.SYNC.DEFER_BLOCKING 0x5, 0x180 ;  /* 0x0146000000007b1d */ /* 0x000fec0000010000 */
[----:B------:R-:W-:Y:S01]  /*1ed80*/  UMOV UR44, 0x400 ;  /* 0x00000400002c7882 */ /* 0x000fe20000000000 */
[----:B------:R-:W-:Y:S01]  /*1ed90*/  BSSY B0, `(.L_x_11186) ;  /* 0x0000281000007945 */ /* 0x000fe20003800000 */
[----:B-1----:R-:W-:-:S09]  /*1eda0*/  ULEA UR44, UR4, UR44, 0x18 ;  /* 0x0000002c042c7291 */ /* 0x002fd2000f8ec03f */
[----:B---3--:R-:W1:Y:S02]  /*1edb0*/  LDS R0, [UR44+0x324d0] ;  /* 0x0324d02cff007984 */ /* 0x008e640008000800 */
[----:B-1----:R-:W-:Y:S01]  /*1edc0*/  R2UR UR4, R0 ;  /* 0x00000000000472ca */ /* 0x002fe200000e0000 */
[----:B------:R-:W-:Y:S06]  /*1edd0*/  BAR.ARV 0x4, 0x180 ;  /* 0x0106000000007b1d */ /* 0x000fec0000002000 */
[----:B------:R-:W-:Y:S08]  /*1ede0*/  @P0 BRA `(.L_x_11187) ;  /* 0x0000001c001c0947 */ /* 0x000ff00003800000 */
[----:B------:R-:W2:Y:S01]  /*1edf0*/  LDL.128 R96, [R1+0x2c0] ;  /* 0x0002c00001607983 */ /* 0x000ea20000100c00 */
[----:B0-----:R-:W0:Y:S01]  /*1ee00*/  LDC R2, c[0x0][0xce8] ;  /* 0x00033a00ff027b82 */ /* 0x001e220000000800 */
[----:B------:R-:W-:Y:S02]  /*1ee10*/  ULDC UR5, c[0x0][0xb88] ;  /* 0x0002e20000057ab9 */ /* 0x000fe40000000800 */
[----:B------:R-:W3:Y:S04]  /*1ee20*/  LDL.128 R92, [R1+0x2d0] ;  /* 0x0002d000015c7983 */ /* 0x000ee80000100c00 */
[----:B------:R-:W4:Y:S04]  /*1ee30*/  LDL.128 R88, [R1+0x2e0] ;  /* 0x0002e00001587983 */ /* 0x000f280000100c00 */
        /* <DEDUP_REMOVED lines=28> */
[----:B------:R-:W4:Y:S01]  /*1f000*/  LDL.128 R8, [R1+0x410] ;  /* 0x0004100001087983 */ /* 0x000f220000100c00 */
[----:B------:R-:W-:Y:S01]  /*1f010*/  VIADD R19, R204, UR39 ;  /* 0x00000027cc137c36 */ /* 0x000fe20008000000 */
[----:B------:R-:W-:Y:S01]  /*1f020*/  LOP3.LUT P0, RZ, R212, 0x3, RZ, 0xc0, !PT ;  /* 0x00000003d4ff7812 */ /* 0x000fe2000780c0ff */
[----:B0-----:R-:W-:Y:S01]  /*1f030*/  IMAD R0, R2, UR5, RZ ;  /* 0x0000000502007c24 */ /* 0x001fe2000f8e02ff */
[----:B------:R-:W-:-:S02]  /*1f040*/  IADD3 R141, P6, R188, 0x8000, RZ ;  /* 0x00008000bc8d7810 */ /* 0x000fc40007fde0ff */
[C---:B------:R-:W-:Y:S02]  /*1f050*/  IADD3 R143, P1, R188.reuse, 0x8020, RZ ;  /* 0x00008020bc8f7810 */ /* 0x040fe40007f3e0ff */
[C---:B------:R-:W-:Y:S02]  /*1f060*/  IADD3 R21, P5, R188.reuse, 0x4060, RZ ;  /* 0x00004060bc157810 */ /* 0x040fe40007fbe0ff */
[C---:B------:R-:W-:Y:S01]  /*1f070*/  LOP3.LUT R155, R188.reuse, 0x380, RZ, 0xc0, !PT ;  /* 0x00000380bc9b7812 */ /* 0x040fe200078ec0ff */
[----:B------:R-:W-:Y:S01]  /*1f080*/  USHF.R.S32.HI UR12, URZ, 0x1f, UR42 ;  /* 0x0000001f3f0c7899 */ /* 0x000fe2000801142a */
[----:B------:R-:W-:Y:S01]  /*1f090*/  ISETP.GE.OR P2, PT, R19, R0, P0 ;  /* 0x000000001300720c */ /* 0x000fe20000746670 */
[----:B------:R-:W-:Y:S01]  /*1f0a0*/  ULDC.64 UR8, c[0x0][0xc90] ;  /* 0x0003240000087ab9 */ /* 0x000fe20000000a00 */
[----:B------:R-:W-:Y:S01]  /*1f0b0*/  IADD3 R145, P3, R188, 0x8040, RZ ;  /* 0x00008040bc917810 */ /* 0x000fe20007f7e0ff */
[----:B------:R-:W-:Y:S01]  /*1f0c0*/  USHF.R.S32.HI UR13, URZ, 0x1f, UR38 ;  /* 0x0000001f3f0d7899 */ /* 0x000fe20008011426 */
[----:B------:R-:W-:-:S09]  /*1f0d0*/  ULDC.64 UR10, c[0x0][0xc98] ;  /* 0x00032600000a7ab9 */ /* 0x000fd20000000a00 */
[----:B------:R-:W4:Y:S01]  /*1f0e0*/  @!P2 LDL R3, [R1+0x440] ;  /* 0x000440000103a983 */ /* 0x000f220000100800 */
[----:B------:R-:W-:Y:S02]  /*1f0f0*/  LOP3.LUT R140, R141, 0x380, RZ, 0xc0, !PT ;  /* 0x000003808d8c7812 */ /* 0x000fe400078ec0ff */
[----:B------:R-:W-:Y:S02]  /*1f100*/  LOP3.LUT R142, R143, 0x380, RZ, 0xc0, !PT ;  /* 0x000003808f8e7812 */ /* 0x000fe400078ec0ff */
[----:B------:R-:W-:Y:S02]  /*1f110*/  SHF.R.U64 R140, R140, 0x3, RZ ;  /* 0x000000038c8c7819 */ /* 0x000fe400000012ff */
[----:B------:R-:W-:Y:S02]  /*1f120*/  SHF.R.U64 R146, R142, 0x3, RZ ;  /* 0x000000038e927819 */ /* 0x000fe400000012ff */
[----:B------:R-:W-:Y:S01]  /*1f130*/  LOP3.LUT R142, R140, R141, RZ, 0x3c, !PT ;  /* 0x0000008d8c8e7212 */ /* 0x000fe200078e3cff */
[----:B------:R-:W-:Y:S01]  /*1f140*/  IMAD.X R141, RZ, RZ, R189, P1 ;  /* 0x000000ffff8d7224 */ /* 0x000fe200008e06bd */
[----:B------:R-:W-:-:S04]  /*1f150*/  IADD3 R149, P1, R188, 0xc040, RZ ;  /* 0x0000c040bc957810 */ /* 0x000fc80007f3e0ff */
[----:B------:R-:W-:-:S04]  /*1f160*/  LOP3.LUT R148, R149, 0x380, RZ, 0xc0, !PT ;  /* 0x0000038095947812 */ /* 0x000fc800078ec0ff */
[----:B------:R-:W-:Y:S02]  /*1f170*/  SHF.R.U64 R148, R148, 0x3, RZ ;  /* 0x0000000394947819 */ /* 0x000fe400000012ff */
[----:B------:R-:W-:Y:S02]  /*1f180*/  LOP3.LUT R20, R21, 0x380, RZ, 0xc0, !PT ;  /* 0x0000038015147812 */ /* 0x000fe400078ec0ff */
[----:B------:R-:W-:Y:S01]  /*1f190*/  LOP3.LUT R148, R148, R149, RZ, 0x3c, !PT ;  /* 0x0000009594947212 */ /* 0x000fe200078e3cff */
[----:B------:R-:W-:Y:S01]  /*1f1a0*/  IMAD.X R149, RZ, RZ, R189, P1 ;  /* 0x000000ffff957224 */ /* 0x000fe200008e06bd */
[----:B------:R-:W-:Y:S02]  /*1f1b0*/  ISETP.NE.AND P1, PT, R2, 0x1, PT ;  /* 0x000000010200780c */ /* 0x000fe40003f25270 */
[----:B------:R-:W-:Y:S02]  /*1f1c0*/  SHF.R.U64 R155, R155, 0x3, RZ ;  /* 0x000000039b9b7819 */ /* 0x000fe400000012ff */
[----:B------:R-:W-:-:S02]  /*1f1d0*/  SHF.R.U64 R20, R20, 0x3, RZ ;  /* 0x0000000314147819 */ /* 0x000fc400000012ff */
[----:B------:R-:W-:Y:S01]  /*1f1e0*/  LOP3.LUT R154, R155, R188, RZ, 0x3c, !PT ;  /* 0x000000bc9b9a7212 */ /* 0x000fe200078e3cff */
[--C-:B------:R-:W-:Y:S01]  /*1f1f0*/  IMAD.MOV.U32 R155, RZ, RZ, R189.reuse ;  /* 0x000000ffff9b7224 */ /* 0x100fe200078e00bd */
[----:B------:R-:W-:Y:S01]  /*1f200*/  LOP3.LUT R20, R20, R21, RZ, 0x3c, !PT ;  /* 0x0000001514147212 */ /* 0x000fe200078e3cff */
[----:B------:R-:W-:-:S03]  /*1f210*/  IMAD.X R21, RZ, RZ, R189, P5 ;  /* 0x000000ffff157224 */ /* 0x000fc600028e06bd */
[----:B------:R-:W-:Y:S02]  /*1f220*/  MOV R155, R154 ;  /* 0x0000009a009b7202 */ /* 0x000fe40000000f00 */
[----:B------:R-:W-:Y:S02]  /*1f230*/  MOV R154, R20 ;  /* 0x00000014009a7202 */ /* 0x000fe40000000f00 */
[----:B------:R-:W0:Y:S01]  /*1f240*/  @P1 LDC R21, c[0x0][0xcec] ;  /* 0x00033b00ff151b82 */ /* 0x000e220000000800 */
[----:B------:R-:W-:Y:S02]  /*1f250*/  UIMAD UR5, UR12, UR8, URZ ;  /* 0x000000080c0572a4 */ /* 0x000fe4000f8e023f */
[----:B------:R-:W-:Y:S02]  /*1f260*/  UIMAD.WIDE.U32 UR6, UR42, UR8, URZ ;  /* 0x000000082a0672a5 */ /* 0x000fe4000f8e003f */
[----:B------:R-:W-:Y:S01]  /*1f270*/  UIMAD UR5, UR42, UR9, UR5 ;  /* 0x000000092a0572a4 */ /* 0x000fe2000f8e0205 */
[----:B------:R-:W-:Y:S01]  /*1f280*/  LOP3.LUT R144, R145, 0x380, RZ, 0xc0, !PT ;  /* 0x0000038091907812 */ /* 0x000fe200078ec0ff */
[----:B------:R-:W-:-:S02]  /*1f290*/  UIMAD UR8, UR13, UR10, URZ ;  /* 0x0000000a0d0872a4 */ /* 0x000fc4000f8e023f */
[----:B------:R-:W-:Y:S01]  /*1f2a0*/  UIADD3 UR7, UR7, UR5, URZ ;  /* 0x0000000507077290 */ /* 0x000fe2000fffe03f */
[----:B------:R-:W-:Y:S01]  /*1f2b0*/  SHF.R.U64 R144, R144, 0x3, RZ ;  /* 0x0000000390907819 */ /* 0x000fe200000012ff */
[----:B------:R-:W-:Y:S02]  /*1f2c0*/  UIMAD UR8, UR38, UR11, UR8 ;  /* 0x0000000b260872a4 */ /* 0x000fe4000f8e0208 */
[----:B------:R-:W-:Y:S01]  /*1f2d0*/  UIMAD.WIDE.U32 UR6, UR38, UR10, UR6 ;  /* 0x0000000a260672a5 */ /* 0x000fe2000f8e0006 */
[----:B------:R-:W-:Y:S01]  /*1f2e0*/  LOP3.LUT R140, R146, R143, RZ, 0x3c, !PT ;  /* 0x0000008f928c7212 */ /* 0x000fe200078e3cff */
[--C-:B------:R-:W-:Y:S01]  /*1f2f0*/  IMAD.X R143, RZ, RZ, R189.reuse, P6 ;  /* 0x000000ffff8f7224 */ /* 0x100fe200030e06bd */
[----:B------:R-:W-:Y:S02]  /*1f300*/  LOP3.LUT R152, R144, R145, RZ, 0x3c, !PT ;  /* 0x0000009190987212 */ /* 0x000fe400078e3cff */
[C---:B------:R-:W-:Y:S01]  /*1f310*/  IADD3 R151, P4, R188.reuse, 0x8060, RZ ;  /* 0x00008060bc977810 */ /* 0x040fe20007f9e0ff */
[----:B------:R-:W-:Y:S01]  /*1f320*/  IMAD.X R153, RZ, RZ, R189, P3 ;  /* 0x000000ffff997224 */ /* 0x000fe200018e06bd */
[C---:B------:R-:W-:Y:S01]  /*1f330*/  IADD3 R145, P5, R188.reuse, 0xc000, RZ ;  /* 0x0000c000bc917810 */ /* 0x040fe20007fbe0ff */
[----:B------:R-:W-:Y:S01]  /*1f340*/  VIADD R19, R19, 0x8 ;  /* 0x0000000813137836 */ /* 0x000fe20000000000 */
[----:B------:R-:W-:Y:S01]  /*1f350*/  IADD3 R147, P6, R188, 0xc020, RZ ;  /* 0x0000c020bc937810 */ /* 0x000fe20007fde0ff */
[----:B------:R-:W-:Y:S01]  /*1f360*/  ULDC.64 UR10, c[0x0][0xbf0] ;  /* 0x0002fc00000a7ab9 */ /* 0x000fe20000000a00 */
[----:B------:R-:W-:-:S02]  /*1f370*/  LOP3.LUT R150, R151, 0x380, RZ, 0xc0, !PT ;  /* 0x0000038097967812 */ /* 0x000fc400078ec0ff */
[----:B------:R-:W-:Y:S02]  /*1f380*/  LOP3.LUT R144, R145, 0x380, RZ, 0xc0, !PT ;  /* 0x0000038091907812 */ /* 0x000fe400078ec0ff */
[----:B------:R-:W-:Y:S02]  /*1f390*/  LOP3.LUT R146, R147, 0x380, RZ, 0xc0, !PT ;  /* 0x0000038093927812 */ /* 0x000fe400078ec0ff */
        /* <DEDUP_REMOVED lines=9> */
[----:B------:R-:W-:-:S02]  /*1f430*/  MOV R142, R142 ;  /* 0x0000008e008e7202 */ /* 0x000fc40000000f00 */
[----:B------:R-:W-:Y:S02]  /*1f440*/  MOV R140, R140 ;  /* 0x0000008c008c7202 */ /* 0x000fe40000000f00 */
[----:B------:R-:W-:Y:S02]  /*1f450*/  MOV R152, R152 ;  /* 0x0000009800987202 */ /* 0x000fe40000000f00 */
[----:B------:R-:W-:Y:S02]  /*1f460*/  MOV R20, R150 ;  /* 0x0000009600147202 */ /* 0x000fe40000000f00 */
[----:B------:R-:W-:Y:S02]  /*1f470*/  MOV R144, R144 ;  /* 0x0000009000907202 */ /* 0x000fe40000000f00 */
[----:B------:R-:W-:Y:S02]  /*1f480*/  MOV R146, R146 ;  /* 0x0000009200927202 */ /* 0x000fe40000000f00 */
[----:B--2---:R-:W-:-:S02]  /*1f490*/  F2FP.BF16.F32.PACK_AB R96, R97, R96 ;  /* 0x000000606160723e */ /* 0x004fc400000010ff */
[----:B------:R-:W-:Y:S02]  /*1f4a0*/  F2FP.BF16.F32.PACK_AB R97, R99, R98 ;  /* 0x000000626361723e */ /* 0x000fe400000010ff */
[----:B---3--:R-:W-:Y:S02]  /*1f4b0*/  F2FP.BF16.F32.PACK_AB R98, R93, R92 ;  /* 0x0000005c5d62723e */ /* 0x008fe400000010ff */
[----:B------:R-:W1:Y:S01]  /*1f4c0*/  @P1 LDC R93, c[0x0][0xcf0] ;  /* 0x00033c00ff5d1b82 */ /* 0x000e620000000800 */
[----:B----4-:R-:W-:Y:S02]  /*1f4d0*/  F2FP.BF16.F32.PACK_AB R88, R89, R88 ;  /* 0x000000585958723e */ /* 0x010fe400000010ff */
[----:B------:R-:W-:Y:S02]  /*1f4e0*/  F2FP.BF16.F32.PACK_AB R89, R91, R90 ;  /* 0x0000005a5b59723e */ /* 0x000fe400000010ff */
[----:B------:R-:W-:Y:S01]  /*1f4f0*/  F2FP.BF16.F32.PACK_AB R90, R85, R84 ;  /* 0x00000054555a723e */ /* 0x000fe200000010ff */
[----:B------:R-:W-:Y:S01]  /*1f500*/  VIADD R84, R236, UR39 ;  /* 0x00000027ec547c36 */ /* 0x000fe20008000000 */
[----:B------:R-:W-:-:S02]  /*1f510*/  F2FP.BF16.F32.PACK_AB R80, R81, R80 ;  /* 0x000000505150723e */ /* 0x000fc400000010ff */
[----:B------:R-:W-:Y:S02]  /*1f520*/  F2FP.BF16.F32.PACK_AB R81, R83, R82 ;  /* 0x000000525351723e */ /* 0x000fe400000010ff */
[----:B------:R-:W-:Y:S01]  /*1f530*/  F2FP.BF16.F32.PACK_AB R82, R77, R76 ;  /* 0x0000004c4d52723e */ /* 0x000fe200000010ff */
[----:B0-----:R-:W-:-:S04]  /*1f540*/  @P1 IMAD.HI.U32 R76, R84, R21, RZ ;  /* 0x00000015544c1227 */ /* 0x001fc800078e00ff */
[----:B------:R-:W-:Y:S01]  /*1f550*/  IMAD.MOV.U32 R21, RZ, RZ, R84 ;  /* 0x000000ffff157224 */ /* 0x000fe200078e0054 */
[----:B-1----:R-:W-:Y:S02]  /*1f560*/  @P1 SHF.R.U32.HI R21, RZ, R93, R76 ;  /* 0x0000005dff151219 */ /* 0x002fe4000001164c */
[----:B------:R-:W-:-:S03]  /*1f570*/  F2FP.BF16.F32.PACK_AB R72, R73, R72 ;  /* 0x000000484948723e */ /* 0x000fc600000010ff */
[--C-:B------:R-:W-:Y:S01]  /*1f580*/  IMAD.MOV R77, RZ, RZ, -R21.reuse ;  /* 0x000000ffff4d7224 */ /* 0x100fe200078e0a15 */
[----:B------:R-:W-:Y:S02]  /*1f590*/  F2FP.BF16.F32.PACK_AB R73, R75, R74 ;  /* 0x0000004a4b49723e */ /* 0x000fe400000010ff */
[----:B------:R-:W-:Y:S01]  /*1f5a0*/  F2FP.BF16.F32.PACK_AB R75, R59, R58 ;  /* 0x0000003a3b4b723e */ /* 0x000fe200000010ff */
[----:B------:R-:W-:Y:S01]  /*1f5b0*/  IMAD R59, R2, R77, R84 ;  /* 0x0000004d023b7224 */ /* 0x000fe200078e0254 */
[----:B------:R-:W-:Y:S01]  /*1f5c0*/  F2FP.BF16.F32.PACK_AB R74, R57, R56 ;  /* 0x00000038394a723e */ /* 0x000fe200000010ff */
[----:B------:R-:W-:Y:S01]  /*1f5d0*/  IMAD.U32 R58, RZ, RZ, UR8 ;  /* 0x00000008ff3a7e24 */ /* 0x000fe2000f8e00ff */
[----:B------:R-:W-:Y:S01]  /*1f5e0*/  SHF.R.S32.HI R57, RZ, 0x1f, R21 ;  /* 0x0000001fff397819 */ /* 0x000fe20000011415 */
[----:B------:R-:W-:Y:S01]  /*1f5f0*/  ULDC.64 UR8, c[0x0][0xbe8] ;  /* 0x0002fa0000087ab9 */ /* 0x000fe20000000a00 */
[----:B------:R-:W-:Y:S02]  /*1f600*/  IADD3 R56, P3, R21, UR6, RZ ;  /* 0x0000000615387c10 */ /* 0x000fe4000ff7e0ff */
[----:B------:R-:W-:-:S02]  /*1f610*/  F2FP.BF16.F32.PACK_AB R136, R137, R136 ;  /* 0x000000888988723e */ /* 0x000fc400000010ff */
[----:B------:R-:W-:Y:S02]  /*1f620*/  SHF.R.S32.HI R21, RZ, 0x1f, R59 ;  /* 0x0000001fff157819 */ /* 0x000fe4000001143b */
[----:B------:R-:W-:Y:S02]  /*1f630*/  F2FP.BF16.F32.PACK_AB R137, R139, R138 ;  /* 0x0000008a8b89723e */ /* 0x000fe400000010ff */
[----:B------:R-:W-:Y:S02]  /*1f640*/  F2FP.BF16.F32.PACK_AB R128, R129, R128 ;  /* 0x000000808180723e */ /* 0x000fe400000010ff */
[----:B------:R-:W-:Y:S02]  /*1f650*/  F2FP.BF16.F32.PACK_AB R138, R133, R132 ;  /* 0x00000084858a723e */ /* 0x000fe400000010ff */
[----:B------:R-:W-:Y:S01]  /*1f660*/  F2FP.BF16.F32.PACK_AB R139, R135, R134 ;  /* 0x00000086878b723e */ /* 0x000fe200000010ff */
[----:B------:R-:W-:Y:S01]  /*1f670*/  BAR.SYNC.DEFER_BLOCKING 0x1, 0x100 ;  /* 0x0044000000007b1d */ /* 0x000fe20000010000 */
[----:B------:R-:W-:-:S02]  /*1f680*/  F2FP.BF16.F32.PACK_AB R129, R131, R130 ;  /* 0x000000828381723e */ /* 0x000fc400000010ff */
[----:B------:R-:W-:Y:S02]  /*1f690*/  F2FP.BF16.F32.PACK_AB R120, R121, R120 ;  /* 0x000000787978723e */ /* 0x000fe400000010ff */
[----:B------:R-:W-:Y:S01]  /*1f6a0*/  IADD3.X R57, R57, UR7, R58, P3, !PT ;  /* 0x0000000739397c10 */ /* 0x000fe20009ffe43a */
[----:B------:R-:W-:Y:S01]  /*1f6b0*/  ULDC.64 UR6, c[0x0][0xc88] ;  /* 0x0003220000067ab9 */ /* 0x000fe20000000a00 */
[----:B------:R-:W-:Y:S02]  /*1f6c0*/  F2FP.BF16.F32.PACK_AB R130, R125, R124 ;  /* 0x0000007c7d82723e */ /* 0x000fe400000010ff */
[----:B------:R-:W-:Y:S02]  /*1f6d0*/  F2FP.BF16.F32.PACK_AB R131, R127, R126 ;  /* 0x0000007e7f83723e */ /* 0x000fe400000010ff */
[----:B------:R-:W-:Y:S02]  /*1f6e0*/  F2FP.BF16.F32.PACK_AB R121, R123, R122 ;  /* 0x0000007a7b79723e */ /* 0x000fe400000010ff */
[----:B------:R-:W-:Y:S01]  /*1f6f0*/  F2FP.BF16.F32.PACK_AB R112, R113, R112 ;  /* 0x000000707170723e */ /* 0x000fe200000010ff */
[----:B------:R-:W-:Y:S01]  /*1f700*/  IMAD R58, R21, UR6, RZ ;  /* 0x00000006153a7c24 */ /* 0x000fe2000f8e02ff */
[----:B------:R-:W-:-:S02]  /*1f710*/  F2FP.BF16.F32.PACK_AB R122, R117, R116 ;  /* 0x00000074757a723e */ /* 0x000fc400000010ff */
[----:B------:R-:W-:Y:S02]  /*1f720*/  F2FP.BF16.F32.PACK_AB R123, R119, R118 ;  /* 0x00000076777b723e */ /* 0x000fe400000010ff */
[----:B------:R-:W-:Y:S02]  /*1f730*/  F2FP.BF16.F32.PACK_AB R113, R115, R114 ;  /* 0x000000727371723e */ /* 0x000fe400000010ff */
        /* <DEDUP_REMOVED lines=8> */
[----:B------:R-:W-:Y:S01]  /*1f7c0*/  F2FP.BF16.F32.PACK_AB R99, R95, R94 ;  /* 0x0000005e5f63723e */ /* 0x000fe200000010ff */
[----:B------:R-:W-:Y:S01]  /*1f7d0*/  IMAD.WIDE.U32 R56, R59, UR6, R56 ;  /* 0x000000063b387c25 */ /* 0x000fe2000f8e0038 */
[----:B------:R-:W-:Y:S01]  /*1f7e0*/  F2FP.BF16.F32.PACK_AB R91, R87, R86 ;  /* 0x00000056575b723e */ /* 0x000fe200000010ff */
[----:B------:R-:W-:Y:S01]  /*1f7f0*/  STSM.16.M88.4 [R234], R120 ;  /* 0x00000078ea007844 */ /* 0x000fe20000000200 */
[----:B------:R-:W-:Y:S01]  /*1f800*/  F2FP.BF16.F32.PACK_AB R83, R79, R78 ;  /* 0x0000004e4f53723e */ /* 0x000fe200000010ff */
[----:B------:R-:W-:Y:S01]  /*1f810*/  IMAD R21, R59, UR7, R58 ;  /* 0x000000073b157c24 */ /* 0x000fe2000f8e023a */
[----:B------:R-:W-:Y:S01]  /*1f820*/  F2FP.BF16.F32.PACK_AB R52, R53, R52 ;  /* 0x000000343534723e */ /* 0x000fe200000010ff */
[----:B------:R-:W-:Y:S01]  /*1f830*/  STSM.16.M88.4 [R233], R112 ;  /* 0x00000070e9007844 */ /* 0x000fe20000000200 */
[----:B------:R-:W-:Y:S01]  /*1f840*/  F2FP.BF16.F32.PACK_AB R53, R55, R54 ;  /* 0x000000363735723e */ /* 0x000fe200000010ff */
[----:B------:R-:W-:Y:S01]  /*1f850*/  ULDC.64 UR6, c[0x0][0xc50] ;  /* 0x0003140000067ab9 */ /* 0x000fe20000000a00 */
        /* <DEDUP_REMOVED lines=8> */
[----:B------:R-:W-:Y:S01]  /*1f8e0*/  F2FP.BF16.F32.PACK_AB R66, R61, R60 ;  /* 0x0000003c3d42723e */ /* 0x000fe200000010ff */
[----:B------:R-:W-:Y:S01]  /*1f8f0*/  IMAD.IADD R21, R57, 0x1, R21 ;  /* 0x0000000139157824 */ /* 0x000fe200078e0215 */
[----:B------:R-:W-:Y:S02]  /*1f900*/  F2FP.BF16.F32.PACK_AB R67, R63, R62 ;  /* 0x0000003e3f43723e */ /* 0x000fe400000010ff */
[----:B------:R-:W-:Y:S01]  /*1f910*/  F2FP.BF16.F32.PACK_AB R49, R51, R50 ;  /* 0x000000323331723e */ /* 0x000fe200000010ff */
[----:B------:R-:W-:Y:S01]  /*1f920*/  STSM.16.M88.4 [R154], R80 ;  /* 0x000000509a007844 */ /* 0x000fe20000000200 */
[----:B------:R-:W-:-:S02]  /*1f930*/  F2FP.BF16.F32.PACK_AB R50, R45, R44 ;  /* 0x0000002c2d32723e */ /* 0x000fc400000010ff */
[----:B------:R-:W-:Y:S02]  /*1f940*/  F2FP.BF16.F32.PACK_AB R51, R47, R46 ;  /* 0x0000002e2f33723e */ /* 0x000fe400000010ff */
[----:B------:R-:W-:Y:S01]  /*1f950*/  F2FP.BF16.F32.PACK_AB R36, R37, R36 ;  /* 0x000000242524723e */ /* 0x000fe200000010ff */
[----:B------:R-:W-:Y:S01]  /*1f960*/  STSM.16.M88.4 [R142], R72 ;  /* 0x000000488e007844 */ /* 0x000fe20000000200 */
[----:B------:R-:W-:Y:S02]  /*1f970*/  LEA R58, P3, R56, UR6, 0x2 ;  /* 0x00000006383a7c11 */ /* 0x000fe4000f8610ff */
[----:B------:R-:W-:Y:S02]  /*1f980*/  F2FP.BF16.F32.PACK_AB R44, R5, R4 ;  /* 0x00000004052c723e */ /* 0x000fe400000010ff */
        /* <DEDUP_REMOVED lines=14> */
[----:B------:R-:W-:Y:S01]  /*1fa70*/  F2FP.BF16.F32.PACK_AB R13, R15, R14 ;  /* 0x0000000e0f0d723e */ /* 0x000fe200000010ff */
[----:B------:R-:W-:Y:S01]  /*1fa80*/  STSM.16.M88.4 [R20], R48 ;  /* 0x0000003014007844 */ /* 0x000fe20000000200 */
[----:B------:R-:W-:-:S02]  /*1fa90*/  F2FP.BF16.F32.PACK_AB R14, R9, R8 ;  /* 0x00000008090e723e */ /* 0x000fc400000010ff */
[----:B------:R-:W-:Y:S01]  /*1faa0*/  F2FP.BF16.F32.PACK_AB R15, R11, R10 ;  /* 0x0000000a0b0f723e */ /* 0x000fe200000010ff */
[----:B------:R-:W-:Y:S01]  /*1fab0*/  STSM.16.M88.4 [R144], R44 ;  /* 0x0000002c90007844 */ /* 0x000fe20000000200 */
[----:B------:R-:W-:-:S03]  /*1fac0*/  LEA.HI.X R21, R56, UR7, R21, 0x2, P3 ;  /* 0x0000000738157c11 */ /* 0x000fc600098f1415 */
[----:B------:R-:W-:Y:S04]  /*1fad0*/  STSM.16.M88.4 [R146], R36 ;  /* 0x0000002492007844 */ /* 0x000fe80000000200 */
[----:B------:R-:W-:Y:S04]  /*1fae0*/  STSM.16.M88.4 [R148], R28 ;  /* 0x0000001c94007844 */ /* 0x000fe80000000200 */
[----:B------:R-:W-:Y:S04]  /*1faf0*/  STSM.16.M88.4 [R228], R12 ;  /* 0x0000000ce4007844 */ /* 0x000fe80000000200 */
[----:B------:R-:W-:Y:S04]  /*1fb00*/  SHFL.IDX PT, R56, R58, RZ, 0x1c1f ;  /* 0x001c1fff3a387589 */ /* 0x000fe800000e0000 */
[----:B------:R-:W0:Y:S01]  /*1fb10*/  SHFL.IDX PT, R57, R21, RZ, 0x1c1f ;  /* 0x001c1fff15397589 */ /* 0x000e2200000e0000 */
[----:B------:R-:W-:Y:S01]  /*1fb20*/  BAR.SYNC.DEFER_BLOCKING 0x1, 0x100 ;  /* 0x0044000000007b1d */ /* 0x000fe20000010000 */
[----:B------:R-:W-:-:S05]  /*1fb30*/  ISETP.GE.OR P0, PT, R19, R0, P0 ;  /* 0x000000001300720c */ /* 0x000fca0000706670 */
[----:B0-----:R0:W-:Y:S08]  /*1fb40*/  @!P2 ST.E desc[UR48][R56.64], R3 ;  /* 0x000000033800a985 */ /* 0x0011f0000c101930 */
[----:B------:R-:W2:Y:S01]  /*1fb50*/  @!P0 LDL R19, [R1+0x444] ;  /* 0x0004440001138983 */ /* 0x000ea20000100800 */
[----:B------:R-:W-:Y:S02]  /*1fb60*/  IMAD R4, R210, 0x40, R194 ;  /* 0x00000040d2047824 */ /* 0x000fe400078e02c2 */
[----:B------:R-:W-:-:S04]  /*1fb70*/  IMAD.MOV.U32 R5, RZ, RZ, 0x2 ;  /* 0x00000002ff057424 */ /* 0x000fc800078e00ff */
[----:B------:R-:W-:-:S03]  /*1fb80*/  IMAD.WIDE R4, R4, R5, UR36 ;  /* 0x0000002404047e25 */ /* 0x000fc6000f8e0205 */
[----:B------:R-:W-:-:S04]  /*1fb90*/  IADD3 R33, P6, R4, 0x5000, RZ ;  /* 0x0000500004217810 */ /* 0x000fc80007fde0ff */
[----:B------:R-:W-:-:S04]  /*1fba0*/  LOP3.LUT R32, R33, 0x380, RZ, 0xc0, !PT ;  /* 0x0000038021207812 */ /* 0x000fc800078ec0ff */
[----:B------:R-:W-:-:S04]  /*1fbb0*/  SHF.R.U64 R32, R32, 0x3, RZ ;  /* 0x0000000320207819 */ /* 0x000fc800000012ff */
[----:B------:R-:W-:Y:S01]  /*1fbc0*/  LOP3.LUT R32, R32, R33, RZ, 0x3c, !PT ;  /* 0x0000002120207212 */ /* 0x000fe200078e3cff */
[----:B------:R-:W-:Y:S01]  /*1fbd0*/  IMAD.X R33, RZ, RZ, R5, P6 ;  /* 0x000000ffff217224 */ /* 0x000fe200030e0605 */
[C---:B------:R-:W-:Y:S02]  /*1fbe0*/  IADD3 R53, P6, R4.reuse, 0xa000, RZ ;  /* 0x0000a00004357810 */ /* 0x040fe40007fde0ff */
[----:B------:R-:W-:Y:S02]  /*1fbf0*/  IADD3 R7, P3, R4, 0x2000, RZ ;  /* 0x0000200004077810 */ /* 0x000fe40007f7e0ff */
[----:B------:R-:W-:Y:S02]  /*1fc00*/  LOP3.LUT R52, R53, 0x380, RZ, 0xc0, !PT ;  /* 0x0000038035347812 */ /* 0x000fe400078ec0ff */
[----:B------:R-:W-:Y:S01]  /*1fc10*/  LOP3.LUT R6, R7, 0x380, RZ, 0xc0, !PT ;  /* 0x0000038007067812 */ /* 0x000fe200078ec0ff */
[----:B------:R-:W-:Y:S01]  /*1fc20*/  SHFL.IDX PT, R20, R58, 0x1, 0x1c1f ;  /* 0x003c1f003a147f89 */ /* 0x000fe200000e0000 */
[----:B------:R-:W-:-:S02]  /*1fc30*/  SHF.R.U64 R52, R52, 0x3, RZ ;  /* 0x0000000334347819 */ /* 0x000fc400000012ff */
[----:B------:R-:W-:Y:S01]  /*1fc40*/  SHF.R.U64 R6, R6, 0x3, RZ ;  /* 0x0000000306067819 */ /* 0x000fe200000012ff */
[----:B------:R-:W2:Y:S01]  /*1fc50*/  SHFL.IDX PT, R21, R21, 0x1, 0x1c1f ;  /* 0x003c1f0015157f89 */ /* 0x000ea200000e0000 */
[----:B------:R-:W-:Y:S01]  /*1fc60*/  LOP3.LUT R52, R52, R53, RZ, 0x3c, !PT ;  /* 0x0000003534347212 */ /* 0x000fe200078e3cff */
[----:B------:R-:W-:Y:S01]  /*1fc70*/  IMAD.X R53, RZ, RZ, R5, P6 ;  /* 0x000000ffff357224 */ /* 0x000fe200030e0605 */
[----:B------:R-:W-:Y:S02]  /*1fc80*/  LOP3.LUT R12, R6, R7, RZ, 0x3c, !PT ;  /* 0x00000007060c7212 */ /* 0x000fe400078e3cff */
[----:B------:R-:W-:-:S04]  /*1fc90*/  IADD3 R6, P6, R4, 0xf000, RZ ;  /* 0x0000f00004067810 */ /* 0x000fc80007fde0ff */
[----:B0-----:R-:W-:Y:S02]  /*1fca0*/  LOP3.LUT R3, R6, 0x380, RZ, 0xc0, !PT ;  /* 0x0000038006037812 */ /* 0x001fe400078ec0ff */
[C---:B------:R-:W-:Y:S02]  /*1fcb0*/  IADD3 R9, P2, R4.reuse, 0x1000, RZ ;  /* 0x0000100004097810 */ /* 0x040fe40007f5e0ff */
[----:B------:R-:W-:Y:S02]  /*1fcc0*/  SHF.R.U64 R3, R3, 0x3, RZ ;  /* 0x0000000303037819 */ /* 0x000fe400000012ff */
[C---:B------:R-:W-:Y:S02]  /*1fcd0*/  IADD3 R25, P4, R4.reuse, 0x3000, RZ ;  /* 0x0000300004197810 */ /* 0x040fe40007f9e0ff */
[----:B------:R-:W-:Y:S02]  /*1fce0*/  IADD3 R29, P5, R4, 0x4000, RZ ;  /* 0x00004000041d7810 */ /* 0x000fe40007fbe0ff */
[----:B------:R-:W-:-:S02]  /*1fcf0*/  LOP3.LUT R8, R9, 0x380, RZ, 0xc0, !PT ;  /* 0x0000038009087812 */ /* 0x000fc400078ec0ff */
[----:B------:R-:W-:Y:S02]  /*1fd00*/  LOP3.LUT R24, R25, 0x380, RZ, 0xc0, !PT ;  /* 0x0000038019187812 */ /* 0x000fe400078ec0ff */
[----:B------:R-:W-:Y:S02]  /*1fd10*/  LOP3.LUT R28, R29, 0x380, RZ, 0xc0, !PT ;  /* 0x000003801d1c7812 */ /* 0x000fe400078ec0ff */
[----:B------:R-:W-:Y:S02]  /*1fd20*/  LOP3.LUT R72, R3, R6, RZ, 0x3c, !PT ;  /* 0x0000000603487212 */ /* 0x000fe400078e3cff */
[----:B------:R-:W0:Y:S01]  /*1fd30*/  @P1 LDC R3, c[0x0][0xcec] ;  /* 0x00033b00ff031b82 */ /* 0x000e220000000800 */
[----:B------:R-:W-:Y:S02]  /*1fd40*/  SHF.R.U64 R8, R8, 0x3, RZ ;  /* 0x0000000308087819 */ /* 0x000fe400000012ff */
[----:B------:R-:W-:Y:S02]  /*1fd50*/  SHF.R.U64 R24, R24, 0x3, RZ ;  /* 0x0000000318187819 */ /* 0x000fe400000012ff */
[----:B------:R-:W-:Y:S01]  /*1fd60*/  SHF.R.U64 R28, R28, 0x3, RZ ;  /* 0x000000031c1c7819 */ /* 0x000fe200000012ff */
        /* <DEDUP_REMOVED lines=10> */
[----:B------:R-:W-:Y:S02]  /*1fe10*/  IADD3 R49, P5, R4, 0x9000, RZ ;  /* 0x0000900004317810 */ /* 0x000fe40007fbe0ff */
[----:B------:R-:W-:Y:S02]  /*1fe20*/  LOP3.LUT R36, R37, 0x380, RZ, 0xc0, !PT ;  /* 0x0000038025247812 */ /* 0x000fe400078ec0ff */
[----:B------:R-:W-:Y:S02]  /*1fe30*/  LOP3.LUT R40, R41, 0x380, RZ, 0xc0, !PT ;  /* 0x0000038029287812 */ /* 0x000fe400078ec0ff */
[----:B------:R-:W-:-:S02]  /*1fe40*/  LOP3.LUT R44, R45, 0x380, RZ, 0xc0, !PT ;  /* 0x000003802d2c7812 */ /* 0x000fc400078ec0ff */
[----:B------:R-:W-:Y:S01]  /*1fe50*/  LOP3.LUT R48, R49, 0x380, RZ, 0xc0, !PT ;  /* 0x0000038031307812 */ /* 0x000fe200078ec0ff */
[----:B------:R-:W-:Y:S01]  /*1fe60*/  UIMAD UR5, UR12, UR8, URZ ;  /* 0x000000080c0572a4 */ /* 0x000fe2000f8e023f */
[----:B------:R-:W-:Y:S02]  /*1fe70*/  SHF.R.U64 R36, R36, 0x3, RZ ;  /* 0x0000000324247819 */ /* 0x000fe400000012ff */
[----:B------:R-:W-:Y:S02]  /*1fe80*/  SHF.R.U64 R40, R40, 0x3, RZ ;  /* 0x0000000328287819 */ /* 0x000fe400000012ff */
[----:B------:R-:W-:Y:S02]  /*1fe90*/  SHF.R.U64 R44, R44, 0x3, RZ ;  /* 0x000000032c2c7819 */ /* 0x000fe400000012ff */
[----:B------:R-:W-:Y:S01]  /*1fea0*/  SHF.R.U64 R48, R48, 0x3, RZ ;  /* 0x0000000330307819 */ /* 0x000fe200000012ff */
[----:B------:R-:W-:Y:S01]  /*1feb0*/  VIADD R78, R211, UR39 ;  /* 0x00000027d34e7c36 */ /* 0x000fe20008000000 */
[----:B------:R-:W-:Y:S01]  /*1fec0*/  LOP3.LUT R36, R36, R37, RZ, 0x3c, !PT ;  /* 0x0000002524247212 */ /* 0x000fe200078e3cff */
[----:B------:R-:W-:Y:S01]  /*1fed0*/  UIMAD.WIDE.U32 UR6, UR42, UR8, URZ ;  /* 0x000000082a0672a5 */ /* 0x000fe2000f8e003f */
[----:B------:R-:W-:Y:S01]  /*1fee0*/  LOP3.LUT R40, R40, R41, RZ, 0x3c, !PT ;  /* 0x0000002928287212 */ /* 0x000fe200078e3cff */
[----:B------:R-:W-:Y:S01]  /*1fef0*/  UIMAD UR5, UR42, UR9, UR5 ;  /* 0x000000092a0572a4 */ /* 0x000fe2000f8e0205 */
[----:B------:R-:W-:Y:S01]  /*1ff00*/  LOP3.LUT R44, R44, R45, RZ, 0x3c, !PT ;  /* 0x0000002d2c2c7212 */ /* 0x000fe200078e3cff */
[--C-:B------:R-:W-:Y:S01]  /*1ff10*/  IMAD.X R37, RZ, RZ, R5.reuse, P2 ;  /* 0x000000ffff257224 */ /* 0x100fe200010e0605 */
[----:B------:R-:W-:Y:S01]  /*1ff20*/  LOP3.LUT R48, R48, R49, RZ, 0x3c, !PT ;  /* 0x0000003130307212 */ /* 0x000fe200078e3cff */
[--C-:B------:R-:W-:Y:S01]  /*1ff30*/  IMAD.X R41, RZ, RZ, R5.reuse, P3 ;  /* 0x000000ffff297224 */ /* 0x100fe200018e0605 */
[C---:B------:R-:W-:Y:S01]  /*1ff40*/  IADD3 R57, P2, R4.reuse, 0xb000, RZ ;  /* 0x0000b00004397810 */ /* 0x040fe20007f5e0ff */
[--C-:B------:R-:W-:Y:S01]  /*1ff50*/  IMAD.X R45, RZ, RZ, R5.reuse, P4 ;  /* 0x000000ffff2d7224 */ /* 0x100fe200020e0605 */
[C---:B------:R-:W-:Y:S01]  /*1ff60*/  IADD3 R61, P3, R4.reuse, 0xc000, RZ ;  /* 0x0000c000043d7810 */ /* 0x040fe20007f7e0ff */
[----:B------:R-:W-:Y:S01]  /*1ff70*/  IMAD.X R49, RZ, RZ, R5, P5 ;  /* 0x000000ffff317224 */ /* 0x000fe200028e0605 */
[----:B------:R-:W-:Y:S01]  /*1ff80*/  IADD3 R65, P4, R4, 0xd000, RZ ;  /* 0x0000d00004417810 */ /* 0x000fe20007f9e0ff */
[----:B0-----:R-:W-:Y:S01]  /*1ff90*/  @P1 IMAD.HI.U32 R3, R78, R3, RZ ;  /* 0x000000034e031227 */ /* 0x001fe200078e00ff */
[----:B------:R-:W-:Y:S01]  /*1ffa0*/  IADD3 R69, P5, R4, 0xe000, RZ ;  /* 0x0000e00004457810 */ /* 0x000fe20007fbe0ff */
[----:B------:R-:W-:-:S02]  /*1ffb0*/  UIMAD UR8, UR13, UR10, URZ ;  /* 0x0000000a0d0872a4 */ /* 0x000fc4000f8e023f */
[----:B------:R-:W-:Y:S01]  /*1ffc0*/  UIADD3 UR7, UR7, UR5, URZ ;  /* 0x0000000507077290 */ /* 0x000fe2000fffe03f */
[----:B------:R-:W-:Y:S02]  /*1ffd0*/  LOP3.LUT R56, R57, 0x380, RZ, 0xc0, !PT ;  /* 0x0000038039387812 */ /* 0x000fe400078ec0ff */
[----:B------:R-:W-:Y:S02]  /*1ffe0*/  LOP3.LUT R60, R61, 0x380, RZ, 0xc0, !PT ;  /* 0x000003803d3c7812 */ /* 0x000fe400078ec0ff */
[----:B------:R-:W-:Y:S02]  /*1fff0*/  LOP3.LUT R64, R65, 0x380, RZ, 0xc0, !PT ;  /* 0x0000038041407812 */ /* 0x000fe400078ec0ff */
[----:B------:R-:W-:Y:S01]  /*20000*/  LOP3.LUT R68, R69, 0x380, RZ, 0xc0, !PT ;  /* 0x0000038045447812 */ /* 0x000fe200078ec0ff */
[----:B------:R-:W-:Y:S01]  /*20010*/  UIMAD UR5, UR38, UR11, UR8 ;  /* 0x0000000b260572a4 */ /* 0x000fe2000f8e0208 */
[----:B------:R-:W-:Y:S01]  /*20020*/  LOP3.LUT R7, R4, 0x380, RZ, 0xc0, !PT ;  /* 0x0000038004077812 */ /* 0x000fe200078ec0ff */
[----:B------:R-:W-:Y:S01]  /*20030*/  UIMAD.WIDE.U32 UR6, UR38, UR10, UR6 ;  /* 0x0000000a260672a5 */ /* 0x000fe2000f8e0006 */
[----:B------:R-:W-:Y:S01]  /*20040*/  SHF.R.U64 R56, R56, 0x3, RZ ;  /* 0x0000000338387819 */ /* 0x000fe200000012ff */
[----:B------:R-:W-:Y:S01]  /*20050*/  IMAD.X R73, RZ, RZ, R5, P6 ;  /* 0x000000ffff497224 */ /* 0x000fe200030e0605 */
[----:B------:R-:W-:-:S02]  /*20060*/  SHF.R.U64 R60, R60, 0x3, RZ ;  /* 0x000000033c3c7819 */ /* 0x000fc400000012ff */
[----:B------:R-:W-:Y:S02]  /*20070*/  SHF.R.U64 R64, R64, 0x3, RZ ;  /* 0x0000000340407819 */ /* 0x000fe400000012ff */
[----:B------:R-:W-:Y:S01]  /*20080*/  SHF.R.U64 R68, R68, 0x3, RZ ;  /* 0x0000000344447819 */ /* 0x000fe200000012ff */
[----:B------:R-:W-:Y:S01]  /*20090*/  UIADD3 UR5, UR7, UR5, URZ ;  /* 0x0000000507057290 */ /* 0x000fe2000fffe03f */
[----:B------:R-:W-:Y:S01]  /*200a0*/  SHF.R.U64 R7, R7, 0x3, RZ ;  /* 0x0000000307077819 */ /* 0x000fe200000012ff */
[----:B------:R-:W-:Y:S01]  /*200b0*/  ULDC.64 UR8, c[0x0][0xbe0] ;  /* 0x0002f80000087ab9 */ /* 0x000fe20000000a00 */
        /* <DEDUP_REMOVED lines=9> */
[----:B------:R-:W-:-:S05]  /*20150*/  VIADD R81, R210, UR39 ;  /* 0x00000027d2517c36 */ /* 0x000fca0008000000 */
[----:B------:R-:W-:Y:S01]  /*20160*/  ISETP.GE.AND P2, PT, R81, R0, PT ;  /* 0x000000005100720c */ /* 0x000fe20003f46270 */
[----:B------:R-:W-:Y:S01]  /*20170*/  BSSY B1, `(.L_x_11188) ;  /* 0x000004a000017945 */ /* 0x000fe20003800000 */
[----:B--2---:R0:W-:Y:S04]  /*20180*/  @!P0 ST.E desc[UR48][R20.64], R19 ;  /* 0x0000001314008985 */ /* 0x0041e8000c101930 */
[----:B------:R-:W5:Y:S04]  /*20190*/  LD.E.128 R4, desc[UR48][R4.64] ;  /* 0x0000003004047980 */ /* 0x000f68000c101d00 */
[----:B------:R-:W5:Y:S01]  /*201a0*/  LD.E.128 R8, desc[UR48][R8.64] ;  /* 0x0000003008087980 */ /* 0x000f62000c101d00 */
[----:B0-----:R-:W0:Y:S01]  /*201b0*/  @P1 LDC R20, c[0x0][0xcf0] ;  /* 0x00033c00ff141b82 */ /* 0x001e220000000800 */
[----:B------:R-:W-:-:S02]  /*201c0*/  IMAD.MOV.U32 R19, RZ, RZ, R78 ;  /* 0x000000ffff137224 */ /* 0x000fc400078e004e */
[----:B------:R-:W5:Y:S01]  /*201d0*/  LD.E.128 R12, desc[UR48][R12.64] ;  /* 0x000000300c0c7980 */ /* 0x000f62000c101d00 */
[----:B------:R-:W-:-:S03]  /*201e0*/  IMAD.U32 R21, RZ, RZ, UR7 ;  /* 0x00000007ff157e24 */ /* 0x000fc6000f8e00ff */
[----:B------:R-:W5:Y:S04]  /*201f0*/  LD.E.128 R24, desc[UR48][R24.64] ;  /* 0x0000003018187980 */ /* 0x000f68000c101d00 */
[----:B------:R-:W5:Y:S04]  /*20200*/  LD.E.128 R28, desc[UR48][R28.64] ;  /* 0x000000301c1c7980 */ /* 0x000f68000c101d00 */
[----:B------:R-:W5:Y:S04]  /*20210*/  LD.E.128 R32, desc[UR48][R32.64] ;  /* 0x0000003020207980 */ /* 0x000f68000c101d00 */
[----:B------:R-:W5:Y:S04]  /*20220*/  LD.E.128 R36, desc[UR48][R36.64] ;  /* 0x0000003024247980 */ /* 0x000f68000c101d00 */
[----:B------:R-:W5:Y:S01]  /*20230*/  LD.E.128 R40, desc[UR48][R40.64] ;  /* 0x0000003028287980 */ /* 0x000f62000c101d00 */
[----:B0-----:R-:W-:Y:S01]  /*20240*/  @P1 SHF.R.U32.HI R19, RZ, R20, R3 ;  /* 0x00000014ff131219 */ /* 0x001fe20000011603 */
[----:B------:R-:W-:-:S02]  /*20250*/  IMAD.U32 R20, RZ, RZ, UR6 ;  /* 0x00000006ff147e24 */ /* 0x000fc4000f8e00ff */
[----:B------:R-:W5:Y:S01]  /*20260*/  LD.E.128 R44, desc[UR48][R44.64] ;  /* 0x000000302c2c7980 */ /* 0x000f62000c101d00 */
[----:B------:R-:W-:Y:S01]  /*20270*/  IMAD.U32 R3, RZ, RZ, UR5 ;  /* 0x00000005ff037e24 */ /* 0x000fe2000f8e00ff */
[--C-:B------:R-:W-:Y:S01]  /*20280*/  SHF.R.S32.HI R76, RZ, 0x1f, R19.reuse ;  /* 0x0000001fff4c7819 */ /* 0x100fe20000011413 */
[----:B------:R-:W-:Y:S01]  /*20290*/  IMAD.MOV R77, RZ, RZ, -R19 ;  /* 0x000000ffff4d7224 */ /* 0x000fe200078e0a13 */
[----:B------:R-:W5:Y:S01]  /*202a0*/  LD.E.128 R48, desc[UR48][R48.64] ;  /* 0x0000003030307980 */ /* 0x000f62000c101d00 */
[----:B------:R-:W-:Y:S02]  /*202b0*/  ULDC.64 UR6, c[0x0][0xbd8] ;  /* 0x0002f60000067ab9 */ /* 0x000fe40000000a00 */
[----:B------:R-:W-:Y:S01]  /*202c0*/  IMAD R21, R2, R77, R78 ;  /* 0x0000004d02157224 */ /* 0x000fe200078e024e */
[----:B------:R-:W5:Y:S01]  /*202d0*/  LD.E.128 R52, desc[UR48][R52.64] ;  /* 0x0000003034347980 */ /* 0x000f62000c101d00 */
[----:B------:R-:W-:Y:S02]  /*202e0*/  IMAD R76, R76, UR8, RZ ;  /* 0x000000084c4c7c24 */ /* 0x000fe4000f8e02ff */
[----:B------:R-:W-:Y:S01]  /*202f0*/  IMAD.MOV.U32 R2, RZ, RZ, R20 ;  /* 0x000000ffff027224 */ /* 0x000fe200078e0014 */
[----:B------:R-:W5:Y:S01]  /*20300*/  LD.E.128 R56, desc[UR48][R56.64] ;  /* 0x0000003038387980 */ /* 0x000f62000c101d00 */
[----:B------:R-:W-:-:S02]  /*20310*/  IMAD R77, R19, UR9, R76 ;  /* 0x00000009134d7c24 */ /* 0x000fc4000f8e024c */
[----:B------:R-:W-:Y:S01]  /*20320*/  IMAD.WIDE.U32 R2, R19, UR8, R2 ;  /* 0x0000000813027c25 */ /* 0x000fe2000f8e0002 */
[----:B------:R-:W5:Y:S01]  /*20330*/  LD.E.128 R60, desc[UR48][R60.64] ;  /* 0x000000303c3c7980 */ /* 0x000f62000c101d00 */
[----:B------:R-:W-:-:S03]  /*20340*/  SHF.R.S32.HI R19, RZ, 0x1f, R21 ;  /* 0x0000001fff137819 */ /* 0x000fc60000011415 */
        /* <DEDUP_REMOVED lines=11> */
[----:B------:R-:W-:Y:S01]  /*20400*/  VIADD R19, R81, 0x20 ;  /* 0x0000002051137836 */ /* 0x000fe20000000000 */
[----:B------:R-:W-:Y:S01]  /*20410*/  UIADD3 UR5, UR44, 0x32420, URZ ;  /* 0x000324202c057890 */ /* 0x000fe2000fffe03f */
[C---:B------:R-:W-:Y:S02]  /*20420*/  IMAD R77, R21.reuse, UR7, R20 ;  /* 0x00000007154d7c24 */ /* 0x040fe4000f8e0214 */
[----:B------:R-:W-:Y:S01]  /*20430*/  IMAD.WIDE.U32 R2, R21, UR6, R2 ;  /* 0x0000000615027c25 */ /* 0x000fe2000f8e0002 */
[----:B------:R-:W-:Y:S01]  /*20440*/  ISETP.GE.AND P1, PT, R19, R0, PT ;  /* 0x000000001300720c */ /* 0x000fe20003f26270 */
[----:B------:R-:W-:Y:S02]  /*20450*/  ULDC.64 UR6, c[0x0][0xb80] ;  /* 0x0002e00000067ab9 */ /* 0x000fe40000000a00 */
[----:B------:R-:W-:Y:S01]  /*20460*/  VIADD R19, R81, 0x40 ;  /* 0x0000004051137836 */ /* 0x000fe20000000000 */
[----:B------:R-:W-:Y:S01]  /*20470*/  LEA R80, P3, R2, UR6, 0x1 ;  /* 0x0000000602507c11 */ /* 0x000fe2000f8608ff */
[----:B------:R-:W-:Y:S01]  /*20480*/  IMAD.IADD R3, R3, 0x1, R77 ;  /* 0x0000000103037824 */ /* 0x000fe200078e024d */
[----:B------:R-:W-:-:S02]  /*20490*/  UPRMT UR5, URZ, 0x654, UR5 ;  /* 0x000006543f057896 */ /* 0x000fc40008000005 */
[----:B------:R-:W-:Y:S02]  /*204a0*/  ISETP.GE.AND P0, PT, R19, R0, PT ;  /* 0x000000001300720c */ /* 0x000fe40003f06270 */
[----:B------:R-:W-:Y:S01]  /*204b0*/  LEA.HI.X R19, R2, UR7, R3, 0x1, P3 ;  /* 0x0000000702137c11 */ /* 0x000fe200098f0c03 */
[----:B0-----:R0:W1:Y:S04]  /*204c0*/  SHFL.IDX PT, R78, R80, RZ, 0x181f ;  /* 0x00181fff504e7589 */ /* 0x00106800000e0000 */
[----:B------:R0:W2:Y:S01]  /*204d0*/  SHFL.IDX PT, R79, R19, RZ, 0x181f ;  /* 0x00181fff134f7589 */ /* 0x0000a200000e0000 */
[----:B------:R-:W-:Y:S01]  /*204e0*/  SYNCS.ARRIVE.TRANS64.RED.A1T0 RZ, [UR5], RZ ;  /* 0x000000ffffff79a7 */ /* 0x000fe20008100405 */
        /* <DEDUP_REMOVED lines=18> */
.L_x_11189:
[----:B------:R-:W-:Y:S05]  /*20610*/  BSYNC B1 ;  /* 0x0000000000017941 */ /* 0x000fea0003800000 */
.L_x_11188:
[----:B---3--:R3:W4:Y:S01]  /*20620*/  SHFL.IDX PT, R21, R19, 0x1, 0x181f ;  /* 0x00381f0013157f89 */ /* 0x00872200000e0000 */
        /* <DEDUP_REMOVED lines=9> */
[-C--:B-----5:R-:W-:Y:S02]  /*206c0*/  @!P3 LEA R4, P5, R196, R20.reuse, 0x1 ;  /* 0x00000014c404b211 */ /* 0x0a0fe400078a08ff */
[-C--:B----4-:R-:W-:Y:S02]  /*206d0*/  @!P4 LEA.HI.X R3, R194, R21.reuse, R203, 0x1, P6 ;  /* 0x00000015c203c211 */ /* 0x090fe400030f0ccb */
[-C--:B------:R-:W-:Y:S02]  /*206e0*/  @!P2 LEA R6, P6, R195, R20.reuse, 0x1 ;  /* 0x00000014c306a211 */ /* 0x080fe400078c08ff */
        /* <DEDUP_REMOVED lines=8> */
.L_x_11191:
[----:B------:R-:W-:Y:S05]  /*20770*/  BSYNC B1 ;  /* 0x0000000000017941 */ /* 0x000fea0003800000 */
.L_x_11190:
[----:B0----5:R0:W0:Y:S01]  /*20780*/  SHFL.IDX PT, R9, R19, 0x2, 0x181f ;  /* 0x00581f0013097f89 */ /* 0x02102200000e0000 */
        /* <DEDUP_REMOVED lines=9> */
[-C--:B------:R-:W-:Y:S02]  /*20820*/  @!P2 LEA R4, P5, R196, R8.reuse, 0x1 ;  /* 0x00000008c404a211 */ /* 0x080fe400078a08ff */
[-C--:B------:R-:W-:Y:S02]  /*20830*/  @!P1 LEA R6, P4, R195, R8.reuse, 0x1 ;  /* 0x00000008c3069211 */ /* 0x080fe400078808ff */
[-C--:B------:R-:W-:Y:S02]  /*20840*/  @!P3 LEA.HI.X R3, R194, R9.reuse, R203, 0x1, P6 ;  /* 0x00000009c203b211 */ /* 0x080fe400030f0ccb */
        /* <DEDUP_REMOVED lines=8> */
.L_x_11193:
[----:B------:R-:W-:Y:S05]  /*208d0*/  BSYNC B1 ;  /* 0x0000000000017941 */ /* 0x000fea0003800000 */
.L_x_11192:
[----:B0-----:R-:W-:Y:S01]  /*208e0*/  VIADD R3, R81, 0x60 ;  /* 0x0000006051037836 */ /* 0x001fe20000000000 */
[----:B---3--:R-:W0:Y:S04]  /*208f0*/  SHFL.IDX PT, R19, R19, 0x3, 0x181f ;  /* 0x00781f0013137f89 */ /* 0x008e2800000e0000 */
[----:B------:R-:W-:Y:S01]  /*20900*/  ISETP.GE.AND P0, PT, R3, R0, PT ;  /* 0x000000000300720c */ /* 0x000fe20003f06270 */
[----:B------:R-:W3:-:S12]  /*20910*/  SHFL.IDX PT, R80, R80, 0x3, 0x181f ;  /* 0x00781f0050507f89 */ /* 0x000ed800000e0000 */
[----:B------:R-:W-:Y:S05]  /*20920*/  @P0 BRA `(.L_x_11194) ;  /* 0x0000000c001c0947 */ /* 0x000fea0003800000 */
[----:B------:R-:W-:Y:S02]  /*20930*/  ULDC UR5, c[0x0][0xbc8] ;  /* 0x0002f20000057ab9 */ /* 0x000fe40000000800 */
[----:B------:R-:W-:Y:S02]  /*20940*/  ISETP.GE.AND P3, PT, R194, UR5, PT ;  /* 0x00000005c2007c0c */ /* 0x000fe4000bf66270 */
[----:B------:R-:W-:Y:S02]  /*20950*/  ISETP.GE.AND P4, PT, R196, UR5, PT ;  /* 0x00000005c4007c0c */ /* 0x000fe4000bf86270 */
[----:B------:R-:W-:-:S09]  /*20960*/  ISETP.GE.AND P5, PT, R195, UR5, PT ;  /* 0x00000005c3007c0c */ /* 0x000fd2000bfa6270 */
[-C--:B---3--:R-:W-:Y:S02]  /*20970*/  @!P3 LEA R2, P0, R194, R80.reuse, 0x1 ;  /* 0x00000050c202b211 */ /* 0x088fe400078008ff */
[-C--:B------:R-:W-:Y:S02]  /*20980*/  @!P4 LEA R4, P1, R196, R80.reuse, 0x1 ;  /* 0x00000050c404c211 */ /* 0x080fe400078208ff */
[C---:B------:R-:W-:Y:S02]  /*20990*/  @!P5 LEA R6, P2, R195.reuse, R80, 0x1 ;  /* 0x00000050c306d211 */ /* 0x040fe400078408ff */
[-C--:B0-----:R-:W-:Y:S02]  /*209a0*/  @!P3 LEA.HI.X R3, R194, R19.reuse, R203, 0x1, P0 ;  /* 0x00000013c203b211 */ /* 0x081fe400000f0ccb */
        /* <DEDUP_REMOVED lines=11> */
.L_x_11187:
[----:B0-----:R-:W0:Y:S01]  /*20a60*/  LDC R6, c[0x0][0xce8] ;  /* 0x00033a00ff067b82 */ /* 0x001e220000000800 */
[----:B------:R-:W-:Y:S01]  /*20a70*/  ISETP.GE.AND P0, PT, R206, 0x80, PT ;  /* 0x00000080ce00780c */ /* 0x000fe20003f06270 */
[----:B------:R-:W-:Y:S01]  /*20a80*/  USHF.R.S32.HI UR8, URZ, 0x1f, UR42 ;  /* 0x0000001f3f087899 */ /* 0x000fe2000801142a */
[----:B------:R-:W-:Y:S01]  /*20a90*/  BSSY B1, `(.L_x_11195) ;  /* 0x000002e000017945 */ /* 0x000fe20003800000 */
        /* <DEDUP_REMOVED lines=45> */
.L_x_11196:
[----:B------:R-:W-:Y:S05]  /*20d70*/  BSYNC B1 ;  /* 0x0000000000017941 */ /* 0x000fea0003800000 */
.L_x_11195:
[----:B------:R-:W-:Y:S01]  /*20d80*/  ULDC.64 UR10, c[0x0][0xbe8] ;  /* 0x0002fa00000a7ab9 */ /* 0x000fe20000000a00 */
[----:B--2---:R-:W-:Y:S01]  /*20d90*/  VIADD R4, R211, UR39 ;  /* 0x00000027d3047c36 */ /* 0x004fe20008000000 */
[----:B------:R-:W-:Y:S01]  /*20da0*/  UIMAD UR5, UR8, UR10, URZ ;  /* 0x0000000a080572a4 */ /* 0x000fe2000f8e023f */
[----:B------:R-:W-:Y:S01]  /*20db0*/  VIADD R8, R210, UR39 ;  /* 0x00000027d2087c36 */ /* 0x000fe20008000000 */
[----:B------:R-:W-:Y:S01]  /*20dc0*/  UIMAD.WIDE.U32 UR6, UR42, UR10, URZ ;  /* 0x0000000a2a0672a5 */ /* 0x000fe2000f8e003f */
[----:B0-----:R-:W-:Y:S01]  /*20dd0*/  @P1 IMAD.HI.U32 R0, R4, R9, RZ ;  /* 0x0000000904001227 */ /* 0x001fe200078e00ff */
[----:B------:R-:W-:Y:S01]  /*20de0*/  UIMAD UR5, UR42, UR11, UR5 ;  /* 0x0000000b2a0572a4 */ /* 0x000fe2000f8e0205 */
[----:B------:R-:W-:Y:S02]  /*20df0*/  BSSY B1, `(.L_x_11197) ;  /* 0x0000038000017945 */ /* 0x000fe40003800000 */
[----:B------:R-:W-:Y:S01]  /*20e00*/  ULDC.64 UR10, c[0x0][0xbf0] ;  /* 0x0002fc00000a7ab9 */ /* 0x000fe20000000a00 */
[----:B------:R-:W-:Y:S01]  /*20e10*/  UIADD3 UR7, UR7, UR5, URZ ;  /* 0x0000000507077290 */ /* 0x000fe2000fffe03f */
[----:B------:R-:W-:Y:S01]  /*20e20*/  IMAD.MOV.U32 R5, RZ, RZ, R4 ;  /* 0x000000ffff057224 */ /* 0x000fe200078e0004 */
[----:B------:R-:W-:Y:S01]  /*20e30*/  UIMAD UR5, UR9, UR10, URZ ;  /* 0x0000000a090572a4 */ /* 0x000fe2000f8e023f */
[----:B-1----:R-:W-:Y:S01]  /*20e40*/  @P1 SHF.R.U32.HI R5, RZ, R11, R0 ;  /* 0x0000000bff051219 */ /* 0x002fe20000011600 */
[----:B------:R-:W-:-:S02]  /*20e50*/  UIMAD.WIDE.U32 UR6, UR38, UR10, UR6 ;  /* 0x0000000a260672a5 */ /* 0x000fc4000f8e0006 */
[----:B------:R-:W-:Y:S01]  /*20e60*/  UIMAD UR5, UR38, UR11, UR5 ;  /* 0x0000000b260572a4 */ /* 0x000fe2000f8e0205 */
[--C-:B------:R-:W-:Y:S01]  /*20e70*/  SHF.R.S32.HI R0, RZ, 0x1f, R5.reuse ;  /* 0x0000001fff007819 */ /* 0x100fe20000011405 */
[----:B------:R-:W-:Y:S01]  /*20e80*/  IMAD.MOV R7, RZ, RZ, -R5 ;  /* 0x000000ffff077224 */ /* 0x000fe200078e0a05 */
[----:B------:R-:W-:Y:S01]  /*20e90*/  ULDC.64 UR8, c[0x0][0xbe0] ;  /* 0x0002f80000087ab9 */ /* 0x000fe20000000a00 */
[----:B------:R-:W-:Y:S02]  /*20ea0*/  UIADD3 UR5, UR7, UR5, URZ ;  /* 0x0000000507057290 */ /* 0x000fe4000fffe03f */
[----:B------:R-:W-:Y:S02]  /*20eb0*/  IMAD.U32 R3, RZ, RZ, UR7 ;  /* 0x00000007ff037e24 */ /* 0x000fe4000f8e00ff */
[----:B------:R-:W-:Y:S02]  /*20ec0*/  IMAD R0, R0, UR8, RZ ;  /* 0x0000000800007c24 */ /* 0x000fe4000f8e02ff */
[----:B------:R-:W-:-:S02]  /*20ed0*/  IMAD R7, R6, R7, R4 ;  /* 0x0000000706077224 */ /* 0x000fc400078e0204 */
        /* <DEDUP_REMOVED lines=41> */
.L_x_11198:
[----:B------:R-:W-:Y:S05]  /*21170*/  BSYNC B1 ;  /* 0x0000000000017941 */ /* 0x000fea0003800000 */
.L_x_11197:
        /* <DEDUP_REMOVED lines=10> */
[----:B------:R-:W-:Y:S02]  /*21220*/  @!P3 LEA R10, P5, R196, R2, 0x1 ;  /* 0x00000002c40ab211 */ /* 0x000fe400078a08ff */
        /* <DEDUP_REMOVED lines=10> */
.L_x_11200:
[----:B------:R-:W-:Y:S05]  /*212d0*/  BSYNC B1 ;  /* 0x0000000000017941 */ /* 0x000fea0003800000 */
.L_x_11199:
        /* <DEDUP_REMOVED lines=10> */
[-C--:B------:R-:W-:Y:S02]  /*21380*/  @!P2 LEA R10, P5, R196, R2.reuse, 0x1 ;  /* 0x00000002c40aa211 */ /* 0x080fe400078a08ff */
        /* <DEDUP_REMOVED lines=10> */
.L_x_11202:
[----:B------:R-:W-:Y:S05]  /*21430*/  BSYNC B1 ;  /* 0x0000000000017941 */ /* 0x000fea0003800000 */
.L_x_11201:
        /* <DEDUP_REMOVED lines=11> */
[-C--:B------:R-:W-:Y:S02]  /*214f0*/  @!P2 LEA R6, P5, R196, R2.reuse, 0x1 ;  /* 0x00000002c406a211 */ /* 0x080fe400078a08ff */
        /* <DEDUP_REMOVED lines=10> */
.L_x_11194:
[----:B------:R-:W-:Y:S05]  /*215a0*/  BSYNC B0 ;  /* 0x0000000000007941 */ /* 0x000fea0003800000 */
.L_x_11186:
[----:B------:R-:W-:Y:S02]  /*215b0*/  ULDC UR5, c[0x0][0xd38] ;  /* 0x00034e0000057ab9 */ /* 0x000fe40000000800 */
[----:B------:R-:W-:-:S06]  /*215c0*/  UISETP.GE.AND UP0, UPT, UR4, UR5, UPT ;  /* 0x000000050400728c */ /* 0x000fcc000bf06270 */
[----:B------:R-:W-:-:S13]  /*215d0*/  PLOP3.LUT P0, PT, PT, PT, UP0, 0x80, 0x0 ;  /* 0x000000000000781c */ /* 0x000fda0003f0f008 */
[----:B------:R-:W-:Y:S05]  /*215e0*/  @!P0 BRA `(.L_x_11203) ;  /* 0xfffffdfc00208947 */ /* 0x000fea000383ffff */
[----:B------:R-:W-:Y:S05]  /*215f0*/  EXIT ;  /* 0x000000000000794d */ /* 0x000fea0003800000 */
.L_x_11079:
[----:B------:R-:W-:-:S08]  /*21600*/  NOP ;  /* 0x0000000000007918 */ /* 0x000fd00000000000 */
[----:B----4-:R-:W0:-:S00]  /*21610*/  USETMAXREG.DEALLOC.CTAPOOL 0x18 ;  /* 0x00000018000079c8 */ /* 0x010e0000080e0500 */
[----:B0-----:R-:W2:Y:S01]  /*21620*/  LDL.LU R2, [R1+0x46c] ;  /* 0x00046c0001027983 */ /* 0x001ea20000300800 */
[----:B------:R-:W-:-:S05]  /*21630*/  LOP3.LUT R0, R0, 0x3, RZ, 0xc0, !PT ;  /* 0x0000000300007812 */ /* 0x000fca00078ec0ff */
[----:B------:R-:W0:Y:S01]  /*21640*/  S2UR UR6, SR_CTAID.X ;  /* 0x00000000000679c3 */ /* 0x000e220000002500 */
[----:B------:R-:W-:Y:S01]  /*21650*/  IMAD.MOV.U32 R18, RZ, RZ, RZ ;  /* 0x000000ffff127224 */ /* 0x000fe200078e00ff */
[----:B------:R-:W-:Y:S04]  /*21660*/  STL [R1+0x498], RZ ;  /* 0x000498ff01007387 */ /* 0x000fe80000100800 */
[----:B------:R-:W1:Y:S02]  /*21670*/  SHFL.IDX PT, R0, R0, RZ, 0x1f ;  /* 0x00001fff00007589 */ /* 0x000e6400000e0000 */
[----:B-1----:R-:W-:Y:S02]  /*21680*/  ISETP.NE.AND P0, PT, R0, RZ, PT ;  /* 0x000000ff0000720c */ /* 0x002fe40003f05270 */
[----:B------:R-:W0:Y:S11]  /*21690*/  LDC R0, c[0x0][0xd38] ;  /* 0x00034e00ff007b82 */ /* 0x000e360000000800 */
[----:B------:R-:W-:Y:S06]  /*216a0*/  @P0 BAR.ARV 0x4, 0x180 ;  /* 0x0106000000000b1d */ /* 0x000fec0000002000 */
[----:B--2---:R-:W-:-:S04]  /*216b0*/  LOP3.LUT R2, R2, 0xffffff7f, RZ, 0xc0, !PT ;  /* 0xffffff7f02027812 */ /* 0x004fc800078ec0ff */
[----:B------:R-:W-:Y:S02]  /*216c0*/  @P0 LOP3.LUT R2, R2, 0x80, RZ, 0xfc, !PT ;  /* 0x0000008002020812 */ /* 0x000fe400078efcff */
[----:B0-----:R-:W-:Y:S01]  /*216d0*/  ISETP.LE.AND P0, PT, R0, UR6, PT ;  /* 0x0000000600007c0c */ /* 0x001fe2000bf03270 */
[----:B------:R-:W-:Y:S02]  /*216e0*/  IMAD.MOV.U32 R0, RZ, RZ, 0x1 ;  /* 0x00000001ff007424 */ /* 0x000fe400078e00ff */
[----:B------:R0:W-:Y:S04]  /*216f0*/  STL [R1+0x46c], R2 ;  /* 0x00046c0201007387 */ /* 0x0001e80000100800 */
[----:B------:R0:W-:Y:S06]  /*21700*/  STL [R1+0x464], R0 ;  /* 0x0004640001007387 */ /* 0x0001ec0000100800 */
[----:B------:R-:W-:Y:S05]  /*21710*/  @P0 BRA `(.L_x_11204) ;  /* 0x0000005000e80947 */ /* 0x000fea0003800000 */
[----:B------:R-:W1:Y:S01]  /*21720*/  S2R R5, SR_TID.X ;  /* 0x0000000000057919 */ /* 0x000e620000002100 */
[----:B------:R-:W2:Y:S01]  /*21730*/  S2UR UR5, SR_CgaCtaId ;  /* 0x00000000000579c3 */ /* 0x000ea20000008800 */
[----:B------:R-:W-:Y:S01]  /*21740*/  UMOV UR4, 0x400 ;  /* 0x0000040000047882 */ /* 0x000fe20000000000 */
[----:B------:R-:W-:Y:S01]  /*21750*/  IMAD.MOV.U32 R18, RZ, RZ, RZ ;  /* 0x000000ffff127224 */ /* 0x000fe200078e00ff */
[----:B------:R-:W-:Y:S01]  /*21760*/  STL [R1+0x498], RZ ;  /* 0x000498ff01007387 */ /* 0x000fe20000100800 */
        /* <DEDUP_REMOVED lines=17> */
[----:B------:R-:W-:Y:S04]  /*21880*/  STL [R1+0x460], R4 ;  /* 0x0004600401007387 */ /* 0x000fe80000100800 */
[----:B------:R0:W-:Y:S04]  /*21890*/  STL [R1+0x474], R3 ;  /* 0x0004740301007387 */ /* 0x0001e80000100800 */
[----:B------:R1:W-:Y:S01]  /*218a0*/  STL [R1+0x464], R2 ;  /* 0x0004640201007387 */ /* 0x0003e20000100800 */
[----:B0-----:R-:W-:-:S02]  /*218b0*/  LOP3.LUT R3, R0, 0x40, RZ, 0xfc, !PT ;  /* 0x0000004000037812 */ /* 0x001fc400078efcff */
[C---:B-1----:R-:W-:Y:S02]  /*218c0*/  LOP3.LUT R2, R0.reuse, 0x80, RZ, 0xfc, !PT ;  /* 0x0000008000027812 */ /* 0x042fe400078efcff */
[----:B------:R-:W-:-:S07]  /*218d0*/  LOP3.LUT R0, R0, 0xc0, RZ, 0xfc, !PT ;  /* 0x000000c000007812 */ /* 0x000fce00078efcff */
.L_x_11306:
        /* <DEDUP_REMOVED lines=14> */
[----:B01-34-:R-:W-:Y:S05]  /*219c0*/  @!P0 BRA `(.L_x_11205) ;  /* 0x0000000000208947 */ /* 0x01bfea0003800000 */
        /* <DEDUP_REMOVED lines=8> */
.L_x_11205:
[----:B------:R-:W-:Y:S01]  /*21a50*/  ULDC UR9, c[0x0][0xd54] ;  /* 0x0003550000097ab9 */ /* 0x000fe20000000800 */
[----:B------:R-:W-:Y:S01]  /*21a60*/  UMOV UR6, UR8 ;  /* 0x0000000800067c82 */ /* 0x000fe20008000000 */
[----:B------:R-:W-:-:S11]  /*21a70*/  UISETP.NE.AND UP0, UPT, UR9, 0x1, UPT ;  /* 0x000000010900788c */ /* 0x000fd6000bf05270 */
[----:B------:R-:W-:Y:S02]  /*21a80*/  @UP0 ULDC.64 UR10, c[0x0][0xd58] ;  /* 0x00035600000a0ab9 */ /* 0x000fe40000000a00 */
[----:B------:R-:W-:-:S04]  /*21a90*/  UIMAD.WIDE.U32 UR4, UR8, UR10, URZ ;  /* 0x0000000a080472a5 */ /* 0x000fc8000f8e003f */
[----:B------:R-:W-:-:S04]  /*21aa0*/  @UP0 USHF.R.U32.HI UR6, URZ, UR11, UR5 ;  /* 0x0000000b3f060299 */ /* 0x000fc80008011605 */
[----:B------:R-:W-:-:S12]  /*21ab0*/  UIMAD UR4, UR6, UR9, URZ ;  /* 0x00000009060472a4 */ /* 0x000fd8000f8e023f */
.L_x_11206:
        /* <DEDUP_REMOVED lines=48> */
.L_x_11208:
[----:B------:R-:W-:-:S11]  /*21dc0*/  UISETP.NE.AND UP0, UPT, UR5, 0x1, UPT ;  /* 0x000000010500788c */ /* 0x000fd6000bf05270 */
[----:B------:R-:W-:Y:S02]  /*21dd0*/  @UP0 ULDC.64 UR12, c[0x0][0xae0] ;  /* 0x0002b800000c0ab9 */ /* 0x000fe40000000a00 */
[----:B------:R-:W-:-:S04]  /*21de0*/  UIMAD.WIDE.U32 UR8, UR10, UR12, URZ ;  /* 0x0000000c0a0872a5 */ /* 0x000fc8000f8e003f */
[----:B------:R-:W-:-:S12]  /*21df0*/  @UP0 USHF.R.U32.HI UR10, URZ, UR13, UR9 ;  /* 0x0000000d3f0a0299 */ /* 0x000fd80008011609 */
.L_x_11209:
[----:B------:R-:W-:-:S04]  /*21e00*/  UIMAD UR10, UR10, UR5, UR5 ;  /* 0x000000050a0a72a4 */ /* 0x000fc8000f8e0205 */
[----:B------:R-:W-:-:S04]  /*21e10*/  UISETP.LT.AND UP0, UPT, UR4, UR10, UPT ;  /* 0x0000000a0400728c */ /* 0x000fc8000bf01270 */
[----:B------:R-:W-:-:S12]  /*21e20*/  USEL UR4, UR4, UR10, UP0 ;  /* 0x0000000a04047287 */ /* 0x000fd80008000000 */
.L_x_11207:
        /* <DEDUP_REMOVED lines=31> */
.L_x_11211:
[----:B------:R-:W-:-:S11]  /*22020*/  UISETP.NE.AND UP0, UPT, UR5, 0x1, UPT ;  /* 0x000000010500788c */ /* 0x000fd6000bf05270 */
[----:B------:R-:W-:Y:S02]  /*22030*/  @UP0 ULDC.64 UR10, c[0x0][0xae0] ;  /* 0x0002b800000a0ab9 */ /* 0x000fe40000000a00 */
[----:B------:R-:W-:-:S04]  /*22040*/  UIMAD.WIDE.U32 UR6, UR4, UR10, URZ ;  /* 0x0000000a040672a5 */ /* 0x000fc8000f8e003f */
[----:B------:R-:W-:-:S12]  /*22050*/  @UP0 USHF.R.U32.HI UR4, URZ, UR11, UR7 ;  /* 0x0000000b3f040299 */ /* 0x000fd80008011607 */
.L_x_11212:
[----:B------:R-:W-:-:S04]  /*22060*/  UIMAD UR4, UR4, UR5, URZ ;  /* 0x00000005040472a4 */ /* 0x000fc8000f8e023f */
[----:B------:R-:W-:-:S04]  /*22070*/  UISETP.LT.AND UP0, UPT, UR8, UR4, UPT ;  /* 0x000000040800728c */ /* 0x000fc8000bf01270 */
[----:B------:R-:W-:-:S12]  /*22080*/  USEL UR8, UR8, UR4, !UP0 ;  /* 0x0000000408087287 */ /* 0x000fd8000c000000 */
.L_x_11210:
        /* <DEDUP_REMOVED lines=27> */
.L_x_11214:
        /* <DEDUP_REMOVED lines=20> */
.L_x_11217:
[----:B------:R-:W-:Y:S05]  /*22380*/  BSYNC B6 ;  /* 0x0000000000067941 */ /* 0x000fea0003800000 */
.L_x_11216:
        /* <DEDUP_REMOVED lines=20> */
.L_x_11220:
        /* <DEDUP_REMOVED lines=15> */
.L_x_11219:
[----:B------:R-:W-:Y:S05]  /*225c0*/  BSYNC B6 ;  /* 0x0000000000067941 */ /* 0x000fea0003800000 */
.L_x_11218:
[----:B------:R-:W-:Y:S01]  /*225d0*/  ULDC.64 UR4, c[0x0][0xaf0] ;  /* 0x0002bc0000047ab9 */ /* 0x000fe20000000a00 */
[----:B------:R-:W2:Y:S01]  /*225e0*/  LDL.LU R4, [R1+0x46c] ;  /* 0x00046c0001047983 */ /* 0x000ea20000300800 */
[----:B------:R-:W-:Y:S01]  /*225f0*/  UISETP.NE.U32.AND UP0, UPT, UR4, URZ, UPT ;  /* 0x0000003f0400728c */ /* 0x000fe2000bf05070 */
[----:B------:R-:W-:-:S03]  /*22600*/  IMAD.U32 R19, RZ, RZ, UR43 ;  /* 0x0000002bff137e24 */ /* 0x000fc6000f8e00ff */
        /* <DEDUP_REMOVED lines=17> */
[----:B------:R-:W-:-:S05]  /*22720*/  @P1 LOP3.LUT R4, R4, 0x1, RZ, 0xfc, !PT ;  /* 0x0000000104041812 */ /* 0x000fca00078efcff */
[----:B------:R0:W-:Y:S01]  /*22730*/  STL [R1+0x46c], R4 ;  /* 0x00046c0401007387 */ /* 0x0001e20000100800 */
[----:B---3--:R-:W-:Y:S02]  /*22740*/  SHF.R.S32.HI R7, RZ, 0x1f, R19 ;  /* 0x0000001fff077819 */ /* 0x008fe40000011413 */
[----:B------:R-:W-:-:S03]  /*22750*/  SEL R16, R19, RZ, !P1 ;  /* 0x000000ff13107207 */ /* 0x000fc60004800000 */
[----:B------:R0:W-:Y:S01]  /*22760*/  STL [R1+0x468], R7 ;  /* 0x0004680701007387 */ /* 0x0001e20000100800 */
[----:B------:R-:W-:Y:S05]  /*22770*/  BRA.DIV UR4, `(.L_x_11221) ;  /* 0x0000004a04647947 */ /* 0x000fea000b800000 */
[----:B------:R1:W2:Y:S02]  /*22780*/  SHFL.IDX PT, R14, R5, RZ, 0x1f ;  /* 0x00001fff050e7589 */ /* 0x0002a400000e0000 */
.L_x_11322:
[----:B------:R-:W-:Y:S01]  /*22790*/  PLOP3.LUT P2, PT, PT, PT, PT, 0x8, 0x0 ;  /* 0x000000000000781c */ /* 0x000fe20003f4e170 */
[----:B------:R3:W-:Y:S01]  /*227a0*/  STL [R1+0x47c], R0 ;  /* 0x00047c0001007387 */ /* 0x0007e20000100800 */
        /* <DEDUP_REMOVED lines=8> */
.L_x_11325:
[----:B------:R-:W-:Y:S05]  /*22830*/  @!P6 BRA `(.L_x_11222) ;  /* 0x0000000000e8e947 */ /* 0x000fea0003800000 */
[----:B------:R-:W-:Y:S01]  /*22840*/  IMAD.MOV.U32 R16, RZ, RZ, R19 ;  /* 0x000000ffff107224 */ /* 0x000fe200078e0013 */
[----:B------:R-:W-:Y:S06]  /*22850*/  @!P1 BRA `(.L_x_11224) ;  /* 0x00000000004c9947 */ /* 0x000fec0003800000 */
[----:B------:R-:W0:Y:S01]  /*22860*/  LDC R6, c[0x0][0x43c] ;  /* 0x00010f00ff067b82 */ /* 0x000e220000000800 */
[----:B------:R-:W-:Y:S01]  /*22870*/  IMAD.MOV.U32 R8, RZ, RZ, R0 ;  /* 0x000000ffff087224 */ /* 0x000fe200078e0000 */
[----:B------:R-:W-:Y:S01]  /*22880*/  ULDC.64 UR4, c[0x0][0x428] ;  /* 0x00010a0000047ab9 */ /* 0x000fe20000000a00 */
[----:B0-----:R-:W-:-:S13]  /*22890*/  ISETP.NE.AND P0, PT, R6, 0x1, PT ;  /* 0x000000010600780c */ /* 0x001fda0003f05270 */
[----:B-1-3--:R-:W0:Y:S02]  /*228a0*/  @P0 LDC.64 R4, c[0x0][0x440] ;  /* 0x00011000ff040b82 */ /* 0x00ae240000000a00 */
        /* <DEDUP_REMOVED lines=14> */
.L_x_11224:
[----:B0-----:R-:W2:Y:S01]  /*22990*/  LDL R2, [R1+0x464] ;  /* 0x0004640001027983 */ /* 0x001ea20000100800 */
[----:B---3--:R-:W-:Y:S01]  /*229a0*/  IMAD R0, R18, 0x8, R17 ;  /* 0x0000000812007824 */ /* 0x008fe200078e0211 */
[----:B--2---:R-:W-:-:S04]  /*229b0*/  SHF.L.U32 R2, R2, 0x1f, RZ ;  /* 0x0000001f02027819 */ /* 0x004fc800000006ff */
[----:B------:R-:W0:Y:S02]  /*229c0*/  SYNCS.PHASECHK.TRANS64.TRYWAIT P0, [R0+URZ+0x32440], R2 ;  /* 0x03244002000075a7 */ /* 0x000e24000800017f */
[----:B0-----:R-:W-:Y:S05]  /*229d0*/  @!P0 BRA `(.L_x_11225) ;  /* 0x00000048000c8947 */ /* 0x001fea0003800000 */
.L_x_11326:
        /* <DEDUP_REMOVED lines=11> */
.L_x_11226:
[----:B------:R-:W2:Y:S04]  /*22a90*/  LDL R3, [R1+0x47c] ;  /* 0x00047c0001037983 */ /* 0x000ea80000100800 */
[----:B0-----:R-:W3:Y:S01]  /*22aa0*/  LDL.LU R2, [R1+0x46c] ;  /* 0x00046c0001027983 */ /* 0x001ee20000300800 */
[----:B------:R-:W-:Y:S01]  /*22ab0*/  R2UR UR33, R0 ;  /* 0x00000000002172ca */ /* 0x000fe200000e0000 */
[----:B------:R-:W-:Y:S01]  /*22ac0*/  IMAD R0, R18, 0x3000, R17 ;  /* 0x0000300012007824 */ /* 0x000fe200078e0211 */
[----:B------:R-:W-:Y:S01]  /*22ad0*/  PLOP3.LUT P0, PT, PT, PT, PT, 0x80, 0x0 ;  /* 0x000000000000781c */ /* 0x000fe20003f0f070 */
[----:B------:R-:W-:Y:S01]  /*22ae0*/  UIADD3 UR4, UP0, UR46, 0x370, URZ ;  /* 0x000003702e047890 */ /* 0x000fe2000ff1e03f */
[----:B-----5:R-:W-:Y:S01]  /*22af0*/  R2UR UR37, R16 ;  /* 0x00000000102572ca */ /* 0x020fe200000e0000 */
[----:B------:R-:W-:Y:S01]  /*22b00*/  UMOV UR6, 0x0 ;  /* 0x0000000000067882 */ /* 0x000fe20000000000 */
[----:B------:R-:W-:Y:S01]  /*22b10*/  R2UR UR32, R0 ;  /* 0x00000000002072ca */ /* 0x000fe200000e0000 */
[----:B------:R-:W-:Y:S01]  /*22b20*/  UIADD3.X UR5, URZ, UR47, URZ, UP0, !UPT ;  /* 0x0000002f3f057290 */ /* 0x000fe200087fe43f */
[----:B------:R-:W-:Y:S01]  /*22b30*/  UMOV UR7, 0x14f00000 ;  /* 0x14f0000000077882 */ /* 0x000fe20000000000 */
[----:B------:R-:W-:-:S04]  /*22b40*/  UMOV UR34, URZ ;  /* 0x0000003f00227c82 */ /* 0x000fc80008000000 */
[----:B------:R-:W-:-:S06]  /*22b50*/  UIADD3 UR33, UR33, 0x32430, URZ ;  /* 0x0003243021217890 */ /* 0x000fcc000fffe03f */
[----:B------:R-:W-:Y:S01]  /*22b60*/  UIADD3 UR32, UR32, 0x1c400, URZ ;  /* 0x0001c40020207890 */ /* 0x000fe2000fffe03f */
[----:B--2---:R-:W-:Y:S02]  /*22b70*/  R2UR UR35, R3 ;  /* 0x00000000032372ca */ /* 0x004fe400000e0000 */
[----:B---3--:R-:W-:-:S04]  /*22b80*/  LOP3.LUT R2, R2, 0xfffffffd, RZ, 0xc0, !PT ;  /* 0xfffffffd02027812 */ /* 0x008fc800078ec0ff */
[----:B------:R-:W-:-:S07]  /*22b90*/  @P0 LOP3.LUT R2, R2, 0x2, RZ, 0xfc, !PT ;  /* 0x0000000202020812 */ /* 0x000fce00078efcff */
[----:B------:R-:W-:Y:S01]  /*22ba0*/  UIMAD UR35, UR35, 0x60, URZ ;  /* 0x00000060232378a4 */ /* 0x000fe2000f8e023f */
[----:B------:R0:W-:Y:S08]  /*22bb0*/  STL [R1+0x46c], R2 ;  /* 0x00046c0201007387 */ /* 0x0001f00000100800 */
[----:B------:R0:W-:Y:S01]  /*22bc0*/  UTMALDG.4D [UR32], [UR4], desc[UR6] ;  /* 0x00000620040075b4 */ /* 0x0001e20008019000 */
[----:B------:R-:W-:-:S02]  /*22bd0*/  NOP ;  /* 0x0000000000007918 */ /* 0x000fc40000000000 */
.L_x_11222:
[----:B------:R-:W-:Y:S05]  /*22be0*/  WARPSYNC.ALL ;  /* 0x0000000000007948 */ /* 0x000fea0003800000 */
[----:B---3--:R-:W-:Y:S01]  /*22bf0*/  VIADD R0, R17, 0x18400 ;  /* 0x0001840011007836 */ /* 0x008fe20000000000 */
[----:B------:R-:W-:Y:S01]  /*22c00*/  BAR.SYNC.DEFER_BLOCKING 0x8, 0x180 ;  /* 0x0206000000007b1d */ /* 0x000fe20000010000 */
[----:B------:R-:W-:Y:S02]  /*22c10*/  USHF.R.S32.HI UR44, URZ, 0x1f, UR36 ;  /* 0x0000001f3f2c7899 */ /* 0x000fe40008011424 */
[----:B0-----:R-:W-:Y:S01]  /*22c20*/  USHF.R.S32.HI UR37, URZ, 0x1f, UR43 ;  /* 0x0000001f3f257899 */ /* 0x001fe2000801142b */
[----:B------:R-:W-:-:S02]  /*22c30*/  LOP3.LUT P0, RZ, R0, 0x3ff, RZ, 0xc0, !PT ;  /* 0x000003ff00ff7812 */ /* 0x000fc4000780c0ff */
[----:B------:R-:W-:Y:S11]  /*22c40*/  BSSY B6, `(.L_x_11227) ;  /* 0x0000012000067945 */ /* 0x000ff60003800000 */
[----:B------:R-:W-:Y:S05]  /*22c50*/  @!P0 BRA `(.L_x_11228) ;  /* 0x0000000000408947 */ /* 0x000fea0003800000 */
[----:B------:R-:W-:Y:S01]  /*22c60*/  MOV R2, 0x0 ;  /* 0x0000000000027802 */ /* 0x000fe20000000f00 */
[----:B------:R-:W-:Y:S01]  /*22c70*/  ULDC.64 UR6, c[0x4][0x118] ;  /* 0x0100460000067ab9 */ /* 0x000fe20000000a00 */
[----:B------:R-:W-:Y:S01]  /*22c80*/  ULDC.64 UR8, c[0x4][0x120] ;  /* 0x0100480000087ab9 */ /* 0x000fe20000000a00 */
[----:B------:R-:W-:Y:S01]  /*22c90*/  ULDC.64 UR4, c[0x4][0x20] ;  /* 0x0100080000047ab9 */ /* 0x000fe20000000a00 */
[----:B------:R-:W-:Y:S02]  /*22ca0*/  IMAD.U32 R4, RZ, RZ, UR6 ;  /* 0x00000006ff047e24 */ /* 0x000fe4000f8e00ff */
[----:B------:R-:W0:Y:S01]  /*22cb0*/  LDC.64 R2, c[0x4][R2] ;  /* 0x0100000002027b82 */ /* 0x000e220000000a00 */
[----:B-1----:R-:W-:Y:S02]  /*22cc0*/  IMAD.U32 R5, RZ, RZ, UR7 ;  /* 0x00000007ff057e24 */ /* 0x002fe4000f8e00ff */
        /* <DEDUP_REMOVED lines=9> */
.L_x_11228:
[----:B------:R-:W-:Y:S05]  /*22d60*/  BSYNC B6 ;  /* 0x0000000000067941 */ /* 0x000fea0003800000 */
.L_x_11227:
[----:B------:R0:W5:Y:S01]  /*22d70*/  LDL R8, [R1+0x460] ;  /* 0x0004600001087983 */ /* 0x0001620000100800 */
[----:B------:R-:W2:Y:S01]  /*22d80*/  LDC R6, c[0x0][0x448] ;  /* 0x00011200ff067b82 */ /* 0x000ea20000000800 */
[----:B------:R-:W-:Y:S01]  /*22d90*/  ULDC.64 UR8, c[0x0][0x2d8] ;  /* 0x0000b60000087ab9 */ /* 0x000fe20000000a00 */
[----:B------:R-:W3:Y:S01]  /*22da0*/  S2R R2, SR_TID.X ;  /* 0x0000000000027919 */ /* 0x000ee20000002100 */
[----:B------:R-:W-:Y:S02]  /*22db0*/  UIMAD UR6, UR44, UR8, URZ ;  /* 0x000000082c0672a4 */ /* 0x000fe4000f8e023f */
[----:B------:R-:W-:Y:S01]  /*22dc0*/  UIMAD.WIDE.U32 UR4, UR36, UR8, URZ ;  /* 0x00000008240472a5 */ /* 0x000fe2000f8e003f */
[----:B------:R-:W4:Y:S01]  /*22dd0*/  S2R R0, SR_TID.X ;  /* 0x0000000000007919 */ /* 0x000f220000002100 */
[----:B------:R-:W-:-:S03]  /*22de0*/  UIMAD UR6, UR36, UR9, UR6 ;  /* 0x00000009240672a4 */ /* 0x000fc6000f8e0206 */
[----:B------:R-:W-:Y:S01]  /*22df0*/  ULDC.64 UR8, c[0x0][0x2e0] ;  /* 0x0000b80000087ab9 */ /* 0x000fe20000000a00 */
[----:B------:R-:W-:Y:S02]  /*22e00*/  UIADD3 UR5, UR5, UR6, URZ ;  /* 0x0000000605057290 */ /* 0x000fe4000fffe03f */
[----:B------:R-:W-:Y:S02]  /*22e10*/  UIMAD UR6, UR37, UR8, URZ ;  /* 0x00000008250672a4 */ /* 0x000fe4000f8e023f */
[----:B------:R-:W-:Y:S02]  /*22e20*/  UIMAD.WIDE.U32 UR4, UR43, UR8, UR4 ;  /* 0x000000082b0472a5 */ /* 0x000fe4000f8e0004 */
[----:B------:R-:W-:-:S04]  /*22e30*/  UIMAD UR6, UR43, UR9, UR6 ;  /* 0x000000092b0672a4 */ /* 0x000fc8000f8e0206 */
[----:B------:R-:W-:Y:S02]  /*22e40*/  UIADD3 UR6, UR5, UR6, URZ ;  /* 0x0000000605067290 */ /* 0x000fe4000fffe03f */
[----:B-1----:R-:W-:Y:S01]  /*22e50*/  IMAD.U32 R5, RZ, RZ, UR5 ;  /* 0x00000005ff057e24 */ /* 0x002fe2000f8e00ff */
[----:B--2---:R-:W-:Y:S02]  /*22e60*/  ISETP.NE.AND P0, PT, R6, 0x1, PT ;  /* 0x000000010600780c */ /* 0x004fe40003f05270 */
[----:B---3--:R-:W-:-:S11]  /*22e70*/  LOP3.LUT R4, R2, 0x7f, RZ, 0xc0, !PT ;  /* 0x0000007f02047812 */ /* 0x008fd600078ec0ff */
[----:B------:R-:W1:Y:S01]  /*22e80*/  @P0 LDC R3, c[0x0][0x44c] ;  /* 0x00011300ff030b82 */ /* 0x000e620000000800 */
[----:B----4-:R-:W-:Y:S01]  /*22e90*/  IMAD.SHL.U32 R0, R0, 0x10, RZ ;  /* 0x0000001000007824 */ /* 0x010fe200078e00ff */
[----:B------:R-:W-:-:S04]  /*22ea0*/  SHF.R.U32.HI R4, RZ, 0x3, R4 ;  /* 0x00000003ff047819 */ /* 0x000fc80000011604 */
[----:B------:R-:W-:Y:S02]  /*22eb0*/  LOP3.LUT R0, R4, 0x70, R0, 0xf8, !PT ;  /* 0x0000007004007812 */ /* 0x000fe400078ef800 */
[----:B------:R-:W2:Y:S01]  /*22ec0*/  @P0 LDC R2, c[0x0][0x450] ;  /* 0x00011400ff020b82 */ /* 0x000ea20000000800 */
[----:B------:R-:W-:Y:S01]  /*22ed0*/  IMAD.U32 R4, RZ, RZ, UR4 ;  /* 0x00000004ff047e24 */ /* 0x000fe2000f8e00ff */
[----:B------:R-:W-:Y:S01]  /*22ee0*/  ULDC.64 UR4, c[0x0][0x2d0] ;  /* 0x0000b40000047ab9 */ /* 0x000fe20000000a00 */
[----:B------:R-:W-:-:S04]  /*22ef0*/  VIADD R7, R0, UR40 ;  /* 0x0000002800077c36 */ /* 0x000fc80008000000 */
[----:B------:R-:W-:Y:S01]  /*22f00*/  IMAD.MOV.U32 R0, RZ, RZ, R7 ;  /* 0x000000ffff007224 */ /* 0x000fe200078e0007 */
[----:B------:R3:W-:Y:S01]  /*22f10*/  STL [R1+0x478], R7 ;  /* 0x0004780701007387 */ /* 0x0007e20000100800 */
[----:B-1----:R-:W-:-:S05]  /*22f20*/  @P0 IMAD.HI.U32 R3, R7, R3, RZ ;  /* 0x0000000307030227 */ /* 0x002fca00078e00ff */
[----:B--2---:R-:W-:Y:S01]  /*22f30*/  @P0 SHF.R.U32.HI R0, RZ, R2, R3 ;  /* 0x00000002ff000219 */ /* 0x004fe20000011603 */
        /* <DEDUP_REMOVED lines=11> */
[----:B---3--:R-:W1:Y:S03]  /*22ff0*/  S2R R7, SR_TID.X ;  /* 0x0000000000077919 */ /* 0x008e660000002100 */
[----:B------:R-:W-:Y:S01]  /*23000*/  SHF.R.S32.HI R4, RZ, 0x1f, R0 ;  /* 0x0000001fff047819 */ /* 0x000fe20000011400 */
[----:B------:R-:W-:-:S04]  /*23010*/  IMAD.WIDE.U32 R2, R0, UR4, R2 ;  /* 0x0000000400027c25 */ /* 0x000fc8000f8e0002 */
[----:B------:R-:W-:Y:S01]  /*23020*/  IMAD R4, R4, UR4, RZ ;  /* 0x0000000404047c24 */ /* 0x000fe2000f8e02ff */
[----:B------:R-:W-:-:S03]  /*23030*/  ULDC UR4, c[0x0][0x2b8] ;  /* 0x0000ae0000047ab9 */ /* 0x000fc60000000800 */
[----:B------:R-:W-:Y:S01]  /*23040*/  IMAD R4, R0, UR5, R4 ;  /* 0x0000000500047c24 */ /* 0x000fe2000f8e0204 */
[----:B------:R-:W-:-:S03]  /*23050*/  LEA R0, P1, R2, UR6, 0x1 ;  /* 0x0000000602007c11 */ /* 0x000fc6000f8208ff */
[----:B------:R-:W-:Y:S02]  /*23060*/  IMAD.IADD R3, R3, 0x1, R4 ;  /* 0x0000000103037824 */ /* 0x000fe400078e0204 */
[----:B-1----:R-:W-:-:S05]  /*23070*/  IMAD.SHL.U32 R9, R7, 0x8, RZ ;  /* 0x0000000807097824 */ /* 0x002fca00078e00ff */
[----:B------:R-:W-:Y:S02]  /*23080*/  LOP3.LUT R9, R9, 0x38, RZ, 0xc0, !PT ;  /* 0x0000003809097812 */ /* 0x000fe400078ec0ff */
[----:B------:R-:W-:Y:S02]  /*23090*/  LOP3.LUT R7, R7, 0x7f, RZ, 0xc0, !PT ;  /* 0x0000007f07077812 */ /* 0x000fe400078ec0ff */
[----:B------:R-:W-:Y:S01]  /*230a0*/  ISETP.GE.AND P0, PT, R9, UR4, PT ;  /* 0x0000000409007c0c */ /* 0x000fe2000bf06270 */
[----:B------:R-:W-:Y:S01]  /*230b0*/  UMOV UR4, 0xffffffff ;  /* 0xffffffff00047882 */ /* 0x000fe20000000000 */
[----:B------:R-:W-:Y:S02]  /*230c0*/  LEA.HI.X R3, R2, UR7, R3, 0x1, P1 ;  /* 0x0000000702037c11 */ /* 0x000fe400088f0c03 */
[----:B------:R-:W-:Y:S01]  /*230d0*/  SHF.R.U32.HI R10, RZ, 0x3, R7 ;  /* 0x00000003ff0a7819 */ /* 0x000fe20000011607 */
[----:B0-----:R-:W-:Y:S08]  /*230e0*/  BRA.DIV UR4, `(.L_x_11229) ;  /* 0x00000042045c7947 */ /* 0x001ff0000b800000 */
[----:B------:R-:W0:Y:S01]  /*230f0*/  SHFL.IDX PT, R5, R0, RZ, 0x181f ;  /* 0x00181fff00057589 */ /* 0x000e2200000e0000 */
[----:B------:R-:W-:Y:S01]  /*23100*/  ULDC UR4, c[0x0][0x288] ;  /* 0x0000a20000047ab9 */ /* 0x000fe20000000800 */
[----:B------:R-:W-:Y:S02]  /*23110*/  VIADD R10, R10, UR40 ;  /* 0x000000280a0a7c36 */ /* 0x000fe40008000000 */
[----:B------:R-:W1:Y:S01]  /*23120*/  SHFL.IDX PT, R4, R3, RZ, 0x181f ;  /* 0x00181fff03047589 */ /* 0x000e6200000e0000 */
[----:B------:R-:W-:Y:S02]  /*23130*/  IMAD R2, R6, UR4, RZ ;  /* 0x0000000406027c24 */ /* 0x000fe4000f8e02ff */
[C---:B------:R-:W-:Y:S01]  /*23140*/  VIADD R11, R10.reuse, 0x10 ;  /* 0x000000100a0b7836 */ /* 0x040fe20000000000 */
[----:B------:R-:W2:Y:S02]  /*23150*/  SHFL.IDX PT, R6, R0, 0x1, 0x181f ;  /* 0x00381f0000067f89 */ /* 0x000ea400000e0000 */
[----:B------:R-:W-:-:S02]  /*23160*/  ISETP.GE.AND P3, PT, R10, R2, PT ;  /* 0x000000020a00720c */ /* 0x000fc40003f66270 */
[----:B------:R-:W3:Y:S01]  /*23170*/  SHFL.IDX PT, R7, R3, 0x1, 0x181f ;  /* 0x00381f0003077f89 */ /* 0x000ee200000e0000 */
[----:B------:R-:W-:-:S03]  /*23180*/  ISETP.GE.AND P1, PT, R11, R2, PT ;  /* 0x000000020b00720c */ /* 0x000fc60003f26270 */
[----:B------:R4:W-:Y:S04]  /*23190*/  STL [R1+0x480], R11 ;  /* 0x0004800b01007387 */ /* 0x0009e80000100800 */
[----:B------:R-:W-:Y:S03]  /*231a0*/  STL [R1+0x470], R10 ;  /* 0x0004700a01007387 */ /* 0x000fe60000100800 */
[----:B0-----:R-:W-:Y:S01]  /*231b0*/  @!P3 LEA R5, P2, R9, R5, 0x1 ;  /* 0x000000050905b211 */ /* 0x001fe200078408ff */
[----:B----4-:R-:W-:-:S04]  /*231c0*/  VIADD R11, R10, 0x20 ;  /* 0x000000200a0b7836 */ /* 0x010fc80000000000 */
[----:B-1----:R-:W-:Y:S01]  /*231d0*/  @!P3 IMAD.X R4, RZ, RZ, R4, P2 ;  /* 0x000000ffff04b224 */ /* 0x002fe200010e0604 */
[----:B------:R-:W-:Y:S04]  /*231e0*/  STL [R1+0x484], R11 ;  /* 0x0004840b01007387 */ /* 0x000fe80000100800 */
[----:B------:R-:W-:-:S04]  /*231f0*/  @!P3 LOP3.LUT R5, R5, R4, RZ, 0x3c, !PT ;  /* 0x000000040505b212 */ /* 0x000fc800078e3cff */
[----:B------:R-:W-:-:S04]  /*23200*/  @!P3 LOP3.LUT R4, R5, R4, RZ, 0x3c, !PT ;  /* 0x000000040504b212 */ /* 0x000fc800078e3cff */
[----:B------:R-:W-:-:S05]  /*23210*/  @!P3 LOP3.LUT R5, R5, R4, RZ, 0x3c, !PT ;  /* 0x000000040505b212 */ /* 0x000fca00078e3cff */
[----:B-----5:R2:W-:Y:S02]  /*23220*/  @!P3 LDGSTS.E.BYPASS.LTC128B.128 [R8+0x18400], desc[UR48][R4.64], !P0 ;  /* 0x184000000408bfae */ /* 0x0205e4000c101d70 */
[----:B--2---:R-:W-:Y:S02]  /*23230*/  @!P1 LEA R4, P2, R9, R6, 0x1 ;  /* 0x0000000609049211 */ /* 0x004fe400078408ff */
[----:B------:R-:W-:Y:S03]  /*23240*/  SHFL.IDX PT, R6, R3, 0x3, 0x181f ;  /* 0x00781f0003067f89 */ /* 0x000fe600000e0000 */
[----:B---3--:R-:W-:Y:S02]  /*23250*/  @!P1 IMAD.X R5, RZ, RZ, R7, P2 ;  /* 0x000000ffff059224 */ /* 0x008fe400010e0607 */
[----:B------:R-:W-:-:S03]  /*23260*/  VIADD R7, R10, 0x30 ;  /* 0x000000300a077836 */ /* 0x000fc60000000000 */
[----:B------:R0:W-:Y:S01]  /*23270*/  @!P1 LDGSTS.E.BYPASS.LTC128B.128 [R8+0x18c00], desc[UR48][R4.64], !P0 ;  /* 0x18c0000004089fae */ /* 0x0001e2000c101d70 */
[----:B------:R-:W-:-:S03]  /*23280*/  ISETP.GE.AND P1, PT, R11, R2, PT ;  /* 0x000000020b00720c */ /* 0x000fc60003f26270 */
[----:B------:R-:W-:Y:S04]  /*23290*/  STL [R1+0x488], R7 ;  /* 0x0004880701007387 */ /* 0x000fe80000100800 */
[----:B0-----:R-:W0:Y:S04]  /*232a0*/  SHFL.IDX PT, R5, R0, 0x2, 0x181f ;  /* 0x00581f0000057f89 */ /* 0x001e2800000e0000 */
[----:B------:R-:W1:Y:S02]  /*232b0*/  SHFL.IDX PT, R4, R3, 0x2, 0x181f ;  /* 0x00581f0003047f89 */ /* 0x000e6400000e0000 */
[----:B0-----:R-:W-:-:S05]  /*232c0*/  @!P1 LEA R5, P2, R9, R5, 0x1 ;  /* 0x0000000509059211 */ /* 0x001fca00078408ff */
[----:B-1----:R-:W-:-:S05]  /*232d0*/  @!P1 IMAD.X R4, RZ, RZ, R4, P2 ;  /* 0x000000ffff049224 */ /* 0x002fca00010e0604 */
        /* <DEDUP_REMOVED lines=33> */
[-C--:B------:R-:W-:Y:S01]  /*234f0*/  @!P1 LOP3.LUT R5, R5, R4.reuse, RZ, 0x3c, !PT ;  /* 0x0000000405059212 */ /* 0x080fe200078e3cff */
[----:B------:R-:W-:Y:S03]  /*23500*/  SHFL.IDX PT, R3, R3, 0x7, 0x181f ;  /* 0x00f81f0003037f89 */ /* 0x000fe600000e0000 */
        /* <DEDUP_REMOVED lines=11> */
[----:B-1----:R2:W-:Y:S02]  /*235c0*/  @!P1 LDGSTS.E.BYPASS.LTC128B.128 [R8+0x1b400], desc[UR48][R4.64], !P0 ;  /* 0x1b40000004089fae */ /* 0x0025e4000c101d70 */
.L_x_11343:
[----:B0-2---:R-:W2:Y:S02]  /*235d0*/  LDL R4, [R1+0x470] ;  /* 0x0004700001047983 */ /* 0x005ea40000100800 */
        /* <DEDUP_REMOVED lines=11> */
.L_x_11230:
        /* <DEDUP_REMOVED lines=35> */
.L_x_11232:
[----:B------:R-:W-:Y:S05]  /*238c0*/  BSYNC B6 ;  /* 0x0000000000067941 */ /* 0x000fea0003800000 */
.L_x_11231:
[----:B0-----:R-:W2:Y:S01]  /*238d0*/  LDL.LU.64 R4, [R1+0x4a0] ;  /* 0x0004a00001047983 */ /* 0x001ea20000300a00 */
[----:B------:R-:W0:Y:S01]  /*238e0*/  LDC R8, c[0x0][0x448] ;  /* 0x00011200ff087b82 */ /* 0x000e220000000800 */
[----:B------:R-:W-:Y:S02]  /*238f0*/  ULDC.64 UR8, c[0x0][0x3e0] ;  /* 0x0000f80000087ab9 */ /* 0x000fe40000000a00 */
[----:B------:R-:W3:Y:S04]  /*23900*/  LDL.LU R2, [R1+0x4a8] ;  /* 0x0004a80001027983 */ /* 0x000ee80000300800 */
[----:B------:R-:W4:Y:S01]  /*23910*/  LDL.LU R3, [R1+0x478] ;  /* 0x0004780001037983 */ /* 0x000f220000300800 */
[----:B------:R-:W-:Y:S01]  /*23920*/  UIMAD UR6, UR37, UR8, URZ ;  /* 0x00000008250672a4 */ /* 0x000fe2000f8e023f */
[----:B------:R-:W1:Y:S03]  /*23930*/  S2R R10, SR_TID.X ;  /* 0x00000000000a7919 */ /* 0x000e660000002100 */
[----:B------:R-:W-:Y:S01]  /*23940*/  UIMAD UR6, UR43, UR9, UR6 ;  /* 0x000000092b0672a4 */ /* 0x000fe2000f8e0206 */
[----:B0-----:R-:W-:-:S13]  /*23950*/  ISETP.NE.AND P0, PT, R8, 0x1, PT ;  /* 0x000000010800780c */ /* 0x001fda0003f05270 */
[----:B------:R-:W4:Y:S01]  /*23960*/  @P0 LDC R0, c[0x0][0x44c] ;  /* 0x00011300ff000b82 */ /* 0x000f220000000800 */
[C---:B-1----:R-:W-:Y:S02]  /*23970*/  IMAD.SHL.U32 R9, R10.reuse, 0x8, RZ ;  /* 0x000000080a097824 */ /* 0x042fe400078e00ff */
[----:B------:R-:W-:-:S03]  /*23980*/  IMAD.SHL.U32 R10, R10, 0x8, RZ ;  /* 0x000000080a0a7824 */ /* 0x000fc600078e00ff */
[----:B------:R-:W-:Y:S02]  /*23990*/  LOP3.LUT R9, R9, 0x38, RZ, 0xc0, !PT ;  /* 0x0000003809097812 */ /* 0x000fe400078ec0ff */
[----:B------:R-:W-:-:S04]  /*239a0*/  LOP3.LUT R10, R10, 0x38, RZ, 0xc0, !PT ;  /* 0x000000380a0a7812 */ /* 0x000fc800078ec0ff */
[C---:B------:R-:W-:Y:S02]  /*239b0*/  LOP3.LUT R12, R10.reuse, 0x40, RZ, 0xfc, !PT ;  /* 0x000000400a0c7812 */ /* 0x040fe400078efcff */
[C---:B------:R-:W-:Y:S02]  /*239c0*/  LOP3.LUT R11, R10.reuse, 0x80, RZ, 0xfc, !PT ;  /* 0x000000800a0b7812 */ /* 0x040fe400078efcff */
[----:B------:R-:W-:Y:S02]  /*239d0*/  LOP3.LUT R10, R10, 0xc0, RZ, 0xfc, !PT ;  /* 0x000000c00a0a7812 */ /* 0x000fe400078efcff */
[----:B--2---:R-:W-:Y:S02]  /*239e0*/  R2UR UR5, R5 ;  /* 0x00000000050572ca */ /* 0x004fe400000e0000 */
[----:B------:R-:W-:Y:S02]  /*239f0*/  R2UR UR4, R4 ;  /* 0x00000000040472ca */ /* 0x000fe400000e0000 */
[----:B---3--:R-:W-:-:S02]  /*23a00*/  R2UR UR5, R2 ;  /* 0x00000000020572ca */ /* 0x008fc400000e0000 */
[----:B------:R-:W0:Y:S01]  /*23a10*/  @P0 LDC R2, c[0x0][0x450] ;  /* 0x00011400ff020b82 */ /* 0x000e220000000800 */
[----:B----4-:R-:W-:-:S04]  /*23a20*/  @P0 IMAD.HI.U32 R0, R3, R0, RZ ;  /* 0x0000000003000227 */ /* 0x010fc800078e00ff */
[----:B------:R-:W-:-:S06]  /*23a30*/  IMAD.MOV.U32 R4, RZ, RZ, R3 ;  /* 0x000000ffff047224 */ /* 0x000fcc00078e0003 */
[----:B------:R-:W-:-:S04]  /*23a40*/  UIMAD.WIDE.U32 UR4, UR43, UR8, UR4 ;  /* 0x000000082b0472a5 */ /* 0x000fc8000f8e0004 */
[----:B------:R-:W-:Y:S02]  /*23a50*/  UIADD3 UR6, UR5, UR6, URZ ;  /* 0x0000000605067290 */ /* 0x000fe4000fffe03f */
[----:B------:R-:W-:Y:S02]  /*23a60*/  IMAD.U32 R6, RZ, RZ, UR4 ;  /* 0x00000004ff067e24 */ /* 0x000fe4000f8e00ff */
[----:B------:R-:W-:Y:S01]  /*23a70*/  IMAD.U32 R7, RZ, RZ, UR5 ;  /* 0x00000005ff077e24 */ /* 0x000fe2000f8e00ff */
[----:B------:R-:W-:Y:S01]  /*23a80*/  ULDC.64 UR4, c[0x0][0x3d0] ;  /* 0x0000f40000047ab9 */ /* 0x000fe20000000a00 */
        /* <DEDUP_REMOVED lines=17> */
[----:B------:R-:W-:Y:S01]  /*23ba0*/  IMAD.IADD R0, R3, 0x1, R0 ;  /* 0x0000000103007824 */ /* 0x000fe200078e0200 */
[----:B------:R-:W-:Y:S02]  /*23bb0*/  ULDC UR4, c[0x0][0x3b8] ;  /* 0x0000ee0000047ab9 */ /* 0x000fe40000000800 */
[----:B------:R-:W-:Y:S02]  /*23bc0*/  ISETP.GE.AND P1, PT, R12, UR4, PT ;  /* 0x000000040c007c0c */ /* 0x000fe4000bf26270 */
[----:B------:R-:W-:Y:S02]  /*23bd0*/  LEA.HI.X R4, R2, UR5, R0, 0x1, P0 ;  /* 0x0000000502047c11 */ /* 0x000fe400080f0c00 */
[----:B------:R-:W-:-:S02]  /*23be0*/  ISETP.GE.AND P0, PT, R9, UR4, PT ;  /* 0x0000000409007c0c */ /* 0x000fc4000bf06270 */
[----:B------:R-:W-:Y:S02]  /*23bf0*/  ISETP.GE.AND P2, PT, R11, UR4, PT ;  /* 0x000000040b007c0c */ /* 0x000fe4000bf46270 */
[----:B------:R-:W-:Y:S01]  /*23c00*/  ISETP.GE.AND P3, PT, R10, UR4, PT ;  /* 0x000000040a007c0c */ /* 0x000fe2000bf66270 */
[----:B------:R-:W-:-:S03]  /*23c10*/  UMOV UR4, 0xffffffff ;  /* 0xffffffff00047882 */ /* 0x000fc60000000000 */
[----:B------:R-:W-:Y:S09]  /*23c20*/  BRA.DIV UR4, `(.L_x_11233) ;  /* 0x0000004204447947 */ /* 0x000ff2000b800000 */
[----:B------:R-:W2:Y:S01]  /*23c30*/  LDL.LU R10, [R1+0x470] ;  /* 0x00047000010a7983 */ /* 0x000ea20000300800 */
[----:B------:R-:W-:-:S03]  /*23c40*/  ULDC UR4, c[0x0][0x288] ;  /* 0x0000a20000047ab9 */ /* 0x000fc60000000800 */
[----:B------:R-:W3:Y:S04]  /*23c50*/  LDL.LU R3, [R1+0x480] ;  /* 0x0004800001037983 */ /* 0x000ee80000300800 */
[----:B------:R-:W4:Y:S04]  /*23c60*/  LDL R7, [R1+0x460] ;  /* 0x0004600001077983 */ /* 0x000f280000100800 */
[----:B------:R-:W5:Y:S01]  /*23c70*/  LDL.LU R11, [R1+0x484] ;  /* 0x00048400010b7983 */ /* 0x000f620000300800 */
[----:B------:R-:W-:-:S03]  /*23c80*/  IMAD R0, R8, UR4, RZ ;  /* 0x0000000408007c24 */ /* 0x000fc6000f8e02ff */
[----:B------:R-:W-:Y:S04]  /*23c90*/  SHFL.IDX PT, R2, R4, RZ, 0x181f ;  /* 0x00181fff04027589 */ /* 0x000fe800000e0000 */
[----:B------:R-:W5:Y:S04]  /*23ca0*/  LDL.LU R12, [R1+0x48c] ;  /* 0x00048c00010c7983 */ /* 0x000f680000300800 */
[----:B------:R-:W-:Y:S01]  /*23cb0*/  SHFL.IDX PT, R6, R4, 0x1, 0x181f ;  /* 0x00381f0004067f89 */ /* 0x000fe200000e0000 */
[----:B--2---:R-:W-:-:S03]  /*23cc0*/  ISETP.GE.AND P5, PT, R10, R0, PT ;  /* 0x000000000a00720c */ /* 0x004fc60003fa6270 */
[----:B------:R-:W2:Y:S01]  /*23cd0*/  LDL.LU R10, [R1+0x488] ;  /* 0x00048800010a7983 */ /* 0x000ea20000300800 */
[----:B---3--:R-:W-:-:S03]  /*23ce0*/  ISETP.GE.AND P4, PT, R3, R0, PT ;  /* 0x000000000300720c */ /* 0x008fc60003f86270 */
[----:B------:R-:W0:Y:S06]  /*23cf0*/  SHFL.IDX PT, R3, R5, RZ, 0x181f ;  /* 0x00181fff05037589 */ /* 0x000e2c00000e0000 */
[----:B0-----:R-:W-:-:S05]  /*23d00*/  @!P5 LEA R3, P6, R9, R3, 0x1 ;  /* 0x000000030903d211 */ /* 0x001fca00078c08ff */
[----:B------:R-:W-:-:S05]  /*23d10*/  @!P5 IMAD.X R2, RZ, RZ, R2, P6 ;  /* 0x000000ffff02d224 */ /* 0x000fca00030e0602 */
[----:B------:R-:W-:-:S04]  /*23d20*/  @!P5 LOP3.LUT R3, R3, R2, RZ, 0x3c, !PT ;  /* 0x000000020303d212 */ /* 0x000fc800078e3cff */
[----:B------:R-:W-:-:S04]  /*23d30*/  @!P5 LOP3.LUT R2, R3, R2, RZ, 0x3c, !PT ;  /* 0x000000020302d212 */ /* 0x000fc800078e3cff */
[----:B------:R-:W-:-:S05]  /*23d40*/  @!P5 LOP3.LUT R3, R3, R2, RZ, 0x3c, !PT ;  /* 0x000000020303d212 */ /* 0x000fca00078e3cff */
[----:B----4-:R-:W-:Y:S04]  /*23d50*/  @!P5 LDGSTS.E.BYPASS.LTC128B.128 [R7+0x22400], desc[UR48][R2.64], !P0 ;  /* 0x224000000207dfae */ /* 0x010fe8000c101d70 */
        /* <DEDUP_REMOVED lines=10> */
[----:B-----5:R-:W-:-:S03]  /*23e00*/  ISETP.GE.AND P4, PT, R11, R0, PT ;  /* 0x000000000b00720c */ /* 0x020fc60003f86270 */
[----:B------:R-:W3:Y:S04]  /*23e10*/  LDL.LU R11, [R1+0x490] ;  /* 0x00049000010b7983 */ /* 0x000ee80000300800 */
        /* <DEDUP_REMOVED lines=47> */
.L_x_11361:
[----:B------:R-:W3:Y:S01]  /*24110*/  LDL.LU R3, [R1+0x49c] ;  /* 0x00049c0001037983 */ /* 0x000ee20000300800 */
[----:B------:R-:W-:Y:S01]  /*24120*/  BSSY B0, `(.L_x_11234) ;  /* 0x000000d000007945 */ /* 0x000fe20003800000 */
[----:B---3--:R-:W-:-:S13]  /*24130*/  ISETP.GE.AND P4, PT, R3, R0, PT ;  /* 0x000000000300720c */ /* 0x008fda0003f86270 */
[----:B------:R-:W-:Y:S05]  /*24140*/  @P4 BRA `(.L_x_11235) ;  /* 0x0000000000284947 */ /* 0x000fea0003800000 */
[----:B-1----:R-:W3:Y:S01]  /*24150*/  LDL R4, [R1+0x460] ;  /* 0x0004600001047983 */ /* 0x002ee20000100800 */
        /* <DEDUP_REMOVED lines=9> */
.L_x_11235:
[----:B------:R-:W-:Y:S05]  /*241f0*/  BSYNC B0 ;  /* 0x0000000000007941 */ /* 0x000fea0003800000 */
.L_x_11234:
[----:B------:R-:W-:Y:S01]  /*24200*/  NOP ;  /* 0x0000000000007918 */ /* 0x000fe20000000000 */
[----:B------:R-:W-:-:S13]  /*24210*/  PLOP3.LUT P0, PT, PT, PT, PT, 0x80, 0x0 ;  /* 0x000000000000781c */ /* 0x000fda0003f0f070 */
.L_x_11236:
[----:B------:R-:W-:Y:S02]  /*24220*/  PLOP3.LUT P1, PT, P1, P0, PT, 0xa2, 0x0 ;  /* 0x000000000000781c */ /* 0x000fe40000f21472 */
[----:B------:R-:W-:-:S08]  /*24230*/  @P0 R2UR P1, UR4, R17 ;  /* 0x00000000110402ca */ /* 0x000fd00000020000 */
[----:B------:R-:W-:-:S05]  /*24240*/  @P0 PLOP3.LUT P0, PT, P1, PT, PT, 0x80, 0x0 ;  /* 0x000000000000081c */ /* 0x000fca0000f0f070 */
[----:B------:R-:W-:Y:S01]  /*24250*/  @!P1 SYNCS.ARRIVE.TRANS64.RED.A0T1 RZ, [UR4+0x32410], RZ ;  /* 0x032410ffffff99a7 */ /* 0x000fe20008200404 */
[----:B------:R-:W-:Y:S07]  /*24260*/  @!P1 ARRIVES.LDGSTSBAR.64.TRANSCNT [UR4+0x32410] ;  /* 0x03241000ff0099b0 */ /* 0x000fee0008000a84 */
[----:B------:R-:W-:Y:S05]  /*24270*/  @P0 BRA.U.ANY `(.L_x_11236) ;  /* 0xfffffffd00e80947 */ /* 0x000fea000393ffff */
[----:B0--3--:R-:W3:Y:S02]  /*24280*/  LDL.LU R2, [R1+0x498] ;  /* 0x0004980001027983 */ /* 0x009ee40000300800 */
        /* <DEDUP_REMOVED lines=11> */
.L_x_11362:
[----:B------:R-:W-:Y:S05]  /*24340*/  BSYNC B0 ;  /* 0x0000000000007941 */ /* 0x000fea0003800000 */
.L_x_11237:
[----:B------:R-:W3:Y:S01]  /*24350*/  LDL R2, [R1+0x46c] ;  /* 0x00046c0001027983 */ /* 0x000ee20000100800 */
[----:B------:R-:W-:Y:S01]  /*24360*/  BSSY B0, `(.L_x_11239) ;  /* 0x0000059000007945 */ /* 0x000fe20003800000 */
[----:B---3--:R-:W-:-:S13]  /*24370*/  LOP3.LUT P0, RZ, R2, 0x2, RZ, 0xc0, !PT ;  /* 0x0000000202ff7812 */ /* 0x008fda000780c0ff */
[----:B------:R-:W-:Y:S05]  /*24380*/  @!P0 BRA `(.L_x_11240) ;  /* 0x0000000400588947 */ /* 0x000fea0003800000 */
[----:B-1----:R-:W0:Y:S01]  /*24390*/  LDL R4, [R1+0x464] ;  /* 0x0004640001047983 */ /* 0x002e220000100800 */
[----:B------:R-:W1:Y:S02]  /*243a0*/  S2R R2, SR_TID.X ;  /* 0x0000000000027919 */ /* 0x000e640000002100 */
[----:B-1----:R-:W-:Y:S01]  /*243b0*/  LOP3.LUT R3, R2, 0x7f, RZ, 0xc0, !PT ;  /* 0x0000007f02037812 */ /* 0x002fe200078ec0ff */
[----:B------:R-:W-:Y:S01]  /*243c0*/  IMAD R2, R18, 0x8, R17 ;  /* 0x0000000812027824 */ /* 0x000fe200078e0211 */
[----:B------:R-:W-:Y:S02]  /*243d0*/  BSSY B1, `(.L_x_11241) ;  /* 0x0000005000017945 */ /* 0x000fe40003800000 */
[----:B------:R-:W-:Y:S02]  /*243e0*/  ISETP.NE.AND P1, PT, R3, RZ, PT ;  /* 0x000000ff0300720c */ /* 0x000fe40003f25270 */
[----:B0-----:R-:W-:-:S04]  /*243f0*/  SHF.L.U32 R0, R4, 0x1f, RZ ;  /* 0x0000001f04007819 */ /* 0x001fc800000006ff */
[----:B------:R-:W0:Y:S02]  /*24400*/  SYNCS.PHASECHK.TRANS64.TRYWAIT P0, [R2+URZ+0x32460], R0 ;  /* 0x03246000020075a7 */ /* 0x000e24000800017f */
[----:B0-----:R-:W-:Y:S05]  /*24410*/  @!P0 BRA `(.L_x_11242) ;  /* 0x0000004400b48947 */ /* 0x001fea0003800000 */
.L_x_11363:
[----:B------:R-:W-:Y:S05]  /*24420*/  BSYNC B1 ;  /* 0x0000000000017941 */ /* 0x000fea0003800000 */
.L_x_11241:
        /* <DEDUP_REMOVED lines=9> */
.L_x_11244:
[----:B------:R-:W-:Y:S05]  /*244c0*/  BSYNC B1 ;  /* 0x0000000000017941 */ /* 0x000fea0003800000 */
.L_x_11243:
[----:B------:R-:W3:Y:S01]  /*244d0*/  LDL.LU R3, [R1+0x47c] ;  /* 0x00047c0001037983 */ /* 0x000ee20000300800 */
[----:B0-----:R-:W-:Y:S01]  /*244e0*/  IMAD R0, R18, 0xc000, R17 ;  /* 0x0000c00012007824 */ /* 0x001fe200078e0211 */
        /* <DEDUP_REMOVED lines=8> */
[----:B---3--:R-:W-:-:S09]  /*24570*/  IMAD R3, R3, 0x60, RZ ;  /* 0x0000006003037824 */ /* 0x008fd200078e02ff */
.L_x_11245:
        /* <DEDUP_REMOVED lines=15> */
.L_x_11246:
        /* <DEDUP_REMOVED lines=15> */
.L_x_11247:
        /* <DEDUP_REMOVED lines=15> */
.L_x_11248:
        /* <DEDUP_REMOVED lines=9> */
[----:B---3--:R-:W-:Y:S05]  /*248e0*/  @P0 BRA.U.ANY `(.L_x_11248) ;  /* 0xfffffffd00d80947 */ /* 0x008fea000393ffff */
.L_x_11240:
[----:B------:R-:W-:Y:S05]  /*248f0*/  BSYNC B0 ;  /* 0x0000000000007941 */ /* 0x000fea0003800000 */
.L_x_11239:
[----:B------:R-:W-:-:S04]  /*24900*/  UIADD3 UR4, UR39, -0x2, URZ ;  /* 0xfffffffe27047890 */ /* 0x000fc8000fffe03f */
[----:B------:R-:W-:-:S06]  /*24910*/  UISETP.GE.AND UP0, UPT, UR4, UR38, UPT ;  /* 0x000000260400728c */ /* 0x000fcc000bf06270 */
[----:B------:R-:W-:-:S13]  /*24920*/  PLOP3.LUT P0, PT, PT, PT, UP0, 0x80, 0x0 ;  /* 0x000000000000781c */ /* 0x000fda0003f0f008 */
[----:B------:R-:W-:Y:S05]  /*24930*/  @!P0 BRA `(.L_x_11249) ;  /* 0x0000001c00808947 */ /* 0x000fea0003800000 */
[----:B------:R-:W-:Y:S01]  /*24940*/  IMAD R3, RZ, RZ, -UR39 ;  /* 0x80000027ff037e24 */ /* 0x000fe2000f8e02ff */
[----:B--2---:R-:W-:-:S04]  /*24950*/  LOP3.LUT R6, RZ, UR38, RZ, 0x33, !PT ;  /* 0x00000026ff067c12 */ /* 0x004fc8000f8e33ff */
[----:B------:R-:W-:-:S05]  /*24960*/  VIADDMNMX R6, R3, 0x1, R6, !PT ;  /* 0x0000000103067846 */ /* 0x000fca0007800106 */
[----:B0-----:R-:W-:-:S05]  /*24970*/  VIADD R0, R6, UR39 ;  /* 0x0000002706007c36 */ /* 0x001fca0008000000 */
[----:B------:R-:W-:-:S04]  /*24980*/  LOP3.LUT R0, R0, 0x1, RZ, 0xc0, !PT ;  /* 0x0000000100007812 */ /* 0x000fc800078ec0ff */
[----:B------:R-:W-:Y:S01]  /*24990*/  ISETP.NE.U32.AND P0, PT, R0, 0x1, PT ;  /* 0x000000010000780c */ /* 0x000fe20003f05070 */
[----:B------:R-:W-:-:S12]  /*249a0*/  IMAD.U32 R0, RZ, RZ, UR4 ;  /* 0x00000004ff007e24 */ /* 0x000fd8000f8e00ff */
[----:B------:R-:W-:Y:S05]  /*249b0*/  @P0 BRA `(.L_x_11250) ;  /* 0x00000008006c0947 */ /* 0x000fea0003800000 */
[----:B------:R-:W2:Y:S04]  /*249c0*/  LDL.LU R8, [R1+0x464] ;  /* 0x0004640001087983 */ /* 0x000ea80000300800 */
[----:B-1----:R-:W3:Y:S01]  /*249d0*/  LDL R4, [R1+0x46c] ;  /* 0x00046c0001047983 */ /* 0x002ee20000100800 */
[----:B------:R-:W-:-:S05]  /*249e0*/  VIADD R18, R18, 0x1 ;  /* 0x0000000112127836 */ /* 0x000fca0000000000 */
[----:B------:R-:W-:-:S04]  /*249f0*/  ISETP.NE.AND P0, PT, R18, 0x2, PT ;  /* 0x000000021200780c */ /* 0x000fc80003f05270 */
[----:B------:R-:W-:Y:S01]  /*24a00*/  SEL R2, RZ, 0x1, P0 ;  /* 0x00000001ff027807 */ /* 0x000fe20000000000 */
[----:B------:R-:W-:Y:S01]  /*24a10*/  BSSY B0, `(.L_x_11251) ;  /* 0x0000093000007945 */ /* 0x000fe20003800000 */
[----:B------:R-:W-:Y:S02]  /*24a20*/  SEL R18, R18, RZ, P0 ;  /* 0x000000ff12127207 */ /* 0x000fe40000000000 */
[----:B--2---:R-:W-:-:S05]  /*24a30*/  LOP3.LUT R8, R8, R2, RZ, 0x3c, !PT ;  /* 0x0000000208087212 */ /* 0x004fca00078e3cff */
[----:B------:R0:W-:Y:S01]  /*24a40*/  STL [R1+0x464], R8 ;  /* 0x0004640801007387 */ /* 0x0001e20000100800 */
[----:B---3--:R-:W-:-:S13]  /*24a50*/  LOP3.LUT P2, RZ, R4, 0x2, RZ, 0xc0, !PT ;  /* 0x0000000204ff7812 */ /* 0x008fda000784c0ff */
[----:B0-----:R-:W-:Y:S05]  /*24a60*/  @!P2 BRA `(.L_x_11252) ;  /* 0x000000080034a947 */ /* 0x001fea0003800000 */
[----:B------:R-:W-:-:S13]  /*24a70*/  LOP3.LUT P2, RZ, R4, 0x1, RZ, 0xc0, !PT ;  /* 0x0000000104ff7812 */ /* 0x000fda000784c0ff */
[----:B------:R-:W-:Y:S05]  /*24a80*/  @!P2 BRA `(.L_x_11253) ;  /* 0x00000000004ca947 */ /* 0x000fea0003800000 */
[----:B------:R-:W2:Y:S01]  /*24a90*/  LDL R7, [R1+0x468] ;  /* 0x0004680001077983 */ /* 0x000ea20000100800 */
[----:B------:R-:W0:Y:S01]  /*24aa0*/  LDC R5, c[0x0][0x43c] ;  /* 0x00010f00ff057b82 */ /* 0x000e220000000800 */
[----:B------:R-:W-:Y:S01]  /*24ab0*/  IMAD.MOV.U32 R4, RZ, RZ, R0 ;  /* 0x000000ffff047224 */ /* 0x000fe200078e0000 */
[----:B------:R-:W-:Y:S01]  /*24ac0*/  ULDC.64 UR4, c[0x0][0x428] ;  /* 0x00010a0000047ab9 */ /* 0x000fe20000000a00 */
[----:B0-----:R-:W-:-:S13]  /*24ad0*/  ISETP.NE.AND P0, PT, R5, 0x1, PT ;  /* 0x000000010500780c */ /* 0x001fda0003f05270 */
[----:B------:R-:W0:Y:S02]  /*24ae0*/  @P0 LDC.64 R2, c[0x0][0x440] ;  /* 0x00011000ff020b82 */ /* 0x000e240000000a00 */
[----:B0-----:R-:W-:-:S05]  /*24af0*/  @P0 IMAD.HI.U32 R2, R0, R2, RZ ;  /* 0x0000000200020227 */ /* 0x001fca00078e00ff */
[----:B------:R-:W-:-:S05]  /*24b00*/  @P0 SHF.R.U32.HI R4, RZ, R3, R2 ;  /* 0x00000003ff040219 */ /* 0x000fca0000011602 */
[----:B------:R-:W-:-:S04]  /*24b10*/  IMAD.MOV R2, RZ, RZ, -R4 ;  /* 0x000000ffff027224 */ /* 0x000fc800078e0a04 */
[----:B------:R-:W-:Y:S01]  /*24b20*/  IMAD R0, R5, R2, R0 ;  /* 0x0000000205007224 */ /* 0x000fe200078e0200 */
[--C-:B------:R-:W-:Y:S01]  /*24b30*/  SHF.R.S32.HI R5, RZ, 0x1f, R4.reuse ;  /* 0x0000001fff057819 */ /* 0x100fe20000011404 */
[----:B------:R-:W0:Y:S02]  /*24b40*/  LDC.64 R2, c[0x0][0x418] ;  /* 0x00010600ff027b82 */ /* 0x000e240000000a00 */
[----:B------:R-:W-:-:S03]  /*24b50*/  IMAD.WIDE.U32 R4, R19, UR4, R4 ;  /* 0x0000000413047c25 */ /* 0x000fc6000f8e0004 */
[----:B0-----:R-:W-:Y:S01]  /*24b60*/  LEA R2, P0, R4, R2, 0x2 ;  /* 0x0000000204027211 */ /* 0x001fe200078010ff */
[----:B--2---:R-:W-:-:S04]  /*24b70*/  IMAD R7, R7, UR4, RZ ;  /* 0x0000000407077c24 */ /* 0x004fc8000f8e02ff */
[----:B------:R-:W-:-:S04]  /*24b80*/  IMAD R7, R19, UR5, R7 ;  /* 0x0000000513077c24 */ /* 0x000fc8000f8e0207 */
[----:B------:R-:W-:-:S05]  /*24b90*/  IMAD.IADD R7, R7, 0x1, R5 ;  /* 0x0000000107077824 */ /* 0x000fca00078e0205 */
[----:B------:R-:W-:-:S05]  /*24ba0*/  LEA.HI.X R3, R4, R3, R7, 0x2, P0 ;  /* 0x0000000304037211 */ /* 0x000fca00000f1407 */
[----:B------:R0:W5:Y:S02]  /*24bb0*/  LDG.E R16, desc[UR48][R2.64] ;  /* 0x0000003002107981 */ /* 0x000164000c1e1900 */
.L_x_11253:
[----:B0-----:R-:W0:Y:S01]  /*24bc0*/  S2R R2, SR_TID.X ;  /* 0x0000000000027919 */ /* 0x001e220000002100 */
[----:B------:R-:W-:Y:S01]  /*24bd0*/  IMAD R3, R18, 0x8, R17 ;  /* 0x0000000812037824 */ /* 0x000fe200078e0211 */
[----:B------:R-:W-:Y:S01]  /*24be0*/  BSSY B1, `(.L_x_11254) ;  /* 0x0000006000017945 */ /* 0x000fe20003800000 */
[----:B0-----:R-:W-:Y:S02]  /*24bf0*/  LOP3.LUT R4, R2, 0x7f, RZ, 0xc0, !PT ;  /* 0x0000007f02047812 */ /* 0x001fe400078ec0ff */
[----:B------:R-:W-:Y:S02]  /*24c00*/  SHF.L.U32 R2, R8, 0x1f, RZ ;  /* 0x0000001f08027819 */ /* 0x000fe400000006ff */
[----:B------:R-:W-:Y:S02]  /*24c10*/  ISETP.NE.AND P1, PT, R4, RZ, PT ;  /* 0x000000ff0400720c */ /* 0x000fe40003f25270 */
[----:B------:R-:W0:Y:S02]  /*24c20*/  SYNCS.PHASECHK.TRANS64.TRYWAIT P0, [R3+URZ+0x32440], R2 ;  /* 0x03244002030075a7 */ /* 0x000e24000800017f */
[----:B0-----:R-:W-:Y:S09]  /*24c30*/  @!P0 BRA `(.L_x_11255) ;  /* 0x0000003c00c08947 */ /* 0x001ff20003800000 */
.L_x_11364:
[----:B------:R-:W-:Y:S05]  /*24c40*/  BSYNC B1 ;  /* 0x0000000000017941 */ /* 0x000fea0003800000 */
.L_x_11254:
        /* <DEDUP_REMOVED lines=9> */
.L_x_11257:
[----:B------:R-:W-:Y:S05]  /*24ce0*/  BSYNC B1 ;  /* 0x0000000000017941 */ /* 0x000fea0003800000 */
.L_x_11256:
        /* <DEDUP_REMOVED lines=11> */
.L_x_11258:
        /* <DEDUP_REMOVED lines=13> */
.L_x_11365:
[----:B------:R-:W-:Y:S05]  /*24e70*/  BSYNC B1 ;  /* 0x0000000000017941 */ /* 0x000fea0003800000 */
.L_x_11259:
        /* <DEDUP_REMOVED lines=11> */
.L_x_11262:
[----:B------:R-:W-:Y:S05]  /*24f30*/  BSYNC B1 ;  /* 0x0000000000017941 */ /* 0x000fea0003800000 */
.L_x_11261:
        /* <DEDUP_REMOVED lines=9> */
.L_x_11263:
        /* <DEDUP_REMOVED lines=15> */
.L_x_11264:
        /* <DEDUP_REMOVED lines=15> */
.L_x_11265:
        /* <DEDUP_REMOVED lines=15> */
.L_x_11266:
        /* <DEDUP_REMOVED lines=10> */
.L_x_11252:
[----:B------:R-:W-:Y:S05]  /*25340*/  BSYNC B0 ;  /* 0x0000000000007941 */ /* 0x000fea0003800000 */
.L_x_11251:
[----:B------:R-:W-:-:S06]  /*25350*/  UIADD3 UR4, UR39, -0x3, URZ ;  /* 0xfffffffd27047890 */ /* 0x000fcc000fffe03f */
[----:B------:R-:W-:-:S07]  /*25360*/  IMAD.U32 R0, RZ, RZ, UR4 ;  /* 0x00000004ff007e24 */ /* 0x000fce000f8e00ff */
.L_x_11250:
[----:B------:R-:W-:Y:S01]  /*25370*/  ULOP3.LUT UR4, URZ, UR39, URZ, 0x33, !UPT ;  /* 0x000000273f047292 */ /* 0x000fe2000f8e333f */
[----:B------:R-:W-:Y:S01]  /*25380*/  VIADD R6, R6, 0xfffffffe ;  /* 0xfffffffe06067836 */ /* 0x000fe20000000000 */
[----:B------:R-:W-:Y:S04]  /*25390*/  BSSY B0, `(.L_x_11249) ;  /* 0x000013a000007945 */ /* 0x000fe80003800000 */
[----:B------:R-:W-:-:S13]  /*253a0*/  ISETP.NE.AND P0, PT, R6, UR4, PT ;  /* 0x0000000406007c0c */ /* 0x000fda000bf05270 */
[----:B------:R-:W-:Y:S05]  /*253b0*/  @!P0 BRA `(.L_x_11267) ;  /* 0x0000001000dc8947 */ /* 0x000fea0003800000 */
.L_x_11300:
[----:B------:R-:W2:Y:S04]  /*253c0*/  LDL R2, [R1+0x46c] ;  /* 0x00046c0001027983 */ /* 0x000ea80000100800 */
[----:B------:R-:W3:Y:S01]  /*253d0*/  LDL.LU R3, [R1+0x464] ;  /* 0x0004640001037983 */ /* 0x000ee20000300800 */
        /* <DEDUP_REMOVED lines=12> */
[----:B-1----:R-:W2:Y:S01]  /*254a0*/  LDL R5, [R1+0x468] ;  /* 0x0004680001057983 */ /* 0x002ea20000100800 */
        /* <DEDUP_REMOVED lines=18> */
.L_x_11270:
[----:B------:R-:W2:Y:S01]  /*255d0*/  S2R R2, SR_TID.X ;  /* 0x0000000000027919 */ /* 0x000ea20000002100 */
[----:B01----:R-:W-:Y:S01]  /*255e0*/  IMAD R4, R6, 0x8, R17 ;  /* 0x0000000806047824 */ /* 0x003fe200078e0211 */
[----:B------:R-:W-:Y:S01]  /*255f0*/  BSSY B2, `(.L_x_11271) ;  /* 0x0000006000027945 */ /* 0x000fe20003800000 */
[----:B--2---:R-:W-:Y:S02]  /*25600*/  LOP3.LUT R3, R2, 0x7f, RZ, 0xc0, !PT ;  /* 0x0000007f02037812 */ /* 0x004fe400078ec0ff */
[----:B------:R-:W-:Y:S02]  /*25610*/  SHF.L.U32 R2, R7, 0x1f, RZ ;  /* 0x0000001f07027819 */ /* 0x000fe400000006ff */
[----:B------:R-:W-:Y:S02]  /*25620*/  ISETP.NE.AND P1, PT, R3, RZ, PT ;  /* 0x000000ff0300720c */ /* 0x000fe40003f25270 */
[----:B------:R-:W0:Y:S02]  /*25630*/  SYNCS.PHASECHK.TRANS64.TRYWAIT P0, [R4+URZ+0x32440], R2 ;  /* 0x03244002040075a7 */ /* 0x000e24000800017f */
[----:B0-----:R-:W-:Y:S09]  /*25640*/  @!P0 BRA `(.L_x_11272) ;  /* 0x0000003400648947 */ /* 0x001ff20003800000 */
.L_x_11366:
[----:B------:R-:W-:Y:S05]  /*25650*/  BSYNC B2 ;  /* 0x0000000000027941 */ /* 0x000fea0003800000 */
.L_x_11271:
        /* <DEDUP_REMOVED lines=9> */
.L_x_11274:
[----:B------:R-:W-:Y:S05]  /*256f0*/  BSYNC B2 ;  /* 0x0000000000027941 */ /* 0x000fea0003800000 */
.L_x_11273:
        /* <DEDUP_REMOVED lines=11> */
.L_x_11275:
        /* <DEDUP_REMOVED lines=13> */
.L_x_11367:
[----:B------:R-:W-:Y:S05]  /*25880*/  BSYNC B2 ;  /* 0x0000000000027941 */ /* 0x000fea0003800000 */
.L_x_11276:
        /* <DEDUP_REMOVED lines=11> */
.L_x_11279:
[----:B------:R-:W-:Y:S05]  /*25940*/  BSYNC B2 ;  /* 0x0000000000027941 */ /* 0x000fea0003800000 */
.L_x_11278:
        /* <DEDUP_REMOVED lines=9> */
.L_x_11280:
        /* <DEDUP_REMOVED lines=15> */
.L_x_11281:
        /* <DEDUP_REMOVED lines=15> */
.L_x_11282:
        /* <DEDUP_REMOVED lines=15> */
.L_x_11283:
        /* <DEDUP_REMOVED lines=10> */
.L_x_11269:
[----:B------:R-:W-:Y:S05]  /*25d50*/  BSYNC B1 ;  /* 0x0000000000017941 */ /* 0x000fea0003800000 */
.L_x_11268:
[----:B------:R-:W2:Y:S01]  /*25d60*/  LDL R3, [R1+0x46c] ;  /* 0x00046c0001037983 */ /* 0x000ea20000100800 */
[----:B------:R-:W-:Y:S01]  /*25d70*/  VIADD R6, R6, 0x1 ;  /* 0x0000000106067836 */ /* 0x000fe20000000000 */
[----:B------:R-:W-:Y:S04]  /*25d80*/  BSSY B1, `(.L_x_11284) ;  /* 0x0000097000017945 */ /* 0x000fe80003800000 */
[----:B------:R-:W-:-:S04]  /*25d90*/  ISETP.NE.AND P0, PT, R6, 0x2, PT ;  /* 0x000000020600780c */ /* 0x000fc80003f05270 */
[----:B------:R-:W-:Y:S02]  /*25da0*/  SEL R2, RZ, 0x1, P0 ;  /* 0x00000001ff027807 */ /* 0x000fe40000000000 */
[----:B------:R-:W-:Y:S01]  /*25db0*/  SEL R18, R6, RZ, P0 ;  /* 0x000000ff06127207 */ /* 0x000fe20000000000 */
[----:B------:R-:W-:Y:S01]  /*25dc0*/  VIADD R6, R0, 0xffffffff ;  /* 0xffffffff00067836 */ /* 0x000fe20000000000 */
[----:B------:R-:W-:-:S05]  /*25dd0*/  LOP3.LUT R8, R7, R2, RZ, 0x3c, !PT ;  /* 0x0000000207087212 */ /* 0x000fca00078e3cff */
[----:B------:R0:W-:Y:S01]  /*25de0*/  STL [R1+0x464], R8 ;  /* 0x0004640801007387 */ /* 0x0001e20000100800 */
[----:B--2---:R-:W-:-:S13]  /*25df0*/  LOP3.LUT P2, RZ, R3, 0x2, RZ, 0xc0, !PT ;  /* 0x0000000203ff7812 */ /* 0x004fda000784c0ff */
[----:B0-----:R-:W-:Y:S05]  /*25e00*/  @!P2 BRA `(.L_x_11285) ;  /* 0x000000080038a947 */ /* 0x001fea0003800000 */
[----:B------:R-:W-:Y:S01]  /*25e10*/  LOP3.LUT P2, RZ, R3, 0x1, RZ, 0xc0, !PT ;  /* 0x0000000103ff7812 */ /* 0x000fe2000784c0ff */
[----:B------:R-:W-:-:S12]  /*25e20*/  IMAD.MOV.U32 R7, RZ, RZ, R6 ;  /* 0x000000ffff077224 */ /* 0x000fd800078e0006 */
        /* <DEDUP_REMOVED lines=20> */
.L_x_11286:
        /* <DEDUP_REMOVED lines=8> */
.L_x_11368:
[----:B------:R-:W-:Y:S05]  /*25ff0*/  BSYNC B2 ;  /* 0x0000000000027941 */ /* 0x000fea0003800000 */
.L_x_11287:
        /* <DEDUP_REMOVED lines=9> */
.L_x_11290:
[----:B------:R-:W-:Y:S05]  /*26090*/  BSYNC B2 ;  /* 0x0000000000027941 */ /* 0x000fea0003800000 */
.L_x_11289:
        /* <DEDUP_REMOVED lines=11> */
.L_x_11291:
        /* <DEDUP_REMOVED lines=13> */
.L_x_11369:
[----:B------:R-:W-:Y:S05]  /*26220*/  BSYNC B2 ;  /* 0x0000000000027941 */ /* 0x000fea0003800000 */
.L_x_11292:
        /* <DEDUP_REMOVED lines=11> */
.L_x_11295:
[----:B------:R-:W-:Y:S05]  /*262e0*/  BSYNC B2 ;  /* 0x0000000000027941 */ /* 0x000fea0003800000 */
.L_x_11294:
        /* <DEDUP_REMOVED lines=9> */
.L_x_11296:
        /* <DEDUP_REMOVED lines=15> */
.L_x_11297:
        /* <DEDUP_REMOVED lines=15> */
.L_x_11298:
        /* <DEDUP_REMOVED lines=15> */
.L_x_11299:
        /* <DEDUP_REMOVED lines=10> */
.L_x_11285:
[----:B------:R-:W-:Y:S05]  /*266f0*/  BSYNC B1 ;  /* 0x0000000000017941 */ /* 0x000fea0003800000 */
.L_x_11284:
[----:B------:R-:W-:Y:S01]  /*26700*/  ISETP.GT.AND P0, PT, R6, UR38, PT ;  /* 0x0000002606007c0c */ /* 0x000fe2000bf04270 */
[----:B------:R-:W-:-:S12]  /*26710*/  VIADD R0, R0, 0xfffffffe ;  /* 0xfffffffe00007836 */ /* 0x000fd80000000000 */
[----:B------:R-:W-:Y:S05]  /*26720*/  @P0 BRA `(.L_x_11300) ;  /* 0xffffffec00240947 */ /* 0x000fea000383ffff */
.L_x_11267:
[----:B------:R-:W-:Y:S05]  /*26730*/  BSYNC B0 ;  /* 0x0000000000007941 */ /* 0x000fea0003800000 */
.L_x_11249:
[----:B------:R-:W3:Y:S01]  /*26740*/  LDL.LU R2, [R1+0x464] ;  /* 0x0004640001027983 */ /* 0x000ee20000300800 */
[----:B0-----:R-:W0:Y:S01]  /*26750*/  S2R R0, SR_TID.X ;  /* 0x0000000000007919 */ /* 0x001e220000002100 */
[----:B------:R-:W-:-:S05]  /*26760*/  VIADD R18, R18, 0x1 ;  /* 0x0000000112127836 */ /* 0x000fca0000000000 */
[----:B------:R-:W-:Y:S02]  /*26770*/  ISETP.NE.AND P0, PT, R18, 0x2, PT ;  /* 0x000000021200780c */ /* 0x000fe40003f05270 */
[----:B0-----:R-:W-:-:S04]  /*26780*/  LOP3.LUT R0, R0, 0x7f, RZ, 0xc0, !PT ;  /* 0x0000007f00007812 */ /* 0x001fc800078ec0ff */
[----:B------:R-:W-:Y:S02]  /*26790*/  ISETP.NE.AND P2, PT, R0, RZ, PT ;  /* 0x000000ff0000720c */ /* 0x000fe40003f45270 */
[----:B------:R-:W-:Y:S01]  /*267a0*/  SEL R0, RZ, 0x1, P0 ;  /* 0x00000001ff007807 */ /* 0x000fe20000000000 */
[----:B------:R-:W-:Y:S03]  /*267b0*/  BSSY B0, `(.L_x_11301) ;  /* 0x0000011000007945 */ /* 0x000fe60003800000 */
[----:B---3--:R-:W-:-:S05]  /*267c0*/  LOP3.LUT R2, R2, R0, RZ, 0x3c, !PT ;  /* 0x0000000002027212 */ /* 0x008fca00078e3cff */
[----:B------:R0:W-:Y:S02]  /*267d0*/  STL [R1+0x464], R2 ;  /* 0x0004640201007387 */ /* 0x0001e40000100800 */
[----:B------:R-:W-:Y:S05]  /*267e0*/  @P2 BRA `(.L_x_11302) ;  /* 0x0000000000342947 */ /* 0x000fea0003800000 */
[----:B-1----:R-:W1:Y:S01]  /*267f0*/  S2R R5, SR_LANEID ;  /* 0x0000000000057919 */ /* 0x002e620000000000 */
[----:B------:R-:W-:Y:S01]  /*26800*/  VOTEU.ANY UR4, UPT, PT ;  /* 0x0000000000047886 */ /* 0x000fe200038e0100 */
[----:B0-----:R-:W0:Y:S01]  /*26810*/  LDC.64 R2, c[0x0][0xd80] ;  /* 0x00036000ff027b82 */ /* 0x001e220000000a00 */
[----:B------:R-:W1:Y:S02]  /*26820*/  FLO.U32 R0, UR4 ;  /* 0x0000000400007d00 */ /* 0x000e6400080e0000 */
[----:B-1----:R-:W-:-:S06]  /*26830*/  ISETP.EQ.U32.AND P1, PT, R0, R5, PT ;  /* 0x000000050000720c */ /* 0x002fcc0003f22070 */
[----:B------:R-:W0:Y:S07]  /*26840*/  POPC R5, UR4 ;  /* 0x0000000400057d09 */ /* 0x000e2e0008000000 */
[----:B0-----:R-:W3:Y:S01]  /*26850*/  @P1 ATOMG.E.ADD.STRONG.GPU PT, R3, desc[UR48][R2.64], R5 ;  /* 0x00000005020319a8 */ /* 0x001ee200081ee1f0 */
[----:B------:R-:W0:Y:S02]  /*26860*/  S2R R4, SR_LTMASK ;  /* 0x0000000000047919 */ /* 0x000e240000003900 */
[----:B0-----:R-:W-:-:S04]  /*26870*/  LOP3.LUT R4, R4, UR4, RZ, 0xc0, !PT ;  /* 0x0000000404047c12 */ /* 0x001fc8000f8ec0ff */
[----:B------:R-:W0:Y:S01]  /*26880*/  POPC R7, R4 ;  /* 0x0000000400077309 */ /* 0x000e220000000000 */
[----:B---3--:R-:W0:Y:S02]  /*26890*/  SHFL.IDX PT, R0, R3, R0, 0x1f ;  /* 0x00001f0003007589 */ /* 0x008e2400000e0000 */
[----:B0-----:R-:W-:-:S05]  /*268a0*/  IADD3 R0, R0, UR42, R7 ;  /* 0x0000002a00007c10 */ /* 0x001fca000fffe007 */
[----:B------:R3:W-:Y:S02]  /*268b0*/  STL [R1+0x474], R0 ;  /* 0x0004740001007387 */ /* 0x0007e40000100800 */
.L_x_11302:
[----:B------:R-:W-:Y:S05]  /*268c0*/  BSYNC B0 ;  /* 0x0000000000007941 */ /* 0x000fea0003800000 */
.L_x_11301:
[----:B------:R-:W-:-:S07]  /*268d0*/  SEL R18, R18, RZ, P0 ;  /* 0x000000ff12127207 */ /* 0x000fce0000000000 */
.L_x_11215:
[----:B------:R-:W-:Y:S05]  /*268e0*/  BSYNC B7 ;  /* 0x0000000000077941 */ /* 0x000fea0003800000 */
.L_x_11213:
[----:B---34-:R-:W3:Y:S04]  /*268f0*/  LDL R0, [R1+0x46c] ;  /* 0x00046c0001007983 */ /* 0x018ee80000100800 */
[----:B0-----:R0:W5:Y:S01]  /*26900*/  LDL R2, [R1+0x474] ;  /* 0x0004740001027983 */ /* 0x0011620000100800 */
[----:B---3--:R-:W-:-:S13]  /*26910*/  LOP3.LUT P0, RZ, R0, 0x80, RZ, 0xc0, !PT ;  /* 0x0000008000ff7812 */ /* 0x008fda000780c0ff */
        /* <DEDUP_REMOVED lines=11> */
.L_x_11303:
[----:B------:R-:W-:-:S03]  /*269d0*/  UMOV UR4, 0xffffffff ;  /* 0xffffffff00047882 */ /* 0x000fc60000000000 */
[----:B------:R-:W-:Y:S05]  /*269e0*/  BRA.DIV UR4, `(.L_x_11305) ;  /* 0x0000002204cc7947 */ /* 0x000fea000b800000 */
[----:B-----5:R0:W3:Y:S02]  /*269f0*/  SHFL.IDX PT, R14, R2, RZ, 0x1f ;  /* 0x00001fff020e7589 */ /* 0x0200e400000e0000 */
.L_x_11372:
[----:B------:R-:W4:Y:S01]  /*26a00*/  @!P2 S2R R3, SR_CgaCtaId ;  /* 0x000000000003a919 */ /* 0x000f220000008800 */
[----:B------:R-:W-:Y:S05]  /*26a10*/  WARPSYNC.ALL ;  /* 0x0000000000007948 */ /* 0x000fea0003800000 */
[----:B------:R-:W-:Y:S01]  /*26a20*/  BAR.SYNC.DEFER_BLOCKING 0x4, 0x180 ;  /* 0x0106000000007b1d */ /* 0x000fe20000010000 */
[----:B------:R-:W-:-:S05]  /*26a30*/  @!P2 MOV R0, 0x400 ;  /* 0x000004000000a802 */ /* 0x000fca0000000f00 */
[----:B---3--:R3:W-:Y:S01]  /*26a40*/  STL [R1+0x474], R14 ;  /* 0x0004740e01007387 */ /* 0x0087e20000100800 */
[----:B----4-:R-:W-:-:S05]  /*26a50*/  @!P2 LEA R17, R3, R0, 0x18 ;  /* 0x000000000311a211 */ /* 0x010fca00078ec0ff */
[----:B------:R3:W-:Y:S01]  /*26a60*/  @!P2 STS [R17+0x324d0], R2 ;  /* 0x0324d0021100a388 */ /* 0x0007e20000000800 */
[----:B------:R-:W-:Y:S06]  /*26a70*/  BAR.ARV 0x5, 0x180 ;  /* 0x0146000000007b1d */ /* 0x000fec0000002000 */
.L_x_11304:
[----:B------:R-:W5:Y:S01]  /*26a80*/  LDL R0, [R1+0x474] ;  /* 0x0004740001007983 */ /* 0x000f620000100800 */
[----:B------:R-:W-:Y:S02]  /*26a90*/  ULDC UR4, c[0x0][0xd38] ;  /* 0x00034e0000047ab9 */ /* 0x000fe40000000800 */
[----:B-----5:R-:W-:-:S13]  /*26aa0*/  ISETP.GE.AND P0, PT, R0, UR4, PT ;  /* 0x0000000400007c0c */ /* 0x020fda000bf06270 */
[----:B------:R-:W-:Y:S05]  /*26ab0*/  @!P0 BRA `(.L_x_11306) ;  /* 0xffffffac00888947 */ /* 0x000fea000383ffff */
.L_x_11204:
[----:B0-----:R-:W5:Y:S01]  /*26ac0*/  LDL.LU R0, [R1+0x498] ;  /* 0x0004980001007983 */ /* 0x001f620000300800 */
[----:B------:R-:W-:Y:S01]  /*26ad0*/  BSSY B0, `(.L_x_11307) ;  /* 0x000000b000007945 */ /* 0x000fe20003800000 */
[----:B-1----:R-:W0:Y:S01]  /*26ae0*/  S2R R5, SR_CgaCtaId ;  /* 0x0000000000057919 */ /* 0x002e220000008800 */
[----:B-----5:R-:W-:-:S05]  /*26af0*/  VIADD R0, R0, 0x1 ;  /* 0x0000000100007836 */ /* 0x020fca0000000000 */
[----:B---34-:R-:W-:-:S04]  /*26b00*/  LEA.HI R2, R0, R0, RZ, 0x1 ;  /* 0x0000000000027211 */ /* 0x018fc800078f08ff */
[----:B------:R-:W-:-:S05]  /*26b10*/  LOP3.LUT R3, R2, 0xfffffffe, RZ, 0xc0, !PT ;  /* 0xfffffffe02037812 */ /* 0x000fca00078ec0ff */
[----:B------:R-:W-:Y:S01]  /*26b20*/  IMAD.IADD R3, R0, 0x1, -R3 ;  /* 0x0000000100037824 */ /* 0x000fe200078e0a03 */
[----:B------:R-:W-:-:S04]  /*26b30*/  MOV R0, 0x400 ;  /* 0x0000040000007802 */ /* 0x000fc80000000f00 */
[----:B0-----:R-:W-:Y:S02]  /*26b40*/  LEA R0, R5, R0, 0x18 ;  /* 0x0000000005007211 */ /* 0x001fe400078ec0ff */
[----:B------:R-:W-:-:S04]  /*26b50*/  SHF.L.U32 R3, R3, 0x1f, RZ ;  /* 0x0000001f03037819 */ /* 0x000fc800000006ff */
[----:B------:R-:W0:Y:S02]  /*26b60*/  SYNCS.PHASECHK.TRANS64.TRYWAIT P0, [R0+URZ+0x32420], R3 ;  /* 0x03242003000075a7 */ /* 0x000e24000800017f */
[----:B0-----:R-:W-:Y:S05]  /*26b70*/  @!P0 BRA `(.L_x_11308) ;  /* 0x0000002000908947 */ /* 0x001fea0003800000 */
.L_x_11373:
[----:B------:R-:W-:Y:S05]  /*26b80*/  BSYNC B0 ;  /* 0x0000000000007941 */ /* 0x000fea0003800000 */
.L_x_11307:
[----:B------:R-:W-:-:S03]  /*26b90*/  UMOV UR4, 0xffffffff ;  /* 0xffffffff00047882 */ /* 0x000fc60000000000 */
[----:B------:R-:W-:Y:S05]  /*26ba0*/  BRA.DIV UR4, `(.L_x_11309) ;  /* 0x0000002204987947 */ /* 0x000fea000b800000 */
[----:B------:R-:W1:Y:S02]  /*26bb0*/  S2R R2, SR_TID.X ;  /* 0x0000000000027919 */ /* 0x000e640000002100 */
[----:B-1----:R-:W-:-:S04]  /*26bc0*/  SHF.R.U32.HI R2, RZ, 0x5, R2 ;  /* 0x00000005ff027819 */ /* 0x002fc80000011602 */
[----:B------:R-:W-:-:S05]  /*26bd0*/  LOP3.LUT R2, R2, 0x3, RZ, 0xc0, !PT ;  /* 0x0000000302027812 */ /* 0x000fca00078ec0ff */
[----:B------:R1:W3:Y:S02]  /*26be0*/  SHFL.IDX PT, R14, R2, RZ, 0x1f ;  /* 0x00001fff020e7589 */ /* 0x0002e400000e0000 */
.L_x_11376:
[----:B---3--:R-:W-:Y:S01]  /*26bf0*/  ISETP.NE.AND P0, PT, R14, RZ, PT ;  /* 0x000000ff0e00720c */ /* 0x008fe20003f05270 */
[----:B------:R-:W-:-:S12]  /*26c00*/  BSSY B0, `(.L_x_11310) ;  /* 0x0000025000007945 */ /* 0x000fd80003800000 */
[----:B------:R-:W-:Y:S05]  /*26c10*/  @P0 BRA `(.L_x_11311) ;  /* 0x00000000008c0947 */ /* 0x000fea0003800000 */
[----:B------:R-:W-:-:S03]  /*26c20*/  UMOV UR4, 0xffffffff ;  /* 0xffffffff00047882 */ /* 0x000fc60000000000 */
[----:B------:R-:W-:Y:S05]  /*26c30*/  BRA.DIV UR4, `(.L_x_11312) ;  /* 0x0000002204a87947 */ /* 0x000fea000b800000 */
[----:B------:R-:W-:-:S13]  /*26c40*/  ELECT P6, URZ, PT ;  /* 0x00000000003f782f */ /* 0x000fda00038c0000 */
.L_x_11379:
[----:B------:R-:W-:Y:S05]  /*26c50*/  @!P6 BRA `(.L_x_11311) ;  /* 0x00000000007ce947 */ /* 0x000fea0003800000 */
[----:B------:R-:W-:-:S06]  /*26c60*/  ULOP3.LUT UR4, UR41, 0x2, URZ, 0xfc, !UPT ;  /* 0x0000000229047892 */ /* 0x000fcc000f8efc3f */
[----:B-1----:R-:W-:-:S05]  /*26c70*/  IMAD.U32 R2, RZ, RZ, UR4 ;  /* 0x00000004ff027e24 */ /* 0x002fca000f8e00ff */
[----:B------:R-:W-:-:S13]  /*26c80*/  ISETP.NE.AND P2, PT, R2, 0x3, PT ;  /* 0x000000030200780c */ /* 0x000fda0003f45270 */
[----:B------:R-:W-:Y:S05]  /*26c90*/  @!P2 BRA `(.L_x_11313) ;  /* 0x000000000004a947 */ /* 0x000fea0003800000 */
[----:B------:R-:W-:Y:S01]  /*26ca0*/  BPT.TRAP 0x1 ;  /* 0x000000040000795c */ /* 0x000fe20000300000 */
.L_x_11313:
[----:B------:R-:W3:Y:S01]  /*26cb0*/  LDL.LU R7, [R1+0x464] ;  /* 0x0004640001077983 */ /* 0x000ee20000300800 */
[----:B0-----:R-:W-:Y:S02]  /*26cc0*/  VIADD R3, R0, 0x32440 ;  /* 0x0003244000037836 */ /* 0x001fe40000000000 */
[C---:B------:R-:W-:Y:S02]  /*26cd0*/  VIADD R2, R18.reuse, 0x1 ;  /* 0x0000000112027836 */ /* 0x040fe40000000000 */
[----:B--2---:R-:W-:-:S03]  /*26ce0*/  IMAD R6, R18, 0x8, R3 ;  /* 0x0000000812067824 */ /* 0x004fc600078e0203 */
        /* <DEDUP_REMOVED lines=9> */
.L_x_11380:
[----:B------:R-:W1:Y:S02]  /*26d80*/  SYNCS.PHASECHK.TRANS64.TRYWAIT P0, [R3+URZ], R2 ;  /* 0x00000002030075a7 */ /* 0x000e64000800017f */
[----:B-1----:R-:W-:Y:S05]  /*26d90*/  @!P0 BRA `(.L_x_11315) ;  /* 0x0000002000848947 */ /* 0x002fea0003800000 */
.L_x_11381:
[----:B------:R-:W-:Y:S05]  /*26da0*/  @!P2 BRA `(.L_x_11316) ;  /* 0x000000000004a947 */ /* 0x000fea0003800000 */
[----:B------:R-:W-:Y:S01]  /*26db0*/  BPT.TRAP 0x1 ;  /* 0x000000040000795c */ /* 0x000fe20000300000 */
.L_x_11316:
[----:B-1----:R-:W-:-:S04]  /*26dc0*/  VIADD R3, R0, 0x32460 ;  /* 0x0003246000037836 */ /* 0x002fc80000000000 */
[----:B------:R-:W-:-:S04]  /*26dd0*/  IMAD R18, R18, 0x8, R3 ;  /* 0x0000000812127824 */ /* 0x000fc800078e0203 */
[----:B------:R-:W1:Y:S02]  /*26de0*/  SYNCS.PHASECHK.TRANS64.TRYWAIT P0, [R18+URZ], R5 ;  /* 0x00000005120075a7 */ /* 0x000e64000800017f */
[----:B-1----:R-:W-:Y:S05]  /*26df0*/  @!P0 BRA `(.L_x_11317) ;  /* 0x0000002000808947 */ /* 0x002fea0003800000 */
.L_x_11382:
[----:B------:R-:W-:-:S07]  /*26e00*/  IMAD R3, R4, 0x8, R3 ;  /* 0x0000000804037824 */ /* 0x000fce00078e0203 */
.L_x_11318:
[----:B--2---:R2:W3:Y:S02]  /*26e10*/  SYNCS.PHASECHK.TRANS64.TRYWAIT P0, [R3+URZ], R2 ;  /* 0x00000002030075a7 */ /* 0x0044e4000800017f */
[----:B---3--:R-:W-:Y:S05]  /*26e20*/  @!P0 NANOSLEEP.SYNCS 0x989680 ;  /* 0x009896800000895d */ /* 0x008fea0003900000 */
[----:B------:R-:W3:Y:S02]  /*26e30*/  @!P0 SYNCS.PHASECHK.TRANS64 P0, [R3+URZ], R2 ;  /* 0x00000002030085a7 */ /* 0x000ee4000800007f */
[----:B---3--:R-:W-:Y:S05]  /*26e40*/  @!P0 BRA `(.L_x_11318) ;  /* 0xfffffffc00f08947 */ /* 0x008fea000383ffff */
.L_x_11311:
[----:B------:R-:W-:Y:S05]  /*26e50*/  BSYNC B0 ;  /* 0x0000000000007941 */ /* 0x000fea0003800000 */
.L_x_11310:
[----:B------:R-:W-:Y:S05]  /*26e60*/  EXIT ;  /* 0x000000000000794d */ /* 0x000fea0003800000 */
.L_x_11092:
[----:B0-----:R-:W-:-:S04]  /*26e70*/  IMAD.U32 R9, RZ, RZ, UR44 ;  /* 0x0000002cff097e24 */ /* 0x001fc8000f8e00ff */
[----:B------:R0:W1:Y:S03]  /*26e80*/  SYNCS.PHASECHK.TRANS64.TRYWAIT P0, [R9+URZ+0x32400], R0 ;  /* 0x03240000090075a7 */ /* 0x000066000800017f */
[----:B-1----:R-:W-:Y:S05]  /*26e90*/  @!P0 NANOSLEEP.SYNCS 0x989680 ;  /* 0x009896800000895d */ /* 0x002fea0003900000 */
[----:B------:R-:W1:Y:S02]  /*26ea0*/  @!P0 SYNCS.PHASECHK.TRANS64 P0, [R9+URZ+0x32400], R0 ;  /* 0x03240000090085a7 */ /* 0x000e64000800007f */
[----:B-1----:R-:W-:Y:S05]  /*26eb0*/  @!P0 BRA `(.L_x_11092) ;  /* 0xfffffffc00ec8947 */ /* 0x002fea000383ffff */
[----:B------:R-:W-:Y:S05]  /*26ec0*/  BRA `(.L_x_11319) ;  /* 0xfffffdb800487947 */ /* 0x000fea000383ffff */
.L_x_11099:
[----:B-1----:R1:W2:Y:S02]  /*26ed0*/  SYNCS.PHASECHK.TRANS64.TRYWAIT P0, [R12+URZ], R13 ;  /* 0x0000000d0c0075a7 */ /* 0x0022a4000800017f */
[----:B--2---:R-:W-:Y:S05]  /*26ee0*/  @!P0 NANOSLEEP.SYNCS 0x989680 ;  /* 0x009896800000895d */ /* 0x004fea0003900000 */
[----:B------:R-:W2:Y:S02]  /*26ef0*/  @!P0 SYNCS.PHASECHK.TRANS64 P0, [R12+URZ], R13 ;  /* 0x0000000d0c0085a7 */ /* 0x000ea4000800007f */
[----:B--2---:R-:W-:Y:S05]  /*26f00*/  @!P0 BRA `(.L_x_11099) ;  /* 0xfffffffc00f08947 */ /* 0x004fea000383ffff */
[----:B------:R-:W-:Y:S05]  /*26f10*/  BRA `(.L_x_11098) ;  /* 0xfffffdbc00647947 */ /* 0x000fea000383ffff */
.L_x_11101:
[----:B0-----:R-:W-:-:S04]  /*26f20*/  IMAD.U32 R9, RZ, RZ, UR44 ;  /* 0x0000002cff097e24 */ /* 0x001fc8000f8e00ff */
[----:B------:R0:W1:Y:S03]  /*26f30*/  SYNCS.PHASECHK.TRANS64.TRYWAIT P0, [R9+URZ+0x32410], R8 ;  /* 0x03241008090075a7 */ /* 0x000066000800017f */
[----:B-1----:R-:W-:Y:S05]  /*26f40*/  @!P0 NANOSLEEP.SYNCS 0x989680 ;  /* 0x009896800000895d */ /* 0x002fea0003900000 */
[----:B------:R-:W1:Y:S02]  /*26f50*/  @!P0 SYNCS.PHASECHK.TRANS64 P0, [R9+URZ+0x32410], R8 ;  /* 0x03241008090085a7 */ /* 0x000e64000800007f */
[----:B-1----:R-:W-:Y:S05]  /*26f60*/  @!P0 BRA `(.L_x_11101) ;  /* 0xfffffffc00ec8947 */ /* 0x002fea000383ffff */
[----:B------:R-:W-:Y:S05]  /*26f70*/  BRA `(.L_x_11320) ;  /* 0xfffffdc000387947 */ /* 0x000fea000383ffff */
.L_x_11108:
[----:B-1----:R1:W2:Y:S02]  /*26f80*/  SYNCS.PHASECHK.TRANS64.TRYWAIT P0, [R8+URZ], R9 ;  /* 0x00000009080075a7 */ /* 0x0022a4000800017f */
[----:B--2---:R-:W-:Y:S05]  /*26f90*/  @!P0 NANOSLEEP.SYNCS 0x989680 ;  /* 0x009896800000895d */ /* 0x004fea0003900000 */
[----:B------:R-:W2:Y:S02]  /*26fa0*/  @!P0 SYNCS.PHASECHK.TRANS64 P0, [R8+URZ], R9 ;  /* 0x00000009080085a7 */ /* 0x000ea4000800007f */
[----:B--2---:R-:W-:Y:S05]  /*26fb0*/  @!P0 BRA `(.L_x_11108) ;  /* 0xfffffffc00f08947 */ /* 0x004fea000383ffff */
[----:B------:R-:W-:Y:S05]  /*26fc0*/  BRA `(.L_x_11107) ;  /* 0xfffffdc0007c7947 */ /* 0x000fea000383ffff */
.L_x_11143:
[----:B0-----:R0:W1:Y:S02]  /*26fd0*/  SYNCS.PHASECHK.TRANS64.TRYWAIT P2, [R0+URZ], R3 ;  /* 0x00000003000075a7 */ /* 0x001064000804017f */
[----:B-1----:R-:W-:Y:S05]  /*26fe0*/  @!P2 NANOSLEEP.SYNCS 0x989680 ;  /* 0x009896800000a95d */ /* 0x002fea0003900000 */
[----:B------:R-:W1:Y:S02]  /*26ff0*/  @!P2 SYNCS.PHASECHK.TRANS64 P2, [R0+URZ], R3 ;  /* 0x000000030000a5a7 */ /* 0x000e64000804007f */
[----:B-1----:R-:W-:Y:S05]  /*27000*/  @!P2 BRA `(.L_x_11143) ;  /* 0xfffffffc00f0a947 */ /* 0x002fea000383ffff */
[----:B------:R-:W-:Y:S05]  /*27010*/  BRA `(.L_x_11142) ;  /* 0xfffffe2800547947 */ /* 0x000fea000383ffff */
.L_x_11150:
[----:B-1----:R1:W2:Y:S02]  /*27020*/  SYNCS.PHASECHK.TRANS64.TRYWAIT P2, [R4+URZ], R5 ;  /* 0x00000005040075a7 */ /* 0x0022a4000804017f */
[----:B--2---:R-:W-:Y:S05]  /*27030*/  @!P2 NANOSLEEP.SYNCS 0x989680 ;  /* 0x009896800000a95d */ /* 0x004fea0003900000 */
[----:B------:R-:W2:Y:S02]  /*27040*/  @!P2 SYNCS.PHASECHK.TRANS64 P2, [R4+URZ], R5 ;  /* 0x000000050400a5a7 */ /* 0x000ea4000804007f */
[----:B--2---:R-:W-:Y:S05]  /*27050*/  @!P2 BRA `(.L_x_11150) ;  /* 0xfffffffc00f0a947 */ /* 0x004fea000383ffff */
[----:B------:R-:W-:Y:S05]  /*27060*/  BRA `(.L_x_11149) ;  /* 0xfffffe2c00787947 */ /* 0x000fea000383ffff */
.L_x_11161:
[----:B-1----:R1:W2:Y:S02]  /*27070*/  SYNCS.PHASECHK.TRANS64.TRYWAIT P1, [R0+URZ], R7 ;  /* 0x00000007000075a7 */ /* 0x0022a4000802017f */
[----:B--2---:R-:W-:Y:S05]  /*27080*/  @!P1 NANOSLEEP.SYNCS 0x989680 ;  /* 0x009896800000995d */ /* 0x004fea0003900000 */
[----:B------:R-:W2:Y:S02]  /*27090*/  @!P1 SYNCS.PHASECHK.TRANS64 P1, [R0+URZ], R7 ;  /* 0x00000007000095a7 */ /* 0x000ea4000802007f */
[----:B--2---:R-:W-:Y:S05]  /*270a0*/  @!P1 BRA `(.L_x_11161) ;  /* 0xfffffffc00f09947 */ /* 0x004fea000383ffff */
[----:B------:R-:W-:Y:S05]  /*270b0*/  BRA `(.L_x_11160) ;  /* 0xfffffec0000c7947 */ /* 0x000fea000383ffff */
.L_x_11168:
[----:B-1----:R1:W2:Y:S02]  /*270c0*/  SYNCS.PHASECHK.TRANS64.TRYWAIT P1, [R4+URZ], R5 ;  /* 0x00000005040075a7 */ /* 0x0022a4000802017f */
[----:B--2---:R-:W-:Y:S05]  /*270d0*/  @!P1 NANOSLEEP.SYNCS 0x989680 ;  /* 0x009896800000995d */ /* 0x004fea0003900000 */
[----:B------:R-:W2:Y:S02]  /*270e0*/  @!P1 SYNCS.PHASECHK.TRANS64 P1, [R4+URZ], R5 ;  /* 0x00000005040095a7 */ /* 0x000ea4000802007f */
[----:B--2---:R-:W-:Y:S05]  /*270f0*/  @!P1 BRA `(.L_x_11168) ;  /* 0xfffffffc00f09947 */ /* 0x004fea000383ffff */
[----:B------:R-:W-:Y:S05]  /*27100*/  BRA `(.L_x_11167) ;  /* 0xfffffec400307947 */ /* 0x000fea000383ffff */
.L_x_11221:
[----:B------:R-:W-:Y:S02]  /*27110*/  IMAD.MOV.U32 R13, RZ, RZ, R5 ;  /* 0x000000ffff0d7224 */ /* 0x000fe400078e0005 */
[----:B------:R-:W-:Y:S02]  /*27120*/  IMAD.MOV.U32 R12, RZ, RZ, RZ ;  /* 0x000000ffff0c7224 */ /* 0x000fe400078e00ff */
[----:B------:R-:W-:Y:S02]  /*27130*/  IMAD.MOV.U32 R11, RZ, RZ, 0x1f ;  /* 0x0000001fff0b7424 */ /* 0x000fe400078e00ff */
[----:B------:R-:W-:-:S07]  /*27140*/  IMAD.MOV.U32 R15, RZ, RZ, -0x1 ;  /* 0xffffffffff0f7424 */ /* 0x000fce00078e00ff */
[----:B0-----:R-:W-:Y:S05]  /*27150*/  WARPSYNC.COLLECTIVE R15, `(.L_x_11321) ;  /* 0x000000000f087348 */ /* 0x001fea0003c00000 */
[----:B------:R1:W2:Y:S02]  /*27160*/  SHFL.IDX P6, R14, R13, R12, R11 ;  /* 0x0000000c0d0e7389 */ /* 0x0002a400000c000b */
[----:B012---:R-:W-:Y:S01]  /*27170*/  ENDCOLLECTIVE ;  /* 0x000000000000791b */ /* 0x007fe20003800000 */
.L_x_11321:
[----:B------:R-:W-:Y:S05]  /*27180*/  BRA `(.L_x_11322) ;  /* 0xffffffb400807947 */ /* 0x000fea000383ffff */
.L_x_11223:
[----:B------:R-:W-:Y:S01]  /*27190*/  BSSY B0, `(.L_x_11323) ;  /* 0x0000006000007945 */ /* 0x000fe20003800000 */
[----:B------:R-:W-:-:S07]  /*271a0*/  IMAD.MOV.U32 R15, RZ, RZ, -0x1 ;  /* 0xffffffffff0f7424 */ /* 0x000fce00078e00ff */
[----:B-1-3--:R-:W-:Y:S05]  /*271b0*/  WARPSYNC.COLLECTIVE R15, `(.L_x_11324) ;  /* 0x000000000f0c7348 */ /* 0x00afea0003c00000 */
[----:B------:R-:W-:Y:S02]  /*271c0*/  ELECT P6, UR62, PT ;  /* 0x00000000003e782f */ /* 0x000fe400038c0000 */
[----:B------:R-:W-:Y:S01]  /*271d0*/  MOV R14, UR62 ;  /* 0x0000003e000e7c02 */ /* 0x000fe20008000f00 */
[----:B-1-3--:R-:W-:Y:S10]  /*271e0*/  ENDCOLLECTIVE ;  /* 0x000000000000791b */ /* 0x00aff40003800000 */
.L_x_11324:
[----:B------:R-:W-:Y:S05]  /*271f0*/  BSYNC B0 ;  /* 0x0000000000007941 */ /* 0x000fea0003800000 */
.L_x_11323:
[----:B------:R-:W-:Y:S05]  /*27200*/  BRA `(.L_x_11325) ;  /* 0xffffffb400887947 */ /* 0x000fea000383ffff */
.L_x_11225:
[----:B0-----:R0:W2:Y:S02]  /*27210*/  SYNCS.PHASECHK.TRANS64.TRYWAIT P0, [R0+URZ+0x32440], R2 ;  /* 0x03244002000075a7 */ /* 0x0010a4000800017f */
[----:B--2---:R-:W-:Y:S05]  /*27220*/  @!P0 NANOSLEEP.SYNCS 0x989680 ;  /* 0x009896800000895d */ /* 0x004fea0003900000 */
[----:B------:R-:W2:Y:S02]  /*27230*/  @!P0 SYNCS.PHASECHK.TRANS64 P0, [R0+URZ+0x32440], R2 ;  /* 0x03244002000085a7 */ /* 0x000ea4000800007f */
[----:B--2---:R-:W-:Y:S05]  /*27240*/  @!P0 BRA `(.L_x_11225) ;  /* 0xfffffffc00f08947 */ /* 0x004fea000383ffff */
[----:B------:R-:W-:Y:S05]  /*27250*/  BRA `(.L_x_11326) ;  /* 0xffffffb400e07947 */ /* 0x000fea000383ffff */
.L_x_11229:
        /* <DEDUP_REMOVED lines=8> */
.L_x_11327:
[----:B------:R0:W-:Y:S01]  /*272e0*/  STL [R1+0x470], R10 ;  /* 0x0004700a01007387 */ /* 0x0001e20000100800 */
[----:B------:R-:W-:Y:S02]  /*272f0*/  IMAD.MOV.U32 R13, RZ, RZ, R0 ;  /* 0x000000ffff0d7224 */ /* 0x000fe400078e0000 */
[----:B------:R-:W-:-:S07]  /*27300*/  IMAD.MOV.U32 R4, RZ, RZ, R14 ;  /* 0x000000ffff047224 */ /* 0x000fce00078e000e */
[----:B0-----:R-:W-:Y:S05]  /*27310*/  WARPSYNC.COLLECTIVE R15, `(.L_x_11328) ;  /* 0x000000000f087348 */ /* 0x001fea0003c00000 */
[----:B------:R1:W2:Y:S02]  /*27320*/  SHFL.IDX P6, R14, R13, R12, R11 ;  /* 0x0000000c0d0e7389 */ /* 0x0002a400000c000b */
[----:B012---:R-:W-:Y:S01]  /*27330*/  ENDCOLLECTIVE ;  /* 0x000000000000791b */ /* 0x007fe20003800000 */
.L_x_11328:
        /* <DEDUP_REMOVED lines=9> */
.L_x_11329:
        /* <DEDUP_REMOVED lines=10> */
.L_x_11330:
        /* <DEDUP_REMOVED lines=8> */
[----:B------:R0:W-:Y:S01]  /*274f0*/  STL [R1+0x480], R5 ;  /* 0x0004800501007387 */ /* 0x0001e20000100800 */
[----:B------:R-:W-:-:S11]  /*27500*/  IMAD.MOV.U32 R6, RZ, RZ, R14 ;  /* 0x000000ffff067224 */ /* 0x000fd600078e000e */
[----:B0-----:R-:W-:Y:S05]  /*27510*/  WARPSYNC.COLLECTIVE R15, `(.L_x_11331) ;  /* 0x000000000f087348 */ /* 0x001fea0003c00000 */
[----:B------:R1:W2:Y:S02]  /*27520*/  SHFL.IDX P6, R14, R13, R12, R11 ;  /* 0x0000000c0d0e7389 */ /* 0x0002a400000c000b */
[----:B012---:R-:W-:Y:S01]  /*27530*/  ENDCOLLECTIVE ;  /* 0x000000000000791b */ /* 0x007fe20003800000 */
.L_x_11331:
[----:B------:R-:W-:Y:S01]  /*27540*/  @!P1 LEA R4, P2, R9, R6, 0x1 ;  /* 0x0000000609049211 */ /* 0x000fe200078408ff */
[----:B------:R-:W-:-:S04]  /*27550*/  VIADD R6, R10, 0x20 ;  /* 0x000000200a067836 */ /* 0x000fc80000000000 */
[----:B------:R-:W-:Y:S01]  /*27560*/  @!P1 IMAD.X R5, RZ, RZ, R7, P2 ;  /* 0x000000ffff059224 */ /* 0x000fe200010e0607 */
[----:B------:R0:W-:Y:S01]  /*27570*/  STL [R1+0x484], R6 ;  /* 0x0004840601007387 */ /* 0x0001e20000100800 */
[----:B------:R-:W-:Y:S02]  /*27580*/  IMAD.MOV.U32 R13, RZ, RZ, R0 ;  /* 0x000000ffff0d7224 */ /* 0x000fe400078e0000 */
[----:B------:R-:W-:Y:S01]  /*27590*/  VIADD R7, R10, 0x30 ;  /* 0x000000300a077836 */ /* 0x000fe20000000000 */
[----:B------:R-:W-:Y:S01]  /*275a0*/  @!PT LDS RZ, [RZ] ;  /* 0x00000000fffff984 */ /* 0x000fe20000000800 */
[----:B------:R-:W-:Y:S01]  /*275b0*/  @!PT LDS RZ, [RZ] ;  /* 0x00000000fffff984 */ /* 0x000fe20000000800 */
[----:B------:R-:W-:Y:S01]  /*275c0*/  @!PT LDS RZ, [RZ] ;  /* 0x00000000fffff984 */ /* 0x000fe20000000800 */
[----:B------:R1:W-:Y:S01]  /*275d0*/  @!P1 LDGSTS.E.BYPASS.LTC128B.128 [R8+0x18c00], desc[UR48][R4.64], !P0 ;  /* 0x18c0000004089fae */ /* 0x0003e2000c101d70 */
[----:B------:R-:W-:-:S03]  /*275e0*/  ISETP.GE.AND P1, PT, R6, R2, PT ;  /* 0x000000020600720c */ /* 0x000fc60003f26270 */
[----:B------:R0:W-:Y:S01]  /*275f0*/  STL [R1+0x488], R7 ;  /* 0x0004880701007387 */ /* 0x0001e20000100800 */
[----:B-1----:R-:W-:-:S09]  /*27600*/  IMAD.MOV.U32 R4, RZ, RZ, R14 ;  /* 0x000000ffff047224 */ /* 0x002fd200078e000e */
[----:B0-----:R-:W-:Y:S05]  /*27610*/  WARPSYNC.COLLECTIVE R15, `(.L_x_11332) ;  /* 0x000000000f087348 */ /* 0x001fea0003c00000 */
[----:B------:R1:W2:Y:S02]  /*27620*/  SHFL.IDX P6, R14, R13, R12, R11 ;  /* 0x0000000c0d0e7389 */ /* 0x0002a400000c000b */
[----:B012---:R-:W-:Y:S01]  /*27630*/  ENDCOLLECTIVE ;  /* 0x000000000000791b */ /* 0x007fe20003800000 */
.L_x_11332:
[----:B------:R-:W-:Y:S02]  /*27640*/  IMAD.MOV.U32 R13, RZ, RZ, R3 ;  /* 0x000000ffff0d7224 */ /* 0x000fe400078e0003 */
[----:B------:R-:W-:Y:S02]  /*27650*/  IMAD.MOV.U32 R12, RZ, RZ, 0x3 ;  /* 0x00000003ff0c7424 */ /* 0x000fe400078e00ff */
[----:B------:R-:W-:-:S07]  /*27660*/  IMAD.MOV.U32 R5, RZ, RZ, R14 ;  /* 0x000000ffff057224 */ /* 0x000fce00078e000e */
[----:B------:R-:W-:Y:S05]  /*27670*/  WARPSYNC.COLLECTIVE R15, `(.L_x_11333) ;  /* 0x000000000f087348 */ /* 0x000fea0003c00000 */
[----:B------:R0:W1:Y:S02]  /*27680*/  SHFL.IDX P6, R14, R13, R12, R11 ;  /* 0x0000000c0d0e7389 */ /* 0x00006400000c000b */
[----:B01----:R-:W-:Y:S01]  /*27690*/  ENDCOLLECTIVE ;  /* 0x000000000000791b */ /* 0x003fe20003800000 */
.L_x_11333:
        /* <DEDUP_REMOVED lines=10> */
.L_x_11334:
        /* <DEDUP_REMOVED lines=13> */
.L_x_11335:
        /* <DEDUP_REMOVED lines=10> */
.L_x_11336:
        /* <DEDUP_REMOVED lines=13> */
.L_x_11337:
        /* <DEDUP_REMOVED lines=10> */
.L_x_11338:
        /* <DEDUP_REMOVED lines=13> */
.L_x_11339:
        /* <DEDUP_REMOVED lines=10> */
.L_x_11340:
        /* <DEDUP_REMOVED lines=11> */
.L_x_11341:
        /* <DEDUP_REMOVED lines=10> */
.L_x_11342:
[----:B------:R-:W-:Y:S01]  /*27ce0*/  @!PT LDS RZ, [RZ] ;  /* 0x00000000fffff984 */ /* 0x000fe20000000800 */
[----:B------:R-:W-:Y:S01]  /*27cf0*/  @!PT LDS RZ, [RZ] ;  /* 0x00000000fffff984 */ /* 0x000fe20000000800 */
[----:B------:R-:W-:Y:S01]  /*27d00*/  @!PT LDS RZ, [RZ] ;  /* 0x00000000fffff984 */ /* 0x000fe20000000800 */
[----:B------:R0:W-:Y:S01]  /*27d10*/  @!P1 LDGSTS.E.BYPASS.LTC128B.128 [R8+0x1b400], desc[UR48][R4.64], !P0 ;  /* 0x1b40000004089fae */ /* 0x0001e2000c101d70 */
[----:B------:R-:W-:Y:S01]  /*27d20*/  IMAD.MOV.U32 R0, RZ, RZ, R14 ;  /* 0x000000ffff007224 */ /* 0x000fe200078e000e */
[----:B------:R-:W-:Y:S06]  /*27d30*/  BRA `(.L_x_11343) ;  /* 0xffffffb800247947 */ /* 0x000fec000383ffff */
.L_x_11233:
        /* <DEDUP_REMOVED lines=8> */
.L_x_11345:
[----:B------:R-:W-:Y:S05]  /*27dc0*/  BSYNC B0 ;  /* 0x0000000000007941 */ /* 0x000fea0003800000 */
.L_x_11344:
[----:B------:R-:W-:Y:S01]  /*27dd0*/  IMAD.MOV.U32 R13, RZ, RZ, R5 ;  /* 0x000000ffff0d7224 */ /* 0x000fe200078e0005 */
[----:B------:R0:W5:Y:S01]  /*27de0*/  LDL.LU R10, [R1+0x46c] ;  /* 0x00046c00010a7983 */ /* 0x0001620000300800 */
[----:B------:R-:W-:Y:S02]  /*27df0*/  IMAD.MOV.U32 R12, RZ, RZ, RZ ;  /* 0x000000ffff0c7224 */ /* 0x000fe400078e00ff */
[----:B------:R-:W-:Y:S01]  /*27e00*/  IMAD.MOV.U32 R11, RZ, RZ, 0x181f ;  /* 0x0000181fff0b7424 */ /* 0x000fe200078e00ff */
[----:B------:R0:W5:Y:S01]  /*27e10*/  LDL.LU R7, [R1+0x488] ;  /* 0x0004880001077983 */ /* 0x0001620000300800 */
[----:B------:R-:W-:Y:S02]  /*27e20*/  IMAD.MOV.U32 R15, RZ, RZ, -0x1 ;  /* 0xffffffffff0f7424 */ /* 0x000fe400078e00ff */
[----:B------:R-:W-:Y:S01]  /*27e30*/  IMAD.MOV.U32 R2, RZ, RZ, R14 ;  /* 0x000000ffff027224 */ /* 0x000fe200078e000e */
[----:B------:R0:W5:Y:S06]  /*27e40*/  LDL.LU R6, [R1+0x494] ;  /* 0x0004940001067983 */ /* 0x00016c0000300800 */
[----:B0----5:R-:W-:Y:S05]  /*27e50*/  WARPSYNC.COLLECTIVE R15, `(.L_x_11346) ;  /* 0x000000000f087348 */ /* 0x021fea0003c00000 */
[----:B------:R1:W2:Y:S02]  /*27e60*/  SHFL.IDX P6, R14, R13, R12, R11 ;  /* 0x0000000c0d0e7389 */ /* 0x0002a400000c000b */
[----:B012--5:R-:W-:Y:S01]  /*27e70*/  ENDCOLLECTIVE ;  /* 0x000000000000791b */ /* 0x027fe20003800000 */
.L_x_11346:
[----:B------:R-:W-:Y:S01]  /*27e80*/  ULDC UR4, c[0x0][0x288] ;  /* 0x0000a20000047ab9 */ /* 0x000fe20000000800 */
[----:B------:R-:W2:Y:S04]  /*27e90*/  LDL.LU R13, [R1+0x480] ;  /* 0x00048000010d7983 */ /* 0x000ea80000300800 */
[----:B------:R-:W3:Y:S04]  /*27ea0*/  LDL.LU R12, [R1+0x484] ;  /* 0x00048400010c7983 */ /* 0x000ee80000300800 */
[----:B------:R-:W4:Y:S01]  /*27eb0*/  LDL.LU R11, [R1+0x48c] ;  /* 0x00048c00010b7983 */ /* 0x000f220000300800 */
[----:B------:R-:W-:-:S03]  /*27ec0*/  IMAD.MOV.U32 R3, RZ, RZ, R14 ;  /* 0x000000ffff037224 */ /* 0x000fc600078e000e */
[----:B------:R-:W4:Y:S04]  /*27ed0*/  LDL.LU R15, [R1+0x490] ;  /* 0x00049000010f7983 */ /* 0x000f280000300800 */
[----:B------:R-:W4:Y:S01]  /*27ee0*/  LDL.LU R14, [R1+0x470] ;  /* 0x00047000010e7983 */ /* 0x000f220000300800 */
[----:B------:R-:W-:Y:S01]  /*27ef0*/  IMAD R0, R8, UR4, RZ ;  /* 0x0000000408007c24 */ /* 0x000fe2000f8e02ff */
[----:B------:R-:W-:-:S04]  /*27f00*/  LOP3.LUT R10, R10, 0xffffffbf, RZ, 0xc0, !PT ;  /* 0xffffffbf0a0a7812 */ /* 0x000fc800078ec0ff */
[----:B--2---:R-:W-:-:S13]  /*27f10*/  ISETP.GE.AND P6, PT, R13, R0, PT ;  /* 0x000000000d00720c */ /* 0x004fda0003fc6270 */
[----:B------:R-:W-:Y:S02]  /*27f20*/  @P6 LOP3.LUT R10, R10, 0x40, RZ, 0xfc, !PT ;  /* 0x000000400a0a6812 */ /* 0x000fe400078efcff */
[-C--:B------:R-:W-:Y:S02]  /*27f30*/  ISETP.GE.AND P6, PT, R7, R0.reuse, PT ;  /* 0x000000000700720c */ /* 0x080fe40003fc6270 */
[----:B------:R0:W5:Y:S01]  /*27f40*/  LDL R7, [R1+0x460] ;  /* 0x0004600001077983 */ /* 0x0001620000100800 */
[----:B---3--:R-:W-:Y:S02]  /*27f50*/  ISETP.GE.AND P5, PT, R12, R0, PT ;  /* 0x000000000c00720c */ /* 0x008fe40003fa6270 */
[----:B------:R-:W-:-:S11]  /*27f60*/  LOP3.LUT R10, R10, 0xffffffdf, RZ, 0xc0, !PT ;  /* 0xffffffdf0a0a7812 */ /* 0x000fd600078ec0ff */
[----:B------:R-:W-:Y:S02]  /*27f70*/  @P5 LOP3.LUT R10, R10, 0x20, RZ, 0xfc, !PT ;  /* 0x000000200a0a5812 */ /* 0x000fe400078efcff */
[----:B----4-:R-:W-:Y:S02]  /*27f80*/  ISETP.GE.AND P5, PT, R11, R0, PT ;  /* 0x000000000b00720c */ /* 0x010fe40003fa6270 */
[----:B------:R-:W-:-:S04]  /*27f90*/  LOP3.LUT R10, R10, 0xffffffef, RZ, 0xc0, !PT ;  /* 0xffffffef0a0a7812 */ /* 0x000fc800078ec0ff */
[----:B------:R-:W-:-:S04]  /*27fa0*/  @P6 LOP3.LUT R10, R10, 0x10, RZ, 0xfc, !PT ;  /* 0x000000100a0a6812 */ /* 0x000fc800078efcff */
[----:B------:R-:W-:Y:S02]  /*27fb0*/  LOP3.LUT R10, R10, 0xfffffff7, RZ, 0xc0, !PT ;  /* 0xfffffff70a0a7812 */ /* 0x000fe400078ec0ff */
[-C--:B------:R-:W-:Y:S02]  /*27fc0*/  ISETP.GE.AND P6, PT, R15, R0.reuse, PT ;  /* 0x000000000f00720c */ /* 0x080fe40003fc6270 */
[----:B------:R-:W-:Y:S02]  /*27fd0*/  ISETP.GE.AND P4, PT, R14, R0, PT ;  /* 0x000000000e00720c */ /* 0x000fe40003f86270 */
[----:B------:R-:W-:-:S04]  /*27fe0*/  @P5 LOP3.LUT R10, R10, 0x8, RZ, 0xfc, !PT ;  /* 0x000000080a0a5812 */ /* 0x000fc800078efcff */
[----:B------:R-:W-:-:S04]  /*27ff0*/  LOP3.LUT R10, R10, 0xffdfffff, RZ, 0xc0, !PT ;  /* 0xffdfffff0a0a7812 */ /* 0x000fc800078ec0ff */
[----:B------:R-:W-:-:S04]  /*28000*/  LOP3.LUT R10, R10, 0xfffffffb, RZ, 0xc0, !PT ;  /* 0xfffffffb0a0a7812 */ /* 0x000fc800078ec0ff */
[----:B------:R-:W-:Y:S02]  /*28010*/  @P6 LOP3.LUT R10, R10, 0x4, RZ, 0xfc, !PT ;  /* 0x000000040a0a6812 */ /* 0x000fe400078efcff */
[----:B------:R-:W-:Y:S01]  /*28020*/  @!P4 LEA R3, P6, R9, R3, 0x1 ;  /* 0x000000030903c211 */ /* 0x000fe200078c08ff */
[----:B------:R-:W-:Y:S02]  /*28030*/  IMAD.MOV.U32 R13, RZ, RZ, R4 ;  /* 0x000000ffff0d7224 */ /* 0x000fe400078e0004 */
[----:B------:R-:W-:Y:S02]  /*28040*/  IMAD.MOV.U32 R12, RZ, RZ, 0x1 ;  /* 0x00000001ff0c7424 */ /* 0x000fe400078e00ff */
[----:B------:R-:W-:Y:S02]  /*28050*/  IMAD.MOV.U32 R11, RZ, RZ, 0x181f ;  /* 0x0000181fff0b7424 */ /* 0x000fe400078e00ff */
[----:B------:R-:W-:Y:S02]  /*28060*/  IMAD.MOV.U32 R15, RZ, RZ, -0x1 ;  /* 0xffffffffff0f7424 */ /* 0x000fe400078e00ff */
[----:B0-----:R-:W-:-:S07]  /*28070*/  @!P4 IMAD.X R2, RZ, RZ, R2, P6 ;  /* 0x000000ffff02c224 */ /* 0x001fce00030e0602 */
[----:B-----5:R-:W-:Y:S05]  /*28080*/  WARPSYNC.COLLECTIVE R15, `(.L_x_11347) ;  /* 0x000000000f087348 */ /* 0x020fea0003c00000 */
[----:B------:R0:W1:Y:S02]  /*28090*/  SHFL.IDX P6, R14, R13, R12, R11 ;  /* 0x0000000c0d0e7389 */ /* 0x00006400000c000b */
[----:B01---5:R-:W-:Y:S01]  /*280a0*/  ENDCOLLECTIVE ;  /* 0x000000000000791b */ /* 0x023fe20003800000 */
.L_x_11347:
[----:B------:R-:W-:Y:S02]  /*280b0*/  ISETP.GE.AND P5, PT, R6, R0, PT ;  /* 0x000000000600720c */ /* 0x000fe40003fa6270 */
[----:B------:R-:W-:Y:S01]  /*280c0*/  @!P4 LOP3.LUT R3, R3, R2, RZ, 0x3c, !PT ;  /* 0x000000020303c212 */ /* 0x000fe200078e3cff */
[----:B------:R-:W-:-:S03]  /*280d0*/  IMAD.MOV.U32 R13, RZ, RZ, R5 ;  /* 0x000000ffff0d7224 */ /* 0x000fc600078e0005 */
[----:B------:R-:W-:Y:S01]  /*280e0*/  @!P4 LOP3.LUT R2, R3, R2, RZ, 0x3c, !PT ;  /* 0x000000020302c212 */ /* 0x000fe200078e3cff */
[----:B------:R-:W-:-:S07]  /*280f0*/  IMAD.MOV.U32 R6, RZ, RZ, R14 ;  /* 0x000000ffff067224 */ /* 0x000fce00078e000e */
[----:B------:R-:W-:Y:S05]  /*28100*/  WARPSYNC.COLLECTIVE R15, `(.L_x_11348) ;  /* 0x000000000f087348 */ /* 0x000fea0003c00000 */
[----:B------:R0:W1:Y:S02]  /*28110*/  SHFL.IDX P6, R14, R13, R12, R11 ;  /* 0x0000000c0d0e7389 */ /* 0x00006400000c000b */
[----:B01----:R-:W-:Y:S01]  /*28120*/  ENDCOLLECTIVE ;  /* 0x000000000000791b */ /* 0x003fe20003800000 */
.L_x_11348:
[----:B------:R-:W-:Y:S02]  /*28130*/  @!P4 LOP3.LUT R3, R3, R2, RZ, 0x3c, !PT ;  /* 0x000000020303c212 */ /* 0x000fe400078e3cff */
[----:B------:R-:W-:Y:S01]  /*28140*/  @P5 LOP3.LUT R10, R10, 0x200000, RZ, 0xfc, !PT ;  /* 0x002000000a0a5812 */ /* 0x000fe200078efcff */
[----:B------:R-:W-:Y:S02]  /*28150*/  IMAD.MOV.U32 R13, RZ, RZ, R4 ;  /* 0x000000ffff0d7224 */ /* 0x000fe400078e0004 */
[----:B------:R-:W-:Y:S01]  /*28160*/  IMAD.MOV.U32 R12, RZ, RZ, 0x2 ;  /* 0x00000002ff0c7424 */ /* 0x000fe200078e00ff */
[C---:B------:R-:W-:Y:S01]  /*28170*/  LOP3.LUT P5, RZ, R10.reuse, 0x20, RZ, 0xc0, !PT ;  /* 0x000000200aff7812 */ /* 0x040fe200078ac0ff */
        /* <DEDUP_REMOVED lines=8> */
[----:B0-----:R-:W-:-:S12]  /*28200*/  IMAD.MOV.U32 R2, RZ, RZ, R14 ;  /* 0x000000ffff027224 */ /* 0x001fd800078e000e */
[----:B------:R-:W-:-:S05]  /*28210*/  @!P4 LEA R2, P6, R9, R2, 0x1 ;  /* 0x000000020902c211 */ /* 0x000fca00078c08ff */
[----:B------:R-:W-:-:S05]  /*28220*/  @!P4 IMAD.X R3, RZ, RZ, R6, P6 ;  /* 0x000000ffff03c224 */ /* 0x000fca00030e0606 */
[----:B------:R0:W-:Y:S03]  /*28230*/  @!P4 LDGSTS.E.BYPASS.LTC128B.128 [R7+0x22c00], desc[UR48][R2.64], !P0 ;  /* 0x22c000000207cfae */ /* 0x0001e6000c101d70 */
[----:B0-----:R-:W-:Y:S05]  /*28240*/  WARPSYNC.COLLECTIVE R15, `(.L_x_11349) ;  /* 0x000000000f087348 */ /* 0x001fea0003c00000 */
[----:B------:R1:W2:Y:S02]  /*28250*/  SHFL.IDX P6, R14, R13, R12, R11 ;  /* 0x0000000c0d0e7389 */ /* 0x0002a400000c000b */
[----:B012---:R-:W-:Y:S01]  /*28260*/  ENDCOLLECTIVE ;  /* 0x000000000000791b */ /* 0x007fe20003800000 */
.L_x_11349:
        /* <DEDUP_REMOVED lines=11> */
.L_x_11350:
[----:B------:R-:W-:-:S05]  /*28320*/  IMAD.MOV.U32 R2, RZ, RZ, R14 ;  /* 0x000000ffff027224 */ /* 0x000fca00078e000e */
[----:B------:R-:W-:Y:S01]  /*28330*/  @!P5 LEA R2, P6, R9, R2, 0x1 ;  /* 0x000000020902d211 */ /* 0x000fe200078c08ff */
[----:B------:R-:W-:Y:S02]  /*28340*/  IMAD.MOV.U32 R13, RZ, RZ, R4 ;  /* 0x000000ffff0d7224 */ /* 0x000fe400078e0004 */
[----:B------:R-:W-:Y:S02]  /*28350*/  IMAD.MOV.U32 R12, RZ, RZ, 0x3 ;  /* 0x00000003ff0c7424 */ /* 0x000fe400078e00ff */
[----:B------:R-:W-:Y:S01]  /*28360*/  @!P5 IMAD.X R3, RZ, RZ, R6, P6 ;  /* 0x000000ffff03d224 */ /* 0x000fe200030e0606 */
[----:B------:R-:W-:-:S04]  /*28370*/  LOP3.LUT P4, RZ, R10, 0x10, RZ, 0xc0, !PT ;  /* 0x000000100aff7812 */ /* 0x000fc8000788c0ff */
[----:B------:R-:W-:Y:S01]  /*28380*/  @!PT LDS RZ, [RZ] ;  /* 0x00000000fffff984 */ /* 0x000fe20000000800 */
[----:B------:R-:W-:Y:S01]  /*28390*/  @!PT LDS RZ, [RZ] ;  /* 0x00000000fffff984 */ /* 0x000fe20000000800 */
[----:B------:R-:W-:Y:S01]  /*283a0*/  @!PT LDS RZ, [RZ] ;  /* 0x00000000fffff984 */ /* 0x000fe20000000800 */
[----:B------:R0:W-:Y:S09]  /*283b0*/  @!P5 LDGSTS.E.BYPASS.LTC128B.128 [R7+0x23400], desc[UR48][R2.64], !P0 ;  /* 0x234000000207dfae */ /* 0x0001f2000c101d70 */
[----:B0-----:R-:W-:Y:S05]  /*283c0*/  WARPSYNC.COLLECTIVE R15, `(.L_x_11351) ;  /* 0x000000000f087348 */ /* 0x001fea0003c00000 */
[----:B------:R1:W2:Y:S02]  /*283d0*/  SHFL.IDX P6, R14, R13, R12, R11 ;  /* 0x0000000c0d0e7389 */ /* 0x0002a400000c000b */
[----:B012---:R-:W-:Y:S01]  /*283e0*/  ENDCOLLECTIVE ;  /* 0x000000000000791b */ /* 0x007fe20003800000 */
.L_x_11351:
        /* <DEDUP_REMOVED lines=11> */
.L_x_11352:
        /* <DEDUP_REMOVED lines=13> */
.L_x_11353:
        /* <DEDUP_REMOVED lines=11> */
.L_x_11354:
[----:B------:R-:W-:-:S05]  /*28620*/  IMAD.MOV.U32 R2, RZ, RZ, R14 ;  /* 0x000000ffff027224 */ /* 0x000fca00078e000e */
[----:B------:R-:W-:-:S05]  /*28630*/  @!P5 LEA R2, P6, R9, R2, 0x1 ;  /* 0x000000020902d211 */ /* 0x000fca00078c08ff */
[----:B------:R-:W-:Y:S01]  /*28640*/  @!P5 IMAD.X R3, RZ, RZ, R6, P6 ;  /* 0x000000ffff03d224 */ /* 0x000fe200030e0606 */
[----:B------:R-:W-:Y:S01]  /*28650*/  LOP3.LUT P6, RZ, R10, 0x8, RZ, 0xc0, !PT ;  /* 0x000000080aff7812 */ /* 0x000fe200078cc0ff */
[----:B------:R-:W-:Y:S02]  /*28660*/  IMAD.MOV.U32 R13, RZ, RZ, R4 ;  /* 0x000000ffff0d7224 */ /* 0x000fe400078e0004 */
[----:B------:R-:W-:-:S10]  /*28670*/  IMAD.MOV.U32 R12, RZ, RZ, 0x5 ;  /* 0x00000005ff0c7424 */ /* 0x000fd400078e00ff */
        /* <DEDUP_REMOVED lines=10> */
.L_x_11355:
[----:B------:R-:W-:Y:S02]  /*28720*/  IMAD.MOV.U32 R13, RZ, RZ, R5 ;  /* 0x000000ffff0d7224 */ /* 0x000fe400078e0005 */
[----:B------:R-:W-:-:S07]  /*28730*/  IMAD.MOV.U32 R6, RZ, RZ, R14 ;  /* 0x000000ffff067224 */ /* 0x000fce00078e000e */
[----:B------:R-:W-:Y:S05]  /*28740*/  WARPSYNC.COLLECTIVE R15, `(.L_x_11356) ;  /* 0x000000000f087348 */ /* 0x000fea0003c00000 */
[----:B------:R0:W1:Y:S02]  /*28750*/  SHFL.IDX P6, R14, R13, R12, R11 ;  /* 0x0000000c0d0e7389 */ /* 0x00006400000c000b */
[----:B01----:R-:W-:Y:S01]  /*28760*/  ENDCOLLECTIVE ;  /* 0x000000000000791b */ /* 0x003fe20003800000 */
.L_x_11356:
[----:B------:R-:W-:Y:S01]  /*28770*/  LOP3.LUT P4, RZ, R10, 0x4, RZ, 0xc0, !PT ;  /* 0x000000040aff7812 */ /* 0x000fe2000788c0ff */
[----:B------:R-:W-:-:S12]  /*28780*/  IMAD.MOV.U32 R2, RZ, RZ, R14 ;  /* 0x000000ffff027224 */ /* 0x000fd800078e000e */
        /* <DEDUP_REMOVED lines=12> */
.L_x_11357:
        /* <DEDUP_REMOVED lines=11> */
.L_x_11358:
[----:B------:R-:W-:-:S05]  /*28900*/  IMAD.MOV.U32 R2, RZ, RZ, R14 ;  /* 0x000000ffff027224 */ /* 0x000fca00078e000e */
[----:B------:R-:W-:Y:S01]  /*28910*/  @!P5 LEA R2, P6, R9, R2, 0x1 ;  /* 0x000000020902d211 */ /* 0x000fe200078c08ff */
[----:B------:R-:W-:Y:S02]  /*28920*/  IMAD.MOV.U32 R13, RZ, RZ, R4 ;  /* 0x000000ffff0d7224 */ /* 0x000fe400078e0004 */
[----:B------:R-:W-:Y:S02]  /*28930*/  IMAD.MOV.U32 R12, RZ, RZ, 0x7 ;  /* 0x00000007ff0c7424 */ /* 0x000fe400078e00ff */
[----:B------:R-:W-:Y:S01]  /*28940*/  @!P5 IMAD.X R3, RZ, RZ, R6, P6 ;  /* 0x000000ffff03d224 */ /* 0x000fe200030e0606 */
[----:B------:R0:W-:Y:S04]  /*28950*/  STL [R1+0x46c], R10 ;  /* 0x00046c0a01007387 */ /* 0x0001e80000100800 */
[----:B------:R-:W-:Y:S01]  /*28960*/  @!PT LDS RZ, [RZ] ;  /* 0x00000000fffff984 */ /* 0x000fe20000000800 */
[----:B------:R-:W-:Y:S01]  /*28970*/  @!PT LDS RZ, [RZ] ;  /* 0x00000000fffff984 */ /* 0x000fe20000000800 */
[----:B------:R-:W-:Y:S01]  /*28980*/  @!PT LDS RZ, [RZ] ;  /* 0x00000000fffff984 */ /* 0x000fe20000000800 */
[----:B------:R0:W-:Y:S03]  /*28990*/  @!P5 LDGSTS.E.BYPASS.LTC128B.128 [R7+0x25400], desc[UR48][R2.64], !P0 ;  /* 0x254000000207dfae */ /* 0x0001e6000c101d70 */
[----:B0-----:R-:W-:Y:S05]  /*289a0*/  WARPSYNC.COLLECTIVE R15, `(.L_x_11359) ;  /* 0x000000000f087348 */ /* 0x001fea0003c00000 */
[----:B------:R1:W2:Y:S02]  /*289b0*/  SHFL.IDX P6, R14, R13, R12, R11 ;  /* 0x0000000c0d0e7389 */ /* 0x0002a400000c000b */
[----:B012---:R-:W-:Y:S01]  /*289c0*/  ENDCOLLECTIVE ;  /* 0x000000000000791b */ /* 0x007fe20003800000 */
.L_x_11359:
        /* <DEDUP_REMOVED lines=11> */
.L_x_11360:
[----:B------:R-:W-:Y:S01]  /*28a80*/  IMAD.MOV.U32 R2, RZ, RZ, R14 ;  /* 0x000000ffff027224 */ /* 0x000fe200078e000e */
[----:B------:R-:W-:Y:S06]  /*28a90*/  BRA `(.L_x_11361) ;  /* 0xffffffb4009c7947 */ /* 0x000fec000383ffff */
.L_x_11238:
[----:B0-----:R0:W3:Y:S02]  /*28aa0*/  SYNCS.PHASECHK.TRANS64.TRYWAIT P0, [R17+URZ+0x32420], R0 ;  /* 0x03242000110075a7 */ /* 0x0010e4000800017f */
[----:B---3--:R-:W-:Y:S05]  /*28ab0*/  @!P0 NANOSLEEP.SYNCS 0x989680 ;  /* 0x009896800000895d */ /* 0x008fea0003900000 */
[----:B------:R-:W3:Y:S02]  /*28ac0*/  @!P0 SYNCS.PHASECHK.TRANS64 P0, [R17+URZ+0x32420], R0 ;  /* 0x03242000110085a7 */ /* 0x000ee4000800007f */
[----:B---3--:R-:W-:Y:S05]  /*28ad0*/  @!P0 BRA `(.L_x_11238) ;  /* 0xfffffffc00f08947 */ /* 0x008fea000383ffff */
[----:B------:R-:W-:Y:S05]  /*28ae0*/  BRA `(.L_x_11362) ;  /* 0xffffffb800147947 */ /* 0x000fea000383ffff */
.L_x_11242:
[----:B0-----:R0:W1:Y:S02]  /*28af0*/  SYNCS.PHASECHK.TRANS64.TRYWAIT P0, [R2+URZ+0x32460], R0 ;  /* 0x03246000020075a7 */ /* 0x001064000800017f */
[----:B-1----:R-:W-:Y:S05]  /*28b00*/  @!P0 NANOSLEEP.SYNCS 0x989680 ;  /* 0x009896800000895d */ /* 0x002fea0003900000 */
[----:B------:R-:W1:Y:S02]  /*28b10*/  @!P0 SYNCS.PHASECHK.TRANS64 P0, [R2+URZ+0x32460], R0 ;  /* 0x03246000020085a7 */ /* 0x000e64000800007f */
[----:B-1----:R-:W-:Y:S05]  /*28b20*/  @!P0 BRA `(.L_x_11242) ;  /* 0xfffffffc00f08947 */ /* 0x002fea000383ffff */
[----:B------:R-:W-:Y:S05]  /*28b30*/  BRA `(.L_x_11363) ;  /* 0xffffffb800387947 */ /* 0x000fea000383ffff */
.L_x_11255:
[----:B0-----:R0:W1:Y:S02]  /*28b40*/  SYNCS.PHASECHK.TRANS64.TRYWAIT P0, [R3+URZ+0x32440], R2 ;  /* 0x03244002030075a7 */ /* 0x001064000800017f */
[----:B-1----:R-:W-:Y:S05]  /*28b50*/  @!P0 NANOSLEEP.SYNCS 0x989680 ;  /* 0x009896800000895d */ /* 0x002fea0003900000 */
[----:B------:R-:W1:Y:S02]  /*28b60*/  @!P0 SYNCS.PHASECHK.TRANS64 P0, [R3+URZ+0x32440], R2 ;  /* 0x03244002030085a7 */ /* 0x000e64000800007f */
[----:B-1----:R-:W-:Y:S05]  /*28b70*/  @!P0 BRA `(.L_x_11255) ;  /* 0xfffffffc00f08947 */ /* 0x002fea000383ffff */
[----:B------:R-:W-:Y:S05]  /*28b80*/  BRA `(.L_x_11364) ;  /* 0xffffffc0002c7947 */ /* 0x000fea000383ffff */
.L_x_11260:
[----:B-1----:R1:W2:Y:S02]  /*28b90*/  SYNCS.PHASECHK.TRANS64.TRYWAIT P0, [R3+URZ+0x32460], R2 ;  /* 0x03246002030075a7 */ /* 0x0022a4000800017f */
[----:B--2---:R-:W-:Y:S05]  /*28ba0*/  @!P0 NANOSLEEP.SYNCS 0x989680 ;  /* 0x009896800000895d */ /* 0x004fea0003900000 */
[----:B------:R-:W2:Y:S02]  /*28bb0*/  @!P0 SYNCS.PHASECHK.TRANS64 P0, [R3+URZ+0x32460], R2 ;  /* 0x03246002030085a7 */ /* 0x000ea4000800007f */
[----:B--2---:R-:W-:Y:S05]  /*28bc0*/  @!P0 BRA `(.L_x_11260) ;  /* 0xfffffffc00f08947 */ /* 0x004fea000383ffff */
[----:B------:R-:W-:Y:S05]  /*28bd0*/  BRA `(.L_x_11365) ;  /* 0xffffffc000a47947 */ /* 0x000fea000383ffff */
.L_x_11272:
[----:B0-----:R0:W1:Y:S02]  /*28be0*/  SYNCS.PHASECHK.TRANS64.TRYWAIT P0, [R4+URZ+0x32440], R2 ;  /* 0x03244002040075a7 */ /* 0x001064000800017f */
[----:B-1----:R-:W-:Y:S05]  /*28bf0*/  @!P0 NANOSLEEP.SYNCS 0x989680 ;  /* 0x009896800000895d */ /* 0x002fea0003900000 */
[----:B------:R-:W1:Y:S02]  /*28c00*/  @!P0 SYNCS.PHASECHK.TRANS64 P0, [R4+URZ+0x32440], R2 ;  /* 0x03244002040085a7 */ /* 0x000e64000800007f */
[----:B-1----:R-:W-:Y:S05]  /*28c10*/  @!P0 BRA `(.L_x_11272) ;  /* 0xfffffffc00f08947 */ /* 0x002fea000383ffff */
[----:B------:R-:W-:Y:S05]  /*28c20*/  BRA `(.L_x_11366) ;  /* 0xffffffc800887947 */ /* 0x000fea000383ffff */
.L_x_11277:
[----:B-1----:R1:W2:Y:S02]  /*28c30*/  SYNCS.PHASECHK.TRANS64.TRYWAIT P0, [R4+URZ+0x32460], R2 ;  /* 0x03246002040075a7 */ /* 0x0022a4000800017f */
[----:B--2---:R-:W-:Y:S05]  /*28c40*/  @!P0 NANOSLEEP.SYNCS 0x989680 ;  /* 0x009896800000895d */ /* 0x004fea0003900000 */
[----:B------:R-:W2:Y:S02]  /*28c50*/  @!P0 SYNCS.PHASECHK.TRANS64 P0, [R4+URZ+0x32460], R2 ;  /* 0x03246002040085a7 */ /* 0x000ea4000800007f */
[----:B--2---:R-:W-:Y:S05]  /*28c60*/  @!P0 BRA `(.L_x_11277) ;  /* 0xfffffffc00f08947 */ /* 0x004fea000383ffff */
[----:B------:R-:W-:Y:S05]  /*28c70*/  BRA `(.L_x_11367) ;  /* 0xffffffcc00007947 */ /* 0x000fea000383ffff */
.L_x_11288:
[----:B0-----:R0:W1:Y:S02]  /*28c80*/  SYNCS.PHASECHK.TRANS64.TRYWAIT P0, [R4+URZ+0x32440], R2 ;  /* 0x03244002040075a7 */ /* 0x001064000800017f */
[----:B-1----:R-:W-:Y:S05]  /*28c90*/  @!P0 NANOSLEEP.SYNCS 0x989680 ;  /* 0x009896800000895d */ /* 0x002fea0003900000 */
[----:B------:R-:W1:Y:S02]  /*28ca0*/  @!P0 SYNCS.PHASECHK.TRANS64 P0, [R4+URZ+0x32440], R2 ;  /* 0x03244002040085a7 */ /* 0x000e64000800007f */
[----:B-1----:R-:W-:Y:S05]  /*28cb0*/  @!P0 BRA `(.L_x_11288) ;  /* 0xfffffffc00f08947 */ /* 0x002fea000383ffff */
[----:B------:R-:W-:Y:S05]  /*28cc0*/  BRA `(.L_x_11368) ;  /* 0xffffffd000c87947 */ /* 0x000fea000383ffff */
.L_x_11293:
[----:B-1----:R1:W2:Y:S02]  /*28cd0*/  SYNCS.PHASECHK.TRANS64.TRYWAIT P0, [R4+URZ+0x32460], R2 ;  /* 0x03246002040075a7 */ /* 0x0022a4000800017f */
[----:B--2---:R-:W-:Y:S05]  /*28ce0*/  @!P0 NANOSLEEP.SYNCS 0x989680 ;  /* 0x009896800000895d */ /* 0x004fea0003900000 */
[----:B------:R-:W2:Y:S02]  /*28cf0*/  @!P0 SYNCS.PHASECHK.TRANS64 P0, [R4+URZ+0x32460], R2 ;  /* 0x03246002040085a7 */ /* 0x000ea4000800007f */
[----:B--2---:R-:W-:Y:S05]  /*28d00*/  @!P0 BRA `(.L_x_11293) ;  /* 0xfffffffc00f08947 */ /* 0x004fea000383ffff */
[----:B------:R-:W-:Y:S05]  /*28d10*/  BRA `(.L_x_11369) ;  /* 0xffffffd400407947 */ /* 0x000fea000383ffff */
.L_x_11305:
        /* <DEDUP_REMOVED lines=8> */
.L_x_11371:
[----:B------:R-:W-:Y:S05]  /*28da0*/  BSYNC B0 ;  /* 0x0000000000007941 */ /* 0x000fea0003800000 */
.L_x_11370:
[----:B------:R-:W-:Y:S05]  /*28db0*/  BRA `(.L_x_11372) ;  /* 0xffffffdc00107947 */ /* 0x000fea000383ffff */
.L_x_11308:
[----:B0-----:R0:W1:Y:S02]  /*28dc0*/  SYNCS.PHASECHK.TRANS64.TRYWAIT P0, [R0+URZ+0x32420], R3 ;  /* 0x03242003000075a7 */ /* 0x001064000800017f */
[----:B-1----:R-:W-:Y:S05]  /*28dd0*/  @!P0 NANOSLEEP.SYNCS 0x989680 ;  /* 0x009896800000895d */ /* 0x002fea0003900000 */
[----:B------:R-:W1:Y:S02]  /*28de0*/  @!P0 SYNCS.PHASECHK.TRANS64 P0, [R0+URZ+0x32420], R3 ;  /* 0x03242003000085a7 */ /* 0x000e64000800007f */
[----:B-1----:R-:W-:Y:S05]  /*28df0*/  @!P0 BRA `(.L_x_11308) ;  /* 0xfffffffc00f08947 */ /* 0x002fea000383ffff */
[----:B------:R-:W-:Y:S05]  /*28e00*/  BRA `(.L_x_11373) ;  /* 0xffffffdc005c7947 */ /* 0x000fea000383ffff */
.L_x_11309:
        /* <DEDUP_REMOVED lines=11> */
.L_x_11375:
[----:B------:R-:W-:Y:S05]  /*28ec0*/  BSYNC B0 ;  /* 0x0000000000007941 */ /* 0x000fea0003800000 */
.L_x_11374:
[----:B------:R-:W-:Y:S05]  /*28ed0*/  BRA `(.L_x_11376) ;  /* 0xffffffdc00447947 */ /* 0x000fea000383ffff */
.L_x_11312:
[----:B------:R-:W-:Y:S01]  /*28ee0*/  BSSY B1, `(.L_x_11377) ;  /* 0x0000006000017945 */ /* 0x000fe20003800000 */
[----:B------:R-:W-:-:S07]  /*28ef0*/  IMAD.MOV.U32 R15, RZ, RZ, -0x1 ;  /* 0xffffffffff0f7424 */ /* 0x000fce00078e00ff */
[----:B012---:R-:W-:Y:S05]  /*28f00*/  WARPSYNC.COLLECTIVE R15, `(.L_x_11378) ;  /* 0x000000000f0c7348 */ /* 0x007fea0003c00000 */
[----:B------:R-:W-:Y:S02]  /*28f10*/  ELECT P6, UR62, PT ;  /* 0x00000000003e782f */ /* 0x000fe400038c0000 */
[----:B------:R-:W-:Y:S01]  /*28f20*/  MOV R14, UR62 ;  /* 0x0000003e000e7c02 */ /* 0x000fe20008000f00 */
[----:B012---:R-:W-:Y:S10]  /*28f30*/  ENDCOLLECTIVE ;  /* 0x000000000000791b */ /* 0x007ff40003800000 */
.L_x_11378:
[----:B------:R-:W-:Y:S05]  /*28f40*/  BSYNC B1 ;  /* 0x0000000000017941 */ /* 0x000fea0003800000 */
.L_x_11377:
[----:B------:R-:W-:Y:S05]  /*28f50*/  BRA `(.L_x_11379) ;  /* 0xffffffdc003c7947 */ /* 0x000fea000383ffff */
.L_x_11314:
[----:B0-----:R0:W1:Y:S02]  /*28f60*/  SYNCS.PHASECHK.TRANS64.TRYWAIT P0, [R6+URZ], R5 ;  /* 0x00000005060075a7 */ /* 0x001064000800017f */
[----:B-1----:R-:W-:Y:S05]  /*28f70*/  @!P0 NANOSLEEP.SYNCS 0x989680 ;  /* 0x009896800000895d */ /* 0x002fea0003900000 */
[----:B------:R-:W1:Y:S02]  /*28f80*/  @!P0 SYNCS.PHASECHK.TRANS64 P0, [R6+URZ], R5 ;  /* 0x00000005060085a7 */ /* 0x000e64000800007f */
[----:B-1----:R-:W-:Y:S05]  /*28f90*/  @!P0 BRA `(.L_x_11314) ;  /* 0xfffffffc00f08947 */ /* 0x002fea000383ffff */
[----:B------:R-:W-:Y:S05]  /*28fa0*/  BRA `(.L_x_11380) ;  /* 0xffffffdc00747947 */ /* 0x000fea000383ffff */
.L_x_11315:
[----:B-1----:R1:W2:Y:S02]  /*28fb0*/  SYNCS.PHASECHK.TRANS64.TRYWAIT P0, [R3+URZ], R2 ;  /* 0x00000002030075a7 */ /* 0x0022a4000800017f */
[----:B--2---:R-:W-:Y:S05]  /*28fc0*/  @!P0 NANOSLEEP.SYNCS 0x989680 ;  /* 0x009896800000895d */ /* 0x004fea0003900000 */
[----:B------:R-:W2:Y:S02]  /*28fd0*/  @!P0 SYNCS.PHASECHK.TRANS64 P0, [R3+URZ], R2 ;  /* 0x00000002030085a7 */ /* 0x000ea4000800007f */
[----:B--2---:R-:W-:Y:S05]  /*28fe0*/  @!P0 BRA `(.L_x_11315) ;  /* 0xfffffffc00f08947 */ /* 0x004fea000383ffff */
[----:B------:R-:W-:Y:S05]  /*28ff0*/  BRA `(.L_x_11381) ;  /* 0xffffffdc00687947 */ /* 0x000fea000383ffff */
.L_x_11317:
[----:B-1----:R1:W2:Y:S02]  /*29000*/  SYNCS.PHASECHK.TRANS64.TRYWAIT P0, [R18+URZ], R5 ;  /* 0x00000005120075a7 */ /* 0x0022a4000800017f */
[----:B--2---:R-:W-:Y:S05]  /*29010*/  @!P0 NANOSLEEP.SYNCS 0x989680 ;  /* 0x009896800000895d */ /* 0x004fea0003900000 */
[----:B------:R-:W2:Y:S02]  /*29020*/  @!P0 SYNCS.PHASECHK.TRANS64 P0, [R18+URZ], R5 ;  /* 0x00000005120085a7 */ /* 0x000ea4000800007f */
[----:B--2---:R-:W-:Y:S05]  /*29030*/  @!P0 BRA `(.L_x_11317) ;  /* 0xfffffffc00f08947 */ /* 0x004fea000383ffff */
[----:B------:R-:W-:Y:S05]  /*29040*/  BRA `(.L_x_11382) ;  /* 0xffffffdc006c7947 */ /* 0x000fea000383ffff */
        .type           $_ZN7cutlass13device_kernelIN5flash11enable_sm90INS1_16FlashAttnFwdSm90INS1_25CollectiveMainloopFwdSm90ILi2EN4cute5tupleIJNS5_1CILi1EEES8_S8_EEENS6_IJNS7_ILi128EEENS7_ILi96EEENS7_ILi64EEEEEELi256ENS_10bfloat16_tEfNS_4arch4Sm90ELb0ELb1ELb0ELb0ELb0ELb0ELb1ELb1ELb0ELb1ELb0ELb0EEENS1_21CollectiveEpilogueFwdINS6_IJSA_NS7_ILi256EEESB_EEES9_SE_SG_Li256ELb0ELb1ELb0ELb0EEENS1_30DynamicPersistentTileSchedulerILi256ELi128ELb0ELb1ELb1EEEEEEEEEvNT_6ParamsE$_ZZN5flash25CollectiveMainloopFwdSm90ILi2EN4cute5tupleIJNS1_1CILi1EEES4_S4_EEENS2_IJNS3_ILi128EEENS3_ILi96EEENS3_ILi64EEEEEELi256EN7cutlass10bfloat16_tEfNSA_4arch4Sm90ELb0ELb1ELb0ELb0ELb0ELb0ELb1ELb1ELb0ELb1ELb0ELb0EE3mmaINS_16FlashAttnFwdSm90ISE_NS_21CollectiveEpilogueFwdINS2_IJS6_NS3_ILi256EEES7_EEES5_SB_SD_Li256ELb0ELb1ELb0ELb0EEENS_30DynamicPersistentTileSchedulerILi256ELi128ELb0ELb1ELb1EEEE13SharedStorageENS1_6TensorINS1_11ArrayEngineIfLm128EEENS1_6LayoutINS2_IJNS2_IJNS3_ILi2EEEST_NS3_ILi32EEEEEES4_S4_EEENS2_IJNS2_IJS4_ST_NS3_ILi4EEEEEENS3_ILi0EEESZ_EEEEEEENS_7SoftmaxILi2ELi0EEEEEbRKNSE_6ParamsENSA_25PipelineTmaAsyncNoClusterILi2ENSA_16PipelineTmaAsyncILi2EEEEES1B_RNSA_13PipelineStateILj2EEERT0_RT1_iRiRKNS_16SeqlenInfoQKNewKILb0ELb0EEENS2_IJiiiiEEERT_ENKUliT_T0_T1_E_clIZSF_ISO_S12_S14_EbS17_S1B_S1B_S1E_S1G_S1I_iS1J_S1N_S1O_S1Q_EUlRS1R_iE1_NS3_ILb0EEENS3_ILb1EEEEEDaiS1R_S1S_S1T_,@function
        .size           $_ZN7cutlass13device_kernelIN5flash11enable_sm90INS1_16FlashAttnFwdSm90INS1_25CollectiveMainloopFwdSm90ILi2EN4cute5tupleIJNS5_1CILi1EEES8_S8_EEENS6_IJNS7_ILi128EEENS7_ILi96EEENS7_ILi64EEEEEELi256ENS_10bfloat16_tEfNS_4arch4Sm90ELb0ELb1ELb0ELb0ELb0ELb0ELb1ELb1ELb0ELb1ELb0ELb0EEENS1_21CollectiveEpilogueFwdINS6_IJSA_NS7_ILi256EEESB_EEES9_SE_SG_Li256ELb0ELb1ELb0ELb0EEENS1_30DynamicPersistentTileSchedulerILi256ELi128ELb0ELb1ELb1EEEEEEEEEvNT_6ParamsE$_ZZN5flash25CollectiveMainloopFwdSm90ILi2EN4cute5tupleIJNS1_1CILi1EEES4_S4_EEENS2_IJNS3_ILi128EEENS3_ILi96EEENS3_ILi64EEEEEELi256EN7cutlass10bfloat16_tEfNSA_4arch4Sm90ELb0ELb1ELb0ELb0ELb0ELb0ELb1ELb1ELb0ELb1ELb0ELb0EE3mmaINS_16FlashAttnFwdSm90ISE_NS_21CollectiveEpilogueFwdINS2_IJS6_NS3_ILi256EEES7_EEES5_SB_SD_Li256ELb0ELb1ELb0ELb0EEENS_30DynamicPersistentTileSchedulerILi256ELi128ELb0ELb1ELb1EEEE13SharedStorageENS1_6TensorINS1_11ArrayEngineIfLm128EEENS1_6LayoutINS2_IJNS2_IJNS3_ILi2EEEST_NS3_ILi32EEEEEES4_S4_EEENS2_IJNS2_IJS4_ST_NS3_ILi4EEEEEENS3_ILi0EEESZ_EEEEEEENS_7SoftmaxILi2ELi0EEEEEbRKNSE_6ParamsENSA_25PipelineTmaAsyncNoClusterILi2ENSA_16PipelineTmaAsyncILi2EEEEES1B_RNSA_13PipelineStateILj2EEERT0_RT1_iRiRKNS_16SeqlenInfoQKNewKILb0ELb0EEENS2_IJiiiiEEERT_ENKUliT_T0_T1_E_clIZSF_ISO_S12_S14_EbS17_S1B_S1B_S1E_S1G_S1I_iS1J_S1N_S1O_S1Q_EUlRS1R_iE1_NS3_ILb0EEENS3_ILb1EEEEEDaiS1R_S1S_S1T_,(.L_x_15141 - $_ZN7cutlass13device_kernelIN5flash11enable_sm90INS1_16FlashAttnFwdSm90INS1_25CollectiveMainloopFwdSm90ILi2EN4cute5tupleIJNS5_1CILi1EEES8_S8_EEENS6_IJNS7_ILi128EEENS7_ILi96EEENS7_ILi64EEEEEELi256ENS_10bfloat16_tEfNS_4arch4Sm90ELb0ELb1ELb0ELb0ELb0ELb0ELb1ELb1ELb0ELb1ELb0ELb0EEENS1_21CollectiveEpilogueFwdINS6_IJSA_NS7_ILi256EEESB_EEES9_SE_SG_Li256ELb0ELb1ELb0ELb0EEENS1_30DynamicPersistentTileSchedulerILi256ELi128ELb0ELb1ELb1EEEEEEEEEvNT_6ParamsE$_ZZN5flash25CollectiveMainloopFwdSm90ILi2EN4cute5tupleIJNS1_1CILi1EEES4_S4_EEENS2_IJNS3_ILi128EEENS3_ILi96EEENS3_ILi64EEEEEELi256EN7cutlass10bfloat16_tEfNSA_4arch4Sm90ELb0ELb1ELb0ELb0ELb0ELb0ELb1ELb1ELb0ELb1ELb0ELb0EE3mmaINS_16FlashAttnFwdSm90ISE_NS_21CollectiveEpilogueFwdINS2_IJS6_NS3_ILi256EEES7_EEES5_SB_SD_Li256ELb0ELb1ELb0ELb0EEENS_30DynamicPersistentTileSchedulerILi256ELi128ELb0ELb1ELb1EEEE13SharedStorageENS1_6TensorINS1_11ArrayEngineIfLm128EEENS1_6LayoutINS2_IJNS2_IJNS3_ILi2EEEST_NS3_ILi32EEEEEES4_S4_EEENS2_IJNS2_IJS4_ST_NS3_ILi4EEEEEENS3_ILi0EEESZ_EEEEEEENS_7SoftmaxILi2ELi0EEEEEbRKNSE_6ParamsENSA_25PipelineTmaAsyncNoClusterILi2ENSA_16PipelineTmaAsyncILi2EEEEES1B_RNSA_13PipelineStateILj2EEERT0_RT1_iRiRKNS_16SeqlenInfoQKNewKILb0ELb0EEENS2_IJiiiiEEERT_ENKUliT_T0_T1_E_clIZSF_ISO_S12_S14_EbS17_S1B_S1B_S1E_S1G_S1I_iS1J_S1N_S1O_S1Q_EUlRS1R_iE1_NS3_ILb0EEENS3_ILb1EEEEEDaiS1R_S1S_S1T_)
$_ZN7cutlass13device_kernelIN5flash11enable_sm90INS1_16FlashAttnFwdSm90INS1_25CollectiveMainloopFwdSm90ILi2EN4cute5tupleIJNS5_1CILi1EEES8_S8_EEENS6_IJNS7_ILi128EEENS7_ILi96EEENS7_ILi64EEEEEELi256ENS_10bfloat16_tEfNS_4arch4Sm90ELb0ELb1ELb0ELb0ELb0ELb0ELb1ELb1ELb0ELb1ELb0ELb0EEENS1_21CollectiveEpilogueFwdINS6_IJSA_NS7_ILi256EEESB_EEES9_SE_SG_Li256ELb0ELb1ELb0ELb0EEENS1_30DynamicPersistentTileSchedulerILi256ELi128ELb0ELb1ELb1EEEEEEEEEvNT_6ParamsE$_ZZN5flash25CollectiveMainloopFwdSm90ILi2EN4cute5tupleIJNS1_1CILi1EEES4_S4_EEENS2_IJNS3_ILi128EEENS3_ILi96EEENS3_ILi64EEEEEELi256EN7cutlass10bfloat16_tEfNSA_4arch4Sm90ELb0ELb1ELb0ELb0ELb0ELb0ELb1ELb1ELb0ELb1ELb0ELb0EE3mmaINS_16FlashAttnFwdSm90ISE_NS_21CollectiveEpilogueFwdINS2_IJS6_NS3_ILi256EEES7_EEES5_SB_SD_Li256ELb0ELb1ELb0ELb0EEENS_30DynamicPersistentTileSchedulerILi256ELi128ELb0ELb1ELb1EEEE13SharedStorageENS1_6TensorINS1_11ArrayEngineIfLm128EEENS1_6LayoutINS2_IJNS2_IJNS3_ILi2EEEST_NS3_ILi32EEEEEES4_S4_EEENS2_IJNS2_IJS4_ST_NS3_ILi4EEEEEENS3_ILi0EEESZ_EEEEEEENS_7SoftmaxILi2ELi0EEEEEbRKNSE_6ParamsENSA_25PipelineTmaAsyncNoClusterILi2ENSA_16PipelineTmaAsyncILi2EEEEES1B_RNSA_13PipelineStateILj2EEERT0_RT1_iRiRKNS_16SeqlenInfoQKNewKILb0ELb0EEENS2_IJiiiiEEERT_ENKUliT_T0_T1_E_clIZSF_ISO_S12_S14_EbS17_S1B_S1B_S1E_S1G_S1I_iS1J_S1N_S1O_S1Q_EUlRS1R_iE1_NS3_ILb0EEENS3_ILb1EEEEEDaiS1R_S1S_S1T_:
[----:B------:R-:W-:Y:S05]  /*29050*/  YIELD ;  /* 0x0000000000007946 */ /* 0x000fea0003800000 */
[----:B------:R-:W-:Y:S02]  /*29060*/  ULDC UR4, c[0x0][0x20] ;  /* 0x0000080000047ab9 */ /* 0x000fe40000000800 */
[----:B------:R-:W-:-:S05]  /*29070*/  VIADD R0, R0, -UR4 ;  /* 0x8000000400007c36 */ /* 0x000fca0008000000 */
[----:B------:R-:W2:Y:S01]  /*29080*/  LDL.64 R2, [R0] ;  /* 0x0000000000027983 */ /* 0x000ea20000100a00 */
[----:B------:R-:W0:Y:S02]  /*29090*/  LDC.64 R4, c[0x0][0x208] ;  /* 0x00008200ff047b82 */ /* 0x000e240000000a00 */
[----:B0-----:R-:W-:Y:S02]  /*290a0*/  R2UR UR4, R4 ;  /* 0x00000000040472ca */ /* 0x001fe400000e0000 */
[----:B------:R-:W-:-:S13]  /*290b0*/  R2UR UR5, R5 ;  /* 0x00000000050572ca */ /* 0x000fda00000e0000 */
[----:B--2---:R-:W2:Y:S01]  /*290c0*/  LD.E R6, desc[UR4][R2.64] ;  /* 0x0000000402067980 */ /* 0x004ea2000c101900 */
[----:B------:R-:W-:Y:S02]  /*290d0*/  R2UR UR4, R4 ;  /* 0x00000000040472ca */ /* 0x000fe400000e0000 */
[----:B------:R-:W-:Y:S01]  /*290e0*/  R2UR UR5, R5 ;  /* 0x00000000050572ca */ /* 0x000fe200000e0000 */
[----:B--2---:R-:W-:-:S12]  /*290f0*/  VIADD R11, R6, 0x1 ;  /* 0x00000001060b7836 */ /* 0x004fd80000000000 */
[----:B------:R-:W2:Y:S01]  /*29100*/  LD.E R6, desc[UR4][R2.64+0x8] ;  /* 0x0000080402067980 */ /* 0x000ea2000c101900 */
[----:B------:R-:W-:-:S13]  /*29110*/  ISETP.NE.AND P1, PT, R11, 0x2, PT ;  /* 0x000000020b00780c */ /* 0x000fda0003f25270 */
[----:B------:R-:W-:Y:S02]  /*29120*/  @!P1 R2UR UR6, R4 ;  /* 0x00000000040692ca */ /* 0x000fe400000e0000 */
[----:B------:R-:W-:-:S13]  /*29130*/  @!P1 R2UR UR7, R5 ;  /* 0x00000000050792ca */ /* 0x000fda00000e0000 */
[----:B------:R-:W3:Y:S01]  /*29140*/  @!P1 LD.E R7, desc[UR6][R2.64+0x4] ;  /* 0x0000040602079980 */ /* 0x000ee2000c101900 */
[C---:B------:R-:W-:Y:S02]  /*29150*/  R2UR UR4, R4.reuse ;  /* 0x00000000040472ca */ /* 0x040fe400000e0000 */
[C---:B------:R-:W-:Y:S02]  /*29160*/  R2UR UR5, R5.reuse ;  /* 0x00000000050572ca */ /* 0x040fe400000e0000 */
[C---:B------:R-:W-:Y:S02]  /*29170*/  R2UR UR6, R4.reuse ;  /* 0x00000000040672ca */ /* 0x040fe400000e0000 */
[C---:B------:R-:W-:Y:S02]  /*29180*/  R2UR UR7, R5.reuse ;  /* 0x00000000050772ca */ /* 0x040fe400000e0000 */
[----:B------:R-:W-:Y:S02]  /*29190*/  @!P1 R2UR UR8, R4 ;  /* 0x00000000040892ca */ /* 0x000fe400000e0000 */
[----:B------:R-:W-:-:S02]  /*291a0*/  @!P1 R2UR UR9, R5 ;  /* 0x00000000050992ca */ /* 0x000fc400000e0000 */
[----:B------:R-:W-:Y:S02]  /*291b0*/  @!P1 R2UR UR10, R4 ;  /* 0x00000000040a92ca */ /* 0x000fe400000e0000 */
[----:B------:R-:W-:Y:S01]  /*291c0*/  @!P1 R2UR UR11, R5 ;  /* 0x00000000050b92ca */ /* 0x000fe200000e0000 */
[----:B------:R0:W-:Y:S08]  /*291d0*/  ST.E desc[UR4][R2.64], R11 ;  /* 0x0000000b02007985 */ /* 0x0001f0000c101904 */
[----:B------:R1:W-:Y:S01]  /*291e0*/  @!P1 ST.E desc[UR8][R2.64], RZ ;  /* 0x000000ff02009985 */ /* 0x0003e2000c101908 */
[----:B--2---:R-:W-:-:S05]  /*291f0*/  VIADD R13, R6, 0x1 ;  /* 0x00000001060d7836 */ /* 0x004fca0000000000 */
[----:B------:R1:W-:Y:S01]  /*29200*/  ST.E desc[UR6][R2.64+0x8], R13 ;  /* 0x0000080d02007985 */ /* 0x0003e2000c101906 */
[----:B---3--:R-:W-:-:S05]  /*29210*/  @!P1 LOP3.LUT R15, R7, 0x1, RZ, 0x3c, !PT ;  /* 0x00000001070f9812 */ /* 0x008fca00078e3cff */
[----:B------:R1:W-:Y:S04]  /*29220*/  @!P1 ST.E desc[UR10][R2.64+0x4], R15 ;  /* 0x0000040f02009985 */ /* 0x0003e8000c10190a */
[----:B------:R-:W2:Y:S01]  /*29230*/  LDL.64 R8, [R0+0x18] ;  /* 0x0000180000087983 */ /* 0x000ea20000100a00 */
[----:B------:R-:W-:Y:S02]  /*29240*/  R2UR UR4, R4 ;  /* 0x00000000040472ca */ /* 0x000fe400000e0000 */
[----:B------:R-:W-:Y:S01]  /*29250*/  R2UR UR5, R5 ;  /* 0x00000000050572ca */ /* 0x000fe200000e0000 */
[----:B------:R-:W3:-:S12]  /*29260*/  LDL.64 R6, [R0] ;  /* 0x0000000000067983 */ /* 0x000ed80000100a00 */
[----:B--2---:R-:W2:Y:S01]  /*29270*/  LD.E R14, desc[UR4][R8.64+0x1c] ;  /* 0x00001c04080e7980 */ /* 0x004ea2000c101900 */
[C---:B------:R-:W-:Y:S02]  /*29280*/  R2UR UR4, R4.reuse ;  /* 0x00000000040472ca */ /* 0x040fe400000e0000 */
[C---:B------:R-:W-:Y:S02]  /*29290*/  R2UR UR5, R5.reuse ;  /* 0x00000000050572ca */ /* 0x040fe400000e0000 */
[----:B------:R-:W-:Y:S02]  /*292a0*/  R2UR UR6, R4 ;  /* 0x00000000040672ca */ /* 0x000fe400000e0000 */
[----:B------:R-:W-:Y:S01]  /*292b0*/  R2UR UR7, R5 ;  /* 0x00000000050772ca */ /* 0x000fe200000e0000 */
[----:B------:R-:W-:Y:S01]  /*292c0*/  BSSY B3, `(.L_x_11383) ;  /* 0x0000008000037945 */ /* 0x000fe20003800000 */
[----:B------:R-:W-:-:S07]  /*292d0*/  IMAD.MOV.U32 R19, RZ, RZ, R164 ;  /* 0x000000ffff137224 */ /* 0x000fce00078e00a4 */
[----:B---3--:R1:W5:Y:S04]  /*292e0*/  LD.E R12, desc[UR4][R6.64] ;  /* 0x00000004060c7980 */ /* 0x008368000c101900 */
[----:B0-----:R1:W5:Y:S01]  /*292f0*/  LD.E R11, desc[UR6][R6.64+0x4] ;  /* 0x00000406060b7980 */ /* 0x001362000c101900 */
[----:B--2---:R-:W-:-:S04]  /*29300*/  LOP3.LUT R14, R14, 0x1, RZ, 0xfc, !PT ;  /* 0x000000010e0e7812 */ /* 0x004fc800078efcff */
[----:B------:R-:W-:-:S13]  /*29310*/  ISETP.NE.AND P1, PT, R14, 0x3, PT ;  /* 0x000000030e00780c */ /* 0x000fda0003f25270 */
[----:B-1----:R-:W-:Y:S05]  /*29320*/  @!P1 BRA `(.L_x_11384) ;  /* 0x0000000000049947 */ /* 0x002fea0003800000 */
[----:B------:R-:W-:Y:S01]  /*29330*/  BPT.TRAP 0x1 ;  /* 0x000000040000795c */ /* 0x000fe20000300000 */
.L_x_11384:
[----:B------:R-:W-:Y:S05]  /*29340*/  BSYNC B3 ;  /* 0x0000000000037941 */ /* 0x000fea0003800000 */
.L_x_11383:
[----:B------:R-:W-:Y:S02]  /*29350*/  R2UR UR4, R4 ;  /* 0x00000000040472ca */ /* 0x000fe400000e0000 */
[----:B------:R-:W-:-:S13]  /*29360*/  R2UR UR5, R5 ;  /* 0x00000000050572ca */ /* 0x000fda00000e0000 */
[----:B------:R-:W2:Y:S01]  /*29370*/  LD.E.64 R2, desc[UR4][R8.64+0x8] ;  /* 0x0000080408027980 */ /* 0x000ea2000c101b00 */
[----:B-----5:R-:W-:Y:S02]  /*29380*/  SHF.L.U32 R13, R11, 0x1f, RZ ;  /* 0x0000001f0b0d7819 */ /* 0x020fe400000006ff */
[----:B--2---:R-:W-:-:S05]  /*29390*/  MOV R3, R2 ;  /* 0x0000000200037202 */ /* 0x004fca0000000f00 */
[----:B------:R-:W-:-:S04]  /*293a0*/  IMAD R12, R12, 0x8, R3 ;  /* 0x000000080c0c7824 */ /* 0x000fc800078e0203 */
[----:B------:R0:W1:Y:S01]  /*293b0*/  SYNCS.PHASECHK.TRANS64.TRYWAIT P1, [R12+URZ], R13 ;  /* 0x0000000d0c0075a7 */ /* 0x000062000802017f */
[----:B------:R-:W2:Y:S01]  /*293c0*/  LD.E R11, desc[UR4][R8.64+0x1c] ;  /* 0x00001c04080b7980 */ /* 0x000ea2000c101900 */
[----:B------:R-:W-:Y:S02]  /*293d0*/  R2UR UR6, R4 ;  /* 0x00000000040672ca */ /* 0x000fe400000e0000 */
[----:B------:R-:W-:Y:S01]  /*293e0*/  R2UR UR7, R5 ;  /* 0x00000000050772ca */ /* 0x000fe200000e0000 */
[----:B------:R0:W5:Y:S01]  /*293f0*/  LD.E R2, desc[UR4][R6.64] ;  /* 0x0000000406027980 */ /* 0x000162000c101900 */
[----:B------:R-:W-:Y:S11]  /*29400*/  BSSY B3, `(.L_x_11385) ;  /* 0x0000006000037945 */ /* 0x000ff60003800000 */
[----:B------:R0:W5:Y:S01]  /*29410*/  LD.E R3, desc[UR6][R6.64+0x4] ;  /* 0x0000040606037980 */ /* 0x000162000c101900 */
[----:B--2---:R-:W-:-:S04]  /*29420*/  LOP3.LUT R11, R11, 0x1, RZ, 0xfc, !PT ;  /* 0x000000010b0b7812 */ /* 0x004fc800078efcff */
[----:B------:R-:W-:-:S13]  /*29430*/  ISETP.NE.AND P2, PT, R11, 0x3, PT ;  /* 0x000000030b00780c */ /* 0x000fda0003f45270 */
[----:B01----:R-:W-:Y:S05]  /*29440*/  @!P2 BRA `(.L_x_11386) ;  /* 0x000000000004a947 */ /* 0x003fea0003800000 */
[----:B------:R-:W-:Y:S01]  /*29450*/  BPT.TRAP 0x1 ;  /* 0x000000040000795c */ /* 0x000fe20000300000 */
.L_x_11386:
[----:B------:R-:W-:Y:S05]  /*29460*/  BSYNC B3 ;  /* 0x0000000000037941 */ /* 0x000fea0003800000 */
.L_x_11385:
[----:B------:R-:W-:Y:S04]  /*29470*/  BSSY B3, `(.L_x_11387) ;  /* 0x000000a000037945 */ /* 0x000fe80003800000 */
[----:B------:R-:W-:Y:S05]  /*29480*/  @P1 BRA `(.L_x_11388) ;  /* 0x0000000000201947 */ /* 0x000fea0003800000 */
[----:B------:R-:W-:Y:S02]  /*29490*/  R2UR UR4, R4 ;  /* 0x00000000040472ca */ /* 0x000fe400000e0000 */
[----:B------:R-:W-:-:S13]  /*294a0*/  R2UR UR5, R5 ;  /* 0x00000000050572ca */ /* 0x000fda00000e0000 */
[----:B------:R-:W2:Y:S01]  /*294b0*/  LD.E.64 R8, desc[UR4][R8.64+0x8] ;  /* 0x0000080408087980 */ /* 0x000ea2000c101b00 */
[----:B-----5:R-:W-:Y:S02]  /*294c0*/  SHF.L.U32 R3, R3, 0x1f, RZ ;  /* 0x0000001f03037819 */ /* 0x020fe400000006ff */
[----:B--2---:R-:W-:-:S05]  /*294d0*/  MOV R7, R8 ;  /* 0x0000000800077202 */ /* 0x004fca0000000f00 */
[----:B------:R-:W-:-:S04]  /*294e0*/  IMAD R2, R2, 0x8, R7 ;  /* 0x0000000802027824 */ /* 0x000fc800078e0207 */
[----:B------:R-:W0:Y:S02]  /*294f0*/  SYNCS.PHASECHK.TRANS64.TRYWAIT P1, [R2+URZ], R3 ;  /* 0x00000003020075a7 */ /* 0x000e24000802017f */
[----:B0-----:R-:W-:Y:S05]  /*29500*/  @!P1 BRA `(.L_x_11389) ;  /* 0x000001b000609947 */ /* 0x001fea0003800000 */
.L_x_11388:
[----:B------:R-:W-:Y:S05]  /*29510*/  BSYNC B3 ;  /* 0x0000000000037941 */ /* 0x000fea0003800000 */
.L_x_11387:
[----:B------:R-:W2:Y:S04]  /*29520*/  LDL.64 R8, [R0] ;  /* 0x0000000000087983 */ /* 0x000ea80000100a00 */
[----:B------:R-:W3:Y:S01]  /*29530*/  LDL.64 R6, [R0+0x28] ;  /* 0x0000280000067983 */ /* 0x000ee20000100a00 */
[C---:B------:R-:W-:Y:S02]  /*29540*/  R2UR UR6, R4.reuse ;  /* 0x00000000040672ca */ /* 0x040fe400000e0000 */
[C---:B------:R-:W-:Y:S01]  /*29550*/  R2UR UR7, R5.reuse ;  /* 0x00000000050772ca */ /* 0x040fe200000e0000 */
[----:B0----5:R-:W4:Y:S01]  /*29560*/  LDL.64 R2, [R0+0x20] ;  /* 0x0000200000027983 */ /* 0x021f220000100a00 */
[C---:B------:R-:W-:Y:S02]  /*29570*/  R2UR UR4, R4.reuse ;  /* 0x00000000040472ca */ /* 0x040fe400000e0000 */
[----:B------:R-:W-:Y:S01]  /*29580*/  R2UR UR5, R5 ;  /* 0x00000000050572ca */ /* 0x000fe200000e0000 */
[----:B------:R-:W4:Y:S08]  /*29590*/  LDL.64 R12, [R0+0x8] ;  /* 0x00000800000c7983 */ /* 0x000f300000100a00 */
[----:B--2---:R-:W2:Y:S04]  /*295a0*/  LD.E R9, desc[UR6][R8.64] ;  /* 0x0000000608097980 */ /* 0x004ea8000c101900 */
[----:B---3--:R-:W2:Y:S01]  /*295b0*/  LD.E.64 R14, desc[UR4][R6.64] ;  /* 0x00000004060e7980 */ /* 0x008ea2000c101b00 */
[----:B------:R-:W-:Y:S05]  /*295c0*/  WARPSYNC.ALL ;  /* 0x0000000000007948 */ /* 0x000fea0003800000 */
[----:B------:R-:W-:-:S02]  /*295d0*/  R2UR UR4, R4 ;  /* 0x00000000040472ca */ /* 0x000fc400000e0000 */
[C---:B------:R-:W-:Y:S02]  /*295e0*/  R2UR UR5, R5.reuse ;  /* 0x00000000050572ca */ /* 0x040fe400000e0000 */
[----:B------:R-:W-:Y:S02]  /*295f0*/  R2UR UR6, R4 ;  /* 0x00000000040672ca */ /* 0x000fe400000e0000 */
[----:B------:R-:W-:-:S09]  /*29600*/  R2UR UR7, R5 ;  /* 0x00000000050772ca */ /* 0x000fd200000e0000 */
[----:B----4-:R0:W-:Y:S04]  /*29610*/  ST.E desc[UR4][R12.64], RZ ;  /* 0x000000ff0c007985 */ /* 0x0101e8000c101904 */
[----:B------:R-:W3:Y:S01]  /*29620*/  LD.E.64 R6, desc[UR6][R2.64] ;  /* 0x0000000602067980 */ /* 0x000ee2000c101b00 */
[----:B--2---:R-:W-:Y:S01]  /*29630*/  IMAD R8, R9, 0x300, R14 ;  /* 0x0000030009087824 */ /* 0x004fe200078e020e */
[----:B------:R-:W-:Y:S01]  /*29640*/  WARPGROUP.ARRIVE ;  /* 0x00000000000079c5 */ /* 0x000fe20000000000 */
[----:B------:R-:W-:Y:S01]  /*29650*/  IMAD.MOV.U32 R9, RZ, RZ, R15 ;  /* 0x000000ffff097224 */ /* 0x000fe200078e000f */
[----:B------:R-:W-:Y:S01]  /*29660*/  R2UR UR8, R4 ;  /* 0x00000000040872ca */ /* 0x000fe200000e0000 */
[----:B------:R-:W-:Y:S01]  /*29670*/  IMAD.MOV.U32 R199, RZ, RZ, 0x1 ;  /* 0x00000001ffc77424 */ /* 0x000fe200078e00ff */
[----:B------:R-:W-:-:S02]  /*29680*/  R2UR UR6, R8 ;  /* 0x00000000080672ca */ /* 0x000fc400000e0000 */
[----:B------:R-:W-:Y:S02]  /*29690*/  R2UR UR7, R9 ;  /* 0x00000000090772ca */ /* 0x000fe400000e0000 */
[C---:B------:R-:W-:Y:S02]  /*296a0*/  R2UR UR9, R5.reuse ;  /* 0x00000000050972ca */ /* 0x040fe400000e0000 */
[----:B------:R-:W-:Y:S02]  /*296b0*/  R2UR UR10, R4 ;  /* 0x00000000040a72ca */ /* 0x000fe400000e0000 */
[----:B------:R-:W-:Y:S02]  /*296c0*/  R2UR UR11, R5 ;  /* 0x00000000050b72ca */ /* 0x000fe400000e0000 */
[----:B---3--:R-:W-:Y:S02]  /*296d0*/  R2UR UR4, R6 ;  /* 0x00000000060472ca */ /* 0x008fe400000e0000 */
[----:B------:R-:W-:-:S13]  /*296e0*/  R2UR UR5, R7 ;  /* 0x00000000070572ca */ /* 0x000fda00000e0000 */
[----:B------:R-:W-:Y:S03]  /*296f0*/  HGMMA.64x96x16.F32.BF16 R24, gdesc[UR4], RZ, !UPT, gsb0 ;  /* 0x01600000041879f0 */ /* 0x000fe6000c0018ff */
[----:B------:R-:W-:Y:S02]  /*29700*/  WARPGROUP.DEPBAR.LE gsb0, 0x0 ;  /* 0x00008000000079c5 */ /* 0x000fe40000010000 */
[----:B------:R0:W-:Y:S04]  /*29710*/  ST.E desc[UR8][R12.64], R199 ;  /* 0x000000c70c007985 */ /* 0x0001e8000c101908 */
[----:B------:R-:W2:Y:S01]  /*29720*/  LD.E.64 R6, desc[UR10][R2.64] ;  /* 0x0000000a02067980 */ /* 0x000ea2000c101b00 */
[----:B------:R-:W-:Y:S01]  /*29730*/  VIADD R14, R8, 0x2 ;  /* 0x00000002080e7836 */ /* 0x000fe20000000000 */
[----:B------:R-:W-:Y:S01]  /*29740*/  R2UR UR7, R15 ;  /* 0x000000000f0772ca */ /* 0x000fe200000e0000 */
[----:B------:R-:W-:Y:S01]  /*29750*/  WARPGROUP.ARRIVE ;  /* 0x00000000000079c5 */ /* 0x000fe20000000000 */
[----:B------:R-:W-:-:S02]  /*29760*/  R2UR UR8, R4 ;  /* 0x00000000040872ca */ /* 0x000fc400000e0000 */
[----:B------:R-:W-:Y:S02]  /*29770*/  R2UR UR6, R14 ;  /* 0x000000000e0672ca */ /* 0x000fe400000e0000 */
[C---:B------:R-:W-:Y:S02]  /*29780*/  R2UR UR9, R5.reuse ;  /* 0x00000000050972ca */ /* 0x040fe400000e0000 */
[----:B------:R-:W-:Y:S02]  /*29790*/  R2UR UR10, R4 ;  /* 0x00000000040a72ca */ /* 0x000fe400000e0000 */
[----:B------:R-:W-:Y:S01]  /*297a0*/  R2UR UR11, R5 ;  /* 0x00000000050b72ca */ /* 0x000fe200000e0000 */
[----:B--2---:R-:W-:Y:S01]  /*297b0*/  VIADD R6, R6, 0x2 ;  /* 0x0000000206067836 */ /* 0x004fe20000000000 */
[----:B------:R-:W-:-:S04]  /*297c0*/  R2UR UR5, R7 ;  /* 0x00000000070572ca */ /* 0x000fc800000e0000 */
[----:B------:R-:W-:-:S13]  /*297d0*/  R2UR UR4, R6 ;  /* 0x00000000060472ca */ /* 0x000fda00000e0000 */
[----:B------:R-:W-:Y:S03]  /*297e0*/  HGMMA.64x96x16.F32.BF16 R24, gdesc[UR4], R24, gsb0 ;  /* 0x01600000041879f0 */ /* 0x000fe60008001818 */
        /* <DEDUP_REMOVED lines=19> */
[----:B------:R-:W-:Y:S01]  /*29920*/  WARPGROUP.ARRIVE ;  /* 0x00000000000079c5 */ /* 0x000fe20000000000 */
[----:B------:R-:W-:Y:S01]  /*29930*/  IMAD.MOV.U32 R9, RZ, RZ, R15 ;  /* 0x000000ffff097224 */ /* 0x000fe200078e000f */
[----:B------:R-:W-:-:S02]  /*29940*/  R2UR UR8, R4 ;  /* 0x00000000040872ca */ /* 0x000fc400000e0000 */
[----:B------:R-:W-:Y:S02]  /*29950*/  R2UR UR6, R8 ;  /* 0x00000000080672ca */ /* 0x000fe400000e0000 */
        /* <DEDUP_REMOVED lines=8> */
[----:B------:R-:W2:Y:S01]  /*299e0*/  LDL.64 R6, [R0+0x40] ;  /* 0x0000400000067983 */ /* 0x000ea20000100a00 */
[----:B------:R-:W-:-:S02]  /*299f0*/  R2UR UR4, R4 ;  /* 0x00000000040472ca */ /* 0x000fc400000e0000 */
[----:B------:R-:W-:Y:S01]  /*29a00*/  R2UR UR5, R5 ;  /* 0x00000000050572ca */ /* 0x000fe200000e0000 */
[----:B------:R-:W3:-:S12]  /*29a10*/  LDL.64 R2, [R0] ;  /* 0x0000000000027983 */ /* 0x000ed80000100a00 */
[----:B--2---:R-:W2:Y:S01]  /*29a20*/  LD.E R8, desc[UR4][R6.64+0x1c] ;  /* 0x00001c0406087980 */ /* 0x004ea2000c101900 */
[C---:B------:R-:W-:Y:S02]  /*29a30*/  R2UR UR4, R4.reuse ;  /* 0x00000000040472ca */ /* 0x040fe400000e0000 */
[C---:B------:R-:W-:Y:S02]  /*29a40*/  R2UR UR5, R5.reuse ;  /* 0x00000000050572ca */ /* 0x040fe400000e0000 */
[----:B------:R-:W-:Y:S02]  /*29a50*/  R2UR UR6, R4 ;  /* 0x00000000040672ca */ /* 0x000fe400000e0000 */
[----:B------:R-:W-:Y:S01]  /*29a60*/  R2UR UR7, R5 ;  /* 0x00000000050772ca */ /* 0x000fe200000e0000 */
[----:B------:R-:W-:Y:S08]  /*29a70*/  BSSY B3, `(.L_x_11390) ;  /* 0x0000007000037945 */ /* 0x000ff00003800000 */
[----:B---3--:R0:W5:Y:S04]  /*29a80*/  LD.E R11, desc[UR4][R2.64] ;  /* 0x00000004020b7980 */ /* 0x008168000c101900 */
[----:B------:R0:W5:Y:S01]  /*29a90*/  LD.E R14, desc[UR6][R2.64+0x4] ;  /* 0x00000406020e7980 */ /* 0x000162000c101900 */
[----:B--2---:R-:W-:-:S04]  /*29aa0*/  LOP3.LUT R8, R8, 0x1, RZ, 0xfc, !PT ;  /* 0x0000000108087812 */ /* 0x004fc800078efcff */
[----:B------:R-:W-:-:S13]  /*29ab0*/  ISETP.NE.AND P1, PT, R8, 0x3, PT ;  /* 0x000000030800780c */ /* 0x000fda0003f25270 */
[----:B0-----:R-:W-:Y:S05]  /*29ac0*/  @!P1 BRA `(.L_x_11391) ;  /* 0x0000000000049947 */ /* 0x001fea0003800000 */
[----:B------:R-:W-:Y:S01]  /*29ad0*/  BPT.TRAP 0x1 ;  /* 0x000000040000795c */ /* 0x000fe20000300000 */
.L_x_11391:
[----:B------:R-:W-:Y:S05]  /*29ae0*/  BSYNC B3 ;  /* 0x0000000000037941 */ /* 0x000fea0003800000 */
.L_x_11390:
        /* <DEDUP_REMOVED lines=17> */
.L_x_11393:
[----:B------:R-:W-:Y:S05]  /*29c00*/  BSYNC B3 ;  /* 0x0000000000037941 */ /* 0x000fea0003800000 */
.L_x_11392:
        /* <DEDUP_REMOVED lines=10> */
.L_x_11395:
[----:B------:R-:W-:Y:S05]  /*29cb0*/  BSYNC B3 ;  /* 0x0000000000037941 */ /* 0x000fea0003800000 */
.L_x_11394:
[----:B------:R-:W2:Y:S04]  /*29cc0*/  LDL.64 R14, [R0] ;  /* 0x00000000000e7983 */ /* 0x000ea80000100a00 */
[----:B------:R-:W3:Y:S04]  /*29cd0*/  LDL.64 R12, [R0+0x58] ;  /* 0x00005800000c7983 */ /* 0x000ee80000100a00 */
[----:B------:R-:W4:Y:S04]  /*29ce0*/  LDL.64 R2, [R0+0x48] ;  /* 0x0000480000027983 */ /* 0x000f280000100a00 */
[----:B0----5:R-:W4:Y:S01]  /*29cf0*/  LDL.64 R8, [R0+0x50] ;  /* 0x0000500000087983 */ /* 0x021f220000100a00 */
[----:B------:R-:W-:-:S02]  /*29d00*/  R2UR UR6, R4 ;  /* 0x00000000040672ca */ /* 0x000fc400000e0000 */
[C---:B------:R-:W-:Y:S01]  /*29d10*/  R2UR UR7, R5.reuse ;  /* 0x00000000050772ca */ /* 0x040fe200000e0000 */
[----:B------:R-:W4:Y:S01]  /*29d20*/  LDL R73, [R1+0x460] ;  /* 0x0004600001497983 */ /* 0x000f220000100800 */
[C---:B------:R-:W-:Y:S02]  /*29d30*/  R2UR UR4, R4.reuse ;  /* 0x00000000040472ca */ /* 0x040fe400000e0000 */
[----:B------:R-:W-:Y:S01]  /*29d40*/  R2UR UR5, R5 ;  /* 0x00000000050572ca */ /* 0x000fe200000e0000 */
[----:B------:R-:W4:Y:S04]  /*29d50*/  LDL R72, [R1+0x464] ;  /* 0x0004640001487983 */ /* 0x000f280000100800 */
[----:B------:R-:W4:Y:S04]  /*29d60*/  LDL.LU R74, [R1+0x46c] ;  /* 0x00046c00014a7983 */ /* 0x000f280000300800 */
[----:B--2---:R-:W2:Y:S04]  /*29d70*/  LD.E R15, desc[UR6][R14.64] ;  /* 0x000000060e0f7980 */ /* 0x004ea8000c101900 */
[----:B---3--:R-:W2:Y:S01]  /*29d80*/  LD.E.64 R6, desc[UR4][R12.64] ;  /* 0x000000040c067980 */ /* 0x008ea2000c101b00 */
[----:B------:R-:W-:Y:S05]  /*29d90*/  WARPSYNC.ALL ;  /* 0x0000000000007948 */ /* 0x000fea0003800000 */
[----:B------:R-:W-:-:S02]  /*29da0*/  R2UR UR6, R4 ;  /* 0x00000000040672ca */ /* 0x000fc400000e0000 */
[C---:B------:R-:W-:Y:S02]  /*29db0*/  R2UR UR7, R5.reuse ;  /* 0x00000000050772ca */ /* 0x040fe400000e0000 */
[----:B------:R-:W-:Y:S02]  /*29dc0*/  R2UR UR4, R4 ;  /* 0x00000000040472ca */ /* 0x000fe400000e0000 */
[----:B------:R-:W-:-:S09]  /*29dd0*/  R2UR UR5, R5 ;  /* 0x00000000050572ca */ /* 0x000fd200000e0000 */
[----:B----4-:R-:W3:Y:S04]  /*29de0*/  LD.E R11, desc[UR6][R2.64] ;  /* 0x00000006020b7980 */ /* 0x010ee8000c101900 */
[----:B------:R-:W4:Y:S01]  /*29df0*/  LD.E.64 R20, desc[UR4][R8.64] ;  /* 0x0000000408147980 */ /* 0x000f22000c101b00 */
[----:B------:R-:W-:Y:S01]  /*29e00*/  WARPGROUP.ARRIVE ;  /* 0x00000000000079c5 */ /* 0x000fe20000000000 */
[C---:B------:R-:W-:Y:S02]  /*29e10*/  R2UR UR8, R4.reuse ;  /* 0x00000000040872ca */ /* 0x040fe400000e0000 */
[----:B------:R-:W-:Y:S02]  /*29e20*/  R2UR UR9, R5 ;  /* 0x00000000050972ca */ /* 0x000fe400000e0000 */
[----:B------:R-:W-:-:S02]  /*29e30*/  R2UR UR10, R4 ;  /* 0x00000000040a72ca */ /* 0x000fc400000e0000 */
[----:B------:R-:W-:Y:S01]  /*29e40*/  R2UR UR11, R5 ;  /* 0x00000000050b72ca */ /* 0x000fe200000e0000 */
[----:B--2---:R-:W-:Y:S01]  /*29e50*/  IMAD R6, R15, 0xc00, R6 ;  /* 0x00000c000f067824 */ /* 0x004fe200078e0206 */
[----:B------:R-:W-:-:S04]  /*29e60*/  R2UR UR7, R7 ;  /* 0x00000000070772ca */ /* 0x000fc800000e0000 */
[----:B------:R-:W-:Y:S02]  /*29e70*/  R2UR UR6, R6 ;  /* 0x00000000060672ca */ /* 0x000fe400000e0000 */
[----:B---3--:R-:W-:Y:S02]  /*29e80*/  ISETP.NE.U32.AND P1, PT, R11, RZ, PT ;  /* 0x000000ff0b00720c */ /* 0x008fe40003f25070 */
[----:B----4-:R-:W-:Y:S02]  /*29e90*/  R2UR UR4, R20 ;  /* 0x00000000140472ca */ /* 0x010fe400000e0000 */
[----:B------:R-:W-:-:S09]  /*29ea0*/  R2UR UR5, R21 ;  /* 0x00000000150572ca */ /* 0x000fd200000e0000 */
[----:B------:R-:W-:-:S05]  /*29eb0*/  VOTEU.ANY UP0, P1 ;  /* 0x00000000003f7886 */ /* 0x000fca0000800100 */
[----:B------:R-:W-:Y:S03]  /*29ec0*/  HGMMA.64x96x16.F32.BF16 R24, gdesc[UR4], R24, UP0, gsb0 ;  /* 0x01600000041879f0 */ /* 0x000fe6000b801818 */
[----:B------:R-:W-:Y:S02]  /*29ed0*/  WARPGROUP.DEPBAR.LE gsb0, 0x0 ;  /* 0x00008000000079c5 */ /* 0x000fe40000010000 */
[----:B------:R-:W-:Y:S04]  /*29ee0*/  ST.E desc[UR8][R2.64], R199 ;  /* 0x000000c702007985 */ /* 0x000fe8000c101908 */
[----:B------:R-:W2:Y:S01]  /*29ef0*/  LD.E.64 R12, desc[UR10][R8.64] ;  /* 0x0000000a080c7980 */ /* 0x000ea2000c101b00 */
[----:B------:R-:W-:-:S02]  /*29f00*/  VIADD R14, R6, 0x2 ;  /* 0x00000002060e7836 */ /* 0x000fc40000000000 */
[----:B------:R-:W-:-:S03]  /*29f10*/  IMAD.MOV.U32 R15, RZ, RZ, R7 ;  /* 0x000000ffff0f7224 */ /* 0x000fc600078e0007 */
[----:B------:R-:W-:Y:S02]  /*29f20*/  R2UR UR6, R14 ;  /* 0x000000000e0672ca */ /* 0x000fe400000e0000 */
[----:B------:R-:W-:Y:S01]  /*29f30*/  R2UR UR7, R15 ;  /* 0x000000000f0772ca */ /* 0x000fe200000e0000 */
[----:B------:R-:W-:Y:S01]  /*29f40*/  WARPGROUP.ARRIVE ;  /* 0x00000000000079c5 */ /* 0x000fe20000000000 */
[C---:B------:R-:W-:Y:S02]  /*29f50*/  R2UR UR8, R4.reuse ;  /* 0x00000000040872ca */ /* 0x040fe400000e0000 */
        /* <DEDUP_REMOVED lines=222> */
[----:B------:R-:W-:-:S06]  /*2ad40*/  WARPGROUP.ARRIVE ;  /* 0x00000000000079c5 */ /* 0x000fcc0000000000 */
[----:B------:R-:W0:Y:S01]  /*2ad50*/  S2R R207, SR_TID.X ;  /* 0x0000000000cf7919 */ /* 0x000e220000002100 */
[----:B------:R-:W-:Y:S02]  /*2ad60*/  R2UR UR8, R4 ;  /* 0x00000000040872ca */ /* 0x000fe400000e0000 */
[----:B------:R-:W-:Y:S02]  /*2ad70*/  R2UR UR9, R5 ;  /* 0x00000000050972ca */ /* 0x000fe400000e0000 */
[----:B0-----:R-:W-:Y:S01]  /*2ad80*/  LOP3.LUT P2, RZ, R207, 0x7f, RZ, 0xc0, !PT ;  /* 0x0000007fcfff7812 */ /* 0x001fe2000784c0ff */
[----:B--2---:R-:W-:Y:S02]  /*2ad90*/  VIADD R6, R8, 0xc06 ;  /* 0x00000c0608067836 */ /* 0x004fe40000000000 */
[----:B------:R-:W-:-:S03]  /*2ada0*/  IMAD.MOV.U32 R7, RZ, RZ, R9 ;  /* 0x000000ffff077224 */ /* 0x000fc600078e0009 */
[----:B------:R-:W-:Y:S02]  /*2adb0*/  R2UR UR4, R6 ;  /* 0x00000000060472ca */ /* 0x000fe400000e0000 */
[----:B------:R-:W-:-:S13]  /*2adc0*/  R2UR UR5, R7 ;  /* 0x00000000070572ca */ /* 0x000fda00000e0000 */
[----:B------:R-:W-:Y:S03]  /*2add0*/  HGMMA.64x96x16.F32.BF16 R24, gdesc[UR4], R24, gsb0 ;  /* 0x01600000041879f0 */ /* 0x000fe60008001818 */
[----:B------:R-:W-:Y:S02]  /*2ade0*/  WARPGROUP.DEPBAR.LE gsb0, 0x0 ;  /* 0x00008000000079c5 */ /* 0x000fe40000010000 */
[----:B------:R0:W-:Y:S04]  /*2adf0*/  ST.E desc[UR8][R2.64], R199 ;  /* 0x000000c702007985 */ /* 0x0001e8000c101908 */
[----:B------:R-:W2:Y:S04]  /*2ae00*/  @!P2 LDL.64 R6, [R0+0x18] ;  /* 0x000018000006a983 */ /* 0x000ea80000100a00 */
[----:B------:R-:W3:Y:S01]  /*2ae10*/  @!P2 LDL.64 R8, [R0] ;  /* 0x000000000008a983 */ /* 0x000ee20000100a00 */
[----:B------:R-:W-:-:S02]  /*2ae20*/  @!P2 R2UR UR4, R4 ;  /* 0x000000000404a2ca */ /* 0x000fc400000e0000 */
[C---:B------:R-:W-:Y:S02]  /*2ae30*/  @!P2 R2UR UR5, R5.reuse ;  /* 0x000000000505a2ca */ /* 0x040fe400000e0000 */
[----:B------:R-:W-:Y:S02]  /*2ae40*/  SHF.R.U32.HI R11, RZ, 0x7, R207 ;  /* 0x00000007ff0b7819 */ /* 0x000fe400000116cf */
[----:B------:R-:W-:Y:S02]  /*2ae50*/  @!P2 R2UR UR6, R4 ;  /* 0x000000000406a2ca */ /* 0x000fe400000e0000 */
[----:B------:R-:W-:Y:S02]  /*2ae60*/  @!P2 R2UR UR7, R5 ;  /* 0x000000000507a2ca */ /* 0x000fe400000e0000 */
[----:B------:R-:W-:-:S05]  /*2ae70*/  IADD3 R11, -R11, 0xb, RZ ;  /* 0x0000000b0b0b7810 */ /* 0x000fca0007ffe1ff */
[----:B------:R1:W-:Y:S06]  /*2ae80*/  BAR.ARV R11, 0x100 ;  /* 0x0004000b0000751d */ /* 0x0003ec0000002000 */
[----:B--2---:R-:W0:Y:S04]  /*2ae90*/  @!P2 LD.E.64 R6, desc[UR4][R6.64+0x30] ;  /* 0x000030040606a980 */ /* 0x004e28000c101b00 */
[----:B---3--:R-:W2:Y:S01]  /*2aea0*/  @!P2 LD.E R8, desc[UR6][R8.64] ;  /* 0x000000060808a980 */ /* 0x008ea2000c101900 */
[----:B------:R-:W-:-:S02]  /*2aeb0*/  R2UR UR4, R4 ;  /* 0x00000000040472ca */ /* 0x000fc400000e0000 */
[----:B------:R-:W-:Y:S02]  /*2aec0*/  R2UR UR5, R5 ;  /* 0x00000000050572ca */ /* 0x000fe400000e0000 */
[----:B0-----:R-:W-:-:S05]  /*2aed0*/  @!P2 MOV R3, R6 ;  /* 0x000000060003a202 */ /* 0x001fca0000000f00 */
[----:B--2---:R-:W-:-:S05]  /*2aee0*/  @!P2 IMAD R2, R8, 0x8, R3 ;  /* 0x000000080802a824 */ /* 0x004fca00078e0203 */
[----:B------:R-:W-:-:S04]  /*2aef0*/  @!P2 PRMT R2, RZ, 0x654, R2 ;  /* 0x00000654ff02a816 */ /* 0x000fc80000000002 */
[----:B------:R0:W-:Y:S02]  /*2af00*/  @!P2 SYNCS.ARRIVE.TRANS64.RED.A1T0 RZ, [R2+URZ], RZ ;  /* 0x000000ff02ffa9a7 */ /* 0x0001e4000810043f */
[----:B0-----:R-:W2:Y:S01]  /*2af10*/  LD.E R2, desc[UR4][R18.64+0x24] ;  /* 0x0000240412027980 */ /* 0x001ea2000c101900 */
[----:B------:R-:W-:Y:S02]  /*2af20*/  R2UR UR4, R4 ;  /* 0x00000000040472ca */ /* 0x000fe400000e0000 */
[----:B------:R-:W-:-:S13]  /*2af30*/  R2UR UR5, R5 ;  /* 0x00000000050572ca */ /* 0x000fda00000e0000 */
[----:B------:R-:W3:Y:S01]  /*2af40*/  LD.E R12, desc[UR4][R18.64] ;  /* 0x00000004120c7980 */ /* 0x000ee2000c101900 */
[C---:B------:R-:W-:Y:S02]  /*2af50*/  R2UR UR4, R4.reuse ;  /* 0x00000000040472ca */ /* 0x040fe400000e0000 */
[C---:B------:R-:W-:Y:S01]  /*2af60*/  R2UR UR5, R5.reuse ;  /* 0x00000000050572ca */ /* 0x040fe200000e0000 */
[----:B------:R-:W-:Y:S01]  /*2af70*/  IMAD.MOV.U32 R3, RZ, RZ, R73 ;  /* 0x000000ffff037224 */ /* 0x000fe200078e0049 */
[C---:B------:R-:W-:Y:S02]  /*2af80*/  R2UR UR14, R4.reuse ;  /* 0x00000000040e72ca */ /* 0x040fe400000e0000 */
[C---:B------:R-:W-:Y:S02]  /*2af90*/  R2UR UR15, R5.reuse ;  /* 0x00000000050f72ca */ /* 0x040fe400000e0000 */
[----:B------:R-:W-:Y:S02]  /*2afa0*/  R2UR UR10, R4 ;  /* 0x00000000040a72ca */ /* 0x000fe400000e0000 */
[----:B------:R-:W-:-:S02]  /*2afb0*/  R2UR UR11, R5 ;  /* 0x00000000050b72ca */ /* 0x000fc400000e0000 */
[----:B------:R-:W-:Y:S02]  /*2afc0*/  LOP3.LUT R74, R74, 0xfff7ffff, RZ, 0xc0, !PT ;  /* 0xfff7ffff4a4a7812 */ /* 0x000fe400078ec0ff */
[----:B------:R-:W-:Y:S02]  /*2afd0*/  R2UR UR8, R4 ;  /* 0x00000000040872ca */ /* 0x000fe400000e0000 */
[C---:B------:R-:W-:Y:S02]  /*2afe0*/  R2UR UR9, R5.reuse ;  /* 0x00000000050972ca */ /* 0x040fe400000e0000 */
[----:B------:R-:W-:Y:S01]  /*2aff0*/  @P2 LOP3.LUT R74, R74, 0x80000, RZ, 0xfc, !PT ;  /* 0x000800004a4a2812 */ /* 0x000fe200078efcff */
[----:B------:R-:W4:Y:S01]  /*2b000*/  LD.E R76, desc[UR14][R18.64+0x18] ;  /* 0x0000180e124c7980 */ /* 0x000f22000c101900 */
[----:B------:R-:W-:Y:S02]  /*2b010*/  R2UR UR12, R4 ;  /* 0x00000000040c72ca */ /* 0x000fe400000e0000 */
[----:B------:R-:W-:Y:S01]  /*2b020*/  R2UR UR13, R5 ;  /* 0x00000000050d72ca */ /* 0x000fe200000e0000 */
[----:B------:R0:W-:Y:S06]  /*2b030*/  STL [R1+0x46c], R74 ;  /* 0x00046c4a01007387 */ /* 0x0001ec0000100800 */
[----:B------:R-:W4:Y:S04]  /*2b040*/  LD.E R73, desc[UR8][R18.64+0x10] ;  /* 0x0000100812497980 */ /* 0x000f28000c101900 */
[----:B0-----:R-:W4:Y:S04]  /*2b050*/  LD.E R74, desc[UR10][R18.64+0xc] ;  /* 0x00000c0a124a7980 */ /* 0x001f28000c101900 */
[----:B------:R-:W4:Y:S01]  /*2b060*/  LD.E R75, desc[UR12][R18.64+0x14] ;  /* 0x0000140c124b7980 */ /* 0x000f22000c101900 */
[----:B--2---:R-:W-:Y:S01]  /*2b070*/  ISETP.NE.AND P1, PT, R2, 0x1, PT ;  /* 0x000000010200780c */ /* 0x004fe20003f25270 */
[----:B------:R-:W-:-:S05]  /*2b080*/  IMAD.MOV.U32 R2, RZ, RZ, R72 ;  /* 0x000000ffff027224 */ /* 0x000fca00078e0048 */
[----:B-1----:R3:W2:Y:S07]  /*2b090*/  LD.E R11, desc[UR4][R2.64] ;  /* 0x00000004020b7980 */ /* 0x0026ae000c101900 */
[C---:B------:R-:W-:Y:S02]  /*2b0a0*/  @P1 R2UR UR4, R4.reuse ;  /* 0x00000000040412ca */ /* 0x040fe400000e0000 */
[----:B------:R-:W-:Y:S02]  /*2b0b0*/  @P1 R2UR UR5, R5 ;  /* 0x00000000050512ca */ /* 0x000fe400000e0000 */
[----:B------:R-:W-:-:S02]  /*2b0c0*/  @P1 R2UR UR6, R4 ;  /* 0x00000000040612ca */ /* 0x000fc400000e0000 */
[----:B------:R-:W-:-:S09]  /*2b0d0*/  @P1 R2UR UR7, R5 ;  /* 0x00000000050712ca */ /* 0x000fd200000e0000 */
[----:B------:R-:W2:Y:S04]  /*2b0e0*/  @P1 LD.E R20, desc[UR4][R18.64+0x28] ;  /* 0x0000280412141980 */ /* 0x000ea8000c101900 */
[----:B------:R-:W2:Y:S01]  /*2b0f0*/  @P1 LD.E R15, desc[UR6][R18.64+0x2c] ;  /* 0x00002c06120f1980 */ /* 0x000ea2000c101900 */
[C---:B------:R-:W-:Y:S02]  /*2b100*/  R2UR UR4, R4.reuse ;  /* 0x00000000040472ca */ /* 0x040fe400000e0000 */
[C---:B------:R-:W-:Y:S02]  /*2b110*/  R2UR UR5, R5.reuse ;  /* 0x00000000050572ca */ /* 0x040fe400000e0000 */
[----:B------:R-:W-:Y:S02]  /*2b120*/  R2UR UR6, R4 ;  /* 0x00000000040672ca */ /* 0x000fe400000e0000 */
[----:B------:R-:W-:-:S09]  /*2b130*/  R2UR UR7, R5 ;  /* 0x00000000050772ca */ /* 0x000fd200000e0000 */
[----:B------:R-:W2:Y:S04]  /*2b140*/  LD.E R72, desc[UR4][R18.64+0x8] ;  /* 0x0000080412487980 */ /* 0x000ea8000c101900 */
[----:B------:R-:W2:Y:S01]  /*2b150*/  LD.E R21, desc[UR6][R18.64+0x4] ;  /* 0x0000040612157980 */ /* 0x000ea2000c101900 */
[----:B---3--:R-:W-:-:S04]  /*2b160*/  SHF.R.S32.HI R3, RZ, 0x1f, R12 ;  /* 0x0000001fff037819 */ /* 0x008fc8000001140c */
[----:B------:R-:W-:-:S04]  /*2b170*/  LEA.HI R2, R3, R12, RZ, 0x7 ;  /* 0x0000000c03027211 */ /* 0x000fc800078f38ff */
[----:B------:R-:W-:-:S05]  /*2b180*/  LOP3.LUT R7, R2, 0xffffff80, RZ, 0xc0, !PT ;  /* 0xffffff8002077812 */ /* 0x000fca00078ec0ff */
[----:B------:R-:W-:-:S05]  /*2b190*/  IMAD.IADD R7, R12, 0x1, -R7 ;  /* 0x000000010c077824 */ /* 0x000fca00078e0a07 */
[----:B------:R-:W-:Y:S02]  /*2b1a0*/  SHF.R.S32.HI R6, RZ, 0x1f, R7 ;  /* 0x0000001fff067819 */ /* 0x000fe40000011407 */
[----:B------:R-:W-:Y:S02]  /*2b1b0*/  LEA.HI R13, R3, R12, RZ, 0x2 ;  /* 0x0000000c030d7211 */ /* 0x000fe400078f10ff */
[CC--:B------:R-:W-:Y:S02]  /*2b1c0*/  LEA.HI R8, R6.reuse, R7.reuse, RZ, 0x2 ;  /* 0x0000000706087211 */ /* 0x0c0fe400078f10ff */
[----:B------:R-:W-:Y:S02]  /*2b1d0*/  LEA.HI R6, R6, R7, RZ, 0x5 ;  /* 0x0000000706067211 */ /* 0x000fe400078f28ff */
[--C-:B------:R-:W-:Y:S02]  /*2b1e0*/  SHF.R.S32.HI R9, RZ, 0x2, R8.reuse ;  /* 0x00000002ff097819 */ /* 0x100fe40000011408 */
[----:B------:R-:W-:-:S02]  /*2b1f0*/  SHF.R.S32.HI R14, RZ, 0x1f, R8 ;  /* 0x0000001fff0e7819 */ /* 0x000fc40000011408 */
[----:B------:R-:W-:Y:S02]  /*2b200*/  LOP3.LUT R13, R13, 0xfffffffc, RZ, 0xc0, !PT ;  /* 0xfffffffc0d0d7812 */ /* 0x000fe400078ec0ff */
[----:B------:R-:W-:Y:S02]  /*2b210*/  SHF.R.S32.HI R3, RZ, 0x7, R2 ;  /* 0x00000007ff037819 */ /* 0x000fe40000011402 */
[----:B------:R-:W-:Y:S01]  /*2b220*/  LEA.HI R14, R14, R9, RZ, 0x3 ;  /* 0x000000090e0e7211 */ /* 0x000fe200078f18ff */
[----:B------:R-:W-:Y:S01]  /*2b230*/  IMAD.IADD R13, R12, 0x1, -R13 ;  /* 0x000000010c0d7824 */ /* 0x000fe200078e0a0d */
[----:B------:R-:W-:Y:S02]  /*2b240*/  SHF.R.S32.HI R6, RZ, 0x5, R6 ;  /* 0x00000005ff067819 */ /* 0x000fe40000011406 */
[----:B------:R-:W-:Y:S02]  /*2b250*/  LEA.HI R2, R2, R3, RZ, 0x1 ;  /* 0x0000000302027211 */ /* 0x000fe400078f08ff */
[----:B------:R-:W-:-:S02]  /*2b260*/  LOP3.LUT R14, R14, 0xfffffff8, RZ, 0xc0, !PT ;  /* 0xfffffff80e0e7812 */ /* 0x000fc400078ec0ff */
[----:B------:R-:W-:-:S03]  /*2b270*/  LOP3.LUT R2, R2, 0x3fffffe, RZ, 0xc0, !PT ;  /* 0x03fffffe02027812 */ /* 0x000fc600078ec0ff */
[----:B------:R-:W-:Y:S02]  /*2b280*/  IMAD.IADD R14, R9, 0x1, -R14 ;  /* 0x00000001090e7824 */ /* 0x000fe400078e0a0e */
[----:B------:R-:W-:Y:S01]  /*2b290*/  IMAD.IADD R2, R3, 0x1, -R2 ;  /* 0x0000000103027824 */ /* 0x000fe200078e0a02 */
[----:B------:R-:W-:Y:S01]  /*2b2a0*/  LOP3.LUT R8, R8, 0x7ffffffc, RZ, 0xc0, !PT ;  /* 0x7ffffffc08087812 */ /* 0x000fe200078ec0ff */
[----:B------:R-:W-:-:S04]  /*2b2b0*/  IMAD.MOV.U32 R9, RZ, RZ, -0x60 ;  /* 0xffffffa0ff097424 */ /* 0x000fc800078e00ff */
[----:B------:R-:W-:Y:S02]  /*2b2c0*/  IMAD.IADD R8, R7, 0x1, -R8 ;  /* 0x0000000107087824 */ /* 0x000fe400078e0a08 */
[----:B------:R-:W-:Y:S01]  /*2b2d0*/  IMAD R7, R10, R9, 0x1 ;  /* 0x000000010a077424 */ /* 0x000fe200078e0209 */
[----:B----4-:R-:W-:-:S03]  /*2b2e0*/  ISETP.GE.AND P2, PT, R76, 0x1, PT ;  /* 0x000000014c00780c */ /* 0x010fc60003f46270 */
[----:B------:R-:W-:Y:S01]  /*2b2f0*/  IMAD R7, R8, -0x2, R7 ;  /* 0xfffffffe08077824 */ /* 0x000fe200078e0207 */
[----:B------:R-:W-:Y:S01]  /*2b300*/  LOP3.LUT R9, RZ, R74, RZ, 0x33, !PT ;  /* 0x0000004aff097212 */ /* 0x000fe200078e33ff */
[----:B------:R-:W-:Y:S01]  /*2b310*/  BSSY B3, `(.L_x_11397) ;  /* 0x0000034000037945 */ /* 0x000fe20003800000 */
[----:B------:R-:W-:Y:S02]  /*2b320*/  IMAD R75, R10, -0x60, R75 ;  /* 0xffffffa00a4b7824 */ /* 0x000fe400078e024b */
[----:B------:R-:W-:Y:S02]  /*2b330*/  VIADD R12, R7, 0xffffffff ;  /* 0xffffffff070c7836 */ /* 0x000fe40000000000 */
[----:B--2---:R-:W-:Y:S01]  /*2b340*/  IMAD R11, R11, 0x8, R6 ;  /* 0x000000080b0b7824 */ /* 0x004fe200078e0206 */
[----:B------:R-:W-:-:S03]  /*2b350*/  LEA.HI R6, R13, R13, RZ, 0x1 ;  /* 0x0000000d0d067211 */ /* 0x000fc600078f08ff */
[----:B------:R-:W-:Y:S01]  /*2b360*/  IMAD.U32 R3, R11, 0x10, R14 ;  /* 0x000000100b037824 */ /* 0x000fe200078e000e */
[----:B------:R-:W-:-:S03]  /*2b370*/  LOP3.LUT R6, R6, 0x1ffffffe, RZ, 0xc0, !PT ;  /* 0x1ffffffe06067812 */ /* 0x000fc600078ec0ff */
[----:B------:R-:W-:Y:S02]  /*2b380*/  IMAD R3, R2, 0x40, R3 ;  /* 0x0000004002037824 */ /* 0x000fe400078e0203 */
[----:B------:R-:W-:-:S04]  /*2b390*/  IMAD.IADD R6, R13, 0x1, -R6 ;  /* 0x000000010d067824 */ /* 0x000fc800078e0a06 */
[----:B------:R-:W-:-:S04]  /*2b3a0*/  IMAD R3, R6, 0x8, R3 ;  /* 0x0000000806037824 */ /* 0x000fc800078e0203 */
[----:B------:R-:W-:-:S05]  /*2b3b0*/  @P1 IMAD.HI.U32 R20, R3, R20, RZ ;  /* 0x0000001403141227 */ /* 0x000fca00078e00ff */
[----:B------:R-:W-:-:S05]  /*2b3c0*/  @P1 SHF.R.U32.HI R3, RZ, R15, R20 ;  /* 0x0000000fff031219 */ /* 0x000fca0000011614 */
[----:B------:R-:W0:Y:S01]  /*2b3d0*/  SHFL.IDX PT, R6, R3, RZ, 0x1c1f ;  /* 0x001c1fff03067589 */ /* 0x000e2200000e0000 */
[----:B------:R-:W-:-:S05]  /*2b3e0*/  IADD3 R2, -R21, R7, R72 ;  /* 0x0000000715027210 */ /* 0x000fca0007ffe148 */
[C---:B------:R-:W-:Y:S02]  /*2b3f0*/  IMAD.IADD R73, R2.reuse, 0x1, R73 ;  /* 0x0000000102497824 */ /* 0x040fe400078e0249 */
        /* <DEDUP_REMOVED lines=12> */
[C---:B------:R-:W-:Y:S02]  /*2b4c0*/  R2UR UR4, R4.reuse ;  /* 0x00000000040472ca */ /* 0x040fe400000e0000 */
[C---:B------:R-:W-:Y:S02]  /*2b4d0*/  R2UR UR5, R5.reuse ;  /* 0x00000000050572ca */ /* 0x040fe400000e0000 */
[----:B------:R-:W-:Y:S02]  /*2b4e0*/  R2UR UR6, R4 ;  /* 0x00000000040672ca */ /* 0x000fe400000e0000 */
[----:B------:R-:W-:-:S09]  /*2b4f0*/  R2UR UR7, R5 ;  /* 0x00000000050772ca */ /* 0x000fd200000e0000 */
[----:B------:R-:W2:Y:S04]  /*2b500*/  LD.E R6, desc[UR4][R18.64+0x1c] ;  /* 0x00001c0412067980 */ /* 0x000ea8000c101900 */
[----:B------:R-:W3:Y:S01]  /*2b510*/  LD.E R11, desc[UR6][R18.64+0x20] ;  /* 0x00002006120b7980 */ /* 0x000ee2000c101900 */
[----:B--2---:R-:W-:-:S05]  /*2b520*/  IMAD.HI.U32 R6, R9, R6, RZ ;  /* 0x0000000609067227 */ /* 0x004fca00078e00ff */
[----:B---3--:R-:W-:-:S07]  /*2b530*/  SHF.R.U32.HI R9, RZ, R11, R6 ;  /* 0x0000000bff097219 */ /* 0x008fce0000011606 */
.L_x_11402:
[----:B------:R-:W-:Y:S05]  /*2b540*/  BSYNC B5 ;  /* 0x0000000000057941 */ /* 0x000fea0003800000 */
.L_x_11401:
[----:B------:R-:W-:Y:S01]  /*2b550*/  LOP3.LUT R9, RZ, R9, RZ, 0x33, !PT ;  /* 0x00000009ff097212 */ /* 0x000fe200078e33ff */
[----:B------:R-:W-:Y:S06]  /*2b560*/  BRA `(.L_x_11403) ;  /* 0x0000000000287947 */ /* 0x000fec0003800000 */
.L_x_11400:
[----:B------:R-:W-:-:S13]  /*2b570*/  ISETP.NE.AND P1, PT, R76, 0x1, PT ;  /* 0x000000014c00780c */ /* 0x000fda0003f25270 */
        /* <DEDUP_REMOVED lines=9> */
.L_x_11403:
[----:B------:R-:W-:Y:S05]  /*2b610*/  BSYNC B4 ;  /* 0x0000000000047941 */ /* 0x000fea0003800000 */
.L_x_11399:
[----:B------:R-:W-:-:S05]  /*2b620*/  IMAD R9, R76, R9, R12 ;  /* 0x000000094c097224 */ /* 0x000fca00078e020c */
[----:B------:R-:W-:Y:S02]  /*2b630*/  VIMNMX R2, R2, R9, !PT ;  /* 0x0000000902027248 */ /* 0x000fe40007fe0100 */
[----:B------:R-:W-:-:S07]  /*2b640*/  VIADDMNMX R7, R9, R76, R7, PT ;  /* 0x0000004c09077246 */ /* 0x000fce0003800107 */
.L_x_11398:
[----:B------:R-:W-:Y:S05]  /*2b650*/  BSYNC B3 ;  /* 0x0000000000037941 */ /* 0x000fea0003800000 */
.L_x_11397:
[C---:B------:R-:W-:Y:S01]  /*2b660*/  ISETP.GE.AND P2, PT, R75.reuse, 0x9, PT ;  /* 0x000000094b00780c */ /* 0x040fe20003f46270 */
[----:B------:R-:W0:Y:S01]  /*2b670*/  SHFL.IDX PT, R3, R3, 0x1, 0x1c1f ;  /* 0x003c1f0003037f89 */ /* 0x000e2200000e0000 */
[----:B------:R-:W-:Y:S01]  /*2b680*/  ISETP.GE.AND P1, PT, R75, 0x2, PT ;  /* 0x000000024b00780c */ /* 0x000fe20003f26270 */
[----:B------:R-:W-:Y:S01]  /*2b690*/  BSSY B3, `(.L_x_11404) ;  /* 0x0000097000037945 */ /* 0x000fe20003800000 */
        /* <DEDUP_REMOVED lines=10> */
[----:B------:R-:W-:Y:S01]  /*2b740*/  FSEL R29, R29, -INF , !P3 ;  /* 0xff8000001d1d7808 */ /* 0x000fe20005800000 */
[--C-:B0-----:R-:W-:Y:S01]  /*2b750*/  IMAD.IADD R9, R73, 0x1, R3.reuse ;  /* 0x0000000149097824 */ /* 0x101fe200078e0203 */
[----:B------:R-:W-:Y:S01]  /*2b760*/  ISETP.GT.AND P3, PT, R2, 0x10, !P4 ;  /* 0x000000100200780c */ /* 0x000fe20006764270 */
[----:B------:R-:W-:Y:S01]  /*2b770*/  IMAD.IADD R8, R8, 0x1, R3 ;  /* 0x0000000108087824 */ /* 0x000fe200078e0203 */
        /* <DEDUP_REMOVED lines=119> */
.L_x_11409:
[----:B------:R-:W-:Y:S05]  /*2bef0*/  BSYNC B5 ;  /* 0x0000000000057941 */ /* 0x000fea0003800000 */
.L_x_11408:
[----:B------:R-:W-:Y:S01]  /*2bf00*/  LOP3.LUT R21, RZ, R21, RZ, 0x33, !PT ;  /* 0x00000015ff157212 */ /* 0x000fe200078e33ff */
[----:B------:R-:W-:Y:S06]  /*2bf10*/  BRA `(.L_x_11410) ;  /* 0x0000000000287947 */ /* 0x000fec0003800000 */
.L_x_11407:
        /* <DEDUP_REMOVED lines=10> */
.L_x_11410:
[----:B------:R-:W-:Y:S05]  /*2bfc0*/  BSYNC B4 ;  /* 0x0000000000047941 */ /* 0x000fea0003800000 */
.L_x_11406:
[----:B------:R-:W-:-:S05]  /*2bfd0*/  IMAD R21, R76, R21, R12 ;  /* 0x000000154c157224 */ /* 0x000fca00078e020c */
[----:B------:R-:W-:Y:S02]  /*2bfe0*/  VIADDMNMX R9, R21, R76, R9, PT ;  /* 0x0000004c15097246 */ /* 0x000fe40003800109 */
[----:B------:R-:W-:-:S07]  /*2bff0*/  VIMNMX R8, R8, R21, !PT ;  /* 0x0000001508087248 */ /* 0x000fce0007fe0100 */
.L_x_11405:
[----:B------:R-:W-:Y:S05]  /*2c000*/  BSYNC B3 ;  /* 0x0000000000037941 */ /* 0x000fea0003800000 */
.L_x_11404:
[----:B------:R-:W2:Y:S01]  /*2c010*/  LDL.64 R6, [R0+0x70] ;  /* 0x0000700000067983 */ /* 0x000ea20000100a00 */
[----:B------:R-:W-:Y:S02]  /*2c020*/  R2UR UR4, R4 ;  /* 0x00000000040472ca */ /* 0x000fe400000e0000 */
[----:B------:R-:W-:Y:S02]  /*2c030*/  R2UR UR5, R5 ;  /* 0x00000000050572ca */ /* 0x000fe400000e0000 */
[C---:B------:R-:W-:Y:S02]  /*2c040*/  ISETP.GT.AND P1, PT, R8.reuse, 0x1, !P1 ;  /* 0x000000010800780c */ /* 0x040fe40004f24270 */
[----:B------:R-:W-:Y:S02]  /*2c050*/  ISETP.GT.AND P2, PT, R8, 0x8, !P2 ;  /* 0x000000080800780c */ /* 0x000fe40005744270 */
[C---:B------:R-:W-:Y:S02]  /*2c060*/  ISETP.LT.OR P1, PT, R9.reuse, 0x2, P1 ;  /* 0x000000020900780c */ /* 0x040fe40000f21670 */
[----:B------:R-:W-:-:S02]  /*2c070*/  ISETP.LT.OR P2, PT, R9, 0x9, P2 ;  /* 0x000000090900780c */ /* 0x000fc40001741670 */
[----:B------:R-:W-:Y:S02]  /*2c080*/  FSEL R27, R27, -INF , !P1 ;  /* 0xff8000001b1b7808 */ /* 0x000fe40004800000 */
[----:B------:R-:W-:Y:S02]  /*2c090*/  ISETP.NE.AND P1, PT, R14, RZ, PT ;  /* 0x000000ff0e00720c */ /* 0x000fe40003f25270 */
[----:B------:R-:W-:Y:S02]  /*2c0a0*/  FSEL R30, R30, -INF , !P2 ;  /* 0xff8000001e1e7808 */ /* 0x000fe40005000000 */
[----:B------:R-:W-:Y:S02]  /*2c0b0*/  ISETP.GT.AND P1, PT, R8, 0x9, !P1 ;  /* 0x000000090800780c */ /* 0x000fe40004f24270 */
[----:B------:R-:W-:Y:S02]  /*2c0c0*/  ISETP.NE.AND P2, PT, R77, RZ, PT ;  /* 0x000000ff4d00720c */ /* 0x000fe40003f45270 */
[----:B------:R-:W-:-:S02]  /*2c0d0*/  ISETP.LT.OR P1, PT, R9, 0xa, P1 ;  /* 0x0000000a0900780c */ /* 0x000fc40000f21670 */
[----:B------:R-:W-:Y:S02]  /*2c0e0*/  ISETP.NE.AND P6, PT, R78, RZ, PT ;  /* 0x000000ff4e00720c */ /* 0x000fe40003fc5270 */
        /* <DEDUP_REMOVED lines=63> */
[----:B------:R-:W-:-:S04]  /*2c4e0*/  ISETP.LT.OR P1, PT, R9, 0x1, P1 ;  /* 0x000000010900780c */ /* 0x000fc80000f21670 */
[----:B------:R-:W-:Y:S01]  /*2c4f0*/  FSEL R26, R26, -INF , !P1 ;  /* 0xff8000001a1a7808 */ /* 0x000fe20004800000 */
[----:B--2---:R-:W2:Y:S01]  /*2c500*/  LD.E.64 R2, desc[UR4][R6.64] ;  /* 0x0000000406027980 */ /* 0x004ea2000c101b00 */
[C---:B------:R-:W-:Y:S02]  /*2c510*/  ISETP.GT.AND P1, PT, R8.reuse, 0x49, !P2 ;  /* 0x000000490800780c */ /* 0x040fe40005724270 */
[C---:B------:R-:W-:Y:S01]  /*2c520*/  ISETP.GT.AND P3, PT, R8.reuse, 0x50, !P3 ;  /* 0x000000500800780c */ /* 0x040fe20005f64270 */
[----:B------:R-:W3:Y:S01]  /*2c530*/  LD.E R19, desc[UR4][R6.64+0x10] ;  /* 0x0000100406137980 */ /* 0x000ee2000c101900 */
[C---:B------:R-:W-:Y:S02]  /*2c540*/  ISETP.GT.AND P4, PT, R8.reuse, 0x51, !P4 ;  /* 0x000000510800780c */ /* 0x040fe40006784270 */
[C---:B------:R-:W-:Y:S02]  /*2c550*/  ISETP.GT.AND P5, PT, R8.reuse, 0x58, !P5 ;  /* 0x000000580800780c */ /* 0x040fe40006fa4270 */
[----:B------:R-:W-:-:S02]  /*2c560*/  ISETP.GT.AND P2, PT, R8, 0x59, !P6 ;  /* 0x000000590800780c */ /* 0x000fc40007744270 */
[C---:B------:R-:W-:Y:S02]  /*2c570*/  ISETP.LT.OR P1, PT, R9.reuse, 0x4a, P1 ;  /* 0x0000004a0900780c */ /* 0x040fe40000f21670 */
[----:B------:R-:W-:Y:S02]  /*2c580*/  ISETP.LT.OR P3, PT, R9, 0x51, P3 ;  /* 0x000000510900780c */ /* 0x000fe40001f61670 */
[----:B------:R-:W-:Y:S02]  /*2c590*/  FSEL R63, R63, -INF , !P1 ;  /* 0xff8000003f3f7808 */ /* 0x000fe40004800000 */
[C---:B------:R-:W-:Y:S02]  /*2c5a0*/  ISETP.LT.OR P4, PT, R9.reuse, 0x52, P4 ;  /* 0x000000520900780c */ /* 0x040fe40002781670 */
[----:B------:R-:W-:Y:S02]  /*2c5b0*/  FSEL R66, R66, -INF , !P3 ;  /* 0xff80000042427808 */ /* 0x000fe40005800000 */
[----:B------:R-:W-:-:S02]  /*2c5c0*/  ISETP.LT.OR P5, PT, R9, 0x59, P5 ;  /* 0x000000590900780c */ /* 0x000fc40002fa1670 */
[----:B------:R-:W-:Y:S02]  /*2c5d0*/  ISETP.LT.OR P2, PT, R9, 0x5a, P2 ;  /* 0x0000005a0900780c */ /* 0x000fe40001741670 */
[----:B------:R-:W-:Y:S02]  /*2c5e0*/  FSEL R67, R67, -INF , !P4 ;  /* 0xff80000043437808 */ /* 0x000fe40006000000 */
[----:B------:R-:W-:Y:S02]  /*2c5f0*/  FSEL R70, R70, -INF , !P5 ;  /* 0xff80000046467808 */ /* 0x000fe40006800000 */
[----:B------:R-:W-:Y:S02]  /*2c600*/  R2UR UR6, R4 ;  /* 0x00000000040672ca */ /* 0x000fe400000e0000 */
[----:B------:R-:W-:Y:S02]  /*2c610*/  R2UR UR7, R5 ;  /* 0x00000000050772ca */ /* 0x000fe400000e0000 */
[----:B------:R-:W-:-:S11]  /*2c620*/  FSEL R71, R71, -INF , !P2 ;  /* 0xff80000047477808 */ /* 0x000fd60005000000 */
[----:B------:R-:W4:Y:S01]  /*2c630*/  LD.E R20, desc[UR6][R6.64+0x14] ;  /* 0x0000140606147980 */ /* 0x000f22000c101900 */
[----:B--2---:R-:W-:Y:S02]  /*2c640*/  FMNMX.FTZ R12, R11, R2, !PT ;  /* 0x000000020b0c7209 */ /* 0x004fe40007810000 */
        /* <DEDUP_REMOVED lines=46> */
[----:B------:R-:W-:-:S03]  /*2c930*/  FMNMX.FTZ R9, R71, R12, !PT ;  /* 0x0000000c47097209 */ /* 0x000fc60007810000 */
[----:B------:R-:W0:Y:S04]  /*2c940*/  SHFL.BFLY PT, R13, R8, 0x2, 0x1f ;  /* 0x0c401f00080d7f89 */ /* 0x000e2800000e0000 */
[----:B------:R-:W-:Y:S04]  /*2c950*/  ST.E.64 desc[UR4][R6.64], R8 ;  /* 0x0000000806007985 */ /* 0x000fe8000c101b04 */
[----:B------:R-:W2:Y:S01]  /*2c960*/  LD.E R21, desc[UR6][R6.64+0x4] ;  /* 0x0000040606157980 */ /* 0x000ea2000c101900 */
[----:B0-----:R-:W-:-:S05]  /*2c970*/  FMNMX.FTZ R13, R8, R13, !PT ;  /* 0x0000000d080d7209 */ /* 0x001fca0007810000 */
[----:B------:R-:W0:Y:S02]  /*2c980*/  SHFL.BFLY PT, R12, R13, 0x1, 0x1f ;  /* 0x0c201f000d0c7f89 */ /* 0x000e2400000e0000 */
[----:B0-----:R-:W-:Y:S02]  /*2c990*/  FMNMX.FTZ R15, R13, R12, !PT ;  /* 0x0000000c0d0f7209 */ /* 0x001fe40007810000 */
[----:B------:R-:W5:Y:S04]  /*2c9a0*/  LD.E R12, desc[UR4][R6.64+0x20] ;  /* 0x00002004060c7980 */ /* 0x000f68000c101900 */
[----:B------:R-:W-:Y:S04]  /*2c9b0*/  ST.E desc[UR4][R6.64], R15 ;  /* 0x0000000f06007985 */ /* 0x000fe8000c101904 */
[----:B------:R-:W3:Y:S01]  /*2c9c0*/  LD.E R14, desc[UR6][R6.64] ;  /* 0x00000006060e7980 */ /* 0x000ee2000c101900 */
[----:B------:R-:W-:-:S02]  /*2c9d0*/  R2UR UR8, R4 ;  /* 0x00000000040872ca */ /* 0x000fc400000e0000 */
[----:B------:R-:W-:Y:S01]  /*2c9e0*/  R2UR UR9, R5 ;  /* 0x00000000050972ca */ /* 0x000fe200000e0000 */
[----:B--2---:R-:W0:Y:S02]  /*2c9f0*/  SHFL.BFLY PT, R8, R21, 0x2, 0x1f ;  /* 0x0c401f0015087f89 */ /* 0x004e2400000e0000 */
[----:B0-----:R-:W-:-:S05]  /*2ca00*/  FMNMX.FTZ R9, R8, R21, !PT ;  /* 0x0000001508097209 */ /* 0x001fca0007810000 */
[----:B------:R-:W0:Y:S02]  /*2ca10*/  SHFL.BFLY PT, R8, R9, 0x1, 0x1f ;  /* 0x0c201f0009087f89 */ /* 0x000e2400000e0000 */
[----:B0-----:R-:W-:Y:S02]  /*2ca20*/  FMNMX.FTZ R13, R9, R8, !PT ;  /* 0x00000008090d7209 */ /* 0x001fe40007810000 */
[C---:B---3--:R-:W-:Y:S02]  /*2ca30*/  FSETP.NEU.FTZ.AND P1, PT, R14.reuse, -INF , PT ;  /* 0xff8000000e00780b */ /* 0x048fe40003f3d000 */
[C---:B------:R-:W-:Y:S02]  /*2ca40*/  FSETP.NEU.FTZ.AND P2, PT, R13.reuse, -INF , PT ;  /* 0xff8000000d00780b */ /* 0x040fe40003f5d000 */
[----:B------:R-:W-:Y:S02]  /*2ca50*/  FSEL R15, R14, RZ, P1 ;  /* 0x000000ff0e0f7208 */ /* 0x000fe40000800000 */
[----:B------:R-:W-:-:S03]  /*2ca60*/  FSEL R8, R13, RZ, P2 ;  /* 0x000000ff0d087208 */ /* 0x000fc60001000000 */
[----:B------:R-:W-:Y:S02]  /*2ca70*/  FADD.FTZ R15, R2, -R15 ;  /* 0x8000000f020f7221 */ /* 0x000fe40000010000 */
[----:B------:R-:W-:Y:S02]  /*2ca80*/  FADD.FTZ R3, R3, -R8 ;  /* 0x8000000803037221 */ /* 0x000fe40000010000 */
[----:B-----5:R-:W-:Y:S02]  /*2ca90*/  FMUL.FTZ R8, R15, R12 ;  /* 0x0000000c0f087220 */ /* 0x020fe40000410000 */
[----:B------:R-:W-:-:S04]  /*2caa0*/  FMUL.FTZ R12, R12, R3 ;  /* 0x000000030c0c7220 */ /* 0x000fc80000410000 */
[----:B------:R-:W0:Y:S08]  /*2cab0*/  MUFU.EX2 R8, R8 ;  /* 0x0000000800087308 */ /* 0x000e300000000800 */
[----:B------:R-:W4:Y:S01]  /*2cac0*/  MUFU.EX2 R9, R12 ;  /* 0x0000000c00097308 */ /* 0x000f220000000800 */
[----:B------:R-:W-:Y:S01]  /*2cad0*/  ST.E desc[UR4][R6.64+0x4], R13 ;  /* 0x0000040d06007985 */ /* 0x000fe2000c101904 */
[----:B0-----:R-:W-:Y:S01]  /*2cae0*/  FMUL.FTZ R19, R8, R19 ;  /* 0x0000001308137220 */ /* 0x001fe20000410000 */
[----:B----4-:R-:W-:-:S04]  /*2caf0*/  FMUL.FTZ R15, R9, R20 ;  /* 0x00000014090f7220 */ /* 0x010fc80000410000 */
[----:B------:R-:W-:Y:S04]  /*2cb00*/  ST.E desc[UR6][R6.64+0x10], R19 ;  /* 0x0000101306007985 */ /* 0x000fe8000c101906 */
[----:B------:R0:W-:Y:S04]  /*2cb10*/  ST.E desc[UR8][R6.64+0x14], R15 ;  /* 0x0000140f06007985 */ /* 0x0001e8000c101908 */
[----:B------:R-:W2:Y:S04]  /*2cb20*/  LDL.64 R2, [R0+0x70] ;  /* 0x0000700000027983 */ /* 0x000ea80000100a00 */
[----:B--2---:R-:W0:Y:S04]  /*2cb30*/  LD.E R14, desc[UR6][R2.64+0x20] ;  /* 0x00002006020e7980 */ /* 0x004e28000c101900 */
[----:B------:R-:W0:Y:S04]  /*2cb40*/  LD.E R12, desc[UR4][R2.64] ;  /* 0x00000004020c7980 */ /* 0x000e28000c101900 */
[----:B------:R-:W2:Y:S04]  /*2cb50*/  LD.E R21, desc[UR8][R2.64+0x4] ;  /* 0x0000040802157980 */ /* 0x000ea8000c101900 */
[----:B------:R-:W3:Y:S04]  /*2cb60*/  LD.E R73, desc[UR4][R2.64+0x10] ;  /* 0x0000100402497980 */ /* 0x000ee8000c101900 */
[----:B------:R-:W4:Y:S01]  /*2cb70*/  LD.E R75, desc[UR6][R2.64+0x14] ;  /* 0x00001406024b7980 */ /* 0x000f22000c101900 */
[C---:B0-----:R-:W-:Y:S01]  /*2cb80*/  FMUL.FTZ R6, R12.reuse, R14 ;  /* 0x0000000e0c067220 */ /* 0x041fe20000410000 */
[----:B------:R-:W-:-:S02]  /*2cb90*/  FSETP.NEU.FTZ.AND P1, PT, R12, -INF , PT ;  /* 0xff8000000c00780b */ /* 0x000fc40003f3d000 */
[----:B--2---:R-:W-:Y:S01]  /*2cba0*/  FSETP.NEU.FTZ.AND P2, PT, R21, -INF , PT ;  /* 0xff8000001500780b */ /* 0x004fe20003f5d000 */
[----:B------:R-:W-:Y:S01]  /*2cbb0*/  FMUL.FTZ R21, R14, R21 ;  /* 0x000000150e157220 */ /* 0x000fe20000410000 */
[----:B------:R-:W-:-:S04]  /*2cbc0*/  FSEL R7, R6, RZ, P1 ;  /* 0x000000ff06077208 */ /* 0x000fc80000800000 */
[----:B------:R-:W-:Y:S01]  /*2cbd0*/  FSEL R13, R21, RZ, P2 ;  /* 0x000000ff150d7208 */ /* 0x000fe20001000000 */
[-CC-:B------:R-:W-:Y:S01]  /*2cbe0*/  FFMA.FTZ R152, R11, R14.reuse, -R7.reuse ;  /* 0x0000000e0b987223 */ /* 0x180fe20000010807 */
[----:B------:R-:W-:-:S03]  /*2cbf0*/  FFMA.FTZ R153, R25, R14, -R7 ;  /* 0x0000000e19997223 */ /* 0x000fc60000010807 */
[-CC-:B------:R-:W-:Y:S01]  /*2cc00*/  FFMA.FTZ R158, R26, R14.reuse, -R13.reuse ;  /* 0x0000000e1a9e7223 */ /* 0x180fe2000001080d */
[-C--:B------:R-:W-:Y:S01]  /*2cc10*/  FFMA.FTZ R216, R27, R14.reuse, -R13 ;  /* 0x0000000e1bd87223 */ /* 0x080fe2000001080d */
[----:B------:R-:W3:Y:S01]  /*2cc20*/  MUFU.EX2 R152, R152 ;  /* 0x0000009800987308 */ /* 0x000ee20000000800 */
[-C--:B------:R-:W-:Y:S01]  /*2cc30*/  FFMA.FTZ R217, R28, R14.reuse, -R7 ;  /* 0x0000000e1cd97223 */ /* 0x080fe20000010807 */
[-C--:B------:R-:W-:Y:S01]  /*2cc40*/  FFMA.FTZ R155, R30, R14.reuse, -R13 ;  /* 0x0000000e1e9b7223 */ /* 0x080fe2000001080d */
[----:B------:R-:W-:-:S05]  /*2cc50*/  FFMA.FTZ R154, R29, R14, -R7 ;  /* 0x0000000e1d9a7223 */ /* 0x000fca0000010807 */
[----:B------:R-:W4:Y:S01]  /*2cc60*/  MUFU.EX2 R158, R158 ;  /* 0x0000009e009e7308 */ /* 0x000f220000000800 */
[-C--:B------:R-:W-:Y:S01]  /*2cc70*/  FFMA.FTZ R157, R31, R14.reuse, -R13 ;  /* 0x0000000e1f9d7223 */ /* 0x080fe2000001080d */
[----:B------:R-:W-:-:S06]  /*2cc80*/  FFMA.FTZ R156, R32, R14, -R7 ;  /* 0x0000000e209c7223 */ /* 0x000fcc0000010807 */
[----:B------:R-:W0:Y:S08]  /*2cc90*/  MUFU.EX2 R153, R153 ;  /* 0x0000009900997308 */ /* 0x000e300000000800 */
[----:B------:R-:W1:Y:S01]  /*2cca0*/  MUFU.EX2 R216, R216 ;  /* 0x000000d800d87308 */ /* 0x000e620000000800 */
[-C--:B------:R-:W-:Y:S01]  /*2ccb0*/  FFMA.FTZ R34, R34, R14.reuse, -R13 ;  /* 0x0000000e22227223 */ /* 0x080fe2000001080d */
[----:B------:R-:W-:-:S06]  /*2ccc0*/  FFMA.FTZ R21, R33, R14, -R7 ;  /* 0x0000000e21157223 */ /* 0x000fcc0000010807 */
[----:B------:R-:W2:Y:S01]  /*2ccd0*/  MUFU.EX2 R217, R217 ;  /* 0x000000d900d97308 */ /* 0x000ea20000000800 */
[----:B------:R-:W-:-:S07]  /*2cce0*/  FFMA.FTZ R12, R35, R14, -R13 ;  /* 0x0000000e230c7223 */ /* 0x000fce000001080d */
[----:B------:R-:W5:Y:S01]  /*2ccf0*/  MUFU.EX2 R155, R155 ;  /* 0x0000009b009b7308 */ /* 0x000f620000000800 */
[-CC-:B------:R-:W-:Y:S01]  /*2cd00*/  FFMA.FTZ R160, R38, R14.reuse, -R13.reuse ;  /* 0x0000000e26a07223 */ /* 0x180fe2000001080d */
[-CC-:B------:R-:W-:Y:S01]  /*2cd10*/  FFMA.FTZ R159, R39, R14.reuse, -R13.reuse ;  /* 0x0000000e279f7223 */ /* 0x180fe2000001080d */
[-CC-:B------:R-:W-:Y:S01]  /*2cd20*/  FFMA.FTZ R11, R42, R14.reuse, -R13.reuse ;  /* 0x0000000e2a0b7223 */ /* 0x180fe2000001080d */
[----:B------:R-:W-:-:S04]  /*2cd30*/  FFMA.FTZ R170, R43, R14, -R13 ;  /* 0x0000000e2baa7223 */ /* 0x000fc8000001080d */
[----:B------:R-:W5:Y:S01]  /*2cd40*/  MUFU.EX2 R154, R154 ;  /* 0x0000009a009a7308 */ /* 0x000f620000000800 */
[-CC-:B------:R-:W-:Y:S01]  /*2cd50*/  FFMA.FTZ R172, R46, R14.reuse, -R13.reuse ;  /* 0x0000000e2eac7223 */ /* 0x180fe2000001080d */
[-CC-:B------:R-:W-:Y:S01]  /*2cd60*/  FFMA.FTZ R171, R47, R14.reuse, -R13.reuse ;  /* 0x0000000e2fab7223 */ /* 0x180fe2000001080d */
[-CC-:B------:R-:W-:Y:S01]  /*2cd70*/  FFMA.FTZ R178, R50, R14.reuse, -R13.reuse ;  /* 0x0000000e32b27223 */ /* 0x180fe2000001080d */
[-CC-:B------:R-:W-:Y:S01]  /*2cd80*/  FFMA.FTZ R177, R51, R14.reuse, -R13.reuse ;  /* 0x0000000e33b17223 */ /* 0x180fe2000001080d */
[----:B------:R-:W-:-:S03]  /*2cd90*/  FFMA.FTZ R180, R54, R14, -R13 ;  /* 0x0000000e36b47223 */ /* 0x000fc6000001080d */
[----:B------:R-:W5:Y:S01]  /*2cda0*/  MUFU.EX2 R157, R157 ;  /* 0x0000009d009d7308 */ /* 0x000f620000000800 */
        /* <DEDUP_REMOVED lines=9> */
[----:B------:R-:W5:Y:S01]  /*2ce40*/  MUFU.EX2 R156, R156 ;  /* 0x0000009c009c7308 */ /* 0x000f620000000800 */
[----:B---3--:R-:W-:Y:S01]  /*2ce50*/  FADD.FTZ R6, R152, R73 ;  /* 0x0000004998067221 */ /* 0x008fe20000010000 */
[----:B------:R-:W-:Y:S01]  /*2ce60*/  FFMA.FTZ R20, R36, R14, -R7 ;  /* 0x0000000e24147223 */ /* 0x000fe20000010807 */
[----:B----4-:R-:W-:-:S05]  /*2ce70*/  FADD.FTZ R75, R158, R75 ;  /* 0x0000004b9e4b7221 */ /* 0x010fca0000010000 */
[----:B------:R-:W3:Y:S01]  /*2ce80*/  MUFU.EX2 R13, R34 ;  /* 0x00000022000d7308 */ /* 0x000ee20000000800 */
[----:B0-----:R-:W-:Y:S01]  /*2ce90*/  FADD.FTZ R6, R153, R6 ;  /* 0x0000000699067221 */ /* 0x001fe20000010000 */
[----:B-1----:R-:W-:Y:S01]  /*2cea0*/  FADD.FTZ R24, R216, R75 ;  /* 0x0000004bd8187221 */ /* 0x002fe20000010000 */
[-CC-:B------:R-:W-:Y:S01]  /*2ceb0*/  FFMA.FTZ R37, R37, R14.reuse, -R7.reuse ;  /* 0x0000000e25257223 */ /* 0x180fe20000010807 */
[----:B------:R-:W-:-:S04]  /*2cec0*/  FFMA.FTZ R167, R40, R14, -R7 ;  /* 0x0000000e28a77223 */ /* 0x000fc80000010807 */
[----:B------:R-:W0:Y:S01]  /*2ced0*/  MUFU.EX2 R21, R21 ;  /* 0x0000001500157308 */ /* 0x000e220000000800 */
[-CC-:B------:R-:W-:Y:S01]  /*2cee0*/  FFMA.FTZ R166, R41, R14.reuse, -R7.reuse ;  /* 0x0000000e29a67223 */ /* 0x180fe20000010807 */
[-CC-:B------:R-:W-:Y:S01]  /*2cef0*/  FFMA.FTZ R169, R44, R14.reuse, -R7.reuse ;  /* 0x0000000e2ca97223 */ /* 0x180fe20000010807 */
[-CC-:B------:R-:W-:Y:S01]  /*2cf00*/  FFMA.FTZ R168, R45, R14.reuse, -R7.reuse ;  /* 0x0000000e2da87223 */ /* 0x180fe20000010807 */
[-CC-:B------:R-:W-:Y:S01]  /*2cf10*/  FFMA.FTZ R174, R48, R14.reuse, -R7.reuse ;  /* 0x0000000e30ae7223 */ /* 0x180fe20000010807 */
[----:B------:R-:W-:-:S03]  /*2cf20*/  FFMA.FTZ R173, R49, R14, -R7 ;  /* 0x0000000e31ad7223 */ /* 0x000fc60000010807 */
        /* <DEDUP_REMOVED lines=12> */
[----:B--2---:R-:W-:Y:S01]  /*2cff0*/  FADD.FTZ R7, R217, R6 ;  /* 0x00000006d9077221 */ /* 0x004fe20000010000 */
[----:B-----5:R-:W-:-:S06]  /*2d000*/  FADD.FTZ R24, R155, R24 ;  /* 0x000000189b187221 */ /* 0x020fcc0000010000 */
[----:B------:R-:W2:Y:S01]  /*2d010*/  MUFU.EX2 R160, R160 ;  /* 0x000000a000a07308 */ /* 0x000ea20000000800 */
[----:B------:R-:W-:Y:S01]  /*2d020*/  FADD.FTZ R7, R154, R7 ;  /* 0x000000079a077221 */ /* 0x000fe20000010000 */
[----:B------:R-:W-:-:S06]  /*2d030*/  FADD.FTZ R24, R157, R24 ;  /* 0x000000189d187221 */ /* 0x000fcc0000010000 */
[----:B------:R-:W5:Y:S01]  /*2d040*/  MUFU.EX2 R14, R37 ;  /* 0x00000025000e7308 */ /* 0x000f620000000800 */
[----:B------:R-:W-:Y:S01]  /*2d050*/  FADD.FTZ R6, R156, R7 ;  /* 0x000000079c067221 */ /* 0x000fe20000010000 */
[----:B---3--:R-:W-:-:S06]  /*2d060*/  FADD.FTZ R7, R13, R24 ;  /* 0x000000180d077221 */ /* 0x008fcc0000010000 */
[----:B------:R-:W3:Y:S01]  /*2d070*/  MUFU.EX2 R159, R159 ;  /* 0x0000009f009f7308 */ /* 0x000ee20000000800 */
[----:B0-----:R-:W-:Y:S01]  /*2d080*/  FADD.FTZ R25, R21, R6 ;  /* 0x0000000615197221 */ /* 0x001fe20000010000 */
[----:B-1----:R-:W-:-:S06]  /*2d090*/  FADD.FTZ R7, R12, R7 ;  /* 0x000000070c077221 */ /* 0x002fcc0000010000 */
[----:B------:R-:W0:Y:S08]  /*2d0a0*/  MUFU.EX2 R167, R167 ;  /* 0x000000a700a77308 */ /* 0x000e300000000800 */
[----:B------:R-:W1:Y:S01]  /*2d0b0*/  MUFU.EX2 R11, R11 ;  /* 0x0000000b000b7308 */ /* 0x000e620000000800 */
[----:B----4-:R-:W-:Y:S01]  /*2d0c0*/  FADD.FTZ R25, R20, R25 ;  /* 0x0000001914197221 */ /* 0x010fe20000010000 */
[----:B--2---:R-:W-:-:S06]  /*2d0d0*/  FADD.FTZ R6, R160, R7 ;  /* 0x00000007a0067221 */ /* 0x004fcc0000010000 */
[----:B------:R-:W2:Y:S08]  /*2d0e0*/  MUFU.EX2 R166, R166 ;  /* 0x000000a600a67308 */ /* 0x000eb00000000800 */
[----:B------:R-:W4:Y:S01]  /*2d0f0*/  MUFU.EX2 R170, R170 ;  /* 0x000000aa00aa7308 */ /* 0x000f220000000800 */
[----:B-----5:R-:W-:Y:S01]  /*2d100*/  FADD.FTZ R24, R14, R25 ;  /* 0x000000190e187221 */ /* 0x020fe20000010000 */
[----:B---3--:R-:W-:-:S06]  /*2d110*/  FADD.FTZ R6, R159, R6 ;  /* 0x000000069f067221 */ /* 0x008fcc0000010000 */
[----:B------:R-:W3:Y:S08]  /*2d120*/  MUFU.EX2 R169, R169 ;  /* 0x000000a900a97308 */ /* 0x000ef00000000800 */
[----:B------:R-:W5:Y:S01]  /*2d130*/  MUFU.EX2 R172, R172 ;  /* 0x000000ac00ac7308 */ /* 0x000f620000000800 */
[----:B0-----:R-:W-:Y:S01]  /*2d140*/  FADD.FTZ R7, R167, R24 ;  /* 0x00000018a7077221 */ /* 0x001fe20000010000 */
[----:B-1----:R-:W-:-:S06]  /*2d150*/  FADD.FTZ R25, R11, R6 ;  /* 0x000000060b197221 */ /* 0x002fcc0000010000 */
[----:B------:R-:W0:Y:S08]  /*2d160*/  MUFU.EX2 R168, R168 ;  /* 0x000000a800a87308 */ /* 0x000e300000000800 */
[----:B------:R-:W1:Y:S01]  /*2d170*/  MUFU.EX2 R171, R171 ;  /* 0x000000ab00ab7308 */ /* 0x000e620000000800 */
[----:B--2---:R-:W-:Y:S01]  /*2d180*/  FADD.FTZ R6, R166, R7 ;  /* 0x00000007a6067221 */ /* 0x004fe20000010000 */
[----:B----4-:R-:W-:-:S06]  /*2d190*/  FADD.FTZ R25, R170, R25 ;  /* 0x00000019aa197221 */ /* 0x010fcc0000010000 */
[----:B------:R-:W2:Y:S08]  /*2d1a0*/  MUFU.EX2 R174, R174 ;  /* 0x000000ae00ae7308 */ /* 0x000eb00000000800 */
[----:B------:R-:W4:Y:S01]  /*2d1b0*/  MUFU.EX2 R178, R178 ;  /* 0x000000b200b27308 */ /* 0x000f220000000800 */
[----:B---3--:R-:W-:Y:S01]  /*2d1c0*/  FADD.FTZ R7, R169, R6 ;  /* 0x00000006a9077221 */ /* 0x008fe20000010000 */
[----:B-----5:R-:W-:-:S06]  /*2d1d0*/  FADD.FTZ R6, R172, R25 ;  /* 0x00000019ac067221 */ /* 0x020fcc0000010000 */
        /* <DEDUP_REMOVED lines=43> */
[----:B----4-:R-:W-:-:S03]  /*2d490*/  FADD.FTZ R25, R163, R24 ;  /* 0x00000018a3197221 */ /* 0x010fc60000010000 */
[----:B---3--:R-:W-:Y:S01]  /*2d4a0*/  FADD.FTZ R6, R190, R7 ;  /* 0x00000007be067221 */ /* 0x008fe20000010000 */
[----:B-----5:R-:W-:-:S03]  /*2d4b0*/  FADD.FTZ R24, R162, R25 ;  /* 0x00000019a2187221 */ /* 0x020fc60000010000 */
[----:B0-----:R-:W-:Y:S01]  /*2d4c0*/  FADD.FTZ R25, R187, R6 ;  /* 0x00000006bb197221 */ /* 0x001fe20000010000 */
[----:B-1----:R-:W-:-:S04]  /*2d4d0*/  FADD.FTZ R27, R161, R24 ;  /* 0x00000018a11b7221 */ /* 0x002fc80000010000 */
[----:B------:R0:W-:Y:S04]  /*2d4e0*/  ST.E desc[UR4][R2.64+0x10], R25 ;  /* 0x0000101902007985 */ /* 0x0001e8000c101904 */
[----:B------:R1:W-:Y:S04]  /*2d4f0*/  ST.E desc[UR6][R2.64+0x14], R27 ;  /* 0x0000141b02007985 */ /* 0x0003e8000c101906 */
[----:B------:R-:W0:Y:S01]  /*2d500*/  LDL.64 R6, [R0+0x80] ;  /* 0x0000800000067983 */ /* 0x000e220000100a00 */
[----:B------:R-:W-:Y:S02]  /*2d510*/  R2UR UR10, R4 ;  /* 0x00000000040a72ca */ /* 0x000fe400000e0000 */
[----:B------:R-:W-:-:S02]  /*2d520*/  R2UR UR11, R5 ;  /* 0x00000000050b72ca */ /* 0x000fc400000e0000 */
[C---:B------:R-:W-:Y:S02]  /*2d530*/  R2UR UR12, R4.reuse ;  /* 0x00000000040c72ca */ /* 0x040fe400000e0000 */
[----:B------:R-:W-:Y:S01]  /*2d540*/  R2UR UR13, R5 ;  /* 0x00000000050d72ca */ /* 0x000fe200000e0000 */
[----:B0-----:R-:W2:Y:S08]  /*2d550*/  LD.E R25, desc[UR8][R6.64+0x10] ;  /* 0x0000100806197980 */ /* 0x001eb0000c101900 */
[----:B-1----:R-:W3:Y:S04]  /*2d560*/  LD.E R3, desc[UR10][R6.64+0x14] ;  /* 0x0000140a06037980 */ /* 0x002ee8000c101900 */
[----:B------:R-:W4:Y:S01]  /*2d570*/  LD.E R27, desc[UR12][R6.64+0x20] ;  /* 0x0000200c061b7980 */ /* 0x000f22000c101900 */
[----:B------:R-:W-:-:S02]  /*2d580*/  R2UR UR18, R4 ;  /* 0x00000000041272ca */ /* 0x000fc400000e0000 */
[C---:B------:R-:W-:Y:S01]  /*2d590*/  R2UR UR19, R5.reuse ;  /* 0x00000000051372ca */ /* 0x040fe200000e0000 */
[----:B------:R-:W5:Y:S01]  /*2d5a0*/  LD.E R2, desc[UR6][R6.64+0x8] ;  /* 0x0000080606027980 */ /* 0x000f62000c101900 */
[C---:B------:R-:W-:Y:S02]  /*2d5b0*/  R2UR UR14, R4.reuse ;  /* 0x00000000040e72ca */ /* 0x040fe400000e0000 */
[C---:B------:R-:W-:Y:S01]  /*2d5c0*/  R2UR UR15, R5.reuse ;  /* 0x00000000050f72ca */ /* 0x040fe200000e0000 */
[----:B------:R-:W5:Y:S01]  /*2d5d0*/  LD.E R29, desc[UR4][R6.64] ;  /* 0x00000004061d7980 */ /* 0x000f62000c101900 */
[----:B------:R-:W-:Y:S02]  /*2d5e0*/  R2UR UR16, R4 ;  /* 0x00000000041072ca */ /* 0x000fe400000e0000 */
[----:B------:R-:W-:Y:S01]  /*2d5f0*/  R2UR UR17, R5 ;  /* 0x00000000051172ca */ /* 0x000fe200000e0000 */
        /* <DEDUP_REMOVED lines=38> */
[----:B--2---:R-:W-:-:S05]  /*2d860*/  FMUL.FTZ R25, R8, R25 ;  /* 0x0000001908197220 */ /* 0x004fca0000410000 */
[----:B------:R0:W-:Y:S04]  /*2d870*/  ST.E desc[UR8][R6.64+0x10], R25 ;  /* 0x0000101906007985 */ /* 0x0001e8000c101908 */
[----:B0-----:R-:W2:Y:S01]  /*2d880*/  LD.E R25, desc[UR6][R6.64+0x154] ;  /* 0x0001540606197980 */ /* 0x001ea2000c101900 */
[C---:B---3--:R-:W-:Y:S01]  /*2d890*/  FMUL.FTZ R3, R8.reuse, R3 ;  /* 0x0000000308037220 */ /* 0x048fe20000410000 */
[----:B----4-:R-:W-:-:S04]  /*2d8a0*/  FMUL.FTZ R27, R8, R27 ;  /* 0x0000001b081b7220 */ /* 0x010fc80000410000 */
[----:B------:R0:W-:Y:S04]  /*2d8b0*/  ST.E desc[UR10][R6.64+0x14], R3 ;  /* 0x0000140306007985 */ /* 0x0001e8000c10190a */
[----:B------:R1:W-:Y:S04]  /*2d8c0*/  ST.E desc[UR12][R6.64+0x20], R27 ;  /* 0x0000201b06007985 */ /* 0x0003e8000c10190c */
[----:B0-----:R-:W3:Y:S04]  /*2d8d0*/  LD.E R3, desc[UR18][R6.64+0x150] ;  /* 0x0001501206037980 */ /* 0x001ee8000c101900 */
[----:B-1----:R-:W4:Y:S01]  /*2d8e0*/  LD.E R27, desc[UR6][R6.64+0x160] ;  /* 0x00016006061b7980 */ /* 0x002f22000c101900 */
        /* <DEDUP_REMOVED lines=55> */
[----:B------:R5:W-:Y:S02]  /*2dc60*/  ST.E desc[UR4][R6.64+0x1e4], R25 ;  /* 0x0001e41906007985 */ /* 0x000be4000c101904 */
[----:B-----5:R-:W-:Y:S02]  /*2dc70*/  FMUL.FTZ R25, R9, R2 ;  /* 0x0000000209197220 */ /* 0x020fe40000410000 */
[----:B------:R-:W2:Y:S01]  /*2dc80*/  LD.E R2, desc[UR6][R6.64+0xc] ;  /* 0x00000c0606027980 */ /* 0x000ea2000c101900 */
[C---:B---3--:R-:W-:Y:S01]  /*2dc90*/  FMUL.FTZ R3, R8.reuse, R3 ;  /* 0x0000000308037220 */ /* 0x048fe20000410000 */
[----:B----4-:R-:W-:-:S04]  /*2dca0*/  FMUL.FTZ R27, R8, R27 ;  /* 0x0000001b081b7220 */ /* 0x010fc80000410000 */
[----:B------:R0:W-:Y:S04]  /*2dcb0*/  ST.E desc[UR4][R6.64+0x1e0], R3 ;  /* 0x0001e00306007985 */ /* 0x0001e8000c101904 */
[----:B------:R2:W-:Y:S04]  /*2dcc0*/  ST.E desc[UR4][R6.64+0x1f0], R27 ;  /* 0x0001f01b06007985 */ /* 0x0005e8000c101904 */
[----:B0-----:R-:W3:Y:S01]  /*2dcd0*/  LD.E R3, desc[UR6][R6.64+0x1f4] ;  /* 0x0001f40606037980 */ /* 0x001ee2000c101900 */
[----:B--2---:R-:W-:-:S03]  /*2dce0*/  FMUL.FTZ R27, R9, R2 ;  /* 0x00000002091b7220 */ /* 0x004fc60000410000 */
[----:B------:R-:W2:Y:S01]  /*2dcf0*/  LD.E R2, desc[UR6][R6.64+0x18] ;  /* 0x0000180606027980 */ /* 0x000ea2000c101900 */
[----:B---3--:R-:W-:-:S05]  /*2dd00*/  FMUL.FTZ R3, R8, R3 ;  /* 0x0000000308037220 */ /* 0x008fca0000410000 */
[----:B------:R2:W-:Y:S02]  /*2dd10*/  ST.E desc[UR4][R6.64+0x1f4], R3 ;  /* 0x0001f40306007985 */ /* 0x0005e4000c101904 */
[C---:B--2---:R-:W-:Y:S02]  /*2dd20*/  FMUL.FTZ R3, R9.reuse, R2 ;  /* 0x0000000209037220 */ /* 0x044fe40000410000 */
[----:B------:R-:W2:Y:S04]  /*2dd30*/  LD.E R2, desc[UR6][R6.64+0x1c] ;  /* 0x00001c0606027980 */ /* 0x000ea8000c101900 */
[----:B------:R2:W-:Y:S02]  /*2dd40*/  ST.E desc[UR4][R6.64+0x8], R25 ;  /* 0x0000081906007985 */ /* 0x0005e4000c101904 */
[----:B--2---:R-:W-:-:S02]  /*2dd50*/  FMUL.FTZ R25, R9, R2 ;  /* 0x0000000209197220 */ /* 0x004fc40000410000 */
[----:B------:R-:W2:Y:S04]  /*2dd60*/  LD.E R2, desc[UR6][R6.64+0x28] ;  /* 0x0000280606027980 */ /* 0x000ea8000c101900 */
        /* <DEDUP_REMOVED lines=44> */
[----:B------:R-:W2:Y:S01]  /*2e030*/  LD.E R2, desc[UR6][R6.64+0x9c] ;  /* 0x00009c0606027980 */ /* 0x000ea2000c101900 */
        /* <DEDUP_REMOVED lines=80> */
[----:B------:R1:W-:Y:S01]  /*2e540*/  ST.E desc[UR4][R6.64+0x98], R25 ;  /* 0x0000981906007985 */ /* 0x0003e2000c101904 */
[----:B--2---:R-:W-:-:S05]  /*2e550*/  FMUL.FTZ R27, R9, R2 ;  /* 0x00000002091b7220 */ /* 0x004fca0000410000 */
[----:B------:R2:W-:Y:S04]  /*2e560*/  ST.E desc[UR4][R6.64+0x9c], R27 ;  /* 0x00009c1b06007985 */ /* 0x0005e8000c101904 */
[----:B------:R-:W0:Y:S02]  /*2e570*/  LD.E R2, desc[UR6][R6.64+0xa8] ;  /* 0x0000a80606027980 */ /* 0x000e24000c101900 */
[----:B0-----:R-:W-:-:S05]  /*2e580*/  FMUL.FTZ R3, R9, R2 ;  /* 0x0000000209037220 */ /* 0x001fca0000410000 */
[----:B------:R0:W-:Y:S04]  /*2e590*/  ST.E desc[UR4][R6.64+0xa8], R3 ;  /* 0x0000a80306007985 */ /* 0x0001e8000c101904 */
[----:B------:R-:W1:Y:S02]  /*2e5a0*/  LD.E R2, desc[UR6][R6.64+0xac] ;  /* 0x0000ac0606027980 */ /* 0x000e64000c101900 */
[----:B-1----:R-:W-:-:S05]  /*2e5b0*/  FMUL.FTZ R25, R9, R2 ;  /* 0x0000000209197220 */ /* 0x002fca0000410000 */
[----:B------:R1:W-:Y:S04]  /*2e5c0*/  ST.E desc[UR4][R6.64+0xac], R25 ;  /* 0x0000ac1906007985 */ /* 0x0003e8000c101904 */
[----:B------:R-:W2:Y:S02]  /*2e5d0*/  LD.E R2, desc[UR6][R6.64+0xb8] ;  /* 0x0000b80606027980 */ /* 0x000ea4000c101900 */
        /* <DEDUP_REMOVED lines=115> */
[----:B------:R-:W-:Y:S04]  /*2ed10*/  ST.E desc[UR4][R6.64+0x1e8], R25 ;  /* 0x0001e81906007985 */ /* 0x000fe8000c101904 */
[----:B------:R-:W2:Y:S02]  /*2ed20*/  LD.E R2, desc[UR6][R6.64+0x1ec] ;  /* 0x0001ec0606027980 */ /* 0x000ea4000c101900 */
[----:B--2---:R-:W-:-:S05]  /*2ed30*/  FMUL.FTZ R27, R9, R2 ;  /* 0x00000002091b7220 */ /* 0x004fca0000410000 */
[----:B------:R1:W-:Y:S04]  /*2ed40*/  ST.E desc[UR4][R6.64+0x1ec], R27 ;  /* 0x0001ec1b06007985 */ /* 0x0003e8000c101904 */
[----:B------:R-:W2:Y:S02]  /*2ed50*/  LD.E R2, desc[UR6][R6.64+0x1f8] ;  /* 0x0001f80606027980 */ /* 0x000ea4000c101900 */
[----:B--2---:R-:W-:-:S05]  /*2ed60*/  FMUL.FTZ R29, R9, R2 ;  /* 0x00000002091d7220 */ /* 0x004fca0000410000 */
[----:B------:R-:W-:Y:S04]  /*2ed70*/  ST.E desc[UR4][R6.64+0x1f8], R29 ;  /* 0x0001f81d06007985 */ /* 0x000fe8000c101904 */
[----:B------:R-:W2:Y:S01]  /*2ed80*/  LD.E R2, desc[UR6][R6.64+0x1fc] ;  /* 0x0001fc0606027980 */ /* 0x000ea2000c101900 */
[----:B------:R-:W-:Y:S01]  /*2ed90*/  LEA.HI R28, R207, 0x8, RZ, 0x19 ;  /* 0x00000008cf1c7811 */ /* 0x000fe200078fc8ff */
[----:B--2---:R-:W-:-:S05]  /*2eda0*/  FMUL.FTZ R9, R9, R2 ;  /* 0x0000000209097220 */ /* 0x004fca0000410000 */
[----:B------:R2:W-:Y:S04]  /*2edb0*/  ST.E desc[UR4][R6.64+0x1fc], R9 ;  /* 0x0001fc0906007985 */ /* 0x0005e8000c101904 */
[----:B0-----:R-:W3:Y:S01]  /*2edc0*/  LDL.64 R2, [R0+0x80] ;  /* 0x0000800000027983 */ /* 0x001ee20000100a00 */
[----:B------:R0:W-:Y:S06]  /*2edd0*/  BAR.SYNC.DEFER_BLOCKING R28, 0x100 ;  /* 0x0004001c0000751d */ /* 0x0001ec0000010000 */
[----:B-1----:R-:W4:Y:S04]  /*2ede0*/  LDL.64 R26, [R0] ;  /* 0x00000000001a7983 */ /* 0x002f280000100a00 */
[----:B------:R-:W5:Y:S04]  /*2edf0*/  LDL.64 R24, [R0+0x98] ;  /* 0x0000980000187983 */ /* 0x000f680000100a00 */
[----:B--2---:R-:W2:Y:S04]  /*2ee00*/  LDL.64 R8, [R0+0x88] ;  /* 0x0000880000087983 */ /* 0x004ea80000100a00 */
[----:B---3--:R-:W3:Y:S04]  /*2ee10*/  LD.E R29, desc[UR4][R2.64] ;  /* 0x00000004021d7980 */ /* 0x008ee8000c101900 */
[----:B----4-:R-:W4:Y:S04]  /*2ee20*/  LD.E R219, desc[UR6][R26.64] ;  /* 0x000000061adb7980 */ /* 0x010f28000c101900 */
[----:B-----5:R-:W4:Y:S04]  /*2ee30*/  LD.E.64 R6, desc[UR4][R24.64] ;  /* 0x0000000418067980 */ /* 0x020f28000c101b00 */
[----:B---3--:R1:W-:Y:S04]  /*2ee40*/  ST.E desc[UR8][R2.64], R29 ;  /* 0x0000001d02007985 */ /* 0x0083e8000c101908 */
[----:B------:R-:W3:Y:S04]  /*2ee50*/  LD.E R31, desc[UR10][R2.64+0x4] ;  /* 0x0000040a021f7980 */ /* 0x000ee8000c101900 */
[----:B---3--:R3:W-:Y:S04]  /*2ee60*/  ST.E desc[UR4][R2.64+0x4], R31 ;  /* 0x0000041f02007985 */ /* 0x0087e8000c101904 */
[----:B------:R-:W5:Y:S04]  /*2ee70*/  LD.E R33, desc[UR6][R2.64+0x8] ;  /* 0x0000080602217980 */ /* 0x000f68000c101900 */
[----:B-----5:R-:W-:Y:S04]  /*2ee80*/  ST.E desc[UR4][R2.64+0x8], R33 ;  /* 0x0000082102007985 */ /* 0x020fe8000c101904 */
[----:B------:R-:W5:Y:S04]  /*2ee90*/  LD.E R27, desc[UR6][R2.64+0xc] ;  /* 0x00000c06021b7980 */ /* 0x000f68000c101900 */
[----:B-----5:R5:W-:Y:S04]  /*2eea0*/  ST.E desc[UR4][R2.64+0xc], R27 ;  /* 0x00000c1b02007985 */ /* 0x020be8000c101904 */
[----:B------:R-:W2:Y:S04]  /*2eeb0*/  LD.E R25, desc[UR6][R2.64+0x10] ;  /* 0x0000100602197980 */ /* 0x000ea8000c101900 */
[----:B--2---:R2:W-:Y:S04]  /*2eec0*/  ST.E desc[UR4][R2.64+0x10], R25 ;  /* 0x0000101902007985 */ /* 0x0045e8000c101904 */
[----:B-1----:R-:W4:Y:S04]  /*2eed0*/  LD.E R29, desc[UR6][R2.64+0x14] ;  /* 0x00001406021d7980 */ /* 0x002f28000c101900 */
[----:B----4-:R1:W-:Y:S04]  /*2eee0*/  ST.E desc[UR4][R2.64+0x14], R29 ;  /* 0x0000141d02007985 */ /* 0x0103e8000c101904 */
[----:B---3--:R-:W3:Y:S04]  /*2eef0*/  LD.E R31, desc[UR6][R2.64+0x18] ;  /* 0x00001806021f7980 */ /* 0x008ee8000c101900 */
[----:B---3--:R3:W-:Y:S04]  /*2ef00*/  ST.E desc[UR4][R2.64+0x18], R31 ;  /* 0x0000181f02007985 */ /* 0x0087e8000c101904 */
[----:B-----5:R-:W4:Y:S04]  /*2ef10*/  LD.E R27, desc[UR6][R2.64+0x1c] ;  /* 0x00001c06021b7980 */ /* 0x020f28000c101900 */
[----:B----4-:R4:W-:Y:S04]  /*2ef20*/  ST.E desc[UR4][R2.64+0x1c], R27 ;  /* 0x00001c1b02007985 */ /* 0x0109e8000c101904 */
[----:B--2---:R-:W2:Y:S04]  /*2ef30*/  LD.E R25, desc[UR6][R2.64+0x20] ;  /* 0x0000200602197980 */ /* 0x004ea8000c101900 */
[----:B--2---:R2:W-:Y:S04]  /*2ef40*/  ST.E desc[UR4][R2.64+0x20], R25 ;  /* 0x0000201902007985 */ /* 0x0045e8000c101904 */
[----:B-1----:R-:W5:Y:S04]  /*2ef50*/  LD.E R29, desc[UR6][R2.64+0x24] ;  /* 0x00002406021d7980 */ /* 0x002f68000c101900 */
[----:B-----5:R1:W-:Y:S04]  /*2ef60*/  ST.E desc[UR4][R2.64+0x24], R29 ;  /* 0x0000241d02007985 */ /* 0x0203e8000c101904 */
[----:B---3--:R-:W3:Y:S04]  /*2ef70*/  LD.E R31, desc[UR6][R2.64+0x28] ;  /* 0x00002806021f7980 */ /* 0x008ee8000c101900 */
[----:B---3--:R3:W-:Y:S04]  /*2ef80*/  ST.E desc[UR4][R2.64+0x28], R31 ;  /* 0x0000281f02007985 */ /* 0x0087e8000c101904 */
[----:B----4-:R-:W4:Y:S04]  /*2ef90*/  LD.E R27, desc[UR6][R2.64+0x2c] ;  /* 0x00002c06021b7980 */ /* 0x010f28000c101900 */
        /* <DEDUP_REMOVED lines=228> */
[----:B-----5:R-:W-:Y:S04]  /*2fde0*/  ST.E desc[UR4][R2.64+0x1f4], R29 ;  /* 0x0001f41d02007985 */ /* 0x020fe8000c101904 */
[----:B---3--:R-:W3:Y:S01]  /*2fdf0*/  LD.E R31, desc[UR6][R2.64+0x1f8] ;  /* 0x0001f806021f7980 */ /* 0x008ee2000c101900 */
[----:B------:R-:W-:-:S02]  /*2fe00*/  R2UR UR28, R4 ;  /* 0x00000000041c72ca */ /* 0x000fc400000e0000 */
[C---:B------:R-:W-:Y:S01]  /*2fe10*/  R2UR UR29, R5.reuse ;  /* 0x00000000051d72ca */ /* 0x040fe200000e0000 */
[----:B---3--:R-:W-:Y:S04]  /*2fe20*/  ST.E desc[UR4][R2.64+0x1f8], R31 ;  /* 0x0001f81f02007985 */ /* 0x008fe8000c101904 */
[----:B----4-:R-:W3:Y:S01]  /*2fe30*/  LD.E R27, desc[UR6][R2.64+0x1fc] ;  /* 0x0001fc06021b7980 */ /* 0x010ee2000c101900 */
[C---:B------:R-:W-:Y:S02]  /*2fe40*/  R2UR UR30, R4.reuse ;  /* 0x00000000041e72ca */ /* 0x040fe400000e0000 */
[----:B------:R-:W-:Y:S02]  /*2fe50*/  R2UR UR31, R5 ;  /* 0x00000000051f72ca */ /* 0x000fe400000e0000 */
[----:B------:R-:W-:-:S02]  /*2fe60*/  R2UR UR32, R4 ;  /* 0x00000000042072ca */ /* 0x000fc400000e0000 */
[C---:B------:R-:W-:Y:S02]  /*2fe70*/  R2UR UR33, R5.reuse ;  /* 0x00000000052172ca */ /* 0x040fe400000e0000 */
[C---:B------:R-:W-:Y:S02]  /*2fe80*/  R2UR UR34, R4.reuse ;  /* 0x00000000042272ca */ /* 0x040fe400000e0000 */
[C---:B------:R-:W-:Y:S02]  /*2fe90*/  R2UR UR35, R5.reuse ;  /* 0x00000000052372ca */ /* 0x040fe400000e0000 */
        /* <DEDUP_REMOVED lines=22> */
[----:B------:R-:W-:Y:S02]  /*30000*/  R2UR UR26, R4 ;  /* 0x00000000041a72ca */ /* 0x000fe400000e0000 */
[----:B------:R-:W-:Y:S01]  /*30010*/  R2UR UR27, R5 ;  /* 0x00000000051b72ca */ /* 0x000fe200000e0000 */
[----:B---3--:R1:W-:Y:S04]  /*30020*/  ST.E desc[UR4][R2.64+0x1fc], R27 ;  /* 0x0001fc1b02007985 */ /* 0x0083e8000c101904 */
[----:B------:R-:W3:Y:S04]  /*30030*/  LD.E R218, desc[UR28][R8.64] ;  /* 0x0000001c08da7980 */ /* 0x000ee8000c101900 */
[----:B------:R-:W4:Y:S04]  /*30040*/  LD.E R24, desc[UR30][R2.64] ;  /* 0x0000001e02187980 */ /* 0x000f28000c101900 */
[----:B--2---:R-:W4:Y:S04]  /*30050*/  LD.E R25, desc[UR32][R2.64+0x4] ;  /* 0x0000042002197980 */ /* 0x004f28000c101900 */
[----:B------:R-:W4:Y:S04]  /*30060*/  LD.E R26, desc[UR34][R2.64+0x8] ;  /* 0x00000822021a7980 */ /* 0x000f28000c101900 */
[----:B-1----:R-:W4:Y:S04]  /*30070*/  LD.E R27, desc[UR44][R2.64+0xc] ;  /* 0x00000c2c021b7980 */ /* 0x002f28000c101900 */
[----:B0-----:R-:W4:Y:S04]  /*30080*/  LD.E R28, desc[UR46][R2.64+0x10] ;  /* 0x0000102e021c7980 */ /* 0x001f28000c101900 */
        /* <DEDUP_REMOVED lines=122> */
[----:B------:R-:W4:Y:S01]  /*30830*/  LD.E R151, desc[UR54][R2.64+0x1fc] ;  /* 0x0001fc3602977980 */ /* 0x000f22000c101900 */
[----:B------:R-:W-:Y:S01]  /*30840*/  IMAD R6, R219, 0xc00, R6 ;  /* 0x00000c00db067824 */ /* 0x000fe200078e0206 */
[----:B---3--:R-:W-:-:S02]  /*30850*/  ISETP.NE.U32.AND P1, PT, R218, RZ, PT ;  /* 0x000000ffda00720c */ /* 0x008fc40003f25070 */
[----:B------:R-:W-:Y:S02]  /*30860*/  R2UR UR7, R7 ;  /* 0x00000000070772ca */ /* 0x000fe400000e0000 */
[----:B------:R-:W-:Y:S02]  /*30870*/  R2UR UR6, R6 ;  /* 0x00000000060672ca */ /* 0x000fe400000e0000 */
[----:B------:R-:W-:Y:S02]  /*30880*/  F2FP.BF16.F32.PACK_AB R152, R153, R152 ;  /* 0x000000989998723e */ /* 0x000fe400000010ff */
[----:B------:R-:W-:Y:S02]  /*30890*/  F2FP.BF16.F32.PACK_AB R154, R154, R217 ;  /* 0x000000d99a9a723e */ /* 0x000fe400000010ff */
[----:B------:R-:W-:Y:S02]  /*308a0*/  F2FP.BF16.F32.PACK_AB R153, R216, R158 ;  /* 0x0000009ed899723e */ /* 0x000fe400000010ff */
[----:B------:R-:W-:Y:S01]  /*308b0*/  F2FP.BF16.F32.PACK_AB R155, R157, R155 ;  /* 0x0000009b9d9b723e */ /* 0x000fe200000010ff */
[----:B------:R-:W-:Y:S01]  /*308c0*/  VOTEU.ANY UP0, P1 ;  /* 0x00000000003f7886 */ /* 0x000fe20000800100 */
        /* <DEDUP_REMOVED lines=19> */
[----:B------:R-:W-:Y:S01]  /*30a00*/  R2UR UR25, R5 ;  /* 0x00000000051972ca */ /* 0x000fe200000e0000 */
[----:B----4-:R-:W-:-:S06]  /*30a10*/  WARPGROUP.ARRIVE ;  /* 0x00000000000079c5 */ /* 0x010fcc0000000000 */
[----:B------:R-:W-:Y:S01]  /*30a20*/  HGMMA.64x256x16.F32.BF16 R24, R152, gdesc[UR4].tnspB, R24, UP0, gsb0 ;  /* 0x43e0000498187df0 */ /* 0x000fe2000b801818 */
        /* <DEDUP_REMOVED lines=15> */
[----:B------:R-:W-:Y:S02]  /*30b20*/  R2UR UR51, R5 ;  /* 0x00000000053372ca */ /* 0x000fe400000e0000 */
[C---:B------:R-:W-:Y:S01]  /*30b30*/  R2UR UR52, R4.reuse ;  /* 0x00000000043472ca */ /* 0x040fe200000e0000 */
[----:B------:R-:W-:Y:S02]  /*30b40*/  WARPGROUP.DEPBAR.LE gsb0, 0x0 ;  /* 0x00008000000079c5 */ /* 0x000fe40000010000 */
[----:B------:R0:W-:Y:S01]  /*30b50*/  ST.E desc[UR4][R2.64], R24 ;  /* 0x0000001802007985 */ /* 0x0001e2000c101904 */
[----:B------:R-:W-:-:S02]  /*30b60*/  R2UR UR4, R4 ;  /* 0x00000000040472ca */ /* 0x000fc400000e0000 */
[C---:B------:R-:W-:Y:S01]  /*30b70*/  R2UR UR5, R5.reuse ;  /* 0x00000000050572ca */ /* 0x040fe200000e0000 */
[----:B------:R1:W-:Y:S01]  /*30b80*/  ST.E desc[UR6][R2.64+0x4], R25 ;  /* 0x0000041902007985 */ /* 0x0003e2000c101906 */
[----:B------:R-:W-:Y:S02]  /*30b90*/  R2UR UR6, R4 ;  /* 0x00000000040672ca */ /* 0x000fe400000e0000 */
[----:B------:R-:W-:-:S09]  /*30ba0*/  R2UR UR7, R5 ;  /* 0x00000000050772ca */ /* 0x000fd200000e0000 */
[----:B------:R2:W-:Y:S01]  /*30bb0*/  ST.E desc[UR4][R2.64+0x8], R26 ;  /* 0x0000081a02007985 */ /* 0x0005e2000c101904 */
[C---:B------:R-:W-:Y:S02]  /*30bc0*/  R2UR UR4, R4.reuse ;  /* 0x00000000040472ca */ /* 0x040fe400000e0000 */
[C---:B------:R-:W-:Y:S01]  /*30bd0*/  R2UR UR5, R5.reuse ;  /* 0x00000000050572ca */ /* 0x040fe200000e0000 */
[----:B------:R3:W-:Y:S01]  /*30be0*/  ST.E desc[UR6][R2.64+0xc], R27 ;  /* 0x00000c1b02007985 */ /* 0x0007e2000c101906 */
[C---:B------:R-:W-:Y:S02]  /*30bf0*/  R2UR UR6, R4.reuse ;  /* 0x00000000040672ca */ /* 0x040fe400000e0000 */
[C---:B------:R-:W-:Y:S01]  /*30c00*/  R2UR UR7, R5.reuse ;  /* 0x00000000050772ca */ /* 0x040fe200000e0000 */
[----:B------:R4:W-:Y:S01]  /*30c10*/  ST.E desc[UR8][R2.64+0x10], R28 ;  /* 0x0000101c02007985 */ /* 0x0009e2000c101908 */
[C---:B------:R-:W-:Y:S02]  /*30c20*/  R2UR UR8, R4.reuse ;  /* 0x00000000040872ca */ /* 0x040fe400000e0000 */
[----:B------:R-:W-:Y:S01]  /*30c30*/  R2UR UR9, R5 ;  /* 0x00000000050972ca */ /* 0x000fe200000e0000 */
[----:B------:R5:W-:Y:S01]  /*30c40*/  ST.E desc[UR10][R2.64+0x14], R29 ;  /* 0x0000141d02007985 */ /* 0x000be2000c10190a */
[----:B------:R-:W-:-:S02]  /*30c50*/  R2UR UR10, R4 ;  /* 0x00000000040a72ca */ /* 0x000fc400000e0000 */
        /* <DEDUP_REMOVED lines=21> */
[----:B------:R-:W-:Y:S01]  /*30db0*/  R2UR UR7, R5 ;  /* 0x00000000050772ca */ /* 0x000fe200000e0000 */
[----:B------:R5:W-:Y:S04]  /*30dc0*/  ST.E desc[UR8][R2.64+0x34], R37 ;  /* 0x0000342502007985 */ /* 0x000be8000c101908 */
[----:B------:R5:W-:Y:S04]  /*30dd0*/  ST.E desc[UR10][R2.64+0x38], R38 ;  /* 0x0000382602007985 */ /* 0x000be8000c10190a */
[----:B------:R5:W-:Y:S01]  /*30de0*/  ST.E desc[UR12][R2.64+0x3c], R39 ;  /* 0x00003c2702007985 */ /* 0x000be2000c10190c */
[----:B------:R-:W-:-:S03]  /*30df0*/  R2UR UR8, R4 ;  /* 0x00000000040872ca */ /* 0x000fc600000e0000 */
[----:B------:R5:W-:Y:S01]  /*30e00*/  ST.E desc[UR14][R2.64+0x40], R40 ;  /* 0x0000402802007985 */ /* 0x000be2000c10190e */
[----:B------:R-:W-:-:S03]  /*30e10*/  R2UR UR9, R5 ;  /* 0x00000000050972ca */ /* 0x000fc600000e0000 */
[----:B------:R5:W-:Y:S04]  /*30e20*/  ST.E desc[UR16][R2.64+0x44], R41 ;  /* 0x0000442902007985 */ /* 0x000be8000c101910 */
[----:B------:R5:W-:Y:S04]  /*30e30*/  ST.E desc[UR18][R2.64+0x48], R42 ;  /* 0x0000482a02007985 */ /* 0x000be8000c101912 */
[----:B------:R5:W-:Y:S04]  /*30e40*/  ST.E desc[UR20][R2.64+0x4c], R43 ;  /* 0x00004c2b02007985 */ /* 0x000be8000c101914 */
[----:B------:R5:W-:Y:S04]  /*30e50*/  ST.E desc[UR22][R2.64+0x50], R44 ;  /* 0x0000502c02007985 */ /* 0x000be8000c101916 */
[----:B------:R5:W-:Y:S01]  /*30e60*/  ST.E desc[UR24][R2.64+0x54], R45 ;  /* 0x0000542d02007985 */ /* 0x000be2000c101918 */
[----:B------:R-:W-:-:S03]  /*30e70*/  R2UR UR10, R4 ;  /* 0x00000000040a72ca */ /* 0x000fc600000e0000 */
[----:B------:R5:W-:Y:S01]  /*30e80*/  ST.E desc[UR4][R2.64+0x58], R46 ;  /* 0x0000582e02007985 */ /* 0x000be2000c101904 */
[C---:B------:R-:W-:Y:S02]  /*30e90*/  R2UR UR4, R4.reuse ;  /* 0x00000000040472ca */ /* 0x040fe400000e0000 */
[C---:B------:R-:W-:Y:S01]  /*30ea0*/  R2UR UR5, R5.reuse ;  /* 0x00000000050572ca */ /* 0x040fe200000e0000 */
[----:B------:R5:W-:Y:S01]  /*30eb0*/  ST.E desc[UR6][R2.64+0x5c], R47 ;  /* 0x00005c2f02007985 */ /* 0x000be2000c101906 */
        /* <DEDUP_REMOVED lines=12> */
[C---:B------:R-:W-:Y:S01]  /*30f80*/  R2UR UR21, R5.reuse ;  /* 0x00000000051572ca */ /* 0x040fe200000e0000 */
[----:B------:R5:W-:Y:S01]  /*30f90*/  ST.E desc[UR8][R2.64+0x60], R48 ;  /* 0x0000603002007985 */ /* 0x000be2000c101908 */
        /* <DEDUP_REMOVED lines=8> */
[----:B------:R-:W-:Y:S01]  /*31020*/  R2UR UR5, R5 ;  /* 0x00000000050572ca */ /* 0x000fe200000e0000 */
[----:B------:R5:W-:Y:S04]  /*31030*/  ST.E desc[UR6][R2.64+0x68], R50 ;  /* 0x0000683202007985 */ /* 0x000be8000c101906 */
[----:B------:R5:W-:Y:S04]  /*31040*/  ST.E desc[UR10][R2.64+0x6c], R51 ;  /* 0x00006c3302007985 */ /* 0x000be8000c10190a */
[----:B------:R5:W-:Y:S04]  /*31050*/  ST.E desc[UR12][R2.64+0x70], R52 ;  /* 0x0000703402007985 */ /* 0x000be8000c10190c */
        /* <DEDUP_REMOVED lines=8> */
[----:B------:R5:W-:Y:S01]  /*310e0*/  ST.E desc[UR8][R2.64+0x8c], R59 ;  /* 0x00008c3b02007985 */ /* 0x000be2000c101908 */
[C---:B------:R-:W-:Y:S02]  /*310f0*/  R2UR UR8, R4.reuse ;  /* 0x00000000040872ca */ /* 0x040fe400000e0000 */
[----:B------:R-:W-:Y:S01]  /*31100*/  R2UR UR9, R5 ;  /* 0x00000000050972ca */ /* 0x000fe200000e0000 */
[----:B------:R5:W-:Y:S01]  /*31110*/  ST.E desc[UR4][R2.64+0x90], R60 ;  /* 0x0000903c02007985 */ /* 0x000be2000c101904 */
        /* <DEDUP_REMOVED lines=13> */
[C---:B------:R-:W-:Y:S01]  /*311f0*/  R2UR UR21, R5.reuse ;  /* 0x00000000051572ca */ /* 0x040fe200000e0000 */
[----:B------:R5:W-:Y:S01]  /*31200*/  ST.E desc[UR6][R2.64+0x94], R61 ;  /* 0x0000943d02007985 */ /* 0x000be2000c101906 */
        /* <DEDUP_REMOVED lines=245> */
[C---:B------:R-:W-:Y:S02]  /*32160*/  R2UR UR54, R4.reuse ;  /* 0x00000000043672ca */ /* 0x040fe400000e0000 */
[----:B------:R-:W-:Y:S01]  /*32170*/  R2UR UR55, R5 ;  /* 0x00000000053772ca */ /* 0x000fe200000e0000 */
        /* <DEDUP_REMOVED lines=12> */
[----:B------:R-:W-:Y:S01]  /*32240*/  ST.E desc[UR28][R8.64], R199 ;  /* 0x000000c708007985 */ /* 0x000fe2000c10191c */
[C---:B------:R-:W-:Y:S02]  /*32250*/  R2UR UR58, R4.reuse ;  /* 0x00000000043a72ca */ /* 0x040fe400000e0000 */
[C---:B------:R-:W-:Y:S01]  /*32260*/  R2UR UR59, R5.reuse ;  /* 0x00000000053b72ca */ /* 0x040fe200000e0000 */
[----:B0-----:R-:W5:Y:S01]  /*32270*/  LD.E R24, desc[UR30][R2.64] ;  /* 0x0000001e02187980 */ /* 0x001f62000c101900 */
[C---:B------:R-:W-:Y:S02]  /*32280*/  R2UR UR56, R4.reuse ;  /* 0x00000000043872ca */ /* 0x040fe400000e0000 */
[C---:B------:R-:W-:Y:S01]  /*32290*/  R2UR UR57, R5.reuse ;  /* 0x00000000053972ca */ /* 0x040fe200000e0000 */
[----:B-1----:R-:W5:Y:S01]  /*322a0*/  LD.E R25, desc[UR32][R2.64+0x4] ;  /* 0x0000042002197980 */ /* 0x002f62000c101900 */
[C---:B------:R-:W-:Y:S02]  /*322b0*/  R2UR UR4, R4.reuse ;  /* 0x00000000040472ca */ /* 0x040fe400000e0000 */
[----:B------:R-:W-:Y:S01]  /*322c0*/  R2UR UR5, R5 ;  /* 0x00000000050572ca */ /* 0x000fe200000e0000 */
[----:B--2---:R-:W2:Y:S01]  /*322d0*/  LD.E R26, desc[UR34][R2.64+0x8] ;  /* 0x00000822021a7980 */ /* 0x004ea2000c101900 */
[----:B------:R-:W-:-:S02]  /*322e0*/  R2UR UR6, R4 ;  /* 0x00000000040672ca */ /* 0x000fc400000e0000 */
[C---:B------:R-:W-:Y:S01]  /*322f0*/  R2UR UR7, R5.reuse ;  /* 0x00000000050772ca */ /* 0x040fe200000e0000 */
[----:B---3--:R-:W2:Y:S01]  /*32300*/  LD.E R27, desc[UR44][R2.64+0xc] ;  /* 0x00000c2c021b7980 */ /* 0x008ea2000c101900 */
[C---:B------:R-:W-:Y:S02]  /*32310*/  R2UR UR8, R4.reuse ;  /* 0x00000000040872ca */ /* 0x040fe400000e0000 */
[C---:B------:R-:W-:Y:S01]  /*32320*/  R2UR UR9, R5.reuse ;  /* 0x00000000050972ca */ /* 0x040fe200000e0000 */
[----:B----4-:R-:W2:Y:S01]  /*32330*/  LD.E R28, desc[UR46][R2.64+0x10] ;  /* 0x0000102e021c7980 */ /* 0x010ea2000c101900 */
[C---:B------:R-:W-:Y:S02]  /*32340*/  R2UR UR10, R4.reuse ;  /* 0x00000000040a72ca */ /* 0x040fe400000e0000 */
[----:B------:R-:W-:Y:S01]  /*32350*/  R2UR UR11, R5 ;  /* 0x00000000050b72ca */ /* 0x000fe200000e0000 */
[----:B-----5:R-:W2:Y:S01]  /*32360*/  LD.E R29, desc[UR50][R2.64+0x14] ;  /* 0x00001432021d7980 */ /* 0x020ea2000c101900 */
[----:B------:R-:W-:-:S02]  /*32370*/  R2UR UR12, R4 ;  /* 0x00000000040c72ca */ /* 0x000fc400000e0000 */
[C---:B------:R-:W-:Y:S01]  /*32380*/  R2UR UR13, R5.reuse ;  /* 0x00000000050d72ca */ /* 0x040fe200000e0000 */
[----:B------:R-:W2:Y:S01]  /*32390*/  LD.E R30, desc[UR52][R2.64+0x18] ;  /* 0x00001834021e7980 */ /* 0x000ea2000c101900 */
[C---:B------:R-:W-:Y:S02]  /*323a0*/  R2UR UR14, R4.reuse ;  /* 0x00000000040e72ca */ /* 0x040fe400000e0000 */
[C---:B------:R-:W-:Y:S01]  /*323b0*/  R2UR UR15, R5.reuse ;  /* 0x00000000050f72ca */ /* 0x040fe200000e0000 */
[----:B------:R-:W2:Y:S01]  /*323c0*/  LD.E R31, desc[UR54][R2.64+0x1c] ;  /* 0x00001c36021f7980 */ /* 0x000ea2000c101900 */
[C---:B------:R-:W-:Y:S02]  /*323d0*/  R2UR UR16, R4.reuse ;  /* 0x00000000041072ca */ /* 0x040fe400000e0000 */
[----:B------:R-:W-:Y:S01]  /*323e0*/  R2UR UR17, R5 ;  /* 0x00000000051172ca */ /* 0x000fe200000e0000 */
[----:B------:R-:W2:Y:S01]  /*323f0*/  LD.E R32, desc[UR60][R2.64+0x20] ;  /* 0x0000203c02207980 */ /* 0x000ea2000c101900 */
        /* <DEDUP_REMOVED lines=327> */
[----:B------:R-:W-:Y:S02]  /*33870*/  R2UR UR54, R4 ;  /* 0x00000000043672ca */ /* 0x000fe400000e0000 */
[----:B------:R-:W-:Y:S01]  /*33880*/  R2UR UR55, R5 ;  /* 0x00000000053772ca */ /* 0x000fe200000e0000 */
        /* <DEDUP_REMOVED lines=10> */
[----:B------:R-:W-:-:S02]  /*33930*/  VIADD R152, R6, 0x80 ;  /* 0x0000008006987836 */ /* 0x000fc40000000000 */
[----:B------:R-:W-:-:S03]  /*33940*/  IMAD.MOV.U32 R153, RZ, RZ, R7 ;  /* 0x000000ffff997224 */ /* 0x000fc600078e0007 */
[----:B------:R-:W-:Y:S02]  /*33950*/  R2UR UR6, R152 ;  /* 0x00000000980672ca */ /* 0x000fe400000e0000 */
[----:B------:R-:W-:Y:S02]  /*33960*/  R2UR UR7, R153 ;  /* 0x00000000990772ca */ /* 0x000fe400000e0000 */
[----:B------:R-:W-:Y:S02]  /*33970*/  F2FP.BF16.F32.PACK_AB R156, R21, R156 ;  /* 0x0000009c159c723e */ /* 0x000fe400000010ff */
[----:B------:R-:W-:Y:S02]  /*33980*/  F2FP.BF16.F32.PACK_AB R158, R14, R20 ;  /* 0x000000140e9e723e */ /* 0x000fe400000010ff */
[----:B------:R-:W-:Y:S02]  /*33990*/  F2FP.BF16.F32.PACK_AB R157, R12, R13 ;  /* 0x0000000d0c9d723e */ /* 0x000fe400000010ff */
[----:B------:R-:W-:-:S02]  /*339a0*/  F2FP.BF16.F32.PACK_AB R159, R159, R160 ;  /* 0x000000a09f9f723e */ /* 0x000fc400000010ff */
        /* <DEDUP_REMOVED lines=18> */
[----:B------:R-:W-:Y:S02]  /*33ad0*/  R2UR UR24, R4 ;  /* 0x00000000041872ca */ /* 0x000fe400000e0000 */
[----:B------:R-:W-:Y:S01]  /*33ae0*/  R2UR UR25, R5 ;  /* 0x00000000051972ca */ /* 0x000fe200000e0000 */
[----:B--2---:R-:W-:-:S06]  /*33af0*/  WARPGROUP.ARRIVE ;  /* 0x00000000000079c5 */ /* 0x004fcc0000000000 */
[----:B------:R-:W-:Y:S01]  /*33b00*/  HGMMA.64x256x16.F32.BF16 R24, R156, gdesc[UR4].tnspB, R24, gsb0 ;  /* 0x43e000049c187df0 */ /* 0x000fe20008001818 */
        /* <DEDUP_REMOVED lines=19> */
[C---:B------:R-:W-:Y:S01]  /*33c40*/  R2UR UR55, R5.reuse ;  /* 0x00000000053772ca */ /* 0x040fe200000e0000 */
[----:B------:R-:W-:Y:S02]  /*33c50*/  WARPGROUP.DEPBAR.LE gsb0, 0x0 ;  /* 0x00008000000079c5 */ /* 0x000fe40000010000 */
        /* <DEDUP_REMOVED lines=2670> */
[----:B------:R5:W-:Y:S04]  /*3e340*/  ST.E desc[UR6][R2.64+0x1b4], R133 ;  /* 0x0001b48502007985 */ /* 0x000be8000c101906 */
[----:B------:R5:W-:Y:S04]  /*3e350*/  ST.E desc[UR8][R2.64+0x1b8], R134 ;  /* 0x0001b88602007985 */ /* 0x000be8000c101908 */
[----:B------:R5:W-:Y:S04]  /*3e360*/  ST.E desc[UR4][R2.64+0x1bc], R135 ;  /* 0x0001bc8702007985 */ /* 0x000be8000c101904 */
[----:B------:R5:W-:Y:S01]  /*3e370*/  ST.E desc[UR10][R2.64+0x1c0], R136 ;  /* 0x0001c08802007985 */ /* 0x000be2000c10190a */
[----:B------:R-:W-:-:S03]  /*3e380*/  R2UR UR6, R4 ;  /* 0x00000000040672ca */ /* 0x000fc600000e0000 */
[----:B------:R5:W-:Y:S01]  /*3e390*/  ST.E desc[UR12][R2.64+0x1c4], R137 ;  /* 0x0001c48902007985 */ /* 0x000be2000c10190c */
[----:B------:R-:W-:-:S03]  /*3e3a0*/  R2UR UR7, R5 ;  /* 0x00000000050772ca */ /* 0x000fc600000e0000 */
[----:B------:R5:W-:Y:S01]  /*3e3b0*/  ST.E desc[UR14][R2.64+0x1c8], R138 ;  /* 0x0001c88a02007985 */ /* 0x000be2000c10190e */
[----:B------:R-:W-:-:S03]  /*3e3c0*/  R2UR UR8, R4 ;  /* 0x00000000040872ca */ /* 0x000fc600000e0000 */
[----:B------:R5:W-:Y:S01]  /*3e3d0*/  ST.E desc[UR16][R2.64+0x1cc], R139 ;  /* 0x0001cc8b02007985 */ /* 0x000be2000c101910 */
[----:B------:R-:W-:-:S03]  /*3e3e0*/  R2UR UR9, R5 ;  /* 0x00000000050972ca */ /* 0x000fc600000e0000 */
        /* <DEDUP_REMOVED lines=13> */
[----:B------:R-:W-:-:S03]  /*3e4c0*/  R2UR UR51, R5 ;  /* 0x00000000053372ca */ /* 0x000fc600000e0000 */
[----:B------:R5:W-:Y:S01]  /*3e4d0*/  ST.E desc[UR28][R2.64+0x1e4], R145 ;  /* 0x0001e49102007985 */ /* 0x000be2000c10191c */
[C---:B------:R-:W-:Y:S02]  /*3e4e0*/  R2UR UR28, R4.reuse ;  /* 0x00000000041c72ca */ /* 0x040fe400000e0000 */
[C---:B------:R-:W-:Y:S02]  /*3e4f0*/  R2UR UR29, R5.reuse ;  /* 0x00000000051d72ca */ /* 0x040fe400000e0000 */
[C---:B------:R-:W-:Y:S02]  /*3e500*/  R2UR UR52, R4.reuse ;  /* 0x00000000043472ca */ /* 0x040fe400000e0000 */
[C---:B------:R-:W-:Y:S02]  /*3e510*/  R2UR UR53, R5.reuse ;  /* 0x00000000053572ca */ /* 0x040fe400000e0000 */
[C---:B------:R-:W-:Y:S02]  /*3e520*/  R2UR UR54, R4.reuse ;  /* 0x00000000043672ca */ /* 0x040fe400000e0000 */
[----:B------:R-:W-:Y:S01]  /*3e530*/  R2UR UR55, R5 ;  /* 0x00000000053772ca */ /* 0x000fe200000e0000 */
[----:B------:R-:W-:Y:S04]  /*3e540*/  ST.E desc[UR6][R2.64+0x1ec], R147 ;  /* 0x0001ec9302007985 */ /* 0x000fe8000c101906 */
[----:B------:R-:W-:Y:S04]  /*3e550*/  ST.E desc[UR8][R2.64+0x1f0], R148 ;  /* 0x0001f09402007985 */ /* 0x000fe8000c101908 */
[----:B------:R-:W-:Y:S04]  /*3e560*/  ST.E desc[UR10][R2.64+0x1f4], R149 ;  /* 0x0001f49502007985 */ /* 0x000fe8000c10190a */
[----:B------:R-:W-:Y:S04]  /*3e570*/  ST.E desc[UR12][R2.64+0x1f8], R150 ;  /* 0x0001f89602007985 */ /* 0x000fe8000c10190c */
[----:B------:R-:W-:Y:S01]  /*3e580*/  ST.E desc[UR14][R2.64+0x1fc], R151 ;  /* 0x0001fc9702007985 */ /* 0x000fe2000c10190e */
        /* <DEDUP_REMOVED lines=370> */
[----:B------:R-:W-:Y:S01]  /*3fcb0*/  VIADD R6, R6, 0x280 ;  /* 0x0000028006067836 */ /* 0x000fe20000000000 */
[----:B------:R-:W-:-:S04]  /*3fcc0*/  R2UR UR7, R7 ;  /* 0x00000000070772ca */ /* 0x000fc800000e0000 */
[----:B------:R-:W-:Y:S02]  /*3fcd0*/  R2UR UR6, R6 ;  /* 0x00000000060672ca */ /* 0x000fe400000e0000 */
[----:B------:R-:W-:Y:S02]  /*3fce0*/  F2FP.BF16.F32.PACK_AB R152, R191, R192 ;  /* 0x000000c0bf98723e */ /* 0x000fe400000010ff */
[----:B------:R-:W-:Y:S02]  /*3fcf0*/  F2FP.BF16.F32.PACK_AB R154, R187, R190 ;  /* 0x000000bebb9a723e */ /* 0x000fe400000010ff */
[----:B------:R-:W-:Y:S02]  /*3fd00*/  F2FP.BF16.F32.PACK_AB R153, R163, R165 ;  /* 0x000000a5a399723e */ /* 0x000fe400000010ff */
[----:B------:R-:W-:Y:S02]  /*3fd10*/  F2FP.BF16.F32.PACK_AB R155, R161, R162 ;  /* 0x000000a2a19b723e */ /* 0x000fe400000010ff */
        /* <DEDUP_REMOVED lines=27> */
[----:B------:R-:W-:Y:S01]  /*3fed0*/  R2UR UR29, R5 ;  /* 0x00000000051d72ca */ /* 0x000fe200000e0000 */
[----:B------:R-:W-:-:S02]  /*3fee0*/  WARPGROUP.DEPBAR.LE gsb0, 0x0 ;  /* 0x00008000000079c5 */ /* 0x000fc40000010000 */
[----:B------:R-:W-:Y:S01]  /*3fef0*/  ST.E desc[UR4][R2.64], R24 ;  /* 0x0000001802007985 */ /* 0x000fe2000c101904 */
[C---:B------:R-:W-:Y:S02]  /*3ff00*/  R2UR UR4, R4.reuse ;  /* 0x00000000040472ca */ /* 0x040fe400000e0000 */
[C---:B------:R-:W-:Y:S01]  /*3ff10*/  R2UR UR5, R5.reuse ;  /* 0x00000000050572ca */ /* 0x040fe200000e0000 */
[----:B------:R-:W-:Y:S01]  /*3ff20*/  ST.E desc[UR6][R2.64+0x4], R25 ;  /* 0x0000041902007985 */ /* 0x000fe2000c101906 */
[C---:B------:R-:W-:Y:S02]  /*3ff30*/  R2UR UR6, R4.reuse ;  /* 0x00000000040672ca */ /* 0x040fe400000e0000 */
[----:B------:R-:W-:Y:S01]  /*3ff40*/  R2UR UR7, R5 ;  /* 0x00000000050772ca */ /* 0x000fe200000e0000 */
[----:B------:R-:W-:Y:S04]  /*3ff50*/  ST.E desc[UR8][R2.64+0x8], R26 ;  /* 0x0000081a02007985 */ /* 0x000fe8000c101908 */
[----:B------:R-:W-:Y:S04]  /*3ff60*/  ST.E desc[UR10][R2.64+0xc], R27 ;  /* 0x00000c1b02007985 */ /* 0x000fe8000c10190a */
[----:B------:R-:W-:Y:S01]  /*3ff70*/  ST.E desc[UR12][R2.64+0x10], R28 ;  /* 0x0000101c02007985 */ /* 0x000fe2000c10190c */
[----:B------:R-:W-:-:S03]  /*3ff80*/  R2UR UR8, R4 ;  /* 0x00000000040872ca */ /* 0x000fc600000e0000 */
[----:B------:R-:W-:Y:S01]  /*3ff90*/  ST.E desc[UR14][R2.64+0x14], R29 ;  /* 0x0000141d02007985 */ /* 0x000fe2000c10190e */
[----:B------:R-:W-:-:S03]  /*3ffa0*/  R2UR UR9, R5 ;  /* 0x00000000050972ca */ /* 0x000fc600000e0000 */
[----:B------:R-:W-:Y:S04]  /*3ffb0*/  ST.E desc[UR16][R2.64+0x18], R30 ;  /* 0x0000181e02007985 */ /* 0x000fe8000c101910 */
[----:B------:R-:W-:Y:S04]  /*3ffc0*/  ST.E desc[UR18][R2.64+0x1c], R31 ;  /* 0x00001c1f02007985 */ /* 0x000fe8000c101912 */
[----:B------:R-:W-:Y:S04]  /*3ffd0*/  ST.E desc[UR20][R2.64+0x20], R32 ;  /* 0x0000202002007985 */ /* 0x000fe8000c101914 */
[----:B------:R-:W-:Y:S04]  /*3ffe0*/  ST.E desc[UR22][R2.64+0x24], R33 ;  /* 0x0000242102007985 */ /* 0x000fe8000c101916 */
[----:B------:R-:W-:Y:S01]  /*3fff0*/  ST.E desc[UR24][R2.64+0x28], R34 ;  /* 0x0000282202007985 */ /* 0x000fe2000c101918 */
[----:B------:R-:W-:-:S03]  /*40000*/  R2UR UR10, R4 ;  /* 0x00000000040a72ca */ /* 0x000fc600000e0000 */
[----:B------:R-:W-:Y:S01]  /*40010*/  ST.E desc[UR4][R2.64+0x2c], R35 ;  /* 0x00002c2302007985 */ /* 0x000fe2000c101904 */
[C---:B------:R-:W-:Y:S02]  /*40020*/  R2UR UR4, R4.reuse ;  /* 0x00000000040472ca */ /* 0x040fe400000e0000 */
[C---:B------:R-:W-:Y:S01]  /*40030*/  R2UR UR5, R5.reuse ;  /* 0x00000000050572ca */ /* 0x040fe200000e0000 */
[----:B------:R-:W-:Y:S01]  /*40040*/  ST.E desc[UR6][R2.64+0x30], R36 ;  /* 0x0000302402007985 */ /* 0x000fe2000c101906 */
        /* <DEDUP_REMOVED lines=13> */
[----:B------:R-:W-:Y:S01]  /*40120*/  ST.E desc[UR8][R2.64+0x34], R37 ;  /* 0x0000342502007985 */ /* 0x000fe2000c101908 */
        /* <DEDUP_REMOVED lines=8> */
[----:B------:R-:W-:Y:S01]  /*401b0*/  R2UR UR5, R5 ;  /* 0x00000000050572ca */ /* 0x000fe200000e0000 */
[----:B------:R-:W-:Y:S04]  /*401c0*/  ST.E desc[UR6][R2.64+0x3c], R39 ;  /* 0x00003c2702007985 */ /* 0x000fe8000c101906 */
[----:B------:R-:W-:Y:S04]  /*401d0*/  ST.E desc[UR10][R2.64+0x40], R40 ;  /* 0x0000402802007985 */ /* 0x000fe8000c10190a */
[----:B------:R-:W-:Y:S04]  /*401e0*/  ST.E desc[UR12][R2.64+0x44], R41 ;  /* 0x0000442902007985 */ /* 0x000fe8000c10190c */
        /* <DEDUP_REMOVED lines=8> */
[----:B------:R-:W-:Y:S01]  /*40270*/  ST.E desc[UR8][R2.64+0x60], R48 ;  /* 0x0000603002007985 */ /* 0x000fe2000c101908 */
[C---:B------:R-:W-:Y:S02]  /*40280*/  R2UR UR8, R4.reuse ;  /* 0x00000000040872ca */ /* 0x040fe400000e0000 */
[----:B------:R-:W-:Y:S01]  /*40290*/  R2UR UR9, R5 ;  /* 0x00000000050972ca */ /* 0x000fe200000e0000 */
[----:B------:R-:W-:Y:S01]  /*402a0*/  ST.E desc[UR4][R2.64+0x64], R49 ;  /* 0x0000643102007985 */ /* 0x000fe2000c101904 */
        /* <DEDUP_REMOVED lines=14> */
[----:B------:R-:W-:Y:S01]  /*40390*/  ST.E desc[UR6][R2.64+0x68], R50 ;  /* 0x0000683202007985 */ /* 0x000fe2000c101906 */
        /* <DEDUP_REMOVED lines=288> */
[----:B------:R-:W2:Y:S01]  /*415a0*/  LD.E R7, desc[UR28][R2.64] ;  /* 0x0000001c02077980 */ /* 0x000ea2000c101900 */
[----:B------:R-:W-:-:S02]  /*415b0*/  R2UR UR4, R4 ;  /* 0x00000000040472ca */ /* 0x000fc400000e0000 */
[C---:B------:R-:W-:Y:S02]  /*415c0*/  R2UR UR5, R5.reuse ;  /* 0x00000000050572ca */ /* 0x040fe400000e0000 */
[----:B------:R-:W-:Y:S02]  /*415d0*/  R2UR UR6, R4 ;  /* 0x00000000040672ca */ /* 0x000fe400000e0000 */
[----:B------:R-:W-:-:S09]  /*415e0*/  R2UR UR7, R5 ;  /* 0x00000000050772ca */ /* 0x000fd200000e0000 */
[----:B--2---:R1:W-:Y:S04]  /*415f0*/  ST.E desc[UR4][R2.64], R7 ;  /* 0x0000000702007985 */ /* 0x0043e8000c101904 */
[----:B------:R-:W2:Y:S01]  /*41600*/  LD.E R11, desc[UR6][R2.64+0x4] ;  /* 0x00000406020b7980 */ /* 0x000ea2000c101900 */
[C---:B------:R-:W-:Y:S02]  /*41610*/  R2UR UR4, R4.reuse ;  /* 0x00000000040472ca */ /* 0x040fe400000e0000 */
[C---:B------:R-:W-:Y:S02]  /*41620*/  R2UR UR5, R5.reuse ;  /* 0x00000000050572ca */ /* 0x040fe400000e0000 */
[----:B------:R-:W-:Y:S02]  /*41630*/  R2UR UR6, R4 ;  /* 0x00000000040672ca */ /* 0x000fe400000e0000 */
[----:B------:R-:W-:-:S09]  /*41640*/  R2UR UR7, R5 ;  /* 0x00000000050772ca */ /* 0x000fd200000e0000 */
[----:B--2---:R2:W-:Y:S04]  /*41650*/  ST.E desc[UR4][R2.64+0x4], R11 ;  /* 0x0000040b02007985 */ /* 0x0045e8000c101904 */
[----:B------:R-:W3:Y:S01]  /*41660*/  LD.E R13, desc[UR6][R2.64+0x8] ;  /* 0x00000806020d7980 */ /* 0x000ee2000c101900 */
[C---:B------:R-:W-:Y:S02]  /*41670*/  R2UR UR4, R4.reuse ;  /* 0x00000000040472ca */ /* 0x040fe400000e0000 */
[C---:B------:R-:W-:Y:S02]  /*41680*/  R2UR UR5, R5.reuse ;  /* 0x00000000050572ca */ /* 0x040fe400000e0000 */
[----:B------:R-:W-:Y:S02]  /*41690*/  R2UR UR6, R4 ;  /* 0x00000000040672ca */ /* 0x000fe400000e0000 */
[----:B------:R-:W-:-:S09]  /*416a0*/  R2UR UR7, R5 ;  /* 0x00000000050772ca */ /* 0x000fd200000e0000 */
[----:B---3--:R3:W-:Y:S04]  /*416b0*/  ST.E desc[UR4][R2.64+0x8], R13 ;  /* 0x0000080d02007985 */ /* 0x0087e8000c101904 */
[----:B0-----:R-:W4:Y:S01]  /*416c0*/  LD.E R9, desc[UR6][R2.64+0xc] ;  /* 0x00000c0602097980 */ /* 0x001f22000c101900 */
[C---:B------:R-:W-:Y:S02]  /*416d0*/  R2UR UR4, R4.reuse ;  /* 0x00000000040472ca */ /* 0x040fe400000e0000 */
[C---:B------:R-:W-:Y:S02]  /*416e0*/  R2UR UR5, R5.reuse ;  /* 0x00000000050572ca */ /* 0x040fe400000e0000 */
[----:B------:R-:W-:Y:S02]  /*416f0*/  R2UR UR6, R4 ;  /* 0x00000000040672ca */ /* 0x000fe400000e0000 */
[----:B------:R-:W-:-:S09]  /*41700*/  R2UR UR7, R5 ;  /* 0x00000000050772ca */ /* 0x000fd200000e0000 */
[----:B----4-:R0:W-:Y:S04]  /*41710*/  ST.E desc[UR4][R2.64+0xc], R9 ;  /* 0x00000c0902007985 */ /* 0x0101e8000c101904 */
[----:B-1----:R-:W4:Y:S01]  /*41720*/  LD.E R7, desc[UR6][R2.64+0x10] ;  /* 0x0000100602077980 */ /* 0x002f22000c101900 */
[C---:B------:R-:W-:Y:S02]  /*41730*/  R2UR UR4, R4.reuse ;  /* 0x00000000040472ca */ /* 0x040fe400000e0000 */
[C---:B------:R-:W-:Y:S02]  /*41740*/  R2UR UR5, R5.reuse ;  /* 0x00000000050572ca */ /* 0x040fe400000e0000 */
[----:B------:R-:W-:Y:S02]  /*41750*/  R2UR UR6, R4 ;  /* 0x00000000040672ca */ /* 0x000fe400000e0000 */
[----:B------:R-:W-:-:S09]  /*41760*/  R2UR UR7, R5 ;  /* 0x00000000050772ca */ /* 0x000fd200000e0000 */
[----:B----4-:R1:W-:Y:S04]  /*41770*/  ST.E desc[UR4][R2.64+0x10], R7 ;  /* 0x0000100702007985 */ /* 0x0103e8000c101904 */
[----:B--2---:R-:W2:Y:S01]  /*41780*/  LD.E R11, desc[UR6][R2.64+0x14] ;  /* 0x00001406020b7980 */ /* 0x004ea2000c101900 */
[C---:B------:R-:W-:Y:S02]  /*41790*/  R2UR UR4, R4.reuse ;  /* 0x00000000040472ca */ /* 0x040fe400000e0000 */
[C---:B------:R-:W-:Y:S02]  /*417a0*/  R2UR UR5, R5.reuse ;  /* 0x00000000050572ca */ /* 0x040fe400000e0000 */
[----:B------:R-:W-:Y:S02]  /*417b0*/  R2UR UR6, R4 ;  /* 0x00000000040672ca */ /* 0x000fe400000e0000 */
[----:B------:R-:W-:-:S09]  /*417c0*/  R2UR UR7, R5 ;  /* 0x00000000050772ca */ /* 0x000fd200000e0000 */
[----:B--2---:R2:W-:Y:S04]  /*417d0*/  ST.E desc[UR4][R2.64+0x14], R11 ;  /* 0x0000140b02007985 */ /* 0x0045e8000c101904 */
[----:B---3--:R-:W3:Y:S01]  /*417e0*/  LD.E R13, desc[UR6][R2.64+0x18] ;  /* 0x00001806020d7980 */ /* 0x008ee2000c101900 */
        /* <DEDUP_REMOVED lines=719> */
[----:B---3--:R-:W2:Y:S01]  /*444e0*/  LD.E R13, desc[UR6][R2.64+0x1f8] ;  /* 0x0001f806020d7980 */ /* 0x008ea2000c101900 */
[C---:B------:R-:W-:Y:S02]  /*444f0*/  R2UR UR4, R4.reuse ;  /* 0x00000000040472ca */ /* 0x040fe400000e0000 */
[C---:B------:R-:W-:Y:S02]  /*44500*/  R2UR UR5, R5.reuse ;  /* 0x00000000050572ca */ /* 0x040fe400000e0000 */
[----:B------:R-:W-:Y:S02]  /*44510*/  R2UR UR6, R4 ;  /* 0x00000000040672ca */ /* 0x000fe400000e0000 */
[----:B------:R-:W-:-:S02]  /*44520*/  R2UR UR7, R5 ;  /* 0x00000000050772ca */ /* 0x000fc400000e0000 */
[----:B------:R-:W-:-:S07]  /*44530*/  LOP3.LUT P6, RZ, R207, 0x7f, RZ, 0xc0, !PT ;  /* 0x0000007fcfff7812 */ /* 0x000fce00078cc0ff */
[----:B--2---:R1:W-:Y:S04]  /*44540*/  ST.E desc[UR4][R2.64+0x1f8], R13 ;  /* 0x0001f80d02007985 */ /* 0x0043e8000c101904 */
[----:B0-----:R-:W2:Y:S01]  /*44550*/  LD.E R9, desc[UR6][R2.64+0x1fc] ;  /* 0x0001fc0602097980 */ /* 0x001ea2000c101900 */
[----:B------:R-:W-:Y:S02]  /*44560*/  R2UR UR4, R4 ;  /* 0x00000000040472ca */ /* 0x000fe400000e0000 */
[----:B------:R-:W-:-:S13]  /*44570*/  R2UR UR5, R5 ;  /* 0x00000000050572ca */ /* 0x000fda00000e0000 */
[----:B--2---:R1:W-:Y:S01]  /*44580*/  ST.E desc[UR4][R2.64+0x1fc], R9 ;  /* 0x0001fc0902007985 */ /* 0x0043e2000c101904 */
[----:B------:R-:W-:Y:S05]  /*44590*/  @P6 BRA `(.L_x_11411) ;  /* 0x0000000000306947 */ /* 0x000fea0003800000 */
[----:B-1----:R-:W2:Y:S04]  /*445a0*/  LDL.64 R2, [R0+0x40] ;  /* 0x0000400000027983 */ /* 0x002ea80000100a00 */
[----:B------:R-:W3:Y:S01]  /*445b0*/  LDL.64 R6, [R0] ;  /* 0x0000000000067983 */ /* 0x000ee20000100a00 */
[C---:B------:R-:W-:Y:S02]  /*445c0*/  R2UR UR4, R4.reuse ;  /* 0x00000000040472ca */ /* 0x040fe400000e0000 */
[C---:B------:R-:W-:Y:S02]  /*445d0*/  R2UR UR5, R5.reuse ;  /* 0x00000000050572ca */ /* 0x040fe400000e0000 */
[----:B------:R-:W-:Y:S02]  /*445e0*/  R2UR UR6, R4 ;  /* 0x00000000040672ca */ /* 0x000fe400000e0000 */
[----:B------:R-:W-:-:S09]  /*445f0*/  R2UR UR7, R5 ;  /* 0x00000000050772ca */ /* 0x000fd200000e0000 */
[----:B--2---:R-:W2:Y:S04]  /*44600*/  LD.E.64 R2, desc[UR4][R2.64+0x30] ;  /* 0x0000300402027980 */ /* 0x004ea8000c101b00 */
[----:B---3--:R-:W3:Y:S01]  /*44610*/  LD.E R6, desc[UR6][R6.64] ;  /* 0x0000000606067980 */ /* 0x008ee2000c101900 */
[----:B--2---:R-:W-:-:S05]  /*44620*/  MOV R5, R2 ;  /* 0x0000000200057202 */ /* 0x004fca0000000f00 */
[----:B---3--:R-:W-:-:S05]  /*44630*/  IMAD R4, R6, 0x8, R5 ;  /* 0x0000000806047824 */ /* 0x008fca00078e0205 */
[----:B------:R-:W-:-:S04]  /*44640*/  PRMT R4, RZ, 0x654, R4 ;  /* 0x00000654ff047816 */ /* 0x000fc80000000004 */
[----:B------:R0:W-:Y:S03]  /*44650*/  SYNCS.ARRIVE.TRANS64.RED.A1T0 RZ, [R4+URZ], RZ ;  /* 0x000000ff04ff79a7 */ /* 0x0001e6000810043f */
.L_x_11411:
[----:B-1----:R-:W-:Y:S02]  /*44660*/  IMAD.MOV.U32 R2, RZ, RZ, R215 ;  /* 0x000000ffff027224 */ /* 0x002fe400078e00d7 */
[----:B------:R-:W-:-:S04]  /*44670*/  IMAD.MOV.U32 R3, RZ, RZ, 0x0 ;  /* 0x00000000ff037424 */ /* 0x000fc800078e00ff */
[----:B0-----:R-:W-:Y:S05]  /*44680*/  RET.REL.NODEC R2 `(_ZN7cutlass13device_kernelIN5flash11enable_sm90INS1_16FlashAttnFwdSm90INS1_25CollectiveMainloopFwdSm90ILi2EN4cute5tupleIJNS5_1CILi1EEES8_S8_EEENS6_IJNS7_ILi128EEENS7_ILi96EEENS7_ILi64EEEEEELi256ENS_10bfloat16_tEfNS_4arch4Sm90ELb0ELb1ELb0ELb0ELb0ELb0ELb1ELb1ELb0ELb1ELb0ELb0EEENS1_21CollectiveEpilogueFwdINS6_IJSA_NS7_ILi256EEESB_EEES9_SE_SG_Li256ELb0ELb1ELb0ELb0EEENS1_30DynamicPersistentTileSchedulerILi256ELi128ELb0ELb1ELb1EEEEEEEEEvNT_6ParamsE) ;  /* 0xfffffbb8025c7950 */ /* 0x001fea0003c3ffff */
.L_x_11389:
[----:B0-----:R0:W1:Y:S02]  /*44690*/  SYNCS.PHASECHK.TRANS64.TRYWAIT P1, [R2+URZ], R3 ;  /* 0x00000003020075a7 */ /* 0x001064000802017f */
[----:B-1----:R-:W-:Y:S05]  /*446a0*/  @!P1 NANOSLEEP.SYNCS 0x989680 ;  /* 0x009896800000995d */ /* 0x002fea0003900000 */
[----:B------:R-:W1:Y:S02]  /*446b0*/  @!P1 SYNCS.PHASECHK.TRANS64 P1, [R2+URZ], R3 ;  /* 0x00000003020095a7 */ /* 0x000e64000802007f */
[----:B-1----:R-:W-:Y:S05]  /*446c0*/  @!P1 BRA `(.L_x_11389) ;  /* 0xfffffffc00f09947 */ /* 0x002fea000383ffff */
[----:B------:R-:W-:Y:S05]  /*446d0*/  BRA `(.L_x_11388) ;  /* 0xfffffe4c008c7947 */ /* 0x000fea000383ffff */
.L_x_11396:
[----:B0-----:R0:W1:Y:S02]  /*446e0*/  SYNCS.PHASECHK.TRANS64.TRYWAIT P1, [R8+URZ], R9 ;  /* 0x00000009080075a7 */ /* 0x001064000802017f */
[----:B-1----:R-:W-:Y:S05]  /*446f0*/  @!P1 NANOSLEEP.SYNCS 0x989680 ;  /* 0x009896800000995d */ /* 0x002fea0003900000 */
[----:B------:R-:W1:Y:S02]  /*44700*/  @!P1 SYNCS.PHASECHK.TRANS64 P1, [R8+URZ], R9 ;  /* 0x00000009080095a7 */ /* 0x000e64000802007f */
[----:B-1----:R-:W-:Y:S05]  /*44710*/  @!P1 BRA `(.L_x_11396) ;  /* 0xfffffffc00f09947 */ /* 0x002fea000383ffff */
[----:B------:R-:W-:Y:S05]  /*44720*/  BRA `(.L_x_11395) ;  /* 0xfffffe5400607947 */ /* 0x000fea000383ffff */
.L_x_11412:
        /* <DEDUP_REMOVED lines=13> */
.L_x_15141:


//--------------------- .text._ZN7cutlass13device_kernelIN5flash11enable_sm90INS1_16FlashAttnFwdSm90INS1_25CollectiveMainloopFwdSm90ILi2EN4cute5tupleIJNS5_1CILi1EEES8_S8_EEENS6_IJNS7_ILi128EEENS7_ILi96EEENS7_ILi64EEEEEELi256ENS_10bfloat16_tEfNS_4arch4Sm90ELb0ELb1ELb0ELb1ELb0ELb0ELb0ELb1ELb0ELb1ELb0ELb0EEENS1_21CollectiveEpilogueFwdINS6_IJSA_NS7_ILi256EEESB_EEES9_SE_SG_Li256ELb1ELb1ELb0ELb0EEENS1_36VarlenDynamicPersistentTileSchedulerILi128ELi96ELi256ELi128ELb0ELb1ELb1ELb1ELb0ELb1EEEEEEEEEvNT_6ParamsE --------------------------
	.section	.text._ZN7cutlass13device_kernelIN5flash11enable_sm90INS1_16FlashAttnFwdSm90INS1_25CollectiveMainloopFwdSm90ILi2EN4cute5tupleIJNS5_1CILi1EEES8_S8_EEENS6_IJNS7_ILi128EEENS7_ILi96EEENS7_ILi64EEEEEELi256ENS_10bfloat16_tEfNS_4arch4Sm90ELb0ELb1ELb0ELb1ELb0ELb0ELb0ELb1ELb0ELb1ELb0ELb0EEENS1_21CollectiveEpilogueFwdINS6_IJSA_NS7_ILi256EEESB_EEES9_SE_SG_Li256ELb1ELb1ELb0ELb0EEENS1_36VarlenDynamicPersistentTileSchedulerILi128ELi96ELi256ELi128ELb0ELb1ELb1ELb1ELb0ELb1EEEEEEEEEvNT_6ParamsE,"ax",@progbits
	.align	128
.text._ZN7cutlass13device_kernelIN5flash11enable_sm90INS1_16FlashAttnFwdSm90INS1_25CollectiveMainloopFwdSm90ILi2EN4cute5tupleIJNS5_1CILi1EEES8_S8_EEENS6_IJNS7_ILi128EEENS7_ILi96EEENS7_ILi64EEEEEELi256ENS_10bfloat16_tEfNS_4arch4Sm90ELb0ELb1ELb0ELb1ELb0ELb0ELb0ELb1ELb0ELb1ELb0ELb0EEENS1_21CollectiveEpilogueFwdINS6_IJSA_NS7_ILi256EEESB_EEES9_SE_SG_Li256ELb1ELb1ELb0ELb0EEENS1_36VarlenDynamicPersistentTileSchedulerILi128ELi96ELi256ELi128ELb0ELb1ELb1ELb1ELb0ELb1EEEEEEEEEvNT_6ParamsE:
        .type           _ZN7cutlass13device_kernelIN5flash11enable_sm90INS1_16FlashAttnFwdSm90INS1_25CollectiveMainloopFwdSm90ILi2EN4cute5tupleIJNS5_1CILi1EEES8_S8_EEENS6_IJNS7_ILi128EEENS7_ILi96EEENS7_ILi64EEEEEELi256ENS_10bfloat16_tEfNS_4arch4Sm90ELb0ELb1ELb0ELb1ELb0ELb0ELb0ELb1ELb0ELb1ELb0ELb0EEENS1_21CollectiveEpilogueFwdINS6_IJSA_NS7_ILi256EEESB_EEES9_SE_SG_Li256ELb1ELb1ELb0ELb0EEENS1_36VarlenDynamicPersistentTileSchedulerILi128ELi96ELi256ELi128ELb0ELb1ELb1ELb1ELb0ELb1EEEEEEEEEvNT_6ParamsE,@function
        .size           _ZN7cutlass13device_kernelIN5flash11enable_sm90INS1_16FlashAttnFwdSm90INS1_25CollectiveMainloopFwdSm90ILi2EN4cute5tupleIJNS5_1CILi1EEES8_S8_EEENS6_IJNS7_ILi128EEENS7_ILi96EEENS7_ILi64EEEEEELi256ENS_10bfloat16_tEfNS_4arch4Sm90ELb0ELb1ELb0ELb1ELb0ELb0ELb0ELb1ELb0ELb1ELb0ELb0EEENS1_21CollectiveEpilogueFwdINS6_IJSA_NS7_ILi256EEESB_EEES9_SE_SG_Li256ELb1ELb1ELb0ELb0EEENS1_36VarlenDynamicPersistentTileSchedulerILi128ELi96ELi256ELi128ELb0ELb1ELb1ELb1ELb0ELb1EEEEEEEEEvNT_6ParamsE,(.L_x_15143 - _ZN7cutlass13device_kernelIN5flash11enable_sm90INS1_16FlashAttnFwdSm90INS1_25CollectiveMainloopFwdSm90ILi2EN4cute5tupleIJNS5_1CILi1EEES8_S8_EEENS6_IJNS7_ILi128EEENS7_ILi96EEENS7_ILi64EEEEEELi256ENS_10bfloat16_tEfNS_4arch4Sm90ELb0ELb1ELb0ELb1ELb0ELb0ELb0ELb1ELb0ELb1ELb0ELb0EEENS1_21CollectiveEpilogueFwdINS6_IJSA_NS7_ILi256EEESB_EEES9_SE_SG_Li256ELb1ELb1ELb0ELb0EEENS1_36VarlenDynamicPersistentTileSchedulerILi128ELi96ELi256ELi128ELb0ELb1ELb1ELb1ELb0ELb1EEEEEEEEEvNT_6ParamsE)
        .other          _ZN7cutlass13device_kernelIN5flash11enable_sm90INS1_16FlashAttnFwdSm90INS1_25CollectiveMainloopFwdSm90ILi2EN4cute5tupleIJNS5_1CILi1EEES8_S8_EEENS6_IJNS7_ILi128EEENS7_ILi96EEENS7_ILi64EEEEEELi256ENS_10bfloat16_tEfNS_4arch4Sm90ELb0ELb1ELb0ELb1ELb0ELb0ELb0ELb1ELb0ELb1ELb0ELb0EEENS1_21CollectiveEpilogueFwdINS6_IJSA_NS7_ILi256EEESB_EEES9_SE_SG_Li256ELb1ELb1ELb0ELb0EEENS1_36VarlenDynamicPersistentTileSchedulerILi128ELi96ELi256ELi128ELb0ELb1ELb1ELb1ELb0ELb1EEEEEEEEEvNT_6ParamsE,@"STO_CUDA_ENTRY STV_DEFAULT"
_ZN7cutlass13device_kernelIN5flash11enable_sm90INS1_16FlashAttnFwdSm90INS1_25CollectiveMainloopFwdSm90ILi2EN4cute5tupleIJNS5_1CILi1EEES8_S8_EEENS6_IJNS7_ILi128EEENS7_ILi96EEENS7_ILi64EEEEEELi256ENS_10bfloat16_tEfNS_4arch4Sm90ELb0ELb1ELb0ELb1ELb0ELb0ELb0ELb1ELb0ELb1ELb0ELb0EEENS1_21CollectiveEpilogueFwdINS6_IJSA_NS7_ILi256EEESB_EEES9_SE_SG_Li256ELb1ELb1ELb0ELb0EEENS1_36VarlenDynamicPersistentTileSchedulerILi128ELi96ELi256ELi128ELb0ELb1ELb1ELb1ELb0ELb1EEEEEEEEEvNT_6ParamsE:
        /* <DEDUP_REMOVED lines=18> */
.L_x_11414:
[----:B------:R-:W-:Y:S05]  /*0120*/  BSYNC B0 ;  /* 0x0000000000007941 */ /* 0x000fea0003800000 */
.L_x_11413:
        /* <DEDUP_REMOVED lines=41> */
.L_x_11415:
        /* <DEDUP_REMOVED lines=22> */
.L_x_11416:
        /* <DEDUP_REMOVED lines=18> */
.L_x_11417:
        /* <DEDUP_REMOVED lines=22> */
.L_x_11418:
        /* <DEDUP_REMOVED lines=22> */
.L_x_11419:
[----:B------:R-:W-:Y:S01]  /*0900*/  PLOP3.LUT P0, PT, PT, PT, UP0, 0x80, 0x0 ;  /* 0x000000000000781c */ /* 0x000fe20003f0f008 */
[----:B------:R-:W-:Y:S01]  /*0910*/  UMOV UR36, 0x1 ;  /* 0x0000000100247882 */ /* 0x000fe20000000000 */
[----:B------:R-:W-:Y:S01]  /*0920*/  NOP ;  /* 0x0000000000007918 */ /* 0x000fe20000000000 */
[----:B------:R-:W-:Y:S01]  /*0930*/  USEL UR36, UR36, 0x2, !UP0 ;  /* 0x0000000224247887 */ /* 0x000fe2000c000000 */
[----:B------:R-:W-:Y:S01]  /*0940*/  ULDC.64 UR40, c[0x0][0x208] ;  /* 0x0000820000287ab9 */ /* 0x000fe20000000a00 */
[----:B012-4-:R-:W-:Y:S08]  /*0950*/  BAR.SYNC.DEFER_BLOCKING 0x0 ;  /* 0x0000000000007b1d */ /* 0x017ff00000010000 */
[----:B------:R-:W-:Y:S05]  /*0960*/  @!P0 BRA `(.L_x_11420) ;  /* 0x000000f400648947 */ /* 0x000fea0003800000 */
.L_x_11421:
        /* <DEDUP_REMOVED lines=23> */
[----:B------:R-:W-:Y:S01]  /*0ae0*/  R2UR UR6, R11 ;  /* 0x000000000b0672ca */ /* 0x000fe200000e0000 */
        /* <DEDUP_REMOVED lines=55> */
.L_x_11521:
[----:B------:R-:W-:Y:S01]  /*0e60*/  ULDC.64 UR8, c[0x0][0xa28] ;  /* 0x00028a0000087ab9 */ /* 0x000fe20000000a00 */
[----:B------:R-:W-:Y:S01]  /*0e70*/  IMAD.MOV.U32 R0, RZ, RZ, RZ ;  /* 0x000000ffff007224 */ /* 0x000fe200078e00ff */
        /* <DEDUP_REMOVED lines=10> */
[----:B01--4-:R-:W-:Y:S02]  /*0f20*/  IMAD.U32 R2, RZ, RZ, UR8 ;  /* 0x00000008ff027e24 */ /* 0x013fe4000f8e00ff */
[----:B------:R-:W-:Y:S01]  /*0f30*/  IMAD.U32 R3, RZ, RZ, UR9 ;  /* 0x00000009ff037e24 */ /* 0x000fe2000f8e00ff */
[----:B------:R-:W-:Y:S01]  /*0f40*/  @UP1 UIMAD.WIDE UR8, UR6, 0x4, UR10 ;  /* 0x00000004060818a5 */ /* 0x000fe2000f8e020a */
[----:B------:R-:W-:Y:S02]  /*0f50*/  ULDC UR4, c[0x0][0x288] ;  /* 0x0000a20000047ab9 */ /* 0x000fe40000000800 */
[----:B---3--:R-:W-:Y:S01]  /*0f60*/  IMAD.U32 R16, RZ, RZ, UR4 ;  /* 0x00000004ff107e24 */ /* 0x008fe2000f8e00ff */
[----:B------:R0:W5:Y:S02]  /*0f70*/  @P0 LDG.E R0, desc[UR40][R2.64] ;  /* 0x0000002802000981 */ /* 0x000164000c1e1900 */
[----:B--2---:R-:W-:Y:S01]  /*0f80*/  IMAD.U32 R4, RZ, RZ, UR8 ;  /* 0x00000008ff047e24 */ /* 0x004fe2000f8e00ff */
[----:B------:R-:W-:Y:S01]  /*0f90*/  ULDC UR4, c[0x0][0x424] ;  /* 0x0001090000047ab9 */ /* 0x000fe20000000800 */
[----:B------:R-:W-:Y:S01]  /*0fa0*/  IMAD.U32 R5, RZ, RZ, UR9 ;  /* 0x00000009ff057e24 */ /* 0x000fe2000f8e00ff */
[----:B------:R-:W-:-:S04]  /*0fb0*/  ULDC.64 UR8, c[0x0][0x418] ;  /* 0x0001060000087ab9 */ /* 0x000fc80000000a00 */
[----:B------:R0:W5:Y:S01]  /*0fc0*/  @P2 LDG.E R16, desc[UR40][R4.64] ;  /* 0x0000002804102981 */ /* 0x000162000c1e1900 */
[----:B------:R-:W-:Y:S01]  /*0fd0*/  UISETP.NE.U32.AND UP0, UPT, UR8, URZ, UPT ;  /* 0x0000003f0800728c */ /* 0x000fe2000bf05070 */
[----:B------:R-:W-:-:S03]  /*0fe0*/  UMOV UR45, UR7 ;  /* 0x00000007002d7c82 */ /* 0x000fc60008000000 */
[----:B------:R-:W-:-:S03]  /*0ff0*/  UISETP.NE.AND.EX UP0, UPT, UR9, URZ, UPT, UP0 ;  /* 0x0000003f0900728c */ /* 0x000fc6000bf05300 */
        /* <DEDUP_REMOVED lines=18> */
.L_x_11422:
[----:B------:R-:W-:Y:S01]  /*1120*/  IMAD.U32 R17, RZ, RZ, UR4 ;  /* 0x00000004ff117e24 */ /* 0x000fe2000f8e00ff */
[----:B------:R-:W-:Y:S01]  /*1130*/  UMOV UR44, UR6 ;  /* 0x00000006002c7c82 */ /* 0x000fe20008000000 */
[----:B------:R-:W-:Y:S05]  /*1140*/  @!P1 BRA `(.L_x_11423) ;  /* 0x0000000000189947 */ /* 0x000fea0003800000 */
[----:B------:R-:W-:Y:S02]  /*1150*/  ULDC.64 UR8, c[0x0][0xa20] ;  /* 0x0002880000087ab9 */ /* 0x000fe40000000a00 */
[----:B------:R-:W-:-:S06]  /*1160*/  UIMAD.WIDE UR6, UR6, 0x4, UR8 ;  /* 0x00000004060678a5 */ /* 0x000fcc000f8e0208 */
[----:B------:R-:W-:Y:S02]  /*1170*/  IMAD.U32 R2, RZ, RZ, UR6 ;  /* 0x00000006ff027e24 */ /* 0x000fe4000f8e00ff */
[----:B------:R-:W-:-:S05]  /*1180*/  IMAD.U32 R3, RZ, RZ, UR7 ;  /* 0x00000007ff037e24 */ /* 0x000fca000f8e00ff */
[----:B------:R0:W5:Y:S01]  /*1190*/  LDG.E R17, desc[UR40][R2.64] ;  /* 0x0000002802117981 */ /* 0x000162000c1e1900 */
[----:B------:R-:W-:Y:S05]  /*11a0*/  BRA `(.L_x_11424) ;  /* 0x00000000002c7947 */ /* 0x000fea0003800000 */
.L_x_11423:
        /* <DEDUP_REMOVED lines=11> */
.L_x_11424:
[----:B0-----:R-:W0:Y:S01]  /*1260*/  LDC R2, c[0x0][0x448] ;  /* 0x00011200ff027b82 */ /* 0x001e220000000800 */
[----:B------:R-:W-:Y:S01]  /*1270*/  USHF.L.U32 UR43, UR5, 0x7, URZ ;  /* 0x00000007052b7899 */ /* 0x000fe2000800063f */
[----:B-----5:R-:W-:-:S03]  /*1280*/  IMAD.IADD R17, R17, 0x1, -R0 ;  /* 0x0000000111117824 */ /* 0x020fc600078e0a00 */
[----:B------:R-:W-:Y:S02]  /*1290*/  UIADD3 UR4, UR43, 0x7f, URZ ;  /* 0x0000007f2b047890 */ /* 0x000fe4000fffe03f */
[----:B------:R-:W-:Y:S01]  /*12a0*/  IADD3 R3, R17, 0x1, -R16 ;  /* 0x0000000111037810 */ /* 0x000fe20007ffe810 */
[----:B------:R-:W1:Y:S03]  /*12b0*/  LDC.64 R6, c[0x0][0x9e0] ;  /* 0x00027800ff067b82 */ /* 0x000e660000000a00 */
[----:B------:R-:W-:Y:S01]  /*12c0*/  IMAD.U32 R0, RZ, RZ, UR4 ;  /* 0x00000004ff007e24 */ /* 0x000fe2000f8e00ff */
[----:B0-----:R-:W-:Y:S02]  /*12d0*/  ISETP.NE.AND P1, PT, R2, 0x1, PT ;  /* 0x000000010200780c */ /* 0x001fe40003f25270 */
        /* <DEDUP_REMOVED lines=18> */
.L_x_11426:
[----:B------:R-:W-:-:S13]  /*1400*/  ISETP.NE.AND P0, PT, R7, 0x1, PT ;  /* 0x000000010700780c */ /* 0x000fda0003f05270 */
[----:B------:R-:W0:Y:S02]  /*1410*/  @P0 LDC.64 R4, c[0x0][0x9e8] ;  /* 0x00027a00ff040b82 */ /* 0x000e240000000a00 */
[----:B0-----:R-:W-:-:S05]  /*1420*/  @P0 IMAD.HI.U32 R4, R2, R4, RZ ;  /* 0x0000000402040227 */ /* 0x001fca00078e00ff */
[----:B------:R-:W-:-:S07]  /*1430*/  @P0 SHF.R.U32.HI R2, RZ, R5, R4 ;  /* 0x00000005ff020219 */ /* 0x000fce0000011604 */
.L_x_11427:
[----:B------:R-:W-:-:S05]  /*1440*/  IMAD R3, R2, R7, R7 ;  /* 0x0000000702037224 */ /* 0x000fca00078e0207 */
[----:B------:R-:W-:-:S07]  /*1450*/  VIMNMX R0, R0, R3, PT ;  /* 0x0000000300007248 */ /* 0x000fce0003fe0100 */
.L_x_11425:
[----:B------:R-:W0:Y:S01]  /*1460*/  @P1 LDC R4, c[0x0][0x44c] ;  /* 0x00011300ff041b82 */ /* 0x000e220000000800 */
[----:B------:R-:W-:Y:S01]  /*1470*/  IMAD.U32 R3, RZ, RZ, UR43 ;  /* 0x0000002bff037e24 */ /* 0x000fe2000f8e00ff */
[----:B------:R-:W-:Y:S01]  /*1480*/  ULDC UR4, c[0x0][0x9dc] ;  /* 0x0002770000047ab9 */ /* 0x000fe20000000800 */
[----:B------:R-:W-:Y:S02]  /*1490*/  VIADD R2, R0, 0x5f ;  /* 0x0000005f00027836 */ /* 0x000fe40000000000 */
[----:B------:R-:W-:Y:S02]  /*14a0*/  VIADD R0, R17, 0x5f ;  /* 0x0000005f11007836 */ /* 0x000fe40000000000 */
[----:B------:R-:W-:Y:S01]  /*14b0*/  IMAD.HI R2, R2, 0x2aaaaaab, RZ ;  /* 0x2aaaaaab02027827 */ /* 0x000fe200078e02ff */
[----:B------:R-:W1:Y:S03]  /*14c0*/  @P1 LDC R5, c[0x0][0x450] ;  /* 0x00011400ff051b82 */ /* 0x000e660000000800 */
[----:B------:R-:W-:-:S04]  /*14d0*/  IMAD.HI R0, R0, 0x2aaaaaab, RZ ;  /* 0x2aaaaaab00007827 */ /* 0x000fc800078e02ff */
[----:B0-----:R-:W-:-:S05]  /*14e0*/  @P1 IMAD.HI.U32 R4, R4, UR43, RZ ;  /* 0x0000002b04041c27 */ /* 0x001fca000f8e00ff */
[----:B-1----:R-:W-:Y:S02]  /*14f0*/  @P1 SHF.R.U32.HI R3, RZ, R5, R4 ;  /* 0x00000005ff031219 */ /* 0x002fe40000011604 */
[----:B------:R-:W-:Y:S02]  /*1500*/  SHF.R.U32.HI R5, RZ, 0x1f, R2 ;  /* 0x0000001fff057819 */ /* 0x000fe40000011602 */
[----:B------:R-:W-:Y:S02]  /*1510*/  IADD3 R4, R3, R17, -R16 ;  /* 0x0000001103047210 */ /* 0x000fe40007ffe810 */
        /* <DEDUP_REMOVED lines=16> */
.L_x_11429:
[----:B------:R-:W-:-:S13]  /*1620*/  ISETP.NE.AND P0, PT, R7, 0x1, PT ;  /* 0x000000010700780c */ /* 0x000fda0003f05270 */
[----:B------:R-:W0:Y:S02]  /*1630*/  @P0 LDC.64 R2, c[0x0][0x9e8] ;  /* 0x00027a00ff020b82 */ /* 0x000e240000000a00 */
[----:B0-----:R-:W-:-:S05]  /*1640*/  @P0 IMAD.HI.U32 R0, R4, R2, RZ ;  /* 0x0000000204000227 */ /* 0x001fca00078e00ff */
[----:B------:R-:W-:-:S07]  /*1650*/  @P0 SHF.R.U32.HI R4, RZ, R3, R0 ;  /* 0x00000003ff040219 */ /* 0x000fce0000011600 */
.L_x_11430:
[----:B------:R-:W-:-:S05]  /*1660*/  IMAD R4, R4, R7, RZ ;  /* 0x0000000704047224 */ /* 0x000fca00078e02ff */
[----:B------:R-:W-:-:S13]  /*1670*/  R2UR UR5, R4 ;  /* 0x00000000040572ca */ /* 0x000fda00000e0000 */
[----:B------:R-:W-:-:S04]  /*1680*/  UISETP.LT.AND UP0, UPT, UR4, UR5, UPT ;  /* 0x000000050400728c */ /* 0x000fc8000bf01270 */
[----:B------:R-:W-:-:S12]  /*1690*/  USEL UR4, UR4, UR5, !UP0 ;  /* 0x0000000504047287 */ /* 0x000fd8000c000000 */
.L_x_11428:
[----:B------:R-:W-:Y:S01]  /*16a0*/  UIMAD.WIDE UR4, UR4, 0x2aaaaaab, URZ ;  /* 0x2aaaaaab040478a5 */ /* 0x000fe2000f8e023f */
[----:B------:R-:W-:Y:S01]  /*16b0*/  PLOP3.LUT P0, PT, PT, PT, PT, 0x80, 0x0 ;  /* 0x000000000000781c */ /* 0x000fe20003f0f070 */
[----:B------:R-:W-:Y:S01]  /*16c0*/  IMAD.MOV.U32 R3, RZ, RZ, RZ ;  /* 0x000000ffff037224 */ /* 0x000fe200078e00ff */
[----:B------:R-:W-:Y:S01]  /*16d0*/  CS2R R8, SRZ ;  /* 0x0000000000087805 */ /* 0x000fe2000001ff00 */
[----:B------:R-:W-:Y:S01]  /*16e0*/  USHF.R.U32.HI UR4, URZ, 0x1f, UR5 ;  /* 0x0000001f3f047899 */ /* 0x000fe20008011605 */
[----:B------:R-:W-:Y:S01]  /*16f0*/  IMAD.MOV.U32 R0, RZ, RZ, RZ ;  /* 0x000000ffff007224 */ /* 0x000fe200078e00ff */
[----:B------:R-:W-:Y:S01]  /*1700*/  CS2R R148, SRZ ;  /* 0x0000000000947805 */ /* 0x000fe2000001ff00 */
[----:B------:R-:W-:Y:S01]  /*1710*/  IMAD.MOV.U32 R150, RZ, RZ, RZ ;  /* 0x000000ffff967224 */ /* 0x000fe200078e00ff */
[----:B------:R-:W-:Y:S01]  /*1720*/  ULEA.HI.SX32 UR4, UR5, UR4, 0x1c ;  /* 0x0000000405047291 */ /* 0x000fe2000f8fe23f */
[----:B------:R-:W-:Y:S02]  /*1730*/  CS2R R146, SRZ ;  /* 0x0000000000927805 */ /* 0x000fe4000001ff00 */
        /* <DEDUP_REMOVED lines=96> */
.L_x_11432:
        /* <DEDUP_REMOVED lines=13> */
.L_x_11654:
[----:B------:R-:W-:Y:S01]  /*1e10*/  IMAD.U32 R0, RZ, RZ, UR46 ;  /* 0x0000002eff007e24 */ /* 0x000fe2000f8e00ff */
[----:B------:R-:W-:Y:S05]  /*1e20*/  WARPSYNC.ALL ;  /* 0x0000000000007948 */ /* 0x000fea0003800000 */
[----:B------:R1:W-:Y:S01]  /*1e30*/  BAR.SYNC.DEFER_BLOCKING R9, 0x100 ;  /* 0x000400090000751d */ /* 0x0003e20000010000 */
[----:B------:R-:W-:-:S13]  /*1e40*/  ISETP.NE.AND P0, PT, R0, 0x3, PT ;  /* 0x000000030000780c */ /* 0x000fda0003f05270 */
[----:B-1----:R-:W-:Y:S05]  /*1e50*/  @!P0 BRA `(.L_x_11434) ;  /* 0x0000000000048947 */ /* 0x002fea0003800000 */
[----:B------:R-:W-:Y:S01]  /*1e60*/  BPT.TRAP 0x1 ;  /* 0x000000040000795c */ /* 0x000fe20000300000 */
.L_x_11434:
[----:B------:R-:W-:Y:S02]  /*1e70*/  IMAD.U32 R10, RZ, RZ, UR38 ;  /* 0x00000026ff0a7e24 */ /* 0x000fe4000f8e00ff */
[----:B------:R-:W-:-:S03]  /*1e80*/  IMAD.U32 R5, RZ, RZ, UR37 ;  /* 0x00000025ff057e24 */ /* 0x000fc6000f8e00ff */
[----:B------:R-:W-:Y:S01]  /*1e90*/  SHF.L.U32 R10, R10, 0x1f, RZ ;  /* 0x0000001f0a0a7819 */ /* 0x000fe200000006ff */
[----:B------:R-:W-:-:S04]  /*1ea0*/  IMAD R5, R5, 0x8, R8 ;  /* 0x0000000805057824 */ /* 0x000fc800078e0208 */
[----:B------:R1:W2:Y:S01]  /*1eb0*/  SYNCS.PHASECHK.TRANS64.TRYWAIT P1, [R5+URZ+0x22830], R10 ;  /* 0x0228300a050075a7 */ /* 0x0002a2000802017f */
[----:B------:R-:W-:Y:S05]  /*1ec0*/  @!P0 BRA `(.L_x_11435) ;  /* 0x0000000000048947 */ /* 0x000fea0003800000 */
[----:B------:R-:W-:Y:S01]  /*1ed0*/  BPT.TRAP 0x1 ;  /* 0x000000040000795c */ /* 0x000fe20000300000 */
.L_x_11435:
[----:B--2---:R-:W-:Y:S05]  /*1ee0*/  @P1 BRA `(.L_x_11436) ;  /* 0x0000000000081947 */ /* 0x004fea0003800000 */
[----:B------:R-:W2:Y:S02]  /*1ef0*/  SYNCS.PHASECHK.TRANS64.TRYWAIT P1, [R5+URZ+0x22830], R10 ;  /* 0x0228300a050075a7 */ /* 0x000ea4000802017f */
[----:B--2---:R-:W-:Y:S05]  /*1f00*/  @!P1 BRA `(.L_x_11437) ;  /* 0x00000144005c9947 */ /* 0x004fea0003800000 */
.L_x_11436:
[----:B------:R-:W-:Y:S01]  /*1f10*/  R2UR UR4, R8 ;  /* 0x00000000080472ca */ /* 0x000fe200000e0000 */
[----:B------:R-:W-:Y:S01]  /*1f20*/  ULOP3.LUT UR16, UR47, 0x10000, URZ, 0xfc, !UPT ;  /* 0x000100002f107892 */ /* 0x000fe2000f8efc3f */
[----:B------:R-:W-:Y:S01]  /*1f30*/  WARPGROUP.ARRIVE ;  /* 0x00000000000079c5 */ /* 0x000fe20000000000 */
[----:B------:R-:W-:Y:S01]  /*1f40*/  UMOV UR17, 0x40000040 ;  /* 0x4000004000117882 */ /* 0x000fe20000000000 */
[----:B------:R-:W-:Y:S01]  /*1f50*/  UMOV UR19, 0x40000040 ;  /* 0x4000004000137882 */ /* 0x000fe20000000000 */
[----:B------:R-:W3:Y:S01]  /*1f60*/  LDL.LU R11, [R1] ;  /* 0x00000000010b7983 */ /* 0x000ee20000300800 */
[----:B------:R-:W-:Y:S01]  /*1f70*/  UMOV UR5, 0x40000040 ;  /* 0x4000004000057882 */ /* 0x000fe20000000000 */
[----:B------:R-:W-:Y:S01]  /*1f80*/  UMOV UR7, 0x40000040 ;  /* 0x4000004000077882 */ /* 0x000fe20000000000 */
[----:B------:R-:W-:Y:S01]  /*1f90*/  UIADD3 UR8, UR16, 0x4, URZ ;  /* 0x0000000410087890 */ /* 0x000fe2000fffe03f */
[----:B------:R-:W4:Y:S01]  /*1fa0*/  LDC R7, c[0x0][0x448] ;  /* 0x00011200ff077b82 */ /* 0x000f220000000800 */
[----:B------:R-:W-:Y:S01]  /*1fb0*/  UMOV UR9, 0x40000040 ;  /* 0x4000004000097882 */ /* 0x000fe20000000000 */
[----:B------:R-:W-:Y:S01]  /*1fc0*/  UMOV UR11, 0x40000040 ;  /* 0x40000040000b7882 */ /* 0x000fe20000000000 */
[----:B------:R-:W-:Y:S01]  /*1fd0*/  UIADD3 UR12, UR16, 0x6, URZ ;  /* 0x00000006100c7890 */ /* 0x000fe2000fffe03f */
[----:B------:R-:W5:Y:S01]  /*1fe0*/  S2R R2, SR_TID.X ;  /* 0x0000000000027919 */ /* 0x000f620000002100 */
[----:B------:R-:W-:Y:S01]  /*1ff0*/  UIADD3 UR4, UR4, 0x1c400, URZ ;  /* 0x0001c40004047890 */ /* 0x000fe2000fffe03f */
[----:B------:R-:W-:Y:S01]  /*2000*/  VIADD R0, R22, UR43 ;  /* 0x0000002b16007c36 */ /* 0x000fe20008000000 */
[----:B------:R-:W-:Y:S01]  /*2010*/  UMOV UR13, 0x40000040 ;  /* 0x40000040000d7882 */ /* 0x000fe20000000000 */
[----:B------:R-:W-:Y:S01]  /*2020*/  UMOV UR15, 0x40000040 ;  /* 0x40000040000f7882 */ /* 0x000fe20000000000 */
[----:B------:R-:W-:Y:S01]  /*2030*/  USHF.R.U32.HI UR4, URZ, 0x4, UR4 ;  /* 0x000000043f047899 */ /* 0x000fe20008011604 */
[----:B------:R-:W-:-:S02]  /*2040*/  IMAD.MOV.U32 R6, RZ, RZ, R0 ;  /* 0x000000ffff067224 */ /* 0x000fc400078e0000 */
[----:B------:R-:W-:Y:S01]  /*2050*/  IMAD.MOV.U32 R13, RZ, RZ, -0x60 ;  /* 0xffffffa0ff0d7424 */ /* 0x000fe200078e00ff */
[----:B------:R-:W-:-:S03]  /*2060*/  ULOP3.LUT UR4, UR4, 0x3fff, URZ, 0xc0, !UPT ;  /* 0x00003fff04047892 */ /* 0x000fc6000f8ec03f */
[----:B------:R-:W-:Y:S01]  /*2070*/  IMAD R15, R176, R13, 0x60 ;  /* 0x00000060b00f7424 */ /* 0x000fe200078e020d */
[----:B------:R-:W-:Y:S02]  /*2080*/  ULOP3.LUT UR20, UR4, 0x10000, URZ, 0xfc, !UPT ;  /* 0x0001000004147892 */ /* 0x000fe4000f8efc3f */
[----:B------:R-:W-:Y:S01]  /*2090*/  UIADD3 UR4, UR16, 0x2, URZ ;  /* 0x0000000210047890 */ /* 0x000fe2000fffe03f */
[----:B------:R-:W-:Y:S01]  /*20a0*/  IMAD R14, R18, -0x2, R15 ;  /* 0xfffffffe120e7824 */ /* 0x000fe200078e020f */
[----:B------:R-:W-:Y:S01]  /*20b0*/  UIMAD UR18, UR37, 0x300, UR20 ;  /* 0x00000300251278a4 */ /* 0x000fe2000f8e0214 */
[----:B----4-:R-:W-:-:S03]  /*20c0*/  ISETP.NE.AND P2, PT, R7, 0x1, PT ;  /* 0x000000010700780c */ /* 0x010fc60003f45270 */
[----:B------:R-:W-:Y:S02]  /*20d0*/  UIADD3 UR6, UR18, 0x2, URZ ;  /* 0x0000000212067890 */ /* 0x000fe4000fffe03f */
[----:B------:R-:W-:Y:S02]  /*20e0*/  UIADD3 UR10, UR18, 0x4, URZ ;  /* 0x00000004120a7890 */ /* 0x000fe4000fffe03f */
[----:B------:R-:W-:Y:S02]  /*20f0*/  UIADD3 UR14, UR18, 0x6, URZ ;  /* 0x00000006120e7890 */ /* 0x000fe4000fffe03f */
[----:B------:R-:W-:Y:S01]  /*2100*/  HGMMA.64x96x16.F32.BF16 R24, gdesc[UR16], RZ, !UPT, gsb0 ;  /* 0x01600000101879f0 */ /* 0x000fe2000c0018ff */
[----:B-----5:R-:W-:-:S03]  /*2110*/  LOP3.LUT P1, RZ, R2, 0x7f, RZ, 0xc0, !PT ;  /* 0x0000007f02ff7812 */ /* 0x020fc6000782c0ff */
[----:B0-----:R-:W0:Y:S08]  /*2120*/  @P2 LDC R3, c[0x0][0x44c] ;  /* 0x00011300ff032b82 */ /* 0x001e300000000800 */
[----:B------:R-:W4:Y:S01]  /*2130*/  @P2 LDC R4, c[0x0][0x450] ;  /* 0x00011400ff042b82 */ /* 0x000f220000000800 */
[----:B0-----:R-:W-:-:S04]  /*2140*/  @P2 IMAD.HI.U32 R3, R0, R3, RZ ;  /* 0x0000000300032227 */ /* 0x001fc800078e00ff */
[----:B------:R-:W-:Y:S01]  /*2150*/  @!P1 VIADD R0, R5, 0x22840 ;  /* 0x0002284005009836 */ /* 0x000fe20000000000 */
[----:B----4-:R-:W-:-:S04]  /*2160*/  @P2 SHF.R.U32.HI R6, RZ, R4, R3 ;  /* 0x00000004ff062219 */ /* 0x010fc80000011603 */
[----:B------:R-:W-:Y:S01]  /*2170*/  @!P1 PRMT R0, RZ, 0x654, R0 ;  /* 0x00000654ff009816 */ /* 0x000fe20000000000 */
[----:B------:R-:W0:Y:S01]  /*2180*/  SHFL.IDX PT, R20, R6, RZ, 0x1c1f ;  /* 0x001c1fff06147589 */ /* 0x000e2200000e0000 */
[----:B------:R-:W-:Y:S02]  /*2190*/  WARPGROUP.DEPBAR.LE gsb0, 0x0 ;  /* 0x00008000000079c5 */ /* 0x000fe40000010000 */
[----:B------:R-:W-:-:S06]  /*21a0*/  WARPGROUP.ARRIVE ;  /* 0x00000000000079c5 */ /* 0x000fcc0000000000 */
[----:B------:R-:W-:Y:S01]  /*21b0*/  HGMMA.64x96x16.F32.BF16 R24, gdesc[UR4], R24, gsb0 ;  /* 0x01600000041879f0 */ /* 0x000fe20008001818 */
[----:B------:R-:W-:Y:S02]  /*21c0*/  ULDC UR7, c[0x0][0x9dc] ;  /* 0x0002770000077ab9 */ /* 0x000fe40000000800 */
[----:B------:R-:W-:Y:S01]  /*21d0*/  ULOP3.LUT UR6, URZ, UR7, URZ, 0x33, !UPT ;  /* 0x000000073f067292 */ /* 0x000fe2000f8e333f */
[----:B------:R-:W-:Y:S02]  /*21e0*/  WARPGROUP.DEPBAR.LE gsb0, 0x0 ;  /* 0x00008000000079c5 */ /* 0x000fe40000010000 */
[----:B------:R-:W-:-:S06]  /*21f0*/  WARPGROUP.ARRIVE ;  /* 0x00000000000079c5 */ /* 0x000fcc0000000000 */
[----:B------:R-:W-:Y:S01]  /*2200*/  HGMMA.64x96x16.F32.BF16 R24, gdesc[UR8], R24, gsb0 ;  /* 0x01600000081879f0 */ /* 0x000fe20008001818 */
[----:B---3--:R-:W-:-:S04]  /*2210*/  LOP3.LUT R11, R11, 0xffefffff, RZ, 0xc0, !PT ;  /* 0xffefffff0b0b7812 */ /* 0x008fc800078ec0ff */
[----:B------:R-:W-:-:S04]  /*2220*/  @P2 LOP3.LUT R11, R11, 0x100000, RZ, 0xfc, !PT ;  /* 0x001000000b0b2812 */ /* 0x000fc800078efcff */
[----:B------:R-:W-:-:S04]  /*2230*/  LOP3.LUT R11, R11, 0xfff7ffff, RZ, 0xc0, !PT ;  /* 0xfff7ffff0b0b7812 */ /* 0x000fc800078ec0ff */
[----:B------:R-:W-:-:S05]  /*2240*/  @P1 LOP3.LUT R11, R11, 0x80000, RZ, 0xfc, !PT ;  /* 0x000800000b0b1812 */ /* 0x000fca00078efcff */
[----:B------:R3:W-:Y:S02]  /*2250*/  STL [R1], R11 ;  /* 0x0000000b01007387 */ /* 0x0007e40000100800 */
[----:B---3--:R-:W-:Y:S01]  /*2260*/  SHF.R.U32.HI R11, RZ, 0x7, R2 ;  /* 0x00000007ff0b7819 */ /* 0x008fe20000011602 */
[----:B------:R-:W-:-:S03]  /*2270*/  IMAD R2, R176, -0x60, R17 ;  /* 0xffffffa0b0027824 */ /* 0x000fc600078e0211 */
[----:B------:R-:W-:Y:S01]  /*2280*/  IADD3 R4, -R11, 0xb, RZ ;  /* 0x0000000b0b047810 */ /* 0x000fe20007ffe1ff */
[----:B------:R-:W-:-:S04]  /*2290*/  VIADD R3, R2, 0x61 ;  /* 0x0000006102037836 */ /* 0x000fc80000000000 */
[----:B------:R-:W-:Y:S02]  /*22a0*/  IMAD R11, R18, -0x2, R3 ;  /* 0xfffffffe120b7824 */ /* 0x000fe400078e0203 */
[----:B------:R-:W-:Y:S02]  /*22b0*/  VIADD R3, R2, 0x60 ;  /* 0x0000006002037836 */ /* 0x000fe40000000000 */
[----:B------:R-:W-:Y:S02]  /*22c0*/  IMAD.IADD R11, R11, 0x1, -R16 ;  /* 0x000000010b0b7824 */ /* 0x000fe400078e0a10 */
[----:B------:R-:W-:Y:S01]  /*22d0*/  IMAD R12, R18, -0x2, R3 ;  /* 0xfffffffe120c7824 */ /* 0x000fe200078e0203 */
[----:B------:R-:W-:Y:S02]  /*22e0*/  WARPGROUP.DEPBAR.LE gsb0, 0x0 ;  /* 0x00008000000079c5 */ /* 0x000fe40000010000 */
[----:B------:R-:W-:-:S06]  /*22f0*/  WARPGROUP.ARRIVE ;  /* 0x00000000000079c5 */ /* 0x000fcc0000000000 */
[----:B------:R-:W-:Y:S01]  /*2300*/  HGMMA.64x96x16.F32.BF16 R24, gdesc[UR12], R24, gsb0 ;  /* 0x016000000c1879f0 */ /* 0x000fe20008001818 */
[----:B------:R-:W-:Y:S02]  /*2310*/  ULDC.64 UR14, c[0x0][0x9e0] ;  /* 0x00027800000e7ab9 */ /* 0x000fe40000000a00 */
[----:B------:R-:W-:Y:S01]  /*2320*/  UISETP.GE.AND UP0, UPT, UR15, 0x1, UPT ;  /* 0x000000010f00788c */ /* 0x000fe2000bf06270 */
[C---:B------:R-:W-:Y:S02]  /*2330*/  VIADD R13, R11.reuse, UR14 ;  /* 0x0000000e0b0d7c36 */ /* 0x040fe40008000000 */
[----:B------:R-:W-:-:S04]  /*2340*/  VIADD R11, R11, UR6 ;  /* 0x000000060b0b7c36 */ /* 0x000fc80008000000 */
[----:B0-----:R-:W-:Y:S01]  /*2350*/  IMAD.IADD R2, R11, 0x1, R20 ;  /* 0x000000010b027824 */ /* 0x001fe200078e0214 */
[----:B------:R-:W-:Y:S02]  /*2360*/  WARPGROUP.DEPBAR.LE gsb0, 0x0 ;  /* 0x00008000000079c5 */ /* 0x000fe40000010000 */
[----:B------:R0:W-:Y:S06]  /*2370*/  BAR.ARV R4, 0x100 ;  /* 0x000400040000751d */ /* 0x0001ec0000002000 */
[----:B------:R3:W-:Y:S01]  /*2380*/  @!P1 SYNCS.ARRIVE.TRANS64.RED.A1T0 RZ, [R0+URZ], RZ ;  /* 0x000000ff00ff99a7 */ /* 0x0007e2000810043f */
[----:B------:R-:W-:-:S02]  /*2390*/  PLOP3.LUT P1, PT, PT, PT, UP0, 0x40, 0x0 ;  /* 0x000000000000781c */ /* 0x000fc40003f2e808 */
[----:B---3--:R-:W-:-:S11]  /*23a0*/  VIADDMNMX R0, R20, R13, R12, PT ;  /* 0x0000000d14007246 */ /* 0x008fd6000380010c */
[----:B0-----:R-:W-:Y:S05]  /*23b0*/  @P1 BRA `(.L_x_11438) ;  /* 0x0000000000541947 */ /* 0x001fea0003800000 */
        /* <DEDUP_REMOVED lines=12> */
.L_x_11440:
[----:B------:R-:W-:-:S06]  /*2480*/  UISETP.NE.AND UP1, UPT, UR15, 0x1, UPT ;  /* 0x000000010f00788c */ /* 0x000fcc000bf25270 */
[----:B------:R-:W-:-:S05]  /*2490*/  PLOP3.LUT P1, PT, PT, PT, UP1, 0x80, 0x0 ;  /* 0x000000000000781c */ /* 0x000fca0003f2f018 */
[----:B------:R-:W-:-:S08]  /*24a0*/  @UP1 ULDC.64 UR10, c[0x0][0x9e8] ;  /* 0x00027a00000a1ab9 */ /* 0x000fd00000000a00 */
[----:B------:R-:W-:-:S05]  /*24b0*/  @P1 IMAD.HI.U32 R20, R3, UR10, RZ ;  /* 0x0000000a03141c27 */ /* 0x000fca000f8e00ff */
[----:B------:R-:W-:-:S07]  /*24c0*/  @P1 SHF.R.U32.HI R3, RZ, UR11, R20 ;  /* 0x0000000bff031c19 */ /* 0x000fce0008011614 */
.L_x_11441:
[----:B------:R-:W-:Y:S05]  /*24d0*/  BSYNC B0 ;  /* 0x0000000000007941 */ /* 0x000fea0003800000 */
.L_x_11439:
[----:B------:R-:W-:-:S05]  /*24e0*/  IMAD R3, R3, UR15, R14 ;  /* 0x0000000f03037c24 */ /* 0x000fca000f8e020e */
[----:B------:R-:W-:Y:S02]  /*24f0*/  VIMNMX R2, R2, R3, !PT ;  /* 0x0000000302027248 */ /* 0x000fe40007fe0100 */
[----:B------:R-:W-:-:S07]  /*2500*/  VIADDMNMX R0, R3, UR15, R0, PT ;  /* 0x0000000f03007c46 */ /* 0x000fce000b800100 */
.L_x_11438:
        /* <DEDUP_REMOVED lines=133> */
.L_x_11444:
[----:B------:R-:W-:-:S06]  /*2d60*/  UISETP.NE.AND UP1, UPT, UR15, 0x1, UPT ;  /* 0x000000010f00788c */ /* 0x000fcc000bf25270 */
[----:B------:R-:W-:-:S05]  /*2d70*/  PLOP3.LUT P4, PT, PT, PT, UP1, 0x80, 0x0 ;  /* 0x000000000000781c */ /* 0x000fca0003f8f018 */
[----:B------:R-:W-:-:S08]  /*2d80*/  @UP1 ULDC.64 UR10, c[0x0][0x9e8] ;  /* 0x00027a00000a1ab9 */ /* 0x000fd00000000a00 */
[----:B------:R-:W-:Y:S01]  /*2d90*/  @P4 IMAD.HI.U32 R6, R2, UR10, RZ ;  /* 0x0000000a02064c27 */ /* 0x000fe2000f8e00ff */
[----:B------:R-:W-:-:S13]  /*2da0*/  PLOP3.LUT P4, PT, PT, PT, UP1, 0x80, 0x0 ;  /* 0x000000000000781c */ /* 0x000fda0003f8f018 */
[----:B------:R-:W-:-:S07]  /*2db0*/  @P4 SHF.R.U32.HI R2, RZ, UR11, R6 ;  /* 0x0000000bff024c19 */ /* 0x000fce0008011606 */
.L_x_11445:
[----:B------:R-:W-:Y:S05]  /*2dc0*/  BSYNC B0 ;  /* 0x0000000000007941 */ /* 0x000fea0003800000 */
.L_x_11443:
[----:B------:R-:W-:-:S05]  /*2dd0*/  IMAD R2, R2, UR15, R14 ;  /* 0x0000000f02027c24 */ /* 0x000fca000f8e020e */
[----:B------:R-:W-:Y:S02]  /*2de0*/  VIMNMX R3, R3, R2, !PT ;  /* 0x0000000203037248 */ /* 0x000fe40007fe0100 */
[----:B------:R-:W-:-:S07]  /*2df0*/  VIADDMNMX R0, R2, UR15, R0, PT ;  /* 0x0000000f02007c46 */ /* 0x000fce000b800100 */
.L_x_11442:
[----:B------:R-:W-:Y:S01]  /*2e00*/  ISETP.GT.AND P1, PT, R3, 0x1, !P1 ;  /* 0x000000010300780c */ /* 0x000fe20004f24270 */
[----:B------:R-:W-:Y:S01]  /*2e10*/  ULDC UR6, c[0x0][0x988] ;  /* 0x0002620000067ab9 */ /* 0x000fe20000000800 */
[----:B------:R-:W-:Y:S02]  /*2e20*/  FMNMX.FTZ R2, R24, R20, !PT ;  /* 0x0000001418027209 */ /* 0x000fe40007810000 */
[----:B------:R-:W-:Y:S02]  /*2e30*/  ISETP.LT.OR P1, PT, R0, 0x2, P1 ;  /* 0x000000020000780c */ /* 0x000fe40000f21670 */
        /* <DEDUP_REMOVED lines=11> */
[C---:B------:R-:W-:Y:S02]  /*2ef0*/  ISETP.GT.AND P1, PT, R3.reuse, 0x10, !P1 ;  /* 0x000000100300780c */ /* 0x040fe40004f24270 */
[----:B------:R-:W-:Y:S02]  /*2f00*/  FMNMX.FTZ R2, R76, R2, !PT ;  /* 0x000000024c027209 */ /* 0x000fe40007810000 */
[----:B------:R-:W-:Y:S02]  /*2f10*/  ISETP.LT.OR P1, PT, R0, 0x11, P1 ;  /* 0x000000110000780c */ /* 0x000fe40000f21670 */
[----:B------:R-:W-:-:S02]  /*2f20*/  ISETP.GT.AND P6, PT, R3, 0x8, !P6 ;  /* 0x000000080300780c */ /* 0x000fc400077c4270 */
[----:B------:R-:W-:Y:S02]  /*2f30*/  FSEL R34, R34, -INF , !P1 ;  /* 0xff80000022227808 */ /* 0x000fe40004800000 */
[----:B------:R-:W-:Y:S02]  /*2f40*/  ISETP.NE.AND P1, PT, R29, RZ, PT ;  /* 0x000000ff1d00720c */ /* 0x000fe40003f25270 */
[----:B------:R-:W-:Y:S02]  /*2f50*/  FMNMX.FTZ R2, R40, R2, !PT ;  /* 0x0000000228027209 */ /* 0x000fe40007810000 */
[----:B------:R-:W-:Y:S02]  /*2f60*/  ISETP.LT.OR P6, PT, R0, 0x9, P6 ;  /* 0x000000090000780c */ /* 0x000fe400037c1670 */
[----:B------:R-:W-:Y:S02]  /*2f70*/  ISETP.GT.AND P1, PT, R3, 0x11, !P1 ;  /* 0x000000110300780c */ /* 0x000fe40004f24270 */
[----:B------:R-:W-:-:S02]  /*2f80*/  FMNMX.FTZ R2, R78, R2, !PT ;  /* 0x000000024e027209 */ /* 0x000fc40007810000 */
[----:B------:R-:W-:Y:S02]  /*2f90*/  FSEL R30, R30, -INF , !P6 ;  /* 0xff8000001e1e7808 */ /* 0x000fe40007000000 */
[----:B------:R-:W-:Y:S02]  /*2fa0*/  ISETP.LT.OR P1, PT, R0, 0x12, P1 ;  /* 0x000000120000780c */ /* 0x000fe40000f21670 */
[----:B------:R-:W-:Y:S02]  /*2fb0*/  ISETP.NE.AND P6, PT, R33, RZ, PT ;  /* 0x000000ff2100720c */ /* 0x000fe40003fc5270 */
[----:B------:R-:W-:Y:S02]  /*2fc0*/  FMNMX.FTZ R2, R44, R2, !PT ;  /* 0x000000022c027209 */ /* 0x000fe40007810000 */
[----:B------:R-:W-:Y:S02]  /*2fd0*/  FSEL R35, R35, -INF , !P1 ;  /* 0xff80000023237808 */ /* 0x000fe40004800000 */
[----:B------:R-:W-:-:S02]  /*2fe0*/  ISETP.GT.AND P1, PT, R3, 0x18, !P6 ;  /* 0x000000180300780c */ /* 0x000fc40007724270 */
[----:B------:R-:W-:Y:S02]  /*2ff0*/  FMNMX.FTZ R2, R80, R2, !PT ;  /* 0x0000000250027209 */ /* 0x000fe40007810000 */
[----:B------:R-:W-:Y:S02]  /*3000*/  ISETP.LT.OR P1, PT, R0, 0x19, P1 ;  /* 0x000000190000780c */ /* 0x000fe40000f21670 */
[----:B------:R-:W-:Y:S02]  /*3010*/  FMNMX.FTZ R2, R48, R2, !PT ;  /* 0x0000000230027209 */ /* 0x000fe40007810000 */
[----:B------:R-:W-:Y:S02]  /*3020*/  ISETP.NE.AND P4, PT, R73, RZ, PT ;  /* 0x000000ff4900720c */ /* 0x000fe40003f85270 */
[----:B------:R-:W-:Y:S02]  /*3030*/  FSEL R38, R38, -INF , !P1 ;  /* 0xff80000026267808 */ /* 0x000fe40004800000 */
[----:B------:R-:W-:-:S02]  /*3040*/  FMNMX.FTZ R2, R82, R2, !PT ;  /* 0x0000000252027209 */ /* 0x000fc40007810000 */
[----:B------:R-:W-:Y:S02]  /*3050*/  ISETP.GT.AND P1, PT, R3, 0x19, !P4 ;  /* 0x000000190300780c */ /* 0x000fe40006724270 */
        /* <DEDUP_REMOVED lines=23> */
[----:B------:R-:W-:Y:S01]  /*31d0*/  ISETP.GT.AND P5, PT, R3, RZ, !P5 ;  /* 0x000000ff0300720c */ /* 0x000fe20006fa4270 */
[----:B------:R-:W0:Y:S01]  /*31e0*/  SHFL.BFLY PT, R2, R11, 0x2, 0x1f ;  /* 0x0c401f000b027f89 */ /* 0x000e2200000e0000 */
[----:B------:R-:W-:Y:S02]  /*31f0*/  FSEL R46, R46, -INF , !P1 ;  /* 0xff8000002e2e7808 */ /* 0x000fe40004800000 */
[----:B------:R-:W-:Y:S02]  /*3200*/  ISETP.NE.AND P1, PT, R77, RZ, PT ;  /* 0x000000ff4d00720c */ /* 0x000fe40003f25270 */
[----:B------:R-:W-:Y:S02]  /*3210*/  ISETP.LT.OR P5, PT, R0, 0x1, P5 ;  /* 0x000000010000780c */ /* 0x000fe40002fa1670 */
[----:B------:R-:W-:Y:S02]  /*3220*/  ISETP.GT.AND P1, PT, R3, 0x29, !P1 ;  /* 0x000000290300780c */ /* 0x000fe40004f24270 */
[----:B------:R-:W-:-:S02]  /*3230*/  FSEL R26, R26, -INF , !P5 ;  /* 0xff8000001a1a7808 */ /* 0x000fc40006800000 */
[----:B------:R-:W-:Y:S02]  /*3240*/  ISETP.LT.OR P1, PT, R0, 0x2a, P1 ;  /* 0x0000002a0000780c */ /* 0x000fe40000f21670 */
[----:B------:R-:W-:Y:S02]  /*3250*/  ISETP.NE.AND P6, PT, R83, RZ, PT ;  /* 0x000000ff5300720c */ /* 0x000fe40003fc5270 */
[----:B------:R-:W-:Y:S02]  /*3260*/  FSEL R47, R47, -INF , !P1 ;  /* 0xff8000002f2f7808 */ /* 0x000fe40004800000 */
[----:B------:R-:W-:Y:S02]  /*3270*/  ISETP.NE.AND P1, PT, R45, RZ, PT ;  /* 0x000000ff2d00720c */ /* 0x000fe40003f25270 */
[----:B------:R-:W-:Y:S02]  /*3280*/  ISETP.NE.AND P4, PT, R57, RZ, PT ;  /* 0x000000ff3900720c */ /* 0x000fe40003f85270 */
[----:B------:R-:W-:-:S02]  /*3290*/  ISETP.GT.AND P1, PT, R3, 0x30, !P1 ;  /* 0x000000300300780c */ /* 0x000fc40004f24270 */
[----:B------:R-:W-:Y:S02]  /*32a0*/  ISETP.GT.AND P2, PT, R3, 0x51, !P2 ;  /* 0x000000510300780c */ /* 0x000fe40005744270 */
[----:B0-----:R-:W-:Y:S02]  /*32b0*/  FMNMX.FTZ R6, R11, R2, !PT ;  /* 0x000000020b067209 */ /* 0x001fe40007810000 */
[----:B------:R-:W-:Y:S02]  /*32c0*/  ISETP.LT.OR P1, PT, R0, 0x31, P1 ;  /* 0x000000310000780c */ /* 0x000fe40000f21670 */
[----:B------:R-:W-:Y:S01]  /*32d0*/  FMNMX.FTZ R11, R26, R27, !PT ;  /* 0x0000001b1a0b7209 */ /* 0x000fe20007810000 */
[----:B------:R-:W0:Y:S01]  /*32e0*/  SHFL.BFLY PT, R13, R6, 0x1, 0x1f ;  /* 0x0c201f00060d7f89 */ /* 0x000e2200000e0000 */
[----:B------:R-:W-:Y:S02]  /*32f0*/  FSEL R50, R50, -INF , !P1 ;  /* 0xff80000032327808 */ /* 0x000fe40004800000 */
[----:B------:R-:W-:-:S02]  /*3300*/  ISETP.NE.AND P1, PT, R79, RZ, PT ;  /* 0x000000ff4f00720c */ /* 0x000fc40003f25270 */
[C---:B------:R-:W-:Y:S02]  /*3310*/  ISETP.GT.AND P3, PT, R3.reuse, 0x58, !P3 ;  /* 0x000000580300780c */ /* 0x040fe40005f64270 */
[----:B------:R-:W-:Y:S02]  /*3320*/  ISETP.GT.AND P1, PT, R3, 0x31, !P1 ;  /* 0x000000310300780c */ /* 0x000fe40004f24270 */
[C---:B------:R-:W-:Y:S02]  /*3330*/  ISETP.LT.OR P2, PT, R0.reuse, 0x52, P2 ;  /* 0x000000520000780c */ /* 0x040fe40001741670 */
[C---:B------:R-:W-:Y:S02]  /*3340*/  ISETP.LT.OR P1, PT, R0.reuse, 0x32, P1 ;  /* 0x000000320000780c */ /* 0x040fe40000f21670 */
[----:B------:R-:W-:Y:S02]  /*3350*/  ISETP.LT.OR P3, PT, R0, 0x59, P3 ;  /* 0x000000590000780c */ /* 0x000fe40001f61670 */
[----:B------:R-:W-:-:S02]  /*3360*/  FSEL R51, R51, -INF , !P1 ;  /* 0xff80000033337808 */ /* 0x000fc40004800000 */
[----:B------:R-:W-:Y:S02]  /*3370*/  ISETP.NE.AND P1, PT, R49, RZ, PT ;  /* 0x000000ff3100720c */ /* 0x000fe40003f25270 */
[----:B------:R-:W-:Y:S02]  /*3380*/  FSEL R67, R67, -INF , !P2 ;  /* 0xff80000043437808 */ /* 0x000fe40005000000 */
[----:B------:R-:W-:Y:S02]  /*3390*/  ISETP.GT.AND P1, PT, R3, 0x38, !P1 ;  /* 0x000000380300780c */ /* 0x000fe40004f24270 */
[----:B------:R-:W-:Y:S02]  /*33a0*/  FSEL R70, R70, -INF , !P3 ;  /* 0xff80000046467808 */ /* 0x000fe40005800000 */
[----:B------:R-:W-:Y:S02]  /*33b0*/  ISETP.LT.OR P1, PT, R0, 0x39, P1 ;  /* 0x000000390000780c */ /* 0x000fe40000f21670 */
[----:B0-----:R-:W-:-:S02]  /*33c0*/  FMNMX.FTZ R2, R6, R13, !PT ;  /* 0x0000000d06027209 */ /* 0x001fc40007810000 */
[----:B------:R-:W-:Y:S02]  /*33d0*/  FMNMX.FTZ R6, R30, R11, !PT ;  /* 0x0000000b1e067209 */ /* 0x000fe40007810000 */
[----:B------:R-:W-:Y:S01]  /*33e0*/  FSEL R54, R54, -INF , !P1 ;  /* 0xff80000036367808 */ /* 0x000fe20004800000 */
[----:B------:R-:W-:Y:S01]  /*33f0*/  FMUL.FTZ R12, R2, UR6 ;  /* 0x00000006020c7c20 */ /* 0x000fe20008410000 */
        /* <DEDUP_REMOVED lines=19> */
[----:B------:R-:W-:Y:S02]  /*3530*/  FMNMX.FTZ R11, R47, R6, !PT ;  /* 0x000000062f0b7209 */ /* 0x000fe40007810000 */
[----:B------:R-:W-:Y:S02]  /*3540*/  ISETP.GT.AND P1, PT, R3, 0x48, !P4 ;  /* 0x000000480300780c */ /* 0x000fe40006724270 */
[----:B------:R-:W-:-:S02]  /*3550*/  FMNMX.FTZ R6, R50, R11, !PT ;  /* 0x0000000b32067209 */ /* 0x000fc40007810000 */
[----:B------:R-:W-:Y:S02]  /*3560*/  ISETP.LT.OR P1, PT, R0, 0x49, P1 ;  /* 0x000000490000780c */ /* 0x000fe40000f21670 */
[----:B------:R-:W-:Y:S02]  /*3570*/  FMNMX.FTZ R11, R51, R6, !PT ;  /* 0x00000006330b7209 */ /* 0x000fe40007810000 */
[----:B------:R-:W-:Y:S02]  /*3580*/  FSEL R62, R62, -INF , !P1 ;  /* 0xff8000003e3e7808 */ /* 0x000fe40004800000 */
[----:B------:R-:W-:Y:S02]  /*3590*/  FSETP.NEU.FTZ.AND P1, PT, R2, -INF , PT ;  /* 0xff8000000200780b */ /* 0x000fe40003f3d000 */
[----:B------:R-:W-:Y:S02]  /*35a0*/  ISETP.NE.AND P4, PT, R85, RZ, PT ;  /* 0x000000ff5500720c */ /* 0x000fe40003f85270 */
[----:B------:R-:W-:-:S02]  /*35b0*/  FMNMX.FTZ R6, R54, R11, !PT ;  /* 0x0000000b36067209 */ /* 0x000fc40007810000 */
[----:B------:R-:W-:Y:S02]  /*35c0*/  FSEL R13, R12, RZ, P1 ;  /* 0x000000ff0c0d7208 */ /* 0x000fe40000800000 */
[----:B------:R-:W-:Y:S02]  /*35d0*/  ISETP.GT.AND P1, PT, R3, 0x49, !P4 ;  /* 0x000000490300780c */ /* 0x000fe40006724270 */
[----:B------:R-:W-:Y:S01]  /*35e0*/  FMNMX.FTZ R11, R55, R6, !PT ;  /* 0x00000006370b7209 */ /* 0x000fe20007810000 */
[--C-:B------:R-:W-:Y:S01]  /*35f0*/  FFMA.FTZ R12, R24, UR6, -R13.reuse ;  /* 0x00000006180c7c23 */ /* 0x100fe2000801080d */
[----:B------:R-:W-:Y:S01]  /*3600*/  ISETP.LT.OR P1, PT, R0, 0x4a, P1 ;  /* 0x0000004a0000780c */ /* 0x000fe20000f21670 */
[--C-:B------:R-:W-:Y:S01]  /*3610*/  FFMA.FTZ R14, R20, UR6, -R13.reuse ;  /* 0x00000006140e7c23 */ /* 0x100fe2000801080d */
[----:B------:R-:W-:Y:S01]  /*3620*/  ISETP.NE.AND P6, PT, R61, RZ, PT ;  /* 0x000000ff3d00720c */ /* 0x000fe20003fc5270 */
[--C-:B------:R-:W-:Y:S01]  /*3630*/  FFMA.FTZ R20, R28, UR6, -R13.reuse ;  /* 0x000000061c147c23 */ /* 0x100fe2000801080d */
[----:B------:R-:W-:Y:S01]  /*3640*/  FMNMX.FTZ R6, R58, R11, !PT ;  /* 0x0000000b3a067209 */ /* 0x000fe20007810000 */
[----:B------:R-:W-:Y:S01]  /*3650*/  MUFU.EX2 R12, R12 ;  /* 0x0000000c000c7308 */ /* 0x000fe20000000800 */
[----:B------:R-:W-:Y:S01]  /*3660*/  FSEL R63, R63, -INF , !P1 ;  /* 0xff8000003f3f7808 */ /* 0x000fe20004800000 */
[--C-:B------:R-:W-:Y:S01]  /*3670*/  FFMA.FTZ R21, R72, UR6, -R13.reuse ;  /* 0x0000000648157c23 */ /* 0x100fe2000801080d */
[----:B------:R-:W-:Y:S01]  /*3680*/  ISETP.GT.AND P1, PT, R3, 0x50, !P6 ;  /* 0x000000500300780c */ /* 0x000fe20007724270 */
[--C-:B------:R-:W-:Y:S01]  /*3690*/  FFMA.FTZ R24, R32, UR6, -R13.reuse ;  /* 0x0000000620187c23 */ /* 0x100fe2000801080d */
[----:B------:R-:W-:Y:S01]  /*36a0*/  FMNMX.FTZ R11, R59, R6, !PT ;  /* 0x000000063b0b7209 */ /* 0x000fe20007810000 */
[--C-:B------:R-:W-:Y:S01]  /*36b0*/  FFMA.FTZ R28, R36, UR6, -R13.reuse ;  /* 0x00000006241c7c23 */ /* 0x100fe2000801080d */
[----:B------:R-:W-:Y:S01]  /*36c0*/  ISETP.NE.AND P4, PT, R15, RZ, PT ;  /* 0x000000ff0f00720c */ /* 0x000fe20003f85270 */
[----:B------:R-:W-:Y:S01]  /*36d0*/  MUFU.EX2 R20, R20 ;  /* 0x0000001400147308 */ /* 0x000fe20000000800 */
[----:B------:R-:W-:Y:S01]  /*36e0*/  ISETP.LT.OR P1, PT, R0, 0x51, P1 ;  /* 0x000000510000780c */ /* 0x000fe20000f21670 */
[--C-:B------:R-:W-:Y:S01]  /*36f0*/  FFMA.FTZ R36, R48, UR6, -R13.reuse ;  /* 0x0000000630247c23 */ /* 0x100fe2000801080d */
[----:B------:R-:W-:Y:S01]  /*3700*/  FMNMX.FTZ R6, R62, R11, !PT ;  /* 0x0000000b3e067209 */ /* 0x000fe20007810000 */
[--C-:B------:R-:W-:Y:S01]  /*3710*/  FFMA.FTZ R48, R88, UR6, -R13.reuse ;  /* 0x0000000658307c23 */ /* 0x100fe2000801080d */
[----:B------:R-:W-:Y:S01]  /*3720*/  ISETP.GT.AND P4, PT, R3, 0x59, !P4 ;  /* 0x000000590300780c */ /* 0x000fe20006784270 */
[--C-:B------:R-:W-:Y:S01]  /*3730*/  FFMA.FTZ R29, R76, UR6, -R13.reuse ;  /* 0x000000064c1d7c23 */ /* 0x100fe2000801080d */
[----:B------:R-:W-:Y:S01]  /*3740*/  FSEL R66, R66, -INF , !P1 ;  /* 0xff80000042427808 */ /* 0x000fe20004800000 */
[----:B------:R0:W3:Y:S01]  /*3750*/  MUFU.EX2 R15, R14 ;  /* 0x0000000e000f7308 */ /* 0x0000e20000000800 */
[----:B------:R-:W-:Y:S01]  /*3760*/  FMNMX.FTZ R3, R63, R6, !PT ;  /* 0x000000063f037209 */ /* 0x000fe20007810000 */
[--C-:B------:R-:W-:Y:S01]  /*3770*/  FFMA.FTZ R11, R78, UR6, -R13.reuse ;  /* 0x000000064e0b7c23 */ /* 0x100fe2000801080d */
[----:B------:R-:W-:Y:S01]  /*3780*/  ISETP.LT.OR P4, PT, R0, 0x5a, P4 ;  /* 0x0000005a0000780c */ /* 0x000fe20002781670 */
[--C-:B------:R-:W-:Y:S01]  /*3790*/  FFMA.FTZ R32, R80, UR6, -R13.reuse ;  /* 0x0000000650207c23 */ /* 0x100fe2000801080d */
[----:B------:R-:W-:Y:S01]  /*37a0*/  FMNMX.FTZ R6, R66, R3, !PT ;  /* 0x0000000342067209 */ /* 0x000fe20007810000 */
[--C-:B------:R-:W-:Y:S01]  /*37b0*/  FFMA.FTZ R37, R82, UR6, -R13.reuse ;  /* 0x0000000652257c23 */ /* 0x100fe2000801080d */
[----:B------:R-:W-:Y:S01]  /*37c0*/  FSEL R71, R71, -INF , !P4 ;  /* 0xff80000047477808 */ /* 0x000fe20006000000 */
[----:B------:R-:W4:Y:S01]  /*37d0*/  MUFU.EX2 R21, R21 ;  /* 0x0000001500157308 */ /* 0x000f220000000800 */
[----:B------:R-:W-:Y:S01]  /*37e0*/  FMNMX.FTZ R3, R67, R6, !PT ;  /* 0x0000000643037209 */ /* 0x000fe20007810000 */
[--C-:B------:R-:W-:Y:S01]  /*37f0*/  FFMA.FTZ R6, R44, UR6, -R13.reuse ;  /* 0x000000062c067c23 */ /* 0x100fe2000801080d */
[--C-:B0-----:R-:W-:Y:S01]  /*3800*/  FFMA.FTZ R14, R74, UR6, -R13.reuse ;  /* 0x000000064a0e7c23 */ /* 0x101fe2000801080d */
[--C-:B------:R-:W-:Y:S01]  /*3810*/  FFMA.FTZ R44, R56, UR6, -R13.reuse ;  /* 0x00000006382c7c23 */ /* 0x100fe2000801080d */
[----:B------:R-:W-:Y:S01]  /*3820*/  FMNMX.FTZ R0, R70, R3, !PT ;  /* 0x0000000346007209 */ /* 0x000fe20007810000 */
[--C-:B------:R-:W-:Y:S01]  /*3830*/  FFMA.FTZ R41, R84, UR6, -R13.reuse ;  /* 0x0000000654297c23 */ /* 0x100fe2000801080d */
[--C-:B------:R-:W-:Y:S01]  /*3840*/  FFMA.FTZ R53, R90, UR6, -R13.reuse ;  /* 0x000000065a357c23 */ /* 0x100fe2000801080d */
[----:B------:R-:W-:Y:S01]  /*3850*/  MUFU.EX2 R162, R6 ;  /* 0x0000000600a27308 */ /* 0x000fe20000000800 */
[----:B------:R-:W-:Y:S01]  /*3860*/  FMNMX.FTZ R0, R71, R0, !PT ;  /* 0x0000000047007209 */ /* 0x000fe20007810000 */
[----:B------:R-:W-:Y:S01]  /*3870*/  FFMA.FTZ R68, R68, UR6, -R13 ;  /* 0x0000000644447c23 */ /* 0x000fe2000801080d */
[----:B---3--:R-:W-:-:S03]  /*3880*/  F2FP.BF16.F32.PACK_AB R152, R15, R12 ;  /* 0x0000000c0f98723e */ /* 0x008fc600000010ff */
[----:B------:R-:W0:Y:S02]  /*3890*/  SHFL.BFLY PT, R3, R0, 0x2, 0x1f ;  /* 0x0c401f0000037f89 */ /* 0x000e2400000e0000 */
[----:B------:R-:W-:Y:S01]  /*38a0*/  MUFU.EX2 R24, R24 ;  /* 0x0000001800187308 */ /* 0x000fe20000000800 */
[----:B----4-:R-:W-:-:S07]  /*38b0*/  F2FP.BF16.F32.PACK_AB R154, R21, R20 ;  /* 0x00000014159a723e */ /* 0x010fce00000010ff */
[----:B------:R3:W4:Y:S08]  /*38c0*/  MUFU.EX2 R25, R14 ;  /* 0x0000000e00197308 */ /* 0x0007300000000800 */
[----:B------:R-:W-:Y:S01]  /*38d0*/  MUFU.EX2 R28, R28 ;  /* 0x0000001c001c7308 */ /* 0x000fe20000000800 */
[--C-:B---3--:R-:W-:Y:S01]  /*38e0*/  FFMA.FTZ R14, R40, UR6, -R13.reuse ;  /* 0x00000006280e7c23 */ /* 0x108fe2000801080d */
[--C-:B------:R-:W-:Y:S01]  /*38f0*/  FFMA.FTZ R40, R52, UR6, -R13.reuse ;  /* 0x0000000634287c23 */ /* 0x100fe2000801080d */
[--C-:B------:R-:W-:Y:S01]  /*3900*/  FFMA.FTZ R52, R64, UR6, -R13.reuse ;  /* 0x0000000640347c23 */ /* 0x100fe2000801080d */
[----:B0-----:R-:W-:Y:S01]  /*3910*/  FMNMX.FTZ R3, R0, R3, !PT ;  /* 0x0000000300037209 */ /* 0x001fe20007810000 */
[----:B------:R-:W-:-:S03]  /*3920*/  FFMA.FTZ R0, R86, UR6, -R13 ;  /* 0x0000000656007c23 */ /* 0x000fc6000801080d */
[----:B------:R-:W-:Y:S01]  /*3930*/  MUFU.EX2 R49, R48 ;  /* 0x0000003000317308 */ /* 0x000fe20000000800 */
[----:B----4-:R-:W-:Y:S01]  /*3940*/  F2FP.BF16.F32.PACK_AB R156, R25, R24 ;  /* 0x00000018199c723e */ /* 0x010fe200000010ff */
[----:B------:R-:W0:Y:S06]  /*3950*/  SHFL.BFLY PT, R6, R3, 0x1, 0x1f ;  /* 0x0c201f0003067f89 */ /* 0x000e2c00000e0000 */
[----:B------:R3:W-:Y:S08]  /*3960*/  MUFU.EX2 R45, R0 ;  /* 0x00000000002d7308 */ /* 0x0007f00000000800 */
[----:B------:R-:W4:Y:S08]  /*3970*/  MUFU.EX2 R29, R29 ;  /* 0x0000001d001d7308 */ /* 0x000f300000000800 */
[----:B------:R-:W5:Y:S01]  /*3980*/  MUFU.EX2 R14, R14 ;  /* 0x0000000e000e7308 */ /* 0x000f620000000800 */
[----:B0-----:R-:W-:Y:S01]  /*3990*/  FMNMX.FTZ R6, R3, R6, !PT ;  /* 0x0000000603067209 */ /* 0x001fe20007810000 */
[----:B------:R-:W-:-:S03]  /*39a0*/  FADD.FTZ R3, R12, R15 ;  /* 0x0000000f0c037221 */ /* 0x000fc60000010000 */
[C---:B------:R-:W-:Y:S01]  /*39b0*/  FSETP.NEU.FTZ.AND P1, PT, R6.reuse, -INF , PT ;  /* 0xff8000000600780b */ /* 0x040fe20003f3d000 */
[----:B---3--:R-:W-:Y:S01]  /*39c0*/  FMUL.FTZ R0, R6, UR6 ;  /* 0x0000000606007c20 */ /* 0x008fe20008410000 */
[----:B------:R-:W-:Y:S01]  /*39d0*/  FADD.FTZ R48, R20, R3 ;  /* 0x0000000314307221 */ /* 0x000fe20000010000 */
[----:B------:R-:W0:Y:S01]  /*39e0*/  MUFU.EX2 R11, R11 ;  /* 0x0000000b000b7308 */ /* 0x000e220000000800 */
[----:B----4-:R-:W-:Y:S02]  /*39f0*/  F2FP.BF16.F32.PACK_AB R158, R29, R28 ;  /* 0x0000001c1d9e723e */ /* 0x010fe400000010ff */
        /* <DEDUP_REMOVED lines=17> */
[--C-:B------:R-:W-:Y:S01]  /*3b10*/  FFMA.FTZ R47, R47, UR6, -R0.reuse ;  /* 0x000000062f2f7c23 */ /* 0x100fe20008010800 */
[----:B------:R-:W-:Y:S01]  /*3b20*/  FADD.FTZ R56, R28, R57 ;  /* 0x000000391c387221 */ /* 0x000fe20000010000 */
[--C-:B------:R-:W-:Y:S01]  /*3b30*/  FFMA.FTZ R50, R50, UR6, -R0.reuse ;  /* 0x0000000632327c23 */ /* 0x100fe20008010800 */
[--C-:B------:R-:W-:Y:S01]  /*3b40*/  FFMA.FTZ R51, R51, UR6, -R0.reuse ;  /* 0x0000000633337c23 */ /* 0x100fe20008010800 */
[----:B------:R-:W-:Y:S01]  /*3b50*/  FFMA.FTZ R54, R54, UR6, -R0 ;  /* 0x0000000636367c23 */ /* 0x000fe20008010800 */
[----:B------:R-:W-:Y:S01]  /*3b60*/  FADD.FTZ R57, R29, R56 ;  /* 0x000000381d397221 */ /* 0x000fe20000010000 */
[--C-:B------:R-:W-:Y:S01]  /*3b70*/  FFMA.FTZ R55, R55, UR6, -R0.reuse ;  /* 0x0000000637377c23 */ /* 0x100fe20008010800 */
[----:B------:R-:W4:Y:S01]  /*3b80*/  MUFU.EX2 R30, R30 ;  /* 0x0000001e001e7308 */ /* 0x000f220000000800 */
[--C-:B------:R-:W-:Y:S01]  /*3b90*/  FFMA.FTZ R58, R58, UR6, -R0.reuse ;  /* 0x000000063a3a7c23 */ /* 0x100fe20008010800 */
[----:B-----5:R-:W-:Y:S01]  /*3ba0*/  FADD.FTZ R56, R14, R57 ;  /* 0x000000390e387221 */ /* 0x020fe20000010000 */
[--C-:B------:R-:W-:Y:S01]  /*3bb0*/  FFMA.FTZ R59, R59, UR6, -R0.reuse ;  /* 0x000000063b3b7c23 */ /* 0x100fe20008010800 */
[--C-:B------:R-:W-:Y:S01]  /*3bc0*/  FFMA.FTZ R62, R62, UR6, -R0.reuse ;  /* 0x000000063e3e7c23 */ /* 0x100fe20008010800 */
[----:B------:R-:W-:Y:S01]  /*3bd0*/  FFMA.FTZ R63, R63, UR6, -R0 ;  /* 0x000000063f3f7c23 */ /* 0x000fe20008010800 */
[----:B0-----:R-:W-:Y:S01]  /*3be0*/  FADD.FTZ R57, R11, R56 ;  /* 0x000000380b397221 */ /* 0x001fe20000010000 */
[--C-:B------:R-:W-:Y:S01]  /*3bf0*/  FFMA.FTZ R66, R66, UR6, -R0.reuse ;  /* 0x0000000642427c23 */ /* 0x100fe20008010800 */
[----:B------:R-:W0:Y:S01]  /*3c00*/  MUFU.EX2 R31, R31 ;  /* 0x0000001f001f7308 */ /* 0x000e220000000800 */
[----:B---3--:R-:W-:Y:S01]  /*3c10*/  FADD.FTZ R3, R26, R27 ;  /* 0x0000001b1a037221 */ /* 0x008fe20000010000 */
[----:B------:R-:W-:Y:S01]  /*3c20*/  FADD.FTZ R56, R162, R57 ;  /* 0x00000039a2387221 */ /* 0x000fe20000010000 */
[--C-:B------:R-:W-:Y:S01]  /*3c30*/  FFMA.FTZ R67, R67, UR6, -R0.reuse ;  /* 0x0000000643437c23 */ /* 0x100fe20008010800 */
[----:B------:R-:W-:Y:S01]  /*3c40*/  F2FP.BF16.F32.PACK_AB R160, R11, R14 ;  /* 0x0000000e0ba0723e */ /* 0x000fe200000010ff */
[--C-:B------:R-:W-:Y:S01]  /*3c50*/  FFMA.FTZ R70, R70, UR6, -R0.reuse ;  /* 0x0000000646467c23 */ /* 0x100fe20008010800 */
[----:B------:R-:W-:Y:S01]  /*3c60*/  FFMA.FTZ R0, R71, UR6, -R0 ;  /* 0x0000000647007c23 */ /* 0x000fe20008010800 */
[----:B------:R-:W-:Y:S01]  /*3c70*/  F2FP.BF16.F32.PACK_AB R153, R27, R26 ;  /* 0x0000001a1b99723e */ /* 0x000fe200000010ff */
[----:B------:R-:W3:Y:S01]  /*3c80*/  MUFU.EX2 R34, R34 ;  /* 0x0000002200227308 */ /* 0x000ee20000000800 */
[----:B----4-:R-:W-:-:S07]  /*3c90*/  FADD.FTZ R48, R30, R3 ;  /* 0x000000031e307221 */ /* 0x010fce0000010000 */
[----:B------:R-:W4:Y:S01]  /*3ca0*/  MUFU.EX2 R35, R35 ;  /* 0x0000002300237308 */ /* 0x000f220000000800 */
[C---:B0-----:R-:W-:Y:S01]  /*3cb0*/  FADD.FTZ R3, R31.reuse, R48 ;  /* 0x000000301f037221 */ /* 0x041fe20000010000 */
[----:B------:R-:W-:-:S06]  /*3cc0*/  F2FP.BF16.F32.PACK_AB R155, R31, R30 ;  /* 0x0000001e1f9b723e */ /* 0x000fcc00000010ff */
[----:B------:R-:W0:Y:S01]  /*3cd0*/  MUFU.EX2 R38, R38 ;  /* 0x0000002600267308 */ /* 0x000e220000000800 */
[----:B---3--:R-:W-:-:S07]  /*3ce0*/  FADD.FTZ R48, R34, R3 ;  /* 0x0000000322307221 */ /* 0x008fce0000010000 */
[----:B------:R-:W3:Y:S01]  /*3cf0*/  MUFU.EX2 R39, R39 ;  /* 0x0000002700277308 */ /* 0x000ee20000000800 */
[C---:B----4-:R-:W-:Y:S01]  /*3d00*/  FADD.FTZ R3, R35.reuse, R48 ;  /* 0x0000003023037221 */ /* 0x050fe20000010000 */
[----:B------:R-:W-:-:S06]  /*3d10*/  F2FP.BF16.F32.PACK_AB R157, R35, R34 ;  /* 0x00000022239d723e */ /* 0x000fcc00000010ff */
[----:B------:R4:W5:Y:S01]  /*3d20*/  MUFU.EX2 R33, R32 ;  /* 0x0000002000217308 */ /* 0x0009620000000800 */
[----:B0-----:R-:W-:-:S07]  /*3d30*/  FADD.FTZ R48, R38, R3 ;  /* 0x0000000326307221 */ /* 0x001fce0000010000 */
[----:B------:R-:W0:Y:S01]  /*3d40*/  MUFU.EX2 R42, R42 ;  /* 0x0000002a002a7308 */ /* 0x000e220000000800 */
[C---:B---3--:R-:W-:Y:S01]  /*3d50*/  FADD.FTZ R3, R39.reuse, R48 ;  /* 0x0000003027037221 */ /* 0x048fe20000010000 */
[--C-:B----4-:R-:W-:Y:S01]  /*3d60*/  FFMA.FTZ R32, R60, UR6, -R13.reuse ;  /* 0x000000063c207c23 */ /* 0x110fe2000801080d */
[----:B------:R-:W-:Y:S01]  /*3d70*/  FFMA.FTZ R13, R92, UR6, -R13 ;  /* 0x000000065c0d7c23 */ /* 0x000fe2000801080d */
[----:B------:R-:W-:-:S04]  /*3d80*/  F2FP.BF16.F32.PACK_AB R159, R39, R38 ;  /* 0x00000026279f723e */ /* 0x000fc800000010ff */
[----:B------:R-:W3:Y:S01]  /*3d90*/  MUFU.EX2 R36, R36 ;  /* 0x0000002400247308 */ /* 0x000ee20000000800 */
[C---:B-----5:R-:W-:Y:S01]  /*3da0*/  FADD.FTZ R57, R33.reuse, R56 ;  /* 0x0000003821397221 */ /* 0x060fe20000010000 */
[----:B------:R-:W-:-:S06]  /*3db0*/  F2FP.BF16.F32.PACK_AB R162, R33, R162 ;  /* 0x000000a221a2723e */ /* 0x000fcc00000010ff */
[----:B------:R-:W4:Y:S01]  /*3dc0*/  MUFU.EX2 R43, R43 ;  /* 0x0000002b002b7308 */ /* 0x000f220000000800 */
[----:B0-----:R-:W-:-:S07]  /*3dd0*/  FADD.FTZ R48, R42, R3 ;  /* 0x000000032a307221 */ /* 0x001fce0000010000 */
[----:B------:R-:W0:Y:S01]  /*3de0*/  MUFU.EX2 R37, R37 ;  /* 0x0000002500257308 */ /* 0x000e220000000800 */
[----:B---3--:R-:W-:-:S07]  /*3df0*/  FADD.FTZ R56, R36, R57 ;  /* 0x0000003924387221 */ /* 0x008fce0000010000 */
[----:B------:R-:W3:Y:S01]  /*3e00*/  MUFU.EX2 R46, R46 ;  /* 0x0000002e002e7308 */ /* 0x000ee20000000800 */
[C---:B----4-:R-:W-:Y:S01]  /*3e10*/  FADD.FTZ R3, R43.reuse, R48 ;  /* 0x000000302b037221 */ /* 0x050fe20000010000 */
[----:B------:R-:W-:-:S06]  /*3e20*/  F2FP.BF16.F32.PACK_AB R161, R43, R42 ;  /* 0x0000002a2ba1723e */ /* 0x000fcc00000010ff */
[----:B------:R-:W4:Y:S01]  /*3e30*/  MUFU.EX2 R40, R40 ;  /* 0x0000002800287308 */ /* 0x000f220000000800 */
[C---:B0-----:R-:W-:Y:S01]  /*3e40*/  FADD.FTZ R57, R37.reuse, R56 ;  /* 0x0000003825397221 */ /* 0x041fe20000010000 */
[----:B------:R-:W-:-:S06]  /*3e50*/  F2FP.BF16.F32.PACK_AB R164, R37, R36 ;  /* 0x0000002425a4723e */ /* 0x000fcc00000010ff */
[----:B------:R-:W0:Y:S01]  /*3e60*/  MUFU.EX2 R47, R47 ;  /* 0x0000002f002f7308 */ /* 0x000e220000000800 */
[----:B---3--:R-:W-:-:S07]  /*3e70*/  FADD.FTZ R48, R46, R3 ;  /* 0x000000032e307221 */ /* 0x008fce0000010000 */
[----:B------:R-:W3:Y:S01]  /*3e80*/  MUFU.EX2 R41, R41 ;  /* 0x0000002900297308 */ /* 0x000ee20000000800 */
[----:B----4-:R-:W-:-:S07]  /*3e90*/  FADD.FTZ R56, R40, R57 ;  /* 0x0000003928387221 */ /* 0x010fce0000010000 */
[----:B------:R-:W4:Y:S01]  /*3ea0*/  MUFU.EX2 R50, R50 ;  /* 0x0000003200327308 */ /* 0x000f220000000800 */
[C---:B0-----:R-:W-:Y:S01]  /*3eb0*/  FADD.FTZ R3, R47.reuse, R48 ;  /* 0x000000302f037221 */ /* 0x041fe20000010000 */
[----:B------:R-:W-:-:S06]  /*3ec0*/  F2FP.BF16.F32.PACK_AB R163, R47, R46 ;  /* 0x0000002e2fa3723e */ /* 0x000fcc00000010ff */
[----:B------:R-:W0:Y:S01]  /*3ed0*/  MUFU.EX2 R44, R44 ;  /* 0x0000002c002c7308 */ /* 0x000e220000000800 */
[C---:B---3--:R-:W-:Y:S01]  /*3ee0*/  FADD.FTZ R57, R41.reuse, R56 ;  /* 0x0000003829397221 */ /* 0x048fe20000010000 */
[----:B------:R-:W-:-:S06]  /*3ef0*/  F2FP.BF16.F32.PACK_AB R166, R41, R40 ;  /* 0x0000002829a6723e */ /* 0x000fcc00000010ff */
[----:B------:R-:W3:Y:S01]  /*3f00*/  MUFU.EX2 R51, R51 ;  /* 0x0000003300337308 */ /* 0x000ee20000000800 */
[----:B----4-:R-:W-:-:S07]  /*3f10*/  FADD.FTZ R12, R50, R3 ;  /* 0x00000003320c7221 */ /* 0x010fce0000010000 */
[----:B------:R-:W4:Y:S01]  /*3f20*/  MUFU.EX2 R54, R54 ;  /* 0x0000003600367308 */ /* 0x000f220000000800 */
[----:B0-----:R-:W-:Y:S01]  /*3f30*/  FADD.FTZ R48, R44, R57 ;  /* 0x000000392c307221 */ /* 0x001fe20000010000 */
[----:B------:R-:W-:-:S03]  /*3f40*/  F2FP.BF16.F32.PACK_AB R168, R45, R44 ;  /* 0x0000002c2da8723e */ /* 0x000fc600000010ff */
[----:B------:R-:W-:-:S03]  /*3f50*/  FADD.FTZ R15, R45, R48 ;  /* 0x000000302d0f7221 */ /* 0x000fc60000010000 */
        /* <DEDUP_REMOVED lines=15> */
[----:B0-----:R-:W-:-:S07]  /*4050*/  FADD.FTZ R14, R52, R11 ;  /* 0x0000000b340e7221 */ /* 0x001fce0000010000 */
[----:B------:R-:W0:Y:S01]  /*4060*/  MUFU.EX2 R62, R62 ;  /* 0x0000003e003e7308 */ /* 0x000e220000000800 */
[C---:B---3--:R-:W-:Y:S01]  /*4070*/  FADD.FTZ R3, R59.reuse, R12 ;  /* 0x0000000c3b037221 */ /* 0x048fe20000010000 */
[----:B------:R-:W-:-:S06]  /*4080*/  F2FP.BF16.F32.PACK_AB R169, R59, R58 ;  /* 0x0000003a3ba9723e */ /* 0x000fcc00000010ff */
[----:B------:R-:W3:Y:S01]  /*4090*/  MUFU.EX2 R68, R68 ;  /* 0x0000004400447308 */ /* 0x000ee20000000800 */
[C---:B----4-:R-:W-:Y:S01]  /*40a0*/  FADD.FTZ R11, R53.reuse, R14 ;  /* 0x0000000e350b7221 */ /* 0x050fe20000010000 */
        /* <DEDUP_REMOVED lines=9> */
[----:B0-----:R-:W-:-:S07]  /*4140*/  FADD.FTZ R12, R66, R11 ;  /* 0x0000000b420c7221 */ /* 0x001fce0000010000 */
[----:B------:R4:W0:Y:S01]  /*4150*/  MUFU.EX2 R175, R0 ;  /* 0x0000000000af7308 */ /* 0x0008220000000800 */
[C---:B---3--:R-:W-:Y:S01]  /*4160*/  FADD.FTZ R11, R67.reuse, R12 ;  /* 0x0000000c430b7221 */ /* 0x048fe20000010000 */
[----:B------:R-:W-:-:S06]  /*4170*/  F2FP.BF16.F32.PACK_AB R173, R67, R66 ;  /* 0x0000004243ad723e */ /* 0x000fcc00000010ff */
[----:B------:R-:W3:Y:S01]  /*4180*/  MUFU.EX2 R13, R13 ;  /* 0x0000000d000d7308 */ /* 0x000ee20000000800 */
[----:B----4-:R-:W-:-:S04]  /*4190*/  FADD.FTZ R0, R70, R11 ;  /* 0x0000000b46007221 */ /* 0x010fc80000010000 */
[C---:B0-----:R-:W-:Y:S01]  /*41a0*/  FADD.FTZ R0, R175.reuse, R0 ;  /* 0x00000000af007221 */ /* 0x041fe20000010000 */
[----:B------:R-:W-:Y:S01]  /*41b0*/  F2FP.BF16.F32.PACK_AB R175, R175, R70 ;  /* 0x00000046afaf723e */ /* 0x000fe200000010ff */
[C---:B---3--:R-:W-:Y:S01]  /*41c0*/  FADD.FTZ R3, R13.reuse, R14 ;  /* 0x0000000e0d037221 */ /* 0x048fe20000010000 */
[----:B------:R-:W-:Y:S01]  /*41d0*/  F2FP.BF16.F32.PACK_AB R174, R13, R68 ;  /* 0x000000440dae723e */ /* 0x000fe200000010ff */
[----:B------:R-:W-:Y:S06]  /*41e0*/  @!P0 BRA `(.L_x_11446) ;  /* 0x0000000000048947 */ /* 0x000fec0003800000 */
[----:B------:R-:W-:Y:S01]  /*41f0*/  BPT.TRAP 0x1 ;  /* 0x000000040000795c */ /* 0x000fe20000300000 */
.L_x_11446:
[----:B------:R0:W3:Y:S01]  /*4200*/  SYNCS.PHASECHK.TRANS64.TRYWAIT P1, [R5+URZ+0x22850], R10 ;  /* 0x0228500a050075a7 */ /* 0x0000e2000802017f */
[----:B------:R-:W-:Y:S05]  /*4210*/  @!P0 BRA `(.L_x_11447) ;  /* 0x0000000000048947 */ /* 0x000fea0003800000 */
[----:B------:R-:W-:Y:S01]  /*4220*/  BPT.TRAP 0x1 ;  /* 0x000000040000795c */ /* 0x000fe20000300000 */
.L_x_11447:
[----:B---3--:R-:W-:Y:S05]  /*4230*/  @P1 BRA `(.L_x_11448) ;  /* 0x0000000000081947 */ /* 0x008fea0003800000 */
[----:B------:R-:W3:Y:S02]  /*4240*/  SYNCS.PHASECHK.TRANS64.TRYWAIT P1, [R5+URZ+0x22850], R10 ;  /* 0x0228500a050075a7 */ /* 0x000ee4000802017f */
[----:B---3--:R-:W-:Y:S05]  /*4250*/  @!P1 BRA `(.L_x_11449) ;  /* 0x00000120009c9947 */ /* 0x008fea0003800000 */
.L_x_11448:
[----:B------:R-:W-:Y:S01]  /*4260*/  R2UR UR10, R8 ;  /* 0x00000000080a72ca */ /* 0x000fe200000e0000 */
[----:B------:R4:W-:Y:S01]  /*4270*/  BAR.SYNC.DEFER_BLOCKING R9, 0x100 ;  /* 0x000400090000751d */ /* 0x0009e20000010000 */
[----:B------:R-:W-:-:S05]  /*4280*/  ISETP.NE.AND P2, PT, R7, 0x1, PT ;  /* 0x000000010700780c */ /* 0x000fca0003f45270 */
[----:B------:R-:W-:Y:S01]  /*4290*/  UMOV UR11, 0x40000040 ;  /* 0x40000040000b7882 */ /* 0x000fe20000000000 */
[----:B------:R-:W5:Y:S05]  /*42a0*/  S2R R11, SR_TID.X ;  /* 0x00000000000b7919 */ /* 0x000f6a0000002100 */
[----:B------:R-:W-:Y:S02]  /*42b0*/  UIADD3 UR10, UR10, 0x400, URZ ;  /* 0x000004000a0a7890 */ /* 0x000fe4000fffe03f */
[----:B------:R-:W4:Y:S02]  /*42c0*/  @P2 LDC R8, c[0x0][0x44c] ;  /* 0x00011300ff082b82 */ /* 0x000f240000000800 */
[----:B------:R-:W-:-:S04]  /*42d0*/  USHF.R.U32.HI UR10, URZ, 0x4, UR10 ;  /* 0x000000043f0a7899 */ /* 0x000fc8000801160a */
[----:B------:R-:W-:Y:S02]  /*42e0*/  ULOP3.LUT UR10, UR10, 0x3fff, URZ, 0xc0, !UPT ;  /* 0x00003fff0a0a7892 */ /* 0x000fe4000f8ec03f */
[----:B0123--:R-:W0:Y:S02]  /*42f0*/  @P2 LDC R10, c[0x0][0x450] ;  /* 0x00011400ff0a2b82 */ /* 0x00fe240000000800 */
[----:B------:R-:W-:Y:S01]  /*4300*/  ULOP3.LUT UR21, UR10, 0x3000000, URZ, 0xfc, !UPT ;  /* 0x030000000a157892 */ /* 0x000fe2000f8efc3f */
[----:B------:R-:W-:-:S03]  /*4310*/  WARPGROUP.ARRIVE ;  /* 0x00000000000079c5 */ /* 0x000fc60000000000 */
[----:B------:R-:W-:-:S07]  /*4320*/  UIMAD UR18, UR37, 0xc00, UR21 ;  /* 0x00000c00251278a4 */ /* 0x000fce000f8e0215 */
[----:B------:R-:W-:Y:S02]  /*4330*/  UMOV UR10, UR18 ;  /* 0x00000012000a7c82 */ /* 0x000fe40008000000 */
[----:B------:R-:W-:Y:S01]  /*4340*/  HGMMA.64x256x16.F32.BF16 R24, R152, gdesc[UR8].tnspB, RZ, !UPT, gsb0 ;  /* 0x43e0000898187df0 */ /* 0x000fe2000c0018ff */
[----:B------:R-:W-:Y:S01]  /*4350*/  UIADD3 UR10, UR18, 0x80, URZ ;  /* 0x00000080120a7890 */ /* 0x000fe2000fffe03f */
[----:B----4-:R-:W-:Y:S01]  /*4360*/  @P2 IMAD.HI.U32 R9, R8, UR43, RZ ;  /* 0x0000002b08092c27 */ /* 0x010fe2000f8e00ff */
[----:B------:R-:W-:Y:S01]  /*4370*/  UMOV UR11, 0x40000040 ;  /* 0x40000040000b7882 */ /* 0x000fe20000000000 */
[----:B-----5:R-:W-:Y:S02]  /*4380*/  LOP3.LUT P1, RZ, R11, 0x7f, RZ, 0xc0, !PT ;  /* 0x0000007f0bff7812 */ /* 0x020fe4000782c0ff */
[----:B------:R-:W-:Y:S01]  /*4390*/  IMAD.U32 R8, RZ, RZ, UR43 ;  /* 0x0000002bff087e24 */ /* 0x000fe2000f8e00ff */
[----:B0-----:R-:W-:-:S04]  /*43a0*/  @P2 SHF.R.U32.HI R8, RZ, R10, R9 ;  /* 0x0000000aff082219 */ /* 0x001fc80000011609 */
[----:B------:R-:W-:-:S06]  /*43b0*/  IADD3 R8, R8, R17, -R16 ;  /* 0x0000001108087210 */ /* 0x000fcc0007ffe810 */
        /* <DEDUP_REMOVED lines=47> */
.L_x_11451:
[----:B------:R-:W-:-:S11]  /*46b0*/  UISETP.NE.AND UP1, UPT, UR15, 0x1, UPT ;  /* 0x000000010f00788c */ /* 0x000fd6000bf25270 */
[----:B------:R-:W-:Y:S02]  /*46c0*/  @UP1 ULDC.64 UR22, c[0x0][0x9e8] ;  /* 0x00027a0000161ab9 */ /* 0x000fe40000000a00 */
[----:B------:R-:W-:-:S04]  /*46d0*/  UIMAD.WIDE.U32 UR10, UR18, UR22, URZ ;  /* 0x00000016120a72a5 */ /* 0x000fc8000f8e003f */
[----:B------:R-:W-:-:S12]  /*46e0*/  @UP1 USHF.R.U32.HI UR18, URZ, UR23, UR11 ;  /* 0x000000173f121299 */ /* 0x000fd8000801160b */
.L_x_11452:
[----:B------:R-:W-:-:S04]  /*46f0*/  UIMAD UR15, UR18, UR15, UR15 ;  /* 0x0000000f120f72a4 */ /* 0x000fc8000f8e020f */
[----:B------:R-:W-:-:S04]  /*4700*/  UISETP.LT.AND UP1, UPT, UR14, UR15, UPT ;  /* 0x0000000f0e00728c */ /* 0x000fc8000bf21270 */
[----:B------:R-:W-:-:S12]  /*4710*/  USEL UR14, UR14, UR15, UP1 ;  /* 0x0000000f0e0e7287 */ /* 0x000fd80008800000 */
.L_x_11450:
        /* <DEDUP_REMOVED lines=11> */
.L_x_11470:
[----:B------:R-:W-:-:S04]  /*47d0*/  UIADD3 UR37, UR37, 0x1, URZ ;  /* 0x0000000125257890 */ /* 0x000fc8000fffe03f */
[----:B------:R-:W-:-:S04]  /*47e0*/  UISETP.NE.AND UP1, UPT, UR37, 0x2, UPT ;  /* 0x000000022500788c */ /* 0x000fc8000bf25270 */
[----:B------:R-:W-:Y:S02]  /*47f0*/  USEL UR6, URZ, 0x1, UP1 ;  /* 0x000000013f067887 */ /* 0x000fe40008800000 */
[----:B------:R-:W-:Y:S02]  /*4800*/  USEL UR37, UR37, URZ, UP1 ;  /* 0x0000003f25257287 */ /* 0x000fe40008800000 */
[----:B------:R-:W-:Y:S01]  /*4810*/  ULOP3.LUT UR38, UR38, UR6, URZ, 0x3c, !UPT ;  /* 0x0000000626267292 */ /* 0x000fe2000f8e3c3f */
[----:B01----:R-:W-:Y:S11]  /*4820*/  @!P0 BRA `(.L_x_11454) ;  /* 0x0000000000048947 */ /* 0x003ff60003800000 */
[----:B------:R-:W-:Y:S01]  /*4830*/  BPT.TRAP 0x1 ;  /* 0x000000040000795c */ /* 0x000fe20000300000 */
.L_x_11454:
        /* <DEDUP_REMOVED lines=9> */
.L_x_11455:
[----:B-1----:R-:W-:Y:S05]  /*48d0*/  @P1 BRA `(.L_x_11456) ;  /* 0x0000000000081947 */ /* 0x002fea0003800000 */
[----:B------:R-:W1:Y:S02]  /*48e0*/  SYNCS.PHASECHK.TRANS64.TRYWAIT P1, [UR27+0x22830], R10 ;  /* 0x0228300aff0075a7 */ /* 0x000e64000802015b */
[----:B-1----:R-:W-:Y:S05]  /*48f0*/  @!P1 BRA `(.L_x_11457) ;  /* 0x0000011c00089947 */ /* 0x002fea0003800000 */
.L_x_11456:
        /* <DEDUP_REMOVED lines=13> */
[----:B------:R-:W-:-:S02]  /*49d0*/  IMAD.U32 R11, RZ, RZ, UR27 ;  /* 0x0000001bff0b7e24 */ /* 0x000fc4000f8e00ff */
[----:B------:R-:W-:-:S03]  /*49e0*/  IMAD R13, R5, -0x60, RZ ;  /* 0xffffffa0050d7824 */ /* 0x000fc600078e02ff */
[----:B------:R-:W3:Y:S08]  /*49f0*/  @P2 LDC R4, c[0x0][0x44c] ;  /* 0x00011300ff042b82 */ /* 0x000ef00000000800 */
[----:B-1----:R-:W1:Y:S01]  /*4a00*/  @P2 LDC R9, c[0x0][0x450] ;  /* 0x00011400ff092b82 */ /* 0x002e620000000800 */
[----:B--2---:R-:W-:Y:S02]  /*4a10*/  LOP3.LUT P1, RZ, R8, 0x7f, RZ, 0xc0, !PT ;  /* 0x0000007f08ff7812 */ /* 0x004fe4000782c0ff */
[----:B------:R-:W-:Y:S01]  /*4a20*/  SHF.R.U32.HI R12, RZ, 0x7, R8 ;  /* 0x00000007ff0c7819 */ /* 0x000fe20000011608 */
[----:B---3--:R-:W-:-:S05]  /*4a30*/  @P2 IMAD.HI.U32 R4, R21, R4, RZ ;  /* 0x0000000415042227 */ /* 0x008fca00078e00ff */
[----:B-1----:R-:W-:Y:S01]  /*4a40*/  @P2 SHF.R.U32.HI R21, RZ, R9, R4 ;  /* 0x00000009ff152219 */ /* 0x002fe20000011604 */
[----:B------:R-:W-:Y:S01]  /*4a50*/  VIADD R9, R13, 0x1 ;  /* 0x000000010d097836 */ /* 0x000fe20000000000 */
[----:B------:R-:W-:-:S03]  /*4a60*/  IADD3 R4, -R12, 0xb, RZ ;  /* 0x0000000b0c047810 */ /* 0x000fc60007ffe1ff */
[----:B------:R-:W-:Y:S01]  /*4a70*/  @!P1 VIADD R8, R11, 0x22840 ;  /* 0x000228400b089836 */ /* 0x000fe20000000000 */
[----:B------:R-:W1:Y:S01]  /*4a80*/  SHFL.IDX PT, R213, R21, RZ, 0x1c1f ;  /* 0x001c1fff15d57589 */ /* 0x000e6200000e0000 */
[----:B------:R-:W-:-:S03]  /*4a90*/  IMAD R9, R18, -0x2, R9 ;  /* 0xfffffffe12097824 */ /* 0x000fc600078e0209 */
[----:B------:R-:W-:Y:S02]  /*4aa0*/  @!P1 PRMT R8, RZ, 0x654, R8 ;  /* 0x00000654ff089816 */ /* 0x000fe40000000008 */
[----:B------:R-:W-:-:S05]  /*4ab0*/  IADD3 R9, -R16, R9, R17 ;  /* 0x0000000910097210 */ /* 0x000fca0007ffe111 */
        /* <DEDUP_REMOVED lines=20> */
[----:B------:R-:W-:Y:S01]  /*4c00*/  IADD3 R213, -R16, R17, R213 ;  /* 0x0000001110d57210 */ /* 0x000fe20007ffe1d5 */
        /* <DEDUP_REMOVED lines=11> */
.L_x_11460:
[----:B------:R-:W-:-:S05]  /*4cc0*/  IMAD.U32 R214, RZ, RZ, UR25 ;  /* 0x00000019ffd67e24 */ /* 0x000fca000f8e00ff */
[----:B------:R-:W-:-:S13]  /*4cd0*/  ISETP.NE.AND P1, PT, R214, 0x1, PT ;  /* 0x00000001d600780c */ /* 0x000fda0003f25270 */
[----:B------:R-:W1:Y:S02]  /*4ce0*/  @P1 LDC.64 R8, c[0x0][0x9e8] ;  /* 0x00027a00ff081b82 */ /* 0x000e640000000a00 */
[----:B-1----:R-:W-:-:S05]  /*4cf0*/  @P1 IMAD.HI.U32 R8, R213, R8, RZ ;  /* 0x00000008d5081227 */ /* 0x002fca00078e00ff */
[----:B------:R-:W-:-:S07]  /*4d00*/  @P1 SHF.R.U32.HI R213, RZ, R9, R8 ;  /* 0x00000009ffd51219 */ /* 0x000fce0000011608 */
.L_x_11461:
[----:B------:R-:W-:Y:S05]  /*4d10*/  BSYNC B0 ;  /* 0x0000000000007941 */ /* 0x000fea0003800000 */
.L_x_11459:
[----:B------:R-:W-:-:S04]  /*4d20*/  IMAD R8, R18, -0x2, R13 ;  /* 0xfffffffe12087824 */ /* 0x000fc800078e020d */
[----:B------:R-:W-:-:S05]  /*4d30*/  IMAD R213, R213, R214, R8 ;  /* 0x000000d6d5d57224 */ /* 0x000fca00078e0208 */
[----:B------:R-:W-:Y:S02]  /*4d40*/  VIADDMNMX R14, R213, R214, R14, PT ;  /* 0x000000d6d50e7246 */ /* 0x000fe4000380010e */
[----:B------:R-:W-:-:S07]  /*4d50*/  VIMNMX R12, R12, R213, !PT ;  /* 0x000000d50c0c7248 */ /* 0x000fce0007fe0100 */
.L_x_11458:
[----:B------:R-:W2:Y:S01]  /*4d60*/  LDL.LU R214, [R1] ;  /* 0x0000000001d67983 */ /* 0x000ea20000300800 */
[C---:B------:R-:W-:Y:S02]  /*4d70*/  ISETP.GE.AND P2, PT, R13.reuse, 0x1, PT ;  /* 0x000000010d00780c */ /* 0x040fe40003f46270 */
[C---:B------:R-:W-:Y:S01]  /*4d80*/  ISETP.GE.AND P1, PT, R13.reuse, 0x2, PT ;  /* 0x000000020d00780c */ /* 0x040fe20003f26270 */
[----:B------:R-:W1:Y:S01]  /*4d90*/  SHFL.IDX PT, R21, R21, 0x1, 0x1c1f ;  /* 0x003c1f0015157f89 */ /* 0x000e6200000e0000 */
[----:B------:R-:W-:Y:S02]  /*4da0*/  ISETP.GT.AND P3, PT, R12, RZ, !P2 ;  /* 0x000000ff0c00720c */ /* 0x000fe40005764270 */
[----:B------:R-:W-:Y:S02]  /*4db0*/  ISETP.GE.AND P4, PT, R13, 0x9, PT ;  /* 0x000000090d00780c */ /* 0x000fe40003f86270 */
[----:B------:R-:W-:-:S04]  /*4dc0*/  ISETP.LT.OR P3, PT, R14, 0x1, P3 ;  /* 0x000000010e00780c */ /* 0x000fc80001f61670 */
[----:B------:R-:W-:Y:S02]  /*4dd0*/  FSEL R213, R152, -INF , !P3 ;  /* 0xff80000098d57808 */ /* 0x000fe40005800000 */
[----:B------:R-:W-:Y:S01]  /*4de0*/  ISETP.GE.AND P3, PT, R13, 0xa, PT ;  /* 0x0000000a0d00780c */ /* 0x000fe20003f66270 */
[--C-:B-1----:R-:W-:Y:S02]  /*4df0*/  IMAD.IADD R20, R20, 0x1, R21.reuse ;  /* 0x0000000114147824 */ /* 0x102fe400078e0215 */
[----:B------:R-:W-:Y:S01]  /*4e00*/  IMAD.IADD R15, R15, 0x1, R21 ;  /* 0x000000010f0f7824 */ /* 0x000fe200078e0215 */
[----:B--2---:R-:W-:-:S04]  /*4e10*/  LOP3.LUT R214, R214, 0xfffbffff, RZ, 0xc0, !PT ;  /* 0xfffbffffd6d67812 */ /* 0x004fc800078ec0ff */
[----:B------:R-:W-:Y:S02]  /*4e20*/  @P2 LOP3.LUT R214, R214, 0x40000, RZ, 0xfc, !PT ;  /* 0x00040000d6d62812 */ /* 0x000fe400078efcff */
[----:B------:R-:W-:Y:S02]  /*4e30*/  ISETP.GT.AND P2, PT, R12, 0x1, !P1 ;  /* 0x000000010c00780c */ /* 0x000fe40004f44270 */
[----:B------:R-:W-:Y:S02]  /*4e40*/  LOP3.LUT R214, R214, 0xfffffffd, RZ, 0xc0, !PT ;  /* 0xfffffffdd6d67812 */ /* 0x000fe400078ec0ff */
[----:B------:R-:W-:Y:S02]  /*4e50*/  ISETP.LT.OR P2, PT, R14, 0x2, P2 ;  /* 0x000000020e00780c */ /* 0x000fe40001741670 */
[----:B------:R-:W-:Y:S02]  /*4e60*/  @P4 LOP3.LUT R214, R214, 0x2, RZ, 0xfc, !PT ;  /* 0x00000002d6d64812 */ /* 0x000fe400078efcff */
[----:B------:R-:W-:-:S02]  /*4e70*/  FSEL R153, R153, -INF , !P2 ;  /* 0xff80000099997808 */ /* 0x000fc40005000000 */
[----:B------:R-:W-:Y:S02]  /*4e80*/  ISETP.GT.AND P2, PT, R12, 0x8, !P4 ;  /* 0x000000080c00780c */ /* 0x000fe40006744270 */
[----:B------:R-:W-:Y:S02]  /*4e90*/  LOP3.LUT R214, R214, 0xfffffffb, RZ, 0xc0, !PT ;  /* 0xfffffffbd6d67812 */ /* 0x000fe400078ec0ff */
[----:B------:R-:W-:Y:S02]  /*4ea0*/  ISETP.LT.OR P2, PT, R14, 0x9, P2 ;  /* 0x000000090e00780c */ /* 0x000fe40001741670 */
[----:B------:R-:W-:Y:S02]  /*4eb0*/  @P3 LOP3.LUT R214, R214, 0x4, RZ, 0xfc, !PT ;  /* 0x00000004d6d63812 */ /* 0x000fe400078efcff */
[----:B------:R-:W-:Y:S02]  /*4ec0*/  FSEL R156, R156, -INF , !P2 ;  /* 0xff8000009c9c7808 */ /* 0x000fe40005000000 */
[----:B------:R-:W-:-:S02]  /*4ed0*/  ISETP.GT.AND P2, PT, R12, 0x9, !P3 ;  /* 0x000000090c00780c */ /* 0x000fc40005f44270 */
[----:B------:R-:W-:Y:S02]  /*4ee0*/  ISETP.GE.AND P3, PT, R13, 0x11, PT ;  /* 0x000000110d00780c */ /* 0x000fe40003f66270 */
[----:B------:R-:W-:Y:S02]  /*4ef0*/  ISETP.LT.OR P2, PT, R14, 0xa, P2 ;  /* 0x0000000a0e00780c */ /* 0x000fe40001741670 */
[----:B------:R-:W-:Y:S02]  /*4f00*/  LOP3.LUT R214, R214, 0xfffffff7, RZ, 0xc0, !PT ;  /* 0xfffffff7d6d67812 */ /* 0x000fe400078ec0ff */
        /* <DEDUP_REMOVED lines=108> */
[----:B------:R-:W-:-:S03]  /*55d0*/  ISETP.GT.AND P6, PT, R12, 0x59, !P6 ;  /* 0x000000590c00780c */ /* 0x000fc600077c4270 */
[----:B------:R1:W-:Y:S01]  /*55e0*/  STL [R1], R214 ;  /* 0x000000d601007387 */ /* 0x0003e20000100800 */
[----:B------:R-:W-:-:S04]  /*55f0*/  ISETP.LT.OR P6, PT, R14, 0x5a, P6 ;  /* 0x0000005a0e00780c */ /* 0x000fc800037c1670 */
[----:B------:R-:W-:Y:S02]  /*5600*/  FSEL R197, R197, -INF , !P6 ;  /* 0xff800000c5c57808 */ /* 0x000fe40007000000 */
        /* <DEDUP_REMOVED lines=14> */
.L_x_11464:
[----:B------:R-:W-:-:S05]  /*56f0*/  IMAD.U32 R12, RZ, RZ, UR25 ;  /* 0x00000019ff0c7e24 */ /* 0x000fca000f8e00ff */
[----:B------:R-:W-:-:S13]  /*5700*/  ISETP.NE.AND P6, PT, R12, 0x1, PT ;  /* 0x000000010c00780c */ /* 0x000fda0003fc5270 */
[----:B------:R-:W1:Y:S02]  /*5710*/  @P6 LDC.64 R8, c[0x0][0x9e8] ;  /* 0x00027a00ff086b82 */ /* 0x000e640000000a00 */
[----:B-1----:R-:W-:-:S05]  /*5720*/  @P6 IMAD.HI.U32 R8, R21, R8, RZ ;  /* 0x0000000815086227 */ /* 0x002fca00078e00ff */
[----:B------:R-:W-:-:S07]  /*5730*/  @P6 SHF.R.U32.HI R21, RZ, R9, R8 ;  /* 0x00000009ff156219 */ /* 0x000fce0000011608 */
.L_x_11465:
[----:B------:R-:W-:Y:S05]  /*5740*/  BSYNC B0 ;  /* 0x0000000000007941 */ /* 0x000fea0003800000 */
.L_x_11463:
[----:B------:R-:W-:-:S04]  /*5750*/  IMAD R13, R18, -0x2, R13 ;  /* 0xfffffffe120d7824 */ /* 0x000fc800078e020d */
[----:B------:R-:W-:-:S05]  /*5760*/  IMAD R21, R21, R12, R13 ;  /* 0x0000000c15157224 */ /* 0x000fca00078e020d */
[----:B------:R-:W-:Y:S02]  /*5770*/  VIADDMNMX R20, R21, R12, R20, PT ;  /* 0x0000000c15147246 */ /* 0x000fe40003800114 */
[----:B------:R-:W-:-:S07]  /*5780*/  VIMNMX R15, R15, R21, !PT ;  /* 0x000000150f0f7248 */ /* 0x000fce0007fe0100 */
.L_x_11462:
        /* <DEDUP_REMOVED lines=128> */
[--C-:B------:R-:W-:Y:S01]  /*5f90*/  FFMA.FTZ R160, R165, UR6, -R12.reuse ;  /* 0x00000006a5a07c23 */ /* 0x100fe2000801080c */
[----:B------:R-:W-:Y:S01]  /*5fa0*/  FMNMX.FTZ R21, R159, R14, !PT ;  /* 0x0000000e9f157209 */ /* 0x000fe20007810000 */
[--C-:B------:R-:W-:Y:S01]  /*5fb0*/  FFMA.FTZ R152, R213, UR6, -R12.reuse ;  /* 0x00000006d5987c23 */ /* 0x100fe2000801080c */
[----:B------:R-:W-:Y:S01]  /*5fc0*/  FSEL R199, R199, -INF , !P2 ;  /* 0xff800000c7c77808 */ /* 0x000fe20005000000 */
        /* <DEDUP_REMOVED lines=11> */
[----:B------:R-:W-:-:S02]  /*6080*/  FFMA.FTZ R184, R193, UR6, -R12 ;  /* 0x00000006c1b87c23 */ /* 0x000fc4000801080c */
[----:B------:R-:W-:-:S03]  /*6090*/  FMNMX.FTZ R153, R167, R14, !PT ;  /* 0x0000000ea7997209 */ /* 0x000fc60007810000 */
[----:B------:R-:W-:Y:S01]  /*60a0*/  MUFU.EX2 R154, R154 ;  /* 0x0000009a009a7308 */ /* 0x000fe20000000800 */
[----:B------:R-:W-:Y:S01]  /*60b0*/  FMNMX.FTZ R14, R170, R153, !PT ;  /* 0x00000099aa0e7209 */ /* 0x000fe20007810000 */
[----:B------:R-:W-:-:S03]  /*60c0*/  FFMA.FTZ R153, R161, UR6, -R12 ;  /* 0x00000006a1997c23 */ /* 0x000fc6000801080c */
[----:B------:R-:W-:-:S03]  /*60d0*/  FMNMX.FTZ R157, R171, R14, !PT ;  /* 0x0000000eab9d7209 */ /* 0x000fc60007810000 */
[----:B------:R-:W-:Y:S01]  /*60e0*/  MUFU.EX2 R21, R21 ;  /* 0x0000001500157308 */ /* 0x000fe20000000800 */
[----:B------:R-:W-:Y:S01]  /*60f0*/  FMNMX.FTZ R14, R174, R157, !PT ;  /* 0x0000009dae0e7209 */ /* 0x000fe20007810000 */
[--C-:B------:R-:W-:Y:S01]  /*6100*/  FFMA.FTZ R157, R164, UR6, -R12.reuse ;  /* 0x00000006a49d7c23 */ /* 0x100fe2000801080c */
[--C-:B------:R-:W-:Y:S01]  /*6110*/  FFMA.FTZ R164, R169, UR6, -R12.reuse ;  /* 0x00000006a9a47c23 */ /* 0x100fe2000801080c */
[--C-:B------:R-:W-:Y:S01]  /*6120*/  FFMA.FTZ R169, R180, UR6, -R12.reuse ;  /* 0x00000006b4a97c23 */ /* 0x100fe2000801080c */
[----:B------:R-:W-:Y:S01]  /*6130*/  FMNMX.FTZ R161, R175, R14, !PT ;  /* 0x0000000eafa17209 */ /* 0x000fe20007810000 */
[----:B------:R-:W-:Y:S01]  /*6140*/  FFMA.FTZ R180, R189, UR6, -R12 ;  /* 0x00000006bdb47c23 */ /* 0x000fe2000801080c */
[----:B------:R-:W-:Y:S01]  /*6150*/  FSEL R189, R8, RZ, P1 ;  /* 0x000000ff08bd7208 */ /* 0x000fe20000800000 */
[----:B------:R-:W-:Y:S01]  /*6160*/  MUFU.EX2 R156, R156 ;  /* 0x0000009c009c7308 */ /* 0x000fe20000000800 */
[----:B------:R-:W-:-:S03]  /*6170*/  FMNMX.FTZ R14, R178, R161, !PT ;  /* 0x000000a1b20e7209 */ /* 0x000fc60007810000 */
[----:B------:R-:W-:Y:S01]  /*6180*/  FADD.FTZ R189, -R189, R2 ;  /* 0x00000002bdbd7221 */ /* 0x000fe20000010100 */
[----:B------:R-:W-:-:S03]  /*6190*/  FMNMX.FTZ R161, R179, R14, !PT ;  /* 0x0000000eb3a17209 */ /* 0x000fc60007810000 */
[----:B------:R-:W-:Y:S01]  /*61a0*/  MUFU.EX2 R153, R153 ;  /* 0x0000009900997308 */ /* 0x000fe20000000800 */
[----:B------:R-:W-:Y:S01]  /*61b0*/  FMNMX.FTZ R14, R182, R161, !PT ;  /* 0x000000a1b60e7209 */ /* 0x000fe20007810000 */
[--C-:B------:R-:W-:Y:S01]  /*61c0*/  FFMA.FTZ R161, R168, UR6, -R12.reuse ;  /* 0x00000006a8a17c23 */ /* 0x100fe2000801080c */
[----:B------:R-:W-:Y:S02]  /*61d0*/  FFMA.FTZ R168, R177, UR6, -R12 ;  /* 0x00000006b1a87c23 */ /* 0x000fe4000801080c */
        /* <DEDUP_REMOVED lines=12> */
[--C-:B------:R-:W-:Y:S01]  /*62a0*/  FFMA.FTZ R165, R176, UR6, -R12.reuse ;  /* 0x00000006b0a57c23 */ /* 0x100fe2000801080c */
[----:B------:R-:W-:Y:S02]  /*62b0*/  FFMA.FTZ R176, R185, UR6, -R12 ;  /* 0x00000006b9b07c23 */ /* 0x000fe4000801080c */
[----:B------:R-:W-:-:S03]  /*62c0*/  FMNMX.FTZ R14, R199, R14, !PT ;  /* 0x0000000ec70e7209 */ /* 0x000fc60007810000 */
[----:B------:R-:W-:Y:S02]  /*62d0*/  MUFU.EX2 R15, R15 ;  /* 0x0000000f000f7308 */ /* 0x000fe40000000800 */
[----:B------:R-:W1:Y:S06]  /*62e0*/  SHFL.BFLY PT, R177, R14, 0x2, 0x1f ;  /* 0x0c401f000eb17f89 */ /* 0x000e6c00000e0000 */
[----:B------:R-:W-:Y:S08]  /*62f0*/  MUFU.EX2 R20, R20 ;  /* 0x0000001400147308 */ /* 0x000ff00000000800 */
[----:B------:R-:W-:Y:S08]  /*6300*/  MUFU.EX2 R165, R165 ;  /* 0x000000a500a57308 */ /* 0x000ff00000000800 */
[----:B------:R-:W-:Y:S01]  /*6310*/  MUFU.EX2 R168, R168 ;  /* 0x000000a800a87308 */ /* 0x000fe20000000800 */
[----:B-1----:R-:W-:Y:S01]  /*6320*/  FMNMX.FTZ R185, R14, R177, !PT ;  /* 0x000000b10eb97209 */ /* 0x002fe20007810000 */
[--C-:B------:R-:W-:Y:S01]  /*6330*/  FFMA.FTZ R177, R188, UR6, -R12.reuse ;  /* 0x00000006bcb17c23 */ /* 0x100fe2000801080c */
[----:B------:R-:W-:-:S03]  /*6340*/  FFMA.FTZ R188, R196, UR6, -R12 ;  /* 0x00000006c4bc7c23 */ /* 0x000fc6000801080c */
[----:B------:R-:W1:Y:S02]  /*6350*/  SHFL.BFLY PT, R14, R185, 0x1, 0x1f ;  /* 0x0c201f00b90e7f89 */ /* 0x000e6400000e0000 */
[----:B------:R-:W-:Y:S08]  /*6360*/  MUFU.EX2 R2, R188 ;  /* 0x000000bc00027308 */ /* 0x000ff00000000800 */
[----:B------:R-:W-:Y:S08]  /*6370*/  MUFU.EX2 R169, R169 ;  /* 0x000000a900a97308 */ /* 0x000ff00000000800 */
[----:B------:R-:W-:Y:S01]  /*6380*/  MUFU.EX2 R172, R172 ;  /* 0x000000ac00ac7308 */ /* 0x000fe20000000800 */
[----:B-1----:R-:W-:Y:S01]  /*6390*/  FMNMX.FTZ R14, R185, R14, !PT ;  /* 0x0000000eb90e7209 */ /* 0x002fe20007810000 */
[----:B------:R-:W-:Y:S01]  /*63a0*/  FMUL.FTZ R185, R189, UR6 ;  /* 0x00000006bdb97c20 */ /* 0x000fe20008410000 */
[----:B------:R-:W-:-:S05]  /*63b0*/  FFMA.FTZ R189, R197, UR6, -R12 ;  /* 0x00000006c5bd7c23 */ /* 0x000fca000801080c */
[----:B------:R-:W-:Y:S01]  /*63c0*/  MUFU.EX2 R173, R173 ;  /* 0x000000ad00ad7308 */ /* 0x000fe20000000800 */
[C---:B------:R-:W-:Y:S01]  /*63d0*/  FSETP.NEU.FTZ.AND P1, PT, R14.reuse, -INF , PT ;  /* 0xff8000000e00780b */ /* 0x040fe20003f3d000 */
[----:B------:R-:W-:-:S05]  /*63e0*/  FMUL.FTZ R196, R14, UR6 ;  /* 0x000000060ec47c20 */ /* 0x000fca0008410000 */
[----:B------:R-:W-:Y:S01]  /*63f0*/  FSEL R196, R196, RZ, P1 ;  /* 0x000000ffc4c47208 */ /* 0x000fe20000800000 */
[----:B------:R-:W1:Y:S04]  /*6400*/  MUFU.EX2 R185, R185 ;  /* 0x000000b900b97308 */ /* 0x000e680000000800 */
        /* <DEDUP_REMOVED lines=13> */
[----:B-1----:R-:W-:Y:S01]  /*64e0*/  FFMA.FTZ R188, R185, R3, R152 ;  /* 0x00000003b9bc7223 */ /* 0x002fe20000010098 */
[C---:B------:R-:W-:Y:S01]  /*64f0*/  F2FP.BF16.F32.PACK_AB R152, R13.reuse, R152 ;  /* 0x000000980d98723e */ /* 0x040fe200000010ff */
[----:B------:R-:W-:Y:S01]  /*6500*/  FFMA.FTZ R186, R186, UR6, -R196 ;  /* 0x00000006baba7c23 */ /* 0x000fe200080108c4 */
[----:B------:R-:W-:Y:S01]  /*6510*/  F2FP.BF16.F32.PACK_AB R166, R172, R169 ;  /* 0x000000a9aca6723e */ /* 0x000fe200000010ff */
[----:B------:R-:W-:Y:S01]  /*6520*/  FADD.FTZ R3, R13, R188 ;  /* 0x000000bc0d037221 */ /* 0x000fe20000010000 */
[--C-:B------:R-:W-:Y:S01]  /*6530*/  FFMA.FTZ R188, R159, UR6, -R196.reuse ;  /* 0x000000069fbc7c23 */ /* 0x100fe200080108c4 */
[--C-:B------:R-:W-:Y:S01]  /*6540*/  FFMA.FTZ R159, R162, UR6, -R196.reuse ;  /* 0x00000006a29f7c23 */ /* 0x100fe200080108c4 */
[----:B------:R-:W1:Y:S01]  /*6550*/  MUFU.EX2 R180, R180 ;  /* 0x000000b400b47308 */ /* 0x000e620000000800 */
[----:B------:R-:W-:Y:S01]  /*6560*/  FADD.FTZ R158, R154, R3 ;  /* 0x000000039a9e7221 */ /* 0x000fe20000010000 */
[----:B------:R-:W-:Y:S01]  /*6570*/  F2FP.BF16.F32.PACK_AB R154, R21, R154 ;  /* 0x0000009a159a723e */ /* 0x000fe200000010ff */
[--C-:B------:R-:W-:Y:S01]  /*6580*/  FFMA.FTZ R187, R187, UR6, -R196.reuse ;  /* 0x00000006bbbb7c23 */ /* 0x100fe200080108c4 */
[----:B------:R-:W-:Y:S01]  /*6590*/  FFMA.FTZ R191, R191, UR6, -R196 ;  /* 0x00000006bfbf7c23 */ /* 0x000fe200080108c4 */
[----:B------:R-:W-:Y:S01]  /*65a0*/  FADD.FTZ R3, R21, R158 ;  /* 0x0000009e15037221 */ /* 0x000fe20000010000 */
[--C-:B------:R-:W-:Y:S01]  /*65b0*/  FFMA.FTZ R194, R194, UR6, -R196.reuse ;  /* 0x00000006c2c27c23 */ /* 0x100fe200080108c4 */
[--C-:B------:R-:W-:Y:S01]  /*65c0*/  FFMA.FTZ R195, R195, UR6, -R196.reuse ;  /* 0x00000006c3c37c23 */ /* 0x100fe200080108c4 */
[----:B------:R-:W-:Y:S01]  /*65d0*/  MUFU.EX2 R181, R181 ;  /* 0x000000b500b57308 */ /* 0x000fe20000000800 */
[----:B------:R-:W-:Y:S01]  /*65e0*/  FADD.FTZ R158, R156, R3 ;  /* 0x000000039c9e7221 */ /* 0x000fe20000010000 */
[----:B------:R-:W-:Y:S01]  /*65f0*/  FFMA.FTZ R198, R198, UR6, -R196 ;  /* 0x00000006c6c67c23 */ /* 0x000fe200080108c4 */
[C---:B------:R-:W-:Y:S01]  /*6600*/  F2FP.BF16.F32.PACK_AB R156, R153.reuse, R156 ;  /* 0x0000009c999c723e */ /* 0x040fe200000010ff */
[-C--:B------:R-:W-:Y:S01]  /*6610*/  FMUL.FTZ R24, R24, R185.reuse ;  /* 0x000000b918187220 */ /* 0x080fe20000410000 */
[----:B------:R-:W-:Y:S01]  /*6620*/  FADD.FTZ R158, R153, R158 ;  /* 0x0000009e999e7221 */ /* 0x000fe20000010000 */
[-C--:B------:R-:W-:Y:S01]  /*6630*/  FMUL.FTZ R25, R25, R185.reuse ;  /* 0x000000b919197220 */ /* 0x080fe20000410000 */
[-C--:B------:R-:W-:Y:S01]  /*6640*/  FMUL.FTZ R28, R28, R185.reuse ;  /* 0x000000b91c1c7220 */ /* 0x080fe20000410000 */
[----:B------:R-:W-:Y:S01]  /*6650*/  MUFU.EX2 R9, R9 ;  /* 0x0000000900097308 */ /* 0x000fe20000000800 */
[----:B------:R-:W-:Y:S01]  /*6660*/  FADD.FTZ R3, R157, R158 ;  /* 0x0000009e9d037221 */ /* 0x000fe20000010000 */
[-C--:B------:R-:W-:Y:S01]  /*6670*/  FMUL.FTZ R29, R29, R185.reuse ;  /* 0x000000b91d1d7220 */ /* 0x080fe20000410000 */
[-C--:B------:R-:W-:Y:S01]  /*6680*/  FMUL.FTZ R32, R32, R185.reuse ;  /* 0x000000b920207220 */ /* 0x080fe20000410000 */
[-C--:B------:R-:W-:Y:S01]  /*6690*/  FMUL.FTZ R33, R33, R185.reuse ;  /* 0x000000b921217220 */ /* 0x080fe20000410000 */
[----:B------:R-:W-:Y:S01]  /*66a0*/  FADD.FTZ R158, R160, R3 ;  /* 0x00000003a09e7221 */ /* 0x000fe20000010000 */
[-C--:B------:R-:W-:Y:S01]  /*66b0*/  FMUL.FTZ R36, R36, R185.reuse ;  /* 0x000000b924247220 */ /* 0x080fe20000410000 */
[-C--:B------:R-:W-:Y:S01]  /*66c0*/  FMUL.FTZ R37, R37, R185.reuse ;  /* 0x000000b925257220 */ /* 0x080fe20000410000 */
[----:B------:R-:W2:Y:S01]  /*66d0*/  MUFU.EX2 R12, R12 ;  /* 0x0000000c000c7308 */ /* 0x000ea20000000800 */
[----:B------:R-:W-:Y:S01]  /*66e0*/  FADD.FTZ R3, R161, R158 ;  /* 0x0000009ea1037221 */ /* 0x000fe20000010000 */
[-C--:B------:R-:W-:Y:S01]  /*66f0*/  FMUL.FTZ R40, R40, R185.reuse ;  /* 0x000000b928287220 */ /* 0x080fe20000410000 */
[-C--:B------:R-:W-:Y:S01]  /*6700*/  FMUL.FTZ R41, R41, R185.reuse ;  /* 0x000000b929297220 */ /* 0x080fe20000410000 */
[-C--:B------:R-:W-:Y:S01]  /*6710*/  FMUL.FTZ R44, R44, R185.reuse ;  /* 0x000000b92c2c7220 */ /* 0x080fe20000410000 */
[----:B------:R-:W-:Y:S01]  /*6720*/  FADD.FTZ R158, R164, R3 ;  /* 0x00000003a49e7221 */ /* 0x000fe20000010000 */
[----:B------:R-:W-:Y:S01]  /*6730*/  FSEL R3, R14, RZ, P1 ;  /* 0x000000ff0e037208 */ /* 0x000fe20000800000 */
[-C--:B------:R-:W-:Y:S01]  /*6740*/  FMUL.FTZ R45, R45, R185.reuse ;  /* 0x000000b92d2d7220 */ /* 0x080fe20000410000 */
[----:B------:R-:W-:Y:S01]  /*6750*/  MUFU.EX2 R155, R155 ;  /* 0x0000009b009b7308 */ /* 0x000fe20000000800 */
[----:B------:R-:W-:Y:S01]  /*6760*/  FADD.FTZ R193, R15, R158 ;  /* 0x0000009e0fc17221 */ /* 0x000fe20000010000 */
[----:B------:R-:W-:Y:S01]  /*6770*/  FMUL.FTZ R48, R48, R185 ;  /* 0x000000b930307220 */ /* 0x000fe20000410000 */
[----:B------:R-:W-:Y:S01]  /*6780*/  FADD.FTZ R3, -R3, R6 ;  /* 0x0000000603037221 */ /* 0x000fe20000010100 */
[--C-:B------:R-:W-:Y:S01]  /*6790*/  FFMA.FTZ R6, R167, UR6, -R196.reuse ;  /* 0x00000006a7067c23 */ /* 0x100fe200080108c4 */
[----:B------:R-:W-:Y:S01]  /*67a0*/  FADD.FTZ R158, R20, R193 ;  /* 0x000000c1149e7221 */ /* 0x000fe20000010000 */
[----:B------:R-:W-:Y:S01]  /*67b0*/  FFMA.FTZ R167, R170, UR6, -R196 ;  /* 0x00000006aaa77c23 */ /* 0x000fe200080108c4 */
[----:B-1----:R-:W-:Y:S01]  /*67c0*/  F2FP.BF16.F32.PACK_AB R170, R180, R177 ;  /* 0x000000b1b4aa723e */ /* 0x002fe200000010ff */
[----:B------:R-:W-:Y:S01]  /*67d0*/  MUFU.EX2 R188, R188 ;  /* 0x000000bc00bc7308 */ /* 0x000fe20000000800 */
[----:B------:R-:W-:Y:S01]  /*67e0*/  FADD.FTZ R193, R165, R158 ;  /* 0x0000009ea5c17221 */ /* 0x000fe20000010000 */
[----:B------:R-:W-:Y:S01]  /*67f0*/  FFMA.FTZ R158, R171, UR6, -R196 ;  /* 0x00000006ab9e7c23 */ /* 0x000fe200080108c4 */
[----:B--2---:R-:W-:Y:S01]  /*6800*/  F2FP.BF16.F32.PACK_AB R153, R12, R9 ;  /* 0x000000090c99723e */ /* 0x004fe200000010ff */
        /* <DEDUP_REMOVED lines=10> */
[--C-:B------:R-:W-:Y:S01]  /*68b0*/  FFMA.FTZ R171, R190, UR6, -R196.reuse ;  /* 0x00000006beab7c23 */ /* 0x100fe200080108c4 */
[----:B------:R-:W-:Y:S01]  /*68c0*/  FFMA.FTZ R196, R199, UR6, -R196 ;  /* 0x00000006c7c47c23 */ /* 0x000fe200080108c4 */
[----:B------:R1:W-:Y:S01]  /*68d0*/  MUFU.EX2 R190, R158 ;  /* 0x0000009e00be7308 */ /* 0x0003e20000000800 */
[----:B------:R-:W-:Y:S01]  /*68e0*/  FADD.FTZ R193, R173, R162 ;  /* 0x000000a2adc17221 */ /* 0x000fe20000010000 */
[-C--:B------:R-:W-:Y:S01]  /*68f0*/  FMUL.FTZ R61, R61, R185.reuse ;  /* 0x000000b93d3d7220 */ /* 0x080fe20000410000 */
[-C--:B------:R-:W-:Y:S01]  /*6900*/  FMUL.FTZ R64, R64, R185.reuse ;  /* 0x000000b940407220 */ /* 0x080fe20000410000 */
[-C--:B------:R-:W-:Y:S01]  /*6910*/  FMUL.FTZ R65, R65, R185.reuse ;  /* 0x000000b941417220 */ /* 0x080fe20000410000 */
[----:B------:R-:W-:Y:S01]  /*6920*/  FADD.FTZ R162, R176, R193 ;  /* 0x000000c1b0a27221 */ /* 0x000fe20000010000 */
[-C--:B------:R-:W-:Y:S01]  /*6930*/  FMUL.FTZ R68, R68, R185.reuse ;  /* 0x000000b944447220 */ /* 0x080fe20000410000 */
[----:B------:R-:W-:Y:S01]  /*6940*/  FMUL.FTZ R69, R69, R185 ;  /* 0x000000b945457220 */ /* 0x000fe20000410000 */
[----:B------:R-:W2:Y:S01]  /*6950*/  MUFU.EX2 R192, R192 ;  /* 0x000000c000c07308 */ /* 0x000ea20000000800 */
[----:B-1----:R-:W-:Y:S01]  /*6960*/  F2FP.BF16.F32.PACK_AB R158, R160, R157 ;  /* 0x0000009da09e723e */ /* 0x002fe200000010ff */
[----:B------:R-:W-:Y:S01]  /*6970*/  FADD.FTZ R193, R177, R162 ;  /* 0x000000a2b1c17221 */ /* 0x000fe20000010000 */
[----:B------:R-:W-:Y:S01]  /*6980*/  F2FP.BF16.F32.PACK_AB R160, R164, R161 ;  /* 0x000000a1a4a0723e */ /* 0x000fe200000010ff */
[----:B------:R-:W-:Y:S01]  /*6990*/  FMUL.FTZ R72, R72, R185 ;  /* 0x000000b948487220 */ /* 0x000fe20000410000 */
[----:B------:R-:W-:Y:S01]  /*69a0*/  F2FP.BF16.F32.PACK_AB R164, R168, R165 ;  /* 0x000000a5a8a4723e */ /* 0x000fe200000010ff */
[----:B------:R-:W-:Y:S01]  /*69b0*/  FADD.FTZ R162, R180, R193 ;  /* 0x000000c1b4a27221 */ /* 0x000fe20000010000 */
[----:B------:R-:W-:Y:S01]  /*69c0*/  F2FP.BF16.F32.PACK_AB R168, R176, R173 ;  /* 0x000000adb0a8723e */ /* 0x000fe200000010ff */
[----:B------:R-:W-:Y:S01]  /*69d0*/  FMUL.FTZ R176, R3, UR6 ;  /* 0x0000000603b07c20 */ /* 0x000fe20008410000 */
[----:B------:R-:W-:Y:S01]  /*69e0*/  MUFU.EX2 R163, R163 ;  /* 0x000000a300a37308 */ /* 0x000fe20000000800 */
[----:B------:R-:W-:Y:S01]  /*69f0*/  FADD.FTZ R21, R181, R162 ;  /* 0x000000a2b5157221 */ /* 0x000fe20000010000 */
[----:B------:R-:W-:Y:S01]  /*6a00*/  F2FP.BF16.F32.PACK_AB R162, R20, R15 ;  /* 0x0000000f14a2723e */ /* 0x000fe200000010ff */
[-C--:B------:R-:W-:Y:S01]  /*6a10*/  FMUL.FTZ R73, R73, R185.reuse ;  /* 0x000000b949497220 */ /* 0x080fe20000410000 */
[-C--:B------:R-:W-:Y:S01]  /*6a20*/  FMUL.FTZ R76, R76, R185.reuse ;  /* 0x000000b94c4c7220 */ /* 0x080fe20000410000 */
[-C--:B------:R-:W-:Y:S01]  /*6a30*/  FMUL.FTZ R77, R77, R185.reuse ;  /* 0x000000b94d4d7220 */ /* 0x080fe20000410000 */
[-C--:B------:R-:W-:Y:S01]  /*6a40*/  FMUL.FTZ R80, R80, R185.reuse ;  /* 0x000000b950507220 */ /* 0x080fe20000410000 */
[----:B------:R-:W-:Y:S01]  /*6a50*/  FMUL.FTZ R81, R81, R185 ;  /* 0x000000b951517220 */ /* 0x000fe20000410000 */
[----:B------:R-:W1:Y:S01]  /*6a60*/  MUFU.EX2 R176, R176 ;  /* 0x000000b000b07308 */ /* 0x000e620000000800 */
[----:B--2---:R-:W-:Y:S01]  /*6a70*/  F2FP.BF16.F32.PACK_AB R157, R192, R159 ;  /* 0x0000009fc09d723e */ /* 0x004fe200000010ff */
        /* <DEDUP_REMOVED lines=15> */
[----:B-1----:R-:W-:Y:S01]  /*6b70*/  FFMA.FTZ R15, R176, R0, R9 ;  /* 0x00000000b00f7223 */ /* 0x002fe20000010009 */
[-C--:B------:R-:W-:Y:S01]  /*6b80*/  FMUL.FTZ R109, R109, R185.reuse ;  /* 0x000000b96d6d7220 */ /* 0x080fe20000410000 */
[-C--:B------:R-:W-:Y:S01]  /*6b90*/  FMUL.FTZ R112, R112, R185.reuse ;  /* 0x000000b970707220 */ /* 0x080fe20000410000 */
[-C--:B------:R-:W-:Y:S01]  /*6ba0*/  FMUL.FTZ R113, R113, R185.reuse ;  /* 0x000000b971717220 */ /* 0x080fe20000410000 */
[----:B------:R-:W-:Y:S01]  /*6bb0*/  FADD.FTZ R0, R12, R15 ;  /* 0x0000000f0c007221 */ /* 0x000fe20000010000 */
[-C--:B------:R-:W-:Y:S01]  /*6bc0*/  FMUL.FTZ R116, R116, R185.reuse ;  /* 0x000000b974747220 */ /* 0x080fe20000410000 */
[----:B------:R-:W-:Y:S01]  /*6bd0*/  FMUL.FTZ R117, R117, R185 ;  /* 0x000000b975757220 */ /* 0x000fe20000410000 */
[----:B------:R-:W1:Y:S01]  /*6be0*/  MUFU.EX2 R167, R167 ;  /* 0x000000a700a77308 */ /* 0x000e620000000800 */
[----:B------:R-:W-:Y:S01]  /*6bf0*/  FADD.FTZ R15, R155, R0 ;  /* 0x000000009b0f7221 */ /* 0x000fe20000010000 */
[C---:B--2---:R-:W-:Y:S01]  /*6c00*/  FADD.FTZ R21, R184.reuse, R21 ;  /* 0x00000015b8157221 */ /* 0x044fe20000010000 */
[----:B------:R-:W-:Y:S01]  /*6c10*/  F2FP.BF16.F32.PACK_AB R172, R184, R181 ;  /* 0x000000b5b8ac723e */ /* 0x000fe200000010ff */
[-C--:B------:R-:W-:Y:S01]  /*6c20*/  FMUL.FTZ R120, R120, R185.reuse ;  /* 0x000000b978787220 */ /* 0x080fe20000410000 */
[----:B------:R-:W-:Y:S01]  /*6c30*/  FADD.FTZ R0, R188, R15 ;  /* 0x0000000fbc007221 */ /* 0x000fe20000010000 */
[-C--:B------:R-:W-:Y:S01]  /*6c40*/  FMUL.FTZ R121, R121, R185.reuse ;  /* 0x000000b979797220 */ /* 0x080fe20000410000 */
[----:B------:R-:W-:Y:S01]  /*6c50*/  FMUL.FTZ R124, R124, R185 ;  /* 0x000000b97c7c7220 */ /* 0x000fe20000410000 */
[----:B------:R-:W2:Y:S01]  /*6c60*/  MUFU.EX2 R189, R189 ;  /* 0x000000bd00bd7308 */ /* 0x000ea20000000800 */
[----:B------:R-:W-:Y:S01]  /*6c70*/  FADD.FTZ R15, R159, R0 ;  /* 0x000000009f0f7221 */ /* 0x000fe20000010000 */
[----:B---3--:R-:W-:Y:S01]  /*6c80*/  F2FP.BF16.F32.PACK_AB R159, R6, R163 ;  /* 0x000000a3069f723e */ /* 0x008fe200000010ff */
[-C--:B------:R-:W-:Y:S01]  /*6c90*/  FMUL.FTZ R125, R125, R185.reuse ;  /* 0x000000b97d7d7220 */ /* 0x080fe20000410000 */
[-C--:B------:R-:W-:Y:S01]  /*6ca0*/  FMUL.FTZ R128, R128, R185.reuse ;  /* 0x000000b980807220 */ /* 0x080fe20000410000 */
[----:B------:R-:W-:Y:S01]  /*6cb0*/  FADD.FTZ R0, R192, R15 ;  /* 0x0000000fc0007221 */ /* 0x000fe20000010000 */
[-C--:B------:R-:W-:Y:S01]  /*6cc0*/  FMUL.FTZ R129, R129, R185.reuse ;  /* 0x000000b981817220 */ /* 0x080fe20000410000 */
[----:B------:R-:W-:Y:S01]  /*6cd0*/  FMUL.FTZ R132, R132, R185 ;  /* 0x000000b984847220 */ /* 0x000fe20000410000 */
[----:B------:R3:W-:Y:S01]  /*6ce0*/  MUFU.EX2 R13, R174 ;  /* 0x000000ae000d7308 */ /* 0x0007e20000000800 */
[----:B------:R-:W-:Y:S01]  /*6cf0*/  FADD.FTZ R15, R163, R0 ;  /* 0x00000000a30f7221 */ /* 0x000fe20000010000 */
        /* <DEDUP_REMOVED lines=11> */
[C---:B--2---:R-:W-:Y:S01]  /*6db0*/  FADD.FTZ R3, R189.reuse, R174 ;  /* 0x000000aebd037221 */ /* 0x044fe20000010000 */
[----:B------:R-:W-:Y:S01]  /*6dc0*/  F2FP.BF16.F32.PACK_AB R174, R189, R2 ;  /* 0x00000002bdae723e */ /* 0x000fe200000010ff */
        /* <DEDUP_REMOVED lines=11> */
[----:B-1----:R-:W-:Y:S01]  /*6e80*/  F2FP.BF16.F32.PACK_AB R163, R20, R13 ;  /* 0x0000000d14a3723e */ /* 0x002fe200000010ff */
[-C--:B------:R-:W-:Y:S01]  /*6e90*/  FMUL.FTZ R38, R38, R176.reuse ;  /* 0x000000b026267220 */ /* 0x080fe20000410000 */
[-C--:B------:R-:W-:Y:S01]  /*6ea0*/  FMUL.FTZ R39, R39, R176.reuse ;  /* 0x000000b027277220 */ /* 0x080fe20000410000 */
        /* <DEDUP_REMOVED lines=16> */
[----:B---3--:R-:W-:Y:S01]  /*6fb0*/  FADD.FTZ R15, R165, R180 ;  /* 0x000000b4a50f7221 */ /* 0x008fe20000010000 */
[----:B----4-:R-:W-:Y:S01]  /*6fc0*/  F2FP.BF16.F32.PACK_AB R165, R2, R165 ;  /* 0x000000a502a5723e */ /* 0x010fe200000010ff */
[-C--:B------:R-:W-:Y:S01]  /*6fd0*/  FMUL.FTZ R62, R62, R176.reuse ;  /* 0x000000b03e3e7220 */ /* 0x080fe20000410000 */
[----:B------:R-:W3:Y:S01]  /*6fe0*/  MUFU.EX2 R169, R186 ;  /* 0x000000ba00a97308 */ /* 0x000ee20000000800 */
        /* <DEDUP_REMOVED lines=65> */
[----:B------:R-:W-:-:S03]  /*7400*/  FMUL.FTZ R151, R151, R176 ;  /* 0x000000b097977220 */ /* 0x000fc60000410000 */
[C---:B-1----:R-:W-:Y:S01]  /*7410*/  FADD.FTZ R0, R196.reuse, R9 ;  /* 0x00000009c4007221 */ /* 0x042fe20000010000 */
[----:B------:R-:W-:Y:S01]  /*7420*/  F2FP.BF16.F32.PACK_AB R175, R196, R175 ;  /* 0x000000afc4af723e */ /* 0x000fe200000010ff */
[----:B------:R-:W-:Y:S06]  /*7430*/  @!P0 BRA `(.L_x_11466) ;  /* 0x0000000000048947 */ /* 0x000fec0003800000 */
[----:B------:R-:W-:Y:S01]  /*7440*/  BPT.TRAP 0x1 ;  /* 0x000000040000795c */ /* 0x000fe20000300000 */
.L_x_11466:
[----:B------:R1:W2:Y:S01]  /*7450*/  SYNCS.PHASECHK.TRANS64.TRYWAIT P1, [UR27+0x22850], R10 ;  /* 0x0228500aff0075a7 */ /* 0x0002a2000802015b */
[----:B------:R-:W-:Y:S05]  /*7460*/  @!P0 BRA `(.L_x_11467) ;  /* 0x0000000000048947 */ /* 0x000fea0003800000 */
[----:B------:R-:W-:Y:S01]  /*7470*/  BPT.TRAP 0x1 ;  /* 0x000000040000795c */ /* 0x000fe20000300000 */
.L_x_11467:
[----:B--2---:R-:W-:Y:S05]  /*7480*/  @P1 BRA `(.L_x_11468) ;  /* 0x0000000000081947 */ /* 0x004fea0003800000 */
[----:B------:R-:W2:Y:S02]  /*7490*/  SYNCS.PHASECHK.TRANS64.TRYWAIT P1, [UR27+0x22850], R10 ;  /* 0x0228500aff0075a7 */ /* 0x000ea4000802015b */
[----:B--2---:R-:W-:Y:S05]  /*74a0*/  @!P1 BRA `(.L_x_11469) ;  /* 0x000000f000349947 */ /* 0x004fea0003800000 */
.L_x_11468:
        /* <DEDUP_REMOVED lines=52> */
.L_x_11453:
        /* <DEDUP_REMOVED lines=25> */
.L_x_11472:
[----:B------:R-:W-:-:S11]  /*7980*/  UISETP.NE.AND UP2, UPT, UR15, 0x1, UPT ;  /* 0x000000010f00788c */ /* 0x000fd6000bf45270 */
[----:B------:R-:W-:Y:S02]  /*7990*/  @UP2 ULDC.64 UR18, c[0x0][0x9e8] ;  /* 0x00027a0000122ab9 */ /* 0x000fe40000000a00 */
[----:B------:R-:W-:-:S04]  /*79a0*/  UIMAD.WIDE.U32 UR10, UR14, UR18, URZ ;  /* 0x000000120e0a72a5 */ /* 0x000fc8000f8e003f */
[----:B------:R-:W-:-:S12]  /*79b0*/  @UP2 USHF.R.U32.HI UR14, URZ, UR19, UR11 ;  /* 0x000000133f0e2299 */ /* 0x000fd8000801160b */
.L_x_11473:
[----:B------:R-:W-:-:S04]  /*79c0*/  UIMAD UR14, UR14, UR15, URZ ;  /* 0x0000000f0e0e72a4 */ /* 0x000fc8000f8e023f */
[----:B------:R-:W-:-:S04]  /*79d0*/  UISETP.LT.AND UP2, UPT, UR7, UR14, UPT ;  /* 0x0000000e0700728c */ /* 0x000fc8000bf41270 */
[----:B------:R-:W-:-:S12]  /*79e0*/  USEL UR7, UR7, UR14, !UP2 ;  /* 0x0000000e07077287 */ /* 0x000fd8000d000000 */
.L_x_11471:
        /* <DEDUP_REMOVED lines=10> */
[----:B------:R-:W-:Y:S02]  /*7a90*/  IMAD.MOV.U32 R9, RZ, RZ, R2 ;  /* 0x000000ffff097224 */ /* 0x000fe400078e0002 */
[----:B------:R-:W-:-:S07]  /*7aa0*/  IMAD.MOV.U32 R7, RZ, RZ, R5 ;  /* 0x000000ffff077224 */ /* 0x000fce00078e0005 */
.L_x_11483:
[----:B------:R-:W-:Y:S01]  /*7ab0*/  UIADD3 UR37, UR37, 0x1, URZ ;  /* 0x0000000125257890 */ /* 0x000fe2000fffe03f */
[C---:B------:R-:W-:Y:S01]  /*7ac0*/  ISETP.GT.AND P1, PT, R7.reuse, UR22, PT ;  /* 0x0000001607007c0c */ /* 0x040fe2000bf24270 */
[----:B------:R-:W-:Y:S02]  /*7ad0*/  VIADD R7, R7, 0xffffffff ;  /* 0xffffffff07077836 */ /* 0x000fe40000000000 */
[----:B------:R-:W-:-:S04]  /*7ae0*/  UISETP.NE.AND UP2, UPT, UR37, 0x2, UPT ;  /* 0x000000022500788c */ /* 0x000fc8000bf45270 */
[----:B------:R-:W-:Y:S02]  /*7af0*/  USEL UR6, URZ, 0x1, UP2 ;  /* 0x000000013f067887 */ /* 0x000fe40009000000 */
[----:B------:R-:W-:Y:S02]  /*7b00*/  USEL UR37, UR37, URZ, UP2 ;  /* 0x0000003f25257287 */ /* 0x000fe40009000000 */
[----:B------:R-:W-:Y:S01]  /*7b10*/  ULOP3.LUT UR38, UR38, UR6, URZ, 0x3c, !UPT ;  /* 0x0000000626267292 */ /* 0x000fe2000f8e3c3f */
[----:B--2---:R-:W-:Y:S11]  /*7b20*/  @!P0 BRA `(.L_x_11475) ;  /* 0x0000000000048947 */ /* 0x004ff60003800000 */
[----:B------:R-:W-:Y:S01]  /*7b30*/  BPT.TRAP 0x1 ;  /* 0x000000040000795c */ /* 0x000fe20000300000 */
.L_x_11475:
[----:B------:R-:W2:Y:S01]  /*7b40*/  S2UR UR7, SR_CgaCtaId ;  /* 0x00000000000779c3 */ /* 0x000ea20000008800 */
[----:B------:R-:W-:Y:S01]  /*7b50*/  UMOV UR6, 0x400 ;  /* 0x0000040000067882 */ /* 0x000fe20000000000 */
[----:B------:R-:W-:-:S05]  /*7b60*/  IMAD.U32 R5, RZ, RZ, UR38 ;  /* 0x00000026ff057e24 */ /* 0x000fca000f8e00ff */
[----:B------:R-:W-:Y:S01]  /*7b70*/  SHF.L.U32 R5, R5, 0x1f, RZ ;  /* 0x0000001f05057819 */ /* 0x000fe200000006ff */
[----:B--2---:R-:W-:-:S04]  /*7b80*/  ULEA UR6, UR7, UR6, 0x18 ;  /* 0x0000000607067291 */ /* 0x004fc8000f8ec03f */
[----:B------:R-:W-:-:S09]  /*7b90*/  ULEA UR24, UR37, UR6, 0x3 ;  /* 0x0000000625187291 */ /* 0x000fd2000f8e183f */
[----:B------:R2:W3:Y:S01]  /*7ba0*/  SYNCS.PHASECHK.TRANS64.TRYWAIT P2, [UR24+0x22830], R5 ;  /* 0x02283005ff0075a7 */ /* 0x0004e20008040158 */
[----:B------:R-:W-:Y:S05]  /*7bb0*/  @!P0 BRA `(.L_x_11476) ;  /* 0x0000000000048947 */ /* 0x000fea0003800000 */
[----:B------:R-:W-:Y:S01]  /*7bc0*/  BPT.TRAP 0x1 ;  /* 0x000000040000795c */ /* 0x000fe20000300000 */
.L_x_11476:
[----:B---3--:R-:W-:Y:S05]  /*7bd0*/  @P2 BRA `(.L_x_11477) ;  /* 0x0000000000082947 */ /* 0x008fea0003800000 */
[----:B------:R-:W3:Y:S02]  /*7be0*/  SYNCS.PHASECHK.TRANS64.TRYWAIT P2, [UR24+0x22830], R5 ;  /* 0x02283005ff0075a7 */ /* 0x000ee40008040158 */
[----:B---3--:R-:W-:Y:S05]  /*7bf0*/  @!P2 BRA `(.L_x_11478) ;  /* 0x000000e80074a947 */ /* 0x008fea0003800000 */
.L_x_11477:
[----:B------:R-:W-:Y:S01]  /*7c00*/  UIMAD UR18, UR37, 0x300, UR20 ;  /* 0x00000300251278a4 */ /* 0x000fe2000f8e0214 */
[----:B------:R-:W-:Y:S01]  /*7c10*/  WARPGROUP.ARRIVE ;  /* 0x00000000000079c5 */ /* 0x000fe20000000000 */
[----:B------:R-:W-:Y:S01]  /*7c20*/  UMOV UR19, 0x40000040 ;  /* 0x4000004000137882 */ /* 0x000fe20000000000 */
[----:B------:R-:W-:Y:S01]  /*7c30*/  UMOV UR7, 0x40000040 ;  /* 0x4000004000077882 */ /* 0x000fe20000000000 */
[----:B------:R-:W-:-:S03]  /*7c40*/  UIADD3 UR6, UR18, 0x2, URZ ;  /* 0x0000000212067890 */ /* 0x000fc6000fffe03f */
[----:B------:R-:W4:Y:S01]  /*7c50*/  S2R R215, SR_TID.X ;  /* 0x0000000000d77919 */ /* 0x000f220000002100 */
[----:B------:R-:W-:Y:S01]  /*7c60*/  UIADD3 UR10, UR18, 0x4, URZ ;  /* 0x00000004120a7890 */ /* 0x000fe2000fffe03f */
[----:B------:R-:W-:Y:S01]  /*7c70*/  UMOV UR11, 0x40000040 ;  /* 0x40000040000b7882 */ /* 0x000fe20000000000 */
[----:B------:R-:W-:Y:S01]  /*7c80*/  HGMMA.64x96x16.F32.BF16 R152, gdesc[UR16], RZ, !UPT, gsb0 ;  /* 0x01600000109879f0 */ /* 0x000fe2000c0018ff */
[----:B------:R-:W-:Y:S01]  /*7c90*/  UIADD3 UR14, UR18, 0x6, URZ ;  /* 0x00000006120e7890 */ /* 0x000fe2000fffe03f */
[----:B------:R-:W-:Y:S01]  /*7ca0*/  UMOV UR15, 0x40000040 ;  /* 0x40000040000f7882 */ /* 0x000fe20000000000 */
[----:B----4-:R-:W-:Y:S02]  /*7cb0*/  LOP3.LUT P2, RZ, R215, 0x7f, RZ, 0xc0, !PT ;  /* 0x0000007fd7ff7812 */ /* 0x010fe4000784c0ff */
        /* <DEDUP_REMOVED lines=12> */
[----:B---3--:R-:W-:Y:S02]  /*7d80*/  FMNMX.FTZ R2, R152, R9, !PT ;  /* 0x0000000998027209 */ /* 0x008fe40007810000 */
        /* <DEDUP_REMOVED lines=23> */
[----:B01----:R-:W-:-:S05]  /*7f00*/  FMNMX.FTZ R10, R197, R2, !PT ;  /* 0x00000002c50a7209 */ /* 0x003fca0007810000 */
[----:B------:R-:W0:Y:S02]  /*7f10*/  SHFL.BFLY PT, R11, R10, 0x2, 0x1f ;  /* 0x0c401f000a0b7f89 */ /* 0x000e2400000e0000 */
[----:B0-----:R-:W-:-:S05]  /*7f20*/  FMNMX.FTZ R12, R10, R11, !PT ;  /* 0x0000000b0a0c7209 */ /* 0x001fca0007810000 */
[----:B------:R-:W0:Y:S02]  /*7f30*/  SHFL.BFLY PT, R11, R12, 0x1, 0x1f ;  /* 0x0c201f000c0b7f89 */ /* 0x000e2400000e0000 */
[----:B0-----:R-:W-:Y:S02]  /*7f40*/  FMNMX.FTZ R2, R12, R11, !PT ;  /* 0x0000000b0c027209 */ /* 0x001fe40007810000 */
        /* <DEDUP_REMOVED lines=27> */
[----:B------:R-:W0:Y:S03]  /*8100*/  MUFU.EX2 R8, R8 ;  /* 0x0000000800087308 */ /* 0x000e260000000800 */
[----:B------:R-:W-:Y:S01]  /*8110*/  FMNMX.FTZ R6, R174, R13, !PT ;  /* 0x0000000dae067209 */ /* 0x000fe20007810000 */
[--C-:B------:R-:W-:Y:S01]  /*8120*/  FFMA.FTZ R13, R161, UR6, -R4.reuse ;  /* 0x00000006a10d7c23 */ /* 0x100fe20008010804 */
[--C-:B------:R-:W-:Y:S01]  /*8130*/  FFMA.FTZ R161, R181, UR6, -R4.reuse ;  /* 0x00000006b5a17c23 */ /* 0x100fe20008010804 */
[----:B------:R-:W-:Y:S01]  /*8140*/  FFMA.FTZ R181, R197, UR6, -R4 ;  /* 0x00000006c5b57c23 */ /* 0x000fe20008010804 */
[----:B------:R-:W-:Y:S01]  /*8150*/  FMNMX.FTZ R15, R175, R6, !PT ;  /* 0x00000006af0f7209 */ /* 0x000fe20007810000 */
[----:B------:R-:W1:Y:S03]  /*8160*/  MUFU.EX2 R9, R9 ;  /* 0x0000000900097308 */ /* 0x000e660000000800 */
[----:B------:R-:W-:-:S04]  /*8170*/  FMNMX.FTZ R6, R178, R15, !PT ;  /* 0x0000000fb2067209 */ /* 0x000fc80007810000 */
[----:B------:R-:W-:Y:S01]  /*8180*/  FMNMX.FTZ R15, R179, R6, !PT ;  /* 0x00000006b30f7209 */ /* 0x000fe20007810000 */
[----:B------:R-:W3:Y:S01]  /*8190*/  MUFU.EX2 R152, R152 ;  /* 0x0000009800987308 */ /* 0x000ee20000000800 */
[-C--:B0-----:R-:W-:Y:S01]  /*81a0*/  FMUL.FTZ R24, R24, R8.reuse ;  /* 0x0000000818187220 */ /* 0x081fe20000410000 */
[-C--:B------:R-:W-:Y:S01]  /*81b0*/  FMUL.FTZ R25, R25, R8.reuse ;  /* 0x0000000819197220 */ /* 0x080fe20000410000 */
[----:B------:R-:W-:Y:S01]  /*81c0*/  FMNMX.FTZ R6, R182, R15, !PT ;  /* 0x0000000fb6067209 */ /* 0x000fe20007810000 */
[--C-:B------:R-:W-:Y:S01]  /*81d0*/  FFMA.FTZ R15, R165, UR6, -R4.reuse ;  /* 0x00000006a50f7c23 */ /* 0x100fe20008010804 */
[-C--:B------:R-:W-:Y:S01]  /*81e0*/  FMUL.FTZ R28, R28, R8.reuse ;  /* 0x000000081c1c7220 */ /* 0x080fe20000410000 */
[----:B------:R-:W-:Y:S01]  /*81f0*/  FMUL.FTZ R29, R29, R8 ;  /* 0x000000081d1d7220 */ /* 0x000fe20000410000 */
[----:B------:R-:W-:Y:S01]  /*8200*/  FMNMX.FTZ R21, R183, R6, !PT ;  /* 0x00000006b7157209 */ /* 0x000fe20007810000 */
[----:B------:R-:W-:Y:S01]  /*8210*/  MUFU.EX2 R10, R10 ;  /* 0x0000000a000a7308 */ /* 0x000fe20000000800 */
[----:B-1----:R-:W-:Y:S01]  /*8220*/  FFMA.FTZ R3, R8, R3, R9 ;  /* 0x0000000308037223 */ /* 0x002fe20000010009 */
        /* <DEDUP_REMOVED lines=59> */
[----:B0-----:R-:W-:Y:S01]  /*85e0*/  FMNMX.FTZ R177, R6, R165, !PT ;  /* 0x000000a506b17209 */ /* 0x001fe20007810000 */
[----:B------:R-:W-:Y:S01]  /*85f0*/  FFMA.FTZ R165, R185, UR6, -R4 ;  /* 0x00000006b9a57c23 */ /* 0x000fe20008010804 */
        /* <DEDUP_REMOVED lines=46> */
[----:B------:R-:W1:Y:S01]  /*88e0*/  MUFU.EX2 R184, R184 ;  /* 0x000000b800b87308 */ /* 0x000e620000000800 */
[----:B0-----:R-:W-:Y:S01]  /*88f0*/  IADD3 R4, -R215, 0xb, RZ ;  /* 0x0000000bd7047810 */ /* 0x001fe20007ffe1ff */
        /* <DEDUP_REMOVED lines=10> */
[----:B-1----:R-:W-:Y:S01]  /*89a0*/  FFMA.FTZ R0, R177, R0, R184 ;  /* 0x00000000b1007223 */ /* 0x002fe200000100b8 */
[--C-:B------:R-:W-:Y:S01]  /*89b0*/  FFMA.FTZ R183, R186, UR6, -R189.reuse ;  /* 0x00000006bab77c23 */ /* 0x100fe200080108bd */
[----:B------:R-:W-:Y:S01]  /*89c0*/  FFMA.FTZ R186, R187, UR6, -R189 ;  /* 0x00000006bbba7c23 */ /* 0x000fe200080108bd */
[----:B------:R-:W1:Y:S01]  /*89d0*/  MUFU.EX2 R185, R185 ;  /* 0x000000b900b97308 */ /* 0x000e620000000800 */
        /* <DEDUP_REMOVED lines=16> */
[----:B-1----:R-:W-:Y:S01]  /*8ae0*/  FADD.FTZ R9, R185, R0 ;  /* 0x00000000b9097221 */ /* 0x002fe20000010000 */
[----:B------:R-:W-:Y:S01]  /*8af0*/  FADD.FTZ R154, R12, R3 ;  /* 0x000000030c9a7221 */ /* 0x000fe20000010000 */
[-C--:B------:R-:W-:Y:S01]  /*8b00*/  FMUL.FTZ R27, R27, R177.reuse ;  /* 0x000000b11b1b7220 */ /* 0x080fe20000410000 */
[-C--:B------:R-:W-:Y:S01]  /*8b10*/  FMUL.FTZ R30, R30, R177.reuse ;  /* 0x000000b11e1e7220 */ /* 0x080fe20000410000 */
[-C--:B------:R-:W-:Y:S01]  /*8b20*/  FMUL.FTZ R31, R31, R177.reuse ;  /* 0x000000b11f1f7220 */ /* 0x080fe20000410000 */
[----:B------:R-:W-:Y:S01]  /*8b30*/  FADD.FTZ R3, R15, R154 ;  /* 0x0000009a0f037221 */ /* 0x000fe20000010000 */
[-C--:B------:R-:W-:Y:S01]  /*8b40*/  FMUL.FTZ R34, R34, R177.reuse ;  /* 0x000000b122227220 */ /* 0x080fe20000410000 */
[----:B------:R-:W1:Y:S01]  /*8b50*/  MUFU.EX2 R192, R192 ;  /* 0x000000c000c07308 */ /* 0x000e620000000800 */
        /* <DEDUP_REMOVED lines=16> */
[----:B-1----:R-:W-:Y:S01]  /*8c60*/  FADD.FTZ R0, R192, R9 ;  /* 0x00000009c0007221 */ /* 0x002fe20000010000 */
[----:B------:R-:W-:Y:S01]  /*8c70*/  FADD.FTZ R154, R164, R3 ;  /* 0x00000003a49a7221 */ /* 0x000fe20000010000 */
[----:B------:R-:W-:Y:S01]  /*8c80*/  F2FP.BF16.F32.PACK_AB R164, R157, R164 ;  /* 0x000000a49da4723e */ /* 0x000fe200000010ff */
[-C--:B------:R-:W-:Y:S01]  /*8c90*/  FMUL.FTZ R47, R47, R177.reuse ;  /* 0x000000b12f2f7220 */ /* 0x080fe20000410000 */
[----:B------:R-:W-:Y:S01]  /*8ca0*/  FMUL.FTZ R50, R50, R177 ;  /* 0x000000b132327220 */ /* 0x000fe20000410000 */
[----:B------:R-:W-:Y:S01]  /*8cb0*/  FADD.FTZ R3, R157, R154 ;  /* 0x0000009a9d037221 */ /* 0x000fe20000010000 */
[----:B------:R-:W-:Y:S01]  /*8cc0*/  F2FP.BF16.F32.PACK_AB R157, R192, R159 ;  /* 0x0000009fc09d723e */ /* 0x000fe200000010ff */
[----:B------:R-:W1:Y:S01]  /*8cd0*/  MUFU.EX2 R167, R167 ;  /* 0x000000a700a77308 */ /* 0x000e620000000800 */
        /* <DEDUP_REMOVED lines=80> */
[----:B-1----:R-:W-:-:S07]  /*91e0*/  FADD.FTZ R154, R168, R3 ;  /* 0x00000003a89a7221 */ /* 0x002fce0000010000 */
[----:B------:R-:W1:Y:S01]  /*91f0*/  MUFU.EX2 R186, R186 ;  /* 0x000000ba00ba7308 */ /* 0x000e620000000800 */
[----:B----4-:R-:W-:-:S07]  /*9200*/  FADD.FTZ R9, R183, R0 ;  /* 0x00000000b7097221 */ /* 0x010fce0000010000 */
[----:B------:R-:W4:Y:S01]  /*9210*/  MUFU.EX2 R169, R169 ;  /* 0x000000a900a97308 */ /* 0x000f220000000800 */
[C---:B---3--:R-:W-:Y:S01]  /*9220*/  FADD.FTZ R154, R165.reuse, R154 ;  /* 0x0000009aa59a7221 */ /* 0x048fe20000010000 */
[----:B------:R-:W-:Y:S02]  /*9230*/  F2FP.BF16.F32.PACK_AB R168, R165, R168 ;  /* 0x000000a8a5a8723e */ /* 0x000fe400000010ff */
[----:B------:R-:W-:-:S04]  /*9240*/  F2FP.BF16.F32.PACK_AB R165, R218, R175 ;  /* 0x000000afdaa5723e */ /* 0x000fc800000010ff */
[----:B------:R-:W3:Y:S01]  /*9250*/  MUFU.EX2 R187, R187 ;  /* 0x000000bb00bb7308 */ /* 0x000ee20000000800 */
[----:B-1----:R-:W-:-:S07]  /*9260*/  FADD.FTZ R0, R186, R9 ;  /* 0x00000009ba007221 */ /* 0x002fce0000010000 */
[----:B------:R-:W1:Y:S01]  /*9270*/  MUFU.EX2 R172, R172 ;  /* 0x000000ac00ac7308 */ /* 0x000e620000000800 */
[----:B----4-:R-:W-:Y:S01]  /*9280*/  FADD.FTZ R3, R169, R154 ;  /* 0x0000009aa9037221 */ /* 0x010fe20000010000 */
[----:B------:R-:W-:-:S06]  /*9290*/  F2FP.BF16.F32.PACK_AB R154, R11, R10 ;  /* 0x0000000a0b9a723e */ /* 0x000fcc00000010ff */
[----:B------:R-:W4:Y:S01]  /*92a0*/  MUFU.EX2 R190, R190 ;  /* 0x000000be00be7308 */ /* 0x000f220000000800 */
[----:B---3--:R-:W-:-:S07]  /*92b0*/  FADD.FTZ R9, R187, R0 ;  /* 0x00000000bb097221 */ /* 0x008fce0000010000 */
[----:B------:R-:W3:Y:S01]  /*92c0*/  MUFU.EX2 R173, R173 ;  /* 0x000000ad00ad7308 */ /* 0x000ee20000000800 */
[C---:B-1----:R-:W-:Y:S01]  /*92d0*/  FADD.FTZ R158, R172.reuse, R3 ;  /* 0x00000003ac9e7221 */ /* 0x042fe20000010000 */
[----:B------:R-:W-:Y:S02]  /*92e0*/  F2FP.BF16.F32.PACK_AB R170, R172, R169 ;  /* 0x000000a9acaa723e */ /* 0x000fe400000010ff */
[----:B------:R-:W-:-:S04]  /*92f0*/  F2FP.BF16.F32.PACK_AB R169, R186, R183 ;  /* 0x000000b7baa9723e */ /* 0x000fc800000010ff */
[----:B------:R-:W1:Y:S01]  /*9300*/  MUFU.EX2 R189, R194 ;  /* 0x000000c200bd7308 */ /* 0x000e620000000800 */
[C---:B----4-:R-:W-:Y:S01]  /*9310*/  FADD.FTZ R0, R190.reuse, R9 ;  /* 0x00000009be007221 */ /* 0x050fe20000010000 */
[----:B------:R-:W-:-:S06]  /*9320*/  F2FP.BF16.F32.PACK_AB R171, R190, R187 ;  /* 0x000000bbbeab723e */ /* 0x000fcc00000010ff */
[----:B------:R-:W4:Y:S01]  /*9330*/  MUFU.EX2 R176, R176 ;  /* 0x000000b000b07308 */ /* 0x000f220000000800 */
[----:B---3--:R-:W-:Y:S01]  /*9340*/  FADD.FTZ R3, R173, R158 ;  /* 0x0000009ead037221 */ /* 0x008fe20000010000 */
[----:B------:R-:W-:-:S06]  /*9350*/  F2FP.BF16.F32.PACK_AB R158, R15, R12 ;  /* 0x0000000c0f9e723e */ /* 0x000fcc00000010ff */
[----:B------:R-:W3:Y:S01]  /*9360*/  MUFU.EX2 R8, R195 ;  /* 0x000000c300087308 */ /* 0x000ee20000000800 */
[----:B-1----:R-:W-:-:S07]  /*9370*/  FADD.FTZ R9, R189, R0 ;  /* 0x00000000bd097221 */ /* 0x002fce0000010000 */
[----:B------:R-:W1:Y:S01]  /*9380*/  MUFU.EX2 R180, R180 ;  /* 0x000000b400b47308 */ /* 0x000e620000000800 */
[C---:B----4-:R-:W-:Y:S01]  /*9390*/  FADD.FTZ R3, R176.reuse, R3 ;  /* 0x00000003b0037221 */ /* 0x050fe20000010000 */
[----:B------:R-:W-:-:S06]  /*93a0*/  F2FP.BF16.F32.PACK_AB R172, R176, R173 ;  /* 0x000000adb0ac723e */ /* 0x000fcc00000010ff */
[----:B------:R-:W4:Y:S01]  /*93b0*/  MUFU.EX2 R198, R198 ;  /* 0x000000c600c67308 */ /* 0x000f220000000800 */
[C---:B---3--:R-:W-:Y:S01]  /*93c0*/  FADD.FTZ R9, R8.reuse, R9 ;  /* 0x0000000908097221 */ /* 0x048fe20000010000 */
[----:B------:R-:W-:-:S06]  /*93d0*/  F2FP.BF16.F32.PACK_AB R173, R8, R189 ;  /* 0x000000bd08ad723e */ /* 0x000fcc00000010ff */
[----:B------:R-:W3:Y:S01]  /*93e0*/  MUFU.EX2 R181, R181 ;  /* 0x000000b500b57308 */ /* 0x000ee20000000800 */
[----:B-1----:R-:W-:-:S07]  /*93f0*/  FADD.FTZ R10, R180, R3 ;  /* 0x00000003b40a7221 */ /* 0x002fce0000010000 */
[----:B------:R-:W1:Y:S01]  /*9400*/  MUFU.EX2 R199, R199 ;  /* 0x000000c700c77308 */ /* 0x000e620000000800 */
[----:B----4-:R-:W-:Y:S01]  /*9410*/  FADD.FTZ R0, R198, R9 ;  /* 0x00000009c6007221 */ /* 0x010fe20000010000 */
[C---:B---3--:R-:W-:Y:S01]  /*9420*/  FADD.FTZ R3, R181.reuse, R10 ;  /* 0x0000000ab5037221 */ /* 0x048fe20000010000 */
[----:B------:R-:W-:Y:S02]  /*9430*/  F2FP.BF16.F32.PACK_AB R174, R181, R180 ;  /* 0x000000b4b5ae723e */ /* 0x000fe400000010ff */
[C---:B-1----:R-:W-:Y:S01]  /*9440*/  FADD.FTZ R0, R199.reuse, R0 ;  /* 0x00000000c7007221 */ /* 0x042fe20000010000 */
[----:B------:R-:W-:Y:S01]  /*9450*/  F2FP.BF16.F32.PACK_AB R175, R199, R198 ;  /* 0x000000c6c7af723e */ /* 0x000fe200000010ff */
[----:B0-----:R-:W-:Y:S06]  /*9460*/  @!P0 BRA `(.L_x_11479) ;  /* 0x0000000000048947 */ /* 0x001fec0003800000 */
[----:B------:R-:W-:Y:S01]  /*9470*/  BPT.TRAP 0x1 ;  /* 0x000000040000795c */ /* 0x000fe20000300000 */
.L_x_11479:
[----:B------:R0:W1:Y:S01]  /*9480*/  SYNCS.PHASECHK.TRANS64.TRYWAIT P2, [UR24+0x22850], R5 ;  /* 0x02285005ff0075a7 */ /* 0x0000620008040158 */
[----:B------:R-:W-:Y:S05]  /*9490*/  @!P0 BRA `(.L_x_11480) ;  /* 0x0000000000048947 */ /* 0x000fea0003800000 */
[----:B------:R-:W-:Y:S01]  /*94a0*/  BPT.TRAP 0x1 ;  /* 0x000000040000795c */ /* 0x000fe20000300000 */
.L_x_11480:
[----:B-1----:R-:W-:Y:S05]  /*94b0*/  @P2 BRA `(.L_x_11481) ;  /* 0x0000000000082947 */ /* 0x002fea0003800000 */
[----:B------:R-:W1:Y:S02]  /*94c0*/  SYNCS.PHASECHK.TRANS64.TRYWAIT P2, [UR24+0x22850], R5 ;  /* 0x02285005ff0075a7 */ /* 0x000e640008040158 */
[----:B-1----:R-:W-:Y:S05]  /*94d0*/  @!P2 BRA `(.L_x_11482) ;  /* 0x000000d00054a947 */ /* 0x002fea0003800000 */
.L_x_11481:
        /* <DEDUP_REMOVED lines=47> */
[----:B--2---:R-:W-:-:S07]  /*97d0*/  IMAD.MOV.U32 R5, RZ, RZ, R7 ;  /* 0x000000ffff057224 */ /* 0x004fce00078e0007 */
.L_x_11474:
[----:B------:R-:W-:-:S13]  /*97e0*/  ISETP.GE.AND P1, PT, R5, UR42, PT ;  /* 0x0000002a05007c0c */ /* 0x000fda000bf26270 */
[----:B------:R-:W-:Y:S05]  /*97f0*/  @!P1 BRA `(.L_x_11484) ;  /* 0x0000002c00c09947 */ /* 0x000fea0003800000 */
[----:B------:R-:W-:Y:S01]  /*9800*/  IMAD.MOV.U32 R12, RZ, RZ, R6 ;  /* 0x000000ffff0c7224 */ /* 0x000fe200078e0006 */
[----:B------:R-:W-:Y:S01]  /*9810*/  ULDC UR25, c[0x0][0x9e4] ;  /* 0x0002790000197ab9 */ /* 0x000fe20000000800 */
[----:B------:R-:W-:Y:S01]  /*9820*/  IMAD.MOV.U32 R9, RZ, RZ, R2 ;  /* 0x000000ffff097224 */ /* 0x000fe200078e0002 */
[----:B------:R-:W-:Y:S01]  /*9830*/  ULDC UR24, c[0x0][0x9dc] ;  /* 0x0002770000187ab9 */ /* 0x000fe20000000800 */
[----:B------:R-:W-:Y:S01]  /*9840*/  ULDC UR22, c[0x0][0x988] ;  /* 0x0002620000167ab9 */ /* 0x000fe20000000800 */
[----:B------:R-:W-:-:S05]  /*9850*/  ULDC UR23, c[0x0][0x9e0] ;  /* 0x0002780000177ab9 */ /* 0x000fca0000000800 */
.L_x_11501:
[----:B------:R-:W-:-:S04]  /*9860*/  UIADD3 UR37, UR37, 0x1, URZ ;  /* 0x0000000125257890 */ /* 0x000fc8000fffe03f */
[----:B------:R-:W-:-:S04]  /*9870*/  UISETP.NE.AND UP2, UPT, UR37, 0x2, UPT ;  /* 0x000000022500788c */ /* 0x000fc8000bf45270 */
[----:B------:R-:W-:Y:S02]  /*9880*/  USEL UR6, URZ, 0x1, UP2 ;  /* 0x000000013f067887 */ /* 0x000fe40009000000 */
[----:B------:R-:W-:Y:S02]  /*9890*/  USEL UR37, UR37, URZ, UP2 ;  /* 0x0000003f25257287 */ /* 0x000fe40009000000 */
[----:B------:R-:W-:Y:S01]  /*98a0*/  ULOP3.LUT UR38, UR38, UR6, URZ, 0x3c, !UPT ;  /* 0x0000000626267292 */ /* 0x000fe2000f8e3c3f */
[----:B------:R-:W-:Y:S11]  /*98b0*/  @!P0 BRA `(.L_x_11485) ;  /* 0x0000000000048947 */ /* 0x000ff60003800000 */
[----:B------:R-:W-:Y:S01]  /*98c0*/  BPT.TRAP 0x1 ;  /* 0x000000040000795c */ /* 0x000fe20000300000 */
.L_x_11485:
        /* <DEDUP_REMOVED lines=9> */
.L_x_11486:
[----:B---3--:R-:W-:Y:S05]  /*9960*/  @P1 BRA `(.L_x_11487) ;  /* 0x0000000000081947 */ /* 0x008fea0003800000 */
[----:B------:R-:W3:Y:S02]  /*9970*/  SYNCS.PHASECHK.TRANS64.TRYWAIT P1, [UR26+0x22830], R7 ;  /* 0x02283007ff0075a7 */ /* 0x000ee4000802015a */
[----:B---3--:R-:W-:Y:S05]  /*9980*/  @!P1 BRA `(.L_x_11488) ;  /* 0x000000cc003c9947 */ /* 0x008fea0003800000 */
.L_x_11487:
[----:B------:R-:W-:Y:S01]  /*9990*/  UIMAD UR18, UR37, 0x300, UR20 ;  /* 0x00000300251278a4 */ /* 0x000fe2000f8e0214 */
[----:B------:R-:W-:Y:S01]  /*99a0*/  WARPGROUP.ARRIVE ;  /* 0x00000000000079c5 */ /* 0x000fe20000000000 */
[----:B------:R-:W-:Y:S01]  /*99b0*/  UMOV UR19, 0x40000040 ;  /* 0x4000004000137882 */ /* 0x000fe20000000000 */
[----:B------:R-:W-:Y:S01]  /*99c0*/  UMOV UR7, 0x40000040 ;  /* 0x4000004000077882 */ /* 0x000fe20000000000 */
[----:B------:R-:W-:-:S03]  /*99d0*/  UIADD3 UR6, UR18, 0x2, URZ ;  /* 0x0000000212067890 */ /* 0x000fc6000fffe03f */
[----:B------:R-:W4:Y:S01]  /*99e0*/  S2R R4, SR_TID.X ;  /* 0x0000000000047919 */ /* 0x000f220000002100 */
        /* <DEDUP_REMOVED lines=12> */
[----:B------:R-:W-:-:S05]  /*9ab0*/  IADD3 R11, -R16, R11, R17 ;  /* 0x0000000b100b7210 */ /* 0x000fca0007ffe111 */
[----:B------:R-:W-:Y:S01]  /*9ac0*/  VIADD R15, R11, UR23 ;  /* 0x000000170b0f7c36 */ /* 0x000fe20008000000 */
[----:B----4-:R-:W-:Y:S02]  /*9ad0*/  LOP3.LUT P3, RZ, R4, 0x7f, RZ, 0xc0, !PT ;  /* 0x0000007f04ff7812 */ /* 0x010fe4000786c0ff */
[----:B------:R-:W-:-:S04]  /*9ae0*/  SHF.R.U32.HI R4, RZ, 0x7, R4 ;  /* 0x00000007ff047819 */ /* 0x000fc80000011604 */
[----:B------:R-:W-:Y:S01]  /*9af0*/  IADD3 R4, -R4, 0xb, RZ ;  /* 0x0000000b04047810 */ /* 0x000fe20007ffe1ff */
[----:B------:R-:W-:Y:S02]  /*9b00*/  WARPGROUP.DEPBAR.LE gsb0, 0x0 ;  /* 0x00008000000079c5 */ /* 0x000fe40000010000 */
[----:B------:R-:W-:-:S06]  /*9b10*/  WARPGROUP.ARRIVE ;  /* 0x00000000000079c5 */ /* 0x000fcc0000000000 */
[----:B------:R-:W-:Y:S01]  /*9b20*/  HGMMA.64x96x16.F32.BF16 R152, gdesc[UR4], R152, gsb0 ;  /* 0x01600000049879f0 */ /* 0x000fe20008001898 */
[----:B------:R-:W-:Y:S02]  /*9b30*/  @UP0 ULDC UR6, c[0x0][0x44c] ;  /* 0x0001130000060ab9 */ /* 0x000fe40000000800 */
[----:B---3--:R-:W-:Y:S01]  /*9b40*/  @P1 IMAD.HI.U32 R2, R20, UR6, RZ ;  /* 0x0000000614021c27 */ /* 0x008fe2000f8e00ff */
[----:B------:R-:W-:Y:S01]  /*9b50*/  @UP0 ULDC UR6, c[0x0][0x450] ;  /* 0x0001140000060ab9 */ /* 0x000fe20000000800 */
[----:B------:R-:W-:-:S03]  /*9b60*/  PLOP3.LUT P1, PT, PT, PT, UP1, 0x40, 0x0 ;  /* 0x000000000000781c */ /* 0x000fc60003f2e818 */
[----:B------:R-:W-:Y:S01]  /*9b70*/  @P2 SHF.R.U32.HI R20, RZ, UR6, R2 ;  /* 0x00000006ff142c19 */ /* 0x000fe20008011602 */
[----:B------:R-:W-:Y:S01]  /*9b80*/  @!P3 VIADD R2, R8, 0x22840 ;  /* 0x000228400802b836 */ /* 0x000fe20000000000 */
[----:B------:R-:W-:-:S03]  /*9b90*/  ULOP3.LUT UR6, URZ, UR24, URZ, 0x33, !UPT ;  /* 0x000000183f067292 */ /* 0x000fc6000f8e333f */
[----:B------:R-:W3:Y:S01]  /*9ba0*/  SHFL.IDX PT, R21, R20, RZ, 0x1c1f ;  /* 0x001c1fff14157589 */ /* 0x000ee200000e0000 */
[----:B------:R-:W-:Y:S02]  /*9bb0*/  @!P3 PRMT R2, RZ, 0x654, R2 ;  /* 0x00000654ff02b816 */ /* 0x000fe40000000002 */
[----:B------:R-:W-:Y:S02]  /*9bc0*/  VIADD R14, R11, UR6 ;  /* 0x000000060b0e7c36 */ /* 0x000fe40008000000 */
[----:B---3--:R-:W-:Y:S01]  /*9bd0*/  IMAD.IADD R6, R21, 0x1, R15 ;  /* 0x0000000115067824 */ /* 0x008fe200078e020f */
        /* <DEDUP_REMOVED lines=9> */
[----:B----4-:R-:W-:Y:S01]  /*9c70*/  IMAD.IADD R2, R21, 0x1, R14 ;  /* 0x0000000115027824 */ /* 0x010fe200078e020e */
[----:B---3--:R-:W-:Y:S06]  /*9c80*/  @P1 BRA `(.L_x_11489) ;  /* 0x0000000000581947 */ /* 0x008fec0003800000 */
[----:B------:R-:W-:Y:S01]  /*9c90*/  IADD3 R21, -R16, R17, R21 ;  /* 0x0000001110157210 */ /* 0x000fe20007ffe115 */
[----:B------:R-:W-:Y:S03]  /*9ca0*/  BSSY B0, `(.L_x_11490) ;  /* 0x0000010000007945 */ /* 0x000fe60003800000 */
[----:B------:R-:W-:-:S13]  /*9cb0*/  ISETP.GT.AND P1, PT, R21, -0x1, PT ;  /* 0xffffffff1500780c */ /* 0x000fda0003f24270 */
[----:B------:R-:W-:Y:S05]  /*9cc0*/  @P1 BRA `(.L_x_11491) ;  /* 0x0000000000201947 */ /* 0x000fea0003800000 */
[----:B------:R-:W-:Y:S01]  /*9cd0*/  IMAD.U32 R213, RZ, RZ, UR25 ;  /* 0x00000019ffd57e24 */ /* 0x000fe2000f8e00ff */
[----:B------:R-:W-:-:S04]  /*9ce0*/  LOP3.LUT R21, RZ, R21, RZ, 0x33, !PT ;  /* 0x00000015ff157212 */ /* 0x000fc800078e33ff */
[----:B------:R-:W-:-:S13]  /*9cf0*/  ISETP.NE.AND P1, PT, R213, 0x1, PT ;  /* 0x00000001d500780c */ /* 0x000fda0003f25270 */
[----:B01----:R-:W0:Y:S02]  /*9d00*/  @P1 LDC.64 R10, c[0x0][0x9e8] ;  /* 0x00027a00ff0a1b82 */ /* 0x003e240000000a00 */
[----:B0-----:R-:W-:-:S05]  /*9d10*/  @P1 IMAD.HI.U32 R10, R21, R10, RZ ;  /* 0x0000000a150a1227 */ /* 0x001fca00078e00ff */
[----:B------:R-:W-:-:S04]  /*9d20*/  @P1 SHF.R.U32.HI R21, RZ, R11, R10 ;  /* 0x0000000bff151219 */ /* 0x000fc8000001160a */
[----:B------:R-:W-:Y:S01]  /*9d30*/  LOP3.LUT R21, RZ, R21, RZ, 0x33, !PT ;  /* 0x00000015ff157212 */ /* 0x000fe200078e33ff */
[----:B------:R-:W-:Y:S06]  /*9d40*/  BRA `(.L_x_11492) ;  /* 0x0000000000147947 */ /* 0x000fec0003800000 */
.L_x_11491:
[----:B------:R-:W-:-:S05]  /*9d50*/  IMAD.U32 R213, RZ, RZ, UR25 ;  /* 0x00000019ffd57e24 */ /* 0x000fca000f8e00ff */
[----:B------:R-:W-:-:S13]  /*9d60*/  ISETP.NE.AND P1, PT, R213, 0x1, PT ;  /* 0x00000001d500780c */ /* 0x000fda0003f25270 */
[----:B01----:R-:W0:Y:S02]  /*9d70*/  @P1 LDC.64 R10, c[0x0][0x9e8] ;  /* 0x00027a00ff0a1b82 */ /* 0x003e240000000a00 */
[----:B0-----:R-:W-:-:S05]  /*9d80*/  @P1 IMAD.HI.U32 R10, R21, R10, RZ ;  /* 0x0000000a150a1227 */ /* 0x001fca00078e00ff */
[----:B------:R-:W-:-:S07]  /*9d90*/  @P1 SHF.R.U32.HI R21, RZ, R11, R10 ;  /* 0x0000000bff151219 */ /* 0x000fce000001160a */
.L_x_11492:
[----:B------:R-:W-:Y:S05]  /*9da0*/  BSYNC B0 ;  /* 0x0000000000007941 */ /* 0x000fea0003800000 */
.L_x_11490:
[----:B------:R-:W-:-:S04]  /*9db0*/  IMAD R10, R18, -0x2, R13 ;  /* 0xfffffffe120a7824 */ /* 0x000fc800078e020d */
[----:B------:R-:W-:-:S05]  /*9dc0*/  IMAD R21, R21, R213, R10 ;  /* 0x000000d515157224 */ /* 0x000fca00078e020a */
[----:B------:R-:W-:Y:S02]  /*9dd0*/  VIADDMNMX R6, R21, R213, R6, PT ;  /* 0x000000d515067246 */ /* 0x000fe40003800106 */
[----:B------:R-:W-:-:S07]  /*9de0*/  VIMNMX R2, R2, R21, !PT ;  /* 0x0000001502027248 */ /* 0x000fce0007fe0100 */
.L_x_11489:
[C---:B------:R-:W-:Y:S01]  /*9df0*/  ISETP.GE.AND P1, PT, R13.reuse, 0x1, PT ;  /* 0x000000010d00780c */ /* 0x040fe20003f26270 */
[----:B------:R-:W3:Y:S01]  /*9e00*/  SHFL.IDX PT, R20, R20, 0x1, 0x1c1f ;  /* 0x003c1f0014147f89 */ /* 0x000ee200000e0000 */
[C---:B------:R-:W-:Y:S02]  /*9e10*/  ISETP.GE.AND P4, PT, R13.reuse, 0x9, PT ;  /* 0x000000090d00780c */ /* 0x040fe40003f86270 */
[----:B------:R-:W-:Y:S02]  /*9e20*/  ISETP.GT.AND P2, PT, R2, RZ, !P1 ;  /* 0x000000ff0200720c */ /* 0x000fe40004f44270 */
[----:B------:R-:W-:Y:S02]  /*9e30*/  P2R R21, PR, RZ, 0x2 ;  /* 0x00000002ff157803 */ /* 0x000fe40000000000 */
[----:B------:R-:W-:Y:S02]  /*9e40*/  ISETP.LT.OR P2, PT, R6, 0x1, P2 ;  /* 0x000000010600780c */ /* 0x000fe40001741670 */
[----:B------:R-:W-:-:S02]  /*9e50*/  ISETP.GE.AND P1, PT, R13, 0x2, PT ;  /* 0x000000020d00780c */ /* 0x000fc40003f26270 */
[----:B------:R-:W-:Y:S02]  /*9e60*/  FSEL R152, R152, -INF , !P2 ;  /* 0xff80000098987808 */ /* 0x000fe40005000000 */
[----:B------:R-:W-:Y:S02]  /*9e70*/  ISETP.GT.AND P2, PT, R2, 0x8, !P4 ;  /* 0x000000080200780c */ /* 0x000fe40006744270 */
[----:B------:R-:W-:Y:S02]  /*9e80*/  P2R R213, PR, RZ, 0x10 ;  /* 0x00000010ffd57803 */ /* 0x000fe40000000000 */
[----:B------:R-:W-:Y:S02]  /*9e90*/  ISETP.LT.OR P2, PT, R6, 0x9, P2 ;  /* 0x000000090600780c */ /* 0x000fe40001741670 */
[----:B------:R-:W-:Y:S02]  /*9ea0*/  ISETP.GT.AND P3, PT, R2, 0x1, !P1 ;  /* 0x000000010200780c */ /* 0x000fe40004f64270 */
[----:B------:R-:W-:-:S02]  /*9eb0*/  ISETP.GE.AND P4, PT, R13, 0xa, PT ;  /* 0x0000000a0d00780c */ /* 0x000fc40003f86270 */
[----:B------:R-:W-:Y:S01]  /*9ec0*/  FSEL R156, R156, -INF , !P2 ;  /* 0xff8000009c9c7808 */ /* 0x000fe20005000000 */
[--C-:B---3--:R-:W-:Y:S01]  /*9ed0*/  IMAD.IADD R15, R15, 0x1, R20.reuse ;  /* 0x000000010f0f7824 */ /* 0x108fe200078e0214 */
[----:B------:R-:W-:Y:S01]  /*9ee0*/  ISETP.LT.OR P3, PT, R6, 0x2, P3 ;  /* 0x000000020600780c */ /* 0x000fe20001f61670 */
[----:B------:R-:W-:Y:S01]  /*9ef0*/  IMAD.IADD R14, R14, 0x1, R20 ;  /* 0x000000010e0e7824 */ /* 0x000fe200078e0214 */
        /* <DEDUP_REMOVED lines=98> */
[----:B------:R-:W-:-:S04]  /*a520*/  ISETP.GT.AND P6, PT, R2, 0x59, !P6 ;  /* 0x000000590200780c */ /* 0x000fc800077c4270 */
[----:B------:R-:W-:-:S04]  /*a530*/  ISETP.LT.OR P6, PT, R6, 0x5a, P6 ;  /* 0x0000005a0600780c */ /* 0x000fc800037c1670 */
[----:B------:R-:W-:Y:S02]  /*a540*/  FSEL R197, R197, -INF , !P6 ;  /* 0xff800000c5c57808 */ /* 0x000fe40007000000 */
[----:B------:R-:W-:-:S13]  /*a550*/  PLOP3.LUT P6, PT, PT, PT, UP1, 0x40, 0x0 ;  /* 0x000000000000781c */ /* 0x000fda0003fce818 */
[----:B------:R-:W-:Y:S05]  /*a560*/  @P6 BRA `(.L_x_11493) ;  /* 0x0000000000586947 */ /* 0x000fea0003800000 */
        /* <DEDUP_REMOVED lines=12> */
.L_x_11495:
[----:B------:R-:W-:-:S05]  /*a630*/  IMAD.U32 R2, RZ, RZ, UR25 ;  /* 0x00000019ff027e24 */ /* 0x000fca000f8e00ff */
[----:B------:R-:W-:-:S13]  /*a640*/  ISETP.NE.AND P6, PT, R2, 0x1, PT ;  /* 0x000000010200780c */ /* 0x000fda0003fc5270 */
[----:B01----:R-:W0:Y:S02]  /*a650*/  @P6 LDC.64 R10, c[0x0][0x9e8] ;  /* 0x00027a00ff0a6b82 */ /* 0x003e240000000a00 */
[----:B0-----:R-:W-:-:S05]  /*a660*/  @P6 IMAD.HI.U32 R10, R231, R10, RZ ;  /* 0x0000000ae70a6227 */ /* 0x001fca00078e00ff */
[----:B------:R-:W-:-:S07]  /*a670*/  @P6 SHF.R.U32.HI R231, RZ, R11, R10 ;  /* 0x0000000bffe76219 */ /* 0x000fce000001160a */
.L_x_11496:
[----:B------:R-:W-:Y:S05]  /*a680*/  BSYNC B0 ;  /* 0x0000000000007941 */ /* 0x000fea0003800000 */
.L_x_11494:
[----:B------:R-:W-:-:S04]  /*a690*/  IMAD R13, R18, -0x2, R13 ;  /* 0xfffffffe120d7824 */ /* 0x000fc800078e020d */
[----:B------:R-:W-:-:S05]  /*a6a0*/  IMAD R231, R231, R2, R13 ;  /* 0x00000002e7e77224 */ /* 0x000fca00078e020d */
[----:B------:R-:W-:Y:S02]  /*a6b0*/  VIADDMNMX R15, R231, R2, R15, PT ;  /* 0x00000002e70f7246 */ /* 0x000fe4000380010f */
[----:B------:R-:W-:-:S07]  /*a6c0*/  VIMNMX R14, R14, R231, !PT ;  /* 0x000000e70e0e7248 */ /* 0x000fce0007fe0100 */
.L_x_11493:
[----:B------:R-:W-:Y:S01]  /*a6d0*/  ISETP.GT.AND P1, PT, R14, 0x1, !P1 ;  /* 0x000000010e00780c */ /* 0x000fe20004f24270 */
[----:B------:R-:W-:Y:S01]  /*a6e0*/  UMOV UR6, UR22 ;  /* 0x0000001600067c82 */ /* 0x000fe20008000000 */
[----:B------:R-:W-:Y:S02]  /*a6f0*/  ISETP.NE.AND P6, PT, R218, RZ, PT ;  /* 0x000000ffda00720c */ /* 0x000fe40003fc5270 */
        /* <DEDUP_REMOVED lines=58> */
[----:B------:R-:W3:Y:S01]  /*aaa0*/  SHFL.BFLY PT, R11, R6, 0x2, 0x1f ;  /* 0x0c401f00060b7f89 */ /* 0x000ee200000e0000 */
        /* <DEDUP_REMOVED lines=8> */
[C---:B------:R-:W-:Y:S02]  /*ab30*/  ISETP.GT.AND P1, PT, R14.reuse, 0x29, !P1 ;  /* 0x000000290e00780c */ /* 0x040fe40004f24270 */
[----:B------:R-:W-:Y:S02]  /*ab40*/  FSEL R191, R191, -INF , !P2 ;  /* 0xff800000bfbf7808 */ /* 0x000fe40005000000 */
[----:B------:R-:W-:Y:S02]  /*ab50*/  ISETP.LT.OR P1, PT, R15, 0x2a, P1 ;  /* 0x0000002a0f00780c */ /* 0x000fe40000f21670 */
[----:B------:R-:W-:Y:S02]  /*ab60*/  ISETP.GT.AND P4, PT, R14, 0x51, !P4 ;  /* 0x000000510e00780c */ /* 0x000fe40006784270 */
[----:B------:R-:W-:-:S02]  /*ab70*/  FSEL R175, R175, -INF , !P1 ;  /* 0xff800000afaf7808 */ /* 0x000fc40004800000 */
[----:B------:R-:W-:Y:S02]  /*ab80*/  ISETP.NE.AND P1, PT, R223, RZ, PT ;  /* 0x000000ffdf00720c */ /* 0x000fe40003f25270 */
[----:B---3--:R-:W-:Y:S02]  /*ab90*/  FMNMX.FTZ R13, R6, R11, !PT ;  /* 0x0000000b060d7209 */ /* 0x008fe40007810000 */
[C---:B------:R-:W-:Y:S02]  /*aba0*/  ISETP.GT.AND P1, PT, R14.reuse, 0x30, !P1 ;  /* 0x000000300e00780c */ /* 0x040fe40004f24270 */
[C---:B------:R-:W-:Y:S01]  /*abb0*/  ISETP.LT.OR P3, PT, R15.reuse, 0x51, P3 ;  /* 0x000000510f00780c */ /* 0x040fe20001f61670 */
[----:B------:R-:W3:Y:S01]  /*abc0*/  SHFL.BFLY PT, R2, R13, 0x1, 0x1f ;  /* 0x0c201f000d027f89 */ /* 0x000ee200000e0000 */
[----:B------:R-:W-:Y:S02]  /*abd0*/  ISETP.LT.OR P1, PT, R15, 0x31, P1 ;  /* 0x000000310f00780c */ /* 0x000fe40000f21670 */
[----:B------:R-:W-:-:S02]  /*abe0*/  ISETP.GT.AND P5, PT, R14, 0x58, !P5 ;  /* 0x000000580e00780c */ /* 0x000fc40006fa4270 */
[----:B------:R-:W-:Y:S02]  /*abf0*/  FSEL R178, R178, -INF , !P1 ;  /* 0xff800000b2b27808 */ /* 0x000fe40004800000 */
[----:B------:R-:W-:Y:S02]  /*ac00*/  ISETP.NE.AND P1, PT, R224, RZ, PT ;  /* 0x000000ffe000720c */ /* 0x000fe40003f25270 */
[C---:B------:R-:W-:Y:S02]  /*ac10*/  ISETP.LT.OR P4, PT, R15.reuse, 0x52, P4 ;  /* 0x000000520f00780c */ /* 0x040fe40002781670 */
[----:B------:R-:W-:Y:S02]  /*ac20*/  ISETP.GT.AND P1, PT, R14, 0x31, !P1 ;  /* 0x000000310e00780c */ /* 0x000fe40004f24270 */
[----:B------:R-:W-:Y:S02]  /*ac30*/  FSEL R194, R194, -INF , !P3 ;  /* 0xff800000c2c27808 */ /* 0x000fe40005800000 */
[----:B------:R-:W-:-:S02]  /*ac40*/  ISETP.LT.OR P1, PT, R15, 0x32, P1 ;  /* 0x000000320f00780c */ /* 0x000fc40000f21670 */
[----:B------:R-:W-:Y:S02]  /*ac50*/  ISETP.LT.OR P5, PT, R15, 0x59, P5 ;  /* 0x000000590f00780c */ /* 0x000fe40002fa1670 */
[----:B------:R-:W-:Y:S02]  /*ac60*/  FSEL R179, R179, -INF , !P1 ;  /* 0xff800000b3b37808 */ /* 0x000fe40004800000 */
[----:B------:R-:W-:Y:S02]  /*ac70*/  ISETP.NE.AND P1, PT, R225, RZ, PT ;  /* 0x000000ffe100720c */ /* 0x000fe40003f25270 */
[----:B------:R-:W-:Y:S02]  /*ac80*/  FSEL R195, R195, -INF , !P4 ;  /* 0xff800000c3c37808 */ /* 0x000fe40006000000 */
[----:B------:R-:W-:Y:S02]  /*ac90*/  ISETP.GT.AND P1, PT, R14, 0x38, !P1 ;  /* 0x000000380e00780c */ /* 0x000fe40004f24270 */
[----:B---3--:R-:W-:-:S02]  /*aca0*/  FMNMX.FTZ R2, R13, R2, !PT ;  /* 0x000000020d027209 */ /* 0x008fc40007810000 */
[----:B------:R-:W-:Y:S02]  /*acb0*/  ISETP.LT.OR P1, PT, R15, 0x39, P1 ;  /* 0x000000390f00780c */ /* 0x000fe40000f21670 */
[----:B------:R-:W-:Y:S01]  /*acc0*/  FSEL R198, R198, -INF , !P5 ;  /* 0xff800000c6c67808 */ /* 0x000fe20006800000 */
[----:B01----:R-:W-:Y:S01]  /*acd0*/  FMUL.FTZ R10, R2, UR6 ;  /* 0x00000006020a7c20 */ /* 0x003fe20008410000 */
        /* <DEDUP_REMOVED lines=63> */
[----:B------:R-:W-:Y:S01]  /*b0d0*/  FMUL.FTZ R25, R25, R9 ;  /* 0x0000000919197220 */ /* 0x000fe20000410000 */
[----:B------:R-:W-:Y:S01]  /*b0e0*/  FMNMX.FTZ R6, R178, R157, !PT ;  /* 0x0000009db2067209 */ /* 0x000fe20007810000 */
[--C-:B------:R-:W-:Y:S01]  /*b0f0*/  FFMA.FTZ R157, R165, UR6, -R10.reuse ;  /* 0x00000006a59d7c23 */ /* 0x100fe2000801080a */
[-C--:B------:R-:W-:Y:S01]  /*b100*/  FMUL.FTZ R28, R28, R9.reuse ;  /* 0x000000091c1c7220 */ /* 0x080fe20000410000 */
[-C--:B------:R-:W-:Y:S01]  /*b110*/  FMUL.FTZ R29, R29, R9.reuse ;  /* 0x000000091d1d7220 */ /* 0x080fe20000410000 */
[----:B------:R-:W-:Y:S01]  /*b120*/  FMNMX.FTZ R161, R179, R6, !PT ;  /* 0x00000006b3a17209 */ /* 0x000fe20007810000 */
[----:B------:R-:W0:Y:S01]  /*b130*/  MUFU.EX2 R21, R21 ;  /* 0x0000001500157308 */ /* 0x000e220000000800 */
        /* <DEDUP_REMOVED lines=23> */
[----:B------:R-:W2:Y:S01]  /*b2b0*/  MUFU.EX2 R153, R153 ;  /* 0x0000009900997308 */ /* 0x000ea20000000800 */
[----:B-----5:R-:W-:Y:S01]  /*b2c0*/  FFMA.FTZ R188, R9, R3, R152 ;  /* 0x0000000309bc7223 */ /* 0x020fe20000010098 */
[C---:B-1----:R-:W-:Y:S01]  /*b2d0*/  F2FP.BF16.F32.PACK_AB R152, R13.reuse, R152 ;  /* 0x000000980d98723e */ /* 0x042fe200000010ff */
[----:B------:R-:W-:Y:S01]  /*b2e0*/  FMUL.FTZ R56, R56, R9 ;  /* 0x0000000938387220 */ /* 0x000fe20000410000 */
[----:B------:R-:W-:Y:S01]  /*b2f0*/  FMNMX.FTZ R6, R194, R165, !PT ;  /* 0x000000a5c2067209 */ /* 0x000fe20007810000 */
[----:B------:R-:W-:Y:S01]  /*b300*/  FADD.FTZ R3, R13, R188 ;  /* 0x000000bc0d037221 */ /* 0x000fe20000010000 */
[-C--:B------:R-:W-:Y:S01]  /*b310*/  FMUL.FTZ R57, R57, R9.reuse ;  /* 0x0000000939397220 */ /* 0x080fe20000410000 */
[-C--:B------:R-:W-:Y:S01]  /*b320*/  FMUL.FTZ R60, R60, R9.reuse ;  /* 0x000000093c3c7220 */ /* 0x080fe20000410000 */
[----:B------:R-:W-:Y:S01]  /*b330*/  FMNMX.FTZ R165, R195, R6, !PT ;  /* 0x00000006c3a57209 */ /* 0x000fe20007810000 */
[----:B------:R-:W1:Y:S01]  /*b340*/  MUFU.EX2 R20, R20 ;  /* 0x0000001400147308 */ /* 0x000e620000000800 */
[-C--:B------:R-:W-:Y:S01]  /*b350*/  FMUL.FTZ R61, R61, R9.reuse ;  /* 0x000000093d3d7220 */ /* 0x080fe20000410000 */
[----:B------:R-:W-:Y:S01]  /*b360*/  FMUL.FTZ R64, R64, R9 ;  /* 0x0000000940407220 */ /* 0x000fe20000410000 */
[----:B------:R-:W-:Y:S01]  /*b370*/  FMNMX.FTZ R6, R198, R165, !PT ;  /* 0x000000a5c6067209 */ /* 0x000fe20007810000 */
[--C-:B------:R-:W-:Y:S01]  /*b380*/  FFMA.FTZ R165, R177, UR6, -R10.reuse ;  /* 0x00000006b1a57c23 */ /* 0x100fe2000801080a */
[-C--:B------:R-:W-:Y:S01]  /*b390*/  FMUL.FTZ R65, R65, R9.reuse ;  /* 0x0000000941417220 */ /* 0x080fe20000410000 */
[-C--:B------:R-:W-:Y:S01]  /*b3a0*/  FMUL.FTZ R68, R68, R9.reuse ;  /* 0x0000000944447220 */ /* 0x080fe20000410000 */
[----:B------:R-:W-:Y:S01]  /*b3b0*/  FMNMX.FTZ R6, R199, R6, !PT ;  /* 0x00000006c7067209 */ /* 0x000fe20007810000 */
[----:B------:R-:W5:Y:S01]  /*b3c0*/  MUFU.EX2 R157, R157 ;  /* 0x0000009d009d7308 */ /* 0x000f620000000800 */
        /* <DEDUP_REMOVED lines=28> */
[----:B------:R-:W-:Y:S01]  /*b590*/  FFMA.FTZ R177, R189, UR6, -R10 ;  /* 0x00000006bdb17c23 */ /* 0x000fe2000801080a */
[-C--:B------:R-:W-:Y:S01]  /*b5a0*/  FMUL.FTZ R116, R116, R9.reuse ;  /* 0x0000000974747220 */ /* 0x080fe20000410000 */
[-C--:B------:R-:W-:Y:S01]  /*b5b0*/  FMUL.FTZ R117, R117, R9.reuse ;  /* 0x0000000975757220 */ /* 0x080fe20000410000 */
[----:B------:R-:W-:Y:S01]  /*b5c0*/  MUFU.EX2 R15, R15 ;  /* 0x0000000f000f7308 */ /* 0x000fe20000000800 */
        /* <DEDUP_REMOVED lines=20> */
[----:B---3--:R-:W-:Y:S01]  /*b710*/  FMNMX.FTZ R6, R185, R6, !PT ;  /* 0x00000006b9067209 */ /* 0x008fe20007810000 */
[----:B------:R-:W-:-:S03]  /*b720*/  FFMA.FTZ R185, R197, UR6, -R10 ;  /* 0x00000006c5b97c23 */ /* 0x000fc6000801080a */
[C---:B------:R-:W-:Y:S01]  /*b730*/  FSETP.NEU.FTZ.AND P1, PT, R6.reuse, -INF , PT ;  /* 0xff8000000600780b */ /* 0x040fe20003f3d000 */
[----:B------:R-:W-:Y:S02]  /*b740*/  FMUL.FTZ R196, R6, UR6 ;  /* 0x0000000606c47c20 */ /* 0x000fe40008410000 */
[----:B------:R-:W3:Y:S03]  /*b750*/  MUFU.EX2 R169, R169 ;  /* 0x000000a900a97308 */ /* 0x000ee60000000800 */
[----:B------:R-:W-:-:S05]  /*b760*/  FSEL R196, R196, RZ, P1 ;  /* 0x000000ffc4c47208 */ /* 0x000fca0000800000 */
[--C-:B------:R-:W-:Y:S01]  /*b770*/  FFMA.FTZ R10, R155, UR6, -R196.reuse ;  /* 0x000000069b0a7c23 */ /* 0x100fe200080108c4 */
[--C-:B------:R-:W-:Y:S01]  /*b780*/  FFMA.FTZ R155, R158, UR6, -R196.reuse ;  /* 0x000000069e9b7c23 */ /* 0x100fe200080108c4 */
[----:B------:R-:W-:Y:S01]  /*b790*/  FADD.FTZ R158, R154, R3 ;  /* 0x000000039a9e7221 */ /* 0x000fe20000010000 */
[--C-:B------:R-:W-:Y:S01]  /*b7a0*/  FFMA.FTZ R188, R159, UR6, -R196.reuse ;  /* 0x000000069fbc7c23 */ /* 0x100fe200080108c4 */
[----:B------:R-:W-:Y:S01]  /*b7b0*/  MUFU.EX2 R172, R172 ;  /* 0x000000ac00ac7308 */ /* 0x000fe20000000800 */
[----:B------:R-:W-:Y:S01]  /*b7c0*/  FFMA.FTZ R159, R162, UR6, -R196 ;  /* 0x00000006a29f7c23 */ /* 0x000fe200080108c4 */
[C---:B0-----:R-:W-:Y:S01]  /*b7d0*/  FADD.FTZ R3, R21.reuse, R158 ;  /* 0x0000009e15037221 */ /* 0x041fe20000010000 */
[----:B------:R-:W-:Y:S01]  /*b7e0*/  F2FP.BF16.F32.PACK_AB R154, R21, R154 ;  /* 0x0000009a159a723e */ /* 0x000fe200000010ff */
[--C-:B------:R-:W-:Y:S01]  /*b7f0*/  FFMA.FTZ R11, R11, UR6, -R196.reuse ;  /* 0x000000060b0b7c23 */ /* 0x100fe200080108c4 */
[--C-:B------:R-:W-:Y:S01]  /*b800*/  FFMA.FTZ R174, R174, UR6, -R196.reuse ;  /* 0x00000006aeae7c23 */ /* 0x100fe200080108c4 */
[----:B----4-:R-:W-:Y:S01]  /*b810*/  FADD.FTZ R158, R156, R3 ;  /* 0x000000039c9e7221 */ /* 0x010fe20000010000 */
[--C-:B------:R-:W-:Y:S01]  /*b820*/  FFMA.FTZ R192, R163, UR6, -R196.reuse ;  /* 0x00000006a3c07c23 */ /* 0x100fe200080108c4 */
[----:B------:R-:W-:Y:S01]  /*b830*/  MUFU.EX2 R173, R173 ;  /* 0x000000ad00ad7308 */ /* 0x000fe20000000800 */
[----:B------:R-:W-:Y:S01]  /*b840*/  FFMA.FTZ R163, R166, UR6, -R196 ;  /* 0x00000006a6a37c23 */ /* 0x000fe200080108c4 */
[----:B--2---:R-:W-:Y:S01]  /*b850*/  FADD.FTZ R3, R153, R158 ;  /* 0x0000009e99037221 */ /* 0x004fe20000010000 */
[--C-:B------:R-:W-:Y:S01]  /*b860*/  FFMA.FTZ R175, R175, UR6, -R196.reuse ;  /* 0x00000006afaf7c23 */ /* 0x100fe200080108c4 */
[--C-:B------:R-:W-:Y:S01]  /*b870*/  FFMA.FTZ R178, R178, UR6, -R196.reuse ;  /* 0x00000006b2b27c23 */ /* 0x100fe200080108c4 */
[--C-:B------:R-:W-:Y:S01]  /*b880*/  FFMA.FTZ R179, R179, UR6, -R196.reuse ;  /* 0x00000006b3b37c23 */ /* 0x100fe200080108c4 */
[----:B-1----:R-:W-:Y:S01]  /*b890*/  FADD.FTZ R158, R20, R3 ;  /* 0x00000003149e7221 */ /* 0x002fe20000010000 */
[--C-:B------:R-:W-:Y:S01]  /*b8a0*/  FFMA.FTZ R182, R182, UR6, -R196.reuse ;  /* 0x00000006b6b67c23 */ /* 0x100fe200080108c4 */
[----:B------:R-:W-:Y:S01]  /*b8b0*/  MUFU.EX2 R176, R176 ;  /* 0x000000b000b07308 */ /* 0x000fe20000000800 */
[----:B------:R-:W-:Y:S01]  /*b8c0*/  FFMA.FTZ R183, R183, UR6, -R196 ;  /* 0x00000006b7b77c23 */ /* 0x000fe200080108c4 */
[----:B-----5:R-:W-:Y:S01]  /*b8d0*/  FADD.FTZ R3, R157, R158 ;  /* 0x0000009e9d037221 */ /* 0x020fe20000010000 */
[----:B---3--:R-:W-:Y:S01]  /*b8e0*/  F2FP.BF16.F32.PACK_AB R166, R169, R168 ;  /* 0x000000a8a9a6723e */ /* 0x008fe200000010ff */
        /* <DEDUP_REMOVED lines=16> */
[----:B------:R-:W-:Y:S01]  /*b9f0*/  FFMA.FTZ R198, R198, UR6, -R196 ;  /* 0x00000006c6c67c23 */ /* 0x000fe200080108c4 */
[----:B------:R-:W-:Y:S01]  /*ba00*/  F2FP.BF16.F32.PACK_AB R156, R153, R156 ;  /* 0x0000009c999c723e */ /* 0x000fe200000010ff */
[----:B------:R-:W-:Y:S01]  /*ba10*/  FADD.FTZ R162, R164, R189 ;  /* 0x000000bda4a27221 */ /* 0x000fe20000010000 */
[----:B------:R-:W-:Y:S01]  /*ba20*/  F2FP.BF16.F32.PACK_AB R164, R165, R164 ;  /* 0x000000a4a5a4723e */ /* 0x000fe200000010ff */
[----:B------:R-:W1:Y:S01]  /*ba30*/  MUFU.EX2 R181, R181 ;  /* 0x000000b500b57308 */ /* 0x000e620000000800 */
[----:B0-----:R-:W-:Y:S01]  /*ba40*/  F2FP.BF16.F32.PACK_AB R170, R177, R176 ;  /* 0x000000b0b1aa723e */ /* 0x001fe200000010ff */
[----:B------:R-:W-:Y:S01]  /*ba50*/  FADD.FTZ R171, R165, R162 ;  /* 0x000000a2a5ab7221 */ /* 0x000fe20000010000 */
[----:B------:R-:W-:-:S03]  /*ba60*/  F2FP.BF16.F32.PACK_AB R160, R161, R160 ;  /* 0x000000a0a1a0723e */ /* 0x000fc600000010ff */
[----:B------:R-:W-:Y:S01]  /*ba70*/  FADD.FTZ R162, R168, R171 ;  /* 0x000000aba8a27221 */ /* 0x000fe20000010000 */
[----:B------:R-:W-:Y:S01]  /*ba80*/  FFMA.FTZ R171, R186, UR6, -R196 ;  /* 0x00000006baab7c23 */ /* 0x000fe200080108c4 */
[----:B------:R-:W-:Y:S01]  /*ba90*/  MUFU.EX2 R11, R11 ;  /* 0x0000000b000b7308 */ /* 0x000fe20000000800 */
[----:B------:R-:W-:Y:S01]  /*baa0*/  F2FP.BF16.F32.PACK_AB R168, R173, R172 ;  /* 0x000000acada8723e */ /* 0x000fe200000010ff */
[----:B------:R-:W-:Y:S01]  /*bab0*/  FADD.FTZ R189, R169, R162 ;  /* 0x000000a2a9bd7221 */ /* 0x000fe20000010000 */
[----:B------:R-:W-:-:S03]  /*bac0*/  FFMA.FTZ R196, R199, UR6, -R196 ;  /* 0x00000006c7c47c23 */ /* 0x000fc600080108c4 */
[----:B------:R-:W-:Y:S02]  /*bad0*/  FADD.FTZ R162, R172, R189 ;  /* 0x000000bdaca27221 */ /* 0x000fe40000010000 */
[----:B------:R0:W-:Y:S01]  /*bae0*/  MUFU.EX2 R186, R158 ;  /* 0x0000009e00ba7308 */ /* 0x0001e20000000800 */
[----:B-1----:R-:W-:Y:S01]  /*baf0*/  F2FP.BF16.F32.PACK_AB R172, R181, R180 ;  /* 0x000000b4b5ac723e */ /* 0x002fe200000010ff */
[----:B------:R-:W-:-:S04]  /*bb00*/  FADD.FTZ R189, R173, R162 ;  /* 0x000000a2adbd7221 */ /* 0x000fc80000010000 */
[----:B------:R-:W-:Y:S02]  /*bb10*/  FADD.FTZ R162, R176, R189 ;  /* 0x000000bdb0a27221 */ /* 0x000fe40000010000 */
[----:B------:R-:W1:Y:S01]  /*bb20*/  MUFU.EX2 R10, R10 ;  /* 0x0000000a000a7308 */ /* 0x000e620000000800 */
[----:B0-----:R-:W-:Y:S01]  /*bb30*/  F2FP.BF16.F32.PACK_AB R158, R157, R20 ;  /* 0x000000149d9e723e */ /* 0x001fe200000010ff */
[----:B------:R-:W-:Y:S01]  /*bb40*/  FADD.FTZ R21, R177, R162 ;  /* 0x000000a2b1157221 */ /* 0x000fe20000010000 */
[----:B------:R-:W-:-:S03]  /*bb50*/  F2FP.BF16.F32.PACK_AB R162, R15, R14 ;  /* 0x0000000e0fa2723e */ /* 0x000fc600000010ff */
[----:B------:R-:W-:Y:S02]  /*bb60*/  FADD.FTZ R20, R180, R21 ;  /* 0x00000015b4147221 */ /* 0x000fe40000010000 */
[----:B------:R-:W-:Y:S02]  /*bb70*/  MUFU.EX2 R155, R155 ;  /* 0x0000009b009b7308 */ /* 0x000fe40000000800 */
[----:B------:R-:W-:Y:S01]  /*bb80*/  FADD.FTZ R15, R181, R20 ;  /* 0x00000014b50f7221 */ /* 0x000fe20000010000 */
[----:B------:R-:W-:-:S05]  /*bb90*/  FMUL.FTZ R20, R3, UR6 ;  /* 0x0000000603147c20 */ /* 0x000fca0008410000 */
[----:B------:R-:W-:Y:S01]  /*bba0*/  MUFU.EX2 R188, R188 ;  /* 0x000000bc00bc7308 */ /* 0x000fe20000000800 */
[----:B-1----:R-:W-:-:S07]  /*bbb0*/  F2FP.BF16.F32.PACK_AB R153, R10, R11 ;  /* 0x0000000b0a99723e */ /* 0x002fce00000010ff */
        /* <DEDUP_REMOVED lines=50> */
[----:B------:R2:W3:Y:S01]  /*bee0*/  MUFU.EX2 R165, R178 ;  /* 0x000000b200a57308 */ /* 0x0004e20000000800 */
        /* <DEDUP_REMOVED lines=29> */
[C---:B0-----:R-:W-:Y:S01]  /*c0c0*/  F2FP.BF16.F32.PACK_AB R165, R176.reuse, R165 ;  /* 0x000000a5b0a5723e */ /* 0x041fe200000010ff */
        /* <DEDUP_REMOVED lines=23> */
[----:B------:R-:W-:-:S02]  /*c240*/  FMUL.FTZ R151, R151, R20 ;  /* 0x0000001497977220 */ /* 0x000fc40000410000 */
        /* <DEDUP_REMOVED lines=20> */
.L_x_11497:
[----:B------:R0:W1:Y:S01]  /*c390*/  SYNCS.PHASECHK.TRANS64.TRYWAIT P1, [UR26+0x22850], R7 ;  /* 0x02285007ff0075a7 */ /* 0x000062000802015a */
[----:B------:R-:W-:Y:S05]  /*c3a0*/  @!P0 BRA `(.L_x_11498) ;  /* 0x0000000000048947 */ /* 0x000fea0003800000 */
[----:B------:R-:W-:Y:S01]  /*c3b0*/  BPT.TRAP 0x1 ;  /* 0x000000040000795c */ /* 0x000fe20000300000 */
.L_x_11498:
[----:B-1----:R-:W-:Y:S05]  /*c3c0*/  @P1 BRA `(.L_x_11499) ;  /* 0x0000000000081947 */ /* 0x002fea0003800000 */
[----:B------:R-:W1:Y:S02]  /*c3d0*/  SYNCS.PHASECHK.TRANS64.TRYWAIT P1, [UR26+0x22850], R7 ;  /* 0x02285007ff0075a7 */ /* 0x000e64000802015a */
[----:B-1----:R-:W-:Y:S05]  /*c3e0*/  @!P1 BRA `(.L_x_11500) ;  /* 0x000000a000bc9947 */ /* 0x002fea0003800000 */
.L_x_11499:
        /* <DEDUP_REMOVED lines=49> */
.L_x_11484:
[----:B------:R-:W2:Y:S01]  /*c700*/  SHFL.BFLY PT, R8, R3, 0x2, 0x1f ;  /* 0x0c401f0003087f89 */ /* 0x000ea200000e0000 */
[----:B------:R-:W-:Y:S01]  /*c710*/  UIADD3 UR37, UR37, 0x1, URZ ;  /* 0x0000000125257890 */ /* 0x000fe2000fffe03f */
[----:B------:R-:W-:Y:S01]  /*c720*/  IMAD.U32 R12, RZ, RZ, UR6 ;  /* 0x00000006ff0c7e24 */ /* 0x000fe2000f8e00ff */
[----:B------:R3:W-:Y:S06]  /*c730*/  BAR.ARV R4, 0x100 ;  /* 0x000400040000751d */ /* 0x0007ec0000002000 */
[----:B------:R-:W-:Y:S02]  /*c740*/  UISETP.NE.AND UP0, UPT, UR37, 0x2, UPT ;  /* 0x000000022500788c */ /* 0x000fe4000bf05270 */
[----:B------:R-:W-:Y:S06]  /*c750*/  BAR.ARV 0x8, 0x180 ;  /* 0x0206000000007b1d */ /* 0x000fec0000002000 */
[----:B------:R-:W-:Y:S01]  /*c760*/  USEL UR4, URZ, 0x1, UP0 ;  /* 0x000000013f047887 */ /* 0x000fe20008000000 */
[----:B------:R-:W-:Y:S01]  /*c770*/  PLOP3.LUT P0, PT, PT, PT, PT, 0x8, 0x0 ;  /* 0x000000000000781c */ /* 0x000fe20003f0e170 */
[----:B------:R-:W4:Y:S01]  /*c780*/  SHFL.BFLY PT, R7, R0, 0x2, 0x1f ;  /* 0x0c401f0000077f89 */ /* 0x000f2200000e0000 */
[----:B------:R-:W-:-:S02]  /*c790*/  UIADD3 UR39, UR39, 0x1, URZ ;  /* 0x0000000127277890 */ /* 0x000fc4000fffe03f */
[----:B------:R-:W-:Y:S01]  /*c7a0*/  USEL UR37, UR37, URZ, UP0 ;  /* 0x0000003f25257287 */ /* 0x000fe20008000000 */
[----:B--2---:R-:W-:Y:S01]  /*c7b0*/  FADD.FTZ R8, R8, R3 ;  /* 0x0000000308087221 */ /* 0x004fe20000010000 */
[----:B------:R-:W-:Y:S01]  /*c7c0*/  IMAD.MOV.U32 R3, RZ, RZ, -0x800000 ;  /* 0xff800000ff037424 */ /* 0x000fe200078e00ff */
[----:B------:R-:W-:-:S03]  /*c7d0*/  ULOP3.LUT UR38, UR38, UR4, URZ, 0x3c, !UPT ;  /* 0x0000000426267292 */ /* 0x000fc6000f8e3c3f */
[----:B------:R-:W2:Y:S01]  /*c7e0*/  SHFL.BFLY PT, R5, R8, 0x1, 0x1f ;  /* 0x0c201f0008057f89 */ /* 0x000ea200000e0000 */
[----:B----4-:R-:W-:Y:S01]  /*c7f0*/  FADD.FTZ R7, R7, R0 ;  /* 0x0000000007077221 */ /* 0x010fe20000010000 */
[----:B------:R-:W-:-:S04]  /*c800*/  IMAD.MOV.U32 R0, RZ, RZ, RZ ;  /* 0x000000ffff007224 */ /* 0x000fc800078e00ff */
[----:B01----:R-:W0:Y:S01]  /*c810*/  SHFL.BFLY PT, R10, R7, 0x1, 0x1f ;  /* 0x0c201f00070a7f89 */ /* 0x003e2200000e0000 */
[----:B--2---:R-:W-:Y:S01]  /*c820*/  FADD.FTZ R9, R8, R5 ;  /* 0x0000000508097221 */ /* 0x004fe20000010000 */
[----:B------:R-:W-:Y:S02]  /*c830*/  IMAD.MOV.U32 R5, RZ, RZ, RZ ;  /* 0x000000ffff057224 */ /* 0x000fe400078e00ff */
[----:B------:R-:W-:Y:S02]  /*c840*/  IMAD.MOV.U32 R8, RZ, RZ, -0x800000 ;  /* 0xff800000ff087424 */ /* 0x000fe400078e00ff */
[----:B------:R-:W-:-:S13]  /*c850*/  FSETP.NE.FTZ.AND P1, PT, R9, RZ, PT ;  /* 0x000000ff0900720b */ /* 0x000fda0003f35000 */
[----:B------:R-:W1:Y:S01]  /*c860*/  @P1 MUFU.RCP R5, R9 ;  /* 0x0000000900051308 */ /* 0x000e620000001000 */
[----:B0-----:R-:W-:-:S05]  /*c870*/  FADD.FTZ R11, R7, R10 ;  /* 0x0000000a070b7221 */ /* 0x001fca0000010000 */
[----:B------:R-:W-:Y:S02]  /*c880*/  FSETP.NE.FTZ.AND P2, PT, R11, RZ, PT ;  /* 0x000000ff0b00720b */ /* 0x000fe40003f55000 */
[----:B---3--:R-:W0:Y:S01]  /*c890*/  @P1 MUFU.LG2 R4, R9 ;  /* 0x0000000900041308 */ /* 0x008e220000000c00 */
[-C--:B-1----:R-:W-:Y:S01]  /*c8a0*/  FMUL.FTZ R24, R24, R5.reuse ;  /* 0x0000000518187220 */ /* 0x082fe20000410000 */
[-C--:B------:R-:W-:Y:S01]  /*c8b0*/  FMUL.FTZ R25, R25, R5.reuse ;  /* 0x0000000519197220 */ /* 0x080fe20000410000 */
[----:B------:R-:W-:-:S08]  /*c8c0*/  FMUL.FTZ R28, R28, R5 ;  /* 0x000000051c1c7220 */ /* 0x000fd00000410000 */
        /* <DEDUP_REMOVED lines=8> */
[----:B------:R-:W2:Y:S01]  /*c950*/  @P2 MUFU.RCP R0, R11 ;  /* 0x0000000b00002308 */ /* 0x000ea20000001000 */
        /* <DEDUP_REMOVED lines=55> */
[----:B------:R-:W-:Y:S01]  /*ccd0*/  @P2 FMUL.FTZ R12, R12, 0.69314718246459960938 ;  /* 0x3f3172180c0c2820 */ /* 0x000fe20000410000 */
[----:B0-----:R-:W-:Y:S01]  /*cce0*/  @P1 FMUL.FTZ R4, R4, 0.69314718246459960938 ;  /* 0x3f31721804041820 */ /* 0x001fe20000410000 */
[----:B-1----:R-:W-:Y:S01]  /*ccf0*/  @P2 FMUL.FTZ R7, R7, 0.69314718246459960938 ;  /* 0x3f31721807072820 */ /* 0x002fe20000410000 */
[----:B------:R-:W-:Y:S01]  /*cd00*/  @P1 FMUL.FTZ R5, R5, 0.69314718246459960938 ;  /* 0x3f31721805051820 */ /* 0x000fe20000410000 */
        /* <DEDUP_REMOVED lines=66> */
.L_x_11431:
[----:B------:R-:W0:Y:S01]  /*d130*/  S2R R5, SR_CgaCtaId ;  /* 0x0000000000057919 */ /* 0x000e220000008800 */
[----:B------:R-:W-:Y:S01]  /*d140*/  MOV R2, 0x400 ;  /* 0x0000040000027802 */ /* 0x000fe20000000f00 */
[----:B------:R-:W-:Y:S01]  /*d150*/  BSSY B0, `(.L_x_11502) ;  /* 0x00002d5000007945 */ /* 0x000fe20003800000 */
[----:B------:R-:W-:Y:S02]  /*d160*/  BAR.SYNC.DEFER_BLOCKING 0x5, 0x180 ;  /* 0x0146000000007b1d */ /* 0x000fe40000010000 */
[----:B0-----:R-:W-:-:S05]  /*d170*/  LEA R2, R5, R2, 0x18 ;  /* 0x0000000205027211 */ /* 0x001fca00078ec0ff */
[----:B------:R-:W0:Y:S02]  /*d180*/  LDS.128 R4, [R2+0x228d0] ;  /* 0x0228d00002047984 */ /* 0x000e240000000c00 */
[----:B0-----:R-:W-:Y:S02]  /*d190*/  R2UR UR5, R5 ;  /* 0x00000000050572ca */ /* 0x001fe400000e0000 */
[----:B------:R-:W-:Y:S02]  /*d1a0*/  R2UR UR7, R6 ;  /* 0x00000000060772ca */ /* 0x000fe400000e0000 */
        /* <DEDUP_REMOVED lines=53> */
[----:B------:R-:W-:Y:S02]  /*d500*/  LOP3.LUT R16, R175, 0x380, RZ, 0xc0, !PT ;  /* 0x00000380af107812 */ /* 0x000fe400078ec0ff */
[----:B------:R-:W-:-:S02]  /*d510*/  IADD3 R193, P6, R106, 0xc000, RZ ;  /* 0x0000c0006ac17810 */ /* 0x000fc40007fde0ff */
[----:B------:R-:W-:Y:S02]  /*d520*/  SHF.R.U64 R7, R7, 0x3, RZ ;  /* 0x0000000307077819 */ /* 0x000fe400000012ff */
[----:B------:R-:W-:Y:S01]  /*d530*/  LOP3.LUT R20, R177, 0x380, RZ, 0xc0, !PT ;  /* 0x00000380b1147812 */ /* 0x000fe200078ec0ff */
[--C-:B------:R-:W-:Y:S01]  /*d540*/  IMAD.X R99, RZ, RZ, R107.reuse, P6 ;  /* 0x000000ffff637224 */ /* 0x100fe200030e066b */
        /* <DEDUP_REMOVED lines=11> */
[----:B------:R-:W-:Y:S01]  /*d600*/  IADD3 R170, P2, R106, 0xc040, RZ ;  /* 0x0000c0406aaa7810 */ /* 0x000fe20007f5e0ff */
[--C-:B------:R-:W-:Y:S01]  /*d610*/  IMAD.X R95, RZ, RZ, R107.reuse, P3 ;  /* 0x000000ffff5f7224 */ /* 0x100fe200018e066b */
[----:B------:R-:W-:Y:S01]  /*d620*/  SHF.R.U64 R16, R16, 0x3, RZ ;  /* 0x0000000310107819 */ /* 0x000fe200000012ff */
[----:B------:R-:W-:Y:S01]  /*d630*/  IMAD.X R103, RZ, RZ, R107, P5 ;  /* 0x000000ffff677224 */ /* 0x000fe200028e066b */
[----:B------:R-:W-:-:S02]  /*d640*/  LOP3.LUT R46, R183, 0x380, RZ, 0xc0, !PT ;  /* 0x00000380b72e7812 */ /* 0x000fc400078ec0ff */
[----:B------:R-:W-:Y:S01]  /*d650*/  LOP3.LUT R106, R7, R106, RZ, 0x3c, !PT ;  /* 0x0000006a076a7212 */ /* 0x000fe200078e3cff */
[----:B------:R-:W-:Y:S01]  /*d660*/  IMAD.X R7, RZ, RZ, R107, P2 ;  /* 0x000000ffff077224 */ /* 0x000fe200010e066b */
[----:B------:R-:W-:Y:S02]  /*d670*/  SHF.R.U64 R20, R20, 0x3, RZ ;  /* 0x0000000314147819 */ /* 0x000fe400000012ff */
[----:B------:R-:W-:Y:S02]  /*d680*/  LOP3.LUT R54, R185, 0x380, RZ, 0xc0, !PT ;  /* 0x00000380b9367812 */ /* 0x000fe400078ec0ff */
[----:B------:R-:W-:Y:S02]  /*d690*/  LOP3.LUT R98, R193, 0x380, RZ, 0xc0, !PT ;  /* 0x00000380c1627812 */ /* 0x000fe400078ec0ff */
[----:B------:R-:W-:Y:S02]  /*d6a0*/  SHF.R.U64 R28, R163, 0x3, RZ ;  /* 0x00000003a31c7819 */ /* 0x000fe400000012ff */
[----:B------:R-:W-:-:S02]  /*d6b0*/  LOP3.LUT R12, R12, R171, RZ, 0x3c, !PT ;  /* 0x000000ab0c0c7212 */ /* 0x000fc400078e3cff */
[----:B------:R-:W-:Y:S02]  /*d6c0*/  SHF.R.U64 R30, R30, 0x3, RZ ;  /* 0x000000031e1e7819 */ /* 0x000fe400000012ff */
[----:B------:R-:W-:Y:S02]  /*d6d0*/  LOP3.LUT R62, R187, 0x380, RZ, 0xc0, !PT ;  /* 0x00000380bb3e7812 */ /* 0x000fe400078ec0ff */
[----:B------:R-:W-:Y:S02]  /*d6e0*/  LOP3.LUT R14, R14, R173, RZ, 0x3c, !PT ;  /* 0x000000ad0e0e7212 */ /* 0x000fe400078e3cff */
[----:B------:R-:W-:Y:S02]  /*d6f0*/  SHF.R.U64 R38, R38, 0x3, RZ ;  /* 0x0000000326267819 */ /* 0x000fe400000012ff */
[----:B------:R-:W-:Y:S02]  /*d700*/  LOP3.LUT R70, R189, 0x380, RZ, 0xc0, !PT ;  /* 0x00000380bd467812 */ /* 0x000fe400078ec0ff */
[----:B------:R-:W-:-:S02]  /*d710*/  LOP3.LUT R16, R16, R175, RZ, 0x3c, !PT ;  /* 0x000000af10107212 */ /* 0x000fc400078e3cff */
[----:B------:R-:W-:Y:S02]  /*d720*/  SHF.R.U64 R46, R46, 0x3, RZ ;  /* 0x000000032e2e7819 */ /* 0x000fe400000012ff */
[----:B------:R-:W-:Y:S02]  /*d730*/  LOP3.LUT R94, R191, 0x380, RZ, 0xc0, !PT ;  /* 0x00000380bf5e7812 */ /* 0x000fe400078ec0ff */
[----:B------:R-:W-:Y:S02]  /*d740*/  LOP3.LUT R20, R20, R177, RZ, 0x3c, !PT ;  /* 0x000000b114147212 */ /* 0x000fe400078e3cff */
[----:B------:R-:W-:Y:S02]  /*d750*/  SHF.R.U64 R54, R54, 0x3, RZ ;  /* 0x0000000336367819 */ /* 0x000fe400000012ff */
[----:B------:R-:W-:Y:S02]  /*d760*/  SHF.R.U64 R98, R98, 0x3, RZ ;  /* 0x0000000362627819 */ /* 0x000fe400000012ff */
[----:B------:R-:W-:Y:S01]  /*d770*/  MOV R106, R106 ;  /* 0x0000006a006a7202 */ /* 0x000fe20000000f00 */
[----:B------:R-:W-:Y:S01]  /*d780*/  BAR.SYNC.DEFER_BLOCKING 0x1, 0x100 ;  /* 0x0044000000007b1d */ /* 0x000fe20000010000 */
[----:B------:R-:W-:-:S02]  /*d790*/  LOP3.LUT R102, R6, 0x380, RZ, 0xc0, !PT ;  /* 0x0000038006667812 */ /* 0x000fc400078ec0ff */
[----:B------:R-:W-:Y:S02]  /*d7a0*/  LOP3.LUT R10, R28, R151, RZ, 0x3c, !PT ;  /* 0x000000971c0a7212 */ /* 0x000fe400078e3cff */
[----:B------:R-:W-:Y:S02]  /*d7b0*/  LOP3.LUT R30, R30, R179, RZ, 0x3c, !PT ;  /* 0x000000b31e1e7212 */ /* 0x000fe400078e3cff */
[----:B------:R-:W-:Y:S02]  /*d7c0*/  SHF.R.U64 R62, R62, 0x3, RZ ;  /* 0x000000033e3e7819 */ /* 0x000fe400000012ff */
[----:B------:R-:W-:Y:S02]  /*d7d0*/  LOP3.LUT R107, R170, 0x380, RZ, 0xc0, !PT ;  /* 0x00000380aa6b7812 */ /* 0x000fe400078ec0ff */
[----:B------:R-:W-:Y:S02]  /*d7e0*/  MOV R28, R12 ;  /* 0x0000000c001c7202 */ /* 0x000fe40000000f00 */
[----:B------:R-:W-:-:S02]  /*d7f0*/  LOP3.LUT R38, R38, R181, RZ, 0x3c, !PT ;  /* 0x000000b526267212 */ /* 0x000fc400078e3cff */
[----:B------:R-:W-:Y:S02]  /*d800*/  SHF.R.U64 R70, R70, 0x3, RZ ;  /* 0x0000000346467819 */ /* 0x000fe400000012ff */
[----:B------:R-:W-:Y:S02]  /*d810*/  MOV R14, R14 ;  /* 0x0000000e000e7202 */ /* 0x000fe40000000f00 */
[----:B------:R-:W-:Y:S02]  /*d820*/  LOP3.LUT R46, R46, R183, RZ, 0x3c, !PT ;  /* 0x000000b72e2e7212 */ /* 0x000fe400078e3cff */
[----:B------:R-:W-:Y:S02]  /*d830*/  SHF.R.U64 R94, R94, 0x3, RZ ;  /* 0x000000035e5e7819 */ /* 0x000fe400000012ff */
[----:B------:R-:W-:Y:S01]  /*d840*/  MOV R16, R16 ;  /* 0x0000001000107202 */ /* 0x000fe20000000f00 */
[----:B------:R0:W-:Y:S01]  /*d850*/  STSM.16.M88.4 [R106], R24 ;  /* 0x000000186a007844 */ /* 0x0001e20000000200 */
[----:B------:R-:W-:-:S02]  /*d860*/  LOP3.LUT R54, R54, R185, RZ, 0x3c, !PT ;  /* 0x000000b936367212 */ /* 0x000fc400078e3cff */
[----:B------:R-:W-:Y:S01]  /*d870*/  LOP3.LUT R98, R98, R193, RZ, 0x3c, !PT ;  /* 0x000000c162627212 */ /* 0x000fe200078e3cff */
[----:B------:R-:W-:Y:S01]  /*d880*/  STSM.16.M88.4 [R28], R32 ;  /* 0x000000201c007844 */ /* 0x000fe20000000200 */
[----:B------:R-:W-:Y:S02]  /*d890*/  SHF.R.U64 R29, R102, 0x3, RZ ;  /* 0x00000003661d7819 */ /* 0x000fe400000012ff */
[----:B------:R-:W-:Y:S01]  /*d8a0*/  MOV R20, R20 ;  /* 0x0000001400147202 */ /* 0x000fe20000000f00 */
[----:B------:R1:W-:Y:S01]  /*d8b0*/  STSM.16.M88.4 [R14], R40 ;  /* 0x000000280e007844 */ /* 0x0003e20000000200 */
[----:B------:R-:W-:Y:S02]  /*d8c0*/  F2FP.BF16.F32.PACK_AB R59, R155, R59 ;  /* 0x0000003b9b3b723e */ /* 0x000fe400000010ff */
[----:B------:R-:W-:Y:S01]  /*d8d0*/  F2FP.BF16.F32.PACK_AB R65, R154, R66 ;  /* 0x000000429a41723e */ /* 0x000fe200000010ff */
[----:B------:R-:W-:Y:S01]  /*d8e0*/  STSM.16.M88.4 [R16], R48 ;  /* 0x0000003010007844 */ /* 0x000fe20000000200 */
[----:B------:R-:W-:-:S02]  /*d8f0*/  F2FP.BF16.F32.PACK_AB R72, R73, R72 ;  /* 0x000000484948723e */ /* 0x000fc400000010ff */
[----:B------:R-:W-:Y:S01]  /*d900*/  LOP3.LUT R62, R62, R187, RZ, 0x3c, !PT ;  /* 0x000000bb3e3e7212 */ /* 0x000fe200078e3cff */
[----:B------:R-:W-:Y:S01]  /*d910*/  STSM.16.M88.4 [R20], R56 ;  /* 0x0000003814007844 */ /* 0x000fe20000000200 */
[----:B------:R-:W-:Y:S02]  /*d920*/  SHF.R.U64 R107, R107, 0x3, RZ ;  /* 0x000000036b6b7819 */ /* 0x000fe400000012ff */
[----:B------:R-:W-:Y:S02]  /*d930*/  MOV R30, R30 ;  /* 0x0000001e001e7202 */ /* 0x000fe40000000f00 */
        /* <DEDUP_REMOVED lines=20> */
[----:B------:R-:W-:Y:S01]  /*da80*/  ULDC UR10, c[0x0][0xa88] ;  /* 0x0002a200000a7ab9 */ /* 0x000fe20000000800 */
[----:B------:R-:W-:Y:S01]  /*da90*/  LOP3.LUT R94, R94, R191, RZ, 0x3c, !PT ;  /* 0x000000bf5e5e7212 */ /* 0x000fe200078e3cff */
[----:B------:R-:W-:Y:S01]  /*daa0*/  UMOV UR4, URZ ;  /* 0x0000003f00047c82 */ /* 0x000fe20008000000 */
[----:B------:R-:W-:Y:S01]  /*dab0*/  MOV R46, R46 ;  /* 0x0000002e002e7202 */ /* 0x000fe20000000f00 */
[----:B------:R-:W2:Y:S01]  /*dac0*/  LDC R77, c[0x0][0xbe8] ;  /* 0x0002fa00ff4d7b82 */ /* 0x000ea20000000800 */
[----:B------:R-:W-:-:S02]  /*dad0*/  F2FP.BF16.F32.PACK_AB R82, R85, R84 ;  /* 0x000000545552723e */ /* 0x000fc400000010ff */
[----:B------:R-:W-:Y:S02]  /*dae0*/  LOP3.LUT R102, R29, R6, RZ, 0x3c, !PT ;  /* 0x000000061d667212 */ /* 0x000fe400078e3cff */
[----:B------:R-:W-:Y:S01]  /*daf0*/  MOV R54, R54 ;  /* 0x0000003600367202 */ /* 0x000fe20000000f00 */
[----:B------:R-:W-:Y:S01]  /*db00*/  STSM.16.M88.4 [R46], R80 ;  /* 0x000000502e007844 */ /* 0x000fe20000000200 */
[----:B------:R-:W-:Y:S02]  /*db10*/  MOV R13, R98 ;  /* 0x00000062000d7202 */ /* 0x000fe40000000f00 */
[----:B------:R-:W-:Y:S02]  /*db20*/  F2FP.BF16.F32.PACK_AB R84, R89, R88 ;  /* 0x000000585954723e */ /* 0x000fe400000010ff */
[----:B------:R-:W-:Y:S02]  /*db30*/  F2FP.BF16.F32.PACK_AB R85, R91, R90 ;  /* 0x0000005a5b55723e */ /* 0x000fe400000010ff */
[----:B------:R-:W-:-:S02]  /*db40*/  F2FP.BF16.F32.PACK_AB R86, R93, R92 ;  /* 0x0000005c5d56723e */ /* 0x000fc400000010ff */
[----:B------:R-:W-:Y:S02]  /*db50*/  LOP3.LUT R6, R107, R170, RZ, 0x3c, !PT ;  /* 0x000000aa6b067212 */ /* 0x000fe400078e3cff */
[----:B------:R-:W-:Y:S01]  /*db60*/  MOV R62, R62 ;  /* 0x0000003e003e7202 */ /* 0x000fe20000000f00 */
[----:B------:R-:W-:Y:S01]  /*db70*/  STSM.16.M88.4 [R54], R84 ;  /* 0x0000005436007844 */ /* 0x000fe20000000200 */
[----:B------:R-:W-:Y:S02]  /*db80*/  F2FP.BF16.F32.PACK_AB R97, R165, R164 ;  /* 0x000000a4a561723e */ /* 0x000fe400000010ff */
[----:B------:R-:W-:Y:S02]  /*db90*/  F2FP.BF16.F32.PACK_AB R98, R101, R100 ;  /* 0x000000646562723e */ /* 0x000fe400000010ff */
[----:B------:R-:W-:Y:S02]  /*dba0*/  F2FP.BF16.F32.PACK_AB R99, R167, R166 ;  /* 0x000000a6a763723e */ /* 0x000fe400000010ff */
[----:B------:R-:W-:-:S02]  /*dbb0*/  MOV R70, R70 ;  /* 0x0000004600467202 */ /* 0x000fc40000000f00 */
[----:B------:R-:W-:Y:S01]  /*dbc0*/  F2FP.BF16.F32.PACK_AB R105, R169, R168 ;  /* 0x000000a8a969723e */ /* 0x000fe200000010ff */
[----:B------:R-:W-:Y:S01]  /*dbd0*/  STSM.16.M88.4 [R62], R96 ;  /* 0x000000603e007844 */ /* 0x000fe20000000200 */
[----:B0-----:R-:W-:Y:S02]  /*dbe0*/  F2FP.BF16.F32.PACK_AB R106, R109, R108 ;  /* 0x0000006c6d6a723e */ /* 0x001fe400000010ff */
[----:B------:R-:W-:Y:S02]  /*dbf0*/  F2FP.BF16.F32.PACK_AB R107, R111, R110 ;  /* 0x0000006e6f6b723e */ /* 0x000fe400000010ff */
[----:B------:R-:W-:Y:S02]  /*dc00*/  F2FP.BF16.F32.PACK_AB R113, R115, R114 ;  /* 0x000000727371723e */ /* 0x000fe400000010ff */
[----:B------:R-:W-:Y:S01]  /*dc10*/  MOV R94, R94 ;  /* 0x0000005e005e7202 */ /* 0x000fe20000000f00 */
[----:B------:R-:W-:Y:S01]  /*dc20*/  STSM.16.M88.4 [R70], R104 ;  /* 0x0000006846007844 */ /* 0x000fe20000000200 */
[----:B------:R-:W-:-:S02]  /*dc30*/  F2FP.BF16.F32.PACK_AB R114, R117, R116 ;  /* 0x000000747572723e */ /* 0x000fc400000010ff */
[----:B------:R-:W-:Y:S02]  /*dc40*/  F2FP.BF16.F32.PACK_AB R115, R119, R118 ;  /* 0x000000767773723e */ /* 0x000fe400000010ff */
        /* <DEDUP_REMOVED lines=12> */
[----:B------:R-:W-:Y:S01]  /*dd10*/  F2FP.BF16.F32.PACK_AB R138, R141, R140 ;  /* 0x0000008c8d8a723e */ /* 0x000fe200000010ff */
[----:B------:R-:W-:Y:S01]  /*dd20*/  IMAD.U32 R6, RZ, RZ, UR8 ;  /* 0x00000008ff067e24 */ /* 0x000fe2000f8e00ff */
[----:B------:R-:W-:Y:S01]  /*dd30*/  F2FP.BF16.F32.PACK_AB R139, R143, R142 ;  /* 0x0000008e8f8b723e */ /* 0x000fe200000010ff */
[----:B------:R-:W-:Y:S01]  /*dd40*/  IMAD.U32 R7, RZ, RZ, UR9 ;  /* 0x00000009ff077e24 */ /* 0x000fe2000f8e00ff */
[----:B------:R-:W-:Y:S01]  /*dd50*/  F2FP.BF16.F32.PACK_AB R145, R147, R146 ;  /* 0x000000929391723e */ /* 0x000fe200000010ff */
[----:B------:R-:W-:Y:S01]  /*dd60*/  ULDC.64 UR8, c[0x0][0xc08] ;  /* 0x0003020000087ab9 */ /* 0x000fe20000000a00 */
[----:B------:R-:W-:Y:S01]  /*dd70*/  MOV R10, R10 ;  /* 0x0000000a000a7202 */ /* 0x000fe20000000f00 */
[----:B------:R-:W-:Y:S01]  /*dd80*/  STSM.16.M88.4 [R12], R136 ;  /* 0x000000880c007844 */ /* 0x000fe20000000200 */
[----:B------:R-:W-:-:S02]  /*dd90*/  F2FP.BF16.F32.PACK_AB R146, R149, R148 ;  /* 0x000000949592723e */ /* 0x000fc400000010ff */
[----:B------:R-:W-:Y:S02]  /*dda0*/  F2FP.BF16.F32.PACK_AB R147, R0, R150 ;  /* 0x000000960093723e */ /* 0x000fe400000010ff */
[----:B------:R-:W-:-:S03]  /*ddb0*/  PLOP3.LUT P0, PT, PT, PT, UP0, 0x80, 0x0 ;  /* 0x000000000000781c */ /* 0x000fc60003f0f008 */
[----:B------:R0:W-:Y:S01]  /*ddc0*/  STSM.16.M88.4 [R10], R144 ;  /* 0x000000900a007844 */ /* 0x0001e20000000200 */
[----:B------:R-:W-:Y:S09]  /*ddd0*/  BAR.SYNC.DEFER_BLOCKING 0x1, 0x100 ;  /* 0x0044000000007b1d */ /* 0x000ff20000010000 */
[----:B------:R-:W3:Y:S01]  /*dde0*/  @P0 LDG.E R0, desc[UR40][R6.64] ;  /* 0x0000002806000981 */ /* 0x000ee2000c1e1900 */
[----:B------:R-:W-:Y:S01]  /*ddf0*/  UISETP.NE.U32.AND UP1, UPT, UR8, URZ, UPT ;  /* 0x0000003f0800728c */ /* 0x000fe2000bf25070 */
[----:B--2---:R-:W-:-:S03]  /*de00*/  ISETP.NE.AND P1, PT, R77, 0x1, PT ;  /* 0x000000014d00780c */ /* 0x004fc60003f25270 */
[----:B------:R-:W-:-:S06]  /*de10*/  UISETP.NE.AND.EX UP1, UPT, UR9, URZ, UPT, UP1 ;  /* 0x0000003f0900728c */ /* 0x000fcc000bf25310 */
[----:B------:R-:W-:-:S04]  /*de20*/  PLOP3.LUT P2, PT, PT, PT, UP1, 0x80, 0x0 ;  /* 0x000000000000781c */ /* 0x000fc80003f4f018 */
[----:B------:R-:W2:Y:S01]  /*de30*/  @P1 LDC R9, c[0x0][0xbec] ;  /* 0x0002fb00ff091b82 */ /* 0x000ea20000000800 */
[----:B------:R-:W-:Y:S02]  /*de40*/  @UP1 ULDC.64 UR8, c[0x0][0xc08] ;  /* 0x0003020000081ab9 */ /* 0x000fe40000000a00 */
[----:B------:R-:W-:-:S05]  /*de50*/  @UP1 UIMAD.WIDE UR8, UR44, 0x4, UR8 ;  /* 0x000000042c0818a5 */ /* 0x000fca000f8e0208 */
[----:B-1----:R-:W1:Y:S01]  /*de60*/  @P1 LDC R14, c[0x0][0xbf0] ;  /* 0x0002fc00ff0e1b82 */ /* 0x002e620000000800 */
[----:B0-----:R-:W-:Y:S02]  /*de70*/  IMAD.U32 R10, RZ, RZ, UR8 ;  /* 0x00000008ff0a7e24 */ /* 0x001fe4000f8e00ff */
[----:B------:R-:W-:Y:S01]  /*de80*/  IMAD.U32 R11, RZ, RZ, UR9 ;  /* 0x00000009ff0b7e24 */ /* 0x000fe2000f8e00ff */
[----:B---3--:R-:W-:Y:S01]  /*de90*/  @P0 R2UR UR4, R0 ;  /* 0x00000000000402ca */ /* 0x008fe200000e0000 */
[----:B------:R-:W-:-:S06]  /*dea0*/  IMAD.U32 R0, RZ, RZ, UR10 ;  /* 0x0000000aff007e24 */ /* 0x000fcc000f8e00ff */
[----:B------:R0:W5:Y:S01]  /*deb0*/  @P2 LDG.E R0, desc[UR40][R10.64] ;  /* 0x000000280a002981 */ /* 0x000162000c1e1900 */
[----:B-12---:R-:W-:Y:S07]  /*dec0*/  @P2 BRA `(.L_x_11504) ;  /* 0x0000000000102947 */ /* 0x006fee0003800000 */
[----:B------:R-:W-:Y:S05]  /*ded0*/  @!P0 BRA `(.L_x_11504) ;  /* 0x00000000000c8947 */ /* 0x000fea0003800000 */
[----:B0-----:R-:W2:Y:S04]  /*dee0*/  LDG.E R11, desc[UR40][R6.64] ;  /* 0x00000028060b7981 */ /* 0x001ea8000c1e1900 */
[----:B-----5:R-:W2:Y:S02]  /*def0*/  LDG.E R0, desc[UR40][R6.64+0x4] ;  /* 0x0000042806007981 */ /* 0x020ea4000c1e1900 */
[----:B--2---:R-:W-:-:S07]  /*df00*/  IMAD.IADD R0, R0, 0x1, -R11 ;  /* 0x0000000100007824 */ /* 0x004fce00078e0a0b */
.L_x_11504:
[----:B------:R-:W-:Y:S01]  /*df10*/  USHF.R.S32.HI UR9, URZ, 0x1f, UR4 ;  /* 0x0000001f3f097899 */ /* 0x000fe20008011404 */
[----:B------:R-:W-:Y:S01]  /*df20*/  VIADD R12, R22, UR43 ;  /* 0x0000002b160c7c36 */ /* 0x000fe20008000000 */
[----:B------:R-:W-:Y:S01]  /*df30*/  USHF.R.S32.HI UR16, URZ, 0x1f, UR45 ;  /* 0x0000001f3f107899 */ /* 0x000fe2000801142d */
[----:B------:R-:W-:Y:S01]  /*df40*/  VIADD R26, R206, UR43 ;  /* 0x0000002bce1a7c36 */ /* 0x000fe20008000000 */
[----:B------:R-:W-:Y:S01]  /*df50*/  ULDC.64 UR14, c[0x0][0xb90] ;  /* 0x0002e400000e7ab9 */ /* 0x000fe20000000a00 */
[----:B------:R-:W-:Y:S01]  /*df60*/  UMOV UR8, UR4 ;  /* 0x0000000400087c82 */ /* 0x000fe20008000000 */
[----:B------:R-:W-:Y:S01]  /*df70*/  UIMAD UR12, UR16, UR14, URZ ;  /* 0x0000000e100c72a4 */ /* 0x000fe2000f8e023f */
[----:B------:R-:W-:Y:S01]  /*df80*/  @P1 IMAD.HI.U32 R7, R12, R9, RZ ;  /* 0x000000090c071227 */ /* 0x000fe200078e00ff */
[----:B------:R-:W-:Y:S02]  /*df90*/  UIMAD.WIDE.U32 UR10, UR45, UR14, UR8 ;  /* 0x0000000e2d0a72a5 */ /* 0x000fe4000f8e0008 */
[----:B------:R-:W-:Y:S01]  /*dfa0*/  USHF.R.S32.HI UR8, URZ, 0x1f, UR44 ;  /* 0x0000001f3f087899 */ /* 0x000fe2000801142c */
[----:B------:R-:W-:Y:S01]  /*dfb0*/  IMAD.MOV.U32 R6, RZ, RZ, R12 ;  /* 0x000000ffff067224 */ /* 0x000fe200078e000c */
[----:B------:R-:W-:Y:S01]  /*dfc0*/  UIMAD UR12, UR45, UR15, UR12 ;  /* 0x0000000f2d0c72a4 */ /* 0x000fe2000f8e020c */
[----:B------:R-:W-:Y:S01]  /*dfd0*/  @P1 SHF.R.U32.HI R6, RZ, R14, R7 ;  /* 0x0000000eff061219 */ /* 0x000fe20000011607 */
[----:B------:R-:W-:Y:S01]  /*dfe0*/  USEL UR18, UR8, URZ, !UP0 ;  /* 0x0000003f08127287 */ /* 0x000fe2000c000000 */
[----:B------:R-:W-:Y:S01]  /*dff0*/  IMAD R7, R203, 0x40, R19 ;  /* 0x00000040cb077824 */ /* 0x000fe200078e0213 */
[----:B------:R-:W-:Y:S01]  /*e000*/  ULDC.64 UR14, c[0x0][0xb98] ;  /* 0x0002e600000e7ab9 */ /* 0x000fe20000000a00 */
[----:B------:R-:W-:Y:S01]  /*e010*/  USEL UR17, UR44, URZ, !UP0 ;  /* 0x0000003f2c117287 */ /* 0x000fe2000c000000 */
[----:B0-----:R-:W-:Y:S01]  /*e020*/  IMAD.MOV R10, RZ, RZ, -R6 ;  /* 0x000000ffff0a7224 */ /* 0x001fe200078e0a06 */
[----:B------:R-:W-:Y:S01]  /*e030*/  UIMAD UR8, UR18, UR14, URZ ;  /* 0x0000000e120872a4 */ /* 0x000fe2000f8e023f */
[----:B------:R-:W-:Y:S01]  /*e040*/  IMAD.WIDE R4, R7, 0x2, R4 ;  /* 0x0000000207047825 */ /* 0x000fe200078e0204 */
[----:B------:R-:W-:Y:S01]  /*e050*/  UIADD3 UR11, UR11, UR12, URZ ;  /* 0x0000000c0b0b7290 */ /* 0x000fe2000fffe03f */
[----:B------:R-:W-:Y:S01]  /*e060*/  SHF.R.S32.HI R7, RZ, 0x1f, R6 ;  /* 0x0000001fff077819 */ /* 0x000fe20000011406 */
[----:B------:R-:W-:Y:S01]  /*e070*/  UIMAD UR8, UR17, UR15, UR8 ;  /* 0x0000000f110872a4 */ /* 0x000fe2000f8e0208 */
[----:B------:R-:W-:Y:S01]  /*e080*/  IMAD R9, R77, R10, R12 ;  /* 0x0000000a4d097224 */ /* 0x000fe200078e020c */
[----:B------:R-:W-:Y:S01]  /*e090*/  UIMAD.WIDE.U32 UR10, UR17, UR14, UR10 ;  /* 0x0000000e110a72a5 */ /* 0x000fe2000f8e000a */
[----:B------:R-:W-:Y:S01]  /*e0a0*/  IADD3 R33, P2, R4, 0x5000, RZ ;  /* 0x0000500004217810 */ /* 0x000fe20007f5e0ff */
[----:B-----5:R-:W-:Y:S01]  /*e0b0*/  IMAD R79, R0, R77, RZ ;  /* 0x0000004d004f7224 */ /* 0x020fe200078e02ff */
[----:B------:R-:W-:Y:S01]  /*e0c0*/  IADD3 R53, P3, R4, 0x4000, RZ ;  /* 0x0000400004357810 */ /* 0x000fe20007f7e0ff */
[----:B------:R-:W-:Y:S01]  /*e0d0*/  IMAD.U32 R12, RZ, RZ, UR8 ;  /* 0x00000008ff0c7e24 */ /* 0x000fe2000f8e00ff */
[----:B------:R-:W-:Y:S01]  /*e0e0*/  SHF.R.S32.HI R10, RZ, 0x1f, R9 ;  /* 0x0000001fff0a7819 */ /* 0x000fe20000011409 */
[----:B------:R-:W-:Y:S01]  /*e0f0*/  ULDC.64 UR12, c[0x0][0xaa0] ;  /* 0x0002a800000c7ab9 */ /* 0x000fe20000000a00 */
[----:B------:R-:W-:-:S02]  /*e100*/  IADD3 R6, P0, R6, UR10, RZ ;  /* 0x0000000a06067c10 */ /* 0x000fc4000ff1e0ff */
[----:B------:R-:W-:Y:S02]  /*e110*/  LOP3.LUT R32, R33, 0x380, RZ, 0xc0, !PT ;  /* 0x0000038021207812 */ /* 0x000fe400078ec0ff */
[----:B------:R-:W-:Y:S01]  /*e120*/  IADD3.X R7, R7, UR11, R12, P0, !PT ;  /* 0x0000000b07077c10 */ /* 0x000fe200087fe40c */
[----:B------:R-:W-:Y:S01]  /*e130*/  ULDC.64 UR10, c[0x0][0xb88] ;  /* 0x0002e200000a7ab9 */ /* 0x000fe20000000a00 */
[----:B------:R-:W-:Y:S01]  /*e140*/  SHF.R.U64 R32, R32, 0x3, RZ ;  /* 0x0000000320207819 */ /* 0x000fe200000012ff */
[----:B------:R-:W-:Y:S01]  /*e150*/  IMAD R10, R10, UR10, RZ ;  /* 0x0000000a0a0a7c24 */ /* 0x000fe2000f8e02ff */
[----:B------:R-:W-:Y:S01]  /*e160*/  LOP3.LUT R52, R53, 0x380, RZ, 0xc0, !PT ;  /* 0x0000038035347812 */ /* 0x000fe200078ec0ff */
[C---:B------:R-:W-:Y:S01]  /*e170*/  IMAD.WIDE.U32 R6, R9.reuse, UR10, R6 ;  /* 0x0000000a09067c25 */ /* 0x040fe2000f8e0006 */
[----:B------:R-:W-:Y:S02]  /*e180*/  LOP3.LUT R32, R32, R33, RZ, 0x3c, !PT ;  /* 0x0000002120207212 */ /* 0x000fe400078e3cff */
[----:B------:R-:W-:Y:S01]  /*e190*/  SHF.R.U64 R52, R52, 0x3, RZ ;  /* 0x0000000334347819 */ /* 0x000fe200000012ff */
[----:B------:R-:W-:Y:S01]  /*e1a0*/  IMAD R11, R9, UR11, R10 ;  /* 0x0000000b090b7c24 */ /* 0x000fe2000f8e020a */
[----:B------:R-:W-:Y:S01]  /*e1b0*/  ULDC.64 UR10, c[0x0][0xb50] ;  /* 0x0002d400000a7ab9 */ /* 0x000fe20000000a00 */
[----:B------:R-:W-:Y:S01]  /*e1c0*/  IMAD.X R33, RZ, RZ, R5, P2 ;  /* 0x000000ffff217224 */ /* 0x000fe200010e0605 */
[----:B------:R-:W-:Y:S01]  /*e1d0*/  LEA R14, P0, R6, UR10, 0x2 ;  /* 0x0000000a060e7c11 */ /* 0x000fe2000f8010ff */
[----:B------:R-:W-:Y:S01]  /*e1e0*/  IMAD.IADD R7, R7, 0x1, R11 ;  /* 0x0000000107077824 */ /* 0x000fe200078e020b */
[----:B------:R-:W-:-:S02]  /*e1f0*/  IADD3 R11, P2, R4, 0xb000, RZ ;  /* 0x0000b000040b7810 */ /* 0x000fc40007f5e0ff */
[----:B------:R-:W-:Y:S01]  /*e200*/  LOP3.LUT R52, R52, R53, RZ, 0x3c, !PT ;  /* 0x0000003534347212 */ /* 0x000fe200078e3cff */
[----:B------:R-:W-:Y:S01]  /*e210*/  SHFL.IDX PT, R16, R14, RZ, 0x1c1f ;  /* 0x001c1fff0e107589 */ /* 0x000fe200000e0000 */
[----:B------:R-:W-:Y:S01]  /*e220*/  LEA.HI.X R15, R6, UR11, R7, 0x2, P0 ;  /* 0x0000000b060f7c11 */ /* 0x000fe200080f1407 */
[----:B------:R-:W-:Y:S01]  /*e230*/  IMAD.X R53, RZ, RZ, R5, P3 ;  /* 0x000000ffff357224 */ /* 0x000fe200018e0605 */
[----:B------:R-:W-:Y:S01]  /*e240*/  IADD3 R29, P0, R4, 0x3000, RZ ;  /* 0x00003000041d7810 */ /* 0x000fe20007f1e0ff */
[----:B------:R-:W-:Y:S01]  /*e250*/  SHFL.IDX PT, R20, R14, 0x1, 0x1c1f ;  /* 0x003c1f000e147f89 */ /* 0x000fe200000e0000 */
[----:B------:R-:W-:Y:S01]  /*e260*/  LOP3.LUT R10, R11, 0x380, RZ, 0xc0, !PT ;  /* 0x000003800b0a7812 */ /* 0x000fe200078ec0ff */
[----:B------:R-:W-:Y:S01]  /*e270*/  VIADD R6, R26, 0x8 ;  /* 0x000000081a067836 */ /* 0x000fe20000000000 */
[----:B------:R-:W-:Y:S01]  /*e280*/  LOP3.LUT R28, R29, 0x380, RZ, 0xc0, !PT ;  /* 0x000003801d1c7812 */ /* 0x000fe200078ec0ff */
[----:B------:R-:W0:Y:S01]  /*e290*/  SHFL.IDX PT, R17, R15, RZ, 0x1c1f ;  /* 0x001c1fff0f117589 */ /* 0x000e2200000e0000 */
[----:B------:R-:W-:-:S02]  /*e2a0*/  SHF.R.U64 R10, R10, 0x3, RZ ;  /* 0x000000030a0a7819 */ /* 0x000fc400000012ff */
[----:B------:R-:W-:Y:S01]  /*e2b0*/  SHF.R.U64 R28, R28, 0x3, RZ ;  /* 0x000000031c1c7819 */ /* 0x000fe200000012ff */
[----:B------:R-:W1:Y:S01]  /*e2c0*/  SHFL.IDX PT, R21, R15, 0x1, 0x1c1f ;  /* 0x003c1f000f157f89 */ /* 0x000e6200000e0000 */
[----:B------:R-:W-:Y:S01]  /*e2d0*/  LOP3.LUT R10, R10, R11, RZ, 0x3c, !PT ;  /* 0x0000000b0a0a7212 */ /* 0x000fe200078e3cff */
[--C-:B------:R-:W-:Y:S01]  /*e2e0*/  IMAD.X R11, RZ, RZ, R5.reuse, P2 ;  /* 0x000000ffff0b7224 */ /* 0x100fe200010e0605 */
[----:B------:R-:W-:Y:S01]  /*e2f0*/  LOP3.LUT R28, R28, R29, RZ, 0x3c, !PT ;  /* 0x0000001d1c1c7212 */ /* 0x000fe200078e3cff */
[----:B------:R-:W-:Y:S01]  /*e300*/  IMAD.X R29, RZ, RZ, R5, P0 ;  /* 0x000000ffff1d7224 */ /* 0x000fe200000e0605 */
[C---:B------:R-:W-:Y:S02]  /*e310*/  IADD3 R57, P0, R4.reuse, 0x9000, RZ ;  /* 0x0000900004397810 */ /* 0x040fe40007f1e0ff */
[----:B------:R-:W-:Y:S02]  /*e320*/  IADD3 R45, P3, R4, 0xa000, RZ ;  /* 0x0000a000042d7810 */ /* 0x000fe40007f7e0ff */
[----:B------:R-:W-:-:S02]  /*e330*/  LOP3.LUT R56, R57, 0x380, RZ, 0xc0, !PT ;  /* 0x0000038039387812 */ /* 0x000fc400078ec0ff */
[----:B------:R-:W-:Y:S02]  /*e340*/  LOP3.LUT R44, R45, 0x380, RZ, 0xc0, !PT ;  /* 0x000003802d2c7812 */ /* 0x000fe400078ec0ff */
[----:B------:R-:W-:Y:S02]  /*e350*/  SHF.R.U64 R56, R56, 0x3, RZ ;  /* 0x0000000338387819 */ /* 0x000fe400000012ff */
[----:B------:R-:W-:Y:S02]  /*e360*/  IADD3 R13, P5, R4, 0x1000, RZ ;  /* 0x00001000040d7810 */ /* 0x000fe40007fbe0ff */
[----:B------:R-:W-:Y:S01]  /*e370*/  LOP3.LUT R56, R56, R57, RZ, 0x3c, !PT ;  /* 0x0000003938387212 */ /* 0x000fe200078e3cff */
[----:B------:R-:W-:Y:S01]  /*e380*/  IMAD.X R57, RZ, RZ, R5, P0 ;  /* 0x000000ffff397224 */ /* 0x000fe200000e0605 */
[----:B------:R-:W-:Y:S02]  /*e390*/  LOP3.LUT P0, RZ, R204, 0x3, RZ, 0xc0, !PT ;  /* 0x00000003ccff7812 */ /* 0x000fe4000780c0ff */
[----:B------:R-:W-:-:S02]  /*e3a0*/  IADD3 R25, P4, R4, 0x2000, RZ ;  /* 0x0000200004197810 */ /* 0x000fc40007f9e0ff */
[----:B------:R-:W-:Y:S02]  /*e3b0*/  ISETP.GE.OR P2, PT, R26, R79, P0 ;  /* 0x0000004f1a00720c */ /* 0x000fe40000746670 */
[----:B------:R-:W-:Y:S02]  /*e3c0*/  SHF.R.U64 R44, R44, 0x3, RZ ;  /* 0x000000032c2c7819 */ /* 0x000fe400000012ff */
[----:B------:R-:W-:Y:S02]  /*e3d0*/  LOP3.LUT R12, R13, 0x380, RZ, 0xc0, !PT ;  /* 0x000003800d0c7812 */ /* 0x000fe400078ec0ff */
[----:B------:R-:W-:Y:S02]  /*e3e0*/  LOP3.LUT R24, R25, 0x380, RZ, 0xc0, !PT ;  /* 0x0000038019187812 */ /* 0x000fe400078ec0ff */
[----:B------:R-:W-:Y:S01]  /*e3f0*/  LOP3.LUT R44, R44, R45, RZ, 0x3c, !PT ;  /* 0x0000002d2c2c7212 */ /* 0x000fe200078e3cff */
[----:B------:R-:W-:Y:S01]  /*e400*/  IMAD.X R45, RZ, RZ, R5, P3 ;  /* 0x000000ffff2d7224 */ /* 0x000fe200018e0605 */
[----:B------:R-:W-:-:S02]  /*e410*/  SHF.R.U64 R12, R12, 0x3, RZ ;  /* 0x000000030c0c7819 */ /* 0x000fc400000012ff */
[----:B------:R-:W-:Y:S01]  /*e420*/  SHF.R.U64 R24, R24, 0x3, RZ ;  /* 0x0000000318187819 */ /* 0x000fe200000012ff */
[----:B0-----:R0:W-:Y:S01]  /*e430*/  @!P2 ST.E desc[UR40][R16.64], R8 ;  /* 0x000000081000a985 */ /* 0x0011e2000c101928 */
[----:B------:R-:W-:Y:S02]  /*e440*/  IADD3 R7, P3, R4, 0xf000, RZ ;  /* 0x0000f00004077810 */ /* 0x000fe40007f7e0ff */
[----:B------:R-:W-:Y:S01]  /*e450*/  LOP3.LUT R12, R12, R13, RZ, 0x3c, !PT ;  /* 0x0000000d0c0c7212 */ /* 0x000fe200078e3cff */
[--C-:B------:R-:W-:Y:S01]  /*e460*/  IMAD.X R13, RZ, RZ, R5.reuse, P5 ;  /* 0x000000ffff0d7224 */ /* 0x100fe200028e0605 */
[----:B------:R-:W-:Y:S01]  /*e470*/  LOP3.LUT R24, R24, R25, RZ, 0x3c, !PT ;  /* 0x0000001918187212 */ /* 0x000fe200078e3cff */
[--C-:B------:R-:W-:Y:S01]  /*e480*/  IMAD.X R25, RZ, RZ, R5.reuse, P4 ;  /* 0x000000ffff197224 */ /* 0x100fe200020e0605 */
[----:B------:R-:W-:Y:S01]  /*e490*/  ISETP.GE.OR P0, PT, R6, R79, P0 ;  /* 0x0000004f0600720c */ /* 0x000fe20000706670 */
[----:B------:R-:W-:Y:S01]  /*e4a0*/  UIMAD UR10, UR9, UR12, URZ ;  /* 0x0000000c090a72a4 */ /* 0x000fe2000f8e023f */
[----:B------:R-:W-:Y:S01]  /*e4b0*/  LOP3.LUT R0, R7, 0x380, RZ, 0xc0, !PT ;  /* 0x0000038007007812 */ /* 0x000fe200078ec0ff */
[----:B------:R-:W-:Y:S01]  /*e4c0*/  IMAD.X R49, RZ, RZ, R5, P3 ;  /* 0x000000ffff317224 */ /* 0x000fe200018e0605 */
[C---:B------:R-:W-:Y:S01]  /*e4d0*/  IADD3 R37, P6, R4.reuse, 0x6000, RZ ;  /* 0x0000600004257810 */ /* 0x040fe20007fde0ff */
[----:B0-----:R-:W0:Y:S01]  /*e4e0*/  @P1 LDC R16, c[0x0][0xbec] ;  /* 0x0002fb00ff101b82 */ /* 0x001e220000000800 */
[----:B------:R-:W-:-:S02]  /*e4f0*/  IADD3 R41, P5, R4, 0x7000, RZ ;  /* 0x0000700004297810 */ /* 0x000fc40007fbe0ff */
[----:B------:R-:W-:Y:S02]  /*e500*/  IADD3 R65, P4, R4, 0x8000, RZ ;  /* 0x0000800004417810 */ /* 0x000fe40007f9e0ff */
[----:B------:R-:W-:Y:S02]  /*e510*/  SHF.R.U64 R0, R0, 0x3, RZ ;  /* 0x0000000300007819 */ /* 0x000fe400000012ff */
[----:B------:R-:W-:Y:S01]  /*e520*/  LOP3.LUT R9, R4, 0x380, RZ, 0xc0, !PT ;  /* 0x0000038004097812 */ /* 0x000fe200078ec0ff */
[----:B------:R-:W2:Y:S01]  /*e530*/  @P1 LDC R17, c[0x0][0xbf0] ;  /* 0x0002fc00ff111b82 */ /* 0x000ea20000000800 */
[----:B------:R-:W-:Y:S01]  /*e540*/  LOP3.LUT R36, R37, 0x380, RZ, 0xc0, !PT ;  /* 0x0000038025247812 */ /* 0x000fe200078ec0ff */
[----:B------:R-:W-:Y:S01]  /*e550*/  UIMAD.WIDE.U32 UR8, UR4, UR12, URZ ;  /* 0x0000000c040872a5 */ /* 0x000fe2000f8e003f */
[----:B------:R-:W-:Y:S01]  /*e560*/  LOP3.LUT R40, R41, 0x380, RZ, 0xc0, !PT ;  /* 0x0000038029287812 */ /* 0x000fe200078ec0ff */
[----:B------:R-:W-:Y:S01]  /*e570*/  UIMAD UR10, UR4, UR13, UR10 ;  /* 0x0000000d040a72a4 */ /* 0x000fe2000f8e020a */
[----:B------:R-:W-:Y:S01]  /*e580*/  LOP3.LUT R64, R65, 0x380, RZ, 0xc0, !PT ;  /* 0x0000038041407812 */ /* 0x000fe200078ec0ff */
[----:B-1----:R1:W-:Y:S01]  /*e590*/  @!P0 ST.E desc[UR40][R20.64], R3 ;  /* 0x0000000314008985 */ /* 0x0023e2000c101928 */
[----:B------:R-:W-:Y:S01]  /*e5a0*/  LOP3.LUT R48, R0, R7, RZ, 0x3c, !PT ;  /* 0x0000000700307212 */ /* 0x000fe200078e3cff */
[----:B------:R-:W-:Y:S01]  /*e5b0*/  ULDC.64 UR12, c[0x0][0xae8] ;  /* 0x0002ba00000c7ab9 */ /* 0x000fe20000000a00 */
[----:B------:R-:W-:Y:S01]  /*e5c0*/  SHF.R.U64 R36, R36, 0x3, RZ ;  /* 0x0000000324247819 */ /* 0x000fe200000012ff */
[----:B------:R-:W-:Y:S01]  /*e5d0*/  IMAD R0, R202, 0x20, R203 ;  /* 0x00000020ca007824 */ /* 0x000fe200078e02cb */
[----:B------:R-:W-:Y:S01]  /*e5e0*/  SHF.R.U64 R40, R40, 0x3, RZ ;  /* 0x0000000328287819 */ /* 0x000fe200000012ff */
[----:B------:R-:W-:Y:S01]  /*e5f0*/  UIADD3 UR9, UR9, UR10, URZ ;  /* 0x0000000a09097290 */ /* 0x000fe2000fffe03f */
[----:B------:R-:W-:Y:S01]  /*e600*/  SHF.R.U64 R64, R64, 0x3, RZ ;  /* 0x0000000340407819 */ /* 0x000fe200000012ff */
[----:B------:R-:W-:Y:S01]  /*e610*/  UIMAD UR4, UR16, UR12, URZ ;  /* 0x0000000c100472a4 */ /* 0x000fe2000f8e023f */
[----:B------:R-:W-:Y:S01]  /*e620*/  LOP3.LUT R36, R36, R37, RZ, 0x3c, !PT ;  /* 0x0000002524247212 */ /* 0x000fe200078e3cff */
[--C-:B------:R-:W-:Y:S01]  /*e630*/  IMAD.X R37, RZ, RZ, R5.reuse, P6 ;  /* 0x000000ffff257224 */ /* 0x100fe200030e0605 */
[----:B------:R-:W-:Y:S01]  /*e640*/  LOP3.LUT R40, R40, R41, RZ, 0x3c, !PT ;  /* 0x0000002928287212 */ /* 0x000fe200078e3cff */
[----:B-1----:R-:W-:Y:S01]  /*e650*/  VIADD R21, R0, UR43 ;  /* 0x0000002b00157c36 */ /* 0x002fe20008000000 */
[----:B------:R-:W-:Y:S01]  /*e660*/  LOP3.LUT R64, R64, R65, RZ, 0x3c, !PT ;  /* 0x0000004140407212 */ /* 0x000fe200078e3cff */
[--C-:B------:R-:W-:Y:S01]  /*e670*/  IMAD.X R41, RZ, RZ, R5.reuse, P5 ;  /* 0x000000ffff297224 */ /* 0x100fe200028e0605 */
[----:B------:R-:W-:Y:S01]  /*e680*/  UIMAD UR4, UR45, UR13, UR4 ;  /* 0x0000000d2d0472a4 */ /* 0x000fe2000f8e0204 */
[----:B------:R-:W-:Y:S01]  /*e690*/  IMAD.X R65, RZ, RZ, R5, P4 ;  /* 0x000000ffff417224 */ /* 0x000fe200020e0605 */
[----:B------:R-:W-:Y:S01]  /*e6a0*/  UIMAD.WIDE.U32 UR8, UR45, UR12, UR8 ;  /* 0x0000000c2d0872a5 */ /* 0x000fe2000f8e0008 */
[C---:B------:R-:W-:Y:S01]  /*e6b0*/  IADD3 R73, P6, R4.reuse, 0xc000, RZ ;  /* 0x0000c00004497810 */ /* 0x040fe20007fde0ff */
[----:B------:R-:W-:Y:S01]  /*e6c0*/  ULDC.64 UR10, c[0x0][0xaf0] ;  /* 0x0002bc00000a7ab9 */ /* 0x000fe20000000a00 */
[C---:B------:R-:W-:Y:S01]  /*e6d0*/  IADD3 R69, P5, R4.reuse, 0xd000, RZ ;  /* 0x0000d00004457810 */ /* 0x040fe20007fbe0ff */
[----:B0-----:R-:W-:Y:S01]  /*e6e0*/  @P1 IMAD.HI.U32 R0, R21, R16, RZ ;  /* 0x0000001015001227 */ /* 0x001fe200078e00ff */
[----:B------:R-:W-:Y:S01]  /*e6f0*/  IADD3 R61, P4, R4, 0xe000, RZ ;  /* 0x0000e000043d7810 */ /* 0x000fe20007f9e0ff */
[----:B------:R-:W-:Y:S01]  /*e700*/  UIADD3 UR9, UR9, UR4, URZ ;  /* 0x0000000409097290 */ /* 0x000fe2000fffe03f */
[----:B------:R-:W-:Y:S01]  /*e710*/  LOP3.LUT R72, R73, 0x380, RZ, 0xc0, !PT ;  /* 0x0000038049487812 */ /* 0x000fe200078ec0ff */
[----:B------:R-:W-:Y:S01]  /*e720*/  UIMAD UR4, UR18, UR10, URZ ;  /* 0x0000000a120472a4 */ /* 0x000fe2000f8e023f */
[----:B------:R-:W-:Y:S01]  /*e730*/  LOP3.LUT R68, R69, 0x380, RZ, 0xc0, !PT ;  /* 0x0000038045447812 */ /* 0x000fe200078ec0ff */
[----:B------:R-:W-:Y:S01]  /*e740*/  IMAD.MOV.U32 R3, RZ, RZ, R21 ;  /* 0x000000ffff037224 */ /* 0x000fe200078e0015 */
[----:B------:R-:W-:Y:S01]  /*e750*/  LOP3.LUT R60, R61, 0x380, RZ, 0xc0, !PT ;  /* 0x000003803d3c7812 */ /* 0x000fe200078ec0ff */
[----:B------:R-:W-:Y:S01]  /*e760*/  UIMAD UR4, UR17, UR11, UR4 ;  /* 0x0000000b110472a4 */ /* 0x000fe2000f8e0204 */
[----:B--2---:R-:W-:Y:S01]  /*e770*/  @P1 SHF.R.U32.HI R3, RZ, R17, R0 ;  /* 0x00000011ff031219 */ /* 0x004fe20000011600 */
[----:B------:R-:W-:Y:S01]  /*e780*/  UIMAD.WIDE.U32 UR8, UR17, UR10, UR8 ;  /* 0x0000000a110872a5 */ /* 0x000fe2000f8e0008 */
[----:B------:R-:W-:Y:S01]  /*e790*/  SHF.R.U64 R72, R72, 0x3, RZ ;  /* 0x0000000348487819 */ /* 0x000fe200000012ff */
[----:B------:R-:W5:Y:S01]  /*e7a0*/  LD.E.128 R12, desc[UR40][R12.64] ;  /* 0x000000280c0c7980 */ /* 0x000f62000c101d00 */
[----:B------:R-:W-:-:S02]  /*e7b0*/  SHF.R.U64 R68, R68, 0x3, RZ ;  /* 0x0000000344447819 */ /* 0x000fc400000012ff */
[----:B------:R-:W-:Y:S02]  /*e7c0*/  SHF.R.U64 R60, R60, 0x3, RZ ;  /* 0x000000033c3c7819 */ /* 0x000fe400000012ff */
[----:B------:R-:W-:Y:S01]  /*e7d0*/  SHF.R.U64 R9, R9, 0x3, RZ ;  /* 0x0000000309097819 */ /* 0x000fe200000012ff */
[----:B------:R-:W-:Y:S01]  /*e7e0*/  UIADD3 UR4, UR9, UR4, URZ ;  /* 0x0000000409047290 */ /* 0x000fe2000fffe03f */
[--C-:B------:R-:W-:Y:S01]  /*e7f0*/  SHF.R.S32.HI R0, RZ, 0x1f, R3.reuse ;  /* 0x0000001fff007819 */ /* 0x100fe20000011403 */
[----:B------:R-:W-:Y:S01]  /*e800*/  IMAD.MOV R20, RZ, RZ, -R3 ;  /* 0x000000ffff147224 */ /* 0x000fe200078e0a03 */
[----:B------:R-:W-:Y:S01]  /*e810*/  LOP3.LUT R72, R72, R73, RZ, 0x3c, !PT ;  /* 0x0000004948487212 */ /* 0x000fe200078e3cff */
[--C-:B------:R-:W-:Y:S01]  /*e820*/  IMAD.X R73, RZ, RZ, R5.reuse, P6 ;  /* 0x000000ffff497224 */ /* 0x100fe200030e0605 */
[----:B------:R-:W-:Y:S01]  /*e830*/  LOP3.LUT R68, R68, R69, RZ, 0x3c, !PT ;  /* 0x0000004544447212 */ /* 0x000fe200078e3cff */
[--C-:B------:R-:W-:Y:S01]  /*e840*/  IMAD.X R69, RZ, RZ, R5.reuse, P5 ;  /* 0x000000ffff457224 */ /* 0x100fe200028e0605 */
[----:B------:R-:W-:Y:S01]  /*e850*/  LOP3.LUT R60, R60, R61, RZ, 0x3c, !PT ;  /* 0x0000003d3c3c7212 */ /* 0x000fe200078e3cff */
[----:B------:R-:W-:Y:S01]  /*e860*/  IMAD.X R61, RZ, RZ, R5, P4 ;  /* 0x000000ffff3d7224 */ /* 0x000fe200020e0605 */
[----:B------:R-:W-:Y:S01]  /*e870*/  LOP3.LUT R4, R9, R4, RZ, 0x3c, !PT ;  /* 0x0000000409047212 */ /* 0x000fe200078e3cff */
[----:B------:R-:W-:Y:S01]  /*e880*/  ULDC.64 UR10, c[0x0][0xae0] ;  /* 0x0002b800000a7ab9 */ /* 0x000fe20000000a00 */
[----:B------:R-:W-:Y:S01]  /*e890*/  IMAD R21, R77, R20, R21 ;  /* 0x000000144d157224 */ /* 0x000fe200078e0215 */
[----:B------:R-:W5:Y:S01]  /*e8a0*/  LD.E.128 R24, desc[UR40][R24.64] ;  /* 0x0000002818187980 */ /* 0x000f62000c101d00 */
[----:B------:R-:W-:-:S02]  /*e8b0*/  IMAD R0, R0, UR10, RZ ;  /* 0x0000000a00007c24 */ /* 0x000fc4000f8e02ff */
[----:B------:R-:W-:Y:S01]  /*e8c0*/  IMAD.U32 R17, RZ, RZ, UR9 ;  /* 0x00000009ff117e24 */ /* 0x000fe2000f8e00ff */
[----:B------:R-:W5:Y:S01]  /*e8d0*/  LD.E.128 R4, desc[UR40][R4.64] ;  /* 0x0000002804047980 */ /* 0x000f62000c101d00 */
[----:B------:R-:W-:Y:S01]  /*e8e0*/  IMAD.U32 R16, RZ, RZ, UR8 ;  /* 0x00000008ff107e24 */ /* 0x000fe2000f8e00ff */
[----:B------:R-:W-:Y:S01]  /*e8f0*/  ULDC.64 UR8, c[0x0][0xad8] ;  /* 0x0002b60000087ab9 */ /* 0x000fe20000000a00 */
        /* <DEDUP_REMOVED lines=46> */
[----:B------:R-:W-:Y:S02]  /*ebe0*/  ISETP.GE.AND P4, PT, R200, UR4, PT ;  /* 0x00000004c8007c0c */ /* 0x000fe4000bf86270 */
[----:B------:R-:W-:Y:S02]  /*ebf0*/  ISETP.GE.AND P3, PT, R23, UR4, PT ;  /* 0x0000000417007c0c */ /* 0x000fe4000bf66270 */
[----:B------:R-:W-:-:S07]  /*ec00*/  ISETP.GE.AND P2, PT, R201, UR4, PT ;  /* 0x00000004c9007c0c */ /* 0x000fce000bf46270 */
[----:B01----:R-:W-:-:S04]  /*ec10*/  @!P5 LEA R2, P6, R19, R76, 0x1 ;  /* 0x0000004c1302d211 */ /* 0x003fc800078c08ff */
        /* <DEDUP_REMOVED lines=11> */
.L_x_11506:
[----:B------:R-:W-:Y:S05]  /*ecd0*/  BSYNC B1 ;  /* 0x0000000000017941 */ /* 0x000fea0003800000 */
.L_x_11505:
[----:B--2---:R2:W4:Y:S01]  /*ece0*/  SHFL.IDX PT, R0, R80, 0x1, 0x181f ;  /* 0x00381f0050007f89 */ /* 0x00452200000e0000 */
        /* <DEDUP_REMOVED lines=8> */
[CC--:B0--3--:R-:W-:Y:S02]  /*ed70*/  @!P4 LEA R2, P6, R19.reuse, R16.reuse, 0x1 ;  /* 0x000000101302c211 */ /* 0x0c9fe400078c08ff */
[C---:B-----5:R-:W-:Y:S02]  /*ed80*/  @!P3 LEA R4, P5, R200.reuse, R16, 0x1 ;  /* 0x00000010c804b211 */ /* 0x060fe400078a08ff */
        /* <DEDUP_REMOVED lines=10> */
.L_x_11508:
[----:B------:R-:W-:Y:S05]  /*ee30*/  BSYNC B1 ;  /* 0x0000000000017941 */ /* 0x000fea0003800000 */
.L_x_11507:
[----:B----4-:R4:W1:Y:S01]  /*ee40*/  SHFL.IDX PT, R0, R80, 0x2, 0x181f ;  /* 0x00581f0050007f89 */ /* 0x01086200000e0000 */
[----:B------:R-:W-:Y:S03]  /*ee50*/  BSSY B1, `(.L_x_11509) ;  /* 0x0000014000017945 */ /* 0x000fe60003800000 */
[----:B0----5:R4:W0:Y:S01]  /*ee60*/  SHFL.IDX PT, R12, R78, 0x2, 0x181f ;  /* 0x00581f004e0c7f89 */ /* 0x02182200000e0000 */
        /* <DEDUP_REMOVED lines=18> */
.L_x_11510:
[----:B------:R-:W-:Y:S05]  /*ef90*/  BSYNC B1 ;  /* 0x0000000000017941 */ /* 0x000fea0003800000 */
.L_x_11509:
[----:B-1----:R-:W-:Y:S01]  /*efa0*/  VIADD R0, R82, 0x60 ;  /* 0x0000006052007836 */ /* 0x002fe20000000000 */
[----:B--2-4-:R-:W1:Y:S04]  /*efb0*/  SHFL.IDX PT, R80, R80, 0x3, 0x181f ;  /* 0x00781f0050507f89 */ /* 0x014e6800000e0000 */
[----:B------:R-:W-:Y:S01]  /*efc0*/  ISETP.GE.AND P0, PT, R0, R79, PT ;  /* 0x0000004f0000720c */ /* 0x000fe20003f06270 */
[----:B------:R-:W2:-:S12]  /*efd0*/  SHFL.IDX PT, R78, R78, 0x3, 0x181f ;  /* 0x00781f004e4e7f89 */ /* 0x000e9800000e0000 */
[----:B------:R-:W-:Y:S05]  /*efe0*/  @P0 BRA `(.L_x_11511) ;  /* 0x0000000c00ac0947 */ /* 0x000fea0003800000 */
[----:B------:R-:W-:Y:S02]  /*eff0*/  ULDC UR4, c[0x0][0xac8] ;  /* 0x0002b20000047ab9 */ /* 0x000fe40000000800 */
[----:B------:R-:W-:Y:S02]  /*f000*/  ISETP.GE.AND P3, PT, R19, UR4, PT ;  /* 0x0000000413007c0c */ /* 0x000fe4000bf66270 */
[----:B------:R-:W-:Y:S02]  /*f010*/  ISETP.GE.AND P4, PT, R200, UR4, PT ;  /* 0x00000004c8007c0c */ /* 0x000fe4000bf86270 */
[----:B------:R-:W-:-:S09]  /*f020*/  ISETP.GE.AND P5, PT, R23, UR4, PT ;  /* 0x0000000417007c0c */ /* 0x000fd2000bfa6270 */
[-C--:B0-2---:R-:W-:Y:S02]  /*f030*/  @!P3 LEA R2, P0, R19, R78.reuse, 0x1 ;  /* 0x0000004e1302b211 */ /* 0x085fe400078008ff */
[CC--:B------:R-:W-:Y:S02]  /*f040*/  @!P4 LEA R4, P1, R200.reuse, R78.reuse, 0x1 ;  /* 0x0000004ec804c211 */ /* 0x0c0fe400078208ff */
[----:B------:R-:W-:Y:S02]  /*f050*/  @!P5 LEA R6, P2, R23, R78, 0x1 ;  /* 0x0000004e1706d211 */ /* 0x000fe400078408ff */
[-C--:B-1----:R-:W-:Y:S02]  /*f060*/  @!P3 LEA.HI.X R3, R19, R80.reuse, R211, 0x1, P0 ;  /* 0x000000501303b211 */ /* 0x082fe400000f0cd3 */
        /* <DEDUP_REMOVED lines=11> */
.L_x_11503:
        /* <DEDUP_REMOVED lines=21> */
[----:B0-----:R-:W-:Y:S01]  /*f270*/  ISETP.NE.AND P0, PT, R11, 0x1, PT ;  /* 0x000000010b00780c */ /* 0x001fe20003f05270 */
[----:B------:R-:W-:Y:S01]  /*f280*/  UMOV UR4, URZ ;  /* 0x0000003f00047c82 */ /* 0x000fe20008000000 */
[----:B------:R-:W-:Y:S01]  /*f290*/  USHF.R.S32.HI UR12, URZ, 0x1f, UR45 ;  /* 0x0000001f3f0c7899 */ /* 0x000fe2000801142d */
[----:B------:R-:W-:-:S10]  /*f2a0*/  ISETP.GE.AND P1, PT, R212, 0x80, PT ;  /* 0x00000080d400780c */ /* 0x000fd40003f26270 */
[----:B------:R-:W0:Y:S01]  /*f2b0*/  @P0 LDC R9, c[0x0][0xbec] ;  /* 0x0002fb00ff090b82 */ /* 0x000e220000000800 */
[----:B--2---:R-:W-:Y:S01]  /*f2c0*/  @P2 R2UR UR4, R6 ;  /* 0x00000000060422ca */ /* 0x004fe200000e0000 */
[----:B01----:R-:W-:-:S14]  /*f2d0*/  @P3 BRA `(.L_x_11512) ;  /* 0x0000000000103947 */ /* 0x003fdc0003800000 */
[----:B------:R-:W-:Y:S05]  /*f2e0*/  @!P2 BRA `(.L_x_11512) ;  /* 0x00000000000ca947 */ /* 0x000fea0003800000 */
[----:B------:R-:W2:Y:S04]  /*f2f0*/  LDG.E R5, desc[UR40][R2.64] ;  /* 0x0000002802057981 */ /* 0x000ea8000c1e1900 */
[----:B-----5:R-:W2:Y:S02]  /*f300*/  LDG.E R0, desc[UR40][R2.64+0x4] ;  /* 0x0000042802007981 */ /* 0x020ea4000c1e1900 */
[----:B--2---:R-:W-:-:S07]  /*f310*/  IMAD.IADD R0, R0, 0x1, -R5 ;  /* 0x0000000100007824 */ /* 0x004fce00078e0a05 */
.L_x_11512:
        /* <DEDUP_REMOVED lines=31> */
[----:B------:R-:W-:-:S03]  /*f510*/  IMAD.U32 R6, RZ, RZ, UR10 ;  /* 0x0000000aff067e24 */ /* 0x000fc6000f8e00ff */
[--C-:B------:R-:W-:Y:S01]  /*f520*/  SHF.R.S32.HI R3, RZ, 0x1f, R2.reuse ;  /* 0x0000001fff037819 */ /* 0x100fe20000011402 */
[----:B------:R-:W-:Y:S01]  /*f530*/  IMAD.MOV R5, RZ, RZ, -R2 ;  /* 0x000000ffff057224 */ /* 0x000fe200078e0a02 */
[----:B------:R-:W-:-:S03]  /*f540*/  IADD3 R2, P1, R2, UR8, RZ ;  /* 0x0000000802027c10 */ /* 0x000fc6000ff3e0ff */
[----:B------:R-:W-:Y:S01]  /*f550*/  IMAD R5, R7, R5, R4 ;  /* 0x0000000507057224 */ /* 0x000fe200078e0204 */
[----:B------:R-:W-:Y:S01]  /*f560*/  IADD3.X R3, R3, UR9, R6, P1, !PT ;  /* 0x0000000903037c10 */ /* 0x000fe20008ffe406 */
[----:B------:R-:W-:-:S03]  /*f570*/  ULDC.64 UR8, c[0x0][0xb50] ;  /* 0x0002d40000087ab9 */ /* 0x000fc60000000a00 */
[----:B------:R-:W-:Y:S01]  /*f580*/  SHF.R.S32.HI R4, RZ, 0x1f, R5 ;  /* 0x0000001fff047819 */ /* 0x000fe20000011405 */
[----:B------:R-:W-:-:S04]  /*f590*/  IMAD.WIDE.U32 R2, R5, UR16, R2 ;  /* 0x0000001005027c25 */ /* 0x000fc8000f8e0002 */
[----:B------:R-:W-:-:S04]  /*f5a0*/  IMAD R4, R4, UR16, RZ ;  /* 0x0000001004047c24 */ /* 0x000fc8000f8e02ff */
[----:B------:R-:W-:Y:S01]  /*f5b0*/  IMAD R7, R5, UR17, R4 ;  /* 0x0000001105077c24 */ /* 0x000fe2000f8e0204 */
[----:B------:R-:W-:-:S03]  /*f5c0*/  LEA R4, P1, R2, UR8, 0x2 ;  /* 0x0000000802047c11 */ /* 0x000fc6000f8210ff */
[----:B------:R-:W-:-:S05]  /*f5d0*/  IMAD.IADD R3, R3, 0x1, R7 ;  /* 0x0000000103037824 */ /* 0x000fca00078e0207 */
[----:B------:R-:W-:Y:S01]  /*f5e0*/  LEA.HI.X R5, R2, UR9, R3, 0x2, P1 ;  /* 0x0000000902057c11 */ /* 0x000fe200088f1403 */
[----:B------:R-:W-:-:S05]  /*f5f0*/  IMAD.MOV.U32 R3, RZ, RZ, -0x800000 ;  /* 0xff800000ff037424 */ /* 0x000fca00078e00ff */
[----:B------:R0:W-:Y:S02]  /*f600*/  STG.E desc[UR40][R4.64], R3 ;  /* 0x0000000304007986 */ /* 0x0001e4000c101928 */
.L_x_11514:
[----:B------:R-:W-:Y:S05]  /*f610*/  BSYNC B1 ;  /* 0x0000000000017941 */ /* 0x000fea0003800000 */
.L_x_11513:
[----:B0-----:R-:W0:Y:S01]  /*f620*/  @P0 LDC R3, c[0x0][0xbf0] ;  /* 0x0002fc00ff030b82 */ /* 0x001e220000000800 */
[----:B------:R-:W-:Y:S01]  /*f630*/  ULDC.64 UR16, c[0x0][0xaa0] ;  /* 0x0002a80000107ab9 */ /* 0x000fe20000000a00 */
[----:B------:R-:W-:Y:S01]  /*f640*/  IMAD R2, R202, 0x20, R203 ;  /* 0x00000020ca027824 */ /* 0x000fe200078e02cb */
[----:B------:R-:W-:Y:S01]  /*f650*/  UIMAD UR10, UR11, UR16, URZ ;  /* 0x000000100b0a72a4 */ /* 0x000fe2000f8e023f */
[----:B------:R-:W-:Y:S01]  /*f660*/  VIADD R8, R203, UR43 ;  /* 0x0000002bcb087c36 */ /* 0x000fe20008000000 */
[----:B------:R-:W-:Y:S01]  /*f670*/  UIMAD.WIDE.U32 UR8, UR4, UR16, URZ ;  /* 0x00000010040872a5 */ /* 0x000fe2000f8e003f */
[----:B------:R-:W-:Y:S01]  /*f680*/  VIADD R6, R2, UR43 ;  /* 0x0000002b02067c36 */ /* 0x000fe20008000000 */
[----:B------:R-:W-:Y:S01]  /*f690*/  UIMAD UR10, UR4, UR17, UR10 ;  /* 0x00000011040a72a4 */ /* 0x000fe2000f8e020a */
[----:B------:R-:W-:Y:S02]  /*f6a0*/  BSSY B1, `(.L_x_11515) ;  /* 0x000003d000017945 */ /* 0x000fe40003800000 */
        /* <DEDUP_REMOVED lines=10> */
[----:B0-----:R-:W-:Y:S01]  /*f750*/  @P0 SHF.R.U32.HI R5, RZ, R3, R2 ;  /* 0x00000003ff050219 */ /* 0x001fe20000011602 */
        /* <DEDUP_REMOVED lines=49> */
.L_x_11516:
[----:B------:R-:W-:Y:S05]  /*fa70*/  BSYNC B1 ;  /* 0x0000000000017941 */ /* 0x000fea0003800000 */
.L_x_11515:
        /* <DEDUP_REMOVED lines=21> */
.L_x_11518:
[----:B------:R-:W-:Y:S05]  /*fbd0*/  BSYNC B1 ;  /* 0x0000000000017941 */ /* 0x000fea0003800000 */
.L_x_11517:
        /* <DEDUP_REMOVED lines=21> */
.L_x_11520:
[----:B------:R-:W-:Y:S05]  /*fd30*/  BSYNC B1 ;  /* 0x0000000000017941 */ /* 0x000fea0003800000 */
.L_x_11519:
[----:B0-----:R-:W-:Y:S01]  /*fd40*/  VIADD R0, R8, 0x60 ;  /* 0x0000006008007836 */ /* 0x001fe20000000000 */
[----:B---3--:R0:W3:Y:S04]  /*fd50*/  SHFL.IDX PT, R6, R5, 0x3, 0x181f ;  /* 0x00781f0005067f89 */ /* 0x0080e800000e0000 */
        /* <DEDUP_REMOVED lines=20> */
.L_x_11511:
[----:B------:R-:W-:Y:S05]  /*fea0*/  BSYNC B0 ;  /* 0x0000000000007941 */ /* 0x000fea0003800000 */
.L_x_11502:
[----:B------:R-:W-:Y:S02]  /*feb0*/  ULDC UR4, c[0x0][0xc3c] ;  /* 0x00030f0000047ab9 */ /* 0x000fe40000000800 */
[----:B------:R-:W-:-:S06]  /*fec0*/  UISETP.GE.AND UP0, UPT, UR6, UR4, UPT ;  /* 0x000000040600728c */ /* 0x000fcc000bf06270 */
[----:B------:R-:W-:-:S13]  /*fed0*/  PLOP3.LUT P0, PT, PT, PT, UP0, 0x80, 0x0 ;  /* 0x000000000000781c */ /* 0x000fda0003f0f008 */
[----:B------:R-:W-:Y:S05]  /*fee0*/  @!P0 BRA `(.L_x_11521) ;  /* 0xffffff0c00dc8947 */ /* 0x000fea000383ffff */
[----:B------:R-:W-:Y:S05]  /*fef0*/  EXIT ;  /* 0x000000000000794d */ /* 0x000fea0003800000 */
.L_x_11420:
[----:B------:R-:W-:-:S08]  /*ff00*/  NOP ;  /* 0x0000000000007918 */ /* 0x000fd00000000000 */
[----:B------:R-:W0:-:S00]  /*ff10*/  USETMAXREG.DEALLOC.CTAPOOL 0x18 ;  /* 0x00000018000079c8 */ /* 0x000e0000080e0500 */
[----:B0-----:R-:W2:Y:S01]  /*ff20*/  LDL.LU R2, [R1] ;  /* 0x0000000001027983 */ /* 0x001ea20000300800 */
[----:B------:R-:W-:Y:S01]  /*ff30*/  LOP3.LUT R0, R0, 0x3, RZ, 0xc0, !PT ;  /* 0x0000000300007812 */ /* 0x000fe200078ec0ff */
[----:B------:R-:W-:-:S05]  /*ff40*/  IMAD.MOV.U32 R4, RZ, RZ, RZ ;  /* 0x000000ffff047224 */ /* 0x000fca00078e00ff */
[----:B------:R-:W0:Y:S02]  /*ff50*/  SHFL.IDX PT, R0, R0, RZ, 0x1f ;  /* 0x00001fff00007589 */ /* 0x000e2400000e0000 */
[----:B0-----:R-:W-:Y:S02]  /*ff60*/  ISETP.NE.AND P0, PT, R0, RZ, PT ;  /* 0x000000ff0000720c */ /* 0x001fe40003f05270 */
[----:B--2---:R-:W-:-:S11]  /*ff70*/  LOP3.LUT R2, R2, 0xfffffffd, RZ, 0xc0, !PT ;  /* 0xfffffffd02027812 */ /* 0x004fd600078ec0ff */
[----:B------:R-:W-:-:S05]  /*ff80*/  @P0 LOP3.LUT R2, R2, 0x2, RZ, 0xfc, !PT ;  /* 0x0000000202020812 */ /* 0x000fca00078efcff */
[----:B------:R0:W-:Y:S01]  /*ff90*/  STL [R1], R2 ;  /* 0x0000000201007387 */ /* 0x0001e20000100800 */
        /* <DEDUP_REMOVED lines=8> */
.L_x_11522:
        /* <DEDUP_REMOVED lines=42> */
.L_x_11528:
        /* <DEDUP_REMOVED lines=12> */
.L_x_11527:
[----:B------:R-:W-:Y:S05]  /*10380*/  BSYNC B0 ;  /* 0x0000000000007941 */ /* 0x000fea0003800000 */
.L_x_11526:
        /* <DEDUP_REMOVED lines=21> */
.L_x_11524:
        /* <DEDUP_REMOVED lines=20> */
.L_x_11529:
        /* <DEDUP_REMOVED lines=56> */
.L_x_11525:
[----:B------:R-:W-:Y:S02]  /*109a0*/  IMAD.MOV.U32 R17, RZ, RZ, RZ ;  /* 0x000000ffff117224 */ /* 0x000fe400078e00ff */
[----:B------:R-:W-:Y:S02]  /*109b0*/  IMAD.U32 R16, RZ, RZ, UR6 ;  /* 0x00000006ff107e24 */ /* 0x000fe4000f8e00ff */
[----:B------:R-:W-:-:S07]  /*109c0*/  IMAD.MOV.U32 R18, RZ, RZ, RZ ;  /* 0x000000ffff127224 */ /* 0x000fce00078e00ff */
.L_x_11530:
[----:B------:R-:W-:-:S13]  /*109d0*/  ISETP.NE.AND P0, PT, R0, RZ, PT ;  /* 0x000000ff0000720c */ /* 0x000fda0003f05270 */
[----:B------:R-:W1:Y:S01]  /*109e0*/  @!P0 S2R R3, SR_CgaCtaId ;  /* 0x0000000000038919 */ /* 0x000e620000008800 */
[----:B------:R-:W-:-:S04]  /*109f0*/  @!P0 MOV R0, 0x400 ;  /* 0x0000040000008802 */ /* 0x000fc80000000f00 */
[----:B-1----:R-:W-:-:S05]  /*10a00*/  @!P0 LEA R0, R3, R0, 0x18 ;  /* 0x0000000003008211 */ /* 0x002fca00078ec0ff */
[----:B------:R1:W-:Y:S01]  /*10a10*/  @!P0 STS.128 [R0+0x228d0], R16 ;  /* 0x0228d01000008388 */ /* 0x0003e20000000c00 */
[----:B------:R-:W-:Y:S06]  /*10a20*/  BAR.ARV 0x5, 0x180 ;  /* 0x0146000000007b1d */ /* 0x000fec0000002000 */
.L_x_11523:
        /* <DEDUP_REMOVED lines=31> */
.L_x_11641:
        /* <DEDUP_REMOVED lines=45> */
.L_x_11532:
        /* <DEDUP_REMOVED lines=10> */
.L_x_11533:
[----:B------:R-:W-:Y:S05]  /*10f90*/  @!P1 BRA `(.L_x_11534) ;  /* 0x00000000000c9947 */ /* 0x000fea0003800000 */
[----:B------:R-:W2:Y:S04]  /*10fa0*/  LDG.E R6, desc[UR40][R2.64] ;  /* 0x0000002802067981 */ /* 0x000ea8000c1e1900 */
[----:B------:R-:W2:Y:S02]  /*10fb0*/  LDG.E R2, desc[UR40][R2.64+0x4] ;  /* 0x0000042802027981 */ /* 0x000ea4000c1e1900 */
[----:B--2---:R-:W-:-:S07]  /*10fc0*/  IMAD.IADD R6, R2, 0x1, -R6 ;  /* 0x0000000102067824 */ /* 0x004fce00078e0a06 */
.L_x_11534:
        /* <DEDUP_REMOVED lines=28> */
.L_x_11537:
[----:B------:R-:W-:-:S13]  /*11190*/  ISETP.NE.AND P0, PT, R3, 0x1, PT ;  /* 0x000000010300780c */ /* 0x000fda0003f05270 */
[----:B------:R-:W2:Y:S02]  /*111a0*/  @P0 LDC.64 R4, c[0x0][0x9e8] ;  /* 0x00027a00ff040b82 */ /* 0x000ea40000000a00 */
[----:B--2---:R-:W-:-:S05]  /*111b0*/  @P0 IMAD.HI.U32 R4, R7, R4, RZ ;  /* 0x0000000407040227 */ /* 0x004fca00078e00ff */
[----:B------:R-:W-:-:S07]  /*111c0*/  @P0 SHF.R.U32.HI R7, RZ, R5, R4 ;  /* 0x00000005ff070219 */ /* 0x000fce0000011604 */
.L_x_11538:
[----:B------:R-:W-:Y:S05]  /*111d0*/  BSYNC B0 ;  /* 0x0000000000007941 */ /* 0x000fea0003800000 */
.L_x_11536:
[----:B------:R-:W-:-:S05]  /*111e0*/  IMAD R7, R7, R3, R3 ;  /* 0x0000000307077224 */ /* 0x000fca00078e0203 */
[----:B------:R-:W-:-:S07]  /*111f0*/  VIMNMX R2, R2, R7, PT ;  /* 0x0000000702027248 */ /* 0x000fce0003fe0100 */
.L_x_11535:
        /* <DEDUP_REMOVED lines=29> */
.L_x_11541:
[----:B------:R-:W-:-:S13]  /*113d0*/  ISETP.NE.AND P0, PT, R3, 0x1, PT ;  /* 0x000000010300780c */ /* 0x000fda0003f05270 */
[----:B------:R-:W3:Y:S02]  /*113e0*/  @P0 LDC.64 R4, c[0x0][0x9e8] ;  /* 0x00027a00ff040b82 */ /* 0x000ee40000000a00 */
[----:B---3--:R-:W-:-:S05]  /*113f0*/  @P0 IMAD.HI.U32 R4, R2, R4, RZ ;  /* 0x0000000402040227 */ /* 0x008fca00078e00ff */
[----:B------:R-:W-:-:S07]  /*11400*/  @P0 SHF.R.U32.HI R2, RZ, R5, R4 ;  /* 0x00000005ff020219 */ /* 0x000fce0000011604 */
.L_x_11542:
[----:B------:R-:W-:Y:S05]  /*11410*/  BSYNC B0 ;  /* 0x0000000000007941 */ /* 0x000fea0003800000 */
.L_x_11540:
[----:B------:R-:W-:-:S05]  /*11420*/  IMAD R2, R2, R3, RZ ;  /* 0x0000000302027224 */ /* 0x000fca00078e02ff */
[----:B------:R-:W-:-:S07]  /*11430*/  VIMNMX R0, R0, R2, !PT ;  /* 0x0000000200007248 */ /* 0x000fce0007fe0100 */
.L_x_11539:
        /* <DEDUP_REMOVED lines=25> */
.L_x_11544:
        /* <DEDUP_REMOVED lines=21> */
.L_x_11547:
[----:B------:R-:W-:Y:S05]  /*11720*/  BSYNC B6 ;  /* 0x0000000000067941 */ /* 0x000fea0003800000 */
.L_x_11546:
        /* <DEDUP_REMOVED lines=20> */
.L_x_11550:
        /* <DEDUP_REMOVED lines=15> */
.L_x_11549:
[----:B------:R-:W-:Y:S05]  /*11960*/  BSYNC B6 ;  /* 0x0000000000067941 */ /* 0x000fea0003800000 */
.L_x_11548:
        /* <DEDUP_REMOVED lines=23> */
.L_x_11657:
[----:B---3--:R-:W3:Y:S01]  /*11ae0*/  LDL.LU R4, [R1] ;  /* 0x0000000001047983 */ /* 0x008ee20000300800 */
[----:B------:R-:W-:Y:S02]  /*11af0*/  PLOP3.LUT P1, PT, PT, PT, PT, 0x8, 0x0 ;  /* 0x000000000000781c */ /* 0x000fe40003f2e170 */
[----:B----4-:R-:W-:Y:S01]  /*11b00*/  ISETP.NE.AND P0, PT, R14, RZ, PT ;  /* 0x000000ff0e00720c */ /* 0x010fe20003f05270 */
[----:B------:R4:W-:Y:S01]  /*11b10*/  STL [R1+0x28], R0 ;  /* 0x0000280001007387 */ /* 0x0009e20000100800 */
[----:B---3--:R-:W-:-:S09]  /*11b20*/  LOP3.LUT R4, R4, 0xfffffffe, RZ, 0xc0, !PT ;  /* 0xfffffffe04047812 */ /* 0x008fd200078ec0ff */
[----:B------:R-:W-:-:S05]  /*11b30*/  @P1 LOP3.LUT R4, R4, 0x1, RZ, 0xfc, !PT ;  /* 0x0000000104041812 */ /* 0x000fca00078efcff */
[----:B------:R4:W-:Y:S01]  /*11b40*/  STL [R1], R4 ;  /* 0x0000000401007387 */ /* 0x0009e20000100800 */
[----:B------:R-:W-:Y:S05]  /*11b50*/  @P0 BRA `(.L_x_11552) ;  /* 0x00000004001c0947 */ /* 0x000fea0003800000 */
[----:B------:R-:W-:-:S03]  /*11b60*/  UMOV UR4, 0xffffffff ;  /* 0xffffffff00047882 */ /* 0x000fc60000000000 */
[----:B------:R-:W-:Y:S05]  /*11b70*/  BRA.DIV UR4, `(.L_x_11553) ;  /* 0x0000004e04207947 */ /* 0x000fea000b800000 */
[----:B------:R-:W-:-:S13]  /*11b80*/  ELECT P6, URZ, PT ;  /* 0x00000000003f782f */ /* 0x000fda00038c0000 */
.L_x_11660:
        /* <DEDUP_REMOVED lines=24> */
.L_x_11554:
[----:B--2---:R-:W2:Y:S04]  /*11d10*/  LDL R7, [R1+0x4] ;  /* 0x0000040001077983 */ /* 0x004ea80000100800 */
[----:B----4-:R-:W2:Y:S04]  /*11d20*/  LDL R0, [R1+0x8] ;  /* 0x0000080001007983 */ /* 0x010ea80000100800 */
[----:B---3--:R-:W3:Y:S01]  /*11d30*/  LDL R2, [R1+0x10] ;  /* 0x0000100001027983 */ /* 0x008ee20000100800 */
[----:B--2---:R-:W-:Y:S01]  /*11d40*/  IMAD R0, R0, 0x8, R7 ;  /* 0x0000000800007824 */ /* 0x004fe200078e0207 */
[----:B---3--:R-:W-:-:S04]  /*11d50*/  SHF.L.U32 R2, R2, 0x1f, RZ ;  /* 0x0000001f02027819 */ /* 0x008fc800000006ff */
[----:B------:R-:W2:Y:S02]  /*11d60*/  SYNCS.PHASECHK.TRANS64.TRYWAIT P0, [R0+URZ+0x22840], R2 ;  /* 0x02284002000075a7 */ /* 0x000ea4000800017f */
[----:B--2---:R-:W-:Y:S05]  /*11d70*/  @!P0 BRA `(.L_x_11555) ;  /* 0x0000004800c08947 */ /* 0x004fea0003800000 */
.L_x_11661:
        /* <DEDUP_REMOVED lines=11> */
.L_x_11556:
[----:B------:R-:W3:Y:S04]  /*11e30*/  LDL R6, [R1+0x4] ;  /* 0x0000040001067983 */ /* 0x000ee80000100800 */
[----:B------:R-:W3:Y:S04]  /*11e40*/  LDL R5, [R1+0x8] ;  /* 0x0000080001057983 */ /* 0x000ee80000100800 */
[----:B------:R-:W4:Y:S04]  /*11e50*/  LDL R4, [R1+0x28] ;  /* 0x0000280001047983 */ /* 0x000f280000100800 */
[----:B------:R-:W4:Y:S04]  /*11e60*/  LDL R3, [R1+0x18] ;  /* 0x0000180001037983 */ /* 0x000f280000100800 */
[----:B--2---:R-:W2:Y:S01]  /*11e70*/  LDL.LU R2, [R1] ;  /* 0x0000000001027983 */ /* 0x004ea20000300800 */
[----:B------:R-:W-:Y:S01]  /*11e80*/  R2UR UR9, R0 ;  /* 0x00000000000972ca */ /* 0x000fe200000e0000 */
[----:B------:R-:W-:Y:S01]  /*11e90*/  UIADD3 UR6, UP0, UR38, 0x370, URZ ;  /* 0x0000037026067890 */ /* 0x000fe2000ff1e03f */
[----:B------:R-:W-:Y:S01]  /*11ea0*/  PLOP3.LUT P0, PT, PT, PT, PT, 0x80, 0x0 ;  /* 0x000000000000781c */ /* 0x000fe20003f0f070 */
[----:B------:R-:W-:Y:S01]  /*11eb0*/  UMOV UR5, 0x14f00000 ;  /* 0x14f0000000057882 */ /* 0x000fe20000000000 */
[----:B------:R-:W-:Y:S01]  /*11ec0*/  R2UR UR12, R18 ;  /* 0x00000000120c72ca */ /* 0x000fe200000e0000 */
[----:B------:R-:W-:Y:S01]  /*11ed0*/  UIADD3.X UR7, URZ, UR39, URZ, UP0, !UPT ;  /* 0x000000273f077290 */ /* 0x000fe200087fe43f */
[----:B-----5:R-:W-:Y:S01]  /*11ee0*/  R2UR UR13, R17 ;  /* 0x00000000110d72ca */ /* 0x020fe200000e0000 */
[----:B------:R-:W-:-:S06]  /*11ef0*/  UMOV UR10, URZ ;  /* 0x0000003f000a7c82 */ /* 0x000fcc0008000000 */
        /* <DEDUP_REMOVED lines=9> */
[----:B------:R3:W-:Y:S02]  /*11f90*/  STL [R1], R2 ;  /* 0x0000000201007387 */ /* 0x0007e40000100800 */
[----:B------:R-:W-:-:S06]  /*11fa0*/  UMOV UR4, 0x0 ;  /* 0x0000000000047882 */ /* 0x000fcc0000000000 */
[----:B------:R3:W-:Y:S01]  /*11fb0*/  UTMALDG.4D [UR8], [UR6], desc[UR4] ;  /* 0x00000408060075b4 */ /* 0x0007e20008019000 */
[----:B------:R-:W-:Y:S02]  /*11fc0*/  NOP ;  /* 0x0000000000007918 */ /* 0x000fe40000000000 */
.L_x_11552:
[----:B----4-:R-:W4:Y:S04]  /*11fd0*/  LDL R0, [R1+0x4] ;  /* 0x0000040001007983 */ /* 0x010f280000100800 */
        /* <DEDUP_REMOVED lines=31> */
.L_x_11558:
[----:B------:R-:W-:Y:S05]  /*121d0*/  BSYNC B6 ;  /* 0x0000000000067941 */ /* 0x000fea0003800000 */
.L_x_11557:
        /* <DEDUP_REMOVED lines=26> */
[----:B--2---:R-:W-:-:S13]  /*12380*/  ISETP.NE.AND P0, PT, R7, 0x1, PT ;  /* 0x000000010700780c */ /* 0x004fda0003f05270 */
[----:B------:R-:W0:Y:S08]  /*12390*/  @P0 LDC R5, c[0x0][0x44c] ;  /* 0x00011300ff050b82 */ /* 0x000e300000000800 */
[----:B------:R-:W1:Y:S01]  /*123a0*/  @P0 LDC R6, c[0x0][0x450] ;  /* 0x00011400ff060b82 */ /* 0x000e620000000800 */
[----:B------:R-:W-:Y:S02]  /*123b0*/  IMAD R4, R4, UR4, RZ ;  /* 0x0000000404047c24 */ /* 0x000fe4000f8e02ff */
[----:B------:R-:W-:-:S04]  /*123c0*/  IMAD.WIDE.U32 R2, R0, UR4, R2 ;  /* 0x0000000400027c25 */ /* 0x000fc8000f8e0002 */
[----:B------:R-:W-:Y:S01]  /*123d0*/  IMAD R0, R0, UR5, R4 ;  /* 0x0000000500007c24 */ /* 0x000fe2000f8e0204 */
[----:B------:R-:W-:Y:S01]  /*123e0*/  ULDC.64 UR4, c[0x0][0x2d0] ;  /* 0x0000b40000047ab9 */ /* 0x000fe20000000a00 */
[----:B----4-:R-:W-:Y:S02]  /*123f0*/  IMAD.IADD R4, R8, 0x1, R12 ;  /* 0x0000000108047824 */ /* 0x010fe400078e020c */
[----:B------:R-:W-:Y:S02]  /*12400*/  IMAD.IADD R3, R3, 0x1, R0 ;  /* 0x0000000103037824 */ /* 0x000fe400078e0200 */
[----:B0-----:R-:W-:Y:S01]  /*12410*/  @P0 IMAD.HI.U32 R5, R4, R5, RZ ;  /* 0x0000000504050227 */ /* 0x001fe200078e00ff */
[----:B------:R-:W0:Y:S03]  /*12420*/  S2R R8, SR_TID.X ;  /* 0x0000000000087919 */ /* 0x000e260000002100 */
        /* <DEDUP_REMOVED lines=95> */
.L_x_11678:
        /* <DEDUP_REMOVED lines=11> */
.L_x_11560:
        /* <DEDUP_REMOVED lines=19> */
.L_x_11679:
[----:B------:R-:W-:Y:S05]  /*12c00*/  BSYNC B0 ;  /* 0x0000000000007941 */ /* 0x000fea0003800000 */
.L_x_11561:
[----:B0-----:R-:W2:Y:S01]  /*12c10*/  LDL R2, [R1] ;  /* 0x0000000001027983 */ /* 0x001ea20000100800 */
        /* <DEDUP_REMOVED lines=15> */
.L_x_11680:
[----:B------:R-:W-:Y:S05]  /*12d10*/  BSYNC B1 ;  /* 0x0000000000017941 */ /* 0x000fea0003800000 */
.L_x_11565:
        /* <DEDUP_REMOVED lines=9> */
.L_x_11568:
[----:B------:R-:W-:Y:S05]  /*12db0*/  BSYNC B1 ;  /* 0x0000000000017941 */ /* 0x000fea0003800000 */
.L_x_11567:
[----:B------:R-:W2:Y:S04]  /*12dc0*/  LDL R5, [R1+0x4] ;  /* 0x0000040001057983 */ /* 0x000ea80000100800 */
[----:B0-----:R-:W2:Y:S04]  /*12dd0*/  LDL R0, [R1+0x8] ;  /* 0x0000080001007983 */ /* 0x001ea80000100800 */
[----:B------:R-:W3:Y:S04]  /*12de0*/  LDL R4, [R1+0x18] ;  /* 0x0000180001047983 */ /* 0x000ee80000100800 */
[----:B------:R-:W3:Y:S01]  /*12df0*/  LDL.LU R3, [R1+0x28] ;  /* 0x0000280001037983 */ /* 0x000ee20000300800 */
        /* <DEDUP_REMOVED lines=10> */
.L_x_11569:
        /* <DEDUP_REMOVED lines=15> */
.L_x_11570:
        /* <DEDUP_REMOVED lines=15> */
.L_x_11571:
        /* <DEDUP_REMOVED lines=15> */
.L_x_11572:
        /* <DEDUP_REMOVED lines=10> */
.L_x_11564:
[----:B------:R-:W-:Y:S05]  /*13210*/  BSYNC B0 ;  /* 0x0000000000007941 */ /* 0x000fea0003800000 */
.L_x_11563:
        /* <DEDUP_REMOVED lines=14> */
[----:B------:R-:W2:Y:S04]  /*13300*/  LDL R5, [R1] ;  /* 0x0000000001057983 */ /* 0x000ea80000100800 */
        /* <DEDUP_REMOVED lines=35> */
.L_x_11579:
[----:B------:R-:W2:Y:S01]  /*13540*/  LDL R2, [R1+0x4] ;  /* 0x0000040001027983 */ /* 0x000ea20000100800 */
        /* <DEDUP_REMOVED lines=8> */
.L_x_11681:
[----:B------:R-:W-:Y:S05]  /*135d0*/  BSYNC B3 ;  /* 0x0000000000037941 */ /* 0x000fea0003800000 */
.L_x_11580:
        /* <DEDUP_REMOVED lines=9> */
.L_x_11583:
[----:B------:R-:W-:Y:S05]  /*13670*/  BSYNC B3 ;  /* 0x0000000000037941 */ /* 0x000fea0003800000 */
.L_x_11582:
        /* <DEDUP_REMOVED lines=14> */
.L_x_11584:
        /* <DEDUP_REMOVED lines=13> */
.L_x_11682:
[----:B------:R-:W-:Y:S05]  /*13830*/  BSYNC B3 ;  /* 0x0000000000037941 */ /* 0x000fea0003800000 */
.L_x_11585:
        /* <DEDUP_REMOVED lines=11> */
.L_x_11588:
[----:B------:R-:W-:Y:S05]  /*138f0*/  BSYNC B3 ;  /* 0x0000000000037941 */ /* 0x000fea0003800000 */
.L_x_11587:
        /* <DEDUP_REMOVED lines=11> */
.L_x_11589:
        /* <DEDUP_REMOVED lines=15> */
.L_x_11590:
        /* <DEDUP_REMOVED lines=15> */
.L_x_11591:
        /* <DEDUP_REMOVED lines=15> */
.L_x_11592:
        /* <DEDUP_REMOVED lines=10> */
.L_x_11578:
[----:B------:R-:W-:Y:S05]  /*13d20*/  BSYNC B1 ;  /* 0x0000000000017941 */ /* 0x000fea0003800000 */
.L_x_11577:
[----:B------:R-:W2:Y:S02]  /*13d30*/  LDL R4, [R1+0x20] ;  /* 0x0000200001047983 */ /* 0x000ea40000100800 */
[----:B--2---:R-:W-:-:S07]  /*13d40*/  VIADD R0, R4, 0xfffffffd ;  /* 0xfffffffd04007836 */ /* 0x004fce0000000000 */
.L_x_11576:
[----:B------:R-:W-:Y:S05]  /*13d50*/  BSYNC B2 ;  /* 0x0000000000027941 */ /* 0x000fea0003800000 */
.L_x_11575:
[----:B------:R-:W2:Y:S01]  /*13d60*/  LDL.LU R2, [R1+0x20] ;  /* 0x0000200001027983 */ /* 0x000ea20000300800 */
[----:B------:R-:W-:Y:S01]  /*13d70*/  VIADD R6, R6, 0xfffffffe ;  /* 0xfffffffe06067836 */ /* 0x000fe20000000000 */
[----:B--2---:R-:W-:-:S04]  /*13d80*/  LOP3.LUT R2, RZ, R2, RZ, 0x33, !PT ;  /* 0x00000002ff027212 */ /* 0x004fc800078e33ff */
[----:B------:R-:W-:-:S13]  /*13d90*/  ISETP.NE.AND P0, PT, R6, R2, PT ;  /* 0x000000020600720c */ /* 0x000fda0003f05270 */
[----:B------:R-:W-:Y:S05]  /*13da0*/  @!P0 BRA `(.L_x_11574) ;  /* 0x0000001400208947 */ /* 0x000fea0003800000 */
.L_x_11625:
[----:B------:R-:W2:Y:S04]  /*13db0*/  LDL R4, [R1] ;  /* 0x0000000001047983 */ /* 0x000ea80000100800 */
        /* <DEDUP_REMOVED lines=35> */
.L_x_11595:
[----:B------:R-:W2:Y:S01]  /*13ff0*/  LDL R2, [R1+0x4] ;  /* 0x0000040001027983 */ /* 0x000ea20000100800 */
        /* <DEDUP_REMOVED lines=8> */
.L_x_11683:
[----:B------:R-:W-:Y:S05]  /*14080*/  BSYNC B2 ;  /* 0x0000000000027941 */ /* 0x000fea0003800000 */
.L_x_11596:
        /* <DEDUP_REMOVED lines=9> */
.L_x_11599:
[----:B------:R-:W-:Y:S05]  /*14120*/  BSYNC B2 ;  /* 0x0000000000027941 */ /* 0x000fea0003800000 */
.L_x_11598:
        /* <DEDUP_REMOVED lines=13> */
.L_x_11600:
        /* <DEDUP_REMOVED lines=13> */
.L_x_11684:
[----:B------:R-:W-:Y:S05]  /*142d0*/  BSYNC B2 ;  /* 0x0000000000027941 */ /* 0x000fea0003800000 */
.L_x_11601:
        /* <DEDUP_REMOVED lines=11> */
.L_x_11604:
[----:B------:R-:W-:Y:S05]  /*14390*/  BSYNC B2 ;  /* 0x0000000000027941 */ /* 0x000fea0003800000 */
.L_x_11603:
        /* <DEDUP_REMOVED lines=10> */
.L_x_11605:
        /* <DEDUP_REMOVED lines=15> */
.L_x_11606:
        /* <DEDUP_REMOVED lines=15> */
.L_x_11607:
        /* <DEDUP_REMOVED lines=15> */
.L_x_11608:
        /* <DEDUP_REMOVED lines=10> */
.L_x_11594:
[----:B------:R-:W-:Y:S05]  /*147b0*/  BSYNC B1 ;  /* 0x0000000000017941 */ /* 0x000fea0003800000 */
.L_x_11593:
[----:B------:R-:W2:Y:S01]  /*147c0*/  LDL R5, [R1] ;  /* 0x0000000001057983 */ /* 0x000ea20000100800 */
        /* <DEDUP_REMOVED lines=35> */
.L_x_11611:
[----:B------:R-:W2:Y:S01]  /*14a00*/  LDL R2, [R1+0x4] ;  /* 0x0000040001027983 */ /* 0x000ea20000100800 */
        /* <DEDUP_REMOVED lines=8> */
.L_x_11685:
[----:B------:R-:W-:Y:S05]  /*14a90*/  BSYNC B2 ;  /* 0x0000000000027941 */ /* 0x000fea0003800000 */
.L_x_11612:
        /* <DEDUP_REMOVED lines=9> */
.L_x_11615:
[----:B------:R-:W-:Y:S05]  /*14b30*/  BSYNC B2 ;  /* 0x0000000000027941 */ /* 0x000fea0003800000 */
.L_x_11614:
        /* <DEDUP_REMOVED lines=14> */
.L_x_11616:
        /* <DEDUP_REMOVED lines=13> */
.L_x_11686:
[----:B------:R-:W-:Y:S05]  /*14cf0*/  BSYNC B2 ;  /* 0x0000000000027941 */ /* 0x000fea0003800000 */
.L_x_11617:
        /* <DEDUP_REMOVED lines=11> */
.L_x_11620:
[----:B------:R-:W-:Y:S05]  /*14db0*/  BSYNC B2 ;  /* 0x0000000000027941 */ /* 0x000fea0003800000 */
.L_x_11619:
        /* <DEDUP_REMOVED lines=11> */
.L_x_11621:
        /* <DEDUP_REMOVED lines=15> */
.L_x_11622:
        /* <DEDUP_REMOVED lines=15> */
.L_x_11623:
        /* <DEDUP_REMOVED lines=15> */
.L_x_11624:
        /* <DEDUP_REMOVED lines=10> */
.L_x_11610:
[----:B------:R-:W-:Y:S05]  /*151e0*/  BSYNC B1 ;  /* 0x0000000000017941 */ /* 0x000fea0003800000 */
.L_x_11609:
[----:B------:R-:W2:Y:S01]  /*151f0*/  LDL R5, [R1+0x1c] ;  /* 0x00001c0001057983 */ /* 0x000ea20000100800 */
[----:B------:R-:W-:Y:S01]  /*15200*/  VIADD R0, R0, 0xfffffffe ;  /* 0xfffffffe00007836 */ /* 0x000fe20000000000 */
[----:B--2---:R-:W-:-:S13]  /*15210*/  ISETP.GT.AND P0, PT, R6, R5, PT ;  /* 0x000000050600720c */ /* 0x004fda0003f04270 */
[----:B------:R-:W-:Y:S05]  /*15220*/  @P0 BRA `(.L_x_11625) ;  /* 0xffffffe800e00947 */ /* 0x000fea000383ffff */
.L_x_11574:
[----:B------:R-:W-:Y:S05]  /*15230*/  BSYNC B0 ;  /* 0x0000000000007941 */ /* 0x000fea0003800000 */
.L_x_11573:
        /* <DEDUP_REMOVED lines=24> */
.L_x_11627:
[----:B------:R-:W-:Y:S05]  /*153c0*/  BSYNC B0 ;  /* 0x0000000000007941 */ /* 0x000fea0003800000 */
.L_x_11626:
[----:B------:R-:W-:-:S05]  /*153d0*/  SEL R0, R0, RZ, P0 ;  /* 0x000000ff00007207 */ /* 0x000fca0000000000 */
[----:B------:R3:W-:Y:S02]  /*153e0*/  STL [R1+0x8], R0 ;  /* 0x0000080001007387 */ /* 0x0007e40000100800 */
.L_x_11545:
[----:B------:R-:W-:Y:S05]  /*153f0*/  BSYNC B7 ;  /* 0x0000000000077941 */ /* 0x000fea0003800000 */
.L_x_11543:
[----:B---3--:R-:W3:Y:S02]  /*15400*/  LDL R0, [R1] ;  /* 0x0000000001007983 */ /* 0x008ee40000100800 */
        /* <DEDUP_REMOVED lines=12> */
.L_x_11628:
        /* <DEDUP_REMOVED lines=16> */
[----:B-1----:R-:W-:Y:S02]  /*155d0*/  IMAD.MOV.U32 R2, RZ, RZ, RZ ;  /* 0x000000ffff027224 */ /* 0x002fe400078e00ff */
[----:B---3--:R-:W-:Y:S01]  /*155e0*/  @!P1 IMAD.MOV.U32 R2, RZ, RZ, R3 ;  /* 0x000000ffff029224 */ /* 0x008fe200078e0003 */
[----:B------:R-:W-:-:S04]  /*155f0*/  ISETP.NE.AND P1, PT, R4, RZ, PT ;  /* 0x000000ff0400720c */ /* 0x000fc80003f25270 */
[----:B------:R-:W1:Y:S02]  /*15600*/  SHFL.UP PT, R14, R2, 0x1, RZ ;  /* 0x04200000020e7989 */ /* 0x000e6400000e00ff */
[----:B-1----:R-:W-:-:S05]  /*15610*/  SEL R5, R14, RZ, P1 ;  /* 0x000000ff0e057207 */ /* 0x002fca0000800000 */
[----:B------:R-:W-:Y:S02]  /*15620*/  IMAD.IADD R3, R2, 0x1, R5 ;  /* 0x0000000102037824 */ /* 0x000fe400078e0205 */
[----:B------:R-:W-:Y:S04]  /*15630*/  SHFL.IDX PT, R5, R16, 0x1, 0x1f ;  /* 0x00201f0010057f89 */ /* 0x000fe800000e0000 */
        /* <DEDUP_REMOVED lines=13> */
.L_x_11696:
[----:B------:R-:W-:Y:S02]  /*15710*/  ULDC UR4, c[0x0][0xc38] ;  /* 0x00030e0000047ab9 */ /* 0x000fe40000000800 */
[----:B------:R-:W-:-:S04]  /*15720*/  IMAD.U32 R4, RZ, RZ, UR4 ;  /* 0x00000004ff047e24 */ /* 0x000fc8000f8e00ff */
[----:B---3--:R-:W-:-:S04]  /*15730*/  IMAD R14, R14, R4, RZ ;  /* 0x000000040e0e7224 */ /* 0x008fc800078e02ff */
[----:B------:R-:W-:-:S05]  /*15740*/  IMAD.IADD R5, R5, 0x1, R14 ;  /* 0x0000000105057824 */ /* 0x000fca00078e020e */
[----:B------:R-:W-:-:S13]  /*15750*/  ISETP.GT.AND P6, PT, R5, R0, PT ;  /* 0x000000000500720c */ /* 0x000fda0003fc4270 */
[----:B------:R-:W-:Y:S05]  /*15760*/  @P6 BRA `(.L_x_11631) ;  /* 0x00000000009c6947 */ /* 0x000fea0003800000 */
.L_x_11636:
[----:B------:R-:W3:Y:S01]  /*15770*/  LDC R4, c[0x0][0xc3c] ;  /* 0x00030f00ff047b82 */ /* 0x000ee20000000800 */
[----:B------:R-:W-:-:S05]  /*15780*/  VIADD R19, R19, 0x1f ;  /* 0x0000001f13137836 */ /* 0x000fca0000000000 */
[----:B---3--:R-:W-:-:S13]  /*15790*/  ISETP.GE.AND P6, PT, R19, R4, PT ;  /* 0x000000041300720c */ /* 0x008fda0003fc6270 */
[----:B0-----:R-:W-:Y:S05]  /*157a0*/  @P6 BRA `(.L_x_11632) ;  /* 0x0000000400d06947 */ /* 0x001fea0003800000 */
[----:B------:R-:W3:Y:S01]  /*157b0*/  S2R R2, SR_TID.X ;  /* 0x0000000000027919 */ /* 0x000ee20000002100 */
[----:B------:R-:W-:Y:S01]  /*157c0*/  BSSY B0, `(.L_x_11633) ;  /* 0x0000009000007945 */ /* 0x000fe20003800000 */
[----:B---3--:R-:W-:-:S05]  /*157d0*/  LOP3.LUT R2, R2, 0x1f, RZ, 0xc0, !PT ;  /* 0x0000001f02027812 */ /* 0x008fca00078ec0ff */
[----:B0-2---:R-:W-:Y:S02]  /*157e0*/  IMAD.IADD R7, R19, 0x1, R2 ;  /* 0x0000000113077824 */ /* 0x005fe400078e0202 */
[----:B------:R-:W-:-:S03]  /*157f0*/  IMAD.MOV.U32 R2, RZ, RZ, RZ ;  /* 0x000000ffff027224 */ /* 0x000fc600078e00ff */
[----:B------:R-:W-:-:S13]  /*15800*/  ISETP.GE.OR P6, PT, R7, R4, !P0 ;  /* 0x000000040700720c */ /* 0x000fda00047c6670 */
[----:B------:R-:W-:Y:S05]  /*15810*/  @P6 BRA `(.L_x_11634) ;  /* 0x00000000000c6947 */ /* 0x000fea0003800000 */
[----:B-1----:R-:W0:Y:S02]  /*15820*/  LDC.64 R2, c[0x0][0xc80] ;  /* 0x00032000ff027b82 */ /* 0x002e240000000a00 */
[----:B0-----:R-:W-:-:S06]  /*15830*/  IMAD.WIDE R2, R7, 0x4, R2 ;  /* 0x0000000407027825 */ /* 0x001fcc00078e0202 */
[----:B------:R0:W5:Y:S02]  /*15840*/  LDG.E R2, desc[UR40][R2.64] ;  /* 0x0000002802027981 */ /* 0x000164000c1e1900 */
.L_x_11634:
[----:B------:R-:W-:Y:S05]  /*15850*/  BSYNC B0 ;  /* 0x0000000000007941 */ /* 0x000fea0003800000 */
.L_x_11633:
[----:B------:R-:W-:-:S03]  /*15860*/  UMOV UR4, 0xffffffff ;  /* 0xffffffff00047882 */ /* 0x000fc60000000000 */
[----:B------:R-:W-:Y:S05]  /*15870*/  BRA.DIV UR4, `(.L_x_11635) ;  /* 0x0000002204707947 */ /* 0x000fea000b800000 */
[----:B-----5:R-:W2:Y:S02]  /*15880*/  SHFL.UP PT, R14, R2, 0x1, RZ ;  /* 0x04200000020e7989 */ /* 0x020ea400000e00ff */
[----:B--2---:R-:W-:-:S05]  /*15890*/  SEL R13, R14, RZ, P1 ;  /* 0x000000ff0e0d7207 */ /* 0x004fca0000800000 */
[----:B------:R-:W-:-:S05]  /*158a0*/  IMAD.IADD R13, R2, 0x1, R13 ;  /* 0x00000001020d7824 */ /* 0x000fca00078e020d */
[----:B------:R-:W2:Y:S02]  /*158b0*/  SHFL.UP PT, R14, R13, 0x2, RZ ;  /* 0x044000000d0e7989 */ /* 0x000ea400000e00ff */
[----:B--2---:R-:W-:-:S05]  /*158c0*/  SEL R4, R14, RZ, P2 ;  /* 0x000000ff0e047207 */ /* 0x004fca0001000000 */
[----:B------:R-:W-:-:S05]  /*158d0*/  IMAD.IADD R4, R13, 0x1, R4 ;  /* 0x000000010d047824 */ /* 0x000fca00078e0204 */
[----:B------:R-:W0:Y:S02]  /*158e0*/  SHFL.UP PT, R14, R4, 0x4, RZ ;  /* 0x04800000040e7989 */ /* 0x000e2400000e00ff */
[----:B01----:R-:W-:-:S05]  /*158f0*/  SEL R3, R14, RZ, P3 ;  /* 0x000000ff0e037207 */ /* 0x003fca0001800000 */
        /* <DEDUP_REMOVED lines=8> */
.L_x_11704:
[----:B------:R-:W-:Y:S02]  /*15980*/  ULDC UR4, c[0x0][0xc38] ;  /* 0x00030e0000047ab9 */ /* 0x000fe40000000800 */
[----:B------:R-:W-:-:S04]  /*15990*/  IMAD.U32 R4, RZ, RZ, UR4 ;  /* 0x00000004ff047e24 */ /* 0x000fc8000f8e00ff */
[----:B-1----:R-:W-:-:S04]  /*159a0*/  IMAD R14, R14, R4, RZ ;  /* 0x000000040e0e7224 */ /* 0x002fc800078e02ff */
[----:B------:R-:W-:-:S05]  /*159b0*/  IMAD.IADD R5, R14, 0x1, R5 ;  /* 0x000000010e057824 */ /* 0x000fca00078e0205 */
[----:B------:R-:W-:-:S13]  /*159c0*/  ISETP.GT.AND P6, PT, R5, R0, PT ;  /* 0x000000000500720c */ /* 0x000fda0003fc4270 */
[----:B------:R-:W-:Y:S05]  /*159d0*/  @!P6 BRA `(.L_x_11636) ;  /* 0xfffffffc0064e947 */ /* 0x000fea000383ffff */
.L_x_11631:
        /* <DEDUP_REMOVED lines=8> */
.L_x_11708:
[----:B------:R-:W-:Y:S01]  /*15a60*/  ISETP.NE.AND P0, PT, R5, RZ, PT ;  /* 0x000000ff0500720c */ /* 0x000fe20003f05270 */
[----:B------:R-:W-:-:S12]  /*15a70*/  IMAD.MOV.U32 R5, RZ, RZ, RZ ;  /* 0x000000ffff057224 */ /* 0x000fd800078e00ff */
[----:B------:R-:W-:Y:S05]  /*15a80*/  @!P0 BRA `(.L_x_11638) ;  /* 0x0000000000108947 */ /* 0x000fea0003800000 */
[----:B------:R-:W-:Y:S01]  /*15a90*/  UMOV UR4, 0xffffffff ;  /* 0xffffffff00047882 */ /* 0x000fe20000000000 */
[----:B------:R-:W-:Y:S02]  /*15aa0*/  VIADD R12, R6, 0xffffffff ;  /* 0xffffffff060c7836 */ /* 0x000fe40000000000 */
[----:B------:R-:W-:Y:S05]  /*15ab0*/  BRA.DIV UR4, `(.L_x_11639) ;  /* 0x0000002204e47947 */ /* 0x000fea000b800000 */
[----:B------:R0:W0:Y:S02]  /*15ac0*/  SHFL.IDX PT, R5, R3, R12, 0x1f ;  /* 0x00001f0c03057589 */ /* 0x00002400000e0000 */
.L_x_11638:
[----:B01-3--:R-:W0:Y:S01]  /*15ad0*/  LDC.64 R2, c[0x0][0xc90] ;  /* 0x00032400ff027b82 */ /* 0x00be220000000a00 */
[----:B------:R-:W-:-:S04]  /*15ae0*/  IMAD.IADD R19, R6, 0x1, R19 ;  /* 0x0000000106137824 */ /* 0x000fc800078e0213 */
[----:B0-----:R-:W-:-:S05]  /*15af0*/  IMAD.WIDE R2, R19, 0x4, R2 ;  /* 0x0000000413027825 */ /* 0x001fca00078e0202 */
[----:B--2---:R-:W4:Y:S01]  /*15b00*/  LDG.E R7, desc[UR40][R2.64] ;  /* 0x0000002802077981 */ /* 0x004f22000c1e1900 */
[----:B------:R-:W-:-:S04]  /*15b10*/  IMAD R16, R5, R4, R16 ;  /* 0x0000000405107224 */ /* 0x000fc800078e0210 */
[----:B------:R-:W-:Y:S02]  /*15b20*/  IMAD.IADD R0, R0, 0x1, -R16 ;  /* 0x0000000100007824 */ /* 0x000fe400078e0a10 */
[----:B----4-:R-:W-:-:S05]  /*15b30*/  IMAD R6, R17, R7, RZ ;  /* 0x0000000711067224 */ /* 0x010fca00078e02ff */
        /* <DEDUP_REMOVED lines=59> */
.L_x_11632:
[----:B------:R-:W-:Y:S01]  /*15ef0*/  UMOV UR4, URZ ;  /* 0x0000003f00047c82 */ /* 0x000fe20008000000 */
[----:B------:R-:W-:Y:S01]  /*15f00*/  UMOV UR5, URZ ;  /* 0x0000003f00057c82 */ /* 0x000fe20008000000 */
[----:B------:R-:W-:Y:S01]  /*15f10*/  ULDC UR6, c[0x0][0xc3c] ;  /* 0x00030f0000067ab9 */ /* 0x000fe20000000800 */
[----:B------:R-:W-:Y:S02]  /*15f20*/  IMAD.MOV.U32 R16, RZ, RZ, R0 ;  /* 0x000000ffff107224 */ /* 0x000fe400078e0000 */
[----:B------:R-:W-:Y:S02]  /*15f30*/  IMAD.U32 R17, RZ, RZ, UR4 ;  /* 0x00000004ff117e24 */ /* 0x000fe4000f8e00ff */
[----:B------:R-:W-:Y:S02]  /*15f40*/  IMAD.U32 R18, RZ, RZ, UR5 ;  /* 0x00000005ff127e24 */ /* 0x000fe4000f8e00ff */
[----:B------:R-:W-:-:S07]  /*15f50*/  IMAD.U32 R19, RZ, RZ, UR6 ;  /* 0x00000006ff137e24 */ /* 0x000fce000f8e00ff */
.L_x_11640:
[----:B------:R3:W4:Y:S01]  /*15f60*/  LDL R2, [R1+0x4] ;  /* 0x0000040001027983 */ /* 0x0007220000100800 */
[----:B------:R-:W0:Y:S01]  /*15f70*/  S2R R0, SR_TID.X ;  /* 0x0000000000007919 */ /* 0x000e220000002100 */
[----:B------:R-:W-:Y:S05]  /*15f80*/  WARPSYNC.ALL ;  /* 0x0000000000007948 */ /* 0x000fea0003800000 */
[----:B0-----:R-:W-:Y:S01]  /*15f90*/  LOP3.LUT R0, R0, 0x1f, RZ, 0xc0, !PT ;  /* 0x0000001f00007812 */ /* 0x001fe200078ec0ff */
[----:B------:R-:W-:Y:S03]  /*15fa0*/  BAR.SYNC.DEFER_BLOCKING 0x4, 0x180 ;  /* 0x0106000000007b1d */ /* 0x000fe60000010000 */
[----:B------:R-:W-:-:S13]  /*15fb0*/  ISETP.NE.AND P0, PT, R0, RZ, PT ;  /* 0x000000ff0000720c */ /* 0x000fda0003f05270 */
[----:B-1----:R-:W4:Y:S01]  /*15fc0*/  @!P0 S2R R3, SR_CgaCtaId ;  /* 0x0000000000038919 */ /* 0x002f220000008800 */
[----:B------:R-:W-:-:S04]  /*15fd0*/  @!P0 MOV R0, 0x400 ;  /* 0x0000040000008802 */ /* 0x000fc80000000f00 */
[----:B----4-:R-:W-:-:S05]  /*15fe0*/  @!P0 LEA R2, R3, R0, 0x18 ;  /* 0x0000000003028211 */ /* 0x010fca00078ec0ff */
[----:B------:R3:W-:Y:S04]  /*15ff0*/  @!P0 STS.128 [R2+0x228d0], R16 ;  /* 0x0228d01002008388 */ /* 0x0007e80000000c00 */
[----:B------:R3:W-:Y:S01]  /*16000*/  @!P0 STL [R1+0x4], R2 ;  /* 0x0000040201008387 */ /* 0x0007e20000100800 */
[----:B------:R-:W-:Y:S06]  /*16010*/  BAR.ARV 0x5, 0x180 ;  /* 0x0146000000007b1d */ /* 0x000fec0000002000 */
.L_x_11629:
[----:B------:R-:W-:Y:S02]  /*16020*/  ULDC UR4, c[0x0][0xc3c] ;  /* 0x00030f0000047ab9 */ /* 0x000fe40000000800 */
[----:B----4-:R-:W-:-:S13]  /*16030*/  ISETP.GE.AND P0, PT, R19, UR4, PT ;  /* 0x0000000413007c0c */ /* 0x010fda000bf06270 */
[----:B------:R-:W-:Y:S05]  /*16040*/  @!P0 BRA `(.L_x_11641) ;  /* 0xffffffa800f48947 */ /* 0x000fea000383ffff */
[----:B------:R-:W-:Y:S05]  /*16050*/  BSYNC B8 ;  /* 0x0000000000087941 */ /* 0x000fea0003800000 */
.L_x_11531:
        /* <DEDUP_REMOVED lines=12> */
.L_x_11711:
[----:B------:R-:W-:Y:S05]  /*16120*/  BSYNC B0 ;  /* 0x0000000000007941 */ /* 0x000fea0003800000 */
.L_x_11642:
[----:B------:R-:W-:-:S03]  /*16130*/  UMOV UR4, 0xffffffff ;  /* 0xffffffff00047882 */ /* 0x000fc60000000000 */
[----:B------:R-:W-:Y:S05]  /*16140*/  BRA.DIV UR4, `(.L_x_11644) ;  /* 0x0000001e047c7947 */ /* 0x000fea000b800000 */
[----:B------:R-:W1:Y:S02]  /*16150*/  S2R R2, SR_TID.X ;  /* 0x0000000000027919 */ /* 0x000e640000002100 */
[----:B-1----:R-:W-:-:S04]  /*16160*/  SHF.R.U32.HI R2, RZ, 0x5, R2 ;  /* 0x00000005ff027819 */ /* 0x002fc80000011602 */
[----:B------:R-:W-:-:S05]  /*16170*/  LOP3.LUT R2, R2, 0x3, RZ, 0xc0, !PT ;  /* 0x0000000302027812 */ /* 0x000fca00078ec0ff */
[----:B------:R1:W3:Y:S02]  /*16180*/  SHFL.IDX PT, R14, R2, RZ, 0x1f ;  /* 0x00001fff020e7589 */ /* 0x0002e400000e0000 */
.L_x_11714:
[----:B---3--:R-:W-:Y:S01]  /*16190*/  ISETP.NE.AND P0, PT, R14, RZ, PT ;  /* 0x000000ff0e00720c */ /* 0x008fe20003f05270 */
[----:B------:R-:W-:-:S12]  /*161a0*/  BSSY B0, `(.L_x_11645) ;  /* 0x0000027000007945 */ /* 0x000fd80003800000 */
[----:B------:R-:W-:Y:S05]  /*161b0*/  @P0 BRA `(.L_x_11646) ;  /* 0x0000000000940947 */ /* 0x000fea0003800000 */
[----:B------:R-:W-:-:S03]  /*161c0*/  UMOV UR4, 0xffffffff ;  /* 0xffffffff00047882 */ /* 0x000fc60000000000 */
[----:B------:R-:W-:Y:S05]  /*161d0*/  BRA.DIV UR4, `(.L_x_11647) ;  /* 0x0000001e048c7947 */ /* 0x000fea000b800000 */
[----:B------:R-:W-:-:S13]  /*161e0*/  ELECT P6, URZ, PT ;  /* 0x00000000003f782f */ /* 0x000fda00038c0000 */
.L_x_11717:
[----:B------:R-:W-:Y:S05]  /*161f0*/  @!P6 BRA `(.L_x_11646) ;  /* 0x000000000084e947 */ /* 0x000fea0003800000 */
[----:B------:R-:W-:-:S06]  /*16200*/  ULOP3.LUT UR4, UR36, 0x2, URZ, 0xfc, !UPT ;  /* 0x0000000224047892 */ /* 0x000fcc000f8efc3f */
[----:B-1----:R-:W-:-:S05]  /*16210*/  IMAD.U32 R2, RZ, RZ, UR4 ;  /* 0x00000004ff027e24 */ /* 0x002fca000f8e00ff */
[----:B------:R-:W-:-:S13]  /*16220*/  ISETP.NE.AND P2, PT, R2, 0x3, PT ;  /* 0x000000030200780c */ /* 0x000fda0003f45270 */
[----:B------:R-:W-:Y:S05]  /*16230*/  @!P2 BRA `(.L_x_11648) ;  /* 0x000000000004a947 */ /* 0x000fea0003800000 */
[----:B------:R-:W-:Y:S01]  /*16240*/  BPT.TRAP 0x1 ;  /* 0x000000040000795c */ /* 0x000fe20000300000 */
.L_x_11648:
        /* <DEDUP_REMOVED lines=14> */
.L_x_11718:
[----:B------:R-:W1:Y:S02]  /*16330*/  SYNCS.PHASECHK.TRANS64.TRYWAIT P0, [R7+URZ], R2 ;  /* 0x00000002070075a7 */ /* 0x000e64000800017f */
[----:B-1----:R-:W-:Y:S05]  /*16340*/  @!P0 BRA `(.L_x_11650) ;  /* 0x0000001c00648947 */ /* 0x002fea0003800000 */
.L_x_11719:
[----:B------:R-:W-:Y:S05]  /*16350*/  @!P2 BRA `(.L_x_11651) ;  /* 0x000000000004a947 */ /* 0x000fea0003800000 */
[----:B------:R-:W-:Y:S01]  /*16360*/  BPT.TRAP 0x1 ;  /* 0x000000040000795c */ /* 0x000fe20000300000 */
.L_x_11651:
[----:B------:R-:W2:Y:S01]  /*16370*/  LDL.LU R4, [R1+0x8] ;  /* 0x0000080001047983 */ /* 0x000ea20000300800 */
[----:B------:R-:W-:-:S04]  /*16380*/  VIADD R0, R0, 0x22860 ;  /* 0x0002286000007836 */ /* 0x000fc80000000000 */
[----:B--2---:R-:W-:-:S04]  /*16390*/  IMAD R4, R4, 0x8, R0 ;  /* 0x0000000804047824 */ /* 0x004fc800078e0200 */
[----:B------:R-:W2:Y:S02]  /*163a0*/  SYNCS.PHASECHK.TRANS64.TRYWAIT P0, [R4+URZ], R5 ;  /* 0x00000005040075a7 */ /* 0x000ea4000800017f */
[----:B--2---:R-:W-:Y:S05]  /*163b0*/  @!P0 BRA `(.L_x_11652) ;  /* 0x0000001c005c8947 */ /* 0x004fea0003800000 */
.L_x_11720:
[----:B------:R-:W-:-:S07]  /*163c0*/  IMAD R3, R3, 0x8, R0 ;  /* 0x0000000803037824 */ /* 0x000fce00078e0200 */
.L_x_11653:
[----:B---3--:R3:W4:Y:S02]  /*163d0*/  SYNCS.PHASECHK.TRANS64.TRYWAIT P0, [R3+URZ], R2 ;  /* 0x00000002030075a7 */ /* 0x008724000800017f */
[----:B----4-:R-:W-:Y:S05]  /*163e0*/  @!P0 NANOSLEEP.SYNCS 0x989680 ;  /* 0x009896800000895d */ /* 0x010fea0003900000 */
[----:B------:R-:W4:Y:S02]  /*163f0*/  @!P0 SYNCS.PHASECHK.TRANS64 P0, [R3+URZ], R2 ;  /* 0x00000002030085a7 */ /* 0x000f24000800007f */
[----:B----4-:R-:W-:Y:S05]  /*16400*/  @!P0 BRA `(.L_x_11653) ;  /* 0xfffffffc00f08947 */ /* 0x010fea000383ffff */
.L_x_11646:
[----:B------:R-:W-:Y:S05]  /*16410*/  BSYNC B0 ;  /* 0x0000000000007941 */ /* 0x000fea0003800000 */
.L_x_11645:
[----:B------:R-:W-:Y:S05]  /*16420*/  EXIT ;  /* 0x000000000000794d */ /* 0x000fea0003800000 */
.L_x_11433:
[----:B0-----:R0:W1:Y:S02]  /*16430*/  SYNCS.PHASECHK.TRANS64.TRYWAIT P0, [R8+URZ+0x22800], R3 ;  /* 0x02280003080075a7 */ /* 0x001064000800017f */
[----:B-1----:R-:W-:Y:S05]  /*16440*/  @!P0 NANOSLEEP.SYNCS 0x989680 ;  /* 0x009896800000895d */ /* 0x002fea0003900000 */
[----:B------:R-:W1:Y:S02]  /*16450*/  @!P0 SYNCS.PHASECHK.TRANS64 P0, [R8+URZ+0x22800], R3 ;  /* 0x02280003080085a7 */ /* 0x000e64000800007f */
[----:B-1----:R-:W-:Y:S05]  /*16460*/  @!P0 BRA `(.L_x_11433) ;  /* 0xfffffffc00f08947 */ /* 0x002fea000383ffff */
[----:B------:R-:W-:Y:S05]  /*16470*/  BRA `(.L_x_11654) ;  /* 0xfffffeb800647947 */ /* 0x000fea000383ffff */
.L_x_11437:
[----:B--2---:R2:W3:Y:S02]  /*16480*/  SYNCS.PHASECHK.TRANS64.TRYWAIT P1, [R5+URZ+0x22830], R10 ;  /* 0x0228300a050075a7 */ /* 0x0044e4000802017f */
[----:B---3--:R-:W-:Y:S05]  /*16490*/  @!P1 NANOSLEEP.SYNCS 0x989680 ;  /* 0x009896800000995d */ /* 0x008fea0003900000 */
[----:B------:R-:W3:Y:S02]  /*164a0*/  @!P1 SYNCS.PHASECHK.TRANS64 P1, [R5+URZ+0x22830], R10 ;  /* 0x0228300a050095a7 */ /* 0x000ee4000802007f */
[----:B---3--:R-:W-:Y:S05]  /*164b0*/  @!P1 BRA `(.L_x_11437) ;  /* 0xfffffffc00f09947 */ /* 0x008fea000383ffff */
[----:B------:R-:W-:Y:S05]  /*164c0*/  BRA `(.L_x_11436) ;  /* 0xfffffeb800907947 */ /* 0x000fea000383ffff */
.L_x_11449:
[----:B---3--:R3:W4:Y:S02]  /*164d0*/  SYNCS.PHASECHK.TRANS64.TRYWAIT P1, [R5+URZ+0x22850], R10 ;  /* 0x0228500a050075a7 */ /* 0x008724000802017f */
[----:B----4-:R-:W-:Y:S05]  /*164e0*/  @!P1 NANOSLEEP.SYNCS 0x989680 ;  /* 0x009896800000995d */ /* 0x010fea0003900000 */
[----:B------:R-:W4:Y:S02]  /*164f0*/  @!P1 SYNCS.PHASECHK.TRANS64 P1, [R5+URZ+0x22850], R10 ;  /* 0x0228500a050095a7 */ /* 0x000f24000802007f */
[----:B----4-:R-:W-:Y:S05]  /*16500*/  @!P1 BRA `(.L_x_11449) ;  /* 0xfffffffc00f09947 */ /* 0x010fea000383ffff */
[----:B------:R-:W-:Y:S05]  /*16510*/  BRA `(.L_x_11448) ;  /* 0xfffffedc00507947 */ /* 0x000fea000383ffff */
.L_x_11457:
[----:B-1----:R-:W-:-:S04]  /*16520*/  IMAD.U32 R9, RZ, RZ, UR27 ;  /* 0x0000001bff097e24 */ /* 0x002fc8000f8e00ff */
[----:B------:R1:W2:Y:S03]  /*16530*/  SYNCS.PHASECHK.TRANS64.TRYWAIT P1, [R9+URZ+0x22830], R10 ;  /* 0x0228300a090075a7 */ /* 0x0002a6000802017f */
[----:B--2---:R-:W-:Y:S05]  /*16540*/  @!P1 NANOSLEEP.SYNCS 0x989680 ;  /* 0x009896800000995d */ /* 0x004fea0003900000 */
[----:B------:R-:W2:Y:S02]  /*16550*/  @!P1 SYNCS.PHASECHK.TRANS64 P1, [R9+URZ+0x22830], R10 ;  /* 0x0228300a090095a7 */ /* 0x000ea4000802007f */
[----:B--2---:R-:W-:Y:S05]  /*16560*/  @!P1 BRA `(.L_x_11457) ;  /* 0xfffffffc00ec9947 */ /* 0x004fea000383ffff */
[----:B------:R-:W-:Y:S05]  /*16570*/  BRA `(.L_x_11456) ;  /* 0xfffffee000e07947 */ /* 0x000fea000383ffff */
.L_x_11469:
[----:B--2---:R2:W3:Y:S02]  /*16580*/  SYNCS.PHASECHK.TRANS64.TRYWAIT P1, [R11+URZ+0x22850], R10 ;  /* 0x0228500a0b0075a7 */ /* 0x0044e4000802017f */
[----:B---3--:R-:W-:Y:S05]  /*16590*/  @!P1 NANOSLEEP.SYNCS 0x989680 ;  /* 0x009896800000995d */ /* 0x008fea0003900000 */
[----:B------:R-:W3:Y:S02]  /*165a0*/  @!P1 SYNCS.PHASECHK.TRANS64 P1, [R11+URZ+0x22850], R10 ;  /* 0x0228500a0b0095a7 */ /* 0x000ee4000802007f */
[----:B---3--:R-:W-:Y:S05]  /*165b0*/  @!P1 BRA `(.L_x_11469) ;  /* 0xfffffffc00f09947 */ /* 0x008fea000383ffff */
[----:B------:R-:W-:Y:S05]  /*165c0*/  BRA `(.L_x_11468) ;  /* 0xffffff0c00b87947 */ /* 0x000fea000383ffff */
.L_x_11478:
[----:B---3--:R-:W-:-:S04]  /*165d0*/  IMAD.U32 R2, RZ, RZ, UR24 ;  /* 0x00000018ff027e24 */ /* 0x008fc8000f8e00ff */
[----:B------:R3:W4:Y:S03]  /*165e0*/  SYNCS.PHASECHK.TRANS64.TRYWAIT P2, [R2+URZ+0x22830], R5 ;  /* 0x02283005020075a7 */ /* 0x000726000804017f */
[----:B----4-:R-:W-:Y:S05]  /*165f0*/  @!P2 NANOSLEEP.SYNCS 0x989680 ;  /* 0x009896800000a95d */ /* 0x010fea0003900000 */
[----:B------:R-:W4:Y:S02]  /*16600*/  @!P2 SYNCS.PHASECHK.TRANS64 P2, [R2+URZ+0x22830], R5 ;  /* 0x022830050200a5a7 */ /* 0x000f24000804007f */
[----:B----4-:R-:W-:Y:S05]  /*16610*/  @!P2 BRA `(.L_x_11478) ;  /* 0xfffffffc00eca947 */ /* 0x010fea000383ffff */
[----:B------:R-:W-:Y:S05]  /*16620*/  BRA `(.L_x_11477) ;  /* 0xffffff1400747947 */ /* 0x000fea000383ffff */
.L_x_11482:
[----:B-1----:R1:W3:Y:S02]  /*16630*/  SYNCS.PHASECHK.TRANS64.TRYWAIT P2, [R178+URZ+0x22850], R5 ;  /* 0x02285005b20075a7 */ /* 0x0022e4000804017f */
[----:B---3--:R-:W-:Y:S05]  /*16640*/  @!P2 NANOSLEEP.SYNCS 0x989680 ;  /* 0x009896800000a95d */ /* 0x008fea0003900000 */
[----:B------:R-:W3:Y:S02]  /*16650*/  @!P2 SYNCS.PHASECHK.TRANS64 P2, [R178+URZ+0x22850], R5 ;  /* 0x02285005b200a5a7 */ /* 0x000ee4000804007f */
[----:B---3--:R-:W-:Y:S05]  /*16660*/  @!P2 BRA `(.L_x_11482) ;  /* 0xfffffffc00f0a947 */ /* 0x008fea000383ffff */
[----:B------:R-:W-:Y:S05]  /*16670*/  BRA `(.L_x_11481) ;  /* 0xffffff2c00987947 */ /* 0x000fea000383ffff */
.L_x_11488:
[----:B---3--:R-:W-:-:S04]  /*16680*/  IMAD.U32 R2, RZ, RZ, UR26 ;  /* 0x0000001aff027e24 */ /* 0x008fc8000f8e00ff */
[----:B------:R3:W4:Y:S03]  /*16690*/  SYNCS.PHASECHK.TRANS64.TRYWAIT P1, [R2+URZ+0x22830], R7 ;  /* 0x02283007020075a7 */ /* 0x000726000802017f */
[----:B----4-:R-:W-:Y:S05]  /*166a0*/  @!P1 NANOSLEEP.SYNCS 0x989680 ;  /* 0x009896800000995d */ /* 0x010fea0003900000 */
[----:B------:R-:W4:Y:S02]  /*166b0*/  @!P1 SYNCS.PHASECHK.TRANS64 P1, [R2+URZ+0x22830], R7 ;  /* 0x02283007020095a7 */ /* 0x000f24000802007f */
[----:B----4-:R-:W-:Y:S05]  /*166c0*/  @!P1 BRA `(.L_x_11488) ;  /* 0xfffffffc00ec9947 */ /* 0x010fea000383ffff */
[----:B------:R-:W-:Y:S05]  /*166d0*/  BRA `(.L_x_11487) ;  /* 0xffffff3000ac7947 */ /* 0x000fea000383ffff */
.L_x_11500:
[----:B-1----:R1:W2:Y:S02]  /*166e0*/  SYNCS.PHASECHK.TRANS64.TRYWAIT P1, [R8+URZ+0x22850], R7 ;  /* 0x02285007080075a7 */ /* 0x0022a4000802017f */
[----:B--2---:R-:W-:Y:S05]  /*166f0*/  @!P1 NANOSLEEP.SYNCS 0x989680 ;  /* 0x009896800000995d */ /* 0x004fea0003900000 */
[----:B------:R-:W2:Y:S02]  /*16700*/  @!P1 SYNCS.PHASECHK.TRANS64 P1, [R8+URZ+0x22850], R7 ;  /* 0x02285007080095a7 */ /* 0x000ea4000802007f */
[----:B--2---:R-:W-:Y:S05]  /*16710*/  @!P1 BRA `(.L_x_11500) ;  /* 0xfffffffc00f09947 */ /* 0x004fea000383ffff */
[----:B------:R-:W-:Y:S05]  /*16720*/  BRA `(.L_x_11499) ;  /* 0xffffff5c00307947 */ /* 0x000fea000383ffff */
.L_x_11551:
        /* <DEDUP_REMOVED lines=11> */
.L_x_11656:
[----:B------:R-:W-:Y:S05]  /*167e0*/  BSYNC B0 ;  /* 0x0000000000007941 */ /* 0x000fea0003800000 */
.L_x_11655:
[----:B------:R-:W-:Y:S05]  /*167f0*/  BRA `(.L_x_11657) ;  /* 0xffffffb000b87947 */ /* 0x000fea000383ffff */
.L_x_11553:
[----:B------:R-:W-:Y:S01]  /*16800*/  BSSY B0, `(.L_x_11658) ;  /* 0x0000006000007945 */ /* 0x000fe20003800000 */
[----:B------:R-:W-:-:S07]  /*16810*/  IMAD.MOV.U32 R15, RZ, RZ, -0x1 ;  /* 0xffffffffff0f7424 */ /* 0x000fce00078e00ff */
[----:B012-4-:R-:W-:Y:S05]  /*16820*/  WARPSYNC.COLLECTIVE R15, `(.L_x_11659) ;  /* 0x000000000f0c7348 */ /* 0x017fea0003c00000 */
[----:B------:R-:W-:Y:S02]  /*16830*/  ELECT P6, UR62, PT ;  /* 0x00000000003e782f */ /* 0x000fe400038c0000 */
[----:B------:R-:W-:Y:S01]  /*16840*/  MOV R14, UR62 ;  /* 0x0000003e000e7c02 */ /* 0x000fe20008000f00 */
[----:B012-4-:R-:W-:Y:S10]  /*16850*/  ENDCOLLECTIVE ;  /* 0x000000000000791b */ /* 0x017ff40003800000 */
.L_x_11659:
[----:B------:R-:W-:Y:S05]  /*16860*/  BSYNC B0 ;  /* 0x0000000000007941 */ /* 0x000fea0003800000 */
.L_x_11658:
[----:B------:R-:W-:Y:S05]  /*16870*/  BRA `(.L_x_11660) ;  /* 0xffffffb000c47947 */ /* 0x000fea000383ffff */
.L_x_11555:
[----:B--2---:R2:W3:Y:S02]  /*16880*/  SYNCS.PHASECHK.TRANS64.TRYWAIT P0, [R0+URZ+0x22840], R2 ;  /* 0x02284002000075a7 */ /* 0x0044e4000800017f */
[----:B---3--:R-:W-:Y:S05]  /*16890*/  @!P0 NANOSLEEP.SYNCS 0x989680 ;  /* 0x009896800000895d */ /* 0x008fea0003900000 */
[----:B------:R-:W3:Y:S02]  /*168a0*/  @!P0 SYNCS.PHASECHK.TRANS64 P0, [R0+URZ+0x22840], R2 ;  /* 0x02284002000085a7 */ /* 0x000ee4000800007f */
[----:B---3--:R-:W-:Y:S05]  /*168b0*/  @!P0 BRA `(.L_x_11555) ;  /* 0xfffffffc00f08947 */ /* 0x008fea000383ffff */
[----:B------:R-:W-:Y:S05]  /*168c0*/  BRA `(.L_x_11661) ;  /* 0xffffffb4002c7947 */ /* 0x000fea000383ffff */
.L_x_11559:
        /* <DEDUP_REMOVED lines=13> */
.L_x_11662:
[----:B------:R-:W-:Y:S02]  /*169a0*/  IMAD.MOV.U32 R13, RZ, RZ, R0 ;  /* 0x000000ffff0d7224 */ /* 0x000fe400078e0000 */
[----:B------:R-:W-:-:S07]  /*169b0*/  IMAD.MOV.U32 R6, RZ, RZ, R14 ;  /* 0x000000ffff067224 */ /* 0x000fce00078e000e */
[----:B------:R-:W-:Y:S05]  /*169c0*/  WARPSYNC.COLLECTIVE R15, `(.L_x_11663) ;  /* 0x000000000f087348 */ /* 0x000fea0003c00000 */
[----:B------:R0:W1:Y:S02]  /*169d0*/  SHFL.IDX P6, R14, R13, R12, R11 ;  /* 0x0000000c0d0e7389 */ /* 0x00006400000c000b */
[----:B01----:R-:W-:Y:S01]  /*169e0*/  ENDCOLLECTIVE ;  /* 0x000000000000791b */ /* 0x003fe20003800000 */
.L_x_11663:
[----:B------:R-:W-:Y:S02]  /*169f0*/  IMAD.MOV.U32 R13, RZ, RZ, R2 ;  /* 0x000000ffff0d7224 */ /* 0x000fe400078e0002 */
[----:B------:R-:W-:Y:S02]  /*16a00*/  IMAD.MOV.U32 R12, RZ, RZ, 0x1 ;  /* 0x00000001ff0c7424 */ /* 0x000fe400078e00ff */
[----:B------:R-:W-:-:S07]  /*16a10*/  IMAD.MOV.U32 R7, RZ, RZ, R14 ;  /* 0x000000ffff077224 */ /* 0x000fce00078e000e */
[----:B------:R-:W-:Y:S05]  /*16a20*/  WARPSYNC.COLLECTIVE R15, `(.L_x_11664) ;  /* 0x000000000f087348 */ /* 0x000fea0003c00000 */
[----:B------:R0:W1:Y:S02]  /*16a30*/  SHFL.IDX P6, R14, R13, R12, R11 ;  /* 0x0000000c0d0e7389 */ /* 0x00006400000c000b */
[----:B01----:R-:W-:Y:S01]  /*16a40*/  ENDCOLLECTIVE ;  /* 0x000000000000791b */ /* 0x003fe20003800000 */
.L_x_11664:
        /* <DEDUP_REMOVED lines=15> */
.L_x_11665:
[----:B------:R-:W-:Y:S02]  /*16b40*/  IMAD.MOV.U32 R13, RZ, RZ, R2 ;  /* 0x000000ffff0d7224 */ /* 0x000fe400078e0002 */
[----:B------:R-:W-:Y:S02]  /*16b50*/  IMAD.MOV.U32 R12, RZ, RZ, 0x2 ;  /* 0x00000002ff0c7424 */ /* 0x000fe400078e00ff */
[----:B------:R-:W-:-:S07]  /*16b60*/  IMAD.MOV.U32 R5, RZ, RZ, R14 ;  /* 0x000000ffff057224 */ /* 0x000fce00078e000e */
[----:B------:R-:W-:Y:S05]  /*16b70*/  WARPSYNC.COLLECTIVE R15, `(.L_x_11666) ;  /* 0x000000000f087348 */ /* 0x000fea0003c00000 */
[----:B------:R0:W1:Y:S02]  /*16b80*/  SHFL.IDX P6, R14, R13, R12, R11 ;  /* 0x0000000c0d0e7389 */ /* 0x00006400000c000b */
[----:B01----:R-:W-:Y:S01]  /*16b90*/  ENDCOLLECTIVE ;  /* 0x000000000000791b */ /* 0x003fe20003800000 */
.L_x_11666:
        /* <DEDUP_REMOVED lines=15> */
.L_x_11667:
[----:B------:R-:W-:Y:S02]  /*16c90*/  IMAD.MOV.U32 R13, RZ, RZ, R2 ;  /* 0x000000ffff0d7224 */ /* 0x000fe400078e0002 */
[----:B------:R-:W-:Y:S02]  /*16ca0*/  IMAD.MOV.U32 R12, RZ, RZ, 0x3 ;  /* 0x00000003ff0c7424 */ /* 0x000fe400078e00ff */
[----:B------:R-:W-:-:S07]  /*16cb0*/  IMAD.MOV.U32 R5, RZ, RZ, R14 ;  /* 0x000000ffff057224 */ /* 0x000fce00078e000e */
[----:B------:R-:W-:Y:S05]  /*16cc0*/  WARPSYNC.COLLECTIVE R15, `(.L_x_11668) ;  /* 0x000000000f087348 */ /* 0x000fea0003c00000 */
[----:B------:R0:W1:Y:S02]  /*16cd0*/  SHFL.IDX P6, R14, R13, R12, R11 ;  /* 0x0000000c0d0e7389 */ /* 0x00006400000c000b */
[----:B01----:R-:W-:Y:S01]  /*16ce0*/  ENDCOLLECTIVE ;  /* 0x000000000000791b */ /* 0x003fe20003800000 */
.L_x_11668:
        /* <DEDUP_REMOVED lines=15> */
.L_x_11669:
[----:B------:R-:W-:Y:S02]  /*16de0*/  IMAD.MOV.U32 R13, RZ, RZ, R2 ;  /* 0x000000ffff0d7224 */ /* 0x000fe400078e0002 */
[----:B------:R-:W-:Y:S02]  /*16df0*/  IMAD.MOV.U32 R12, RZ, RZ, 0x4 ;  /* 0x00000004ff0c7424 */ /* 0x000fe400078e00ff */
[----:B------:R-:W-:-:S07]  /*16e00*/  IMAD.MOV.U32 R5, RZ, RZ, R14 ;  /* 0x000000ffff057224 */ /* 0x000fce00078e000e */
[----:B------:R-:W-:Y:S05]  /*16e10*/  WARPSYNC.COLLECTIVE R15, `(.L_x_11670) ;  /* 0x000000000f087348 */ /* 0x000fea0003c00000 */
[----:B------:R0:W1:Y:S02]  /*16e20*/  SHFL.IDX P6, R14, R13, R12, R11 ;  /* 0x0000000c0d0e7389 */ /* 0x00006400000c000b */
[----:B01----:R-:W-:Y:S01]  /*16e30*/  ENDCOLLECTIVE ;  /* 0x000000000000791b */ /* 0x003fe20003800000 */
.L_x_11670:
        /* <DEDUP_REMOVED lines=15> */
.L_x_11671:
[----:B------:R-:W-:Y:S02]  /*16f30*/  IMAD.MOV.U32 R13, RZ, RZ, R2 ;  /* 0x000000ffff0d7224 */ /* 0x000fe400078e0002 */
[----:B------:R-:W-:Y:S02]  /*16f40*/  IMAD.MOV.U32 R12, RZ, RZ, 0x5 ;  /* 0x00000005ff0c7424 */ /* 0x000fe400078e00ff */
[----:B------:R-:W-:-:S07]  /*16f50*/  IMAD.MOV.U32 R5, RZ, RZ, R14 ;  /* 0x000000ffff057224 */ /* 0x000fce00078e000e */
[----:B------:R-:W-:Y:S05]  /*16f60*/  WARPSYNC.COLLECTIVE R15, `(.L_x_11672) ;  /* 0x000000000f087348 */ /* 0x000fea0003c00000 */
[----:B------:R0:W1:Y:S02]  /*16f70*/  SHFL.IDX P6, R14, R13, R12, R11 ;  /* 0x0000000c0d0e7389 */ /* 0x00006400000c000b */
[----:B01----:R-:W-:Y:S01]  /*16f80*/  ENDCOLLECTIVE ;  /* 0x000000000000791b */ /* 0x003fe20003800000 */
.L_x_11672:
        /* <DEDUP_REMOVED lines=15> */
.L_x_11673:
[----:B------:R-:W-:Y:S02]  /*17080*/  IMAD.MOV.U32 R13, RZ, RZ, R2 ;  /* 0x000000ffff0d7224 */ /* 0x000fe400078e0002 */
[----:B------:R-:W-:Y:S02]  /*17090*/  IMAD.MOV.U32 R12, RZ, RZ, 0x6 ;  /* 0x00000006ff0c7424 */ /* 0x000fe400078e00ff */
[----:B------:R-:W-:-:S07]  /*170a0*/  IMAD.MOV.U32 R5, RZ, RZ, R14 ;  /* 0x000000ffff057224 */ /* 0x000fce00078e000e */
[----:B------:R-:W-:Y:S05]  /*170b0*/  WARPSYNC.COLLECTIVE R15, `(.L_x_11674) ;  /* 0x000000000f087348 */ /* 0x000fea0003c00000 */
[----:B------:R0:W1:Y:S02]  /*170c0*/  SHFL.IDX P6, R14, R13, R12, R11 ;  /* 0x0000000c0d0e7389 */ /* 0x00006400000c000b */
[----:B01----:R-:W-:Y:S01]  /*170d0*/  ENDCOLLECTIVE ;  /* 0x000000000000791b */ /* 0x003fe20003800000 */
.L_x_11674:
        /* <DEDUP_REMOVED lines=13> */
.L_x_11675:
        /* <DEDUP_REMOVED lines=8> */
.L_x_11676:
        /* <DEDUP_REMOVED lines=13> */
.L_x_11677:
[----:B------:R-:W-:Y:S01]  /*17300*/  IMAD.MOV.U32 R0, RZ, RZ, R14 ;  /* 0x000000ffff007224 */ /* 0x000fe200078e000e */
[----:B------:R-:W-:Y:S06]  /*17310*/  BRA `(.L_x_11678) ;  /* 0xffffffb400c07947 */ /* 0x000fec000383ffff */
.L_x_11562:
[----:B0-----:R-:W2:Y:S02]  /*17320*/  LDL R2, [R1+0x4] ;  /* 0x0000040001027983 */ /* 0x001ea40000100800 */
[----:B--2---:R0:W1:Y:S02]  /*17330*/  SYNCS.PHASECHK.TRANS64.TRYWAIT P0, [R2+URZ+0x22820], R0 ;  /* 0x02282000020075a7 */ /* 0x004064000800017f */
[----:B-1----:R-:W-:Y:S05]  /*17340*/  @!P0 NANOSLEEP.SYNCS 0x989680 ;  /* 0x009896800000895d */ /* 0x002fea0003900000 */
[----:B------:R-:W1:Y:S02]  /*17350*/  @!P0 SYNCS.PHASECHK.TRANS64 P0, [R2+URZ+0x22820], R0 ;  /* 0x02282000020085a7 */ /* 0x000e64000800007f */
[----:B-1----:R-:W-:Y:S05]  /*17360*/  @!P0 BRA `(.L_x_11562) ;  /* 0xfffffffc00ec8947 */ /* 0x002fea000383ffff */
[----:B------:R-:W-:Y:S05]  /*17370*/  BRA `(.L_x_11679) ;  /* 0xffffffb800207947 */ /* 0x000fea000383ffff */
.L_x_11566:
[----:B0-----:R0:W1:Y:S02]  /*17380*/  SYNCS.PHASECHK.TRANS64.TRYWAIT P0, [R2+URZ+0x22860], R0 ;  /* 0x02286000020075a7 */ /* 0x001064000800017f */
[----:B-1----:R-:W-:Y:S05]  /*17390*/  @!P0 NANOSLEEP.SYNCS 0x989680 ;  /* 0x009896800000895d */ /* 0x002fea0003900000 */
[----:B------:R-:W1:Y:S02]  /*173a0*/  @!P0 SYNCS.PHASECHK.TRANS64 P0, [R2+URZ+0x22860], R0 ;  /* 0x02286000020085a7 */ /* 0x000e64000800007f */
[----:B-1----:R-:W-:Y:S05]  /*173b0*/  @!P0 BRA `(.L_x_11566) ;  /* 0xfffffffc00f08947 */ /* 0x002fea000383ffff */
[----:B------:R-:W-:Y:S05]  /*173c0*/  BRA `(.L_x_11680) ;  /* 0xffffffb800507947 */ /* 0x000fea000383ffff */
.L_x_11581:
[----:B-1----:R1:W2:Y:S02]  /*173d0*/  SYNCS.PHASECHK.TRANS64.TRYWAIT P0, [R3+URZ+0x22840], R2 ;  /* 0x02284002030075a7 */ /* 0x0022a4000800017f */
[----:B--2---:R-:W-:Y:S05]  /*173e0*/  @!P0 NANOSLEEP.SYNCS 0x989680 ;  /* 0x009896800000895d */ /* 0x004fea0003900000 */
[----:B------:R-:W2:Y:S02]  /*173f0*/  @!P0 SYNCS.PHASECHK.TRANS64 P0, [R3+URZ+0x22840], R2 ;  /* 0x02284002030085a7 */ /* 0x000ea4000800007f */
[----:B--2---:R-:W-:Y:S05]  /*17400*/  @!P0 BRA `(.L_x_11581) ;  /* 0xfffffffc00f08947 */ /* 0x004fea000383ffff */
[----:B------:R-:W-:Y:S05]  /*17410*/  BRA `(.L_x_11681) ;  /* 0xffffffc0006c7947 */ /* 0x000fea000383ffff */
.L_x_11586:
[----:B0-----:R0:W2:Y:S02]  /*17420*/  SYNCS.PHASECHK.TRANS64.TRYWAIT P0, [R3+URZ+0x22860], R2 ;  /* 0x02286002030075a7 */ /* 0x0010a4000800017f */
[----:B--2---:R-:W-:Y:S05]  /*17430*/  @!P0 NANOSLEEP.SYNCS 0x989680 ;  /* 0x009896800000895d */ /* 0x004fea0003900000 */
[----:B------:R-:W2:Y:S02]  /*17440*/  @!P0 SYNCS.PHASECHK.TRANS64 P0, [R3+URZ+0x22860], R2 ;  /* 0x02286002030085a7 */ /* 0x000ea4000800007f */
[----:B--2---:R-:W-:Y:S05]  /*17450*/  @!P0 BRA `(.L_x_11586) ;  /* 0xfffffffc00f08947 */ /* 0x004fea000383ffff */
[----:B------:R-:W-:Y:S05]  /*17460*/  BRA `(.L_x_11682) ;  /* 0xffffffc000f07947 */ /* 0x000fea000383ffff */
.L_x_11597:
[----:B0-----:R0:W1:Y:S02]  /*17470*/  SYNCS.PHASECHK.TRANS64.TRYWAIT P0, [R2+URZ+0x22840], R3 ;  /* 0x02284003020075a7 */ /* 0x001064000800017f */
[----:B-1----:R-:W-:Y:S05]  /*17480*/  @!P0 NANOSLEEP.SYNCS 0x989680 ;  /* 0x009896800000895d */ /* 0x002fea0003900000 */
[----:B------:R-:W1:Y:S02]  /*17490*/  @!P0 SYNCS.PHASECHK.TRANS64 P0, [R2+URZ+0x22840], R3 ;  /* 0x02284003020085a7 */ /* 0x000e64000800007f */
[----:B-1----:R-:W-:Y:S05]  /*174a0*/  @!P0 BRA `(.L_x_11597) ;  /* 0xfffffffc00f08947 */ /* 0x002fea000383ffff */
[----:B------:R-:W-:Y:S05]  /*174b0*/  BRA `(.L_x_11683) ;  /* 0xffffffc800f07947 */ /* 0x000fea000383ffff */
.L_x_11602:
[----:B-1----:R1:W2:Y:S02]  /*174c0*/  SYNCS.PHASECHK.TRANS64.TRYWAIT P0, [R2+URZ+0x22860], R3 ;  /* 0x02286003020075a7 */ /* 0x0022a4000800017f */
[----:B--2---:R-:W-:Y:S05]  /*174d0*/  @!P0 NANOSLEEP.SYNCS 0x989680 ;  /* 0x009896800000895d */ /* 0x004fea0003900000 */
[----:B------:R-:W2:Y:S02]  /*174e0*/  @!P0 SYNCS.PHASECHK.TRANS64 P0, [R2+URZ+0x22860], R3 ;  /* 0x02286003020085a7 */ /* 0x000ea4000800007f */
[----:B--2---:R-:W-:Y:S05]  /*174f0*/  @!P0 BRA `(.L_x_11602) ;  /* 0xfffffffc00f08947 */ /* 0x004fea000383ffff */
[----:B------:R-:W-:Y:S05]  /*17500*/  BRA `(.L_x_11684) ;  /* 0xffffffcc00707947 */ /* 0x000fea000383ffff */
.L_x_11613:
[----:B0-----:R0:W1:Y:S02]  /*17510*/  SYNCS.PHASECHK.TRANS64.TRYWAIT P0, [R3+URZ+0x22840], R2 ;  /* 0x02284002030075a7 */ /* 0x001064000800017f */
[----:B-1----:R-:W-:Y:S05]  /*17520*/  @!P0 NANOSLEEP.SYNCS 0x989680 ;  /* 0x009896800000895d */ /* 0x002fea0003900000 */
[----:B------:R-:W1:Y:S02]  /*17530*/  @!P0 SYNCS.PHASECHK.TRANS64 P0, [R3+URZ+0x22840], R2 ;  /* 0x02284002030085a7 */ /* 0x000e64000800007f */
[----:B-1----:R-:W-:Y:S05]  /*17540*/  @!P0 BRA `(.L_x_11613) ;  /* 0xfffffffc00f08947 */ /* 0x002fea000383ffff */
[----:B------:R-:W-:Y:S05]  /*17550*/  BRA `(.L_x_11685) ;  /* 0xffffffd4004c7947 */ /* 0x000fea000383ffff */
.L_x_11618:
[----:B-1----:R1:W2:Y:S02]  /*17560*/  SYNCS.PHASECHK.TRANS64.TRYWAIT P0, [R3+URZ+0x22860], R2 ;  /* 0x02286002030075a7 */ /* 0x0022a4000800017f */
[----:B--2---:R-:W-:Y:S05]  /*17570*/  @!P0 NANOSLEEP.SYNCS 0x989680 ;  /* 0x009896800000895d */ /* 0x004fea0003900000 */
[----:B------:R-:W2:Y:S02]  /*17580*/  @!P0 SYNCS.PHASECHK.TRANS64 P0, [R3+URZ+0x22860], R2 ;  /* 0x02286002030085a7 */ /* 0x000ea4000800007f */
[----:B--2---:R-:W-:Y:S05]  /*17590*/  @!P0 BRA `(.L_x_11618) ;  /* 0xfffffffc00f08947 */ /* 0x004fea000383ffff */
[----:B------:R-:W-:Y:S05]  /*175a0*/  BRA `(.L_x_11686) ;  /* 0xffffffd400d07947 */ /* 0x000fea000383ffff */
.L_x_11630:
[----:B------:R-:W-:Y:S01]  /*175b0*/  BSSY B0, `(.L_x_11687) ;  /* 0x0000008000007945 */ /* 0x000fe20003800000 */
[----:B------:R-:W-:Y:S02]  /*175c0*/  IMAD.MOV.U32 R13, RZ, RZ, R16 ;  /* 0x000000ffff0d7224 */ /* 0x000fe400078e0010 */
[----:B------:R-:W-:Y:S02]  /*175d0*/  IMAD.MOV.U32 R12, RZ, RZ, RZ ;  /* 0x000000ffff0c7224 */ /* 0x000fe400078e00ff */
[----:B------:R-:W-:Y:S02]  /*175e0*/  IMAD.MOV.U32 R11, RZ, RZ, 0x1f ;  /* 0x0000001fff0b7424 */ /* 0x000fe400078e00ff */
[----:B------:R-:W-:-:S07]  /*175f0*/  IMAD.MOV.U32 R15, RZ, RZ, -0x1 ;  /* 0xffffffffff0f7424 */ /* 0x000fce00078e00ff */
[----:B012--5:R-:W-:Y:S05]  /*17600*/  WARPSYNC.COLLECTIVE R15, `(.L_x_11688) ;  /* 0x000000000f087348 */ /* 0x027fea0003c00000 */
[----:B------:R3:W4:Y:S02]  /*17610*/  SHFL.IDX P6, R14, R13, R12, R11 ;  /* 0x0000000c0d0e7389 */ /* 0x00072400000c000b */
[----:B012345:R-:W-:Y:S01]  /*17620*/  ENDCOLLECTIVE ;  /* 0x000000000000791b */ /* 0x03ffe20003800000 */
.L_x_11688:
[----:B------:R-:W-:Y:S05]  /*17630*/  BSYNC B0 ;  /* 0x0000000000007941 */ /* 0x000fea0003800000 */
.L_x_11687:
        /* <DEDUP_REMOVED lines=9> */
.L_x_11689:
        /* <DEDUP_REMOVED lines=18> */
.L_x_11690:
[----:B------:R-:W-:Y:S01]  /*177f0*/  IMAD.MOV.U32 R12, RZ, RZ, 0x2 ;  /* 0x00000002ff0c7424 */ /* 0x000fe200078e00ff */
[----:B------:R-:W-:-:S05]  /*17800*/  SEL R7, R14, RZ, P1 ;  /* 0x000000ff0e077207 */ /* 0x000fca0000800000 */
[----:B------:R-:W-:-:S04]  /*17810*/  IMAD.IADD R3, R2, 0x1, R7 ;  /* 0x0000000102037824 */ /* 0x000fc800078e0207 */
[----:B------:R-:W-:-:S07]  /*17820*/  IMAD.MOV.U32 R13, RZ, RZ, R3 ;  /* 0x000000ffff0d7224 */ /* 0x000fce00078e0003 */
[----:B------:R-:W-:Y:S05]  /*17830*/  WARPSYNC.COLLECTIVE R15, `(.L_x_11691) ;  /* 0x000000000f087348 */ /* 0x000fea0003c00000 */
[----:B------:R0:W1:Y:S02]  /*17840*/  SHFL.UP P6, R14, R13, R12, R11 ;  /* 0x0400000c0d0e7389 */ /* 0x00006400000c000b */
[----:B01----:R-:W-:Y:S01]  /*17850*/  ENDCOLLECTIVE ;  /* 0x000000000000791b */ /* 0x003fe20003800000 */
.L_x_11691:
[----:B------:R-:W-:Y:S01]  /*17860*/  IMAD.MOV.U32 R12, RZ, RZ, 0x4 ;  /* 0x00000004ff0c7424 */ /* 0x000fe200078e00ff */
[----:B------:R-:W-:-:S05]  /*17870*/  SEL R14, R14, RZ, P2 ;  /* 0x000000ff0e0e7207 */ /* 0x000fca0001000000 */
[----:B------:R-:W-:-:S04]  /*17880*/  IMAD.IADD R3, R3, 0x1, R14 ;  /* 0x0000000103037824 */ /* 0x000fc800078e020e */
[----:B------:R-:W-:-:S07]  /*17890*/  IMAD.MOV.U32 R13, RZ, RZ, R3 ;  /* 0x000000ffff0d7224 */ /* 0x000fce00078e0003 */
[----:B------:R-:W-:Y:S05]  /*178a0*/  WARPSYNC.COLLECTIVE R15, `(.L_x_11692) ;  /* 0x000000000f087348 */ /* 0x000fea0003c00000 */
[----:B------:R0:W1:Y:S02]  /*178b0*/  SHFL.UP P6, R14, R13, R12, R11 ;  /* 0x0400000c0d0e7389 */ /* 0x00006400000c000b */
[----:B01----:R-:W-:Y:S01]  /*178c0*/  ENDCOLLECTIVE ;  /* 0x000000000000791b */ /* 0x003fe20003800000 */
.L_x_11692:
[----:B------:R-:W-:Y:S01]  /*178d0*/  IMAD.MOV.U32 R12, RZ, RZ, 0x8 ;  /* 0x00000008ff0c7424 */ /* 0x000fe200078e00ff */
[----:B------:R-:W-:-:S05]  /*178e0*/  SEL R14, R14, RZ, P3 ;  /* 0x000000ff0e0e7207 */ /* 0x000fca0001800000 */
[----:B------:R-:W-:-:S04]  /*178f0*/  IMAD.IADD R3, R3, 0x1, R14 ;  /* 0x0000000103037824 */ /* 0x000fc800078e020e */
[----:B------:R-:W-:-:S07]  /*17900*/  IMAD.MOV.U32 R13, RZ, RZ, R3 ;  /* 0x000000ffff0d7224 */ /* 0x000fce00078e0003 */
[----:B------:R-:W-:Y:S05]  /*17910*/  WARPSYNC.COLLECTIVE R15, `(.L_x_11693) ;  /* 0x000000000f087348 */ /* 0x000fea0003c00000 */
[----:B------:R0:W1:Y:S02]  /*17920*/  SHFL.UP P6, R14, R13, R12, R11 ;  /* 0x0400000c0d0e7389 */ /* 0x00006400000c000b */
[----:B01----:R-:W-:Y:S01]  /*17930*/  ENDCOLLECTIVE ;  /* 0x000000000000791b */ /* 0x003fe20003800000 */
.L_x_11693:
[----:B------:R-:W-:Y:S01]  /*17940*/  IMAD.MOV.U32 R12, RZ, RZ, 0x10 ;  /* 0x00000010ff0c7424 */ /* 0x000fe200078e00ff */
[----:B------:R-:W-:-:S05]  /*17950*/  SEL R14, R14, RZ, P4 ;  /* 0x000000ff0e0e7207 */ /* 0x000fca0002000000 */
[----:B------:R-:W-:-:S04]  /*17960*/  IMAD.IADD R3, R3, 0x1, R14 ;  /* 0x0000000103037824 */ /* 0x000fc800078e020e */
[----:B------:R-:W-:-:S07]  /*17970*/  IMAD.MOV.U32 R13, RZ, RZ, R3 ;  /* 0x000000ffff0d7224 */ /* 0x000fce00078e0003 */
[----:B------:R-:W-:Y:S05]  /*17980*/  WARPSYNC.COLLECTIVE R15, `(.L_x_11694) ;  /* 0x000000000f087348 */ /* 0x000fea0003c00000 */
[----:B------:R0:W1:Y:S02]  /*17990*/  SHFL.UP P6, R14, R13, R12, R11 ;  /* 0x0400000c0d0e7389 */ /* 0x00006400000c000b */
[----:B01----:R-:W-:Y:S01]  /*179a0*/  ENDCOLLECTIVE ;  /* 0x000000000000791b */ /* 0x003fe20003800000 */
.L_x_11694:
        /* <DEDUP_REMOVED lines=8> */
.L_x_11695:
[----:B------:R-:W-:Y:S05]  /*17a30*/  BRA `(.L_x_11696) ;  /* 0xffffffdc00347947 */ /* 0x000fea000383ffff */
.L_x_11635:
        /* <DEDUP_REMOVED lines=8> */
.L_x_11698:
[----:B------:R-:W-:Y:S05]  /*17ac0*/  BSYNC B0 ;  /* 0x0000000000007941 */ /* 0x000fea0003800000 */
.L_x_11697:
        /* <DEDUP_REMOVED lines=8> */
.L_x_11699:
[----:B------:R-:W-:Y:S01]  /*17b50*/  IMAD.MOV.U32 R12, RZ, RZ, 0x4 ;  /* 0x00000004ff0c7424 */ /* 0x000fe200078e00ff */
[----:B------:R-:W-:-:S05]  /*17b60*/  SEL R4, R14, RZ, P2 ;  /* 0x000000ff0e047207 */ /* 0x000fca0001000000 */
[----:B------:R-:W-:-:S04]  /*17b70*/  IMAD.IADD R4, R13, 0x1, R4 ;  /* 0x000000010d047824 */ /* 0x000fc800078e0204 */
[----:B------:R-:W-:-:S07]  /*17b80*/  IMAD.MOV.U32 R13, RZ, RZ, R4 ;  /* 0x000000ffff0d7224 */ /* 0x000fce00078e0004 */
[----:B------:R-:W-:Y:S05]  /*17b90*/  WARPSYNC.COLLECTIVE R15, `(.L_x_11700) ;  /* 0x000000000f087348 */ /* 0x000fea0003c00000 */
[----:B------:R0:W1:Y:S02]  /*17ba0*/  SHFL.UP P6, R14, R13, R12, R11 ;  /* 0x0400000c0d0e7389 */ /* 0x00006400000c000b */
[----:B01----:R-:W-:Y:S01]  /*17bb0*/  ENDCOLLECTIVE ;  /* 0x000000000000791b */ /* 0x003fe20003800000 */
.L_x_11700:
[----:B------:R-:W-:Y:S01]  /*17bc0*/  IMAD.MOV.U32 R12, RZ, RZ, 0x8 ;  /* 0x00000008ff0c7424 */ /* 0x000fe200078e00ff */
[----:B------:R-:W-:-:S05]  /*17bd0*/  SEL R3, R14, RZ, P3 ;  /* 0x000000ff0e037207 */ /* 0x000fca0001800000 */
[----:B------:R-:W-:-:S04]  /*17be0*/  IMAD.IADD R6, R4, 0x1, R3 ;  /* 0x0000000104067824 */ /* 0x000fc800078e0203 */
[----:B------:R-:W-:-:S07]  /*17bf0*/  IMAD.MOV.U32 R13, RZ, RZ, R6 ;  /* 0x000000ffff0d7224 */ /* 0x000fce00078e0006 */
[----:B------:R-:W-:Y:S05]  /*17c00*/  WARPSYNC.COLLECTIVE R15, `(.L_x_11701) ;  /* 0x000000000f087348 */ /* 0x000fea0003c00000 */
[----:B------:R0:W1:Y:S02]  /*17c10*/  SHFL.UP P6, R14, R13, R12, R11 ;  /* 0x0400000c0d0e7389 */ /* 0x00006400000c000b */
[----:B01----:R-:W-:Y:S01]  /*17c20*/  ENDCOLLECTIVE ;  /* 0x000000000000791b */ /* 0x003fe20003800000 */
.L_x_11701:
[----:B------:R-:W-:Y:S01]  /*17c30*/  IMAD.MOV.U32 R12, RZ, RZ, 0x10 ;  /* 0x00000010ff0c7424 */ /* 0x000fe200078e00ff */
[----:B------:R-:W-:-:S05]  /*17c40*/  SEL R7, R14, RZ, P4 ;  /* 0x000000ff0e077207 */ /* 0x000fca0002000000 */
[----:B------:R-:W-:-:S04]  /*17c50*/  IMAD.IADD R7, R6, 0x1, R7 ;  /* 0x0000000106077824 */ /* 0x000fc800078e0207 */
[----:B------:R-:W-:-:S07]  /*17c60*/  IMAD.MOV.U32 R13, RZ, RZ, R7 ;  /* 0x000000ffff0d7224 */ /* 0x000fce00078e0007 */
[----:B------:R-:W-:Y:S05]  /*17c70*/  WARPSYNC.COLLECTIVE R15, `(.L_x_11702) ;  /* 0x000000000f087348 */ /* 0x000fea0003c00000 */
[----:B------:R0:W1:Y:S02]  /*17c80*/  SHFL.UP P6, R14, R13, R12, R11 ;  /* 0x0400000c0d0e7389 */ /* 0x00006400000c000b */
[----:B01----:R-:W-:Y:S01]  /*17c90*/  ENDCOLLECTIVE ;  /* 0x000000000000791b */ /* 0x003fe20003800000 */
.L_x_11702:
        /* <DEDUP_REMOVED lines=8> */
.L_x_11703:
[----:B------:R-:W-:Y:S05]  /*17d20*/  BRA `(.L_x_11704) ;  /* 0xffffffdc00147947 */ /* 0x000fea000383ffff */
.L_x_11637:
[----:B------:R-:W-:Y:S01]  /*17d30*/  BSSY B0, `(.L_x_11705) ;  /* 0x0000006000007945 */ /* 0x000fe20003800000 */
[----:B------:R-:W-:Y:S01]  /*17d40*/  PLOP3.LUT P6, PT, P6, PT, PT, 0x8, 0x0 ;  /* 0x000000000000781c */ /* 0x000fe200037ce170 */
[----:B------:R-:W-:-:S12]  /*17d50*/  IMAD.MOV.U32 R15, RZ, RZ, -0x1 ;  /* 0xffffffffff0f7424 */ /* 0x000fd800078e00ff */
[----:B012--5:R-:W-:Y:S05]  /*17d60*/  WARPSYNC.COLLECTIVE R15, `(.L_x_11706) ;  /* 0x000000000f087348 */ /* 0x027fea0003c00000 */
[----:B------:R-:W-:Y:S01]  /*17d70*/  VOTE.ANY R14, PT, P6 ;  /* 0x00000000000e7806 */ /* 0x000fe200030e0100 */
[----:B012--5:R-:W-:Y:S06]  /*17d80*/  ENDCOLLECTIVE ;  /* 0x000000000000791b */ /* 0x027fec0003800000 */
.L_x_11706:
[----:B------:R-:W-:Y:S05]  /*17d90*/  BSYNC B0 ;  /* 0x0000000000007941 */ /* 0x000fea0003800000 */
.L_x_11705:
        /* <DEDUP_REMOVED lines=9> */
.L_x_11707:
[----:B------:R-:W-:Y:S01]  /*17e30*/  IMAD.MOV.U32 R17, RZ, RZ, R14 ;  /* 0x000000ffff117224 */ /* 0x000fe200078e000e */
[----:B------:R-:W-:Y:S06]  /*17e40*/  BRA `(.L_x_11708) ;  /* 0xffffffdc00047947 */ /* 0x000fec000383ffff */
.L_x_11639:
[----:B------:R-:W-:Y:S01]  /*17e50*/  BSSY B0, `(.L_x_11709) ;  /* 0x0000007000007945 */ /* 0x000fe20003800000 */
[----:B------:R-:W-:Y:S02]  /*17e60*/  IMAD.MOV.U32 R13, RZ, RZ, R3 ;  /* 0x000000ffff0d7224 */ /* 0x000fe400078e0003 */
[----:B------:R-:W-:Y:S02]  /*17e70*/  IMAD.MOV.U32 R11, RZ, RZ, 0x1f ;  /* 0x0000001fff0b7424 */ /* 0x000fe400078e00ff */
[----:B------:R-:W-:-:S07]  /*17e80*/  IMAD.MOV.U32 R15, RZ, RZ, -0x1 ;  /* 0xffffffffff0f7424 */ /* 0x000fce00078e00ff */
[----:B012345:R-:W-:Y:S05]  /*17e90*/  WARPSYNC.COLLECTIVE R15, `(.L_x_11710) ;  /* 0x000000000f087348 */ /* 0x03ffea0003c00000 */
[----:B------:R0:W0:Y:S02]  /*17ea0*/  SHFL.IDX P6, R14, R13, R12, R11 ;  /* 0x0000000c0d0e7389 */ /* 0x00002400000c000b */
[----:B012345:R-:W-:Y:S01]  /*17eb0*/  ENDCOLLECTIVE ;  /* 0x000000000000791b */ /* 0x03ffe20003800000 */
.L_x_11710:
[----:B------:R-:W-:Y:S05]  /*17ec0*/  BSYNC B0 ;  /* 0x0000000000007941 */ /* 0x000fea0003800000 */
.L_x_11709:
[----:B------:R-:W-:Y:S01]  /*17ed0*/  IMAD.MOV.U32 R5, RZ, RZ, R14 ;  /* 0x000000ffff057224 */ /* 0x000fe200078e000e */
[----:B------:R-:W-:Y:S06]  /*17ee0*/  BRA `(.L_x_11638) ;  /* 0xffffffd800f87947 */ /* 0x000fec000383ffff */
.L_x_11643:
[----:B0-----:R0:W1:Y:S02]  /*17ef0*/  SYNCS.PHASECHK.TRANS64.TRYWAIT P0, [R0+URZ+0x22820], R3 ;  /* 0x02282003000075a7 */ /* 0x001064000800017f */
[----:B-1----:R-:W-:Y:S05]  /*17f00*/  @!P0 NANOSLEEP.SYNCS 0x989680 ;  /* 0x009896800000895d */ /* 0x002fea0003900000 */
[----:B------:R-:W1:Y:S02]  /*17f10*/  @!P0 SYNCS.PHASECHK.TRANS64 P0, [R0+URZ+0x22820], R3 ;  /* 0x02282003000085a7 */ /* 0x000e64000800007f */
[----:B-1----:R-:W-:Y:S05]  /*17f20*/  @!P0 BRA `(.L_x_11643) ;  /* 0xfffffffc00f08947 */ /* 0x002fea000383ffff */
[----:B------:R-:W-:Y:S05]  /*17f30*/  BRA `(.L_x_11711) ;  /* 0xffffffe000787947 */ /* 0x000fea000383ffff */
.L_x_11644:
        /* <DEDUP_REMOVED lines=8> */
[----:B0-2--5:R-:W-:Y:S05]  /*17fc0*/  WARPSYNC.COLLECTIVE R15, `(.L_x_11713) ;  /* 0x000000000f087348 */ /* 0x025fea0003c00000 */
[----:B------:R1:W3:Y:S02]  /*17fd0*/  SHFL.IDX P6, R14, R13, R12, R11 ;  /* 0x0000000c0d0e7389 */ /* 0x0002e400000c000b */
[----:B0123-5:R-:W-:Y:S01]  /*17fe0*/  ENDCOLLECTIVE ;  /* 0x000000000000791b */ /* 0x02ffe20003800000 */
.L_x_11713:
[----:B------:R-:W-:Y:S05]  /*17ff0*/  BSYNC B0 ;  /* 0x0000000000007941 */ /* 0x000fea0003800000 */
.L_x_11712:
[----:B------:R-:W-:Y:S05]  /*18000*/  BRA `(.L_x_11714) ;  /* 0xffffffe000607947 */ /* 0x000fea000383ffff */
.L_x_11647:
[----:B------:R-:W-:Y:S01]  /*18010*/  BSSY B1, `(.L_x_11715) ;  /* 0x0000006000017945 */ /* 0x000fe20003800000 */
[----:B------:R-:W-:-:S07]  /*18020*/  IMAD.MOV.U32 R15, RZ, RZ, -0x1 ;  /* 0xffffffffff0f7424 */ /* 0x000fce00078e00ff */
[----:B012--5:R-:W-:Y:S05]  /*18030*/  WARPSYNC.COLLECTIVE R15, `(.L_x_11716) ;  /* 0x000000000f0c7348 */ /* 0x027fea0003c00000 */
[----:B------:R-:W-:Y:S02]  /*18040*/  ELECT P6, UR62, PT ;  /* 0x00000000003e782f */ /* 0x000fe400038c0000 */
[----:B------:R-:W-:Y:S01]  /*18050*/  MOV R14, UR62 ;  /* 0x0000003e000e7c02 */ /* 0x000fe20008000f00 */
[----:B012--5:R-:W-:Y:S10]  /*18060*/  ENDCOLLECTIVE ;  /* 0x000000000000791b */ /* 0x027ff40003800000 */
.L_x_11716:
[----:B------:R-:W-:Y:S05]  /*18070*/  BSYNC B1 ;  /* 0x0000000000017941 */ /* 0x000fea0003800000 */
.L_x_11715:
[----:B------:R-:W-:Y:S05]  /*18080*/  BRA `(.L_x_11717) ;  /* 0xffffffe000587947 */ /* 0x000fea000383ffff */
.L_x_11649:
[----:B0-----:R0:W1:Y:S02]  /*18090*/  SYNCS.PHASECHK.TRANS64.TRYWAIT P0, [R6+URZ], R5 ;  /* 0x00000005060075a7 */ /* 0x001064000800017f */
[----:B-1----:R-:W-:Y:S05]  /*180a0*/  @!P0 NANOSLEEP.SYNCS 0x989680 ;  /* 0x009896800000895d */ /* 0x002fea0003900000 */
[----:B------:R-:W1:Y:S02]  /*180b0*/  @!P0 SYNCS.PHASECHK.TRANS64 P0, [R6+URZ], R5 ;  /* 0x00000005060085a7 */ /* 0x000e64000800007f */
[----:B-1----:R-:W-:Y:S05]  /*180c0*/  @!P0 BRA `(.L_x_11649) ;  /* 0xfffffffc00f08947 */ /* 0x002fea000383ffff */
[----:B------:R-:W-:Y:S05]  /*180d0*/  BRA `(.L_x_11718) ;  /* 0xffffffe000947947 */ /* 0x000fea000383ffff */
.L_x_11650:
[----:B-1----:R1:W2:Y:S02]  /*180e0*/  SYNCS.PHASECHK.TRANS64.TRYWAIT P0, [R7+URZ], R2 ;  /* 0x00000002070075a7 */ /* 0x0022a4000800017f */
[----:B--2---:R-:W-:Y:S05]  /*180f0*/  @!P0 NANOSLEEP.SYNCS 0x989680 ;  /* 0x009896800000895d */ /* 0x004fea0003900000 */
[----:B------:R-:W2:Y:S02]  /*18100*/  @!P0 SYNCS.PHASECHK.TRANS64 P0, [R7+URZ], R2 ;  /* 0x00000002070085a7 */ /* 0x000ea4000800007f */
[----:B--2---:R-:W-:Y:S05]  /*18110*/  @!P0 BRA `(.L_x_11650) ;  /* 0xfffffffc00f08947 */ /* 0x004fea000383ffff */
[----:B------:R-:W-:Y:S05]  /*18120*/  BRA `(.L_x_11719) ;  /* 0xffffffe000887947 */ /* 0x000fea000383ffff */
.L_x_11652:
[----:B--2---:R2:W3:Y:S02]  /*18130*/  SYNCS.PHASECHK.TRANS64.TRYWAIT P0, [R4+URZ], R5 ;  /* 0x00000005040075a7 */ /* 0x0044e4000800017f */
[----:B---3--:R-:W-:Y:S05]  /*18140*/  @!P0 NANOSLEEP.SYNCS 0x989680 ;  /* 0x009896800000895d */ /* 0x008fea0003900000 */
[----:B------:R-:W3:Y:S02]  /*18150*/  @!P0 SYNCS.PHASECHK.TRANS64 P0, [R4+URZ], R5 ;  /* 0x00000005040085a7 */ /* 0x000ee4000800007f */
[----:B---3--:R-:W-:Y:S05]  /*18160*/  @!P0 BRA `(.L_x_11652) ;  /* 0xfffffffc00f08947 */ /* 0x008fea000383ffff */
[----:B------:R-:W-:Y:S05]  /*18170*/  BRA `(.L_x_11720) ;  /* 0xffffffe000907947 */ /* 0x000fea000383ffff */
.L_x_11721:
        /* <DEDUP_REMOVED lines=16> */
.L_x_15143:


//--------------------- .text._ZN7cutlass13device_kernelIN5flash11enable_sm90INS1_16FlashAttnFwdSm90INS1_25CollectiveMainloopFwdSm90ILi2EN4cute5tupleIJNS5_1CILi1EEES8_S8_EEENS6_IJNS7_ILi128EEENS7_ILi96EEENS7_ILi64EEEEEELi256ENS_10bfloat16_tEfNS_4arch4Sm90ELb0ELb1ELb0ELb1ELb0ELb1ELb0ELb1ELb0ELb1ELb0ELb0EEENS1_21CollectiveEpilogueFwdINS6_IJSA_NS7_ILi256EEESB_EEES9_SE_SG_Li256ELb1ELb1ELb0ELb0EEENS1_36VarlenDynamicPersistentTileSchedulerILi128ELi96ELi256ELi128ELb0ELb1ELb1ELb1ELb0ELb1EEEEEEEEEvNT_6ParamsE --------------------------
	.section	.text._ZN7cutlass13device_kernelIN5flash11enable_sm90INS1_16FlashAttnFwdSm90INS1_25CollectiveMainloopFwdSm90ILi2EN4cute5tupleIJNS5_1CILi1EEES8_S8_EEENS6_IJNS7_ILi128EEENS7_ILi96EEENS7_ILi64EEEEEELi256ENS_10bfloat16_tEfNS_4arch4Sm90ELb0ELb1ELb0ELb1ELb0ELb1ELb0ELb1ELb0ELb1ELb0ELb0EEENS1_21CollectiveEpilogueFwdINS6_IJSA_NS7_ILi256EEESB_EEES9_SE_SG_Li256ELb1ELb1ELb0ELb0EEENS1_36VarlenDynamicPersistentTileSchedulerILi128ELi96ELi256ELi128ELb0ELb1ELb1ELb1ELb0ELb1EEEEEEEEEvNT_6ParamsE,"ax",@progbits
	.align	128
.text._ZN7cutlass13device_kernelIN5flash11enable_sm90INS1_16FlashAttnFwdSm90INS1_25CollectiveMainloopFwdSm90ILi2EN4cute5tupleIJNS5_1CILi1EEES8_S8_EEENS6_IJNS7_ILi128EEENS7_ILi96EEENS7_ILi64EEEEEELi256ENS_10bfloat16_tEfNS_4arch4Sm90ELb0ELb1ELb0ELb1ELb0ELb1ELb0ELb1ELb0ELb1ELb0ELb0EEENS1_21CollectiveEpilogueFwdINS6_IJSA_NS7_ILi256EEESB_EEES9_SE_SG_Li256ELb1ELb1ELb0ELb0EEENS1_36VarlenDynamicPersistentTileSchedulerILi128ELi96ELi256ELi128ELb0ELb1ELb1ELb1ELb0ELb1EEEEEEEEEvNT_6ParamsE:
        .type           _ZN7cutlass13device_kernelIN5flash11enable_sm90INS1_16FlashAttnFwdSm90INS1_25CollectiveMainloopFwdSm90ILi2EN4cute5tupleIJNS5_1CILi1EEES8_S8_EEENS6_IJNS7_ILi128EEENS7_ILi96EEENS7_ILi64EEEEEELi256ENS_10bfloat16_tEfNS_4arch4Sm90ELb0ELb1ELb0ELb1ELb0ELb1ELb0ELb1ELb0ELb1ELb0ELb0EEENS1_21CollectiveEpilogueFwdINS6_IJSA_NS7_ILi256EEESB_EEES9_SE_SG_Li256ELb1ELb1ELb0ELb0EEENS1_36VarlenDynamicPersistentTileSchedulerILi128ELi96ELi256ELi128ELb0ELb1ELb1ELb1ELb0ELb1EEEEEEEEEvNT_6ParamsE,@function
        .size           _ZN7cutlass13device_kernelIN5flash11enable_sm90INS1_16FlashAttnFwdSm90INS1_25CollectiveMainloopFwdSm90ILi2EN4cute5tupleIJNS5_1CILi1EEES8_S8_EEENS6_IJNS7_ILi128EEENS7_ILi96EEENS7_ILi64EEEEEELi256ENS_10bfloat16_tEfNS_4arch4Sm90ELb0ELb1ELb0ELb1ELb0ELb1ELb0ELb1ELb0ELb1ELb0ELb0EEENS1_21CollectiveEpilogueFwdINS6_IJSA_NS7_ILi256EEESB_EEES9_SE_SG_Li256ELb1ELb1ELb0ELb0EEENS1_36VarlenDynamicPersistentTileSchedulerILi128ELi96ELi256ELi128ELb0ELb1ELb1ELb1ELb0ELb1EEEEEEEEEvNT_6ParamsE,(.L_x_15144 - _ZN7cutlass13device_kernelIN5flash11enable_sm90INS1_16FlashAttnFwdSm90INS1_25CollectiveMainloopFwdSm90ILi2EN4cute5tupleIJNS5_1CILi1EEES8_S8_EEENS6_IJNS7_ILi128EEENS7_ILi96EEENS7_ILi64EEEEEELi256ENS_10bfloat16_tEfNS_4arch4Sm90ELb0ELb1ELb0ELb1ELb0ELb1ELb0ELb1ELb0ELb1ELb0ELb0EEENS1_21CollectiveEpilogueFwdINS6_IJSA_NS7_ILi256EEESB_EEES9_SE_SG_Li256ELb1ELb1ELb0ELb0EEENS1_36VarlenDynamicPersistentTileSchedulerILi128ELi96ELi256ELi128ELb0ELb1ELb1ELb1ELb0ELb1EEEEEEEEEvNT_6ParamsE)
        .other          _ZN7cutlass13device_kernelIN5flash11enable_sm90INS1_16FlashAttnFwdSm90INS1_25CollectiveMainloopFwdSm90ILi2EN4cute5tupleIJNS5_1CILi1EEES8_S8_EEENS6_IJNS7_ILi128EEENS7_ILi96EEENS7_ILi64EEEEEELi256ENS_10bfloat16_tEfNS_4arch4Sm90ELb0ELb1ELb0ELb1ELb0ELb1ELb0ELb1ELb0ELb1ELb0ELb0EEENS1_21CollectiveEpilogueFwdINS6_IJSA_NS7_ILi256EEESB_EEES9_SE_SG_Li256ELb1ELb1ELb0ELb0EEENS1_36VarlenDynamicPersistentTileSchedulerILi128ELi96ELi256ELi128ELb0ELb1ELb1ELb1ELb0ELb1EEEEEEEEEvNT_6ParamsE,@"STO_CUDA_ENTRY STV_DEFAULT"
_ZN7cutlass13device_kernelIN5flash11enable_sm90INS1_16FlashAttnFwdSm90INS1_25CollectiveMainloopFwdSm90ILi2EN4cute5tupleIJNS5_1CILi1EEES8_S8_EEENS6_IJNS7_ILi128EEENS7_ILi96EEENS7_ILi64EEEEEELi256ENS_10bfloat16_tEfNS_4arch4Sm90ELb0ELb1ELb0ELb1ELb0ELb1ELb0ELb1ELb0ELb1ELb0ELb0EEENS1_21CollectiveEpilogueFwdINS6_IJSA_NS7_ILi256EEESB_EEES9_SE_SG_Li256ELb1ELb1ELb0ELb0EEENS1_36VarlenDynamicPersistentTileSchedulerILi128ELi96ELi256ELi128ELb0ELb1ELb1ELb1ELb0ELb1EEEEEEEEEvNT_6ParamsE:
        /* <DEDUP_REMOVED lines=23> */
.L_x_11723:
[----:B------:R-:W-:Y:S05]  /*0170*/  BSYNC B0 ;  /* 0x0000000000007941 */ /* 0x000fea0003800000 */
.L_x_11722:
        /* <DEDUP_REMOVED lines=40> */
.L_x_11724:
        /* <DEDUP_REMOVED lines=22> */
.L_x_11725:
        /* <DEDUP_REMOVED lines=18> */
.L_x_11726:
        /* <DEDUP_REMOVED lines=22> */
.L_x_11727:
        /* <DEDUP_REMOVED lines=22> */
.L_x_11728:
        /* <DEDUP_REMOVED lines=9> */
.L_x_11731:
[----:B------:R-:W-:-:S08]  /*09d0*/  NOP ;  /* 0x0000000000007918 */ /* 0x000fd00000000000 */
[----:B------:R-:W0:Y:S02]  /*09e0*/  USETMAXREG.TRY_ALLOC.CTAPOOL UP0, 0xf0 ;  /* 0x000000f0000079c8 */ /* 0x000e240008000600 */
[----:B0-----:R-:W-:-:S13]  /*09f0*/  PLOP3.LUT P0, PT, PT, PT, UP0, 0x80, 0x0 ;  /* 0x000000000000781c */ /* 0x001fda0003f0f008 */
[----:B------:R-:W-:Y:S05]  /*0a00*/  @!P0 BRA `(.L_x_11731) ;  /* 0xfffffffc00f08947 */ /* 0x000fea000383ffff */
[----:B------:R-:W3:Y:S01]  /*0a10*/  LDL.LU R0, [R1] ;  /* 0x0000000001007983 */ /* 0x000ee20000300800 */
[----:B--2---:R-:W-:Y:S01]  /*0a20*/  SHF.R.U32.HI R2, RZ, 0x7, R4 ;  /* 0x00000007ff027819 */ /* 0x004fe20000011604 */
[----:B------:R-:W0:Y:S01]  /*0a30*/  S2UR UR5, SR_CgaCtaId ;  /* 0x00000000000579c3 */ /* 0x000e220000008800 */
[----:B------:R-:W-:-:S07]  /*0a40*/  UMOV UR4, 0x400 ;  /* 0x0000040000047882 */ /* 0x000fce0000000000 */
[----:B------:R-:W-:Y:S06]  /*0a50*/  BAR.ARV 0x8, 0x180 ;  /* 0x0206000000007b1d */ /* 0x000fec0000002000 */
[----:B------:R-:W-:-:S13]  /*0a60*/  ISETP.NE.AND P0, PT, R2, 0x1, PT ;  /* 0x000000010200780c */ /* 0x000fda0003f05270 */
[----:B------:R-:W-:Y:S06]  /*0a70*/  @!P0 BAR.ARV 0x9, 0x100 ;  /* 0x0244000000008b1d */ /* 0x000fec0000002000 */
[----:B0-----:R-:W-:Y:S02]  /*0a80*/  ULEA UR4, UR5, UR4, 0x18 ;  /* 0x0000000405047291 */ /* 0x001fe4000f8ec03f */
[----:B------:R-:W-:Y:S04]  /*0a90*/  BAR.SYNC.DEFER_BLOCKING 0x5, 0x180 ;  /* 0x0146000000007b1d */ /* 0x000fe80000010000 */
[----:B------:R-:W-:-:S02]  /*0aa0*/  IMAD.U32 R16, RZ, RZ, UR4 ;  /* 0x00000004ff107e24 */ /* 0x000fc4000f8e00ff */
[----:B------:R-:W-:-:S03]  /*0ab0*/  ULDC UR4, c[0x0][0xc3c] ;  /* 0x00030f0000047ab9 */ /* 0x000fc60000000800 */
[----:B------:R-:W0:Y:S01]  /*0ac0*/  LDS.128 R88, [R16+0x228d0] ;  /* 0x0228d00010587984 */ /* 0x000e220000000c00 */
[----:B------:R-:W-:Y:S06]  /*0ad0*/  BAR.ARV 0x4, 0x180 ;  /* 0x0106000000007b1d */ /* 0x000fec0000002000 */
[----:B---3--:R-:W-:-:S04]  /*0ae0*/  LOP3.LUT R0, R0, 0xffbfffff, RZ, 0xc0, !PT ;  /* 0xffbfffff00007812 */ /* 0x008fc800078ec0ff */
[----:B------:R-:W-:Y:S02]  /*0af0*/  @P0 LOP3.LUT R0, R0, 0x400000, RZ, 0xfc, !PT ;  /* 0x0040000000000812 */ /* 0x000fe400078efcff */
[----:B0-----:R-:W-:-:S03]  /*0b00*/  ISETP.GE.AND P0, PT, R91, UR4, PT ;  /* 0x000000045b007c0c */ /* 0x001fc6000bf06270 */
[----:B------:R0:W-:Y:S10]  /*0b10*/  STL [R1], R0 ;  /* 0x0000000001007387 */ /* 0x0001f40000100800 */
[----:B0-----:R-:W-:Y:S05]  /*0b20*/  @P0 BRA `(.L_x_11732) ;  /* 0x000001f400040947 */ /* 0x001fea0003800000 */
[----:B------:R-:W2:Y:S01]  /*0b30*/  LDL.LU R12, [R1+0x50] ;  /* 0x00005000010c7983 */ /* 0x000ea20000300800 */
[----:B------:R-:W-:Y:S02]  /*0b40*/  VIADD R11, R4, 0xffffff80 ;  /* 0xffffff80040b7836 */ /* 0x000fe40000000000 */
[----:B------:R-:W-:Y:S02]  /*0b50*/  IMAD.MOV.U32 R235, RZ, RZ, RZ ;  /* 0x000000ffffeb7224 */ /* 0x000fe400078e00ff */
[----:B------:R-:W-:Y:S01]  /*0b60*/  IMAD.MOV.U32 R17, RZ, RZ, RZ ;  /* 0x000000ffff117224 */ /* 0x000fe200078e00ff */
[----:B------:R-:W-:Y:S01]  /*0b70*/  SHF.R.S32.HI R0, RZ, 0x1f, R11 ;  /* 0x0000001fff007819 */ /* 0x000fe2000001140b */
[----:B------:R-:W-:Y:S02]  /*0b80*/  IMAD.MOV.U32 R208, RZ, RZ, RZ ;  /* 0x000000ffffd07224 */ /* 0x000fe400078e00ff */
[----:B------:R-:W-:Y:S01]  /*0b90*/  IMAD.MOV.U32 R19, RZ, RZ, RZ ;  /* 0x000000ffff137224 */ /* 0x000fe200078e00ff */
[----:B------:R-:W-:-:S02]  /*0ba0*/  LEA.HI R2, R0, R11, RZ, 0x7 ;  /* 0x0000000b00027211 */ /* 0x000fc400078f38ff */
[----:B------:R-:W-:Y:S02]  /*0bb0*/  LEA.HI R220, R0, R11, RZ, 0x5 ;  /* 0x0000000b00dc7211 */ /* 0x000fe400078f28ff */
[----:B------:R-:W-:Y:S02]  /*0bc0*/  LOP3.LUT R3, R2, 0xffffff80, RZ, 0xc0, !PT ;  /* 0xffffff8002037812 */ /* 0x000fe400078ec0ff */
[----:B------:R-:W-:Y:S02]  /*0bd0*/  SHF.R.S32.HI R220, RZ, 0x5, R220 ;  /* 0x00000005ffdc7819 */ /* 0x000fe400000114dc */
[----:B------:R-:W-:Y:S01]  /*0be0*/  SHF.R.S32.HI R13, RZ, 0x7, R2 ;  /* 0x00000007ff0d7819 */ /* 0x000fe20000011402 */
[----:B------:R-:W-:-:S03]  /*0bf0*/  IMAD.IADD R10, R11, 0x1, -R3 ;  /* 0x000000010b0a7824 */ /* 0x000fc600078e0a03 */
[----:B------:R-:W-:Y:S02]  /*0c00*/  LEA.HI R2, R2, R13, RZ, 0x1 ;  /* 0x0000000d02027211 */ /* 0x000fe400078f08ff */
[----:B------:R-:W-:Y:S02]  /*0c10*/  SHF.R.S32.HI R5, RZ, 0x1f, R10 ;  /* 0x0000001fff057819 */ /* 0x000fe4000001140a */
[----:B------:R-:W-:Y:S02]  /*0c20*/  LOP3.LUT R2, R2, 0x3fffffe, RZ, 0xc0, !PT ;  /* 0x03fffffe02027812 */ /* 0x000fe400078ec0ff */
[CC--:B------:R-:W-:Y:S02]  /*0c30*/  LEA.HI R7, R5.reuse, R10.reuse, RZ, 0x2 ;  /* 0x0000000a05077211 */ /* 0x0c0fe400078f10ff */
[----:B------:R-:W-:Y:S01]  /*0c40*/  LEA.HI R8, R5, R10, RZ, 0x5 ;  /* 0x0000000a05087211 */ /* 0x000fe200078f28ff */
[----:B------:R-:W-:Y:S01]  /*0c50*/  IMAD.IADD R2, R13, 0x1, -R2 ;  /* 0x000000010d027824 */ /* 0x000fe200078e0a02 */
[----:B------:R-:W-:-:S02]  /*0c60*/  SHF.R.S32.HI R4, RZ, 0x2, R7 ;  /* 0x00000002ff047819 */ /* 0x000fc40000011407 */
[----:B------:R-:W-:Y:S02]  /*0c70*/  SHF.R.S32.HI R3, RZ, 0x1f, R7 ;  /* 0x0000001fff037819 */ /* 0x000fe40000011407 */
[----:B------:R-:W-:Y:S02]  /*0c80*/  SHF.R.S32.HI R8, RZ, 0x5, R8 ;  /* 0x00000005ff087819 */ /* 0x000fe40000011408 */
[----:B------:R-:W-:Y:S02]  /*0c90*/  LEA.HI R6, R3, R4, RZ, 0x3 ;  /* 0x0000000403067211 */ /* 0x000fe400078f18ff */
[----:B------:R-:W-:Y:S02]  /*0ca0*/  LEA.HI R3, R0, R11, RZ, 0x4 ;  /* 0x0000000b00037211 */ /* 0x000fe400078f20ff */
[----:B------:R-:W-:Y:S02]  /*0cb0*/  LOP3.LUT R9, R6, 0xfffffff8, RZ, 0xc0, !PT ;  /* 0xfffffff806097812 */ /* 0x000fe400078ec0ff */
[----:B------:R-:W-:-:S02]  /*0cc0*/  SHF.R.S32.HI R6, RZ, 0x4, R3 ;  /* 0x00000004ff067819 */ /* 0x000fc40000011403 */
[----:B------:R-:W-:Y:S01]  /*0cd0*/  LOP3.LUT R206, R7, 0x7ffffffc, RZ, 0xc0, !PT ;  /* 0x7ffffffc07ce7812 */ /* 0x000fe200078ec0ff */
[----:B------:R-:W-:Y:S01]  /*0ce0*/  IMAD.IADD R9, R4, 0x1, -R9 ;  /* 0x0000000104097824 */ /* 0x000fe200078e0a09 */
[C---:B------:R-:W-:Y:S02]  /*0cf0*/  LOP3.LUT R4, R3.reuse, 0x3fffff0, RZ, 0xc0, !PT ;  /* 0x03fffff003047812 */ /* 0x040fe400078ec0ff */
[----:B------:R-:W-:Y:S01]  /*0d00*/  LEA.HI R3, R3, R6, RZ, 0x1 ;  /* 0x0000000603037211 */ /* 0x000fe200078f08ff */
[----:B------:R-:W-:Y:S02]  /*0d10*/  IMAD R9, R8, 0x10, R9 ;  /* 0x0000001008097824 */ /* 0x000fe400078e0209 */
[----:B------:R-:W-:Y:S01]  /*0d20*/  IMAD.IADD R206, R10, 0x1, -R206 ;  /* 0x000000010ace7824 */ /* 0x000fe200078e0ace */
[----:B------:R-:W-:Y:S01]  /*0d30*/  LOP3.LUT R5, R3, 0x1ffffffe, RZ, 0xc0, !PT ;  /* 0x1ffffffe03057812 */ /* 0x000fe200078ec0ff */
[----:B------:R-:W-:Y:S02]  /*0d40*/  IMAD.IADD R3, R11, 0x1, -R4 ;  /* 0x000000010b037824 */ /* 0x000fe400078e0a04 */
[----:B------:R-:W-:-:S02]  /*0d50*/  IMAD R9, R2, 0x40, R9 ;  /* 0x0000004002097824 */ /* 0x000fc400078e0209 */
[----:B------:R-:W-:Y:S01]  /*0d60*/  IMAD R4, R220, 0x10, R3 ;  /* 0x00000010dc047824 */ /* 0x000fe200078e0203 */
[-C--:B------:R-:W-:Y:S01]  /*0d70*/  LEA.HI R3, R0, R11.reuse, RZ, 0x2 ;  /* 0x0000000b00037211 */ /* 0x080fe200078f10ff */
[----:B------:R-:W-:Y:S01]  /*0d80*/  IMAD.IADD R5, R6, 0x1, -R5 ;  /* 0x0000000106057824 */ /* 0x000fe200078e0a05 */
[----:B------:R-:W-:Y:S01]  /*0d90*/  LEA.HI R0, R0, R11, RZ, 0x3 ;  /* 0x0000000b00007211 */ /* 0x000fe200078f18ff */
[----:B------:R0:W-:Y:S01]  /*0da0*/  STL [R1+0x18], R9 ;  /* 0x0000180901007387 */ /* 0x0001e20000100800 */
[----:B------:R-:W-:Y:S01]  /*0db0*/  SHF.R.S32.HI R18, RZ, 0x2, R3 ;  /* 0x00000002ff127819 */ /* 0x000fe20000011403 */
[----:B------:R-:W-:Y:S01]  /*0dc0*/  IMAD R8, R4, 0x8, R5 ;  /* 0x0000000804087824 */ /* 0x000fe200078e0205 */
[----:B------:R-:W-:Y:S01]  /*0dd0*/  SHF.R.S32.HI R5, RZ, 0x1f, R3 ;  /* 0x0000001fff057819 */ /* 0x000fe20000011403 */
[----:B------:R-:W-:Y:S01]  /*0de0*/  IMAD.MOV.U32 R2, RZ, RZ, RZ ;  /* 0x000000ffff027224 */ /* 0x000fe200078e00ff */
[----:B------:R-:W-:Y:S01]  /*0df0*/  LOP3.LUT R225, R0, 0xfffffff8, RZ, 0xc0, !PT ;  /* 0xfffffff800e17812 */ /* 0x000fe200078ec0ff */
[----:B------:R-:W-:Y:S01]  /*0e00*/  VIADD R233, R18, 0x40 ;  /* 0x0000004012e97836 */ /* 0x000fe20000000000 */
[----:B------:R-:W-:-:S02]  /*0e10*/  LOP3.LUT R231, R3, 0xfffffffc, RZ, 0xc0, !PT ;  /* 0xfffffffc03e77812 */ /* 0x000fc400078ec0ff */
[----:B------:R-:W-:Y:S01]  /*0e20*/  LEA.HI R5, R5, R18, RZ, 0x3 ;  /* 0x0000001205057211 */ /* 0x000fe200078f18ff */
[C---:B------:R-:W-:Y:S01]  /*0e30*/  IMAD.IADD R225, R11.reuse, 0x1, -R225 ;  /* 0x000000010be17824 */ /* 0x040fe200078e0ae1 */
[----:B------:R-:W-:Y:S01]  /*0e40*/  SHF.R.S32.HI R4, RZ, 0x1f, R233 ;  /* 0x0000001fff047819 */ /* 0x000fe200000114e9 */
[----:B------:R-:W-:Y:S01]  /*0e50*/  IMAD.IADD R231, R11, 0x1, -R231 ;  /* 0x000000010be77824 */ /* 0x000fe200078e0ae7 */
[----:B------:R-:W-:Y:S01]  /*0e60*/  LOP3.LUT R5, R5, 0xfffffff8, RZ, 0xc0, !PT ;  /* 0xfffffff805057812 */ /* 0x000fe200078ec0ff */
[----:B------:R-:W-:Y:S01]  /*0e70*/  IMAD.SHL.U32 R218, R233, 0x40, RZ ;  /* 0x00000040e9da7824 */ /* 0x000fe200078e00ff */
[----:B------:R-:W-:Y:S01]  /*0e80*/  LEA.HI R4, R4, R233, RZ, 0x3 ;  /* 0x000000e904047211 */ /* 0x000fe200078f18ff */
[----:B------:R-:W-:Y:S01]  /*0e90*/  IMAD.SHL.U32 R214, R225, 0x8, RZ ;  /* 0x00000008e1d67824 */ /* 0x000fe200078e00ff */
[----:B------:R-:W-:Y:S01]  /*0ea0*/  SHF.R.S32.HI R236, RZ, 0x3, R0 ;  /* 0x00000003ffec7819 */ /* 0x000fe20000011400 */
[C---:B------:R-:W-:Y:S01]  /*0eb0*/  IMAD.SHL.U32 R3, R231.reuse, 0x8, RZ ;  /* 0x00000008e7037824 */ /* 0x040fe200078e00ff */
[----:B------:R-:W-:Y:S01]  /*0ec0*/  LOP3.LUT R218, R218, 0x1c0, RZ, 0xc0, !PT ;  /* 0x000001c0dada7812 */ /* 0x000fe200078ec0ff */
[----:B------:R-:W-:Y:S01]  /*0ed0*/  IMAD.SHL.U32 R4, R4, 0x40, RZ ;  /* 0x0000004004047824 */ /* 0x000fe200078e00ff */
[C---:B------:R-:W-:Y:S01]  /*0ee0*/  LEA.HI R0, R231.reuse, R231, RZ, 0x1 ;  /* 0x000000e7e7007211 */ /* 0x040fe200078f08ff */
[----:B------:R-:W-:Y:S01]  /*0ef0*/  IMAD.IADD R237, R18, 0x1, -R5 ;  /* 0x0000000112ed7824 */ /* 0x000fe200078e0a05 */
[----:B------:R-:W-:Y:S01]  /*0f00*/  SHF.R.S32.HI R5, RZ, 0x1f, R214 ;  /* 0x0000001fff057819 */ /* 0x000fe200000114d6 */
[----:B------:R-:W-:Y:S01]  /*0f10*/  VIADD R223, R214, 0x40 ;  /* 0x00000040d6df7836 */ /* 0x000fe20000000000 */
[----:B------:R-:W-:Y:S01]  /*0f20*/  LOP3.LUT R6, R218, 0x38, R3, 0xf8, !PT ;  /* 0x00000038da067812 */ /* 0x000fe200078ef803 */
[C---:B------:R-:W-:Y:S01]  /*0f30*/  VIADD R222, R214.reuse, 0x80 ;  /* 0x00000080d6de7836 */ /* 0x040fe20000000000 */
[----:B------:R-:W-:Y:S01]  /*0f40*/  SHF.R.U32.HI R5, RZ, 0x3, R218 ;  /* 0x00000003ff057819 */ /* 0x000fe200000116da */
[----:B------:R-:W-:Y:S01]  /*0f50*/  VIADD R224, R214, 0xc0 ;  /* 0x000000c0d6e07836 */ /* 0x000fe20000000000 */
[----:B------:R-:W-:Y:S01]  /*0f60*/  LOP3.LUT R221, R4, 0xfffffe00, RZ, 0xc0, !PT ;  /* 0xfffffe0004dd7812 */ /* 0x000fe200078ec0ff */
[----:B------:R-:W-:Y:S01]  /*0f70*/  IMAD.SHL.U32 R22, R231, 0x4, RZ ;  /* 0x00000004e7167824 */ /* 0x000fe200078e00ff */
[----:B------:R-:W-:-:S02]  /*0f80*/  SHF.R.S32.HI R3, RZ, 0x1f, R223 ;  /* 0x0000001fff037819 */ /* 0x000fc400000114df */
[----:B------:R-:W-:Y:S01]  /*0f90*/  LOP3.LUT R3, R221, R6, R5, 0xf6, !PT ;  /* 0x00000006dd037212 */ /* 0x000fe200078ef605 */
[----:B------:R-:W-:Y:S01]  /*0fa0*/  VIADD R209, R22, 0x10 ;  /* 0x0000001016d17836 */ /* 0x000fe20000000000 */
[----:B------:R-:W-:Y:S01]  /*0fb0*/  SHF.R.S32.HI R4, RZ, 0x1f, R222 ;  /* 0x0000001fff047819 */ /* 0x000fe200000114de */
[----:B------:R-:W-:Y:S01]  /*0fc0*/  IMAD.SHL.U32 R4, R8, 0x8, RZ ;  /* 0x0000000808047824 */ /* 0x000fe200078e00ff */
[----:B------:R-:W-:Y:S01]  /*0fd0*/  LOP3.LUT R0, R0, 0x1ffffffe, RZ, 0xc0, !PT ;  /* 0x1ffffffe00007812 */ /* 0x000fe200078ec0ff */
[----:B------:R-:W-:Y:S01]  /*0fe0*/  IMAD R3, R3, 0x2, R16 ;  /* 0x0000000203037824 */ /* 0x000fe200078e0210 */
[----:B------:R-:W-:Y:S02]  /*0ff0*/  SHF.R.S32.HI R5, RZ, 0x1f, R224 ;  /* 0x0000001fff057819 */ /* 0x000fe400000114e0 */
[----:B------:R0:W-:Y:S01]  /*1000*/  STL [R1+0x1c], R4 ;  /* 0x00001c0401007387 */ /* 0x0001e20000100800 */
[----:B------:R-:W-:-:S03]  /*1010*/  IMAD.IADD R0, R231, 0x1, -R0 ;  /* 0x00000001e7007824 */ /* 0x000fc600078e0a00 */
[----:B------:R0:W-:Y:S01]  /*1020*/  STL [R1+0xc], R3 ;  /* 0x00000c0301007387 */ /* 0x0001e20000100800 */
[----:B------:R-:W-:Y:S01]  /*1030*/  IMAD R215, R0, 0x8, R9 ;  /* 0x0000000800d77824 */ /* 0x000fe200078e0209 */
[----:B0-2---:R-:W-:-:S07]  /*1040*/  LOP3.LUT R207, R12, 0x1, RZ, 0xfc, !PT ;  /* 0x000000010ccf7812 */ /* 0x005fce00078efcff */
.L_x_11938:
[----:B------:R-:W-:Y:S05]  /*1050*/  YIELD ;  /* 0x0000000000007946 */ /* 0x000fea0003800000 */
[----:B------:R-:W-:Y:S01]  /*1060*/  ULDC.64 UR4, c[0x0][0xa28] ;  /* 0x00028a0000047ab9 */ /* 0x000fe20000000a00 */
[----:B0-----:R-:W0:Y:S01]  /*1070*/  LDC.64 R6, c[0x0][0xa08] ;  /* 0x00028200ff067b82 */ /* 0x001e220000000a00 */
[----:B------:R-:W-:Y:S01]  /*1080*/  ISETP.NE.U32.AND P1, PT, RZ, UR4, PT ;  /* 0x00000004ff007c0c */ /* 0x000fe2000bf25070 */
[----:B------:R-:W-:Y:S02]  /*1090*/  IMAD.MOV.U32 R0, RZ, RZ, RZ ;  /* 0x000000ffff007224 */ /* 0x000fe400078e00ff */
[----:B------:R-:W-:Y:S01]  /*10a0*/  IMAD.MOV.U32 R32, RZ, RZ, RZ ;  /* 0x000000ffff207224 */ /* 0x000fe200078e00ff */
[----:B------:R-:W-:Y:S01]  /*10b0*/  ISETP.NE.AND.EX P1, PT, RZ, UR5, PT, P1 ;  /* 0x00000005ff007c0c */ /* 0x000fe2000bf25310 */
[----:B------:R-:W-:-:S02]  /*10c0*/  ULDC.64 UR4, c[0x0][0xa18] ;  /* 0x0002860000047ab9 */ /* 0x000fc40000000a00 */
[----:B------:R-:W-:-:S04]  /*10d0*/  ISETP.NE.U32.AND P2, PT, RZ, UR4, PT ;  /* 0x00000004ff007c0c */ /* 0x000fc8000bf45070 */
[----:B------:R-:W-:Y:S01]  /*10e0*/  ISETP.NE.AND.EX P2, PT, RZ, UR5, PT, P2 ;  /* 0x00000005ff007c0c */ /* 0x000fe2000bf45320 */
[----:B------:R-:W-:Y:S02]  /*10f0*/  ULDC.64 UR4, c[0x0][0xa08] ;  /* 0x0002820000047ab9 */ /* 0x000fe40000000a00 */
[----:B------:R-:W-:-:S03]  /*1100*/  ISETP.NE.U32.AND P0, PT, RZ, UR4, PT ;  /* 0x00000004ff007c0c */ /* 0x000fc6000bf05070 */
[----:B-1----:R-:W1:Y:S01]  /*1110*/  @P1 LDC.64 R4, c[0x0][0xa28] ;  /* 0x00028a00ff041b82 */ /* 0x002e620000000a00 */
        /* <DEDUP_REMOVED lines=19> */
[----:B------:R-:W-:Y:S01]  /*1250*/  IMAD.U32 R31, RZ, RZ, UR4 ;  /* 0x00000004ff1f7e24 */ /* 0x000fe2000f8e00ff */
[----:B--2-4-:R-:W-:Y:S06]  /*1260*/  @P2 BRA `(.L_x_11733) ;  /* 0x0000000000242947 */ /* 0x014fec0003800000 */
        /* <DEDUP_REMOVED lines=9> */
.L_x_11733:
[----:B------:R-:W-:Y:S01]  /*1300*/  ULDC.64 UR4, c[0x0][0xa20] ;  /* 0x0002880000047ab9 */ /* 0x000fe20000000a00 */
[----:B------:R-:W-:Y:S01]  /*1310*/  IMAD.MOV.U32 R230, RZ, RZ, R90 ;  /* 0x000000ffffe67224 */ /* 0x000fe200078e005a */
[----:B------:R-:W-:Y:S01]  /*1320*/  ISETP.NE.U32.AND P1, PT, RZ, UR4, PT ;  /* 0x00000004ff007c0c */ /* 0x000fe2000bf25070 */
[----:B------:R-:W-:-:S03]  /*1330*/  IMAD.MOV.U32 R232, RZ, RZ, R91 ;  /* 0x000000ffffe87224 */ /* 0x000fc600078e005b */
[----:B------:R-:W-:-:S13]  /*1340*/  ISETP.NE.AND.EX P1, PT, RZ, UR5, PT, P1 ;  /* 0x00000005ff007c0c */ /* 0x000fda000bf25310 */
[----:B------:R-:W-:Y:S05]  /*1350*/  @!P1 BRA `(.L_x_11734) ;  /* 0x0000000000109947 */ /* 0x000fea0003800000 */
[----:B------:R-:W0:Y:S02]  /*1360*/  LDC.64 R4, c[0x0][0xa20] ;  /* 0x00028800ff047b82 */ /* 0x000e240000000a00 */
[----:B0-----:R-:W-:-:S05]  /*1370*/  IMAD.WIDE R4, R91, 0x4, R4 ;  /* 0x000000045b047825 */ /* 0x001fca00078e0204 */
[----:B------:R0:W5:Y:S01]  /*1380*/  LDG.E R31, desc[UR40][R4.64] ;  /* 0x00000028041f7981 */ /* 0x000162000c1e1900 */
[----:B------:R-:W-:Y:S05]  /*1390*/  BRA `(.L_x_11735) ;  /* 0x0000000000107947 */ /* 0x000fea0003800000 */
.L_x_11734:
[----:B------:R-:W-:Y:S05]  /*13a0*/  @!P0 BRA `(.L_x_11735) ;  /* 0x00000000000c8947 */ /* 0x000fea0003800000 */
[----:B------:R-:W2:Y:S04]  /*13b0*/  LDG.E R4, desc[UR40][R10.64] ;  /* 0x000000280a047981 */ /* 0x000ea8000c1e1900 */
[----:B------:R-:W2:Y:S02]  /*13c0*/  LDG.E R31, desc[UR40][R10.64+0x4] ;  /* 0x000004280a1f7981 */ /* 0x000ea4000c1e1900 */
[----:B--2---:R-:W-:-:S07]  /*13d0*/  IMAD.IADD R31, R31, 0x1, -R4 ;  /* 0x000000011f1f7824 */ /* 0x004fce00078e0a04 */
.L_x_11735:
        /* <DEDUP_REMOVED lines=18> */
[----:B--2---:R-:W-:-:S11]  /*1500*/  ISETP.GE.AND P2, PT, R15, 0x1, PT ;  /* 0x000000010f00780c */ /* 0x004fd60003f46270 */
[----:B------:R-:W1:Y:S08]  /*1510*/  @P1 LDC R10, c[0x0][0x44c] ;  /* 0x00011300ff0a1b82 */ /* 0x000e700000000800 */
[----:B------:R-:W2:Y:S01]  /*1520*/  @P1 LDC R12, c[0x0][0x450] ;  /* 0x00011400ff0c1b82 */ /* 0x000ea20000000800 */
[----:B----4-:R-:W-:Y:S02]  /*1530*/  @P0 IMAD.IADD R24, R8, 0x1, -R3 ;  /* 0x0000000108180824 */ /* 0x010fe400078e0a03 */
[----:B------:R-:W-:-:S02]  /*1540*/  IMAD.IADD R8, R31, 0x1, -R0 ;  /* 0x000000011f087824 */ /* 0x000fc400078e0a00 */
[----:B------:R-:W-:Y:S02]  /*1550*/  VIADD R3, R210, 0x7f ;  /* 0x0000007fd2037836 */ /* 0x000fe40000000000 */
[----:B------:R-:W-:Y:S02]  /*1560*/  IMAD.IADD R205, R8, 0x1, R24 ;  /* 0x0000000108cd7824 */ /* 0x000fe400078e0218 */
[----:B-1----:R-:W-:-:S04]  /*1570*/  @P1 IMAD.HI.U32 R5, R3, R10, RZ ;  /* 0x0000000a03051227 */ /* 0x002fc800078e00ff */
[C---:B------:R-:W-:Y:S02]  /*1580*/  VIADD R0, R205.reuse, 0x5f ;  /* 0x0000005fcd007836 */ /* 0x040fe40000000000 */
[----:B------:R-:W-:Y:S01]  /*1590*/  IMAD.MOV.U32 R4, RZ, RZ, R3 ;  /* 0x000000ffff047224 */ /* 0x000fe200078e0003 */
[----:B--2---:R-:W-:Y:S01]  /*15a0*/  @P1 SHF.R.U32.HI R4, RZ, R12, R5 ;  /* 0x0000000cff041219 */ /* 0x004fe20000011605 */
[----:B------:R-:W-:Y:S01]  /*15b0*/  IMAD.HI R0, R0, 0x2aaaaaab, RZ ;  /* 0x2aaaaaab00007827 */ /* 0x000fe200078e02ff */
[----:B------:R-:W-:-:S04]  /*15c0*/  IADD3 R5, R205, 0x1, -R204 ;  /* 0x00000001cd057810 */ /* 0x000fc80007ffe8cc */
[----:B------:R-:W-:Y:S01]  /*15d0*/  SHF.R.U32.HI R3, RZ, 0x1f, R0 ;  /* 0x0000001fff037819 */ /* 0x000fe20000011600 */
[----:B0-----:R-:W-:-:S03]  /*15e0*/  IMAD.IADD R7, R5, 0x1, R4 ;  /* 0x0000000105077824 */ /* 0x001fc600078e0204 */
[----:B------:R-:W-:Y:S01]  /*15f0*/  LEA.HI.SX32 R178, R0, R3, 0x1c ;  /* 0x0000000300b27211 */ /* 0x000fe200078fe2ff */
        /* <DEDUP_REMOVED lines=13> */
.L_x_11738:
[----:B------:R-:W-:-:S13]  /*16d0*/  ISETP.NE.AND P0, PT, R15, 0x1, PT ;  /* 0x000000010f00780c */ /* 0x000fda0003f05270 */
[----:B------:R-:W0:Y:S02]  /*16e0*/  @P0 LDC.64 R4, c[0x0][0x9e8] ;  /* 0x00027a00ff040b82 */ /* 0x000e240000000a00 */
[----:B0-----:R-:W-:-:S05]  /*16f0*/  @P0 IMAD.HI.U32 R4, R3, R4, RZ ;  /* 0x0000000403040227 */ /* 0x001fca00078e00ff */
[----:B------:R-:W-:-:S07]  /*1700*/  @P0 SHF.R.U32.HI R3, RZ, R5, R4 ;  /* 0x00000005ff030219 */ /* 0x000fce0000011604 */
.L_x_11739:
[----:B------:R-:W-:Y:S05]  /*1710*/  BSYNC B0 ;  /* 0x0000000000007941 */ /* 0x000fea0003800000 */
.L_x_11737:
[----:B------:R-:W-:-:S05]  /*1720*/  IMAD R3, R3, R15, R15 ;  /* 0x0000000f03037224 */ /* 0x000fca00078e020f */
[----:B------:R-:W-:-:S07]  /*1730*/  VIMNMX R0, R0, R3, PT ;  /* 0x0000000300007248 */ /* 0x000fce0003fe0100 */
.L_x_11736:
        /* <DEDUP_REMOVED lines=19> */
.L_x_11742:
[----:B------:R-:W-:-:S13]  /*1870*/  ISETP.NE.AND P0, PT, R15, 0x1, PT ;  /* 0x000000010f00780c */ /* 0x000fda0003f05270 */
[----:B------:R-:W0:Y:S02]  /*1880*/  @P0 LDC.64 R6, c[0x0][0x9e8] ;  /* 0x00027a00ff060b82 */ /* 0x000e240000000a00 */
[----:B0-----:R-:W-:-:S05]  /*1890*/  @P0 IMAD.HI.U32 R6, R3, R6, RZ ;  /* 0x0000000603060227 */ /* 0x001fca00078e00ff */
[----:B------:R-:W-:-:S07]  /*18a0*/  @P0 SHF.R.U32.HI R3, RZ, R7, R6 ;  /* 0x00000007ff030219 */ /* 0x000fce0000011606 */
.L_x_11743:
[----:B------:R-:W-:Y:S05]  /*18b0*/  BSYNC B0 ;  /* 0x0000000000007941 */ /* 0x000fea0003800000 */
.L_x_11741:
[----:B------:R-:W-:-:S05]  /*18c0*/  IMAD R3, R3, R15, RZ ;  /* 0x0000000f03037224 */ /* 0x000fca00078e02ff */
[----:B------:R-:W-:-:S07]  /*18d0*/  VIMNMX R4, R4, R3, !PT ;  /* 0x0000000304047248 */ /* 0x000fce0007fe0100 */
.L_x_11740:
[----:B------:R-:W-:Y:S02]  /*18e0*/  VIADD R0, R0, 0x5f ;  /* 0x0000005f00007836 */ /* 0x000fe40000000000 */
        /* <DEDUP_REMOVED lines=19> */
[----:B------:R-:W-:Y:S02]  /*1a20*/  @P0 LEA.HI.SX32 R27, R0, R3, 0x1c ;  /* 0x00000003001b0211 */ /* 0x000fe400078fe2ff */
        /* <DEDUP_REMOVED lines=23> */
.L_x_11746:
[----:B------:R-:W-:Y:S05]  /*1ba0*/  BSYNC B6 ;  /* 0x0000000000067941 */ /* 0x000fea0003800000 */
.L_x_11745:
        /* <DEDUP_REMOVED lines=20> */
.L_x_11748:
[----:B------:R-:W-:Y:S05]  /*1cf0*/  BSYNC B6 ;  /* 0x0000000000067941 */ /* 0x000fea0003800000 */
.L_x_11747:
[----:B------:R-:W-:Y:S01]  /*1d00*/  ULDC.64 UR4, c[0x0][0x9f8] ;  /* 0x00027e0000047ab9 */ /* 0x000fe20000000a00 */
[----:B------:R-:W0:Y:S01]  /*1d10*/  S2R R38, SR_TID.X ;  /* 0x0000000000267919 */ /* 0x000e220000002100 */
[----:B------:R-:W-:Y:S01]  /*1d20*/  ISETP.NE.U32.AND P0, PT, RZ, UR4, PT ;  /* 0x00000004ff007c0c */ /* 0x000fe2000bf05070 */
[----:B------:R-:W1:Y:S01]  /*1d30*/  LDC.64 R10, c[0x0][0x300] ;  /* 0x0000c000ff0a7b82 */ /* 0x000e620000000a00 */
[----:B------:R-:W-:Y:S01]  /*1d40*/  IMAD.IADD R63, R32, 0x1, R31 ;  /* 0x00000001203f7824 */ /* 0x000fe200078e021f */
[----:B------:R-:W-:Y:S01]  /*1d50*/  ULDC.64 UR6, c[0x0][0xa08] ;  /* 0x0002820000067ab9 */ /* 0x000fe20000000a00 */
[----:B------:R-:W-:Y:S01]  /*1d60*/  ISETP.NE.AND.EX P0, PT, RZ, UR5, PT, P0 ;  /* 0x00000005ff007c0c */ /* 0x000fe2000bf05300 */
[----:B------:R-:W-:Y:S01]  /*1d70*/  ULDC.64 UR4, c[0x0][0x308] ;  /* 0x0000c20000047ab9 */ /* 0x000fe20000000a00 */
[----:B------:R-:W-:Y:S02]  /*1d80*/  SHF.R.S32.HI R12, RZ, 0x1f, R90 ;  /* 0x0000001fff0c7819 */ /* 0x000fe4000001145a */
[----:B------:R-:W-:Y:S01]  /*1d90*/  SHF.R.S32.HI R64, RZ, 0x1f, R18 ;  /* 0x0000001fff407819 */ /* 0x000fe20000011412 */
[----:B------:R-:W2:Y:S08]  /*1da0*/  LDC.64 R82, c[0x0][0x408] ;  /* 0x00010200ff527b82 */ /* 0x000eb00000000a00 */
[----:B------:R-:W3:Y:S08]  /*1db0*/  @P0 LDC.64 R4, c[0x0][0x9f8] ;  /* 0x00027e00ff040b82 */ /* 0x000ef00000000a00 */
[----:B------:R-:W4:Y:S08]  /*1dc0*/  LDC.64 R60, c[0x0][0x3f8] ;  /* 0x0000fe00ff3c7b82 */ /* 0x000f300000000a00 */
[----:B------:R-:W4:Y:S01]  /*1dd0*/  LDC R41, c[0x0][0x3f4] ;  /* 0x0000fd00ff297b82 */ /* 0x000f220000000800 */
[----:B---3--:R-:W-:-:S05]  /*1de0*/  @P0 IMAD.WIDE R4, R91, 0x4, R4 ;  /* 0x000000045b040825 */ /* 0x008fca00078e0204 */
[----:B------:R3:W4:Y:S01]  /*1df0*/  @P0 LDG.E R91, desc[UR40][R4.64] ;  /* 0x00000028045b0981 */ /* 0x000722000c1e1900 */
[----:B------:R-:W-:Y:S01]  /*1e00*/  SHF.R.S32.HI R43, RZ, 0x1f, R63 ;  /* 0x0000001fff2b7819 */ /* 0x000fe2000001143f */
[-C--:B-1----:R-:W-:Y:S01]  /*1e10*/  IMAD.WIDE.U32 R6, R63, R10.reuse, RZ ;  /* 0x0000000a3f067225 */ /* 0x082fe200078e00ff */
[----:B------:R-:W-:Y:S02]  /*1e20*/  ISETP.NE.U32.AND P0, PT, RZ, UR6, PT ;  /* 0x00000006ff007c0c */ /* 0x000fe4000bf05070 */
[----:B0-----:R-:W-:Y:S01]  /*1e30*/  SHF.R.U32.HI R38, RZ, 0x7, R38 ;  /* 0x00000007ff267819 */ /* 0x001fe20000011626 */
[----:B------:R-:W-:Y:S01]  /*1e40*/  IMAD R0, R43, R10, RZ ;  /* 0x0000000a2b007224 */ /* 0x000fe200078e02ff */
[----:B------:R-:W-:Y:S01]  /*1e50*/  ISETP.NE.AND.EX P0, PT, RZ, UR7, PT, P0 ;  /* 0x00000007ff007c0c */ /* 0x000fe2000bf05300 */
[----:B------:R-:W-:Y:S01]  /*1e60*/  IMAD.SHL.U32 R73, R237, 0x40, RZ ;  /* 0x00000040ed497824 */ /* 0x000fe200078e00ff */
[----:B------:R-:W-:Y:S01]  /*1e70*/  ISETP.NE.AND P6, PT, R38, 0x1, PT ;  /* 0x000000012600780c */ /* 0x000fe20003fc5270 */
[----:B------:R-:W-:Y:S01]  /*1e80*/  IMAD R3, R63, R11, R0 ;  /* 0x0000000b3f037224 */ /* 0x000fe200078e0200 */
[----:B------:R-:W-:Y:S01]  /*1e90*/  SHF.R.S32.HI R23, RZ, 0x1f, R22 ;  /* 0x0000001fff177819 */ /* 0x000fe20000011416 */
[----:B---3--:R-:W-:Y:S01]  /*1ea0*/  IMAD.SHL.U32 R4, R231, 0x8, RZ ;  /* 0x00000008e7047824 */ /* 0x008fe200078e00ff */
[----:B------:R-:W-:Y:S01]  /*1eb0*/  LOP3.LUT R73, R73, 0x1c0, RZ, 0xc0, !PT ;  /* 0x000001c049497812 */ /* 0x000fe200078ec0ff */
[----:B------:R-:W-:Y:S01]  /*1ec0*/  IMAD.IADD R7, R7, 0x1, R3 ;  /* 0x0000000107077824 */ /* 0x000fe200078e0203 */
[----:B------:R-:W-:Y:S01]  /*1ed0*/  SHF.L.U64.HI R69, R10, 0x6, R11 ;  /* 0x000000060a457819 */ /* 0x000fe2000001020b */
[----:B------:R-:W-:Y:S01]  /*1ee0*/  IMAD R3, R12, UR4, RZ ;  /* 0x000000040c037c24 */ /* 0x000fe2000f8e02ff */
[----:B------:R-:W-:Y:S01]  /*1ef0*/  SHF.R.S32.HI R5, RZ, 0x1f, R4 ;  /* 0x0000001fff057819 */ /* 0x000fe20000011404 */
[----:B------:R-:W-:Y:S01]  /*1f00*/  IMAD.WIDE.U32 R6, R90, UR4, R6 ;  /* 0x000000045a067c25 */ /* 0x000fe2000f8e0006 */
[----:B------:R-:W-:-:S02]  /*1f10*/  SHF.R.U32.HI R76, RZ, 0x3, R73 ;  /* 0x00000003ff4c7819 */ /* 0x000fc40000011649 */
[----:B--2---:R-:W-:Y:S01]  /*1f20*/  SHF.L.U64.HI R71, R82, 0x6, R83 ;  /* 0x0000000652477819 */ /* 0x004fe20000010253 */
[----:B------:R-:W-:Y:S01]  /*1f30*/  IMAD R3, R90, UR5, R3 ;  /* 0x000000055a037c24 */ /* 0x000fe2000f8e0203 */
[----:B------:R-:W-:Y:S01]  /*1f40*/  ULDC.64 UR4, c[0x0][0x310] ;  /* 0x0000c40000047ab9 */ /* 0x000fe20000000a00 */
[----:B------:R-:W-:Y:S01]  /*1f50*/  VIADD R31, R4, 0x20 ;  /* 0x00000020041f7836 */ /* 0x000fe20000000000 */
[----:B----4-:R-:W-:Y:S01]  /*1f60*/  SHF.L.U64.HI R74, R60, 0x6, R61 ;  /* 0x000000063c4a7819 */ /* 0x010fe2000001023d */
[----:B------:R-:W-:Y:S01]  /*1f70*/  IMAD.IADD R7, R7, 0x1, R3 ;  /* 0x0000000107077824 */ /* 0x000fe200078e0203 */
[----:B------:R-:W-:Y:S01]  /*1f80*/  SHF.R.S32.HI R77, RZ, 0x1f, R233 ;  /* 0x0000001fff4d7819 */ /* 0x000fe200000114e9 */
[----:B------:R-:W-:-:S04]  /*1f90*/  IMAD.WIDE.U32 R8, R18, R10, R4 ;  /* 0x0000000a12087225 */ /* 0x000fc800078e0004 */
[C---:B------:R-:W-:Y:S02]  /*1fa0*/  VIADD R13, R4.reuse, 0xc0 ;  /* 0x000000c0040d7836 */ /* 0x040fe40000000000 */
[C---:B------:R-:W-:Y:S02]  /*1fb0*/  VIADD R65, R4.reuse, 0x40 ;  /* 0x0000004004417836 */ /* 0x040fe40000000000 */
[C---:B------:R-:W-:Y:S02]  /*1fc0*/  VIADD R66, R4.reuse, 0x60 ;  /* 0x0000006004427836 */ /* 0x040fe40000000000 */
[C---:B------:R-:W-:Y:S02]  /*1fd0*/  VIADD R14, R4.reuse, 0xe0 ;  /* 0x000000e0040e7836 */ /* 0x040fe40000000000 */
[C---:B------:R-:W-:Y:S02]  /*1fe0*/  VIADD R67, R4.reuse, 0x80 ;  /* 0x0000008004437836 */ /* 0x040fe40000000000 */
[----:B------:R-:W-:-:S02]  /*1ff0*/  VIADD R68, R4, 0xa0 ;  /* 0x000000a004447836 */ /* 0x000fc40000000000 */
[----:B------:R-:W-:-:S04]  /*2000*/  IMAD.WIDE.U32 R32, R18, R82, R4 ;  /* 0x0000005212207225 */ /* 0x000fc800078e0004 */
[----:B------:R-:W-:Y:S02]  /*2010*/  IMAD.MOV.U32 R79, RZ, RZ, 0x20 ;  /* 0x00000020ff4f7424 */ /* 0x000fe400078e00ff */
[----:B------:R-:W-:Y:S01]  /*2020*/  VIADD R78, R38, 0x8 ;  /* 0x00000008264e7836 */ /* 0x000fe20000000000 */
[----:B------:R-:W-:Y:S01]  /*2030*/  SHF.R.U32.HI R38, RZ, 0x3, R218 ;  /* 0x00000003ff267819 */ /* 0x000fe200000116da */
[----:B------:R-:W-:Y:S02]  /*2040*/  IMAD.SHL.U32 R70, R10, 0x40, RZ ;  /* 0x000000400a467824 */ /* 0x000fe400078e00ff */
[----:B------:R-:W-:Y:S02]  /*2050*/  IMAD R39, R61, 0x60, RZ ;  /* 0x000000603d277824 */ /* 0x000fe400078e02ff */
[----:B------:R-:W-:Y:S02]  /*2060*/  IMAD.SHL.U32 R75, R60, 0x40, RZ ;  /* 0x000000403c4b7824 */ /* 0x000fe400078e00ff */
[----:B------:R-:W-:-:S02]  /*2070*/  IMAD.SHL.U32 R72, R82, 0x40, RZ ;  /* 0x0000004052487824 */ /* 0x000fc400078e00ff */
[----:B------:R-:W-:Y:S01]  /*2080*/  IMAD.SHL.U32 R80, R41, 0x2, RZ ;  /* 0x0000000229507824 */ /* 0x000fe200078e00ff */
[----:B------:R-:W-:Y:S02]  /*2090*/  SHF.R.S32.HI R0, RZ, 0x1f, R91 ;  /* 0x0000001fff007819 */ /* 0x000fe4000001145b */
[----:B------:R-:W-:Y:S02]  /*20a0*/  SEL R91, R91, RZ, !P0 ;  /* 0x000000ff5b5b7207 */ /* 0x000fe40004000000 */
[----:B------:R-:W-:-:S03]  /*20b0*/  SEL R20, R0, RZ, !P0 ;  /* 0x000000ff00147207 */ /* 0x000fc60004000000 */
[----:B------:R-:W-:-:S04]  /*20c0*/  IMAD.WIDE.U32 R6, R91, UR4, R6 ;  /* 0x000000045b067c25 */ /* 0x000fc8000f8e0006 */
[----:B------:R-:W-:Y:S01]  /*20d0*/  IMAD R0, R20, UR4, RZ ;  /* 0x0000000414007c24 */ /* 0x000fe2000f8e02ff */
[----:B------:R-:W-:-:S03]  /*20e0*/  IADD3 R3, P0, R6, R8, RZ ;  /* 0x0000000806037210 */ /* 0x000fc60007f1e0ff */
[----:B------:R-:W-:Y:S01]  /*20f0*/  IMAD R29, R91, UR5, R0 ;  /* 0x000000055b1d7c24 */ /* 0x000fe2000f8e0200 */
[----:B------:R-:W-:Y:S05]  /*2100*/  @!P6 WARPSYNC.ALL ;  /* 0x000000000000e948 */ /* 0x000fea0003800000 */
[----:B------:R-:W-:Y:S01]  /*2110*/  IMAD R0, R64, R10, RZ ;  /* 0x0000000a40007224 */ /* 0x000fe200078e02ff */
[----:B------:R-:W-:Y:S01]  /*2120*/  ULDC UR4, c[0x0][0x320] ;  /* 0x0000c80000047ab9 */ /* 0x000fe20000000800 */
[----:B------:R-:W-:Y:S01]  /*2130*/  IMAD.IADD R29, R7, 0x1, R29 ;  /* 0x00000001071d7824 */ /* 0x000fe200078e021d */
[----:B------:R-:W-:Y:S01]  /*2140*/  @!P6 BAR.SYNC.DEFER_BLOCKING 0x9, 0x100 ;  /* 0x024400000000eb1d */ /* 0x000fe20000010000 */
[----:B------:R-:W-:Y:S01]  /*2150*/  ISETP.GE.AND P2, PT, R31, UR4, PT ;  /* 0x000000041f007c0c */ /* 0x000fe2000bf46270 */
[----:B------:R-:W-:Y:S01]  /*2160*/  IMAD R0, R18, R11, R0 ;  /* 0x0000000b12007224 */ /* 0x000fe200078e0200 */
[----:B------:R-:W-:-:S02]  /*2170*/  ISETP.GE.AND P1, PT, R4, UR4, PT ;  /* 0x0000000404007c0c */ /* 0x000fc4000bf26270 */
[----:B------:R-:W-:Y:S01]  /*2180*/  SEL R8, RZ, 0xffffffff, P2 ;  /* 0xffffffffff087807 */ /* 0x000fe20001000000 */
[----:B------:R-:W-:Y:S01]  /*2190*/  ULDC.64 UR6, c[0x0][0x330] ;  /* 0x0000cc0000067ab9 */ /* 0x000fe20000000a00 */
[----:B------:R-:W-:Y:S01]  /*21a0*/  IADD3.X R0, R29, R9, R0, P0, !PT ;  /* 0x000000091d007210 */ /* 0x000fe200007fe400 */
[----:B------:R-:W-:Y:S01]  /*21b0*/  IMAD R9, R12, UR6, RZ ;  /* 0x000000060c097c24 */ /* 0x000fe2000f8e02ff */
[----:B------:R-:W-:Y:S01]  /*21c0*/  ISETP.GE.AND P0, PT, R13, UR4, PT ;  /* 0x000000040d007c0c */ /* 0x000fe2000bf06270 */
[----:B------:R-:W-:Y:S01]  /*21d0*/  IMAD.SHL.U32 R13, R8, 0x2, RZ ;  /* 0x00000002080d7824 */ /* 0x000fe200078e00ff */
[----:B------:R-:W-:Y:S01]  /*21e0*/  SEL R12, RZ, 0x1, P1 ;  /* 0x00000001ff0c7807 */ /* 0x000fe20000800000 */
[C---:B------:R-:W-:Y:S01]  /*21f0*/  IMAD R15, R90.reuse, UR7, R9 ;  /* 0x000000075a0f7c24 */ /* 0x040fe2000f8e0209 */
[----:B------:R-:W-:Y:S01]  /*2200*/  ISETP.GE.AND P1, PT, R65, UR4, PT ;  /* 0x0000000441007c0c */ /* 0x000fe2000bf26270 */
[----:B------:R-:W-:Y:S01]  /*2210*/  IMAD.WIDE.U32 R8, R90, UR6, R4 ;  /* 0x000000065a087c25 */ /* 0x000fe2000f8e0004 */
[----:B------:R-:W-:-:S02]  /*2220*/  ISETP.GE.AND P2, PT, R66, UR4, PT ;  /* 0x0000000442007c0c */ /* 0x000fc4000bf46270 */
[----:B------:R-:W-:Y:S01]  /*2230*/  ISETP.GE.AND P3, PT, R14, UR4, PT ;  /* 0x000000040e007c0c */ /* 0x000fe2000bf66270 */
[----:B------:R-:W-:Y:S01]  /*2240*/  IMAD.IADD R9, R9, 0x1, R15 ;  /* 0x0000000109097824 */ /* 0x000fe200078e020f */
[----:B------:R-:W-:Y:S02]  /*2250*/  LOP3.LUT R12, R13, 0x2, R12, 0xe2, !PT ;  /* 0x000000020d0c7812 */ /* 0x000fe400078ee20c */
[----:B------:R-:W-:Y:S02]  /*2260*/  SEL R13, RZ, 0x4, P1 ;  /* 0x00000004ff0d7807 */ /* 0x000fe40000800000 */
[----:B------:R-:W-:Y:S02]  /*2270*/  SEL R14, RZ, 0x8, P2 ;  /* 0x00000008ff0e7807 */ /* 0x000fe40001000000 */
[----:B------:R-:W-:Y:S02]  /*2280*/  ISETP.GE.AND P1, PT, R67, UR4, PT ;  /* 0x0000000443007c0c */ /* 0x000fe4000bf26270 */
[----:B------:R-:W-:Y:S01]  /*2290*/  ISETP.GE.AND P2, PT, R68, UR4, PT ;  /* 0x0000000444007c0c */ /* 0x000fe2000bf46270 */
[----:B------:R-:W-:Y:S01]  /*22a0*/  ULDC.64 UR4, c[0x0][0x338] ;  /* 0x0000ce0000047ab9 */ /* 0x000fe20000000a00 */
[----:B------:R-:W-:Y:S01]  /*22b0*/  LOP3.LUT R12, R14, R12, R13, 0xfe, !PT ;  /* 0x0000000c0e0c7212 */ /* 0x000fe200078efe0d */
[----:B------:R-:W-:Y:S01]  /*22c0*/  IMAD R15, R20, UR4, RZ ;  /* 0x00000004140f7c24 */ /* 0x000fe2000f8e02ff */
[----:B------:R-:W-:Y:S01]  /*22d0*/  SEL R13, RZ, 0x10, P1 ;  /* 0x00000010ff0d7807 */ /* 0x000fe20000800000 */
[----:B------:R-:W-:Y:S01]  /*22e0*/  IMAD R20, R64, R60, RZ ;  /* 0x0000003c40147224 */ /* 0x000fe200078e02ff */
[----:B------:R-:W-:Y:S01]  /*22f0*/  SEL R14, RZ, 0x20, P2 ;  /* 0x00000020ff0e7807 */ /* 0x000fe20001000000 */
[----:B------:R-:W-:Y:S01]  /*2300*/  IMAD R95, R91, UR5, R15 ;  /* 0x000000055b5f7c24 */ /* 0x000fe2000f8e020f */
[----:B------:R-:W-:Y:S01]  /*2310*/  LOP3.LUT P1, RZ, R237, 0x4, RZ, 0xc0, !PT ;  /* 0x00000004edff7812 */ /* 0x000fe2000782c0ff */
[----:B------:R-:W-:Y:S01]  /*2320*/  IMAD R59, R18, R61, R20 ;  /* 0x0000003d123b7224 */ /* 0x000fe200078e0214 */
[----:B------:R-:W-:Y:S01]  /*2330*/  LOP3.LUT R13, R14, R12, R13, 0xfe, !PT ;  /* 0x0000000c0e0d7212 */ /* 0x000fe200078efe0d */
[----:B------:R-:W-:Y:S01]  /*2340*/  IMAD.WIDE.U32 R14, R18, R82, R22 ;  /* 0x00000052120e7225 */ /* 0x000fe200078e0016 */
[----:B------:R-:W-:-:S02]  /*2350*/  SEL R12, RZ, 0x40, P0 ;  /* 0x00000040ff0c7807 */ /* 0x000fc40000000000 */
[----:B------:R-:W-:Y:S01]  /*2360*/  ISETP.GE.AND P0, PT, R4, R41, PT ;  /* 0x000000290400720c */ /* 0x000fe20003f06270 */
[----:B------:R-:W-:Y:S01]  /*2370*/  IMAD.WIDE.U32 R20, R18, R60, R4 ;  /* 0x0000003c12147225 */ /* 0x000fe200078e0004 */
[----:B------:R-:W-:Y:S02]  /*2380*/  LOP3.LUT R97, R13, R12, RZ, 0xfc, !PT ;  /* 0x0000000c0d617212 */ /* 0x000fe400078efcff */
[----:B------:R-:W-:Y:S01]  /*2390*/  SEL R35, R41, RZ, P0 ;  /* 0x000000ff29237207 */ /* 0x000fe20000000000 */
[----:B------:R-:W-:Y:S01]  /*23a0*/  IMAD R12, R64, R82, RZ ;  /* 0x00000052400c7224 */ /* 0x000fe200078e02ff */
[C---:B------:R-:W-:Y:S01]  /*23b0*/  IADD3 R62, P2, R18.reuse, R63, RZ ;  /* 0x0000003f123e7210 */ /* 0x040fe20007f5e0ff */
[----:B------:R-:W-:Y:S01]  /*23c0*/  IMAD.MOV.U32 R58, RZ, RZ, R20 ;  /* 0x000000ffff3a7224 */ /* 0x000fe200078e0014 */
[----:B------:R-:W-:Y:S01]  /*23d0*/  SEL R79, R79, 0xffffffe0, !P1 ;  /* 0xffffffe04f4f7807 */ /* 0x000fe20004800000 */
[C---:B------:R-:W-:Y:S01]  /*23e0*/  IMAD R37, R18.reuse, R83, R12 ;  /* 0x0000005312257224 */ /* 0x040fe200078e020c */
[----:B------:R-:W-:Y:S01]  /*23f0*/  SEL R96, RZ, 0xffffff80, P3 ;  /* 0xffffff80ff607807 */ /* 0x000fe20001800000 */
[----:B------:R-:W-:-:S03]  /*2400*/  IMAD.WIDE.U32 R12, R18, R60, R22 ;  /* 0x0000003c120c7225 */ /* 0x000fc600078e0016 */
[----:B------:R-:W-:Y:S01]  /*2410*/  LOP3.LUT R96, R97, 0x80, R96, 0xc8, !PT ;  /* 0x0000008061607812 */ /* 0x000fe200078ec860 */
[----:B------:R-:W-:Y:S01]  /*2420*/  IMAD.IADD R57, R13, 0x1, R59 ;  /* 0x000000010d397824 */ /* 0x000fe200078e023b */
[----:B-----5:R-:W-:Y:S01]  /*2430*/  SHF.R.S32.HI R13, RZ, 0x1f, R30 ;  /* 0x0000001fff0d7819 */ /* 0x020fe2000001141e */
[----:B------:R-:W-:Y:S01]  /*2440*/  IMAD.MOV.U32 R56, RZ, RZ, R12 ;  /* 0x000000ffff387224 */ /* 0x000fe200078e000c */
[----:B------:R-:W-:Y:S01]  /*2450*/  LOP3.LUT R97, R97, 0x40, RZ, 0xc0, !PT ;  /* 0x0000004061617812 */ /* 0x000fe200078ec0ff */
[----:B------:R-:W-:Y:S02]  /*2460*/  IMAD.IADD R15, R15, 0x1, R37 ;  /* 0x000000010f0f7824 */ /* 0x000fe400078e0225 */
[----:B------:R-:W-:Y:S02]  /*2470*/  IMAD R12, R13, R82, RZ ;  /* 0x000000520d0c7224 */ /* 0x000fe400078e02ff */
[----:B------:R-:W-:Y:S02]  /*2480*/  IMAD.IADD R33, R37, 0x1, R33 ;  /* 0x0000000125217824 */ /* 0x000fe400078e0221 */
[----:B------:R-:W-:-:S02]  /*2490*/  IMAD.IADD R35, R4, 0x1, R35 ;  /* 0x0000000104237824 */ /* 0x000fc400078e0223 */
[C---:B------:R-:W-:Y:S02]  /*24a0*/  IMAD R37, R30.reuse, R83, R12 ;  /* 0x000000531e257224 */ /* 0x040fe400078e020c */
[----:B------:R-:W-:Y:S01]  /*24b0*/  IMAD R36, R13, R60, RZ ;  /* 0x0000003c0d247224 */ /* 0x000fe200078e02ff */
[----:B------:R-:W-:Y:S01]  /*24c0*/  SHF.R.S32.HI R34, RZ, 0x1f, R35 ;  /* 0x0000001fff227819 */ /* 0x000fe20000011423 */
[----:B------:R-:W-:-:S03]  /*24d0*/  IMAD.WIDE.U32 R12, R30, R82, R14 ;  /* 0x000000521e0c7225 */ /* 0x000fc600078e000e */
[----:B------:R-:W-:Y:S01]  /*24e0*/  LEA.HI R34, R34, R35, RZ, 0x3 ;  /* 0x0000002322227211 */ /* 0x000fe200078f18ff */
[----:B------:R-:W-:Y:S01]  /*24f0*/  IMAD.WIDE.U32 R14, R30, R82, R32 ;  /* 0x000000521e0e7225 */ /* 0x000fe200078e0020 */
[----:B------:R-:W-:Y:S02]  /*2500*/  LOP3.LUT R33, R73, 0x18, R4, 0xf8, !PT ;  /* 0x0000001849217812 */ /* 0x000fe400078ef804 */
[----:B------:R-:W-:Y:S01]  /*2510*/  SHF.R.S32.HI R88, RZ, 0x3, R34 ;  /* 0x00000003ff587819 */ /* 0x000fe20000011422 */
[----:B------:R-:W-:Y:S01]  /*2520*/  IMAD.IADD R59, R59, 0x1, R21 ;  /* 0x000000013b3b7824 */ /* 0x000fe200078e0215 */
[-C--:B------:R-:W-:Y:S01]  /*2530*/  LOP3.LUT R33, R33, R76.reuse, RZ, 0x3c, !PT ;  /* 0x0000004c21217212 */ /* 0x080fe200078e3cff */
[----:B------:R-:W-:Y:S01]  /*2540*/  IMAD.WIDE.U32 R8, R91, UR4, R8 ;  /* 0x000000045b087c25 */ /* 0x000fe2000f8e0008 */
[----:B------:R-:W-:Y:S01]  /*2550*/  LOP3.LUT R89, R34, 0xfffffff8, RZ, 0xc0, !PT ;  /* 0xfffffff822597812 */ /* 0x000fe200078ec0ff */
[----:B------:R-:W-:Y:S02]  /*2560*/  ULDC UR4, c[0x0][0x2f4] ;  /* 0x0000bd0000047ab9 */ /* 0x000fe40000000800 */
[----:B------:R-:W-:Y:S01]  /*2570*/  IMAD R81, R220, 0x200, R33 ;  /* 0x00000200dc517824 */ /* 0x000fe200078e0221 */
[--C-:B------:R-:W-:Y:S01]  /*2580*/  LOP3.LUT R33, R73, 0x38, R34.reuse, 0xf8, !PT ;  /* 0x0000003849217812 */ /* 0x100fe200078ef822 */
[----:B------:R-:W-:Y:S01]  /*2590*/  IMAD R35, R11, 0x60, RZ ;  /* 0x000000600b237824 */ /* 0x000fe200078e02ff */
[----:B------:R-:W-:Y:S01]  /*25a0*/  LOP3.LUT R34, R218, 0x38, R34, 0xf8, !PT ;  /* 0x00000038da227812 */ /* 0x000fe200078ef822 */
[C---:B------:R-:W-:Y:S01]  /*25b0*/  IMAD R91, R30.reuse, R61, R36 ;  /* 0x0000003d1e5b7224 */ /* 0x040fe200078e0224 */
[----:B------:R-:W-:Y:S01]  /*25c0*/  LOP3.LUT R33, R33, R76, RZ, 0x3c, !PT ;  /* 0x0000004c21217212 */ /* 0x000fe200078e3cff */
[----:B------:R-:W-:Y:S01]  /*25d0*/  IMAD.WIDE.U32 R56, R30, R60, R56 ;  /* 0x0000003c1e387225 */ /* 0x000fe200078e0038 */
[----:B------:R-:W-:-:S02]  /*25e0*/  LOP3.LUT R34, R34, R38, RZ, 0x3c, !PT ;  /* 0x0000002622227212 */ /* 0x000fc400078e3cff */
[----:B------:R-:W-:Y:S01]  /*25f0*/  SHF.R.S32.HI R92, RZ, 0x1f, R89 ;  /* 0x0000001fff5c7819 */ /* 0x000fe20000011459 */
[----:B------:R-:W-:Y:S01]  /*2600*/  IMAD.WIDE.U32 R58, R30, R60, R58 ;  /* 0x0000003c1e3a7225 */ /* 0x000fe200078e003a */
[----:B------:R-:W-:-:S03]  /*2610*/  ISETP.GE.AND P1, PT, R4, UR4, PT ;  /* 0x0000000404007c0c */ /* 0x000fc6000bf26270 */
[----:B------:R-:W-:-:S04]  /*2620*/  IMAD.WIDE.U32 R10, R10, 0x60, RZ ;  /* 0x000000600a0a7825 */ /* 0x000fc800078e00ff */
[----:B------:R-:W-:Y:S02]  /*2630*/  IMAD R83, R83, 0x60, RZ ;  /* 0x0000006053537824 */ /* 0x000fe400078e02ff */
        /* <DEDUP_REMOVED lines=15> */
.L_x_11796:
        /* <DEDUP_REMOVED lines=9> */
[----:B------:R-:W-:-:S03]  /*27c0*/  IADD3 R33, P5, R3, R104, RZ ;  /* 0x0000006803217210 */ /* 0x000fc60007fbe0ff */
[----:B------:R-:W-:Y:S01]  /*27d0*/  IMAD.IADD R109, R105, 0x1, R27 ;  /* 0x00000001696d7824 */ /* 0x000fe200078e021b */
[----:B------:R-:W-:-:S03]  /*27e0*/  IADD3 R27, P3, P4, R3, R104, R70 ;  /* 0x00000068031b7210 */ /* 0x000fc60007c7e046 */
[----:B------:R-:W-:Y:S01]  /*27f0*/  IMAD.X R34, R109, 0x1, R0, P5 ;  /* 0x000000016d227824 */ /* 0x000fe200028e0600 */
[----:B------:R-:W-:Y:S02]  /*2800*/  IADD3.X R32, R0, R109, R69, P3, P4 ;  /* 0x0000006d00207210 */ /* 0x000fe40001fe8445 */
[-C--:B0-----:R-:W-:Y:S02]  /*2810*/  LEA R40, P3, R27, R100.reuse, 0x1 ;  /* 0x000000641b287211 */ /* 0x081fe400078608ff */
[----:B------:R-:W-:Y:S02]  /*2820*/  LEA R42, P5, R33, R100, 0x1 ;  /* 0x00000064212a7211 */ /* 0x000fe400078a08ff */
[-C--:B------:R-:W-:Y:S01]  /*2830*/  LEA.HI.X R41, R27, R101.reuse, R32, 0x1, P3 ;  /* 0x000000651b297211 */ /* 0x080fe200018f0c20 */
[----:B------:R-:W-:Y:S01]  /*2840*/  IMAD R27, R17, 0x1800, R81 ;  /* 0x00001800111b7824 */ /* 0x000fe200078e0251 */
[----:B-1----:R-:W-:Y:S02]  /*2850*/  ISETP.GE.AND P3, PT, R107, 0x1, PT ;  /* 0x000000016b00780c */ /* 0x002fe40003f66270 */
[----:B------:R-:W-:Y:S01]  /*2860*/  LEA.HI.X R43, R33, R101, R34, 0x1, P5 ;  /* 0x00000065212b7211 */ /* 0x000fe200028f0c22 */
[----:B------:R-:W-:Y:S01]  /*2870*/  IMAD R33, R17, 0x1800, R85 ;  /* 0x0000180011217824 */ /* 0x000fe200078e0255 */
[----:B------:R-:W-:Y:S01]  /*2880*/  ISETP.GT.AND P4, PT, R45, R28, PT ;  /* 0x0000001c2d00720c */ /* 0x000fe20003f84270 */
[----:B------:R-:W-:-:S02]  /*2890*/  IMAD R108, R27, 0x2, R26 ;  /* 0x000000021b6c7824 */ /* 0x000fc400078e021a */
[----:B------:R-:W-:Y:S01]  /*28a0*/  IMAD R106, R33, 0x2, R26 ;  /* 0x00000002216a7824 */ /* 0x000fe200078e021a */
[----:B------:R-:W-:Y:S01]  /*28b0*/  P2R R99, PR, RZ, 0x10 ;  /* 0x00000010ff637803 */ /* 0x000fe20000000000 */
[----:B------:R-:W-:-:S04]  /*28c0*/  IMAD.MOV.U32 R27, RZ, RZ, R45 ;  /* 0x000000ffff1b7224 */ /* 0x000fc800078e002d */
        /* <DEDUP_REMOVED lines=42> */
.L_x_11753:
[----:B------:R-:W-:Y:S05]  /*2b70*/  BSYNC B1 ;  /* 0x0000000000017941 */ /* 0x000fea0003800000 */
.L_x_11752:
[----:B------:R-:W-:Y:S01]  /*2b80*/  ISETP.GE.AND P5, PT, R233, R102, PT ;  /* 0x00000066e900720c */ /* 0x000fe20003fa6270 */
[----:B------:R-:W-:Y:S01]  /*2b90*/  BSSY B1, `(.L_x_11754) ;  /* 0x000001b000017945 */ /* 0x000fe20003800000 */
[----:B------:R-:W-:Y:S02]  /*2ba0*/  CS2R R46, SRZ ;  /* 0x00000000002e7805 */ /* 0x000fe4000001ff00 */
[----:B0-----:R-:W-:Y:S01]  /*2bb0*/  CS2R R38, SRZ ;  /* 0x0000000000267805 */ /* 0x001fe2000001ff00 */
        /* <DEDUP_REMOVED lines=24> */
.L_x_11755:
[----:B------:R-:W-:Y:S05]  /*2d40*/  BSYNC B1 ;  /* 0x0000000000017941 */ /* 0x000fea0003800000 */
.L_x_11754:
        /* <DEDUP_REMOVED lines=33> */
.L_x_11756:
[----:B------:R-:W-:Y:S01]  /*2f60*/  IMAD R98, R17, 0x8, R16 ;  /* 0x0000000811627824 */ /* 0x000fe200078e0210 */
[----:B------:R-:W-:Y:S01]  /*2f70*/  SHF.L.U32 R103, R208, 0x1f, RZ ;  /* 0x0000001fd0677819 */ /* 0x000fe200000006ff */
[----:B------:R-:W-:Y:S03]  /*2f80*/  BSSY B1, `(.L_x_11757) ;  /* 0x0000003000017945 */ /* 0x000fe60003800000 */
[----:B------:R-:W0:Y:S02]  /*2f90*/  SYNCS.PHASECHK.TRANS64.TRYWAIT P6, [R98+URZ+0x22890], R103 ;  /* 0x02289067620075a7 */ /* 0x000e2400080c017f */
[----:B0-----:R-:W-:Y:S05]  /*2fa0*/  @!P6 BRA `(.L_x_11758) ;  /* 0x000001cc00ece947 */ /* 0x001fea0003800000 */
.L_x_12115:
[----:B------:R-:W-:Y:S05]  /*2fb0*/  BSYNC B1 ;  /* 0x0000000000017941 */ /* 0x000fea0003800000 */
.L_x_11757:
        /* <DEDUP_REMOVED lines=29> */
[----:B------:R-:W-:Y:S01]  /*3190*/  FMUL.FTZ R35, R35, R114 ;  /* 0x0000007223237220 */ /* 0x000fe20000410000 */
        /* <DEDUP_REMOVED lines=24> */
.L_x_11764:
[----:B------:R-:W-:Y:S05]  /*3320*/  BSYNC B3 ;  /* 0x0000000000037941 */ /* 0x000fea0003800000 */
.L_x_11763:
[----:B--2---:R1:W-:Y:S02]  /*3330*/  STG.E.128 desc[UR40][R42.64], R32 ;  /* 0x000000202a007986 */ /* 0x0043e4000c101d28 */
.L_x_11762:
[----:B------:R-:W-:Y:S05]  /*3340*/  BSYNC B2 ;  /* 0x0000000000027941 */ /* 0x000fea0003800000 */
.L_x_11761:
[----:B------:R-:W-:Y:S05]  /*3350*/  @P2 BRA `(.L_x_11760) ;  /* 0x0000000000d02947 */ /* 0x000fea0003800000 */
[----:B-1----:R1:W2:Y:S01]  /*3360*/  LDS.128 R32, [R106] ;  /* 0x000000006a207984 */ /* 0x0022a20000000c00 */
        /* <DEDUP_REMOVED lines=49> */
.L_x_11766:
[----:B------:R-:W-:Y:S05]  /*3680*/  BSYNC B2 ;  /* 0x0000000000027941 */ /* 0x000fea0003800000 */
.L_x_11765:
[----:B--2---:R2:W-:Y:S02]  /*3690*/  STG.E.128 desc[UR40][R42.64+0x40], R32 ;  /* 0x000040202a007986 */ /* 0x0045e4000c101d28 */
.L_x_11760:
[----:B------:R-:W-:Y:S05]  /*36a0*/  BSYNC B1 ;  /* 0x0000000000017941 */ /* 0x000fea0003800000 */
.L_x_11759:
[----:B------:R-:W-:Y:S05]  /*36b0*/  @P5 BRA `(.L_x_11767) ;  /* 0x0000001c00705947 */ /* 0x000fea0003800000 */
[----:B------:R-:W-:Y:S04]  /*36c0*/  BSSY B1, `(.L_x_11768) ;  /* 0x0000036000017945 */ /* 0x000fe80003800000 */
[----:B------:R-:W-:Y:S05]  /*36d0*/  @P1 BRA `(.L_x_11769) ;  /* 0x0000000000d01947 */ /* 0x000fea0003800000 */
[----:B-12---:R1:W2:Y:S01]  /*36e0*/  LDS.128 R32, [R108+0x2000] ;  /* 0x002000006c207984 */ /* 0x0062a20000000c00 */
[----:B------:R-:W-:Y:S01]  /*36f0*/  ISETP.GE.AND P4, PT, R22, R107, PT ;  /* 0x0000006b1600720c */ /* 0x000fe20003f86270 */
[----:B------:R-:W-:-:S12]  /*3700*/  BSSY B2, `(.L_x_11770) ;  /* 0x0000030000027945 */ /* 0x000fd80003800000 */
[----:B-1----:R-:W-:Y:S05]  /*3710*/  @P4 BRA `(.L_x_11771) ;  /* 0x0000000000b84947 */ /* 0x002fea0003800000 */
        /* <DEDUP_REMOVED lines=46> */
.L_x_11771:
[----:B------:R-:W-:Y:S05]  /*3a00*/  BSYNC B2 ;  /* 0x0000000000027941 */ /* 0x000fea0003800000 */
.L_x_11770:
[----:B--2---:R3:W-:Y:S02]  /*3a10*/  STG.E.128 desc[UR40][R40.64], R32 ;  /* 0x0000002028007986 */ /* 0x0047e4000c101d28 */
.L_x_11769:
[----:B------:R-:W-:Y:S05]  /*3a20*/  BSYNC B1 ;  /* 0x0000000000017941 */ /* 0x000fea0003800000 */
.L_x_11768:
        /* <DEDUP_REMOVED lines=51> */
.L_x_11773:
[----:B------:R-:W-:Y:S05]  /*3d60*/  BSYNC B1 ;  /* 0x0000000000017941 */ /* 0x000fea0003800000 */
.L_x_11772:
[----:B--2---:R4:W-:Y:S01]  /*3d70*/  STG.E.128 desc[UR40][R40.64+0x40], R32 ;  /* 0x0000402028007986 */ /* 0x0049e2000c101d28 */
[----:B------:R-:W-:Y:S05]  /*3d80*/  BRA `(.L_x_11767) ;  /* 0x0000001400bc7947 */ /* 0x000fea0003800000 */
.L_x_11751:
        /* <DEDUP_REMOVED lines=18> */
[----:B------:R-:W-:Y:S02]  /*3eb0*/  CS2R R34, SRZ ;  /* 0x0000000000227805 */ /* 0x000fe4000001ff00 */
[----:B------:R-:W-:-:S05]  /*3ec0*/  @!P4 IADD3 R32, P5, R14, R32, RZ ;  /* 0x000000200e20c210 */ /* 0x000fca0007fbe0ff */
[----:B------:R-:W-:Y:S01]  /*3ed0*/  @!P4 IMAD.X R33, R103, 0x1, R90, P5 ;  /* 0x000000016721c824 */ /* 0x000fe200028e065a */
[----:B---3--:R-:W-:-:S04]  /*3ee0*/  @!P4 LEA R50, P5, R32, R50, 0x1 ;  /* 0x000000322032c211 */ /* 0x008fc800078a08ff */
[----:B------:R-:W-:Y:S02]  /*3ef0*/  @!P4 LEA.HI.X R51, R32, R51, R33, 0x1, P5 ;  /* 0x000000332033c211 */ /* 0x000fe400028f0c21 */
[----:B------:R-:W-:-:S03]  /*3f00*/  CS2R R32, SRZ ;  /* 0x0000000000207805 */ /* 0x000fc6000001ff00 */
[----:B------:R2:W3:Y:S04]  /*3f10*/  @!P4 LDG.E.128 R36, desc[UR40][R50.64] ;  /* 0x000000283224c981 */ /* 0x0004e8000c1e1d00 */
[----:B------:R-:W4:Y:S01]  /*3f20*/  @!P4 LDG.E.128 R32, desc[UR40][R48.64] ;  /* 0x000000283020c981 */ /* 0x000f22000c1e1d00 */
[C---:B0-----:R-:W-:Y:S02]  /*3f30*/  @!P3 LEA R52, P4, R40.reuse, R52, 0x1 ;  /* 0x000000342834b211 */ /* 0x041fe400078808ff */
[----:B------:R-:W-:Y:S02]  /*3f40*/  CS2R R42, SRZ ;  /* 0x00000000002a7805 */ /* 0x000fe4000001ff00 */
[----:B------:R-:W-:Y:S02]  /*3f50*/  @!P3 LEA.HI.X R53, R40, R53, R41, 0x1, P4 ;  /* 0x000000352835b211 */ /* 0x000fe400020f0c29 */
[----:B------:R-:W-:-:S02]  /*3f60*/  CS2R R40, SRZ ;  /* 0x0000000000287805 */ /* 0x000fc4000001ff00 */
[----:B-1----:R-:W-:-:S04]  /*3f70*/  @!P3 LEA R54, P4, R46, R44, 0x1 ;  /* 0x0000002c2e36b211 */ /* 0x002fc800078808ff */
[----:B------:R-:W-:Y:S01]  /*3f80*/  @!P3 LEA.HI.X R55, R46, R45, R47, 0x1, P4 ;  /* 0x0000002d2e37b211 */ /* 0x000fe200020f0c2f */
[----:B------:R-:W5:Y:S01]  /*3f90*/  @!P3 LDG.E.128 R40, desc[UR40][R52.64] ;  /* 0x000000283428b981 */ /* 0x000f62000c1e1d00 */
[----:B------:R-:W-:Y:S02]  /*3fa0*/  CS2R R46, SRZ ;  /* 0x00000000002e7805 */ /* 0x000fe4000001ff00 */
[----:B------:R-:W-:-:S06]  /*3fb0*/  CS2R R44, SRZ ;  /* 0x00000000002c7805 */ /* 0x000fcc000001ff00 */
[----:B------:R-:W5:Y:S01]  /*3fc0*/  @!P3 LDG.E.128 R44, desc[UR40][R54.64] ;  /* 0x00000028362cb981 */ /* 0x000f62000c1e1d00 */
[----:B------:R-:W-:Y:S02]  /*3fd0*/  ISETP.NE.AND P3, PT, R207, 0x3, PT ;  /* 0x00000003cf00780c */ /* 0x000fe40003f65270 */
[----:B------:R-:W-:Y:S01]  /*3fe0*/  ISETP.GE.AND P4, PT, R4, R107, PT ;  /* 0x0000006b0400720c */ /* 0x000fe20003f86270 */
[----:B----4-:R-:W-:Y:S02]  /*3ff0*/  IMAD.MOV.U32 R48, RZ, RZ, R34 ;  /* 0x000000ffff307224 */ /* 0x010fe400078e0022 */
[----:B------:R-:W-:Y:S02]  /*4000*/  IMAD.MOV.U32 R49, RZ, RZ, R35 ;  /* 0x000000ffff317224 */ /* 0x000fe400078e0023 */
[----:B--2---:R-:W-:Y:S02]  /*4010*/  IMAD.MOV.U32 R50, RZ, RZ, R32 ;  /* 0x000000ffff327224 */ /* 0x004fe400078e0020 */
[----:B------:R-:W-:Y:S01]  /*4020*/  IMAD.MOV.U32 R51, RZ, RZ, R33 ;  /* 0x000000ffff337224 */ /* 0x000fe200078e0021 */
[----:B------:R-:W-:Y:S01]  /*4030*/  PRMT R126, R48, 0x7610, R126 ;  /* 0x00007610307e7816 */ /* 0x000fe2000000007e */
        /* <DEDUP_REMOVED lines=29> */
.L_x_11774:
        /* <DEDUP_REMOVED lines=9> */
.L_x_12116:
[----:B------:R-:W-:Y:S05]  /*42a0*/  BSYNC B1 ;  /* 0x0000000000017941 */ /* 0x000fea0003800000 */
.L_x_11775:
        /* <DEDUP_REMOVED lines=16> */
[----:B------:R-:W-:-:S05]  /*43b0*/  LOP3.LUT R49, R49, R76, RZ, 0x3c, !PT ;  /* 0x0000004c31317212 */ /* 0x000fca00078e3cff */
[----:B------:R-:W-:Y:S02]  /*43c0*/  IMAD R48, R220, 0x200, R49 ;  /* 0x00000200dc307824 */ /* 0x000fe400078e0231 */
        /* <DEDUP_REMOVED lines=11> */
[----:B------:R-:W-:Y:S02]  /*4480*/  PRMT R130, R117, 0x5432, R130 ;  /* 0x0000543275827816 */ /* 0x000fe40000000082 */
[----:B------:R-:W-:-:S02]  /*4490*/  SHF.R.U32.HI R133, RZ, 0x10, R39 ;  /* 0x00000010ff857819 */ /* 0x000fc40000011627 */
[----:B------:R-:W-:Y:S01]  /*44a0*/  SHF.R.U64 R129, R36, 0x10, R37 ;  /* 0x0000001024817819 */ /* 0x000fe20000001225 */
[----:B------:R-:W-:Y:S01]  /*44b0*/  IMAD.U32 R132, R130, 0x10000, RZ ;  /* 0x0001000082847824 */ /* 0x000fe200078e00ff */
[----:B------:R-:W-:Y:S01]  /*44c0*/  SHF.R.U64 R131, R38, 0x10, R39 ;  /* 0x0000001026837819 */ /* 0x000fe20000001227 */
[----:B--2---:R-:W-:Y:S01]  /*44d0*/  IMAD.U32 R39, R53, 0x10000, RZ ;  /* 0x0001000035277824 */ /* 0x004fe200078e00ff */
[----:B------:R-:W-:Y:S01]  /*44e0*/  PRMT R127, R126, 0x5410, R127 ;  /* 0x000054107e7f7816 */ /* 0x000fe2000000007f */
[----:B------:R-:W-:Y:S01]  /*44f0*/  IMAD.U32 R126, R125, 0x10000, RZ ;  /* 0x000100007d7e7824 */ /* 0x000fe200078e00ff */
[----:B------:R-:W-:Y:S01]  /*4500*/  SHF.R.U64 R124, R32, 0x10, R33 ;  /* 0x00000010207c7819 */ /* 0x000fe20000001221 */
[----:B-1----:R-:W-:Y:S01]  /*4510*/  IMAD.U32 R33, R49, 0x10000, RZ ;  /* 0x0001000031217824 */ /* 0x002fe200078e00ff */
[----:B------:R-:W-:Y:S01]  /*4520*/  SHF.R.U32.HI R128, RZ, 0x10, R35 ;  /* 0x00000010ff807819 */ /* 0x000fe20000011623 */
[----:B------:R-:W-:Y:S01]  /*4530*/  IMAD.U32 R36, R51, 0x10000, RZ ;  /* 0x0001000033247824 */ /* 0x000fe200078e00ff */
[----:B------:R-:W-:Y:S01]  /*4540*/  PRMT R133, R135, 0x5410, R133 ;  /* 0x0000541087857816 */ /* 0x000fe20000000085 */
[----:B------:R-:W-:Y:S01]  /*4550*/  IMAD.U32 R38, R52, 0x10000, RZ ;  /* 0x0001000034267824 */ /* 0x000fe200078e00ff */
[----:B------:R-:W-:Y:S01]  /*4560*/  LOP3.LUT R34, R49, 0xffff0000, RZ, 0xc0, !PT ;  /* 0xffff000031227812 */ /* 0x000fe200078ec0ff */
[----:B------:R-:W-:Y:S01]  /*4570*/  IMAD.U32 R32, R48, 0x10000, RZ ;  /* 0x0001000030207824 */ /* 0x000fe200078e00ff */
[----:B------:R-:W-:Y:S01]  /*4580*/  LOP3.LUT R49, R53, 0xffff0000, RZ, 0xc0, !PT ;  /* 0xffff000035317812 */ /* 0x000fe200078ec0ff */
[----:B------:R-:W-:Y:S01]  /*4590*/  IMAD.U32 R53, R55, 0x10000, RZ ;  /* 0x0001000037357824 */ /* 0x000fe200078e00ff */
[----:B------:R-:W-:Y:S01]  /*45a0*/  LOP3.LUT R130, R130, 0xffff0000, RZ, 0xc0, !PT ;  /* 0xffff000082827812 */ /* 0x000fe200078ec0ff */
[----:B------:R-:W-:Y:S01]  /*45b0*/  IMAD.U32 R35, R50, 0x10000, RZ ;  /* 0x0001000032237824 */ /* 0x000fe200078e00ff */
[----:B------:R-:W-:Y:S01]  /*45c0*/  PRMT R129, R136, 0x5410, R129 ;  /* 0x0000541088817816 */ /* 0x000fe20000000081 */
[C---:B------:R-:W-:Y:S01]  /*45d0*/  FMUL.FTZ R136, R39.reuse, R126 ;  /* 0x0000007e27887220 */ /* 0x040fe20000410000 */
[----:B------:R-:W-:Y:S01]  /*45e0*/  PRMT R131, R134, 0x5410, R131 ;  /* 0x0000541086837816 */ /* 0x000fe20000000083 */
[----:B------:R-:W-:Y:S01]  /*45f0*/  FMUL.FTZ R134, R39, R132 ;  /* 0x0000008427867220 */ /* 0x000fe20000410000 */
[----:B------:R-:W-:Y:S01]  /*4600*/  LOP3.LUT R125, R125, 0xffff0000, RZ, 0xc0, !PT ;  /* 0xffff00007d7d7812 */ /* 0x000fe200078ec0ff */
[----:B------:R-:W-:Y:S01]  /*4610*/  IMAD.U32 R39, R133, 0x10000, RZ ;  /* 0x0001000085277824 */ /* 0x000fe200078e00ff */
[----:B------:R-:W-:Y:S01]  /*4620*/  PRMT R128, R115, 0x5432, R128 ;  /* 0x0000543273807816 */ /* 0x000fe20000000080 */
[----:B------:R-:W-:Y:S01]  /*4630*/  FMUL.FTZ R135, R49, R130 ;  /* 0x0000008231877220 */ /* 0x000fe20000410000 */
[C---:B------:R-:W-:Y:S01]  /*4640*/  FFMA.FTZ R134, R33.reuse, R126, -R134 ;  /* 0x0000007e21867223 */ /* 0x040fe20000010886 */
[----:B------:R-:W-:Y:S01]  /*4650*/  FFMA.FTZ R136, R33, R132, R136 ;  /* 0x0000008421887223 */ /* 0x000fe20000010088 */
[----:B------:R-:W-:Y:S01]  /*4660*/  FMUL.FTZ R49, R49, R125 ;  /* 0x0000007d31317220 */ /* 0x000fe20000410000 */
[----:B------:R-:W-:Y:S01]  /*4670*/  PRMT R124, R116, 0x5432, R124 ;  /* 0x00005432747c7816 */ /* 0x000fe2000000007c */
[----:B------:R-:W-:-:S02]  /*4680*/  IMAD.U32 R33, R128, 0x10000, RZ ;  /* 0x0001000080217824 */ /* 0x000fc400078e00ff */
        /* <DEDUP_REMOVED lines=54> */
.L_x_11780:
[----:B------:R-:W-:Y:S05]  /*49f0*/  BSYNC B2 ;  /* 0x0000000000027941 */ /* 0x000fea0003800000 */
.L_x_11779:
        /* <DEDUP_REMOVED lines=12> */
.L_x_11778:
[----:B------:R-:W-:Y:S05]  /*4ac0*/  BSYNC B1 ;  /* 0x0000000000017941 */ /* 0x000fea0003800000 */
.L_x_11777:
[----:B------:R-:W-:Y:S01]  /*4ad0*/  ISETP.GE.OR P5, PT, R233, R102, P1 ;  /* 0x00000066e900720c */ /* 0x000fe20000fa6670 */
        /* <DEDUP_REMOVED lines=11> */
[----:B------:R-:W-:Y:S01]  /*4b90*/  LEA.HI.X R49, R32, R101, R33, 0x1, P5 ;  /* 0x0000006520317211 */ /* 0x000fe200028f0c21 */
[----:B------:R-:W-:Y:S01]  /*4ba0*/  IMAD R33, R17, 0x1800, R94 ;  /* 0x0000180011217824 */ /* 0x000fe200078e025e */
[----:B------:R-:W-:-:S03]  /*4bb0*/  SHF.R.S32.HI R32, RZ, 0x1f, R113 ;  /* 0x0000001fff207819 */ /* 0x000fc60000011471 */
[----:B------:R-:W-:Y:S01]  /*4bc0*/  IMAD R33, R33, 0x2, R16 ;  /* 0x0000000221217824 */ /* 0x000fe200078e0210 */
[----:B------:R-:W-:-:S04]  /*4bd0*/  LEA.HI R113, R32, R113, RZ, 0x4 ;  /* 0x0000007120717211 */ /* 0x000fc800078f20ff */
[----:B------:R-:W-:-:S05]  /*4be0*/  LEA.HI.SX32 R51, R113, R88, 0x1c ;  /* 0x0000005871337211 */ /* 0x000fca00078fe2ff */
[----:B------:R-:W-:-:S05]  /*4bf0*/  IMAD.SHL.U32 R51, R51, 0x8, RZ ;  /* 0x0000000833337824 */ /* 0x000fca00078e00ff */
[----:B------:R-:W-:-:S04]  /*4c00*/  LOP3.LUT R32, R218, 0x38, R51, 0xf8, !PT ;  /* 0x00000038da207812 */ /* 0x000fc800078ef833 */
[----:B------:R-:W-:-:S05]  /*4c10*/  LOP3.LUT R32, R32, R34, RZ, 0x3c, !PT ;  /* 0x0000002220207212 */ /* 0x000fca00078e3cff */
[----:B------:R-:W-:-:S04]  /*4c20*/  IMAD.IADD R32, R221, 0x1, R32 ;  /* 0x00000001dd207824 */ /* 0x000fc800078e0220 */
[----:B------:R-:W-:-:S04]  /*4c30*/  IMAD R35, R17, 0x1800, R32 ;  /* 0x0000180011237824 */ /* 0x000fc800078e0220 */
[----:B------:R-:W-:Y:S02]  /*4c40*/  IMAD R36, R35, 0x2, R16 ;  /* 0x0000000223247824 */ /* 0x000fe400078e0210 */
        /* <DEDUP_REMOVED lines=95> */
.L_x_11782:
[----:B------:R-:W-:Y:S05]  /*5240*/  BSYNC B1 ;  /* 0x0000000000017941 */ /* 0x000fea0003800000 */
.L_x_11781:
[----:B-1----:R1:W-:Y:S01]  /*5250*/  STG.E.128 desc[UR40][R48.64], R32 ;  /* 0x0000002030007986 */ /* 0x0023e2000c101d28 */
[----:B------:R-:W-:-:S13]  /*5260*/  ISETP.GE.AND P4, PT, R51, R111, PT ;  /* 0x0000006f3300720c */ /* 0x000fda0003f86270 */
[----:B------:R-:W-:Y:S05]  /*5270*/  @P4 BRA `(.L_x_11767) ;  /* 0x0000000000804947 */ /* 0x000fea0003800000 */
[--C-:B-1----:R-:W-:Y:S02]  /*5280*/  SHF.R.S32.HI R32, RZ, 0x1f, R51.reuse ;  /* 0x0000001fff207819 */ /* 0x102fe40000011433 */
[----:B------:R-:W-:-:S04]  /*5290*/  IADD3 R51, P4, P5, R6, R104, R51 ;  /* 0x0000006806337210 */ /* 0x000fc80007d9e033 */
[----:B------:R-:W-:Y:S02]  /*52a0*/  IADD3.X R50, R29, R50, R32, P4, P5 ;  /* 0x000000321d327210 */ /* 0x000fe400027ea420 */
[----:B------:R-:W-:-:S04]  /*52b0*/  LEA R100, P4, R51, R100, 0x1 ;  /* 0x0000006433647211 */ /* 0x000fc800078808ff */
[----:B------:R-:W-:-:S05]  /*52c0*/  LEA.HI.X R101, R51, R101, R50, 0x1, P4 ;  /* 0x0000006533657211 */ /* 0x000fca00020f0c32 */
[----:B--2---:R1:W-:Y:S01]  /*52d0*/  STG.E.128 desc[UR40][R100.64], R36 ;  /* 0x0000002464007986 */ /* 0x0043e2000c101d28 */
[----:B------:R-:W-:Y:S05]  /*52e0*/  BRA `(.L_x_11767) ;  /* 0x0000000000647947 */ /* 0x000fea0003800000 */
.L_x_11750:
[----:B------:R-:W-:-:S13]  /*52f0*/  ISETP.NE.AND P3, PT, R207, 0x3, PT ;  /* 0x00000003cf00780c */ /* 0x000fda0003f65270 */
[----:B------:R-:W-:Y:S05]  /*5300*/  @!P3 BRA `(.L_x_11783) ;  /* 0x000000000004b947 */ /* 0x000fea0003800000 */
[----:B------:R-:W-:Y:S01]  /*5310*/  BPT.TRAP 0x1 ;  /* 0x000000040000795c */ /* 0x000fe20000300000 */
.L_x_11783:
[----:B------:R-:W-:Y:S01]  /*5320*/  IMAD R98, R17, 0x8, R16 ;  /* 0x0000000811627824 */ /* 0x000fe200078e0210 */
[----:B------:R-:W-:Y:S01]  /*5330*/  SHF.L.U32 R103, R208, 0x1f, RZ ;  /* 0x0000001fd0677819 */ /* 0x000fe200000006ff */
[----:B------:R-:W-:Y:S01]  /*5340*/  IMAD R102, R27, -0x60, R24 ;  /* 0xffffffa01b667824 */ /* 0x000fe200078e0218 */
[----:B------:R-:W-:Y:S02]  /*5350*/  BSSY B1, `(.L_x_11784) ;  /* 0x0000004000017945 */ /* 0x000fe40003800000 */
[----:B------:R-:W0:Y:S02]  /*5360*/  SYNCS.PHASECHK.TRANS64.TRYWAIT P4, [R98+URZ+0x22890], R103 ;  /* 0x02289067620075a7 */ /* 0x000e24000808017f */
[----:B------:R-:W-:Y:S01]  /*5370*/  VIMNMX R102, R102, 0x60, PT ;  /* 0x0000006066667848 */ /* 0x000fe20003fe0100 */
[----:B0-----:R-:W-:Y:S06]  /*5380*/  @!P4 BRA `(.L_x_11785) ;  /* 0x000001ac001cc947 */ /* 0x001fec0003800000 */
.L_x_12117:
[----:B------:R-:W-:Y:S05]  /*5390*/  BSYNC B1 ;  /* 0x0000000000017941 */ /* 0x000fea0003800000 */
.L_x_11784:
        /* <DEDUP_REMOVED lines=8> */
.L_x_11787:
[----:B------:R-:W-:Y:S05]  /*5420*/  BSYNC B1 ;  /* 0x0000000000017941 */ /* 0x000fea0003800000 */
.L_x_11786:
[----:B------:R-:W-:Y:S05]  /*5430*/  @P4 BRA `(.L_x_11767) ;  /* 0x0000000000104947 */ /* 0x000fea0003800000 */
[----:B-1----:R-:W1:Y:S04]  /*5440*/  @!P1 LDS.128 R32, [R108+0x2000] ;  /* 0x002000006c209984 */ /* 0x002e680000000c00 */
[----:B------:R-:W2:Y:S04]  /*5450*/  @!P2 LDS.128 R36, [R106+0x2000] ;  /* 0x002000006a24a984 */ /* 0x000ea80000000c00 */
[----:B-1----:R1:W-:Y:S04]  /*5460*/  @!P1 STG.E.128 desc[UR40][R40.64], R32 ;  /* 0x0000002028009986 */ /* 0x0023e8000c101d28 */
[----:B--2---:R1:W-:Y:S02]  /*5470*/  @!P2 STG.E.128 desc[UR40][R40.64+0x40], R36 ;  /* 0x000040242800a986 */ /* 0x0043e4000c101d28 */
.L_x_11767:
[----:B------:R-:W-:Y:S05]  /*5480*/  BSYNC B0 ;  /* 0x0000000000007941 */ /* 0x000fea0003800000 */
.L_x_11749:
        /* <DEDUP_REMOVED lines=17> */
.L_x_11789:
[----:B------:R-:W-:Y:S05]  /*55a0*/  BSYNC B0 ;  /* 0x0000000000007941 */ /* 0x000fea0003800000 */
.L_x_11788:
[----:B------:R-:W2:Y:S01]  /*55b0*/  SYNCS.PHASECHK.TRANS64.TRYWAIT P3, [R98+URZ+0x228b0], R103 ;  /* 0x0228b067620075a7 */ /* 0x000ea2000806017f */
[----:B------:R-:W-:Y:S01]  /*55c0*/  ULDC UR51, c[0x0][0x320] ;  /* 0x0000c80000337ab9 */ /* 0x000fe20000000800 */
[----:B------:R-:W-:Y:S01]  /*55d0*/  ULDC.64 UR48, c[0x0][0x328] ;  /* 0x0000ca0000307ab9 */ /* 0x000fe20000000a00 */
[----:B------:R-:W-:Y:S01]  /*55e0*/  ULDC.64 UR46, c[0x0][0x318] ;  /* 0x0000c600002e7ab9 */ /* 0x000fe20000000a00 */
[----:B------:R-:W-:Y:S01]  /*55f0*/  BSSY B0, `(.L_x_11790) ;  /* 0x0000003000007945 */ /* 0x000fe20003800000 */
[----:B-1----:R-:W-:-:S03]  /*5600*/  IMAD R32, R17, 0x6000, R81 ;  /* 0x0000600011207824 */ /* 0x002fc600078e0251 */
[----:B--2---:R-:W-:Y:S05]  /*5610*/  @!P3 BRA `(.L_x_11791) ;  /* 0x000001a8008cb947 */ /* 0x004fea0003800000 */
.L_x_12118:
[----:B------:R-:W-:Y:S05]  /*5620*/  BSYNC B0 ;  /* 0x0000000000007941 */ /* 0x000fea0003800000 */
.L_x_11790:
        /* <DEDUP_REMOVED lines=39> */
.L_x_11793:
[----:B------:R-:W-:Y:S05]  /*58a0*/  BSYNC B0 ;  /* 0x0000000000007941 */ /* 0x000fea0003800000 */
.L_x_11792:
        /* <DEDUP_REMOVED lines=37> */
.L_x_11795:
[----:B------:R-:W-:Y:S05]  /*5b00*/  BSYNC B0 ;  /* 0x0000000000007941 */ /* 0x000fea0003800000 */
.L_x_11794:
        /* <DEDUP_REMOVED lines=22> */
.L_x_11744:
[----:B------:R-:W0:Y:S01]  /*5c70*/  LDC R0, c[0x0][0x448] ;  /* 0x00011200ff007b82 */ /* 0x000e220000000800 */
[----:B------:R-:W-:-:S07]  /*5c80*/  IADD3 R5, R205, 0x1, -R204 ;  /* 0x00000001cd057810 */ /* 0x000fce0007ffe8cc */
        /* <DEDUP_REMOVED lines=8> */
[----:B------:R-:W-:Y:S01]  /*5d10*/  IMAD.IADD R5, R5, 0x1, R0 ;  /* 0x0000000105057824 */ /* 0x000fe200078e0200 */
[----:B------:R-:W-:Y:S06]  /*5d20*/  @P0 BRA `(.L_x_11797) ;  /* 0x00000000000c0947 */ /* 0x000fec0003800000 */
[----:B------:R-:W0:Y:S01]  /*5d30*/  FENCE.VIEW.ASYNC.G ;  /* 0x00000000000073c6 */ /* 0x000e220000000100 */
[----:B------:R-:W-:Y:S05]  /*5d40*/  WARPSYNC.ALL ;  /* 0x0000000000007948 */ /* 0x000fea0003800000 */
[----:B0-----:R-:W-:Y:S06]  /*5d50*/  BAR.ARV 0xc, 0x180 ;  /* 0x0306000000007b1d */ /* 0x001fec0000002000 */
.L_x_11797:
        /* <DEDUP_REMOVED lines=13> */
.L_x_11800:
[----:B------:R-:W-:-:S13]  /*5e30*/  ISETP.NE.AND P0, PT, R7, 0x1, PT ;  /* 0x000000010700780c */ /* 0x000fda0003f05270 */
[----:B------:R-:W0:Y:S02]  /*5e40*/  @P0 LDC.64 R4, c[0x0][0x9e8] ;  /* 0x00027a00ff040b82 */ /* 0x000e240000000a00 */
[----:B0-----:R-:W-:-:S05]  /*5e50*/  @P0 IMAD.HI.U32 R4, R3, R4, RZ ;  /* 0x0000000403040227 */ /* 0x001fca00078e00ff */
[----:B------:R-:W-:-:S07]  /*5e60*/  @P0 SHF.R.U32.HI R3, RZ, R5, R4 ;  /* 0x00000005ff030219 */ /* 0x000fce0000011604 */
.L_x_11801:
[----:B------:R-:W-:Y:S05]  /*5e70*/  BSYNC B0 ;  /* 0x0000000000007941 */ /* 0x000fea0003800000 */
.L_x_11799:
[----:B------:R-:W-:-:S05]  /*5e80*/  IMAD R3, R3, R7, R7 ;  /* 0x0000000703037224 */ /* 0x000fca00078e0207 */
[----:B------:R-:W-:-:S07]  /*5e90*/  VIMNMX R0, R0, R3, PT ;  /* 0x0000000300007248 */ /* 0x000fce0003fe0100 */
.L_x_11798:
[----:B------:R-:W0:Y:S01]  /*5ea0*/  @P1 LDC R3, c[0x0][0x44c] ;  /* 0x00011300ff031b82 */ /* 0x000e220000000800 */
[----:B------:R-:W-:Y:S01]  /*5eb0*/  VIADD R0, R0, 0x5f ;  /* 0x0000005f00007836 */ /* 0x000fe20000000000 */
[----:B------:R-:W-:Y:S01]  /*5ec0*/  ULDC UR4, c[0x0][0x9dc] ;  /* 0x0002770000047ab9 */ /* 0x000fe20000000800 */
[----:B------:R-:W-:Y:S02]  /*5ed0*/  IMAD.MOV.U32 R4, RZ, RZ, R210 ;  /* 0x000000ffff047224 */ /* 0x000fe400078e00d2 */
[----:B------:R-:W-:-:S03]  /*5ee0*/  IMAD.HI R0, R0, 0x2aaaaaab, RZ ;  /* 0x2aaaaaab00007827 */ /* 0x000fc600078e02ff */
[----:B------:R-:W1:Y:S01]  /*5ef0*/  @P1 LDC R6, c[0x0][0x450] ;  /* 0x00011400ff061b82 */ /* 0x000e620000000800 */
[----:B0-----:R-:W-:Y:S01]  /*5f00*/  @P1 IMAD.HI.U32 R5, R210, R3, RZ ;  /* 0x00000003d2051227 */ /* 0x001fe200078e00ff */
[----:B------:R-:W-:-:S04]  /*5f10*/  SHF.R.U32.HI R3, RZ, 0x1f, R0 ;  /* 0x0000001fff037819 */ /* 0x000fc80000011600 */
[----:B------:R-:W-:Y:S02]  /*5f20*/  LEA.HI.SX32 R3, R0, R3, 0x1c ;  /* 0x0000000300037211 */ /* 0x000fe400078fe2ff */
[----:B-1----:R-:W-:Y:S02]  /*5f30*/  @P1 SHF.R.U32.HI R4, RZ, R6, R5 ;  /* 0x00000006ff041219 */ /* 0x002fe40000011605 */
[----:B------:R-:W-:Y:S02]  /*5f40*/  VIMNMX R178, R178, R3, PT ;  /* 0x00000003b2b27248 */ /* 0x000fe40003fe0100 */
        /* <DEDUP_REMOVED lines=13> */
.L_x_11804:
[----:B------:R-:W-:-:S13]  /*6020*/  ISETP.NE.AND P0, PT, R7, 0x1, PT ;  /* 0x000000010700780c */ /* 0x000fda0003f05270 */
[----:B------:R-:W0:Y:S02]  /*6030*/  @P0 LDC.64 R4, c[0x0][0x9e8] ;  /* 0x00027a00ff040b82 */ /* 0x000e240000000a00 */
[----:B0-----:R-:W-:-:S05]  /*6040*/  @P0 IMAD.HI.U32 R4, R0, R4, RZ ;  /* 0x0000000400040227 */ /* 0x001fca00078e00ff */
[----:B------:R-:W-:-:S07]  /*6050*/  @P0 SHF.R.U32.HI R0, RZ, R5, R4 ;  /* 0x00000005ff000219 */ /* 0x000fce0000011604 */
.L_x_11805:
[----:B------:R-:W-:Y:S05]  /*6060*/  BSYNC B0 ;  /* 0x0000000000007941 */ /* 0x000fea0003800000 */
.L_x_11803:
[----:B------:R-:W-:-:S05]  /*6070*/  IMAD R0, R0, R7, RZ ;  /* 0x0000000700007224 */ /* 0x000fca00078e02ff */
[----:B------:R-:W-:-:S07]  /*6080*/  VIMNMX R3, R3, R0, !PT ;  /* 0x0000000003037248 */ /* 0x000fce0007fe0100 */
.L_x_11802:
[----:B------:R-:W-:Y:S01]  /*6090*/  IMAD.HI R3, R3, 0x2aaaaaab, RZ ;  /* 0x2aaaaaab03037827 */ /* 0x000fe200078e02ff */
[----:B------:R-:W-:Y:S02]  /*60a0*/  PLOP3.LUT P0, PT, PT, PT, PT, 0x80, 0x0 ;  /* 0x000000000000781c */ /* 0x000fe40003f0f070 */
[----:B------:R-:W-:Y:S02]  /*60b0*/  CS2R R4, SRZ ;  /* 0x0000000000047805 */ /* 0x000fe4000001ff00 */
[----:B------:R-:W-:Y:S01]  /*60c0*/  CS2R R148, SRZ ;  /* 0x0000000000947805 */ /* 0x000fe2000001ff00 */
[----:B------:R-:W-:Y:S01]  /*60d0*/  IMAD.MOV.U32 R6, RZ, RZ, RZ ;  /* 0x000000ffff067224 */ /* 0x000fe200078e00ff */
[----:B------:R-:W-:Y:S01]  /*60e0*/  SHF.R.U32.HI R0, RZ, 0x1f, R3 ;  /* 0x0000001fff007819 */ /* 0x000fe20000011603 */
[----:B------:R-:W-:Y:S01]  /*60f0*/  IMAD.MOV.U32 R150, RZ, RZ, RZ ;  /* 0x000000ffff967224 */ /* 0x000fe200078e00ff */
[----:B------:R-:W-:Y:S02]  /*6100*/  CS2R R146, SRZ ;  /* 0x0000000000927805 */ /* 0x000fe4000001ff00 */
[----:B------:R-:W-:-:S02]  /*6110*/  CS2R R144, SRZ ;  /* 0x0000000000907805 */ /* 0x000fc4000001ff00 */
[----:B------:R-:W-:Y:S01]  /*6120*/  LEA.HI.SX32 R0, R3, R0, 0x1c ;  /* 0x0000000003007211 */ /* 0x000fe200078fe2ff */
[----:B------:R-:W-:Y:S01]  /*6130*/  IMAD.MOV.U32 R3, RZ, RZ, RZ ;  /* 0x000000ffff037224 */ /* 0x000fe200078e00ff */
[----:B------:R-:W-:Y:S02]  /*6140*/  CS2R R142, SRZ ;  /* 0x00000000008e7805 */ /* 0x000fe4000001ff00 */
[----:B------:R-:W-:Y:S02]  /*6150*/  CS2R R140, SRZ ;  /* 0x00000000008c7805 */ /* 0x000fe4000001ff00 */
[----:B------:R-:W-:Y:S02]  /*6160*/  VIMNMX R219, RZ, R0, !PT ;  /* 0x00000000ffdb7248 */ /* 0x000fe40007fe0100 */
[----:B------:R-:W-:Y:S02]  /*6170*/  CS2R R138, SRZ ;  /* 0x00000000008a7805 */ /* 0x000fe4000001ff00 */
[----:B------:R-:W-:-:S02]  /*6180*/  CS2R R136, SRZ ;  /* 0x0000000000887805 */ /* 0x000fc4000001ff00 */
[----:B------:R-:W-:Y:S02]  /*6190*/  CS2R R162, SRZ ;  /* 0x0000000000a27805 */ /* 0x000fe4000001ff00 */
[----:B------:R-:W-:Y:S02]  /*61a0*/  ISETP.GT.AND P1, PT, R178, R219, PT ;  /* 0x000000dbb200720c */ /* 0x000fe40003f24270 */
        /* <DEDUP_REMOVED lines=56> */
[----:B------:R-:W-:-:S03]  /*6530*/  UMOV UR4, 0xffffffff ;  /* 0xffffffff00047882 */ /* 0x000fc60000000000 */
[----:B------:R-:W-:Y:S05]  /*6540*/  BRA.DIV UR4, `(.L_x_11807) ;  /* 0x0000019a04d47947 */ /* 0x000fea000b800000 */
[----:B------:R-:W0:Y:S02]  /*6550*/  S2R R3, SR_TID.X ;  /* 0x0000000000037919 */ /* 0x000e240000002100 */
[----:B0-----:R-:W-:-:S05]  /*6560*/  VIADD R3, R3, 0xffffff80 ;  /* 0xffffff8003037836 */ /* 0x001fca0000000000 */
[----:B------:R-:W-:-:S04]  /*6570*/  SHF.R.S32.HI R0, RZ, 0x1f, R3 ;  /* 0x0000001fff007819 */ /* 0x000fc80000011403 */
[----:B------:R-:W-:-:S04]  /*6580*/  LEA.HI R0, R0, R3, RZ, 0x7 ;  /* 0x0000000300007211 */ /* 0x000fc800078f38ff */
[----:B------:R-:W-:-:S05]  /*6590*/  SHF.R.S32.HI R0, RZ, 0x7, R0 ;  /* 0x00000007ff007819 */ /* 0x000fca0000011400 */
[----:B------:R0:W1:Y:S02]  /*65a0*/  SHFL.IDX PT, R14, R0, RZ, 0x1f ;  /* 0x00001fff000e7589 */ /* 0x00006400000e0000 */
.L_x_12121:
[----:B01----:R-:W-:Y:S01]  /*65b0*/  LEA.HI R0, R14, R14, RZ, 0x1 ;  /* 0x0000000e0e007211 */ /* 0x003fe200078f08ff */
        /* <DEDUP_REMOVED lines=25> */
.L_x_11809:
[----:B------:R-:W-:Y:S05]  /*6750*/  BSYNC B6 ;  /* 0x0000000000067941 */ /* 0x000fea0003800000 */
.L_x_11808:
        /* <DEDUP_REMOVED lines=12> */
.L_x_11813:
[----:B-1----:R1:W2:Y:S02]  /*6820*/  SYNCS.PHASECHK.TRANS64.TRYWAIT P0, [R16+URZ+0x22800], R3 ;  /* 0x02280003100075a7 */ /* 0x0022a4000800017f */
[----:B--2---:R-:W-:Y:S05]  /*6830*/  @!P0 NANOSLEEP.SYNCS 0x989680 ;  /* 0x009896800000895d */ /* 0x004fea0003900000 */
[----:B------:R-:W2:Y:S02]  /*6840*/  @!P0 SYNCS.PHASECHK.TRANS64 P0, [R16+URZ+0x22800], R3 ;  /* 0x02280003100085a7 */ /* 0x000ea4000800007f */
[----:B--2---:R-:W-:Y:S05]  /*6850*/  @!P0 BRA `(.L_x_11813) ;  /* 0xfffffffc00f08947 */ /* 0x004fea000383ffff */
.L_x_11812:
[----:B------:R-:W-:Y:S05]  /*6860*/  BSYNC B0 ;  /* 0x0000000000007941 */ /* 0x000fea0003800000 */
.L_x_11811:
[----:B------:R-:W-:Y:S05]  /*6870*/  BRA `(.L_x_11814) ;  /* 0x0000002c008c7947 */ /* 0x000fea0003800000 */
.L_x_11810:
[----:B------:R-:W-:Y:S01]  /*6880*/  LOP3.LUT P0, RZ, R24, 0x3ff, RZ, 0xc0, !PT ;  /* 0x000003ff18ff7812 */ /* 0x000fe2000780c0ff */
[----:B------:R-:W-:Y:S01]  /*6890*/  ULDC.64 UR4, c[0x0][0x3f8] ;  /* 0x0000fe0000047ab9 */ /* 0x000fe20000000a00 */
[----:B-----5:R-:W-:Y:S01]  /*68a0*/  SHF.R.S32.HI R0, RZ, 0x1f, R30 ;  /* 0x0000001fff007819 */ /* 0x020fe2000001141e */
[----:B------:R-:W-:Y:S01]  /*68b0*/  ULDC.64 UR6, c[0x0][0x408] ;  /* 0x0001020000067ab9 */ /* 0x000fe20000000a00 */
[----:B------:R-:W-:Y:S01]  /*68c0*/  IMAD.WIDE.U32 R24, R30, UR4, RZ ;  /* 0x000000041e187c25 */ /* 0x000fe2000f8e00ff */
[----:B------:R-:W-:Y:S03]  /*68d0*/  BSSY B6, `(.L_x_11815) ;  /* 0x0000019000067945 */ /* 0x000fe60003800000 */
        /* <DEDUP_REMOVED lines=24> */
.L_x_11816:
[----:B------:R-:W-:Y:S05]  /*6a60*/  BSYNC B6 ;  /* 0x0000000000067941 */ /* 0x000fea0003800000 */
.L_x_11815:
[----:B------:R-:W-:Y:S01]  /*6a70*/  ULDC.U8 UR4, c[0x0][0x410] ;  /* 0x0001040000047ab9 */ /* 0x000fe20000000000 */
[----:B------:R-:W-:Y:S01]  /*6a80*/  BSSY B0, `(.L_x_11817) ;  /* 0x00002ba000007945 */ /* 0x000fe20003800000 */
[----:B------:R-:W-:Y:S01]  /*6a90*/  ISETP.NE.AND P0, PT, RZ, UR4, PT ;  /* 0x00000004ff007c0c */ /* 0x000fe2000bf05270 */
[----:B------:R-:W-:Y:S02]  /*6aa0*/  IMAD.SHL.U32 R37, R231, 0x8, RZ ;  /* 0x00000008e7257824 */ /* 0x000fe400078e00ff */
[----:B------:R-:W-:-:S10]  /*6ab0*/  IMAD.IADD R34, R18, 0x1, R210 ;  /* 0x0000000112227824 */ /* 0x000fd400078e02d2 */
[----:B------:R-:W-:Y:S05]  /*6ac0*/  @!P0 BRA `(.L_x_11818) ;  /* 0x0000001400a08947 */ /* 0x000fea0003800000 */
[----:B------:R-:W0:Y:S01]  /*6ad0*/  LDC R39, c[0x0][0x448] ;  /* 0x00011200ff277b82 */ /* 0x000e220000000800 */
[----:B------:R-:W-:Y:S01]  /*6ae0*/  IMAD R3, R231, 0x40, R34 ;  /* 0x00000040e7037824 */ /* 0x000fe200078e0222 */
[----:B------:R-:W-:Y:S01]  /*6af0*/  ULDC.64 UR4, c[0x0][0x3f8] ;  /* 0x0000fe0000047ab9 */ /* 0x000fe20000000a00 */
[----:B------:R-:W-:Y:S01]  /*6b00*/  ULDC.64 UR6, c[0x0][0x408] ;  /* 0x0001020000067ab9 */ /* 0x000fe20000000a00 */
[----:B------:R-:W-:Y:S01]  /*6b10*/  IMAD.MOV.U32 R6, RZ, RZ, R24 ;  /* 0x000000ffff067224 */ /* 0x000fe200078e0018 */
[----:B------:R-:W-:Y:S01]  /*6b20*/  SHF.R.S32.HI R38, RZ, 0x1f, R209 ;  /* 0x0000001fff267819 */ /* 0x000fe200000114d1 */
        /* <DEDUP_REMOVED lines=29> */
.L_x_12127:
        /* <DEDUP_REMOVED lines=15> */
[C---:B------:R-:W-:Y:S01]  /*6df0*/  @!P3 IMAD.SHL.U32 R33, R209.reuse, 0x2, RZ ;  /* 0x00000002d121b824 */ /* 0x040fe200078e00ff */
[----:B------:R-:W-:Y:S02]  /*6e00*/  @!P3 SHF.L.U64.HI R24, R209, 0x1, R38 ;  /* 0x00000001d118b819 */ /* 0x000fe40000010226 */
[----:B------:R-:W-:Y:S02]  /*6e10*/  CS2R R30, SRZ ;  /* 0x00000000001e7805 */ /* 0x000fe4000001ff00 */
[----:B------:R-:W-:Y:S01]  /*6e20*/  CS2R R20, SRZ ;  /* 0x0000000000147805 */ /* 0x000fe2000001ff00 */
[----:B------:R-:W-:Y:S01]  /*6e30*/  @!P2 IMAD.WIDE R10, R22, 0x2, R10 ;  /* 0x00000002160aa825 */ /* 0x000fe200078e020a */
[-C--:B------:R-:W-:Y:S02]  /*6e40*/  @!P3 IADD3 R26, P0, R0, R33.reuse, RZ ;  /* 0x00000021001ab210 */ /* 0x080fe40007f1e0ff */
[----:B----4-:R-:W-:Y:S01]  /*6e50*/  @!P3 IADD3 R32, P1, R14, R33, RZ ;  /* 0x000000210e20b210 */ /* 0x010fe20007f3e0ff */
        /* <DEDUP_REMOVED lines=8> */
.L_x_11821:
[----:B------:R-:W-:Y:S05]  /*6ee0*/  BSYNC B1 ;  /* 0x0000000000017941 */ /* 0x000fea0003800000 */
.L_x_11820:
        /* <DEDUP_REMOVED lines=21> */
[----:B------:R1:W0:Y:S04]  /*7040*/  SHFL.IDX PT, R5, R8, 0x1, 0x1c1f ;  /* 0x003c1f0008057f89 */ /* 0x00022800000e0000 */
[----:B----4-:R1:W4:Y:S02]  /*7050*/  SHFL.IDX PT, R14, R7, 0x1, 0x1c1f ;  /* 0x003c1f00070e7f89 */ /* 0x01032400000e0000 */
.L_x_12133:
        /* <DEDUP_REMOVED lines=17> */
[----:B------:R-:W-:Y:S01]  /*7170*/  IMAD.MOV.U32 R15, RZ, RZ, R5 ;  /* 0x000000ffff0f7224 */ /* 0x000fe200078e0005 */
        /* <DEDUP_REMOVED lines=16> */
.L_x_11824:
[----:B------:R-:W-:Y:S05]  /*7280*/  BSYNC B1 ;  /* 0x0000000000017941 */ /* 0x000fea0003800000 */
.L_x_11823:
[----:B------:R-:W1:Y:S01]  /*7290*/  SYNCS.PHASECHK.TRANS64.TRYWAIT P0, [R16+URZ+0x22800], R35 ;  /* 0x02280023100075a7 */ /* 0x000e62000800017f */
[----:B------:R-:W-:Y:S01]  /*72a0*/  LOP3.LUT R34, R34, 0x1c0, RZ, 0xc0, !PT ;  /* 0x000001c022227812 */ /* 0x000fe200078ec0ff */
[----:B---3-5:R-:W-:Y:S01]  /*72b0*/  IMAD.MOV.U32 R0, RZ, RZ, R26 ;  /* 0x000000ffff007224 */ /* 0x028fe200078e001a */
[----:B------:R-:W-:Y:S01]  /*72c0*/  VIADDMNMX R40, R39, -R210, 0x80, PT ;  /* 0x0000008027287446 */ /* 0x000fe200038009d2 */
[----:B--2---:R-:W-:Y:S01]  /*72d0*/  IMAD.MOV.U32 R3, RZ, RZ, R10 ;  /* 0x000000ffff037224 */ /* 0x004fe200078e000a */
[----:B------:R-:W-:Y:S01]  /*72e0*/  LOP3.LUT R37, R34, 0x18, R37, 0xf8, !PT ;  /* 0x0000001822257812 */ /* 0x000fe200078ef825 */
[----:B0-----:R-:W-:Y:S01]  /*72f0*/  IMAD.MOV.U32 R4, RZ, RZ, R11 ;  /* 0x000000ffff047224 */ /* 0x001fe200078e000b */
[----:B------:R-:W-:Y:S01]  /*7300*/  SHF.R.U32.HI R34, RZ, 0x3, R34 ;  /* 0x00000003ff227819 */ /* 0x000fe20000011622 */
[----:B------:R-:W-:Y:S01]  /*7310*/  IMAD.MOV.U32 R5, RZ, RZ, R8 ;  /* 0x000000ffff057224 */ /* 0x000fe200078e0008 */
[----:B------:R-:W-:Y:S01]  /*7320*/  PRMT R43, R0, 0x7610, R43 ;  /* 0x00007610002b7816 */ /* 0x000fe2000000002b */
[----:B------:R-:W-:Y:S01]  /*7330*/  IMAD.MOV.U32 R0, RZ, RZ, R27 ;  /* 0x000000ffff007224 */ /* 0x000fe200078e001b */
[----:B------:R-:W-:Y:S01]  /*7340*/  LOP3.LUT R37, R37, R34, RZ, 0x3c, !PT ;  /* 0x0000002225257212 */ /* 0x000fe200078e3cff */
[----:B------:R-:W-:Y:S01]  /*7350*/  BSSY B1, `(.L_x_11825) ;  /* 0x0000011000017945 */ /* 0x000fe20003800000 */
[----:B------:R-:W-:-:S02]  /*7360*/  PRMT R48, R48, 0x5410, R3 ;  /* 0x0000541030307816 */ /* 0x000fc40000000003 */
        /* <DEDUP_REMOVED lines=8> */
[----:B------:R-:W-:Y:S01]  /*73f0*/  PRMT R45, R0, 0x7610, R45 ;  /* 0x00007610002d7816 */ /* 0x000fe2000000002d */
[----:B------:R-:W-:Y:S01]  /*7400*/  IMAD.MOV.U32 R5, RZ, RZ, R13 ;  /* 0x000000ffff057224 */ /* 0x000fe200078e000d */
[----:B------:R-:W-:Y:S01]  /*7410*/  PRMT R46, R4, 0x7610, R46 ;  /* 0x00007610042e7816 */ /* 0x000fe2000000002e */
[C---:B------:R-:W-:Y:S01]  /*7420*/  VIADD R4, R3.reuse, 0x18400 ;  /* 0x0001840003047836 */ /* 0x040fe20000000000 */
[----:B------:R-:W-:Y:S01]  /*7430*/  ISETP.GE.AND P1, PT, R18, R40, PT ;  /* 0x000000281200720c */ /* 0x000fe20003f26270 */
[----:B------:R-:W-:Y:S01]  /*7440*/  VIADD R0, R3, 0x18440 ;  /* 0x0001844003007836 */ /* 0x000fe20000000000 */
[----:B-1----:R-:W-:Y:S11]  /*7450*/  @!P0 BRA `(.L_x_11826) ;  /* 0x00000190002c8947 */ /* 0x002ff60003800000 */
.L_x_12134:
[----:B------:R-:W-:Y:S05]  /*7460*/  BSYNC B1 ;  /* 0x0000000000017941 */ /* 0x000fea0003800000 */
.L_x_11825:
        /* <DEDUP_REMOVED lines=10> */
[----:B----4-:R-:W-:Y:S02]  /*7510*/  SHF.R.U64 R14, R28, 0x10, R29 ;  /* 0x000000101c0e7819 */ /* 0x010fe4000000121d */
        /* <DEDUP_REMOVED lines=44> */
.L_x_11830:
[----:B------:R-:W-:Y:S05]  /*77e0*/  BSYNC B2 ;  /* 0x0000000000027941 */ /* 0x000fea0003800000 */
.L_x_11829:
[----:B------:R-:W-:Y:S05]  /*77f0*/  @P1 BRA `(.L_x_11828) ;  /* 0x0000000000b81947 */ /* 0x000fea0003800000 */
[----:B-1----:R-:W1:Y:S01]  /*7800*/  LDS.128 R4, [R0] ;  /* 0x0000000000047984 */ /* 0x002e620000000c00 */
[----:B----4-:R-:W-:Y:S02]  /*7810*/  SHF.R.U64 R14, R20, 0x10, R21 ;  /* 0x00000010140e7819 */ /* 0x010fe40000001215 */
        /* <DEDUP_REMOVED lines=44> */
.L_x_11828:
[----:B------:R-:W-:Y:S05]  /*7ae0*/  BSYNC B1 ;  /* 0x0000000000017941 */ /* 0x000fea0003800000 */
.L_x_11827:
        /* <DEDUP_REMOVED lines=12> */
[----:B----4-:R-:W-:Y:S01]  /*7bb0*/  SHF.R.U64 R14, R10, 0x10, R11 ;  /* 0x000000100a0e7819 */ /* 0x010fe2000000120b */
        /* <DEDUP_REMOVED lines=40> */
.L_x_11833:
[----:B------:R-:W-:Y:S05]  /*7e40*/  BSYNC B1 ;  /* 0x0000000000017941 */ /* 0x000fea0003800000 */
.L_x_11832:
[----:B------:R-:W-:Y:S05]  /*7e50*/  @P1 BRA `(.L_x_11831) ;  /* 0x0000001400f01947 */ /* 0x000fea0003800000 */
[----:B-1----:R-:W1:Y:S01]  /*7e60*/  LDS.128 R4, [R0+0x2000] ;  /* 0x0020000000047984 */ /* 0x002e620000000c00 */
        /* <DEDUP_REMOVED lines=18> */
[----:B------:R-:W-:-:S02]  /*7f90*/  IMAD.U32 R6, R5, 0x10000, RZ ;  /* 0x0001000005067824 */ /* 0x000fc400078e00ff */
[C---:B------:R-:W-:Y:S01]  /*7fa0*/  FMUL.FTZ R25, R7.reuse, R15 ;  /* 0x0000000f07197220 */ /* 0x040fe20000410000 */
        /* <DEDUP_REMOVED lines=26> */
.L_x_11818:
[----:B------:R-:W0:Y:S01]  /*8150*/  LDC R31, c[0x0][0x448] ;  /* 0x00011200ff1f7b82 */ /* 0x000e220000000800 */
[----:B------:R-:W-:Y:S01]  /*8160*/  IMAD R3, R231, 0x40, R34 ;  /* 0x00000040e7037824 */ /* 0x000fe200078e0222 */
[----:B------:R-:W-:Y:S01]  /*8170*/  ULDC.64 UR4, c[0x0][0x3f8] ;  /* 0x0000fe0000047ab9 */ /* 0x000fe20000000a00 */
[----:B------:R-:W-:Y:S01]  /*8180*/  ULDC.64 UR6, c[0x0][0x408] ;  /* 0x0001020000067ab9 */ /* 0x000fe20000000a00 */
[----:B------:R-:W-:Y:S02]  /*8190*/  IMAD.MOV.U32 R20, RZ, RZ, R24 ;  /* 0x000000ffff147224 */ /* 0x000fe400078e0018 */
[----:B------:R-:W-:Y:S02]  /*81a0*/  IMAD.MOV.U32 R21, RZ, RZ, R27 ;  /* 0x000000ffff157224 */ /* 0x000fe400078e001b */
[----:B------:R-:W-:Y:S01]  /*81b0*/  IMAD.MOV.U32 R4, RZ, RZ, R30 ;  /* 0x000000ffff047224 */ /* 0x000fe200078e001e */
[----:B------:R-:W-:Y:S02]  /*81c0*/  SHF.R.S32.HI R30, RZ, 0x1f, R37 ;  /* 0x0000001fff1e7819 */ /* 0x000fe40000011425 */
        /* <DEDUP_REMOVED lines=23> */
[----:B------:R-:W0:Y:S01]  /*8340*/  LDC R38, c[0x0][0x3f4] ;  /* 0x0000fd00ff267b82 */ /* 0x000e220000000800 */
[----:B------:R-:W1:Y:S01]  /*8350*/  SHFL.IDX PT, R3, R10, RZ, 0x1c1f ;  /* 0x001c1fff0a037589 */ /* 0x000e6200000e0000 */
[----:B------:R-:W-:-:S03]  /*8360*/  IMAD R31, R204, R31, RZ ;  /* 0x0000001fcc1f7224 */ /* 0x000fc600078e02ff */
[----:B------:R-:W2:Y:S04]  /*8370*/  SHFL.IDX PT, R0, R20, RZ, 0x1c1f ;  /* 0x001c1fff14007589 */ /* 0x000ea800000e0000 */
[----:B------:R-:W3:Y:S04]  /*8380*/  SHFL.IDX PT, R14, R28, RZ, 0x1c1f ;  /* 0x001c1fff1c0e7589 */ /* 0x000ee800000e0000 */
[----:B------:R-:W4:Y:S01]  /*8390*/  SHFL.IDX PT, R8, R29, RZ, 0x1c1f ;  /* 0x001c1fff1d087589 */ /* 0x000f2200000e0000 */
[----:B0-----:R-:W-:-:S04]  /*83a0*/  ISETP.GE.AND P0, PT, R37, R38, PT ;  /* 0x000000262500720c */ /* 0x001fc80003f06270 */
[----:B------:R-:W-:-:S13]  /*83b0*/  ISETP.GE.OR P1, PT, R34, R31, P0 ;  /* 0x0000001f2200720c */ /* 0x000fda0000726670 */
[C---:B------:R-:W-:Y:S01]  /*83c0*/  @!P1 IMAD.SHL.U32 R9, R37.reuse, 0x2, RZ ;  /* 0x0000000225099824 */ /* 0x040fe200078e00ff */
[----:B------:R-:W-:-:S04]  /*83d0*/  @!P1 SHF.L.U64.HI R21, R37, 0x1, R30 ;  /* 0x0000000125159819 */ /* 0x000fc8000001021e */
[----:B-1----:R-:W-:-:S05]  /*83e0*/  @!P1 IADD3 R4, P2, R3, R9, RZ ;  /* 0x0000000903049210 */ /* 0x002fca0007f5e0ff */
[----:B--2---:R-:W-:-:S06]  /*83f0*/  @!P1 IMAD.X R5, R0, 0x1, R21, P2 ;  /* 0x0000000100059824 */ /* 0x004fcc00010e0615 */
[----:B------:R-:W2:Y:S01]  /*8400*/  @!P1 LD.E.128 R4, desc[UR40][R4.64] ;  /* 0x0000002804049980 */ /* 0x000ea2000c101d00 */
[----:B---3--:R-:W-:-:S05]  /*8410*/  @!P1 IADD3 R14, P2, R14, R9, RZ ;  /* 0x000000090e0e9210 */ /* 0x008fca0007f5e0ff */
[----:B----4-:R-:W-:-:S04]  /*8420*/  @!P1 IMAD.X R3, R8, 0x1, R21, P2 ;  /* 0x0000000108039824 */ /* 0x010fc800010e0615 */
[----:B------:R-:W-:-:S05]  /*8430*/  @!P1 IMAD.MOV.U32 R15, RZ, RZ, R3 ;  /* 0x000000ffff0f9224 */ /* 0x000fca00078e0003 */
[----:B------:R0:W3:Y:S01]  /*8440*/  @!P1 LD.E.128 R24, desc[UR40][R14.64] ;  /* 0x000000280e189980 */ /* 0x0000e2000c101d00 */
[----:B------:R-:W-:Y:S02]  /*8450*/  CS2R R42, SRZ ;  /* 0x00000000002a7805 */ /* 0x000fe4000001ff00 */
[----:B------:R-:W-:Y:S01]  /*8460*/  CS2R R40, SRZ ;  /* 0x0000000000287805 */ /* 0x000fe2000001ff00 */
[----:B------:R-:W1:Y:S04]  /*8470*/  SHFL.IDX PT, R8, R29, 0x1, 0x1c1f ;  /* 0x003c1f001d087f89 */ /* 0x000e6800000e0000 */
[----:B0-----:R-:W0:Y:S01]  /*8480*/  SHFL.IDX PT, R14, R28, 0x1, 0x1c1f ;  /* 0x003c1f001c0e7f89 */ /* 0x001e2200000e0000 */
[----:B--2---:R-:W-:Y:S02]  /*8490*/  @!P1 IMAD.MOV.U32 R42, RZ, RZ, R4 ;  /* 0x000000ffff2a9224 */ /* 0x004fe400078e0004 */
[----:B------:R-:W-:Y:S01]  /*84a0*/  @!P1 IMAD.MOV.U32 R43, RZ, RZ, R5 ;  /* 0x000000ffff2b9224 */ /* 0x000fe200078e0005 */
[----:B------:R-:W-:Y:S01]  /*84b0*/  CS2R R4, SRZ ;  /* 0x0000000000047805 */ /* 0x000fe2000001ff00 */
[----:B------:R-:W-:-:S02]  /*84c0*/  IMAD.MOV.U32 R0, RZ, RZ, R42 ;  /* 0x000000ffff007224 */ /* 0x000fc400078e002a */
[----:B------:R-:W-:Y:S02]  /*84d0*/  @!P1 IMAD.MOV.U32 R41, RZ, RZ, R7 ;  /* 0x000000ffff299224 */ /* 0x000fe400078e0007 */
[----:B------:R-:W-:Y:S01]  /*84e0*/  IMAD.MOV.U32 R3, RZ, RZ, R43 ;  /* 0x000000ffff037224 */ /* 0x000fe200078e002b */
[----:B------:R-:W-:Y:S01]  /*84f0*/  PRMT R46, R46, 0x5410, R0 ;  /* 0x000054102e2e7816 */ /* 0x000fe20000000000 */
[----:B------:R-:W-:Y:S01]  /*8500*/  @!P1 IMAD.MOV.U32 R40, RZ, RZ, R6 ;  /* 0x000000ffff289224 */ /* 0x000fe200078e0006 */
[----:B------:R-:W2:Y:S01]  /*8510*/  SHFL.IDX PT, R0, R20, 0x1, 0x1c1f ;  /* 0x003c1f0014007f89 */ /* 0x000ea200000e0000 */
[----:B------:R-:W-:Y:S01]  /*8520*/  CS2R R6, SRZ ;  /* 0x0000000000067805 */ /* 0x000fe2000001ff00 */
[----:B------:R-:W-:Y:S01]  /*8530*/  IMAD.MOV.U32 R11, RZ, RZ, R41 ;  /* 0x000000ffff0b7224 */ /* 0x000fe200078e0029 */
[----:B------:R-:W-:Y:S01]  /*8540*/  PRMT R47, R3, 0x7610, R47 ;  /* 0x00007610032f7816 */ /* 0x000fe2000000002f */
[----:B---3--:R-:W-:Y:S01]  /*8550*/  @!P1 IMAD.MOV.U32 R6, RZ, RZ, R24 ;  /* 0x000000ffff069224 */ /* 0x008fe200078e0018 */
[----:B------:R3:W4:Y:S01]  /*8560*/  SHFL.IDX PT, R3, R10, 0x1, 0x1c1f ;  /* 0x003c1f000a037f89 */ /* 0x00072200000e0000 */
[----:B------:R-:W-:Y:S01]  /*8570*/  @!P1 IMAD.MOV.U32 R7, RZ, RZ, R25 ;  /* 0x000000ffff079224 */ /* 0x000fe200078e0019 */
[----:B------:R-:W-:Y:S01]  /*8580*/  CS2R R24, SRZ ;  /* 0x0000000000187805 */ /* 0x000fe2000001ff00 */
[----:B------:R-:W-:-:S02]  /*8590*/  @!P1 IMAD.MOV.U32 R4, RZ, RZ, R26 ;  /* 0x000000ffff049224 */ /* 0x000fc400078e001a */
[----:B------:R-:W-:Y:S02]  /*85a0*/  @!P1 IMAD.MOV.U32 R5, RZ, RZ, R27 ;  /* 0x000000ffff059224 */ /* 0x000fe400078e001b */
[----:B------:R-:W-:Y:S01]  /*85b0*/  IMAD.MOV.U32 R9, RZ, RZ, R40 ;  /* 0x000000ffff097224 */ /* 0x000fe200078e0028 */
[----:B---3--:R-:W-:Y:S01]  /*85c0*/  PRMT R10, R11, 0x7610, R10 ;  /* 0x000076100b0a7816 */ /* 0x008fe2000000000a */
[----:B------:R-:W-:Y:S02]  /*85d0*/  IMAD.MOV.U32 R11, RZ, RZ, R6 ;  /* 0x000000ffff0b7224 */ /* 0x000fe400078e0006 */
[----:B------:R-:W-:Y:S02]  /*85e0*/  IMAD.MOV.U32 R12, RZ, RZ, R7 ;  /* 0x000000ffff0c7224 */ /* 0x000fe400078e0007 */
[----:B------:R-:W-:Y:S01]  /*85f0*/  IMAD.MOV.U32 R13, RZ, RZ, R4 ;  /* 0x000000ffff0d7224 */ /* 0x000fe200078e0004 */
[----:B------:R-:W-:Y:S01]  /*8600*/  PRMT R9, R9, 0x5410, R11 ;  /* 0x0000541009097816 */ /* 0x000fe2000000000b */
[----:B------:R-:W-:Y:S01]  /*8610*/  IMAD.MOV.U32 R15, RZ, RZ, R5 ;  /* 0x000000ffff0f7224 */ /* 0x000fe200078e0005 */
[----:B------:R-:W-:-:S02]  /*8620*/  PRMT R21, R12, 0x7610, R21 ;  /* 0x000076100c157816 */ /* 0x000fc40000000015 */
[----:B------:R-:W-:Y:S02]  /*8630*/  PRMT R10, R10, 0x5410, R13 ;  /* 0x000054100a0a7816 */ /* 0x000fe4000000000d */
[----:B012---:R-:W-:-:S07]  /*8640*/  PRMT R46, R15, 0x7610, R46 ;  /* 0x000076100f2e7816 */ /* 0x007fce000000002e */
.L_x_12144:
[----:B------:R-:W-:Y:S01]  /*8650*/  VIADD R34, R34, 0x40 ;  /* 0x0000004022227836 */ /* 0x000fe20000000000 */
[----:B------:R-:W-:Y:S01]  /*8660*/  LEA.HI R11, R235, R235, RZ, 0x1 ;  /* 0x000000ebeb0b7211 */ /* 0x000fe200078f08ff */
[----:B------:R-:W-:Y:S01]  /*8670*/  BSSY B1, `(.L_x_11835) ;  /* 0x0000015000017945 */ /* 0x000fe20003800000 */
[----:B------:R-:W-:Y:S02]  /*8680*/  CS2R R26, SRZ ;  /* 0x00000000001a7805 */ /* 0x000fe4000001ff00 */
[----:B------:R-:W-:Y:S02]  /*8690*/  CS2R R32, SRZ ;  /* 0x0000000000207805 */ /* 0x000fe4000001ff00 */
[----:B------:R-:W-:Y:S02]  /*86a0*/  ISETP.GE.AND P1, PT, R34, R31, PT ;  /* 0x0000001f2200720c */ /* 0x000fe40003f26270 */
[----:B------:R-:W-:Y:S02]  /*86b0*/  CS2R R34, SRZ ;  /* 0x0000000000227805 */ /* 0x000fe4000001ff00 */
[----:B------:R-:W-:-:S05]  /*86c0*/  LOP3.LUT R12, R11, 0xfffffffe, RZ, 0xc0, !PT ;  /* 0xfffffffe0b0c7812 */ /* 0x000fca00078ec0ff */
[----:B------:R-:W-:-:S05]  /*86d0*/  IMAD.IADD R11, R235, 0x1, -R12 ;  /* 0x00000001eb0b7824 */ /* 0x000fca00078e0a0c */
[----:B------:R-:W-:Y:S01]  /*86e0*/  SHF.L.U32 R11, R11, 0x1f, RZ ;  /* 0x0000001f0b0b7819 */ /* 0x000fe200000006ff */
[----:B------:R-:W-:Y:S06]  /*86f0*/  @P1 BRA `(.L_x_11836) ;  /* 0x0000000000301947 */ /* 0x000fec0003800000 */
[----:B------:R-:W-:Y:S02]  /*8700*/  CS2R R26, SRZ ;  /* 0x00000000001a7805 */ /* 0x000fe4000001ff00 */
[----:B------:R-:W-:Y:S02]  /*8710*/  CS2R R32, SRZ ;  /* 0x0000000000207805 */ /* 0x000fe4000001ff00 */
[----:B------:R-:W-:Y:S01]  /*8720*/  CS2R R34, SRZ ;  /* 0x0000000000227805 */ /* 0x000fe2000001ff00 */
[----:B------:R-:W-:Y:S06]  /*8730*/  @P0 BRA `(.L_x_11836) ;  /* 0x0000000000200947 */ /* 0x000fec0003800000 */
[C---:B------:R-:W-:Y:S01]  /*8740*/  IMAD.SHL.U32 R15, R37.reuse, 0x2, RZ ;  /* 0x00000002250f7824 */ /* 0x040fe200078e00ff */
[----:B------:R-:W-:-:S04]  /*8750*/  SHF.L.U64.HI R13, R37, 0x1, R30 ;  /* 0x00000001250d7819 */ /* 0x000fc8000001021e */
[-C--:B----4-:R-:W-:Y:S02]  /*8760*/  IADD3 R32, P1, R3, R15.reuse, RZ ;  /* 0x0000000f03207210 */ /* 0x090fe40007f3e0ff */
[----:B------:R-:W-:-:S03]  /*8770*/  IADD3 R14, P2, R14, R15, RZ ;  /* 0x0000000f0e0e7210 */ /* 0x000fc60007f5e0ff */
[--C-:B------:R-:W-:Y:S02]  /*8780*/  IMAD.X R33, R0, 0x1, R13.reuse, P1 ;  /* 0x0000000100217824 */ /* 0x100fe400008e060d */
[----:B------:R-:W-:-:S04]  /*8790*/  IMAD.X R15, R8, 0x1, R13, P2 ;  /* 0x00000001080f7824 */ /* 0x000fc800010e060d */
[----:B------:R-:W5:Y:S04]  /*87a0*/  LD.E.128 R32, desc[UR40][R32.64] ;  /* 0x0000002820207980 */ /* 0x000f68000c101d00 */
[----:B------:R0:W5:Y:S02]  /*87b0*/  LD.E.128 R24, desc[UR40][R14.64] ;  /* 0x000000280e187980 */ /* 0x000164000c101d00 */
.L_x_11836:
[----:B------:R-:W-:Y:S05]  /*87c0*/  BSYNC B1 ;  /* 0x0000000000017941 */ /* 0x000fea0003800000 */
.L_x_11835:
[----:B------:R-:W1:Y:S01]  /*87d0*/  SYNCS.PHASECHK.TRANS64.TRYWAIT P1, [R16+URZ+0x22800], R11 ;  /* 0x0228000b100075a7 */ /* 0x000e62000802017f */
[----:B-----5:R-:W-:Y:S01]  /*87e0*/  IMAD.MOV.U32 R0, RZ, RZ, R24 ;  /* 0x000000ffff007224 */ /* 0x020fe200078e0018 */
[----:B------:R-:W-:Y:S01]  /*87f0*/  VIADDMNMX R31, R31, -R210, 0x80, PT ;  /* 0x000000801f1f7446 */ /* 0x000fe200038009d2 */
[----:B----4-:R-:W-:Y:S01]  /*8800*/  IMAD.MOV.U32 R3, RZ, RZ, R25 ;  /* 0x000000ffff037224 */ /* 0x010fe200078e0019 */
[----:B------:R-:W-:Y:S01]  /*8810*/  BSSY B1, `(.L_x_11837) ;  /* 0x0000010000017945 */ /* 0x000fe20003800000 */
[----:B------:R-:W-:Y:S01]  /*8820*/  IMAD.MOV.U32 R8, RZ, RZ, R32 ;  /* 0x000000ffff087224 */ /* 0x000fe200078e0020 */
[----:B------:R-:W-:Y:S01]  /*8830*/  PRMT R52, R52, 0x5410, R0 ;  /* 0x0000541034347816 */ /* 0x000fe20000000000 */
[----:B------:R-:W-:Y:S01]  /*8840*/  IMAD.MOV.U32 R0, RZ, RZ, R26 ;  /* 0x000000ffff007224 */ /* 0x000fe200078e001a */
[----:B------:R-:W-:Y:S01]  /*8850*/  PRMT R53, R53, 0x5410, R3 ;  /* 0x0000541035357816 */ /* 0x000fe20000000003 */
[----:B------:R-:W-:Y:S01]  /*8860*/  IMAD.MOV.U32 R3, RZ, RZ, R27 ;  /* 0x000000ffff037224 */ /* 0x000fe200078e001b */
[-C--:B------:R-:W-:Y:S01]  /*8870*/  ISETP.GE.OR P2, PT, R18, R31.reuse, P0 ;  /* 0x0000001f1200720c */ /* 0x080fe20000746670 */
        /* <DEDUP_REMOVED lines=8> */
[----:B-1----:R-:W-:Y:S06]  /*8900*/  @!P1 BRA `(.L_x_11838) ;  /* 0x0000018000809947 */ /* 0x002fec0003800000 */
.L_x_12145:
[----:B------:R-:W-:Y:S05]  /*8910*/  BSYNC B1 ;  /* 0x0000000000017941 */ /* 0x000fea0003800000 */
.L_x_11837:
[----:B------:R-:W-:Y:S04]  /*8920*/  BSSY B1, `(.L_x_11839) ;  /* 0x000006a000017945 */ /* 0x000fe80003800000 */
[----:B------:R-:W-:Y:S05]  /*8930*/  @P2 BRA `(.L_x_11840) ;  /* 0x0000000400a02947 */ /* 0x000fea0003800000 */
[----:B------:R-:W-:Y:S01]  /*8940*/  IMAD.SHL.U32 R0, R237, 0x40, RZ ;  /* 0x00000040ed007824 */ /* 0x000fe200078e00ff */
[----:B------:R-:W-:Y:S01]  /*8950*/  SHF.R.U64 R20, R42, 0x10, R43 ;  /* 0x000000102a147819 */ /* 0x000fe2000000122b */
[----:B------:R-:W-:Y:S01]  /*8960*/  IMAD.IADD R8, R37, 0x1, R38 ;  /* 0x0000000125087824 */ /* 0x000fe200078e0226 */
[----:B------:R-:W-:Y:S02]  /*8970*/  SHF.R.U64 R42, R6, 0x10, R7 ;  /* 0x00000010062a7819 */ /* 0x000fe40000001207 */
[----:B-1----:R-:W-:Y:S02]  /*8980*/  LOP3.LUT R11, R0, 0x1c0, RZ, 0xc0, !PT ;  /* 0x000001c0000b7812 */ /* 0x002fe400078ec0ff */
[----:B------:R-:W-:Y:S02]  /*8990*/  SHF.R.U64 R40, R40, 0x10, R41 ;  /* 0x0000001028287819 */ /* 0x000fe40000001229 */
[----:B------:R-:W-:Y:S02]  /*89a0*/  SHF.R.U32.HI R13, RZ, 0x3, R11 ;  /* 0x00000003ff0d7819 */ /* 0x000fe4000001160b */
[----:B------:R-:W-:-:S02]  /*89b0*/  LOP3.LUT R8, R11, 0x38, R8, 0xf8, !PT ;  /* 0x000000380b087812 */ /* 0x000fc400078ef808 */
[----:B------:R-:W-:Y:S02]  /*89c0*/  LOP3.LUT R0, R11, 0x38, R37, 0xf8, !PT ;  /* 0x000000380b007812 */ /* 0x000fe400078ef825 */
[-C--:B------:R-:W-:Y:S02]  /*89d0*/  LOP3.LUT R11, R8, R13.reuse, RZ, 0x3c, !PT ;  /* 0x0000000d080b7212 */ /* 0x080fe400078e3cff */
[----:B------:R-:W-:Y:S02]  /*89e0*/  LOP3.LUT R3, R0, R13, RZ, 0x3c, !PT ;  /* 0x0000000d00037212 */ /* 0x000fe400078e3cff */
[----:B------:R-:W-:Y:S01]  /*89f0*/  SHF.R.U32.HI R41, RZ, 0x10, R41 ;  /* 0x00000010ff297819 */ /* 0x000fe20000011629 */
[----:B------:R-:W-:Y:S01]  /*8a00*/  IMAD R11, R220, 0x200, R11 ;  /* 0x00000200dc0b7824 */ /* 0x000fe200078e020b */
[----:B------:R-:W-:Y:S01]  /*8a10*/  SHF.R.U64 R44, R4, 0x10, R5 ;  /* 0x00000010042c7819 */ /* 0x000fe20000001205 */
[----:B------:R-:W-:Y:S01]  /*8a20*/  IMAD R3, R220, 0x200, R3 ;  /* 0x00000200dc037824 */ /* 0x000fe200078e0203 */
[----:B------:R-:W-:Y:S01]  /*8a30*/  SHF.R.U32.HI R39, RZ, 0x10, R43 ;  /* 0x00000010ff277819 */ /* 0x000fe2000001162b */
[----:B------:R-:W-:Y:S01]  /*8a40*/  IMAD R51, R11, 0x2, R16 ;  /* 0x000000020b337824 */ /* 0x000fe200078e0210 */
[----:B------:R-:W-:Y:S01]  /*8a50*/  PRMT R42, R9, 0x5432, R42 ;  /* 0x00005432092a7816 */ /* 0x000fe2000000002a */
[----:B------:R-:W-:Y:S01]  /*8a60*/  IMAD R50, R3, 0x2, R16 ;  /* 0x0000000203327824 */ /* 0x000fe200078e0210 */
[----:B------:R-:W-:-:S02]  /*8a70*/  SHF.R.U32.HI R43, RZ, 0x10, R7 ;  /* 0x00000010ff2b7819 */ /* 0x000fc40000011607 */
[----:B------:R-:W1:Y:S01]  /*8a80*/  LDS.128 R28, [R51+0x18400] ;  /* 0x01840000331c7984 */ /* 0x000e620000000c00 */
[----:B------:R-:W-:Y:S02]  /*8a90*/  PRMT R20, R46, 0x5432, R20 ;  /* 0x000054322e147816 */ /* 0x000fe40000000014 */
[----:B------:R-:W-:Y:S01]  /*8aa0*/  PRMT R40, R9, 0x5410, R40 ;  /* 0x0000541009287816 */ /* 0x000fe20000000028 */
[----:B0-----:R-:W0:Y:S01]  /*8ab0*/  LDS.128 R12, [R50+0x18400] ;  /* 0x01840000320c7984 */ /* 0x001e220000000c00 */
[C---:B------:R-:W-:Y:S02]  /*8ac0*/  PRMT R41, R10.reuse, 0x5410, R41 ;  /* 0x000054100a297816 */ /* 0x040fe40000000029 */
[----:B------:R-:W-:Y:S02]  /*8ad0*/  PRMT R44, R10, 0x5432, R44 ;  /* 0x000054320a2c7816 */ /* 0x000fe4000000002c */
[----:B------:R-:W-:Y:S01]  /*8ae0*/  PRMT R43, R21, 0x5410, R43 ;  /* 0x00005410152b7816 */ /* 0x000fe2000000002b */
[----:B------:R-:W-:Y:S01]  /*8af0*/  IMAD.U32 R21, R20, 0x10000, RZ ;  /* 0x0001000014157824 */ /* 0x000fe200078e00ff */
[----:B------:R-:W-:-:S02]  /*8b00*/  PRMT R39, R47, 0x5410, R39 ;  /* 0x000054102f277816 */ /* 0x000fc40000000027 */
[----:B------:R-:W-:Y:S02]  /*8b10*/  SHF.R.U32.HI R45, RZ, 0x10, R5 ;  /* 0x00000010ff2d7819 */ /* 0x000fe40000011605 */
[----:B------:R-:W-:Y:S02]  /*8b20*/  LOP3.LUT R20, R20, 0xffff0000, RZ, 0xc0, !PT ;  /* 0xffff000014147812 */ /* 0x000fe400078ec0ff */
[----:B------:R-:W-:Y:S01]  /*8b30*/  PRMT R45, R46, 0x5410, R45 ;  /* 0x000054102e2d7816 */ /* 0x000fe2000000002d */
[C---:B-1----:R-:W-:Y:S01]  /*8b40*/  IMAD.U32 R8, R28.reuse, 0x10000, RZ ;  /* 0x000100001c087824 */ /* 0x042fe200078e00ff */
[----:B------:R-:W-:Y:S01]  /*8b50*/  LOP3.LUT R9, R28, 0xffff0000, RZ, 0xc0, !PT ;  /* 0xffff00001c097812 */ /* 0x000fe200078ec0ff */
[C---:B------:R-:W-:Y:S01]  /*8b60*/  IMAD.U32 R10, R29.reuse, 0x10000, RZ ;  /* 0x000100001d0a7824 */ /* 0x040fe200078e00ff */
[----:B------:R-:W-:Y:S01]  /*8b70*/  LOP3.LUT R28, R29, 0xffff0000, RZ, 0xc0, !PT ;  /* 0xffff00001d1c7812 */ /* 0x000fe200078ec0ff */
[----:B------:R-:W-:Y:S01]  /*8b80*/  IMAD.U32 R29, R42, 0x10000, RZ ;  /* 0x000100002a1d7824 */ /* 0x000fe200078e00ff */
[C---:B0-----:R-:W-:Y:S01]  /*8b90*/  LOP3.LUT R3, R12.reuse, 0xffff0000, RZ, 0xc0, !PT ;  /* 0xffff00000c037812 */ /* 0x041fe200078ec0ff */
[----:B------:R-:W-:Y:S01]  /*8ba0*/  IMAD.U32 R0, R12, 0x10000, RZ ;  /* 0x000100000c007824 */ /* 0x000fe200078e00ff */
[----:B------:R-:W-:Y:S01]  /*8bb0*/  LOP3.LUT R42, R42, 0xffff0000, RZ, 0xc0, !PT ;  /* 0xffff00002a2a7812 */ /* 0x000fe200078ec0ff */
[----:B------:R-:W-:Y:S01]  /*8bc0*/  FMUL.FTZ R47, R8, R29 ;  /* 0x0000001d082f7220 */ /* 0x000fe20000410000 */
[C---:B------:R-:W-:Y:S01]  /*8bd0*/  IMAD.U32 R4, R13.reuse, 0x10000, RZ ;  /* 0x000100000d047824 */ /* 0x040fe200078e00ff */
[----:B------:R-:W-:Y:S01]  /*8be0*/  LOP3.LUT R12, R13, 0xffff0000, RZ, 0xc0, !PT ;  /* 0xffff00000d0c7812 */ /* 0x000fe200078ec0ff */
[C---:B------:R-:W-:Y:S01]  /*8bf0*/  IMAD.U32 R5, R14.reuse, 0x10000, RZ ;  /* 0x000100000e057824 */ /* 0x040fe200078e00ff */
[----:B------:R-:W-:Y:S01]  /*8c00*/  LOP3.LUT R6, R14, 0xffff0000, RZ, 0xc0, !PT ;  /* 0xffff00000e067812 */ /* 0x000fe200078ec0ff */
[-C--:B------:R-:W-:Y:S01]  /*8c10*/  FMUL.FTZ R49, R8, R21.reuse ;  /* 0x0000001508317220 */ /* 0x080fe20000410000 */
[C---:B------:R-:W-:Y:S01]  /*8c20*/  IMAD.U32 R7, R15.reuse, 0x10000, RZ ;  /* 0x000100000f077824 */ /* 0x040fe200078e00ff */
[----:B------:R-:W-:Y:S01]  /*8c30*/  LOP3.LUT R14, R15, 0xffff0000, RZ, 0xc0, !PT ;  /* 0xffff00000f0e7812 */ /* 0x000fe200078ec0ff */
[C---:B------:R-:W-:Y:S01]  /*8c40*/  IMAD.U32 R11, R30.reuse, 0x10000, RZ ;  /* 0x000100001e0b7824 */ /* 0x040fe200078e00ff */
[----:B------:R-:W-:Y:S01]  /*8c50*/  LOP3.LUT R13, R30, 0xffff0000, RZ, 0xc0, !PT ;  /* 0xffff00001e0d7812 */ /* 0x000fe200078ec0ff */
[C---:B------:R-:W-:Y:S01]  /*8c60*/  IMAD.U32 R15, R31.reuse, 0x10000, RZ ;  /* 0x000100001f0f7824 */ /* 0x040fe200078e00ff */
[----:B------:R-:W-:Y:S01]  /*8c70*/  LOP3.LUT R30, R31, 0xffff0000, RZ, 0xc0, !PT ;  /* 0xffff00001f1e7812 */ /* 0x000fe200078ec0ff */
[----:B------:R-:W-:Y:S01]  /*8c80*/  FFMA.FTZ R47, R0, R21, -R47 ;  /* 0x00000015002f7223 */ /* 0x000fe2000001082f */
[----:B------:R-:W-:-:S02]  /*8c90*/  IMAD.U32 R31, R43, 0x10000, RZ ;  /* 0x000100002b1f7824 */ /* 0x000fc400078e00ff */
[----:B------:R-:W-:Y:S01]  /*8ca0*/  FMUL.FTZ R8, R9, R42 ;  /* 0x0000002a09087220 */ /* 0x000fe20000410000 */
[----:B------:R-:W-:Y:S01]  /*8cb0*/  FFMA.FTZ R49, R0, R29, R49 ;  /* 0x0000001d00317223 */ /* 0x000fe20000010031 */
[----:B------:R-:W-:Y:S02]  /*8cc0*/  IMAD.U32 R21, R39, 0x10000, RZ ;  /* 0x0001000027157824 */ /* 0x000fe400078e00ff */
[-C--:B------:R-:W-:Y:S01]  /*8cd0*/  FMUL.FTZ R0, R9, R20.reuse ;  /* 0x0000001409007220 */ /* 0x080fe20000410000 */
[C---:B------:R-:W-:Y:S01]  /*8ce0*/  FMUL.FTZ R9, R10.reuse, R31 ;  /* 0x0000001f0a097220 */ /* 0x040fe20000410000 */
[----:B------:R-:W-:Y:S01]  /*8cf0*/  FFMA.FTZ R20, R3, R20, -R8 ;  /* 0x0000001403147223 */ /* 0x000fe20000010808 */
[----:B------:R-:W-:Y:S01]  /*8d00*/  LOP3.LUT R43, R43, 0xffff0000, RZ, 0xc0, !PT ;  /* 0xffff00002b2b7812 */ /* 0x000fe200078ec0ff */
[----:B------:R-:W-:Y:S01]  /*8d10*/  FMUL.FTZ R10, R10, R21 ;  /* 0x000000150a0a7220 */ /* 0x000fe20000410000 */
[----:B------:R-:W-:Y:S01]  /*8d20*/  FFMA.FTZ R42, R3, R42, R0 ;  /* 0x0000002a032a7223 */ /* 0x000fe20000010000 */
[----:B------:R-:W-:Y:S01]  /*8d30*/  IMAD.U32 R8, R44, 0x10000, RZ ;  /* 0x000100002c087824 */ /* 0x000fe200078e00ff */
[----:B------:R-:W-:Y:S01]  /*8d40*/  LOP3.LUT R39, R39, 0xffff0000, RZ, 0xc0, !PT ;  /* 0xffff000027277812 */ /* 0x000fe200078ec0ff */
[----:B------:R-:W-:-:S02]  /*8d50*/  IMAD.U32 R0, R40, 0x10000, RZ ;  /* 0x0001000028007824 */ /* 0x000fc400078e00ff */
[C---:B------:R-:W-:Y:S01]  /*8d60*/  FFMA.FTZ R31, R4.reuse, R31, R10 ;  /* 0x0000001f041f7223 */ /* 0x040fe2000001000a */
[----:B------:R-:W-:Y:S01]  /*8d70*/  FFMA.FTZ R9, R4, R21, -R9 ;  /* 0x0000001504097223 */ /* 0x000fe20000010809 */
[----:B------:R-:W-:Y:S01]  /*8d80*/  FMUL.FTZ R3, R28, R43 ;  /* 0x0000002b1c037220 */ /* 0x000fe20000410000 */
[----:B------:R-:W-:Y:S02]  /*8d90*/  IMAD.U32 R10, R45, 0x10000, RZ ;  /* 0x000100002d0a7824 */ /* 0x000fe400078e00ff */
[----:B------:R-:W-:Y:S01]  /*8da0*/  FMUL.FTZ R46, R11, R8 ;  /* 0x000000080b2e7220 */ /* 0x000fe20000410000 */
[----:B------:R-:W-:Y:S01]  /*8db0*/  LOP3.LUT R44, R44, 0xffff0000, RZ, 0xc0, !PT ;  /* 0xffff00002c2c7812 */ /* 0x000fe200078ec0ff */
[----:B------:R-:W-:Y:S02]  /*8dc0*/  IMAD.U32 R4, R41, 0x10000, RZ ;  /* 0x0001000029047824 */ /* 0x000fe400078e00ff */
[-C--:B------:R-:W-:Y:S01]  /*8dd0*/  FMUL.FTZ R11, R11, R0.reuse ;  /* 0x000000000b0b7220 */ /* 0x080fe20000410000 */
[----:B------:R-:W-:Y:S01]  /*8de0*/  LOP3.LUT R40, R40, 0xffff0000, RZ, 0xc0, !PT ;  /* 0xffff000028287812 */ /* 0x000fe200078ec0ff */
[-C--:B------:R-:W-:Y:S01]  /*8df0*/  FMUL.FTZ R21, R28, R39.reuse ;  /* 0x000000271c157220 */ /* 0x080fe20000410000 */
[----:B------:R-:W-:Y:S01]  /*8e00*/  LOP3.LUT R45, R45, 0xffff0000, RZ, 0xc0, !PT ;  /* 0xffff00002d2d7812 */ /* 0x000fe200078ec0ff */
[----:B------:R-:W-:Y:S01]  /*8e10*/  FFMA.FTZ R28, R12, R39, -R3 ;  /* 0x000000270c1c7223 */ /* 0x000fe20000010803 */
[----:B------:R-:W-:Y:S01]  /*8e20*/  LOP3.LUT R41, R41, 0xffff0000, RZ, 0xc0, !PT ;  /* 0xffff000029297812 */ /* 0x000fe200078ec0ff */
[----:B------:R-:W-:Y:S01]  /*8e30*/  FFMA.FTZ R46, R5, R0, -R46 ;  /* 0x00000000052e7223 */ /* 0x000fe2000001082e */
[----:B------:R-:W-:Y:S01]  /*8e40*/  FMUL.FTZ R48, R15, R10 ;  /* 0x0000000a0f307220 */ /* 0x000fe20000410000 */
[----:B------:R-:W-:Y:S01]  /*8e50*/  FFMA.FTZ R11, R5, R8, R11 ;  /* 0x00000008050b7223 */ /* 0x000fe2000001000b */
[----:B------:R-:W-:Y:S01]  /*8e60*/  FMUL.FTZ R0, R15, R4 ;  /* 0x000000040f007220 */ /* 0x000fe20000410000 */
[C---:B------:R-:W-:Y:S01]  /*8e70*/  FMUL.FTZ R3, R13.reuse, R44 ;  /* 0x0000002c0d037220 */ /* 0x040fe20000410000 */
[----:B------:R-:W-:Y:S01]  /*8e80*/  FMUL.FTZ R13, R13, R40 ;  /* 0x000000280d0d7220 */ /* 0x000fe20000410000 */
[C---:B------:R-:W-:Y:S01]  /*8e90*/  FMUL.FTZ R5, R30.reuse, R45 ;  /* 0x0000002d1e057220 */ /* 0x040fe20000410000 */
[-C--:B------:R-:W-:Y:S01]  /*8ea0*/  FMUL.FTZ R30, R30, R41.reuse ;  /* 0x000000291e1e7220 */ /* 0x080fe20000410000 */
[C---:B------:R-:W-:Y:S01]  /*8eb0*/  FFMA.FTZ R48, R7.reuse, R4, -R48 ;  /* 0x0000000407307223 */ /* 0x040fe20000010830 */
[----:B------:R-:W-:Y:S01]  /*8ec0*/  FFMA.FTZ R0, R7, R10, R0 ;  /* 0x0000000a07007223 */ /* 0x000fe20000010000 */
        /* <DEDUP_REMOVED lines=15> */
.L_x_11840:
[----:B------:R-:W-:Y:S05]  /*8fc0*/  BSYNC B1 ;  /* 0x0000000000017941 */ /* 0x000fea0003800000 */
.L_x_11839:
[----:B------:R-:W-:Y:S01]  /*8fd0*/  PRMT R12, R57, 0x5410, R56 ;  /* 0x00005410390c7816 */ /* 0x000fe20000000038 */
[----:B------:R-:W-:Y:S06]  /*8fe0*/  @P0 BRA `(.L_x_11831) ;  /* 0x00000004008c0947 */ /* 0x000fec0003800000 */
[----:B------:R-:W3:Y:S01]  /*8ff0*/  LDL R40, [R1+0xc] ;  /* 0x00000c0001287983 */ /* 0x000ee20000100800 */
[----:B------:R-:W-:Y:S01]  /*9000*/  IMAD.IADD R37, R37, 0x1, R38 ;  /* 0x0000000125257824 */ /* 0x000fe200078e0226 */
[----:B------:R-:W-:-:S04]  /*9010*/  SHF.R.U32.HI R3, RZ, 0x3, R218 ;  /* 0x00000003ff037819 */ /* 0x000fc800000116da */
[----:B------:R-:W-:-:S04]  /*9020*/  LOP3.LUT R0, R218, 0x38, R37, 0xf8, !PT ;  /* 0x00000038da007812 */ /* 0x000fc800078ef825 */
[----:B------:R-:W-:-:S05]  /*9030*/  LOP3.LUT R0, R0, R3, RZ, 0x3c, !PT ;  /* 0x0000000300007212 */ /* 0x000fca00078e3cff */
[----:B------:R-:W-:-:S04]  /*9040*/  IMAD.IADD R3, R221, 0x1, R0 ;  /* 0x00000001dd037824 */ /* 0x000fc800078e0200 */
[----:B------:R-:W-:-:S05]  /*9050*/  IMAD R3, R3, 0x2, R16 ;  /* 0x0000000203037824 */ /* 0x000fca00078e0210 */
[----:B-12---:R-:W0:Y:S01]  /*9060*/  LDS.128 R8, [R3+0x18400] ;  /* 0x0184000003087984 */ /* 0x006e220000000c00 */
[----:B------:R-:W-:Y:S02]  /*9070*/  SHF.R.U64 R30, R24, 0x10, R25 ;  /* 0x00000010181e7819 */ /* 0x000fe40000001219 */
[----:B------:R-:W-:Y:S02]  /*9080*/  SHF.R.U64 R0, R32, 0x10, R33 ;  /* 0x0000001020007819 */ /* 0x000fe40000001221 */
[----:B------:R-:W-:Y:S02]  /*9090*/  SHF.R.U32.HI R32, RZ, 0x10, R25 ;  /* 0x00000010ff207819 */ /* 0x000fe40000011619 */
[----:B------:R-:W-:Y:S02]  /*90a0*/  PRMT R30, R52, 0x5432, R30 ;  /* 0x00005432341e7816 */ /* 0x000fe4000000001e */
[----:B------:R-:W-:Y:S02]  /*90b0*/  PRMT R25, R55, 0x5432, R0 ;  /* 0x0000543237197816 */ /* 0x000fe40000000000 */
[----:B------:R-:W-:Y:S01]  /*90c0*/  SHF.R.U32.HI R33, RZ, 0x10, R33 ;  /* 0x00000010ff217819 */ /* 0x000fe20000011621 */
[----:B------:R-:W-:Y:S01]  /*90d0*/  IMAD.U32 R31, R30, 0x10000, RZ ;  /* 0x000100001e1f7824 */ /* 0x000fe200078e00ff */
[----:B------:R-:W-:-:S02]  /*90e0*/  SHF.R.U64 R28, R34, 0x10, R35 ;  /* 0x00000010221c7819 */ /* 0x000fc40000001223 */
[----:B------:R-:W-:Y:S02]  /*90f0*/  SHF.R.U32.HI R29, RZ, 0x10, R35 ;  /* 0x00000010ff1d7819 */ /* 0x000fe40000011623 */
[----:B------:R-:W-:Y:S02]  /*9100*/  PRMT R32, R53, 0x5432, R32 ;  /* 0x0000543235207816 */ /* 0x000fe40000000020 */
[--C-:B------:R-:W-:Y:S02]  /*9110*/  SHF.R.U32.HI R35, RZ, 0x10, R27.reuse ;  /* 0x00000010ff237819 */ /* 0x100fe4000001161b */
[----:B------:R-:W-:Y:S01]  /*9120*/  SHF.R.U64 R34, R26, 0x10, R27 ;  /* 0x000000101a227819 */ /* 0x000fe2000000121b */
[----:B------:R-:W-:Y:S01]  /*9130*/  IMAD.U32 R26, R25, 0x10000, RZ ;  /* 0x00010000191a7824 */ /* 0x000fe200078e00ff */
[----:B------:R-:W-:Y:S01]  /*9140*/  PRMT R27, R53, 0x5410, R33 ;  /* 0x00005410351b7816 */ /* 0x000fe20000000021 */
[----:B------:R-:W-:Y:S01]  /*9150*/  IMAD.U32 R33, R32, 0x10000, RZ ;  /* 0x0001000020217824 */ /* 0x000fe200078e00ff */
[----:B------:R-:W-:-:S02]  /*9160*/  PRMT R35, R52, 0x5410, R35 ;  /* 0x0000541034237816 */ /* 0x000fc40000000023 */
[C---:B------:R-:W-:Y:S02]  /*9170*/  PRMT R28, R12.reuse, 0x5432, R28 ;  /* 0x000054320c1c7816 */ /* 0x040fe4000000001c */
[----:B------:R-:W-:Y:S01]  /*9180*/  PRMT R29, R12, 0x5410, R29 ;  /* 0x000054100c1d7816 */ /* 0x000fe2000000001d */
[----:B0-----:R-:W-:Y:S02]  /*9190*/  IMAD.U32 R15, R8, 0x10000, RZ ;  /* 0x00010000080f7824 */ /* 0x001fe400078e00ff */
[----:B------:R-:W-:Y:S02]  /*91a0*/  IMAD.U32 R20, R9, 0x10000, RZ ;  /* 0x0001000009147824 */ /* 0x000fe400078e00ff */
[C---:B------:R-:W-:Y:S01]  /*91b0*/  FMUL.FTZ R37, R15.reuse, R31 ;  /* 0x0000001f0f257220 */ /* 0x040fe20000410000 */
[----:B------:R-:W-:Y:S01]  /*91c0*/  FMUL.FTZ R39, R15, R26 ;  /* 0x0000001a0f277220 */ /* 0x000fe20000410000 */
[----:B------:R-:W-:Y:S02]  /*91d0*/  IMAD.U32 R15, R27, 0x10000, RZ ;  /* 0x000100001b0f7824 */ /* 0x000fe400078e00ff */
[----:B------:R-:W-:Y:S01]  /*91e0*/  FMUL.FTZ R41, R20, R33 ;  /* 0x0000002114297220 */ /* 0x000fe20000410000 */
[----:B------:R-:W-:Y:S01]  /*91f0*/  IMAD.U32 R24, R11, 0x10000, RZ ;  /* 0x000100000b187824 */ /* 0x000fe200078e00ff */
[----:B------:R-:W-:Y:S01]  /*9200*/  LOP3.LUT R8, R8, 0xffff0000, RZ, 0xc0, !PT ;  /* 0xffff000008087812 */ /* 0x000fe200078ec0ff */
[----:B------:R-:W-:Y:S01]  /*9210*/  FMUL.FTZ R43, R20, R15 ;  /* 0x0000000f142b7220 */ /* 0x000fe20000410000 */
[----:B------:R-:W-:-:S02]  /*9220*/  LOP3.LUT R25, R25, 0xffff0000, RZ, 0xc0, !PT ;  /* 0xffff000019197812 */ /* 0x000fc400078ec0ff */
[----:B------:R-:W-:Y:S02]  /*9230*/  PRMT R34, R54, 0x5432, R34 ;  /* 0x0000543236227816 */ /* 0x000fe40000000022 */
[----:B------:R-:W-:Y:S02]  /*9240*/  LOP3.LUT R9, R9, 0xffff0000, RZ, 0xc0, !PT ;  /* 0xffff000009097812 */ /* 0x000fe400078ec0ff */
[----:B------:R-:W-:Y:S01]  /*9250*/  LOP3.LUT R32, R32, 0xffff0000, RZ, 0xc0, !PT ;  /* 0xffff000020207812 */ /* 0x000fe200078ec0ff */
[----:B------:R-:W-:-:S04]  /*9260*/  IMAD.U32 R21, R10, 0x10000, RZ ;  /* 0x000100000a157824 */ /* 0x000fc800078e00ff */
[----:B------:R-:W-:Y:S01]  /*9270*/  FMUL.FTZ R20, R9, R32 ;  /* 0x0000002009147220 */ /* 0x000fe20000410000 */
[----:B------:R-:W-:Y:S02]  /*9280*/  LOP3.LUT R10, R10, 0xffff0000, RZ, 0xc0, !PT ;  /* 0xffff00000a0a7812 */ /* 0x000fe400078ec0ff */
[----:B------:R-:W-:Y:S01]  /*9290*/  LOP3.LUT R11, R11, 0xffff0000, RZ, 0xc0, !PT ;  /* 0xffff00000b0b7812 */ /* 0x000fe200078ec0ff */
[----:B---3--:R-:W0:Y:S02]  /*92a0*/  LDS.128 R4, [R40+0x18400] ;  /* 0x0184000028047984 */ /* 0x008e240000000c00 */
[----:B0-----:R-:W-:Y:S02]  /*92b0*/  IMAD.U32 R0, R4, 0x10000, RZ ;  /* 0x0001000004007824 */ /* 0x001fe400078e00ff */
[----:B------:R-:W-:Y:S02]  /*92c0*/  IMAD.U32 R12, R5, 0x10000, RZ ;  /* 0x00010000050c7824 */ /* 0x000fe400078e00ff */
[----:B------:R-:W-:Y:S01]  /*92d0*/  FFMA.FTZ R26, R0, R26, -R37 ;  /* 0x0000001a001a7223 */ /* 0x000fe20000010825 */
[----:B------:R-:W-:-:S02]  /*92e0*/  IMAD.U32 R37, R35, 0x10000, RZ ;  /* 0x0001000023257824 */ /* 0x000fc400078e00ff */
[----:B------:R-:W-:Y:S01]  /*92f0*/  FFMA.FTZ R39, R0, R31, R39 ;  /* 0x0000001f00277223 */ /* 0x000fe20000010027 */
[----:B------:R-:W-:Y:S01]  /*9300*/  FFMA.FTZ R41, R12, R15, -R41 ;  /* 0x0000000f0c297223 */ /* 0x000fe20000010829 */
[----:B------:R-:W-:Y:S02]  /*9310*/  IMAD.U32 R14, R7, 0x10000, RZ ;  /* 0x00010000070e7824 */ /* 0x000fe400078e00ff */
[----:B------:R-:W-:Y:S01]  /*9320*/  FMUL.FTZ R45, R24, R37 ;  /* 0x00000025182d7220 */ /* 0x000fe20000410000 */
[----:B------:R-:W-:Y:S01]  /*9330*/  IMAD.U32 R31, R29, 0x10000, RZ ;  /* 0x000100001d1f7824 */ /* 0x000fe200078e00ff */
[----:B------:R-:W-:Y:S01]  /*9340*/  LOP3.LUT R15, R30, 0xffff0000, RZ, 0xc0, !PT ;  /* 0xffff00001e0f7812 */ /* 0x000fe200078ec0ff */
[----:B------:R-:W-:Y:S01]  /*9350*/  FFMA.FTZ R43, R12, R33, R43 ;  /* 0x000000210c2b7223 */ /* 0x000fe2000001002b */
[----:B------:R-:W-:Y:S01]  /*9360*/  LOP3.LUT R4, R4, 0xffff0000, RZ, 0xc0, !PT ;  /* 0xffff000004047812 */ /* 0x000fe200078ec0ff */
[-C--:B------:R-:W-:Y:S01]  /*9370*/  FMUL.FTZ R24, R24, R31.reuse ;  /* 0x0000001f18187220 */ /* 0x080fe20000410000 */
[----:B------:R-:W-:Y:S01]  /*9380*/  FFMA.FTZ R45, R14, R31, -R45 ;  /* 0x0000001f0e2d7223 */ /* 0x000fe2000001082d */
[----:B------:R-:W-:Y:S01]  /*9390*/  LOP3.LUT R0, R27, 0xffff0000, RZ, 0xc0, !PT ;  /* 0xffff00001b007812 */ /* 0x000fe200078ec0ff */
[C---:B------:R-:W-:Y:S01]  /*93a0*/  FMUL.FTZ R31, R8.reuse, R15 ;  /* 0x0000000f081f7220 */ /* 0x040fe20000410000 */
[----:B------:R-:W-:Y:S01]  /*93b0*/  FMUL.FTZ R27, R8, R25 ;  /* 0x00000019081b7220 */ /* 0x000fe20000410000 */
[----:B------:R-:W-:Y:S01]  /*93c0*/  IMAD.U32 R12, R34, 0x10000, RZ ;  /* 0x00010000220c7824 */ /* 0x000fe200078e00ff */
[----:B------:R-:W-:Y:S01]  /*93d0*/  LOP3.LUT R5, R5, 0xffff0000, RZ, 0xc0, !PT ;  /* 0xffff000005057812 */ /* 0x000fe200078ec0ff */
[----:B------:R-:W-:Y:S01]  /*93e0*/  FFMA.FTZ R37, R14, R37, R24 ;  /* 0x000000250e257223 */ /* 0x000fe20000010018 */
[C---:B------:R-:W-:Y:S01]  /*93f0*/  FFMA.FTZ R31, R4.reuse, R25, -R31 ;  /* 0x00000019041f7223 */ /* 0x040fe2000001081f */
[----:B------:R-:W-:Y:S01]  /*9400*/  FMUL.FTZ R9, R9, R0 ;  /* 0x0000000009097220 */ /* 0x000fe20000410000 */
[----:B------:R-:W-:Y:S01]  /*9410*/  FFMA.FTZ R14, R4, R15, R27 ;  /* 0x0000000f040e7223 */ /* 0x000fe2000001001b */
[----:B------:R-:W-:-:S02]  /*9420*/  IMAD.U32 R13, R6, 0x10000, RZ ;  /* 0x00010000060d7824 */ /* 0x000fc400078e00ff */
[----:B------:R-:W-:Y:S01]  /*9430*/  FMUL.FTZ R4, R21, R12 ;  /* 0x0000000c15047220 */ /* 0x000fe20000410000 */
[----:B------:R-:W-:Y:S02]  /*9440*/  IMAD.U32 R8, R28, 0x10000, RZ ;  /* 0x000100001c087824 */ /* 0x000fe400078e00ff */
[C---:B------:R-:W-:Y:S01]  /*9450*/  FFMA.FTZ R32, R5.reuse, R32, R9 ;  /* 0x0000002005207223 */ /* 0x040fe20000010009 */
[----:B------:R-:W-:Y:S01]  /*9460*/  FFMA.FTZ R20, R5, R0, -R20 ;  /* 0x0000000005147223 */ /* 0x000fe20000010814 */
[----:B------:R-:W-:Y:S01]  /*9470*/  LOP3.LUT R9, R34, 0xffff0000, RZ, 0xc0, !PT ;  /* 0xffff000022097812 */ /* 0x000fe200078ec0ff */
[-C--:B------:R-:W-:Y:S01]  /*9480*/  FMUL.FTZ R24, R21, R8.reuse ;  /* 0x0000000815187220 */ /* 0x080fe20000410000 */
[----:B------:R-:W-:Y:S01]  /*9490*/  FFMA.FTZ R15, R13, R8, -R4 ;  /* 0x000000080d0f7223 */ /* 0x000fe20000010804 */
[----:B------:R-:W-:Y:S02]  /*94a0*/  LOP3.LUT R5, R28, 0xffff0000, RZ, 0xc0, !PT ;  /* 0xffff00001c057812 */ /* 0x000fe400078ec0ff */
[----:B------:R-:W-:-:S02]  /*94b0*/  LOP3.LUT R4, R35, 0xffff0000, RZ, 0xc0, !PT ;  /* 0xffff000023047812 */ /* 0x000fc400078ec0ff */
[----:B------:R-:W-:Y:S01]  /*94c0*/  LOP3.LUT R0, R29, 0xffff0000, RZ, 0xc0, !PT ;  /* 0xffff00001d007812 */ /* 0x000fe200078ec0ff */
[----:B------:R-:W-:Y:S01]  /*94d0*/  FFMA.FTZ R24, R13, R12, R24 ;  /* 0x0000000c0d187223 */ /* 0x000fe20000010018 */
[----:B------:R-:W-:Y:S01]  /*94e0*/  LOP3.LUT R6, R6, 0xffff0000, RZ, 0xc0, !PT ;  /* 0xffff000006067812 */ /* 0x000fe200078ec0ff */
[C---:B------:R-:W-:Y:S01]  /*94f0*/  FMUL.FTZ R13, R10.reuse, R9 ;  /* 0x000000090a0d7220 */ /* 0x040fe20000410000 */
[----:B------:R-:W-:Y:S01]  /*9500*/  LOP3.LUT R7, R7, 0xffff0000, RZ, 0xc0, !PT ;  /* 0xffff000007077812 */ /* 0x000fe200078ec0ff */
        /* <DEDUP_REMOVED lines=17> */
.L_x_11831:
[----:B------:R-:W-:Y:S05]  /*9620*/  BSYNC B0 ;  /* 0x0000000000007941 */ /* 0x000fea0003800000 */
.L_x_11817:
        /* <DEDUP_REMOVED lines=8> */
.L_x_11814:
[----:B-12---:R-:W1:Y:S01]  /*96b0*/  S2R R0, SR_TID.X ;  /* 0x0000000000007919 */ /* 0x006e620000002100 */
[----:B------:R-:W-:Y:S01]  /*96c0*/  ISETP.NE.AND P0, PT, R207, 0x3, PT ;  /* 0x00000003cf00780c */ /* 0x000fe20003f05270 */
[----:B------:R-:W-:Y:S05]  /*96d0*/  WARPSYNC.ALL ;  /* 0x0000000000007948 */ /* 0x000fea0003800000 */
[----:B-1----:R-:W-:-:S05]  /*96e0*/  SHF.R.U32.HI R0, RZ, 0x7, R0 ;  /* 0x00000007ff007819 */ /* 0x002fca0000011600 */
[----:B------:R-:W-:-:S05]  /*96f0*/  VIADD R179, R0, 0x8 ;  /* 0x0000000800b37836 */ /* 0x000fca0000000000 */
[----:B------:R1:W-:Y:S06]  /*9700*/  BAR.SYNC.DEFER_BLOCKING R179, 0x100 ;  /* 0x000400b30000751d */ /* 0x0003ec0000010000 */
[----:B------:R-:W-:Y:S05]  /*9710*/  @!P0 BRA `(.L_x_11841) ;  /* 0x0000000000048947 */ /* 0x000fea0003800000 */
[----:B------:R-:W-:Y:S01]  /*9720*/  BPT.TRAP 0x1 ;  /* 0x000000040000795c */ /* 0x000fe20000300000 */
.L_x_11841:
[----:B---3--:R-:W-:Y:S01]  /*9730*/  IMAD R6, R2, 0x8, R16 ;  /* 0x0000000802067824 */ /* 0x008fe200078e0210 */
[----:B------:R-:W-:-:S04]  /*9740*/  SHF.L.U32 R11, R19, 0x1f, RZ ;  /* 0x0000001f130b7819 */ /* 0x000fc800000006ff */
[----:B------:R2:W3:Y:S01]  /*9750*/  SYNCS.PHASECHK.TRANS64.TRYWAIT P2, [R6+URZ+0x22830], R11 ;  /* 0x0228300b060075a7 */ /* 0x0004e2000804017f */
[----:B------:R-:W-:Y:S05]  /*9760*/  @!P0 BRA `(.L_x_11842) ;  /* 0x0000000000048947 */ /* 0x000fea0003800000 */
[----:B------:R-:W-:Y:S01]  /*9770*/  BPT.TRAP 0x1 ;  /* 0x000000040000795c */ /* 0x000fe20000300000 */
.L_x_11842:
[----:B0-----:R-:W0:Y:S01]  /*9780*/  S2R R3, SR_TID.X ;  /* 0x0000000000037919 */ /* 0x001e220000002100 */
[----:B------:R-:W-:-:S05]  /*9790*/  VIADD R0, R16, 0x1c400 ;  /* 0x0001c40010007836 */ /* 0x000fca0000000000 */
[----:B------:R-:W-:-:S04]  /*97a0*/  SHF.R.U32.HI R0, RZ, 0x4, R0 ;  /* 0x00000004ff007819 */ /* 0x000fc80000011600 */
[----:B------:R-:W-:Y:S02]  /*97b0*/  LOP3.LUT R0, R0, 0x3fff, RZ, 0xc0, !PT ;  /* 0x00003fff00007812 */ /* 0x000fe400078ec0ff */
[----:B0-----:R-:W-:-:S04]  /*97c0*/  LOP3.LUT R3, R3, 0x7f, RZ, 0xc0, !PT ;  /* 0x0000007f03037812 */ /* 0x001fc800078ec0ff */
[----:B------:R-:W-:Y:S01]  /*97d0*/  ISETP.NE.AND P1, PT, R3, RZ, PT ;  /* 0x000000ff0300720c */ /* 0x000fe20003f25270 */
[----:B---3--:R-:W-:-:S12]  /*97e0*/  @P2 BRA `(.L_x_11843) ;  /* 0x0000000000082947 */ /* 0x008fd80003800000 */
[----:B------:R-:W0:Y:S02]  /*97f0*/  SYNCS.PHASECHK.TRANS64.TRYWAIT P2, [R6+URZ+0x22830], R11 ;  /* 0x0228300b060075a7 */ /* 0x000e24000804017f */
[----:B0-----:R-:W-:Y:S05]  /*9800*/  @!P2 BRA `(.L_x_11844) ;  /* 0x0000017000d4a947 */ /* 0x001fea0003800000 */
.L_x_11843:
[----:B------:R-:W-:Y:S05]  /*9810*/  WARPSYNC.ALL ;  /* 0x0000000000007948 */ /* 0x000fea0003800000 */
[----:B------:R-:W-:-:S05]  /*9820*/  LOP3.LUT R211, R0, 0x10000, RZ, 0xfc, !PT ;  /* 0x0001000000d37812 */ /* 0x000fca00078efcff */
[----:B------:R-:W-:Y:S01]  /*9830*/  IMAD R4, R2, 0x300, R211 ;  /* 0x0000030002047824 */ /* 0x000fe200078e02d3 */
[----:B------:R-:W-:Y:S01]  /*9840*/  LOP3.LUT R8, R36, 0x10000, RZ, 0xfc, !PT ;  /* 0x0001000024087812 */ /* 0x000fe200078efcff */
[----:B------:R-:W-:Y:S01]  /*9850*/  IMAD.MOV.U32 R5, RZ, RZ, 0x40000040 ;  /* 0x40000040ff057424 */ /* 0x000fe200078e00ff */
[----:B------:R-:W3:Y:S01]  /*9860*/  LDL.LU R76, [R1] ;  /* 0x00000000014c7983 */ /* 0x000ee20000300800 */
[----:B------:R-:W-:Y:S01]  /*9870*/  IMAD.MOV.U32 R9, RZ, RZ, 0x40000040 ;  /* 0x40000040ff097424 */ /* 0x000fe200078e00ff */
[C---:B------:R-:W-:Y:S01]  /*9880*/  R2UR UR6, R4.reuse ;  /* 0x00000000040672ca */ /* 0x040fe200000e0000 */
[----:B-----5:R-:W-:Y:S01]  /*9890*/  WARPGROUP.ARRIVE ;  /* 0x00000000000079c5 */ /* 0x020fe20000000000 */
[----:B------:R-:W-:Y:S01]  /*98a0*/  R2UR UR7, R5 ;  /* 0x00000000050772ca */ /* 0x000fe200000e0000 */
[----:B------:R-:W-:Y:S01]  /*98b0*/  VIADD R12, R4, 0x2 ;  /* 0x00000002040c7836 */ /* 0x000fe20000000000 */
[C---:B------:R-:W-:Y:S01]  /*98c0*/  R2UR UR4, R8.reuse ;  /* 0x00000000080472ca */ /* 0x040fe200000e0000 */
[C---:B------:R-:W-:Y:S01]  /*98d0*/  VIADD R20, R8.reuse, 0x2 ;  /* 0x0000000208147836 */ /* 0x040fe20000000000 */
[----:B------:R-:W-:Y:S01]  /*98e0*/  R2UR UR5, R9 ;  /* 0x00000000090572ca */ /* 0x000fe200000e0000 */
[----:B------:R-:W-:Y:S01]  /*98f0*/  IMAD.MOV.U32 R13, RZ, RZ, 0x40000040 ;  /* 0x40000040ff0d7424 */ /* 0x000fe200078e00ff */
[----:B------:R-:W0:Y:S01]  /*9900*/  LDC R0, c[0x0][0x448] ;  /* 0x00011200ff007b82 */ /* 0x000e220000000800 */
[----:B------:R-:W-:Y:S01]  /*9910*/  IMAD.MOV.U32 R21, RZ, RZ, 0x40000040 ;  /* 0x40000040ff157424 */ /* 0x000fe200078e00ff */
[----:B------:R-:W1:Y:S01]  /*9920*/  S2R R7, SR_TID.X ;  /* 0x0000000000077919 */ /* 0x000e620000002100 */
[----:B----4-:R-:W-:-:S02]  /*9930*/  VIADD R14, R8, 0x4 ;  /* 0x00000004080e7836 */ /* 0x010fc40000000000 */
[----:B------:R-:W-:Y:S02]  /*9940*/  IMAD.MOV.U32 R15, RZ, RZ, 0x40000040 ;  /* 0x40000040ff0f7424 */ /* 0x000fe400078e00ff */
[----:B------:R-:W-:Y:S01]  /*9950*/  IMAD.MOV.U32 R5, RZ, RZ, 0x40000040 ;  /* 0x40000040ff057424 */ /* 0x000fe200078e00ff */
[----:B------:R-:W4:Y:S01]  /*9960*/  LDC.64 R176, c[0x0][0x9e0] ;  /* 0x00027800ffb07b82 */ /* 0x000f220000000a00 */
[----:B------:R-:W-:Y:S02]  /*9970*/  IMAD R3, R178, -0x60, R205 ;  /* 0xffffffa0b2037824 */ /* 0x000fe400078e02cd */
[----:B------:R-:W-:Y:S01]  /*9980*/  HGMMA.64x96x16.F32.BF16 R24, gdesc[UR4], RZ, !UPT, gsb0 ;  /* 0x01600000041879f0 */ /* 0x000fe2000c0018ff */
[----:B------:R-:W-:Y:S01]  /*9990*/  R2UR UR6, R12 ;  /* 0x000000000c0672ca */ /* 0x000fe200000e0000 */
[----:B------:R-:W-:Y:S01]  /*99a0*/  VIADD R12, R4, 0x4 ;  /* 0x00000004040c7836 */ /* 0x000fe20000000000 */
[----:B------:R-:W-:Y:S01]  /*99b0*/  R2UR UR7, R13 ;  /* 0x000000000d0772ca */ /* 0x000fe200000e0000 */
[----:B------:R-:W-:Y:S01]  /*99c0*/  IMAD.MOV.U32 R13, RZ, RZ, 0x40000040 ;  /* 0x40000040ff0d7424 */ /* 0x000fe200078e00ff */
[----:B------:R-:W-:Y:S01]  /*99d0*/  R2UR UR4, R20 ;  /* 0x00000000140472ca */ /* 0x000fe200000e0000 */
[----:B------:R-:W-:Y:S01]  /*99e0*/  VIADD R4, R4, 0x6 ;  /* 0x0000000604047836 */ /* 0x000fe20000000000 */
[----:B------:R-:W-:Y:S01]  /*99f0*/  R2UR UR5, R21 ;  /* 0x00000000150572ca */ /* 0x000fe200000e0000 */
[----:B------:R-:W-:-:S04]  /*9a00*/  IMAD.MOV.U32 R73, RZ, RZ, -0x60 ;  /* 0xffffffa0ff497424 */ /* 0x000fc800078e00ff */
[----:B------:R-:W-:Y:S01]  /*9a10*/  IMAD R77, R178, R73, 0x60 ;  /* 0x00000060b24d7424 */ /* 0x000fe200078e0249 */
[----:B0-----:R-:W-:Y:S01]  /*9a20*/  ISETP.NE.AND P2, PT, R0, 0x1, PT ;  /* 0x000000010000780c */ /* 0x001fe20003f45270 */
[----:B------:R-:W-:Y:S01]  /*9a30*/  IMAD.IADD R0, R215, 0x1, R210 ;  /* 0x00000001d7007824 */ /* 0x000fe200078e02d2 */
[----:B-1----:R-:W-:-:S11]  /*9a40*/  SHF.R.U32.HI R7, RZ, 0x7, R7 ;  /* 0x00000007ff077819 */ /* 0x002fd60000011607 */
[----:B------:R-:W0:Y:S01]  /*9a50*/  @P2 LDC R10, c[0x0][0x450] ;  /* 0x00011400ff0a2b82 */ /* 0x000e220000000800 */
[----:B------:R-:W-:Y:S02]  /*9a60*/  WARPGROUP.DEPBAR.LE gsb0, 0x0 ;  /* 0x00008000000079c5 */ /* 0x000fe40000010000 */
[----:B------:R-:W-:-:S06]  /*9a70*/  WARPGROUP.ARRIVE ;  /* 0x00000000000079c5 */ /* 0x000fcc0000000000 */
[----:B------:R-:W-:Y:S01]  /*9a80*/  HGMMA.64x96x16.F32.BF16 R24, gdesc[UR4], R24, gsb0 ;  /* 0x01600000041879f0 */ /* 0x000fe20008001818 */
        /* <DEDUP_REMOVED lines=8> */
[----:B------:R-:W-:Y:S01]  /*9b10*/  HGMMA.64x96x16.F32.BF16 R24, gdesc[UR4], R24, gsb0 ;  /* 0x01600000041879f0 */ /* 0x000fe20008001818 */
[----:B------:R-:W-:Y:S01]  /*9b20*/  R2UR UR6, R4 ;  /* 0x00000000040672ca */ /* 0x000fe200000e0000 */
[----:B------:R-:W-:Y:S01]  /*9b30*/  IMAD.MOV.U32 R4, RZ, RZ, R0 ;  /* 0x000000ffff047224 */ /* 0x000fe200078e0000 */
[----:B------:R-:W-:Y:S02]  /*9b40*/  R2UR UR7, R5 ;  /* 0x00000000050772ca */ /* 0x000fe400000e0000 */
[----:B------:R-:W-:Y:S01]  /*9b50*/  R2UR UR4, R12 ;  /* 0x000000000c0472ca */ /* 0x000fe200000e0000 */
[----:B------:R-:W1:Y:S01]  /*9b60*/  @P2 LDC R5, c[0x0][0x44c] ;  /* 0x00011300ff052b82 */ /* 0x000e620000000800 */
[----:B------:R-:W-:Y:S01]  /*9b70*/  R2UR UR5, R13 ;  /* 0x000000000d0572ca */ /* 0x000fe200000e0000 */
[----:B-1----:R-:W-:-:S04]  /*9b80*/  @P2 IMAD.HI.U32 R5, R0, R5, RZ ;  /* 0x0000000500052227 */ /* 0x002fc800078e00ff */
[----:B------:R-:W-:Y:S01]  /*9b90*/  @!P1 VIADD R0, R6, 0x22840 ;  /* 0x0002284006009836 */ /* 0x000fe20000000000 */
[----:B0-----:R-:W-:Y:S02]  /*9ba0*/  @P2 SHF.R.U32.HI R4, RZ, R10, R5 ;  /* 0x0000000aff042219 */ /* 0x001fe40000011605 */
[----:B------:R-:W-:Y:S01]  /*9bb0*/  IADD3 R5, -R7, 0xb, RZ ;  /* 0x0000000b07057810 */ /* 0x000fe20007ffe1ff */
[C---:B------:R-:W-:Y:S01]  /*9bc0*/  VIADD R7, R3.reuse, 0x61 ;  /* 0x0000006103077836 */ /* 0x040fe20000000000 */
[----:B------:R-:W-:Y:S01]  /*9bd0*/  @!P1 PRMT R0, RZ, 0x654, R0 ;  /* 0x00000654ff009816 */ /* 0x000fe20000000000 */
[----:B------:R-:W0:Y:S01]  /*9be0*/  SHFL.IDX PT, R72, R4, RZ, 0x1c1f ;  /* 0x001c1fff04487589 */ /* 0x000e2200000e0000 */
[----:B------:R-:W-:Y:S02]  /*9bf0*/  VIADD R3, R3, 0x60 ;  /* 0x0000006003037836 */ /* 0x000fe40000000000 */
[C---:B------:R-:W-:Y:S02]  /*9c00*/  IMAD R7, R206.reuse, -0x2, R7 ;  /* 0xfffffffece077824 */ /* 0x040fe400078e0207 */
[----:B------:R-:W-:-:S02]  /*9c10*/  IMAD R73, R206, -0x2, R3 ;  /* 0xfffffffece497824 */ /* 0x000fc400078e0203 */
[----:B------:R-:W-:-:S04]  /*9c20*/  IMAD.IADD R7, R7, 0x1, -R204 ;  /* 0x0000000107077824 */ /* 0x000fc800078e0acc */
[----:B----4-:R-:W-:Y:S01]  /*9c30*/  IMAD.IADD R74, R7, 0x1, R176 ;  /* 0x00000001074a7824 */ /* 0x010fe200078e02b0 */
[----:B---3--:R-:W-:-:S04]  /*9c40*/  LOP3.LUT R76, R76, 0xffdfffff, RZ, 0xc0, !PT ;  /* 0xffdfffff4c4c7812 */ /* 0x008fc800078ec0ff */
[----:B------:R-:W-:Y:S02]  /*9c50*/  @P2 LOP3.LUT R76, R76, 0x200000, RZ, 0xfc, !PT ;  /* 0x002000004c4c2812 */ /* 0x000fe400078efcff */
[----:B------:R-:W-:Y:S02]  /*9c60*/  ISETP.GE.AND P2, PT, R177, 0x1, PT ;  /* 0x00000001b100780c */ /* 0x000fe40003f46270 */
[----:B------:R-:W-:-:S11]  /*9c70*/  LOP3.LUT R76, R76, 0xffefffff, RZ, 0xc0, !PT ;  /* 0xffefffff4c4c7812 */ /* 0x000fd600078ec0ff */
[----:B------:R-:W-:-:S05]  /*9c80*/  @P2 LOP3.LUT R76, R76, 0x100000, RZ, 0xfc, !PT ;  /* 0x001000004c4c2812 */ /* 0x000fca00078efcff */
[----:B------:R1:W-:Y:S02]  /*9c90*/  STL [R1], R76 ;  /* 0x0000004c01007387 */ /* 0x0003e40000100800 */
[----:B-1----:R-:W-:Y:S01]  /*9ca0*/  IMAD R76, R206, -0x2, R77 ;  /* 0xfffffffece4c7824 */ /* 0x002fe200078e024d */
[----:B------:R-:W-:Y:S02]  /*9cb0*/  WARPGROUP.DEPBAR.LE gsb0, 0x0 ;  /* 0x00008000000079c5 */ /* 0x000fe40000010000 */
[----:B------:R-:W-:-:S06]  /*9cc0*/  WARPGROUP.ARRIVE ;  /* 0x00000000000079c5 */ /* 0x000fcc0000000000 */
[----:B------:R-:W-:Y:S01]  /*9cd0*/  HGMMA.64x96x16.F32.BF16 R24, gdesc[UR4], R24, gsb0 ;  /* 0x01600000041879f0 */ /* 0x000fe20008001818 */
[----:B------:R-:W-:Y:S02]  /*9ce0*/  ULDC UR4, c[0x0][0x9dc] ;  /* 0x0002770000047ab9 */ /* 0x000fe40000000800 */
[----:B------:R-:W-:Y:S01]  /*9cf0*/  IMAD.U32 R200, RZ, RZ, UR4 ;  /* 0x00000004ffc87e24 */ /* 0x000fe2000f8e00ff */
[----:B------:R-:W-:Y:S02]  /*9d00*/  WARPGROUP.DEPBAR.LE gsb0, 0x0 ;  /* 0x00008000000079c5 */ /* 0x000fe40000010000 */
[----:B------:R1:W-:Y:S06]  /*9d10*/  BAR.ARV R5, 0x100 ;  /* 0x000400050000751d */ /* 0x0003ec0000002000 */
[----:B------:R3:W-:Y:S02]  /*9d20*/  @!P1 SYNCS.ARRIVE.TRANS64.RED.A1T0 RZ, [R0+URZ], RZ ;  /* 0x000000ff00ff99a7 */ /* 0x0007e4000810043f */
[----:B---3--:R-:W-:-:S05]  /*9d30*/  LOP3.LUT R0, RZ, R200, RZ, 0x33, !PT ;  /* 0x000000c8ff007212 */ /* 0x008fca00078e33ff */
[----:B------:R-:W-:Y:S01]  /*9d40*/  IMAD.IADD R75, R7, 0x1, R0 ;  /* 0x00000001074b7824 */ /* 0x000fe200078e0200 */
[----:B0-----:R-:W-:-:S03]  /*9d50*/  VIADDMNMX R0, R72, R74, R73, PT ;  /* 0x0000004a48007246 */ /* 0x001fc60003800149 */
[----:B------:R-:W-:Y:S01]  /*9d60*/  IMAD.IADD R10, R75, 0x1, R72 ;  /* 0x000000014b0a7824 */ /* 0x000fe200078e0248 */
        /* <DEDUP_REMOVED lines=12> */
.L_x_11847:
[----:B------:R-:W-:-:S13]  /*9e30*/  ISETP.NE.AND P2, PT, R177, 0x1, PT ;  /* 0x00000001b100780c */ /* 0x000fda0003f45270 */
[----:B------:R-:W0:Y:S02]  /*9e40*/  @P2 LDC.64 R78, c[0x0][0x9e8] ;  /* 0x00027a00ff4e2b82 */ /* 0x000e240000000a00 */
[----:B0-----:R-:W-:-:S05]  /*9e50*/  @P2 IMAD.HI.U32 R72, R3, R78, RZ ;  /* 0x0000004e03482227 */ /* 0x001fca00078e00ff */
[----:B------:R-:W-:-:S07]  /*9e60*/  @P2 SHF.R.U32.HI R3, RZ, R79, R72 ;  /* 0x0000004fff032219 */ /* 0x000fce0000011648 */
.L_x_11848:
[----:B------:R-:W-:Y:S05]  /*9e70*/  BSYNC B0 ;  /* 0x0000000000007941 */ /* 0x000fea0003800000 */
.L_x_11846:
[----:B------:R-:W-:-:S05]  /*9e80*/  IMAD R3, R3, R177, R76 ;  /* 0x000000b103037224 */ /* 0x000fca00078e024c */
[----:B------:R-:W-:Y:S02]  /*9e90*/  VIMNMX R10, R10, R3, !PT ;  /* 0x000000030a0a7248 */ /* 0x000fe40007fe0100 */
[----:B------:R-:W-:-:S07]  /*9ea0*/  VIADDMNMX R0, R3, R177, R0, PT ;  /* 0x000000b103007246 */ /* 0x000fce0003800100 */
.L_x_11845:
[C---:B------:R-:W-:Y:S02]  /*9eb0*/  ISETP.GE.AND P2, PT, R77.reuse, 0x2, PT ;  /* 0x000000024d00780c */ /* 0x040fe40003f46270 */
[C---:B------:R-:W-:Y:S02]  /*9ec0*/  ISETP.GE.AND P6, PT, R77.reuse, 0x9, PT ;  /* 0x000000094d00780c */ /* 0x040fe40003fc6270 */
        /* <DEDUP_REMOVED lines=130> */
.L_x_11851:
[----:B------:R-:W-:-:S13]  /*a6f0*/  ISETP.NE.AND P5, PT, R177, 0x1, PT ;  /* 0x00000001b100780c */ /* 0x000fda0003fa5270 */
[----:B------:R-:W0:Y:S02]  /*a700*/  @P5 LDC.64 R32, c[0x0][0x9e8] ;  /* 0x00027a00ff205b82 */ /* 0x000e240000000a00 */
[----:B0-----:R-:W-:-:S05]  /*a710*/  @P5 IMAD.HI.U32 R32, R0, R32, RZ ;  /* 0x0000002000205227 */ /* 0x001fca00078e00ff */
[----:B------:R-:W-:-:S07]  /*a720*/  @P5 SHF.R.U32.HI R0, RZ, R33, R32 ;  /* 0x00000021ff005219 */ /* 0x000fce0000011620 */
.L_x_11852:
[----:B------:R-:W-:Y:S05]  /*a730*/  BSYNC B0 ;  /* 0x0000000000007941 */ /* 0x000fea0003800000 */
.L_x_11850:
[----:B------:R-:W-:-:S05]  /*a740*/  IMAD R33, R0, R177, R76 ;  /* 0x000000b100217224 */ /* 0x000fca00078e024c */
[----:B------:R-:W-:Y:S02]  /*a750*/  VIMNMX R28, R28, R33, !PT ;  /* 0x000000211c1c7248 */ /* 0x000fe40007fe0100 */
[----:B------:R-:W-:-:S07]  /*a760*/  VIADDMNMX R24, R33, R177, R24, PT ;  /* 0x000000b121187246 */ /* 0x000fce0003800118 */
.L_x_11849:
[----:B------:R-:W-:Y:S01]  /*a770*/  ISETP.GT.AND P2, PT, R28, 0x1, !P2 ;  /* 0x000000011c00780c */ /* 0x000fe20005744270 */
[----:B------:R-:W-:Y:S01]  /*a780*/  ULDC UR4, c[0x0][0x988] ;  /* 0x0002620000047ab9 */ /* 0x000fe20000000800 */
[----:B------:R-:W-:Y:S01]  /*a790*/  FMNMX.FTZ R0, R85, R109, !PT ;  /* 0x0000006d55007209 */ /* 0x000fe20007810000 */
[----:B------:R-:W-:Y:S01]  /*a7a0*/  IMAD.U32 R10, RZ, RZ, UR4 ;  /* 0x00000004ff0a7e24 */ /* 0x000fe2000f8e00ff */
        /* <DEDUP_REMOVED lines=8> */
[----:B------:R-:W-:Y:S02]  /*a830*/  ISETP.GT.AND P6, PT, R28, 0x8, !P6 ;  /* 0x000000081c00780c */ /* 0x000fe400077c4270 */
[----:B------:R-:W-:-:S02]  /*a840*/  FSEL R31, R31, -INF , !P2 ;  /* 0xff8000001f1f7808 */ /* 0x000fc40005000000 */
[----:B------:R-:W-:Y:S02]  /*a850*/  ISETP.NE.AND P2, PT, R78, RZ, PT ;  /* 0x000000ff4e00720c */ /* 0x000fe40003f45270 */
[----:B------:R-:W-:Y:S02]  /*a860*/  FMNMX.FTZ R0, R87, R0, !PT ;  /* 0x0000000057007209 */ /* 0x000fe40007810000 */
[----:B------:R-:W-:Y:S02]  /*a870*/  ISETP.GT.AND P2, PT, R28, 0x10, !P2 ;  /* 0x000000101c00780c */ /* 0x000fe40005744270 */
[C---:B------:R-:W-:Y:S02]  /*a880*/  ISETP.LT.OR P6, PT, R24.reuse, 0x9, P6 ;  /* 0x000000091800780c */ /* 0x040fe400037c1670 */
[----:B------:R-:W-:Y:S02]  /*a890*/  ISETP.LT.OR P2, PT, R24, 0x11, P2 ;  /* 0x000000111800780c */ /* 0x000fe40001741670 */
[----:B------:R-:W-:-:S02]  /*a8a0*/  FMNMX.FTZ R0, R105, R0, !PT ;  /* 0x0000000069007209 */ /* 0x000fc40007810000 */
[----:B------:R-:W-:Y:S02]  /*a8b0*/  FSEL R37, R34, -INF , !P2 ;  /* 0xff80000022257808 */ /* 0x000fe40005000000 */
[----:B------:R-:W-:Y:S02]  /*a8c0*/  ISETP.NE.AND P2, PT, R79, RZ, PT ;  /* 0x000000ff4f00720c */ /* 0x000fe40003f45270 */
[----:B------:R-:W-:Y:S02]  /*a8d0*/  FSEL R33, R30, -INF , !P6 ;  /* 0xff8000001e217808 */ /* 0x000fe40007000000 */
        /* <DEDUP_REMOVED lines=8> */
[----:B------:R-:W-:-:S02]  /*a960*/  ISETP.NE.AND P5, PT, R40, RZ, PT ;  /* 0x000000ff2800720c */ /* 0x000fc40003fa5270 */
        /* <DEDUP_REMOVED lines=39> */
[----:B------:R-:W-:Y:S01]  /*abe0*/  ISETP.GT.AND P4, PT, R28, RZ, !P4 ;  /* 0x000000ff1c00720c */ /* 0x000fe20006784270 */
[----:B------:R-:W0:Y:S01]  /*abf0*/  SHFL.BFLY PT, R83, R4, 0x2, 0x1f ;  /* 0x0c401f0004537f89 */ /* 0x000e2200000e0000 */
        /* <DEDUP_REMOVED lines=10> */
[----:B------:R-:W-:Y:S02]  /*aca0*/  ISETP.GT.AND P2, PT, R28, 0x38, !P2 ;  /* 0x000000381c00780c */ /* 0x000fe40005744270 */
[C---:B------:R-:W-:Y:S02]  /*acb0*/  ISETP.LT.OR P3, PT, R24.reuse, 0x59, P3 ;  /* 0x000000591800780c */ /* 0x040fe40001f61670 */
[----:B------:R-:W-:Y:S02]  /*acc0*/  ISETP.LT.OR P2, PT, R24, 0x39, P2 ;  /* 0x000000391800780c */ /* 0x000fe40001741670 */
[----:B0-----:R-:W-:-:S02]  /*acd0*/  FMNMX.FTZ R83, R4, R83, !PT ;  /* 0x0000005304537209 */ /* 0x001fc40007810000 */
[----:B------:R-:W-:Y:S02]  /*ace0*/  FSEL R75, R54, -INF , !P2 ;  /* 0xff800000364b7808 */ /* 0x000fe40005000000 */
[----:B------:R-:W-:Y:S01]  /*acf0*/  ISETP.NE.AND P2, PT, R52, RZ, PT ;  /* 0x000000ff3400720c */ /* 0x000fe20003f45270 */
[----:B------:R-:W0:Y:S01]  /*ad00*/  SHFL.BFLY PT, R0, R83, 0x1, 0x1f ;  /* 0x0c201f0053007f89 */ /* 0x000e2200000e0000 */
        /* <DEDUP_REMOVED lines=27> */
[----:B------:R-:W-:-:S02]  /*aec0*/  ISETP.GT.AND P2, PT, R28, 0x49, !P6 ;  /* 0x000000491c00780c */ /* 0x000fc40007744270 */
[----:B------:R-:W-:Y:S02]  /*aed0*/  FMNMX.FTZ R4, R51, R4, !PT ;  /* 0x0000000433047209 */ /* 0x000fe40007810000 */
[----:B------:R-:W-:Y:S02]  /*aee0*/  ISETP.LT.OR P2, PT, R24, 0x4a, P2 ;  /* 0x0000004a1800780c */ /* 0x000fe40001741670 */
[----:B------:R-:W-:Y:S02]  /*aef0*/  FMNMX.FTZ R4, R75, R4, !PT ;  /* 0x000000044b047209 */ /* 0x000fe40007810000 */
[----:B------:R-:W-:Y:S02]  /*af00*/  FSEL R63, R63, -INF , !P2 ;  /* 0xff8000003f3f7808 */ /* 0x000fe40005000000 */
[----:B------:R-:W-:Y:S02]  /*af10*/  ISETP.GT.AND P2, PT, R28, 0x50, !P5 ;  /* 0x000000501c00780c */ /* 0x000fe40006f44270 */
[----:B0-----:R-:W-:-:S02]  /*af20*/  FMNMX.FTZ R0, R83, R0, !PT ;  /* 0x0000000053007209 */ /* 0x001fc40007810000 */
[----:B------:R-:W-:Y:S02]  /*af30*/  FMNMX.FTZ R4, R55, R4, !PT ;  /* 0x0000000437047209 */ /* 0x000fe40007810000 */
[----:B------:R-:W-:Y:S01]  /*af40*/  ISETP.LT.OR P2, PT, R24, 0x51, P2 ;  /* 0x000000511800780c */ /* 0x000fe20001741670 */
[----:B------:R-:W-:Y:S01]  /*af50*/  FMUL.FTZ R30, R0, R10 ;  /* 0x0000000a001e7220 */ /* 0x000fe20000410000 */
[----:B------:R-:W-:Y:S02]  /*af60*/  FMNMX.FTZ R4, R77, R4, !PT ;  /* 0x000000044d047209 */ /* 0x000fe40007810000 */
[----:B------:R-:W-:Y:S02]  /*af70*/  FSEL R81, R66, -INF , !P2 ;  /* 0xff80000042517808 */ /* 0x000fe40005000000 */
[----:B------:R-:W-:Y:S02]  /*af80*/  FSETP.NEU.FTZ.AND P2, PT, R0, -INF , PT ;  /* 0xff8000000000780b */ /* 0x000fe40003f5d000 */
[----:B------:R-:W-:-:S02]  /*af90*/  ISETP.NE.AND P5, PT, R64, RZ, PT ;  /* 0x000000ff4000720c */ /* 0x000fc40003fa5270 */
[----:B------:R-:W-:Y:S02]  /*afa0*/  FMNMX.FTZ R4, R59, R4, !PT ;  /* 0x000000043b047209 */ /* 0x000fe40007810000 */
[----:B------:R-:W-:Y:S02]  /*afb0*/  FSEL R30, R30, RZ, P2 ;  /* 0x000000ff1e1e7208 */ /* 0x000fe40001000000 */
[----:B------:R-:W-:Y:S02]  /*afc0*/  ISETP.GT.AND P2, PT, R28, 0x51, !P5 ;  /* 0x000000511c00780c */ /* 0x000fe40006f44270 */
[----:B------:R-:W-:Y:S01]  /*afd0*/  FMNMX.FTZ R4, R79, R4, !PT ;  /* 0x000000044f047209 */ /* 0x000fe20007810000 */
[-CC-:B------:R-:W-:Y:S01]  /*afe0*/  FFMA.FTZ R160, R103, R10.reuse, -R30.reuse ;  /* 0x0000000a67a07223 */ /* 0x180fe2000001081e */
[----:B------:R-:W-:Y:S01]  /*aff0*/  ISETP.LT.OR P2, PT, R24, 0x52, P2 ;  /* 0x000000521800780c */ /* 0x000fe20001741670 */
[-CC-:B------:R-:W-:Y:S01]  /*b000*/  FFMA.FTZ R152, R85, R10.reuse, -R30.reuse ;  /* 0x0000000a55987223 */ /* 0x180fe2000001081e */
[----:B------:R-:W-:Y:S01]  /*b010*/  ISETP.NE.AND P5, PT, R68, RZ, PT ;  /* 0x000000ff4400720c */ /* 0x000fe20003fa5270 */
[--C-:B------:R-:W-:Y:S01]  /*b020*/  FFMA.FTZ R83, R109, R10, -R30.reuse ;  /* 0x0000000a6d537223 */ /* 0x100fe2000001081e */
[----:B------:R-:W-:Y:S01]  /*b030*/  FMNMX.FTZ R4, R63, R4, !PT ;  /* 0x000000043f047209 */ /* 0x000fe20007810000 */
[-CC-:B------:R-:W-:Y:S01]  /*b040*/  FFMA.FTZ R154, R111, R10.reuse, -R30.reuse ;  /* 0x0000000a6f9a7223 */ /* 0x180fe2000001081e */
[----:B------:R-:W-:Y:S01]  /*b050*/  FSEL R67, R67, -INF , !P2 ;  /* 0xff80000043437808 */ /* 0x000fe20005000000 */
[----:B------:R-:W-:Y:S01]  /*b060*/  MUFU.EX2 R152, R152 ;  /* 0x0000009800987308 */ /* 0x000fe20000000800 */
[----:B------:R-:W-:Y:S01]  /*b070*/  ISETP.GT.AND P2, PT, R28, 0x59, !P5 ;  /* 0x000000591c00780c */ /* 0x000fe20006f44270 */
[--C-:B------:R-:W-:Y:S01]  /*b080*/  FFMA.FTZ R28, R101, R10, -R30.reuse ;  /* 0x0000000a651c7223 */ /* 0x100fe2000001081e */
[----:B------:R-:W-:Y:S01]  /*b090*/  FMNMX.FTZ R4, R81, R4, !PT ;  /* 0x0000000451047209 */ /* 0x000fe20007810000 */
[-CC-:B------:R-:W-:Y:S01]  /*b0a0*/  FFMA.FTZ R85, R113, R10.reuse, -R30.reuse ;  /* 0x0000000a71557223 */ /* 0x180fe2000001081e */
[----:B------:R-:W-:Y:S01]  /*b0b0*/  ISETP.LT.OR P2, PT, R24, 0x5a, P2 ;  /* 0x0000005a1800780c */ /* 0x000fe20001741670 */
[--C-:B------:R-:W-:Y:S01]  /*b0c0*/  FFMA.FTZ R24, R97, R10, -R30.reuse ;  /* 0x0000000a61187223 */ /* 0x100fe2000001081e */
[----:B------:R-:W-:Y:S01]  /*b0d0*/  FSEL R101, R70, -INF , !P3 ;  /* 0xff80000046657808 */ /* 0x000fe20005800000 */
[----:B------:R0:W-:Y:S01]  /*b0e0*/  MUFU.EX2 R103, R28 ;  /* 0x0000001c00677308 */ /* 0x0001e20000000800 */
[----:B------:R-:W-:Y:S01]  /*b0f0*/  FMNMX.FTZ R4, R67, R4, !PT ;  /* 0x0000000443047209 */ /* 0x000fe20007810000 */
[-CC-:B------:R-:W-:Y:S01]  /*b100*/  FFMA.FTZ R156, R107, R10.reuse, -R30.reuse ;  /* 0x0000000a6b9c7223 */ /* 0x180fe2000001081e */
[----:B------:R-:W-:Y:S01]  /*b110*/  FSEL R71, R71, -INF , !P2 ;  /* 0xff80000047477808 */ /* 0x000fe20005000000 */
[--C-:B------:R-:W-:Y:S01]  /*b120*/  FFMA.FTZ R87, R87, R10, -R30.reuse ;  /* 0x0000000a57577223 */ /* 0x100fe2000001081e */
[----:B------:R-:W-:Y:S01]  /*b130*/  FMNMX.FTZ R4, R101, R4, !PT ;  /* 0x0000000465047209 */ /* 0x000fe20007810000 */
[-CC-:B------:R-:W-:Y:S01]  /*b140*/  FFMA.FTZ R158, R105, R10.reuse, -R30.reuse ;  /* 0x0000000a699e7223 */ /* 0x180fe2000001081e */
[--C-:B------:R-:W-:Y:S01]  /*b150*/  FFMA.FTZ R89, R89, R10, -R30.reuse ;  /* 0x0000000a59597223 */ /* 0x100fe2000001081e */
[----:B------:R-:W-:Y:S01]  /*b160*/  MUFU.EX2 R83, R83 ;  /* 0x0000005300537308 */ /* 0x000fe20000000800 */
[----:B------:R-:W-:Y:S01]  /*b170*/  FMNMX.FTZ R4, R71, R4, !PT ;  /* 0x0000000447047209 */ /* 0x000fe20007810000 */
[-CC-:B0-----:R-:W-:Y:S01]  /*b180*/  FFMA.FTZ R28, R7, R10.reuse, -R30.reuse ;  /* 0x0000000a071c7223 */ /* 0x181fe2000001081e */
[-CC-:B------:R-:W-:Y:S01]  /*b190*/  FFMA.FTZ R99, R99, R10.reuse, -R30.reuse ;  /* 0x0000000a63637223 */ /* 0x180fe2000001081e */
[-CC-:B------:R-:W-:Y:S01]  /*b1a0*/  FFMA.FTZ R95, R95, R10.reuse, -R30.reuse ;  /* 0x0000000a5f5f7223 */ /* 0x180fe2000001081e */
[-CC-:B------:R-:W-:Y:S01]  /*b1b0*/  FFMA.FTZ R93, R93, R10.reuse, -R30.reuse ;  /* 0x0000000a5d5d7223 */ /* 0x180fe2000001081e */
[----:B------:R-:W0:Y:S01]  /*b1c0*/  SHFL.BFLY PT, R97, R4, 0x2, 0x1f ;  /* 0x0c401f0004617f89 */ /* 0x000e2200000e0000 */
        /* <DEDUP_REMOVED lines=10> */
[----:B------:R-:W-:-:S07]  /*b270*/  FFMA.FTZ R30, R69, R10, -R30 ;  /* 0x0000000a451e7223 */ /* 0x000fce000001081e */
[----:B------:R-:W-:Y:S01]  /*b280*/  MUFU.EX2 R156, R156 ;  /* 0x0000009c009c7308 */ /* 0x000fe20000000800 */
[----:B0-----:R-:W-:-:S07]  /*b290*/  FMNMX.FTZ R97, R4, R97, !PT ;  /* 0x0000006104617209 */ /* 0x001fce0007810000 */
[----:B------:R-:W-:Y:S01]  /*b2a0*/  MUFU.EX2 R87, R87 ;  /* 0x0000005700577308 */ /* 0x000fe20000000800 */
[----:B------:R-:W0:Y:S07]  /*b2b0*/  SHFL.BFLY PT, R4, R97, 0x1, 0x1f ;  /* 0x0c201f0061047f89 */ /* 0x000e2e00000e0000 */
[----:B------:R-:W-:Y:S08]  /*b2c0*/  MUFU.EX2 R158, R158 ;  /* 0x0000009e009e7308 */ /* 0x000ff00000000800 */
[----:B------:R-:W-:Y:S08]  /*b2d0*/  MUFU.EX2 R89, R89 ;  /* 0x0000005900597308 */ /* 0x000ff00000000800 */
[----:B------:R-:W-:Y:S01]  /*b2e0*/  MUFU.EX2 R160, R160 ;  /* 0x000000a000a07308 */ /* 0x000fe20000000800 */
[----:B0-----:R-:W-:-:S04]  /*b2f0*/  FMNMX.FTZ R7, R97, R4, !PT ;  /* 0x0000000461077209 */ /* 0x001fc80007810000 */
[C---:B------:R-:W-:Y:S01]  /*b300*/  FSETP.NEU.FTZ.AND P2, PT, R7.reuse, -INF , PT ;  /* 0xff8000000700780b */ /* 0x040fe20003f5d000 */
[----:B------:R-:W-:Y:S02]  /*b310*/  FMUL.FTZ R4, R7, R10 ;  /* 0x0000000a07047220 */ /* 0x000fe40000410000 */
[----:B------:R-:W-:Y:S03]  /*b320*/  MUFU.EX2 R99, R99 ;  /* 0x0000006300637308 */ /* 0x000fe60000000800 */
[----:B------:R-:W-:-:S05]  /*b330*/  FSEL R4, R4, RZ, P2 ;  /* 0x000000ff04047208 */ /* 0x000fca0001000000 */
        /* <DEDUP_REMOVED lines=27> */
[----:B------:R-:W-:Y:S01]  /*b4f0*/  FFMA.FTZ R71, R71, R10, -R4 ;  /* 0x0000000a47477223 */ /* 0x000fe20000010804 */
[----:B0-----:R-:W-:-:S04]  /*b500*/  F2FP.BF16.F32.PACK_AB R162, R24, R99 ;  /* 0x0000006318a2723e */ /* 0x001fc800000010ff */
[----:B------:R-:W0:Y:S01]  /*b510*/  MUFU.EX2 R33, R33 ;  /* 0x0000002100217308 */ /* 0x000e220000000800 */
[----:B---3--:R-:W-:Y:S01]  /*b520*/  FADD.FTZ R31, R152, R83 ;  /* 0x00000053981f7221 */ /* 0x008fe20000010000 */
[----:B-1----:R-:W-:Y:S02]  /*b530*/  F2FP.BF16.F32.PACK_AB R153, R27, R26 ;  /* 0x0000001a1b99723e */ /* 0x002fe400000010ff */
[----:B------:R-:W-:Y:S01]  /*b540*/  F2FP.BF16.F32.PACK_AB R152, R83, R152 ;  /* 0x000000985398723e */ /* 0x000fe200000010ff */
[----:B------:R-:W-:Y:S01]  /*b550*/  FADD.FTZ R44, R154, R31 ;  /* 0x0000001f9a2c7221 */ /* 0x000fe20000010000 */
[C---:B------:R-:W-:Y:S02]  /*b560*/  F2FP.BF16.F32.PACK_AB R154, R85.reuse, R154 ;  /* 0x0000009a559a723e */ /* 0x040fe400000010ff */
[----:B------:R-:W1:Y:S01]  /*b570*/  MUFU.EX2 R37, R37 ;  /* 0x0000002500257308 */ /* 0x000e620000000800 */
[----:B------:R-:W-:Y:S01]  /*b580*/  FADD.FTZ R31, R85, R44 ;  /* 0x0000002c551f7221 */ /* 0x000fe20000010000 */
[----:B------:R-:W-:-:S03]  /*b590*/  FADD.FTZ R44, R26, R27 ;  /* 0x0000001b1a2c7221 */ /* 0x000fc60000010000 */
[----:B------:R-:W-:Y:S01]  /*b5a0*/  FADD.FTZ R46, R156, R31 ;  /* 0x0000001f9c2e7221 */ /* 0x000fe20000010000 */
[----:B------:R-:W-:Y:S02]  /*b5b0*/  F2FP.BF16.F32.PACK_AB R156, R87, R156 ;  /* 0x0000009c579c723e */ /* 0x000fe400000010ff */
[----:B------:R3:W4:Y:S01]  /*b5c0*/  MUFU.EX2 R34, R35 ;  /* 0x0000002300227308 */ /* 0x0007220000000800 */
[----:B0-----:R-:W-:Y:S01]  /*b5d0*/  FADD.FTZ R31, R33, R44 ;  /* 0x0000002c211f7221 */ /* 0x001fe20000010000 */
[----:B------:R-:W-:-:S06]  /*b5e0*/  F2FP.BF16.F32.PACK_AB R155, R32, R33 ;  /* 0x00000021209b723e */ /* 0x000fcc00000010ff */
[----:B------:R-:W0:Y:S01]  /*b5f0*/  MUFU.EX2 R41, R41 ;  /* 0x0000002900297308 */ /* 0x000e220000000800 */
[----:B---3--:R-:W-:Y:S01]  /*b600*/  FADD.FTZ R35, R87, R46 ;  /* 0x0000002e57237221 */ /* 0x008fe20000010000 */
[----:B------:R-:W-:-:S03]  /*b610*/  FADD.FTZ R46, R32, R31 ;  /* 0x0000001f202e7221 */ /* 0x000fc60000010000 */
[----:B------:R-:W-:Y:S01]  /*b620*/  FADD.FTZ R48, R158, R35 ;  /* 0x000000239e307221 */ /* 0x000fe20000010000 */
[----:B-1----:R-:W-:Y:S01]  /*b630*/  FADD.FTZ R31, R37, R46 ;  /* 0x0000002e251f7221 */ /* 0x002fe20000010000 */
[C---:B------:R-:W-:Y:S01]  /*b640*/  F2FP.BF16.F32.PACK_AB R158, R89.reuse, R158 ;  /* 0x0000009e599e723e */ /* 0x040fe200000010ff */
[----:B------:R-:W1:Y:S01]  /*b650*/  MUFU.EX2 R36, R39 ;  /* 0x0000002700247308 */ /* 0x000e620000000800 */
[----:B------:R-:W-:Y:S01]  /*b660*/  FADD.FTZ R35, R89, R48 ;  /* 0x0000003059237221 */ /* 0x000fe20000010000 */
[C---:B----4-:R-:W-:Y:S01]  /*b670*/  FADD.FTZ R46, R34.reuse, R31 ;  /* 0x0000001f222e7221 */ /* 0x050fe20000010000 */
[----:B------:R-:W-:Y:S02]  /*b680*/  F2FP.BF16.F32.PACK_AB R157, R34, R37 ;  /* 0x00000025229d723e */ /* 0x000fe400000010ff */
[----:B------:R-:W-:Y:S01]  /*b690*/  FADD.FTZ R48, R160, R35 ;  /* 0x00000023a0307221 */ /* 0x000fe20000010000 */
[C---:B------:R-:W-:Y:S02]  /*b6a0*/  F2FP.BF16.F32.PACK_AB R160, R103.reuse, R160 ;  /* 0x000000a067a0723e */ /* 0x040fe400000010ff */
[----:B------:R-:W3:Y:S01]  /*b6b0*/  MUFU.EX2 R45, R45 ;  /* 0x0000002d002d7308 */ /* 0x000ee20000000800 */
[----:B------:R-:W-:Y:S01]  /*b6c0*/  FADD.FTZ R48, R103, R48 ;  /* 0x0000003067307221 */ /* 0x000fe20000010000 */
[----:B0-----:R-:W-:-:S03]  /*b6d0*/  FADD.FTZ R31, R41, R46 ;  /* 0x0000002e291f7221 */ /* 0x001fc60000010000 */
[----:B------:R-:W-:-:S03]  /*b6e0*/  FADD.FTZ R35, R99, R48 ;  /* 0x0000003063237221 */ /* 0x000fc60000010000 */
[----:B------:R-:W0:Y:S01]  /*b6f0*/  MUFU.EX2 R95, R95 ;  /* 0x0000005f005f7308 */ /* 0x000e220000000800 */
[----:B-1----:R-:W-:Y:S01]  /*b700*/  FADD.FTZ R48, R36, R31 ;  /* 0x0000001f24307221 */ /* 0x002fe20000010000 */
[----:B------:R-:W-:Y:S01]  /*b710*/  FADD.FTZ R50, R24, R35 ;  /* 0x0000002318327221 */ /* 0x000fe20000010000 */
[----:B------:R-:W-:-:S05]  /*b720*/  F2FP.BF16.F32.PACK_AB R159, R36, R41 ;  /* 0x00000029249f723e */ /* 0x000fca00000010ff */
[----:B------:R-:W1:Y:S01]  /*b730*/  MUFU.EX2 R38, R43 ;  /* 0x0000002b00267308 */ /* 0x000e620000000800 */
[----:B---3--:R-:W-:-:S07]  /*b740*/  FADD.FTZ R31, R45, R48 ;  /* 0x000000302d1f7221 */ /* 0x008fce0000010000 */
[----:B------:R-:W3:Y:S01]  /*b750*/  MUFU.EX2 R164, R93 ;  /* 0x0000005d00a47308 */ /* 0x000ee20000000800 */
[----:B0-----:R-:W-:-:S07]  /*b760*/  FADD.FTZ R35, R95, R50 ;  /* 0x000000325f237221 */ /* 0x001fce0000010000 */
[----:B------:R-:W0:Y:S01]  /*b770*/  MUFU.EX2 R49, R49 ;  /* 0x0000003100317308 */ /* 0x000e220000000800 */
[C---:B-1----:R-:W-:Y:S01]  /*b780*/  FADD.FTZ R48, R38.reuse, R31 ;  /* 0x0000001f26307221 */ /* 0x042fe20000010000 */
[----:B------:R-:W-:-:S06]  /*b790*/  F2FP.BF16.F32.PACK_AB R161, R38, R45 ;  /* 0x0000002d26a1723e */ /* 0x000fcc00000010ff */
[----:B------:R-:W1:Y:S01]  /*b7a0*/  MUFU.EX2 R91, R91 ;  /* 0x0000005b005b7308 */ /* 0x000e620000000800 */
[C---:B---3--:R-:W-:Y:S01]  /*b7b0*/  FADD.FTZ R50, R164.reuse, R35 ;  /* 0x00000023a4327221 */ /* 0x048fe20000010000 */
[----:B------:R-:W-:-:S06]  /*b7c0*/  F2FP.BF16.F32.PACK_AB R164, R164, R95 ;  /* 0x0000005fa4a4723e */ /* 0x000fcc00000010ff */
[----:B------:R-:W3:Y:S01]  /*b7d0*/  MUFU.EX2 R40, R47 ;  /* 0x0000002f00287308 */ /* 0x000ee20000000800 */
[----:B0-----:R-:W-:-:S07]  /*b7e0*/  FADD.FTZ R31, R49, R48 ;  /* 0x00000030311f7221 */ /* 0x001fce0000010000 */
[----:B------:R-:W0:Y:S01]  /*b7f0*/  MUFU.EX2 R166, R53 ;  /* 0x0000003500a67308 */ /* 0x000e220000000800 */
[----:B-1----:R-:W-:-:S07]  /*b800*/  FADD.FTZ R35, R91, R50 ;  /* 0x000000325b237221 */ /* 0x002fce0000010000 */
[----:B------:R-:W1:Y:S01]  /*b810*/  MUFU.EX2 R73, R73 ;  /* 0x0000004900497308 */ /* 0x000e620000000800 */
[C---:B---3--:R-:W-:Y:S01]  /*b820*/  FADD.FTZ R50, R40.reuse, R31 ;  /* 0x0000001f28327221 */ /* 0x048fe20000010000 */
[----:B------:R-:W-:-:S06]  /*b830*/  F2FP.BF16.F32.PACK_AB R163, R40, R49 ;  /* 0x0000003128a3723e */ /* 0x000fcc00000010ff */
[----:B------:R-:W3:Y:S01]  /*b840*/  MUFU.EX2 R3, R3 ;  /* 0x0000000300037308 */ /* 0x000ee20000000800 */
[C---:B0-----:R-:W-:Y:S01]  /*b850*/  FADD.FTZ R52, R166.reuse, R35 ;  /* 0x00000023a6347221 */ /* 0x041fe20000010000 */
[----:B------:R-:W-:-:S06]  /*b860*/  F2FP.BF16.F32.PACK_AB R166, R166, R91 ;  /* 0x0000005ba6a6723e */ /* 0x000fcc00000010ff */
[----:B------:R-:W0:Y:S01]  /*b870*/  MUFU.EX2 R42, R51 ;  /* 0x00000033002a7308 */ /* 0x000e220000000800 */
[----:B-1----:R-:W-:-:S07]  /*b880*/  FADD.FTZ R31, R73, R50 ;  /* 0x00000032491f7221 */ /* 0x002fce0000010000 */
[----:B------:R-:W1:Y:S01]  /*b890*/  MUFU.EX2 R168, R57 ;  /* 0x0000003900a87308 */ /* 0x000e620000000800 */
[----:B---3--:R-:W-:-:S07]  /*b8a0*/  FADD.FTZ R35, R3, R52 ;  /* 0x0000003403237221 */ /* 0x008fce0000010000 */
[----:B------:R-:W3:Y:S01]  /*b8b0*/  MUFU.EX2 R75, R75 ;  /* 0x0000004b004b7308 */ /* 0x000ee20000000800 */
[C---:B0-----:R-:W-:Y:S01]  /*b8c0*/  FADD.FTZ R4, R42.reuse, R31 ;  /* 0x0000001f2a047221 */ /* 0x041fe20000010000 */
[----:B------:R-:W-:-:S06]  /*b8d0*/  F2FP.BF16.F32.PACK_AB R165, R42, R73 ;  /* 0x000000492aa5723e */ /* 0x000fcc00000010ff */
[----:B------:R-:W0:Y:S01]  /*b8e0*/  MUFU.EX2 R28, R28 ;  /* 0x0000001c001c7308 */ /* 0x000e220000000800 */
[C---:B-1----:R-:W-:Y:S01]  /*b8f0*/  FADD.FTZ R35, R168.reuse, R35 ;  /* 0x00000023a8237221 */ /* 0x042fe20000010000 */
[----:B------:R-:W-:-:S06]  /*b900*/  F2FP.BF16.F32.PACK_AB R168, R168, R3 ;  /* 0x00000003a8a8723e */ /* 0x000fcc00000010ff */
        /* <DEDUP_REMOVED lines=28> */
[----:B-1----:R-:W-:-:S07]  /*bad0*/  FADD.FTZ R3, R81, R28 ;  /* 0x0000001c51037221 */ /* 0x002fce0000010000 */
[----:B------:R-:W1:Y:S01]  /*bae0*/  MUFU.EX2 R30, R30 ;  /* 0x0000001e001e7308 */ /* 0x000e620000000800 */
[C---:B---3--:R-:W-:Y:S01]  /*baf0*/  FADD.FTZ R26, R50.reuse, R3 ;  /* 0x00000003321a7221 */ /* 0x048fe20000010000 */
[----:B------:R-:W-:-:S06]  /*bb00*/  F2FP.BF16.F32.PACK_AB R173, R50, R81 ;  /* 0x0000005132ad723e */ /* 0x000fcc00000010ff */
[----:B------:R-:W3:Y:S01]  /*bb10*/  MUFU.EX2 R24, R71 ;  /* 0x0000004700187308 */ /* 0x000ee20000000800 */
[----:B0-----:R-:W-:Y:S01]  /*bb20*/  FADD.FTZ R3, R101, R26 ;  /* 0x0000001a65037221 */ /* 0x001fe20000010000 */
[C---:B-1----:R-:W-:Y:S01]  /*bb30*/  FADD.FTZ R4, R30.reuse, R31 ;  /* 0x0000001f1e047221 */ /* 0x042fe20000010000 */
[----:B------:R-:W-:Y:S02]  /*bb40*/  F2FP.BF16.F32.PACK_AB R174, R30, R29 ;  /* 0x0000001d1eae723e */ /* 0x000fe400000010ff */
[C---:B---3--:R-:W-:Y:S01]  /*bb50*/  FADD.FTZ R3, R24.reuse, R3 ;  /* 0x0000000318037221 */ /* 0x048fe20000010000 */
[----:B------:R-:W-:Y:S01]  /*bb60*/  F2FP.BF16.F32.PACK_AB R175, R24, R101 ;  /* 0x0000006518af723e */ /* 0x000fe200000010ff */
[----:B------:R-:W-:Y:S06]  /*bb70*/  @!P0 BRA `(.L_x_11853) ;  /* 0x0000000000048947 */ /* 0x000fec0003800000 */
[----:B------:R-:W-:Y:S01]  /*bb80*/  BPT.TRAP 0x1 ;  /* 0x000000040000795c */ /* 0x000fe20000300000 */
.L_x_11853:
[----:B------:R0:W1:Y:S01]  /*bb90*/  SYNCS.PHASECHK.TRANS64.TRYWAIT P2, [R6+URZ+0x22850], R11 ;  /* 0x0228500b060075a7 */ /* 0x000062000804017f */
[----:B------:R-:W-:Y:S05]  /*bba0*/  @!P0 BRA `(.L_x_11854) ;  /* 0x0000000000048947 */ /* 0x000fea0003800000 */
[----:B------:R-:W-:Y:S01]  /*bbb0*/  BPT.TRAP 0x1 ;  /* 0x000000040000795c */ /* 0x000fe20000300000 */
.L_x_11854:
[----:B------:R-:W-:Y:S04]  /*bbc0*/  BSSY B0, `(.L_x_11855) ;  /* 0x0000004000007945 */ /* 0x000fe80003800000 */
[----:B-1----:R-:W-:Y:S05]  /*bbd0*/  @P2 BRA `(.L_x_11856) ;  /* 0x0000000000082947 */ /* 0x002fea0003800000 */
[----:B------:R-:W1:Y:S02]  /*bbe0*/  SYNCS.PHASECHK.TRANS64.TRYWAIT P2, [R6+URZ+0x22850], R11 ;  /* 0x0228500b060075a7 */ /* 0x000e64000804017f */
[----:B-1----:R-:W-:Y:S05]  /*bbf0*/  @!P2 BRA `(.L_x_11857) ;  /* 0x0000014c00eca947 */ /* 0x002fea0003800000 */
.L_x_11856:
[----:B------:R-:W-:Y:S05]  /*bc00*/  BSYNC B0 ;  /* 0x0000000000007941 */ /* 0x000fea0003800000 */
.L_x_11855:
[----:B------:R-:W-:Y:S05]  /*bc10*/  WARPSYNC.ALL ;  /* 0x0000000000007948 */ /* 0x000fea0003800000 */
[----:B012---:R-:W-:Y:S01]  /*bc20*/  VIADD R11, R16, 0x400 ;  /* 0x00000400100b7836 */ /* 0x007fe20000000000 */
[----:B------:R0:W-:Y:S01]  /*bc30*/  BAR.SYNC.DEFER_BLOCKING R179, 0x100 ;  /* 0x000400b30000751d */ /* 0x0001e20000010000 */
[----:B------:R-:W-:Y:S02]  /*bc40*/  IMAD.MOV.U32 R181, RZ, RZ, 0x40000040 ;  /* 0x40000040ffb57424 */ /* 0x000fe400078e00ff */
[----:B------:R-:W-:Y:S01]  /*bc50*/  @!P1 VIADD R6, R6, 0x22860 ;  /* 0x0002286006069836 */ /* 0x000fe20000000000 */
[----:B------:R-:W-:-:S02]  /*bc60*/  SHF.R.U32.HI R11, RZ, 0x4, R11 ;  /* 0x00000004ff0b7819 */ /* 0x000fc4000001160b */
[----:B------:R-:W-:Y:S01]  /*bc70*/  R2UR UR7, R181 ;  /* 0x00000000b50772ca */ /* 0x000fe200000e0000 */
[----:B------:R-:W-:Y:S01]  /*bc80*/  IMAD.MOV.U32 R181, RZ, RZ, 0x40000040 ;  /* 0x40000040ffb57424 */ /* 0x000fe200078e00ff */
[----:B------:R-:W-:Y:S01]  /*bc90*/  LOP3.LUT R11, R11, 0x3fff, RZ, 0xc0, !PT ;  /* 0x00003fff0b0b7812 */ /* 0x000fe200078ec0ff */
[----:B------:R-:W1:Y:S01]  /*bca0*/  LDC R182, c[0x0][0x448] ;  /* 0x00011200ffb67b82 */ /* 0x000e620000000800 */
[----:B------:R-:W-:Y:S02]  /*bcb0*/  @!P1 PRMT R6, RZ, 0x654, R6 ;  /* 0x00000654ff069816 */ /* 0x000fe40000000006 */
[----:B------:R-:W-:-:S05]  /*bcc0*/  LOP3.LUT R11, R11, 0x3000000, RZ, 0xfc, !PT ;  /* 0x030000000b0b7812 */ /* 0x000fca00078efcff */
[----:B------:R-:W-:-:S05]  /*bcd0*/  IMAD R180, R2, 0xc00, R11 ;  /* 0x00000c0002b47824 */ /* 0x000fca00078e020b */
[----:B------:R-:W-:Y:S01]  /*bce0*/  R2UR UR6, R180 ;  /* 0x00000000b40672ca */ /* 0x000fe200000e0000 */
[----:B------:R-:W-:Y:S01]  /*bcf0*/  WARPGROUP.ARRIVE ;  /* 0x00000000000079c5 */ /* 0x000fe20000000000 */
[----:B-1----:R-:W-:-:S11]  /*bd00*/  ISETP.NE.AND P2, PT, R182, 0x1, PT ;  /* 0x00000001b600780c */ /* 0x002fd60003f45270 */
[----:B------:R-:W-:Y:S03]  /*bd10*/  HGMMA.64x256x16.F32.BF16 R24, R152, gdesc[UR4].tnspB, RZ, !UPT, gsb0 ;  /* 0x43e0000498187df0 */ /* 0x000fe6000c0018ff */
        /* <DEDUP_REMOVED lines=28> */
[----:B------:R-:W1:Y:S08]  /*bee0*/  @P2 LDC R152, c[0x0][0x450] ;  /* 0x00011400ff982b82 */ /* 0x000e700000000800 */
[----:B------:R-:W2:Y:S02]  /*bef0*/  @P2 LDC R153, c[0x0][0x44c] ;  /* 0x00011300ff992b82 */ /* 0x000ea40000000800 */
[----:B--2---:R-:W-:Y:S01]  /*bf00*/  @P2 IMAD.HI.U32 R153, R210, R153, RZ ;  /* 0x00000099d2992227 */ /* 0x004fe200078e00ff */
[----:B------:R-:W-:-:S02]  /*bf10*/  WARPGROUP.DEPBAR.LE gsb0, 0x0 ;  /* 0x00008000000079c5 */ /* 0x000fc40000010000 */
[----:B------:R-:W-:-:S11]  /*bf20*/  WARPGROUP.ARRIVE ;  /* 0x00000000000079c5 */ /* 0x000fd60000000000 */
        /* <DEDUP_REMOVED lines=8> */
[----:B------:R2:W-:Y:S02]  /*bfb0*/  @!P1 SYNCS.ARRIVE.TRANS64.RED.A1T0 RZ, [R6+URZ], RZ ;  /* 0x000000ff06ff99a7 */ /* 0x0005e4000810043f */
[----:B--2---:R-:W-:Y:S01]  /*bfc0*/  IMAD.MOV.U32 R6, RZ, RZ, R210 ;  /* 0x000000ffff067224 */ /* 0x004fe200078e00d2 */
[----:B-1----:R-:W-:Y:S02]  /*bfd0*/  @P2 SHF.R.U32.HI R6, RZ, R152, R153 ;  /* 0x00000098ff062219 */ /* 0x002fe40000011699 */
[----:B------:R-:W-:-:S02]  /*bfe0*/  ISETP.GE.AND P2, PT, R177, 0x1, PT ;  /* 0x00000001b100780c */ /* 0x000fc40003f46270 */
[----:B------:R-:W-:Y:S01]  /*bff0*/  IADD3 R155, R6, R205, -R204 ;  /* 0x000000cd069b7210 */ /* 0x000fe20007ffe8cc */
[----:B------:R-:W-:-:S04]  /*c000*/  VIADD R6, R178, 0xfffffffe ;  /* 0xfffffffeb2067836 */ /* 0x000fc80000000000 */
[----:B------:R-:W-:-:S06]  /*c010*/  IMAD.IADD R176, R155, 0x1, R176 ;  /* 0x000000019bb07824 */ /* 0x000fcc00078e02b0 */
[----:B0-----:R-:W-:Y:S05]  /*c020*/  @!P2 BRA `(.L_x_11858) ;  /* 0x000000000048a947 */ /* 0x001fea0003800000 */
        /* <DEDUP_REMOVED lines=11> */
.L_x_11860:
[----:B------:R-:W-:-:S13]  /*c0e0*/  ISETP.NE.AND P2, PT, R177, 0x1, PT ;  /* 0x00000001b100780c */ /* 0x000fda0003f45270 */
[----:B------:R-:W0:Y:S02]  /*c0f0*/  @P2 LDC.64 R152, c[0x0][0x9e8] ;  /* 0x00027a00ff982b82 */ /* 0x000e240000000a00 */
[----:B0-----:R-:W-:-:S05]  /*c100*/  @P2 IMAD.HI.U32 R152, R154, R152, RZ ;  /* 0x000000989a982227 */ /* 0x001fca00078e00ff */
[----:B------:R-:W-:-:S07]  /*c110*/  @P2 SHF.R.U32.HI R154, RZ, R153, R152 ;  /* 0x00000099ff9a2219 */ /* 0x000fce0000011698 */
.L_x_11861:
[----:B------:R-:W-:Y:S05]  /*c120*/  BSYNC B0 ;  /* 0x0000000000007941 */ /* 0x000fea0003800000 */
.L_x_11859:
[----:B------:R-:W-:-:S05]  /*c130*/  IMAD R177, R154, R177, R177 ;  /* 0x000000b19ab17224 */ /* 0x000fca00078e02b1 */
[----:B------:R-:W-:-:S07]  /*c140*/  VIMNMX R176, R176, R177, PT ;  /* 0x000000b1b0b07248 */ /* 0x000fce0003fe0100 */
.L_x_11858:
        /* <DEDUP_REMOVED lines=11> */
[----:B------:R-:W-:-:S02]  /*c200*/  ULDC UR44, c[0x0][0x9e0] ;  /* 0x00027800002c7ab9 */ /* 0x000fc40000000800 */
[----:B------:R-:W-:-:S04]  /*c210*/  VIMNMX R203, R219, R176, !PT ;  /* 0x000000b0dbcb7248 */ /* 0x000fc80007fe0100 */
[----:B------:R-:W-:-:S13]  /*c220*/  ISETP.GE.AND P2, PT, R6, R203, PT ;  /* 0x000000cb0600720c */ /* 0x000fda0003f46270 */
[----:B------:R-:W-:Y:S05]  /*c230*/  @!P2 BRA `(.L_x_11862) ;  /* 0x000000300078a947 */ /* 0x000fea0003800000 */
.L_x_11880:
[----:B------:R-:W-:Y:S01]  /*c240*/  VIADD R2, R2, 0x1 ;  /* 0x0000000102027836 */ /* 0x000fe20000000000 */
[----:B------:R-:W-:Y:S05]  /*c250*/  YIELD ;  /* 0x0000000000007946 */ /* 0x000fea0003800000 */
[----:B------:R-:W-:-:S04]  /*c260*/  ISETP.NE.AND P2, PT, R2, 0x2, PT ;  /* 0x000000020200780c */ /* 0x000fc80003f45270 */
[----:B------:R-:W-:Y:S02]  /*c270*/  SEL R10, RZ, 0x1, P2 ;  /* 0x00000001ff0a7807 */ /* 0x000fe40001000000 */
[----:B------:R-:W-:Y:S02]  /*c280*/  SEL R2, R2, RZ, P2 ;  /* 0x000000ff02027207 */ /* 0x000fe40001000000 */
[----:B------:R-:W-:Y:S01]  /*c290*/  LOP3.LUT R19, R19, R10, RZ, 0x3c, !PT ;  /* 0x0000000a13137212 */ /* 0x000fe200078e3cff */
[----:B0-----:R-:W-:Y:S06]  /*c2a0*/  @!P0 BRA `(.L_x_11863) ;  /* 0x0000000000048947 */ /* 0x001fec0003800000 */
[----:B------:R-:W-:Y:S01]  /*c2b0*/  BPT.TRAP 0x1 ;  /* 0x000000040000795c */ /* 0x000fe20000300000 */
.L_x_11863:
[----:B------:R-:W-:Y:S01]  /*c2c0*/  IMAD R201, R2, 0x8, R16 ;  /* 0x0000000802c97824 */ /* 0x000fe200078e0210 */
[----:B------:R-:W-:-:S04]  /*c2d0*/  SHF.L.U32 R202, R19, 0x1f, RZ ;  /* 0x0000001f13ca7819 */ /* 0x000fc800000006ff */
[----:B------:R0:W1:Y:S01]  /*c2e0*/  SYNCS.PHASECHK.TRANS64.TRYWAIT P2, [R201+URZ+0x22830], R202 ;  /* 0x022830cac90075a7 */ /* 0x000062000804017f */
[----:B------:R-:W-:Y:S05]  /*c2f0*/  @!P0 BRA `(.L_x_11864) ;  /* 0x0000000000048947 */ /* 0x000fea0003800000 */
[----:B------:R-:W-:Y:S01]  /*c300*/  BPT.TRAP 0x1 ;  /* 0x000000040000795c */ /* 0x000fe20000300000 */
.L_x_11864:
[----:B------:R-:W-:Y:S02]  /*c310*/  IMAD R212, R2, 0x300, R211 ;  /* 0x0000030002d47824 */ /* 0x000fe400078e02d3 */
[----:B------:R-:W-:Y:S01]  /*c320*/  IMAD.MOV.U32 R213, RZ, RZ, 0x40000040 ;  /* 0x40000040ffd57424 */ /* 0x000fe200078e00ff */
[----:B-1----:R-:W-:Y:S06]  /*c330*/  @P2 BRA `(.L_x_11865) ;  /* 0x0000000000082947 */ /* 0x002fec0003800000 */
[----:B------:R-:W1:Y:S02]  /*c340*/  SYNCS.PHASECHK.TRANS64.TRYWAIT P2, [R201+URZ+0x22830], R202 ;  /* 0x022830cac90075a7 */ /* 0x000e64000804017f */
[----:B-1----:R-:W-:Y:S05]  /*c350*/  @!P2 BRA `(.L_x_11866) ;  /* 0x000001480028a947 */ /* 0x002fea0003800000 */
.L_x_11865:
[----:B------:R-:W-:Y:S05]  /*c360*/  WARPSYNC.ALL ;  /* 0x0000000000007948 */ /* 0x000fea0003800000 */
[----:B------:R-:W-:Y:S01]  /*c370*/  R2UR UR6, R212 ;  /* 0x00000000d40672ca */ /* 0x000fe200000e0000 */
[----:B------:R-:W2:Y:S01]  /*c380*/  LDL R5, [R1] ;  /* 0x0000000001057983 */ /* 0x000ea20000100800 */
[----:B------:R-:W-:Y:S01]  /*c390*/  R2UR UR7, R213 ;  /* 0x00000000d50772ca */ /* 0x000fe200000e0000 */
[----:B------:R-:W-:Y:S01]  /*c3a0*/  WARPGROUP.ARRIVE ;  /* 0x00000000000079c5 */ /* 0x000fe20000000000 */
[----:B------:R-:W-:Y:S01]  /*c3b0*/  R2UR UR4, R8 ;  /* 0x00000000080472ca */ /* 0x000fe200000e0000 */
[----:B------:R-:W-:Y:S01]  /*c3c0*/  VIADD R216, R212, 0x2 ;  /* 0x00000002d4d87836 */ /* 0x000fe20000000000 */
[----:B------:R-:W-:Y:S01]  /*c3d0*/  R2UR UR5, R9 ;  /* 0x00000000090572ca */ /* 0x000fe200000e0000 */
[----:B------:R-:W-:-:S02]  /*c3e0*/  IMAD.MOV.U32 R217, RZ, RZ, 0x40000040 ;  /* 0x40000040ffd97424 */ /* 0x000fc400078e00ff */
[----:B------:R-:W3:Y:S01]  /*c3f0*/  S2R R200, SR_TID.X ;  /* 0x0000000000c87919 */ /* 0x000ee20000002100 */
[----:B------:R-:W-:Y:S02]  /*c400*/  IMAD.MOV.U32 R213, RZ, RZ, 0x40000040 ;  /* 0x40000040ffd57424 */ /* 0x000fe400078e00ff */
[----:B------:R-:W-:-:S07]  /*c410*/  IMAD.IADD R228, R215, 0x1, R210 ;  /* 0x00000001d7e47824 */ /* 0x000fce00078e02d2 */
[----:B------:R-:W-:Y:S01]  /*c420*/  HGMMA.64x96x16.F32.BF16 R152, gdesc[UR4], RZ, !UPT, gsb0 ;  /* 0x01600000049879f0 */ /* 0x000fe2000c0018ff */
[----:B------:R-:W-:Y:S01]  /*c430*/  R2UR UR6, R216 ;  /* 0x00000000d80672ca */ /* 0x000fe200000e0000 */
[----:B------:R-:W-:Y:S01]  /*c440*/  VIADD R216, R212, 0x4 ;  /* 0x00000004d4d87836 */ /* 0x000fe20000000000 */
[----:B------:R-:W-:Y:S01]  /*c450*/  R2UR UR7, R217 ;  /* 0x00000000d90772ca */ /* 0x000fe200000e0000 */
[----:B------:R-:W-:Y:S01]  /*c460*/  IMAD.MOV.U32 R217, RZ, RZ, 0x40000040 ;  /* 0x40000040ffd97424 */ /* 0x000fe200078e00ff */
[----:B------:R-:W-:Y:S01]  /*c470*/  R2UR UR4, R20 ;  /* 0x00000000140472ca */ /* 0x000fe200000e0000 */
[----:B------:R-:W-:Y:S01]  /*c480*/  VIADD R212, R212, 0x6 ;  /* 0x00000006d4d47836 */ /* 0x000fe20000000000 */
[----:B------:R-:W-:Y:S02]  /*c490*/  R2UR UR5, R21 ;  /* 0x00000000150572ca */ /* 0x000fe400000e0000 */
[----:B---3--:R-:W-:Y:S01]  /*c4a0*/  SHF.R.U32.HI R200, RZ, 0x7, R200 ;  /* 0x00000007ffc87819 */ /* 0x008fe200000116c8 */
[----:B------:R-:W-:-:S02]  /*c4b0*/  WARPGROUP.DEPBAR.LE gsb0, 0x0 ;  /* 0x00008000000079c5 */ /* 0x000fc40000010000 */
[----:B------:R-:W-:-:S08]  /*c4c0*/  WARPGROUP.ARRIVE ;  /* 0x00000000000079c5 */ /* 0x000fd00000000000 */
        /* <DEDUP_REMOVED lines=12> */
[----:B--2---:R-:W-:Y:S02]  /*c590*/  LOP3.LUT P2, RZ, R5, 0x100000, RZ, 0xc0, !PT ;  /* 0x0010000005ff7812 */ /* 0x004fe4000784c0ff */
[----:B------:R-:W2:Y:S02]  /*c5a0*/  LDC R5, c[0x0][0x448] ;  /* 0x00011200ff057b82 */ /* 0x000ea40000000800 */
[----:B--2---:R-:W-:-:S13]  /*c5b0*/  ISETP.NE.AND P3, PT, R5, 0x1, PT ;  /* 0x000000010500780c */ /* 0x004fda0003f65270 */
[----:B------:R-:W2:Y:S01]  /*c5c0*/  @P3 LDC R10, c[0x0][0x44c] ;  /* 0x00011300ff0a3b82 */ /* 0x000ea20000000800 */
[----:B------:R-:W-:Y:S02]  /*c5d0*/  WARPGROUP.DEPBAR.LE gsb0, 0x0 ;  /* 0x00008000000079c5 */ /* 0x000fe40000010000 */
[----:B------:R-:W-:-:S05]  /*c5e0*/  WARPGROUP.ARRIVE ;  /* 0x00000000000079c5 */ /* 0x000fca0000000000 */
[----:B------:R-:W3:Y:S01]  /*c5f0*/  @P3 LDC R5, c[0x0][0x450] ;  /* 0x00011400ff053b82 */ /* 0x000ee20000000800 */
[----:B------:R-:W-:Y:S01]  /*c600*/  HGMMA.64x96x16.F32.BF16 R152, gdesc[UR4], R152, gsb0 ;  /* 0x01600000049879f0 */ /* 0x000fe20008001898 */
[----:B--2---:R-:W-:-:S05]  /*c610*/  @P3 IMAD.HI.U32 R10, R228, R10, RZ ;  /* 0x0000000ae40a3227 */ /* 0x004fca00078e00ff */
[----:B---3--:R-:W-:Y:S01]  /*c620*/  @P3 SHF.R.U32.HI R228, RZ, R5, R10 ;  /* 0x00000005ffe43219 */ /* 0x008fe2000001160a */
[----:B------:R-:W-:Y:S01]  /*c630*/  @!P1 VIADD R10, R201, 0x22840 ;  /* 0x00022840c90a9836 */ /* 0x000fe20000000000 */
[----:B------:R-:W-:Y:S01]  /*c640*/  IADD3 R5, -R200, 0xb, RZ ;  /* 0x0000000bc8057810 */ /* 0x000fe20007ffe1ff */
[----:B------:R-:W-:Y:S02]  /*c650*/  IMAD.U32 R200, RZ, RZ, UR43 ;  /* 0x0000002bffc87e24 */ /* 0x000fe4000f8e00ff */
[----:B------:R-:W2:Y:S01]  /*c660*/  SHFL.IDX PT, R229, R228, RZ, 0x1c1f ;  /* 0x001c1fffe4e57589 */ /* 0x000ea200000e0000 */
[----:B------:R-:W-:Y:S02]  /*c670*/  @!P1 PRMT R10, RZ, 0x654, R10 ;  /* 0x00000654ff0a9816 */ /* 0x000fe4000000000a */
[----:B------:R-:W-:Y:S01]  /*c680*/  LOP3.LUT R227, RZ, R200, RZ, 0x33, !PT ;  /* 0x000000c8ffe37212 */ /* 0x000fe200078e33ff */
[----:B------:R-:W-:Y:S02]  /*c690*/  WARPGROUP.DEPBAR.LE gsb0, 0x0 ;  /* 0x00008000000079c5 */ /* 0x000fe40000010000 */
[----:B------:R3:W-:Y:S06]  /*c6a0*/  BAR.ARV R5, 0x100 ;  /* 0x000400050000751d */ /* 0x0007ec0000002000 */
[----:B------:R4:W-:Y:S02]  /*c6b0*/  @!P1 SYNCS.ARRIVE.TRANS64.RED.A1T0 RZ, [R10+URZ], RZ ;  /* 0x000000ff0aff99a7 */ /* 0x0009e4000810043f */
[----:B----4-:R-:W-:-:S04]  /*c6c0*/  IMAD R10, R6, -0x60, RZ ;  /* 0xffffffa0060a7824 */ /* 0x010fc800078e02ff */
[----:B------:R-:W-:-:S04]  /*c6d0*/  VIADD R226, R10, 0x1 ;  /* 0x000000010ae27836 */ /* 0x000fc80000000000 */
[----:B------:R-:W-:-:S05]  /*c6e0*/  IMAD R226, R206, -0x2, R226 ;  /* 0xfffffffecee27824 */ /* 0x000fca00078e02e2 */
[----:B------:R-:W-:-:S05]  /*c6f0*/  IADD3 R226, -R204, R226, R205 ;  /* 0x000000e2cce27210 */ /* 0x000fca0007ffe1cd */
[----:B------:R-:W-:Y:S02]  /*c700*/  IMAD.IADD R227, R227, 0x1, R226 ;  /* 0x00000001e3e37824 */ /* 0x000fe400078e02e2 */
[----:B------:R-:W-:Y:S02]  /*c710*/  VIADD R226, R226, UR50 ;  /* 0x00000032e2e27c36 */ /* 0x000fe40008000000 */
[C---:B--2---:R-:W-:Y:S02]  /*c720*/  IMAD.IADD R216, R229.reuse, 0x1, R227 ;  /* 0x00000001e5d87824 */ /* 0x044fe400078e02e3 */
[----:B------:R-:W-:Y:S01]  /*c730*/  IMAD.IADD R217, R229, 0x1, R226 ;  /* 0x00000001e5d97824 */ /* 0x000fe200078e02e2 */
[----:B---3--:R-:W-:Y:S06]  /*c740*/  @!P2 BRA `(.L_x_11867) ;  /* 0x000000000058a947 */ /* 0x008fec0003800000 */
        /* <DEDUP_REMOVED lines=12> */
.L_x_11869:
[----:B------:R-:W-:-:S05]  /*c810*/  IMAD.U32 R234, RZ, RZ, UR42 ;  /* 0x0000002affea7e24 */ /* 0x000fca000f8e00ff */
[----:B------:R-:W-:-:S13]  /*c820*/  ISETP.NE.AND P2, PT, R234, 0x1, PT ;  /* 0x00000001ea00780c */ /* 0x000fda0003f45270 */
[----:B------:R-:W2:Y:S02]  /*c830*/  @P2 LDC.64 R212, c[0x0][0x9e8] ;  /* 0x00027a00ffd42b82 */ /* 0x000ea40000000a00 */
[----:B--2---:R-:W-:-:S05]  /*c840*/  @P2 IMAD.HI.U32 R212, R229, R212, RZ ;  /* 0x000000d4e5d42227 */ /* 0x004fca00078e00ff */
[----:B------:R-:W-:-:S07]  /*c850*/  @P2 SHF.R.U32.HI R229, RZ, R213, R212 ;  /* 0x000000d5ffe52219 */ /* 0x000fce00000116d4 */
.L_x_11870:
[----:B------:R-:W-:Y:S05]  /*c860*/  BSYNC B0 ;  /* 0x0000000000007941 */ /* 0x000fea0003800000 */
.L_x_11868:
[----:B------:R-:W-:-:S04]  /*c870*/  IMAD R212, R206, -0x2, R10 ;  /* 0xfffffffeced47824 */ /* 0x000fc800078e020a */
[----:B------:R-:W-:-:S05]  /*c880*/  IMAD R212, R229, R234, R212 ;  /* 0x000000eae5d47224 */ /* 0x000fca00078e02d4 */
[----:B------:R-:W-:Y:S02]  /*c890*/  VIMNMX R216, R216, R212, !PT ;  /* 0x000000d4d8d87248 */ /* 0x000fe40007fe0100 */
[----:B------:R-:W-:-:S07]  /*c8a0*/  VIADDMNMX R217, R212, R234, R217, PT ;  /* 0x000000ead4d97246 */ /* 0x000fce00038001d9 */
.L_x_11867:
[----:B------:R-:W2:Y:S01]  /*c8b0*/  LDL.LU R229, [R1] ;  /* 0x0000000001e57983 */ /* 0x000ea20000300800 */
[C---:B------:R-:W-:Y:S02]  /*c8c0*/  ISETP.GE.AND P2, PT, R10.reuse, 0x1, PT ;  /* 0x000000010a00780c */ /* 0x040fe40003f46270 */
[----:B------:R-:W-:Y:S02]  /*c8d0*/  ISETP.GE.AND P4, PT, R10, 0x9, PT ;  /* 0x000000090a00780c */ /* 0x000fe40003f86270 */
[----:B--2---:R-:W-:-:S09]  /*c8e0*/  LOP3.LUT R229, R229, 0xfff7ffff, RZ, 0xc0, !PT ;  /* 0xfff7ffffe5e57812 */ /* 0x004fd200078ec0ff */
[----:B------:R-:W-:Y:S02]  /*c8f0*/  @P2 LOP3.LUT R229, R229, 0x80000, RZ, 0xfc, !PT ;  /* 0x00080000e5e52812 */ /* 0x000fe400078efcff */
[----:B------:R-:W-:Y:S02]  /*c900*/  ISETP.GT.AND P2, PT, R216, RZ, !P2 ;  /* 0x000000ffd800720c */ /* 0x000fe40005744270 */
[----:B------:R-:W-:Y:S02]  /*c910*/  LOP3.LUT R229, R229, 0xfffffffd, RZ, 0xc0, !PT ;  /* 0xfffffffde5e57812 */ /* 0x000fe400078ec0ff */
[----:B------:R-:W-:Y:S02]  /*c920*/  ISETP.LT.OR P2, PT, R217, 0x1, P2 ;  /* 0x00000001d900780c */ /* 0x000fe40001741670 */
[----:B------:R-:W-:Y:S02]  /*c930*/  @P4 LOP3.LUT R229, R229, 0x2, RZ, 0xfc, !PT ;  /* 0x00000002e5e54812 */ /* 0x000fe400078efcff */
[----:B------:R-:W-:-:S02]  /*c940*/  FSEL R212, R152, -INF , !P2 ;  /* 0xff80000098d47808 */ /* 0x000fc40005000000 */
[----:B------:R-:W-:Y:S02]  /*c950*/  ISETP.GE.AND P2, PT, R10, 0x2, PT ;  /* 0x000000020a00780c */ /* 0x000fe40003f46270 */
[----:B------:R-:W-:Y:S02]  /*c960*/  LOP3.LUT R229, R229, 0xfffffffb, RZ, 0xc0, !PT ;  /* 0xfffffffbe5e57812 */ /* 0x000fe400078ec0ff */
[----:B------:R-:W-:-:S04]  /*c970*/  ISETP.GT.AND P3, PT, R216, 0x1, !P2 ;  /* 0x00000001d800780c */ /* 0x000fc80005764270 */
[----:B------:R-:W-:-:S04]  /*c980*/  ISETP.LT.OR P3, PT, R217, 0x2, P3 ;  /* 0x00000002d900780c */ /* 0x000fc80001f61670 */
[----:B------:R-:W-:Y:S02]  /*c990*/  FSEL R213, R153, -INF , !P3 ;  /* 0xff80000099d57808 */ /* 0x000fe40005800000 */
[----:B------:R-:W-:Y:S02]  /*c9a0*/  ISETP.GT.AND P3, PT, R216, 0x8, !P4 ;  /* 0x00000008d800780c */ /* 0x000fe40006764270 */
[----:B------:R-:W-:Y:S02]  /*c9b0*/  ISETP.GE.AND P4, PT, R10, 0xa, PT ;  /* 0x0000000a0a00780c */ /* 0x000fe40003f86270 */
[----:B------:R-:W-:-:S04]  /*c9c0*/  ISETP.LT.OR P3, PT, R217, 0x9, P3 ;  /* 0x00000009d900780c */ /* 0x000fc80001f61670 */
        /* <DEDUP_REMOVED lines=116> */
[----:B------:R-:W-:Y:S02]  /*d110*/  ISETP.GT.AND P6, PT, R216, 0x59, !P6 ;  /* 0x00000059d800780c */ /* 0x000fe400077c4270 */
[----:B------:R-:W2:Y:S02]  /*d120*/  SHFL.IDX PT, R216, R228, 0x1, 0x1c1f ;  /* 0x003c1f00e4d87f89 */ /* 0x000ea400000e0000 */
[----:B------:R-:W-:Y:S02]  /*d130*/  ISETP.LT.OR P6, PT, R217, 0x5a, P6 ;  /* 0x0000005ad900780c */ /* 0x000fe400037c1670 */
[----:B------:R3:W-:Y:S02]  /*d140*/  STL [R1], R229 ;  /* 0x000000e501007387 */ /* 0x0007e40000100800 */
[----:B------:R-:W-:-:S02]  /*d150*/  FSEL R197, R197, -INF , !P6 ;  /* 0xff800000c5c57808 */ /* 0x000fc40007000000 */
[----:B------:R-:W-:Y:S01]  /*d160*/  LOP3.LUT P6, RZ, R229, 0x100000, RZ, 0xc0, !PT ;  /* 0x00100000e5ff7812 */ /* 0x000fe200078cc0ff */
[--C-:B--2---:R-:W-:Y:S02]  /*d170*/  IMAD.IADD R226, R226, 0x1, R216.reuse ;  /* 0x00000001e2e27824 */ /* 0x104fe400078e02d8 */
[----:B------:R-:W-:-:S10]  /*d180*/  IMAD.IADD R227, R227, 0x1, R216 ;  /* 0x00000001e3e37824 */ /* 0x000fd400078e02d8 */
[----:B---3--:R-:W-:Y:S05]  /*d190*/  @!P6 BRA `(.L_x_11871) ;  /* 0x000000000058e947 */ /* 0x008fea0003800000 */
        /* <DEDUP_REMOVED lines=12> */
.L_x_11873:
[----:B------:R-:W-:-:S05]  /*d260*/  IMAD.U32 R217, RZ, RZ, UR42 ;  /* 0x0000002affd97e24 */ /* 0x000fca000f8e00ff */
[----:B------:R-:W-:-:S13]  /*d270*/  ISETP.NE.AND P6, PT, R217, 0x1, PT ;  /* 0x00000001d900780c */ /* 0x000fda0003fc5270 */
[----:B------:R-:W2:Y:S02]  /*d280*/  @P6 LDC.64 R152, c[0x0][0x9e8] ;  /* 0x00027a00ff986b82 */ /* 0x000ea40000000a00 */
[----:B--2---:R-:W-:-:S05]  /*d290*/  @P6 IMAD.HI.U32 R152, R216, R152, RZ ;  /* 0x00000098d8986227 */ /* 0x004fca00078e00ff */
[----:B------:R-:W-:-:S07]  /*d2a0*/  @P6 SHF.R.U32.HI R216, RZ, R153, R152 ;  /* 0x00000099ffd86219 */ /* 0x000fce0000011698 */
.L_x_11874:
[----:B------:R-:W-:Y:S05]  /*d2b0*/  BSYNC B0 ;  /* 0x0000000000007941 */ /* 0x000fea0003800000 */
.L_x_11872:
[----:B------:R-:W-:-:S04]  /*d2c0*/  IMAD R10, R206, -0x2, R10 ;  /* 0xfffffffece0a7824 */ /* 0x000fc800078e020a */
[----:B------:R-:W-:-:S05]  /*d2d0*/  IMAD R10, R216, R217, R10 ;  /* 0x000000d9d80a7224 */ /* 0x000fca00078e020a */
[----:B------:R-:W-:Y:S02]  /*d2e0*/  VIMNMX R227, R227, R10, !PT ;  /* 0x0000000ae3e37248 */ /* 0x000fe40007fe0100 */
[----:B------:R-:W-:-:S07]  /*d2f0*/  VIADDMNMX R226, R10, R217, R226, PT ;  /* 0x000000d90ae27246 */ /* 0x000fce00038001e2 */
.L_x_11871:
[----:B------:R-:W-:Y:S02]  /*d300*/  ISETP.GT.AND P2, PT, R227, 0x1, !P2 ;  /* 0x00000001e300780c */ /* 0x000fe40005744270 */
[----:B------:R-:W-:Y:S02]  /*d310*/  FMNMX.FTZ R10, R212, R0, !PT ;  /* 0x00000000d40a7209 */ /* 0x000fe40007810000 */
[----:B------:R-:W-:Y:S02]  /*d320*/  ISETP.LT.OR P2, PT, R226, 0x2, P2 ;  /* 0x00000002e200780c */ /* 0x000fe40001741670 */
[----:B------:R-:W-:Y:S02]  /*d330*/  LOP3.LUT P6, RZ, R229, 0x8000, RZ, 0xc0, !PT ;  /* 0x00008000e5ff7812 */ /* 0x000fe400078cc0ff */
        /* <DEDUP_REMOVED lines=56> */
[----:B------:R-:W2:Y:S01]  /*d6c0*/  SHFL.BFLY PT, R152, R10, 0x2, 0x1f ;  /* 0x0c401f000a987f89 */ /* 0x000ea200000e0000 */
[----:B------:R-:W-:-:S02]  /*d6d0*/  LOP3.LUT P6, RZ, R229, 0x10, RZ, 0xc0, !PT ;  /* 0x00000010e5ff7812 */ /* 0x000fc400078cc0ff */
[C---:B------:R-:W-:Y:S02]  /*d6e0*/  ISETP.GT.AND P2, PT, R227.reuse, 0x28, !P2 ;  /* 0x00000028e300780c */ /* 0x040fe40005744270 */
[----:B------:R-:W-:Y:S02]  /*d6f0*/  ISETP.GT.AND P3, PT, R227, 0x50, !P3 ;  /* 0x00000050e300780c */ /* 0x000fe40005f64270 */
[C---:B------:R-:W-:Y:S02]  /*d700*/  ISETP.LT.OR P2, PT, R226.reuse, 0x29, P2 ;  /* 0x00000029e200780c */ /* 0x040fe40001741670 */
[----:B------:R-:W-:Y:S02]  /*d710*/  ISETP.LT.OR P3, PT, R226, 0x51, P3 ;  /* 0x00000051e200780c */ /* 0x000fe40001f61670 */
[----:B------:R-:W-:Y:S02]  /*d720*/  FSEL R174, R174, -INF , !P2 ;  /* 0xff800000aeae7808 */ /* 0x000fe40005000000 */
[----:B------:R-:W-:-:S02]  /*d730*/  LOP3.LUT P2, RZ, R229, 0x1000, RZ, 0xc0, !PT ;  /* 0x00001000e5ff7812 */ /* 0x000fc4000784c0ff */
[----:B------:R-:W-:Y:S02]  /*d740*/  FSEL R194, R194, -INF , !P3 ;  /* 0xff800000c2c27808 */ /* 0x000fe40005800000 */
[----:B------:R-:W-:Y:S02]  /*d750*/  ISETP.GT.AND P2, PT, R227, 0x29, !P2 ;  /* 0x00000029e300780c */ /* 0x000fe40005744270 */
[----:B------:R-:W-:Y:S02]  /*d760*/  LOP3.LUT P3, RZ, R229, 0x80000, RZ, 0xc0, !PT ;  /* 0x00080000e5ff7812 */ /* 0x000fe4000786c0ff */
[----:B------:R-:W-:Y:S02]  /*d770*/  ISETP.LT.OR P2, PT, R226, 0x2a, P2 ;  /* 0x0000002ae200780c */ /* 0x000fe40001741670 */
[----:B------:R-:W-:Y:S02]  /*d780*/  ISETP.GT.AND P4, PT, R227, 0x51, !P4 ;  /* 0x00000051e300780c */ /* 0x000fe40006784270 */
[----:B------:R-:W-:-:S02]  /*d790*/  FSEL R175, R175, -INF , !P2 ;  /* 0xff800000afaf7808 */ /* 0x000fc40005000000 */
[----:B------:R-:W-:Y:S02]  /*d7a0*/  LOP3.LUT P2, RZ, R229, 0x800, RZ, 0xc0, !PT ;  /* 0x00000800e5ff7812 */ /* 0x000fe4000784c0ff */
[----:B--2---:R-:W-:Y:S02]  /*d7b0*/  FMNMX.FTZ R152, R10, R152, !PT ;  /* 0x000000980a987209 */ /* 0x004fe40007810000 */
[C---:B------:R-:W-:Y:S02]  /*d7c0*/  ISETP.GT.AND P2, PT, R227.reuse, 0x30, !P2 ;  /* 0x00000030e300780c */ /* 0x040fe40005744270 */
[C---:B------:R-:W-:Y:S02]  /*d7d0*/  ISETP.LT.OR P4, PT, R226.reuse, 0x52, P4 ;  /* 0x00000052e200780c */ /* 0x040fe40002781670 */
[----:B------:R-:W-:Y:S02]  /*d7e0*/  ISETP.LT.OR P2, PT, R226, 0x31, P2 ;  /* 0x00000031e200780c */ /* 0x000fe40001741670 */
[----:B------:R-:W-:-:S02]  /*d7f0*/  ISETP.GT.AND P5, PT, R227, 0x58, !P5 ;  /* 0x00000058e300780c */ /* 0x000fc40006fa4270 */
[----:B------:R-:W-:Y:S02]  /*d800*/  FSEL R153, R178, -INF , !P2 ;  /* 0xff800000b2997808 */ /* 0x000fe40005000000 */
[----:B------:R-:W-:Y:S01]  /*d810*/  LOP3.LUT P2, RZ, R229, 0x400, RZ, 0xc0, !PT ;  /* 0x00000400e5ff7812 */ /* 0x000fe2000784c0ff */
[----:B------:R-:W2:Y:S01]  /*d820*/  SHFL.BFLY PT, R178, R152, 0x1, 0x1f ;  /* 0x0c201f0098b27f89 */ /* 0x000ea200000e0000 */
[----:B------:R-:W-:Y:S02]  /*d830*/  FSEL R195, R195, -INF , !P4 ;  /* 0xff800000c3c37808 */ /* 0x000fe40006000000 */
[----:B------:R-:W-:Y:S02]  /*d840*/  ISETP.GT.AND P2, PT, R227, 0x31, !P2 ;  /* 0x00000031e300780c */ /* 0x000fe40005744270 */
[C---:B------:R-:W-:Y:S02]  /*d850*/  ISETP.LT.OR P5, PT, R226.reuse, 0x59, P5 ;  /* 0x00000059e200780c */ /* 0x040fe40002fa1670 */
[----:B------:R-:W-:-:S02]  /*d860*/  ISETP.LT.OR P2, PT, R226, 0x32, P2 ;  /* 0x00000032e200780c */ /* 0x000fc40001741670 */
[----:B------:R-:W-:Y:S02]  /*d870*/  FSEL R198, R198, -INF , !P5 ;  /* 0xff800000c6c67808 */ /* 0x000fe40006800000 */
[----:B------:R-:W-:Y:S02]  /*d880*/  FSEL R179, R179, -INF , !P2 ;  /* 0xff800000b3b37808 */ /* 0x000fe40005000000 */
[----:B------:R-:W-:-:S04]  /*d890*/  LOP3.LUT P2, RZ, R229, 0x200, RZ, 0xc0, !PT ;  /* 0x00000200e5ff7812 */ /* 0x000fc8000784c0ff */
[----:B------:R-:W-:-:S04]  /*d8a0*/  ISETP.GT.AND P2, PT, R227, 0x38, !P2 ;  /* 0x00000038e300780c */ /* 0x000fc80005744270 */
[----:B------:R-:W-:Y:S02]  /*d8b0*/  ISETP.LT.OR P2, PT, R226, 0x39, P2 ;  /* 0x00000039e200780c */ /* 0x000fe40001741670 */
[----:B--2---:R-:W-:Y:S02]  /*d8c0*/  FMNMX.FTZ R178, R152, R178, !PT ;  /* 0x000000b298b27209 */ /* 0x004fe40007810000 */
        /* <DEDUP_REMOVED lines=21> */
[----:B------:R-:W-:-:S04]  /*da20*/  FSETP.NEU.FTZ.AND P2, PT, R178, -INF , PT ;  /* 0xff800000b200780b */ /* 0x000fc80003f5d000 */
[----:B------:R-:W-:-:S05]  /*da30*/  FSEL R10, R178, RZ, P2 ;  /* 0x000000ffb20a7208 */ /* 0x000fca0001000000 */
[----:B------:R-:W-:Y:S01]  /*da40*/  FADD.FTZ R0, -R10, R0 ;  /* 0x000000000a007221 */ /* 0x000fe20000010100 */
[----:B------:R-:W-:-:S04]  /*da50*/  IMAD.U32 R10, RZ, RZ, UR39 ;  /* 0x00000027ff0a7e24 */ /* 0x000fc8000f8e00ff */
[-C--:B------:R-:W-:Y:S01]  /*da60*/  FMUL.FTZ R217, R178, R10.reuse ;  /* 0x0000000ab2d97220 */ /* 0x080fe20000410000 */
[----:B------:R-:W-:-:S04]  /*da70*/  FMUL.FTZ R0, R0, R10 ;  /* 0x0000000a00007220 */ /* 0x000fc80000410000 */
[----:B------:R-:W-:Y:S02]  /*da80*/  FSEL R217, R217, RZ, P2 ;  /* 0x000000ffd9d97208 */ /* 0x000fe40001000000 */
[----:B------:R-:W-:Y:S01]  /*da90*/  ISETP.GT.AND P2, PT, R227, RZ, !P3 ;  /* 0x000000ffe300720c */ /* 0x000fe20005f44270 */
[----:B------:R-:W-:Y:S02]  /*daa0*/  MUFU.EX2 R0, R0 ;  /* 0x0000000000007308 */ /* 0x000fe40000000800 */
[-CC-:B------:R-:W-:Y:S01]  /*dab0*/  FFMA.FTZ R212, R212, R10.reuse, -R217.reuse ;  /* 0x0000000ad4d47223 */ /* 0x180fe200000108d9 */
[----:B------:R-:W-:Y:S01]  /*dac0*/  ISETP.LT.OR P2, PT, R226, 0x1, P2 ;  /* 0x00000001e200780c */ /* 0x000fe20001741670 */
[-CC-:B------:R-:W-:Y:S01]  /*dad0*/  FFMA.FTZ R213, R213, R10.reuse, -R217.reuse ;  /* 0x0000000ad5d57223 */ /* 0x180fe200000108d9 */
[-CC-:B------:R-:W-:Y:S01]  /*dae0*/  FFMA.FTZ R156, R156, R10.reuse, -R217.reuse ;  /* 0x0000000a9c9c7223 */ /* 0x180fe200000108d9 */
[-CC-:B------:R-:W-:Y:S01]  /*daf0*/  FFMA.FTZ R157, R157, R10.reuse, -R217.reuse ;  /* 0x0000000a9d9d7223 */ /* 0x180fe200000108d9 */
[----:B------:R-:W-:Y:S01]  /*db00*/  FSEL R154, R154, -INF , !P2 ;  /* 0xff8000009a9a7808 */ /* 0x000fe20005000000 */
[----:B------:R2:W3:Y:S01]  /*db10*/  MUFU.EX2 R152, R212 ;  /* 0x000000d400987308 */ /* 0x0004e20000000800 */
[----:B------:R-:W-:Y:S01]  /*db20*/  ISETP.GT.AND P2, PT, R227, 0x59, !P6 ;  /* 0x00000059e300780c */ /* 0x000fe20007744270 */
[-CC-:B------:R-:W-:Y:S01]  /*db30*/  FFMA.FTZ R160, R160, R10.reuse, -R217.reuse ;  /* 0x0000000aa0a07223 */ /* 0x180fe200000108d9 */
[-CC-:B------:R-:W-:Y:S01]  /*db40*/  FFMA.FTZ R161, R161, R10.reuse, -R217.reuse ;  /* 0x0000000aa1a17223 */ /* 0x180fe200000108d9 */
[-CC-:B------:R-:W-:Y:S01]  /*db50*/  FFMA.FTZ R164, R164, R10.reuse, -R217.reuse ;  /* 0x0000000aa4a47223 */ /* 0x180fe200000108d9 */
[----:B------:R-:W-:Y:S01]  /*db60*/  ISETP.LT.OR P2, PT, R226, 0x5a, P2 ;  /* 0x0000005ae200780c */ /* 0x000fe20001741670 */
[-CC-:B------:R-:W-:Y:S01]  /*db70*/  FFMA.FTZ R165, R165, R10.reuse, -R217.reuse ;  /* 0x0000000aa5a57223 */ /* 0x180fe200000108d9 */
[-CC-:B------:R-:W-:Y:S01]  /*db80*/  FFMA.FTZ R168, R168, R10.reuse, -R217.reuse ;  /* 0x0000000aa8a87223 */ /* 0x180fe200000108d9 */
[----:B------:R-:W4:Y:S01]  /*db90*/  MUFU.EX2 R213, R213 ;  /* 0x000000d500d57308 */ /* 0x000f220000000800 */
[----:B--2---:R-:W-:Y:S01]  /*dba0*/  FMNMX.FTZ R212, R154, R7, !PT ;  /* 0x000000079ad47209 */ /* 0x004fe20007810000 */
[-CC-:B------:R-:W-:Y:S01]  /*dbb0*/  FFMA.FTZ R169, R169, R10.reuse, -R217.reuse ;  /* 0x0000000aa9a97223 */ /* 0x180fe200000108d9 */
[----:B------:R-:W-:Y:S01]  /*dbc0*/  FSEL R199, R199, -INF , !P2 ;  /* 0xff800000c7c77808 */ /* 0x000fe20005000000 */
[--C-:B------:R-:W-:Y:S01]  /*dbd0*/  FFMA.FTZ R172, R172, R10, -R217.reuse ;  /* 0x0000000aacac7223 */ /* 0x100fe200000108d9 */
[----:B------:R-:W-:Y:S01]  /*dbe0*/  FMNMX.FTZ R212, R155, R212, !PT ;  /* 0x000000d49bd47209 */ /* 0x000fe20007810000 */
[-CC-:B------:R-:W-:Y:S01]  /*dbf0*/  FFMA.FTZ R173, R173, R10.reuse, -R217.reuse ;  /* 0x0000000aadad7223 */ /* 0x180fe200000108d9 */
[--C-:B------:R-:W-:Y:S01]  /*dc00*/  FFMA.FTZ R176, R176, R10, -R217.reuse ;  /* 0x0000000ab0b07223 */ /* 0x100fe200000108d9 */
[----:B------:R-:W2:Y:S01]  /*dc10*/  MUFU.EX2 R156, R156 ;  /* 0x0000009c009c7308 */ /* 0x000ea20000000800 */
[----:B------:R-:W-:Y:S01]  /*dc20*/  FMNMX.FTZ R212, R158, R212, !PT ;  /* 0x000000d49ed47209 */ /* 0x000fe20007810000 */
[----:B---3--:R-:W-:Y:S01]  /*dc30*/  FFMA.FTZ R4, R0, R4, R152 ;  /* 0x0000000400047223 */ /* 0x008fe20000010098 */
[-CC-:B------:R-:W-:Y:S01]  /*dc40*/  FFMA.FTZ R177, R177, R10.reuse, -R217.reuse ;  /* 0x0000000ab1b17223 */ /* 0x180fe200000108d9 */
[--C-:B------:R-:W-:Y:S01]  /*dc50*/  FFMA.FTZ R180, R180, R10, -R217.reuse ;  /* 0x0000000ab4b47223 */ /* 0x100fe200000108d9 */
[----:B------:R-:W-:Y:S01]  /*dc60*/  FMNMX.FTZ R212, R159, R212, !PT ;  /* 0x000000d49fd47209 */ /* 0x000fe20007810000 */
[-CC-:B------:R-:W-:Y:S01]  /*dc70*/  FFMA.FTZ R181, R181, R10.reuse, -R217.reuse ;  /* 0x0000000ab5b57223 */ /* 0x180fe200000108d9 */
[--C-:B------:R-:W-:Y:S01]  /*dc80*/  FFMA.FTZ R184, R184, R10, -R217.reuse ;  /* 0x0000000ab8b87223 */ /* 0x100fe200000108d9 */
[----:B------:R-:W3:Y:S01]  /*dc90*/  MUFU.EX2 R157, R157 ;  /* 0x0000009d009d7308 */ /* 0x000ee20000000800 */
[----:B------:R-:W-:Y:S01]  /*dca0*/  FMNMX.FTZ R212, R162, R212, !PT ;  /* 0x000000d4a2d47209 */ /* 0x000fe20007810000 */
[C---:B----4-:R-:W-:Y:S01]  /*dcb0*/  FADD.FTZ R4, R213.reuse, R4 ;  /* 0x00000004d5047221 */ /* 0x050fe20000010000 */
[----:B------:R-:W-:Y:S01]  /*dcc0*/  F2FP.BF16.F32.PACK_AB R152, R213, R152 ;  /* 0x00000098d598723e */ /* 0x000fe200000010ff */
[--C-:B------:R-:W-:Y:S01]  /*dcd0*/  FFMA.FTZ R185, R185, R10, -R217.reuse ;  /* 0x0000000ab9b97223 */ /* 0x100fe200000108d9 */
[----:B------:R-:W-:Y:S01]  /*dce0*/  FMNMX.FTZ R212, R163, R212, !PT ;  /* 0x000000d4a3d47209 */ /* 0x000fe20007810000 */
[-CC-:B------:R-:W-:Y:S01]  /*dcf0*/  FFMA.FTZ R188, R188, R10.reuse, -R217.reuse ;  /* 0x0000000abcbc7223 */ /* 0x180fe200000108d9 */
[--C-:B------:R-:W-:Y:S01]  /*dd00*/  FFMA.FTZ R189, R189, R10, -R217.reuse ;  /* 0x0000000abdbd7223 */ /* 0x100fe200000108d9 */
[----:B------:R-:W4:Y:S01]  /*dd10*/  MUFU.EX2 R160, R160 ;  /* 0x000000a000a07308 */ /* 0x000f220000000800 */
[----:B------:R-:W-:Y:S01]  /*dd20*/  FMNMX.FTZ R212, R166, R212, !PT ;  /* 0x000000d4a6d47209 */ /* 0x000fe20007810000 */
[----:B--2---:R-:W-:Y:S01]  /*dd30*/  FADD.FTZ R4, R156, R4 ;  /* 0x000000049c047221 */ /* 0x004fe20000010000 */
[-CC-:B------:R-:W-:Y:S01]  /*dd40*/  FFMA.FTZ R192, R192, R10.reuse, -R217.reuse ;  /* 0x0000000ac0c07223 */ /* 0x180fe200000108d9 */
[--C-:B------:R-:W-:Y:S01]  /*dd50*/  FFMA.FTZ R193, R193, R10, -R217.reuse ;  /* 0x0000000ac1c17223 */ /* 0x100fe200000108d9 */
[----:B------:R-:W-:Y:S01]  /*dd60*/  FMNMX.FTZ R212, R167, R212, !PT ;  /* 0x000000d4a7d47209 */ /* 0x000fe20007810000 */
[-CC-:B------:R-:W-:Y:S01]  /*dd70*/  FFMA.FTZ R196, R196, R10.reuse, -R217.reuse ;  /* 0x0000000ac4c47223 */ /* 0x180fe200000108d9 */
[----:B------:R-:W-:Y:S01]  /*dd80*/  FFMA.FTZ R197, R197, R10, -R217 ;  /* 0x0000000ac5c57223 */ /* 0x000fe200000108d9 */
[----:B------:R-:W2:Y:S01]  /*dd90*/  MUFU.EX2 R161, R161 ;  /* 0x000000a100a17308 */ /* 0x000ea20000000800 */
[----:B------:R-:W-:Y:S01]  /*dda0*/  FMNMX.FTZ R212, R170, R212, !PT ;  /* 0x000000d4aad47209 */ /* 0x000fe20007810000 */
[----:B---3--:R-:W-:Y:S01]  /*ddb0*/  FADD.FTZ R4, R157, R4 ;  /* 0x000000049d047221 */ /* 0x008fe20000010000 */
[-C--:B------:R-:W-:Y:S01]  /*ddc0*/  FMUL.FTZ R24, R24, R0.reuse ;  /* 0x0000000018187220 */ /* 0x080fe20000410000 */
[----:B------:R-:W-:Y:S01]  /*ddd0*/  FMUL.FTZ R25, R25, R0 ;  /* 0x0000000019197220 */ /* 0x000fe20000410000 */
[----:B------:R-:W-:Y:S01]  /*dde0*/  FMNMX.FTZ R212, R171, R212, !PT ;  /* 0x000000d4abd47209 */ /* 0x000fe20007810000 */
[-C--:B------:R-:W-:Y:S01]  /*ddf0*/  FMUL.FTZ R28, R28, R0.reuse ;  /* 0x000000001c1c7220 */ /* 0x080fe20000410000 */
[----:B------:R-:W-:Y:S01]  /*de00*/  FMUL.FTZ R29, R29, R0 ;  /* 0x000000001d1d7220 */ /* 0x000fe20000410000 */
[----:B------:R-:W3:Y:S01]  /*de10*/  MUFU.EX2 R164, R164 ;  /* 0x000000a400a47308 */ /* 0x000ee20000000800 */
[----:B------:R-:W-:Y:S01]  /*de20*/  FMNMX.FTZ R212, R174, R212, !PT ;  /* 0x000000d4aed47209 */ /* 0x000fe20007810000 */
[----:B----4-:R-:W-:Y:S01]  /*de30*/  FADD.FTZ R4, R160, R4 ;  /* 0x00000004a0047221 */ /* 0x010fe20000010000 */
[-C--:B------:R-:W-:Y:S01]  /*de40*/  FMUL.FTZ R32, R32, R0.reuse ;  /* 0x0000000020207220 */ /* 0x080fe20000410000 */
[----:B------:R-:W-:Y:S01]  /*de50*/  FMUL.FTZ R33, R33, R0 ;  /* 0x0000000021217220 */ /* 0x000fe20000410000 */
[----:B------:R-:W-:Y:S01]  /*de60*/  FMNMX.FTZ R212, R175, R212, !PT ;  /* 0x000000d4afd47209 */ /* 0x000fe20007810000 */
[-C--:B------:R-:W-:Y:S01]  /*de70*/  FMUL.FTZ R36, R36, R0.reuse ;  /* 0x0000000024247220 */ /* 0x080fe20000410000 */
[----:B------:R-:W-:Y:S01]  /*de80*/  FMUL.FTZ R37, R37, R0 ;  /* 0x0000000025257220 */ /* 0x000fe20000410000 */
[----:B------:R-:W4:Y:S01]  /*de90*/  MUFU.EX2 R165, R165 ;  /* 0x000000a500a57308 */ /* 0x000f220000000800 */
[----:B------:R-:W-:Y:S01]  /*dea0*/  FMNMX.FTZ R212, R153, R212, !PT ;  /* 0x000000d499d47209 */ /* 0x000fe20007810000 */
[----:B--2---:R-:W-:Y:S01]  /*deb0*/  FADD.FTZ R4, R161, R4 ;  /* 0x00000004a1047221 */ /* 0x004fe20000010000 */
[-C--:B------:R-:W-:Y:S01]  /*dec0*/  FMUL.FTZ R40, R40, R0.reuse ;  /* 0x0000000028287220 */ /* 0x080fe20000410000 */
[----:B------:R-:W-:Y:S01]  /*ded0*/  FMUL.FTZ R41, R41, R0 ;  /* 0x0000000029297220 */ /* 0x000fe20000410000 */
[----:B------:R-:W-:Y:S01]  /*dee0*/  FMNMX.FTZ R212, R179, R212, !PT ;  /* 0x000000d4b3d47209 */ /* 0x000fe20007810000 */
[-C--:B------:R-:W-:Y:S01]  /*def0*/  FMUL.FTZ R44, R44, R0.reuse ;  /* 0x000000002c2c7220 */ /* 0x080fe20000410000 */
[----:B------:R-:W-:Y:S01]  /*df00*/  FMUL.FTZ R45, R45, R0 ;  /* 0x000000002d2d7220 */ /* 0x000fe20000410000 */
        /* <DEDUP_REMOVED lines=39> */
[-C--:B------:R-:W-:Y:S01]  /*e180*/  FMUL.FTZ R85, R85, R0.reuse ;  /* 0x0000000055557220 */ /* 0x080fe20000410000 */
[----:B------:R-:W4:Y:S01]  /*e190*/  MUFU.EX2 R177, R177 ;  /* 0x000000b100b17308 */ /* 0x000f220000000800 */
[----:B--2---:R-:W-:Y:S01]  /*e1a0*/  FADD.FTZ R4, R173, R4 ;  /* 0x00000004ad047221 */ /* 0x004fe20000010000 */
[----:B------:R-:W2:Y:S01]  /*e1b0*/  SHFL.BFLY PT, R213, R212, 0x2, 0x1f ;  /* 0x0c401f00d4d57f89 */ /* 0x000ea200000e0000 */
[-C--:B------:R-:W-:Y:S01]  /*e1c0*/  FMUL.FTZ R88, R88, R0.reuse ;  /* 0x0000000058587220 */ /* 0x080fe20000410000 */
[-C--:B------:R-:W-:Y:S01]  /*e1d0*/  FMUL.FTZ R89, R89, R0.reuse ;  /* 0x0000000059597220 */ /* 0x080fe20000410000 */
        /* <DEDUP_REMOVED lines=20> */
[----:B-----5:R-:W-:Y:S01]  /*e320*/  FADD.FTZ R4, R180, R4 ;  /* 0x00000004b4047221 */ /* 0x020fe20000010000 */
[----:B--2---:R-:W-:Y:S01]  /*e330*/  FMNMX.FTZ R212, R212, R213, !PT ;  /* 0x000000d5d4d47209 */ /* 0x004fe20007810000 */
[-C--:B------:R-:W-:Y:S01]  /*e340*/  FMUL.FTZ R121, R121, R0.reuse ;  /* 0x0000000079797220 */ /* 0x080fe20000410000 */
[-C--:B------:R-:W-:Y:S01]  /*e350*/  FMUL.FTZ R124, R124, R0.reuse ;  /* 0x000000007c7c7220 */ /* 0x080fe20000410000 */
[-C--:B------:R-:W-:Y:S01]  /*e360*/  FMUL.FTZ R125, R125, R0.reuse ;  /* 0x000000007d7d7220 */ /* 0x080fe20000410000 */
[-C--:B------:R-:W-:Y:S01]  /*e370*/  FMUL.FTZ R128, R128, R0.reuse ;  /* 0x0000000080807220 */ /* 0x080fe20000410000 */
[----:B------:R-:W2:Y:S01]  /*e380*/  SHFL.BFLY PT, R213, R212, 0x1, 0x1f ;  /* 0x0c201f00d4d57f89 */ /* 0x000ea200000e0000 */
        /* <DEDUP_REMOVED lines=14> */
[----:B------:R-:W-:-:S02]  /*e470*/  FMUL.FTZ R149, R149, R0 ;  /* 0x0000000095957220 */ /* 0x000fc40000410000 */
[----:B------:R-:W4:Y:S01]  /*e480*/  MUFU.EX2 R189, R189 ;  /* 0x000000bd00bd7308 */ /* 0x000f220000000800 */
[----:B-----5:R-:W-:Y:S01]  /*e490*/  FADD.FTZ R4, R185, R4 ;  /* 0x00000004b9047221 */ /* 0x020fe20000010000 */
[----:B--2---:R-:W-:-:S06]  /*e4a0*/  FMNMX.FTZ R176, R212, R213, !PT ;  /* 0x000000d5d4b07209 */ /* 0x004fcc0007810000 */
[----:B------:R-:W2:Y:S01]  /*e4b0*/  MUFU.EX2 R192, R192 ;  /* 0x000000c000c07308 */ /* 0x000ea20000000800 */
[----:B---3--:R-:W-:Y:S01]  /*e4c0*/  FADD.FTZ R4, R188, R4 ;  /* 0x00000004bc047221 */ /* 0x008fe20000010000 */
[C---:B------:R-:W-:Y:S01]  /*e4d0*/  FSETP.NEU.FTZ.AND P2, PT, R176.reuse, -INF , PT ;  /* 0xff800000b000780b */ /* 0x040fe20003f5d000 */
[----:B------:R-:W-:-:S05]  /*e4e0*/  FMUL.FTZ R213, R176, R10 ;  /* 0x0000000ab0d57220 */ /* 0x000fca0000410000 */
[----:B------:R-:W3:Y:S01]  /*e4f0*/  MUFU.EX2 R193, R193 ;  /* 0x000000c100c17308 */ /* 0x000ee20000000800 */
[----:B------:R-:W-:-:S05]  /*e500*/  FSEL R213, R213, RZ, P2 ;  /* 0x000000ffd5d57208 */ /* 0x000fca0001000000 */
[--C-:B------:R-:W-:Y:S01]  /*e510*/  FFMA.FTZ R226, R166, R10, -R213.reuse ;  /* 0x0000000aa6e27223 */ /* 0x100fe200000108d5 */
[----:B------:R-:W-:Y:S01]  /*e520*/  F2FP.BF16.F32.PACK_AB R166, R181, R180 ;  /* 0x000000b4b5a6723e */ /* 0x000fe200000010ff */
        /* <DEDUP_REMOVED lines=8> */
[--C-:B------:R-:W-:Y:S01]  /*e5b0*/  FFMA.FTZ R163, R163, R10, -R213.reuse ;  /* 0x0000000aa3a37223 */ /* 0x100fe200000108d5 */
[----:B------:R-:W-:Y:S01]  /*e5c0*/  F2FP.BF16.F32.PACK_AB R154, R157, R156 ;  /* 0x0000009c9d9a723e */ /* 0x000fe200000010ff */
[-C--:B------:R-:W-:Y:S01]  /*e5d0*/  FMUL.FTZ R7, R7, R10.reuse ;  /* 0x0000000a07077220 */ /* 0x080fe20000410000 */
[--C-:B------:R-:W-:Y:S01]  /*e5e0*/  FFMA.FTZ R155, R174, R10, -R213.reuse ;  /* 0x0000000aae9b7223 */ /* 0x100fe200000108d5 */
[----:B------:R-:W-:Y:S01]  /*e5f0*/  F2FP.BF16.F32.PACK_AB R156, R161, R160 ;  /* 0x000000a0a19c723e */ /* 0x000fe200000010ff */
[-CC-:B------:R-:W-:Y:S01]  /*e600*/  FFMA.FTZ R167, R167, R10.reuse, -R213.reuse ;  /* 0x0000000aa7a77223 */ /* 0x180fe200000108d5 */
[----:B----4-:R-:W-:Y:S01]  /*e610*/  FADD.FTZ R161, R189, R4 ;  /* 0x00000004bda17221 */ /* 0x010fe20000010000 */
[----:B------:R-:W-:Y:S01]  /*e620*/  MUFU.EX2 R212, R212 ;  /* 0x000000d400d47308 */ /* 0x000fe20000000800 */
[----:B------:R-:W-:Y:S01]  /*e630*/  FFMA.FTZ R217, R170, R10, -R213 ;  /* 0x0000000aaad97223 */ /* 0x000fe200000108d5 */
[----:B------:R-:W-:Y:S01]  /*e640*/  F2FP.BF16.F32.PACK_AB R158, R165, R164 ;  /* 0x000000a4a59e723e */ /* 0x000fe200000010ff */
[----:B--2---:R-:W-:Y:S01]  /*e650*/  FADD.FTZ R4, R192, R161 ;  /* 0x000000a1c0047221 */ /* 0x004fe20000010000 */
[-CC-:B------:R-:W-:Y:S01]  /*e660*/  FFMA.FTZ R171, R171, R10.reuse, -R213.reuse ;  /* 0x0000000aabab7223 */ /* 0x180fe200000108d5 */
[-CC-:B------:R-:W-:Y:S01]  /*e670*/  FFMA.FTZ R175, R175, R10.reuse, -R213.reuse ;  /* 0x0000000aafaf7223 */ /* 0x180fe200000108d5 */
[-CC-:B------:R-:W-:Y:S01]  /*e680*/  FFMA.FTZ R153, R153, R10.reuse, -R213.reuse ;  /* 0x0000000a99997223 */ /* 0x180fe200000108d5 */
[----:B---3--:R-:W-:Y:S01]  /*e690*/  FADD.FTZ R165, R193, R4 ;  /* 0x00000004c1a57221 */ /* 0x008fe20000010000 */
[----:B------:R-:W2:Y:S01]  /*e6a0*/  MUFU.EX2 R7, R7 ;  /* 0x0000000700077308 */ /* 0x000ea20000000800 */
[--C-:B------:R-:W-:Y:S01]  /*e6b0*/  FFMA.FTZ R179, R179, R10, -R213.reuse ;  /* 0x0000000ab3b37223 */ /* 0x100fe200000108d5 */
[----:B------:R-:W-:Y:S01]  /*e6c0*/  F2FP.BF16.F32.PACK_AB R160, R169, R168 ;  /* 0x000000a8a9a0723e */ /* 0x000fe200000010ff */
        /* <DEDUP_REMOVED lines=8> */
[--C-:B------:R-:W-:Y:S01]  /*e750*/  FFMA.FTZ R195, R195, R10, -R213.reuse ;  /* 0x0000000ac3c37223 */ /* 0x100fe200000108d5 */
[----:B------:R-:W-:Y:S01]  /*e760*/  F2FP.BF16.F32.PACK_AB R162, R173, R172 ;  /* 0x000000acada2723e */ /* 0x000fe200000010ff */
[-CC-:B------:R-:W-:Y:S01]  /*e770*/  FFMA.FTZ R198, R198, R10.reuse, -R213.reuse ;  /* 0x0000000ac6c67223 */ /* 0x180fe200000108d5 */
[----:B------:R-:W-:Y:S01]  /*e780*/  FFMA.FTZ R199, R199, R10, -R213 ;  /* 0x0000000ac7c77223 */ /* 0x000fe200000108d5 */
[----:B------:R-:W-:Y:S01]  /*e790*/  F2FP.BF16.F32.PACK_AB R164, R177, R216 ;  /* 0x000000d8b1a4723e */ /* 0x000fe200000010ff */
[----:B------:R-:W4:Y:S01]  /*e7a0*/  MUFU.EX2 R159, R159 ;  /* 0x0000009f009f7308 */ /* 0x000f220000000800 */
[----:B--2---:R-:W-:Y:S01]  /*e7b0*/  FFMA.FTZ R3, R7, R3, R229 ;  /* 0x0000000307037223 */ /* 0x004fe200000100e5 */
[----:B------:R-:W-:Y:S01]  /*e7c0*/  F2FP.BF16.F32.PACK_AB R168, R185, R184 ;  /* 0x000000b8b9a8723e */ /* 0x000fe200000010ff */
[-C--:B------:R-:W-:Y:S01]  /*e7d0*/  FMUL.FTZ R26, R26, R7.reuse ;  /* 0x000000071a1a7220 */ /* 0x080fe20000410000 */
[----:B------:R-:W-:Y:S01]  /*e7e0*/  F2FP.BF16.F32.PACK_AB R170, R189, R188 ;  /* 0x000000bcbdaa723e */ /* 0x000fe200000010ff */
[----:B------:R-:W-:Y:S01]  /*e7f0*/  FADD.FTZ R3, R212, R3 ;  /* 0x00000003d4037221 */ /* 0x000fe20000010000 */
        /* <DEDUP_REMOVED lines=37> */
[-C--:B------:R-:W-:Y:S01]  /*ea50*/  FMUL.FTZ R78, R78, R7.reuse ;  /* 0x000000074e4e7220 */ /* 0x080fe20000410000 */
[-C--:B------:R-:W-:Y:S01]  /*ea60*/  FMUL.FTZ R79, R79, R7.reuse ;  /* 0x000000074f4f7220 */ /* 0x080fe20000410000 */
[-C--:B------:R-:W-:Y:S01]  /*ea70*/  FMUL.FTZ R82, R82, R7.reuse ;  /* 0x0000000752527220 */ /* 0x080fe20000410000 */
[-C--:B------:R-:W-:Y:S01]  /*ea80*/  FMUL.FTZ R83, R83, R7.reuse ;  /* 0x0000000753537220 */ /* 0x080fe20000410000 */
[-C--:B------:R-:W-:Y:S01]  /*ea90*/  FMUL.FTZ R86, R86, R7.reuse ;  /* 0x0000000756567220 */ /* 0x080fe20000410000 */
[----:B------:R-:W4:Y:S01]  /*eaa0*/  MUFU.EX2 R167, R167 ;  /* 0x000000a700a77308 */ /* 0x000f220000000800 */
        /* <DEDUP_REMOVED lines=33> */
[----:B----4-:R-:W-:Y:S01]  /*ecc0*/  F2FP.BF16.F32.PACK_AB R155, R159, R228 ;  /* 0x000000e49f9b723e */ /* 0x010fe200000010ff */
[-C--:B------:R-:W-:Y:S01]  /*ecd0*/  FMUL.FTZ R134, R134, R7.reuse ;  /* 0x0000000786867220 */ /* 0x080fe20000410000 */
[----:B------:R-:W-:Y:S01]  /*ece0*/  F2FP.BF16.F32.PACK_AB R159, R167, R226 ;  /* 0x000000e2a79f723e */ /* 0x000fe200000010ff */
[----:B------:R-:W-:Y:S01]  /*ecf0*/  FMUL.FTZ R135, R135, R7 ;  /* 0x0000000787877220 */ /* 0x000fe20000410000 */
[----:B------:R-:W-:Y:S01]  /*ed00*/  F2FP.BF16.F32.PACK_AB R161, R171, R161 ;  /* 0x000000a1aba1723e */ /* 0x000fe200000010ff */
[-C--:B------:R-:W-:Y:S01]  /*ed10*/  FMUL.FTZ R138, R138, R7.reuse ;  /* 0x000000078a8a7220 */ /* 0x080fe20000410000 */
[----:B------:R3:W4:Y:S01]  /*ed20*/  MUFU.EX2 R169, R153 ;  /* 0x0000009900a97308 */ /* 0x0007220000000800 */
[----:B-----5:R-:W-:Y:S01]  /*ed30*/  FADD.FTZ R180, R165, R180 ;  /* 0x000000b4a5b47221 */ /* 0x020fe20000010000 */
[-C--:B------:R-:W-:Y:S01]  /*ed40*/  FMUL.FTZ R139, R139, R7.reuse ;  /* 0x000000078b8b7220 */ /* 0x080fe20000410000 */
[-C--:B------:R-:W-:Y:S01]  /*ed50*/  FMUL.FTZ R142, R142, R7.reuse ;  /* 0x000000078e8e7220 */ /* 0x080fe20000410000 */
[-C--:B------:R-:W-:Y:S01]  /*ed60*/  FMUL.FTZ R143, R143, R7.reuse ;  /* 0x000000078f8f7220 */ /* 0x080fe20000410000 */
[-C--:B------:R-:W-:Y:S01]  /*ed70*/  FMUL.FTZ R146, R146, R7.reuse ;  /* 0x0000000792927220 */ /* 0x080fe20000410000 */
[-C--:B------:R-:W-:Y:S01]  /*ed80*/  FMUL.FTZ R147, R147, R7.reuse ;  /* 0x0000000793937220 */ /* 0x080fe20000410000 */
[----:B------:R-:W-:Y:S01]  /*ed90*/  FMUL.FTZ R150, R150, R7 ;  /* 0x0000000796967220 */ /* 0x000fe20000410000 */
[----:B------:R-:W5:Y:S01]  /*eda0*/  MUFU.EX2 R179, R179 ;  /* 0x000000b300b37308 */ /* 0x000f620000000800 */
[C---:B--2---:R-:W-:Y:S01]  /*edb0*/  FADD.FTZ R180, R175.reuse, R180 ;  /* 0x000000b4afb47221 */ /* 0x044fe20000010000 */
[----:B------:R-:W-:Y:S01]  /*edc0*/  F2FP.BF16.F32.PACK_AB R163, R175, R165 ;  /* 0x000000a5afa3723e */ /* 0x000fe200000010ff */
[----:B------:R-:W-:Y:S01]  /*edd0*/  FMUL.FTZ R151, R151, R7 ;  /* 0x0000000797977220 */ /* 0x000fe20000410000 */
[----:B---3--:R-:W-:-:S04]  /*ede0*/  F2FP.BF16.F32.PACK_AB R153, R212, R229 ;  /* 0x000000e5d499723e */ /* 0x008fc800000010ff */
[----:B------:R-:W2:Y:S01]  /*edf0*/  MUFU.EX2 R182, R182 ;  /* 0x000000b600b67308 */ /* 0x000ea20000000800 */
[----:B----4-:R-:W-:-:S07]  /*ee00*/  FADD.FTZ R180, R169, R180 ;  /* 0x000000b4a9b47221 */ /* 0x010fce0000010000 */
[----:B------:R-:W3:Y:S01]  /*ee10*/  MUFU.EX2 R183, R183 ;  /* 0x000000b700b77308 */ /* 0x000ee20000000800 */
[C---:B-----5:R-:W-:Y:S01]  /*ee20*/  FADD.FTZ R3, R179.reuse, R180 ;  /* 0x000000b4b3037221 */ /* 0x060fe20000010000 */
[----:B------:R-:W-:-:S06]  /*ee30*/  F2FP.BF16.F32.PACK_AB R165, R179, R169 ;  /* 0x000000a9b3a5723e */ /* 0x000fcc00000010ff */
[----:B------:R-:W4:Y:S01]  /*ee40*/  MUFU.EX2 R186, R186 ;  /* 0x000000ba00ba7308 */ /* 0x000f220000000800 */
[----:B--2---:R-:W-:-:S07]  /*ee50*/  FADD.FTZ R0, R182, R3 ;  /* 0x00000003b6007221 */ /* 0x004fce0000010000 */
[----:B------:R-:W2:Y:S01]  /*ee60*/  MUFU.EX2 R187, R187 ;  /* 0x000000bb00bb7308 */ /* 0x000ea20000000800 */
[C---:B---3--:R-:W-:Y:S01]  /*ee70*/  FADD.FTZ R3, R183.reuse, R0 ;  /* 0x00000000b7037221 */ /* 0x048fe20000010000 */
[----:B------:R-:W-:-:S06]  /*ee80*/  F2FP.BF16.F32.PACK_AB R167, R183, R182 ;  /* 0x000000b6b7a7723e */ /* 0x000fcc00000010ff */
        /* <DEDUP_REMOVED lines=11> */
[----:B--2---:R-:W-:-:S07]  /*ef40*/  FADD.FTZ R0, R173, R0 ;  /* 0x00000000ad007221 */ /* 0x004fce0000010000 */
[----:B------:R-:W2:Y:S01]  /*ef50*/  MUFU.EX2 R199, R199 ;  /* 0x000000c700c77308 */ /* 0x000ea20000000800 */
[C---:B---3--:R-:W-:Y:S01]  /*ef60*/  FADD.FTZ R3, R195.reuse, R0 ;  /* 0x00000000c3037221 */ /* 0x048fe20000010000 */
[----:B------:R-:W-:-:S03]  /*ef70*/  F2FP.BF16.F32.PACK_AB R173, R195, R173 ;  /* 0x000000adc3ad723e */ /* 0x000fc600000010ff */
[----:B----4-:R-:W-:-:S04]  /*ef80*/  FADD.FTZ R0, R198, R3 ;  /* 0x00000003c6007221 */ /* 0x010fc80000010000 */
[C---:B--2---:R-:W-:Y:S01]  /*ef90*/  FADD.FTZ R3, R199.reuse, R0 ;  /* 0x00000000c7037221 */ /* 0x044fe20000010000 */
[----:B------:R-:W-:Y:S01]  /*efa0*/  F2FP.BF16.F32.PACK_AB R175, R199, R198 ;  /* 0x000000c6c7af723e */ /* 0x000fe200000010ff */
[----:B------:R-:W-:Y:S06]  /*efb0*/  @!P0 BRA `(.L_x_11875) ;  /* 0x0000000000048947 */ /* 0x000fec0003800000 */
[----:B------:R-:W-:Y:S01]  /*efc0*/  BPT.TRAP 0x1 ;  /* 0x000000040000795c */ /* 0x000fe20000300000 */
.L_x_11875:
[----:B------:R2:W3:Y:S01]  /*efd0*/  SYNCS.PHASECHK.TRANS64.TRYWAIT P2, [R201+URZ+0x22850], R202 ;  /* 0x022850cac90075a7 */ /* 0x0004e2000804017f */
[----:B------:R-:W-:Y:S05]  /*efe0*/  @!P0 BRA `(.L_x_11876) ;  /* 0x0000000000048947 */ /* 0x000fea0003800000 */
[----:B------:R-:W-:Y:S01]  /*eff0*/  BPT.TRAP 0x1 ;  /* 0x000000040000795c */ /* 0x000fe20000300000 */
.L_x_11876:
[----:B------:R-:W-:Y:S04]  /*f000*/  BSSY B0, `(.L_x_11877) ;  /* 0x0000004000007945 */ /* 0x000fe80003800000 */
[----:B---3--:R-:W-:Y:S05]  /*f010*/  @P2 BRA `(.L_x_11878) ;  /* 0x0000000000082947 */ /* 0x008fea0003800000 */
[----:B------:R-:W3:Y:S02]  /*f020*/  SYNCS.PHASECHK.TRANS64.TRYWAIT P2, [R201+URZ+0x22850], R202 ;  /* 0x022850cac90075a7 */ /* 0x000ee4000804017f */
[----:B---3--:R-:W-:Y:S05]  /*f030*/  @!P2 BRA `(.L_x_11879) ;  /* 0x0000011c0004a947 */ /* 0x008fea0003800000 */
.L_x_11878:
[----:B------:R-:W-:Y:S05]  /*f040*/  BSYNC B0 ;  /* 0x0000000000007941 */ /* 0x000fea0003800000 */
.L_x_11877:
[----:B------:R-:W4:Y:S01]  /*f050*/  S2R R0, SR_TID.X ;  /* 0x0000000000007919 */ /* 0x000f220000002100 */
[----:B------:R-:W-:Y:S05]  /*f060*/  WARPSYNC.ALL ;  /* 0x0000000000007948 */ /* 0x000fea0003800000 */
[----:B------:R-:W-:Y:S01]  /*f070*/  IMAD R180, R2, 0xc00, R11 ;  /* 0x00000c0002b47824 */ /* 0x000fe200078e020b */
[----:B------:R-:W-:Y:S01]  /*f080*/  ISETP.GT.AND P2, PT, R6, R203, PT ;  /* 0x000000cb0600720c */ /* 0x000fe20003f44270 */
[----:B------:R-:W-:Y:S02]  /*f090*/  IMAD.MOV.U32 R181, RZ, RZ, 0x40000040 ;  /* 0x40000040ffb57424 */ /* 0x000fe400078e00ff */
[----:B0123--:R-:W-:Y:S01]  /*f0a0*/  @!P1 VIADD R201, R201, 0x22860 ;  /* 0x00022860c9c99836 */ /* 0x00ffe20000000000 */
[----:B------:R-:W-:Y:S01]  /*f0b0*/  R2UR UR6, R180 ;  /* 0x00000000b40672ca */ /* 0x000fe200000e0000 */
[----:B------:R-:W-:Y:S01]  /*f0c0*/  VIADD R6, R6, 0xffffffff ;  /* 0xffffffff06067836 */ /* 0x000fe20000000000 */
[----:B------:R-:W-:Y:S01]  /*f0d0*/  R2UR UR7, R181 ;  /* 0x00000000b50772ca */ /* 0x000fe200000e0000 */
[----:B------:R-:W-:Y:S01]  /*f0e0*/  IMAD.MOV.U32 R181, RZ, RZ, 0x40000040 ;  /* 0x40000040ffb57424 */ /* 0x000fe200078e00ff */
[----:B------:R-:W-:Y:S01]  /*f0f0*/  @!P1 PRMT R201, RZ, 0x654, R201 ;  /* 0x00000654ffc99816 */ /* 0x000fe200000000c9 */
[----:B------:R-:W-:Y:S01]  /*f100*/  IMAD.MOV.U32 R7, RZ, RZ, R176 ;  /* 0x000000ffff077224 */ /* 0x000fe200078e00b0 */
[----:B----4-:R-:W-:-:S05]  /*f110*/  SHF.R.U32.HI R0, RZ, 0x7, R0 ;  /* 0x00000007ff007819 */ /* 0x010fca0000011600 */
[----:B------:R-:W-:-:S05]  /*f120*/  VIADD R0, R0, 0x8 ;  /* 0x0000000800007836 */ /* 0x000fca0000000000 */
[----:B------:R0:W-:Y:S02]  /*f130*/  BAR.SYNC.DEFER_BLOCKING R0, 0x100 ;  /* 0x000400000000751d */ /* 0x0001e40000010000 */
[----:B0-----:R-:W-:-:S04]  /*f140*/  IMAD.MOV.U32 R0, RZ, RZ, R178 ;  /* 0x000000ffff007224 */ /* 0x001fc800078e00b2 */
[----:B------:R-:W-:-:S06]  /*f150*/  WARPGROUP.ARRIVE ;  /* 0x00000000000079c5 */ /* 0x000fcc0000000000 */
        /* <DEDUP_REMOVED lines=42> */
[----:B------:R-:W-:Y:S02]  /*f400*/  IMAD.MOV.U32 R7, RZ, RZ, R176 ;  /* 0x000000ffff077224 */ /* 0x000fe400078e00b0 */
[----:B------:R-:W-:-:S07]  /*f410*/  IMAD.MOV.U32 R0, RZ, RZ, R178 ;  /* 0x000000ffff007224 */ /* 0x000fce00078e00b2 */
.L_x_11862:
[----:B------:R-:W2:Y:S01]  /*f420*/  LDL.LU R156, [R1] ;  /* 0x00000000019c7983 */ /* 0x000ea20000300800 */
[----:B------:R-:W1:Y:S01]  /*f430*/  LDC R234, c[0x0][0x448] ;  /* 0x00011200ffea7b82 */ /* 0x000e620000000800 */
[----:B------:R-:W-:Y:S01]  /*f440*/  VIADD R152, R210, 0x7f ;  /* 0x0000007fd2987836 */ /* 0x000fe20000000000 */
[----:B------:R-:W-:-:S06]  /*f450*/  IADD3 R155, R205, 0x1, -R204 ;  /* 0x00000001cd9b7810 */ /* 0x000fcc0007ffe8cc */
[----:B------:R-:W3:Y:S01]  /*f460*/  LDC R229, c[0x0][0x9e4] ;  /* 0x00027900ffe57b82 */ /* 0x000ee20000000800 */
[----:B-1----:R-:W-:-:S13]  /*f470*/  ISETP.NE.AND P2, PT, R234, 0x1, PT ;  /* 0x00000001ea00780c */ /* 0x002fda0003f45270 */
[----:B------:R-:W1:Y:S08]  /*f480*/  @P2 LDC R153, c[0x0][0x44c] ;  /* 0x00011300ff992b82 */ /* 0x000e700000000800 */
[----:B------:R-:W4:Y:S01]  /*f490*/  @P2 LDC R154, c[0x0][0x450] ;  /* 0x00011400ff9a2b82 */ /* 0x000f220000000800 */
[----:B-1----:R-:W-:-:S05]  /*f4a0*/  @P2 IMAD.HI.U32 R153, R152, R153, RZ ;  /* 0x0000009998992227 */ /* 0x002fca00078e00ff */
[----:B----4-:R-:W-:-:S05]  /*f4b0*/  @P2 SHF.R.U32.HI R152, RZ, R154, R153 ;  /* 0x0000009aff982219 */ /* 0x010fca0000011699 */
[----:B------:R-:W-:-:S04]  /*f4c0*/  IMAD.IADD R153, R155, 0x1, R152 ;  /* 0x000000019b997824 */ /* 0x000fc800078e0298 */
[----:B------:R-:W-:Y:S01]  /*f4d0*/  IMAD.IADD R200, R153, 0x1, -R200 ;  /* 0x0000000199c87824 */ /* 0x000fe200078e0ac8 */
[----:B--2---:R-:W-:-:S04]  /*f4e0*/  LOP3.LUT R156, R156, 0xffefffff, RZ, 0xc0, !PT ;  /* 0xffefffff9c9c7812 */ /* 0x004fc800078ec0ff */
[----:B------:R-:W-:Y:S02]  /*f4f0*/  @P2 LOP3.LUT R156, R156, 0x100000, RZ, 0xfc, !PT ;  /* 0x001000009c9c2812 */ /* 0x000fe400078efcff */
[----:B---3--:R-:W-:Y:S02]  /*f500*/  ISETP.GE.AND P2, PT, R229, 0x1, PT ;  /* 0x00000001e500780c */ /* 0x008fe40003f46270 */
[----:B------:R-:W-:-:S11]  /*f510*/  LOP3.LUT R156, R156, 0xffdfffff, RZ, 0xc0, !PT ;  /* 0xffdfffff9c9c7812 */ /* 0x000fd600078ec0ff */
[----:B------:R-:W-:-:S05]  /*f520*/  @P2 LOP3.LUT R156, R156, 0x200000, RZ, 0xfc, !PT ;  /* 0x002000009c9c2812 */ /* 0x000fca00078efcff */
[----:B------:R1:W-:Y:S01]  /*f530*/  STL [R1], R156 ;  /* 0x0000009c01007387 */ /* 0x0003e20000100800 */
[----:B------:R-:W-:Y:S05]  /*f540*/  @!P2 BRA `(.L_x_11881) ;  /* 0x000000000048a947 */ /* 0x000fea0003800000 */
[----:B------:R-:W-:Y:S01]  /*f550*/  IMAD.MOV.U32 R154, RZ, RZ, R153 ;  /* 0x000000ffff9a7224 */ /* 0x000fe200078e0099 */
[----:B------:R-:W-:Y:S04]  /*f560*/  BSSY B0, `(.L_x_11882) ;  /* 0x000000e000007945 */ /* 0x000fe80003800000 */
[----:B------:R-:W-:-:S13]  /*f570*/  ISETP.GT.AND P2, PT, R154, -0x1, PT ;  /* 0xffffffff9a00780c */ /* 0x000fda0003f44270 */
[----:B------:R-:W-:Y:S05]  /*f580*/  @P2 BRA `(.L_x_11883) ;  /* 0x00000000001c2947 */ /* 0x000fea0003800000 */
[----:B------:R-:W-:Y:S02]  /*f590*/  ISETP.NE.AND P2, PT, R229, 0x1, PT ;  /* 0x00000001e500780c */ /* 0x000fe40003f45270 */
[----:B------:R-:W-:-:S11]  /*f5a0*/  LOP3.LUT R155, RZ, R154, RZ, 0x33, !PT ;  /* 0x0000009aff9b7212 */ /* 0x000fd600078e33ff */
[----:B------:R-:W2:Y:S02]  /*f5b0*/  @P2 LDC.64 R152, c[0x0][0x9e8] ;  /* 0x00027a00ff982b82 */ /* 0x000ea40000000a00 */
[----:B--2---:R-:W-:-:S05]  /*f5c0*/  @P2 IMAD.HI.U32 R152, R155, R152, RZ ;  /* 0x000000989b982227 */ /* 0x004fca00078e00ff */
[----:B------:R-:W-:-:S04]  /*f5d0*/  @P2 SHF.R.U32.HI R155, RZ, R153, R152 ;  /* 0x00000099ff9b2219 */ /* 0x000fc80000011698 */
[----:B------:R-:W-:Y:S01]  /*f5e0*/  LOP3.LUT R154, RZ, R155, RZ, 0x33, !PT ;  /* 0x0000009bff9a7212 */ /* 0x000fe200078e33ff */
[----:B------:R-:W-:Y:S06]  /*f5f0*/  BRA `(.L_x_11884) ;  /* 0x0000000000107947 */ /* 0x000fec0003800000 */
.L_x_11883:
[----:B------:R-:W-:-:S13]  /*f600*/  ISETP.NE.AND P2, PT, R229, 0x1, PT ;  /* 0x00000001e500780c */ /* 0x000fda0003f45270 */
[----:B------:R-:W2:Y:S02]  /*f610*/  @P2 LDC.64 R152, c[0x0][0x9e8] ;  /* 0x00027a00ff982b82 */ /* 0x000ea40000000a00 */
[----:B--2---:R-:W-:-:S05]  /*f620*/  @P2 IMAD.HI.U32 R152, R154, R152, RZ ;  /* 0x000000989a982227 */ /* 0x004fca00078e00ff */
[----:B------:R-:W-:-:S07]  /*f630*/  @P2 SHF.R.U32.HI R154, RZ, R153, R152 ;  /* 0x00000099ff9a2219 */ /* 0x000fce0000011698 */
.L_x_11884:
[----:B------:R-:W-:Y:S05]  /*f640*/  BSYNC B0 ;  /* 0x0000000000007941 */ /* 0x000fea0003800000 */
.L_x_11882:
[----:B------:R-:W-:-:S05]  /*f650*/  IMAD R153, R154, R229, RZ ;  /* 0x000000e59a997224 */ /* 0x000fca00078e02ff */
[----:B------:R-:W-:-:S07]  /*f660*/  VIMNMX R200, R200, R153, !PT ;  /* 0x00000099c8c87248 */ /* 0x000fce0007fe0100 */
.L_x_11881:
[----:B------:R-:W-:-:S04]  /*f670*/  VIADD R200, R200, 0x5f ;  /* 0x0000005fc8c87836 */ /* 0x000fc80000000000 */
[----:B------:R-:W-:-:S05]  /*f680*/  IMAD.HI R200, R200, 0x2aaaaaab, RZ ;  /* 0x2aaaaaabc8c87827 */ /* 0x000fca00078e02ff */
[----:B------:R-:W-:-:S04]  /*f690*/  SHF.R.U32.HI R153, RZ, 0x1f, R200 ;  /* 0x0000001fff997819 */ /* 0x000fc800000116c8 */
[----:B------:R-:W-:-:S04]  /*f6a0*/  LEA.HI.SX32 R212, R200, R153, 0x1c ;  /* 0x00000099c8d47211 */ /* 0x000fc800078fe2ff */
[----:B------:R-:W-:-:S04]  /*f6b0*/  VIMNMX R212, R219, R212, !PT ;  /* 0x000000d4dbd47248 */ /* 0x000fc80007fe0100 */
[----:B------:R-:W-:-:S13]  /*f6c0*/  ISETP.GE.AND P2, PT, R6, R212, PT ;  /* 0x000000d40600720c */ /* 0x000fda0003f46270 */
[----:B------:R-:W-:Y:S05]  /*f6d0*/  @!P2 BRA `(.L_x_11885) ;  /* 0x0000001c00bca947 */ /* 0x000fea0003800000 */
[----:B0-----:R-:W-:Y:S02]  /*f6e0*/  IMAD.MOV.U32 R201, RZ, RZ, R7 ;  /* 0x000000ffffc97224 */ /* 0x001fe400078e0007 */
[----:B------:R-:W-:Y:S02]  /*f6f0*/  IMAD.MOV.U32 R200, RZ, RZ, R0 ;  /* 0x000000ffffc87224 */ /* 0x000fe400078e0000 */
[----:B------:R-:W-:-:S07]  /*f700*/  IMAD.MOV.U32 R216, RZ, RZ, R6 ;  /* 0x000000ffffd87224 */ /* 0x000fce00078e0006 */
.L_x_11895:
[----:B------:R-:W-:Y:S01]  /*f710*/  VIADD R2, R2, 0x1 ;  /* 0x0000000102027836 */ /* 0x000fe20000000000 */
[----:B------:R-:W-:Y:S05]  /*f720*/  YIELD ;  /* 0x0000000000007946 */ /* 0x000fea0003800000 */
[----:B------:R-:W-:Y:S01]  /*f730*/  ISETP.NE.AND P3, PT, R2, 0x2, PT ;  /* 0x000000020200780c */ /* 0x000fe20003f65270 */
[----:B------:R-:W-:Y:S02]  /*f740*/  IMAD.MOV.U32 R5, RZ, RZ, R216 ;  /* 0x000000ffff057224 */ /* 0x000fe400078e00d8 */
[----:B------:R-:W-:Y:S01]  /*f750*/  VIADD R216, R216, 0xffffffff ;  /* 0xffffffffd8d87836 */ /* 0x000fe20000000000 */
[----:B------:R-:W-:-:S02]  /*f760*/  SEL R0, RZ, 0x1, P3 ;  /* 0x00000001ff007807 */ /* 0x000fc40001800000 */
[----:B------:R-:W-:Y:S02]  /*f770*/  ISETP.GT.AND P2, PT, R5, R212, PT ;  /* 0x000000d40500720c */ /* 0x000fe40003f44270 */
[----:B------:R-:W-:Y:S02]  /*f780*/  LOP3.LUT R19, R19, R0, RZ, 0x3c, !PT ;  /* 0x0000000013137212 */ /* 0x000fe400078e3cff */
[----:B------:R-:W-:Y:S01]  /*f790*/  SEL R2, R2, RZ, P3 ;  /* 0x000000ff02027207 */ /* 0x000fe20001800000 */
[----:B0-----:R-:W-:Y:S08]  /*f7a0*/  @!P0 BRA `(.L_x_11886) ;  /* 0x0000000000048947 */ /* 0x001ff00003800000 */
[----:B------:R-:W-:Y:S01]  /*f7b0*/  BPT.TRAP 0x1 ;  /* 0x000000040000795c */ /* 0x000fe20000300000 */
.L_x_11886:
[----:B------:R-:W-:Y:S01]  /*f7c0*/  IMAD R6, R2, 0x8, R16 ;  /* 0x0000000802067824 */ /* 0x000fe200078e0210 */
[----:B------:R-:W-:-:S04]  /*f7d0*/  SHF.L.U32 R213, R19, 0x1f, RZ ;  /* 0x0000001f13d57819 */ /* 0x000fc800000006ff */
[----:B------:R0:W2:Y:S01]  /*f7e0*/  SYNCS.PHASECHK.TRANS64.TRYWAIT P3, [R6+URZ+0x22830], R213 ;  /* 0x022830d5060075a7 */ /* 0x0000a2000806017f */
[----:B------:R-:W-:Y:S05]  /*f7f0*/  @!P0 BRA `(.L_x_11887) ;  /* 0x0000000000048947 */ /* 0x000fea0003800000 */
[----:B------:R-:W-:Y:S01]  /*f800*/  BPT.TRAP 0x1 ;  /* 0x000000040000795c */ /* 0x000fe20000300000 */
.L_x_11887:
[----:B-1----:R-:W-:Y:S02]  /*f810*/  IMAD R156, R2, 0x300, R211 ;  /* 0x00000300029c7824 */ /* 0x002fe400078e02d3 */
[----:B------:R-:W-:Y:S01]  /*f820*/  IMAD.MOV.U32 R157, RZ, RZ, 0x40000040 ;  /* 0x40000040ff9d7424 */ /* 0x000fe200078e00ff */
[----:B--2---:R-:W-:Y:S06]  /*f830*/  @P3 BRA `(.L_x_11888) ;  /* 0x0000000000083947 */ /* 0x004fec0003800000 */
[----:B------:R-:W1:Y:S02]  /*f840*/  SYNCS.PHASECHK.TRANS64.TRYWAIT P3, [R6+URZ+0x22830], R213 ;  /* 0x022830d5060075a7 */ /* 0x000e64000806017f */
[----:B-1----:R-:W-:Y:S05]  /*f850*/  @!P3 BRA `(.L_x_11889) ;  /* 0x000001140010b947 */ /* 0x002fea0003800000 */
.L_x_11888:
        /* <DEDUP_REMOVED lines=14> */
[----:B------:R-:W-:Y:S01]  /*f940*/  IMAD.U32 R10, RZ, RZ, UR38 ;  /* 0x00000026ff0a7e24 */ /* 0x000fe2000f8e00ff */
[----:B------:R-:W-:Y:S01]  /*f950*/  R2UR UR15, R153 ;  /* 0x00000000990f72ca */ /* 0x000fe200000e0000 */
[----:B------:R-:W2:Y:S01]  /*f960*/  S2R R217, SR_TID.X ;  /* 0x0000000000d97919 */ /* 0x000ea20000002100 */
[----:B------:R-:W-:-:S02]  /*f970*/  R2UR UR18, R156 ;  /* 0x000000009c1272ca */ /* 0x000fc400000e0000 */
[----:B------:R-:W-:Y:S02]  /*f980*/  R2UR UR19, R157 ;  /* 0x000000009d1372ca */ /* 0x000fe400000e0000 */
[----:B------:R-:W-:Y:S01]  /*f990*/  WARPGROUP.ARRIVE ;  /* 0x00000000000079c5 */ /* 0x000fe20000000000 */
[----:B------:R-:W-:Y:S02]  /*f9a0*/  R2UR UR8, R20 ;  /* 0x00000000140872ca */ /* 0x000fe400000e0000 */
[----:B------:R-:W-:Y:S02]  /*f9b0*/  R2UR UR9, R21 ;  /* 0x00000000150972ca */ /* 0x000fe400000e0000 */
[----:B------:R-:W-:Y:S01]  /*f9c0*/  R2UR UR12, R14 ;  /* 0x000000000e0c72ca */ /* 0x000fe200000e0000 */
[----:B------:R-:W-:Y:S01]  /*f9d0*/  HGMMA.64x96x16.F32.BF16 R152, gdesc[UR4], RZ, !UPT, gsb0 ;  /* 0x01600000049879f0 */ /* 0x000fe2000c0018ff */
[----:B------:R-:W-:Y:S02]  /*f9e0*/  R2UR UR13, R15 ;  /* 0x000000000f0d72ca */ /* 0x000fe400000e0000 */
[----:B------:R-:W-:-:S02]  /*f9f0*/  R2UR UR16, R12 ;  /* 0x000000000c1072ca */ /* 0x000fc400000e0000 */
[----:B------:R-:W-:Y:S02]  /*fa00*/  R2UR UR17, R13 ;  /* 0x000000000d1172ca */ /* 0x000fe400000e0000 */
[----:B--2---:R-:W-:Y:S01]  /*fa10*/  SHF.R.U32.HI R217, RZ, 0x7, R217 ;  /* 0x00000007ffd97819 */ /* 0x004fe200000116d9 */
        /* <DEDUP_REMOVED lines=37> */
[----:B--2---:R-:W-:-:S05]  /*fc70*/  FMNMX.FTZ R0, R0, R5, !PT ;  /* 0x0000000500007209 */ /* 0x004fca0007810000 */
[C---:B------:R-:W-:Y:S01]  /*fc80*/  FMUL.FTZ R5, R0.reuse, R10 ;  /* 0x0000000a00057220 */ /* 0x040fe20000410000 */
[----:B------:R-:W-:-:S03]  /*fc90*/  FADD.FTZ R7, -R0, R200 ;  /* 0x000000c800077221 */ /* 0x000fc60000010100 */
[-CC-:B------:R-:W-:Y:S01]  /*fca0*/  FFMA.FTZ R152, R152, R10.reuse, -R5.reuse ;  /* 0x0000000a98987223 */ /* 0x180fe20000010805 */
        /* <DEDUP_REMOVED lines=92> */
[----:B------:R-:W-:Y:S01]  /*10270*/  FFMA.FTZ R4, R7, R4, R152 ;  /* 0x0000000407047223 */ /* 0x000fe20000010098 */
[----:B------:R-:W-:Y:S01]  /*10280*/  FMNMX.FTZ R7, R154, R201, !PT ;  /* 0x000000c99a077209 */ /* 0x000fe20007810000 */
[----:B------:R-:W2:Y:S01]  /*10290*/  MUFU.EX2 R157, R157 ;  /* 0x0000009d009d7308 */ /* 0x000ea20000000800 */
[C---:B---3--:R-:W-:Y:S01]  /*102a0*/  F2FP.BF16.F32.PACK_AB R200, R153.reuse, R152 ;  /* 0x0000009899c8723e */ /* 0x048fe200000010ff */
[----:B------:R-:W-:Y:S01]  /*102b0*/  FADD.FTZ R4, R153, R4 ;  /* 0x0000000499047221 */ /* 0x000fe20000010000 */
[----:B------:R-:W-:-:S03]  /*102c0*/  FMNMX.FTZ R7, R155, R7, !PT ;  /* 0x000000079b077209 */ /* 0x000fc60007810000 */
[----:B----4-:R-:W-:Y:S01]  /*102d0*/  FADD.FTZ R4, R156, R4 ;  /* 0x000000049c047221 */ /* 0x010fe20000010000 */
[----:B------:R-:W-:Y:S01]  /*102e0*/  FMNMX.FTZ R7, R158, R7, !PT ;  /* 0x000000079e077209 */ /* 0x000fe20007810000 */
[----:B------:R-:W3:Y:S03]  /*102f0*/  MUFU.EX2 R152, R160 ;  /* 0x000000a000987308 */ /* 0x000ee60000000800 */
[----:B------:R-:W-:-:S04]  /*10300*/  FMNMX.FTZ R7, R159, R7, !PT ;  /* 0x000000079f077209 */ /* 0x000fc80007810000 */
[----:B------:R-:W-:Y:S01]  /*10310*/  FMNMX.FTZ R7, R162, R7, !PT ;  /* 0x00000007a2077209 */ /* 0x000fe20007810000 */
[----:B------:R-:W4:Y:S01]  /*10320*/  MUFU.EX2 R161, R161 ;  /* 0x000000a100a17308 */ /* 0x000f220000000800 */
[C---:B--2---:R-:W-:Y:S01]  /*10330*/  FADD.FTZ R4, R157.reuse, R4 ;  /* 0x000000049d047221 */ /* 0x044fe20000010000 */
[----:B------:R-:W-:Y:S02]  /*10340*/  F2FP.BF16.F32.PACK_AB R202, R157, R156 ;  /* 0x0000009c9dca723e */ /* 0x000fe400000010ff */
[----:B------:R-:W-:-:S04]  /*10350*/  FMNMX.FTZ R7, R163, R7, !PT ;  /* 0x00000007a3077209 */ /* 0x000fc80007810000 */
[----:B------:R-:W-:Y:S01]  /*10360*/  FMNMX.FTZ R7, R166, R7, !PT ;  /* 0x00000007a6077209 */ /* 0x000fe20007810000 */
[----:B------:R-:W2:Y:S01]  /*10370*/  MUFU.EX2 R164, R164 ;  /* 0x000000a400a47308 */ /* 0x000ea20000000800 */
[----:B---3--:R-:W-:Y:S02]  /*10380*/  FADD.FTZ R4, R152, R4 ;  /* 0x0000000498047221 */ /* 0x008fe40000010000 */
[----:B------:R-:W-:-:S04]  /*10390*/  FMNMX.FTZ R7, R167, R7, !PT ;  /* 0x00000007a7077209 */ /* 0x000fc80007810000 */
[----:B------:R-:W-:Y:S01]  /*103a0*/  FMNMX.FTZ R7, R170, R7, !PT ;  /* 0x00000007aa077209 */ /* 0x000fe20007810000 */
[----:B------:R-:W3:Y:S01]  /*103b0*/  MUFU.EX2 R165, R165 ;  /* 0x000000a500a57308 */ /* 0x000ee20000000800 */
[C---:B----4-:R-:W-:Y:S01]  /*103c0*/  FADD.FTZ R4, R161.reuse, R4 ;  /* 0x00000004a1047221 */ /* 0x050fe20000010000 */
[----:B------:R-:W-:Y:S02]  /*103d0*/  F2FP.BF16.F32.PACK_AB R152, R161, R152 ;  /* 0x00000098a198723e */ /* 0x000fe400000010ff */
[----:B------:R-:W-:-:S04]  /*103e0*/  FMNMX.FTZ R7, R171, R7, !PT ;  /* 0x00000007ab077209 */ /* 0x000fc80007810000 */
[----:B------:R-:W-:Y:S01]  /*103f0*/  FMNMX.FTZ R7, R174, R7, !PT ;  /* 0x00000007ae077209 */ /* 0x000fe20007810000 */
[----:B------:R-:W4:Y:S01]  /*10400*/  MUFU.EX2 R156, R168 ;  /* 0x000000a8009c7308 */ /* 0x000f220000000800 */
[----:B--2---:R-:W-:Y:S02]  /*10410*/  FADD.FTZ R4, R164, R4 ;  /* 0x00000004a4047221 */ /* 0x004fe40000010000 */
[----:B------:R-:W-:-:S04]  /*10420*/  FMNMX.FTZ R7, R175, R7, !PT ;  /* 0x00000007af077209 */ /* 0x000fc80007810000 */
[----:B------:R-:W-:Y:S01]  /*10430*/  FMNMX.FTZ R7, R178, R7, !PT ;  /* 0x00000007b2077209 */ /* 0x000fe20007810000 */
[----:B------:R-:W2:Y:S01]  /*10440*/  MUFU.EX2 R169, R169 ;  /* 0x000000a900a97308 */ /* 0x000ea20000000800 */
[----:B---3--:R-:W-:Y:S02]  /*10450*/  FADD.FTZ R4, R165, R4 ;  /* 0x00000004a5047221 */ /* 0x008fe40000010000 */
[----:B------:R-:W-:-:S04]  /*10460*/  FMNMX.FTZ R7, R179, R7, !PT ;  /* 0x00000007b3077209 */ /* 0x000fc80007810000 */
[----:B------:R-:W-:Y:S01]  /*10470*/  FMNMX.FTZ R7, R182, R7, !PT ;  /* 0x00000007b6077209 */ /* 0x000fe20007810000 */
[----:B------:R-:W3:Y:S01]  /*10480*/  MUFU.EX2 R172, R172 ;  /* 0x000000ac00ac7308 */ /* 0x000ee20000000800 */
[----:B----4-:R-:W-:Y:S02]  /*10490*/  FADD.FTZ R4, R156, R4 ;  /* 0x000000049c047221 */ /* 0x010fe40000010000 */
        /* <DEDUP_REMOVED lines=15> */
[----:B------:R-:W-:Y:S01]  /*10590*/  MUFU.EX2 R168, R192 ;  /* 0x000000c000a87308 */ /* 0x000fe20000000800 */
[----:B--2---:R-:W-:Y:S02]  /*105a0*/  FADD.FTZ R4, R160, R4 ;  /* 0x00000004a0047221 */ /* 0x004fe40000010000 */
[----:B------:R-:W-:-:S05]  /*105b0*/  FMNMX.FTZ R7, R199, R7, !PT ;  /* 0x00000007c7077209 */ /* 0x000fca0007810000 */
[----:B------:R-:W2:Y:S01]  /*105c0*/  SHFL.BFLY PT, R153, R7, 0x2, 0x1f ;  /* 0x0c401f0007997f89 */ /* 0x000ea200000e0000 */
[----:B------:R-:W4:Y:S01]  /*105d0*/  MUFU.EX2 R180, R180 ;  /* 0x000000b400b47308 */ /* 0x000f220000000800 */
[C---:B---3--:R-:W-:Y:S01]  /*105e0*/  FADD.FTZ R4, R177.reuse, R4 ;  /* 0x00000004b1047221 */ /* 0x048fe20000010000 */
[----:B------:R-:W-:-:S06]  /*105f0*/  F2FP.BF16.F32.PACK_AB R160, R177, R160 ;  /* 0x000000a0b1a0723e */ /* 0x000fcc00000010ff */
[----:B------:R-:W3:Y:S08]  /*10600*/  MUFU.EX2 R181, R181 ;  /* 0x000000b500b57308 */ /* 0x000ef00000000800 */
[----:B------:R-:W5:Y:S01]  /*10610*/  MUFU.EX2 R184, R184 ;  /* 0x000000b800b87308 */ /* 0x000f620000000800 */
[----:B----4-:R-:W-:Y:S01]  /*10620*/  FADD.FTZ R4, R180, R4 ;  /* 0x00000004b4047221 */ /* 0x010fe20000010000 */
[----:B--2---:R-:W-:-:S06]  /*10630*/  FMNMX.FTZ R7, R7, R153, !PT ;  /* 0x0000009907077209 */ /* 0x004fcc0007810000 */
[----:B------:R-:W2:Y:S01]  /*10640*/  MUFU.EX2 R185, R185 ;  /* 0x000000b900b97308 */ /* 0x000ea20000000800 */
[----:B---3--:R-:W-:Y:S01]  /*10650*/  FADD.FTZ R4, R181, R4 ;  /* 0x00000004b5047221 */ /* 0x008fe20000010000 */
[----:B------:R-:W3:Y:S06]  /*10660*/  SHFL.BFLY PT, R153, R7, 0x1, 0x1f ;  /* 0x0c201f0007997f89 */ /* 0x000eec00000e0000 */
[----:B------:R-:W4:Y:S01]  /*10670*/  MUFU.EX2 R188, R188 ;  /* 0x000000bc00bc7308 */ /* 0x000f220000000800 */
[----:B-----5:R-:W-:-:S07]  /*10680*/  FADD.FTZ R4, R184, R4 ;  /* 0x00000004b8047221 */ /* 0x020fce0000010000 */
[----:B------:R-:W5:Y:S01]  /*10690*/  MUFU.EX2 R189, R189 ;  /* 0x000000bd00bd7308 */ /* 0x000f620000000800 */
[----:B--2---:R-:W-:-:S07]  /*106a0*/  FADD.FTZ R4, R185, R4 ;  /* 0x00000004b9047221 */ /* 0x004fce0000010000 */
[----:B------:R-:W-:Y:S01]  /*106b0*/  MUFU.EX2 R193, R193 ;  /* 0x000000c100c17308 */ /* 0x000fe20000000800 */
[----:B----4-:R-:W-:Y:S01]  /*106c0*/  FADD.FTZ R4, R188, R4 ;  /* 0x00000004bc047221 */ /* 0x010fe20000010000 */
[----:B---3--:R-:W-:-:S06]  /*106d0*/  FMNMX.FTZ R7, R7, R153, !PT ;  /* 0x0000009907077209 */ /* 0x008fcc0007810000 */
[----:B------:R-:W-:Y:S01]  /*106e0*/  MUFU.EX2 R196, R196 ;  /* 0x000000c400c47308 */ /* 0x000fe20000000800 */
[C---:B------:R-:W-:Y:S01]  /*106f0*/  FADD.FTZ R157, -R7.reuse, R201 ;  /* 0x000000c9079d7221 */ /* 0x040fe20000010100 */
[-C--:B------:R-:W-:Y:S01]  /*10700*/  FMUL.FTZ R153, R7, R10.reuse ;  /* 0x0000000a07997220 */ /* 0x080fe20000410000 */
[----:B-----5:R-:W-:Y:S02]  /*10710*/  FADD.FTZ R169, R189, R4 ;  /* 0x00000004bda97221 */ /* 0x020fe40000010000 */
[-C--:B------:R-:W-:Y:S01]  /*10720*/  FMUL.FTZ R157, R157, R10.reuse ;  /* 0x0000000a9d9d7220 */ /* 0x080fe20000410000 */
        /* <DEDUP_REMOVED lines=26> */
[----:B------:R-:W-:Y:S01]  /*108d0*/  FFMA.FTZ R199, R199, R10, -R153 ;  /* 0x0000000ac7c77223 */ /* 0x000fe20000010899 */
[----:B--2---:R-:W-:Y:S01]  /*108e0*/  @!P1 VIADD R154, R6, 0x22840 ;  /* 0x00022840069a9836 */ /* 0x004fe20000000000 */
[----:B------:R2:W5:Y:S01]  /*108f0*/  MUFU.EX2 R203, R158 ;  /* 0x0000009e00cb7308 */ /* 0x0005620000000800 */
[----:B------:R-:W-:Y:S01]  /*10900*/  FADD.FTZ R4, R168, R169 ;  /* 0x000000a9a8047221 */ /* 0x000fe20000010000 */
[-C--:B---3--:R-:W-:Y:S01]  /*10910*/  FMUL.FTZ R26, R26, R157.reuse ;  /* 0x0000009d1a1a7220 */ /* 0x088fe20000410000 */
[-C--:B------:R-:W-:Y:S01]  /*10920*/  FMUL.FTZ R27, R27, R157.reuse ;  /* 0x0000009d1b1b7220 */ /* 0x080fe20000410000 */
[----:B------:R-:W-:Y:S01]  /*10930*/  @!P1 PRMT R154, RZ, 0x654, R154 ;  /* 0x00000654ff9a9816 */ /* 0x000fe2000000009a */
[----:B------:R-:W-:Y:S01]  /*10940*/  FADD.FTZ R169, R193, R4 ;  /* 0x00000004c1a97221 */ /* 0x000fe20000010000 */
[-C--:B------:R-:W-:Y:S01]  /*10950*/  FMUL.FTZ R30, R30, R157.reuse ;  /* 0x0000009d1e1e7220 */ /* 0x080fe20000410000 */
[----:B------:R-:W-:Y:S01]  /*10960*/  FMUL.FTZ R31, R31, R157 ;  /* 0x0000009d1f1f7220 */ /* 0x000fe20000410000 */
[----:B------:R-:W3:Y:S01]  /*10970*/  MUFU.EX2 R159, R159 ;  /* 0x0000009f009f7308 */ /* 0x000ee20000000800 */
[----:B--2---:R-:W-:Y:S01]  /*10980*/  F2FP.BF16.F32.PACK_AB R158, R173, R172 ;  /* 0x000000acad9e723e */ /* 0x004fe200000010ff */
[----:B------:R-:W-:Y:S01]  /*10990*/  FFMA.FTZ R172, R157, R3, R201 ;  /* 0x000000039dac7223 */ /* 0x000fe200000100c9 */
[----:B------:R-:W-:Y:S01]  /*109a0*/  FADD.FTZ R169, R196, R169 ;  /* 0x000000a9c4a97221 */ /* 0x000fe20000010000 */
[C---:B----4-:R-:W-:Y:S01]  /*109b0*/  F2FP.BF16.F32.PACK_AB R201, R155.reuse, R201 ;  /* 0x000000c99bc9723e */ /* 0x050fe200000010ff */
[-C--:B------:R-:W-:Y:S01]  /*109c0*/  FMUL.FTZ R34, R34, R157.reuse ;  /* 0x0000009d22227220 */ /* 0x080fe20000410000 */
[----:B------:R-:W-:Y:S01]  /*109d0*/  FADD.FTZ R172, R155, R172 ;  /* 0x000000ac9bac7221 */ /* 0x000fe20000010000 */
[-C--:B------:R-:W-:Y:S01]  /*109e0*/  FMUL.FTZ R35, R35, R157.reuse ;  /* 0x0000009d23237220 */ /* 0x080fe20000410000 */
[----:B------:R-:W2:Y:S01]  /*109f0*/  MUFU.EX2 R153, R162 ;  /* 0x000000a200997308 */ /* 0x000ea20000000800 */
[-C--:B------:R-:W-:Y:S01]  /*10a00*/  FMUL.FTZ R38, R38, R157.reuse ;  /* 0x0000009d26267220 */ /* 0x080fe20000410000 */
[----:B-----5:R-:W-:Y:S01]  /*10a10*/  FADD.FTZ R172, R203, R172 ;  /* 0x000000accbac7221 */ /* 0x020fe20000010000 */
        /* <DEDUP_REMOVED lines=76> */
[-C--:B------:R-:W-:Y:S01]  /*10ee0*/  FMUL.FTZ R150, R150, R157.reuse ;  /* 0x0000009d96967220 */ /* 0x080fe20000410000 */
[----:B------:R4:W5:Y:S01]  /*10ef0*/  MUFU.EX2 R170, R5 ;  /* 0x0000000500aa7308 */ /* 0x0009620000000800 */
[----:B---3--:R-:W-:Y:S01]  /*10f00*/  FADD.FTZ R172, R161, R172 ;  /* 0x000000aca1ac7221 */ /* 0x008fe20000010000 */
[----:B------:R-:W-:Y:S01]  /*10f10*/  FMUL.FTZ R151, R151, R157 ;  /* 0x0000009d97977220 */ /* 0x000fe20000410000 */
[----:B------:R-:W-:-:S02]  /*10f20*/  F2FP.BF16.F32.PACK_AB R153, R163, R153 ;  /* 0x00000099a399723e */ /* 0x000fc400000010ff */
[----:B------:R-:W-:Y:S02]  /*10f30*/  F2FP.BF16.F32.PACK_AB R157, R171, R167 ;  /* 0x000000a7ab9d723e */ /* 0x000fe400000010ff */
[----:B------:R-:W-:Y:S01]  /*10f40*/  F2FP.BF16.F32.PACK_AB R162, R181, R180 ;  /* 0x000000b4b5a2723e */ /* 0x000fe200000010ff */
[----:B------:R-:W3:Y:S01]  /*10f50*/  MUFU.EX2 R182, R182 ;  /* 0x000000b600b67308 */ /* 0x000ee20000000800 */
[----:B----4-:R-:W-:Y:S01]  /*10f60*/  IADD3 R5, -R217, 0xb, RZ ;  /* 0x0000000bd9057810 */ /* 0x010fe20007ffe1ff */
[----:B--2---:R-:W-:Y:S01]  /*10f70*/  FADD.FTZ R3, R179, R172 ;  /* 0x000000acb3037221 */ /* 0x004fe20000010000 */
[----:B------:R-:W-:Y:S02]  /*10f80*/  F2FP.BF16.F32.PACK_AB R166, R189, R188 ;  /* 0x000000bcbda6723e */ /* 0x000fe400000010ff */
[----:B------:R-:W-:Y:S01]  /*10f90*/  F2FP.BF16.F32.PACK_AB R168, R193, R168 ;  /* 0x000000a8c1a8723e */ /* 0x000fe200000010ff */
[----:B------:R2:W-:Y:S06]  /*10fa0*/  BAR.ARV R5, 0x100 ;  /* 0x000400050000751d */ /* 0x0005ec0000002000 */
[----:B------:R-:W4:Y:S01]  /*10fb0*/  MUFU.EX2 R183, R183 ;  /* 0x000000b700b77308 */ /* 0x000f220000000800 */
[----:B------:R0:W-:Y:S01]  /*10fc0*/  @!P1 SYNCS.ARRIVE.TRANS64.RED.A1T0 RZ, [R154+URZ], RZ ;  /* 0x000000ff9aff99a7 */ /* 0x0001e2000810043f */
[C---:B-----5:R-:W-:Y:S01]  /*10fd0*/  FADD.FTZ R4, R170.reuse, R169 ;  /* 0x000000a9aa047221 */ /* 0x060fe20000010000 */
[----:B------:R-:W-:Y:S01]  /*10fe0*/  F2FP.BF16.F32.PACK_AB R170, R170, R196 ;  /* 0x000000c4aaaa723e */ /* 0x000fe200000010ff */
[----:B---3--:R-:W-:Y:S01]  /*10ff0*/  FADD.FTZ R178, R182, R3 ;  /* 0x00000003b6b27221 */ /* 0x008fe20000010000 */
[----:B------:R-:W-:-:S03]  /*11000*/  F2FP.BF16.F32.PACK_AB R161, R179, R161 ;  /* 0x000000a1b3a1723e */ /* 0x000fc600000010ff */
[----:B------:R-:W-:Y:S01]  /*11010*/  MUFU.EX2 R187, R187 ;  /* 0x000000bb00bb7308 */ /* 0x000fe20000000800 */
[----:B0-----:R-:W-:Y:S02]  /*11020*/  F2FP.BF16.F32.PACK_AB R154, R165, R164 ;  /* 0x000000a4a59a723e */ /* 0x001fe400000010ff */
[----:B------:R-:W-:-:S05]  /*11030*/  F2FP.BF16.F32.PACK_AB R164, R185, R184 ;  /* 0x000000b8b9a4723e */ /* 0x000fca00000010ff */
[----:B------:R-:W0:Y:S01]  /*11040*/  MUFU.EX2 R165, R186 ;  /* 0x000000ba00a57308 */ /* 0x000e220000000800 */
[C---:B----4-:R-:W-:Y:S01]  /*11050*/  FADD.FTZ R178, R183.reuse, R178 ;  /* 0x000000b2b7b27221 */ /* 0x050fe20000010000 */
[----:B------:R-:W-:-:S06]  /*11060*/  F2FP.BF16.F32.PACK_AB R163, R183, R182 ;  /* 0x000000b6b7a3723e */ /* 0x000fcc00000010ff */
[----:B------:R-:W3:Y:S08]  /*11070*/  MUFU.EX2 R190, R190 ;  /* 0x000000be00be7308 */ /* 0x000ef00000000800 */
[----:B------:R-:W4:Y:S01]  /*11080*/  MUFU.EX2 R191, R191 ;  /* 0x000000bf00bf7308 */ /* 0x000f220000000800 */
[----:B0-----:R-:W-:Y:S01]  /*11090*/  FADD.FTZ R178, R165, R178 ;  /* 0x000000b2a5b27221 */ /* 0x001fe20000010000 */
[----:B------:R-:W-:-:S03]  /*110a0*/  F2FP.BF16.F32.PACK_AB R165, R187, R165 ;  /* 0x000000a5bba5723e */ /* 0x000fc600000010ff */
[----:B------:R-:W-:-:S03]  /*110b0*/  FADD.FTZ R3, R187, R178 ;  /* 0x000000b2bb037221 */ /* 0x000fc60000010000 */
[----:B------:R-:W0:Y:S01]  /*110c0*/  MUFU.EX2 R169, R194 ;  /* 0x000000c200a97308 */ /* 0x000e220000000800 */
[----:B---3--:R-:W-:-:S07]  /*110d0*/  FADD.FTZ R176, R190, R3 ;  /* 0x00000003beb07221 */ /* 0x008fce0000010000 */
[----:B------:R-:W3:Y:S01]  /*110e0*/  MUFU.EX2 R172, R195 ;  /* 0x000000c300ac7308 */ /* 0x000ee20000000800 */
[C---:B----4-:R-:W-:Y:S01]  /*110f0*/  FADD.FTZ R176, R191.reuse, R176 ;  /* 0x000000b0bfb07221 */ /* 0x050fe20000010000 */
[----:B------:R-:W-:-:S06]  /*11100*/  F2FP.BF16.F32.PACK_AB R167, R191, R190 ;  /* 0x000000bebfa7723e */ /* 0x000fcc00000010ff */
[----:B------:R-:W4:Y:S01]  /*11110*/  MUFU.EX2 R198, R198 ;  /* 0x000000c600c67308 */ /* 0x000f220000000800 */
[----:B0-----:R-:W-:-:S07]  /*11120*/  FADD.FTZ R3, R169, R176 ;  /* 0x000000b0a9037221 */ /* 0x001fce0000010000 */
[----:B------:R-:W0:Y:S01]  /*11130*/  MUFU.EX2 R199, R199 ;  /* 0x000000c700c77308 */ /* 0x000e220000000800 */
[C---:B---3--:R-:W-:Y:S01]  /*11140*/  FADD.FTZ R3, R172.reuse, R3 ;  /* 0x00000003ac037221 */ /* 0x048fe20000010000 */
[----:B------:R-:W-:-:S03]  /*11150*/  F2FP.BF16.F32.PACK_AB R169, R172, R169 ;  /* 0x000000a9aca9723e */ /* 0x000fc600000010ff */
[----:B----4-:R-:W-:-:S04]  /*11160*/  FADD.FTZ R174, R198, R3 ;  /* 0x00000003c6ae7221 */ /* 0x010fc80000010000 */
[C---:B0-----:R-:W-:Y:S01]  /*11170*/  FADD.FTZ R3, R199.reuse, R174 ;  /* 0x000000aec7037221 */ /* 0x041fe20000010000 */
[----:B------:R-:W-:Y:S01]  /*11180*/  F2FP.BF16.F32.PACK_AB R171, R199, R198 ;  /* 0x000000c6c7ab723e */ /* 0x000fe200000010ff */
[----:B--2---:R-:W-:Y:S06]  /*11190*/  @!P0 BRA `(.L_x_11890) ;  /* 0x0000000000048947 */ /* 0x004fec0003800000 */
[----:B------:R-:W-:Y:S01]  /*111a0*/  BPT.TRAP 0x1 ;  /* 0x000000040000795c */ /* 0x000fe20000300000 */
.L_x_11890:
[----:B------:R0:W2:Y:S01]  /*111b0*/  SYNCS.PHASECHK.TRANS64.TRYWAIT P3, [R6+URZ+0x22850], R213 ;  /* 0x022850d5060075a7 */ /* 0x0000a2000806017f */
[----:B------:R-:W-:Y:S05]  /*111c0*/  @!P0 BRA `(.L_x_11891) ;  /* 0x0000000000048947 */ /* 0x000fea0003800000 */
[----:B------:R-:W-:Y:S01]  /*111d0*/  BPT.TRAP 0x1 ;  /* 0x000000040000795c */ /* 0x000fe20000300000 */
.L_x_11891:
[----:B------:R-:W-:Y:S04]  /*111e0*/  BSSY B0, `(.L_x_11892) ;  /* 0x0000004000007945 */ /* 0x000fe80003800000 */
[----:B--2---:R-:W-:Y:S05]  /*111f0*/  @P3 BRA `(.L_x_11893) ;  /* 0x0000000000083947 */ /* 0x004fea0003800000 */
[----:B------:R-:W2:Y:S02]  /*11200*/  SYNCS.PHASECHK.TRANS64.TRYWAIT P3, [R6+URZ+0x22850], R213 ;  /* 0x022850d5060075a7 */ /* 0x000ea4000806017f */
[----:B--2---:R-:W-:Y:S05]  /*11210*/  @!P3 BRA `(.L_x_11894) ;  /* 0x000000f800b4b947 */ /* 0x004fea0003800000 */
.L_x_11893:
[----:B------:R-:W-:Y:S05]  /*11220*/  BSYNC B0 ;  /* 0x0000000000007941 */ /* 0x000fea0003800000 */
.L_x_11892:
[----:B------:R-:W3:Y:S01]  /*11230*/  S2R R174, SR_TID.X ;  /* 0x0000000000ae7919 */ /* 0x000ee20000002100 */
[----:B------:R-:W-:Y:S01]  /*11240*/  IMAD.MOV.U32 R173, RZ, RZ, 0x40000040 ;  /* 0x40000040ffad7424 */ /* 0x000fe200078e00ff */
[----:B------:R-:W-:Y:S05]  /*11250*/  WARPSYNC.ALL ;  /* 0x0000000000007948 */ /* 0x000fea0003800000 */
[----:B------:R-:W-:Y:S01]  /*11260*/  R2UR UR7, R173 ;  /* 0x00000000ad0772ca */ /* 0x000fe200000e0000 */
[----:B------:R-:W-:Y:S02]  /*11270*/  IMAD R172, R2, 0xc00, R11 ;  /* 0x00000c0002ac7824 */ /* 0x000fe400078e020b */
[----:B------:R-:W-:-:S02]  /*11280*/  IMAD.MOV.U32 R175, RZ, RZ, 0x40000040 ;  /* 0x40000040ffaf7424 */ /* 0x000fc400078e00ff */
[----:B012---:R-:W-:Y:S01]  /*11290*/  @!P1 VIADD R6, R6, 0x22860 ;  /* 0x0002286006069836 */ /* 0x007fe20000000000 */
[----:B------:R-:W-:-:S04]  /*112a0*/  R2UR UR6, R172 ;  /* 0x00000000ac0672ca */ /* 0x000fc800000e0000 */
[----:B------:R-:W-:Y:S02]  /*112b0*/  @!P1 PRMT R6, RZ, 0x654, R6 ;  /* 0x00000654ff069816 */ /* 0x000fe40000000006 */
[----:B---3--:R-:W-:-:S05]  /*112c0*/  SHF.R.U32.HI R174, RZ, 0x7, R174 ;  /* 0x00000007ffae7819 */ /* 0x008fca00000116ae */
[----:B------:R-:W-:Y:S02]  /*112d0*/  VIADD R173, R174, 0x8 ;  /* 0x00000008aead7836 */ /* 0x000fe40000000000 */
[----:B------:R-:W-:-:S03]  /*112e0*/  VIADD R174, R172, 0x80 ;  /* 0x00000080acae7836 */ /* 0x000fc60000000000 */
        /* <DEDUP_REMOVED lines=45> */
[----:B0-----:R-:W-:-:S07]  /*115c0*/  IMAD.MOV.U32 R6, RZ, RZ, R216 ;  /* 0x000000ffff067224 */ /* 0x001fce00078e00d8 */
.L_x_11885:
[----:B------:R-:W-:-:S13]  /*115d0*/  ISETP.GE.AND P2, PT, R6, R219, PT ;  /* 0x000000db0600720c */ /* 0x000fda0003f46270 */
[----:B------:R-:W-:Y:S05]  /*115e0*/  @!P2 BRA `(.L_x_11896) ;  /* 0x00000030006ca947 */ /* 0x000fea0003800000 */
[----:B------:R-:W-:Y:S02]  /*115f0*/  IMAD.MOV.U32 R216, RZ, RZ, R7 ;  /* 0x000000ffffd87224 */ /* 0x000fe400078e0007 */
[----:B------:R-:W-:-:S07]  /*11600*/  IMAD.MOV.U32 R217, RZ, RZ, R0 ;  /* 0x000000ffffd97224 */ /* 0x000fce00078e0000 */
.L_x_11914:
[----:B------:R-:W-:Y:S01]  /*11610*/  VIADD R2, R2, 0x1 ;  /* 0x0000000102027836 */ /* 0x000fe20000000000 */
[----:B------:R-:W-:Y:S05]  /*11620*/  YIELD ;  /* 0x0000000000007946 */ /* 0x000fea0003800000 */
[----:B------:R-:W-:-:S04]  /*11630*/  ISETP.NE.AND P2, PT, R2, 0x2, PT ;  /* 0x000000020200780c */ /* 0x000fc80003f45270 */
[----:B------:R-:W-:Y:S02]  /*11640*/  SEL R0, RZ, 0x1, P2 ;  /* 0x00000001ff007807 */ /* 0x000fe40001000000 */
[----:B------:R-:W-:Y:S02]  /*11650*/  SEL R2, R2, RZ, P2 ;  /* 0x000000ff02027207 */ /* 0x000fe40001000000 */
[----:B------:R-:W-:Y:S01]  /*11660*/  LOP3.LUT R19, R19, R0, RZ, 0x3c, !PT ;  /* 0x0000000013137212 */ /* 0x000fe200078e3cff */
[----:B--2---:R-:W-:Y:S06]  /*11670*/  @!P0 BRA `(.L_x_11897) ;  /* 0x0000000000048947 */ /* 0x004fec0003800000 */
[----:B------:R-:W-:Y:S01]  /*11680*/  BPT.TRAP 0x1 ;  /* 0x000000040000795c */ /* 0x000fe20000300000 */
.L_x_11897:
[----:B0-----:R-:W-:Y:S01]  /*11690*/  IMAD R201, R2, 0x8, R16 ;  /* 0x0000000802c97824 */ /* 0x001fe200078e0210 */
[----:B------:R-:W-:-:S04]  /*116a0*/  SHF.L.U32 R200, R19, 0x1f, RZ ;  /* 0x0000001f13c87819 */ /* 0x000fc800000006ff */
[----:B------:R0:W2:Y:S01]  /*116b0*/  SYNCS.PHASECHK.TRANS64.TRYWAIT P2, [R201+URZ+0x22830], R200 ;  /* 0x022830c8c90075a7 */ /* 0x0000a2000804017f */
[----:B------:R-:W-:Y:S05]  /*116c0*/  @!P0 BRA `(.L_x_11898) ;  /* 0x0000000000048947 */ /* 0x000fea0003800000 */
[----:B------:R-:W-:Y:S01]  /*116d0*/  BPT.TRAP 0x1 ;  /* 0x000000040000795c */ /* 0x000fe20000300000 */
.L_x_11898:
[----:B------:R-:W-:Y:S02]  /*116e0*/  IMAD R202, R2, 0x300, R211 ;  /* 0x0000030002ca7824 */ /* 0x000fe400078e02d3 */
[----:B------:R-:W-:Y:S01]  /*116f0*/  IMAD.MOV.U32 R203, RZ, RZ, 0x40000040 ;  /* 0x40000040ffcb7424 */ /* 0x000fe200078e00ff */
[----:B--2---:R-:W-:Y:S06]  /*11700*/  @P2 BRA `(.L_x_11899) ;  /* 0x0000000000082947 */ /* 0x004fec0003800000 */
[----:B------:R-:W2:Y:S02]  /*11710*/  SYNCS.PHASECHK.TRANS64.TRYWAIT P2, [R201+URZ+0x22830], R200 ;  /* 0x022830c8c90075a7 */ /* 0x000ea4000804017f */
[----:B--2---:R-:W-:Y:S05]  /*11720*/  @!P2 BRA `(.L_x_11900) ;  /* 0x000000f40084a947 */ /* 0x004fea0003800000 */
.L_x_11899:
[----:B------:R-:W-:Y:S05]  /*11730*/  WARPSYNC.ALL ;  /* 0x0000000000007948 */ /* 0x000fea0003800000 */
[C---:B------:R-:W-:Y:S01]  /*11740*/  R2UR UR6, R202.reuse ;  /* 0x00000000ca0672ca */ /* 0x040fe200000e0000 */
[----:B-1----:R-:W-:Y:S01]  /*11750*/  WARPGROUP.ARRIVE ;  /* 0x00000000000079c5 */ /* 0x002fe20000000000 */
[----:B------:R-:W-:Y:S01]  /*11760*/  R2UR UR7, R203 ;  /* 0x00000000cb0772ca */ /* 0x000fe200000e0000 */
[----:B------:R-:W-:Y:S01]  /*11770*/  VIADD R212, R202, 0x2 ;  /* 0x00000002cad47836 */ /* 0x000fe20000000000 */
[----:B------:R-:W-:Y:S01]  /*11780*/  R2UR UR4, R8 ;  /* 0x00000000080472ca */ /* 0x000fe200000e0000 */
[----:B------:R-:W-:Y:S01]  /*11790*/  IMAD.MOV.U32 R213, RZ, RZ, 0x40000040 ;  /* 0x40000040ffd57424 */ /* 0x000fe200078e00ff */
[----:B------:R-:W-:Y:S01]  /*117a0*/  R2UR UR5, R9 ;  /* 0x00000000090572ca */ /* 0x000fe200000e0000 */
[----:B------:R-:W-:Y:S01]  /*117b0*/  IMAD.MOV.U32 R203, RZ, RZ, 0x40000040 ;  /* 0x40000040ffcb7424 */ /* 0x000fe200078e00ff */
[----:B------:R-:W-:Y:S01]  /*117c0*/  ISETP.NE.AND P2, PT, R234, 0x1, PT ;  /* 0x00000001ea00780c */ /* 0x000fe20003f45270 */
[----:B------:R-:W1:Y:S01]  /*117d0*/  S2R R7, SR_TID.X ;  /* 0x0000000000077919 */ /* 0x000e620000002100 */
[----:B------:R-:W-:-:S09]  /*117e0*/  IMAD.IADD R227, R215, 0x1, R210 ;  /* 0x00000001d7e37824 */ /* 0x000fd200078e02d2 */
        /* <DEDUP_REMOVED lines=8> */
[----:B------:R-:W3:Y:S08]  /*11870*/  @P2 LDC R5, c[0x0][0x44c] ;  /* 0x00011300ff052b82 */ /* 0x000ef00000000800 */
[----:B------:R-:W4:Y:S01]  /*11880*/  @P2 LDC R0, c[0x0][0x450] ;  /* 0x00011400ff002b82 */ /* 0x000f220000000800 */
[----:B-1----:R-:W-:Y:S01]  /*11890*/  SHF.R.U32.HI R7, RZ, 0x7, R7 ;  /* 0x00000007ff077819 */ /* 0x002fe20000011607 */
[----:B---3--:R-:W-:-:S05]  /*118a0*/  @P2 IMAD.HI.U32 R5, R227, R5, RZ ;  /* 0x00000005e3052227 */ /* 0x008fca00078e00ff */
[----:B----4-:R-:W-:Y:S01]  /*118b0*/  @P2 SHF.R.U32.HI R227, RZ, R0, R5 ;  /* 0x00000000ffe32219 */ /* 0x010fe20000011605 */
[----:B------:R-:W-:Y:S01]  /*118c0*/  @!P1 VIADD R0, R201, 0x22840 ;  /* 0x00022840c9009836 */ /* 0x000fe20000000000 */
[----:B------:R-:W-:Y:S02]  /*118d0*/  IADD3 R5, -R7, 0xb, RZ ;  /* 0x0000000b07057810 */ /* 0x000fe40007ffe1ff */
[----:B------:R-:W-:Y:S01]  /*118e0*/  ISETP.GE.AND P2, PT, R229, 0x1, PT ;  /* 0x00000001e500780c */ /* 0x000fe20003f46270 */
[----:B------:R-:W1:Y:S01]  /*118f0*/  SHFL.IDX PT, R7, R227, RZ, 0x1c1f ;  /* 0x001c1fffe3077589 */ /* 0x000e6200000e0000 */
[----:B------:R-:W-:Y:S01]  /*11900*/  @!P1 PRMT R0, RZ, 0x654, R0 ;  /* 0x00000654ff009816 */ /* 0x000fe20000000000 */
[----:B------:R-:W-:Y:S02]  /*11910*/  WARPGROUP.DEPBAR.LE gsb0, 0x0 ;  /* 0x00008000000079c5 */ /* 0x000fe40000010000 */
[----:B------:R-:W-:-:S06]  /*11920*/  WARPGROUP.ARRIVE ;  /* 0x00000000000079c5 */ /* 0x000fcc0000000000 */
        /* <DEDUP_REMOVED lines=15> */
[----:B------:R-:W-:Y:S02]  /*11a20*/  ULOP3.LUT UR4, URZ, UR45, URZ, 0x33, !UPT ;  /* 0x0000002d3f047292 */ /* 0x000fe4000f8e333f */
[----:B------:R-:W-:Y:S02]  /*11a30*/  WARPGROUP.DEPBAR.LE gsb0, 0x0 ;  /* 0x00008000000079c5 */ /* 0x000fe40000010000 */
[----:B------:R3:W-:Y:S06]  /*11a40*/  BAR.ARV R5, 0x100 ;  /* 0x000400050000751d */ /* 0x0007ec0000002000 */
[----:B------:R4:W-:Y:S02]  /*11a50*/  @!P1 SYNCS.ARRIVE.TRANS64.RED.A1T0 RZ, [R0+URZ], RZ ;  /* 0x000000ff00ff99a7 */ /* 0x0009e4000810043f */
[----:B----4-:R-:W-:-:S04]  /*11a60*/  IMAD R0, R6, -0x60, RZ ;  /* 0xffffffa006007824 */ /* 0x010fc800078e02ff */
[----:B------:R-:W-:-:S04]  /*11a70*/  VIADD R10, R0, 0x1 ;  /* 0x00000001000a7836 */ /* 0x000fc80000000000 */
[----:B------:R-:W-:-:S05]  /*11a80*/  IMAD R10, R206, -0x2, R10 ;  /* 0xfffffffece0a7824 */ /* 0x000fca00078e020a */
[----:B------:R-:W-:-:S05]  /*11a90*/  IADD3 R213, -R204, R10, R205 ;  /* 0x0000000accd57210 */ /* 0x000fca0007ffe1cd */
[C---:B------:R-:W-:Y:S02]  /*11aa0*/  VIADD R226, R213.reuse, UR44 ;  /* 0x0000002cd5e27c36 */ /* 0x040fe40008000000 */
[----:B------:R-:W-:Y:S02]  /*11ab0*/  VIADD R213, R213, UR4 ;  /* 0x00000004d5d57c36 */ /* 0x000fe40008000000 */
[C---:B-1----:R-:W-:Y:S02]  /*11ac0*/  IMAD.IADD R212, R7.reuse, 0x1, R226 ;  /* 0x0000000107d47824 */ /* 0x042fe400078e02e2 */
        /* <DEDUP_REMOVED lines=14> */
.L_x_11903:
[----:B------:R-:W-:-:S05]  /*11bb0*/  IMAD.U32 R228, RZ, RZ, UR37 ;  /* 0x00000025ffe47e24 */ /* 0x000fca000f8e00ff */
[----:B------:R-:W-:-:S13]  /*11bc0*/  ISETP.NE.AND P2, PT, R228, 0x1, PT ;  /* 0x00000001e400780c */ /* 0x000fda0003f45270 */
[----:B------:R-:W1:Y:S02]  /*11bd0*/  @P2 LDC.64 R202, c[0x0][0x9e8] ;  /* 0x00027a00ffca2b82 */ /* 0x000e640000000a00 */
[----:B-1----:R-:W-:-:S05]  /*11be0*/  @P2 IMAD.HI.U32 R202, R7, R202, RZ ;  /* 0x000000ca07ca2227 */ /* 0x002fca00078e00ff */
[----:B------:R-:W-:-:S07]  /*11bf0*/  @P2 SHF.R.U32.HI R7, RZ, R203, R202 ;  /* 0x000000cbff072219 */ /* 0x000fce00000116ca */
.L_x_11904:
[----:B------:R-:W-:Y:S05]  /*11c00*/  BSYNC B0 ;  /* 0x0000000000007941 */ /* 0x000fea0003800000 */
.L_x_11902:
[----:B------:R-:W-:-:S04]  /*11c10*/  IMAD R202, R206, -0x2, R0 ;  /* 0xfffffffececa7824 */ /* 0x000fc800078e0200 */
[----:B------:R-:W-:-:S05]  /*11c20*/  IMAD R202, R7, R228, R202 ;  /* 0x000000e407ca7224 */ /* 0x000fca00078e02ca */
[----:B------:R-:W-:Y:S02]  /*11c30*/  VIMNMX R10, R10, R202, !PT ;  /* 0x000000ca0a0a7248 */ /* 0x000fe40007fe0100 */
[----:B------:R-:W-:-:S07]  /*11c40*/  VIADDMNMX R212, R202, R228, R212, PT ;  /* 0x000000e4cad47246 */ /* 0x000fce00038001d4 */
.L_x_11901:
[----:B------:R-:W3:Y:S01]  /*11c50*/  LDL.LU R228, [R1] ;  /* 0x0000000001e47983 */ /* 0x000ee20000300800 */
[C---:B------:R-:W-:Y:S02]  /*11c60*/  ISETP.GE.AND P2, PT, R0.reuse, 0x1, PT ;  /* 0x000000010000780c */ /* 0x040fe40003f46270 */
[----:B------:R-:W-:Y:S02]  /*11c70*/  ISETP.GE.AND P4, PT, R0, 0x9, PT ;  /* 0x000000090000780c */ /* 0x000fe40003f86270 */
[----:B---3--:R-:W-:-:S09]  /*11c80*/  LOP3.LUT R228, R228, 0xfff7ffff, RZ, 0xc0, !PT ;  /* 0xfff7ffffe4e47812 */ /* 0x008fd200078ec0ff */
        /* <DEDUP_REMOVED lines=131> */
[----:B------:R-:W1:Y:S02]  /*124c0*/  SHFL.IDX PT, R10, R227, 0x1, 0x1c1f ;  /* 0x003c1f00e30a7f89 */ /* 0x000e6400000e0000 */
[----:B------:R-:W-:Y:S02]  /*124d0*/  ISETP.LT.OR P6, PT, R212, 0x5a, P6 ;  /* 0x0000005ad400780c */ /* 0x000fe400037c1670 */
[----:B------:R3:W-:Y:S02]  /*124e0*/  STL [R1], R228 ;  /* 0x000000e401007387 */ /* 0x0007e40000100800 */
[----:B------:R-:W-:-:S02]  /*124f0*/  FSEL R197, R197, -INF , !P6 ;  /* 0xff800000c5c57808 */ /* 0x000fc40007000000 */
[----:B------:R-:W-:Y:S01]  /*12500*/  ISETP.GE.AND P6, PT, R229, 0x1, PT ;  /* 0x00000001e500780c */ /* 0x000fe20003fc6270 */
[--C-:B-1----:R-:W-:Y:S02]  /*12510*/  IMAD.IADD R226, R226, 0x1, R10.reuse ;  /* 0x00000001e2e27824 */ /* 0x102fe400078e020a */
        /* <DEDUP_REMOVED lines=14> */
.L_x_11907:
[----:B------:R-:W-:-:S05]  /*12600*/  IMAD.U32 R203, RZ, RZ, UR37 ;  /* 0x00000025ffcb7e24 */ /* 0x000fca000f8e00ff */
[----:B------:R-:W-:-:S13]  /*12610*/  ISETP.NE.AND P6, PT, R203, 0x1, PT ;  /* 0x00000001cb00780c */ /* 0x000fda0003fc5270 */
[----:B------:R-:W1:Y:S02]  /*12620*/  @P6 LDC.64 R152, c[0x0][0x9e8] ;  /* 0x00027a00ff986b82 */ /* 0x000e640000000a00 */
[----:B-1----:R-:W-:-:S05]  /*12630*/  @P6 IMAD.HI.U32 R152, R10, R152, RZ ;  /* 0x000000980a986227 */ /* 0x002fca00078e00ff */
[----:B------:R-:W-:-:S07]  /*12640*/  @P6 SHF.R.U32.HI R10, RZ, R153, R152 ;  /* 0x00000099ff0a6219 */ /* 0x000fce0000011698 */
.L_x_11908:
[----:B------:R-:W-:Y:S05]  /*12650*/  BSYNC B0 ;  /* 0x0000000000007941 */ /* 0x000fea0003800000 */
.L_x_11906:
[----:B------:R-:W-:-:S04]  /*12660*/  IMAD R0, R206, -0x2, R0 ;  /* 0xfffffffece007824 */ /* 0x000fc800078e0200 */
[----:B------:R-:W-:-:S05]  /*12670*/  IMAD R0, R10, R203, R0 ;  /* 0x000000cb0a007224 */ /* 0x000fca00078e0200 */
[----:B------:R-:W-:Y:S02]  /*12680*/  VIMNMX R213, R213, R0, !PT ;  /* 0x00000000d5d57248 */ /* 0x000fe40007fe0100 */
[----:B------:R-:W-:-:S07]  /*12690*/  VIADDMNMX R226, R0, R203, R226, PT ;  /* 0x000000cb00e27246 */ /* 0x000fce00038001e2 */
.L_x_11905:
[----:B------:R-:W-:Y:S02]  /*126a0*/  ISETP.GT.AND P2, PT, R213, 0x1, !P2 ;  /* 0x00000001d500780c */ /* 0x000fe40005744270 */
[----:B------:R-:W-:Y:S02]  /*126b0*/  FMNMX.FTZ R0, R7, R217, !PT ;  /* 0x000000d907007209 */ /* 0x000fe40007810000 */
[----:B------:R-:W-:Y:S02]  /*126c0*/  ISETP.LT.OR P2, PT, R226, 0x2, P2 ;  /* 0x00000002e200780c */ /* 0x000fe40001741670 */
[C---:B------:R-:W-:Y:S02]  /*126d0*/  LOP3.LUT P6, RZ, R228.reuse, 0x8000, RZ, 0xc0, !PT ;  /* 0x00008000e4ff7812 */ /* 0x040fe400078cc0ff */
        /* <DEDUP_REMOVED lines=65> */
[C---:B------:R-:W-:Y:S02]  /*12af0*/  ISETP.GT.AND P2, PT, R213.reuse, 0x29, !P2 ;  /* 0x00000029d500780c */ /* 0x040fe40005744270 */
[----:B------:R-:W-:Y:S02]  /*12b00*/  LOP3.LUT P3, RZ, R228, 0x80000, RZ, 0xc0, !PT ;  /* 0x00080000e4ff7812 */ /* 0x000fe4000786c0ff */
        /* <DEDUP_REMOVED lines=12> */
[----:B------:R-:W-:Y:S02]  /*12bd0*/  FSEL R195, R195, -INF , !P4 ;  /* 0xff800000c3c37808 */ /* 0x000fe40006000000 */
[----:B------:R-:W-:Y:S02]  /*12be0*/  ISETP.GT.AND P2, PT, R213, 0x31, !P2 ;  /* 0x00000031d500780c */ /* 0x000fe40005744270 */
[C---:B------:R-:W-:Y:S02]  /*12bf0*/  ISETP.LT.OR P5, PT, R226.reuse, 0x59, P5 ;  /* 0x00000059e200780c */ /* 0x040fe40002fa1670 */
[----:B------:R-:W-:-:S02]  /*12c00*/  ISETP.LT.OR P2, PT, R226, 0x32, P2 ;  /* 0x00000032e200780c */ /* 0x000fc40001741670 */
[----:B------:R-:W-:Y:S02]  /*12c10*/  FSEL R198, R198, -INF , !P5 ;  /* 0xff800000c6c67808 */ /* 0x000fe40006800000 */
[----:B------:R-:W-:Y:S02]  /*12c20*/  FSEL R179, R179, -INF , !P2 ;  /* 0xff800000b3b37808 */ /* 0x000fe40005000000 */
[----:B------:R-:W-:Y:S02]  /*12c30*/  LOP3.LUT P2, RZ, R228, 0x200, RZ, 0xc0, !PT ;  /* 0x00000200e4ff7812 */ /* 0x000fe4000784c0ff */
[----:B-1----:R-:W-:Y:S01]  /*12c40*/  FMNMX.FTZ R0, R0, R10, !PT ;  /* 0x0000000a00007209 */ /* 0x002fe20007810000 */
[----:B------:R-:W-:Y:S01]  /*12c50*/  IMAD.U32 R10, RZ, RZ, UR36 ;  /* 0x00000024ff0a7e24 */ /* 0x000fe2000f8e00ff */
[----:B------:R-:W-:-:S03]  /*12c60*/  ISETP.GT.AND P2, PT, R213, 0x38, !P2 ;  /* 0x00000038d500780c */ /* 0x000fc60005744270 */
[----:B------:R-:W-:Y:S01]  /*12c70*/  FMUL.FTZ R153, R0, R10 ;  /* 0x0000000a00997220 */ /* 0x000fe20000410000 */
        /* <DEDUP_REMOVED lines=23> */
[----:B------:R-:W-:Y:S02]  /*12df0*/  FSEL R152, R0, RZ, P2 ;  /* 0x000000ff00987208 */ /* 0x000fe40001000000 */
[----:B------:R-:W-:Y:S02]  /*12e00*/  FSEL R153, R153, RZ, P2 ;  /* 0x000000ff99997208 */ /* 0x000fe40001000000 */
[----:B------:R-:W-:Y:S01]  /*12e10*/  ISETP.GT.AND P2, PT, R213, RZ, !P3 ;  /* 0x000000ffd500720c */ /* 0x000fe20005f44270 */
[----:B------:R-:W-:Y:S02]  /*12e20*/  FADD.FTZ R152, -R152, R217 ;  /* 0x000000d998987221 */ /* 0x000fe40000010100 */
[-CC-:B------:R-:W-:Y:S01]  /*12e30*/  FFMA.FTZ R7, R7, R10.reuse, -R153.reuse ;  /* 0x0000000a07077223 */ /* 0x180fe20000010899 */
[-CC-:B------:R-:W-:Y:S01]  /*12e40*/  FFMA.FTZ R202, R202, R10.reuse, -R153.reuse ;  /* 0x0000000acaca7223 */ /* 0x180fe20000010899 */
        /* <DEDUP_REMOVED lines=24> */
[----:B------:R-:W-:-:S04]  /*12fd0*/  ISETP.LT.OR P2, PT, R226, 0x1, P2 ;  /* 0x00000001e200780c */ /* 0x000fc80001741670 */
[----:B------:R-:W-:Y:S02]  /*12fe0*/  FSEL R154, R154, -INF , !P2 ;  /* 0xff8000009a9a7808 */ /* 0x000fe40005000000 */
[----:B------:R-:W-:Y:S01]  /*12ff0*/  ISETP.GT.AND P2, PT, R213, 0x59, !P6 ;  /* 0x00000059d500780c */ /* 0x000fe20007744270 */
[----:B------:R-:W1:Y:S03]  /*13000*/  MUFU.EX2 R153, R152 ;  /* 0x0000009800997308 */ /* 0x000e660000000800 */
[----:B------:R-:W-:-:S04]  /*13010*/  ISETP.LT.OR P2, PT, R226, 0x5a, P2 ;  /* 0x0000005ae200780c */ /* 0x000fc80001741670 */
[----:B------:R-:W-:Y:S01]  /*13020*/  FSEL R199, R199, -INF , !P2 ;  /* 0xff800000c7c77808 */ /* 0x000fe20005000000 */
[----:B------:R-:W3:Y:S08]  /*13030*/  MUFU.EX2 R152, R202 ;  /* 0x000000ca00987308 */ /* 0x000ef00000000800 */
[----:B------:R-:W4:Y:S01]  /*13040*/  MUFU.EX2 R156, R156 ;  /* 0x0000009c009c7308 */ /* 0x000f220000000800 */
[----:B-1----:R-:W-:Y:S01]  /*13050*/  FFMA.FTZ R4, R153, R4, R7 ;  /* 0x0000000499047223 */ /* 0x002fe20000010007 */
[-C--:B------:R-:W-:Y:S01]  /*13060*/  FMUL.FTZ R24, R24, R153.reuse ;  /* 0x0000009918187220 */ /* 0x080fe20000410000 */
[-C--:B------:R-:W-:Y:S01]  /*13070*/  FMUL.FTZ R25, R25, R153.reuse ;  /* 0x0000009919197220 */ /* 0x080fe20000410000 */
[-C--:B------:R-:W-:Y:S01]  /*13080*/  FMUL.FTZ R28, R28, R153.reuse ;  /* 0x000000991c1c7220 */ /* 0x080fe20000410000 */
[-C--:B------:R-:W-:Y:S01]  /*13090*/  FMUL.FTZ R29, R29, R153.reuse ;  /* 0x000000991d1d7220 */ /* 0x080fe20000410000 */
[-C--:B------:R-:W-:Y:S01]  /*130a0*/  FMUL.FTZ R32, R32, R153.reuse ;  /* 0x0000009920207220 */ /* 0x080fe20000410000 */
[----:B------:R-:W-:Y:S01]  /*130b0*/  FMUL.FTZ R33, R33, R153 ;  /* 0x0000009921217220 */ /* 0x000fe20000410000 */
[----:B------:R-:W1:Y:S01]  /*130c0*/  MUFU.EX2 R157, R157 ;  /* 0x0000009d009d7308 */ /* 0x000e620000000800 */
[C---:B---3--:R-:W-:Y:S01]  /*130d0*/  FADD.FTZ R4, R152.reuse, R4 ;  /* 0x0000000498047221 */ /* 0x048fe20000010000 */
[----:B------:R-:W-:Y:S01]  /*130e0*/  F2FP.BF16.F32.PACK_AB R152, R152, R7 ;  /* 0x000000079898723e */ /* 0x000fe200000010ff */
[-C--:B------:R-:W-:Y:S01]  /*130f0*/  FMUL.FTZ R36, R36, R153.reuse ;  /* 0x0000009924247220 */ /* 0x080fe20000410000 */
[----:B------:R-:W-:Y:S01]  /*13100*/  FMNMX.FTZ R7, R154, R216, !PT ;  /* 0x000000d89a077209 */ /* 0x000fe20007810000 */
[-C--:B------:R-:W-:Y:S01]  /*13110*/  FMUL.FTZ R37, R37, R153.reuse ;  /* 0x0000009925257220 */ /* 0x080fe20000410000 */
[-C--:B------:R-:W-:Y:S01]  /*13120*/  FMUL.FTZ R40, R40, R153.reuse ;  /* 0x0000009928287220 */ /* 0x080fe20000410000 */
[----:B------:R-:W-:Y:S01]  /*13130*/  FMUL.FTZ R41, R41, R153 ;  /* 0x0000009929297220 */ /* 0x000fe20000410000 */
[----:B------:R-:W-:Y:S01]  /*13140*/  FMNMX.FTZ R7, R155, R7, !PT ;  /* 0x000000079b077209 */ /* 0x000fe20007810000 */
[----:B------:R-:W3:Y:S01]  /*13150*/  MUFU.EX2 R160, R160 ;  /* 0x000000a000a07308 */ /* 0x000ee20000000800 */
[----:B----4-:R-:W-:Y:S01]  /*13160*/  FADD.FTZ R4, R156, R4 ;  /* 0x000000049c047221 */ /* 0x010fe20000010000 */
[----:B------:R-:W-:Y:S01]  /*13170*/  FMUL.FTZ R44, R44, R153 ;  /* 0x000000992c2c7220 */ /* 0x000fe20000410000 */
[----:B------:R-:W-:Y:S01]  /*13180*/  FMNMX.FTZ R7, R158, R7, !PT ;  /* 0x000000079e077209 */ /* 0x000fe20007810000 */
[-C--:B------:R-:W-:Y:S01]  /*13190*/  FMUL.FTZ R45, R45, R153.reuse ;  /* 0x000000992d2d7220 */ /* 0x080fe20000410000 */
[-C--:B------:R-:W-:Y:S01]  /*131a0*/  FMUL.FTZ R48, R48, R153.reuse ;  /* 0x0000009930307220 */ /* 0x080fe20000410000 */
[----:B------:R-:W-:Y:S01]  /*131b0*/  FMUL.FTZ R49, R49, R153 ;  /* 0x0000009931317220 */ /* 0x000fe20000410000 */
[----:B------:R-:W-:Y:S01]  /*131c0*/  FMNMX.FTZ R7, R159, R7, !PT ;  /* 0x000000079f077209 */ /* 0x000fe20007810000 */
[----:B------:R-:W4:Y:S01]  /*131d0*/  MUFU.EX2 R161, R161 ;  /* 0x000000a100a17308 */ /* 0x000f220000000800 */
[----:B-1----:R-:W-:Y:S01]  /*131e0*/  FADD.FTZ R4, R157, R4 ;  /* 0x000000049d047221 */ /* 0x002fe20000010000 */
[----:B------:R-:W-:Y:S01]  /*131f0*/  FMUL.FTZ R52, R52, R153 ;  /* 0x0000009934347220 */ /* 0x000fe20000410000 */
[----:B------:R-:W-:Y:S01]  /*13200*/  FMNMX.FTZ R7, R162, R7, !PT ;  /* 0x00000007a2077209 */ /* 0x000fe20007810000 */
[-C--:B------:R-:W-:Y:S01]  /*13210*/  FMUL.FTZ R53, R53, R153.reuse ;  /* 0x0000009935357220 */ /* 0x080fe20000410000 */
[-C--:B------:R-:W-:Y:S01]  /*13220*/  FMUL.FTZ R56, R56, R153.reuse ;  /* 0x0000009938387220 */ /* 0x080fe20000410000 */
[----:B------:R-:W-:Y:S01]  /*13230*/  FMUL.FTZ R57, R57, R153 ;  /* 0x0000009939397220 */ /* 0x000fe20000410000 */
[----:B------:R-:W-:Y:S01]  /*13240*/  FMNMX.FTZ R7, R163, R7, !PT ;  /* 0x00000007a3077209 */ /* 0x000fe20007810000 */
[----:B------:R-:W1:Y:S01]  /*13250*/  MUFU.EX2 R164, R164 ;  /* 0x000000a400a47308 */ /* 0x000e620000000800 */
[----:B---3--:R-:W-:Y:S01]  /*13260*/  FADD.FTZ R4, R160, R4 ;  /* 0x00000004a0047221 */ /* 0x008fe20000010000 */
[----:B------:R-:W-:Y:S01]  /*13270*/  FMUL.FTZ R60, R60, R153 ;  /* 0x000000993c3c7220 */ /* 0x000fe20000410000 */
        /* <DEDUP_REMOVED lines=71> */
[-C--:B------:R-:W-:Y:S01]  /*136f0*/  FMUL.FTZ R132, R132, R153.reuse ;  /* 0x0000009984847220 */ /* 0x080fe20000410000 */
[-C--:B------:R-:W-:Y:S01]  /*13700*/  FMUL.FTZ R133, R133, R153.reuse ;  /* 0x0000009985857220 */ /* 0x080fe20000410000 */
[----:B------:R-:W3:Y:S01]  /*13710*/  SHFL.BFLY PT, R202, R7, 0x2, 0x1f ;  /* 0x0c401f0007ca7f89 */ /* 0x000ee200000e0000 */
[-C--:B------:R-:W-:Y:S01]  /*13720*/  FMUL.FTZ R136, R136, R153.reuse ;  /* 0x0000009988887220 */ /* 0x080fe20000410000 */
[-C--:B------:R-:W-:Y:S01]  /*13730*/  FMUL.FTZ R137, R137, R153.reuse ;  /* 0x0000009989897220 */ /* 0x080fe20000410000 */
[-C--:B------:R-:W-:Y:S01]  /*13740*/  FMUL.FTZ R140, R140, R153.reuse ;  /* 0x000000998c8c7220 */ /* 0x080fe20000410000 */
[----:B------:R-:W5:Y:S01]  /*13750*/  MUFU.EX2 R184, R184 ;  /* 0x000000b800b87308 */ /* 0x000f620000000800 */
[----:B----4-:R-:W-:Y:S01]  /*13760*/  FADD.FTZ R4, R180, R4 ;  /* 0x00000004b4047221 */ /* 0x010fe20000010000 */
[-C--:B------:R-:W-:Y:S01]  /*13770*/  FMUL.FTZ R141, R141, R153.reuse ;  /* 0x000000998d8d7220 */ /* 0x080fe20000410000 */
[-C--:B------:R-:W-:Y:S01]  /*13780*/  FMUL.FTZ R144, R144, R153.reuse ;  /* 0x0000009990907220 */ /* 0x080fe20000410000 */
[-C--:B------:R-:W-:Y:S01]  /*13790*/  FMUL.FTZ R145, R145, R153.reuse ;  /* 0x0000009991917220 */ /* 0x080fe20000410000 */
[-C--:B------:R-:W-:Y:S01]  /*137a0*/  FMUL.FTZ R148, R148, R153.reuse ;  /* 0x0000009994947220 */ /* 0x080fe20000410000 */
[----:B------:R-:W-:-:S02]  /*137b0*/  FMUL.FTZ R149, R149, R153 ;  /* 0x0000009995957220 */ /* 0x000fc40000410000 */
[----:B------:R-:W4:Y:S01]  /*137c0*/  MUFU.EX2 R185, R185 ;  /* 0x000000b900b97308 */ /* 0x000f220000000800 */
[----:B-1----:R-:W-:-:S07]  /*137d0*/  FADD.FTZ R4, R181, R4 ;  /* 0x00000004b5047221 */ /* 0x002fce0000010000 */
[----:B------:R-:W1:Y:S01]  /*137e0*/  MUFU.EX2 R188, R188 ;  /* 0x000000bc00bc7308 */ /* 0x000e620000000800 */
[----:B-----5:R-:W-:Y:S01]  /*137f0*/  FADD.FTZ R4, R184, R4 ;  /* 0x00000004b8047221 */ /* 0x020fe20000010000 */
[----:B---3--:R-:W-:-:S06]  /*13800*/  FMNMX.FTZ R7, R7, R202, !PT ;  /* 0x000000ca07077209 */ /* 0x008fcc0007810000 */
[----:B------:R-:W3:Y:S01]  /*13810*/  MUFU.EX2 R189, R189 ;  /* 0x000000bd00bd7308 */ /* 0x000ee20000000800 */
[----:B------:R-:W5:Y:S07]  /*13820*/  SHFL.BFLY PT, R202, R7, 0x1, 0x1f ;  /* 0x0c201f0007ca7f89 */ /* 0x000f6e00000e0000 */
[----:B------:R-:W0:Y:S08]  /*13830*/  MUFU.EX2 R192, R192 ;  /* 0x000000c000c07308 */ /* 0x000e300000000800 */
[----:B------:R-:W2:Y:S08]  /*13840*/  MUFU.EX2 R193, R193 ;  /* 0x000000c100c17308 */ /* 0x000eb00000000800 */
[----:B------:R-:W2:Y:S01]  /*13850*/  MUFU.EX2 R196, R196 ;  /* 0x000000c400c47308 */ /* 0x000ea20000000800 */
[----:B-----5:R-:W-:-:S04]  /*13860*/  FMNMX.FTZ R7, R7, R202, !PT ;  /* 0x000000ca07077209 */ /* 0x020fc80007810000 */
[C---:B------:R-:W-:Y:S01]  /*13870*/  FSETP.NEU.FTZ.AND P2, PT, R7.reuse, -INF , PT ;  /* 0xff8000000700780b */ /* 0x040fe20003f5d000 */
[----:B------:R-:W-:-:S05]  /*13880*/  FMUL.FTZ R203, R7, R10 ;  /* 0x0000000a07cb7220 */ /* 0x000fca0000410000 */
[----:B------:R-:W-:-:S05]  /*13890*/  FSEL R203, R203, RZ, P2 ;  /* 0x000000ffcbcb7208 */ /* 0x000fca0001000000 */
[--C-:B------:R-:W-:Y:S01]  /*138a0*/  FFMA.FTZ R227, R154, R10, -R203.reuse ;  /* 0x0000000a9ae37223 */ /* 0x100fe200000108cb */
[----:B------:R-:W-:Y:S01]  /*138b0*/  F2FP.BF16.F32.PACK_AB R154, R157, R156 ;  /* 0x0000009c9d9a723e */ /* 0x000fe200000010ff */
[--C-:B------:R-:W-:Y:S01]  /*138c0*/  FFMA.FTZ R226, R158, R10, -R203.reuse ;  /* 0x0000000a9ee27223 */ /* 0x100fe200000108cb */
[----:B------:R-:W-:Y:S01]  /*138d0*/  F2FP.BF16.F32.PACK_AB R156, R161, R160 ;  /* 0x000000a0a19c723e */ /* 0x000fe200000010ff */
[--C-:B------:R-:W-:Y:S01]  /*138e0*/  FFMA.FTZ R202, R155, R10, -R203.reuse ;  /* 0x0000000a9bca7223 */ /* 0x100fe200000108cb */
[----:B------:R-:W-:Y:S01]  /*138f0*/  F2FP.BF16.F32.PACK_AB R160, R169, R168 ;  /* 0x000000a8a9a0723e */ /* 0x000fe200000010ff */
[----:B------:R-:W-:Y:S01]  /*13900*/  MUFU.EX2 R227, R227 ;  /* 0x000000e300e37308 */ /* 0x000fe20000000800 */
[----:B------:R-:W-:Y:S01]  /*13910*/  FSEL R169, R7, RZ, P2 ;  /* 0x000000ff07a97208 */ /* 0x000fe20001000000 */
[--C-:B------:R-:W-:Y:S01]  /*13920*/  FFMA.FTZ R159, R159, R10, -R203.reuse ;  /* 0x0000000a9f9f7223 */ /* 0x100fe200000108cb */
[----:B------:R-:W-:Y:S01]  /*13930*/  F2FP.BF16.F32.PACK_AB R158, R165, R164 ;  /* 0x000000a4a59e723e */ /* 0x000fe200000010ff */
[--C-:B------:R-:W-:Y:S01]  /*13940*/  FFMA.FTZ R217, R162, R10, -R203.reuse ;  /* 0x0000000aa2d97223 */ /* 0x100fe200000108cb */
[----:B------:R-:W-:Y:S01]  /*13950*/  F2FP.BF16.F32.PACK_AB R164, R177, R176 ;  /* 0x000000b0b1a4723e */ /* 0x000fe200000010ff */
[----:B------:R-:W-:Y:S01]  /*13960*/  FADD.FTZ R169, -R169, R216 ;  /* 0x000000d8a9a97221 */ /* 0x000fe20000010100 */
[-CC-:B------:R-:W-:Y:S01]  /*13970*/  FFMA.FTZ R163, R163, R10.reuse, -R203.reuse ;  /* 0x0000000aa3a37223 */ /* 0x180fe200000108cb */
[----:B------:R-:W-:Y:S01]  /*13980*/  MUFU.EX2 R202, R202 ;  /* 0x000000ca00ca7308 */ /* 0x000fe20000000800 */
[----:B----4-:R-:W-:Y:S01]  /*13990*/  FADD.FTZ R161, R185, R4 ;  /* 0x00000004b9a17221 */ /* 0x010fe20000010000 */
[-C--:B------:R-:W-:Y:S01]  /*139a0*/  FMUL.FTZ R169, R169, R10.reuse ;  /* 0x0000000aa9a97220 */ /* 0x080fe20000410000 */
[-CC-:B------:R-:W-:Y:S01]  /*139b0*/  FFMA.FTZ R213, R166, R10.reuse, -R203.reuse ;  /* 0x0000000aa6d57223 */ /* 0x180fe200000108cb */
[-C--:B------:R-:W-:Y:S01]  /*139c0*/  FFMA.FTZ R155, R174, R10.reuse, -R203 ;  /* 0x0000000aae9b7223 */ /* 0x080fe200000108cb */
[----:B-1----:R-:W-:Y:S01]  /*139d0*/  FADD.FTZ R4, R188, R161 ;  /* 0x000000a1bc047221 */ /* 0x002fe20000010000 */
[--C-:B------:R-:W-:Y:S01]  /*139e0*/  FFMA.FTZ R167, R167, R10, -R203.reuse ;  /* 0x0000000aa7a77223 */ /* 0x100fe200000108cb */
[----:B------:R-:W-:Y:S01]  /*139f0*/  F2FP.BF16.F32.PACK_AB R166, R181, R180 ;  /* 0x000000b4b5a6723e */ /* 0x000fe200000010ff */
[----:B------:R-:W1:Y:S01]  /*13a00*/  MUFU.EX2 R176, R169 ;  /* 0x000000a900b07308 */ /* 0x000e620000000800 */
[----:B---3--:R-:W-:Y:S01]  /*13a10*/  FADD.FTZ R161, R189, R4 ;  /* 0x00000004bda17221 */ /* 0x008fe20000010000 */
[-CC-:B------:R-:W-:Y:S01]  /*13a20*/  FFMA.FTZ R212, R170, R10.reuse, -R203.reuse ;  /* 0x0000000aaad47223 */ /* 0x180fe200000108cb */
[-CC-:B------:R-:W-:Y:S01]  /*13a30*/  FFMA.FTZ R171, R171, R10.reuse, -R203.reuse ;  /* 0x0000000aabab7223 */ /* 0x180fe200000108cb */
[-C--:B------:R-:W-:Y:S01]  /*13a40*/  FFMA.FTZ R175, R175, R10.reuse, -R203 ;  /* 0x0000000aafaf7223 */ /* 0x080fe200000108cb */
[----:B0-----:R-:W-:Y:S01]  /*13a50*/  FADD.FTZ R4, R192, R161 ;  /* 0x000000a1c0047221 */ /* 0x001fe20000010000 */
[-CC-:B------:R-:W-:Y:S01]  /*13a60*/  FFMA.FTZ R178, R178, R10.reuse, -R203.reuse ;  /* 0x0000000ab2b27223 */ /* 0x180fe200000108cb */
[-CC-:B------:R-:W-:Y:S01]  /*13a70*/  FFMA.FTZ R179, R179, R10.reuse, -R203.reuse ;  /* 0x0000000ab3b37223 */ /* 0x180fe200000108cb */
[----:B------:R-:W0:Y:S01]  /*13a80*/  MUFU.EX2 R226, R226 ;  /* 0x000000e200e27308 */ /* 0x000e220000000800 */
[----:B--2---:R-:W-:Y:S01]  /*13a90*/  FADD.FTZ R165, R193, R4 ;  /* 0x00000004c1a57221 */ /* 0x004fe20000010000 */
[-CC-:B------:R-:W-:Y:S01]  /*13aa0*/  FFMA.FTZ R182, R182, R10.reuse, -R203.reuse ;  /* 0x0000000ab6b67223 */ /* 0x180fe200000108cb */
[-CC-:B------:R-:W-:Y:S01]  /*13ab0*/  FFMA.FTZ R183, R183, R10.reuse, -R203.reuse ;  /* 0x0000000ab7b77223 */ /* 0x180fe200000108cb */
[-C--:B------:R-:W-:Y:S01]  /*13ac0*/  FFMA.FTZ R186, R186, R10.reuse, -R203 ;  /* 0x0000000ababa7223 */ /* 0x080fe200000108cb */
[----:B------:R-:W-:Y:S01]  /*13ad0*/  FADD.FTZ R165, R196, R165 ;  /* 0x000000a5c4a57221 */ /* 0x000fe20000010000 */
[-CC-:B------:R-:W-:Y:S01]  /*13ae0*/  FFMA.FTZ R187, R187, R10.reuse, -R203.reuse ;  /* 0x0000000abbbb7223 */ /* 0x180fe200000108cb */
[-C--:B------:R-:W-:Y:S01]  /*13af0*/  FFMA.FTZ R190, R190, R10.reuse, -R203 ;  /* 0x0000000abebe7223 */ /* 0x080fe200000108cb */
[----:B------:R-:W2:Y:S01]  /*13b00*/  MUFU.EX2 R159, R159 ;  /* 0x0000009f009f7308 */ /* 0x000ea20000000800 */
[----:B-1----:R-:W-:Y:S01]  /*13b10*/  FFMA.FTZ R3, R176, R3, R227 ;  /* 0x00000003b0037223 */ /* 0x002fe200000100e3 */
[-CC-:B------:R-:W-:Y:S01]  /*13b20*/  FFMA.FTZ R191, R191, R10.reuse, -R203.reuse ;  /* 0x0000000abfbf7223 */ /* 0x180fe200000108cb */
[-CC-:B------:R-:W-:Y:S01]  /*13b30*/  FFMA.FTZ R194, R194, R10.reuse, -R203.reuse ;  /* 0x0000000ac2c27223 */ /* 0x180fe200000108cb */
[----:B------:R-:W-:Y:S01]  /*13b40*/  FFMA.FTZ R195, R195, R10, -R203 ;  /* 0x0000000ac3c37223 */ /* 0x000fe200000108cb */
[----:B------:R-:W-:Y:S01]  /*13b50*/  FADD.FTZ R3, R202, R3 ;  /* 0x00000003ca037221 */ /* 0x000fe20000010000 */
[----:B------:R-:W-:Y:S01]  /*13b60*/  F2FP.BF16.F32.PACK_AB R162, R173, R172 ;  /* 0x000000acada2723e */ /* 0x000fe200000010ff */
[-C--:B------:R-:W-:Y:S01]  /*13b70*/  FFMA.FTZ R198, R198, R10.reuse, -R203 ;  /* 0x0000000ac6c67223 */ /* 0x080fe200000108cb */
[----:B------:R-:W1:Y:S01]  /*13b80*/  MUFU.EX2 R157, R217 ;  /* 0x000000d9009d7308 */ /* 0x000e620000000800 */
[----:B0-----:R-:W-:Y:S01]  /*13b90*/  FADD.FTZ R180, R226, R3 ;  /* 0x00000003e2b47221 */ /* 0x001fe20000010000 */
[----:B------:R-:W-:Y:S01]  /*13ba0*/  FFMA.FTZ R199, R199, R10, -R203 ;  /* 0x0000000ac7c77223 */ /* 0x000fe200000108cb */
[----:B------:R-:W-:Y:S01]  /*13bb0*/  F2FP.BF16.F32.PACK_AB R168, R185, R184 ;  /* 0x000000b8b9a8723e */ /* 0x000fe200000010ff */
[----:B------:R-:W-:Y:S01]  /*13bc0*/  FMUL.FTZ R26, R26, R176 ;  /* 0x000000b01a1a7220 */ /* 0x000fe20000410000 */
[----:B------:R-:W-:Y:S01]  /*13bd0*/  F2FP.BF16.F32.PACK_AB R170, R189, R188 ;  /* 0x000000bcbdaa723e */ /* 0x000fe200000010ff */
[----:B------:R-:W-:Y:S01]  /*13be0*/  FMUL.FTZ R27, R27, R176 ;  /* 0x000000b01b1b7220 */ /* 0x000fe20000410000 */
[----:B------:R-:W-:Y:S01]  /*13bf0*/  F2FP.BF16.F32.PACK_AB R172, R193, R192 ;  /* 0x000000c0c1ac723e */ /* 0x000fe200000010ff */
[----:B------:R-:W0:Y:S01]  /*13c00*/  MUFU.EX2 R163, R163 ;  /* 0x000000a300a37308 */ /* 0x000e220000000800 */
        /* <DEDUP_REMOVED lines=16> */
[C---:B0-----:R-:W-:Y:S01]  /*13d10*/  FADD.FTZ R180, R163.reuse, R180 ;  /* 0x000000b4a3b47221 */ /* 0x041fe20000010000 */
[----:B------:R-:W-:Y:S01]  /*13d20*/  F2FP.BF16.F32.PACK_AB R157, R163, R157 ;  /* 0x0000009da39d723e */ /* 0x000fe200000010ff */
        /* <DEDUP_REMOVED lines=29> */
[----:B------:R0:W3:Y:S01]  /*13f00*/  MUFU.EX2 R165, R155 ;  /* 0x0000009b00a57308 */ /* 0x0000e20000000800 */
        /* <DEDUP_REMOVED lines=8> */
[----:B-1----:R-:W-:Y:S01]  /*13f90*/  FADD.FTZ R180, R171, R180 ;  /* 0x000000b4abb47221 */ /* 0x002fe20000010000 */
[----:B0-----:R-:W-:Y:S01]  /*13fa0*/  F2FP.BF16.F32.PACK_AB R155, R159, R226 ;  /* 0x000000e29f9b723e */ /* 0x001fe200000010ff */
[-C--:B------:R-:W-:Y:S01]  /*13fb0*/  FMUL.FTZ R107, R107, R176.reuse ;  /* 0x000000b06b6b7220 */ /* 0x080fe20000410000 */
[----:B------:R-:W-:Y:S01]  /*13fc0*/  F2FP.BF16.F32.PACK_AB R159, R167, R213 ;  /* 0x000000d5a79f723e */ /* 0x000fe200000010ff */
[-C--:B------:R-:W-:Y:S01]  /*13fd0*/  FMUL.FTZ R110, R110, R176.reuse ;  /* 0x000000b06e6e7220 */ /* 0x080fe20000410000 */
[----:B------:R-:W-:Y:S01]  /*13fe0*/  F2FP.BF16.F32.PACK_AB R161, R171, R161 ;  /* 0x000000a1aba1723e */ /* 0x000fe200000010ff */
        /* <DEDUP_REMOVED lines=26> */
[C---:B-1----:R-:W-:Y:S01]  /*14190*/  FADD.FTZ R3, R179.reuse, R180 ;  /* 0x000000b4b3037221 */ /* 0x042fe20000010000 */
[----:B------:R-:W-:Y:S01]  /*141a0*/  F2FP.BF16.F32.PACK_AB R165, R179, R178 ;  /* 0x000000b2b3a5723e */ /* 0x000fe200000010ff */
[-C--:B------:R-:W-:Y:S01]  /*141b0*/  FMUL.FTZ R147, R147, R176.reuse ;  /* 0x000000b093937220 */ /* 0x080fe20000410000 */
[-C--:B------:R-:W-:Y:S01]  /*141c0*/  FMUL.FTZ R150, R150, R176.reuse ;  /* 0x000000b096967220 */ /* 0x080fe20000410000 */
[----:B------:R-:W-:-:S03]  /*141d0*/  FMUL.FTZ R151, R151, R176 ;  /* 0x000000b097977220 */ /* 0x000fc60000410000 */
        /* <DEDUP_REMOVED lines=25> */
.L_x_11909:
[----:B------:R0:W1:Y:S01]  /*14370*/  SYNCS.PHASECHK.TRANS64.TRYWAIT P2, [R201+URZ+0x22850], R200 ;  /* 0x022850c8c90075a7 */ /* 0x000062000804017f */
[----:B------:R-:W-:Y:S05]  /*14380*/  @!P0 BRA `(.L_x_11910) ;  /* 0x0000000000048947 */ /* 0x000fea0003800000 */
[----:B------:R-:W-:Y:S01]  /*14390*/  BPT.TRAP 0x1 ;  /* 0x000000040000795c */ /* 0x000fe20000300000 */
.L_x_11910:
[----:B------:R-:W-:Y:S04]  /*143a0*/  BSSY B0, `(.L_x_11911) ;  /* 0x0000004000007945 */ /* 0x000fe80003800000 */
[----:B-1----:R-:W-:Y:S05]  /*143b0*/  @P2 BRA `(.L_x_11912) ;  /* 0x0000000000082947 */ /* 0x002fea0003800000 */
[----:B------:R-:W1:Y:S02]  /*143c0*/  SYNCS.PHASECHK.TRANS64.TRYWAIT P2, [R201+URZ+0x22850], R200 ;  /* 0x022850c8c90075a7 */ /* 0x000e64000804017f */
[----:B-1----:R-:W-:Y:S05]  /*143d0*/  @!P2 BRA `(.L_x_11913) ;  /* 0x000000c8006ca947 */ /* 0x002fea0003800000 */
.L_x_11912:
[----:B------:R-:W-:Y:S05]  /*143e0*/  BSYNC B0 ;  /* 0x0000000000007941 */ /* 0x000fea0003800000 */
.L_x_11911:
[----:B------:R-:W2:Y:S01]  /*143f0*/  S2R R178, SR_TID.X ;  /* 0x0000000000b27919 */ /* 0x000ea20000002100 */
[----:B------:R-:W-:Y:S01]  /*14400*/  IMAD.MOV.U32 R177, RZ, RZ, 0x40000040 ;  /* 0x40000040ffb17424 */ /* 0x000fe200078e00ff */
[----:B------:R-:W-:Y:S05]  /*14410*/  WARPSYNC.ALL ;  /* 0x0000000000007948 */ /* 0x000fea0003800000 */
[----:B------:R-:W-:Y:S01]  /*14420*/  R2UR UR7, R177 ;  /* 0x00000000b10772ca */ /* 0x000fe200000e0000 */
[----:B------:R-:W-:Y:S01]  /*14430*/  IMAD R176, R2, 0xc00, R11 ;  /* 0x00000c0002b07824 */ /* 0x000fe200078e020b */
[----:B------:R-:W-:Y:S01]  /*14440*/  ISETP.GT.AND P2, PT, R6, R219, PT ;  /* 0x000000db0600720c */ /* 0x000fe20003f44270 */
[----:B01----:R-:W-:-:S02]  /*14450*/  @!P1 VIADD R201, R201, 0x22860 ;  /* 0x00022860c9c99836 */ /* 0x003fc40000000000 */
[----:B------:R-:W-:Y:S01]  /*14460*/  VIADD R6, R6, 0xffffffff ;  /* 0xffffffff06067836 */ /* 0x000fe20000000000 */
[----:B------:R-:W-:Y:S01]  /*14470*/  R2UR UR6, R176 ;  /* 0x00000000b00672ca */ /* 0x000fe200000e0000 */
[----:B------:R-:W-:Y:S01]  /*14480*/  IMAD.MOV.U32 R216, RZ, RZ, R7 ;  /* 0x000000ffffd87224 */ /* 0x000fe200078e0007 */
[----:B------:R-:W-:Y:S01]  /*14490*/  @!P1 PRMT R201, RZ, 0x654, R201 ;  /* 0x00000654ffc99816 */ /* 0x000fe200000000c9 */
[----:B------:R-:W-:Y:S01]  /*144a0*/  IMAD.MOV.U32 R217, RZ, RZ, R0 ;  /* 0x000000ffffd97224 */ /* 0x000fe200078e0000 */
[----:B--2---:R-:W-:-:S05]  /*144b0*/  SHF.R.U32.HI R178, RZ, 0x7, R178 ;  /* 0x00000007ffb27819 */ /* 0x004fca00000116b2 */
[----:B------:R-:W-:-:S05]  /*144c0*/  VIADD R177, R178, 0x8 ;  /* 0x00000008b2b17836 */ /* 0x000fca0000000000 */
[----:B------:R0:W-:Y:S02]  /*144d0*/  BAR.SYNC.DEFER_BLOCKING R177, 0x100 ;  /* 0x000400b10000751d */ /* 0x0001e40000010000 */
[----:B0-----:R-:W-:-:S04]  /*144e0*/  IMAD.MOV.U32 R177, RZ, RZ, 0x40000040 ;  /* 0x40000040ffb17424 */ /* 0x001fc800078e00ff */
        /* <DEDUP_REMOVED lines=43> */
.L_x_11896:
[----:B------:R-:W-:Y:S05]  /*147a0*/  WARPSYNC.ALL ;  /* 0x0000000000007948 */ /* 0x000fea0003800000 */
[----:B------:R-:W3:Y:S01]  /*147b0*/  SHFL.BFLY PT, R9, R4, 0x2, 0x1f ;  /* 0x0c401f0004097f89 */ /* 0x000ee200000e0000 */
[----:B------:R-:W-:Y:S01]  /*147c0*/  VIADD R2, R2, 0x1 ;  /* 0x0000000102027836 */ /* 0x000fe20000000000 */
[----:B------:R4:W-:Y:S08]  /*147d0*/  BAR.ARV R5, 0x100 ;  /* 0x000400050000751d */ /* 0x0009f00000002000 */
[----:B------:R-:W-:Y:S06]  /*147e0*/  BAR.ARV 0x8, 0x180 ;  /* 0x0206000000007b1d */ /* 0x000fec0000002000 */
[C---:B------:R-:W-:Y:S01]  /*147f0*/  ISETP.NE.AND P1, PT, R2.reuse, 0x2, PT ;  /* 0x000000020200780c */ /* 0x040fe20003f25270 */
[----:B----4-:R-:W-:Y:S01]  /*14800*/  IMAD.MOV.U32 R5, RZ, RZ, -0x800000 ;  /* 0xff800000ff057424 */ /* 0x010fe200078e00ff */
[----:B------:R-:W4:Y:S01]  /*14810*/  SHFL.BFLY PT, R6, R3, 0x2, 0x1f ;  /* 0x0c401f0003067f89 */ /* 0x000f2200000e0000 */
[----:B------:R-:W-:Y:S01]  /*14820*/  PLOP3.LUT P0, PT, PT, PT, PT, 0x8, 0x0 ;  /* 0x000000000000781c */ /* 0x000fe20003f0e170 */
[----:B------:R-:W-:Y:S01]  /*14830*/  VIADD R235, R235, 0x1 ;  /* 0x00000001ebeb7836 */ /* 0x000fe20000000000 */
[----:B------:R-:W-:Y:S01]  /*14840*/  SEL R2, R2, RZ, P1 ;  /* 0x000000ff02027207 */ /* 0x000fe20000800000 */
[----:B---3--:R-:W-:Y:S01]  /*14850*/  FADD.FTZ R11, R9, R4 ;  /* 0x00000004090b7221 */ /* 0x008fe20000010000 */
[----:B------:R-:W-:-:S04]  /*14860*/  SEL R4, RZ, 0x1, P1 ;  /* 0x00000001ff047807 */ /* 0x000fc80000800000 */
[----:B------:R-:W3:Y:S01]  /*14870*/  SHFL.BFLY PT, R8, R11, 0x1, 0x1f ;  /* 0x0c201f000b087f89 */ /* 0x000ee200000e0000 */
[----:B------:R-:W-:Y:S01]  /*14880*/  LOP3.LUT R19, R19, R4, RZ, 0x3c, !PT ;  /* 0x0000000413137212 */ /* 0x000fe200078e3cff */
[----:B----4-:R-:W-:Y:S01]  /*14890*/  FADD.FTZ R12, R6, R3 ;  /* 0x00000003060c7221 */ /* 0x010fe20000010000 */
[----:B------:R-:W-:Y:S02]  /*148a0*/  IMAD.MOV.U32 R6, RZ, RZ, RZ ;  /* 0x000000ffff067224 */ /* 0x000fe400078e00ff */
[----:B------:R-:W-:Y:S02]  /*148b0*/  IMAD.MOV.U32 R3, RZ, RZ, RZ ;  /* 0x000000ffff037224 */ /* 0x000fe400078e00ff */
[----:B------:R-:W4:Y:S01]  /*148c0*/  SHFL.BFLY PT, R9, R12, 0x1, 0x1f ;  /* 0x0c201f000c097f89 */ /* 0x000f2200000e0000 */
[----:B---3--:R-:W-:-:S05]  /*148d0*/  FADD.FTZ R8, R11, R8 ;  /* 0x000000080b087221 */ /* 0x008fca0000010000 */
[----:B------:R-:W-:-:S13]  /*148e0*/  FSETP.NE.FTZ.AND P2, PT, R8, RZ, PT ;  /* 0x000000ff0800720b */ /* 0x000fda0003f55000 */
[----:B------:R-:W3:Y:S01]  /*148f0*/  @P2 MUFU.LG2 R14, R8 ;  /* 0x00000008000e2308 */ /* 0x000ee20000000c00 */
[----:B----4-:R-:W-:Y:S01]  /*14900*/  FADD.FTZ R9, R12, R9 ;  /* 0x000000090c097221 */ /* 0x010fe20000010000 */
[----:B------:R-:W-:-:S04]  /*14910*/  @P2 FMUL.FTZ R12, R10, 0.69314718246459960938 ;  /* 0x3f3172180a0c2820 */ /* 0x000fc80000410000 */
[----:B------:R-:W-:Y:S02]  /*14920*/  FSETP.NE.FTZ.AND P3, PT, R9, RZ, PT ;  /* 0x000000ff0900720b */ /* 0x000fe40003f75000 */
[----:B------:R-:W4:Y:S01]  /*14930*/  @P2 MUFU.RCP R6, R8 ;  /* 0x0000000800062308 */ /* 0x000f220000001000 */
[----:B---3--:R-:W-:-:S10]  /*14940*/  @P2 FMUL.FTZ R21, R14, 0.69314718246459960938 ;  /* 0x3f3172180e152820 */ /* 0x008fd40000410000 */
[----:B------:R-:W3:Y:S01]  /*14950*/  @P3 MUFU.LG2 R15, R9 ;  /* 0x00000009000f3308 */ /* 0x000ee20000000c00 */
[----:B------:R-:W-:Y:S01]  /*14960*/  @P3 FMUL.FTZ R13, R10, 0.69314718246459960938 ;  /* 0x3f3172180a0d3820 */ /* 0x000fe20000410000 */
[-C--:B----4-:R-:W-:Y:S01]  /*14970*/  FMUL.FTZ R163, R68, R6.reuse ;  /* 0x0000000644a37220 */ /* 0x090fe20000410000 */
[-C--:B------:R-:W-:Y:S01]  /*14980*/  FMUL.FTZ R165, R76, R6.reuse ;  /* 0x000000064ca57220 */ /* 0x080fe20000410000 */
[----:B------:R-:W-:-:S04]  /*14990*/  FMUL.FTZ R24, R24, R6 ;  /* 0x0000000618187220 */ /* 0x000fc80000410000 */
[----:B------:R-:W4:Y:S01]  /*149a0*/  @P3 MUFU.RCP R3, R9 ;  /* 0x0000000900033308 */ /* 0x000f220000001000 */
        /* <DEDUP_REMOVED lines=129> */
.L_x_11806:
[----:B------:R-:W-:Y:S05]  /*151c0*/  WARPSYNC.ALL ;  /* 0x0000000000007948 */ /* 0x000fea0003800000 */
        /* <DEDUP_REMOVED lines=9> */
[----:B------:R-:W4:Y:S01]  /*15260*/  LDL R0, [R1+0x1c] ;  /* 0x00001c0001007983 */ /* 0x000f220000100800 */
[----:B------:R-:W-:Y:S05]  /*15270*/  WARPSYNC.ALL ;  /* 0x0000000000007948 */ /* 0x000fea0003800000 */
[----:B------:R-:W0:Y:S01]  /*15280*/  S2R R7, SR_SWINHI ;  /* 0x0000000000077919 */ /* 0x000e220000002f00 */
        /* <DEDUP_REMOVED lines=17> */
[----:B0-----:R-:W-:Y:S02]  /*153a0*/  MOV R13, R7 ;  /* 0x00000007000d7202 */ /* 0x001fe40000000f00 */
        /* <DEDUP_REMOVED lines=24> */
[----:B------:R-:W-:Y:S01]  /*15530*/  F2FP.BF16.F32.PACK_AB R147, R3, R150 ;  /* 0x000000960393723e */ /* 0x000fe200000010ff */
[----:B------:R-:W-:Y:S01]  /*15540*/  BAR.SYNC.DEFER_BLOCKING 0x1, 0x100 ;  /* 0x0044000000007b1d */ /* 0x000fe20000010000 */
[----:B----4-:R-:W-:-:S03]  /*15550*/  IMAD.WIDE R134, R0, 0x2, R12 ;  /* 0x0000000200867825 */ /* 0x010fc600078e020c */
[C---:B------:R-:W-:Y:S02]  /*15560*/  IADD3 R151, P1, R134.reuse, 0x20, RZ ;  /* 0x0000002086977810 */ /* 0x040fe40007f3e0ff */
[C---:B------:R-:W-:Y:S02]  /*15570*/  IADD3 R181, P2, R134.reuse, 0x40, RZ ;  /* 0x0000004086b57810 */ /* 0x040fe40007f5e0ff */
[----:B------:R-:W-:Y:S01]  /*15580*/  IADD3 R183, P3, R134, 0x60, RZ ;  /* 0x0000006086b77810 */ /* 0x000fe20007f7e0ff */
[--C-:B------:R-:W-:Y:S01]  /*15590*/  IMAD.X R21, RZ, RZ, R135.reuse, P1 ;  /* 0x000000ffff157224 */ /* 0x100fe200008e0687 */
[----:B------:R-:W-:Y:S01]  /*155a0*/  LOP3.LUT R20, R151, 0x380, RZ, 0xc0, !PT ;  /* 0x0000038097147812 */ /* 0x000fe200078ec0ff */
[--C-:B------:R-:W-:Y:S01]  /*155b0*/  IMAD.X R31, RZ, RZ, R135.reuse, P2 ;  /* 0x000000ffff1f7224 */ /* 0x100fe200010e0687 */
[----:B-----5:R-:W-:Y:S01]  /*155c0*/  LOP3.LUT R30, R181, 0x380, RZ, 0xc0, !PT ;  /* 0x00000380b51e7812 */ /* 0x020fe200078ec0ff */
[----:B------:R-:W-:Y:S01]  /*155d0*/  IMAD.X R39, RZ, RZ, R135, P3 ;  /* 0x000000ffff277224 */ /* 0x000fe200018e0687 */
[----:B------:R-:W-:-:S02]  /*155e0*/  LOP3.LUT R38, R183, 0x380, RZ, 0xc0, !PT ;  /* 0x00000380b7267812 */ /* 0x000fc400078ec0ff */
[----:B------:R-:W-:Y:S02]  /*155f0*/  SHF.R.U64 R20, R20, 0x3, RZ ;  /* 0x0000000314147819 */ /* 0x000fe400000012ff */
[----:B------:R-:W-:Y:S02]  /*15600*/  IADD3 R86, P4, R134, 0x4000, RZ ;  /* 0x0000400086567810 */ /* 0x000fe40007f9e0ff */
[----:B------:R-:W-:Y:S02]  /*15610*/  SHF.R.U64 R30, R30, 0x3, RZ ;  /* 0x000000031e1e7819 */ /* 0x000fe400000012ff */
[----:B------:R-:W-:Y:S01]  /*15620*/  IADD3 R94, P5, R134, 0x4020, RZ ;  /* 0x00004020865e7810 */ /* 0x000fe20007fbe0ff */
[--C-:B------:R-:W-:Y:S01]  /*15630*/  IMAD.X R87, RZ, RZ, R135.reuse, P4 ;  /* 0x000000ffff577224 */ /* 0x100fe200020e0687 */
[----:B------:R-:W-:Y:S02]  /*15640*/  SHF.R.U64 R38, R38, 0x3, RZ ;  /* 0x0000000326267819 */ /* 0x000fe400000012ff */
[----:B------:R-:W-:Y:S01]  /*15650*/  IADD3 R98, P0, R134, 0x4040, RZ ;  /* 0x0000404086627810 */ /* 0x000fe20007f1e0ff */
[----:B------:R-:W-:Y:S01]  /*15660*/  IMAD.X R95, RZ, RZ, R135, P5 ;  /* 0x000000ffff5f7224 */ /* 0x000fe200028e0687 */
[----:B------:R-:W-:-:S02]  /*15670*/  LOP3.LUT R20, R20, R151, RZ, 0x3c, !PT ;  /* 0x0000009714147212 */ /* 0x000fc400078e3cff */
[----:B------:R-:W-:Y:S01]  /*15680*/  LOP3.LUT R30, R30, R181, RZ, 0x3c, !PT ;  /* 0x000000b51e1e7212 */ /* 0x000fe200078e3cff */
[----:B------:R-:W-:Y:S01]  /*15690*/  IMAD.X R99, RZ, RZ, R135, P0 ;  /* 0x000000ffff637224 */ /* 0x000fe200000e0687 */
[----:B------:R-:W-:Y:S02]  /*156a0*/  LOP3.LUT R151, R86, 0x380, RZ, 0xc0, !PT ;  /* 0x0000038056977812 */ /* 0x000fe400078ec0ff */
[----:B------:R-:W-:Y:S02]  /*156b0*/  LOP3.LUT R38, R38, R183, RZ, 0x3c, !PT ;  /* 0x000000b726267212 */ /* 0x000fe400078e3cff */
[----:B------:R-:W-:Y:S02]  /*156c0*/  LOP3.LUT R181, R94, 0x380, RZ, 0xc0, !PT ;  /* 0x000003805eb57812 */ /* 0x000fe400078ec0ff */
[----:B------:R-:W-:Y:S02]  /*156d0*/  LOP3.LUT R183, R98, 0x380, RZ, 0xc0, !PT ;  /* 0x0000038062b77812 */ /* 0x000fe400078ec0ff */
[----:B------:R-:W-:-:S02]  /*156e0*/  IADD3 R102, P1, R134, 0x4060, RZ ;  /* 0x0000406086667810 */ /* 0x000fc40007f3e0ff */
[C---:B------:R-:W-:Y:S02]  /*156f0*/  LOP3.LUT R15, R134.reuse, 0x380, RZ, 0xc0, !PT ;  /* 0x00000380860f7812 */ /* 0x040fe400078ec0ff */
[C---:B------:R-:W-:Y:S01]  /*15700*/  IADD3 R0, P0, R134.reuse, 0xc000, RZ ;  /* 0x0000c00086007810 */ /* 0x040fe20007f1e0ff */
[--C-:B------:R-:W-:Y:S01]  /*15710*/  IMAD.X R103, RZ, RZ, R135.reuse, P1 ;  /* 0x000000ffff677224 */ /* 0x100fe200008e0687 */
[----:B------:R-:W-:Y:S02]  /*15720*/  SHF.R.U64 R151, R151, 0x3, RZ ;  /* 0x0000000397977819 */ /* 0x000fe400000012ff */
[C---:B------:R-:W-:Y:S01]  /*15730*/  IADD3 R106, P2, R134.reuse, 0x8000, RZ ;  /* 0x00008000866a7810 */ /* 0x040fe20007f5e0ff */
[--C-:B------:R-:W-:Y:S01]  /*15740*/  IMAD.X R123, RZ, RZ, R135.reuse, P0 ;  /* 0x000000ffff7b7224 */ /* 0x100fe200000e0687 */
[C---:B------:R-:W-:Y:S02]  /*15750*/  IADD3 R110, P3, R134.reuse, 0x8020, RZ ;  /* 0x00008020866e7810 */ /* 0x040fe40007f7e0ff */
[----:B------:R-:W-:Y:S01]  /*15760*/  SHF.R.U64 R181, R181, 0x3, RZ ;  /* 0x00000003b5b57819 */ /* 0x000fe200000012ff */
[--C-:B------:R-:W-:Y:S01]  /*15770*/  IMAD.X R107, RZ, RZ, R135.reuse, P2 ;  /* 0x000000ffff6b7224 */ /* 0x100fe200010e0687 */
[----:B------:R-:W-:Y:S01]  /*15780*/  SHF.R.U64 R183, R183, 0x3, RZ ;  /* 0x00000003b7b77819 */ /* 0x000fe200000012ff */
[----:B------:R-:W-:Y:S01]  /*15790*/  IMAD.X R111, RZ, RZ, R135, P3 ;  /* 0x000000ffff6f7224 */ /* 0x000fe200018e0687 */
[----:B------:R-:W-:-:S02]  /*157a0*/  IADD3 R114, P4, R134, 0x8040, RZ ;  /* 0x0000804086727810 */ /* 0x000fc40007f9e0ff */
[----:B------:R-:W-:Y:S02]  /*157b0*/  LOP3.LUT R185, R102, 0x380, RZ, 0xc0, !PT ;  /* 0x0000038066b97812 */ /* 0x000fe400078ec0ff */
[----:B------:R-:W-:Y:S01]  /*157c0*/  SHF.R.U64 R15, R15, 0x3, RZ ;  /* 0x000000030f0f7819 */ /* 0x000fe200000012ff */
[----:B------:R-:W-:Y:S01]  /*157d0*/  IMAD.X R115, RZ, RZ, R135, P4 ;  /* 0x000000ffff737224 */ /* 0x000fe200020e0687 */
[----:B------:R-:W-:Y:S02]  /*157e0*/  LOP3.LUT R86, R151, R86, RZ, 0x3c, !PT ;  /* 0x0000005697567212 */ /* 0x000fe400078e3cff */
[----:B------:R-:W-:Y:S02]  /*157f0*/  LOP3.LUT R94, R181, R94, RZ, 0x3c, !PT ;  /* 0x0000005eb55e7212 */ /* 0x000fe400078e3cff */
[----:B------:R-:W-:Y:S02]  /*15800*/  LOP3.LUT R151, R106, 0x380, RZ, 0xc0, !PT ;  /* 0x000003806a977812 */ /* 0x000fe400078ec0ff */
[----:B------:R-:W-:-:S02]  /*15810*/  LOP3.LUT R98, R183, R98, RZ, 0x3c, !PT ;  /* 0x00000062b7627212 */ /* 0x000fc400078e3cff */
[----:B------:R-:W-:Y:S02]  /*15820*/  LOP3.LUT R181, R110, 0x380, RZ, 0xc0, !PT ;  /* 0x000003806eb57812 */ /* 0x000fe400078ec0ff */
[----:B------:R-:W-:Y:S02]  /*15830*/  ISETP.NE.U32.AND P0, PT, RZ, UR4, PT ;  /* 0x00000004ff007c0c */ /* 0x000fe4000bf05070 */
[C---:B------:R-:W-:Y:S02]  /*15840*/  IADD3 R118, P5, R134.reuse, 0x8060, RZ ;  /* 0x0000806086767810 */ /* 0x040fe40007fbe0ff */
[C---:B------:R-:W-:Y:S02]  /*15850*/  IADD3 R14, P1, R134.reuse, 0xc020, RZ ;  /* 0x0000c020860e7810 */ /* 0x040fe40007f3e0ff */
[C---:B---3--:R-:W-:Y:S01]  /*15860*/  IADD3 R88, P2, R134.reuse, 0xc040, RZ ;  /* 0x0000c04086587810 */ /* 0x048fe20007f5e0ff */
[--C-:B------:R-:W-:Y:S01]  /*15870*/  IMAD.X R119, RZ, RZ, R135.reuse, P5 ;  /* 0x000000ffff777224 */ /* 0x100fe200028e0687 */
        /* <DEDUP_REMOVED lines=8> */
[----:B------:R-:W-:Y:S02]  /*15900*/  SHF.R.U64 R181, R181, 0x3, RZ ;  /* 0x00000003b5b57819 */ /* 0x000fe400000012ff */
[----:B------:R-:W-:Y:S01]  /*15910*/  ISETP.NE.AND.EX P0, PT, RZ, UR5, PT, P0 ;  /* 0x00000005ff007c0c */ /* 0x000fe2000bf05300 */
[----:B------:R-:W-:Y:S01]  /*15920*/  ULDC.64 UR4, c[0x0][0xc08] ;  /* 0x0003020000047ab9 */ /* 0x000fe20000000a00 */
[----:B------:R-:W-:Y:S02]  /*15930*/  LOP3.LUT R102, R185, R102, RZ, 0x3c, !PT ;  /* 0x00000066b9667212 */ /* 0x000fe400078e3cff */
[----:B------:R-:W-:-:S02]  /*15940*/  SHF.R.U64 R183, R183, 0x3, RZ ;  /* 0x00000003b7b77819 */ /* 0x000fc400000012ff */
[----:B------:R-:W-:Y:S02]  /*15950*/  LOP3.LUT R185, R118, 0x380, RZ, 0xc0, !PT ;  /* 0x0000038076b97812 */ /* 0x000fe400078ec0ff */
[----:B------:R-:W-:Y:S02]  /*15960*/  MOV R134, R134 ;  /* 0x0000008600867202 */ /* 0x000fe40000000f00 */
[----:B------:R-:W-:Y:S02]  /*15970*/  LOP3.LUT R106, R151, R106, RZ, 0x3c, !PT ;  /* 0x0000006a976a7212 */ /* 0x000fe400078e3cff */
[----:B------:R-:W-:Y:S01]  /*15980*/  MOV R20, R20 ;  /* 0x0000001400147202 */ /* 0x000fe20000000f00 */
[----:B------:R0:W-:Y:S01]  /*15990*/  STSM.16.M88.4 [R134], R24 ;  /* 0x0000001886007844 */ /* 0x0001e20000000200 */
[----:B------:R-:W-:Y:S02]  /*159a0*/  ISETP.NE.U32.AND P2, PT, RZ, UR4, PT ;  /* 0x00000004ff007c0c */ /* 0x000fe4000bf45070 */
[----:B------:R-:W-:Y:S01]  /*159b0*/  LOP3.LUT R110, R181, R110, RZ, 0x3c, !PT ;  /* 0x0000006eb56e7212 */ /* 0x000fe200078e3cff */
[----:B------:R3:W-:Y:S01]  /*159c0*/  STSM.16.M88.4 [R20], R32 ;  /* 0x0000002014007844 */ /* 0x0007e20000000200 */
[----:B------:R-:W-:-:S02]  /*159d0*/  LOP3.LUT R151, R0, 0x380, RZ, 0xc0, !PT ;  /* 0x0000038000977812 */ /* 0x000fc400078ec0ff */
[----:B------:R-:W-:Y:S02]  /*159e0*/  MOV R30, R30 ;  /* 0x0000001e001e7202 */ /* 0x000fe40000000f00 */
[----:B------:R-:W-:Y:S02]  /*159f0*/  LOP3.LUT R114, R183, R114, RZ, 0x3c, !PT ;  /* 0x00000072b7727212 */ /* 0x000fe400078e3cff */
[----:B------:R-:W-:Y:S01]  /*15a00*/  LOP3.LUT R181, R14, 0x380, RZ, 0xc0, !PT ;  /* 0x000003800eb57812 */ /* 0x000fe200078ec0ff */
[----:B------:R4:W-:Y:S01]  /*15a10*/  STSM.16.M88.4 [R30], R40 ;  /* 0x000000281e007844 */ /* 0x0009e20000000200 */
[----:B------:R-:W-:Y:S02]  /*15a20*/  MOV R38, R38 ;  /* 0x0000002600267202 */ /* 0x000fe40000000f00 */
[----:B------:R-:W-:Y:S02]  /*15a30*/  SHF.R.U64 R185, R185, 0x3, RZ ;  /* 0x00000003b9b97819 */ /* 0x000fe400000012ff */
[----:B------:R-:W-:Y:S01]  /*15a40*/  LOP3.LUT R183, R88, 0x380, RZ, 0xc0, !PT ;  /* 0x0000038058b77812 */ /* 0x000fe200078ec0ff */
[----:B------:R2:W-:Y:S01]  /*15a50*/  STSM.16.M88.4 [R38], R48 ;  /* 0x0000003026007844 */ /* 0x0005e20000000200 */
[----:B------:R-:W-:-:S02]  /*15a60*/  LOP3.LUT R178, R7, 0x380, RZ, 0xc0, !PT ;  /* 0x0000038007b27812 */ /* 0x000fc400078ec0ff */
[----:B------:R-:W-:Y:S02]  /*15a70*/  MOV R86, R86 ;  /* 0x0000005600567202 */ /* 0x000fe40000000f00 */
[----:B------:R-:W-:Y:S02]  /*15a80*/  MOV R94, R94 ;  /* 0x0000005e005e7202 */ /* 0x000fe40000000f00 */
[----:B------:R-:W-:Y:S01]  /*15a90*/  MOV R98, R98 ;  /* 0x0000006200627202 */ /* 0x000fe20000000f00 */
[----:B------:R-:W-:Y:S01]  /*15aa0*/  STSM.16.M88.4 [R86], R56 ;  /* 0x0000003856007844 */ /* 0x000fe20000000200 */
[----:B------:R-:W-:Y:S02]  /*15ab0*/  ISETP.NE.AND.EX P2, PT, RZ, UR5, PT, P2 ;  /* 0x00000005ff007c0c */ /* 0x000fe4000bf45320 */
[----:B------:R-:W-:Y:S01]  /*15ac0*/  MOV R102, R102 ;  /* 0x0000006600667202 */ /* 0x000fe20000000f00 */
[----:B------:R-:W-:Y:S01]  /*15ad0*/  STSM.16.M88.4 [R94], R64 ;  /* 0x000000405e007844 */ /* 0x000fe20000000200 */
[----:B------:R-:W-:-:S02]  /*15ae0*/  SHF.R.U64 R151, R151, 0x3, RZ ;  /* 0x0000000397977819 */ /* 0x000fc400000012ff */
[----:B0-----:R-:W-:Y:S01]  /*15af0*/  F2FP.BF16.F32.PACK_AB R24, R81, R166 ;  /* 0x000000a65118723e */ /* 0x001fe200000010ff */
[----:B------:R0:W-:Y:S01]  /*15b00*/  STSM.16.M88.4 [R98], R8 ;  /* 0x0000000862007844 */ /* 0x0001e20000000200 */
[----:B------:R-:W-:Y:S02]  /*15b10*/  SHF.R.U64 R181, R181, 0x3, RZ ;  /* 0x00000003b5b57819 */ /* 0x000fe400000012ff */
[----:B------:R-:W-:Y:S02]  /*15b20*/  F2FP.BF16.F32.PACK_AB R25, R83, R82 ;  /* 0x000000525319723e */ /* 0x000fe400000010ff */
[----:B------:R-:W-:Y:S02]  /*15b30*/  F2FP.BF16.F32.PACK_AB R26, R85, R167 ;  /* 0x000000a7551a723e */ /* 0x000fe400000010ff */
[----:B------:R-:W-:Y:S02]  /*15b40*/  F2FP.BF16.F32.PACK_AB R27, R54, R46 ;  /* 0x0000002e361b723e */ /* 0x000fe400000010ff */
[----:B------:R-:W-:Y:S01]  /*15b50*/  MOV R106, R106 ;  /* 0x0000006a006a7202 */ /* 0x000fe20000000f00 */
[----:B------:R-:W-:Y:S01]  /*15b60*/  ULDC UR4, c[0x0][0xa88] ;  /* 0x0002a20000047ab9 */ /* 0x000fe20000000800 */
[----:B------:R-:W-:Y:S01]  /*15b70*/  LOP3.LUT R118, R185, R118, RZ, 0x3c, !PT ;  /* 0x00000076b9767212 */ /* 0x000fe200078e3cff */
[----:B------:R1:W-:Y:S01]  /*15b80*/  STSM.16.M88.4 [R102], R24 ;  /* 0x0000001866007844 */ /* 0x0003e20000000200 */
[----:B------:R-:W-:Y:S01]  /*15b90*/  SHF.R.U64 R183, R183, 0x3, RZ ;  /* 0x00000003b7b77819 */ /* 0x000fe200000012ff */
[----:B---3--:R-:W-:Y:S01]  /*15ba0*/  IMAD.MOV.U32 R20, RZ, RZ, RZ ;  /* 0x000000ffff147224 */ /* 0x008fe200078e00ff */
[----:B------:R-:W-:-:S02]  /*15bb0*/  SHF.R.U64 R178, R178, 0x3, RZ ;  /* 0x00000003b2b27819 */ /* 0x000fc400000012ff */
[----:B----4-:R-:W-:Y:S02]  /*15bc0*/  F2FP.BF16.F32.PACK_AB R30, R93, R169 ;  /* 0x000000a95d1e723e */ /* 0x010fe400000010ff */
[----:B------:R-:W-:Y:S02]  /*15bd0*/  F2FP.BF16.F32.PACK_AB R31, R92, R84 ;  /* 0x000000545c1f723e */ /* 0x000fe400000010ff */
[----:B------:R-:W-:Y:S02]  /*15be0*/  LOP3.LUT R122, R151, R0, RZ, 0x3c, !PT ;  /* 0x00000000977a7212 */ /* 0x000fe400078e3cff */
[----:B------:R-:W-:Y:S01]  /*15bf0*/  MOV R110, R110 ;  /* 0x0000006e006e7202 */ /* 0x000fe20000000f00 */
[----:B------:R3:W-:Y:S01]  /*15c00*/  STSM.16.M88.4 [R106], R28 ;  /* 0x0000001c6a007844 */ /* 0x0007e20000000200 */
[----:B------:R-:W-:Y:S01]  /*15c10*/  F2FP.BF16.F32.PACK_AB R32, R97, R170 ;  /* 0x000000aa6120723e */ /* 0x000fe200000010ff */
[----:B------:R-:W4:Y:S01]  /*15c20*/  LDC R0, c[0x0][0xbe8] ;  /* 0x0002fa00ff007b82 */ /* 0x000f220000000800 */
[----:B------:R-:W-:-:S02]  /*15c30*/  F2FP.BF16.F32.PACK_AB R33, R100, R96 ;  /* 0x000000606421723e */ /* 0x000fc400000010ff */
[----:B------:R-:W-:Y:S02]  /*15c40*/  F2FP.BF16.F32.PACK_AB R34, R101, R171 ;  /* 0x000000ab6522723e */ /* 0x000fe400000010ff */
[----:B------:R-:W-:Y:S02]  /*15c50*/  F2FP.BF16.F32.PACK_AB R35, R108, R104 ;  /* 0x000000686c23723e */ /* 0x000fe400000010ff */
[----:B------:R-:W-:Y:S02]  /*15c60*/  LOP3.LUT R126, R181, R14, RZ, 0x3c, !PT ;  /* 0x0000000eb57e7212 */ /* 0x000fe400078e3cff */
[----:B------:R-:W-:Y:S01]  /*15c70*/  MOV R114, R114 ;  /* 0x0000007200727202 */ /* 0x000fe20000000f00 */
[----:B------:R-:W-:Y:S01]  /*15c80*/  STSM.16.M88.4 [R110], R32 ;  /* 0x000000206e007844 */ /* 0x000fe20000000200 */
[----:B--2---:R-:W-:Y:S02]  /*15c90*/  F2FP.BF16.F32.PACK_AB R38, R109, R173 ;  /* 0x000000ad6d26723e */ /* 0x004fe400000010ff */
[----:B------:R-:W-:-:S02]  /*15ca0*/  F2FP.BF16.F32.PACK_AB R39, R124, R120 ;  /* 0x000000787c27723e */ /* 0x000fc400000010ff */
[----:B------:R-:W-:Y:S02]  /*15cb0*/  LOP3.LUT R130, R183, R88, RZ, 0x3c, !PT ;  /* 0x00000058b7827212 */ /* 0x000fe400078e3cff */
[----:B------:R-:W-:Y:S01]  /*15cc0*/  LOP3.LUT R14, R178, R7, RZ, 0x3c, !PT ;  /* 0x00000007b20e7212 */ /* 0x000fe200078e3cff */
[----:B------:R-:W-:Y:S01]  /*15cd0*/  STSM.16.M88.4 [R114], R36 ;  /* 0x0000002472007844 */ /* 0x000fe20000000200 */
[----:B------:R-:W-:Y:S02]  /*15ce0*/  MOV R118, R118 ;  /* 0x0000007600767202 */ /* 0x000fe40000000f00 */
[----:B0-----:R-:W-:Y:S02]  /*15cf0*/  F2FP.BF16.F32.PACK_AB R8, R113, R174 ;  /* 0x000000ae7108723e */ /* 0x001fe400000010ff */
[----:B------:R-:W-:Y:S02]  /*15d00*/  F2FP.BF16.F32.PACK_AB R9, R152, R128 ;  /* 0x000000809809723e */ /* 0x000fe400000010ff */
[----:B------:R-:W-:-:S02]  /*15d10*/  F2FP.BF16.F32.PACK_AB R10, R117, R175 ;  /* 0x000000af750a723e */ /* 0x000fc400000010ff */
[----:B------:R-:W-:Y:S02]  /*15d20*/  F2FP.BF16.F32.PACK_AB R11, R154, R153 ;  /* 0x000000999a0b723e */ /* 0x000fe400000010ff */
[----:B------:R-:W-:Y:S02]  /*15d30*/  MOV R122, R122 ;  /* 0x0000007a007a7202 */ /* 0x000fe40000000f00 */
[----:B-1----:R-:W-:Y:S01]  /*15d40*/  F2FP.BF16.F32.PACK_AB R24, R121, R176 ;  /* 0x000000b07918723e */ /* 0x002fe200000010ff */
[----:B------:R0:W-:Y:S01]  /*15d50*/  STSM.16.M88.4 [R118], R8 ;  /* 0x0000000876007844 */ /* 0x0001e20000000200 */
[----:B------:R-:W-:Y:S02]  /*15d60*/  F2FP.BF16.F32.PACK_AB R25, R156, R155 ;  /* 0x0000009b9c19723e */ /* 0x000fe400000010ff */
[----:B------:R-:W-:Y:S02]  /*15d70*/  F2FP.BF16.F32.PACK_AB R26, R125, R177 ;  /* 0x000000b17d1a723e */ /* 0x000fe400000010ff */
[----:B------:R-:W-:-:S02]  /*15d80*/  F2FP.BF16.F32.PACK_AB R27, R158, R157 ;  /* 0x0000009d9e1b723e */ /* 0x000fc400000010ff */
[----:B------:R-:W-:Y:S02]  /*15d90*/  MOV R126, R126 ;  /* 0x0000007e007e7202 */ /* 0x000fe40000000f00 */
[----:B---3--:R-:W-:Y:S01]  /*15da0*/  F2FP.BF16.F32.PACK_AB R28, R129, R179 ;  /* 0x000000b3811c723e */ /* 0x008fe200000010ff */
[----:B------:R-:W-:Y:S01]  /*15db0*/  STSM.16.M88.4 [R122], R24 ;  /* 0x000000187a007844 */ /* 0x000fe20000000200 */
[----:B------:R-:W-:Y:S02]  /*15dc0*/  F2FP.BF16.F32.PACK_AB R29, R160, R159 ;  /* 0x0000009fa01d723e */ /* 0x000fe400000010ff */
[----:B------:R-:W-:Y:S02]  /*15dd0*/  F2FP.BF16.F32.PACK_AB R30, R133, R132 ;  /* 0x00000084851e723e */ /* 0x000fe400000010ff */
[----:B------:R-:W-:Y:S01]  /*15de0*/  F2FP.BF16.F32.PACK_AB R31, R162, R161 ;  /* 0x000000a1a21f723e */ /* 0x000fe200000010ff */
[----:B0-----:R-:W0:Y:S01]  /*15df0*/  @P2 LDC.64 R8, c[0x0][0xc08] ;  /* 0x00030200ff082b82 */ /* 0x001e220000000a00 */
[----:B------:R-:W-:-:S02]  /*15e00*/  MOV R130, R130 ;  /* 0x0000008200827202 */ /* 0x000fc40000000f00 */
[----:B------:R-:W-:Y:S01]  /*15e10*/  MOV R7, R14 ;  /* 0x0000000e00077202 */ /* 0x000fe20000000f00 */
[----:B------:R-:W-:Y:S04]  /*15e20*/  STSM.16.M88.4 [R126], R28 ;  /* 0x0000001c7e007844 */ /* 0x000fe80000000200 */
[----:B------:R-:W1:Y:S01]  /*15e30*/  LDC.64 R14, c[0x0][0xc00] ;  /* 0x00030000ff0e7b82 */ /* 0x000e620000000a00 */
[----:B------:R-:W-:Y:S04]  /*15e40*/  STSM.16.M88.4 [R130], R136 ;  /* 0x0000008882007844 */ /* 0x000fe80000000200 */
[----:B------:R2:W-:Y:S01]  /*15e50*/  STSM.16.M88.4 [R7], R144 ;  /* 0x0000009007007844 */ /* 0x0005e20000000200 */
[----:B0-----:R-:W-:-:S04]  /*15e60*/  @P2 IMAD.WIDE R8, R232, 0x4, R8 ;  /* 0x00000004e8082825 */ /* 0x001fc800078e0208 */
[----:B--2---:R-:W-:Y:S01]  /*15e70*/  IMAD.U32 R7, RZ, RZ, UR4 ;  /* 0x00000004ff077e24 */ /* 0x004fe2000f8e00ff */
[----:B------:R-:W-:Y:S01]  /*15e80*/  BAR.SYNC.DEFER_BLOCKING 0x1, 0x100 ;  /* 0x0044000000007b1d */ /* 0x000fe20000010000 */
[----:B-1----:R-:W-:-:S05]  /*15e90*/  IMAD.WIDE R14, R232, 0x4, R14 ;  /* 0x00000004e80e7825 */ /* 0x002fca00078e020e */
[----:B------:R0:W5:Y:S01]  /*15ea0*/  @P0 LDG.E R20, desc[UR40][R14.64] ;  /* 0x000000280e140981 */ /* 0x000162000c1e1900 */
[----:B----4-:R-:W-:Y:S01]  /*15eb0*/  ISETP.NE.AND P1, PT, R0, 0x1, PT ;  /* 0x000000010000780c */ /* 0x010fe20003f25270 */
[----:B------:R-:W-:Y:S02]  /*15ec0*/  IMAD.IADD R10, R215, 0x1, R210 ;  /* 0x00000001d70a7824 */ /* 0x000fe400078e02d2 */
[----:B------:R0:W5:Y:S10]  /*15ed0*/  @P2 LDG.E R7, desc[UR40][R8.64] ;  /* 0x0000002808072981 */ /* 0x000174000c1e1900 */
[----:B------:R-:W1:Y:S08]  /*15ee0*/  @P1 LDC R3, c[0x0][0xbec] ;  /* 0x0002fb00ff031b82 */ /* 0x000e700000000800 */
[----:B------:R-:W2:Y:S01]  /*15ef0*/  @P1 LDC R4, c[0x0][0xbf0] ;  /* 0x0002fc00ff041b82 */ /* 0x000ea20000000800 */
[----:B0-----:R-:W-:Y:S05]  /*15f00*/  @P2 BRA `(.L_x_11917) ;  /* 0x0000000000102947 */ /* 0x001fea0003800000 */
[----:B------:R-:W-:Y:S05]  /*15f10*/  @!P0 BRA `(.L_x_11917) ;  /* 0x00000000000c8947 */ /* 0x000fea0003800000 */
[----:B------:R-:W3:Y:S04]  /*15f20*/  LDG.E R8, desc[UR40][R14.64] ;  /* 0x000000280e087981 */ /* 0x000ee8000c1e1900 */
[----:B-----5:R-:W3:Y:S02]  /*15f30*/  LDG.E R7, desc[UR40][R14.64+0x4] ;  /* 0x000004280e077981 */ /* 0x020ee4000c1e1900 */
[----:B---3--:R-:W-:-:S07]  /*15f40*/  IMAD.IADD R7, R7, 0x1, -R8 ;  /* 0x0000000107077824 */ /* 0x008fce00078e0a08 */
.L_x_11917:
[----:B------:R-:W3:Y:S01]  /*15f50*/  LDL R26, [R1+0x18] ;  /* 0x00001800011a7983 */ /* 0x000ee20000100800 */
[----:B------:R-:W-:Y:S01]  /*15f60*/  SHF.R.S32.HI R77, RZ, 0x1f, R230 ;  /* 0x0000001fff4d7819 */ /* 0x000fe200000114e6 */
[----:B-1----:R-:W-:Y:S01]  /*15f70*/  @P1 IMAD.HI.U32 R3, R10, R3, RZ ;  /* 0x000000030a031227 */ /* 0x002fe200078e00ff */
[----:B------:R-:W-:Y:S01]  /*15f80*/  ULDC.64 UR4, c[0x0][0xb90] ;  /* 0x0002e40000047ab9 */ /* 0x000fe20000000a00 */
[----:B-----5:R-:W-:Y:S01]  /*15f90*/  SHF.R.S32.HI R21, RZ, 0x1f, R20 ;  /* 0x0000001fff157819 */ /* 0x020fe20000011414 */
[----:B------:R-:W0:Y:S01]  /*15fa0*/  S2R R31, SR_TID.X ;  /* 0x00000000001f7919 */ /* 0x000e220000002100 */
[----:B------:R-:W-:Y:S01]  /*15fb0*/  IMAD R15, R77, UR4, RZ ;  /* 0x000000044d0f7c24 */ /* 0x000fe2000f8e02ff */
[----:B------:R-:W-:Y:S01]  /*15fc0*/  SEL R76, R232, RZ, !P0 ;  /* 0x000000ffe84c7207 */ /* 0x000fe20004000000 */
[----:B------:R-:W-:Y:S01]  /*15fd0*/  IMAD.MOV.U32 R11, RZ, RZ, R10 ;  /* 0x000000ffff0b7224 */ /* 0x000fe200078e000a */
[----:B--2---:R-:W-:Y:S01]  /*15fe0*/  @P1 SHF.R.U32.HI R11, RZ, R4, R3 ;  /* 0x00000004ff0b1219 */ /* 0x004fe20000011603 */
[C---:B------:R-:W-:Y:S01]  /*15ff0*/  IMAD.WIDE.U32 R8, R230.reuse, UR4, R20 ;  /* 0x00000004e6087c25 */ /* 0x040fe2000f8e0014 */
[----:B------:R-:W-:Y:S01]  /*16000*/  SHF.R.S32.HI R3, RZ, 0x1f, R232 ;  /* 0x0000001fff037819 */ /* 0x000fe200000114e8 */
[----:B------:R-:W1:Y:S02]  /*16010*/  @P1 LDC R85, c[0x0][0xbec] ;  /* 0x0002fb00ff551b82 */ /* 0x000e640000000800 */
[----:B------:R-:W-:Y:S01]  /*16020*/  IMAD R15, R230, UR5, R15 ;  /* 0x00000005e60f7c24 */ /* 0x000fe2000f8e020f */
[----:B------:R-:W-:Y:S01]  /*16030*/  SEL R3, R3, RZ, !P0 ;  /* 0x000000ff03037207 */ /* 0x000fe20004000000 */
[----:B------:R-:W-:Y:S01]  /*16040*/  IMAD.MOV R27, RZ, RZ, -R11 ;  /* 0x000000ffff1b7224 */ /* 0x000fe200078e0a0b */
[----:B------:R-:W-:Y:S01]  /*16050*/  ULDC.64 UR4, c[0x0][0xb98] ;  /* 0x0002e60000047ab9 */ /* 0x000fe20000000a00 */
[----:B------:R-:W-:-:S02]  /*16060*/  IMAD.IADD R9, R9, 0x1, R15 ;  /* 0x0000000109097824 */ /* 0x000fc400078e020f */
[----:B------:R-:W-:Y:S01]  /*16070*/  IMAD R15, R0, R27, R10 ;  /* 0x0000001b000f7224 */ /* 0x000fe200078e020a */
[----:B------:R-:W2:Y:S01]  /*16080*/  @P1 LDC R87, c[0x0][0xbf0] ;  /* 0x0002fc00ff571b82 */ /* 0x000ea20000000800 */
        /* <DEDUP_REMOVED lines=12> */
[----:B0-----:R-:W-:Y:S01]  /*16150*/  VIADD R31, R31, 0xffffff80 ;  /* 0xffffff801f1f7836 */ /* 0x001fe20000000000 */
[----:B------:R-:W-:Y:S01]  /*16160*/  IADD3.X R9, R25, R9, R27, P0, !PT ;  /* 0x0000000919097210 */ /* 0x000fe200007fe41b */
[----:B------:R-:W-:Y:S01]  /*16170*/  IMAD R25, R15, UR5, R4 ;  /* 0x000000050f197c24 */ /* 0x000fe2000f8e0204 */
[----:B------:R-:W-:Y:S01]  /*16180*/  LOP3.LUT R36, R37, 0x380, RZ, 0xc0, !PT ;  /* 0x0000038025247812 */ /* 0x000fe200078ec0ff */
[----:B------:R-:W-:Y:S01]  /*16190*/  IMAD R83, R7, R0, RZ ;  /* 0x0000000007537224 */ /* 0x000fe200078e02ff */
[----:B------:R-:W-:Y:S01]  /*161a0*/  SHF.R.S32.HI R30, RZ, 0x1f, R31 ;  /* 0x0000001fff1e7819 */ /* 0x000fe2000001141f */
[----:B------:R-:W-:Y:S01]  /*161b0*/  IMAD.WIDE.U32 R8, R15, UR4, R8 ;  /* 0x000000040f087c25 */ /* 0x000fe2000f8e0008 */
[----:B------:R-:W-:Y:S01]  /*161c0*/  ULDC.64 UR4, c[0x0][0xb50] ;  /* 0x0002d40000047ab9 */ /* 0x000fe20000000a00 */
[----:B------:R-:W-:-:S02]  /*161d0*/  SHF.R.U64 R36, R36, 0x3, RZ ;  /* 0x0000000324247819 */ /* 0x000fc400000012ff */
[----:B------:R-:W-:Y:S01]  /*161e0*/  IMAD.IADD R9, R9, 0x1, R25 ;  /* 0x0000000109097824 */ /* 0x000fe200078e0219 */
[----:B------:R-:W-:Y:S01]  /*161f0*/  LEA R10, P0, R8, UR4, 0x2 ;  /* 0x00000004080a7c11 */ /* 0x000fe2000f8010ff */
[----:B------:R-:W-:Y:S01]  /*16200*/  IMAD.X R15, RZ, RZ, R13, P2 ;  /* 0x000000ffff0f7224 */ /* 0x000fe200010e060d */
[----:B------:R-:W-:Y:S02]  /*16210*/  IADD3 R25, P3, R12, 0x2000, RZ ;  /* 0x000020000c197810 */ /* 0x000fe40007f7e0ff */
[----:B------:R-:W-:Y:S01]  /*16220*/  LEA.HI.X R8, R8, UR5, R9, 0x2, P0 ;  /* 0x0000000508087c11 */ /* 0x000fe200080f1409 */
[----:B------:R-:W-:Y:S01]  /*16230*/  SHFL.IDX PT, R54, R10, RZ, 0x1c1f ;  /* 0x001c1fff0a367589 */ /* 0x000fe200000e0000 */
[----:B------:R-:W-:Y:S01]  /*16240*/  IADD3 R33, P0, R12, 0x4000, RZ ;  /* 0x000040000c217810 */ /* 0x000fe20007f1e0ff */
[----:B------:R-:W-:Y:S01]  /*16250*/  ULDC.64 UR4, c[0x0][0xaa0] ;  /* 0x0002a80000047ab9 */ /* 0x000fe20000000a00 */
[----:B------:R-:W-:Y:S01]  /*16260*/  LOP3.LUT R24, R25, 0x380, RZ, 0xc0, !PT ;  /* 0x0000038019187812 */ /* 0x000fe200078ec0ff */
[----:B------:R-:W0:Y:S01]  /*16270*/  SHFL.IDX PT, R55, R8, RZ, 0x1c1f ;  /* 0x001c1fff08377589 */ /* 0x000e2200000e0000 */
[----:B------:R-:W-:-:S02]  /*16280*/  LOP3.LUT R32, R33, 0x380, RZ, 0xc0, !PT ;  /* 0x0000038021207812 */ /* 0x000fc400078ec0ff */
[----:B------:R-:W-:Y:S01]  /*16290*/  SHF.R.U64 R24, R24, 0x3, RZ ;  /* 0x0000000318187819 */ /* 0x000fe200000012ff */
[----:B------:R-:W-:Y:S01]  /*162a0*/  SHFL.IDX PT, R58, R10, 0x1, 0x1c1f ;  /* 0x003c1f000a3a7f89 */ /* 0x000fe200000e0000 */
[----:B------:R-:W-:Y:S02]  /*162b0*/  IADD3 R41, P2, R12, 0x6000, RZ ;  /* 0x000060000c297810 */ /* 0x000fe40007f5e0ff */
[----:B------:R-:W-:Y:S01]  /*162c0*/  SHF.R.U64 R32, R32, 0x3, RZ ;  /* 0x0000000320207819 */ /* 0x000fe200000012ff */
[----:B------:R4:W1:Y:S01]  /*162d0*/  SHFL.IDX PT, R59, R8, 0x1, 0x1c1f ;  /* 0x003c1f00083b7f89 */ /* 0x00086200000e0000 */
[----:B------:R-:W-:Y:S01]  /*162e0*/  LOP3.LUT R24, R24, R25, RZ, 0x3c, !PT ;  /* 0x0000001918187212 */ /* 0x000fe200078e3cff */
[----:B------:R-:W-:Y:S01]  /*162f0*/  IMAD.X R25, RZ, RZ, R13, P3 ;  /* 0x000000ffff197224 */ /* 0x000fe200018e060d */
[----:B------:R-:W-:Y:S02]  /*16300*/  LOP3.LUT R40, R41, 0x380, RZ, 0xc0, !PT ;  /* 0x0000038029287812 */ /* 0x000fe400078ec0ff */
[----:B------:R-:W-:-:S02]  /*16310*/  IADD3 R45, P3, R12, 0x7000, RZ ;  /* 0x000070000c2d7810 */ /* 0x000fc40007f7e0ff */
[----:B------:R-:W-:Y:S01]  /*16320*/  LOP3.LUT R32, R32, R33, RZ, 0x3c, !PT ;  /* 0x0000002120207212 */ /* 0x000fe200078e3cff */
[--C-:B------:R-:W-:Y:S01]  /*16330*/  IMAD.X R33, RZ, RZ, R13.reuse, P0 ;  /* 0x000000ffff217224 */ /* 0x100fe200000e060d */
[----:B------:R-:W-:Y:S02]  /*16340*/  SHF.R.U64 R40, R40, 0x3, RZ ;  /* 0x0000000328287819 */ /* 0x000fe400000012ff */
[----:B------:R-:W-:Y:S02]  /*16350*/  IADD3 R53, P0, R12, 0x9000, RZ ;  /* 0x000090000c357810 */ /* 0x000fe40007f1e0ff */
[----:B------:R-:W-:Y:S02]  /*16360*/  LOP3.LUT R44, R45, 0x380, RZ, 0xc0, !PT ;  /* 0x000003802d2c7812 */ /* 0x000fe400078ec0ff */
[----:B------:R-:W-:Y:S02]  /*16370*/  LEA.HI R30, R30, R31, RZ, 0x7 ;  /* 0x0000001f1e1e7211 */ /* 0x000fe400078f38ff */
[----:B------:R-:W-:Y:S01]  /*16380*/  LOP3.LUT R40, R40, R41, RZ, 0x3c, !PT ;  /* 0x0000002928287212 */ /* 0x000fe200078e3cff */
[----:B------:R-:W-:Y:S01]  /*16390*/  IMAD.X R41, RZ, RZ, R13, P2 ;  /* 0x000000ffff297224 */ /* 0x000fe200010e060d */
[----:B------:R-:W-:-:S02]  /*163a0*/  LOP3.LUT R52, R53, 0x380, RZ, 0xc0, !PT ;  /* 0x0000038035347812 */ /* 0x000fc400078ec0ff */
[----:B------:R-:W-:Y:S02]  /*163b0*/  SHF.R.U64 R44, R44, 0x3, RZ ;  /* 0x000000032c2c7819 */ /* 0x000fe400000012ff */
[----:B------:R-:W-:Y:S02]  /*163c0*/  IADD3 R57, P2, R12, 0xb000, RZ ;  /* 0x0000b0000c397810 */ /* 0x000fe40007f5e0ff */
[----:B------:R-:W-:Y:S02]  /*163d0*/  LOP3.LUT R30, R30, 0xffffff80, RZ, 0xc0, !PT ;  /* 0xffffff801e1e7812 */ /* 0x000fe400078ec0ff */
[----:B------:R-:W-:Y:S02]  /*163e0*/  SHF.R.U64 R52, R52, 0x3, RZ ;  /* 0x0000000334347819 */ /* 0x000fe400000012ff */
[----:B------:R-:W-:Y:S01]  /*163f0*/  LOP3.LUT R44, R44, R45, RZ, 0x3c, !PT ;  /* 0x0000002d2c2c7212 */ /* 0x000fe200078e3cff */
[----:B------:R-:W-:Y:S01]  /*16400*/  IMAD.X R45, RZ, RZ, R13, P3 ;  /* 0x000000ffff2d7224 */ /* 0x000fe200018e060d */
[----:B------:R-:W-:Y:S01]  /*16410*/  LOP3.LUT R56, R57, 0x380, RZ, 0xc0, !PT ;  /* 0x0000038039387812 */ /* 0x000fe200078ec0ff */
[----:B------:R-:W-:Y:S01]  /*16420*/  IMAD.IADD R30, R31, 0x1, -R30 ;  /* 0x000000011f1e7824 */ /* 0x000fe200078e0a1e */
[----:B------:R-:W-:-:S02]  /*16430*/  IADD3 R61, P3, R12, 0xc000, RZ ;  /* 0x0000c0000c3d7810 */ /* 0x000fc40007f7e0ff */
[----:B------:R-:W-:Y:S01]  /*16440*/  LOP3.LUT R52, R52, R53, RZ, 0x3c, !PT ;  /* 0x0000003534347212 */ /* 0x000fe200078e3cff */
[--C-:B------:R-:W-:Y:S01]  /*16450*/  IMAD.X R53, RZ, RZ, R13.reuse, P0 ;  /* 0x000000ffff357224 */ /* 0x100fe200000e060d */
[----:B------:R-:W-:Y:S02]  /*16460*/  SHF.R.U64 R56, R56, 0x3, RZ ;  /* 0x0000000338387819 */ /* 0x000fe400000012ff */
[----:B------:R-:W-:Y:S02]  /*16470*/  LOP3.LUT R60, R61, 0x380, RZ, 0xc0, !PT ;  /* 0x000003803d3c7812 */ /* 0x000fe400078ec0ff */
[----:B------:R-:W-:Y:S02]  /*16480*/  LOP3.LUT P0, RZ, R30, 0x3, RZ, 0xc0, !PT ;  /* 0x000000031eff7812 */ /* 0x000fe4000780c0ff */
[----:B------:R-:W-:Y:S01]  /*16490*/  LOP3.LUT R56, R56, R57, RZ, 0x3c, !PT ;  /* 0x0000003938387212 */ /* 0x000fe200078e3cff */
[--C-:B------:R-:W-:Y:S01]  /*164a0*/  IMAD.X R57, RZ, RZ, R13.reuse, P2 ;  /* 0x000000ffff397224 */ /* 0x100fe200010e060d */
[----:B------:R-:W-:Y:S01]  /*164b0*/  LOP3.LUT R36, R36, R37, RZ, 0x3c, !PT ;  /* 0x0000002524247212 */ /* 0x000fe200078e3cff */
[----:B------:R-:W-:Y:S01]  /*164c0*/  IMAD.X R37, RZ, RZ, R13, P4 ;  /* 0x000000ffff257224 */ /* 0x000fe200020e060d */
[----:B------:R-:W-:-:S02]  /*164d0*/  SHF.R.U64 R60, R60, 0x3, RZ ;  /* 0x000000033c3c7819 */ /* 0x000fc400000012ff */
[C---:B------:R-:W-:Y:S02]  /*164e0*/  IADD3 R29, P5, R12.reuse, 0x3000, RZ ;  /* 0x000030000c1d7810 */ /* 0x040fe40007fbe0ff */
[----:B------:R-:W-:Y:S02]  /*164f0*/  IADD3 R79, P4, R12, 0xa000, RZ ;  /* 0x0000a0000c4f7810 */ /* 0x000fe40007f9e0ff */
[----:B------:R-:W-:Y:S01]  /*16500*/  LOP3.LUT R60, R60, R61, RZ, 0x3c, !PT ;  /* 0x0000003d3c3c7212 */ /* 0x000fe200078e3cff */
[----:B------:R-:W-:Y:S01]  /*16510*/  IMAD.X R61, RZ, RZ, R13, P3 ;  /* 0x000000ffff3d7224 */ /* 0x000fe200018e060d */
[----:B------:R-:W-:Y:S02]  /*16520*/  LOP3.LUT R28, R29, 0x380, RZ, 0xc0, !PT ;  /* 0x000003801d1c7812 */ /* 0x000fe400078ec0ff */
[----:B------:R-:W-:Y:S02]  /*16530*/  LOP3.LUT R78, R79, 0x380, RZ, 0xc0, !PT ;  /* 0x000003804f4e7812 */ /* 0x000fe400078ec0ff */
[----:B------:R-:W-:-:S02]  /*16540*/  IADD3 R7, P3, R12, 0xf000, RZ ;  /* 0x0000f0000c077810 */ /* 0x000fc40007f7e0ff */
[----:B------:R-:W-:Y:S02]  /*16550*/  SHF.R.U64 R28, R28, 0x3, RZ ;  /* 0x000000031c1c7819 */ /* 0x000fe400000012ff */
[----:B------:R-:W-:Y:S01]  /*16560*/  SHF.R.U64 R78, R78, 0x3, RZ ;  /* 0x000000034e4e7819 */ /* 0x000fe200000012ff */
[----:B------:R-:W-:Y:S01]  /*16570*/  IMAD R21, R21, UR4, RZ ;  /* 0x0000000415157c24 */ /* 0x000fe2000f8e02ff */
[----:B------:R-:W-:Y:S01]  /*16580*/  LOP3.LUT R28, R28, R29, RZ, 0x3c, !PT ;  /* 0x0000001d1c1c7212 */ /* 0x000fe200078e3cff */
[--C-:B------:R-:W-:Y:S01]  /*16590*/  IMAD.X R29, RZ, RZ, R13.reuse, P5 ;  /* 0x000000ffff1d7224 */ /* 0x100fe200028e060d */
[----:B------:R-:W-:Y:S01]  /*165a0*/  LOP3.LUT R78, R78, R79, RZ, 0x3c, !PT ;  /* 0x0000004f4e4e7212 */ /* 0x000fe200078e3cff */
[----:B------:R-:W-:Y:S01]  /*165b0*/  IMAD.X R79, RZ, RZ, R13, P4 ;  /* 0x000000ffff4f7224 */ /* 0x000fe200020e060d */
[----:B------:R-:W-:Y:S01]  /*165c0*/  IADD3 R49, P5, R12, 0x8000, RZ ;  /* 0x000080000c317810 */ /* 0x000fe20007fbe0ff */
[----:B------:R-:W-:Y:S01]  /*165d0*/  IMAD R81, R20, UR5, R21 ;  /* 0x0000000514517c24 */ /* 0x000fe2000f8e0215 */
[----:B------:R-:W-:Y:S01]  /*165e0*/  IADD3 R69, P4, R12, 0xe000, RZ ;  /* 0x0000e0000c457810 */ /* 0x000fe20007f9e0ff */
[----:B------:R-:W-:Y:S01]  /*165f0*/  IMAD.WIDE.U32 R20, R20, UR4, RZ ;  /* 0x0000000414147c25 */ /* 0x000fe2000f8e00ff */
[----:B------:R-:W-:Y:S01]  /*16600*/  LOP3.LUT R48, R49, 0x380, RZ, 0xc0, !PT ;  /* 0x0000038031307812 */ /* 0x000fe200078ec0ff */
[----:B------:R-:W-:Y:S01]  /*16610*/  ULDC.64 UR4, c[0x0][0xae8] ;  /* 0x0002ba0000047ab9 */ /* 0x000fe20000000a00 */
[----:B------:R-:W-:Y:S01]  /*16620*/  LOP3.LUT R68, R69, 0x380, RZ, 0xc0, !PT ;  /* 0x0000038045447812 */ /* 0x000fe200078ec0ff */
[----:B------:R-:W-:Y:S01]  /*16630*/  IMAD.IADD R21, R21, 0x1, R81 ;  /* 0x0000000115157824 */ /* 0x000fe200078e0251 */
[----:B------:R-:W-:Y:S01]  /*16640*/  SHF.R.U64 R48, R48, 0x3, RZ ;  /* 0x0000000330307819 */ /* 0x000fe200000012ff */
[----:B------:R-:W-:Y:S01]  /*16650*/  IMAD.X R73, RZ, RZ, R13, P3 ;  /* 0x000000ffff497224 */ /* 0x000fe200018e060d */
[----:B------:R-:W-:Y:S01]  /*16660*/  LOP3.LUT R9, R12, 0x380, RZ, 0xc0, !PT ;  /* 0x000003800c097812 */ /* 0x000fe200078ec0ff */
[----:B------:R-:W-:Y:S01]  /*16670*/  IMAD.WIDE.U32 R20, R230, UR4, R20 ;  /* 0x00000004e6147c25 */ /* 0x000fe2000f8e0014 */
[----:B------:R-:W-:-:S02]  /*16680*/  LOP3.LUT R48, R48, R49, RZ, 0x3c, !PT ;  /* 0x0000003130307212 */ /* 0x000fc400078e3cff */
[----:B------:R-:W-:Y:S01]  /*16690*/  LOP3.LUT R14, R11, 0x380, RZ, 0xc0, !PT ;  /* 0x000003800b0e7812 */ /* 0x000fe200078ec0ff */
[----:B------:R-:W-:Y:S01]  /*166a0*/  IMAD.X R49, RZ, RZ, R13, P5 ;  /* 0x000000ffff317224 */ /* 0x000fe200028e060d */
[----:B------:R-:W-:Y:S02]  /*166b0*/  IADD3 R65, P5, R12, 0xd000, RZ ;  /* 0x0000d0000c417810 */ /* 0x000fe40007fbe0ff */
[----:B------:R-:W-:Y:S02]  /*166c0*/  SHF.R.U64 R68, R68, 0x3, RZ ;  /* 0x0000000344447819 */ /* 0x000fe400000012ff */
        /* <DEDUP_REMOVED lines=8> */
[----:B----4-:R-:W-:Y:S01]  /*16750*/  LOP3.LUT R8, R9, R12, RZ, 0x3c, !PT ;  /* 0x0000000c09087212 */ /* 0x010fe200078e3cff */
[----:B------:R-:W-:Y:S01]  /*16760*/  IMAD.MOV.U32 R9, RZ, RZ, R13 ;  /* 0x000000ffff097224 */ /* 0x000fe200078e000d */
[----:B------:R-:W-:Y:S01]  /*16770*/  LOP3.LUT R14, R14, R11, RZ, 0x3c, !PT ;  /* 0x0000000b0e0e7212 */ /* 0x000fe200078e3cff */
[----:B------:R-:W-:Y:S01]  /*16780*/  BSSY B1, `(.L_x_11918) ;  /* 0x0000062000017945 */ /* 0x000fe20003800000 */
[----:B------:R-:W-:-:S02]  /*16790*/  SHF.R.S32.HI R86, RZ, 0x1f, R224 ;  /* 0x0000001fff567819 */ /* 0x000fc400000114e0 */
[----:B------:R-:W-:Y:S02]  /*167a0*/  SHF.R.S32.HI R88, RZ, 0x1f, R222 ;  /* 0x0000001fff587819 */ /* 0x000fe400000114de */
[----:B------:R-:W-:Y:S02]  /*167b0*/  SHF.R.S32.HI R92, RZ, 0x1f, R223 ;  /* 0x0000001fff5c7819 */ /* 0x000fe400000114df */
[----:B------:R-:W-:Y:S01]  /*167c0*/  SHF.R.S32.HI R93, RZ, 0x1f, R214 ;  /* 0x0000001fff5d7819 */ /* 0x000fe200000114d6 */
[----:B---3--:R-:W-:-:S05]  /*167d0*/  IMAD.IADD R4, R26, 0x1, R210 ;  /* 0x000000011a047824 */ /* 0x008fca00078e02d2 */
[C---:B------:R-:W-:Y:S01]  /*167e0*/  ISETP.GE.OR P2, PT, R4.reuse, R83, P0 ;  /* 0x000000530400720c */ /* 0x040fe20000746670 */
[----:B------:R-:W-:-:S05]  /*167f0*/  VIADD R4, R4, 0x8 ;  /* 0x0000000804047836 */ /* 0x000fca0000000000 */
[----:B------:R-:W-:Y:S02]  /*16800*/  ISETP.GE.OR P0, PT, R4, R83, P0 ;  /* 0x000000530400720c */ /* 0x000fe40000706670 */
[----:B------:R-:W-:-:S04]  /*16810*/  LOP3.LUT R4, R7, 0x380, RZ, 0xc0, !PT ;  /* 0x0000038007047812 */ /* 0x000fc800078ec0ff */
[----:B------:R-:W-:Y:S01]  /*16820*/  SHF.R.U64 R4, R4, 0x3, RZ ;  /* 0x0000000304047819 */ /* 0x000fe200000012ff */
[----:B0-----:R-:W-:Y:S03]  /*16830*/  @!P2 ST.E desc[UR40][R54.64], R6 ;  /* 0x000000063600a985 */ /* 0x001fe6000c101928 */
[----:B------:R-:W-:-:S03]  /*16840*/  LOP3.LUT R72, R4, R7, RZ, 0x3c, !PT ;  /* 0x0000000704487212 */ /* 0x000fc600078e3cff */
[----:B-1----:R0:W-:Y:S04]  /*16850*/  @!P0 ST.E desc[UR40][R58.64], R5 ;  /* 0x000000053a008985 */ /* 0x0021e8000c101928 */
[----:B------:R-:W5:Y:S04]  /*16860*/  LD.E.128 R8, desc[UR40][R8.64] ;  /* 0x0000002808087980 */ /* 0x000f68000c101d00 */
[----:B------:R-:W5:Y:S04]  /*16870*/  LD.E.128 R12, desc[UR40][R14.64] ;  /* 0x000000280e0c7980 */ /* 0x000f68000c101d00 */
[----:B0-----:R0:W5:Y:S04]  /*16880*/  LD.E.128 R4, desc[UR40][R78.64] ;  /* 0x000000284e047980 */ /* 0x001168000c101d00 */
[----:B------:R-:W5:Y:S04]  /*16890*/  LD.E.128 R24, desc[UR40][R24.64] ;  /* 0x0000002818187980 */ /* 0x000f68000c101d00 */
[----:B------:R-:W5:Y:S01]  /*168a0*/  LD.E.128 R28, desc[UR40][R28.64] ;  /* 0x000000281c1c7980 */ /* 0x000f62000c101d00 */
[----:B0-----:R-:W-:-:S02]  /*168b0*/  IMAD R79, R77, UR4, RZ ;  /* 0x000000044d4f7c24 */ /* 0x001fc4000f8e02ff */
[----:B------:R-:W-:Y:S01]  /*168c0*/  IMAD R77, R225, 0x20, R236 ;  /* 0x00000020e14d7824 */ /* 0x000fe200078e02ec */
[----:B------:R-:W5:Y:S01]  /*168d0*/  LD.E.128 R32, desc[UR40][R32.64] ;  /* 0x0000002820207980 */ /* 0x000f62000c101d00 */
[----:B------:R-:W-:Y:S01]  /*168e0*/  IMAD R79, R230, UR5, R79 ;  /* 0x00000005e64f7c24 */ /* 0x000fe2000f8e024f */
[----:B------:R-:W-:Y:S01]  /*168f0*/  ULDC.64 UR4, c[0x0][0xaf0] ;  /* 0x0002bc0000047ab9 */ /* 0x000fe20000000a00 */
[----:B------:R-:W-:Y:S01]  /*16900*/  IMAD.IADD R80, R210, 0x1, R77 ;  /* 0x00000001d2507824 */ /* 0x000fe200078e024d */
[----:B------:R-:W5:Y:S01]  /*16910*/  LD.E.128 R36, desc[UR40][R36.64] ;  /* 0x0000002824247980 */ /* 0x000f62000c101d00 */
[----:B------:R-:W-:Y:S02]  /*16920*/  IMAD R77, R3, UR4, RZ ;  /* 0x00000004034d7c24 */ /* 0x000fe4000f8e02ff */
[----:B------:R-:W-:Y:S01]  /*16930*/  @P1 IMAD.HI.U32 R78, R80, R85, RZ ;  /* 0x00000055504e1227 */ /* 0x000fe200078e00ff */
[----:B------:R-:W5:Y:S03]  /*16940*/  LD.E.128 R40, desc[UR40][R40.64] ;  /* 0x0000002828287980 */ /* 0x000f66000c101d00 */
[----:B------:R-:W-:Y:S01]  /*16950*/  IMAD.IADD R21, R21, 0x1, R79 ;  /* 0x0000000115157824 */ /* 0x000fe200078e024f */
[----:B------:R-:W5:Y:S01]  /*16960*/  LD.E.128 R44, desc[UR40][R44.64] ;  /* 0x000000282c2c7980 */ /* 0x000f62000c101d00 */
[----:B------:R-:W-:Y:S01]  /*16970*/  IMAD.MOV.U32 R3, RZ, RZ, R80 ;  /* 0x000000ffff037224 */ /* 0x000fe200078e0050 */
[----:B--2---:R-:W-:Y:S01]  /*16980*/  @P1 SHF.R.U32.HI R3, RZ, R87, R78 ;  /* 0x00000057ff031219 */ /* 0x004fe2000001164e */
[C---:B------:R-:W-:Y:S01]  /*16990*/  IMAD R79, R76.reuse, UR5, R77 ;  /* 0x000000054c4f7c24 */ /* 0x040fe2000f8e024d */
[----:B------:R-:W5:Y:S01]  /*169a0*/  LD.E.128 R48, desc[UR40][R48.64] ;  /* 0x0000002830307980 */ /* 0x000f62000c101d00 */
[----:B------:R-:W-:Y:S01]  /*169b0*/  IMAD.WIDE.U32 R76, R76, UR4, R20 ;  /* 0x000000044c4c7c25 */ /* 0x000fe2000f8e0014 */
[----:B------:R-:W-:Y:S01]  /*169c0*/  SHF.R.S32.HI R20, RZ, 0x1f, R3 ;  /* 0x0000001fff147819 */ /* 0x000fe20000011403 */
[----:B------:R-:W-:Y:S01]  /*169d0*/  ULDC.64 UR4, c[0x0][0xae0] ;  /* 0x0002b80000047ab9 */ /* 0x000fe20000000a00 */
[----:B------:R-:W5:Y:S01]  /*169e0*/  LD.E.128 R52, desc[UR40][R52.64] ;  /* 0x0000002834347980 */ /* 0x000f62000c101d00 */
[----:B------:R-:W-:-:S02]  /*169f0*/  IMAD.IADD R77, R77, 0x1, R79 ;  /* 0x000000014d4d7824 */ /* 0x000fc400078e024f */
[----:B------:R-:W-:Y:S01]  /*16a00*/  IMAD.MOV R79, RZ, RZ, -R3 ;  /* 0x000000ffff4f7224 */ /* 0x000fe200078e0a03 */
[----:B------:R-:W5:Y:S01]  /*16a10*/  LD.E.128 R56, desc[UR40][R56.64] ;  /* 0x0000002838387980 */ /* 0x000f62000c101d00 */
[----:B------:R-:W-:Y:S02]  /*16a20*/  IMAD R20, R20, UR4, RZ ;  /* 0x0000000414147c24 */ /* 0x000fe4000f8e02ff */
[----:B------:R-:W-:Y:S01]  /*16a30*/  IMAD R79, R0, R79, R80 ;  /* 0x0000004f004f7224 */ /* 0x000fe200078e0250 */
[----:B------:R-:W5:Y:S01]  /*16a40*/  LD.E.128 R60, desc[UR40][R60.64] ;  /* 0x000000283c3c7980 */ /* 0x000f62000c101d00 */
[C---:B------:R-:W-:Y:S02]  /*16a50*/  IMAD R81, R3.reuse, UR5, R20 ;  /* 0x0000000503517c24 */ /* 0x040fe4000f8e0214 */
[----:B------:R-:W-:Y:S01]  /*16a60*/  IMAD.WIDE.U32 R20, R3, UR4, R76 ;  /* 0x0000000403147c25 */ /* 0x000fe2000f8e004c */
[----:B------:R-:W5:Y:S01]  /*16a70*/  LD.E.128 R64, desc[UR40][R64.64] ;  /* 0x0000002840407980 */ /* 0x000f62000c101d00 */
[----:B------:R-:W-:Y:S01]  /*16a80*/  SHF.R.S32.HI R3, RZ, 0x1f, R79 ;  /* 0x0000001fff037819 */ /* 0x000fe2000001144f */
[----:B------:R-:W-:-:S02]  /*16a90*/  ULDC.64 UR4, c[0x0][0xad8] ;  /* 0x0002b60000047ab9 */ /* 0x000fc40000000a00 */
        /* <DEDUP_REMOVED lines=9> */
[----:B------:R-:W-:Y:S02]  /*16b30*/  IMAD.IADD R21, R21, 0x1, R81 ;  /* 0x0000000115157824 */ /* 0x000fe400078e0251 */
[----:B------:R-:W-:Y:S02]  /*16b40*/  IMAD R76, R3, UR4, RZ ;  /* 0x00000004034c7c24 */ /* 0x000fe4000f8e02ff */
[C---:B------:R-:W-:Y:S02]  /*16b50*/  VIADD R0, R210.reuse, 0x20 ;  /* 0x00000020d2007836 */ /* 0x040fe40000000000 */
[C---:B------:R-:W-:Y:S02]  /*16b60*/  IMAD R77, R79.reuse, UR5, R76 ;  /* 0x000000054f4d7c24 */ /* 0x040fe4000f8e024c */
[----:B------:R-:W-:Y:S01]  /*16b70*/  IMAD.WIDE.U32 R20, R79, UR4, R20 ;  /* 0x000000044f147c25 */ /* 0x000fe2000f8e0014 */
[-C--:B------:R-:W-:Y:S01]  /*16b80*/  ISETP.GE.AND P2, PT, R210, R83.reuse, PT ;  /* 0x00000053d200720c */ /* 0x080fe20003f46270 */
[----:B------:R-:W-:Y:S01]  /*16b90*/  ULDC.64 UR4, c[0x0][0xa80] ;  /* 0x0002a00000047ab9 */ /* 0x000fe20000000a00 */
[----:B------:R-:W-:Y:S01]  /*16ba0*/  ISETP.GE.AND P0, PT, R0, R83, PT ;  /* 0x000000530000720c */ /* 0x000fe20003f06270 */
[----:B------:R-:W-:Y:S01]  /*16bb0*/  VIADD R3, R210, 0x40 ;  /* 0x00000040d2037836 */ /* 0x000fe20000000000 */
[----:B------:R-:W-:Y:S01]  /*16bc0*/  LEA R82, P3, R20, UR4, 0x1 ;  /* 0x0000000414527c11 */ /* 0x000fe2000f8608ff */
[----:B------:R-:W-:-:S02]  /*16bd0*/  IMAD.IADD R21, R21, 0x1, R77 ;  /* 0x0000000115157824 */ /* 0x000fc400078e024d */
[----:B------:R-:W-:Y:S01]  /*16be0*/  VIADD R0, R16, 0x22820 ;  /* 0x0002282010007836 */ /* 0x000fe20000000000 */
[----:B------:R-:W-:Y:S01]  /*16bf0*/  P2R R84, PR, RZ, 0x1 ;  /* 0x00000001ff547803 */ /* 0x000fe20000000000 */
[----:B------:R-:W-:Y:S01]  /*16c00*/  VIADD R76, R210, 0x60 ;  /* 0x00000060d24c7836 */ /* 0x000fe20000000000 */
[-C--:B------:R-:W-:Y:S02]  /*16c10*/  ISETP.GE.AND P0, PT, R3, R83.reuse, PT ;  /* 0x000000530300720c */ /* 0x080fe40003f06270 */
[----:B------:R-:W-:Y:S02]  /*16c20*/  LEA.HI.X R3, R20, UR5, R21, 0x1, P3 ;  /* 0x0000000514037c11 */ /* 0x000fe400098f0c15 */
[----:B------:R-:W-:Y:S02]  /*16c30*/  PRMT R0, RZ, 0x654, R0 ;  /* 0x00000654ff007816 */ /* 0x000fe40000000000 */
[----:B------:R-:W-:Y:S01]  /*16c40*/  ISETP.GE.AND P1, PT, R76, R83, PT ;  /* 0x000000534c00720c */ /* 0x000fe20003f26270 */
[----:B0-----:R0:W1:Y:S01]  /*16c50*/  SHFL.IDX PT, R81, R3, RZ, 0x181f ;  /* 0x00181fff03517589 */ /* 0x00106200000e0000 */
[----:B------:R0:W-:Y:S03]  /*16c60*/  SYNCS.ARRIVE.TRANS64.RED.A1T0 RZ, [R0+URZ], RZ ;  /* 0x000000ff00ff79a7 */ /* 0x0001e6000810043f */
[----:B------:R0:W2:Y:S01]  /*16c70*/  SHFL.IDX PT, R83, R82, RZ, 0x181f ;  /* 0x00181fff52537589 */ /* 0x0000a200000e0000 */
[----:B------:R-:W-:Y:S07]  /*16c80*/  @P2 BRA `(.L_x_11919) ;  /* 0x0000000000442947 */ /* 0x000fee0003800000 */
[----:B------:R-:W-:Y:S02]  /*16c90*/  ULDC UR4, c[0x0][0xac8] ;  /* 0x0002b20000047ab9 */ /* 0x000fe40000000800 */
[----:B------:R-:W-:Y:S02]  /*16ca0*/  ISETP.GE.AND P2, PT, R214, UR4, PT ;  /* 0x00000004d6007c0c */ /* 0x000fe4000bf46270 */
[----:B------:R-:W-:-:S11]  /*16cb0*/  ISETP.GE.AND P3, PT, R223, UR4, PT ;  /* 0x00000004df007c0c */ /* 0x000fd6000bf66270 */
[----:B--2---:R-:W-:-:S04]  /*16cc0*/  @!P2 LEA R20, P4, R214, R83, 0x1 ;  /* 0x00000053d614a211 */ /* 0x004fc800078808ff */
[----:B-1----:R-:W-:Y:S02]  /*16cd0*/  @!P2 LEA.HI.X R21, R214, R81, R93, 0x1, P4 ;  /* 0x00000051d615a211 */ /* 0x002fe400020f0c5d */
        /* <DEDUP_REMOVED lines=12> */
.L_x_11919:
[----:B------:R-:W-:Y:S05]  /*16da0*/  BSYNC B1 ;  /* 0x0000000000017941 */ /* 0x000fea0003800000 */
.L_x_11918:
[----:B------:R-:W-:Y:S01]  /*16db0*/  ISETP.NE.AND P2, PT, R84, RZ, PT ;  /* 0x000000ff5400720c */ /* 0x000fe20003f45270 */
[----:B---3-5:R3:W4:Y:S01]  /*16dc0*/  SHFL.IDX PT, R33, R3, 0x1, 0x181f ;  /* 0x00381f0003217f89 */ /* 0x02872200000e0000 */
[----:B------:R-:W-:Y:S03]  /*16dd0*/  BSSY B1, `(.L_x_11920) ;  /* 0x0000014000017945 */ /* 0x000fe60003800000 */
[----:B------:R3:W0:Y:S08]  /*16de0*/  SHFL.IDX PT, R35, R82, 0x1, 0x181f ;  /* 0x00381f0052237f89 */ /* 0x00063000000e0000 */
[----:B---3--:R-:W-:Y:S05]  /*16df0*/  @P2 BRA `(.L_x_11921) ;  /* 0x0000000000442947 */ /* 0x008fea0003800000 */
[----:B------:R-:W-:Y:S02]  /*16e00*/  ULDC UR4, c[0x0][0xac8] ;  /* 0x0002b20000047ab9 */ /* 0x000fe40000000800 */
[----:B------:R-:W-:Y:S02]  /*16e10*/  ISETP.GE.AND P2, PT, R214, UR4, PT ;  /* 0x00000004d6007c0c */ /* 0x000fe4000bf46270 */
[----:B------:R-:W-:Y:S02]  /*16e20*/  ISETP.GE.AND P3, PT, R223, UR4, PT ;  /* 0x00000004df007c0c */ /* 0x000fe4000bf66270 */
[----:B------:R-:W-:-:S09]  /*16e30*/  ISETP.GE.AND P4, PT, R222, UR4, PT ;  /* 0x00000004de007c0c */ /* 0x000fd2000bf86270 */
[----:B0-----:R-:W-:-:S04]  /*16e40*/  @!P2 LEA R8, P5, R214, R35, 0x1 ;  /* 0x00000023d608a211 */ /* 0x001fc800078a08ff */
        /* <DEDUP_REMOVED lines=12> */
.L_x_11921:
[----:B------:R-:W-:Y:S05]  /*16f10*/  BSYNC B1 ;  /* 0x0000000000017941 */ /* 0x000fea0003800000 */
.L_x_11920:
[----:B---3--:R3:W0:Y:S01]  /*16f20*/  SHFL.IDX PT, R15, R3, 0x2, 0x181f ;  /* 0x00581f00030f7f89 */ /* 0x00862200000e0000 */
        /* <DEDUP_REMOVED lines=8> */
[----:B0-----:R-:W-:-:S04]  /*16fb0*/  @!P4 LEA R8, P5, R214, R21, 0x1 ;  /* 0x00000015d608c211 */ /* 0x001fc800078a08ff */
[----:B------:R-:W-:Y:S02]  /*16fc0*/  @!P4 LEA.HI.X R9, R214, R15, R93, 0x1, P5 ;  /* 0x0000000fd609c211 */ /* 0x000fe400028f0c5d */
        /* <DEDUP_REMOVED lines=10> */
.L_x_11923:
[----:B------:R-:W-:Y:S05]  /*17070*/  BSYNC B1 ;  /* 0x0000000000017941 */ /* 0x000fea0003800000 */
.L_x_11922:
[----:B0--3--:R-:W0:Y:S04]  /*17080*/  SHFL.IDX PT, R3, R3, 0x3, 0x181f ;  /* 0x00781f0003037f89 */ /* 0x009e2800000e0000 */
[----:B------:R3:W0:Y:S01]  /*17090*/  SHFL.IDX PT, R11, R82, 0x3, 0x181f ;  /* 0x00781f00520b7f89 */ /* 0x00062200000e0000 */
[----:B------:R-:W-:Y:S05]  /*170a0*/  @P1 BRA `(.L_x_11924) ;  /* 0x0000000c00e41947 */ /* 0x000fea0003800000 */
        /* <DEDUP_REMOVED lines=19> */
.L_x_11916:
[----:B------:R-:W-:Y:S01]  /*171e0*/  ULDC.64 UR4, c[0x0][0xc00] ;  /* 0x0003000000047ab9 */ /* 0x000fe20000000a00 */
[----:B------:R-:W4:Y:S01]  /*171f0*/  LDC.64 R4, c[0x0][0xc00] ;  /* 0x00030000ff047b82 */ /* 0x000f220000000a00 */
[----:B------:R-:W-:Y:S01]  /*17200*/  ISETP.NE.U32.AND P0, PT, RZ, UR4, PT ;  /* 0x00000004ff007c0c */ /* 0x000fe2000bf05070 */
[----:B------:R-:W-:-:S03]  /*17210*/  IMAD.MOV.U32 R0, RZ, RZ, RZ ;  /* 0x000000ffff007224 */ /* 0x000fc600078e00ff */
[----:B------:R-:W-:Y:S01]  /*17220*/  ISETP.NE.AND.EX P0, PT, RZ, UR5, PT, P0 ;  /* 0x00000005ff007c0c */ /* 0x000fe2000bf05300 */
[----:B------:R-:W-:Y:S02]  /*17230*/  ULDC.64 UR4, c[0x0][0xc08] ;  /* 0x0003020000047ab9 */ /* 0x000fe40000000a00 */
[----:B------:R-:W-:Y:S01]  /*17240*/  ISETP.NE.U32.AND P1, PT, RZ, UR4, PT ;  /* 0x00000004ff007c0c */ /* 0x000fe2000bf25070 */
[----:B------:R-:W0:Y:S03]  /*17250*/  LDC R25, c[0x0][0xbe8] ;  /* 0x0002fa00ff197b82 */ /* 0x000e260000000800 */
[----:B------:R-:W-:Y:S01]  /*17260*/  ISETP.NE.AND.EX P1, PT, RZ, UR5, PT, P1 ;  /* 0x00000005ff007c0c */ /* 0x000fe2000bf25310 */
[----:B----4-:R-:W-:-:S12]  /*17270*/  IMAD.WIDE R4, R232, 0x4, R4 ;  /* 0x00000004e8047825 */ /* 0x010fd800078e0204 */
[----:B------:R-:W4:Y:S01]  /*17280*/  @P1 LDC.64 R6, c[0x0][0xc08] ;  /* 0x00030200ff061b82 */ /* 0x000f220000000a00 */
[----:B------:R-:W-:Y:S02]  /*17290*/  ULDC UR4, c[0x0][0xa88] ;  /* 0x0002a20000047ab9 */ /* 0x000fe40000000800 */
[----:B------:R-:W-:Y:S01]  /*172a0*/  IMAD.U32 R8, RZ, RZ, UR4 ;  /* 0x00000004ff087e24 */ /* 0x000fe2000f8e00ff */
[----:B------:R0:W5:Y:S01]  /*172b0*/  @P0 LDG.E R0, desc[UR40][R4.64] ;  /* 0x0000002804000981 */ /* 0x000162000c1e1900 */
[----:B----4-:R-:W-:-:S05]  /*172c0*/  @P1 IMAD.WIDE R6, R232, 0x4, R6 ;  /* 0x00000004e8061825 */ /* 0x010fca00078e0206 */
[----:B------:R4:W5:Y:S01]  /*172d0*/  @P1 LDG.E R8, desc[UR40][R6.64] ;  /* 0x0000002806081981 */ /* 0x000962000c1e1900 */
[----:B0-----:R-:W-:Y:S02]  /*172e0*/  ISETP.NE.AND P2, PT, R25, 0x1, PT ;  /* 0x000000011900780c */ /* 0x001fe40003f45270 */
[----:B------:R-:W-:Y:S01]  /*172f0*/  SHF.R.S32.HI R9, RZ, 0x1f, R232 ;  /* 0x0000001fff097819 */ /* 0x000fe200000114e8 */
[----:B------:R-:W0:Y:S10]  /*17300*/  S2R R3, SR_TID.X ;  /* 0x0000000000037919 */ /* 0x000e340000002100 */
[----:B------:R-:W1:Y:S01]  /*17310*/  @P2 LDC R27, c[0x0][0xbec] ;  /* 0x0002fb00ff1b2b82 */ /* 0x000e620000000800 */
[----:B0-----:R-:W-:-:S05]  /*17320*/  VIADD R3, R3, 0xffffff80 ;  /* 0xffffff8003037836 */ /* 0x001fca0000000000 */
[----:B------:R-:W-:Y:S01]  /*17330*/  ISETP.GE.AND P3, PT, R3, 0x80, PT ;  /* 0x000000800300780c */ /* 0x000fe20003f66270 */
[----:B----4-:R-:W-:-:S12]  /*17340*/  @P1 BRA `(.L_x_11925) ;  /* 0x0000000000101947 */ /* 0x010fd80003800000 */
[----:B------:R-:W-:Y:S05]  /*17350*/  @!P0 BRA `(.L_x_11925) ;  /* 0x00000000000c8947 */ /* 0x000fea0003800000 */
[----:B------:R-:W4:Y:S04]  /*17360*/  LDG.E R3, desc[UR40][R4.64] ;  /* 0x0000002804037981 */ /* 0x000f28000c1e1900 */
[----:B-----5:R-:W4:Y:S02]  /*17370*/  LDG.E R8, desc[UR40][R4.64+0x4] ;  /* 0x0000042804087981 */ /* 0x020f24000c1e1900 */
[----:B----4-:R-:W-:-:S07]  /*17380*/  IMAD.IADD R8, R8, 0x1, -R3 ;  /* 0x0000000108087824 */ /* 0x010fce00078e0a03 */
.L_x_11925:
        /* <DEDUP_REMOVED lines=29> */
[--C-:B------:R-:W-:Y:S02]  /*17560*/  IMAD.MOV R7, RZ, RZ, -R3.reuse ;  /* 0x000000ffff077224 */ /* 0x100fe400078e0a03 */
        /* <DEDUP_REMOVED lines=15> */
.L_x_11927:
[----:B------:R-:W-:Y:S05]  /*17660*/  BSYNC B1 ;  /* 0x0000000000017941 */ /* 0x000fea0003800000 */
.L_x_11926:
[----:B------:R-:W4:Y:S01]  /*17670*/  @P2 LDC R9, c[0x0][0xbf0] ;  /* 0x0002fc00ff092b82 */ /* 0x000f220000000800 */
[----:B------:R-:W-:Y:S01]  /*17680*/  ULDC.64 UR4, c[0x0][0xaa0] ;  /* 0x0002a80000047ab9 */ /* 0x000fe20000000a00 */
[----:B0-----:R-:W-:Y:S02]  /*17690*/  IMAD R7, R225, 0x20, R236 ;  /* 0x00000020e1077824 */ /* 0x001fe400078e02ec */
[----:B------:R-:W-:Y:S02]  /*176a0*/  IMAD R3, R11, UR4, RZ ;  /* 0x000000040b037c24 */ /* 0x000fe4000f8e02ff */
[----:B------:R-:W-:-:S04]  /*176b0*/  IMAD.WIDE.U32 R4, R0, UR4, RZ ;  /* 0x0000000400047c25 */ /* 0x000fc8000f8e00ff */
[----:B------:R-:W-:Y:S01]  /*176c0*/  IMAD R3, R0, UR5, R3 ;  /* 0x0000000500037c24 */ /* 0x000fe2000f8e0203 */
[----:B------:R-:W-:Y:S01]  /*176d0*/  ULDC.64 UR4, c[0x0][0xae8] ;  /* 0x0002ba0000047ab9 */ /* 0x000fe20000000a00 */
[----:B------:R-:W-:Y:S02]  /*176e0*/  IMAD.IADD R10, R210, 0x1, R7 ;  /* 0x00000001d20a7824 */ /* 0x000fe400078e0207 */
[----:B------:R-:W-:Y:S02]  /*176f0*/  IMAD.IADD R5, R5, 0x1, R3 ;  /* 0x0000000105057824 */ /* 0x000fe400078e0203 */
[----:B------:R-:W-:Y:S02]  /*17700*/  IMAD R3, R12, UR4, RZ ;  /* 0x000000040c037c24 */ /* 0x000fe4000f8e02ff */
[----:B-1----:R-:W-:-:S04]  /*17710*/  @P2 IMAD.HI.U32 R0, R10, R27, RZ ;  /* 0x0000001b0a002227 */ /* 0x002fc800078e00ff */
[C---:B------:R-:W-:Y:S02]  /*17720*/  IMAD R7, R230.reuse, UR5, R3 ;  /* 0x00000005e6077c24 */ /* 0x040fe4000f8e0203 */
        /* <DEDUP_REMOVED lines=28> */
[----:B------:R0:W1:Y:S04]  /*178f0*/  SHFL.IDX PT, R3, R4, RZ, 0x181f ;  /* 0x00181fff04037589 */ /* 0x00006800000e0000 */
[----:B------:R0:W4:Y:S02]  /*17900*/  SHFL.IDX PT, R14, R0, RZ, 0x181f ;  /* 0x00181fff000e7589 */ /* 0x00012400000e0000 */
.L_x_12148:
[----:B------:R-:W-:Y:S01]  /*17910*/  IMAD R8, R8, R25, RZ ;  /* 0x0000001908087224 */ /* 0x000fe200078e02ff */
[----:B------:R-:W-:Y:S01]  /*17920*/  BSSY B1, `(.L_x_11929) ;  /* 0x0000019000017945 */ /* 0x000fe20003800000 */
[----:B------:R-:W-:-:S05]  /*17930*/  IMAD.IADD R7, R236, 0x1, R210 ;  /* 0x00000001ec077824 */ /* 0x000fca00078e02d2 */
        /* <DEDUP_REMOVED lines=11> */
[CC--:B------:R-:W-:Y:S02]  /*179f0*/  @!P2 LEA R12, P4, R223.reuse, R14.reuse, 0x1 ;  /* 0x0000000edf0ca211 */ /* 0x0c0fe400078808ff */
[-C--:B-1----:R-:W-:Y:S02]  /*17a00*/  @!P3 LEA.HI.X R11, R214, R3.reuse, R5, 0x1, P5 ;  /* 0x00000003d60bb211 */ /* 0x082fe400028f0c05 */
        /* <DEDUP_REMOVED lines=10> */
.L_x_11930:
[----:B------:R-:W-:Y:S05]  /*17ab0*/  BSYNC B1 ;  /* 0x0000000000017941 */ /* 0x000fea0003800000 */
.L_x_11929:
[----:B------:R-:W-:-:S03]  /*17ac0*/  UMOV UR4, 0xffffffff ;  /* 0xffffffff00047882 */ /* 0x000fc60000000000 */
[----:B------:R-:W-:Y:S05]  /*17ad0*/  BRA.DIV UR4, `(.L_x_11931) ;  /* 0x0000009204f47947 */ /* 0x000fea000b800000 */
[----:B-1----:R1:W0:Y:S04]  /*17ae0*/  SHFL.IDX PT, R3, R4, 0x1, 0x181f ;  /* 0x00381f0004037f89 */ /* 0x00222800000e0000 */
[----:B----4-:R1:W4:Y:S02]  /*17af0*/  SHFL.IDX PT, R14, R0, 0x1, 0x181f ;  /* 0x00381f00000e7f89 */ /* 0x01032400000e0000 */
.L_x_12152:
        /* <DEDUP_REMOVED lines=14> */
[-C--:B0-----:R-:W-:Y:S02]  /*17be0*/  @!P3 LEA.HI.X R11, R214, R3.reuse, R6, 0x1, P5 ;  /* 0x00000003d60bb211 */ /* 0x081fe400028f0c06 */
        /* <DEDUP_REMOVED lines=10> */
.L_x_11933:
[----:B------:R-:W-:Y:S05]  /*17c90*/  BSYNC B1 ;  /* 0x0000000000017941 */ /* 0x000fea0003800000 */
.L_x_11932:
[----:B------:R-:W-:-:S03]  /*17ca0*/  UMOV UR4, 0xffffffff ;  /* 0xffffffff00047882 */ /* 0x000fc60000000000 */
[----:B------:R-:W-:Y:S05]  /*17cb0*/  BRA.DIV UR4, `(.L_x_11934) ;  /* 0x0000009204c47947 */ /* 0x000fea000b800000 */
[----:B0-----:R0:W0:Y:S04]  /*17cc0*/  SHFL.IDX PT, R3, R4, 0x2, 0x181f ;  /* 0x00581f0004037f89 */ /* 0x00102800000e0000 */
[----:B----4-:R4:W0:Y:S02]  /*17cd0*/  SHFL.IDX PT, R14, R0, 0x2, 0x181f ;  /* 0x00581f00000e7f89 */ /* 0x01082400000e0000 */
.L_x_12156:
        /* <DEDUP_REMOVED lines=13> */
[CC--:B------:R-:W-:Y:S02]  /*17db0*/  @!P2 LEA R12, P4, R223.reuse, R14.reuse, 0x1 ;  /* 0x0000000edf0ca211 */ /* 0x0c0fe400078808ff */
[-C--:B------:R-:W-:Y:S02]  /*17dc0*/  @!P3 LEA.HI.X R11, R214, R3.reuse, R6, 0x1, P5 ;  /* 0x00000003d60bb211 */ /* 0x080fe400028f0c06 */
        /* <DEDUP_REMOVED lines=10> */
.L_x_11936:
[----:B------:R-:W-:Y:S05]  /*17e70*/  BSYNC B1 ;  /* 0x0000000000017941 */ /* 0x000fea0003800000 */
.L_x_11935:
[----:B------:R-:W-:-:S03]  /*17e80*/  UMOV UR4, 0xffffffff ;  /* 0xffffffff00047882 */ /* 0x000fc60000000000 */
[----:B------:R-:W-:Y:S05]  /*17e90*/  BRA.DIV UR4, `(.L_x_11937) ;  /* 0x0000009204947947 */ /* 0x000fea000b800000 */
[----:B0-----:R0:W0:Y:S04]  /*17ea0*/  SHFL.IDX PT, R3, R4, 0x3, 0x181f ;  /* 0x00781f0004037f89 */ /* 0x00102800000e0000 */
[----:B------:R0:W0:Y:S02]  /*17eb0*/  SHFL.IDX PT, R14, R0, 0x3, 0x181f ;  /* 0x00781f00000e7f89 */ /* 0x00002400000e0000 */
.L_x_12160:
[----:B01--4-:R-:W-:-:S05]  /*17ec0*/  VIADD R0, R7, 0x60 ;  /* 0x0000006007007836 */ /* 0x013fca0000000000 */
        /* <DEDUP_REMOVED lines=12> */
[-C--:B------:R-:W-:Y:S02]  /*17f90*/  @!P2 LEA R6, P4, R223, R14.reuse, 0x1 ;  /* 0x0000000edf06a211 */ /* 0x080fe400078808ff */
[----:B------:R-:W-:Y:S02]  /*17fa0*/  @!P3 LEA.HI.X R5, R214, R3, R9, 0x1, P5 ;  /* 0x00000003d605b211 */ /* 0x000fe400028f0c09 */
[----:B------:R-:W-:-:S02]  /*17fb0*/  @!P1 LEA R8, P5, R222, R14, 0x1 ;  /* 0x0000000ede089211 */ /* 0x000fc400078a08ff */
[-C--:B------:R-:W-:Y:S01]  /*17fc0*/  @!P2 LEA.HI.X R7, R223, R3.reuse, R12, 0x1, P4 ;  /* 0x00000003df07a211 */ /* 0x080fe200020f0c0c */
[----:B------:R0:W-:Y:S01]  /*17fd0*/  @!P3 ST.E.128 desc[UR40][R4.64], RZ ;  /* 0x000000ff0400b985 */ /* 0x0001e2000c101d28 */
[----:B------:R-:W-:Y:S02]  /*17fe0*/  @!P0 LEA R14, P4, R224, R14, 0x1 ;  /* 0x0000000ee00e8211 */ /* 0x000fe400078808ff */
[-C--:B------:R-:W-:Y:S01]  /*17ff0*/  @!P1 LEA.HI.X R9, R222, R3.reuse, R11, 0x1, P5 ;  /* 0x00000003de099211 */ /* 0x080fe200028f0c0b */
[----:B------:R0:W-:Y:S01]  /*18000*/  @!P2 ST.E.128 desc[UR40][R6.64], RZ ;  /* 0x000000ff0600a985 */ /* 0x0001e2000c101d28 */
[----:B------:R-:W-:-:S03]  /*18010*/  @!P0 LEA.HI.X R15, R224, R3, R10, 0x1, P4 ;  /* 0x00000003e00f8211 */ /* 0x000fc600020f0c0a */
[----:B------:R0:W-:Y:S04]  /*18020*/  @!P1 ST.E.128 desc[UR40][R8.64], RZ ;  /* 0x000000ff08009985 */ /* 0x0001e8000c101d28 */
[----:B------:R0:W-:Y:S02]  /*18030*/  @!P0 ST.E.128 desc[UR40][R14.64], RZ ;  /* 0x000000ff0e008985 */ /* 0x0001e4000c101d28 */
.L_x_11924:
[----:B------:R-:W-:Y:S05]  /*18040*/  BSYNC B0 ;  /* 0x0000000000007941 */ /* 0x000fea0003800000 */
.L_x_11915:
[----:B------:R-:W-:Y:S02]  /*18050*/  ULDC UR4, c[0x0][0xc3c] ;  /* 0x00030f0000047ab9 */ /* 0x000fe40000000800 */
[----:B---3--:R-:W-:-:S13]  /*18060*/  ISETP.GE.AND P0, PT, R91, UR4, PT ;  /* 0x000000045b007c0c */ /* 0x008fda000bf06270 */
[----:B------:R-:W-:Y:S05]  /*18070*/  @!P0 BRA `(.L_x_11938) ;  /* 0xfffffe8c00f48947 */ /* 0x000fea000383ffff */
[----:B------:R-:W-:Y:S05]  /*18080*/  BRA `(.L_x_11732) ;  /* 0x0000007c00ac7947 */ /* 0x000fea0003800000 */
.L_x_11730:
[----:B------:R-:W-:-:S08]  /*18090*/  NOP ;  /* 0x0000000000007918 */ /* 0x000fd00000000000 */
[----:B--2---:R-:W0:-:S00]  /*180a0*/  USETMAXREG.DEALLOC.CTAPOOL 0x18 ;  /* 0x00000018000079c8 */ /* 0x004e0000080e0500 */
        /* <DEDUP_REMOVED lines=16> */
.L_x_11939:
        /* <DEDUP_REMOVED lines=41> */
.L_x_11945:
        /* <DEDUP_REMOVED lines=12> */
.L_x_11944:
[----:B------:R-:W-:Y:S05]  /*18500*/  BSYNC B0 ;  /* 0x0000000000007941 */ /* 0x000fea0003800000 */
.L_x_11943:
        /* <DEDUP_REMOVED lines=21> */
.L_x_11941:
        /* <DEDUP_REMOVED lines=20> */
.L_x_11946:
        /* <DEDUP_REMOVED lines=56> */
.L_x_11942:
[----:B------:R-:W-:Y:S02]  /*18b20*/  IMAD.MOV.U32 R17, RZ, RZ, RZ ;  /* 0x000000ffff117224 */ /* 0x000fe400078e00ff */
[----:B------:R-:W-:Y:S02]  /*18b30*/  IMAD.U32 R16, RZ, RZ, UR6 ;  /* 0x00000006ff107e24 */ /* 0x000fe4000f8e00ff */
[----:B------:R-:W-:-:S07]  /*18b40*/  IMAD.MOV.U32 R18, RZ, RZ, RZ ;  /* 0x000000ffff127224 */ /* 0x000fce00078e00ff */
.L_x_11947:
[----:B------:R-:W-:-:S13]  /*18b50*/  ISETP.NE.AND P0, PT, R0, RZ, PT ;  /* 0x000000ff0000720c */ /* 0x000fda0003f05270 */
[----:B------:R-:W1:Y:S01]  /*18b60*/  @!P0 S2R R3, SR_CgaCtaId ;  /* 0x0000000000038919 */ /* 0x000e620000008800 */
[----:B------:R-:W-:-:S04]  /*18b70*/  @!P0 MOV R0, 0x400 ;  /* 0x0000040000008802 */ /* 0x000fc80000000f00 */
[----:B-1----:R-:W-:-:S05]  /*18b80*/  @!P0 LEA R0, R3, R0, 0x18 ;  /* 0x0000000003008211 */ /* 0x002fca00078ec0ff */
[----:B------:R2:W-:Y:S01]  /*18b90*/  @!P0 STS.128 [R0+0x228d0], R16 ;  /* 0x0228d01000008388 */ /* 0x0005e20000000c00 */
[----:B------:R-:W-:Y:S06]  /*18ba0*/  BAR.ARV 0x5, 0x180 ;  /* 0x0146000000007b1d */ /* 0x000fec0000002000 */
.L_x_11940:
        /* <DEDUP_REMOVED lines=32> */
.L_x_12104:
[----:B------:R-:W-:Y:S05]  /*18db0*/  YIELD ;  /* 0x0000000000007946 */ /* 0x000fea0003800000 */
[----:B------:R-:W-:Y:S01]  /*18dc0*/  ULDC.64 UR4, c[0x0][0xa28] ;  /* 0x00028a0000047ab9 */ /* 0x000fe20000000a00 */
[----:B0-----:R-:W-:Y:S02]  /*18dd0*/  CS2R R6, SRZ ;  /* 0x0000000000067805 */ /* 0x001fe4000001ff00 */
[----:B------:R-:W-:Y:S01]  /*18de0*/  ISETP.NE.U32.AND P0, PT, RZ, UR4, PT ;  /* 0x00000004ff007c0c */ /* 0x000fe2000bf05070 */
[----:B-1----:R-:W1:Y:S01]  /*18df0*/  LDC.64 R12, c[0x0][0xa00] ;  /* 0x00028000ff0c7b82 */ /* 0x002e620000000a00 */
[----:B------:R-:W-:Y:S01]  /*18e00*/  ULDC.64 UR6, c[0x0][0xa08] ;  /* 0x0002820000067ab9 */ /* 0x000fe20000000a00 */
[----:B------:R-:W-:Y:S01]  /*18e10*/  ULDC.64 UR8, c[0x0][0xa10] ;  /* 0x0002840000087ab9 */ /* 0x000fe20000000a00 */
[----:B------:R-:W-:Y:S01]  /*18e20*/  ISETP.NE.AND.EX P0, PT, RZ, UR5, PT, P0 ;  /* 0x00000005ff007c0c */ /* 0x000fe2000bf05300 */
[----:B------:R-:W-:-:S04]  /*18e30*/  ULDC.64 UR4, c[0x0][0xa18] ;  /* 0x0002860000047ab9 */ /* 0x000fc80000000a00 */
[----:B--2---:R-:W2:Y:S08]  /*18e40*/  LDC.64 R4, c[0x0][0xa08] ;  /* 0x00028200ff047b82 */ /* 0x004eb00000000a00 */
[----:B0-----:R-:W0:Y:S02]  /*18e50*/  @P0 LDC.64 R2, c[0x0][0xa28] ;  /* 0x00028a00ff020b82 */ /* 0x001e240000000a00 */
[----:B0-----:R-:W-:-:S05]  /*18e60*/  @P0 IMAD.WIDE R2, R19, 0x4, R2 ;  /* 0x0000000413020825 */ /* 0x001fca00078e0202 */
[----:B-----5:R0:W5:Y:S01]  /*18e70*/  @P0 LDG.E R6, desc[UR40][R2.64] ;  /* 0x0000002802060981 */ /* 0x020162000c1e1900 */
[----:B------:R-:W-:Y:S01]  /*18e80*/  ISETP.NE.U32.AND P0, PT, RZ, UR4, PT ;  /* 0x00000004ff007c0c */ /* 0x000fe2000bf05070 */
[----:B-1----:R-:W-:Y:S01]  /*18e90*/  IMAD.WIDE R12, R19, 0x4, R12 ;  /* 0x00000004130c7825 */ /* 0x002fe200078e020c */
[----:B------:R-:W-:Y:S02]  /*18ea0*/  ISETP.NE.U32.AND P2, PT, RZ, UR6, PT ;  /* 0x00000006ff007c0c */ /* 0x000fe4000bf45070 */
[----:B------:R-:W-:Y:S01]  /*18eb0*/  ISETP.NE.AND.EX P0, PT, RZ, UR5, PT, P0 ;  /* 0x00000005ff007c0c */ /* 0x000fe2000bf05300 */
[----:B------:R-:W-:Y:S01]  /*18ec0*/  ULDC.64 UR4, c[0x0][0xa00] ;  /* 0x0002800000047ab9 */ /* 0x000fe20000000a00 */
[----:B------:R-:W-:Y:S01]  /*18ed0*/  ISETP.NE.U32.AND P4, PT, RZ, UR8, PT ;  /* 0x00000008ff007c0c */ /* 0x000fe2000bf85070 */
[----:B------:R-:W-:Y:S01]  /*18ee0*/  IMAD.MOV.U32 R8, RZ, RZ, RZ ;  /* 0x000000ffff087224 */ /* 0x000fe200078e00ff */
[----:B------:R-:W-:Y:S01]  /*18ef0*/  ISETP.NE.U32.AND P1, PT, RZ, UR4, PT ;  /* 0x00000004ff007c0c */ /* 0x000fe2000bf25070 */
[----:B0-----:R-:W0:Y:S01]  /*18f00*/  LDC.64 R2, c[0x0][0xa10] ;  /* 0x00028400ff027b82 */ /* 0x001e220000000a00 */
[----:B------:R-:W-:-:S02]  /*18f10*/  IMAD.MOV.U32 R0, RZ, RZ, RZ ;  /* 0x000000ffff007224 */ /* 0x000fc400078e00ff */
[----:B------:R-:W-:Y:S01]  /*18f20*/  ISETP.NE.AND.EX P3, PT, RZ, UR5, PT, P1 ;  /* 0x00000005ff007c0c */ /* 0x000fe2000bf65310 */
[----:B--2---:R-:W-:-:S04]  /*18f30*/  IMAD.WIDE R4, R19, 0x4, R4 ;  /* 0x0000000413047825 */ /* 0x004fc800078e0204 */
        /* <DEDUP_REMOVED lines=30> */
.L_x_11949:
        /* <DEDUP_REMOVED lines=10> */
.L_x_11950:
[----:B------:R-:W-:Y:S05]  /*191c0*/  @!P1 BRA `(.L_x_11951) ;  /* 0x00000000000c9947 */ /* 0x000fea0003800000 */
[----:B------:R-:W2:Y:S04]  /*191d0*/  LDG.E R7, desc[UR40][R4.64] ;  /* 0x0000002804077981 */ /* 0x000ea8000c1e1900 */
[----:B------:R-:W2:Y:S02]  /*191e0*/  LDG.E R4, desc[UR40][R4.64+0x4] ;  /* 0x0000042804047981 */ /* 0x000ea4000c1e1900 */
[----:B--2---:R-:W-:-:S07]  /*191f0*/  IMAD.IADD R7, R4, 0x1, -R7 ;  /* 0x0000000104077824 */ /* 0x004fce00078e0a07 */
.L_x_11951:
        /* <DEDUP_REMOVED lines=35> */
.L_x_11954:
[----:B------:R-:W-:-:S13]  /*19430*/  ISETP.NE.AND P0, PT, R3, 0x1, PT ;  /* 0x000000010300780c */ /* 0x000fda0003f05270 */
[----:B------:R-:W1:Y:S02]  /*19440*/  @P0 LDC.64 R4, c[0x0][0x9e8] ;  /* 0x00027a00ff040b82 */ /* 0x000e640000000a00 */
[----:B-1----:R-:W-:-:S05]  /*19450*/  @P0 IMAD.HI.U32 R4, R2, R4, RZ ;  /* 0x0000000402040227 */ /* 0x002fca00078e00ff */
[----:B------:R-:W-:-:S07]  /*19460*/  @P0 SHF.R.U32.HI R2, RZ, R5, R4 ;  /* 0x00000005ff020219 */ /* 0x000fce0000011604 */
.L_x_11955:
[----:B------:R-:W-:Y:S05]  /*19470*/  BSYNC B0 ;  /* 0x0000000000007941 */ /* 0x000fea0003800000 */
.L_x_11953:
[----:B------:R-:W-:-:S05]  /*19480*/  IMAD R2, R2, R3, R3 ;  /* 0x0000000302027224 */ /* 0x000fca00078e0203 */
[----:B------:R-:W-:-:S07]  /*19490*/  VIMNMX R8, R8, R2, PT ;  /* 0x0000000208087248 */ /* 0x000fce0003fe0100 */
.L_x_11952:
        /* <DEDUP_REMOVED lines=20> */
.L_x_11958:
[----:B------:R-:W-:-:S13]  /*195e0*/  ISETP.NE.AND P0, PT, R3, 0x1, PT ;  /* 0x000000010300780c */ /* 0x000fda0003f05270 */
[----:B------:R-:W1:Y:S02]  /*195f0*/  @P0 LDC.64 R4, c[0x0][0x9e8] ;  /* 0x00027a00ff040b82 */ /* 0x000e640000000a00 */
[----:B-1----:R-:W-:-:S05]  /*19600*/  @P0 IMAD.HI.U32 R4, R2, R4, RZ ;  /* 0x0000000402040227 */ /* 0x002fca00078e00ff */
[----:B------:R-:W-:-:S07]  /*19610*/  @P0 SHF.R.U32.HI R2, RZ, R5, R4 ;  /* 0x00000005ff020219 */ /* 0x000fce0000011604 */
.L_x_11959:
[----:B------:R-:W-:Y:S05]  /*19620*/  BSYNC B0 ;  /* 0x0000000000007941 */ /* 0x000fea0003800000 */
.L_x_11957:
[----:B------:R-:W-:-:S05]  /*19630*/  IMAD R2, R2, R3, RZ ;  /* 0x0000000302027224 */ /* 0x000fca00078e02ff */
[----:B------:R-:W-:-:S07]  /*19640*/  VIMNMX R6, R6, R2, !PT ;  /* 0x0000000206067248 */ /* 0x000fce0007fe0100 */
.L_x_11956:
[----:B------:R-:W-:Y:S01]  /*19650*/  VIADD R8, R8, 0x5f ;  /* 0x0000005f08087836 */ /* 0x000fe20000000000 */
[----:B------:R-:W-:Y:S01]  /*19660*/  BSSY B0, `(.L_x_11960) ;  /* 0x000014f000007945 */ /* 0x000fe20003800000 */
        /* <DEDUP_REMOVED lines=30> */
.L_x_12163:
[----:B--2---:R-:W-:Y:S02]  /*19850*/  ISETP.NE.AND P0, PT, R14, RZ, PT ;  /* 0x000000ff0e00720c */ /* 0x004fe40003f05270 */
[----:B------:R-:W-:-:S11]  /*19860*/  PLOP3.LUT P6, PT, PT, PT, PT, 0x8, 0x0 ;  /* 0x000000000000781c */ /* 0x000fd60003fce170 */
[----:B------:R-:W-:Y:S05]  /*19870*/  @P0 BRA `(.L_x_11963) ;  /* 0x00000000000c0947 */ /* 0x000fea0003800000 */
[----:B------:R-:W-:-:S03]  /*19880*/  UMOV UR4, 0xffffffff ;  /* 0xffffffff00047882 */ /* 0x000fc60000000000 */
[----:B------:R-:W-:Y:S05]  /*19890*/  BRA.DIV UR4, `(.L_x_11964) ;  /* 0x0000007a04907947 */ /* 0x000fea000b800000 */
[----:B------:R-:W-:-:S13]  /*198a0*/  ELECT P6, URZ, PT ;  /* 0x00000000003f782f */ /* 0x000fda00038c0000 */
.L_x_11963:
        /* <DEDUP_REMOVED lines=10> */
.L_x_12166:
[----:B------:R-:W-:Y:S05]  /*19950*/  BSYNC B1 ;  /* 0x0000000000017941 */ /* 0x000fea0003800000 */
.L_x_11965:
[----:B------:R-:W-:Y:S04]  /*19960*/  BSSY B1, `(.L_x_11967) ;  /* 0x0000082000017945 */ /* 0x000fe80003800000 */
[----:B------:R-:W-:Y:S05]  /*19970*/  @!P6 BRA `(.L_x_11968) ;  /* 0x000000080000e947 */ /* 0x000fea0003800000 */
[----:B------:R-:W2:Y:S04]  /*19980*/  LDL R9, [R1+0x4] ;  /* 0x0000040001097983 */ /* 0x000ea80000100800 */
        /* <DEDUP_REMOVED lines=10> */
.L_x_12167:
[----:B------:R-:W-:Y:S05]  /*19a30*/  BSYNC B2 ;  /* 0x0000000000027941 */ /* 0x000fea0003800000 */
.L_x_11969:
        /* <DEDUP_REMOVED lines=9> */
.L_x_11972:
[----:B------:R-:W-:Y:S05]  /*19ad0*/  BSYNC B2 ;  /* 0x0000000000027941 */ /* 0x000fea0003800000 */
.L_x_11971:
        /* <DEDUP_REMOVED lines=14> */
.L_x_11973:
        /* <DEDUP_REMOVED lines=13> */
.L_x_12168:
[----:B------:R-:W-:Y:S05]  /*19c90*/  BSYNC B2 ;  /* 0x0000000000027941 */ /* 0x000fea0003800000 */
.L_x_11974:
        /* <DEDUP_REMOVED lines=11> */
.L_x_11977:
[----:B------:R-:W-:Y:S05]  /*19d50*/  BSYNC B2 ;  /* 0x0000000000027941 */ /* 0x000fea0003800000 */
.L_x_11976:
        /* <DEDUP_REMOVED lines=11> */
.L_x_11978:
        /* <DEDUP_REMOVED lines=15> */
.L_x_11979:
        /* <DEDUP_REMOVED lines=15> */
.L_x_11980:
        /* <DEDUP_REMOVED lines=15> */
.L_x_11981:
        /* <DEDUP_REMOVED lines=10> */
.L_x_11968:
[----:B------:R-:W-:Y:S05]  /*1a180*/  BSYNC B1 ;  /* 0x0000000000017941 */ /* 0x000fea0003800000 */
.L_x_11967:
[----:B------:R-:W1:Y:S04]  /*1a190*/  LDL.LU R9, [R1+0xc] ;  /* 0x00000c0001097983 */ /* 0x000e680000300800 */
[----:B------:R-:W2:Y:S01]  /*1a1a0*/  LDL.LU R8, [R1+0x18] ;  /* 0x0000180001087983 */ /* 0x000ea20000300800 */
[----:B------:R-:W-:Y:S01]  /*1a1b0*/  VIADD R4, R4, 0xfffffffe ;  /* 0xfffffffe04047836 */ /* 0x000fe20000000000 */
[----:B------:R-:W-:-:S04]  /*1a1c0*/  PLOP3.LUT P0, PT, PT, PT, PT, 0x8, 0x0 ;  /* 0x000000000000781c */ /* 0x000fc80003f0e170 */
[----:B------:R-:W-:Y:S01]  /*1a1d0*/  ISETP.GE.AND P2, PT, R4, R3, PT ;  /* 0x000000030400720c */ /* 0x000fe20003f46270 */
[----:B-1----:R-:W-:-:S05]  /*1a1e0*/  VIADD R5, R9, 0x1 ;  /* 0x0000000109057836 */ /* 0x002fca0000000000 */
[----:B------:R-:W-:-:S04]  /*1a1f0*/  ISETP.NE.AND P1, PT, R5, 0x2, PT ;  /* 0x000000020500780c */ /* 0x000fc80003f25270 */
[----:B------:R-:W-:Y:S02]  /*1a200*/  SEL R6, RZ, 0x1, P1 ;  /* 0x00000001ff067807 */ /* 0x000fe40000800000 */
[----:B------:R-:W-:Y:S02]  /*1a210*/  SEL R5, R5, RZ, P1 ;  /* 0x000000ff05057207 */ /* 0x000fe40000800000 */
[----:B--2---:R-:W-:-:S03]  /*1a220*/  LOP3.LUT R8, R8, R6, RZ, 0x3c, !PT ;  /* 0x0000000608087212 */ /* 0x004fc600078e3cff */
[----:B------:R1:W-:Y:S04]  /*1a230*/  STL [R1+0xc], R5 ;  /* 0x00000c0501007387 */ /* 0x0003e80000100800 */
[----:B------:R1:W-:Y:S01]  /*1a240*/  STL [R1+0x18], R8 ;  /* 0x0000180801007387 */ /* 0x0003e20000100800 */
[----:B------:R-:W-:Y:S05]  /*1a250*/  @!P2 BRA `(.L_x_11961) ;  /* 0x00000008003ca947 */ /* 0x000fea0003800000 */
.L_x_11997:
        /* <DEDUP_REMOVED lines=14> */
.L_x_12169:
[----:B------:R-:W-:Y:S05]  /*1a340*/  BSYNC B2 ;  /* 0x0000000000027941 */ /* 0x000fea0003800000 */
.L_x_11984:
        /* <DEDUP_REMOVED lines=9> */
.L_x_11987:
[----:B------:R-:W-:Y:S05]  /*1a3e0*/  BSYNC B2 ;  /* 0x0000000000027941 */ /* 0x000fea0003800000 */
.L_x_11986:
        /* <DEDUP_REMOVED lines=13> */
.L_x_11988:
        /* <DEDUP_REMOVED lines=13> */
.L_x_12170:
[----:B------:R-:W-:Y:S05]  /*1a590*/  BSYNC B2 ;  /* 0x0000000000027941 */ /* 0x000fea0003800000 */
.L_x_11989:
        /* <DEDUP_REMOVED lines=11> */
.L_x_11992:
[----:B------:R-:W-:Y:S05]  /*1a650*/  BSYNC B2 ;  /* 0x0000000000027941 */ /* 0x000fea0003800000 */
.L_x_11991:
        /* <DEDUP_REMOVED lines=11> */
.L_x_11993:
        /* <DEDUP_REMOVED lines=15> */
.L_x_11994:
        /* <DEDUP_REMOVED lines=15> */
.L_x_11995:
        /* <DEDUP_REMOVED lines=15> */
.L_x_11996:
        /* <DEDUP_REMOVED lines=10> */
.L_x_11983:
[----:B------:R-:W-:Y:S05]  /*1aa80*/  BSYNC B1 ;  /* 0x0000000000017941 */ /* 0x000fea0003800000 */
.L_x_11982:
[----:B------:R-:W1:Y:S04]  /*1aa90*/  LDL.LU R9, [R1+0xc] ;  /* 0x00000c0001097983 */ /* 0x000e680000300800 */
[----:B------:R-:W2:Y:S01]  /*1aaa0*/  LDL.LU R7, [R1+0x18] ;  /* 0x0000180001077983 */ /* 0x000ea20000300800 */
[C---:B------:R-:W-:Y:S01]  /*1aab0*/  ISETP.GT.AND P2, PT, R4.reuse, R3, PT ;  /* 0x000000030400720c */ /* 0x040fe20003f44270 */
[----:B------:R-:W-:Y:S02]  /*1aac0*/  VIADD R4, R4, 0xffffffff ;  /* 0xffffffff04047836 */ /* 0x000fe40000000000 */
[----:B-1----:R-:W-:-:S05]  /*1aad0*/  VIADD R5, R9, 0x1 ;  /* 0x0000000109057836 */ /* 0x002fca0000000000 */
[----:B------:R-:W-:-:S04]  /*1aae0*/  ISETP.NE.AND P1, PT, R5, 0x2, PT ;  /* 0x000000020500780c */ /* 0x000fc80003f25270 */
[----:B------:R-:W-:Y:S02]  /*1aaf0*/  SEL R6, RZ, 0x1, P1 ;  /* 0x00000001ff067807 */ /* 0x000fe40000800000 */
[----:B------:R-:W-:Y:S02]  /*1ab00*/  SEL R5, R5, RZ, P1 ;  /* 0x000000ff05057207 */ /* 0x000fe40000800000 */
[----:B--2---:R-:W-:-:S05]  /*1ab10*/  LOP3.LUT R7, R7, R6, RZ, 0x3c, !PT ;  /* 0x0000000607077212 */ /* 0x004fca00078e3cff */
[----:B------:R2:W-:Y:S04]  /*1ab20*/  STL [R1+0x18], R7 ;  /* 0x0000180701007387 */ /* 0x0005e80000100800 */
[----:B------:R2:W-:Y:S01]  /*1ab30*/  STL [R1+0xc], R5 ;  /* 0x00000c0501007387 */ /* 0x0005e20000100800 */
[----:B------:R-:W-:Y:S05]  /*1ab40*/  @P2 BRA `(.L_x_11997) ;  /* 0xfffffff400c42947 */ /* 0x000fea000383ffff */
.L_x_11961:
[----:B------:R-:W-:Y:S05]  /*1ab50*/  BSYNC B0 ;  /* 0x0000000000007941 */ /* 0x000fea0003800000 */
.L_x_11960:
[----:B--2---:R-:W2:Y:S01]  /*1ab60*/  LDL R7, [R1+0x28] ;  /* 0x0000280001077983 */ /* 0x004ea20000100800 */
[----:B------:R-:W3:Y:S01]  /*1ab70*/  LDC R0, c[0x0][0x448] ;  /* 0x00011200ff007b82 */ /* 0x000ee20000000800 */
[----:B------:R-:W-:Y:S07]  /*1ab80*/  @!P0 WARPSYNC.ALL ;  /* 0x0000000000008948 */ /* 0x000fee0003800000 */
[----:B------:R-:W-:Y:S01]  /*1ab90*/  @!P0 BAR.SYNC.DEFER_BLOCKING 0xc, 0x180 ;  /* 0x0306000000008b1d */ /* 0x000fe20000010000 */
[----:B---3--:R-:W-:-:S13]  /*1aba0*/  ISETP.NE.AND P1, PT, R0, 0x1, PT ;  /* 0x000000010000780c */ /* 0x008fda0003f25270 */
[----:B------:R-:W3:Y:S08]  /*1abb0*/  @P1 LDC R2, c[0x0][0x44c] ;  /* 0x00011300ff021b82 */ /* 0x000ef00000000800 */
[----:B------:R-:W4:Y:S01]  /*1abc0*/  @P1 LDC R3, c[0x0][0x450] ;  /* 0x00011400ff031b82 */ /* 0x000f220000000800 */
[----:B--2---:R-:W-:-:S04]  /*1abd0*/  VIADD R0, R7, 0x7f ;  /* 0x0000007f07007836 */ /* 0x004fc80000000000 */
[----:B---3--:R-:W-:-:S05]  /*1abe0*/  @P1 IMAD.HI.U32 R2, R0, R2, RZ ;  /* 0x0000000200021227 */ /* 0x008fca00078e00ff */
[----:B----4-:R-:W-:Y:S02]  /*1abf0*/  @P1 SHF.R.U32.HI R0, RZ, R3, R2 ;  /* 0x00000003ff001219 */ /* 0x010fe40000011602 */
[----:B------:R-:W2:Y:S03]  /*1ac00*/  LDC.64 R2, c[0x0][0x9e0] ;  /* 0x00027800ff027b82 */ /* 0x000ea60000000a00 */
[----:B------:R-:W-:Y:S01]  /*1ac10*/  IMAD.IADD R0, R17, 0x1, R0 ;  /* 0x0000000111007824 */ /* 0x000fe200078e0200 */
[----:B--2---:R-:W-:-:S03]  /*1ac20*/  ISETP.GE.AND P2, PT, R3, 0x1, PT ;  /* 0x000000010300780c */ /* 0x004fc60003f46270 */
        /* <DEDUP_REMOVED lines=13> */
.L_x_12000:
[----:B------:R-:W-:-:S13]  /*1ad00*/  ISETP.NE.AND P0, PT, R3, 0x1, PT ;  /* 0x000000010300780c */ /* 0x000fda0003f05270 */
[----:B-1----:R-:W1:Y:S02]  /*1ad10*/  @P0 LDC.64 R4, c[0x0][0x9e8] ;  /* 0x00027a00ff040b82 */ /* 0x002e640000000a00 */
[----:B-1----:R-:W-:-:S05]  /*1ad20*/  @P0 IMAD.HI.U32 R4, R6, R4, RZ ;  /* 0x0000000406040227 */ /* 0x002fca00078e00ff */
[----:B------:R-:W-:-:S07]  /*1ad30*/  @P0 SHF.R.U32.HI R6, RZ, R5, R4 ;  /* 0x00000005ff060219 */ /* 0x000fce0000011604 */
.L_x_12001:
[----:B------:R-:W-:Y:S05]  /*1ad40*/  BSYNC B0 ;  /* 0x0000000000007941 */ /* 0x000fea0003800000 */
.L_x_11999:
[----:B------:R-:W-:-:S05]  /*1ad50*/  IMAD R6, R6, R3, R3 ;  /* 0x0000000306067224 */ /* 0x000fca00078e0203 */
[----:B------:R-:W-:-:S07]  /*1ad60*/  VIMNMX R2, R2, R6, PT ;  /* 0x0000000602027248 */ /* 0x000fce0003fe0100 */
.L_x_11998:
[----:B------:R-:W-:Y:S01]  /*1ad70*/  VIADD R0, R2, 0x5f ;  /* 0x0000005f02007836 */ /* 0x000fe20000000000 */
[----:B------:R-:W2:Y:S01]  /*1ad80*/  @P1 LDC R4, c[0x0][0x450] ;  /* 0x00011400ff041b82 */ /* 0x000ea20000000800 */
[----:B------:R-:W-:Y:S02]  /*1ad90*/  ULDC UR4, c[0x0][0x9dc] ;  /* 0x0002770000047ab9 */ /* 0x000fe40000000800 */
[----:B------:R-:W-:-:S05]  /*1ada0*/  IMAD.HI R0, R0, 0x2aaaaaab, RZ ;  /* 0x2aaaaaab00007827 */ /* 0x000fca00078e02ff */
[----:B------:R-:W-:-:S04]  /*1adb0*/  SHF.R.U32.HI R2, RZ, 0x1f, R0 ;  /* 0x0000001fff027819 */ /* 0x000fc80000011600 */
[----:B------:R-:W-:Y:S02]  /*1adc0*/  LEA.HI.SX32 R2, R0, R2, 0x1c ;  /* 0x0000000200027211 */ /* 0x000fe400078fe2ff */
[----:B------:R-:W3:Y:S02]  /*1add0*/  @P1 LDC R0, c[0x0][0x44c] ;  /* 0x00011300ff001b82 */ /* 0x000ee40000000800 */
[----:B------:R-:W-:Y:S01]  /*1ade0*/  VIMNMX R6, R21, R2, PT ;  /* 0x0000000215067248 */ /* 0x000fe20003fe0100 */
[----:B------:R-:W-:-:S04]  /*1adf0*/  IMAD.MOV.U32 R2, RZ, RZ, R7 ;  /* 0x000000ffff027224 */ /* 0x000fc800078e0007 */
[----:B------:R4:W-:Y:S01]  /*1ae00*/  STL [R1+0x2c], R6 ;  /* 0x00002c0601007387 */ /* 0x0009e20000100800 */
[----:B---3--:R-:W-:-:S05]  /*1ae10*/  @P1 IMAD.HI.U32 R0, R7, R0, RZ ;  /* 0x0000000007001227 */ /* 0x008fca00078e00ff */
[----:B--2---:R-:W-:-:S05]  /*1ae20*/  @P1 SHF.R.U32.HI R2, RZ, R4, R0 ;  /* 0x00000004ff021219 */ /* 0x004fca0000011600 */
[----:B------:R-:W-:-:S04]  /*1ae30*/  IMAD.IADD R0, R20, 0x1, R2 ;  /* 0x0000000114007824 */ /* 0x000fc800078e0202 */
[----:B------:R-:W-:Y:S01]  /*1ae40*/  VIADD R2, R0, -UR4 ;  /* 0x8000000400027c36 */ /* 0x000fe20008000000 */
[----:B----4-:R-:W-:Y:S06]  /*1ae50*/  @!P2 BRA `(.L_x_12002) ;  /* 0x000000000044a947 */ /* 0x010fec0003800000 */
[----:B------:R-:W-:Y:S01]  /*1ae60*/  ISETP.GT.AND P0, PT, R0, -0x1, PT ;  /* 0xffffffff0000780c */ /* 0x000fe20003f04270 */
[----:B------:R-:W-:-:S12]  /*1ae70*/  BSSY B0, `(.L_x_12003) ;  /* 0x000000d000007945 */ /* 0x000fd80003800000 */
[----:B------:R-:W-:Y:S05]  /*1ae80*/  @P0 BRA `(.L_x_12004) ;  /* 0x00000000001c0947 */ /* 0x000fea0003800000 */
[----:B------:R-:W-:Y:S02]  /*1ae90*/  ISETP.NE.AND P0, PT, R3, 0x1, PT ;  /* 0x000000010300780c */ /* 0x000fe40003f05270 */
[----:B------:R-:W-:-:S11]  /*1aea0*/  LOP3.LUT R0, RZ, R0, RZ, 0x33, !PT ;  /* 0x00000000ff007212 */ /* 0x000fd600078e33ff */
[----:B-1----:R-:W1:Y:S02]  /*1aeb0*/  @P0 LDC.64 R4, c[0x0][0x9e8] ;  /* 0x00027a00ff040b82 */ /* 0x002e640000000a00 */
[----:B-1----:R-:W-:-:S05]  /*1aec0*/  @P0 IMAD.HI.U32 R4, R0, R4, RZ ;  /* 0x0000000400040227 */ /* 0x002fca00078e00ff */
[----:B------:R-:W-:-:S04]  /*1aed0*/  @P0 SHF.R.U32.HI R0, RZ, R5, R4 ;  /* 0x00000005ff000219 */ /* 0x000fc80000011604 */
[----:B------:R-:W-:Y:S01]  /*1aee0*/  LOP3.LUT R0, RZ, R0, RZ, 0x33, !PT ;  /* 0x00000000ff007212 */ /* 0x000fe200078e33ff */
[----:B------:R-:W-:Y:S06]  /*1aef0*/  BRA `(.L_x_12005) ;  /* 0x0000000000107947 */ /* 0x000fec0003800000 */
.L_x_12004:
[----:B------:R-:W-:-:S13]  /*1af00*/  ISETP.NE.AND P0, PT, R3, 0x1, PT ;  /* 0x000000010300780c */ /* 0x000fda0003f05270 */
[----:B-1----:R-:W1:Y:S02]  /*1af10*/  @P0 LDC.64 R4, c[0x0][0x9e8] ;  /* 0x00027a00ff040b82 */ /* 0x002e640000000a00 */
[----:B-1----:R-:W-:-:S05]  /*1af20*/  @P0 IMAD.HI.U32 R4, R0, R4, RZ ;  /* 0x0000000400040227 */ /* 0x002fca00078e00ff */
[----:B------:R-:W-:-:S07]  /*1af30*/  @P0 SHF.R.U32.HI R0, RZ, R5, R4 ;  /* 0x00000005ff000219 */ /* 0x000fce0000011604 */
.L_x_12005:
[----:B------:R-:W-:Y:S05]  /*1af40*/  BSYNC B0 ;  /* 0x0000000000007941 */ /* 0x000fea0003800000 */
.L_x_12003:
[----:B------:R-:W-:-:S05]  /*1af50*/  IMAD R0, R0, R3, RZ ;  /* 0x0000000300007224 */ /* 0x000fca00078e02ff */
[----:B------:R-:W-:-:S07]  /*1af60*/  VIMNMX R2, R2, R0, !PT ;  /* 0x0000000002027248 */ /* 0x000fce0007fe0100 */
.L_x_12002:
[----:B------:R-:W-:Y:S01]  /*1af70*/  IMAD.HI R2, R2, 0x2aaaaaab, RZ ;  /* 0x2aaaaaab02027827 */ /* 0x000fe200078e02ff */
[----:B------:R-:W-:Y:S04]  /*1af80*/  BSSY B7, `(.L_x_12006) ;  /* 0x00003fa000077945 */ /* 0x000fe80003800000 */
[----:B------:R-:W-:-:S04]  /*1af90*/  SHF.R.U32.HI R0, RZ, 0x1f, R2 ;  /* 0x0000001fff007819 */ /* 0x000fc80000011602 */
[----:B------:R-:W-:-:S04]  /*1afa0*/  LEA.HI.SX32 R0, R2, R0, 0x1c ;  /* 0x0000000002007211 */ /* 0x000fc800078fe2ff */
[----:B------:R-:W-:-:S04]  /*1afb0*/  VIMNMX R3, RZ, R0, !PT ;  /* 0x00000000ff037248 */ /* 0x000fc80007fe0100 */
[----:B------:R-:W-:Y:S01]  /*1afc0*/  ISETP.GT.AND P0, PT, R6, R3, PT ;  /* 0x000000030600720c */ /* 0x000fe20003f04270 */
[----:B------:R2:W-:-:S12]  /*1afd0*/  STL [R1+0x24], R3 ;  /* 0x0000240301007387 */ /* 0x0005d80000100800 */
[----:B--2---:R-:W-:Y:S05]  /*1afe0*/  @P0 BRA `(.L_x_12007) ;  /* 0x0000000000440947 */ /* 0x004fea0003800000 */
[----:B------:R-:W2:Y:S02]  /*1aff0*/  S2R R3, SR_TID.X ;  /* 0x0000000000037919 */ /* 0x000ea40000002100 */
[----:B--2---:R-:W-:-:S04]  /*1b000*/  LOP3.LUT R3, R3, 0x7f, RZ, 0xc0, !PT ;  /* 0x0000007f03037812 */ /* 0x004fc800078ec0ff */
[----:B------:R-:W-:-:S13]  /*1b010*/  ISETP.NE.AND P0, PT, R3, RZ, PT ;  /* 0x000000ff0300720c */ /* 0x000fda0003f05270 */
[----:B------:R-:W-:Y:S05]  /*1b020*/  @P0 BRA `(.L_x_12008) ;  /* 0x0000003c00bc0947 */ /* 0x000fea0003800000 */
[----:B------:R-:W2:Y:S01]  /*1b030*/  S2R R3, SR_LANEID ;  /* 0x0000000000037919 */ /* 0x000ea20000000000 */
[----:B------:R-:W-:Y:S02]  /*1b040*/  VOTEU.ANY UR4, UPT, PT ;  /* 0x0000000000047886 */ /* 0x000fe400038e0100 */
[----:B------:R-:W2:Y:S08]  /*1b050*/  FLO.U32 R0, UR4 ;  /* 0x0000000400007d00 */ /* 0x000eb000080e0000 */
[----:B-1----:R-:W1:Y:S01]  /*1b060*/  POPC R5, UR4 ;  /* 0x0000000400057d09 */ /* 0x002e620008000000 */
[----:B--2---:R-:W-:-:S02]  /*1b070*/  ISETP.EQ.U32.AND P0, PT, R0, R3, PT ;  /* 0x000000030000720c */ /* 0x004fc40003f02070 */
[----:B------:R-:W1:Y:S11]  /*1b080*/  LDC.64 R2, c[0x0][0xc60] ;  /* 0x00031800ff027b82 */ /* 0x000e760000000a00 */
[----:B-1----:R-:W2:Y:S01]  /*1b090*/  @P0 ATOMG.E.ADD.STRONG.GPU PT, R3, desc[UR40][R2.64], R5 ;  /* 0x00000005020309a8 */ /* 0x002ea200081ee1e8 */
[----:B------:R-:W1:Y:S02]  /*1b0a0*/  S2R R4, SR_LTMASK ;  /* 0x0000000000047919 */ /* 0x000e640000003900 */
[----:B-1----:R-:W-:-:S04]  /*1b0b0*/  LOP3.LUT R4, R4, UR4, RZ, 0xc0, !PT ;  /* 0x0000000404047c12 */ /* 0x002fc8000f8ec0ff */
[----:B------:R-:W1:Y:S01]  /*1b0c0*/  POPC R7, R4 ;  /* 0x0000000400077309 */ /* 0x000e620000000000 */
[----:B--2---:R-:W1:Y:S02]  /*1b0d0*/  SHFL.IDX PT, R0, R3, R0, 0x1f ;  /* 0x00001f0003007589 */ /* 0x004e6400000e0000 */
[----:B-1----:R-:W-:Y:S01]  /*1b0e0*/  IADD3 R16, R0, UR36, R7 ;  /* 0x0000002400107c10 */ /* 0x002fe2000fffe007 */
[----:B------:R-:W-:Y:S06]  /*1b0f0*/  BRA `(.L_x_12008) ;  /* 0x0000003c00887947 */ /* 0x000fec0003800000 */
.L_x_12007:
        /* <DEDUP_REMOVED lines=11> */
[----:B-1----:R-:W-:Y:S02]  /*1b1b0*/  IMAD.U32 R5, RZ, RZ, UR7 ;  /* 0x00000007ff057e24 */ /* 0x002fe4000f8e00ff */
        /* <DEDUP_REMOVED lines=8> */
[----:B--2---:R-:W-:Y:S05]  /*1b240*/  CALL.ABS.NOINC R2 ;  /* 0x0000000002007343 */ /* 0x004fea0003c00000 */
.L_x_12010:
[----:B------:R-:W-:Y:S05]  /*1b250*/  BSYNC B6 ;  /* 0x0000000000067941 */ /* 0x000fea0003800000 */
.L_x_12009:
        /* <DEDUP_REMOVED lines=10> */
[----:B-1----:R-:W-:Y:S02]  /*1b300*/  IMAD.U32 R5, RZ, RZ, UR7 ;  /* 0x00000007ff057e24 */ /* 0x002fe4000f8e00ff */
[----:B------:R-:W-:Y:S02]  /*1b310*/  IMAD.U32 R6, RZ, RZ, UR8 ;  /* 0x00000008ff067e24 */ /* 0x000fe4000f8e00ff */
[----:B------:R-:W-:-:S02]  /*1b320*/  IMAD.U32 R7, RZ, RZ, UR9 ;  /* 0x00000009ff077e24 */ /* 0x000fc4000f8e00ff */
[----:B------:R-:W-:Y:S02]  /*1b330*/  IMAD.U32 R10, RZ, RZ, UR4 ;  /* 0x00000004ff0a7e24 */ /* 0x000fe4000f8e00ff */
[----:B0-----:R-:W-:Y:S02]  /*1b340*/  IMAD.U32 R11, RZ, RZ, UR5 ;  /* 0x00000005ff0b7e24 */ /* 0x001fe4000f8e00ff */
[----:B------:R-:W-:Y:S02]  /*1b350*/  IMAD.MOV.U32 R8, RZ, RZ, 0x70 ;  /* 0x00000070ff087424 */ /* 0x000fe400078e00ff */
[----:B------:R-:W-:Y:S02]  /*1b360*/  IMAD.MOV.U32 R12, RZ, RZ, 0x1 ;  /* 0x00000001ff0c7424 */ /* 0x000fe400078e00ff */
[----:B--2---:R-:W-:-:S07]  /*1b370*/  IMAD.MOV.U32 R13, RZ, RZ, RZ ;  /* 0x000000ffff0d7224 */ /* 0x004fce00078e00ff */
[----:B------:R-:W-:-:S07]  /*1b380*/  LEPC R20, `(.L_x_12013) ;  /* 0x000000001014794e */ /* 0x000fce0000000000 */
[----:B---3--:R-:W-:Y:S05]  /*1b390*/  CALL.ABS.NOINC R2 ;  /* 0x0000000002007343 */ /* 0x008fea0003c00000 */
.L_x_12013:
        /* <DEDUP_REMOVED lines=15> */
.L_x_12012:
[----:B------:R-:W-:Y:S05]  /*1b490*/  BSYNC B6 ;  /* 0x0000000000067941 */ /* 0x000fea0003800000 */
.L_x_12011:
[----:B------:R-:W-:Y:S01]  /*1b4a0*/  ULDC.64 UR4, c[0x0][0x9f8] ;  /* 0x00027e0000047ab9 */ /* 0x000fe20000000a00 */
[----:B------:R-:W2:Y:S01]  /*1b4b0*/  LDL R17, [R1+0x2c] ;  /* 0x00002c0001117983 */ /* 0x000ea20000100800 */
[----:B------:R-:W-:Y:S01]  /*1b4c0*/  ISETP.NE.U32.AND P0, PT, RZ, UR4, PT ;  /* 0x00000004ff007c0c */ /* 0x000fe2000bf05070 */
[----:B------:R-:W-:-:S03]  /*1b4d0*/  IMAD.MOV.U32 R7, RZ, RZ, R19 ;  /* 0x000000ffff077224 */ /* 0x000fc600078e0013 */
[----:B------:R-:W-:Y:S01]  /*1b4e0*/  ISETP.NE.AND.EX P0, PT, RZ, UR5, PT, P0 ;  /* 0x00000005ff007c0c */ /* 0x000fe2000bf05300 */
[----:B------:R-:W-:-:S12]  /*1b4f0*/  ULDC.64 UR4, c[0x0][0xa08] ;  /* 0x0002820000047ab9 */ /* 0x000fd80000000a00 */
[----:B------:R-:W3:Y:S02]  /*1b500*/  @P0 LDC.64 R2, c[0x0][0x9f8] ;  /* 0x00027e00ff020b82 */ /* 0x000ee40000000a00 */
[----:B---3--:R-:W-:-:S05]  /*1b510*/  @P0 IMAD.WIDE R2, R19, 0x4, R2 ;  /* 0x0000000413020825 */ /* 0x008fca00078e0202 */
[----:B------:R3:W1:Y:S02]  /*1b520*/  @P0 LDG.E R7, desc[UR40][R2.64] ;  /* 0x0000002802070981 */ /* 0x000664000c1e1900 */
[----:B---3--:R-:W3:Y:S02]  /*1b530*/  LDC.64 R2, c[0x0][0x418] ;  /* 0x00010600ff027b82 */ /* 0x008ee40000000a00 */
[----:B---3--:R-:W-:Y:S01]  /*1b540*/  LOP3.LUT P0, RZ, R2, UR4, RZ, 0xfc, !PT ;  /* 0x0000000402ff7c12 */ /* 0x008fe2000f80fcff */
[----:B------:R-:W-:-:S03]  /*1b550*/  UMOV UR4, 0xffffffff ;  /* 0xffffffff00047882 */ /* 0x000fc60000000000 */
[----:B------:R-:W-:Y:S01]  /*1b560*/  LOP3.LUT P0, RZ, R3, UR5, RZ, 0xfc, P0 ;  /* 0x0000000503ff7c12 */ /* 0x000fe2000800fcff */
[----:B--2---:R-:W-:Y:S01]  /*1b570*/  VIADD R0, R17, 0xffffffff ;  /* 0xffffffff11007836 */ /* 0x004fe20000000000 */
[----:B-1----:R-:W-:Y:S01]  /*1b580*/  SHF.R.S32.HI R8, RZ, 0x1f, R7 ;  /* 0x0000001fff087819 */ /* 0x002fe20000011407 */
        /* <DEDUP_REMOVED lines=8> */
.L_x_12173:
[----:B--2---:R-:W2:Y:S01]  /*1b610*/  LDL.LU R4, [R1] ;  /* 0x0000000001047983 */ /* 0x004ea20000300800 */
[----:B------:R-:W-:Y:S02]  /*1b620*/  PLOP3.LUT P1, PT, PT, PT, PT, 0x8, 0x0 ;  /* 0x000000000000781c */ /* 0x000fe40003f2e170 */
[----:B---3--:R-:W-:Y:S01]  /*1b630*/  ISETP.NE.AND P0, PT, R14, RZ, PT ;  /* 0x000000ff0e00720c */ /* 0x008fe20003f05270 */
[----:B------:R3:W-:Y:S01]  /*1b640*/  STL [R1+0x30], R0 ;  /* 0x0000300001007387 */ /* 0x0007e20000100800 */
[----:B--2---:R-:W-:-:S09]  /*1b650*/  LOP3.LUT R4, R4, 0xfffffffe, RZ, 0xc0, !PT ;  /* 0xfffffffe04047812 */ /* 0x004fd200078ec0ff */
[----:B------:R-:W-:-:S05]  /*1b660*/  @P1 LOP3.LUT R4, R4, 0x1, RZ, 0xfc, !PT ;  /* 0x0000000104041812 */ /* 0x000fca00078efcff */
[----:B------:R3:W-:Y:S01]  /*1b670*/  STL [R1], R4 ;  /* 0x0000000401007387 */ /* 0x0007e20000100800 */
[----:B------:R-:W-:Y:S05]  /*1b680*/  @P0 BRA `(.L_x_12015) ;  /* 0x00000004001c0947 */ /* 0x000fea0003800000 */
[----:B------:R-:W-:-:S03]  /*1b690*/  UMOV UR4, 0xffffffff ;  /* 0xffffffff00047882 */ /* 0x000fc60000000000 */
[----:B------:R-:W-:Y:S05]  /*1b6a0*/  BRA.DIV UR4, `(.L_x_12016) ;  /* 0x0000005e04c87947 */ /* 0x000fea000b800000 */
[----:B------:R-:W-:-:S13]  /*1b6b0*/  ELECT P6, URZ, PT ;  /* 0x00000000003f782f */ /* 0x000fda00038c0000 */
.L_x_12176:
        /* <DEDUP_REMOVED lines=24> */
.L_x_12017:
[----:B-1----:R-:W4:Y:S04]  /*1b840*/  LDL R7, [R1+0x4] ;  /* 0x0000040001077983 */ /* 0x002f280000100800 */
[----:B---3--:R-:W4:Y:S04]  /*1b850*/  LDL R0, [R1+0x8] ;  /* 0x0000080001007983 */ /* 0x008f280000100800 */
[----:B--2---:R-:W2:Y:S01]  /*1b860*/  LDL R2, [R1+0x14] ;  /* 0x0000140001027983 */ /* 0x004ea20000100800 */
[----:B----4-:R-:W-:Y:S01]  /*1b870*/  IMAD R0, R0, 0x8, R7 ;  /* 0x0000000800007824 */ /* 0x010fe200078e0207 */
[----:B--2---:R-:W-:-:S04]  /*1b880*/  SHF.L.U32 R2, R2, 0x1f, RZ ;  /* 0x0000001f02027819 */ /* 0x004fc800000006ff */
[----:B------:R-:W1:Y:S02]  /*1b890*/  SYNCS.PHASECHK.TRANS64.TRYWAIT P0, [R0+URZ+0x22840], R2 ;  /* 0x02284002000075a7 */ /* 0x000e64000800017f */
[----:B-1----:R-:W-:Y:S05]  /*1b8a0*/  @!P0 BRA `(.L_x_12018) ;  /* 0x0000005c00688947 */ /* 0x002fea0003800000 */
.L_x_12177:
        /* <DEDUP_REMOVED lines=11> */
.L_x_12019:
[----:B------:R-:W2:Y:S04]  /*1b960*/  LDL R6, [R1+0x4] ;  /* 0x0000040001067983 */ /* 0x000ea80000100800 */
[----:B------:R-:W2:Y:S04]  /*1b970*/  LDL R5, [R1+0x8] ;  /* 0x0000080001057983 */ /* 0x000ea80000100800 */
[----:B------:R-:W3:Y:S04]  /*1b980*/  LDL R4, [R1+0x30] ;  /* 0x0000300001047983 */ /* 0x000ee80000100800 */
[----:B------:R-:W4:Y:S04]  /*1b990*/  LDL R3, [R1+0x20] ;  /* 0x0000200001037983 */ /* 0x000f280000100800 */
[----:B-1----:R-:W4:Y:S01]  /*1b9a0*/  LDL.LU R2, [R1] ;  /* 0x0000000001027983 */ /* 0x002f220000300800 */
        /* <DEDUP_REMOVED lines=9> */
[----:B--2---:R-:W-:Y:S01]  /*1ba40*/  IMAD R0, R5, 0x3000, R6 ;  /* 0x0000300005007824 */ /* 0x004fe200078e0206 */
[----:B---3--:R-:W-:-:S04]  /*1ba50*/  R2UR UR11, R4 ;  /* 0x00000000040b72ca */ /* 0x008fc800000e0000 */
[----:B------:R-:W-:Y:S02]  /*1ba60*/  R2UR UR8, R0 ;  /* 0x00000000000872ca */ /* 0x000fe400000e0000 */
[----:B----4-:R-:W-:Y:S02]  /*1ba70*/  R2UR UR4, R3 ;  /* 0x00000000030472ca */ /* 0x010fe400000e0000 */
[----:B------:R-:W-:-:S04]  /*1ba80*/  LOP3.LUT R2, R2, 0xfffffffe, RZ, 0xc0, !PT ;  /* 0xfffffffe02027812 */ /* 0x000fc800078ec0ff */
[----:B------:R-:W-:-:S05]  /*1ba90*/  @P0 LOP3.LUT R2, R2, 0x1, RZ, 0xfc, !PT ;  /* 0x0000000102020812 */ /* 0x000fca00078efcff */
[----:B------:R-:W-:Y:S02]  /*1baa0*/  UIADD3 UR8, UR8, 0x1c400, URZ ;  /* 0x0001c40008087890 */ /* 0x000fe4000fffe03f */
[----:B------:R-:W-:Y:S01]  /*1bab0*/  UIMAD UR11, UR11, 0x60, UR4 ;  /* 0x000000600b0b78a4 */ /* 0x000fe2000f8e0204 */
[----:B------:R2:W-:Y:S02]  /*1bac0*/  STL [R1], R2 ;  /* 0x0000000201007387 */ /* 0x0005e40000100800 */
[----:B------:R-:W-:-:S06]  /*1bad0*/  UMOV UR4, 0x0 ;  /* 0x0000000000047882 */ /* 0x000fcc0000000000 */
[----:B------:R2:W-:Y:S01]  /*1bae0*/  UTMALDG.4D [UR8], [UR6], desc[UR4] ;  /* 0x00000408060075b4 */ /* 0x0005e20008019000 */
[----:B------:R-:W-:Y:S02]  /*1baf0*/  NOP ;  /* 0x0000000000007918 */ /* 0x000fe40000000000 */
.L_x_12015:
[----:B---3--:R-:W3:Y:S04]  /*1bb00*/  LDL R4, [R1+0x4] ;  /* 0x0000040001047983 */ /* 0x008ee80000100800 */
        /* <DEDUP_REMOVED lines=31> */
.L_x_12021:
[----:B------:R-:W-:Y:S05]  /*1bd00*/  BSYNC B6 ;  /* 0x0000000000067941 */ /* 0x000fea0003800000 */
.L_x_12020:
[----:B--2---:R-:W2:Y:S01]  /*1bd10*/  LDL.LU R0, [R1+0x4c] ;  /* 0x00004c0001007983 */ /* 0x004ea20000300800 */
[----:B-1----:R-:W1:Y:S01]  /*1bd20*/  LDC R7, c[0x0][0x448] ;  /* 0x00011200ff077b82 */ /* 0x002e620000000800 */
[----:B------:R-:W-:Y:S01]  /*1bd30*/  ULDC.64 UR4, c[0x0][0x2d8] ;  /* 0x0000b60000047ab9 */ /* 0x000fe20000000a00 */
[----:B------:R-:W-:Y:S01]  /*1bd40*/  ULDC UR6, c[0x0][0x2b8] ;  /* 0x0000ae0000067ab9 */ /* 0x000fe20000000800 */
[----:B------:R-:W2:Y:S04]  /*1bd50*/  LDL.LU.64 R2, [R1+0x40] ;  /* 0x0000400001027983 */ /* 0x000ea80000300a00 */
[----:B------:R-:W3:Y:S04]  /*1bd60*/  LDL R12, [R1+0x28] ;  /* 0x00002800010c7983 */ /* 0x000ee80000100800 */
[----:B------:R4:W5:Y:S01]  /*1bd70*/  LDL R9, [R1+0x34] ;  /* 0x0000340001097983 */ /* 0x0009620000100800 */
[----:B------:R-:W0:Y:S01]  /*1bd80*/  S2R R5, SR_TID.X ;  /* 0x0000000000057919 */ /* 0x000e220000002100 */
[----:B------:R-:W4:Y:S01]  /*1bd90*/  S2R R8, SR_TID.X ;  /* 0x0000000000087919 */ /* 0x000f220000002100 */
[----:B0-----:R-:W-:-:S04]  /*1bda0*/  LOP3.LUT R5, R5, 0x7f, RZ, 0xc0, !PT ;  /* 0x0000007f05057812 */ /* 0x001fc800078ec0ff */
[----:B------:R-:W-:Y:S01]  /*1bdb0*/  SHF.R.U32.HI R5, RZ, 0x3, R5 ;  /* 0x00000003ff057819 */ /* 0x000fe20000011605 */
[----:B----4-:R-:W-:-:S05]  /*1bdc0*/  IMAD.SHL.U32 R8, R8, 0x10, RZ ;  /* 0x0000001008087824 */ /* 0x010fca00078e00ff */
[----:B------:R-:W-:Y:S01]  /*1bdd0*/  LOP3.LUT R8, R5, 0x70, R8, 0xf8, !PT ;  /* 0x0000007005087812 */ /* 0x000fe200078ef808 */
[----:B------:R-:W0:Y:S02]  /*1bde0*/  S2R R10, SR_TID.X ;  /* 0x00000000000a7919 */ /* 0x000e240000002100 */
[----:B0-----:R-:W-:-:S05]  /*1bdf0*/  IMAD.SHL.U32 R10, R10, 0x8, RZ ;  /* 0x000000080a0a7824 */ /* 0x001fca00078e00ff */
        /* <DEDUP_REMOVED lines=118> */
.L_x_12194:
[----:B------:R3:W5:Y:S01]  /*1c560*/  LDL R8, [R1+0x4] ;  /* 0x0000040001087983 */ /* 0x0007620000100800 */
        /* <DEDUP_REMOVED lines=10> */
.L_x_12023:
        /* <DEDUP_REMOVED lines=19> */
.L_x_12195:
[----:B------:R-:W-:Y:S05]  /*1c740*/  BSYNC B0 ;  /* 0x0000000000007941 */ /* 0x000fea0003800000 */
.L_x_12024:
[----:B0-----:R-:W2:Y:S01]  /*1c750*/  LDL R2, [R1] ;  /* 0x0000000001027983 */ /* 0x001ea20000100800 */
        /* <DEDUP_REMOVED lines=14> */
.L_x_12196:
[----:B------:R-:W-:Y:S05]  /*1c840*/  BSYNC B1 ;  /* 0x0000000000017941 */ /* 0x000fea0003800000 */
.L_x_12028:
        /* <DEDUP_REMOVED lines=9> */
.L_x_12031:
[----:B------:R-:W-:Y:S05]  /*1c8e0*/  BSYNC B1 ;  /* 0x0000000000017941 */ /* 0x000fea0003800000 */
.L_x_12030:
        /* <DEDUP_REMOVED lines=14> */
.L_x_12032:
        /* <DEDUP_REMOVED lines=15> */
.L_x_12033:
        /* <DEDUP_REMOVED lines=15> */
.L_x_12034:
        /* <DEDUP_REMOVED lines=15> */
.L_x_12035:
        /* <DEDUP_REMOVED lines=10> */
.L_x_12027:
[----:B------:R-:W-:Y:S05]  /*1cd40*/  BSYNC B0 ;  /* 0x0000000000007941 */ /* 0x000fea0003800000 */
.L_x_12026:
        /* <DEDUP_REMOVED lines=50> */
.L_x_12042:
[----:B------:R-:W2:Y:S01]  /*1d070*/  LDL R2, [R1+0x4] ;  /* 0x0000040001027983 */ /* 0x000ea20000100800 */
[----:B-1----:R-:W-:Y:S01]  /*1d080*/  SHF.L.U32 R5, R7, 0x1f, RZ ;  /* 0x0000001f07057819 */ /* 0x002fe200000006ff */
[----:B------:R-:W-:Y:S01]  /*1d090*/  BSSY B3, `(.L_x_12043) ;  /* 0x0000007000037945 */ /* 0x000fe20003800000 */
[----:B------:R-:W1:Y:S02]  /*1d0a0*/  S2R R3, SR_TID.X ;  /* 0x0000000000037919 */ /* 0x000e640000002100 */
[----:B-1----:R-:W-:-:S04]  /*1d0b0*/  LOP3.LUT R3, R3, 0x7f, RZ, 0xc0, !PT ;  /* 0x0000007f03037812 */ /* 0x002fc800078ec0ff */
[----:B------:R-:W-:Y:S01]  /*1d0c0*/  ISETP.NE.AND P1, PT, R3, RZ, PT ;  /* 0x000000ff0300720c */ /* 0x000fe20003f25270 */
[----:B--2---:R-:W-:-:S04]  /*1d0d0*/  IMAD R2, R8, 0x8, R2 ;  /* 0x0000000808027824 */ /* 0x004fc800078e0202 */
[----:B------:R-:W1:Y:S02]  /*1d0e0*/  SYNCS.PHASECHK.TRANS64.TRYWAIT P0, [R2+URZ+0x22840], R5 ;  /* 0x02284005020075a7 */ /* 0x000e64000800017f */
[----:B-1----:R-:W-:Y:S06]  /*1d0f0*/  @!P0 BRA `(.L_x_12044) ;  /* 0x0000005000288947 */ /* 0x002fec0003800000 */
.L_x_12197:
[----:B------:R-:W-:Y:S05]  /*1d100*/  BSYNC B3 ;  /* 0x0000000000037941 */ /* 0x000fea0003800000 */
.L_x_12043:
        /* <DEDUP_REMOVED lines=9> */
.L_x_12046:
[----:B------:R-:W-:Y:S05]  /*1d1a0*/  BSYNC B3 ;  /* 0x0000000000037941 */ /* 0x000fea0003800000 */
.L_x_12045:
        /* <DEDUP_REMOVED lines=14> */
.L_x_12047:
        /* <DEDUP_REMOVED lines=13> */
.L_x_12198:
[----:B------:R-:W-:Y:S05]  /*1d360*/  BSYNC B3 ;  /* 0x0000000000037941 */ /* 0x000fea0003800000 */
.L_x_12048:
        /* <DEDUP_REMOVED lines=11> */
.L_x_12051:
[----:B------:R-:W-:Y:S05]  /*1d420*/  BSYNC B3 ;  /* 0x0000000000037941 */ /* 0x000fea0003800000 */
.L_x_12050:
        /* <DEDUP_REMOVED lines=11> */
.L_x_12052:
        /* <DEDUP_REMOVED lines=15> */
.L_x_12053:
        /* <DEDUP_REMOVED lines=15> */
.L_x_12054:
        /* <DEDUP_REMOVED lines=15> */
.L_x_12055:
        /* <DEDUP_REMOVED lines=10> */
.L_x_12041:
[----:B------:R-:W-:Y:S05]  /*1d850*/  BSYNC B1 ;  /* 0x0000000000017941 */ /* 0x000fea0003800000 */
.L_x_12040:
[----:B------:R-:W2:Y:S02]  /*1d860*/  LDL R4, [R1+0x2c] ;  /* 0x00002c0001047983 */ /* 0x000ea40000100800 */
[----:B--2---:R-:W-:-:S07]  /*1d870*/  VIADD R0, R4, 0xfffffffd ;  /* 0xfffffffd04007836 */ /* 0x004fce0000000000 */
.L_x_12039:
[----:B------:R-:W-:Y:S05]  /*1d880*/  BSYNC B2 ;  /* 0x0000000000027941 */ /* 0x000fea0003800000 */
.L_x_12038:
[----:B------:R-:W2:Y:S01]  /*1d890*/  LDL.LU R2, [R1+0x2c] ;  /* 0x00002c0001027983 */ /* 0x000ea20000300800 */
[----:B------:R-:W-:Y:S01]  /*1d8a0*/  VIADD R6, R6, 0xfffffffe ;  /* 0xfffffffe06067836 */ /* 0x000fe20000000000 */
[----:B--2---:R-:W-:-:S04]  /*1d8b0*/  LOP3.LUT R2, RZ, R2, RZ, 0x33, !PT ;  /* 0x00000002ff027212 */ /* 0x004fc800078e33ff */
[----:B------:R-:W-:-:S13]  /*1d8c0*/  ISETP.NE.AND P0, PT, R6, R2, PT ;  /* 0x000000020600720c */ /* 0x000fda0003f05270 */
[----:B------:R-:W-:Y:S05]  /*1d8d0*/  @!P0 BRA `(.L_x_12037) ;  /* 0x0000001400208947 */ /* 0x000fea0003800000 */
.L_x_12088:
        /* <DEDUP_REMOVED lines=36> */
.L_x_12058:
[----:B------:R-:W2:Y:S01]  /*1db20*/  LDL R2, [R1+0x4] ;  /* 0x0000040001027983 */ /* 0x000ea20000100800 */
        /* <DEDUP_REMOVED lines=8> */
.L_x_12199:
[----:B------:R-:W-:Y:S05]  /*1dbb0*/  BSYNC B2 ;  /* 0x0000000000027941 */ /* 0x000fea0003800000 */
.L_x_12059:
        /* <DEDUP_REMOVED lines=9> */
.L_x_12062:
[----:B------:R-:W-:Y:S05]  /*1dc50*/  BSYNC B2 ;  /* 0x0000000000027941 */ /* 0x000fea0003800000 */
.L_x_12061:
        /* <DEDUP_REMOVED lines=13> */
.L_x_12063:
        /* <DEDUP_REMOVED lines=13> */
.L_x_12200:
[----:B------:R-:W-:Y:S05]  /*1de00*/  BSYNC B2 ;  /* 0x0000000000027941 */ /* 0x000fea0003800000 */
.L_x_12064:
        /* <DEDUP_REMOVED lines=11> */
.L_x_12067:
[----:B------:R-:W-:Y:S05]  /*1dec0*/  BSYNC B2 ;  /* 0x0000000000027941 */ /* 0x000fea0003800000 */
.L_x_12066:
        /* <DEDUP_REMOVED lines=10> */
.L_x_12068:
        /* <DEDUP_REMOVED lines=15> */
.L_x_12069:
        /* <DEDUP_REMOVED lines=15> */
.L_x_12070:
        /* <DEDUP_REMOVED lines=15> */
.L_x_12071:
        /* <DEDUP_REMOVED lines=10> */
.L_x_12057:
[----:B------:R-:W-:Y:S05]  /*1e2e0*/  BSYNC B1 ;  /* 0x0000000000017941 */ /* 0x000fea0003800000 */
.L_x_12056:
        /* <DEDUP_REMOVED lines=36> */
.L_x_12074:
        /* <DEDUP_REMOVED lines=9> */
.L_x_12201:
[----:B------:R-:W-:Y:S05]  /*1e5c0*/  BSYNC B2 ;  /* 0x0000000000027941 */ /* 0x000fea0003800000 */
.L_x_12075:
        /* <DEDUP_REMOVED lines=9> */
.L_x_12078:
[----:B------:R-:W-:Y:S05]  /*1e660*/  BSYNC B2 ;  /* 0x0000000000027941 */ /* 0x000fea0003800000 */
.L_x_12077:
        /* <DEDUP_REMOVED lines=14> */
.L_x_12079:
        /* <DEDUP_REMOVED lines=13> */
.L_x_12202:
[----:B------:R-:W-:Y:S05]  /*1e820*/  BSYNC B2 ;  /* 0x0000000000027941 */ /* 0x000fea0003800000 */
.L_x_12080:
        /* <DEDUP_REMOVED lines=11> */
.L_x_12083:
[----:B------:R-:W-:Y:S05]  /*1e8e0*/  BSYNC B2 ;  /* 0x0000000000027941 */ /* 0x000fea0003800000 */
.L_x_12082:
        /* <DEDUP_REMOVED lines=11> */
.L_x_12084:
        /* <DEDUP_REMOVED lines=15> */
.L_x_12085:
        /* <DEDUP_REMOVED lines=15> */
.L_x_12086:
        /* <DEDUP_REMOVED lines=15> */
.L_x_12087:
        /* <DEDUP_REMOVED lines=10> */
.L_x_12073:
[----:B------:R-:W-:Y:S05]  /*1ed10*/  BSYNC B1 ;  /* 0x0000000000017941 */ /* 0x000fea0003800000 */
.L_x_12072:
[----:B------:R-:W2:Y:S01]  /*1ed20*/  LDL R5, [R1+0x24] ;  /* 0x0000240001057983 */ /* 0x000ea20000100800 */
[----:B------:R-:W-:Y:S01]  /*1ed30*/  VIADD R0, R0, 0xfffffffe ;  /* 0xfffffffe00007836 */ /* 0x000fe20000000000 */
[----:B--2---:R-:W-:-:S13]  /*1ed40*/  ISETP.GT.AND P0, PT, R6, R5, PT ;  /* 0x000000050600720c */ /* 0x004fda0003f04270 */
[----:B------:R-:W-:Y:S05]  /*1ed50*/  @P0 BRA `(.L_x_12088) ;  /* 0xffffffe800e00947 */ /* 0x000fea000383ffff */
.L_x_12037:
[----:B------:R-:W-:Y:S05]  /*1ed60*/  BSYNC B0 ;  /* 0x0000000000007941 */ /* 0x000fea0003800000 */
.L_x_12036:
        /* <DEDUP_REMOVED lines=24> */
.L_x_12090:
[----:B------:R-:W-:Y:S05]  /*1eef0*/  BSYNC B0 ;  /* 0x0000000000007941 */ /* 0x000fea0003800000 */
.L_x_12089:
[----:B------:R-:W-:-:S05]  /*1ef00*/  SEL R0, R0, RZ, P0 ;  /* 0x000000ff00007207 */ /* 0x000fca0000000000 */
[----:B------:R2:W-:Y:S02]  /*1ef10*/  STL [R1+0x8], R0 ;  /* 0x0000080001007387 */ /* 0x0005e40000100800 */
.L_x_12008:
[----:B------:R-:W-:Y:S05]  /*1ef20*/  BSYNC B7 ;  /* 0x0000000000077941 */ /* 0x000fea0003800000 */
.L_x_12006:
[----:B--2---:R-:W2:Y:S02]  /*1ef30*/  LDL R0, [R1] ;  /* 0x0000000001007983 */ /* 0x004ea40000100800 */
        /* <DEDUP_REMOVED lines=12> */
.L_x_12091:
[----:B------:R-:W2:Y:S01]  /*1f000*/  S2R R6, SR_TID.X ;  /* 0x0000000000067919 */ /* 0x000ea20000002100 */
[----:B------:R-:W-:Y:S01]  /*1f010*/  UMOV UR4, 0xffffffff ;  /* 0xffffffff00047882 */ /* 0x000fe20000000000 */
[----:B--2---:R-:W-:-:S04]  /*1f020*/  LOP3.LUT R6, R6, 0x1f, RZ, 0xc0, !PT ;  /* 0x0000001f06067812 */ /* 0x004fc800078ec0ff */
[----:B------:R-:W-:Y:S01]  /*1f030*/  ISETP.NE.AND P0, PT, R6, 0x1f, PT ;  /* 0x0000001f0600780c */ /* 0x000fe20003f05270 */
[----:B------:R-:W-:-:S12]  /*1f040*/  BRA.DIV UR4, `(.L_x_12093) ;  /* 0x0000003204cc7947 */ /* 0x000fd8000b800000 */
[----:B-1----:R-:W-:Y:S01]  /*1f050*/  IMAD.IADD R5, R19, 0x1, R6 ;  /* 0x0000000113057824 */ /* 0x002fe200078e0206 */
[----:B------:R-:W-:-:S04]  /*1f060*/  ULDC UR4, c[0x0][0xc3c] ;  /* 0x00030f0000047ab9 */ /* 0x000fc80000000800 */
[----:B------:R-:W-:-:S13]  /*1f070*/  ISETP.GE.OR P1, PT, R5, UR4, !P0 ;  /* 0x0000000405007c0c */ /* 0x000fda000c726670 */
[----:B------:R-:W1:Y:S02]  /*1f080*/  @!P1 LDC.64 R2, c[0x0][0xc80] ;  /* 0x00032000ff029b82 */ /* 0x000e640000000a00 */
[----:B-1----:R-:W-:-:S06]  /*1f090*/  @!P1 IMAD.WIDE R2, R5, 0x4, R2 ;  /* 0x0000000405029825 */ /* 0x002fcc00078e0202 */
[----:B------:R1:W2:Y:S01]  /*1f0a0*/  @!P1 LDG.E R2, desc[UR40][R2.64] ;  /* 0x0000002802029981 */ /* 0x0002a2000c1e1900 */
[C---:B------:R-:W-:Y:S02]  /*1f0b0*/  ISETP.GE.U32.AND P2, PT, R6.reuse, 0x2, PT ;  /* 0x000000020600780c */ /* 0x040fe40003f46070 */
[C---:B------:R-:W-:Y:S01]  /*1f0c0*/  ISETP.GE.U32.AND P3, PT, R6.reuse, 0x4, PT ;  /* 0x000000040600780c */ /* 0x040fe20003f66070 */
[----:B------:R-:W-:Y:S01]  /*1f0d0*/  SHFL.IDX PT, R0, R16, RZ, 0x1f ;  /* 0x00001fff10007589 */ /* 0x000fe200000e0000 */
[C---:B------:R-:W-:Y:S02]  /*1f0e0*/  ISETP.GE.U32.AND P4, PT, R6.reuse, 0x8, PT ;  /* 0x000000080600780c */ /* 0x040fe40003f86070 */
[C---:B------:R-:W-:Y:S01]  /*1f0f0*/  ISETP.GE.U32.AND P5, PT, R6.reuse, 0x10, PT ;  /* 0x000000100600780c */ /* 0x040fe20003fa6070 */
        /* <DEDUP_REMOVED lines=20> */
.L_x_12212:
[----:B------:R-:W-:Y:S02]  /*1f240*/  ULDC UR4, c[0x0][0xc38] ;  /* 0x00030e0000047ab9 */ /* 0x000fe40000000800 */
[----:B------:R-:W-:-:S04]  /*1f250*/  IMAD.U32 R4, RZ, RZ, UR4 ;  /* 0x00000004ff047e24 */ /* 0x000fc8000f8e00ff */
[----:B-1-3--:R-:W-:-:S04]  /*1f260*/  IMAD R16, R16, R4, RZ ;  /* 0x0000000410107224 */ /* 0x00afc800078e02ff */
[----:B--2---:R-:W-:-:S05]  /*1f270*/  IMAD.IADD R5, R5, 0x1, R16 ;  /* 0x0000000105057824 */ /* 0x004fca00078e0210 */
[----:B------:R-:W-:-:S13]  /*1f280*/  ISETP.GT.AND P6, PT, R5, R0, PT ;  /* 0x000000000500720c */ /* 0x000fda0003fc4270 */
[----:B------:R-:W-:Y:S05]  /*1f290*/  @P6 BRA `(.L_x_12094) ;  /* 0x00000000009c6947 */ /* 0x000fea0003800000 */
.L_x_12099:
[----:B0-----:R-:W1:Y:S01]  /*1f2a0*/  LDC R2, c[0x0][0xc3c] ;  /* 0x00030f00ff027b82 */ /* 0x001e620000000800 */
        /* <DEDUP_REMOVED lines=13> */
.L_x_12097:
[----:B------:R-:W-:Y:S05]  /*1f380*/  BSYNC B0 ;  /* 0x0000000000007941 */ /* 0x000fea0003800000 */
.L_x_12096:
[----:B------:R-:W-:-:S03]  /*1f390*/  UMOV UR4, 0xffffffff ;  /* 0xffffffff00047882 */ /* 0x000fc60000000000 */
[----:B------:R-:W-:Y:S05]  /*1f3a0*/  BRA.DIV UR4, `(.L_x_12098) ;  /* 0x00000036042c7947 */ /* 0x000fea000b800000 */
[----:B-----5:R-:W1:Y:S02]  /*1f3b0*/  SHFL.UP PT, R14, R3, 0x1, RZ ;  /* 0x04200000030e7989 */ /* 0x020e6400000e00ff */
[----:B-1----:R-:W-:-:S05]  /*1f3c0*/  SEL R2, R14, RZ, P1 ;  /* 0x000000ff0e027207 */ /* 0x002fca0000800000 */
        /* <DEDUP_REMOVED lines=14> */
.L_x_12220:
[----:B------:R-:W-:Y:S02]  /*1f4b0*/  ULDC UR4, c[0x0][0xc38] ;  /* 0x00030e0000047ab9 */ /* 0x000fe40000000800 */
[----:B------:R-:W-:-:S04]  /*1f4c0*/  IMAD.U32 R4, RZ, RZ, UR4 ;  /* 0x00000004ff047e24 */ /* 0x000fc8000f8e00ff */
[----:B-1----:R-:W-:-:S04]  /*1f4d0*/  IMAD R16, R16, R4, RZ ;  /* 0x0000000410107224 */ /* 0x002fc800078e02ff */
[----:B------:R-:W-:-:S05]  /*1f4e0*/  IMAD.IADD R5, R16, 0x1, R5 ;  /* 0x0000000110057824 */ /* 0x000fca00078e0205 */
[----:B------:R-:W-:-:S13]  /*1f4f0*/  ISETP.GT.AND P6, PT, R5, R0, PT ;  /* 0x000000000500720c */ /* 0x000fda0003fc4270 */
[----:B------:R-:W-:Y:S05]  /*1f500*/  @!P6 BRA `(.L_x_12099) ;  /* 0xfffffffc0064e947 */ /* 0x000fea000383ffff */
.L_x_12094:
        /* <DEDUP_REMOVED lines=8> */
.L_x_12224:
[----:B------:R-:W-:Y:S01]  /*1f590*/  ISETP.NE.AND P0, PT, R5, RZ, PT ;  /* 0x000000ff0500720c */ /* 0x000fe20003f05270 */
[----:B------:R-:W-:-:S12]  /*1f5a0*/  IMAD.MOV.U32 R5, RZ, RZ, RZ ;  /* 0x000000ffff057224 */ /* 0x000fd800078e00ff */
[----:B------:R-:W-:Y:S05]  /*1f5b0*/  @!P0 BRA `(.L_x_12101) ;  /* 0x0000000000148947 */ /* 0x000fea0003800000 */
[----:B------:R-:W-:Y:S01]  /*1f5c0*/  UMOV UR4, 0xffffffff ;  /* 0xffffffff00047882 */ /* 0x000fe20000000000 */
[----:B------:R-:W-:Y:S02]  /*1f5d0*/  VIADD R12, R6, 0xffffffff ;  /* 0xffffffff060c7836 */ /* 0x000fe40000000000 */
[----:B------:R-:W-:Y:S05]  /*1f5e0*/  BRA.DIV UR4, `(.L_x_12102) ;  /* 0x0000003604a87947 */ /* 0x000fea000b800000 */
[----:B0-----:R0:W3:Y:S02]  /*1f5f0*/  SHFL.IDX PT, R2, R2, R12, 0x1f ;  /* 0x00001f0c02027589 */ /* 0x0010e400000e0000 */
.L_x_12227:
[----:B---3--:R-:W-:-:S07]  /*1f600*/  IMAD.MOV.U32 R5, RZ, RZ, R2 ;  /* 0x000000ffff057224 */ /* 0x008fce00078e0002 */
.L_x_12101:
        /* <DEDUP_REMOVED lines=66> */
.L_x_12095:
[----:B------:R-:W-:Y:S01]  /*1fa30*/  UMOV UR4, URZ ;  /* 0x0000003f00047c82 */ /* 0x000fe20008000000 */
[----:B------:R-:W-:Y:S01]  /*1fa40*/  UMOV UR5, URZ ;  /* 0x0000003f00057c82 */ /* 0x000fe20008000000 */
[----:B------:R-:W-:Y:S01]  /*1fa50*/  ULDC UR6, c[0x0][0xc3c] ;  /* 0x00030f0000067ab9 */ /* 0x000fe20000000800 */
[----:B------:R-:W-:Y:S02]  /*1fa60*/  IMAD.MOV.U32 R16, RZ, RZ, R0 ;  /* 0x000000ffff107224 */ /* 0x000fe400078e0000 */
[----:B------:R-:W-:Y:S02]  /*1fa70*/  IMAD.U32 R17, RZ, RZ, UR4 ;  /* 0x00000004ff117e24 */ /* 0x000fe4000f8e00ff */
[----:B------:R-:W-:Y:S02]  /*1fa80*/  IMAD.U32 R18, RZ, RZ, UR5 ;  /* 0x00000005ff127e24 */ /* 0x000fe4000f8e00ff */
[----:B------:R-:W-:-:S07]  /*1fa90*/  IMAD.U32 R19, RZ, RZ, UR6 ;  /* 0x00000006ff137e24 */ /* 0x000fce000f8e00ff */
.L_x_12103:
[----:B------:R1:W2:Y:S01]  /*1faa0*/  LDL R2, [R1+0x4] ;  /* 0x0000040001027983 */ /* 0x0002a20000100800 */
[----:B------:R-:W3:Y:S01]  /*1fab0*/  S2R R0, SR_TID.X ;  /* 0x0000000000007919 */ /* 0x000ee20000002100 */
[----:B------:R-:W-:Y:S05]  /*1fac0*/  WARPSYNC.ALL ;  /* 0x0000000000007948 */ /* 0x000fea0003800000 */
[----:B---3--:R-:W-:Y:S01]  /*1fad0*/  LOP3.LUT R0, R0, 0x1f, RZ, 0xc0, !PT ;  /* 0x0000001f00007812 */ /* 0x008fe200078ec0ff */
        /* <DEDUP_REMOVED lines=8> */
.L_x_12092:
[----:B------:R-:W-:Y:S02]  /*1fb60*/  ULDC UR4, c[0x0][0xc3c] ;  /* 0x00030f0000047ab9 */ /* 0x000fe40000000800 */
[----:B---3--:R-:W-:-:S13]  /*1fb70*/  ISETP.GE.AND P0, PT, R19, UR4, PT ;  /* 0x0000000413007c0c */ /* 0x008fda000bf06270 */
[----:B------:R-:W-:Y:S05]  /*1fb80*/  @!P0 BRA `(.L_x_12104) ;  /* 0xffffff9000888947 */ /* 0x000fea000383ffff */
[----:B------:R-:W-:Y:S05]  /*1fb90*/  BSYNC B8 ;  /* 0x0000000000087941 */ /* 0x000fea0003800000 */
.L_x_11948:
[----:B--2---:R-:W2:Y:S01]  /*1fba0*/  LDL.LU R0, [R1+0x48] ;  /* 0x0000480001007983 */ /* 0x004ea20000300800 */
[----:B------:R-:W-:Y:S01]  /*1fbb0*/  BSSY B0, `(.L_x_12105) ;  /* 0x000000b000007945 */ /* 0x000fe20003800000 */
[----:B-1----:R-:W1:Y:S01]  /*1fbc0*/  S2R R5, SR_CgaCtaId ;  /* 0x0000000000057919 */ /* 0x002e620000008800 */
[----:B--2---:R-:W-:-:S05]  /*1fbd0*/  VIADD R0, R0, 0x1 ;  /* 0x0000000100007836 */ /* 0x004fca0000000000 */
[----:B0-----:R-:W-:-:S04]  /*1fbe0*/  LEA.HI R2, R0, R0, RZ, 0x1 ;  /* 0x0000000000027211 */ /* 0x001fc800078f08ff */
[----:B------:R-:W-:-:S05]  /*1fbf0*/  LOP3.LUT R3, R2, 0xfffffffe, RZ, 0xc0, !PT ;  /* 0xfffffffe02037812 */ /* 0x000fca00078ec0ff */
[----:B------:R-:W-:Y:S01]  /*1fc00*/  IMAD.IADD R3, R0, 0x1, -R3 ;  /* 0x0000000100037824 */ /* 0x000fe200078e0a03 */
[----:B------:R-:W-:-:S04]  /*1fc10*/  MOV R0, 0x400 ;  /* 0x0000040000007802 */ /* 0x000fc80000000f00 */
[----:B-1----:R-:W-:Y:S02]  /*1fc20*/  LEA R0, R5, R0, 0x18 ;  /* 0x0000000005007211 */ /* 0x002fe400078ec0ff */
[----:B------:R-:W-:-:S04]  /*1fc30*/  SHF.L.U32 R3, R3, 0x1f, RZ ;  /* 0x0000001f03037819 */ /* 0x000fc800000006ff */
[----:B------:R-:W0:Y:S02]  /*1fc40*/  SYNCS.PHASECHK.TRANS64.TRYWAIT P0, [R0+URZ+0x22820], R3 ;  /* 0x02282003000075a7 */ /* 0x000e24000800017f */
[----:B0-----:R-:W-:Y:S05]  /*1fc50*/  @!P0 BRA `(.L_x_12106) ;  /* 0x0000003000348947 */ /* 0x001fea0003800000 */
.L_x_12228:
[----:B------:R-:W-:Y:S05]  /*1fc60*/  BSYNC B0 ;  /* 0x0000000000007941 */ /* 0x000fea0003800000 */
.L_x_12105:
[----:B------:R-:W-:-:S03]  /*1fc70*/  UMOV UR4, 0xffffffff ;  /* 0xffffffff00047882 */ /* 0x000fc60000000000 */
[----:B------:R-:W-:Y:S05]  /*1fc80*/  BRA.DIV UR4, `(.L_x_12107) ;  /* 0x00000032043c7947 */ /* 0x000fea000b800000 */
[----:B------:R-:W1:Y:S02]  /*1fc90*/  S2R R2, SR_TID.X ;  /* 0x0000000000027919 */ /* 0x000e640000002100 */
[----:B-1----:R-:W-:-:S04]  /*1fca0*/  SHF.R.U32.HI R2, RZ, 0x5, R2 ;  /* 0x00000005ff027819 */ /* 0x002fc80000011602 */
[----:B------:R-:W-:-:S05]  /*1fcb0*/  LOP3.LUT R2, R2, 0x3, RZ, 0xc0, !PT ;  /* 0x0000000302027812 */ /* 0x000fca00078ec0ff */
[----:B------:R1:W2:Y:S02]  /*1fcc0*/  SHFL.IDX PT, R14, R2, RZ, 0x1f ;  /* 0x00001fff020e7589 */ /* 0x0002a400000e0000 */
.L_x_12231:
[----:B--2---:R-:W-:-:S13]  /*1fcd0*/  ISETP.NE.AND P0, PT, R14, RZ, PT ;  /* 0x000000ff0e00720c */ /* 0x004fda0003f05270 */
[----:B------:R-:W-:Y:S05]  /*1fce0*/  @P0 BRA `(.L_x_11732) ;  /* 0x0000000000940947 */ /* 0x000fea0003800000 */
[----:B------:R-:W-:-:S03]  /*1fcf0*/  UMOV UR4, 0xffffffff ;  /* 0xffffffff00047882 */ /* 0x000fc60000000000 */
[----:B------:R-:W-:Y:S05]  /*1fd00*/  BRA.DIV UR4, `(.L_x_12108) ;  /* 0x0000003204507947 */ /* 0x000fea000b800000 */
[----:B------:R-:W-:-:S13]  /*1fd10*/  ELECT P6, URZ, PT ;  /* 0x00000000003f782f */ /* 0x000fda00038c0000 */
.L_x_12234:
[----:B------:R-:W-:Y:S05]  /*1fd20*/  @!P6 BRA `(.L_x_11732) ;  /* 0x000000000084e947 */ /* 0x000fea0003800000 */
[----:B-1----:R-:W2:Y:S02]  /*1fd30*/  LDL.LU R2, [R1+0x50] ;  /* 0x0000500001027983 */ /* 0x002ea40000300800 */
[----:B--2---:R-:W-:-:S04]  /*1fd40*/  LOP3.LUT R2, R2, 0x2, RZ, 0xfc, !PT ;  /* 0x0000000202027812 */ /* 0x004fc800078efcff */
[----:B------:R-:W-:-:S13]  /*1fd50*/  ISETP.NE.AND P2, PT, R2, 0x3, PT ;  /* 0x000000030200780c */ /* 0x000fda0003f45270 */
[----:B------:R-:W-:Y:S05]  /*1fd60*/  @!P2 BRA `(.L_x_12109) ;  /* 0x000000000004a947 */ /* 0x000fea0003800000 */
[----:B------:R-:W-:Y:S01]  /*1fd70*/  BPT.TRAP 0x1 ;  /* 0x000000040000795c */ /* 0x000fe20000300000 */
.L_x_12109:
        /* <DEDUP_REMOVED lines=14> */
.L_x_12235:
[----:B------:R-:W1:Y:S02]  /*1fe60*/  SYNCS.PHASECHK.TRANS64.TRYWAIT P0, [R7+URZ], R2 ;  /* 0x00000002070075a7 */ /* 0x000e64000800017f */
[----:B-1----:R-:W-:Y:S05]  /*1fe70*/  @!P0 BRA `(.L_x_12111) ;  /* 0x0000003000288947 */ /* 0x002fea0003800000 */
.L_x_12236:
[----:B------:R-:W-:Y:S05]  /*1fe80*/  @!P2 BRA `(.L_x_12112) ;  /* 0x000000000004a947 */ /* 0x000fea0003800000 */
[----:B------:R-:W-:Y:S01]  /*1fe90*/  BPT.TRAP 0x1 ;  /* 0x000000040000795c */ /* 0x000fe20000300000 */
.L_x_12112:
[----:B------:R-:W2:Y:S01]  /*1fea0*/  LDL.LU R4, [R1+0x8] ;  /* 0x0000080001047983 */ /* 0x000ea20000300800 */
[----:B------:R-:W-:-:S04]  /*1feb0*/  VIADD R0, R0, 0x22860 ;  /* 0x0002286000007836 */ /* 0x000fc80000000000 */
[----:B--2---:R-:W-:-:S04]  /*1fec0*/  IMAD R4, R4, 0x8, R0 ;  /* 0x0000000804047824 */ /* 0x004fc800078e0200 */
[----:B------:R-:W2:Y:S02]  /*1fed0*/  SYNCS.PHASECHK.TRANS64.TRYWAIT P0, [R4+URZ], R5 ;  /* 0x00000005040075a7 */ /* 0x000ea4000800017f */
[----:B--2---:R-:W-:Y:S05]  /*1fee0*/  @!P0 BRA `(.L_x_12113) ;  /* 0x0000003000208947 */ /* 0x004fea0003800000 */
.L_x_12237:
[----:B------:R-:W-:-:S07]  /*1fef0*/  IMAD R3, R3, 0x8, R0 ;  /* 0x0000000803037824 */ /* 0x000fce00078e0200 */
.L_x_12114:
[----:B---3--:R3:W4:Y:S02]  /*1ff00*/  SYNCS.PHASECHK.TRANS64.TRYWAIT P0, [R3+URZ], R2 ;  /* 0x00000002030075a7 */ /* 0x008724000800017f */
[----:B----4-:R-:W-:Y:S05]  /*1ff10*/  @!P0 NANOSLEEP.SYNCS 0x989680 ;  /* 0x009896800000895d */ /* 0x010fea0003900000 */
[----:B------:R-:W4:Y:S02]  /*1ff20*/  @!P0 SYNCS.PHASECHK.TRANS64 P0, [R3+URZ], R2 ;  /* 0x00000002030085a7 */ /* 0x000f24000800007f */
[----:B----4-:R-:W-:Y:S05]  /*1ff30*/  @!P0 BRA `(.L_x_12114) ;  /* 0xfffffffc00f08947 */ /* 0x010fea000383ffff */
.L_x_11732:
[----:B------:R-:W-:Y:S05]  /*1ff40*/  BSYNC B9 ;  /* 0x0000000000097941 */ /* 0x000fea0003800000 */
.L_x_11729:
[----:B------:R-:W-:Y:S05]  /*1ff50*/  EXIT ;  /* 0x000000000000794d */ /* 0x000fea0003800000 */
.L_x_11758:
[----:B0-----:R0:W1:Y:S02]  /*1ff60*/  SYNCS.PHASECHK.TRANS64.TRYWAIT P6, [R98+URZ+0x22890], R103 ;  /* 0x02289067620075a7 */ /* 0x00106400080c017f */
[----:B-1----:R-:W-:Y:S05]  /*1ff70*/  @!P6 NANOSLEEP.SYNCS 0x989680 ;  /* 0x009896800000e95d */ /* 0x002fea0003900000 */
[----:B------:R-:W1:Y:S02]  /*1ff80*/  @!P6 SYNCS.PHASECHK.TRANS64 P6, [R98+URZ+0x22890], R103 ;  /* 0x022890676200e5a7 */ /* 0x000e6400080c007f */
[----:B-1----:R-:W-:Y:S05]  /*1ff90*/  @!P6 BRA `(.L_x_11758) ;  /* 0xfffffffc00f0e947 */ /* 0x002fea000383ffff */
[----:B------:R-:W-:Y:S05]  /*1ffa0*/  BRA `(.L_x_12115) ;  /* 0xfffffe3000007947 */ /* 0x000fea000383ffff */
.L_x_11776:
[----:B0-----:R0:W1:Y:S02]  /*1ffb0*/  SYNCS.PHASECHK.TRANS64.TRYWAIT P5, [R98+URZ+0x22890], R103 ;  /* 0x02289067620075a7 */ /* 0x00106400080a017f */
[----:B-1----:R-:W-:Y:S05]  /*1ffc0*/  @!P5 NANOSLEEP.SYNCS 0x989680 ;  /* 0x009896800000d95d */ /* 0x002fea0003900000 */
[----:B------:R-:W1:Y:S02]  /*1ffd0*/  @!P5 SYNCS.PHASECHK.TRANS64 P5, [R98+URZ+0x22890], R103 ;  /* 0x022890676200d5a7 */ /* 0x000e6400080a007f */
[----:B-1----:R-:W-:Y:S05]  /*1ffe0*/  @!P5 BRA `(.L_x_11776) ;  /* 0xfffffffc00f0d947 */ /* 0x002fea000383ffff */
[----:B------:R-:W-:Y:S05]  /*1fff0*/  BRA `(.L_x_12116) ;  /* 0xfffffe4000a87947 */ /* 0x000fea000383ffff */
.L_x_11785:
[----:B0-----:R0:W1:Y:S02]  /*20000*/  SYNCS.PHASECHK.TRANS64.TRYWAIT P4, [R98+URZ+0x22890], R103 ;  /* 0x02289067620075a7 */ /* 0x001064000808017f */
[----:B-1----:R-:W-:Y:S05]  /*20010*/  @!P4 NANOSLEEP.SYNCS 0x989680 ;  /* 0x009896800000c95d */ /* 0x002fea0003900000 */
[----:B------:R-:W1:Y:S02]  /*20020*/  @!P4 SYNCS.PHASECHK.TRANS64 P4, [R98+URZ+0x22890], R103 ;  /* 0x022890676200c5a7 */ /* 0x000e64000808007f */
[----:B-1----:R-:W-:Y:S05]  /*20030*/  @!P4 BRA `(.L_x_11785) ;  /* 0xfffffffc00f0c947 */ /* 0x002fea000383ffff */
[----:B------:R-:W-:Y:S05]  /*20040*/  BRA `(.L_x_12117) ;  /* 0xfffffe5000d07947 */ /* 0x000fea000383ffff */
.L_x_11791:
[----:B-1----:R1:W2:Y:S02]  /*20050*/  SYNCS.PHASECHK.TRANS64.TRYWAIT P3, [R98+URZ+0x228b0], R103 ;  /* 0x0228b067620075a7 */ /* 0x0022a4000806017f */
[----:B--2---:R-:W-:Y:S05]  /*20060*/  @!P3 NANOSLEEP.SYNCS 0x989680 ;  /* 0x009896800000b95d */ /* 0x004fea0003900000 */
[----:B------:R-:W2:Y:S02]  /*20070*/  @!P3 SYNCS.PHASECHK.TRANS64 P3, [R98+URZ+0x228b0], R103 ;  /* 0x0228b0676200b5a7 */ /* 0x000ea4000806007f */
[----:B--2---:R-:W-:Y:S05]  /*20080*/  @!P3 BRA `(.L_x_11791) ;  /* 0xfffffffc00f0b947 */ /* 0x004fea000383ffff */
[----:B------:R-:W-:Y:S05]  /*20090*/  BRA `(.L_x_12118) ;  /* 0xfffffe5400607947 */ /* 0x000fea000383ffff */
.L_x_11807:
[----:B------:R-:W0:Y:S01]  /*200a0*/  S2R R12, SR_TID.X ;  /* 0x00000000000c7919 */ /* 0x000e220000002100 */
[----:B------:R-:W-:Y:S01]  /*200b0*/  BSSY B0, `(.L_x_12119) ;  /* 0x000000c000007945 */ /* 0x000fe20003800000 */
[----:B------:R-:W-:Y:S02]  /*200c0*/  IMAD.MOV.U32 R11, RZ, RZ, 0x1f ;  /* 0x0000001fff0b7424 */ /* 0x000fe400078e00ff */
[----:B------:R-:W-:Y:S02]  /*200d0*/  IMAD.MOV.U32 R15, RZ, RZ, -0x1 ;  /* 0xffffffffff0f7424 */ /* 0x000fe400078e00ff */
[----:B0-----:R-:W-:-:S05]  /*200e0*/  VIADD R12, R12, 0xffffff80 ;  /* 0xffffff800c0c7836 */ /* 0x001fca0000000000 */
[----:B------:R-:W-:-:S04]  /*200f0*/  SHF.R.S32.HI R7, RZ, 0x1f, R12 ;  /* 0x0000001fff077819 */ /* 0x000fc8000001140c */
[----:B------:R-:W-:Y:S01]  /*20100*/  LEA.HI R7, R7, R12, RZ, 0x7 ;  /* 0x0000000c07077211 */ /* 0x000fe200078f38ff */
[----:B------:R-:W-:-:S03]  /*20110*/  IMAD.MOV.U32 R12, RZ, RZ, RZ ;  /* 0x000000ffff0c7224 */ /* 0x000fc600078e00ff */
[----:B------:R-:W-:-:S05]  /*20120*/  SHF.R.S32.HI R7, RZ, 0x7, R7 ;  /* 0x00000007ff077819 */ /* 0x000fca0000011407 */
[----:B------:R-:W-:-:S07]  /*20130*/  IMAD.MOV.U32 R13, RZ, RZ, R7 ;  /* 0x000000ffff0d7224 */ /* 0x000fce00078e0007 */
[----:B-----5:R-:W-:Y:S05]  /*20140*/  WARPSYNC.COLLECTIVE R15, `(.L_x_12120) ;  /* 0x000000000f087348 */ /* 0x020fea0003c00000 */
[----:B------:R0:W1:Y:S02]  /*20150*/  SHFL.IDX P6, R14, R13, R12, R11 ;  /* 0x0000000c0d0e7389 */ /* 0x00006400000c000b */
[----:B01---5:R-:W-:Y:S01]  /*20160*/  ENDCOLLECTIVE ;  /* 0x000000000000791b */ /* 0x023fe20003800000 */
.L_x_12120:
[----:B------:R-:W-:Y:S05]  /*20170*/  BSYNC B0 ;  /* 0x0000000000007941 */ /* 0x000fea0003800000 */
.L_x_12119:
[----:B------:R-:W-:Y:S05]  /*20180*/  BRA `(.L_x_12121) ;  /* 0xfffffe6400087947 */ /* 0x000fea000383ffff */
.L_x_11819:
        /* <DEDUP_REMOVED lines=8> */
.L_x_12123:
[----:B------:R-:W-:Y:S05]  /*20210*/  BSYNC B1 ;  /* 0x0000000000017941 */ /* 0x000fea0003800000 */
.L_x_12122:
        /* <DEDUP_REMOVED lines=8> */
.L_x_12124:
[----:B------:R-:W-:Y:S02]  /*202a0*/  IMAD.MOV.U32 R13, RZ, RZ, R8 ;  /* 0x000000ffff0d7224 */ /* 0x000fe400078e0008 */
[----:B------:R-:W-:-:S07]  /*202b0*/  IMAD.MOV.U32 R0, RZ, RZ, R14 ;  /* 0x000000ffff007224 */ /* 0x000fce00078e000e */
[----:B------:R-:W-:Y:S05]  /*202c0*/  WARPSYNC.COLLECTIVE R15, `(.L_x_12125) ;  /* 0x000000000f087348 */ /* 0x000fea0003c00000 */
[----:B------:R0:W1:Y:S02]  /*202d0*/  SHFL.IDX P6, R14, R13, R12, R11 ;  /* 0x0000000c0d0e7389 */ /* 0x00006400000c000b */
[----:B01----:R-:W-:Y:S01]  /*202e0*/  ENDCOLLECTIVE ;  /* 0x000000000000791b */ /* 0x003fe20003800000 */
.L_x_12125:
[----:B------:R-:W-:Y:S02]  /*202f0*/  IMAD.MOV.U32 R13, RZ, RZ, R7 ;  /* 0x000000ffff0d7224 */ /* 0x000fe400078e0007 */
[----:B------:R-:W-:-:S07]  /*20300*/  IMAD.MOV.U32 R5, RZ, RZ, R14 ;  /* 0x000000ffff057224 */ /* 0x000fce00078e000e */
[----:B------:R-:W-:Y:S05]  /*20310*/  WARPSYNC.COLLECTIVE R15, `(.L_x_12126) ;  /* 0x000000000f087348 */ /* 0x000fea0003c00000 */
[----:B------:R0:W1:Y:S02]  /*20320*/  SHFL.IDX P6, R14, R13, R12, R11 ;  /* 0x0000000c0d0e7389 */ /* 0x00006400000c000b */
[----:B01----:R-:W-:Y:S01]  /*20330*/  ENDCOLLECTIVE ;  /* 0x000000000000791b */ /* 0x003fe20003800000 */
.L_x_12126:
[----:B------:R-:W-:Y:S05]  /*20340*/  BRA `(.L_x_12127) ;  /* 0xfffffe68006c7947 */ /* 0x000fea000383ffff */
.L_x_11822:
        /* <DEDUP_REMOVED lines=8> */
.L_x_12129:
[----:B------:R-:W-:Y:S05]  /*203d0*/  BSYNC B1 ;  /* 0x0000000000017941 */ /* 0x000fea0003800000 */
.L_x_12128:
        /* <DEDUP_REMOVED lines=8> */
.L_x_12130:
[----:B------:R-:W-:Y:S02]  /*20460*/  IMAD.MOV.U32 R13, RZ, RZ, R8 ;  /* 0x000000ffff0d7224 */ /* 0x000fe400078e0008 */
[----:B------:R-:W-:-:S07]  /*20470*/  IMAD.MOV.U32 R0, RZ, RZ, R14 ;  /* 0x000000ffff007224 */ /* 0x000fce00078e000e */
[----:B------:R-:W-:Y:S05]  /*20480*/  WARPSYNC.COLLECTIVE R15, `(.L_x_12131) ;  /* 0x000000000f087348 */ /* 0x000fea0003c00000 */
[----:B------:R0:W1:Y:S02]  /*20490*/  SHFL.IDX P6, R14, R13, R12, R11 ;  /* 0x0000000c0d0e7389 */ /* 0x00006400000c000b */
[----:B01----:R-:W-:Y:S01]  /*204a0*/  ENDCOLLECTIVE ;  /* 0x000000000000791b */ /* 0x003fe20003800000 */
.L_x_12131:
[----:B------:R-:W-:Y:S02]  /*204b0*/  IMAD.MOV.U32 R13, RZ, RZ, R7 ;  /* 0x000000ffff0d7224 */ /* 0x000fe400078e0007 */
[----:B------:R-:W-:-:S07]  /*204c0*/  IMAD.MOV.U32 R5, RZ, RZ, R14 ;  /* 0x000000ffff057224 */ /* 0x000fce00078e000e */
[----:B------:R-:W-:Y:S05]  /*204d0*/  WARPSYNC.COLLECTIVE R15, `(.L_x_12132) ;  /* 0x000000000f087348 */ /* 0x000fea0003c00000 */
[----:B------:R0:W1:Y:S02]  /*204e0*/  SHFL.IDX P6, R14, R13, R12, R11 ;  /* 0x0000000c0d0e7389 */ /* 0x00006400000c000b */
[----:B01----:R-:W-:Y:S01]  /*204f0*/  ENDCOLLECTIVE ;  /* 0x000000000000791b */ /* 0x003fe20003800000 */
.L_x_12132:
[----:B------:R-:W-:Y:S05]  /*20500*/  BRA `(.L_x_12133) ;  /* 0xfffffe6800d47947 */ /* 0x000fea000383ffff */
.L_x_11826:
[----:B0-----:R0:W1:Y:S02]  /*20510*/  SYNCS.PHASECHK.TRANS64.TRYWAIT P0, [R16+URZ+0x22800], R35 ;  /* 0x02280023100075a7 */ /* 0x001064000800017f */
[----:B-1----:R-:W-:Y:S05]  /*20520*/  @!P0 NANOSLEEP.SYNCS 0x989680 ;  /* 0x009896800000895d */ /* 0x002fea0003900000 */
[----:B------:R-:W1:Y:S02]  /*20530*/  @!P0 SYNCS.PHASECHK.TRANS64 P0, [R16+URZ+0x22800], R35 ;  /* 0x02280023100085a7 */ /* 0x000e64000800007f */
[----:B-1----:R-:W-:Y:S05]  /*20540*/  @!P0 BRA `(.L_x_11826) ;  /* 0xfffffffc00f08947 */ /* 0x002fea000383ffff */
[----:B------:R-:W-:Y:S05]  /*20550*/  BRA `(.L_x_12134) ;  /* 0xfffffe6c00c07947 */ /* 0x000fea000383ffff */
.L_x_11834:
[----:B------:R-:W0:Y:S01]  /*20560*/  LDC R38, c[0x0][0x3f4] ;  /* 0x0000fd00ff267b82 */ /* 0x000e220000000800 */
        /* <DEDUP_REMOVED lines=8> */
.L_x_12136:
[----:B------:R-:W-:Y:S05]  /*205f0*/  BSYNC B1 ;  /* 0x0000000000017941 */ /* 0x000fea0003800000 */
.L_x_12135:
[----:B------:R-:W-:Y:S01]  /*20600*/  IMAD.MOV.U32 R13, RZ, RZ, R10 ;  /* 0x000000ffff0d7224 */ /* 0x000fe200078e000a */
[----:B------:R-:W-:Y:S01]  /*20610*/  ISETP.GE.AND P0, PT, R37, R38, PT ;  /* 0x000000262500720c */ /* 0x000fe20003f06270 */
[----:B------:R-:W-:Y:S02]  /*20620*/  IMAD.MOV.U32 R12, RZ, RZ, RZ ;  /* 0x000000ffff0c7224 */ /* 0x000fe400078e00ff */
[----:B------:R-:W-:Y:S02]  /*20630*/  IMAD.MOV.U32 R11, RZ, RZ, 0x1c1f ;  /* 0x00001c1fff0b7424 */ /* 0x000fe400078e00ff */
[----:B------:R-:W-:Y:S02]  /*20640*/  IMAD.MOV.U32 R15, RZ, RZ, -0x1 ;  /* 0xffffffffff0f7424 */ /* 0x000fe400078e00ff */
[----:B------:R-:W-:Y:S02]  /*20650*/  IMAD.MOV.U32 R0, RZ, RZ, R14 ;  /* 0x000000ffff007224 */ /* 0x000fe400078e000e */
[----:B------:R-:W-:-:S07]  /*20660*/  IMAD R31, R204, R31, RZ ;  /* 0x0000001fcc1f7224 */ /* 0x000fce00078e02ff */
[----:B------:R-:W-:Y:S05]  /*20670*/  WARPSYNC.COLLECTIVE R15, `(.L_x_12137) ;  /* 0x000000000f087348 */ /* 0x000fea0003c00000 */
[----:B------:R0:W1:Y:S02]  /*20680*/  SHFL.IDX P6, R14, R13, R12, R11 ;  /* 0x0000000c0d0e7389 */ /* 0x00006400000c000b */
[----:B01----:R-:W-:Y:S01]  /*20690*/  ENDCOLLECTIVE ;  /* 0x000000000000791b */ /* 0x003fe20003800000 */
.L_x_12137:
[----:B------:R-:W-:Y:S01]  /*206a0*/  ISETP.GE.OR P1, PT, R34, R31, P0 ;  /* 0x0000001f2200720c */ /* 0x000fe20000726670 */
[----:B------:R-:W-:-:S12]  /*206b0*/  IMAD.MOV.U32 R13, RZ, RZ, R29 ;  /* 0x000000ffff0d7224 */ /* 0x000fd800078e001d */
[C---:B------:R-:W-:Y:S01]  /*206c0*/  @!P1 IMAD.SHL.U32 R9, R37.reuse, 0x2, RZ ;  /* 0x0000000225099824 */ /* 0x040fe200078e00ff */
[----:B------:R-:W-:Y:S01]  /*206d0*/  @!P1 SHF.L.U64.HI R21, R37, 0x1, R30 ;  /* 0x0000000125159819 */ /* 0x000fe2000001021e */
[----:B------:R-:W-:-:S07]  /*206e0*/  IMAD.MOV.U32 R3, RZ, RZ, R14 ;  /* 0x000000ffff037224 */ /* 0x000fce00078e000e */
[----:B------:R-:W-:Y:S05]  /*206f0*/  WARPSYNC.COLLECTIVE R15, `(.L_x_12138) ;  /* 0x000000000f087348 */ /* 0x000fea0003c00000 */
[----:B------:R0:W1:Y:S02]  /*20700*/  SHFL.IDX P6, R14, R13, R12, R11 ;  /* 0x0000000c0d0e7389 */ /* 0x00006400000c000b */
[----:B01----:R-:W-:Y:S01]  /*20710*/  ENDCOLLECTIVE ;  /* 0x000000000000791b */ /* 0x003fe20003800000 */
.L_x_12138:
[----:B------:R-:W-:-:S05]  /*20720*/  @!P1 IADD3 R4, P2, R3, R9, RZ ;  /* 0x0000000903049210 */ /* 0x000fca0007f5e0ff */
[----:B------:R-:W-:-:S06]  /*20730*/  @!P1 IMAD.X R5, R0, 0x1, R21, P2 ;  /* 0x0000000100059824 */ /* 0x000fcc00010e0615 */
[----:B------:R-:W5:Y:S01]  /*20740*/  @!P1 LD.E.128 R4, desc[UR40][R4.64] ;  /* 0x0000002804049980 */ /* 0x000f62000c101d00 */
[----:B------:R-:W-:Y:S02]  /*20750*/  IMAD.MOV.U32 R13, RZ, RZ, R28 ;  /* 0x000000ffff0d7224 */ /* 0x000fe400078e001c */
[----:B------:R-:W-:-:S07]  /*20760*/  IMAD.MOV.U32 R8, RZ, RZ, R14 ;  /* 0x000000ffff087224 */ /* 0x000fce00078e000e */
[----:B-----5:R-:W-:Y:S05]  /*20770*/  WARPSYNC.COLLECTIVE R15, `(.L_x_12139) ;  /* 0x000000000f087348 */ /* 0x020fea0003c00000 */
[----:B------:R0:W1:Y:S02]  /*20780*/  SHFL.IDX P6, R14, R13, R12, R11 ;  /* 0x0000000c0d0e7389 */ /* 0x00006400000c000b */
[----:B01---5:R-:W-:Y:S01]  /*20790*/  ENDCOLLECTIVE ;  /* 0x000000000000791b */ /* 0x023fe20003800000 */
.L_x_12139:
[----:B------:R-:W-:-:S05]  /*207a0*/  @!P1 IADD3 R14, P2, R14, R9, RZ ;  /* 0x000000090e0e9210 */ /* 0x000fca0007f5e0ff */
[----:B------:R-:W-:-:S04]  /*207b0*/  @!P1 IMAD.X R3, R8, 0x1, R21, P2 ;  /* 0x0000000108039824 */ /* 0x000fc800010e0615 */
[----:B------:R-:W-:-:S05]  /*207c0*/  @!P1 IMAD.MOV.U32 R15, RZ, RZ, R3 ;  /* 0x000000ffff0f9224 */ /* 0x000fca00078e0003 */
[----:B------:R0:W5:Y:S01]  /*207d0*/  @!P1 LD.E.128 R24, desc[UR40][R14.64] ;  /* 0x000000280e189980 */ /* 0x000162000c101d00 */
[----:B------:R-:W-:Y:S02]  /*207e0*/  IMAD.MOV.U32 R13, RZ, RZ, R20 ;  /* 0x000000ffff0d7224 */ /* 0x000fe400078e0014 */
[----:B------:R-:W-:Y:S02]  /*207f0*/  IMAD.MOV.U32 R12, RZ, RZ, 0x1 ;  /* 0x00000001ff0c7424 */ /* 0x000fe400078e00ff */
[----:B0-----:R-:W-:-:S07]  /*20800*/  IMAD.MOV.U32 R15, RZ, RZ, -0x1 ;  /* 0xffffffffff0f7424 */ /* 0x001fce00078e00ff */
[----:B-----5:R-:W-:Y:S05]  /*20810*/  WARPSYNC.COLLECTIVE R15, `(.L_x_12140) ;  /* 0x000000000f087348 */ /* 0x020fea0003c00000 */
[----:B------:R0:W1:Y:S02]  /*20820*/  SHFL.IDX P6, R14, R13, R12, R11 ;  /* 0x0000000c0d0e7389 */ /* 0x00006400000c000b */
[----:B01---5:R-:W-:Y:S01]  /*20830*/  ENDCOLLECTIVE ;  /* 0x000000000000791b */ /* 0x023fe20003800000 */
.L_x_12140:
[----:B------:R-:W-:Y:S01]  /*20840*/  CS2R R42, SRZ ;  /* 0x00000000002a7805 */ /* 0x000fe2000001ff00 */
[----:B------:R-:W-:Y:S01]  /*20850*/  IMAD.MOV.U32 R13, RZ, RZ, R10 ;  /* 0x000000ffff0d7224 */ /* 0x000fe200078e000a */
[----:B------:R-:W-:Y:S01]  /*20860*/  CS2R R40, SRZ ;  /* 0x0000000000287805 */ /* 0x000fe2000001ff00 */
[----:B------:R-:W-:-:S04]  /*20870*/  @!P1 IMAD.MOV.U32 R42, RZ, RZ, R4 ;  /* 0x000000ffff2a9224 */ /* 0x000fc800078e0004 */
[----:B------:R-:W-:-:S05]  /*20880*/  IMAD.MOV.U32 R0, RZ, RZ, R42 ;  /* 0x000000ffff007224 */ /* 0x000fca00078e002a */
[----:B------:R-:W-:Y:S01]  /*20890*/  PRMT R46, R46, 0x5410, R0 ;  /* 0x000054102e2e7816 */ /* 0x000fe20000000000 */
[----:B------:R-:W-:-:S07]  /*208a0*/  IMAD.MOV.U32 R0, RZ, RZ, R14 ;  /* 0x000000ffff007224 */ /* 0x000fce00078e000e */
[----:B------:R-:W-:Y:S05]  /*208b0*/  WARPSYNC.COLLECTIVE R15, `(.L_x_12141) ;  /* 0x000000000f087348 */ /* 0x000fea0003c00000 */
[----:B------:R0:W1:Y:S02]  /*208c0*/  SHFL.IDX P6, R14, R13, R12, R11 ;  /* 0x0000000c0d0e7389 */ /* 0x00006400000c000b */
[----:B01----:R-:W-:Y:S01]  /*208d0*/  ENDCOLLECTIVE ;  /* 0x000000000000791b */ /* 0x003fe20003800000 */
.L_x_12141:
[----:B------:R-:W-:-:S04]  /*208e0*/  @!P1 IMAD.MOV.U32 R43, RZ, RZ, R5 ;  /* 0x000000ffff2b9224 */ /* 0x000fc800078e0005 */
[----:B------:R-:W-:-:S05]  /*208f0*/  IMAD.MOV.U32 R3, RZ, RZ, R43 ;  /* 0x000000ffff037224 */ /* 0x000fca00078e002b */
[----:B------:R-:W-:Y:S01]  /*20900*/  PRMT R47, R3, 0x7610, R47 ;  /* 0x00007610032f7816 */ /* 0x000fe2000000002f */
[----:B------:R-:W-:Y:S02]  /*20910*/  IMAD.MOV.U32 R13, RZ, RZ, R29 ;  /* 0x000000ffff0d7224 */ /* 0x000fe400078e001d */
[----:B------:R-:W-:-:S07]  /*20920*/  IMAD.MOV.U32 R3, RZ, RZ, R14 ;  /* 0x000000ffff037224 */ /* 0x000fce00078e000e */
[----:B------:R-:W-:Y:S05]  /*20930*/  WARPSYNC.COLLECTIVE R15, `(.L_x_12142) ;  /* 0x000000000f087348 */ /* 0x000fea0003c00000 */
[----:B------:R0:W1:Y:S02]  /*20940*/  SHFL.IDX P6, R14, R13, R12, R11 ;  /* 0x0000000c0d0e7389 */ /* 0x00006400000c000b */
[----:B01----:R-:W-:Y:S01]  /*20950*/  ENDCOLLECTIVE ;  /* 0x000000000000791b */ /* 0x003fe20003800000 */
.L_x_12142:
[----:B------:R-:W-:Y:S02]  /*20960*/  @!P1 IMAD.MOV.U32 R40, RZ, RZ, R6 ;  /* 0x000000ffff289224 */ /* 0x000fe400078e0006 */
[----:B------:R-:W-:Y:S01]  /*20970*/  @!P1 IMAD.MOV.U32 R41, RZ, RZ, R7 ;  /* 0x000000ffff299224 */ /* 0x000fe200078e0007 */
[----:B------:R-:W-:Y:S02]  /*20980*/  CS2R R6, SRZ ;  /* 0x0000000000067805 */ /* 0x000fe4000001ff00 */
[----:B------:R-:W-:Y:S01]  /*20990*/  CS2R R4, SRZ ;  /* 0x0000000000047805 */ /* 0x000fe2000001ff00 */
[----:B------:R-:W-:Y:S02]  /*209a0*/  IMAD.MOV.U32 R10, RZ, RZ, R40 ;  /* 0x000000ffff0a7224 */ /* 0x000fe400078e0028 */
[----:B------:R-:W-:Y:S02]  /*209b0*/  IMAD.MOV.U32 R21, RZ, RZ, R41 ;  /* 0x000000ffff157224 */ /* 0x000fe400078e0029 */
[----:B------:R-:W-:-:S02]  /*209c0*/  @!P1 IMAD.MOV.U32 R6, RZ, RZ, R24 ;  /* 0x000000ffff069224 */ /* 0x000fc400078e0018 */
[----:B------:R-:W-:Y:S02]  /*209d0*/  IMAD.MOV.U32 R13, RZ, RZ, R28 ;  /* 0x000000ffff0d7224 */ /* 0x000fe400078e001c */
[----:B------:R-:W-:Y:S02]  /*209e0*/  @!P1 IMAD.MOV.U32 R7, RZ, RZ, R25 ;  /* 0x000000ffff079224 */ /* 0x000fe400078e0019 */
[----:B------:R-:W-:Y:S02]  /*209f0*/  @!P1 IMAD.MOV.U32 R4, RZ, RZ, R26 ;  /* 0x000000ffff049224 */ /* 0x000fe400078e001a */
[----:B------:R-:W-:Y:S01]  /*20a00*/  @!P1 IMAD.MOV.U32 R5, RZ, RZ, R27 ;  /* 0x000000ffff059224 */ /* 0x000fe200078e001b */
[----:B------:R-:W-:Y:S01]  /*20a10*/  PRMT R9, R10, 0x7610, R9 ;  /* 0x000076100a097816 */ /* 0x000fe20000000009 */
[----:B------:R-:W-:Y:S02]  /*20a20*/  IMAD.MOV.U32 R20, RZ, RZ, R6 ;  /* 0x000000ffff147224 */ /* 0x000fe400078e0006 */
[----:B------:R-:W-:-:S07]  /*20a30*/  IMAD.MOV.U32 R8, RZ, RZ, R14 ;  /* 0x000000ffff087224 */ /* 0x000fce00078e000e */
[----:B------:R-:W-:Y:S05]  /*20a40*/  WARPSYNC.COLLECTIVE R15, `(.L_x_12143) ;  /* 0x000000000f087348 */ /* 0x000fea0003c00000 */
[----:B------:R0:W1:Y:S02]  /*20a50*/  SHFL.IDX P6, R14, R13, R12, R11 ;  /* 0x0000000c0d0e7389 */ /* 0x00006400000c000b */
[----:B01----:R-:W-:Y:S01]  /*20a60*/  ENDCOLLECTIVE ;  /* 0x000000000000791b */ /* 0x003fe20003800000 */
.L_x_12143:
[----:B------:R-:W-:Y:S02]  /*20a70*/  PRMT R10, R21, 0x7610, R10 ;  /* 0x00007610150a7816 */ /* 0x000fe4000000000a */
[----:B------:R-:W-:Y:S02]  /*20a80*/  CS2R R24, SRZ ;  /* 0x0000000000187805 */ /* 0x000fe4000001ff00 */
[----:B------:R-:W-:Y:S01]  /*20a90*/  PRMT R9, R9, 0x5410, R20 ;  /* 0x0000541009097816 */ /* 0x000fe20000000014 */
[----:B------:R-:W-:Y:S02]  /*20aa0*/  IMAD.MOV.U32 R11, RZ, RZ, R7 ;  /* 0x000000ffff0b7224 */ /* 0x000fe400078e0007 */
[----:B------:R-:W-:Y:S02]  /*20ab0*/  IMAD.MOV.U32 R12, RZ, RZ, R4 ;  /* 0x000000ffff0c7224 */ /* 0x000fe400078e0004 */
[----:B------:R-:W-:Y:S01]  /*20ac0*/  IMAD.MOV.U32 R13, RZ, RZ, R5 ;  /* 0x000000ffff0d7224 */ /* 0x000fe200078e0005 */
[----:B------:R-:W-:-:S02]  /*20ad0*/  PRMT R21, R11, 0x7610, R21 ;  /* 0x000076100b157816 */ /* 0x000fc40000000015 */
[----:B------:R-:W-:Y:S02]  /*20ae0*/  PRMT R10, R10, 0x5410, R12 ;  /* 0x000054100a0a7816 */ /* 0x000fe4000000000c */
[----:B------:R-:W-:Y:S01]  /*20af0*/  PRMT R46, R13, 0x7610, R46 ;  /* 0x000076100d2e7816 */ /* 0x000fe2000000002e */
[----:B------:R-:W-:Y:S06]  /*20b00*/  BRA `(.L_x_12144) ;  /* 0xfffffe7800d07947 */ /* 0x000fec000383ffff */
.L_x_11838:
[----:B-1----:R1:W2:Y:S02]  /*20b10*/  SYNCS.PHASECHK.TRANS64.TRYWAIT P1, [R16+URZ+0x22800], R11 ;  /* 0x0228000b100075a7 */ /* 0x0022a4000802017f */
[----:B--2---:R-:W-:Y:S05]  /*20b20*/  @!P1 NANOSLEEP.SYNCS 0x989680 ;  /* 0x009896800000995d */ /* 0x004fea0003900000 */
[----:B------:R-:W2:Y:S02]  /*20b30*/  @!P1 SYNCS.PHASECHK.TRANS64 P1, [R16+URZ+0x22800], R11 ;  /* 0x0228000b100095a7 */ /* 0x000ea4000802007f */
[----:B--2---:R-:W-:Y:S05]  /*20b40*/  @!P1 BRA `(.L_x_11838) ;  /* 0xfffffffc00f09947 */ /* 0x004fea000383ffff */
[----:B------:R-:W-:Y:S05]  /*20b50*/  BRA `(.L_x_12145) ;  /* 0xfffffe7c006c7947 */ /* 0x000fea000383ffff */
.L_x_11844:
[----:B0-----:R0:W3:Y:S02]  /*20b60*/  SYNCS.PHASECHK.TRANS64.TRYWAIT P2, [R6+URZ+0x22830], R11 ;  /* 0x0228300b060075a7 */ /* 0x0010e4000804017f */
[----:B---3--:R-:W-:Y:S05]  /*20b70*/  @!P2 NANOSLEEP.SYNCS 0x989680 ;  /* 0x009896800000a95d */ /* 0x008fea0003900000 */
[----:B------:R-:W3:Y:S02]  /*20b80*/  @!P2 SYNCS.PHASECHK.TRANS64 P2, [R6+URZ+0x22830], R11 ;  /* 0x0228300b0600a5a7 */ /* 0x000ee4000804007f */
[----:B---3--:R-:W-:Y:S05]  /*20b90*/  @!P2 BRA `(.L_x_11844) ;  /* 0xfffffffc00f0a947 */ /* 0x008fea000383ffff */
[----:B------:R-:W-:Y:S05]  /*20ba0*/  BRA `(.L_x_11843) ;  /* 0xfffffe8c00187947 */ /* 0x000fea000383ffff */
.L_x_11857:
[----:B-1----:R1:W3:Y:S02]  /*20bb0*/  SYNCS.PHASECHK.TRANS64.TRYWAIT P2, [R6+URZ+0x22850], R11 ;  /* 0x0228500b060075a7 */ /* 0x0022e4000804017f */
[----:B---3--:R-:W-:Y:S05]  /*20bc0*/  @!P2 NANOSLEEP.SYNCS 0x989680 ;  /* 0x009896800000a95d */ /* 0x008fea0003900000 */
[----:B------:R-:W3:Y:S02]  /*20bd0*/  @!P2 SYNCS.PHASECHK.TRANS64 P2, [R6+URZ+0x22850], R11 ;  /* 0x0228500b0600a5a7 */ /* 0x000ee4000804007f */
[----:B---3--:R-:W-:Y:S05]  /*20be0*/  @!P2 BRA `(.L_x_11857) ;  /* 0xfffffffc00f0a947 */ /* 0x008fea000383ffff */
[----:B------:R-:W-:Y:S05]  /*20bf0*/  BRA `(.L_x_11856) ;  /* 0xfffffeb000007947 */ /* 0x000fea000383ffff */
.L_x_11866:
[----:B-1----:R1:W2:Y:S02]  /*20c00*/  SYNCS.PHASECHK.TRANS64.TRYWAIT P2, [R201+URZ+0x22830], R202 ;  /* 0x022830cac90075a7 */ /* 0x0022a4000804017f */
[----:B--2---:R-:W-:Y:S05]  /*20c10*/  @!P2 NANOSLEEP.SYNCS 0x989680 ;  /* 0x009896800000a95d */ /* 0x004fea0003900000 */
[----:B------:R-:W2:Y:S02]  /*20c20*/  @!P2 SYNCS.PHASECHK.TRANS64 P2, [R201+URZ+0x22830], R202 ;  /* 0x022830cac900a5a7 */ /* 0x000ea4000804007f */
[----:B--2---:R-:W-:Y:S05]  /*20c30*/  @!P2 BRA `(.L_x_11866) ;  /* 0xfffffffc00f0a947 */ /* 0x004fea000383ffff */
[----:B------:R-:W-:Y:S05]  /*20c40*/  BRA `(.L_x_11865) ;  /* 0xfffffeb400c47947 */ /* 0x000fea000383ffff */
.L_x_11879:
[----:B---3--:R3:W4:Y:S02]  /*20c50*/  SYNCS.PHASECHK.TRANS64.TRYWAIT P2, [R201+URZ+0x22850], R202 ;  /* 0x022850cac90075a7 */ /* 0x008724000804017f */
[----:B----4-:R-:W-:Y:S05]  /*20c60*/  @!P2 NANOSLEEP.SYNCS 0x989680 ;  /* 0x009896800000a95d */ /* 0x010fea0003900000 */
[----:B------:R-:W4:Y:S02]  /*20c70*/  @!P2 SYNCS.PHASECHK.TRANS64 P2, [R201+URZ+0x22850], R202 ;  /* 0x022850cac900a5a7 */ /* 0x000f24000804007f */
[----:B----4-:R-:W-:Y:S05]  /*20c80*/  @!P2 BRA `(.L_x_11879) ;  /* 0xfffffffc00f0a947 */ /* 0x010fea000383ffff */
[----:B------:R-:W-:Y:S05]  /*20c90*/  BRA `(.L_x_11878) ;  /* 0xfffffee000e87947 */ /* 0x000fea000383ffff */
.L_x_11889:
[----:B-1----:R1:W2:Y:S02]  /*20ca0*/  SYNCS.PHASECHK.TRANS64.TRYWAIT P3, [R6+URZ+0x22830], R213 ;  /* 0x022830d5060075a7 */ /* 0x0022a4000806017f */
[----:B--2---:R-:W-:Y:S05]  /*20cb0*/  @!P3 NANOSLEEP.SYNCS 0x989680 ;  /* 0x009896800000b95d */ /* 0x004fea0003900000 */
[----:B------:R-:W2:Y:S02]  /*20cc0*/  @!P3 SYNCS.PHASECHK.TRANS64 P3, [R6+URZ+0x22830], R213 ;  /* 0x022830d50600b5a7 */ /* 0x000ea4000806007f */
[----:B--2---:R-:W-:Y:S05]  /*20cd0*/  @!P3 BRA `(.L_x_11889) ;  /* 0xfffffffc00f0b947 */ /* 0x004fea000383ffff */
[----:B------:R-:W-:Y:S05]  /*20ce0*/  BRA `(.L_x_11888) ;  /* 0xfffffee800dc7947 */ /* 0x000fea000383ffff */
.L_x_11894:
[----:B--2---:R2:W3:Y:S02]  /*20cf0*/  SYNCS.PHASECHK.TRANS64.TRYWAIT P3, [R6+URZ+0x22850], R213 ;  /* 0x022850d5060075a7 */ /* 0x0044e4000806017f */
[----:B---3--:R-:W-:Y:S05]  /*20d00*/  @!P3 NANOSLEEP.SYNCS 0x989680 ;  /* 0x009896800000b95d */ /* 0x008fea0003900000 */
[----:B------:R-:W3:Y:S02]  /*20d10*/  @!P3 SYNCS.PHASECHK.TRANS64 P3, [R6+URZ+0x22850], R213 ;  /* 0x022850d50600b5a7 */ /* 0x000ee4000806007f */
[----:B---3--:R-:W-:Y:S05]  /*20d20*/  @!P3 BRA `(.L_x_11894) ;  /* 0xfffffffc00f0b947 */ /* 0x008fea000383ffff */
[----:B------:R-:W-:Y:S05]  /*20d30*/  BRA `(.L_x_11893) ;  /* 0xffffff0400387947 */ /* 0x000fea000383ffff */
.L_x_11900:
[----:B--2---:R2:W3:Y:S02]  /*20d40*/  SYNCS.PHASECHK.TRANS64.TRYWAIT P2, [R201+URZ+0x22830], R200 ;  /* 0x022830c8c90075a7 */ /* 0x0044e4000804017f */
[----:B---3--:R-:W-:Y:S05]  /*20d50*/  @!P2 NANOSLEEP.SYNCS 0x989680 ;  /* 0x009896800000a95d */ /* 0x008fea0003900000 */
[----:B------:R-:W3:Y:S02]  /*20d60*/  @!P2 SYNCS.PHASECHK.TRANS64 P2, [R201+URZ+0x22830], R200 ;  /* 0x022830c8c900a5a7 */ /* 0x000ee4000804007f */
[----:B---3--:R-:W-:Y:S05]  /*20d70*/  @!P2 BRA `(.L_x_11900) ;  /* 0xfffffffc00f0a947 */ /* 0x008fea000383ffff */
[----:B------:R-:W-:Y:S05]  /*20d80*/  BRA `(.L_x_11899) ;  /* 0xffffff0800687947 */ /* 0x000fea000383ffff */
.L_x_11913:
[----:B-1----:R1:W2:Y:S02]  /*20d90*/  SYNCS.PHASECHK.TRANS64.TRYWAIT P2, [R201+URZ+0x22850], R200 ;  /* 0x022850c8c90075a7 */ /* 0x0022a4000804017f */
[----:B--2---:R-:W-:Y:S05]  /*20da0*/  @!P2 NANOSLEEP.SYNCS 0x989680 ;  /* 0x009896800000a95d */ /* 0x004fea0003900000 */
[----:B------:R-:W2:Y:S02]  /*20db0*/  @!P2 SYNCS.PHASECHK.TRANS64 P2, [R201+URZ+0x22850], R200 ;  /* 0x022850c8c900a5a7 */ /* 0x000ea4000804007f */
[----:B--2---:R-:W-:Y:S05]  /*20dc0*/  @!P2 BRA `(.L_x_11913) ;  /* 0xfffffffc00f0a947 */ /* 0x004fea000383ffff */
[----:B------:R-:W-:Y:S05]  /*20dd0*/  BRA `(.L_x_11912) ;  /* 0xffffff3400807947 */ /* 0x000fea000383ffff */
.L_x_11928:
[----:B------:R-:W-:Y:S02]  /*20de0*/  IMAD.MOV.U32 R13, RZ, RZ, R4 ;  /* 0x000000ffff0d7224 */ /* 0x000fe400078e0004 */
[----:B------:R-:W-:Y:S02]  /*20df0*/  IMAD.MOV.U32 R12, RZ, RZ, RZ ;  /* 0x000000ffff0c7224 */ /* 0x000fe400078e00ff */
[----:B------:R-:W-:Y:S02]  /*20e00*/  IMAD.MOV.U32 R11, RZ, RZ, 0x181f ;  /* 0x0000181fff0b7424 */ /* 0x000fe400078e00ff */
[----:B------:R-:W-:-:S07]  /*20e10*/  IMAD.MOV.U32 R15, RZ, RZ, -0x1 ;  /* 0xffffffffff0f7424 */ /* 0x000fce00078e00ff */
[----:B--23--:R-:W-:Y:S05]  /*20e20*/  WARPSYNC.COLLECTIVE R15, `(.L_x_12146) ;  /* 0x000000000f087348 */ /* 0x00cfea0003c00000 */
[----:B------:R0:W1:Y:S02]  /*20e30*/  SHFL.IDX P6, R14, R13, R12, R11 ;  /* 0x0000000c0d0e7389 */ /* 0x00006400000c000b */
[----:B0123--:R-:W-:Y:S01]  /*20e40*/  ENDCOLLECTIVE ;  /* 0x000000000000791b */ /* 0x00ffe20003800000 */
.L_x_12146:
[----:B------:R-:W-:Y:S02]  /*20e50*/  IMAD.MOV.U32 R13, RZ, RZ, R0 ;  /* 0x000000ffff0d7224 */ /* 0x000fe400078e0000 */
[----:B------:R-:W-:-:S07]  /*20e60*/  IMAD.MOV.U32 R3, RZ, RZ, R14 ;  /* 0x000000ffff037224 */ /* 0x000fce00078e000e */
[----:B------:R-:W-:Y:S05]  /*20e70*/  WARPSYNC.COLLECTIVE R15, `(.L_x_12147) ;  /* 0x000000000f087348 */ /* 0x000fea0003c00000 */
[----:B------:R0:W1:Y:S02]  /*20e80*/  SHFL.IDX P6, R14, R13, R12, R11 ;  /* 0x0000000c0d0e7389 */ /* 0x00006400000c000b */
[----:B01----:R-:W-:Y:S01]  /*20e90*/  ENDCOLLECTIVE ;  /* 0x000000000000791b */ /* 0x003fe20003800000 */
.L_x_12147:
[----:B------:R-:W-:Y:S05]  /*20ea0*/  BRA `(.L_x_12148) ;  /* 0xffffff6800987947 */ /* 0x000fea000383ffff */
.L_x_11931:
[----:B------:R-:W-:Y:S01]  /*20eb0*/  BSSY B1, `(.L_x_12149) ;  /* 0x0000008000017945 */ /* 0x000fe20003800000 */
[----:B-1----:R-:W-:Y:S02]  /*20ec0*/  IMAD.MOV.U32 R13, RZ, RZ, R4 ;  /* 0x000000ffff0d7224 */ /* 0x002fe400078e0004 */
[----:B------:R-:W-:Y:S02]  /*20ed0*/  IMAD.MOV.U32 R12, RZ, RZ, 0x1 ;  /* 0x00000001ff0c7424 */ /* 0x000fe400078e00ff */
[----:B------:R-:W-:Y:S02]  /*20ee0*/  IMAD.MOV.U32 R11, RZ, RZ, 0x181f ;  /* 0x0000181fff0b7424 */ /* 0x000fe400078e00ff */
[----:B------:R-:W-:-:S07]  /*20ef0*/  IMAD.MOV.U32 R15, RZ, RZ, -0x1 ;  /* 0xffffffffff0f7424 */ /* 0x000fce00078e00ff */
[----:B0-234-:R-:W-:Y:S05]  /*20f00*/  WARPSYNC.COLLECTIVE R15, `(.L_x_12150) ;  /* 0x000000000f087348 */ /* 0x01dfea0003c00000 */
[----:B----4-:R1:W4:Y:S02]  /*20f10*/  SHFL.IDX P6, R14, R13, R12, R11 ;  /* 0x0000000c0d0e7389 */ /* 0x01032400000c000b */
[----:B01234-:R-:W-:Y:S01]  /*20f20*/  ENDCOLLECTIVE ;  /* 0x000000000000791b */ /* 0x01ffe20003800000 */
.L_x_12150:
[----:B------:R-:W-:Y:S05]  /*20f30*/  BSYNC B1 ;  /* 0x0000000000017941 */ /* 0x000fea0003800000 */
.L_x_12149:
        /* <DEDUP_REMOVED lines=8> */
.L_x_12151:
[----:B------:R-:W-:Y:S05]  /*20fc0*/  BRA `(.L_x_12152) ;  /* 0xffffff6800cc7947 */ /* 0x000fea000383ffff */
.L_x_11934:
        /* <DEDUP_REMOVED lines=8> */
.L_x_12154:
[----:B------:R-:W-:Y:S05]  /*21050*/  BSYNC B1 ;  /* 0x0000000000017941 */ /* 0x000fea0003800000 */
.L_x_12153:
        /* <DEDUP_REMOVED lines=8> */
.L_x_12155:
[----:B------:R-:W-:Y:S05]  /*210e0*/  BRA `(.L_x_12156) ;  /* 0xffffff6800fc7947 */ /* 0x000fea000383ffff */
.L_x_11937:
        /* <DEDUP_REMOVED lines=8> */
.L_x_12158:
[----:B------:R-:W-:Y:S05]  /*21170*/  BSYNC B1 ;  /* 0x0000000000017941 */ /* 0x000fea0003800000 */
.L_x_12157:
        /* <DEDUP_REMOVED lines=8> */
.L_x_12159:
[----:B------:R-:W-:Y:S05]  /*21200*/  BRA `(.L_x_12160) ;  /* 0xffffff6c002c7947 */ /* 0x000fea000383ffff */
.L_x_11962:
        /* <DEDUP_REMOVED lines=11> */
.L_x_12162:
[----:B------:R-:W-:Y:S05]  /*212c0*/  BSYNC B1 ;  /* 0x0000000000017941 */ /* 0x000fea0003800000 */
.L_x_12161:
[----:B------:R-:W-:Y:S05]  /*212d0*/  BRA `(.L_x_12163) ;  /* 0xffffff84005c7947 */ /* 0x000fea000383ffff */
.L_x_11964:
[----:B------:R-:W-:Y:S01]  /*212e0*/  BSSY B1, `(.L_x_12164) ;  /* 0x0000006000017945 */ /* 0x000fe20003800000 */
[----:B------:R-:W-:-:S07]  /*212f0*/  IMAD.MOV.U32 R15, RZ, RZ, -0x1 ;  /* 0xffffffffff0f7424 */ /* 0x000fce00078e00ff */
[----:B01----:R-:W-:Y:S05]  /*21300*/  WARPSYNC.COLLECTIVE R15, `(.L_x_12165) ;  /* 0x000000000f0c7348 */ /* 0x003fea0003c00000 */
[----:B------:R-:W-:Y:S02]  /*21310*/  ELECT P6, UR62, PT ;  /* 0x00000000003e782f */ /* 0x000fe400038c0000 */
[----:B------:R-:W-:Y:S01]  /*21320*/  MOV R14, UR62 ;  /* 0x0000003e000e7c02 */ /* 0x000fe20008000f00 */
[----:B01----:R-:W-:Y:S10]  /*21330*/  ENDCOLLECTIVE ;  /* 0x000000000000791b */ /* 0x003ff40003800000 */
.L_x_12165:
[----:B------:R-:W-:Y:S05]  /*21340*/  BSYNC B1 ;  /* 0x0000000000017941 */ /* 0x000fea0003800000 */
.L_x_12164:
[----:B------:R-:W-:Y:S05]  /*21350*/  BRA `(.L_x_11963) ;  /* 0xffffff8400547947 */ /* 0x000fea000383ffff */
.L_x_11966:
[----:B-1----:R-:W2:Y:S02]  /*21360*/  LDL R6, [R1+0x4] ;  /* 0x0000040001067983 */ /* 0x002ea40000100800 */
[----:B--2---:R1:W2:Y:S02]  /*21370*/  SYNCS.PHASECHK.TRANS64.TRYWAIT P0, [R6+URZ+0x22820], R5 ;  /* 0x02282005060075a7 */ /* 0x0042a4000800017f */
[----:B--2---:R-:W-:Y:S05]  /*21380*/  @!P0 NANOSLEEP.SYNCS 0x989680 ;  /* 0x009896800000895d */ /* 0x004fea0003900000 */
[----:B------:R-:W2:Y:S02]  /*21390*/  @!P0 SYNCS.PHASECHK.TRANS64 P0, [R6+URZ+0x22820], R5 ;  /* 0x02282005060085a7 */ /* 0x000ea4000800007f */
[----:B--2---:R-:W-:Y:S05]  /*213a0*/  @!P0 BRA `(.L_x_11966) ;  /* 0xfffffffc00ec8947 */ /* 0x004fea000383ffff */
[----:B------:R-:W-:Y:S05]  /*213b0*/  BRA `(.L_x_12166) ;  /* 0xffffff8400647947 */ /* 0x000fea000383ffff */
.L_x_11970:
[----:B-1----:R1:W2:Y:S02]  /*213c0*/  SYNCS.PHASECHK.TRANS64.TRYWAIT P0, [R6+URZ+0x228a0], R9 ;  /* 0x0228a009060075a7 */ /* 0x0022a4000800017f */
[----:B--2---:R-:W-:Y:S05]  /*213d0*/  @!P0 NANOSLEEP.SYNCS 0x989680 ;  /* 0x009896800000895d */ /* 0x004fea0003900000 */
[----:B------:R-:W2:Y:S02]  /*213e0*/  @!P0 SYNCS.PHASECHK.TRANS64 P0, [R6+URZ+0x228a0], R9 ;  /* 0x0228a009060085a7 */ /* 0x000ea4000800007f */
[----:B--2---:R-:W-:Y:S05]  /*213f0*/  @!P0 BRA `(.L_x_11970) ;  /* 0xfffffffc00f08947 */ /* 0x004fea000383ffff */
[----:B------:R-:W-:Y:S05]  /*21400*/  BRA `(.L_x_12167) ;  /* 0xffffff8400887947 */ /* 0x000fea000383ffff */
.L_x_11975:
[----:B--2---:R2:W3:Y:S02]  /*21410*/  SYNCS.PHASECHK.TRANS64.TRYWAIT P0, [R6+URZ+0x228c0], R9 ;  /* 0x0228c009060075a7 */ /* 0x0044e4000800017f */
[----:B---3--:R-:W-:Y:S05]  /*21420*/  @!P0 NANOSLEEP.SYNCS 0x989680 ;  /* 0x009896800000895d */ /* 0x008fea0003900000 */
[----:B------:R-:W3:Y:S02]  /*21430*/  @!P0 SYNCS.PHASECHK.TRANS64 P0, [R6+URZ+0x228c0], R9 ;  /* 0x0228c009060085a7 */ /* 0x000ee4000800007f */
[----:B---3--:R-:W-:Y:S05]  /*21440*/  @!P0 BRA `(.L_x_11975) ;  /* 0xfffffffc00f08947 */ /* 0x008fea000383ffff */
[----:B------:R-:W-:Y:S05]  /*21450*/  BRA `(.L_x_12168) ;  /* 0xffffff88000c7947 */ /* 0x000fea000383ffff */
.L_x_11985:
[----:B-1----:R1:W2:Y:S02]  /*21460*/  SYNCS.PHASECHK.TRANS64.TRYWAIT P1, [R5+URZ+0x228a0], R6 ;  /* 0x0228a006050075a7 */ /* 0x0022a4000802017f */
[----:B--2---:R-:W-:Y:S05]  /*21470*/  @!P1 NANOSLEEP.SYNCS 0x989680 ;  /* 0x009896800000995d */ /* 0x004fea0003900000 */
[----:B------:R-:W2:Y:S02]  /*21480*/  @!P1 SYNCS.PHASECHK.TRANS64 P1, [R5+URZ+0x228a0], R6 ;  /* 0x0228a006050095a7 */ /* 0x000ea4000802007f */
[----:B--2---:R-:W-:Y:S05]  /*21490*/  @!P1 BRA `(.L_x_11985) ;  /* 0xfffffffc00f09947 */ /* 0x004fea000383ffff */
[----:B------:R-:W-:Y:S05]  /*214a0*/  BRA `(.L_x_12169) ;  /* 0xffffff8c00a47947 */ /* 0x000fea000383ffff */
.L_x_11990:
[----:B--2---:R2:W3:Y:S02]  /*214b0*/  SYNCS.PHASECHK.TRANS64.TRYWAIT P1, [R5+URZ+0x228c0], R6 ;  /* 0x0228c006050075a7 */ /* 0x0044e4000802017f */
[----:B---3--:R-:W-:Y:S05]  /*214c0*/  @!P1 NANOSLEEP.SYNCS 0x989680 ;  /* 0x009896800000995d */ /* 0x008fea0003900000 */
[----:B------:R-:W3:Y:S02]  /*214d0*/  @!P1 SYNCS.PHASECHK.TRANS64 P1, [R5+URZ+0x228c0], R6 ;  /* 0x0228c006050095a7 */ /* 0x000ee4000802007f */
[----:B---3--:R-:W-:Y:S05]  /*214e0*/  @!P1 BRA `(.L_x_11990) ;  /* 0xfffffffc00f09947 */ /* 0x008fea000383ffff */
[----:B------:R-:W-:Y:S05]  /*214f0*/  BRA `(.L_x_12170) ;  /* 0xffffff9000247947 */ /* 0x000fea000383ffff */
.L_x_12014:
        /* <DEDUP_REMOVED lines=11> */
.L_x_12172:
[----:B------:R-:W-:Y:S05]  /*215b0*/  BSYNC B0 ;  /* 0x0000000000007941 */ /* 0x000fea0003800000 */
.L_x_12171:
[----:B------:R-:W-:Y:S05]  /*215c0*/  BRA `(.L_x_12173) ;  /* 0xffffffa000107947 */ /* 0x000fea000383ffff */
.L_x_12016:
[----:B------:R-:W-:Y:S01]  /*215d0*/  BSSY B0, `(.L_x_12174) ;  /* 0x0000006000007945 */ /* 0x000fe20003800000 */
[----:B------:R-:W-:-:S07]  /*215e0*/  IMAD.MOV.U32 R15, RZ, RZ, -0x1 ;  /* 0xffffffffff0f7424 */ /* 0x000fce00078e00ff */
[----:B01-3--:R-:W-:Y:S05]  /*215f0*/  WARPSYNC.COLLECTIVE R15, `(.L_x_12175) ;  /* 0x000000000f0c7348 */ /* 0x00bfea0003c00000 */
[----:B------:R-:W-:Y:S02]  /*21600*/  ELECT P6, UR62, PT ;  /* 0x00000000003e782f */ /* 0x000fe400038c0000 */
[----:B------:R-:W-:Y:S01]  /*21610*/  MOV R14, UR62 ;  /* 0x0000003e000e7c02 */ /* 0x000fe20008000f00 */
[----:B01-3--:R-:W-:Y:S10]  /*21620*/  ENDCOLLECTIVE ;  /* 0x000000000000791b */ /* 0x00bff40003800000 */
.L_x_12175:
[----:B------:R-:W-:Y:S05]  /*21630*/  BSYNC B0 ;  /* 0x0000000000007941 */ /* 0x000fea0003800000 */
.L_x_12174:
[----:B------:R-:W-:Y:S05]  /*21640*/  BRA `(.L_x_12176) ;  /* 0xffffffa0001c7947 */ /* 0x000fea000383ffff */
.L_x_12018:
[----:B-1----:R1:W2:Y:S02]  /*21650*/  SYNCS.PHASECHK.TRANS64.TRYWAIT P0, [R0+URZ+0x22840], R2 ;  /* 0x02284002000075a7 */ /* 0x0022a4000800017f */
[----:B--2---:R-:W-:Y:S05]  /*21660*/  @!P0 NANOSLEEP.SYNCS 0x989680 ;  /* 0x009896800000895d */ /* 0x004fea0003900000 */
[----:B------:R-:W2:Y:S02]  /*21670*/  @!P0 SYNCS.PHASECHK.TRANS64 P0, [R0+URZ+0x22840], R2 ;  /* 0x02284002000085a7 */ /* 0x000ea4000800007f */
[----:B--2---:R-:W-:Y:S05]  /*21680*/  @!P0 BRA `(.L_x_12018) ;  /* 0xfffffffc00f08947 */ /* 0x004fea000383ffff */
[----:B------:R-:W-:Y:S05]  /*21690*/  BRA `(.L_x_12177) ;  /* 0xffffffa000847947 */ /* 0x000fea000383ffff */
.L_x_12022:
        /* <DEDUP_REMOVED lines=13> */
.L_x_12178:
[----:B------:R-:W-:Y:S02]  /*21770*/  IMAD.MOV.U32 R13, RZ, RZ, R4 ;  /* 0x000000ffff0d7224 */ /* 0x000fe400078e0004 */
[----:B------:R-:W-:-:S07]  /*21780*/  IMAD.MOV.U32 R6, RZ, RZ, R14 ;  /* 0x000000ffff067224 */ /* 0x000fce00078e000e */
[----:B------:R-:W-:Y:S05]  /*21790*/  WARPSYNC.COLLECTIVE R15, `(.L_x_12179) ;  /* 0x000000000f087348 */ /* 0x000fea0003c00000 */
[----:B------:R0:W1:Y:S02]  /*217a0*/  SHFL.IDX P6, R14, R13, R12, R11 ;  /* 0x0000000c0d0e7389 */ /* 0x00006400000c000b */
[----:B01----:R-:W-:Y:S01]  /*217b0*/  ENDCOLLECTIVE ;  /* 0x000000000000791b */ /* 0x003fe20003800000 */
.L_x_12179:
[----:B------:R-:W-:Y:S02]  /*217c0*/  IMAD.MOV.U32 R13, RZ, RZ, R3 ;  /* 0x000000ffff0d7224 */ /* 0x000fe400078e0003 */
[----:B------:R-:W-:Y:S02]  /*217d0*/  IMAD.MOV.U32 R12, RZ, RZ, 0x1 ;  /* 0x00000001ff0c7424 */ /* 0x000fe400078e00ff */
[----:B------:R-:W-:-:S07]  /*217e0*/  IMAD.MOV.U32 R7, RZ, RZ, R14 ;  /* 0x000000ffff077224 */ /* 0x000fce00078e000e */
[----:B------:R-:W-:Y:S05]  /*217f0*/  WARPSYNC.COLLECTIVE R15, `(.L_x_12180) ;  /* 0x000000000f087348 */ /* 0x000fea0003c00000 */
[----:B------:R0:W1:Y:S02]  /*21800*/  SHFL.IDX P6, R14, R13, R12, R11 ;  /* 0x0000000c0d0e7389 */ /* 0x00006400000c000b */
[----:B01----:R-:W-:Y:S01]  /*21810*/  ENDCOLLECTIVE ;  /* 0x000000000000791b */ /* 0x003fe20003800000 */
.L_x_12180:
        /* <DEDUP_REMOVED lines=15> */
.L_x_12181:
[----:B------:R-:W-:Y:S02]  /*21910*/  IMAD.MOV.U32 R13, RZ, RZ, R3 ;  /* 0x000000ffff0d7224 */ /* 0x000fe400078e0003 */
[----:B------:R-:W-:Y:S02]  /*21920*/  IMAD.MOV.U32 R12, RZ, RZ, 0x2 ;  /* 0x00000002ff0c7424 */ /* 0x000fe400078e00ff */
[----:B------:R-:W-:-:S07]  /*21930*/  IMAD.MOV.U32 R5, RZ, RZ, R14 ;  /* 0x000000ffff057224 */ /* 0x000fce00078e000e */
[----:B------:R-:W-:Y:S05]  /*21940*/  WARPSYNC.COLLECTIVE R15, `(.L_x_12182) ;  /* 0x000000000f087348 */ /* 0x000fea0003c00000 */
[----:B------:R0:W1:Y:S02]  /*21950*/  SHFL.IDX P6, R14, R13, R12, R11 ;  /* 0x0000000c0d0e7389 */ /* 0x00006400000c000b */
[----:B01----:R-:W-:Y:S01]  /*21960*/  ENDCOLLECTIVE ;  /* 0x000000000000791b */ /* 0x003fe20003800000 */
.L_x_12182:
        /* <DEDUP_REMOVED lines=15> */
.L_x_12183:
[----:B------:R-:W-:Y:S02]  /*21a60*/  IMAD.MOV.U32 R13, RZ, RZ, R3 ;  /* 0x000000ffff0d7224 */ /* 0x000fe400078e0003 */
[----:B------:R-:W-:Y:S02]  /*21a70*/  IMAD.MOV.U32 R12, RZ, RZ, 0x3 ;  /* 0x00000003ff0c7424 */ /* 0x000fe400078e00ff */
[----:B------:R-:W-:-:S07]  /*21a80*/  IMAD.MOV.U32 R5, RZ, RZ, R14 ;  /* 0x000000ffff057224 */ /* 0x000fce00078e000e */
[----:B------:R-:W-:Y:S05]  /*21a90*/  WARPSYNC.COLLECTIVE R15, `(.L_x_12184) ;  /* 0x000000000f087348 */ /* 0x000fea0003c00000 */
[----:B------:R0:W1:Y:S02]  /*21aa0*/  SHFL.IDX P6, R14, R13, R12, R11 ;  /* 0x0000000c0d0e7389 */ /* 0x00006400000c000b */
[----:B01----:R-:W-:Y:S01]  /*21ab0*/  ENDCOLLECTIVE ;  /* 0x000000000000791b */ /* 0x003fe20003800000 */
.L_x_12184:
        /* <DEDUP_REMOVED lines=15> */
.L_x_12185:
[----:B------:R-:W-:Y:S02]  /*21bb0*/  IMAD.MOV.U32 R13, RZ, RZ, R3 ;  /* 0x000000ffff0d7224 */ /* 0x000fe400078e0003 */
[----:B------:R-:W-:Y:S02]  /*21bc0*/  IMAD.MOV.U32 R12, RZ, RZ, 0x4 ;  /* 0x00000004ff0c7424 */ /* 0x000fe400078e00ff */
[----:B------:R-:W-:-:S07]  /*21bd0*/  IMAD.MOV.U32 R5, RZ, RZ, R14 ;  /* 0x000000ffff057224 */ /* 0x000fce00078e000e */
[----:B------:R-:W-:Y:S05]  /*21be0*/  WARPSYNC.COLLECTIVE R15, `(.L_x_12186) ;  /* 0x000000000f087348 */ /* 0x000fea0003c00000 */
[----:B------:R0:W1:Y:S02]  /*21bf0*/  SHFL.IDX P6, R14, R13, R12, R11 ;  /* 0x0000000c0d0e7389 */ /* 0x00006400000c000b */
[----:B01----:R-:W-:Y:S01]  /*21c00*/  ENDCOLLECTIVE ;  /* 0x000000000000791b */ /* 0x003fe20003800000 */
.L_x_12186:
        /* <DEDUP_REMOVED lines=15> */
.L_x_12187:
[----:B------:R-:W-:Y:S02]  /*21d00*/  IMAD.MOV.U32 R13, RZ, RZ, R3 ;  /* 0x000000ffff0d7224 */ /* 0x000fe400078e0003 */
[----:B------:R-:W-:Y:S02]  /*21d10*/  IMAD.MOV.U32 R12, RZ, RZ, 0x5 ;  /* 0x00000005ff0c7424 */ /* 0x000fe400078e00ff */
[----:B------:R-:W-:-:S07]  /*21d20*/  IMAD.MOV.U32 R5, RZ, RZ, R14 ;  /* 0x000000ffff057224 */ /* 0x000fce00078e000e */
[----:B------:R-:W-:Y:S05]  /*21d30*/  WARPSYNC.COLLECTIVE R15, `(.L_x_12188) ;  /* 0x000000000f087348 */ /* 0x000fea0003c00000 */
[----:B------:R0:W1:Y:S02]  /*21d40*/  SHFL.IDX P6, R14, R13, R12, R11 ;  /* 0x0000000c0d0e7389 */ /* 0x00006400000c000b */
[----:B01----:R-:W-:Y:S01]  /*21d50*/  ENDCOLLECTIVE ;  /* 0x000000000000791b */ /* 0x003fe20003800000 */
.L_x_12188:
        /* <DEDUP_REMOVED lines=15> */
.L_x_12189:
[----:B------:R-:W-:Y:S02]  /*21e50*/  IMAD.MOV.U32 R13, RZ, RZ, R3 ;  /* 0x000000ffff0d7224 */ /* 0x000fe400078e0003 */
[----:B------:R-:W-:Y:S02]  /*21e60*/  IMAD.MOV.U32 R12, RZ, RZ, 0x6 ;  /* 0x00000006ff0c7424 */ /* 0x000fe400078e00ff */
[----:B------:R-:W-:-:S07]  /*21e70*/  IMAD.MOV.U32 R5, RZ, RZ, R14 ;  /* 0x000000ffff057224 */ /* 0x000fce00078e000e */
[----:B------:R-:W-:Y:S05]  /*21e80*/  WARPSYNC.COLLECTIVE R15, `(.L_x_12190) ;  /* 0x000000000f087348 */ /* 0x000fea0003c00000 */
[----:B------:R0:W1:Y:S02]  /*21e90*/  SHFL.IDX P6, R14, R13, R12, R11 ;  /* 0x0000000c0d0e7389 */ /* 0x00006400000c000b */
[----:B01----:R-:W-:Y:S01]  /*21ea0*/  ENDCOLLECTIVE ;  /* 0x000000000000791b */ /* 0x003fe20003800000 */
.L_x_12190:
        /* <DEDUP_REMOVED lines=13> */
.L_x_12191:
        /* <DEDUP_REMOVED lines=8> */
.L_x_12192:
        /* <DEDUP_REMOVED lines=13> */
.L_x_12193:
[----:B------:R-:W-:Y:S01]  /*220d0*/  IMAD.MOV.U32 R3, RZ, RZ, R14 ;  /* 0x000000ffff037224 */ /* 0x000fe200078e000e */
[----:B------:R-:W-:Y:S06]  /*220e0*/  BRA `(.L_x_12194) ;  /* 0xffffffa4001c7947 */ /* 0x000fec000383ffff */
.L_x_12025:
[----:B0-----:R-:W2:Y:S02]  /*220f0*/  LDL R2, [R1+0x4] ;  /* 0x0000040001027983 */ /* 0x001ea40000100800 */
[----:B--2---:R0:W1:Y:S02]  /*22100*/  SYNCS.PHASECHK.TRANS64.TRYWAIT P0, [R2+URZ+0x22820], R0 ;  /* 0x02282000020075a7 */ /* 0x004064000800017f */
[----:B-1----:R-:W-:Y:S05]  /*22110*/  @!P0 NANOSLEEP.SYNCS 0x989680 ;  /* 0x009896800000895d */ /* 0x002fea0003900000 */
[----:B------:R-:W1:Y:S02]  /*22120*/  @!P0 SYNCS.PHASECHK.TRANS64 P0, [R2+URZ+0x22820], R0 ;  /* 0x02282000020085a7 */ /* 0x000e64000800007f */
[----:B-1----:R-:W-:Y:S05]  /*22130*/  @!P0 BRA `(.L_x_12025) ;  /* 0xfffffffc00ec8947 */ /* 0x002fea000383ffff */
[----:B------:R-:W-:Y:S05]  /*22140*/  BRA `(.L_x_12195) ;  /* 0xffffffa4007c7947 */ /* 0x000fea000383ffff */
.L_x_12029:
[----:B0-----:R0:W1:Y:S02]  /*22150*/  SYNCS.PHASECHK.TRANS64.TRYWAIT P0, [R2+URZ+0x22860], R0 ;  /* 0x02286000020075a7 */ /* 0x001064000800017f */
[----:B-1----:R-:W-:Y:S05]  /*22160*/  @!P0 NANOSLEEP.SYNCS 0x989680 ;  /* 0x009896800000895d */ /* 0x002fea0003900000 */
[----:B------:R-:W1:Y:S02]  /*22170*/  @!P0 SYNCS.PHASECHK.TRANS64 P0, [R2+URZ+0x22860], R0 ;  /* 0x02286000020085a7 */ /* 0x000e64000800007f */
[----:B-1----:R-:W-:Y:S05]  /*22180*/  @!P0 BRA `(.L_x_12029) ;  /* 0xfffffffc00f08947 */ /* 0x002fea000383ffff */
[----:B------:R-:W-:Y:S05]  /*22190*/  BRA `(.L_x_12196) ;  /* 0xffffffa400a87947 */ /* 0x000fea000383ffff */
.L_x_12044:
[----:B-1----:R1:W2:Y:S02]  /*221a0*/  SYNCS.PHASECHK.TRANS64.TRYWAIT P0, [R2+URZ+0x22840], R5 ;  /* 0x02284005020075a7 */ /* 0x0022a4000800017f */
[----:B--2---:R-:W-:Y:S05]  /*221b0*/  @!P0 NANOSLEEP.SYNCS 0x989680 ;  /* 0x009896800000895d */ /* 0x004fea0003900000 */
[----:B------:R-:W2:Y:S02]  /*221c0*/  @!P0 SYNCS.PHASECHK.TRANS64 P0, [R2+URZ+0x22840], R5 ;  /* 0x02284005020085a7 */ /* 0x000ea4000800007f */
[----:B--2---:R-:W-:Y:S05]  /*221d0*/  @!P0 BRA `(.L_x_12044) ;  /* 0xfffffffc00f08947 */ /* 0x004fea000383ffff */
[----:B------:R-:W-:Y:S05]  /*221e0*/  BRA `(.L_x_12197) ;  /* 0xffffffac00c47947 */ /* 0x000fea000383ffff */
.L_x_12049:
[----:B0-----:R0:W2:Y:S02]  /*221f0*/  SYNCS.PHASECHK.TRANS64.TRYWAIT P0, [R2+URZ+0x22860], R5 ;  /* 0x02286005020075a7 */ /* 0x0010a4000800017f */
[----:B--2---:R-:W-:Y:S05]  /*22200*/  @!P0 NANOSLEEP.SYNCS 0x989680 ;  /* 0x009896800000895d */ /* 0x004fea0003900000 */
[----:B------:R-:W2:Y:S02]  /*22210*/  @!P0 SYNCS.PHASECHK.TRANS64 P0, [R2+URZ+0x22860], R5 ;  /* 0x02286005020085a7 */ /* 0x000ea4000800007f */
[----:B--2---:R-:W-:Y:S05]  /*22220*/  @!P0 BRA `(.L_x_12049) ;  /* 0xfffffffc00f08947 */ /* 0x004fea000383ffff */
[----:B------:R-:W-:Y:S05]  /*22230*/  BRA `(.L_x_12198) ;  /* 0xffffffb000487947 */ /* 0x000fea000383ffff */
.L_x_12060:
[----:B0-----:R0:W1:Y:S02]  /*22240*/  SYNCS.PHASECHK.TRANS64.TRYWAIT P0, [R3+URZ+0x22840], R2 ;  /* 0x02284002030075a7 */ /* 0x001064000800017f */
[----:B-1----:R-:W-:Y:S05]  /*22250*/  @!P0 NANOSLEEP.SYNCS 0x989680 ;  /* 0x009896800000895d */ /* 0x002fea0003900000 */
[----:B------:R-:W1:Y:S02]  /*22260*/  @!P0 SYNCS.PHASECHK.TRANS64 P0, [R3+URZ+0x22840], R2 ;  /* 0x02284002030085a7 */ /* 0x000e64000800007f */
[----:B-1----:R-:W-:Y:S05]  /*22270*/  @!P0 BRA `(.L_x_12060) ;  /* 0xfffffffc00f08947 */ /* 0x002fea000383ffff */
[----:B------:R-:W-:Y:S05]  /*22280*/  BRA `(.L_x_12199) ;  /* 0xffffffb800487947 */ /* 0x000fea000383ffff */
.L_x_12065:
[----:B-1----:R1:W2:Y:S02]  /*22290*/  SYNCS.PHASECHK.TRANS64.TRYWAIT P0, [R3+URZ+0x22860], R2 ;  /* 0x02286002030075a7 */ /* 0x0022a4000800017f */
[----:B--2---:R-:W-:Y:S05]  /*222a0*/  @!P0 NANOSLEEP.SYNCS 0x989680 ;  /* 0x009896800000895d */ /* 0x004fea0003900000 */
[----:B------:R-:W2:Y:S02]  /*222b0*/  @!P0 SYNCS.PHASECHK.TRANS64 P0, [R3+URZ+0x22860], R2 ;  /* 0x02286002030085a7 */ /* 0x000ea4000800007f */
[----:B--2---:R-:W-:Y:S05]  /*222c0*/  @!P0 BRA `(.L_x_12065) ;  /* 0xfffffffc00f08947 */ /* 0x004fea000383ffff */
[----:B------:R-:W-:Y:S05]  /*222d0*/  BRA `(.L_x_12200) ;  /* 0xffffffb800c87947 */ /* 0x000fea000383ffff */
.L_x_12076:
[----:B0-----:R0:W1:Y:S02]  /*222e0*/  SYNCS.PHASECHK.TRANS64.TRYWAIT P0, [R3+URZ+0x22840], R2 ;  /* 0x02284002030075a7 */ /* 0x001064000800017f */
[----:B-1----:R-:W-:Y:S05]  /*222f0*/  @!P0 NANOSLEEP.SYNCS 0x989680 ;  /* 0x009896800000895d */ /* 0x002fea0003900000 */
[----:B------:R-:W1:Y:S02]  /*22300*/  @!P0 SYNCS.PHASECHK.TRANS64 P0, [R3+URZ+0x22840], R2 ;  /* 0x02284002030085a7 */ /* 0x000e64000800007f */
[----:B-1----:R-:W-:Y:S05]  /*22310*/  @!P0 BRA `(.L_x_12076) ;  /* 0xfffffffc00f08947 */ /* 0x002fea000383ffff */
[----:B------:R-:W-:Y:S05]  /*22320*/  BRA `(.L_x_12201) ;  /* 0xffffffc000a47947 */ /* 0x000fea000383ffff */
.L_x_12081:
[----:B-1----:R1:W2:Y:S02]  /*22330*/  SYNCS.PHASECHK.TRANS64.TRYWAIT P0, [R3+URZ+0x22860], R2 ;  /* 0x02286002030075a7 */ /* 0x0022a4000800017f */
[----:B--2---:R-:W-:Y:S05]  /*22340*/  @!P0 NANOSLEEP.SYNCS 0x989680 ;  /* 0x009896800000895d */ /* 0x004fea0003900000 */
[----:B------:R-:W2:Y:S02]  /*22350*/  @!P0 SYNCS.PHASECHK.TRANS64 P0, [R3+URZ+0x22860], R2 ;  /* 0x02286002030085a7 */ /* 0x000ea4000800007f */
[----:B--2---:R-:W-:Y:S05]  /*22360*/  @!P0 BRA `(.L_x_12081) ;  /* 0xfffffffc00f08947 */ /* 0x004fea000383ffff */
[----:B------:R-:W-:Y:S05]  /*22370*/  BRA `(.L_x_12202) ;  /* 0xffffffc400287947 */ /* 0x000fea000383ffff */
.L_x_12093:
[----:B------:R-:W-:Y:S01]  /*22380*/  BSSY B0, `(.L_x_12203) ;  /* 0x0000008000007945 */ /* 0x000fe20003800000 */
[----:B------:R-:W-:Y:S02]  /*22390*/  IMAD.MOV.U32 R13, RZ, RZ, R16 ;  /* 0x000000ffff0d7224 */ /* 0x000fe400078e0010 */
[----:B------:R-:W-:Y:S02]  /*223a0*/  IMAD.MOV.U32 R12, RZ, RZ, RZ ;  /* 0x000000ffff0c7224 */ /* 0x000fe400078e00ff */
[----:B0-----:R-:W-:Y:S02]  /*223b0*/  IMAD.MOV.U32 R11, RZ, RZ, 0x1f ;  /* 0x0000001fff0b7424 */ /* 0x001fe400078e00ff */
[----:B------:R-:W-:-:S07]  /*223c0*/  IMAD.MOV.U32 R15, RZ, RZ, -0x1 ;  /* 0xffffffffff0f7424 */ /* 0x000fce00078e00ff */
[----:B-1---5:R-:W-:Y:S05]  /*223d0*/  WARPSYNC.COLLECTIVE R15, `(.L_x_12204) ;  /* 0x000000000f087348 */ /* 0x022fea0003c00000 */
[----:B------:R0:W2:Y:S02]  /*223e0*/  SHFL.IDX P6, R14, R13, R12, R11 ;  /* 0x0000000c0d0e7389 */ /* 0x0000a400000c000b */
[----:B012--5:R-:W-:Y:S01]  /*223f0*/  ENDCOLLECTIVE ;  /* 0x000000000000791b */ /* 0x027fe20003800000 */
.L_x_12204:
[----:B------:R-:W-:Y:S05]  /*22400*/  BSYNC B0 ;  /* 0x0000000000007941 */ /* 0x000fea0003800000 */
.L_x_12203:
        /* <DEDUP_REMOVED lines=9> */
.L_x_12205:
        /* <DEDUP_REMOVED lines=18> */
.L_x_12206:
[----:B------:R-:W-:Y:S01]  /*225c0*/  IMAD.MOV.U32 R12, RZ, RZ, 0x2 ;  /* 0x00000002ff0c7424 */ /* 0x000fe200078e00ff */
[----:B------:R-:W-:-:S05]  /*225d0*/  SEL R14, R14, RZ, P1 ;  /* 0x000000ff0e0e7207 */ /* 0x000fca0000800000 */
[----:B------:R-:W-:-:S04]  /*225e0*/  IMAD.IADD R2, R3, 0x1, R14 ;  /* 0x0000000103027824 */ /* 0x000fc800078e020e */
[----:B------:R-:W-:-:S07]  /*225f0*/  IMAD.MOV.U32 R13, RZ, RZ, R2 ;  /* 0x000000ffff0d7224 */ /* 0x000fce00078e0002 */
[----:B------:R-:W-:Y:S05]  /*22600*/  WARPSYNC.COLLECTIVE R15, `(.L_x_12207) ;  /* 0x000000000f087348 */ /* 0x000fea0003c00000 */
[----:B------:R0:W1:Y:S02]  /*22610*/  SHFL.UP P6, R14, R13, R12, R11 ;  /* 0x0400000c0d0e7389 */ /* 0x00006400000c000b */
[----:B01----:R-:W-:Y:S01]  /*22620*/  ENDCOLLECTIVE ;  /* 0x000000000000791b */ /* 0x003fe20003800000 */
.L_x_12207:
        /* <DEDUP_REMOVED lines=8> */
.L_x_12208:
        /* <DEDUP_REMOVED lines=8> */
.L_x_12209:
        /* <DEDUP_REMOVED lines=8> */
.L_x_12210:
        /* <DEDUP_REMOVED lines=9> */
.L_x_12211:
[----:B------:R-:W-:Y:S01]  /*22840*/  IMAD.MOV.U32 R16, RZ, RZ, R14 ;  /* 0x000000ffff107224 */ /* 0x000fe200078e000e */
[----:B------:R-:W-:Y:S06]  /*22850*/  BRA `(.L_x_12212) ;  /* 0xffffffc800787947 */ /* 0x000fec000383ffff */
.L_x_12098:
[----:B------:R-:W-:Y:S01]  /*22860*/  BSSY B0, `(.L_x_12213) ;  /* 0x0000008000007945 */ /* 0x000fe20003800000 */
[----:B-----5:R-:W-:Y:S02]  /*22870*/  IMAD.MOV.U32 R13, RZ, RZ, R3 ;  /* 0x000000ffff0d7224 */ /* 0x020fe400078e0003 */
[----:B------:R-:W-:Y:S02]  /*22880*/  IMAD.MOV.U32 R12, RZ, RZ, 0x1 ;  /* 0x00000001ff0c7424 */ /* 0x000fe400078e00ff */
[----:B0-----:R-:W-:Y:S02]  /*22890*/  IMAD.MOV.U32 R11, RZ, RZ, RZ ;  /* 0x000000ffff0b7224 */ /* 0x001fe400078e00ff */
[----:B------:R-:W-:-:S07]  /*228a0*/  IMAD.MOV.U32 R15, RZ, RZ, -0x1 ;  /* 0xffffffffff0f7424 */ /* 0x000fce00078e00ff */
[----:B-1----:R-:W-:Y:S05]  /*228b0*/  WARPSYNC.COLLECTIVE R15, `(.L_x_12214) ;  /* 0x000000000f087348 */ /* 0x002fea0003c00000 */
[----:B------:R0:W2:Y:S02]  /*228c0*/  SHFL.UP P6, R14, R13, R12, R11 ;  /* 0x0400000c0d0e7389 */ /* 0x0000a400000c000b */
[----:B012---:R-:W-:Y:S01]  /*228d0*/  ENDCOLLECTIVE ;  /* 0x000000000000791b */ /* 0x007fe20003800000 */
.L_x_12214:
[----:B------:R-:W-:Y:S05]  /*228e0*/  BSYNC B0 ;  /* 0x0000000000007941 */ /* 0x000fea0003800000 */
.L_x_12213:
        /* <DEDUP_REMOVED lines=9> */
.L_x_12215:
[----:B------:R-:W-:Y:S01]  /*22980*/  IMAD.MOV.U32 R12, RZ, RZ, 0x4 ;  /* 0x00000004ff0c7424 */ /* 0x000fe200078e00ff */
[----:B------:R-:W-:-:S05]  /*22990*/  SEL R7, R14, RZ, P2 ;  /* 0x000000ff0e077207 */ /* 0x000fca0001000000 */
[----:B------:R-:W-:-:S04]  /*229a0*/  IMAD.IADD R2, R2, 0x1, R7 ;  /* 0x0000000102027824 */ /* 0x000fc800078e0207 */
[----:B------:R-:W-:-:S07]  /*229b0*/  IMAD.MOV.U32 R13, RZ, RZ, R2 ;  /* 0x000000ffff0d7224 */ /* 0x000fce00078e0002 */
[----:B------:R-:W-:Y:S05]  /*229c0*/  WARPSYNC.COLLECTIVE R15, `(.L_x_12216) ;  /* 0x000000000f087348 */ /* 0x000fea0003c00000 */
[----:B------:R0:W1:Y:S02]  /*229d0*/  SHFL.UP P6, R14, R13, R12, R11 ;  /* 0x0400000c0d0e7389 */ /* 0x00006400000c000b */
[----:B01----:R-:W-:Y:S01]  /*229e0*/  ENDCOLLECTIVE ;  /* 0x000000000000791b */ /* 0x003fe20003800000 */
.L_x_12216:
[----:B------:R-:W-:Y:S01]  /*229f0*/  IMAD.MOV.U32 R12, RZ, RZ, 0x8 ;  /* 0x00000008ff0c7424 */ /* 0x000fe200078e00ff */
[----:B------:R-:W-:-:S05]  /*22a00*/  SEL R7, R14, RZ, P3 ;  /* 0x000000ff0e077207 */ /* 0x000fca0001800000 */
[----:B------:R-:W-:-:S04]  /*22a10*/  IMAD.IADD R2, R2, 0x1, R7 ;  /* 0x0000000102027824 */ /* 0x000fc800078e0207 */
[----:B------:R-:W-:-:S07]  /*22a20*/  IMAD.MOV.U32 R13, RZ, RZ, R2 ;  /* 0x000000ffff0d7224 */ /* 0x000fce00078e0002 */
[----:B------:R-:W-:Y:S05]  /*22a30*/  WARPSYNC.COLLECTIVE R15, `(.L_x_12217) ;  /* 0x000000000f087348 */ /* 0x000fea0003c00000 */
[----:B------:R0:W1:Y:S02]  /*22a40*/  SHFL.UP P6, R14, R13, R12, R11 ;  /* 0x0400000c0d0e7389 */ /* 0x00006400000c000b */
[----:B01----:R-:W-:Y:S01]  /*22a50*/  ENDCOLLECTIVE ;  /* 0x000000000000791b */ /* 0x003fe20003800000 */
.L_x_12217:
[----:B------:R-:W-:Y:S01]  /*22a60*/  IMAD.MOV.U32 R12, RZ, RZ, 0x10 ;  /* 0x00000010ff0c7424 */ /* 0x000fe200078e00ff */
[----:B------:R-:W-:-:S05]  /*22a70*/  SEL R7, R14, RZ, P4 ;  /* 0x000000ff0e077207 */ /* 0x000fca0002000000 */
[----:B------:R-:W-:-:S04]  /*22a80*/  IMAD.IADD R2, R2, 0x1, R7 ;  /* 0x0000000102027824 */ /* 0x000fc800078e0207 */
[----:B------:R-:W-:-:S07]  /*22a90*/  IMAD.MOV.U32 R13, RZ, RZ, R2 ;  /* 0x000000ffff0d7224 */ /* 0x000fce00078e0002 */
[----:B------:R-:W-:Y:S05]  /*22aa0*/  WARPSYNC.COLLECTIVE R15, `(.L_x_12218) ;  /* 0x000000000f087348 */ /* 0x000fea0003c00000 */
[----:B------:R0:W1:Y:S02]  /*22ab0*/  SHFL.UP P6, R14, R13, R12, R11 ;  /* 0x0400000c0d0e7389 */ /* 0x00006400000c000b */
[----:B01----:R-:W-:Y:S01]  /*22ac0*/  ENDCOLLECTIVE ;  /* 0x000000000000791b */ /* 0x003fe20003800000 */
.L_x_12218:
        /* <DEDUP_REMOVED lines=8> */
.L_x_12219:
[----:B------:R-:W-:Y:S01]  /*22b50*/  IMAD.MOV.U32 R16, RZ, RZ, R14 ;  /* 0x000000ffff107224 */ /* 0x000fe200078e000e */
[----:B------:R-:W-:Y:S06]  /*22b60*/  BRA `(.L_x_12220) ;  /* 0xffffffc800507947 */ /* 0x000fec000383ffff */
.L_x_12100:
[----:B------:R-:W-:Y:S01]  /*22b70*/  BSSY B0, `(.L_x_12221) ;  /* 0x0000006000007945 */ /* 0x000fe20003800000 */
[----:B------:R-:W-:Y:S01]  /*22b80*/  PLOP3.LUT P6, PT, P6, PT, PT, 0x8, 0x0 ;  /* 0x000000000000781c */ /* 0x000fe200037ce170 */
[----:B------:R-:W-:-:S12]  /*22b90*/  IMAD.MOV.U32 R15, RZ, RZ, -0x1 ;  /* 0xffffffffff0f7424 */ /* 0x000fd800078e00ff */
[----:B0----5:R-:W-:Y:S05]  /*22ba0*/  WARPSYNC.COLLECTIVE R15, `(.L_x_12222) ;  /* 0x000000000f087348 */ /* 0x021fea0003c00000 */
[----:B------:R-:W-:Y:S01]  /*22bb0*/  VOTE.ANY R14, PT, P6 ;  /* 0x00000000000e7806 */ /* 0x000fe200030e0100 */
[----:B0----5:R-:W-:Y:S06]  /*22bc0*/  ENDCOLLECTIVE ;  /* 0x000000000000791b */ /* 0x021fec0003800000 */
.L_x_12222:
[----:B------:R-:W-:Y:S05]  /*22bd0*/  BSYNC B0 ;  /* 0x0000000000007941 */ /* 0x000fea0003800000 */
.L_x_12221:
        /* <DEDUP_REMOVED lines=9> */
.L_x_12223:
[----:B------:R-:W-:Y:S01]  /*22c70*/  IMAD.MOV.U32 R17, RZ, RZ, R14 ;  /* 0x000000ffff117224 */ /* 0x000fe200078e000e */
[----:B------:R-:W-:Y:S06]  /*22c80*/  BRA `(.L_x_12224) ;  /* 0xffffffc800407947 */ /* 0x000fec000383ffff */
.L_x_12102:
[----:B------:R-:W-:Y:S01]  /*22c90*/  BSSY B0, `(.L_x_12225) ;  /* 0x0000007000007945 */ /* 0x000fe20003800000 */
[----:B------:R-:W-:Y:S02]  /*22ca0*/  IMAD.MOV.U32 R13, RZ, RZ, R2 ;  /* 0x000000ffff0d7224 */ /* 0x000fe400078e0002 */
[----:B0-----:R-:W-:Y:S02]  /*22cb0*/  IMAD.MOV.U32 R11, RZ, RZ, 0x1f ;  /* 0x0000001fff0b7424 */ /* 0x001fe400078e00ff */
[----:B------:R-:W-:-:S07]  /*22cc0*/  IMAD.MOV.U32 R15, RZ, RZ, -0x1 ;  /* 0xffffffffff0f7424 */ /* 0x000fce00078e00ff */
[----:B-12--5:R-:W-:Y:S05]  /*22cd0*/  WARPSYNC.COLLECTIVE R15, `(.L_x_12226) ;  /* 0x000000000f087348 */ /* 0x026fea0003c00000 */
[----:B------:R0:W3:Y:S02]  /*22ce0*/  SHFL.IDX P6, R14, R13, R12, R11 ;  /* 0x0000000c0d0e7389 */ /* 0x0000e400000c000b */
[----:B0123-5:R-:W-:Y:S01]  /*22cf0*/  ENDCOLLECTIVE ;  /* 0x000000000000791b */ /* 0x02ffe20003800000 */
.L_x_12226:
[----:B------:R-:W-:Y:S05]  /*22d00*/  BSYNC B0 ;  /* 0x0000000000007941 */ /* 0x000fea0003800000 */
.L_x_12225:
[----:B------:R-:W-:Y:S01]  /*22d10*/  IMAD.MOV.U32 R2, RZ, RZ, R14 ;  /* 0x000000ffff027224 */ /* 0x000fe200078e000e */
[----:B------:R-:W-:Y:S06]  /*22d20*/  BRA `(.L_x_12227) ;  /* 0xffffffc800347947 */ /* 0x000fec000383ffff */
.L_x_12106:
[----:B0-----:R0:W1:Y:S02]  /*22d30*/  SYNCS.PHASECHK.TRANS64.TRYWAIT P0, [R0+URZ+0x22820], R3 ;  /* 0x02282003000075a7 */ /* 0x001064000800017f */
[----:B-1----:R-:W-:Y:S05]  /*22d40*/  @!P0 NANOSLEEP.SYNCS 0x989680 ;  /* 0x009896800000895d */ /* 0x002fea0003900000 */
[----:B------:R-:W1:Y:S02]  /*22d50*/  @!P0 SYNCS.PHASECHK.TRANS64 P0, [R0+URZ+0x22820], R3 ;  /* 0x02282003000085a7 */ /* 0x000e64000800007f */
[----:B-1----:R-:W-:Y:S05]  /*22d60*/  @!P0 BRA `(.L_x_12106) ;  /* 0xfffffffc00f08947 */ /* 0x002fea000383ffff */
[----:B------:R-:W-:Y:S05]  /*22d70*/  BRA `(.L_x_12228) ;  /* 0xffffffcc00b87947 */ /* 0x000fea000383ffff */
.L_x_12107:
        /* <DEDUP_REMOVED lines=11> */
.L_x_12230:
[----:B------:R-:W-:Y:S05]  /*22e30*/  BSYNC B0 ;  /* 0x0000000000007941 */ /* 0x000fea0003800000 */
.L_x_12229:
[----:B------:R-:W-:Y:S05]  /*22e40*/  BRA `(.L_x_12231) ;  /* 0xffffffcc00a07947 */ /* 0x000fea000383ffff */
.L_x_12108:
[----:B------:R-:W-:Y:S01]  /*22e50*/  BSSY B0, `(.L_x_12232) ;  /* 0x0000006000007945 */ /* 0x000fe20003800000 */
[----:B------:R-:W-:-:S07]  /*22e60*/  IMAD.MOV.U32 R15, RZ, RZ, -0x1 ;  /* 0xffffffffff0f7424 */ /* 0x000fce00078e00ff */
[----:B01---5:R-:W-:Y:S05]  /*22e70*/  WARPSYNC.COLLECTIVE R15, `(.L_x_12233) ;  /* 0x000000000f0c7348 */ /* 0x023fea0003c00000 */
[----:B------:R-:W-:Y:S02]  /*22e80*/  ELECT P6, UR62, PT ;  /* 0x00000000003e782f */ /* 0x000fe400038c0000 */
[----:B------:R-:W-:Y:S01]  /*22e90*/  MOV R14, UR62 ;  /* 0x0000003e000e7c02 */ /* 0x000fe20008000f00 */
[----:B01---5:R-:W-:Y:S10]  /*22ea0*/  ENDCOLLECTIVE ;  /* 0x000000000000791b */ /* 0x023ff40003800000 */
.L_x_12233:
[----:B------:R-:W-:Y:S05]  /*22eb0*/  BSYNC B0 ;  /* 0x0000000000007941 */ /* 0x000fea0003800000 */
.L_x_12232:
[----:B------:R-:W-:Y:S05]  /*22ec0*/  BRA `(.L_x_12234) ;  /* 0xffffffcc00947947 */ /* 0x000fea000383ffff */
.L_x_12110:
[----:B0-----:R0:W1:Y:S02]  /*22ed0*/  SYNCS.PHASECHK.TRANS64.TRYWAIT P0, [R6+URZ], R5 ;  /* 0x00000005060075a7 */ /* 0x001064000800017f */
[----:B-1----:R-:W-:Y:S05]  /*22ee0*/  @!P0 NANOSLEEP.SYNCS 0x989680 ;  /* 0x009896800000895d */ /* 0x002fea0003900000 */
[----:B------:R-:W1:Y:S02]  /*22ef0*/  @!P0 SYNCS.PHASECHK.TRANS64 P0, [R6+URZ], R5 ;  /* 0x00000005060085a7 */ /* 0x000e64000800007f */
[----:B-1----:R-:W-:Y:S05]  /*22f00*/  @!P0 BRA `(.L_x_12110) ;  /* 0xfffffffc00f08947 */ /* 0x002fea000383ffff */
[----:B------:R-:W-:Y:S05]  /*22f10*/  BRA `(.L_x_12235) ;  /* 0xffffffcc00d07947 */ /* 0x000fea000383ffff */
.L_x_12111:
[----:B-1----:R1:W2:Y:S02]  /*22f20*/  SYNCS.PHASECHK.TRANS64.TRYWAIT P0, [R7+URZ], R2 ;  /* 0x00000002070075a7 */ /* 0x0022a4000800017f */
[----:B--2---:R-:W-:Y:S05]  /*22f30*/  @!P0 NANOSLEEP.SYNCS 0x989680 ;  /* 0x009896800000895d */ /* 0x004fea0003900000 */
[----:B------:R-:W2:Y:S02]  /*22f40*/  @!P0 SYNCS.PHASECHK.TRANS64 P0, [R7+URZ], R2 ;  /* 0x00000002070085a7 */ /* 0x000ea4000800007f */
[----:B--2---:R-:W-:Y:S05]  /*22f50*/  @!P0 BRA `(.L_x_12111) ;  /* 0xfffffffc00f08947 */ /* 0x004fea000383ffff */
[----:B------:R-:W-:Y:S05]  /*22f60*/  BRA `(.L_x_12236) ;  /* 0xffffffcc00c47947 */ /* 0x000fea000383ffff */
.L_x_12113:
[----:B--2---:R2:W3:Y:S02]  /*22f70*/  SYNCS.PHASECHK.TRANS64.TRYWAIT P0, [R4+URZ], R5 ;  /* 0x00000005040075a7 */ /* 0x0044e4000800017f */
[----:B---3--:R-:W-:Y:S05]  /*22f80*/  @!P0 NANOSLEEP.SYNCS 0x989680 ;  /* 0x009896800000895d */ /* 0x008fea0003900000 */
[----:B------:R-:W3:Y:S02]  /*22f90*/  @!P0 SYNCS.PHASECHK.TRANS64 P0, [R4+URZ], R5 ;  /* 0x00000005040085a7 */ /* 0x000ee4000800007f */
[----:B---3--:R-:W-:Y:S05]  /*22fa0*/  @!P0 BRA `(.L_x_12113) ;  /* 0xfffffffc00f08947 */ /* 0x008fea000383ffff */
[----:B------:R-:W-:Y:S05]  /*22fb0*/  BRA `(.L_x_12237) ;  /* 0xffffffcc00cc7947 */ /* 0x000fea000383ffff */
.L_x_12238:
        /* <DEDUP_REMOVED lines=12> */
.L_x_15144:


//--------------------- .text._ZN7cutlass13device_kernelIN5flash11enable_sm90INS1_16FlashAttnFwdSm90INS1_25CollectiveMainloopFwdSm90ILi2EN4cute5tupleIJNS5_1CILi1EEES8_S8_EEENS6_IJNS7_ILi128EEENS7_ILi96EEENS7_ILi64EEEEEELi256ENS_10bfloat16_tEfNS_4arch4Sm90ELb0ELb1ELb0ELb1ELb0ELb0ELb1ELb1ELb0ELb1ELb0ELb0EEENS1_21CollectiveEpilogueFwdINS6_IJSA_NS7_ILi256EEESB_EEES9_SE_SG_Li256ELb1ELb1ELb0ELb0EEENS1_36VarlenDynamicPersistentTileSchedulerILi128ELi96ELi256ELi128ELb0ELb1ELb1ELb1ELb0ELb1EEEEEEEEEvNT_6ParamsE --------------------------
	.section	.text._ZN7cutlass13device_kernelIN5flash11enable_sm90INS1_16FlashAttnFwdSm90INS1_25CollectiveMainloopFwdSm90ILi2EN4cute5tupleIJNS5_1CILi1EEES8_S8_EEENS6_IJNS7_ILi128EEENS7_ILi96EEENS7_ILi64EEEEEELi256ENS_10bfloat16_tEfNS_4arch4Sm90ELb0ELb1ELb0ELb1ELb0ELb0ELb1ELb1ELb0ELb1ELb0ELb0EEENS1_21CollectiveEpilogueFwdINS6_IJSA_NS7_ILi256EEESB_EEES9_SE_SG_Li256ELb1ELb1ELb0ELb0EEENS1_36VarlenDynamicPersistentTileSchedulerILi128ELi96ELi256ELi128ELb0ELb1ELb1ELb1ELb0ELb1EEEEEEEEEvNT_6ParamsE,"ax",@progbits
	.align	128
.text._ZN7cutlass13device_kernelIN5flash11enable_sm90INS1_16FlashAttnFwdSm90INS1_25CollectiveMainloopFwdSm90ILi2EN4cute5tupleIJNS5_1CILi1EEES8_S8_EEENS6_IJNS7_ILi128EEENS7_ILi96EEENS7_ILi64EEEEEELi256ENS_10bfloat16_tEfNS_4arch4Sm90ELb0ELb1ELb0ELb1ELb0ELb0ELb1ELb1ELb0ELb1ELb0ELb0EEENS1_21CollectiveEpilogueFwdINS6_IJSA_NS7_ILi256EEESB_EEES9_SE_SG_Li256ELb1ELb1ELb0ELb0EEENS1_36VarlenDynamicPersistentTileSchedulerILi128ELi96ELi256ELi128ELb0ELb1ELb1ELb1ELb0ELb1EEEEEEEEEvNT_6ParamsE:
        .type           _ZN7cutlass13device_kernelIN5flash11enable_sm90INS1_16FlashAttnFwdSm90INS1_25CollectiveMainloopFwdSm90ILi2EN4cute5tupleIJNS5_1CILi1EEES8_S8_EEENS6_IJNS7_ILi128EEENS7_ILi96EEENS7_ILi64EEEEEELi256ENS_10bfloat16_tEfNS_4arch4Sm90ELb0ELb1ELb0ELb1ELb0ELb0ELb1ELb1ELb0ELb1ELb0ELb0EEENS1_21CollectiveEpilogueFwdINS6_IJSA_NS7_ILi256EEESB_EEES9_SE_SG_Li256ELb1ELb1ELb0ELb0EEENS1_36VarlenDynamicPersistentTileSchedulerILi128ELi96ELi256ELi128ELb0ELb1ELb1ELb1ELb0ELb1EEEEEEEEEvNT_6ParamsE,@function
        .size           _ZN7cutlass13device_kernelIN5flash11enable_sm90INS1_16FlashAttnFwdSm90INS1_25CollectiveMainloopFwdSm90ILi2EN4cute5tupleIJNS5_1CILi1EEES8_S8_EEENS6_IJNS7_ILi128EEENS7_ILi96EEENS7_ILi64EEEEEELi256ENS_10bfloat16_tEfNS_4arch4Sm90ELb0ELb1ELb0ELb1ELb0ELb0ELb1ELb1ELb0ELb1ELb0ELb0EEENS1_21CollectiveEpilogueFwdINS6_IJSA_NS7_ILi256EEESB_EEES9_SE_SG_Li256ELb1ELb1ELb0ELb0EEENS1_36VarlenDynamicPersistentTileSchedulerILi128ELi96ELi256ELi128ELb0ELb1ELb1ELb1ELb0ELb1EEEEEEEEEvNT_6ParamsE,(.L_x_15145 - _ZN7cutlass13device_kernelIN5flash11enable_sm90INS1_16FlashAttnFwdSm90INS1_25CollectiveMainloopFwdSm90ILi2EN4cute5tupleIJNS5_1CILi1EEES8_S8_EEENS6_IJNS7_ILi128EEENS7_ILi96EEENS7_ILi64EEEEEELi256ENS_10bfloat16_tEfNS_4arch4Sm90ELb0ELb1ELb0ELb1ELb0ELb0ELb1ELb1ELb0ELb1ELb0ELb0EEENS1_21CollectiveEpilogueFwdINS6_IJSA_NS7_ILi256EEESB_EEES9_SE_SG_Li256ELb1ELb1ELb0ELb0EEENS1_36VarlenDynamicPersistentTileSchedulerILi128ELi96ELi256ELi128ELb0ELb1ELb1ELb1ELb0ELb1EEEEEEEEEvNT_6ParamsE)
        .other          _ZN7cutlass13device_kernelIN5flash11enable_sm90INS1_16FlashAttnFwdSm90INS1_25CollectiveMainloopFwdSm90ILi2EN4cute5tupleIJNS5_1CILi1EEES8_S8_EEENS6_IJNS7_ILi128EEENS7_ILi96EEENS7_ILi64EEEEEELi256ENS_10bfloat16_tEfNS_4arch4Sm90ELb0ELb1ELb0ELb1ELb0ELb0ELb1ELb1ELb0ELb1ELb0ELb0EEENS1_21CollectiveEpilogueFwdINS6_IJSA_NS7_ILi256EEESB_EEES9_SE_SG_Li256ELb1ELb1ELb0ELb0EEENS1_36VarlenDynamicPersistentTileSchedulerILi128ELi96ELi256ELi128ELb0ELb1ELb1ELb1ELb0ELb1EEEEEEEEEvNT_6ParamsE,@"STO_CUDA_ENTRY STV_DEFAULT"
_ZN7cutlass13device_kernelIN5flash11enable_sm90INS1_16FlashAttnFwdSm90INS1_25CollectiveMainloopFwdSm90ILi2EN4cute5tupleIJNS5_1CILi1EEES8_S8_EEENS6_IJNS7_ILi128EEENS7_ILi96EEENS7_ILi64EEEEEELi256ENS_10bfloat16_tEfNS_4arch4Sm90ELb0ELb1ELb0ELb1ELb0ELb0ELb1ELb1ELb0ELb1ELb0ELb0EEENS1_21CollectiveEpilogueFwdINS6_IJSA_NS7_ILi256EEESB_EEES9_SE_SG_Li256ELb1ELb1ELb0ELb0EEENS1_36VarlenDynamicPersistentTileSchedulerILi128ELi96ELi256ELi128ELb0ELb1ELb1ELb1ELb0ELb1EEEEEEEEEvNT_6ParamsE:
        /* <DEDUP_REMOVED lines=22> */
.L_x_12240:
[----:B------:R-:W-:Y:S05]  /*0160*/  BSYNC B0 ;  /* 0x0000000000007941 */ /* 0x000fea0003800000 */
.L_x_12239:
        /* <DEDUP_REMOVED lines=43> */
.L_x_12241:
        /* <DEDUP_REMOVED lines=22> */
.L_x_12242:
        /* <DEDUP_REMOVED lines=18> */
.L_x_12243:
        /* <DEDUP_REMOVED lines=22> */
.L_x_12244:
        /* <DEDUP_REMOVED lines=22> */
.L_x_12245:
        /* <DEDUP_REMOVED lines=13> */
.L_x_12247:
[----:B------:R-:W-:-:S08]  /*0a30*/  NOP ;  /* 0x0000000000007918 */ /* 0x000fd00000000000 */
[----:B------:R-:W0:Y:S02]  /*0a40*/  USETMAXREG.TRY_ALLOC.CTAPOOL UP0, 0xf0 ;  /* 0x000000f0000079c8 */ /* 0x000e240008000600 */
[----:B0-----:R-:W-:-:S13]  /*0a50*/  PLOP3.LUT P0, PT, PT, PT, UP0, 0x80, 0x0 ;  /* 0x000000000000781c */ /* 0x001fda0003f0f008 */
[----:B------:R-:W-:Y:S05]  /*0a60*/  @!P0 BRA `(.L_x_12247) ;  /* 0xfffffffc00f08947 */ /* 0x000fea000383ffff */
[----:B------:R-:W-:Y:S01]  /*0a70*/  ISETP.NE.AND P0, PT, R26, 0x1, PT ;  /* 0x000000011a00780c */ /* 0x000fe20003f05270 */
[----:B------:R-:W0:Y:S08]  /*0a80*/  S2UR UR4, SR_CgaCtaId ;  /* 0x00000000000479c3 */ /* 0x000e300000008800 */
[----:B------:R-:W-:Y:S06]  /*0a90*/  BAR.ARV 0x8, 0x180 ;  /* 0x0206000000007b1d */ /* 0x000fec0000002000 */
[----:B------:R-:W-:-:S02]  /*0aa0*/  UMOV UR46, 0x400 ;  /* 0x00000400002e7882 */ /* 0x000fc40000000000 */
[----:B------:R-:W-:Y:S08]  /*0ab0*/  @!P0 BAR.ARV 0x9, 0x100 ;  /* 0x0244000000008b1d */ /* 0x000ff00000002000 */
[----:B------:R-:W-:Y:S01]  /*0ac0*/  BAR.SYNC.DEFER_BLOCKING 0x5, 0x180 ;  /* 0x0146000000007b1d */ /* 0x000fe20000010000 */
[C---:B------:R-:W-:Y:S02]  /*0ad0*/  IADD3 R218, P1, R16.reuse, 0x210, RZ ;  /* 0x0000021010da7810 */ /* 0x040fe40007f3e0ff */
[----:B------:R-:W-:Y:S01]  /*0ae0*/  IADD3 R221, P2, R16, 0x21c, RZ ;  /* 0x0000021c10dd7810 */ /* 0x000fe20007f5e0ff */
[----:B0-----:R-:W-:-:S02]  /*0af0*/  ULEA UR46, UR4, UR46, 0x18 ;  /* 0x0000002e042e7291 */ /* 0x001fc4000f8ec03f */
[--C-:B------:R-:W-:Y:S01]  /*0b00*/  IMAD.X R217, RZ, RZ, R17.reuse, P1 ;  /* 0x000000ffffd97224 */ /* 0x100fe200008e0611 */
[----:B------:R-:W-:Y:S01]  /*0b10*/  ULDC UR4, c[0x0][0xd3c] ;  /* 0x00034f0000047ab9 */ /* 0x000fe20000000800 */
[----:B------:R-:W-:Y:S01]  /*0b20*/  STL.64 [R1+0x210], RZ ;  /* 0x000210ff01007387 */ /* 0x000fe20000100a00 */
[----:B------:R-:W-:-:S03]  /*0b30*/  IMAD.X R220, RZ, RZ, R17, P2 ;  /* 0x000000ffffdc7224 */ /* 0x000fc600010e0611 */
[----:B------:R-:W-:Y:S04]  /*0b40*/  STL [R1+0x218], RZ ;  /* 0x000218ff01007387 */ /* 0x000fe80000100800 */
[----:B------:R-:W-:Y:S04]  /*0b50*/  STL [R1+0x21c], RZ ;  /* 0x00021cff01007387 */ /* 0x000fe80000100800 */
[----:B------:R-:W0:Y:S01]  /*0b60*/  LDS.128 R8, [UR46+0x324d0] ;  /* 0x0324d02eff087984 */ /* 0x000e220008000c00 */
[----:B------:R-:W-:Y:S06]  /*0b70*/  BAR.ARV 0x4, 0x180 ;  /* 0x0106000000007b1d */ /* 0x000fec0000002000 */
[----:B0-----:R-:W-:-:S13]  /*0b80*/  ISETP.GE.AND P0, PT, R11, UR4, PT ;  /* 0x000000040b007c0c */ /* 0x001fda000bf06270 */
[----:B------:R-:W-:Y:S05]  /*0b90*/  @P0 EXIT ;  /* 0x000000000000094d */ /* 0x000fea0003800000 */
[----:B------:R-:W0:Y:S01]  /*0ba0*/  S2R R0, SR_TID.X ;  /* 0x0000000000007919 */ /* 0x000e220000002100 */
[----:B------:R-:W1:Y:S01]  /*0bb0*/  S2UR UR4, SR_SWINHI ;  /* 0x00000000000479c3 */ /* 0x000e620000002f00 */
[----:B------:R-:W-:Y:S01]  /*0bc0*/  IMAD.MOV.U32 R193, RZ, RZ, 0x2 ;  /* 0x00000002ffc17424 */ /* 0x000fe200078e00ff */
[----:B------:R-:W-:Y:S01]  /*0bd0*/  R2UR UR5, R9 ;  /* 0x00000000090572ca */ /* 0x000fe200000e0000 */
[----:B------:R-:W-:Y:S01]  /*0be0*/  VIADD R209, R26, 0x8 ;  /* 0x000000081ad17836 */ /* 0x000fe20000000000 */
[----:B------:R-:W-:Y:S02]  /*0bf0*/  R2UR UR6, R11 ;  /* 0x000000000b0672ca */ /* 0x000fe400000e0000 */
[----:B------:R-:W-:Y:S02]  /*0c00*/  R2UR UR7, R10 ;  /* 0x000000000a0772ca */ /* 0x000fe400000e0000 */
[----:B------:R-:W-:Y:S01]  /*0c10*/  IADD3 R208, -R26, 0xb, RZ ;  /* 0x0000000b1ad07810 */ /* 0x000fe20007ffe1ff */
[----:B------:R-:W-:Y:S01]  /*0c20*/  UMOV UR38, UR46 ;  /* 0x0000002e00267c82 */ /* 0x000fe20008000000 */
[----:B-1----:R-:W-:Y:S01]  /*0c30*/  UMOV UR39, UR4 ;  /* 0x0000000400277c82 */ /* 0x002fe20008000000 */
[----:B0-----:R-:W-:-:S05]  /*0c40*/  VIADD R206, R0, 0xffffff80 ;  /* 0xffffff8000ce7836 */ /* 0x001fca0000000000 */
[----:B------:R-:W-:-:S04]  /*0c50*/  SHF.R.S32.HI R27, RZ, 0x1f, R206 ;  /* 0x0000001fff1b7819 */ /* 0x000fc800000114ce */
[CC--:B----4-:R-:W-:Y:S02]  /*0c60*/  LEA.HI R2, R27.reuse, R206.reuse, RZ, 0x4 ;  /* 0x000000ce1b027211 */ /* 0x0d0fe400078f20ff */
[CC--:B------:R-:W-:Y:S02]  /*0c70*/  LEA.HI R0, R27.reuse, R206.reuse, RZ, 0x7 ;  /* 0x000000ce1b007211 */ /* 0x0c0fe400078f38ff */
[----:B------:R-:W-:Y:S02]  /*0c80*/  LEA.HI R4, R27, R206, RZ, 0x5 ;  /* 0x000000ce1b047211 */ /* 0x000fe400078f28ff */
[----:B------:R-:W-:Y:S02]  /*0c90*/  SHF.R.S32.HI R7, RZ, 0x4, R2 ;  /* 0x00000004ff077819 */ /* 0x000fe40000011402 */
[----:B------:R-:W-:Y:S01]  /*0ca0*/  LOP3.LUT R3, R0, 0xffffff80, RZ, 0xc0, !PT ;  /* 0xffffff8000037812 */ /* 0x000fe200078ec0ff */
[----:B------:R-:W-:Y:S01]  /*0cb0*/  IMAD.SHL.U32 R4, R4, 0x20, RZ ;  /* 0x0000002004047824 */ /* 0x000fe200078e00ff */
[----:B------:R-:W-:-:S02]  /*0cc0*/  LOP3.LUT R5, R2, 0x3fffff0, RZ, 0xc0, !PT ;  /* 0x03fffff002057812 */ /* 0x000fc400078ec0ff */
[----:B------:R-:W-:Y:S01]  /*0cd0*/  LEA.HI R2, R2, R7, RZ, 0x1 ;  /* 0x0000000702027211 */ /* 0x000fe200078f08ff */
[----:B------:R-:W-:Y:S01]  /*0ce0*/  IMAD.IADD R216, R206, 0x1, -R3 ;  /* 0x00000001ced87824 */ /* 0x000fe200078e0a03 */
[----:B------:R-:W-:Y:S01]  /*0cf0*/  LOP3.LUT R4, R4, 0xfffffc00, RZ, 0xc0, !PT ;  /* 0xfffffc0004047812 */ /* 0x000fe200078ec0ff */
[----:B------:R-:W-:Y:S01]  /*0d00*/  IMAD.IADD R5, R206, 0x1, -R5 ;  /* 0x00000001ce057824 */ /* 0x000fe200078e0a05 */
[----:B------:R-:W-:Y:S02]  /*0d10*/  LOP3.LUT R2, R2, 0x1ffffffe, RZ, 0xc0, !PT ;  /* 0x1ffffffe02027812 */ /* 0x000fe400078ec0ff */
[----:B------:R-:W-:Y:S01]  /*0d20*/  SHF.R.S32.HI R3, RZ, 0x1f, R216 ;  /* 0x0000001fff037819 */ /* 0x000fe200000114d8 */
[----:B------:R-:W-:Y:S01]  /*0d30*/  IMAD R5, R5, 0x40, R4 ;  /* 0x0000004005057824 */ /* 0x000fe200078e0204 */
[----:B------:R-:W-:Y:S01]  /*0d40*/  LEA.HI R4, R27, R206, RZ, 0x2 ;  /* 0x000000ce1b047211 */ /* 0x000fe200078f10ff */
[----:B------:R-:W-:Y:S01]  /*0d50*/  IMAD.IADD R2, R7, 0x1, -R2 ;  /* 0x0000000107027824 */ /* 0x000fe200078e0a02 */
[----:B------:R-:W-:-:S02]  /*0d60*/  LEA.HI R28, R3, R216, RZ, 0x2 ;  /* 0x000000d8031c7211 */ /* 0x000fc400078f10ff */
[----:B------:R-:W-:Y:S01]  /*0d70*/  LOP3.LUT R7, R4, 0xfffffffc, RZ, 0xc0, !PT ;  /* 0xfffffffc04077812 */ /* 0x000fe200078ec0ff */
[----:B------:R-:W-:Y:S01]  /*0d80*/  IMAD R192, R2, 0x8, R5 ;  /* 0x0000000802c07824 */ /* 0x000fe200078e0205 */
[--C-:B------:R-:W-:Y:S02]  /*0d90*/  SHF.R.S32.HI R2, RZ, 0x2, R28.reuse ;  /* 0x00000002ff027819 */ /* 0x100fe4000001141c */
[----:B------:R-:W-:Y:S01]  /*0da0*/  SHF.R.S32.HI R5, RZ, 0x1f, R28 ;  /* 0x0000001fff057819 */ /* 0x000fe2000001141c */
[----:B------:R-:W-:Y:S01]  /*0db0*/  IMAD.IADD R7, R206, 0x1, -R7 ;  /* 0x00000001ce077824 */ /* 0x000fe200078e0a07 */
[----:B------:R-:W-:Y:S01]  /*0dc0*/  LEA.HI R3, R3, R216, RZ, 0x5 ;  /* 0x000000d803037211 */ /* 0x000fe200078f28ff */
[----:B------:R-:W-:Y:S01]  /*0dd0*/  IMAD.WIDE R192, R192, R193, UR38 ;  /* 0x00000026c0c07e25 */ /* 0x000fe2000f8e02c1 */
[----:B------:R-:W-:Y:S02]  /*0de0*/  LEA.HI R5, R5, R2, RZ, 0x3 ;  /* 0x0000000205057211 */ /* 0x000fe400078f18ff */
[----:B------:R-:W-:-:S02]  /*0df0*/  LEA.HI R4, R7, R7, RZ, 0x1 ;  /* 0x0000000707047211 */ /* 0x000fc400078f08ff */
[----:B------:R-:W-:Y:S02]  /*0e00*/  LOP3.LUT R5, R5, 0xfffffff8, RZ, 0xc0, !PT ;  /* 0xfffffff805057812 */ /* 0x000fe400078ec0ff */
[----:B------:R-:W-:Y:S02]  /*0e10*/  IADD3 R6, P6, R192, 0x40, RZ ;  /* 0x00000040c0067810 */ /* 0x000fe40007fde0ff */
[----:B------:R-:W-:Y:S01]  /*0e20*/  LOP3.LUT R4, R4, 0x1ffffffe, RZ, 0xc0, !PT ;  /* 0x1ffffffe04047812 */ /* 0x000fe200078ec0ff */
[----:B------:R-:W-:Y:S01]  /*0e30*/  IMAD.IADD R2, R2, 0x1, -R5 ;  /* 0x0000000102027824 */ /* 0x000fe200078e0a05 */
[----:B------:R-:W-:Y:S02]  /*0e40*/  LOP3.LUT R5, R6, 0x380, RZ, 0xc0, !PT ;  /* 0x0000038006057812 */ /* 0x000fe400078ec0ff */
[----:B------:R-:W-:Y:S01]  /*0e50*/  IADD3 R9, P1, R192, 0x20, RZ ;  /* 0x00000020c0097810 */ /* 0x000fe20007f3e0ff */
[----:B------:R-:W-:Y:S01]  /*0e60*/  IMAD.IADD R31, R7, 0x1, -R4 ;  /* 0x00000001071f7824 */ /* 0x000fe200078e0a04 */
[----:B------:R-:W-:-:S02]  /*0e70*/  SHF.R.U64 R5, R5, 0x3, RZ ;  /* 0x0000000305057819 */ /* 0x000fc400000012ff */
[----:B------:R-:W-:Y:S02]  /*0e80*/  LOP3.LUT R8, R9, 0x380, RZ, 0xc0, !PT ;  /* 0x0000038009087812 */ /* 0x000fe400078ec0ff */
[----:B------:R-:W-:Y:S02]  /*0e90*/  IADD3 R7, P5, R192, 0x60, RZ ;  /* 0x00000060c0077810 */ /* 0x000fe40007fbe0ff */
[----:B------:R-:W-:Y:S02]  /*0ea0*/  SHF.R.S32.HI R3, RZ, 0x5, R3 ;  /* 0x00000005ff037819 */ /* 0x000fe40000011403 */
[----:B------:R-:W-:Y:S01]  /*0eb0*/  LOP3.LUT R4, R5, R6, RZ, 0x3c, !PT ;  /* 0x0000000605047212 */ /* 0x000fe200078e3cff */
[--C-:B------:R-:W-:Y:S01]  /*0ec0*/  IMAD.X R5, RZ, RZ, R193.reuse, P6 ;  /* 0x000000ffff057224 */ /* 0x100fe200030e06c1 */
[----:B------:R-:W-:Y:S01]  /*0ed0*/  SHF.R.U64 R8, R8, 0x3, RZ ;  /* 0x0000000308087819 */ /* 0x000fe200000012ff */
[----:B------:R-:W-:Y:S01]  /*0ee0*/  IMAD R29, R3, 0x10, R2 ;  /* 0x00000010031d7824 */ /* 0x000fe200078e0202 */
[----:B------:R-:W-:Y:S01]  /*0ef0*/  LOP3.LUT R6, R7, 0x380, RZ, 0xc0, !PT ;  /* 0x0000038007067812 */ /* 0x000fe200078ec0ff */
[----:B------:R-:W-:Y:S01]  /*0f00*/  IMAD.X R3, RZ, RZ, R193, P1 ;  /* 0x000000ffff037224 */ /* 0x000fe200008e06c1 */
[----:B------:R-:W-:-:S02]  /*0f10*/  LOP3.LUT R2, R8, R9, RZ, 0x3c, !PT ;  /* 0x0000000908027212 */ /* 0x000fc400078e3cff */
[----:B------:R-:W-:Y:S02]  /*0f20*/  SHF.R.U64 R6, R6, 0x3, RZ ;  /* 0x0000000306067819 */ /* 0x000fe400000012ff */
[----:B------:R-:W-:Y:S02]  /*0f30*/  IADD3 R19, P1, R192, 0x8000, RZ ;  /* 0x00008000c0137810 */ /* 0x000fe40007f3e0ff */
[----:B------:R-:W-:Y:S02]  /*0f40*/  LEA.HI R27, R27, R206, RZ, 0x3 ;  /* 0x000000ce1b1b7211 */ /* 0x000fe400078f18ff */
[----:B------:R-:W-:Y:S02]  /*0f50*/  SHF.R.S32.HI R225, RZ, 0x7, R0 ;  /* 0x00000007ffe17819 */ /* 0x000fe40000011400 */
[----:B------:R-:W-:Y:S01]  /*0f60*/  LOP3.LUT R6, R6, R7, RZ, 0x3c, !PT ;  /* 0x0000000706067212 */ /* 0x000fe200078e3cff */
[----:B------:R-:W-:Y:S01]  /*0f70*/  IMAD.X R7, RZ, RZ, R193, P5 ;  /* 0x000000ffff077224 */ /* 0x000fe200028e06c1 */
[----:B------:R-:W-:-:S02]  /*0f80*/  LOP3.LUT R18, R19, 0x380, RZ, 0xc0, !PT ;  /* 0x0000038013127812 */ /* 0x000fc400078ec0ff */
[----:B------:R-:W-:Y:S02]  /*0f90*/  MOV R235, R2 ;  /* 0x0000000200eb7202 */ /* 0x000fe40000000f00 */
[C---:B------:R-:W-:Y:S02]  /*0fa0*/  IADD3 R9, P0, R192.reuse, 0x4000, RZ ;  /* 0x00004000c0097810 */ /* 0x040fe40007f1e0ff */
[----:B------:R-:W-:Y:S02]  /*0fb0*/  LOP3.LUT R3, R27, 0xfffffff8, RZ, 0xc0, !PT ;  /* 0xfffffff81b037812 */ /* 0x000fe400078ec0ff */
[C---:B------:R-:W-:Y:S02]  /*0fc0*/  IADD3 R11, P4, R192.reuse, 0x4020, RZ ;  /* 0x00004020c00b7810 */ /* 0x040fe40007f9e0ff */
[----:B------:R-:W-:Y:S01]  /*0fd0*/  IADD3 R13, P3, R192, 0x4040, RZ ;  /* 0x00004040c00d7810 */ /* 0x000fe20007f7e0ff */
[----:B------:R-:W-:Y:S01]  /*0fe0*/  IMAD.IADD R3, R206, 0x1, -R3 ;  /* 0x00000001ce037824 */ /* 0x000fe200078e0a03 */
[----:B------:R-:W-:-:S02]  /*0ff0*/  IADD3 R15, P2, R192, 0x4060, RZ ;  /* 0x00004060c00f7810 */ /* 0x000fc40007f5e0ff */
[C---:B------:R-:W-:Y:S01]  /*1000*/  IADD3 R21, P6, R192.reuse, 0x8020, RZ ;  /* 0x00008020c0157810 */ /* 0x040fe20007fde0ff */
[----:B------:R-:W-:Y:S01]  /*1010*/  IMAD.SHL.U32 R194, R3, 0x8, RZ ;  /* 0x0000000803c27824 */ /* 0x000fe200078e00ff */
[----:B------:R-:W-:Y:S02]  /*1020*/  IADD3 R25, P5, R192, 0xc060, RZ ;  /* 0x0000c060c0197810 */ /* 0x000fe40007fbe0ff */
[----:B------:R-:W-:Y:S01]  /*1030*/  LEA.HI R0, R0, R225, RZ, 0x1 ;  /* 0x000000e100007211 */ /* 0x000fe200078f08ff */
[----:B------:R-:W-:Y:S01]  /*1040*/  VIADD R196, R194, 0x40 ;  /* 0x00000040c2c47836 */ /* 0x000fe20000000000 */
[----:B------:R-:W-:Y:S01]  /*1050*/  SHF.R.U64 R18, R18, 0x3, RZ ;  /* 0x0000000312127819 */ /* 0x000fe200000012ff */
[C---:B------:R-:W-:Y:S01]  /*1060*/  VIADD R195, R194.reuse, 0x80 ;  /* 0x00000080c2c37836 */ /* 0x040fe20000000000 */
[----:B------:R-:W-:Y:S01]  /*1070*/  LOP3.LUT R8, R9, 0x380, RZ, 0xc0, !PT ;  /* 0x0000038009087812 */ /* 0x000fe200078ec0ff */
[----:B------:R-:W-:Y:S01]  /*1080*/  VIADD R197, R194, 0xc0 ;  /* 0x000000c0c2c57836 */ /* 0x000fe20000000000 */
[----:B------:R-:W-:-:S02]  /*1090*/  SHF.R.S32.HI R210, RZ, 0x3, R27 ;  /* 0x00000003ffd27819 */ /* 0x000fc4000001141b */
[----:B------:R-:W-:Y:S02]  /*10a0*/  LOP3.LUT R10, R11, 0x380, RZ, 0xc0, !PT ;  /* 0x000003800b0a7812 */ /* 0x000fe400078ec0ff */
[----:B------:R-:W-:Y:S01]  /*10b0*/  LOP3.LUT R12, R13, 0x380, RZ, 0xc0, !PT ;  /* 0x000003800d0c7812 */ /* 0x000fe200078ec0ff */
[----:B------:R-:W-:Y:S01]  /*10c0*/  IMAD R211, R3, 0x20, R210 ;  /* 0x0000002003d37824 */ /* 0x000fe200078e02d2 */
[----:B------:R-:W-:Y:S02]  /*10d0*/  LOP3.LUT R14, R15, 0x380, RZ, 0xc0, !PT ;  /* 0x000003800f0e7812 */ /* 0x000fe400078ec0ff */
[----:B------:R-:W-:Y:S02]  /*10e0*/  LOP3.LUT R20, R21, 0x380, RZ, 0xc0, !PT ;  /* 0x0000038015147812 */ /* 0x000fe400078ec0ff */
[----:B------:R-:W-:Y:S02]  /*10f0*/  LOP3.LUT R24, R25, 0x380, RZ, 0xc0, !PT ;  /* 0x0000038019187812 */ /* 0x000fe400078ec0ff */
[----:B------:R-:W-:-:S02]  /*1100*/  LOP3.LUT R0, R0, 0x3fffffe, RZ, 0xc0, !PT ;  /* 0x03fffffe00007812 */ /* 0x000fc400078ec0ff */
[----:B------:R-:W-:Y:S01]  /*1110*/  LOP3.LUT R18, R18, R19, RZ, 0x3c, !PT ;  /* 0x0000001312127212 */ /* 0x000fe200078e3cff */
[----:B------:R-:W-:Y:S01]  /*1120*/  IMAD.X R19, RZ, RZ, R193, P1 ;  /* 0x000000ffff137224 */ /* 0x000fe200008e06c1 */
[----:B------:R-:W-:Y:S01]  /*1130*/  SHF.R.U64 R8, R8, 0x3, RZ ;  /* 0x0000000308087819 */ /* 0x000fe200000012ff */
[----:B------:R-:W-:Y:S01]  /*1140*/  IMAD.IADD R0, R225, 0x1, -R0 ;  /* 0x00000001e1007824 */ /* 0x000fe200078e0a00 */
[----:B------:R-:W-:Y:S02]  /*1150*/  SHF.R.U64 R10, R10, 0x3, RZ ;  /* 0x000000030a0a7819 */ /* 0x000fe400000012ff */
[----:B------:R-:W-:Y:S01]  /*1160*/  SHF.R.U64 R12, R12, 0x3, RZ ;  /* 0x000000030c0c7819 */ /* 0x000fe200000012ff */
[----:B------:R-:W-:Y:S01]  /*1170*/  IMAD R204, R0, 0x40, R29 ;  /* 0x0000004000cc7824 */ /* 0x000fe200078e021d */
[----:B------:R-:W-:Y:S02]  /*1180*/  SHF.R.U64 R14, R14, 0x3, RZ ;  /* 0x000000030e0e7819 */ /* 0x000fe400000012ff */
[----:B------:R-:W-:Y:S01]  /*1190*/  SHF.R.U64 R20, R20, 0x3, RZ ;  /* 0x0000000314147819 */ /* 0x000fe200000012ff */
[----:B------:R-:W-:Y:S01]  /*11a0*/  IMAD R236, R31, 0x8, R204 ;  /* 0x000000081fec7824 */ /* 0x000fe200078e02cc */
[----:B------:R-:W-:-:S02]  /*11b0*/  SHF.R.U64 R24, R24, 0x3, RZ ;  /* 0x0000000318187819 */ /* 0x000fc400000012ff */
        /* <DEDUP_REMOVED lines=14> */
[----:B------:R-:W-:Y:S01]  /*12a0*/  IMAD.IADD R3, R216, 0x1, -R3 ;  /* 0x00000001d8037824 */ /* 0x000fe200078e0a03 */
[----:B------:R-:W-:-:S02]  /*12b0*/  IADD3 R18, P0, R16, 0x13c, RZ ;  /* 0x0000013c10127810 */ /* 0x000fc40007f1e0ff */
[----:B------:R-:W-:Y:S01]  /*12c0*/  IADD3 R224, P1, R16, 0x220, RZ ;  /* 0x0000022010e07810 */ /* 0x000fe20007f3e0ff */
[----:B------:R-:W-:Y:S01]  /*12d0*/  IMAD.SHL.U32 R205, R3, 0x2, RZ ;  /* 0x0000000203cd7824 */ /* 0x000fe200078e00ff */
[----:B------:R-:W-:Y:S01]  /*12e0*/  MOV R234, R4 ;  /* 0x0000000400ea7202 */ /* 0x000fe20000000f00 */
[--C-:B------:R-:W-:Y:S01]  /*12f0*/  IMAD.X R164, RZ, RZ, R17.reuse, P0 ;  /* 0x000000ffffa47224 */ /* 0x100fe200000e0611 */
[----:B------:R-:W-:Y:S01]  /*1300*/  MOV R233, R6 ;  /* 0x0000000600e97202 */ /* 0x000fe20000000f00 */
[----:B------:R-:W-:Y:S01]  /*1310*/  IMAD.X R222, RZ, RZ, R17, P1 ;  /* 0x000000ffffde7224 */ /* 0x000fe200008e0611 */
[----:B------:R-:W-:Y:S02]  /*1320*/  MOV R232, R8 ;  /* 0x0000000800e87202 */ /* 0x000fe40000000f00 */
[----:B------:R-:W-:Y:S02]  /*1330*/  MOV R231, R10 ;  /* 0x0000000a00e77202 */ /* 0x000fe40000000f00 */
[----:B------:R-:W-:-:S02]  /*1340*/  MOV R230, R12 ;  /* 0x0000000c00e67202 */ /* 0x000fc40000000f00 */
[----:B------:R-:W-:Y:S02]  /*1350*/  MOV R229, R14 ;  /* 0x0000000e00e57202 */ /* 0x000fe40000000f00 */
[----:B------:R-:W-:Y:S02]  /*1360*/  MOV R227, R20 ;  /* 0x0000001400e37202 */ /* 0x000fe40000000f00 */
[----:B------:R-:W-:Y:S02]  /*1370*/  MOV R226, R24 ;  /* 0x0000001800e27202 */ /* 0x000fe40000000f00 */
[----:B------:R-:W-:Y:S02]  /*1380*/  SHF.R.S32.HI R203, RZ, 0x1f, R194 ;  /* 0x0000001fffcb7819 */ /* 0x000fe400000114c2 */
[----:B------:R-:W-:Y:S02]  /*1390*/  SHF.R.S32.HI R202, RZ, 0x1f, R196 ;  /* 0x0000001fffca7819 */ /* 0x000fe400000114c4 */
[----:B------:R-:W-:-:S02]  /*13a0*/  SHF.R.S32.HI R201, RZ, 0x1f, R195 ;  /* 0x0000001fffc97819 */ /* 0x000fc400000114c3 */
[----:B------:R-:W-:-:S07]  /*13b0*/  SHF.R.S32.HI R200, RZ, 0x1f, R197 ;  /* 0x0000001fffc87819 */ /* 0x000fce00000114c5 */
.L_x_12373:
        /* <DEDUP_REMOVED lines=12> */
[----:B012---:R-:W-:Y:S02]  /*1480*/  IMAD.U32 R2, RZ, RZ, UR8 ;  /* 0x00000008ff027e24 */ /* 0x007fe4000f8e00ff */
[----:B------:R-:W-:Y:S01]  /*1490*/  IMAD.U32 R3, RZ, RZ, UR9 ;  /* 0x00000009ff037e24 */ /* 0x000fe2000f8e00ff */
[----:B------:R-:W-:-:S03]  /*14a0*/  @UP1 UIMAD.WIDE UR8, UR6, 0x4, UR10 ;  /* 0x00000004060818a5 */ /* 0x000fc6000f8e020a */
[----:B------:R-:W-:Y:S01]  /*14b0*/  ULDC.64 UR10, c[0x0][0xb18] ;  /* 0x0002c600000a7ab9 */ /* 0x000fe20000000a00 */
[----:B------:R-:W2:Y:S02]  /*14c0*/  @P0 LDG.E R2, desc[UR40][R2.64] ;  /* 0x0000002802020981 */ /* 0x000ea4000c1e1900 */
[----:B------:R-:W-:Y:S02]  /*14d0*/  IMAD.U32 R4, RZ, RZ, UR8 ;  /* 0x00000008ff047e24 */ /* 0x000fe4000f8e00ff */
[----:B------:R-:W-:Y:S01]  /*14e0*/  IMAD.U32 R5, RZ, RZ, UR9 ;  /* 0x00000009ff057e24 */ /* 0x000fe2000f8e00ff */
[----:B------:R-:W-:-:S04]  /*14f0*/  ULDC.64 UR8, c[0x0][0x418] ;  /* 0x0001060000087ab9 */ /* 0x000fc80000000a00 */
[----:B---3--:R-:W3:Y:S01]  /*1500*/  @P2 LDG.E R4, desc[UR40][R4.64] ;  /* 0x0000002804042981 */ /* 0x008ee2000c1e1900 */
[----:B------:R-:W-:Y:S01]  /*1510*/  UISETP.NE.U32.AND UP0, UPT, UR8, URZ, UPT ;  /* 0x0000003f0800728c */ /* 0x000fe2000bf05070 */
[----:B------:R-:W-:Y:S01]  /*1520*/  ISETP.NE.U32.AND P1, PT, RZ, UR10, PT ;  /* 0x0000000aff007c0c */ /* 0x000fe2000bf25070 */
[----:B------:R-:W-:Y:S01]  /*1530*/  UMOV UR4, URZ ;  /* 0x0000003f00047c82 */ /* 0x000fe20008000000 */
[----:B------:R-:W-:Y:S01]  /*1540*/  ULDC UR8, c[0x0][0x424] ;  /* 0x0001090000087ab9 */ /* 0x000fe20000000800 */
[----:B------:R-:W-:Y:S01]  /*1550*/  UISETP.NE.AND.EX UP0, UPT, UR9, URZ, UPT, UP0 ;  /* 0x0000003f0900728c */ /* 0x000fe2000bf05300 */
[----:B------:R-:W-:Y:S01]  /*1560*/  ISETP.NE.AND.EX P1, PT, RZ, UR11, PT, P1 ;  /* 0x0000000bff007c0c */ /* 0x000fe2000bf25310 */
[----:B------:R-:W-:Y:S01]  /*1570*/  ULDC UR47, c[0x0][0x288] ;  /* 0x0000a200002f7ab9 */ /* 0x000fe20000000800 */
[----:B------:R-:W-:Y:S01]  /*1580*/  UMOV UR37, UR7 ;  /* 0x0000000700257c82 */ /* 0x000fe20008000000 */
[----:B------:R-:W-:-:S04]  /*1590*/  USEL UR8, UR8, 0x1, UP0 ;  /* 0x0000000108087887 */ /* 0x000fc80008000000 */
[----:B------:R-:W-:Y:S01]  /*15a0*/  UIMAD UR48, UR8, UR48, URZ ;  /* 0x00000030083072a4 */ /* 0x000fe2000f8e023f */
[----:B--2---:R-:W-:Y:S02]  /*15b0*/  @P0 R2UR UR4, R2 ;  /* 0x00000000020402ca */ /* 0x004fe400000e0000 */
[----:B---3--:R-:W-:Y:S01]  /*15c0*/  @P2 R2UR UR47, R4 ;  /* 0x00000000042f22ca */ /* 0x008fe200000e0000 */
[----:B----4-:R-:W-:-:S14]  /*15d0*/  @P2 BRA `(.L_x_12248) ;  /* 0x0000000000342947 */ /* 0x010fdc0003800000 */
        /* <DEDUP_REMOVED lines=13> */
.L_x_12248:
        /* <DEDUP_REMOVED lines=9> */
.L_x_12249:
        /* <DEDUP_REMOVED lines=13> */
.L_x_12250:
[----:B------:R-:W0:Y:S01]  /*1810*/  S2R R0, SR_TID.X ;  /* 0x0000000000007919 */ /* 0x000e220000002100 */
[----:B------:R-:W-:Y:S01]  /*1820*/  UIADD3 UR6, UP2, UR38, 0x32450, URZ ;  /* 0x0003245026067890 */ /* 0x000fe2000ff5e03f */
[----:B------:R-:W-:Y:S01]  /*1830*/  IMAD.MOV.U32 R2, RZ, RZ, 0x3000 ;  /* 0x00003000ff027424 */ /* 0x000fe200078e00ff */
[----:B------:R-:W-:Y:S01]  /*1840*/  UIADD3 UR12, UP3, UR38, 0x32460, URZ ;  /* 0x00032460260c7890 */ /* 0x000fe2000ff7e03f */
[----:B------:R-:W-:Y:S01]  /*1850*/  IMAD.U32 R3, RZ, RZ, UR36 ;  /* 0x00000024ff037e24 */ /* 0x000fe2000f8e00ff */
[----:B------:R-:W-:Y:S01]  /*1860*/  UIADD3 UR8, UP0, UR38, 0x32430, URZ ;  /* 0x0003243026087890 */ /* 0x000fe2000ff1e03f */
[----:B------:R-:W-:Y:S01]  /*1870*/  IMAD.MOV.U32 R8, RZ, RZ, 0x1 ;  /* 0x00000001ff087424 */ /* 0x000fe200078e00ff */
[----:B------:R-:W-:Y:S01]  /*1880*/  UIADD3 UR10, UP1, UR38, 0x32440, URZ ;  /* 0x00032440260a7890 */ /* 0x000fe2000ff3e03f */
[----:B------:R-:W-:Y:S01]  /*1890*/  IMAD.MOV.U32 R9, RZ, RZ, RZ ;  /* 0x000000ffff097224 */ /* 0x000fe200078e00ff */
[----:B------:R-:W-:Y:S01]  /*18a0*/  UIADD3.X UR7, URZ, UR39, URZ, UP2, !UPT ;  /* 0x000000273f077290 */ /* 0x000fe200097fe43f */
[----:B------:R-:W-:Y:S01]  /*18b0*/  IMAD.MOV.U32 R5, RZ, RZ, 0x100 ;  /* 0x00000100ff057424 */ /* 0x000fe200078e00ff */
[----:B------:R-:W-:Y:S01]  /*18c0*/  UIADD3.X UR13, URZ, UR39, URZ, UP3, !UPT ;  /* 0x000000273f0d7290 */ /* 0x000fe20009ffe43f */
[----:B------:R-:W-:Y:S01]  /*18d0*/  IMAD.MOV.U32 R6, RZ, RZ, 0x1 ;  /* 0x00000001ff067424 */ /* 0x000fe200078e00ff */
[----:B------:R-:W-:Y:S01]  /*18e0*/  UIADD3.X UR9, URZ, UR39, URZ, UP0, !UPT ;  /* 0x000000273f097290 */ /* 0x000fe200087fe43f */
[----:B------:R-:W-:Y:S01]  /*18f0*/  IMAD.MOV.U32 R7, RZ, RZ, RZ ;  /* 0x000000ffff077224 */ /* 0x000fe200078e00ff */
[----:B------:R-:W-:Y:S01]  /*1900*/  UIADD3.X UR11, URZ, UR39, URZ, UP1, !UPT ;  /* 0x000000273f0b7290 */ /* 0x000fe20008ffe43f */
[----:B------:R-:W-:Y:S01]  /*1910*/  IMAD.U32 R10, RZ, RZ, UR6 ;  /* 0x00000006ff0a7e24 */ /* 0x000fe2000f8e00ff */
[----:B------:R-:W-:Y:S01]  /*1920*/  UIADD3 UR48, -UR4, UR48, URZ ;  /* 0x0000003004307290 */ /* 0x000fe2000fffe13f */
[----:B------:R-:W-:Y:S01]  /*1930*/  IMAD.U32 R19, RZ, RZ, UR12 ;  /* 0x0000000cff137e24 */ /* 0x000fe2000f8e00ff */
[----:B------:R1:W-:Y:S01]  /*1940*/  STL.64 [R1+0x18], R2 ;  /* 0x0000180201007387 */ /* 0x0003e20000100a00 */
[----:B------:R-:W-:Y:S01]  /*1950*/  ULDC UR4, c[0x0][0x448] ;  /* 0x0001120000047ab9 */ /* 0x000fe20000000800 */
[----:B------:R-:W-:Y:S01]  /*1960*/  IMAD.U32 R11, RZ, RZ, UR7 ;  /* 0x00000007ff0b7e24 */ /* 0x000fe2000f8e00ff */
[----:B------:R-:W-:Y:S01]  /*1970*/  UISETP.NE.AND UP0, UPT, UR4, 0x1, UPT ;  /* 0x000000010400788c */ /* 0x000fe2000bf05270 */
[----:B------:R-:W-:Y:S01]  /*1980*/  IMAD.U32 R20, RZ, RZ, UR13 ;  /* 0x0000000dff147e24 */ /* 0x000fe2000f8e00ff */
[----:B------:R2:W-:Y:S01]  /*1990*/  STL.64 [R1+0x60], R8 ;  /* 0x0000600801007387 */ /* 0x0005e20000100a00 */
[----:B------:R-:W-:Y:S01]  /*19a0*/  IMAD.U32 R24, RZ, RZ, UR5 ;  /* 0x00000005ff187e24 */ /* 0x000fe2000f8e00ff */
[----:B------:R-:W-:Y:S01]  /*19b0*/  USHF.L.U32 UR43, UR5, 0x7, URZ ;  /* 0x00000007052b7899 */ /* 0x000fe2000800063f */
[----:B------:R-:W-:Y:S01]  /*19c0*/  IMAD.MOV.U32 R12, RZ, RZ, 0xc000 ;  /* 0x0000c000ff0c7424 */ /* 0x000fe200078e00ff */
[----:B------:R-:W-:Y:S01]  /*19d0*/  STL.128 [R1+0x430], RZ ;  /* 0x000430ff01007387 */ /* 0x000fe20000100c00 */
[----:B------:R-:W-:Y:S01]  /*19e0*/  IMAD.U32 R13, RZ, RZ, UR36 ;  /* 0x00000024ff0d7e24 */ /* 0x000fe2000f8e00ff */
[----:B------:R-:W-:Y:S01]  /*19f0*/  ULDC.64 UR4, c[0x0][0xad8] ;  /* 0x0002b60000047ab9 */ /* 0x000fe20000000a00 */
[----:B------:R-:W-:Y:S01]  /*1a00*/  IMAD.MOV.U32 R15, RZ, RZ, 0x100 ;  /* 0x00000100ff0f7424 */ /* 0x000fe200078e00ff */
[----:B0-----:R-:W-:Y:S01]  /*1a10*/  LOP3.LUT R0, R0, 0x7f, RZ, 0xc0, !PT ;  /* 0x0000007f00007812 */ /* 0x001fe200078ec0ff */
[----:B-1----:R-:W-:Y:S01]  /*1a20*/  IMAD.U32 R2, RZ, RZ, UR10 ;  /* 0x0000000aff027e24 */ /* 0x002fe2000f8e00ff */
[----:B------:R-:W-:Y:S01]  /*1a30*/  UISETP.GE.AND UP1, UPT, UR5, 0x1, UPT ;  /* 0x000000010500788c */ /* 0x000fe2000bf26270 */
[----:B------:R-:W-:Y:S01]  /*1a40*/  IMAD.U32 R3, RZ, RZ, UR11 ;  /* 0x0000000bff037e24 */ /* 0x000fe2000f8e00ff */
[----:B------:R-:W-:Y:S01]  /*1a50*/  ISETP.NE.AND P0, PT, R0, RZ, PT ;  /* 0x000000ff0000720c */ /* 0x000fe20003f05270 */
[----:B--2---:R-:W-:Y:S01]  /*1a60*/  IMAD.U32 R8, RZ, RZ, UR8 ;  /* 0x00000008ff087e24 */ /* 0x004fe2000f8e00ff */
[----:B------:R-:W0:Y:S01]  /*1a70*/  LDC R0, c[0x0][0xa80] ;  /* 0x0002a000ff007b82 */ /* 0x000e220000000800 */
[----:B------:R-:W-:Y:S01]  /*1a80*/  IMAD.U32 R9, RZ, RZ, UR9 ;  /* 0x00000009ff097e24 */ /* 0x000fe2000f8e00ff */
[----:B------:R-:W-:Y:S01]  /*1a90*/  SEL R4, RZ, 0x1, P0 ;  /* 0x00000001ff047807 */ /* 0x000fe20000000000 */
[----:B------:R-:W-:Y:S01]  /*1aa0*/  STL [R1+0x70], R24 ;  /* 0x0000701801007387 */ /* 0x000fe20000100800 */
[----:B------:R-:W-:Y:S01]  /*1ab0*/  UIADD3 UR8, UR43, 0x7f, URZ ;  /* 0x0000007f2b087890 */ /* 0x000fe2000fffe03f */
[----:B------:R-:W-:Y:S01]  /*1ac0*/  PLOP3.LUT P2, PT, PT, PT, UP1, 0x80, 0x0 ;  /* 0x000000000000781c */ /* 0x000fe20003f4f018 */
[----:B------:R-:W-:Y:S01]  /*1ad0*/  @UP0 ULDC UR6, c[0x0][0x44c] ;  /* 0x0001130000060ab9 */ /* 0x000fe20000000800 */
[----:B------:R-:W-:Y:S01]  /*1ae0*/  IMAD.MOV.U32 R14, RZ, RZ, R4 ;  /* 0x000000ffff0e7224 */ /* 0x000fe200078e0004 */
[----:B------:R1:W-:Y:S01]  /*1af0*/  STL.128 [R1+0x20], R4 ;  /* 0x0000200401007387 */ /* 0x0003e20000100c00 */
[----:B------:R-:W-:Y:S01]  /*1b00*/  UIMAD.WIDE.U32 UR6, UR8, UR6, URZ ;  /* 0x00000006080672a5 */ /* 0x000fe2000f8e003f */
[C---:B------:R-:W-:Y:S01]  /*1b10*/  IADD3 R35, P0, R16.reuse, 0x430, RZ ;  /* 0x0000043010237810 */ /* 0x040fe20007f1e0ff */
[----:B------:R-:W-:Y:S01]  /*1b20*/  @UP0 ULDC UR9, c[0x0][0x450] ;  /* 0x0001140000090ab9 */ /* 0x000fe20000000800 */
[----:B------:R2:W-:Y:S01]  /*1b30*/  STL.128 [R1+0x50], R12 ;  /* 0x0000500c01007387 */ /* 0x0005e20000100c00 */
[----:B------:R-:W-:Y:S01]  /*1b40*/  UIADD3 UR44, UR48, 0x1, -UR47 ;  /* 0x00000001302c7890 */ /* 0x000fe2000fffe82f */
[----:B------:R-:W-:Y:S01]  /*1b50*/  IADD3 R34, P1, R16, 0x38, RZ ;  /* 0x0000003810227810 */ /* 0x000fe20007f3e0ff */
[----:B------:R-:W-:Y:S01]  /*1b60*/  @UP0 USHF.R.U32.HI UR8, URZ, UR9, UR7 ;  /* 0x000000093f080299 */ /* 0x000fe20008011607 */
[----:B------:R2:W-:Y:S01]  /*1b70*/  STL.64 [R1+0x8], R8 ;  /* 0x0000080801007387 */ /* 0x0005e20000100a00 */
[----:B------:R-:W-:-:S02]  /*1b80*/  IMAD.X R48, RZ, RZ, R17, P0 ;  /* 0x000000ffff307224 */ /* 0x000fc400000e0611 */
[----:B------:R-:W-:Y:S01]  /*1b90*/  UIADD3 UR6, UR44, UR8, URZ ;  /* 0x000000082c067290 */ /* 0x000fe2000fffe03f */
[----:B------:R2:W-:Y:S01]  /*1ba0*/  STL.64 [R1+0x10], R2 ;  /* 0x0000100201007387 */ /* 0x0005e20000100a00 */
[----:B------:R-:W-:Y:S02]  /*1bb0*/  IMAD.X R45, RZ, RZ, R17, P1 ;  /* 0x000000ffff2d7224 */ /* 0x000fe400008e0611 */
[----:B------:R-:W-:Y:S01]  /*1bc0*/  UIADD3 UR4, UR6, UR4, URZ ;  /* 0x0000000406047290 */ /* 0x000fe2000fffe03f */
[----:B-1----:R-:W-:Y:S01]  /*1bd0*/  IMAD.MOV.U32 R4, RZ, RZ, R10 ;  /* 0x000000ffff047224 */ /* 0x002fe200078e000a */
[----:B------:R2:W-:Y:S01]  /*1be0*/  STL.64 [R1+0x30], R2 ;  /* 0x0000300201007387 */ /* 0x0005e20000100a00 */
[----:B------:R-:W-:Y:S02]  /*1bf0*/  IMAD.MOV.U32 R5, RZ, RZ, R11 ;  /* 0x000000ffff057224 */ /* 0x000fe400078e000b */
[----:B------:R-:W-:Y:S01]  /*1c00*/  IMAD.MOV.U32 R6, RZ, RZ, R19 ;  /* 0x000000ffff067224 */ /* 0x000fe200078e0013 */
[----:B0-----:R2:W-:Y:S01]  /*1c10*/  STL [R1+0x450], R0 ;  /* 0x0004500001007387 */ /* 0x0015e20000100800 */
[----:B------:R-:W-:-:S03]  /*1c20*/  IMAD.MOV.U32 R7, RZ, RZ, R20 ;  /* 0x000000ffff077224 */ /* 0x000fc600078e0014 */
[----:B------:R2:W-:Y:S04]  /*1c30*/  STL.128 [R1+0x440], RZ ;  /* 0x000440ff01007387 */ /* 0x0005e80000100c00 */
[----:B------:R2:W-:Y:S04]  /*1c40*/  STL.128 [R1+0x40], R4 ;  /* 0x0000400401007387 */ /* 0x0005e80000100c00 */
[----:B------:R2:W-:Y:S04]  /*1c50*/  STL.64 [R1+0x68], R6 ;  /* 0x0000680601007387 */ /* 0x0005e80000100a00 */
        /* <DEDUP_REMOVED lines=45> */
.L_x_12252:
[----:B------:R-:W-:-:S11]  /*1f30*/  UISETP.NE.AND UP1, UPT, UR5, 0x1, UPT ;  /* 0x000000010500788c */ /* 0x000fd6000bf25270 */
[----:B------:R-:W-:Y:S02]  /*1f40*/  @UP1 ULDC.64 UR10, c[0x0][0xae0] ;  /* 0x0002b800000a1ab9 */ /* 0x000fe40000000a00 */
[----:B------:R-:W-:-:S04]  /*1f50*/  UIMAD.WIDE.U32 UR6, UR8, UR10, URZ ;  /* 0x0000000a080672a5 */ /* 0x000fc8000f8e003f */
[----:B------:R-:W-:-:S12]  /*1f60*/  @UP1 USHF.R.U32.HI UR8, URZ, UR11, UR7 ;  /* 0x0000000b3f081299 */ /* 0x000fd80008011607 */
.L_x_12253:
[----:B------:R-:W-:-:S04]  /*1f70*/  UIMAD UR8, UR8, UR5, UR5 ;  /* 0x00000005080872a4 */ /* 0x000fc8000f8e0205 */
[----:B------:R-:W-:-:S04]  /*1f80*/  UISETP.LT.AND UP1, UPT, UR4, UR8, UPT ;  /* 0x000000080400728c */ /* 0x000fc8000bf21270 */
[----:B------:R-:W-:-:S12]  /*1f90*/  USEL UR4, UR4, UR8, UP1 ;  /* 0x0000000804047287 */ /* 0x000fd80008800000 */
.L_x_12251:
        /* <DEDUP_REMOVED lines=31> */
.L_x_12255:
[----:B------:R-:W-:-:S11]  /*2190*/  UISETP.NE.AND UP0, UPT, UR5, 0x1, UPT ;  /* 0x000000010500788c */ /* 0x000fd6000bf05270 */
[----:B------:R-:W-:Y:S02]  /*21a0*/  @UP0 ULDC.64 UR10, c[0x0][0xae0] ;  /* 0x0002b800000a0ab9 */ /* 0x000fe40000000a00 */
[----:B------:R-:W-:-:S04]  /*21b0*/  UIMAD.WIDE.U32 UR6, UR4, UR10, URZ ;  /* 0x0000000a040672a5 */ /* 0x000fc8000f8e003f */
[----:B------:R-:W-:-:S12]  /*21c0*/  @UP0 USHF.R.U32.HI UR4, URZ, UR11, UR7 ;  /* 0x0000000b3f040299 */ /* 0x000fd80008011607 */
.L_x_12256:
[----:B------:R-:W-:-:S04]  /*21d0*/  UIMAD UR4, UR4, UR5, URZ ;  /* 0x00000005040472a4 */ /* 0x000fc8000f8e023f */
[----:B------:R-:W-:-:S04]  /*21e0*/  UISETP.LT.AND UP0, UPT, UR8, UR4, UPT ;  /* 0x000000040800728c */ /* 0x000fc8000bf01270 */
[----:B------:R-:W-:-:S12]  /*21f0*/  USEL UR8, UR8, UR4, !UP0 ;  /* 0x0000000408087287 */ /* 0x000fd8000c000000 */
.L_x_12254:
        /* <DEDUP_REMOVED lines=9> */
[----:B--2---:R-:W0:Y:S01]  /*2290*/  SHFL.IDX PT, R0, R225, RZ, 0x1f ;  /* 0x00001fffe1007589 */ /* 0x004e2200000e0000 */
        /* <DEDUP_REMOVED lines=87> */
.L_x_12258:
        /* <DEDUP_REMOVED lines=8> */
[----:B------:R-:W2:Y:S01]  /*2890*/  LDC.64 R4, c[0x0][0xad8] ;  /* 0x0002b600ff047b82 */ /* 0x000ea20000000a00 */
[----:B------:R-:W-:Y:S01]  /*28a0*/  IMAD.U32 R13, RZ, RZ, UR48 ;  /* 0x00000030ff0d7e24 */ /* 0x000fe2000f8e00ff */
[----:B------:R-:W-:Y:S04]  /*28b0*/  STL.64 [R1+0x120], R204 ;  /* 0x000120cc01007387 */ /* 0x000fe80000100a00 */
[----:B------:R3:W-:Y:S02]  /*28c0*/  STL.64 [R1+0x128], R8 ;  /* 0x0001280801007387 */ /* 0x0007e40000100a00 */
[----:B------:R-:W4:Y:S02]  /*28d0*/  LDC.64 R2, c[0x0][0xae0] ;  /* 0x0002b800ff027b82 */ /* 0x000f240000000a00 */
[----:B------:R0:W-:Y:S04]  /*28e0*/  STL.U8 [R1+0x138], RZ ;  /* 0x000138ff01007387 */ /* 0x0001e80000100000 */
[----:B------:R0:W-:Y:S02]  /*28f0*/  STL [R198+0x4], R11 ;  /* 0x0000040bc6007387 */ /* 0x0001e40000100800 */
[----:B------:R-:W5:Y:S02]  /*2900*/  LDC.64 R6, c[0x0][0x448] ;  /* 0x00011200ff067b82 */ /* 0x000f640000000a00 */
[----:B------:R0:W-:Y:S04]  /*2910*/  STL [R198+0x8], R13 ;  /* 0x0000080dc6007387 */ /* 0x0001e80000100800 */
[----:B0-----:R0:W-:Y:S01]  /*2920*/  STL [R198+0xc], R15 ;  /* 0x00000c0fc6007387 */ /* 0x0011e20000100800 */
[----:B-1----:R-:W-:Y:S01]  /*2930*/  VIADD R206, R20, 0xffffff80 ;  /* 0xffffff8014ce7836 */ /* 0x002fe20000000000 */
[----:B------:R-:W1:Y:S02]  /*2940*/  LDC R237, c[0x0][0x450] ;  /* 0x00011400ffed7b82 */ /* 0x000e640000000800 */
[----:B------:R0:W-:Y:S04]  /*2950*/  STL [R198+0x14], RZ ;  /* 0x000014ffc6007387 */ /* 0x0001e80000100800 */
[----:B------:R0:W-:Y:S04]  /*2960*/  STL [R198], R206 ;  /* 0x000000cec6007387 */ /* 0x0001e80000100800 */
[----:B--2---:R0:W-:Y:S04]  /*2970*/  STL [R198+0x10], R4 ;  /* 0x00001004c6007387 */ /* 0x0041e80000100800 */
[----:B------:R0:W-:Y:S04]  /*2980*/  STL [R198+0x18], R5 ;  /* 0x00001805c6007387 */ /* 0x0001e80000100800 */
[----:B----4-:R0:W-:Y:S04]  /*2990*/  STL [R198+0x1c], R2 ;  /* 0x00001c02c6007387 */ /* 0x0101e80000100800 */
[----:B------:R0:W-:Y:S04]  /*29a0*/  STL [R198+0x20], R3 ;  /* 0x00002003c6007387 */ /* 0x0001e80000100800 */
[----:B-----5:R0:W-:Y:S04]  /*29b0*/  STL [R198+0x24], R6 ;  /* 0x00002406c6007387 */ /* 0x0201e80000100800 */
[----:B------:R0:W-:Y:S04]  /*29c0*/  STL [R198+0x28], R7 ;  /* 0x00002807c6007387 */ /* 0x0001e80000100800 */
[----:B-1----:R0:W-:Y:S04]  /*29d0*/  STL [R198+0x2c], R237 ;  /* 0x00002cedc6007387 */ /* 0x0021e80000100800 */
        /* <DEDUP_REMOVED lines=9> */
.L_x_12512:
[----:B------:R-:W-:Y:S05]  /*2a70*/  BSYNC B0 ;  /* 0x0000000000007941 */ /* 0x000fea0003800000 */
.L_x_12259:
[----:B------:R-:W2:Y:S04]  /*2a80*/  LDL R36, [R1+0x1c] ;  /* 0x00001c0001247983 */ /* 0x000ea80000100800 */
[----:B------:R1:W5:Y:S01]  /*2a90*/  LDL.64 R24, [R1+0x210] ;  /* 0x0002100001187983 */ /* 0x0003620000100a00 */
[----:B------:R-:W-:Y:S01]  /*2aa0*/  IMAD.U32 R8, RZ, RZ, UR38 ;  /* 0x00000026ff087e24 */ /* 0x000fe2000f8e00ff */
[C---:B------:R-:W-:Y:S01]  /*2ab0*/  IADD3 R20, P0, R16.reuse, 0x16c, RZ ;  /* 0x0000016c10147810 */ /* 0x040fe20007f1e0ff */
[----:B0-----:R-:W-:Y:S01]  /*2ac0*/  IMAD.U32 R9, RZ, RZ, UR39 ;  /* 0x00000027ff097e24 */ /* 0x001fe2000f8e00ff */
[C---:B------:R-:W-:Y:S01]  /*2ad0*/  IADD3 R0, P2, R16.reuse, 0x420, RZ ;  /* 0x0000042010007810 */ /* 0x040fe20007f5e0ff */
[----:B------:R-:W-:Y:S01]  /*2ae0*/  IMAD.MOV.U32 R10, RZ, RZ, R221 ;  /* 0x000000ffff0a7224 */ /* 0x000fe200078e00dd */
[----:B------:R-:W-:Y:S05]  /*2af0*/  WARPSYNC.ALL ;  /* 0x0000000000007948 */ /* 0x000fea0003800000 */
[----:B------:R-:W-:Y:S01]  /*2b00*/  IMAD.MOV.U32 R11, RZ, RZ, R220 ;  /* 0x000000ffff0b7224 */ /* 0x000fe200078e00dc */
[----:B------:R-:W-:Y:S01]  /*2b10*/  BSSY B0, `(.L_x_12261) ;  /* 0x0000035000007945 */ /* 0x000fe20003800000 */
[----:B------:R-:W-:Y:S01]  /*2b20*/  IMAD.MOV.U32 R14, RZ, RZ, R19 ;  /* 0x000000ffff0e7224 */ /* 0x000fe200078e0013 */
[----:B------:R1:W-:Y:S01]  /*2b30*/  BAR.SYNC.DEFER_BLOCKING R209, 0x100 ;  /* 0x000400d10000751d */ /* 0x0003e20000010000 */
[----:B------:R-:W-:Y:S01]  /*2b40*/  IMAD.MOV.U32 R15, RZ, RZ, R40 ;  /* 0x000000ffff0f7224 */ /* 0x000fe200078e0028 */
[----:B------:R-:W-:Y:S01]  /*2b50*/  IADD3 R19, P1, R16, 0x128, RZ ;  /* 0x0000012810137810 */ /* 0x000fe20007f3e0ff */
[----:B------:R-:W-:-:S02]  /*2b60*/  IMAD.MOV.U32 R12, RZ, RZ, R218 ;  /* 0x000000ffff0c7224 */ /* 0x000fc400078e00da */
[----:B------:R-:W-:Y:S02]  /*2b70*/  IMAD.MOV.U32 R13, RZ, RZ, R217 ;  /* 0x000000ffff0d7224 */ /* 0x000fe400078e00d9 */
[----:B------:R-:W-:Y:S01]  /*2b80*/  IMAD.X R21, RZ, RZ, R17, P0 ;  /* 0x000000ffff157224 */ /* 0x000fe200000e0611 */
[----:B------:R0:W-:Y:S04]  /*2b90*/  STL.128 [R1+0x1a0], R8 ;  /* 0x0001a00801007387 */ /* 0x0001e80000100c00 */
[----:B------:R3:W-:Y:S01]  /*2ba0*/  STL.128 [R1+0x170], R12 ;  /* 0x0001700c01007387 */ /* 0x0007e20000100c00 */
[----:B0-----:R-:W-:Y:S02]  /*2bb0*/  IMAD.MOV.U32 R8, RZ, RZ, R34 ;  /* 0x000000ffff087224 */ /* 0x001fe400078e0022 */
[----:B------:R-:W-:-:S02]  /*2bc0*/  IMAD.MOV.U32 R9, RZ, RZ, R45 ;  /* 0x000000ffff097224 */ /* 0x000fc400078e002d */
[----:B------:R-:W-:Y:S02]  /*2bd0*/  IMAD.MOV.U32 R10, RZ, RZ, R27 ;  /* 0x000000ffff0a7224 */ /* 0x000fe400078e001b */
[----:B------:R-:W-:Y:S02]  /*2be0*/  IMAD.MOV.U32 R11, RZ, RZ, R42 ;  /* 0x000000ffff0b7224 */ /* 0x000fe400078e002a */
[----:B---3--:R-:W-:Y:S02]  /*2bf0*/  IMAD.MOV.U32 R12, RZ, RZ, R28 ;  /* 0x000000ffff0c7224 */ /* 0x008fe400078e001c */
[----:B------:R-:W-:Y:S01]  /*2c00*/  IMAD.MOV.U32 R13, RZ, RZ, R41 ;  /* 0x000000ffff0d7224 */ /* 0x000fe200078e0029 */
[----:B------:R0:W-:Y:S01]  /*2c10*/  STL.128 [R1+0x1b0], R8 ;  /* 0x0001b00801007387 */ /* 0x0001e20000100c00 */
[----:B------:R-:W-:Y:S02]  /*2c20*/  IMAD.MOV.U32 R14, RZ, RZ, R29 ;  /* 0x000000ffff0e7224 */ /* 0x000fe400078e001d */
[----:B------:R-:W-:-:S02]  /*2c30*/  IMAD.MOV.U32 R15, RZ, RZ, R44 ;  /* 0x000000ffff0f7224 */ /* 0x000fc400078e002c */
[----:B------:R-:W-:Y:S02]  /*2c40*/  IMAD.MOV.U32 R28, RZ, RZ, R37 ;  /* 0x000000ffff1c7224 */ /* 0x000fe400078e0025 */
[----:B------:R-:W-:Y:S01]  /*2c50*/  IMAD.MOV.U32 R29, RZ, RZ, R38 ;  /* 0x000000ffff1d7224 */ /* 0x000fe200078e0026 */
[----:B------:R3:W-:Y:S01]  /*2c60*/  STL.128 [R1+0x190], R12 ;  /* 0x0001900c01007387 */ /* 0x0007e20000100c00 */
[----:B0-----:R-:W-:Y:S02]  /*2c70*/  IMAD.MOV.U32 R8, RZ, RZ, R31 ;  /* 0x000000ffff087224 */ /* 0x001fe400078e001f */
[----:B------:R-:W-:Y:S02]  /*2c80*/  IMAD.MOV.U32 R9, RZ, RZ, R46 ;  /* 0x000000ffff097224 */ /* 0x000fe400078e002e */
[----:B------:R-:W-:Y:S02]  /*2c90*/  IMAD.MOV.U32 R10, RZ, RZ, R32 ;  /* 0x000000ffff0a7224 */ /* 0x000fe400078e0020 */
[----:B------:R-:W-:-:S02]  /*2ca0*/  IMAD.MOV.U32 R11, RZ, RZ, R33 ;  /* 0x000000ffff0b7224 */ /* 0x000fc400078e0021 */
[--C-:B---3--:R-:W-:Y:S02]  /*2cb0*/  IMAD.X R13, RZ, RZ, R17.reuse, P2 ;  /* 0x000000ffff0d7224 */ /* 0x108fe400010e0611 */
[----:B------:R-:W-:Y:S01]  /*2cc0*/  IMAD.X R12, RZ, RZ, R17, P1 ;  /* 0x000000ffff0c7224 */ /* 0x000fe200008e0611 */
[----:B------:R0:W-:Y:S01]  /*2cd0*/  STL.128 [R1+0x1c0], R8 ;  /* 0x0001c00801007387 */ /* 0x0001e20000100c00 */
[----:B------:R-:W-:-:S05]  /*2ce0*/  IMAD.MOV.U32 R31, RZ, RZ, R43 ;  /* 0x000000ffff1f7224 */ /* 0x000fca00078e002b */
[----:B------:R-:W-:Y:S01]  /*2cf0*/  STL.128 [R1+0x200], R28 ;  /* 0x0002001c01007387 */ /* 0x000fe20000100c00 */
[----:B0-----:R-:W-:Y:S01]  /*2d00*/  IMAD.MOV.U32 R10, RZ, RZ, R20 ;  /* 0x000000ffff0a7224 */ /* 0x001fe200078e0014 */
[----:B------:R-:W-:Y:S01]  /*2d10*/  IADD3 R20, P0, R16, 0x138, RZ ;  /* 0x0000013810147810 */ /* 0x000fe20007f1e0ff */
[----:B------:R-:W-:Y:S02]  /*2d20*/  IMAD.MOV.U32 R11, RZ, RZ, R21 ;  /* 0x000000ffff0b7224 */ /* 0x000fe400078e0015 */
        /* <DEDUP_REMOVED lines=19> */
.L_x_12262:
[----:B------:R-:W-:Y:S05]  /*2e60*/  BSYNC B0 ;  /* 0x0000000000007941 */ /* 0x000fea0003800000 */
.L_x_12261:
        /* <DEDUP_REMOVED lines=8> */
.L_x_12264:
[----:B------:R-:W-:Y:S05]  /*2ef0*/  BSYNC B0 ;  /* 0x0000000000007941 */ /* 0x000fea0003800000 */
.L_x_12263:
[----:B------:R-:W-:Y:S04]  /*2f00*/  BSSY B0, `(.L_x_12265) ;  /* 0x0000004000007945 */ /* 0x000fe80003800000 */
[----:B-1----:R-:W-:Y:S05]  /*2f10*/  @P0 BRA `(.L_x_12266) ;  /* 0x0000000000080947 */ /* 0x002fea0003800000 */
[----:B------:R-:W1:Y:S02]  /*2f20*/  SYNCS.PHASECHK.TRANS64.TRYWAIT P0, [R24+URZ], R25 ;  /* 0x00000019180075a7 */ /* 0x000e64000800017f */
[----:B-1----:R-:W-:Y:S05]  /*2f30*/  @!P0 BRA `(.L_x_12267) ;  /* 0x0000025c00e88947 */ /* 0x002fea0003800000 */
.L_x_12266:
[----:B------:R-:W-:Y:S05]  /*2f40*/  BSYNC B0 ;  /* 0x0000000000007941 */ /* 0x000fea0003800000 */
.L_x_12265:
[----:B------:R-:W2:Y:S04]  /*2f50*/  LDL R13, [R1+0x210] ;  /* 0x00021000010d7983 */ /* 0x000ea80000100800 */
[----:B------:R-:W2:Y:S01]  /*2f60*/  LDL.64 R8, [R1+0xa0] ;  /* 0x0000a00001087983 */ /* 0x000ea20000100a00 */
[----:B------:R-:W-:Y:S05]  /*2f70*/  WARPSYNC.ALL ;  /* 0x0000000000007948 */ /* 0x000fea0003800000 */
[----:B01----:R-:W3:Y:S04]  /*2f80*/  LDL.64 R24, [R1+0x98] ;  /* 0x0000980001187983 */ /* 0x003ee80000100a00 */
        /* <DEDUP_REMOVED lines=54> */
.L_x_12513:
[----:B------:R-:W-:Y:S05]  /*32f0*/  BSYNC B0 ;  /* 0x0000000000007941 */ /* 0x000fea0003800000 */
.L_x_12268:
[----:B------:R-:W2:Y:S04]  /*3300*/  LDL R10, [R1+0x54] ;  /* 0x00005400010a7983 */ /* 0x000ea80000100800 */
[----:B0-----:R0:W5:Y:S01]  /*3310*/  LDL.64 R8, [R1+0x210] ;  /* 0x0002100001087983 */ /* 0x0011620000100a00 */
[----:B------:R-:W-:Y:S01]  /*3320*/  BSSY B0, `(.L_x_12270) ;  /* 0x0000005000007945 */ /* 0x000fe20003800000 */
[----:B--2---:R-:W-:-:S04]  /*3330*/  LOP3.LUT R10, R10, 0x1, RZ, 0xfc, !PT ;  /* 0x000000010a0a7812 */ /* 0x004fc800078efcff */
[----:B------:R-:W-:-:S13]  /*3340*/  ISETP.NE.AND P1, PT, R10, 0x3, PT ;  /* 0x000000030a00780c */ /* 0x000fda0003f25270 */
[----:B0-----:R-:W-:Y:S05]  /*3350*/  @!P1 BRA `(.L_x_12271) ;  /* 0x0000000000049947 */ /* 0x001fea0003800000 */
[----:B------:R-:W-:Y:S01]  /*3360*/  BPT.TRAP 0x1 ;  /* 0x000000040000795c */ /* 0x000fe20000300000 */
.L_x_12271:
[----:B------:R-:W-:Y:S05]  /*3370*/  BSYNC B0 ;  /* 0x0000000000007941 */ /* 0x000fea0003800000 */
.L_x_12270:
        /* <DEDUP_REMOVED lines=8> */
.L_x_12273:
[----:B------:R-:W-:Y:S05]  /*3400*/  BSYNC B0 ;  /* 0x0000000000007941 */ /* 0x000fea0003800000 */
.L_x_12272:
[----:B------:R-:W-:Y:S04]  /*3410*/  BSSY B0, `(.L_x_12274) ;  /* 0x0000004000007945 */ /* 0x000fe80003800000 */
[----:B-1----:R-:W-:Y:S05]  /*3420*/  @P0 BRA `(.L_x_12275) ;  /* 0x0000000000080947 */ /* 0x002fea0003800000 */
[----:B------:R-:W1:Y:S02]  /*3430*/  SYNCS.PHASECHK.TRANS64.TRYWAIT P0, [R8+URZ], R9 ;  /* 0x00000009080075a7 */ /* 0x000e64000800017f */
[----:B-1----:R-:W-:Y:S05]  /*3440*/  @!P0 BRA `(.L_x_12276) ;  /* 0x0000025800d08947 */ /* 0x002fea0003800000 */
.L_x_12275:
[----:B------:R-:W-:Y:S05]  /*3450*/  BSYNC B0 ;  /* 0x0000000000007941 */ /* 0x000fea0003800000 */
.L_x_12274:
        /* <DEDUP_REMOVED lines=244> */
[----:B------:R-:W-:-:S04]  /*43a0*/  IMAD.U32 R8, RZ, RZ, UR49 ;  /* 0x00000031ff087e24 */ /* 0x000fc8000f8e00ff */
[----:B-----5:R-:W-:Y:S01]  /*43b0*/  IMAD R9, R8, -0x60, R11 ;  /* 0xffffffa008097824 */ /* 0x020fe200078e020b */
[----:B------:R-:W-:Y:S01]  /*43c0*/  LOP3.LUT R8, R75, 0x7ffffffc, RZ, 0xc0, !PT ;  /* 0x7ffffffc4b087812 */ /* 0x000fe200078ec0ff */
[----:B------:R-:W-:Y:S01]  /*43d0*/  UMOV UR4, 0xffffffa0 ;  /* 0xffffffa000047882 */ /* 0x000fe20000000000 */
[----:B------:R-:W-:-:S03]  /*43e0*/  ISETP.GE.AND P2, PT, R72, 0x1, PT ;  /* 0x000000014800780c */ /* 0x000fc60003f46270 */
[----:B------:R-:W-:Y:S01]  /*43f0*/  IMAD.IADD R8, R73, 0x1, -R8 ;  /* 0x0000000149087824 */ /* 0x000fe200078e0a08 */
[----:B------:R-:W-:Y:S01]  /*4400*/  UIMAD UR4, UR49, UR4, 0x60 ;  /* 0x00000060310474a4 */ /* 0x000fe2000f8e0204 */
[----:B------:R-:W-:-:S05]  /*4410*/  LOP3.LUT R19, RZ, R19, RZ, 0x33, !PT ;  /* 0x00000013ff137212 */ /* 0x000fca00078e33ff */
[----:B------:R-:W-:Y:S01]  /*4420*/  IMAD.U32 R75, RZ, RZ, UR4 ;  /* 0x00000004ff4b7e24 */ /* 0x000fe2000f8e00ff */
[----:B------:R-:W-:Y:S03]  /*4430*/  BSSY B0, `(.L_x_12277) ;  /* 0x0000029000007945 */ /* 0x000fe60003800000 */
[----:B------:R-:W-:Y:S02]  /*4440*/  IMAD R76, R8, -0x2, R75 ;  /* 0xfffffffe084c7824 */ /* 0x000fe400078e024b */
[----:B------:R-:W-:Y:S02]  /*4450*/  VIADD R75, R20, UR4 ;  /* 0x00000004144b7c36 */ /* 0x000fe40008000000 */
[----:B--2---:R-:W-:-:S05]  /*4460*/  @P1 IMAD.HI.U32 R12, R77, R12, RZ ;  /* 0x0000000c4d0c1227 */ /* 0x004fca00078e00ff */
[----:B------:R-:W-:-:S05]  /*4470*/  @P1 SHF.R.U32.HI R77, RZ, R13, R12 ;  /* 0x0000000dff4d1219 */ /* 0x000fca000001160c */
[----:B------:R-:W1:Y:S01]  /*4480*/  SHFL.IDX PT, R21, R77, RZ, 0x1c1f ;  /* 0x001c1fff4d157589 */ /* 0x000e6200000e0000 */
[----:B------:R-:W-:-:S04]  /*4490*/  VIADD R13, R9, 0x61 ;  /* 0x00000061090d7836 */ /* 0x000fc80000000000 */
[C---:B------:R-:W-:Y:S02]  /*44a0*/  IMAD R13, R8.reuse, -0x2, R13 ;  /* 0xfffffffe080d7824 */ /* 0x040fe400078e020d */
[----:B------:R-:W-:Y:S02]  /*44b0*/  VIADD R9, R9, 0x60 ;  /* 0x0000006009097836 */ /* 0x000fe40000000000 */
[----:B------:R-:W-:Y:S02]  /*44c0*/  IMAD.IADD R10, R13, 0x1, -R14 ;  /* 0x000000010d0a7824 */ /* 0x000fe400078e0a0e */
        /* <DEDUP_REMOVED lines=18> */
.L_x_12282:
[----:B------:R-:W-:Y:S05]  /*45f0*/  BSYNC B2 ;  /* 0x0000000000027941 */ /* 0x000fea0003800000 */
.L_x_12281:
[----:B------:R-:W-:Y:S01]  /*4600*/  LOP3.LUT R13, RZ, R13, RZ, 0x33, !PT ;  /* 0x0000000dff0d7212 */ /* 0x000fe200078e33ff */
[----:B------:R-:W-:Y:S06]  /*4610*/  BRA `(.L_x_12283) ;  /* 0x0000000000187947 */ /* 0x000fec0003800000 */
.L_x_12280:
[----:B------:R-:W-:-:S13]  /*4620*/  ISETP.NE.AND P1, PT, R72, 0x1, PT ;  /* 0x000000014800780c */ /* 0x000fda0003f25270 */
[----:B------:R-:W-:Y:S05]  /*4630*/  @!P1 BRA `(.L_x_12283) ;  /* 0x0000000000109947 */ /* 0x000fea0003800000 */
[----:B------:R-:W2:Y:S04]  /*4640*/  LDL R10, [R198+0x1c] ;  /* 0x00001c00c60a7983 */ /* 0x000ea80000100800 */
[----:B------:R-:W3:Y:S01]  /*4650*/  LDL R20, [R198+0x20] ;  /* 0x00002000c6147983 */ /* 0x000ee20000100800 */
[----:B--2---:R-:W-:-:S05]  /*4660*/  IMAD.HI.U32 R13, R13, R10, RZ ;  /* 0x0000000a0d0d7227 */ /* 0x004fca00078e00ff */
[----:B---3--:R-:W-:-:S07]  /*4670*/  SHF.R.U32.HI R13, RZ, R20, R13 ;  /* 0x00000014ff0d7219 */ /* 0x008fce000001160d */
.L_x_12283:
[----:B------:R-:W-:Y:S05]  /*4680*/  BSYNC B1 ;  /* 0x0000000000017941 */ /* 0x000fea0003800000 */
.L_x_12279:
[----:B------:R-:W-:-:S05]  /*4690*/  IMAD R13, R72, R13, R76 ;  /* 0x0000000d480d7224 */ /* 0x000fca00078e024c */
[----:B------:R-:W-:Y:S02]  /*46a0*/  VIMNMX R8, R8, R13, !PT ;  /* 0x0000000d08087248 */ /* 0x000fe40007fe0100 */
[----:B------:R-:W-:-:S07]  /*46b0*/  VIADDMNMX R9, R13, R72, R9, PT ;  /* 0x000000480d097246 */ /* 0x000fce0003800109 */
.L_x_12278:
[----:B------:R-:W-:Y:S05]  /*46c0*/  BSYNC B0 ;  /* 0x0000000000007941 */ /* 0x000fea0003800000 */
.L_x_12277:
        /* <DEDUP_REMOVED lines=14> */
[C---:B------:R-:W-:Y:S02]  /*47b0*/  ISETP.LT.OR P4, PT, R9.reuse, 0x9, P4 ;  /* 0x000000090900780c */ /* 0x040fe40002781670 */
        /* <DEDUP_REMOVED lines=118> */
.L_x_12289:
[----:B------:R-:W-:Y:S05]  /*4f20*/  BSYNC B2 ;  /* 0x0000000000027941 */ /* 0x000fea0003800000 */
.L_x_12288:
[----:B------:R-:W-:Y:S01]  /*4f30*/  LOP3.LUT R11, RZ, R11, RZ, 0x33, !PT ;  /* 0x0000000bff0b7212 */ /* 0x000fe200078e33ff */
[----:B------:R-:W-:Y:S06]  /*4f40*/  BRA `(.L_x_12290) ;  /* 0x0000000000187947 */ /* 0x000fec0003800000 */
.L_x_12287:
[----:B------:R-:W-:-:S13]  /*4f50*/  ISETP.NE.AND P6, PT, R72, 0x1, PT ;  /* 0x000000014800780c */ /* 0x000fda0003fc5270 */
[----:B------:R-:W-:Y:S05]  /*4f60*/  @!P6 BRA `(.L_x_12290) ;  /* 0x000000000010e947 */ /* 0x000fea0003800000 */
[----:B------:R-:W2:Y:S04]  /*4f70*/  LDL R12, [R198+0x1c] ;  /* 0x00001c00c60c7983 */ /* 0x000ea80000100800 */
[----:B------:R-:W3:Y:S01]  /*4f80*/  LDL R14, [R198+0x20] ;  /* 0x00002000c60e7983 */ /* 0x000ee20000100800 */
[----:B--2---:R-:W-:-:S05]  /*4f90*/  IMAD.HI.U32 R11, R11, R12, RZ ;  /* 0x0000000c0b0b7227 */ /* 0x004fca00078e00ff */
[----:B---3--:R-:W-:-:S07]  /*4fa0*/  SHF.R.U32.HI R11, RZ, R14, R11 ;  /* 0x0000000eff0b7219 */ /* 0x008fce000001160b */
.L_x_12290:
[----:B------:R-:W-:Y:S05]  /*4fb0*/  BSYNC B1 ;  /* 0x0000000000017941 */ /* 0x000fea0003800000 */
.L_x_12286:
[----:B------:R-:W-:-:S05]  /*4fc0*/  IMAD R11, R72, R11, R76 ;  /* 0x0000000b480b7224 */ /* 0x000fca00078e024c */
[----:B------:R-:W-:Y:S02]  /*4fd0*/  VIADDMNMX R9, R11, R72, R9, PT ;  /* 0x000000480b097246 */ /* 0x000fe40003800109 */
[----:B------:R-:W-:-:S07]  /*4fe0*/  VIMNMX R8, R8, R11, !PT ;  /* 0x0000000b08087248 */ /* 0x000fce0007fe0100 */
.L_x_12285:
[----:B------:R-:W-:Y:S05]  /*4ff0*/  BSYNC B0 ;  /* 0x0000000000007941 */ /* 0x000fea0003800000 */
.L_x_12284:
        /* <DEDUP_REMOVED lines=13> */
[----:B------:R-:W3:Y:S01]  /*50d0*/  LDL R27, [R1+0x3f4] ;  /* 0x0003f400011b7983 */ /* 0x000ee20000100800 */
[----:B------:R-:W-:Y:S02]  /*50e0*/  ISETP.LT.OR P1, PT, R9, 0xa, P1 ;  /* 0x0000000a0900780c */ /* 0x000fe40000f21670 */
[----:B------:R-:W-:Y:S01]  /*50f0*/  ISETP.NE.AND P6, PT, R33, RZ, PT ;  /* 0x000000ff2100720c */ /* 0x000fe20003fc5270 */
[----:B------:R-:W4:Y:S01]  /*5100*/  LDL R149, [R1+0x234] ;  /* 0x0002340001957983 */ /* 0x000f220000100800 */
[----:B------:R-:W-:-:S02]  /*5110*/  FSEL R133, R31, -INF , !P1 ;  /* 0xff8000001f857808 */ /* 0x000fc40004800000 */
[----:B------:R-:W-:Y:S01]  /*5120*/  ISETP.NE.AND P1, PT, R28, RZ, PT ;  /* 0x000000ff1c00720c */ /* 0x000fe20003f25270 */
[----:B------:R-:W4:Y:S01]  /*5130*/  LDL R148, [R1+0x238] ;  /* 0x0002380001947983 */ /* 0x000f220000100800 */
[----:B------:R-:W-:Y:S02]  /*5140*/  FMNMX.FTZ R12, R65, R10, !PT ;  /* 0x0000000a410c7209 */ /* 0x000fe40007810000 */
[C---:B------:R-:W-:Y:S01]  /*5150*/  ISETP.GT.AND P1, PT, R8.reuse, 0x10, !P1 ;  /* 0x000000100800780c */ /* 0x040fe20004f24270 */
[----:B------:R-:W4:Y:S01]  /*5160*/  LDL R28, [R1+0x3f8] ;  /* 0x0003f800011c7983 */ /* 0x000f220000100800 */
[----:B------:R-:W-:Y:S02]  /*5170*/  FMNMX.FTZ R12, R15, R12, !PT ;  /* 0x0000000c0f0c7209 */ /* 0x000fe40007810000 */
[----:B------:R-:W-:Y:S01]  /*5180*/  ISETP.LT.OR P1, PT, R9, 0x11, P1 ;  /* 0x000000110900780c */ /* 0x000fe20000f21670 */
[----:B------:R-:W4:Y:S01]  /*5190*/  LDL R147, [R1+0x23c] ;  /* 0x00023c0001937983 */ /* 0x000f220000100800 */
[----:B------:R-:W-:-:S02]  /*51a0*/  ISETP.GT.AND P3, PT, R8, 0x50, !P3 ;  /* 0x000000500800780c */ /* 0x000fc40005f64270 */
[----:B------:R-:W-:Y:S01]  /*51b0*/  FSEL R163, R34, -INF , !P1 ;  /* 0xff80000022a37808 */ /* 0x000fe20004800000 */
[----:B------:R-:W4:Y:S01]  /*51c0*/  LDL R146, [R1+0x240] ;  /* 0x0002400001927983 */ /* 0x000f220000100800 */
[----:B------:R-:W-:Y:S02]  /*51d0*/  ISETP.NE.AND P1, PT, R29, RZ, PT ;  /* 0x000000ff1d00720c */ /* 0x000fe40003f25270 */
[C---:B------:R-:W-:Y:S01]  /*51e0*/  ISETP.GT.AND P4, PT, R8.reuse, 0x51, !P4 ;  /* 0x000000510800780c */ /* 0x040fe20006784270 */
[----:B------:R-:W4:Y:S01]  /*51f0*/  LDL R29, [R1+0x3fc] ;  /* 0x0003fc00011d7983 */ /* 0x000f220000100800 */
[C---:B------:R-:W-:Y:S02]  /*5200*/  ISETP.GT.AND P1, PT, R8.reuse, 0x11, !P1 ;  /* 0x000000110800780c */ /* 0x040fe40004f24270 */
[----:B------:R-:W-:Y:S01]  /*5210*/  ISETP.GT.AND P5, PT, R8, 0x58, !P5 ;  /* 0x000000580800780c */ /* 0x000fe20006fa4270 */
[----:B------:R-:W4:Y:S01]  /*5220*/  LDL R145, [R1+0x244] ;  /* 0x0002440001917983 */ /* 0x000f220000100800 */
[----:B------:R-:W-:-:S02]  /*5230*/  ISETP.LT.OR P1, PT, R9, 0x12, P1 ;  /* 0x000000120900780c */ /* 0x000fc40000f21670 */
[----:B------:R-:W-:Y:S01]  /*5240*/  ISETP.LT.OR P3, PT, R9, 0x51, P3 ;  /* 0x000000510900780c */ /* 0x000fe20001f61670 */
[----:B------:R-:W4:Y:S01]  /*5250*/  LDL R144, [R1+0x248] ;  /* 0x0002480001907983 */ /* 0x000f220000100800 */
[----:B------:R-:W-:Y:S02]  /*5260*/  FSEL R167, R35, -INF , !P1 ;  /* 0xff80000023a77808 */ /* 0x000fe40004800000 */
[----:B------:R-:W-:Y:S01]  /*5270*/  ISETP.GT.AND P1, PT, R8, 0x18, !P2 ;  /* 0x000000180800780c */ /* 0x000fe20005724270 */
[----:B------:R-:W4:Y:S01]  /*5280*/  LDL R143, [R1+0x24c] ;  /* 0x00024c00018f7983 */ /* 0x000f220000100800 */
[----:B------:R-:W-:Y:S02]  /*5290*/  ISETP.NE.AND P2, PT, R13, RZ, PT ;  /* 0x000000ff0d00720c */ /* 0x000fe40003f45270 */
[C---:B------:R-:W-:Y:S01]  /*52a0*/  ISETP.LT.OR P1, PT, R9.reuse, 0x19, P1 ;  /* 0x000000190900780c */ /* 0x040fe20000f21670 */
[----:B------:R-:W4:Y:S01]  /*52b0*/  LDL R141, [R1+0x250] ;  /* 0x00025000018d7983 */ /* 0x000f220000100800 */
[----:B------:R-:W-:-:S02]  /*52c0*/  ISETP.LT.OR P4, PT, R9, 0x52, P4 ;  /* 0x000000520900780c */ /* 0x000fc40002781670 */
[----:B------:R-:W-:Y:S01]  /*52d0*/  FSEL R171, R38, -INF , !P1 ;  /* 0xff80000026ab7808 */ /* 0x000fe20004800000 */
[----:B------:R-:W4:Y:S01]  /*52e0*/  LDL R140, [R1+0x254] ;  /* 0x00025400018c7983 */ /* 0x000f220000100800 */
[----:B------:R-:W-:Y:S02]  /*52f0*/  ISETP.GT.AND P1, PT, R8, 0x19, !P6 ;  /* 0x000000190800780c */ /* 0x000fe40007724270 */
[----:B------:R-:W-:Y:S01]  /*5300*/  ISETP.NE.AND P6, PT, R53, RZ, PT ;  /* 0x000000ff3500720c */ /* 0x000fe20003fc5270 */
[----:B------:R-:W4:Y:S01]  /*5310*/  LDL R139, [R1+0x258] ;  /* 0x00025800018b7983 */ /* 0x000f220000100800 */
[----:B------:R-:W-:Y:S02]  /*5320*/  ISETP.LT.OR P1, PT, R9, 0x1a, P1 ;  /* 0x0000001a0900780c */ /* 0x000fe40000f21670 */
[----:B------:R-:W-:Y:S01]  /*5330*/  FSEL R181, R66, -INF , !P3 ;  /* 0xff80000042b57808 */ /* 0x000fe20005800000 */
[----:B------:R-:W4:Y:S01]  /*5340*/  LDL R138, [R1+0x25c] ;  /* 0x00025c00018a7983 */ /* 0x000f220000100800 */
[----:B------:R-:W-:-:S02]  /*5350*/  FSEL R174, R39, -INF , !P1 ;  /* 0xff80000027ae7808 */ /* 0x000fc40004800000 */
[----:B------:R-:W-:Y:S01]  /*5360*/  ISETP.NE.AND P1, PT, R36, RZ, PT ;  /* 0x000000ff2400720c */ /* 0x000fe20003f25270 */
[----:B------:R-:W4:Y:S01]  /*5370*/  LDL R137, [R1+0x260] ;  /* 0x0002600001897983 */ /* 0x000f220000100800 */
[----:B------:R-:W-:Y:S02]  /*5380*/  ISETP.LT.OR P5, PT, R9, 0x59, P5 ;  /* 0x000000590900780c */ /* 0x000fe40002fa1670 */
[----:B------:R-:W-:Y:S01]  /*5390*/  ISETP.GT.AND P1, PT, R8, 0x20, !P1 ;  /* 0x000000200800780c */ /* 0x000fe20004f24270 */
[----:B------:R-:W4:Y:S01]  /*53a0*/  LDL R136, [R1+0x264] ;  /* 0x0002640001887983 */ /* 0x000f220000100800 */
[----:B------:R-:W-:Y:S02]  /*53b0*/  FSEL R182, R67, -INF , !P4 ;  /* 0xff80000043b67808 */ /* 0x000fe40006000000 */
[----:B------:R-:W-:Y:S01]  /*53c0*/  ISETP.LT.OR P1, PT, R9, 0x21, P1 ;  /* 0x000000210900780c */ /* 0x000fe20000f21670 */
[----:B------:R-:W4:Y:S01]  /*53d0*/  LDL R135, [R1+0x268] ;  /* 0x0002680001877983 */ /* 0x000f220000100800 */
[----:B------:R-:W-:-:S02]  /*53e0*/  FSEL R183, R70, -INF , !P5 ;  /* 0xff80000046b77808 */ /* 0x000fc40006800000 */
[----:B------:R-:W-:Y:S01]  /*53f0*/  FSEL R160, R42, -INF , !P1 ;  /* 0xff8000002aa07808 */ /* 0x000fe20004800000 */
[----:B------:R-:W4:Y:S01]  /*5400*/  LDL R130, [R1+0x26c] ;  /* 0x00026c0001827983 */ /* 0x000f220000100800 */
[----:B------:R-:W-:-:S03]  /*5410*/  ISETP.NE.AND P1, PT, R37, RZ, PT ;  /* 0x000000ff2500720c */ /* 0x000fc60003f25270 */
[----:B------:R-:W4:Y:S01]  /*5420*/  LDL R129, [R1+0x270] ;  /* 0x0002700001817983 */ /* 0x000f220000100800 */
[----:B------:R-:W-:-:S03]  /*5430*/  ISETP.GT.AND P1, PT, R8, 0x21, !P1 ;  /* 0x000000210800780c */ /* 0x000fc60004f24270 */
[----:B------:R-:W4:Y:S01]  /*5440*/  LDL R128, [R1+0x274] ;  /* 0x0002740001807983 */ /* 0x000f220000100800 */
[----:B------:R-:W-:-:S03]  /*5450*/  ISETP.LT.OR P1, PT, R9, 0x22, P1 ;  /* 0x000000220900780c */ /* 0x000fc60000f21670 */
[----:B------:R-:W4:Y:S01]  /*5460*/  LDL R127, [R1+0x278] ;  /* 0x00027800017f7983 */ /* 0x000f220000100800 */
[----:B------:R-:W-:Y:S02]  /*5470*/  FSEL R166, R43, -INF , !P1 ;  /* 0xff8000002ba67808 */ /* 0x000fe40004800000 */
[----:B------:R-:W-:Y:S01]  /*5480*/  ISETP.NE.AND P1, PT, R40, RZ, PT ;  /* 0x000000ff2800720c */ /* 0x000fe20003f25270 */
[----:B------:R-:W4:Y:S03]  /*5490*/  LDL R126, [R1+0x27c] ;  /* 0x00027c00017e7983 */ /* 0x000f260000100800 */
[----:B------:R-:W-:Y:S01]  /*54a0*/  ISETP.GT.AND P1, PT, R8, 0x28, !P1 ;  /* 0x000000280800780c */ /* 0x000fe20004f24270 */
[----:B------:R-:W4:Y:S03]  /*54b0*/  LDL R125, [R1+0x280] ;  /* 0x00028000017d7983 */ /* 0x000f260000100800 */
[----:B------:R-:W-:Y:S01]  /*54c0*/  ISETP.LT.OR P1, PT, R9, 0x29, P1 ;  /* 0x000000290900780c */ /* 0x000fe20000f21670 */
[----:B------:R-:W4:Y:S03]  /*54d0*/  LDL R124, [R1+0x284] ;  /* 0x00028400017c7983 */ /* 0x000f260000100800 */
[----:B------:R-:W-:Y:S01]  /*54e0*/  FSEL R170, R46, -INF , !P1 ;  /* 0xff8000002eaa7808 */ /* 0x000fe20004800000 */
[----:B------:R-:W4:Y:S01]  /*54f0*/  LDL R123, [R1+0x288] ;  /* 0x00028800017b7983 */ /* 0x000f220000100800 */
[----:B------:R-:W-:-:S03]  /*5500*/  ISETP.NE.AND P1, PT, R41, RZ, PT ;  /* 0x000000ff2900720c */ /* 0x000fc60003f25270 */
[----:B------:R-:W5:Y:S01]  /*5510*/  LDL R46, [R1+0x22c] ;  /* 0x00022c00012e7983 */ /* 0x000f620000100800 */
        /* <DEDUP_REMOVED lines=14> */
[----:B------:R-:W3:Y:S01]  /*5600*/  LDL R45, [R1+0x224] ;  /* 0x00022400012d7983 */ /* 0x000ee20000100800 */
        /* <DEDUP_REMOVED lines=28> */
[----:B------:R-:W-:-:S02]  /*57d0*/  ISETP.GT.AND P1, PT, R8, RZ, !P2 ;  /* 0x000000ff0800720c */ /* 0x000fc40005724270 */
[----:B------:R-:W-:Y:S01]  /*57e0*/  ISETP.NE.AND P2, PT, R57, RZ, PT ;  /* 0x000000ff3900720c */ /* 0x000fe20003f45270 */
[----:B------:R-:W4:Y:S01]  /*57f0*/  LDL R104, [R1+0x2d4] ;  /* 0x0002d40001687983 */ /* 0x000f220000100800 */
[----:B------:R-:W-:Y:S02]  /*5800*/  ISETP.LT.OR P1, PT, R9, 0x1, P1 ;  /* 0x000000010900780c */ /* 0x000fe40000f21670 */
[----:B------:R-:W-:Y:S01]  /*5810*/  ISETP.GT.AND P2, PT, R8, 0x49, !P2 ;  /* 0x000000490800780c */ /* 0x000fe20005744270 */
[----:B------:R-:W4:Y:S01]  /*5820*/  LDL R103, [R1+0x2d8] ;  /* 0x0002d80001677983 */ /* 0x000f220000100800 */
[----:B------:R-:W-:Y:S02]  /*5830*/  FSEL R142, R26, -INF , !P1 ;  /* 0xff8000001a8e7808 */ /* 0x000fe40004800000 */
[----:B------:R-:W-:Y:S01]  /*5840*/  ISETP.GT.AND P1, PT, R8, 0x41, !P6 ;  /* 0x000000410800780c */ /* 0x000fe20007724270 */
[----:B------:R-:W4:Y:S01]  /*5850*/  LDL R102, [R1+0x2dc] ;  /* 0x0002dc0001667983 */ /* 0x000f220000100800 */
[----:B------:R-:W-:-:S02]  /*5860*/  FMNMX.FTZ R11, R142, R131, !PT ;  /* 0x000000838e0b7209 */ /* 0x000fc40007810000 */
[----:B------:R-:W-:Y:S01]  /*5870*/  ISETP.LT.OR P1, PT, R9, 0x42, P1 ;  /* 0x000000420900780c */ /* 0x000fe20000f21670 */
[----:B------:R-:W4:Y:S01]  /*5880*/  LDL R101, [R1+0x2e0] ;  /* 0x0002e00001657983 */ /* 0x000f220000100800 */
[----:B------:R-:W-:Y:S02]  /*5890*/  FMNMX.FTZ R14, R132, R11, !PT ;  /* 0x0000000b840e7209 */ /* 0x000fe40007810000 */
[----:B------:R-:W-:Y:S01]  /*58a0*/  FMNMX.FTZ R11, R19, R12, !PT ;  /* 0x0000000c130b7209 */ /* 0x000fe20007810000 */
[----:B------:R-:W4:Y:S01]  /*58b0*/  LDL R100, [R1+0x2e4] ;  /* 0x0002e40001647983 */ /* 0x000f220000100800 */
[----:B------:R-:W-:Y:S02]  /*58c0*/  FMNMX.FTZ R14, R133, R14, !PT ;  /* 0x0000000e850e7209 */ /* 0x000fe40007810000 */
[----:B------:R-:W-:Y:S01]  /*58d0*/  FMNMX.FTZ R12, R134, R11, !PT ;  /* 0x0000000b860c7209 */ /* 0x000fe20007810000 */
[----:B------:R-:W4:Y:S01]  /*58e0*/  LDL R99, [R1+0x2e8] ;  /* 0x0002e80001637983 */ /* 0x000f220000100800 */
[----:B------:R-:W-:-:S02]  /*58f0*/  FMNMX.FTZ R14, R163, R14, !PT ;  /* 0x0000000ea30e7209 */ /* 0x000fc40007810000 */
[----:B------:R-:W-:Y:S01]  /*5900*/  FMNMX.FTZ R11, R21, R12, !PT ;  /* 0x0000000c150b7209 */ /* 0x000fe20007810000 */
        /* <DEDUP_REMOVED lines=26> */
[----:B------:R-:W-:Y:S01]  /*5ab0*/  FSEL R169, R59, -INF , !P1 ;  /* 0xff8000003ba97808 */ /* 0x000fe20004800000 */
[----:B------:R-:W4:Y:S01]  /*5ac0*/  LDL R89, [R1+0x310] ;  /* 0x0003100001597983 */ /* 0x000f220000100800 */
[----:B------:R-:W-:Y:S02]  /*5ad0*/  ISETP.NE.AND P1, PT, R56, RZ, PT ;  /* 0x000000ff3800720c */ /* 0x000fe40003f25270 */
[----:B------:R-:W-:Y:S01]  /*5ae0*/  FMNMX.FTZ R12, R191, R12, !PT ;  /* 0x0000000cbf0c7209 */ /* 0x000fe20007810000 */
[----:B------:R-:W4:Y:S01]  /*5af0*/  LDL R88, [R1+0x314] ;  /* 0x0003140001587983 */ /* 0x000f220000100800 */
[----:B------:R-:W-:Y:S02]  /*5b00*/  FMNMX.FTZ R14, R168, R11, !PT ;  /* 0x0000000ba80e7209 */ /* 0x000fe40007810000 */
[----:B------:R-:W-:Y:S01]  /*5b10*/  ISETP.NE.AND P6, PT, R24, RZ, PT ;  /* 0x000000ff1800720c */ /* 0x000fe20003fc5270 */
[----:B------:R-:W4:Y:S01]  /*5b20*/  LDL R87, [R1+0x318] ;  /* 0x0003180001577983 */ /* 0x000f220000100800 */
[----:B------:R-:W-:-:S02]  /*5b30*/  ISETP.GT.AND P1, PT, R8, 0x48, !P1 ;  /* 0x000000480800780c */ /* 0x000fc40004f24270 */
[----:B------:R-:W-:Y:S01]  /*5b40*/  FMNMX.FTZ R12, R199, R12, !PT ;  /* 0x0000000cc70c7209 */ /* 0x000fe20007810000 */
[----:B------:R-:W4:Y:S01]  /*5b50*/  LDL R86, [R1+0x31c] ;  /* 0x00031c0001567983 */ /* 0x000f220000100800 */
[----:B------:R-:W-:Y:S02]  /*5b60*/  FMNMX.FTZ R11, R173, R14, !PT ;  /* 0x0000000ead0b7209 */ /* 0x000fe40007810000 */
[----:B------:R-:W-:Y:S01]  /*5b70*/  ISETP.GT.AND P6, PT, R8, 0x59, !P6 ;  /* 0x000000590800780c */ /* 0x000fe200077c4270 */
[----:B------:R-:W4:Y:S01]  /*5b80*/  LDL R85, [R1+0x320] ;  /* 0x0003200001557983 */ /* 0x000f220000100800 */
[----:B------:R-:W-:Y:S02]  /*5b90*/  ISETP.LT.OR P1, PT, R9, 0x49, P1 ;  /* 0x000000490900780c */ /* 0x000fe40000f21670 */
[----:B------:R-:W-:Y:S01]  /*5ba0*/  FMNMX.FTZ R13, R185, R12, !PT ;  /* 0x0000000cb90d7209 */ /* 0x000fe20007810000 */
[----:B------:R-:W4:Y:S01]  /*5bb0*/  LDL R84, [R1+0x324] ;  /* 0x0003240001547983 */ /* 0x000f220000100800 */
[----:B------:R-:W-:-:S02]  /*5bc0*/  FMNMX.FTZ R8, R162, R11, !PT ;  /* 0x0000000ba2087209 */ /* 0x000fc40007810000 */
[----:B------:R-:W-:Y:S01]  /*5bd0*/  ISETP.LT.OR P2, PT, R9, 0x4a, P2 ;  /* 0x0000004a0900780c */ /* 0x000fe20001741670 */
[----:B------:R-:W4:Y:S01]  /*5be0*/  LDL R83, [R1+0x328] ;  /* 0x0003280001537983 */ /* 0x000f220000100800 */
[----:B------:R-:W-:Y:S02]  /*5bf0*/  FSEL R175, R62, -INF , !P1 ;  /* 0xff8000003eaf7808 */ /* 0x000fe40004800000 */
[----:B------:R-:W-:Y:S01]  /*5c00*/  FMNMX.FTZ R12, R186, R13, !PT ;  /* 0x0000000dba0c7209 */ /* 0x000fe20007810000 */
[----:B------:R-:W4:Y:S01]  /*5c10*/  LDL R82, [R1+0x32c] ;  /* 0x00032c0001527983 */ /* 0x000f220000100800 */
[----:B------:R-:W-:Y:S02]  /*5c20*/  FMNMX.FTZ R8, R169, R8, !PT ;  /* 0x00000008a9087209 */ /* 0x000fe40007810000 */
[----:B------:R-:W-:Y:S01]  /*5c30*/  FSEL R176, R63, -INF , !P2 ;  /* 0xff8000003fb07808 */ /* 0x000fe20005000000 */
        /* <DEDUP_REMOVED lines=10> */
[----:B------:R-:W-:-:S02]  /*5ce0*/  ISETP.LT.OR P6, PT, R9, 0x5a, P6 ;  /* 0x0000005a0900780c */ /* 0x000fc400037c1670 */
[----:B------:R-:W-:Y:S01]  /*5cf0*/  FMNMX.FTZ R8, R178, R11, !PT ;  /* 0x0000000bb2087209 */ /* 0x000fe20007810000 */
[----:B------:R-:W4:Y:S01]  /*5d00*/  LDL R77, [R1+0x340] ;  /* 0x00034000014d7983 */ /* 0x000f220000100800 */
[----:B------:R-:W-:Y:S02]  /*5d10*/  FMNMX.FTZ R12, R182, R13, !PT ;  /* 0x0000000db60c7209 */ /* 0x000fe40007810000 */
[----:B------:R-:W-:Y:S01]  /*5d20*/  FSEL R184, R71, -INF , !P6 ;  /* 0xff80000047b87808 */ /* 0x000fe20007000000 */
[----:B------:R-:W2:Y:S01]  /*5d30*/  LDL R11, [R1+0x450] ;  /* 0x00045000010b7983 */ /* 0x000ea20000100800 */
[----:B------:R-:W-:Y:S02]  /*5d40*/  FMNMX.FTZ R9, R179, R8, !PT ;  /* 0x00000008b3097209 */ /* 0x000fe40007810000 */
[----:B------:R-:W-:Y:S01]  /*5d50*/  FMNMX.FTZ R13, R183, R12, !PT ;  /* 0x0000000cb70d7209 */ /* 0x000fe20007810000 */
[----:B------:R-:W4:Y:S01]  /*5d60*/  LDL R76, [R1+0x344] ;  /* 0x00034400014c7983 */ /* 0x000f220000100800 */
[----:B------:R-:W-:-:S02]  /*5d70*/  FMNMX.FTZ R12, R180, R9, !PT ;  /* 0x00000009b40c7209 */ /* 0x000fc40007810000 */
[----:B------:R-:W-:Y:S01]  /*5d80*/  FMNMX.FTZ R13, R184, R13, !PT ;  /* 0x0000000db80d7209 */ /* 0x000fe20007810000 */
[----:B------:R-:W4:Y:S04]  /*5d90*/  LDL R75, [R1+0x348] ;  /* 0x00034800014b7983 */ /* 0x000f280000100800 */
[----:B------:R0:W-:Y:S04]  /*5da0*/  STL.64 [R1+0x430], R12 ;  /* 0x0004300c01007387 */ /* 0x0001e80000100a00 */
[----:B------:R-:W5:Y:S04]  /*5db0*/  LDL R26, [R1+0x434] ;  /* 0x00043400011a7983 */ /* 0x000f680000100800 */
[----:B------:R-:W1:Y:S04]  /*5dc0*/  SHFL.BFLY PT, R9, R12, 0x2, 0x1f ;  /* 0x0c401f000c097f89 */ /* 0x000e6800000e0000 */
[----:B0-----:R-:W4:Y:S04]  /*5dd0*/  LDL R13, [R1+0x3b8] ;  /* 0x0003b800010d7983 */ /* 0x001f280000100800 */
[----:B------:R-:W4:Y:S04]  /*5de0*/  LDL R74, [R1+0x34c] ;  /* 0x00034c00014a7983 */ /* 0x000f280000100800 */
[----:B------:R-:W4:Y:S04]  /*5df0*/  LDL R73, [R1+0x350] ;  /* 0x0003500001497983 */ /* 0x000f280000100800 */
[----:B------:R-:W4:Y:S04]  /*5e00*/  LDL R72, [R1+0x354] ;  /* 0x0003540001487983 */ /* 0x000f280000100800 */
[----:B------:R-:W4:Y:S01]  /*5e10*/  LDL R71, [R1+0x358] ;  /* 0x0003580001477983 */ /* 0x000f220000100800 */
[----:B-1----:R-:W-:-:S03]  /*5e20*/  FMNMX.FTZ R14, R12, R9, !PT ;  /* 0x000000090c0e7209 */ /* 0x002fc60007810000 */
[----:B------:R-:W4:Y:S04]  /*5e30*/  LDL R70, [R1+0x35c] ;  /* 0x00035c0001467983 */ /* 0x000f280000100800 */
[----:B------:R-:W0:Y:S04]  /*5e40*/  SHFL.BFLY PT, R9, R14, 0x1, 0x1f ;  /* 0x0c201f000e097f89 */ /* 0x000e2800000e0000 */
[----:B------:R-:W4:Y:S04]  /*5e50*/  LDL R12, [R1+0x3a8] ;  /* 0x0003a800010c7983 */ /* 0x000f280000100800 */
[----:B------:R-:W4:Y:S04]  /*5e60*/  LDL R69, [R1+0x360] ;  /* 0x0003600001457983 */ /* 0x000f280000100800 */
[----:B------:R-:W4:Y:S04]  /*5e70*/  LDL R68, [R1+0x364] ;  /* 0x0003640001447983 */ /* 0x000f280000100800 */
[----:B------:R-:W4:Y:S04]  /*5e80*/  LDL R67, [R1+0x368] ;  /* 0x0003680001437983 */ /* 0x000f280000100800 */
[----:B------:R-:W4:Y:S01]  /*5e90*/  LDL R66, [R1+0x36c] ;  /* 0x00036c0001427983 */ /* 0x000f220000100800 */
[----:B0-----:R-:W-:-:S03]  /*5ea0*/  FMNMX.FTZ R24, R14, R9, !PT ;  /* 0x000000090e187209 */ /* 0x001fc60007810000 */
[----:B------:R-:W4:Y:S04]  /*5eb0*/  LDL R49, [R1+0x370] ;  /* 0x0003700001317983 */ /* 0x000f280000100800 */
[----:B------:R0:W-:Y:S04]  /*5ec0*/  STL [R1+0x430], R24 ;  /* 0x0004301801007387 */ /* 0x0001e80000100800 */
[----:B------:R-:W3:Y:S04]  /*5ed0*/  LDL R156, [R1+0x430] ;  /* 0x00043000019c7983 */ /* 0x000ee80000100800 */
[----:B------:R-:W4:Y:S04]  /*5ee0*/  LDL.64 R8, [R1+0xa8] ;  /* 0x0000a80001087983 */ /* 0x000f280000100a00 */
[----:B------:R-:W4:Y:S04]  /*5ef0*/  LDL R14, [R1+0x3d0] ;  /* 0x0003d000010e7983 */ /* 0x000f280000100800 */
[----:B0-----:R-:W4:Y:S04]  /*5f00*/  LDL R24, [R1+0x3e8] ;  /* 0x0003e80001187983 */ /* 0x001f280000100800 */
[----:B------:R-:W4:Y:S04]  /*5f10*/  LDL R64, [R1+0x374] ;  /* 0x0003740001407983 */ /* 0x000f280000100800 */
        /* <DEDUP_REMOVED lines=31> */
[----:B-----5:R-:W0:Y:S02]  /*6110*/  SHFL.BFLY PT, R155, R26, 0x2, 0x1f ;  /* 0x0c401f001a9b7f89 */ /* 0x020e2400000e0000 */
[----:B0-----:R-:W-:-:S02]  /*6120*/  FMNMX.FTZ R155, R155, R26, !PT ;  /* 0x0000001a9b9b7209 */ /* 0x001fc40007810000 */
[----:B------:R-:W5:Y:S01]  /*6130*/  LDL R26, [R1+0x3f0] ;  /* 0x0003f000011a7983 */ /* 0x000f620000100800 */
[----:B---3--:R-:W-:Y:S01]  /*6140*/  FSETP.NEU.FTZ.AND P1, PT, R156, -INF , PT ;  /* 0xff8000009c00780b */ /* 0x008fe20003f3d000 */
[----:B--2---:R-:W-:-:S05]  /*6150*/  FMUL.FTZ R156, R11, R156 ;  /* 0x0000009c0b9c7220 */ /* 0x004fca0000410000 */
        /* <DEDUP_REMOVED lines=25> */
[----:B------:R-:W2:Y:S04]  /*62f0*/  LDL R21, [R1+0x414] ;  /* 0x0004140001157983 */ /* 0x000ea80000100800 */
[----:B------:R-:W3:Y:S04]  /*6300*/  LDL R156, [R1+0x418] ;  /* 0x00041800019c7983 */ /* 0x000ee80000100800 */
[----:B------:R-:W0:Y:S01]  /*6310*/  SHFL.BFLY PT, R10, R155, 0x1, 0x1f ;  /* 0x0c201f009b0a7f89 */ /* 0x000e2200000e0000 */
[----:B----4-:R-:W-:Y:S01]  /*6320*/  IMAD R158, R158, 0xc00, R8 ;  /* 0x00000c009e9e7824 */ /* 0x010fe200078e0208 */
[----:B------:R-:W-:Y:S02]  /*6330*/  MUFU.EX2 R65, R65 ;  /* 0x0000004100417308 */ /* 0x000fe40000000800 */
[----:B------:R1:W-:Y:S01]  /*6340*/  STL [R1+0x22c], R46 ;  /* 0x00022c2e01007387 */ /* 0x0003e20000100800 */
[----:B0-----:R-:W-:-:S04]  /*6350*/  FMNMX.FTZ R10, R155, R10, !PT ;  /* 0x0000000a9b0a7209 */ /* 0x001fc80007810000 */
[C---:B------:R-:W-:Y:S01]  /*6360*/  FSETP.NEU.FTZ.AND P1, PT, R10.reuse, -INF , PT ;  /* 0xff8000000a00780b */ /* 0x040fe20003f3d000 */
[----:B------:R-:W-:-:S05]  /*6370*/  FMUL.FTZ R8, R10, R11 ;  /* 0x0000000b0a087220 */ /* 0x000fca0000410000 */
[----:B------:R-:W-:Y:S01]  /*6380*/  FSEL R8, R8, RZ, P1 ;  /* 0x000000ff08087208 */ /* 0x000fe20000800000 */
[----:B-1----:R-:W0:Y:S04]  /*6390*/  MUFU.EX2 R46, R151 ;  /* 0x00000097002e7308 */ /* 0x002e280000000800 */
[-CC-:B------:R-:W-:Y:S01]  /*63a0*/  FFMA.FTZ R219, R132, R11.reuse, -R8.reuse ;  /* 0x0000000b84db7223 */ /* 0x180fe20000010808 */
[-CC-:B------:R-:W-:Y:S01]  /*63b0*/  FFMA.FTZ R223, R133, R11.reuse, -R8.reuse ;  /* 0x0000000b85df7223 */ /* 0x180fe20000010808 */
[-CC-:B------:R-:W-:Y:S01]  /*63c0*/  FFMA.FTZ R142, R142, R11.reuse, -R8.reuse ;  /* 0x0000000b8e8e7223 */ /* 0x180fe20000010808 */
[----:B------:R-:W-:Y:S01]  /*63d0*/  FFMA.FTZ R131, R131, R11, -R8 ;  /* 0x0000000b83837223 */ /* 0x000fe20000010808 */
[----:B------:R1:W-:Y:S02]  /*63e0*/  STL [R1+0x224], R45 ;  /* 0x0002242d01007387 */ /* 0x0003e40000100800 */
[----:B------:R-:W-:Y:S02]  /*63f0*/  MUFU.EX2 R219, R219 ;  /* 0x000000db00db7308 */ /* 0x000fe40000000800 */
[----:B------:R4:W-:Y:S04]  /*6400*/  STL [R1+0x3a8], R12 ;  /* 0x0003a80c01007387 */ /* 0x0009e80000100800 */
[----:B------:R0:W-:Y:S02]  /*6410*/  STL [R1+0x3b8], R13 ;  /* 0x0003b80d01007387 */ /* 0x0001e40000100800 */
[----:B-1----:R1:W-:Y:S02]  /*6420*/  MUFU.EX2 R45, R152 ;  /* 0x00000098002d7308 */ /* 0x0023e40000000800 */
[----:B------:R1:W-:Y:S06]  /*6430*/  STL [R1+0x3d0], R14 ;  /* 0x0003d00e01007387 */ /* 0x0003ec0000100800 */
[----:B----4-:R-:W-:Y:S08]  /*6440*/  MUFU.EX2 R12, R153 ;  /* 0x00000099000c7308 */ /* 0x010ff00000000800 */
[----:B0-----:R-:W-:Y:S08]  /*6450*/  MUFU.EX2 R13, R142 ;  /* 0x0000008e000d7308 */ /* 0x001ff00000000800 */
[----:B-1----:R-:W0:Y:S08]  /*6460*/  MUFU.EX2 R14, R131 ;  /* 0x00000083000e7308 */ /* 0x002e300000000800 */
[----:B------:R-:W1:Y:S01]  /*6470*/  MUFU.EX2 R223, R223 ;  /* 0x000000df00df7308 */ /* 0x000e620000000800 */
[----:B------:R4:W-:Y:S01]  /*6480*/  STL [R1+0x3e8], R24 ;  /* 0x0003e81801007387 */ /* 0x0009e20000100800 */
[----:B------:R-:W-:Y:S01]  /*6490*/  IMAD.MOV.U32 R159, RZ, RZ, R9 ;  /* 0x000000ffff9f7224 */ /* 0x000fe200078e0009 */
[----:B------:R-:W-:-:S02]  /*64a0*/  R2UR UR6, R158 ;  /* 0x000000009e0672ca */ /* 0x000fc400000e0000 */
[----:B------:R0:W-:Y:S01]  /*64b0*/  STL [R1+0x3ec], R25 ;  /* 0x0003ec1901007387 */ /* 0x0001e20000100800 */
[----:B----4-:R-:W-:-:S03]  /*64c0*/  VIADD R24, R158, 0x80 ;  /* 0x000000809e187836 */ /* 0x010fc60000000000 */
[----:B------:R4:W-:Y:S01]  /*64d0*/  STL [R1+0x3f4], R27 ;  /* 0x0003f41b01007387 */ /* 0x0009e20000100800 */
[----:B------:R-:W-:Y:S01]  /*64e0*/  R2UR UR7, R159 ;  /* 0x000000009f0772ca */ /* 0x000fe200000e0000 */
[--C-:B0-----:R-:W-:Y:S02]  /*64f0*/  IMAD.MOV.U32 R25, RZ, RZ, R9.reuse ;  /* 0x000000ffff197224 */ /* 0x101fe400078e0009 */
[----:B------:R0:W-:Y:S01]  /*6500*/  STL [R1+0x3f8], R28 ;  /* 0x0003f81c01007387 */ /* 0x0001e20000100800 */
[----:B------:R-:W-:Y:S01]  /*6510*/  R2UR UR10, R24 ;  /* 0x00000000180a72ca */ /* 0x000fe200000e0000 */
[----:B------:R-:W-:Y:S02]  /*6520*/  FADD.FTZ R24, R65, R46 ;  /* 0x0000002e41187221 */ /* 0x000fe40000010000 */
[----:B------:R1:W-:Y:S01]  /*6530*/  STL [R1+0x3fc], R29 ;  /* 0x0003fc1d01007387 */ /* 0x0003e20000100800 */
[----:B----4-:R-:W-:Y:S01]  /*6540*/  IMAD.MOV.U32 R27, RZ, RZ, R9 ;  /* 0x000000ffff1b7224 */ /* 0x010fe200078e0009 */
[----:B------:R-:W-:-:S02]  /*6550*/  F2FP.BF16.F32.PACK_AB R152, R46, R65 ;  /* 0x000000412e98723e */ /* 0x000fc400000010ff */
[----:B------:R4:W-:Y:S01]  /*6560*/  STL [R1+0x220], R154 ;  /* 0x0002209a01007387 */ /* 0x0009e20000100800 */
[----:B0-----:R-:W-:Y:S01]  /*6570*/  VIADD R28, R158, 0x180 ;  /* 0x000001809e1c7836 */ /* 0x001fe20000000000 */
[----:B------:R-:W-:Y:S01]  /*6580*/  F2FP.BF16.F32.PACK_AB R153, R14, R13 ;  /* 0x0000000d0e99723e */ /* 0x000fe200000010ff */
[----:B-1----:R-:W-:Y:S01]  /*6590*/  IMAD.MOV.U32 R29, RZ, RZ, R9 ;  /* 0x000000ffff1d7224 */ /* 0x002fe200078e0009 */
[----:B------:R-:W-:Y:S02]  /*65a0*/  F2FP.BF16.F32.PACK_AB R155, R223, R219 ;  /* 0x000000dbdf9b723e */ /* 0x000fe400000010ff */
[----:B----4-:R-:W-:Y:S01]  /*65b0*/  F2FP.BF16.F32.PACK_AB R154, R12, R45 ;  /* 0x0000002d0c9a723e */ /* 0x010fe200000010ff */
[----:B------:R-:W-:Y:S01]  /*65c0*/  STL [R1+0x228], R47 ;  /* 0x0002282f01007387 */ /* 0x000fe20000100800 */
[----:B------:R-:W-:Y:S01]  /*65d0*/  R2UR UR11, R25 ;  /* 0x00000000190b72ca */ /* 0x000fe200000e0000 */
[----:B------:R-:W-:Y:S01]  /*65e0*/  FADD.FTZ R159, R45, R24 ;  /* 0x000000182d9f7221 */ /* 0x000fe20000010000 */
[----:B------:R-:W-:Y:S01]  /*65f0*/  R2UR UR15, R27 ;  /* 0x000000001b0f72ca */ /* 0x000fe200000e0000 */
[----:B------:R-:W-:Y:S01]  /*6600*/  STL [R1+0x230], R150 ;  /* 0x0002309601007387 */ /* 0x000fe20000100800 */
[----:B------:R-:W-:-:S02]  /*6610*/  R2UR UR18, R28 ;  /* 0x000000001c1272ca */ /* 0x000fc400000e0000 */
[----:B------:R-:W-:Y:S01]  /*6620*/  R2UR UR19, R29 ;  /* 0x000000001d1372ca */ /* 0x000fe200000e0000 */
        /* <DEDUP_REMOVED lines=21> */
[----:B-----5:R0:W-:Y:S04]  /*6780*/  STL [R1+0x3f0], R26 ;  /* 0x0003f01a01007387 */ /* 0x0201e80000100800 */
[----:B------:R-:W-:Y:S01]  /*6790*/  STL [R1+0x288], R123 ;  /* 0x0002887b01007387 */ /* 0x000fe20000100800 */
[----:B0-----:R-:W-:-:S03]  /*67a0*/  VIADD R26, R158, 0x100 ;  /* 0x000001009e1a7836 */ /* 0x001fc60000000000 */
[----:B------:R-:W-:Y:S04]  /*67b0*/  STL [R1+0x28c], R122 ;  /* 0x00028c7a01007387 */ /* 0x000fe80000100800 */
        /* <DEDUP_REMOVED lines=92> */
[-CC-:B------:R-:W-:Y:S01]  /*6d80*/  FFMA.FTZ R167, R167, R11.reuse, -R8.reuse ;  /* 0x0000000ba7a77223 */ /* 0x180fe20000010808 */
[-CC-:B------:R-:W-:Y:S01]  /*6d90*/  FFMA.FTZ R171, R171, R11.reuse, -R8.reuse ;  /* 0x0000000babab7223 */ /* 0x180fe20000010808 */
[----:B--2---:R-:W-:Y:S01]  /*6da0*/  STL [R1+0x414], R21 ;  /* 0x0004141501007387 */ /* 0x004fe20000100800 */
[----:B------:R-:W-:Y:S03]  /*6db0*/  MUFU.EX2 R15, R15 ;  /* 0x0000000f000f7308 */ /* 0x000fe60000000800 */
[----:B---3--:R0:W-:Y:S04]  /*6dc0*/  STL [R1+0x418], R156 ;  /* 0x0004189c01007387 */ /* 0x0081e80000100800 */
[----:B------:R2:W-:Y:S01]  /*6dd0*/  STL [R1+0x41c], R157 ;  /* 0x00041c9d01007387 */ /* 0x0005e20000100800 */
[----:B------:R-:W3:Y:S08]  /*6de0*/  MUFU.EX2 R19, R19 ;  /* 0x0000001300137308 */ /* 0x000ef00000000800 */
[----:B------:R-:W-:Y:S08]  /*6df0*/  MUFU.EX2 R20, R20 ;  /* 0x0000001400147308 */ /* 0x000ff00000000800 */
[----:B------:R-:W4:Y:S08]  /*6e00*/  MUFU.EX2 R215, R215 ;  /* 0x000000d700d77308 */ /* 0x000f300000000800 */
[----:B0-----:R0:W-:Y:S08]  /*6e10*/  MUFU.EX2 R156, R167 ;  /* 0x000000a7009c7308 */ /* 0x0011f00000000800 */
[----:B--2---:R2:W-:Y:S01]  /*6e20*/  MUFU.EX2 R157, R171 ;  /* 0x000000ab009d7308 */ /* 0x0045e20000000800 */
[-CC-:B0-----:R-:W-:Y:S01]  /*6e30*/  FFMA.FTZ R167, R160, R11.reuse, -R8.reuse ;  /* 0x0000000ba0a77223 */ /* 0x181fe20000010808 */
[-CC-:B------:R-:W-:Y:S01]  /*6e40*/  FFMA.FTZ R160, R170, R11.reuse, -R8.reuse ;  /* 0x0000000baaa07223 */ /* 0x180fe20000010808 */
[-CC-:B--2---:R-:W-:Y:S01]  /*6e50*/  FFMA.FTZ R171, R166, R11.reuse, -R8.reuse ;  /* 0x0000000ba6ab7223 */ /* 0x184fe20000010808 */
[----:B------:R-:W-:-:S04]  /*6e60*/  FFMA.FTZ R166, R172, R11, -R8 ;  /* 0x0000000baca67223 */ /* 0x000fc80000010808 */
[----:B------:R-:W-:Y:S08]  /*6e70*/  MUFU.EX2 R207, R207 ;  /* 0x000000cf00cf7308 */ /* 0x000ff00000000800 */
[----:B------:R-:W-:Y:S08]  /*6e80*/  MUFU.EX2 R212, R212 ;  /* 0x000000d400d47308 */ /* 0x000ff00000000800 */
[----:B------:R-:W-:Y:S08]  /*6e90*/  MUFU.EX2 R213, R213 ;  /* 0x000000d500d57308 */ /* 0x000ff00000000800 */
[----:B------:R-:W-:Y:S08]  /*6ea0*/  MUFU.EX2 R214, R214 ;  /* 0x000000d600d67308 */ /* 0x000ff00000000800 */
[----:B------:R-:W-:Y:S01]  /*6eb0*/  MUFU.EX2 R167, R167 ;  /* 0x000000a700a77308 */ /* 0x000fe20000000800 */
[----:B------:R-:W-:-:S02]  /*6ec0*/  WARPGROUP.DEPBAR.LE gsb0, 0x0 ;  /* 0x00008000000079c5 */ /* 0x000fc40000010000 */
[-CC-:B------:R-:W-:Y:S01]  /*6ed0*/  FFMA.FTZ R152, R163, R11.reuse, -R8.reuse ;  /* 0x0000000ba3987223 */ /* 0x180fe20000010808 */
[----:B------:R-:W-:-:S04]  /*6ee0*/  FFMA.FTZ R163, R174, R11, -R8 ;  /* 0x0000000baea37223 */ /* 0x000fc80000010808 */
[----:B------:R3:W0:Y:S08]  /*6ef0*/  MUFU.EX2 R21, R152 ;  /* 0x0000009800157308 */ /* 0x0006300000000800 */
[----:B------:R-:W2:Y:S01]  /*6f00*/  MUFU.EX2 R163, R163 ;  /* 0x000000a300a37308 */ /* 0x000ea20000000800 */
[----:B---3--:R-:W-:Y:S02]  /*6f10*/  F2FP.BF16.F32.PACK_AB R152, R19, R15 ;  /* 0x0000000f1398723e */ /* 0x008fe400000010ff */
[----:B----4-:R-:W-:Y:S01]  /*6f20*/  F2FP.BF16.F32.PACK_AB R154, R215, R20 ;  /* 0x00000014d79a723e */ /* 0x010fe200000010ff */
[----:B------:R-:W-:Y:S01]  /*6f30*/  STL.128 [R1+0x220], R24 ;  /* 0x0002201801007387 */ /* 0x000fe20000100c00 */
[----:B0-----:R-:W-:-:S03]  /*6f40*/  F2FP.BF16.F32.PACK_AB R153, R156, R21 ;  /* 0x000000159c99723e */ /* 0x001fc600000010ff */
[----:B------:R-:W-:Y:S04]  /*6f50*/  STL.128 [R1+0x230], R28 ;  /* 0x0002301c01007387 */ /* 0x000fe80000100c00 */
[----:B------:R-:W-:Y:S01]  /*6f60*/  STL.128 [R1+0x240], R32 ;  /* 0x0002402001007387 */ /* 0x000fe20000100c00 */
[----:B--2---:R-:W-:-:S03]  /*6f70*/  F2FP.BF16.F32.PACK_AB R155, R163, R157 ;  /* 0x0000009da39b723e */ /* 0x004fc600000010ff */
        /* <DEDUP_REMOVED lines=31> */
[----:B------:R-:W0:Y:S08]  /*7170*/  MUFU.EX2 R171, R171 ;  /* 0x000000ab00ab7308 */ /* 0x000e300000000800 */
[----:B------:R-:W-:Y:S08]  /*7180*/  MUFU.EX2 R160, R160 ;  /* 0x000000a000a07308 */ /* 0x000ff00000000800 */
[----:B------:R-:W2:Y:S01]  /*7190*/  MUFU.EX2 R166, R166 ;  /* 0x000000a600a67308 */ /* 0x000ea20000000800 */
[----:B------:R-:W-:Y:S01]  /*71a0*/  FADD.FTZ R14, R13, R14 ;  /* 0x0000000e0d0e7221 */ /* 0x000fe20000010000 */
[-CC-:B------:R-:W-:Y:S01]  /*71b0*/  FFMA.FTZ R161, R161, R11.reuse, -R8.reuse ;  /* 0x0000000ba1a17223 */ /* 0x180fe20000010808 */
[-CC-:B------:R-:W-:Y:S01]  /*71c0*/  FFMA.FTZ R165, R165, R11.reuse, -R8.reuse ;  /* 0x0000000ba5a57223 */ /* 0x180fe20000010808 */
[-CC-:B------:R-:W-:Y:S01]  /*71d0*/  FFMA.FTZ R13, R173, R11.reuse, -R8.reuse ;  /* 0x0000000bad0d7223 */ /* 0x180fe20000010808 */
[----:B------:R-:W-:Y:S01]  /*71e0*/  FFMA.FTZ R168, R168, R11, -R8 ;  /* 0x0000000ba8a87223 */ /* 0x000fe20000010808 */
[----:B------:R-:W-:-:S02]  /*71f0*/  FADD.FTZ R159, R12, R159 ;  /* 0x0000009f0c9f7221 */ /* 0x000fc40000010000 */
[----:B------:R-:W-:Y:S08]  /*7200*/  MUFU.EX2 R189, R189 ;  /* 0x000000bd00bd7308 */ /* 0x000ff00000000800 */
[----:B------:R-:W3:Y:S08]  /*7210*/  MUFU.EX2 R190, R190 ;  /* 0x000000be00be7308 */ /* 0x000ef00000000800 */
[----:B------:R-:W-:Y:S08]  /*7220*/  MUFU.EX2 R191, R191 ;  /* 0x000000bf00bf7308 */ /* 0x000ff00000000800 */
[----:B------:R-:W4:Y:S08]  /*7230*/  MUFU.EX2 R199, R199 ;  /* 0x000000c700c77308 */ /* 0x000f300000000800 */
[----:B------:R-:W-:Y:S08]  /*7240*/  MUFU.EX2 R161, R161 ;  /* 0x000000a100a17308 */ /* 0x000ff00000000800 */
[----:B------:R-:W5:Y:S08]  /*7250*/  MUFU.EX2 R165, R165 ;  /* 0x000000a500a57308 */ /* 0x000f700000000800 */
[----:B------:R-:W-:Y:S08]  /*7260*/  MUFU.EX2 R12, R168 ;  /* 0x000000a8000c7308 */ /* 0x000ff00000000800 */
[----:B------:R-:W1:Y:S01]  /*7270*/  MUFU.EX2 R13, R13 ;  /* 0x0000000d000d7308 */ /* 0x000e620000000800 */
[----:B------:R-:W-:-:S02]  /*7280*/  WARPGROUP.DEPBAR.LE gsb0, 0x0 ;  /* 0x00008000000079c5 */ /* 0x000fc40000010000 */
[----:B------:R-:W-:Y:S02]  /*7290*/  F2FP.BF16.F32.PACK_AB R152, R212, R207 ;  /* 0x000000cfd498723e */ /* 0x000fe400000010ff */
[----:B------:R-:W-:Y:S02]  /*72a0*/  F2FP.BF16.F32.PACK_AB R154, R214, R213 ;  /* 0x000000d5d69a723e */ /* 0x000fe400000010ff */
[----:B0-----:R-:W-:Y:S02]  /*72b0*/  F2FP.BF16.F32.PACK_AB R153, R171, R167 ;  /* 0x000000a7ab99723e */ /* 0x001fe400000010ff */
        /* <DEDUP_REMOVED lines=36> */
[-CC-:B------:R-:W-:Y:S01]  /*7500*/  FFMA.FTZ R175, R175, R11.reuse, -R8.reuse ;  /* 0x0000000bafaf7223 */ /* 0x180fe20000010808 */
[-CC-:B------:R-:W-:Y:S01]  /*7510*/  FFMA.FTZ R176, R176, R11.reuse, -R8.reuse ;  /* 0x0000000bb0b07223 */ /* 0x180fe20000010808 */
[-C--:B------:R-:W-:Y:S01]  /*7520*/  FFMA.FTZ R181, R181, R11.reuse, -R8 ;  /* 0x0000000bb5b57223 */ /* 0x080fe20000010808 */
[----:B------:R-:W-:Y:S01]  /*7530*/  FADD.FTZ R223, R223, R14 ;  /* 0x0000000edfdf7221 */ /* 0x000fe20000010000 */
[-CC-:B------:R-:W-:Y:S01]  /*7540*/  FFMA.FTZ R14, R162, R11.reuse, -R8.reuse ;  /* 0x0000000ba20e7223 */ /* 0x180fe20000010808 */
[-CC-:B------:R-:W-:Y:S01]  /*7550*/  FFMA.FTZ R182, R182, R11.reuse, -R8.reuse ;  /* 0x0000000bb6b67223 */ /* 0x180fe20000010808 */
[-CC-:B------:R-:W-:Y:S01]  /*7560*/  FFMA.FTZ R183, R183, R11.reuse, -R8.reuse ;  /* 0x0000000bb7b77223 */ /* 0x180fe20000010808 */
[----:B------:R-:W-:Y:S01]  /*7570*/  FFMA.FTZ R184, R184, R11, -R8 ;  /* 0x0000000bb8b87223 */ /* 0x000fe20000010808 */
[----:B------:R-:W-:Y:S08]  /*7580*/  MUFU.EX2 R185, R185 ;  /* 0x000000b900b97308 */ /* 0x000ff00000000800 */
[----:B------:R-:W0:Y:S08]  /*7590*/  MUFU.EX2 R186, R186 ;  /* 0x000000ba00ba7308 */ /* 0x000e300000000800 */
[----:B------:R-:W-:Y:S08]  /*75a0*/  MUFU.EX2 R187, R187 ;  /* 0x000000bb00bb7308 */ /* 0x000ff00000000800 */
[----:B------:R-:W2:Y:S08]  /*75b0*/  MUFU.EX2 R188, R188 ;  /* 0x000000bc00bc7308 */ /* 0x000eb00000000800 */
[----:B------:R-:W-:Y:S01]  /*75c0*/  MUFU.EX2 R14, R14 ;  /* 0x0000000e000e7308 */ /* 0x000fe20000000800 */
[----:B------:R-:W-:Y:S01]  /*75d0*/  R2UR UR7, R9 ;  /* 0x00000000090772ca */ /* 0x000fe200000e0000 */
[----:B------:R-:W-:-:S02]  /*75e0*/  WARPGROUP.DEPBAR.LE gsb0, 0x0 ;  /* 0x00008000000079c5 */ /* 0x000fc40000010000 */
[----:B---3--:R-:W-:Y:S02]  /*75f0*/  F2FP.BF16.F32.PACK_AB R152, R190, R189 ;  /* 0x000000bdbe98723e */ /* 0x008fe400000010ff */
[----:B----4-:R-:W-:Y:S02]  /*7600*/  F2FP.BF16.F32.PACK_AB R154, R199, R191 ;  /* 0x000000bfc79a723e */ /* 0x010fe400000010ff */
[----:B-----5:R-:W-:Y:S02]  /*7610*/  F2FP.BF16.F32.PACK_AB R153, R165, R161 ;  /* 0x000000a1a599723e */ /* 0x020fe400000010ff */
[----:B-1----:R-:W-:Y:S01]  /*7620*/  F2FP.BF16.F32.PACK_AB R155, R13, R12 ;  /* 0x0000000c0d9b723e */ /* 0x002fe200000010ff */
        /* <DEDUP_REMOVED lines=32> */
[----:B-1----:R-:W-:-:S06]  /*7830*/  WARPGROUP.ARRIVE ;  /* 0x00000000000079c5 */ /* 0x002fcc0000000000 */
[----:B------:R-:W-:Y:S01]  /*7840*/  HGMMA.64x256x16.F32.BF16 R24, R152, gdesc[UR16].tnspB, R24, gsb0 ;  /* 0x43e0001098187df0 */ /* 0x000fe20008001818 */
        /* <DEDUP_REMOVED lines=9> */
[----:B------:R-:W-:Y:S01]  /*78e0*/  FADD.FTZ R152, R15, R159 ;  /* 0x0000009f0f987221 */ /* 0x000fe20000010000 */
[----:B------:R-:W-:Y:S01]  /*78f0*/  FFMA.FTZ R15, R169, R11, -R8 ;  /* 0x0000000ba90f7223 */ /* 0x000fe20000010808 */
[----:B------:R-:W-:Y:S02]  /*7900*/  VIADD R8, R158, 0x200 ;  /* 0x000002009e087836 */ /* 0x000fe40000000000 */
[----:B------:R-:W-:Y:S01]  /*7910*/  FADD.FTZ R19, R19, R152 ;  /* 0x0000009813137221 */ /* 0x000fe20000010000 */
[----:B------:R-:W-:Y:S02]  /*7920*/  MUFU.EX2 R11, R175 ;  /* 0x000000af000b7308 */ /* 0x000fe40000000800 */
[----:B------:R-:W-:Y:S01]  /*7930*/  R2UR UR6, R8 ;  /* 0x00000000080672ca */ /* 0x000fe200000e0000 */
[----:B------:R-:W-:-:S05]  /*7940*/  FADD.FTZ R8, R20, R19 ;  /* 0x0000001314087221 */ /* 0x000fca0000010000 */
[----:B------:R-:W1:Y:S01]  /*7950*/  MUFU.EX2 R15, R15 ;  /* 0x0000000f000f7308 */ /* 0x000e620000000800 */
[----:B0-----:R-:W-:Y:S02]  /*7960*/  F2FP.BF16.F32.PACK_AB R152, R186, R185 ;  /* 0x000000b9ba98723e */ /* 0x001fe400000010ff */
[----:B--2---:R-:W-:Y:S01]  /*7970*/  F2FP.BF16.F32.PACK_AB R154, R188, R187 ;  /* 0x000000bbbc9a723e */ /* 0x004fe200000010ff */
[----:B------:R-:W-:Y:S04]  /*7980*/  STL.128 [R1+0x220], R24 ;  /* 0x0002201801007387 */ /* 0x000fe80000100c00 */
[----:B------:R-:W0:Y:S01]  /*7990*/  MUFU.EX2 R20, R176 ;  /* 0x000000b000147308 */ /* 0x000e220000000800 */
[----:B------:R-:W-:Y:S04]  /*79a0*/  STL.128 [R1+0x230], R28 ;  /* 0x0002301c01007387 */ /* 0x000fe80000100c00 */
[----:B------:R-:W-:Y:S01]  /*79b0*/  STL.128 [R1+0x240], R32 ;  /* 0x0002402001007387 */ /* 0x000fe20000100c00 */
[----:B-1----:R-:W-:-:S03]  /*79c0*/  F2FP.BF16.F32.PACK_AB R153, R15, R14 ;  /* 0x0000000e0f99723e */ /* 0x002fc600000010ff */
[----:B------:R-:W-:Y:S04]  /*79d0*/  STL.128 [R1+0x250], R36 ;  /* 0x0002502401007387 */ /* 0x000fe80000100c00 */
[----:B------:R-:W-:Y:S01]  /*79e0*/  STL.128 [R1+0x260], R40 ;  /* 0x0002602801007387 */ /* 0x000fe20000100c00 */
[----:B0-----:R-:W-:-:S03]  /*79f0*/  F2FP.BF16.F32.PACK_AB R155, R20, R11 ;  /* 0x0000000b149b723e */ /* 0x001fc600000010ff */
        /* <DEDUP_REMOVED lines=27> */
[----:B------:R-:W-:-:S03]  /*7bb0*/  FADD.FTZ R223, R21, R223 ;  /* 0x000000df15df7221 */ /* 0x000fc60000010000 */
[----:B------:R-:W2:Y:S01]  /*7bc0*/  @!P0 LDL R19, [R1+0x210] ;  /* 0x0002100001138983 */ /* 0x000ea20000100800 */
[----:B0-----:R-:W-:-:S06]  /*7bd0*/  WARPGROUP.ARRIVE ;  /* 0x00000000000079c5 */ /* 0x001fcc0000000000 */
[----:B------:R-:W-:Y:S01]  /*7be0*/  HGMMA.64x256x16.F32.BF16 R24, R152, gdesc[UR4].tnspB, R24, gsb0 ;  /* 0x43e0000498187df0 */ /* 0x000fe20008001818 */
[----:B------:R-:W-:-:S04]  /*7bf0*/  FADD.FTZ R8, R215, R8 ;  /* 0x00000008d7087221 */ /* 0x000fc80000010000 */
[----:B------:R-:W-:Y:S01]  /*7c00*/  FADD.FTZ R207, R207, R8 ;  /* 0x00000008cfcf7221 */ /* 0x000fe20000010000 */
[----:B------:R-:W-:Y:S01]  /*7c10*/  VIADD R8, R158, 0x280 ;  /* 0x000002809e087836 */ /* 0x000fe20000000000 */
[----:B------:R-:W-:-:S04]  /*7c20*/  R2UR UR7, R9 ;  /* 0x00000000090772ca */ /* 0x000fc800000e0000 */
[----:B------:R-:W-:Y:S01]  /*7c30*/  R2UR UR6, R8 ;  /* 0x00000000080672ca */ /* 0x000fe200000e0000 */
[----:B------:R-:W-:Y:S01]  /*7c40*/  FADD.FTZ R156, R156, R223 ;  /* 0x000000df9c9c7221 */ /* 0x000fe20000010000 */
[----:B------:R-:W3:Y:S03]  /*7c50*/  @!P0 LDL.64 R8, [R1+0x68] ;  /* 0x0000680001088983 */ /* 0x000ee60000100a00 */
[----:B------:R-:W-:-:S04]  /*7c60*/  FADD.FTZ R156, R157, R156 ;  /* 0x0000009c9d9c7221 */ /* 0x000fc80000010000 */
[----:B------:R-:W-:-:S04]  /*7c70*/  FADD.FTZ R156, R163, R156 ;  /* 0x0000009ca39c7221 */ /* 0x000fc80000010000 */
[----:B------:R-:W-:-:S04]  /*7c80*/  FADD.FTZ R156, R167, R156 ;  /* 0x0000009ca79c7221 */ /* 0x000fc80000010000 */
        /* <DEDUP_REMOVED lines=230> */
[----:B------:R-:W-:Y:S01]  /*8af0*/  STL [R1+0x88], RZ ;  /* 0x000088ff01007387 */ /* 0x000fe20000100800 */
[----:B------:R-:W-:-:S02]  /*8b00*/  FADD.FTZ R181, R184, R181 ;  /* 0x000000b5b8b57221 */ /* 0x000fc40000010000 */
        /* <DEDUP_REMOVED lines=161> */
.L_x_12293:
[----:B------:R-:W-:-:S13]  /*9520*/  ISETP.NE.AND P1, PT, R5, 0x1, PT ;  /* 0x000000010500780c */ /* 0x000fda0003f25270 */
[----:B------:R-:W-:-:S05]  /*9530*/  @P1 IMAD.HI.U32 R2, R6, R2, RZ ;  /* 0x0000000206021227 */ /* 0x000fca00078e00ff */
[----:B------:R-:W-:-:S07]  /*9540*/  @P1 SHF.R.U32.HI R6, RZ, R3, R2 ;  /* 0x00000003ff061219 */ /* 0x000fce0000011602 */
.L_x_12294:
[----:B------:R-:W-:Y:S05]  /*9550*/  BSYNC B0 ;  /* 0x0000000000007941 */ /* 0x000fea0003800000 */
.L_x_12292:
[----:B------:R-:W-:-:S05]  /*9560*/  IMAD R5, R6, R5, R5 ;  /* 0x0000000506057224 */ /* 0x000fca00078e0205 */
[----:B------:R-:W-:-:S07]  /*9570*/  VIMNMX R4, R4, R5, PT ;  /* 0x0000000504047248 */ /* 0x000fce0003fe0100 */
.L_x_12291:
        /* <DEDUP_REMOVED lines=8> */
.L_x_12299:
[----:B------:R-:W-:Y:S01]  /*9600*/  BSSY B0, `(.L_x_12298) ;  /* 0x0000004000007945 */ /* 0x000fe20003800000 */
[----:B------:R-:W-:Y:S01]  /*9610*/  VIADD R0, R16, 0x170 ;  /* 0x0000017010007836 */ /* 0x000fe20000000000 */
[----:B------:R-:W-:-:S07]  /*9620*/  MOV R212, 0x9640 ;  /* 0x0000964000d47802 */ /* 0x000fce0000000f00 */
[----:B------:R-:W-:Y:S05]  /*9630*/  CALL.REL.NOINC `($_ZN7cutlass13device_kernelIN5flash11enable_sm90INS1_16FlashAttnFwdSm90INS1_25CollectiveMainloopFwdSm90ILi2EN4cute5tupleIJNS5_1CILi1EEES8_S8_EEENS6_IJNS7_ILi128EEENS7_ILi96EEENS7_ILi64EEEEEELi256ENS_10bfloat16_tEfNS_4arch4Sm90ELb0ELb1ELb0ELb1ELb0ELb0ELb1ELb1ELb0ELb1ELb0ELb0EEENS1_21CollectiveEpilogueFwdINS6_IJSA_NS7_ILi256EEESB_EEES9_SE_SG_Li256ELb1ELb1ELb0ELb0EEENS1_36VarlenDynamicPersistentTileSchedulerILi128ELi96ELi256ELi128ELb0ELb1ELb1ELb1ELb0ELb1EEEEEEEEEvNT_6ParamsE$_ZZN5flash25CollectiveMainloopFwdSm90ILi2EN4cute5tupleIJNS1_1CILi1EEES4_S4_EEENS2_IJNS3_ILi128EEENS3_ILi96EEENS3_ILi64EEEEEELi256EN7cutlass10bfloat16_tEfNSA_4arch4Sm90ELb0ELb1ELb0ELb1ELb0ELb0ELb1ELb1ELb0ELb1ELb0ELb0EE3mmaINS_16FlashAttnFwdSm90ISE_NS_21CollectiveEpilogueFwdINS2_IJS6_NS3_ILi256EEES7_EEES5_SB_SD_Li256ELb1ELb1ELb0ELb0EEENS_36VarlenDynamicPersistentTileSchedulerILi128ELi96ELi256ELi128ELb0ELb1ELb1ELb1ELb0ELb1EEEE13SharedStorageENS1_6TensorINS1_11ArrayEngineIfLm128EEENS1_6LayoutINS2_IJNS2_IJNS3_ILi2EEEST_NS3_ILi32EEEEEES4_S4_EEENS2_IJNS2_IJS4_ST_NS3_ILi4EEEEEENS3_ILi0EEESZ_EEEEEEENS_7SoftmaxILi2ELi0EEEEEbRKNSE_6ParamsENSA_25PipelineTmaAsyncNoClusterILi2ENSA_16PipelineTmaAsyncILi2EEEEES1B_RNSA_13PipelineStateILj2EEERT0_RT1_iRiRKNS_16SeqlenInfoQKNewKILb1ELb0EEENS2_IJiiiiEEERT_ENKUliT_T0_T1_E_clIZSF_ISO_S12_S14_EbS17_S1B_S1B_S1E_S1G_S1I_iS1J_S1N_S1O_S1Q_EUlRS1R_iE1_NS3_ILb0EEENS3_ILb1EEEEEDaiS1R_S1S_S1T_) ;  /* 0x0000022000fc7944 */ /* 0x000fea0003c00000 */
[----:B------:R-:W-:Y:S05]  /*9640*/  BSYNC B0 ;  /* 0x0000000000007941 */ /* 0x000fea0003800000 */
.L_x_12298:
[C---:B------:R-:W-:Y:S01]  /*9650*/  ISETP.GT.AND P1, PT, R10.reuse, R191, PT ;  /* 0x000000bf0a00720c */ /* 0x040fe20003f24270 */
[----:B------:R-:W-:-:S12]  /*9660*/  VIADD R10, R10, 0xffffffff ;  /* 0xffffffff0a0a7836 */ /* 0x000fd80000000000 */
[----:B------:R-:W-:Y:S05]  /*9670*/  @P1 BRA `(.L_x_12299) ;  /* 0xfffffffc00e01947 */ /* 0x000fea000383ffff */
[----:B------:R-:W-:Y:S05]  /*9680*/  BSYNC B1 ;  /* 0x0000000000017941 */ /* 0x000fea0003800000 */
.L_x_12297:
[----:B------:R-:W2:Y:S02]  /*9690*/  LDL R0, [R1+0x70] ;  /* 0x0000700001007983 */ /* 0x000ea40000100800 */
[----:B--2---:R-:W-:-:S07]  /*96a0*/  IMAD.SHL.U32 R0, R0, 0x80, RZ ;  /* 0x0000008000007824 */ /* 0x004fce00078e00ff */
.L_x_12296:
[----:B------:R-:W-:Y:S05]  /*96b0*/  BSYNC B2 ;  /* 0x0000000000027941 */ /* 0x000fea0003800000 */
.L_x_12295:
        /* <DEDUP_REMOVED lines=23> */
.L_x_12302:
[----:B------:R-:W-:-:S13]  /*9830*/  ISETP.NE.AND P1, PT, R7, 0x1, PT ;  /* 0x000000010700780c */ /* 0x000fda0003f25270 */
[----:B------:R-:W0:Y:S02]  /*9840*/  @P1 LDC.64 R4, c[0x0][0xae0] ;  /* 0x0002b800ff041b82 */ /* 0x000e240000000a00 */
[----:B0-----:R-:W-:-:S05]  /*9850*/  @P1 IMAD.HI.U32 R4, R0, R4, RZ ;  /* 0x0000000400041227 */ /* 0x001fca00078e00ff */
[----:B------:R-:W-:-:S07]  /*9860*/  @P1 SHF.R.U32.HI R0, RZ, R5, R4 ;  /* 0x00000005ff001219 */ /* 0x000fce0000011604 */
.L_x_12303:
[----:B------:R-:W-:Y:S05]  /*9870*/  BSYNC B0 ;  /* 0x0000000000007941 */ /* 0x000fea0003800000 */
.L_x_12301:
[----:B------:R-:W-:-:S05]  /*9880*/  IMAD R3, R0, R7, RZ ;  /* 0x0000000700037224 */ /* 0x000fca00078e02ff */
[----:B------:R-:W-:-:S07]  /*9890*/  VIMNMX R2, R2, R3, !PT ;  /* 0x0000000302027248 */ /* 0x000fce0007fe0100 */
.L_x_12300:
[----:B------:R-:W-:-:S04]  /*98a0*/  VIADD R2, R2, 0x5f ;  /* 0x0000005f02027836 */ /* 0x000fc80000000000 */
[----:B------:R-:W-:-:S05]  /*98b0*/  IMAD.HI R2, R2, 0x2aaaaaab, RZ ;  /* 0x2aaaaaab02027827 */ /* 0x000fca00078e02ff */
[----:B------:R-:W-:-:S04]  /*98c0*/  SHF.R.U32.HI R3, RZ, 0x1f, R2 ;  /* 0x0000001fff037819 */ /* 0x000fc80000011602 */
[----:B------:R-:W-:-:S04]  /*98d0*/  LEA.HI.SX32 R2, R2, R3, 0x1c ;  /* 0x0000000302027211 */ /* 0x000fc800078fe2ff */
[----:B------:R-:W-:-:S04]  /*98e0*/  VIMNMX R2, R2, UR45, !PT ;  /* 0x0000002d02027c48 */ /* 0x000fc8000ffe0100 */
[----:B------:R-:W-:-:S13]  /*98f0*/  ISETP.GE.AND P1, PT, R10, R2, PT ;  /* 0x000000020a00720c */ /* 0x000fda0003f26270 */
[----:B------:R-:W-:Y:S05]  /*9900*/  @!P1 BRA `(.L_x_12304) ;  /* 0x0000009400e09947 */ /* 0x000fea0003800000 */
.L_x_12321:
        /* <DEDUP_REMOVED lines=24> */
.L_x_12306:
[----:B------:R-:W-:Y:S05]  /*9a90*/  BSYNC B0 ;  /* 0x0000000000007941 */ /* 0x000fea0003800000 */
.L_x_12305:
        /* <DEDUP_REMOVED lines=13> */
.L_x_12308:
[----:B------:R-:W-:Y:S05]  /*9b70*/  BSYNC B0 ;  /* 0x0000000000007941 */ /* 0x000fea0003800000 */
.L_x_12307:
        /* <DEDUP_REMOVED lines=8> */
.L_x_12310:
[----:B------:R-:W-:Y:S05]  /*9c00*/  BSYNC B0 ;  /* 0x0000000000007941 */ /* 0x000fea0003800000 */
.L_x_12309:
        /* <DEDUP_REMOVED lines=59> */
.L_x_12313:
[----:B------:R-:W-:Y:S05]  /*9fc0*/  BSYNC B0 ;  /* 0x0000000000007941 */ /* 0x000fea0003800000 */
.L_x_12312:
        /* <DEDUP_REMOVED lines=10> */
.L_x_12315:
[----:B------:R-:W-:Y:S05]  /*a070*/  BSYNC B0 ;  /* 0x0000000000007941 */ /* 0x000fea0003800000 */
.L_x_12314:
[----:B------:R-:W-:Y:S04]  /*a080*/  BSSY B0, `(.L_x_12316) ;  /* 0x0000006000007945 */ /* 0x000fe80003800000 */
[----:B-1----:R-:W-:Y:S05]  /*a090*/  @P2 BRA `(.L_x_12317) ;  /* 0x0000000000102947 */ /* 0x002fea0003800000 */
[----:B-----5:R-:W-:Y:S01]  /*a0a0*/  IMAD R4, R4, 0x8, R6 ;  /* 0x0000000804047824 */ /* 0x020fe200078e0206 */
[----:B------:R-:W-:-:S04]  /*a0b0*/  SHF.L.U32 R5, R5, 0x1f, RZ ;  /* 0x0000001f05057819 */ /* 0x000fc800000006ff */
[----:B------:R-:W1:Y:S02]  /*a0c0*/  SYNCS.PHASECHK.TRANS64.TRYWAIT P2, [R4+URZ], R5 ;  /* 0x00000005040075a7 */ /* 0x000e64000804017f */
[----:B-1----:R-:W-:Y:S05]  /*a0d0*/  @!P2 BRA `(.L_x_12318) ;  /* 0x000001ec00d4a947 */ /* 0x002fea0003800000 */
.L_x_12317:
[----:B------:R-:W-:Y:S05]  /*a0e0*/  BSYNC B0 ;  /* 0x0000000000007941 */ /* 0x000fea0003800000 */
.L_x_12316:
        /* <DEDUP_REMOVED lines=270> */
[----:B------:R-:W-:-:S03]  /*b1d0*/  FFMA.FTZ R152, R24, R74, -R77 ;  /* 0x0000004a18987223 */ /* 0x000fc6000001084d */
[----:B------:R-:W-:Y:S01]  /*b1e0*/  MUFU.EX2 R75, R75 ;  /* 0x0000004b004b7308 */ /* 0x000fe20000000800 */
[----:B-1----:R-:W-:-:S05]  /*b1f0*/  FMNMX.FTZ R28, R5, R28, !PT ;  /* 0x0000001c051c7209 */ /* 0x002fca0007810000 */
[----:B------:R-:W-:Y:S01]  /*b200*/  FADD.FTZ R73, R73, -R28 ;  /* 0x8000001c49497221 */ /* 0x000fe20000010000 */
[----:B------:R-:W-:-:S03]  /*b210*/  FMUL.FTZ R25, R28, R74 ;  /* 0x0000004a1c197220 */ /* 0x000fc60000410000 */
[----:B------:R-:W-:Y:S01]  /*b220*/  FMUL.FTZ R44, R74, R73 ;  /* 0x000000494a2c7220 */ /* 0x000fe20000410000 */
[-CC-:B------:R-:W-:Y:S01]  /*b230*/  FFMA.FTZ R153, R26, R74.reuse, -R25.reuse ;  /* 0x0000004a1a997223 */ /* 0x180fe20000010819 */
[-CC-:B------:R-:W-:Y:S01]  /*b240*/  FFMA.FTZ R186, R27, R74.reuse, -R25.reuse ;  /* 0x0000004a1bba7223 */ /* 0x180fe20000010819 */
[----:B------:R-:W-:Y:S01]  /*b250*/  MUFU.EX2 R152, R152 ;  /* 0x0000009800987308 */ /* 0x000fe20000000800 */
[-CC-:B------:R-:W-:Y:S01]  /*b260*/  FFMA.FTZ R185, R30, R74.reuse, -R25.reuse ;  /* 0x0000004a1eb97223 */ /* 0x180fe20000010819 */
[----:B------:R-:W-:-:S06]  /*b270*/  FFMA.FTZ R187, R31, R74, -R25 ;  /* 0x0000004a1fbb7223 */ /* 0x000fcc0000010819 */
[----:B------:R-:W-:Y:S01]  /*b280*/  MUFU.EX2 R44, R44 ;  /* 0x0000002c002c7308 */ /* 0x000fe20000000800 */
[----:B------:R-:W-:-:S07]  /*b290*/  FFMA.FTZ R155, R29, R74, -R77 ;  /* 0x0000004a1d9b7223 */ /* 0x000fce000001084d */
[----:B------:R-:W4:Y:S01]  /*b2a0*/  MUFU.EX2 R153, R153 ;  /* 0x0000009900997308 */ /* 0x000f220000000800 */
[----:B------:R-:W-:-:S07]  /*b2b0*/  FFMA.FTZ R181, R34, R74, -R25 ;  /* 0x0000004a22b57223 */ /* 0x000fce0000010819 */
[----:B------:R-:W1:Y:S01]  /*b2c0*/  MUFU.EX2 R186, R186 ;  /* 0x000000ba00ba7308 */ /* 0x000e620000000800 */
[----:B------:R-:W-:-:S07]  /*b2d0*/  FFMA.FTZ R19, R32, R74, -R77 ;  /* 0x0000004a20137223 */ /* 0x000fce000001084d */
[----:B------:R-:W2:Y:S01]  /*b2e0*/  MUFU.EX2 R3, R3 ;  /* 0x0000000300037308 */ /* 0x000ea20000000800 */
[----:B------:R-:W-:-:S07]  /*b2f0*/  FFMA.FTZ R183, R35, R74, -R25 ;  /* 0x0000004a23b77223 */ /* 0x000fce0000010819 */
[----:B------:R-:W3:Y:S01]  /*b300*/  MUFU.EX2 R185, R185 ;  /* 0x000000b900b97308 */ /* 0x000ee20000000800 */
[----:B------:R-:W-:-:S07]  /*b310*/  FFMA.FTZ R163, R33, R74, -R77 ;  /* 0x0000004a21a37223 */ /* 0x000fce000001084d */
[----:B------:R-:W0:Y:S01]  /*b320*/  MUFU.EX2 R154, R154 ;  /* 0x0000009a009a7308 */ /* 0x000e220000000800 */
[----:B----4-:R-:W-:Y:S01]  /*b330*/  FFMA.FTZ R15, R15, R44, R153 ;  /* 0x0000002c0f0f7223 */ /* 0x010fe20000010099 */
[----:B------:R-:W-:-:S06]  /*b340*/  FFMA.FTZ R182, R38, R74, -R25 ;  /* 0x0000004a26b67223 */ /* 0x000fcc0000010819 */
[----:B------:R-:W4:Y:S01]  /*b350*/  MUFU.EX2 R187, R187 ;  /* 0x000000bb00bb7308 */ /* 0x000f220000000800 */
[----:B------:R-:W-:Y:S01]  /*b360*/  FFMA.FTZ R14, R75, R14, R152 ;  /* 0x0000000e4b0e7223 */ /* 0x000fe20000010098 */
[----:B------:R-:W-:-:S06]  /*b370*/  FFMA.FTZ R13, R36, R74, -R77 ;  /* 0x0000004a240d7223 */ /* 0x000fcc000001084d */
[----:B------:R-:W4:Y:S01]  /*b380*/  MUFU.EX2 R155, R155 ;  /* 0x0000009b009b7308 */ /* 0x000f220000000800 */
[----:B-1----:R-:W-:Y:S01]  /*b390*/  FADD.FTZ R24, R186, R15 ;  /* 0x0000000fba187221 */ /* 0x002fe20000010000 */
[----:B------:R-:W-:-:S06]  /*b3a0*/  FFMA.FTZ R184, R39, R74, -R25 ;  /* 0x0000004a27b87223 */ /* 0x000fcc0000010819 */
[----:B------:R-:W1:Y:S01]  /*b3b0*/  MUFU.EX2 R181, R181 ;  /* 0x000000b500b57308 */ /* 0x000e620000000800 */
[----:B--2---:R-:W-:Y:S01]  /*b3c0*/  FADD.FTZ R15, R3, R14 ;  /* 0x0000000e030f7221 */ /* 0x004fe20000010000 */
[----:B------:R-:W-:-:S06]  /*b3d0*/  FFMA.FTZ R162, R37, R74, -R77 ;  /* 0x0000004a25a27223 */ /* 0x000fcc000001084d */
[----:B------:R-:W2:Y:S01]  /*b3e0*/  MUFU.EX2 R19, R19 ;  /* 0x0000001300137308 */ /* 0x000ea20000000800 */
[----:B---3--:R-:W-:Y:S01]  /*b3f0*/  FADD.FTZ R24, R185, R24 ;  /* 0x00000018b9187221 */ /* 0x008fe20000010000 */
[----:B------:R-:W-:-:S06]  /*b400*/  FFMA.FTZ R177, R42, R74, -R25 ;  /* 0x0000004a2ab17223 */ /* 0x000fcc0000010819 */
[----:B------:R-:W3:Y:S01]  /*b410*/  MUFU.EX2 R183, R183 ;  /* 0x000000b700b77308 */ /* 0x000ee20000000800 */
[----:B0-----:R-:W-:Y:S01]  /*b420*/  FADD.FTZ R14, R154, R15 ;  /* 0x0000000f9a0e7221 */ /* 0x001fe20000010000 */
[----:B------:R-:W-:-:S06]  /*b430*/  FFMA.FTZ R11, R40, R74, -R77 ;  /* 0x0000004a280b7223 */ /* 0x000fcc000001084d */
[----:B------:R-:W0:Y:S01]  /*b440*/  MUFU.EX2 R163, R163 ;  /* 0x000000a300a37308 */ /* 0x000e220000000800 */
[----:B----4-:R-:W-:Y:S01]  /*b450*/  FADD.FTZ R24, R187, R24 ;  /* 0x00000018bb187221 */ /* 0x010fe20000010000 */
[----:B------:R-:W-:-:S06]  /*b460*/  FFMA.FTZ R179, R43, R74, -R25 ;  /* 0x0000004a2bb37223 */ /* 0x000fcc0000010819 */
[----:B------:R-:W4:Y:S01]  /*b470*/  MUFU.EX2 R182, R182 ;  /* 0x000000b600b67308 */ /* 0x000f220000000800 */
[----:B------:R-:W-:Y:S01]  /*b480*/  FADD.FTZ R14, R155, R14 ;  /* 0x0000000e9b0e7221 */ /* 0x000fe20000010000 */
[----:B------:R-:W-:-:S06]  /*b490*/  FFMA.FTZ R160, R41, R74, -R77 ;  /* 0x0000004a29a07223 */ /* 0x000fcc000001084d */
[----:B------:R-:W4:Y:S01]  /*b4a0*/  MUFU.EX2 R13, R13 ;  /* 0x0000000d000d7308 */ /* 0x000f220000000800 */
[----:B-1----:R-:W-:Y:S01]  /*b4b0*/  FADD.FTZ R24, R181, R24 ;  /* 0x00000018b5187221 */ /* 0x002fe20000010000 */
[----:B------:R-:W-:-:S06]  /*b4c0*/  FFMA.FTZ R178, R46, R74, -R25 ;  /* 0x0000004a2eb27223 */ /* 0x000fcc0000010819 */
[----:B------:R-:W1:Y:S01]  /*b4d0*/  MUFU.EX2 R184, R184 ;  /* 0x000000b800b87308 */ /* 0x000e620000000800 */
[----:B--2---:R-:W-:-:S07]  /*b4e0*/  FADD.FTZ R14, R19, R14 ;  /* 0x0000000e130e7221 */ /* 0x004fce0000010000 */
        /* <DEDUP_REMOVED lines=72> */
[----:B------:R-:W-:Y:S01]  /*b970*/  FFMA.FTZ R68, R68, R74, -R77 ;  /* 0x0000004a44447223 */ /* 0x000fe2000001084d */
[----:B---3--:R-:W-:-:S06]  /*b980*/  FADD.FTZ R27, R173, R24 ;  /* 0x00000018ad1b7221 */ /* 0x008fcc0000010000 */
[----:B------:R-:W3:Y:S01]  /*b990*/  MUFU.EX2 R169, R169 ;  /* 0x000000a900a97308 */ /* 0x000ee20000000800 */
[----:B0-----:R-:W-:Y:S01]  /*b9a0*/  FADD.FTZ R14, R156, R15 ;  /* 0x0000000f9c0e7221 */ /* 0x001fe20000010000 */
[----:B------:R-:W-:-:S06]  /*b9b0*/  FFMA.FTZ R20, R69, R74, -R77 ;  /* 0x0000004a45147223 */ /* 0x000fcc000001084d */
[----:B------:R-:W0:Y:S01]  /*b9c0*/  MUFU.EX2 R4, R4 ;  /* 0x0000000400047308 */ /* 0x000e220000000800 */
[----:B------:R-:W-:Y:S01]  /*b9d0*/  FFMA.FTZ R176, R71, R74, -R25 ;  /* 0x0000004a47b07223 */ /* 0x000fe20000010819 */
[----:B----4-:R-:W-:-:S06]  /*b9e0*/  FADD.FTZ R27, R168, R27 ;  /* 0x0000001ba81b7221 */ /* 0x010fcc0000010000 */
[----:B------:R-:W4:Y:S01]  /*b9f0*/  MUFU.EX2 R175, R175 ;  /* 0x000000af00af7308 */ /* 0x000f220000000800 */
[----:B------:R-:W-:-:S07]  /*ba00*/  FADD.FTZ R14, R7, R14 ;  /* 0x0000000e070e7221 */ /* 0x000fce0000010000 */
[----:B------:R-:W4:Y:S01]  /*ba10*/  MUFU.EX2 R21, R21 ;  /* 0x0000001500157308 */ /* 0x000f220000000800 */
[----:B-1----:R-:W-:Y:S01]  /*ba20*/  FADD.FTZ R24, R174, R27 ;  /* 0x0000001bae187221 */ /* 0x002fe20000010000 */
[----:B--2---:R-:W-:-:S06]  /*ba30*/  FADD.FTZ R15, R157, R14 ;  /* 0x0000000e9d0f7221 */ /* 0x004fcc0000010000 */
[----:B------:R-:W1:Y:S08]  /*ba40*/  MUFU.EX2 R170, R170 ;  /* 0x000000aa00aa7308 */ /* 0x000e700000000800 */
[----:B------:R-:W2:Y:S01]  /*ba50*/  MUFU.EX2 R5, R68 ;  /* 0x0000004400057308 */ /* 0x000ea20000000800 */
[----:B---3--:R-:W-:Y:S01]  /*ba60*/  FADD.FTZ R24, R169, R24 ;  /* 0x00000018a9187221 */ /* 0x008fe20000010000 */
[----:B0-----:R-:W-:-:S06]  /*ba70*/  FADD.FTZ R14, R4, R15 ;  /* 0x0000000f040e7221 */ /* 0x001fcc0000010000 */
[----:B------:R-:W0:Y:S08]  /*ba80*/  MUFU.EX2 R20, R20 ;  /* 0x0000001400147308 */ /* 0x000e300000000800 */
[----:B------:R-:W3:Y:S01]  /*ba90*/  MUFU.EX2 R176, R176 ;  /* 0x000000b000b07308 */ /* 0x000ee20000000800 */
[----:B----4-:R-:W-:Y:S01]  /*baa0*/  FADD.FTZ R15, R175, R24 ;  /* 0x00000018af0f7221 */ /* 0x010fe20000010000 */
[----:B------:R-:W-:-:S03]  /*bab0*/  FADD.FTZ R14, R21, R14 ;  /* 0x0000000e150e7221 */ /* 0x000fc60000010000 */
[----:B-1----:R-:W-:Y:S01]  /*bac0*/  FADD.FTZ R27, R170, R15 ;  /* 0x0000000faa1b7221 */ /* 0x002fe20000010000 */
[----:B--2---:R-:W-:-:S04]  /*bad0*/  FADD.FTZ R15, R5, R14 ;  /* 0x0000000e050f7221 */ /* 0x004fc80000010000 */
[----:B0-----:R-:W-:Y:S01]  /*bae0*/  FADD.FTZ R26, R20, R15 ;  /* 0x0000000f141a7221 */ /* 0x001fe20000010000 */
[----:B------:R0:W-:Y:S01]  /*baf0*/  STL [R1+0x434], R28 ;  /* 0x0004341c01007387 */ /* 0x0001e20000100800 */
[----:B---3--:R-:W-:-:S05]  /*bb00*/  FADD.FTZ R27, R176, R27 ;  /* 0x0000001bb01b7221 */ /* 0x008fca0000010000 */
[----:B------:R1:W-:Y:S04]  /*bb10*/  STL.64 [R1+0x440], R26 ;  /* 0x0004401a01007387 */ /* 0x0003e80000100a00 */
[----:B------:R-:W2:Y:S04]  /*bb20*/  LD.E R15, desc[UR40][R22.64+0x41c] ;  /* 0x00041c28160f7980 */ /* 0x000ea8000c101900 */
        /* <DEDUP_REMOVED lines=127> */
[----:B--2---:R-:W-:Y:S01]  /*c320*/  FMUL.FTZ R219, R44, R15 ;  /* 0x0000000f2cdb7220 */ /* 0x004fe20000410000 */
[C---:B---3--:R-:W-:Y:S01]  /*c330*/  FMUL.FTZ R215, R75.reuse, R42 ;  /* 0x0000002a4bd77220 */ /* 0x048fe20000410000 */
[C---:B----4-:R-:W-:Y:S01]  /*c340*/  FMUL.FTZ R15, R75.reuse, R30 ;  /* 0x0000001e4b0f7220 */ /* 0x050fe20000410000 */
        /* <DEDUP_REMOVED lines=31> */
[C---:B0-----:R-:W-:Y:S01]  /*c540*/  FMUL.FTZ R219, R75.reuse, R130 ;  /* 0x000000824bdb7220 */ /* 0x041fe20000410000 */
[C---:B-1----:R-:W-:Y:S01]  /*c550*/  FMUL.FTZ R189, R75.reuse, R126 ;  /* 0x0000007e4bbd7220 */ /* 0x042fe20000410000 */
[C---:B--2---:R-:W-:Y:S01]  /*c560*/  FMUL.FTZ R191, R75.reuse, R132 ;  /* 0x000000844bbf7220 */ /* 0x044fe20000410000 */
[C---:B---3--:R-:W-:Y:S01]  /*c570*/  FMUL.FTZ R199, R75.reuse, R124 ;  /* 0x0000007c4bc77220 */ /* 0x048fe20000410000 */
        /* <DEDUP_REMOVED lines=756> */
[----:B------:R-:W-:Y:S01]  /*f4c0*/  STL [R1+0x88], R0 ;  /* 0x0000880001007387 */ /* 0x000fe20000100800 */
[--C-:B------:R-:W-:Y:S01]  /*f4d0*/  IMAD.MOV.U32 R13, RZ, RZ, R15.reuse ;  /* 0x000000ffff0d7224 */ /* 0x100fe200078e000f */
        /* <DEDUP_REMOVED lines=953> */
.L_x_12320:
[----:B------:R-:W-:Y:S05]  /*13070*/  BSYNC B0 ;  /* 0x0000000000007941 */ /* 0x000fea0003800000 */
.L_x_12319:
[----:B------:R-:W-:Y:S05]  /*13080*/  @P1 BRA `(.L_x_12321) ;  /* 0xffffff6800201947 */ /* 0x000fea000383ffff */
.L_x_12304:
[----:B------:R-:W-:-:S13]  /*13090*/  ISETP.GE.AND P1, PT, R10, UR45, PT ;  /* 0x0000002d0a007c0c */ /* 0x000fda000bf26270 */
[----:B------:R-:W-:Y:S05]  /*130a0*/  @!P1 BRA `(.L_x_12322) ;  /* 0x000000a800fc9947 */ /* 0x000fea0003800000 */
[----:B0-----:R0:W5:Y:S02]  /*130b0*/  LDL.64 R2, [R1+0x170] ;  /* 0x0001700001027983 */ /* 0x0011640000100a00 */
.L_x_12353:
        /* <DEDUP_REMOVED lines=21> */
.L_x_12324:
[----:B------:R-:W-:Y:S05]  /*13210*/  BSYNC B0 ;  /* 0x0000000000007941 */ /* 0x000fea0003800000 */
.L_x_12323:
        /* <DEDUP_REMOVED lines=13> */
.L_x_12326:
[----:B------:R-:W-:Y:S05]  /*132f0*/  BSYNC B0 ;  /* 0x0000000000007941 */ /* 0x000fea0003800000 */
.L_x_12325:
        /* <DEDUP_REMOVED lines=8> */
.L_x_12328:
[----:B------:R-:W-:Y:S05]  /*13380*/  BSYNC B0 ;  /* 0x0000000000007941 */ /* 0x000fea0003800000 */
.L_x_12327:
        /* <DEDUP_REMOVED lines=59> */
.L_x_12331:
[----:B------:R-:W-:Y:S05]  /*13740*/  BSYNC B0 ;  /* 0x0000000000007941 */ /* 0x000fea0003800000 */
.L_x_12330:
        /* <DEDUP_REMOVED lines=10> */
.L_x_12333:
[----:B------:R-:W-:Y:S05]  /*137f0*/  BSYNC B0 ;  /* 0x0000000000007941 */ /* 0x000fea0003800000 */
.L_x_12332:
[----:B------:R-:W-:Y:S04]  /*13800*/  BSSY B0, `(.L_x_12334) ;  /* 0x0000006000007945 */ /* 0x000fe80003800000 */
[----:B--2---:R-:W-:Y:S05]  /*13810*/  @P1 BRA `(.L_x_12335) ;  /* 0x0000000000101947 */ /* 0x004fea0003800000 */
[----:B-----5:R-:W-:Y:S01]  /*13820*/  IMAD R4, R4, 0x8, R7 ;  /* 0x0000000804047824 */ /* 0x020fe200078e0207 */
[----:B-1----:R-:W-:-:S04]  /*13830*/  SHF.L.U32 R5, R6, 0x1f, RZ ;  /* 0x0000001f06057819 */ /* 0x002fc800000006ff */
[----:B------:R-:W1:Y:S02]  /*13840*/  SYNCS.PHASECHK.TRANS64.TRYWAIT P1, [R4+URZ], R5 ;  /* 0x00000005040075a7 */ /* 0x000e64000802017f */
[----:B-1----:R-:W-:Y:S05]  /*13850*/  @!P1 BRA `(.L_x_12336) ;  /* 0x00000158001c9947 */ /* 0x002fea0003800000 */
.L_x_12335:
[----:B------:R-:W-:Y:S05]  /*13860*/  BSYNC B0 ;  /* 0x0000000000007941 */ /* 0x000fea0003800000 */
.L_x_12334:
[----:B-1----:R-:W2:Y:S04]  /*13870*/  LDL R5, [R1+0x90] ;  /* 0x0000900001057983 */ /* 0x002ea80000100800 */
[----:B------:R-:W3:Y:S04]  /*13880*/  LD.E R11, desc[UR40][R2.64] ;  /* 0x00000028020b7980 */ /* 0x000ee8000c101900 */
[----:B------:R-:W3:Y:S04]  /*13890*/  LDL.64 R74, [R1+0x118] ;  /* 0x00011800014a7983 */ /* 0x000ee80000100a00 */
[----:B-----5:R-:W4:Y:S04]  /*138a0*/  LDL.64 R6, [R1+0x110] ;  /* 0x0001100001067983 */ /* 0x020f280000100a00 */
        /* <DEDUP_REMOVED lines=268> */
.L_x_12342:
[----:B------:R-:W-:Y:S05]  /*14970*/  BSYNC B2 ;  /* 0x0000000000027941 */ /* 0x000fea0003800000 */
.L_x_12341:
[----:B------:R-:W-:Y:S01]  /*14980*/  LOP3.LUT R7, RZ, R7, RZ, 0x33, !PT ;  /* 0x00000007ff077212 */ /* 0x000fe200078e33ff */
[----:B------:R-:W-:Y:S06]  /*14990*/  BRA `(.L_x_12343) ;  /* 0x0000000000187947 */ /* 0x000fec0003800000 */
.L_x_12340:
[----:B------:R-:W-:-:S13]  /*149a0*/  ISETP.NE.AND P1, PT, R14, 0x1, PT ;  /* 0x000000010e00780c */ /* 0x000fda0003f25270 */
[----:B------:R-:W-:Y:S05]  /*149b0*/  @!P1 BRA `(.L_x_12343) ;  /* 0x0000000000109947 */ /* 0x000fea0003800000 */
[----:B------:R-:W2:Y:S04]  /*149c0*/  LDL R6, [R198+0x1c] ;  /* 0x00001c00c6067983 */ /* 0x000ea80000100800 */
[----:B------:R-:W3:Y:S01]  /*149d0*/  LDL R72, [R198+0x20] ;  /* 0x00002000c6487983 */ /* 0x000ee20000100800 */
[----:B--2---:R-:W-:-:S05]  /*149e0*/  IMAD.HI.U32 R7, R7, R6, RZ ;  /* 0x0000000607077227 */ /* 0x004fca00078e00ff */
[----:B---3--:R-:W-:-:S07]  /*149f0*/  SHF.R.U32.HI R7, RZ, R72, R7 ;  /* 0x00000048ff077219 */ /* 0x008fce0000011607 */
.L_x_12343:
[----:B------:R-:W-:Y:S05]  /*14a00*/  BSYNC B1 ;  /* 0x0000000000017941 */ /* 0x000fea0003800000 */
.L_x_12339:
[----:B------:R-:W-:-:S05]  /*14a10*/  IMAD R7, R14, R7, R20 ;  /* 0x000000070e077224 */ /* 0x000fca00078e0214 */
[----:B------:R-:W-:Y:S02]  /*14a20*/  VIMNMX R4, R4, R7, !PT ;  /* 0x0000000704047248 */ /* 0x000fe40007fe0100 */
[----:B------:R-:W-:-:S07]  /*14a30*/  VIADDMNMX R5, R7, R14, R5, PT ;  /* 0x0000000e07057246 */ /* 0x000fce0003800105 */
.L_x_12338:
[----:B------:R-:W-:Y:S05]  /*14a40*/  BSYNC B0 ;  /* 0x0000000000007941 */ /* 0x000fea0003800000 */
.L_x_12337:
        /* <DEDUP_REMOVED lines=133> */
.L_x_12349:
[----:B------:R-:W-:Y:S05]  /*152a0*/  BSYNC B2 ;  /* 0x0000000000027941 */ /* 0x000fea0003800000 */
.L_x_12348:
[----:B------:R-:W-:Y:S01]  /*152b0*/  LOP3.LUT R9, RZ, R9, RZ, 0x33, !PT ;  /* 0x00000009ff097212 */ /* 0x000fe200078e33ff */
[----:B------:R-:W-:Y:S06]  /*152c0*/  BRA `(.L_x_12350) ;  /* 0x0000000000187947 */ /* 0x000fec0003800000 */
.L_x_12347:
[----:B------:R-:W-:-:S13]  /*152d0*/  ISETP.NE.AND P6, PT, R14, 0x1, PT ;  /* 0x000000010e00780c */ /* 0x000fda0003fc5270 */
[----:B------:R-:W-:Y:S05]  /*152e0*/  @!P6 BRA `(.L_x_12350) ;  /* 0x000000000010e947 */ /* 0x000fea0003800000 */
[----:B------:R-:W2:Y:S04]  /*152f0*/  LDL R4, [R198+0x1c] ;  /* 0x00001c00c6047983 */ /* 0x000ea80000100800 */
[----:B------:R-:W3:Y:S01]  /*15300*/  LDL R8, [R198+0x20] ;  /* 0x00002000c6087983 */ /* 0x000ee20000100800 */
[----:B--2---:R-:W-:-:S05]  /*15310*/  IMAD.HI.U32 R9, R9, R4, RZ ;  /* 0x0000000409097227 */ /* 0x004fca00078e00ff */
[----:B---3--:R-:W-:-:S07]  /*15320*/  SHF.R.U32.HI R9, RZ, R8, R9 ;  /* 0x00000008ff097219 */ /* 0x008fce0000011609 */
.L_x_12350:
[----:B------:R-:W-:Y:S05]  /*15330*/  BSYNC B1 ;  /* 0x0000000000017941 */ /* 0x000fea0003800000 */
.L_x_12346:
[----:B------:R-:W-:-:S05]  /*15340*/  IMAD R9, R14, R9, R20 ;  /* 0x000000090e097224 */ /* 0x000fca00078e0214 */
[----:B------:R-:W-:Y:S02]  /*15350*/  VIADDMNMX R5, R9, R14, R5, PT ;  /* 0x0000000e09057246 */ /* 0x000fe40003800105 */
[----:B------:R-:W-:-:S07]  /*15360*/  VIMNMX R6, R6, R9, !PT ;  /* 0x0000000906067248 */ /* 0x000fce0007fe0100 */
.L_x_12345:
[----:B------:R-:W-:Y:S05]  /*15370*/  BSYNC B0 ;  /* 0x0000000000007941 */ /* 0x000fea0003800000 */
.L_x_12344:
        /* <DEDUP_REMOVED lines=148> */
[----:B------:R-:W-:Y:S04]  /*15cc0*/  STL [R1+0x430], R6 ;  /* 0x0004300601007387 */ /* 0x000fe80000100800 */
[----:B------:R-:W2:Y:S04]  /*15cd0*/  LDL R15, [R1+0x430] ;  /* 0x00043000010f7983 */ /* 0x000ea80000100800 */
[----:B----4-:R-:W1:Y:S01]  /*15ce0*/  SHFL.BFLY PT, R9, R12, 0x2, 0x1f ;  /* 0x0c401f000c097f89 */ /* 0x010e6200000e0000 */
[----:B--2---:R-:W-:Y:S01]  /*15cf0*/  FMUL.FTZ R7, R26, R15 ;  /* 0x0000000f1a077220 */ /* 0x004fe20000410000 */
[----:B------:R-:W-:-:S04]  /*15d00*/  FSETP.NEU.FTZ.AND P1, PT, R15, -INF , PT ;  /* 0xff8000000f00780b */ /* 0x000fc80003f3d000 */
[----:B------:R-:W-:-:S05]  /*15d10*/  FSEL R11, R7, RZ, P1 ;  /* 0x000000ff070b7208 */ /* 0x000fca0000800000 */
[----:B------:R-:W-:Y:S01]  /*15d20*/  FFMA.FTZ R7, R24, R26, -R11 ;  /* 0x0000001a18077223 */ /* 0x000fe2000001080b */
[----:B-1----:R-:W-:-:S05]  /*15d30*/  FMNMX.FTZ R9, R9, R12, !PT ;  /* 0x0000000c09097209 */ /* 0x002fca0007810000 */
[----:B------:R-:W1:Y:S01]  /*15d40*/  SHFL.BFLY PT, R24, R9, 0x1, 0x1f ;  /* 0x0c201f0009187f89 */ /* 0x000e6200000e0000 */
[----:B------:R-:W-:-:S05]  /*15d50*/  FSEL R15, R15, RZ, P1 ;  /* 0x000000ff0f0f7208 */ /* 0x000fca0000800000 */
[----:B------:R-:W-:Y:S01]  /*15d60*/  FADD.FTZ R15, R20, -R15 ;  /* 0x8000000f140f7221 */ /* 0x000fe20000010000 */
[----:B-1----:R-:W-:-:S04]  /*15d70*/  FMNMX.FTZ R24, R9, R24, !PT ;  /* 0x0000001809187209 */ /* 0x002fc80007810000 */
[C---:B------:R-:W-:Y:S01]  /*15d80*/  FSETP.NEU.FTZ.AND P1, PT, R24.reuse, -INF , PT ;  /* 0xff8000001800780b */ /* 0x040fe20003f3d000 */
[----:B------:R-:W-:-:S03]  /*15d90*/  FMUL.FTZ R6, R24, R26 ;  /* 0x0000001a18067220 */ /* 0x000fc60000410000 */
[----:B------:R-:W-:Y:S02]  /*15da0*/  FSEL R12, R24, RZ, P1 ;  /* 0x000000ff180c7208 */ /* 0x000fe40000800000 */
[----:B------:R-:W-:-:S03]  /*15db0*/  FSEL R29, R6, RZ, P1 ;  /* 0x000000ff061d7208 */ /* 0x000fc60000800000 */
[----:B------:R-:W-:Y:S01]  /*15dc0*/  FADD.FTZ R21, R21, -R12 ;  /* 0x8000000c15157221 */ /* 0x000fe20000010000 */
[-C--:B------:R-:W-:Y:S01]  /*15dd0*/  FMUL.FTZ R15, R15, R26.reuse ;  /* 0x0000001a0f0f7220 */ /* 0x080fe20000410000 */
[-C--:B------:R-:W-:Y:S01]  /*15de0*/  FFMA.FTZ R190, R25, R26.reuse, -R29 ;  /* 0x0000001a19be7223 */ /* 0x080fe2000001081d */
[-CC-:B------:R-:W-:Y:S01]  /*15df0*/  FFMA.FTZ R152, R152, R26.reuse, -R11.reuse ;  /* 0x0000001a98987223 */ /* 0x180fe2000001080b */
[----:B------:R-:W-:Y:S01]  /*15e00*/  FMUL.FTZ R21, R26, R21 ;  /* 0x000000151a157220 */ /* 0x000fe20000410000 */
[-C--:B------:R-:W-:Y:S01]  /*15e10*/  FFMA.FTZ R8, R36, R26.reuse, -R11 ;  /* 0x0000001a24087223 */ /* 0x080fe2000001080b */
[-CC-:B------:R-:W-:Y:S01]  /*15e20*/  FFMA.FTZ R153, R27, R26.reuse, -R29.reuse ;  /* 0x0000001a1b997223 */ /* 0x180fe2000001081d */
[----:B------:R-:W-:Y:S01]  /*15e30*/  MUFU.EX2 R7, R7 ;  /* 0x0000000700077308 */ /* 0x000fe20000000800 */
[-C--:B------:R-:W-:Y:S01]  /*15e40*/  FFMA.FTZ R184, R35, R26.reuse, -R29 ;  /* 0x0000001a23b87223 */ /* 0x080fe2000001081d */
[-C--:B------:R-:W-:Y:S01]  /*15e50*/  FFMA.FTZ R154, R154, R26.reuse, -R11 ;  /* 0x0000001a9a9a7223 */ /* 0x080fe2000001080b */
[----:B------:R-:W-:-:S05]  /*15e60*/  FFMA.FTZ R155, R30, R26, -R29 ;  /* 0x0000001a1e9b7223 */ /* 0x000fca000001081d */
[----:B------:R-:W3:Y:S01]  /*15e70*/  MUFU.EX2 R36, R15 ;  /* 0x0000000f00247308 */ /* 0x000ee20000000800 */
[-C--:B------:R-:W-:Y:S01]  /*15e80*/  FFMA.FTZ R185, R90, R26.reuse, -R11 ;  /* 0x0000001a5ab97223 */ /* 0x080fe2000001080b */
[----:B------:R-:W-:-:S06]  /*15e90*/  FFMA.FTZ R6, R31, R26, -R29 ;  /* 0x0000001a1f067223 */ /* 0x000fcc000001081d */
        /* <DEDUP_REMOVED lines=27> */
[----:B------:R-:W-:Y:S01]  /*16050*/  FFMA.FTZ R68, R68, R26, -R11 ;  /* 0x0000001a44447223 */ /* 0x000fe2000001080b */
[----:B------:R-:W0:Y:S01]  /*16060*/  MUFU.EX2 R188, R188 ;  /* 0x000000bc00bc7308 */ /* 0x000e220000000800 */
[----:B---3--:R-:W-:Y:S01]  /*16070*/  FFMA.FTZ R11, R36, R4, R7 ;  /* 0x00000004240b7223 */ /* 0x008fe20000010007 */
[----:B-1----:R-:W-:Y:S01]  /*16080*/  FFMA.FTZ R4, R5, R35, R190 ;  /* 0x0000002305047223 */ /* 0x002fe200000100be */
[----:B------:R-:W-:-:S05]  /*16090*/  FFMA.FTZ R177, R38, R26, -R29 ;  /* 0x0000001a26b17223 */ /* 0x000fca000001081d */
[----:B------:R-:W1:Y:S01]  /*160a0*/  MUFU.EX2 R179, R179 ;  /* 0x000000b300b37308 */ /* 0x000e620000000800 */
[----:B--2---:R-:W-:Y:S01]  /*160b0*/  FADD.FTZ R11, R152, R11 ;  /* 0x0000000b980b7221 */ /* 0x004fe20000010000 */
[----:B----4-:R-:W-:Y:S01]  /*160c0*/  FADD.FTZ R4, R153, R4 ;  /* 0x0000000499047221 */ /* 0x010fe20000010000 */
[----:B------:R-:W-:-:S05]  /*160d0*/  FFMA.FTZ R182, R39, R26, -R29 ;  /* 0x0000001a27b67223 */ /* 0x000fca000001081d */
        /* <DEDUP_REMOVED lines=97> */
[----:B------:R-:W-:Y:S01]  /*166f0*/  STL [R1+0x434], R24 ;  /* 0x0004341801007387 */ /* 0x000fe20000100800 */
        /* <DEDUP_REMOVED lines=130> */
[C---:B--2---:R-:W-:Y:S01]  /*16f20*/  FMUL.FTZ R25, R36.reuse, R25 ;  /* 0x0000001924197220 */ /* 0x044fe20000410000 */
[C---:B---3--:R-:W-:Y:S01]  /*16f30*/  FMUL.FTZ R5, R36.reuse, R5 ;  /* 0x0000000524057220 */ /* 0x048fe20000410000 */
[C---:B----4-:R-:W-:Y:S01]  /*16f40*/  FMUL.FTZ R187, R36.reuse, R33 ;  /* 0x0000002124bb7220 */ /* 0x050fe20000410000 */
[C---:B-----5:R-:W-:Y:S01]  /*16f50*/  FMUL.FTZ R33, R36.reuse, R28 ;  /* 0x0000001c24217220 */ /* 0x060fe20000410000 */
[C---:B------:R-:W-:Y:S01]  /*16f60*/  FMUL.FTZ R29, R36.reuse, R29 ;  /* 0x0000001d241d7220 */ /* 0x040fe20000410000 */
[----:B------:R0:W-:Y:S01]  /*16f70*/  ST.E desc[UR40][R22.64+0x220], R25 ;  /* 0x0002201916007985 */ /* 0x0001e2000c101928 */
[C---:B------:R-:W-:Y:S01]  /*16f80*/  FMUL.FTZ R31, R36.reuse, R31 ;  /* 0x0000001f241f7220 */ /* 0x040fe20000410000 */
[C---:B------:R-:W-:Y:S01]  /*16f90*/  FMUL.FTZ R43, R36.reuse, R43 ;  /* 0x0000002b242b7220 */ /* 0x040fe20000410000 */
[C---:B------:R-:W-:Y:S01]  /*16fa0*/  FMUL.FTZ R27, R36.reuse, R27 ;  /* 0x0000001b241b7220 */ /* 0x040fe20000410000 */
[----:B------:R1:W-:Y:S01]  /*16fb0*/  ST.E desc[UR40][R22.64+0x250], R5 ;  /* 0x0002500516007985 */ /* 0x0003e2000c101928 */
[C---:B------:R-:W-:Y:S01]  /*16fc0*/  FMUL.FTZ R39, R35.reuse, R39 ;  /* 0x0000002723277220 */ /* 0x040fe20000410000 */
[C---:B------:R-:W-:Y:S01]  /*16fd0*/  FMUL.FTZ R37, R35.reuse, R37 ;  /* 0x0000002523257220 */ /* 0x040fe20000410000 */
[C---:B0-----:R-:W-:Y:S01]  /*16fe0*/  FMUL.FTZ R25, R36.reuse, R4 ;  /* 0x0000000424197220 */ /* 0x041fe20000410000 */
[----:B-1----:R-:W-:Y:S01]  /*16ff0*/  FMUL.FTZ R5, R35, R214 ;  /* 0x000000d623057220 */ /* 0x002fe20000410000 */
        /* <DEDUP_REMOVED lines=100> */
[----:B------:R-:W-:Y:S01]  /*17640*/  FMUL.FTZ R189, R35, R34 ;  /* 0x0000002223bd7220 */ /* 0x000fe20000410000 */
        /* <DEDUP_REMOVED lines=73> */
[----:B------:R-:W-:Y:S01]  /*17ae0*/  FMUL.FTZ R35, R35, R26 ;  /* 0x0000001a23237220 */ /* 0x000fe20000410000 */
        /* <DEDUP_REMOVED lines=70> */
[----:B--2---:R-:W2:Y:S04]  /*17f50*/  LD.E R31, desc[UR40][R22.64+0x228] ;  /* 0x00022828161f7980 */ /* 0x004ea8000c101900 */
[----:B---3--:R-:W3:Y:S04]  /*17f60*/  LD.E R33, desc[UR40][R22.64+0x22c] ;  /* 0x00022c2816217980 */ /* 0x008ee8000c101900 */
[----:B------:R-:W3:Y:S04]  /*17f70*/  LD.E R41, desc[UR40][R22.64+0x230] ;  /* 0x0002302816297980 */ /* 0x000ee8000c101900 */
        /* <DEDUP_REMOVED lines=126> */
[----:B--2---:R-:W-:Y:S04]  /*18760*/  ST.E desc[UR40][R22.64+0x228], R31 ;  /* 0x0002281f16007985 */ /* 0x004fe8000c101928 */
[----:B---3--:R-:W-:Y:S04]  /*18770*/  ST.E desc[UR40][R22.64+0x22c], R33 ;  /* 0x00022c2116007985 */ /* 0x008fe8000c101928 */
[----:B------:R-:W-:Y:S04]  /*18780*/  ST.E desc[UR40][R22.64+0x230], R41 ;  /* 0x0002302916007985 */ /* 0x000fe8000c101928 */
        /* <DEDUP_REMOVED lines=124> */
[----:B------:R-:W5:Y:S04]  /*18f50*/  LDL R189, [R1+0x88] ;  /* 0x0000880001bd7983 */ /* 0x000f680000100800 */
[----:B-1----:R-:W5:Y:S04]  /*18f60*/  LD.E R24, desc[UR40][R22.64+0x220] ;  /* 0x0002202816187980 */ /* 0x002f68000c101900 */
[----:B------:R-:W5:Y:S04]  /*18f70*/  LD.E R25, desc[UR40][R22.64+0x224] ;  /* 0x0002242816197980 */ /* 0x000f68000c101900 */
        /* <DEDUP_REMOVED lines=1230> */
.L_x_12352:
[----:B------:R-:W-:Y:S05]  /*1dc60*/  BSYNC B0 ;  /* 0x0000000000007941 */ /* 0x000fea0003800000 */
.L_x_12351:
[C---:B------:R-:W-:Y:S01]  /*1dc70*/  ISETP.GT.AND P1, PT, R10.reuse, UR45, PT ;  /* 0x0000002d0a007c0c */ /* 0x040fe2000bf24270 */
[----:B------:R-:W-:-:S12]  /*1dc80*/  VIADD R10, R10, 0xffffffff ;  /* 0xffffffff0a0a7836 */ /* 0x000fd80000000000 */
[----:B------:R-:W-:Y:S05]  /*1dc90*/  @P1 BRA `(.L_x_12353) ;  /* 0xffffff5400081947 */ /* 0x000fea000383ffff */
.L_x_12322:
[----:B------:R-:W-:Y:S05]  /*1dca0*/  WARPSYNC.ALL ;  /* 0x0000000000007948 */ /* 0x000fea0003800000 */
[----:B0-----:R-:W1:Y:S04]  /*1dcb0*/  LDL R5, [R1+0x440] ;  /* 0x0004400001057983 */ /* 0x001e680000100800 */
[----:B------:R-:W2:Y:S04]  /*1dcc0*/  LDL R4, [R1+0x444] ;  /* 0x0004440001047983 */ /* 0x000ea80000100800 */
[----:B------:R-:W3:Y:S04]  /*1dcd0*/  LDL R136, [R1+0x210] ;  /* 0x0002100001887983 */ /* 0x000ee80000100800 */
        /* <DEDUP_REMOVED lines=75> */
[----:B------:R-:W5:Y:S01]  /*1e190*/  @!P2 LDL R19, [R1+0x214] ;  /* 0x000214000113a983 */ /* 0x000f620000100800 */
[----:B0-----:R-:W-:-:S03]  /*1e1a0*/  FADD.FTZ R140, R8, R3 ;  /* 0x00000003088c7221 */ /* 0x001fc60000010000 */
[----:B------:R-:W5:Y:S02]  /*1e1b0*/  LDL.64 R2, [R1+0x220] ;  /* 0x0002200001027983 */ /* 0x000f640000100a00 */
[----:B------:R-:W-:Y:S02]  /*1e1c0*/  FSETP.NE.FTZ.AND P1, PT, R140, RZ, PT ;  /* 0x000000ff8c00720b */ /* 0x000fe40003f35000 */
[----:B------:R-:W5:Y:S11]  /*1e1d0*/  LDL.64 R8, [R1+0x250] ;  /* 0x0002500001087983 */ /* 0x000f760000100a00 */
[----:B------:R-:W5:Y:S04]  /*1e1e0*/  @P1 LDL R143, [R1+0x450] ;  /* 0x00045000018f1983 */ /* 0x000f680000100800 */
[----:B------:R-:W5:Y:S01]  /*1e1f0*/  @P1 LDL R145, [R1+0x434] ;  /* 0x0004340001911983 */ /* 0x000f620000100800 */
[----:B------:R-:W-:-:S02]  /*1e200*/  IMAD.MOV.U32 R138, RZ, RZ, RZ ;  /* 0x000000ffff8a7224 */ /* 0x000fc400078e00ff */
[----:B------:R-:W-:Y:S01]  /*1e210*/  IMAD.MOV.U32 R142, RZ, RZ, -0x800000 ;  /* 0xff800000ff8e7424 */ /* 0x000fe200078e00ff */
[----:B------:R0:W-:Y:S08]  /*1e220*/  BAR.ARV R208, 0x100 ;  /* 0x000400d00000751d */ /* 0x0001f00000002000 */
[----:B------:R-:W-:Y:S06]  /*1e230*/  BAR.ARV 0x8, 0x180 ;  /* 0x0206000000007b1d */ /* 0x000fec0000002000 */
[----:B----4-:R-:W-:-:S13]  /*1e240*/  FSETP.NE.FTZ.AND P0, PT, R148, RZ, PT ;  /* 0x000000ff9400720b */ /* 0x010fda0003f15000 */
[----:B------:R-:W4:Y:S04]  /*1e250*/  @P0 LDL R139, [R1+0x450] ;  /* 0x00045000018b0983 */ /* 0x000f280000100800 */
[----:B------:R-:W4:Y:S01]  /*1e260*/  @P0 LDL R144, [R1+0x430] ;  /* 0x0004300001900983 */ /* 0x000f220000100800 */
[----:B------:R-:W1:Y:S08]  /*1e270*/  @P0 MUFU.LG2 R141, R148 ;  /* 0x00000094008d0308 */ /* 0x000e700000000c00 */
[----:B------:R-:W2:Y:S01]  /*1e280*/  @P0 MUFU.RCP R138, R148 ;  /* 0x00000094008a0308 */ /* 0x000ea20000001000 */
[----:B-1----:R-:W-:-:S07]  /*1e290*/  @P0 FMUL.FTZ R146, R141, 0.69314718246459960938 ;  /* 0x3f3172188d920820 */ /* 0x002fce0000410000 */
[----:B------:R-:W1:Y:S01]  /*1e2a0*/  @P1 MUFU.LG2 R147, R140 ;  /* 0x0000008c00931308 */ /* 0x000e620000000c00 */
[----:B---3--:R-:W-:Y:S02]  /*1e2b0*/  VIADD R0, R0, 0x1 ;  /* 0x0000000100007836 */ /* 0x008fe40000000000 */
[-C--:B--2---:R-:W-:Y:S01]  /*1e2c0*/  FMUL.FTZ R5, R5, R138.reuse ;  /* 0x0000008a05057220 */ /* 0x084fe20000410000 */
[-C--:B------:R-:W-:Y:S01]  /*1e2d0*/  FMUL.FTZ R4, R4, R138.reuse ;  /* 0x0000008a04047220 */ /* 0x080fe20000410000 */
[-C--:B------:R-:W-:Y:S01]  /*1e2e0*/  FMUL.FTZ R7, R7, R138.reuse ;  /* 0x0000008a07077220 */ /* 0x080fe20000410000 */
[-C--:B------:R-:W-:Y:S01]  /*1e2f0*/  FMUL.FTZ R6, R6, R138.reuse ;  /* 0x0000008a06067220 */ /* 0x080fe20000410000 */
[-C--:B-----5:R-:W-:Y:S01]  /*1e300*/  FMUL.FTZ R11, R11, R138.reuse ;  /* 0x0000008a0b0b7220 */ /* 0x0a0fe20000410000 */
[-C--:B------:R-:W-:Y:S01]  /*1e310*/  FMUL.FTZ R10, R10, R138.reuse ;  /* 0x0000008a0a0a7220 */ /* 0x080fe20000410000 */
[----:B------:R-:W-:Y:S01]  /*1e320*/  STL.64 [R1+0x230], R4 ;  /* 0x0002300401007387 */ /* 0x000fe20000100a00 */
        /* <DEDUP_REMOVED lines=60> */
[----:B-1----:R-:W-:Y:S01]  /*1e6f0*/  VIADD R2, R137, 0x1 ;  /* 0x0000000189027836 */ /* 0x002fe20000000000 */
[----:B------:R-:W-:Y:S01]  /*1e700*/  @!P2 LOP3.LUT R4, R19, 0x1, RZ, 0x3c, !PT ;  /* 0x000000011304a812 */ /* 0x000fe200078e3cff */
[----:B------:R0:W-:Y:S04]  /*1e710*/  STL [R1+0x444], R140 ;  /* 0x0004448c01007387 */ /* 0x0001e80000100800 */
        /* <DEDUP_REMOVED lines=32> */
[----:B------:R0:W-:Y:S04]  /*1e920*/  @!P2 STL [R1+0x214], R4 ;  /* 0x000214040100a387 */ /* 0x0001e80000100800 */
[----:B------:R0:W-:Y:S04]  /*1e930*/  STL [R1+0x21c], R0 ;  /* 0x00021c0001007387 */ /* 0x0001e80000100800 */
[----:B------:R0:W-:Y:S01]  /*1e940*/  @!P2 STL [R1+0x210], RZ ;  /* 0x000210ff0100a387 */ /* 0x0001e20000100800 */
[----:B----4-:R-:W-:-:S04]  /*1e950*/  @P0 FMUL.FTZ R139, R139, 0.69314718246459960938 ;  /* 0x3f3172188b8b0820 */ /* 0x010fc80000410000 */
[----:B------:R-:W-:Y:S01]  /*1e960*/  @P0 FFMA.FTZ R142, R139, R144, R146 ;  /* 0x000000908b8e0223 */ /* 0x000fe20000010092 */
[----:B------:R-:W-:-:S06]  /*1e970*/  IMAD.MOV.U32 R139, RZ, RZ, RZ ;  /* 0x000000ffff8b7224 */ /* 0x000fcc00078e00ff */
[----:B------:R-:W1:Y:S01]  /*1e980*/  @P1 MUFU.RCP R139, R140 ;  /* 0x0000008c008b1308 */ /* 0x000e620000001000 */
[----:B------:R-:W-:Y:S01]  /*1e990*/  @P1 FMUL.FTZ R146, R143, 0.69314718246459960938 ;  /* 0x3f3172188f921820 */ /* 0x000fe20000410000 */
[----:B------:R-:W-:-:S03]  /*1e9a0*/  IMAD.MOV.U32 R144, RZ, RZ, -0x800000 ;  /* 0xff800000ff907424 */ /* 0x000fc600078e00ff */
[----:B------:R-:W-:Y:S01]  /*1e9b0*/  @P1 FFMA.FTZ R144, R146, R145, R147 ;  /* 0x0000009192901223 */ /* 0x000fe20000010093 */
[----:B------:R0:W-:Y:S04]  /*1e9c0*/  STL [R1+0x440], R142 ;  /* 0x0004408e01007387 */ /* 0x0001e80000100800 */
[----:B------:R0:W-:Y:S01]  /*1e9d0*/  STL [R1+0x444], R144 ;  /* 0x0004449001007387 */ /* 0x0001e20000100800 */
        /* <DEDUP_REMOVED lines=95> */
[----:B------:R0:W-:Y:S01]  /*1efd0*/  STL.64 [R1+0x418], R134 ;  /* 0x0004188601007387 */ /* 0x0001e20000100a00 */
[----:B------:R-:W-:-:S13]  /*1efe0*/  PLOP3.LUT P0, PT, PT, PT, PT, 0x8, 0x0 ;  /* 0x000000000000781c */ /* 0x000fda0003f0e170 */
.L_x_12257:
[----:B------:R-:W1:Y:S08]  /*1eff0*/  S2UR UR4, SR_CgaCtaId ;  /* 0x00000000000479c3 */ /* 0x000e700000008800 */
[----:B------:R-:W-:Y:S06]  /*1f000*/  BAR.SYNC.DEFER_BLOCKING 0x5, 0x180 ;  /* 0x0146000000007b1d */ /* 0x000fec0000010000 */
[----:B------:R-:W-:Y:S01]  /*1f010*/  UMOV UR46, 0x400 ;  /* 0x00000400002e7882 */ /* 0x000fe20000000000 */
[----:B------:R-:W-:Y:S01]  /*1f020*/  BSSY B0, `(.L_x_12354) ;  /* 0x00002b6000007945 */ /* 0x000fe20003800000 */
[----:B-1----:R-:W-:-:S09]  /*1f030*/  ULEA UR46, UR4, UR46, 0x18 ;  /* 0x0000002e042e7291 */ /* 0x002fd2000f8ec03f */
[----:B0-2---:R-:W0:Y:S02]  /*1f040*/  LDS.128 R4, [UR46+0x324d0] ;  /* 0x0324d02eff047984 */ /* 0x005e240008000c00 */
[----:B0-----:R-:W-:Y:S02]  /*1f050*/  R2UR UR5, R5 ;  /* 0x00000000050572ca */ /* 0x001fe400000e0000 */
[----:B------:R-:W-:Y:S02]  /*1f060*/  R2UR UR7, R6 ;  /* 0x00000000060772ca */ /* 0x000fe400000e0000 */
[----:B------:R-:W-:Y:S01]  /*1f070*/  R2UR UR6, R7 ;  /* 0x00000000070672ca */ /* 0x000fe200000e0000 */
[----:B------:R-:W-:Y:S06]  /*1f080*/  BAR.ARV 0x4, 0x180 ;  /* 0x0106000000007b1d */ /* 0x000fec0000002000 */
[----:B------:R-:W-:Y:S08]  /*1f090*/  @P0 BRA `(.L_x_12355) ;  /* 0x0000001c005c0947 */ /* 0x000ff00003800000 */
[----:B------:R-:W2:Y:S04]  /*1f0a0*/  LDL.128 R136, [R1+0x220] ;  /* 0x0002200001887983 */ /* 0x000ea80000100c00 */
        /* <DEDUP_REMOVED lines=31> */
[----:B------:R-:W-:Y:S01]  /*1f2a0*/  IADD3 R3, P4, R192, 0x8040, RZ ;  /* 0x00008040c0037810 */ /* 0x000fe20007f9e0ff */
[----:B------:R-:W-:-:S03]  /*1f2b0*/  ULDC.64 UR8, c[0x0][0xd00] ;  /* 0x0003400000087ab9 */ /* 0x000fc60000000a00 */
[----:B------:R-:W-:Y:S02]  /*1f2c0*/  LOP3.LUT R2, R3, 0x380, RZ, 0xc0, !PT ;  /* 0x0000038003027812 */ /* 0x000fe400078ec0ff */
[----:B------:R-:W-:Y:S02]  /*1f2d0*/  LOP3.LUT R145, R192, 0x380, RZ, 0xc0, !PT ;  /* 0x00000380c0917812 */ /* 0x000fe400078ec0ff */
[----:B------:R-:W-:Y:S02]  /*1f2e0*/  SHF.R.U64 R2, R2, 0x3, RZ ;  /* 0x0000000302027819 */ /* 0x000fe400000012ff */
[----:B------:R-:W-:Y:S02]  /*1f2f0*/  SHF.R.U64 R145, R145, 0x3, RZ ;  /* 0x0000000391917819 */ /* 0x000fe400000012ff */
[----:B------:R-:W-:Y:S02]  /*1f300*/  LOP3.LUT R2, R2, R3, RZ, 0x3c, !PT ;  /* 0x0000000302027212 */ /* 0x000fe400078e3cff */
[----:B------:R-:W-:-:S02]  /*1f310*/  IADD3 R3, P1, R192, 0xc020, RZ ;  /* 0x0000c020c0037810 */ /* 0x000fc40007f3e0ff */
[C---:B------:R-:W-:Y:S02]  /*1f320*/  IADD3 R21, P3, R192.reuse, 0x8060, RZ ;  /* 0x00008060c0157810 */ /* 0x040fe40007f7e0ff */
[C---:B------:R-:W-:Y:S02]  /*1f330*/  IADD3 R0, P2, R192.reuse, 0xc000, RZ ;  /* 0x0000c000c0007810 */ /* 0x040fe40007f5e0ff */
[----:B------:R-:W-:Y:S01]  /*1f340*/  LOP3.LUT R144, R145, R192, RZ, 0x3c, !PT ;  /* 0x000000c091907212 */ /* 0x000fe200078e3cff */
[----:B------:R-:W-:Y:S01]  /*1f350*/  IMAD.MOV.U32 R145, RZ, RZ, R193 ;  /* 0x000000ffff917224 */ /* 0x000fe200078e00c1 */
[----:B------:R-:W-:Y:S02]  /*1f360*/  IADD3 R141, P0, R192, 0xc040, RZ ;  /* 0x0000c040c08d7810 */ /* 0x000fe40007f1e0ff */
[----:B------:R-:W-:Y:S02]  /*1f370*/  LOP3.LUT R146, R3, 0x380, RZ, 0xc0, !PT ;  /* 0x0000038003927812 */ /* 0x000fe400078ec0ff */
[----:B------:R-:W-:-:S02]  /*1f380*/  LOP3.LUT R20, R21, 0x380, RZ, 0xc0, !PT ;  /* 0x0000038015147812 */ /* 0x000fc400078ec0ff */
[----:B------:R-:W-:Y:S02]  /*1f390*/  LOP3.LUT R143, R0, 0x380, RZ, 0xc0, !PT ;  /* 0x00000380008f7812 */ /* 0x000fe400078ec0ff */
[----:B------:R-:W-:Y:S02]  /*1f3a0*/  LOP3.LUT R140, R141, 0x380, RZ, 0xc0, !PT ;  /* 0x000003808d8c7812 */ /* 0x000fe400078ec0ff */
[----:B------:R-:W-:Y:S02]  /*1f3b0*/  SHF.R.U64 R146, R146, 0x3, RZ ;  /* 0x0000000392927819 */ /* 0x000fe400000012ff */
[----:B------:R-:W-:Y:S02]  /*1f3c0*/  MOV R144, R144 ;  /* 0x0000009000907202 */ /* 0x000fe40000000f00 */
        /* <DEDUP_REMOVED lines=11> */
[----:B------:R-:W-:Y:S01]  /*1f480*/  UISETP.NE.U32.AND UP0, UPT, UR8, URZ, UPT ;  /* 0x0000003f0800728c */ /* 0x000fe2000bf05070 */
[----:B------:R-:W-:Y:S01]  /*1f490*/  IMAD.X R141, RZ, RZ, R193, P0 ;  /* 0x000000ffff8d7224 */ /* 0x000fe200000e06c1 */
[----:B------:R-:W-:-:S02]  /*1f4a0*/  MOV R3, R2 ;  /* 0x0000000200037202 */ /* 0x000fc40000000f00 */
[----:B------:R-:W-:Y:S01]  /*1f4b0*/  MOV R20, R20 ;  /* 0x0000001400147202 */ /* 0x000fe20000000f00 */
[----:B------:R-:W-:Y:S01]  /*1f4c0*/  UISETP.NE.AND.EX UP0, UPT, UR9, URZ, UPT, UP0 ;  /* 0x0000003f0900728c */ /* 0x000fe2000bf05300 */
[----:B------:R-:W-:Y:S02]  /*1f4d0*/  MOV R2, R142 ;  /* 0x0000008e00027202 */ /* 0x000fe40000000f00 */
[----:B------:R-:W-:Y:S01]  /*1f4e0*/  MOV R0, R146 ;  /* 0x0000009200007202 */ /* 0x000fe20000000f00 */
[----:B------:R-:W-:Y:S01]  /*1f4f0*/  ULDC.64 UR8, c[0x0][0xd00] ;  /* 0x0003400000087ab9 */ /* 0x000fe20000000a00 */
[----:B------:R-:W-:Y:S01]  /*1f500*/  MOV R140, R140 ;  /* 0x0000008c008c7202 */ /* 0x000fe20000000f00 */
[----:B------:R-:W-:Y:S01]  /*1f510*/  UIMAD.WIDE UR8, UR42, 0x4, UR8 ;  /* 0x000000042a0878a5 */ /* 0x000fe2000f8e0208 */
[----:B------:R-:W-:Y:S01]  /*1f520*/  PLOP3.LUT P1, PT, PT, PT, UP0, 0x80, 0x0 ;  /* 0x000000000000781c */ /* 0x000fe20003f2f008 */
[----:B------:R-:W-:Y:S02]  /*1f530*/  ULDC UR4, c[0x0][0xb88] ;  /* 0x0002e20000047ab9 */ /* 0x000fe40000000800 */
[----:B------:R-:W-:Y:S01]  /*1f540*/  IMAD.U32 R19, RZ, RZ, UR4 ;  /* 0x00000004ff137e24 */ /* 0x000fe2000f8e00ff */
[----:B--2---:R-:W-:-:S02]  /*1f550*/  F2FP.BF16.F32.PACK_AB R136, R137, R136 ;  /* 0x000000888988723e */ /* 0x004fc400000010ff */
[----:B------:R-:W-:Y:S02]  /*1f560*/  F2FP.BF16.F32.PACK_AB R137, R139, R138 ;  /* 0x0000008a8b89723e */ /* 0x000fe400000010ff */
[----:B---3--:R-:W-:Y:S02]  /*1f570*/  F2FP.BF16.F32.PACK_AB R128, R129, R128 ;  /* 0x000000808180723e */ /* 0x008fe400000010ff */
[----:B------:R-:W-:Y:S02]  /*1f580*/  F2FP.BF16.F32.PACK_AB R129, R131, R130 ;  /* 0x000000828381723e */ /* 0x000fe400000010ff */
[----:B----4-:R-:W-:Y:S02]  /*1f590*/  F2FP.BF16.F32.PACK_AB R138, R133, R132 ;  /* 0x00000084858a723e */ /* 0x010fe400000010ff */
[----:B------:R-:W-:Y:S01]  /*1f5a0*/  F2FP.BF16.F32.PACK_AB R139, R135, R134 ;  /* 0x00000086878b723e */ /* 0x000fe200000010ff */
[----:B------:R-:W-:Y:S01]  /*1f5b0*/  BAR.SYNC.DEFER_BLOCKING 0x1, 0x100 ;  /* 0x0044000000007b1d */ /* 0x000fe20000010000 */
        /* <DEDUP_REMOVED lines=66> */
[----:B------:R-:W-:Y:S01]  /*1f9e0*/  F2FP.BF16.F32.PACK_AB R27, R15, R14 ;  /* 0x0000000e0f1b723e */ /* 0x000fe200000010ff */
[----:B------:R0:W-:Y:S01]  /*1f9f0*/  STSM.16.M88.4 [R20], R48 ;  /* 0x0000003014007844 */ /* 0x0001e20000000200 */
[----:B------:R-:W-:-:S02]  /*1fa00*/  F2FP.BF16.F32.PACK_AB R10, R5, R4 ;  /* 0x00000004050a723e */ /* 0x000fc400000010ff */
[----:B------:R-:W-:Y:S01]  /*1fa10*/  F2FP.BF16.F32.PACK_AB R11, R7, R6 ;  /* 0x00000006070b723e */ /* 0x000fe200000010ff */
[----:B------:R1:W-:Y:S01]  /*1fa20*/  STSM.16.M88.4 [R2], R40 ;  /* 0x0000002802007844 */ /* 0x0003e20000000200 */
[----:B------:R-:W-:-:S03]  /*1fa30*/  IMAD.U32 R4, RZ, RZ, UR8 ;  /* 0x00000008ff047e24 */ /* 0x000fc6000f8e00ff */
[----:B------:R1:W-:Y:S01]  /*1fa40*/  STSM.16.M88.4 [R0], R32 ;  /* 0x0000002000007844 */ /* 0x0003e20000000200 */
[----:B------:R-:W-:Y:S01]  /*1fa50*/  IMAD.U32 R5, RZ, RZ, UR9 ;  /* 0x00000009ff057e24 */ /* 0x000fe2000f8e00ff */
[----:B------:R-:W-:Y:S02]  /*1fa60*/  ULDC.64 UR8, c[0x0][0xd08] ;  /* 0x0003420000087ab9 */ /* 0x000fe40000000a00 */
[----:B------:R1:W-:Y:S04]  /*1fa70*/  STSM.16.M88.4 [R140], R24 ;  /* 0x000000188c007844 */ /* 0x0003e80000000200 */
[----:B------:R1:W-:Y:S01]  /*1fa80*/  STSM.16.M88.4 [R226], R8 ;  /* 0x00000008e2007844 */ /* 0x0003e20000000200 */
[----:B------:R-:W-:Y:S01]  /*1fa90*/  UISETP.NE.U32.AND UP1, UPT, UR8, URZ, UPT ;  /* 0x0000003f0800728c */ /* 0x000fe2000bf25070 */
[----:B0-----:R-:W0:Y:S08]  /*1faa0*/  LDC R20, c[0x0][0xce8] ;  /* 0x00033a00ff147b82 */ /* 0x001e300000000800 */
[----:B------:R-:W-:Y:S01]  /*1fab0*/  BAR.SYNC.DEFER_BLOCKING 0x1, 0x100 ;  /* 0x0044000000007b1d */ /* 0x000fe20000010000 */
[----:B------:R-:W-:-:S06]  /*1fac0*/  UISETP.NE.AND.EX UP1, UPT, UR9, URZ, UPT, UP1 ;  /* 0x0000003f0900728c */ /* 0x000fcc000bf25310 */
[----:B------:R-:W-:-:S05]  /*1fad0*/  PLOP3.LUT P2, PT, PT, PT, UP1, 0x80, 0x0 ;  /* 0x000000000000781c */ /* 0x000fca0003f4f018 */
[----:B------:R-:W-:Y:S02]  /*1fae0*/  @UP1 ULDC.64 UR8, c[0x0][0xd08] ;  /* 0x0003420000081ab9 */ /* 0x000fe40000000a00 */
[----:B------:R-:W-:-:S06]  /*1faf0*/  @UP1 UIMAD.WIDE UR8, UR42, 0x4, UR8 ;  /* 0x000000042a0818a5 */ /* 0x000fcc000f8e0208 */
[----:B------:R-:W-:Y:S02]  /*1fb00*/  IMAD.U32 R6, RZ, RZ, UR8 ;  /* 0x00000008ff067e24 */ /* 0x000fe4000f8e00ff */
[----:B------:R-:W-:Y:S01]  /*1fb10*/  IMAD.U32 R7, RZ, RZ, UR9 ;  /* 0x00000009ff077e24 */ /* 0x000fe2000f8e00ff */
[----:B------:R-:W2:Y:S04]  /*1fb20*/  @P1 LDG.E R3, desc[UR40][R4.64] ;  /* 0x0000002804031981 */ /* 0x000ea8000c1e1900 */
[----:B------:R1:W5:Y:S01]  /*1fb30*/  @P2 LDG.E R19, desc[UR40][R6.64] ;  /* 0x0000002806132981 */ /* 0x000362000c1e1900 */
[----:B------:R-:W-:Y:S01]  /*1fb40*/  UMOV UR4, URZ ;  /* 0x0000003f00047c82 */ /* 0x000fe20008000000 */
[----:B------:R-:W-:Y:S02]  /*1fb50*/  LOP3.LUT P0, RZ, R216, 0x3, RZ, 0xc0, !PT ;  /* 0x00000003d8ff7812 */ /* 0x000fe4000780c0ff */
[----:B--2---:R-:W-:Y:S01]  /*1fb60*/  @P1 R2UR UR4, R3 ;  /* 0x00000000030412ca */ /* 0x004fe200000e0000 */
[----:B01----:R-:W-:-:S14]  /*1fb70*/  @P2 BRA `(.L_x_12356) ;  /* 0x0000000000102947 */ /* 0x003fdc0003800000 */
[----:B------:R-:W-:Y:S05]  /*1fb80*/  @!P1 BRA `(.L_x_12356) ;  /* 0x00000000000c9947 */ /* 0x000fea0003800000 */
[----:B------:R-:W2:Y:S04]  /*1fb90*/  LDG.E R0, desc[UR40][R4.64] ;  /* 0x0000002804007981 */ /* 0x000ea8000c1e1900 */
[----:B-----5:R-:W2:Y:S02]  /*1fba0*/  LDG.E R19, desc[UR40][R4.64+0x4] ;  /* 0x0000042804137981 */ /* 0x020ea4000c1e1900 */
[----:B--2---:R-:W-:-:S07]  /*1fbb0*/  IMAD.IADD R19, R19, 0x1, -R0 ;  /* 0x0000000113137824 */ /* 0x004fce00078e0a00 */
.L_x_12356:
[----:B-----5:R-:W-:Y:S02]  /*1fbc0*/  IMAD R19, R19, R20, RZ ;  /* 0x0000001413137224 */ /* 0x020fe400078e02ff */
[----:B------:R-:W-:Y:S01]  /*1fbd0*/  VIADD R12, R204, UR43 ;  /* 0x0000002bcc0c7c36 */ /* 0x000fe20008000000 */
[----:B------:R-:W-:Y:S01]  /*1fbe0*/  ISETP.NE.AND P1, PT, R20, 0x1, PT ;  /* 0x000000011400780c */ /* 0x000fe20003f25270 */
[----:B------:R-:W-:Y:S01]  /*1fbf0*/  VIADD R5, R236, UR43 ;  /* 0x0000002bec057c36 */ /* 0x000fe20008000000 */
[----:B------:R-:W-:Y:S02]  /*1fc00*/  USHF.R.S32.HI UR16, URZ, 0x1f, UR37 ;  /* 0x0000001f3f107899 */ /* 0x000fe40008011425 */
[----:B------:R-:W-:Y:S01]  /*1fc10*/  ISETP.GE.OR P2, PT, R12, R19, P0 ;  /* 0x000000130c00720c */ /* 0x000fe20000746670 */
[----:B------:R-:W-:-:S08]  /*1fc20*/  ULDC.64 UR14, c[0x0][0xc90] ;  /* 0x00032400000e7ab9 */ /* 0x000fd00000000a00 */
[----:B------:R-:W0:Y:S04]  /*1fc30*/  @P1 LDC R2, c[0x0][0xcec] ;  /* 0x00033b00ff021b82 */ /* 0x000e280000000800 */
[----:B------:R-:W2:Y:S01]  /*1fc40*/  @!P2 LDL R11, [R1+0x440] ;  /* 0x00044000010ba983 */ /* 0x000ea20000100800 */
[----:B------:R-:W-:Y:S01]  /*1fc50*/  USHF.R.S32.HI UR12, URZ, 0x1f, UR42 ;  /* 0x0000001f3f0c7899 */ /* 0x000fe2000801142a */
[----:B------:R-:W-:Y:S01]  /*1fc60*/  IMAD.MOV.U32 R0, RZ, RZ, R5 ;  /* 0x000000ffff007224 */ /* 0x000fe200078e0005 */
[----:B------:R-:W-:Y:S01]  /*1fc70*/  USHF.R.S32.HI UR11, URZ, 0x1f, UR4 ;  /* 0x0000001f3f0b7899 */ /* 0x000fe20008011404 */
[----:B------:R-:W1:Y:S01]  /*1fc80*/  @P1 LDC R3, c[0x0][0xcf0] ;  /* 0x00033c00ff031b82 */ /* 0x000e620000000800 */
[----:B------:R-:W-:Y:S01]  /*1fc90*/  UIMAD UR13, UR16, UR14, URZ ;  /* 0x0000000e100d72a4 */ /* 0x000fe2000f8e023f */
[----:B------:R-:W-:Y:S01]  /*1fca0*/  UMOV UR10, UR4 ;  /* 0x00000004000a7c82 */ /* 0x000fe20008000000 */
[----:B------:R-:W-:-:S02]  /*1fcb0*/  USEL UR18, UR12, URZ, !UP0 ;  /* 0x0000003f0c127287 */ /* 0x000fc4000c000000 */
[----:B------:R-:W-:Y:S02]  /*1fcc0*/  UIMAD.WIDE.U32 UR8, UR37, UR14, UR10 ;  /* 0x0000000e250872a5 */ /* 0x000fe4000f8e000a */
[----:B------:R-:W-:Y:S01]  /*1fcd0*/  UIMAD UR13, UR37, UR15, UR13 ;  /* 0x0000000f250d72a4 */ /* 0x000fe2000f8e020d */
[----:B------:R-:W3:Y:S01]  /*1fce0*/  @P1 LDC R77, c[0x0][0xcf0] ;  /* 0x00033c00ff4d1b82 */ /* 0x000ee20000000800 */
[----:B------:R-:W-:Y:S01]  /*1fcf0*/  USEL UR17, UR42, URZ, !UP0 ;  /* 0x0000003f2a117287 */ /* 0x000fe2000c000000 */
[----:B------:R-:W-:Y:S01]  /*1fd00*/  ULDC.64 UR14, c[0x0][0xc98] ;  /* 0x00032600000e7ab9 */ /* 0x000fe20000000a00 */
[----:B------:R-:W-:Y:S02]  /*1fd10*/  UIADD3 UR9, UR9, UR13, URZ ;  /* 0x0000000d09097290 */ /* 0x000fe4000fffe03f */
[----:B------:R-:W-:Y:S01]  /*1fd20*/  UIMAD UR10, UR18, UR14, URZ ;  /* 0x0000000e120a72a4 */ /* 0x000fe2000f8e023f */
[----:B0-----:R-:W-:Y:S01]  /*1fd30*/  @P1 IMAD.HI.U32 R2, R5, R2, RZ ;  /* 0x0000000205021227 */ /* 0x001fe200078e00ff */
[----:B------:R-:W-:-:S02]  /*1fd40*/  UIMAD.WIDE.U32 UR8, UR17, UR14, UR8 ;  /* 0x0000000e110872a5 */ /* 0x000fc4000f8e0008 */
[----:B------:R-:W-:Y:S01]  /*1fd50*/  UIMAD UR10, UR17, UR15, UR10 ;  /* 0x0000000f110a72a4 */ /* 0x000fe2000f8e020a */
[----:B------:R-:W-:Y:S01]  /*1fd60*/  ULDC.64 UR12, c[0x0][0xc88] ;  /* 0x00032200000c7ab9 */ /* 0x000fe20000000a00 */
[----:B-1----:R-:W-:-:S04]  /*1fd70*/  @P1 SHF.R.U32.HI R0, RZ, R3, R2 ;  /* 0x00000003ff001219 */ /* 0x002fc80000011602 */
[----:B------:R-:W-:Y:S01]  /*1fd80*/  IMAD.U32 R7, RZ, RZ, UR10 ;  /* 0x0000000aff077e24 */ /* 0x000fe2000f8e00ff */
[--C-:B------:R-:W-:Y:S01]  /*1fd90*/  SHF.R.S32.HI R4, RZ, 0x1f, R0.reuse ;  /* 0x0000001fff047819 */ /* 0x100fe20000011400 */
[----:B------:R-:W-:-:S04]  /*1fda0*/  IMAD.MOV R2, RZ, RZ, -R0 ;  /* 0x000000ffff027224 */ /* 0x000fc800078e0a00 */
[----:B------:R-:W-:Y:S01]  /*1fdb0*/  IMAD R5, R20, R2, R5 ;  /* 0x0000000214057224 */ /* 0x000fe200078e0205 */
[----:B------:R-:W-:-:S04]  /*1fdc0*/  IADD3 R2, P3, R0, UR8, RZ ;  /* 0x0000000800027c10 */ /* 0x000fc8000ff7e0ff */
[----:B------:R-:W-:-:S05]  /*1fdd0*/  SHF.R.S32.HI R3, RZ, 0x1f, R5 ;  /* 0x0000001fff037819 */ /* 0x000fca0000011405 */
[----:B------:R-:W-:Y:S01]  /*1fde0*/  IMAD R0, R3, UR12, RZ ;  /* 0x0000000c03007c24 */ /* 0x000fe2000f8e02ff */
[----:B------:R-:W-:Y:S01]  /*1fdf0*/  IADD3.X R3, R4, UR9, R7, P3, !PT ;  /* 0x0000000904037c10 */ /* 0x000fe20009ffe407 */
[----:B------:R-:W-:Y:S02]  /*1fe00*/  ULDC.64 UR8, c[0x0][0xc50] ;  /* 0x0003140000087ab9 */ /* 0x000fe40000000a00 */
[C---:B------:R-:W-:Y:S02]  /*1fe10*/  IMAD R7, R5.reuse, UR13, R0 ;  /* 0x0000000d05077c24 */ /* 0x040fe4000f8e0200 */
[----:B------:R-:W-:Y:S01]  /*1fe20*/  IMAD.WIDE.U32 R2, R5, UR12, R2 ;  /* 0x0000000c05027c25 */ /* 0x000fe2000f8e0002 */
[----:B------:R-:W-:-:S03]  /*1fe30*/  ULDC.64 UR12, c[0x0][0xba0] ;  /* 0x0002e800000c7ab9 */ /* 0x000fc60000000a00 */
[----:B------:R-:W-:Y:S01]  /*1fe40*/  IMAD.IADD R3, R3, 0x1, R7 ;  /* 0x0000000103037824 */ /* 0x000fe200078e0207 */
[----:B------:R-:W-:Y:S01]  /*1fe50*/  LEA R6, P3, R2, UR8, 0x2 ;  /* 0x0000000802067c11 */ /* 0x000fe2000f8610ff */
[----:B------:R-:W-:-:S03]  /*1fe60*/  VIADD R0, R12, 0x8 ;  /* 0x000000080c007836 */ /* 0x000fc60000000000 */
[----:B------:R-:W-:Y:S01]  /*1fe70*/  LEA.HI.X R10, R2, UR9, R3, 0x2, P3 ;  /* 0x00000009020a7c11 */ /* 0x000fe200098f1403 */
[----:B------:R-:W-:Y:S01]  /*1fe80*/  SHFL.IDX PT, R8, R6, RZ, 0x1c1f ;  /* 0x001c1fff06087589 */ /* 0x000fe200000e0000 */
[----:B------:R-:W-:-:S03]  /*1fe90*/  ISETP.GE.OR P0, PT, R0, R19, P0 ;  /* 0x000000130000720c */ /* 0x000fc60000706670 */
[----:B------:R-:W2:Y:S04]  /*1fea0*/  SHFL.IDX PT, R9, R10, RZ, 0x1c1f ;  /* 0x001c1fff0a097589 */ /* 0x000ea800000e0000 */
[----:B--2---:R0:W-:Y:S06]  /*1feb0*/  @!P2 ST.E desc[UR40][R8.64], R11 ;  /* 0x0000000b0800a985 */ /* 0x0041ec000c101928 */
[----:B------:R-:W2:Y:S01]  /*1fec0*/  @!P0 LDL R21, [R1+0x444] ;  /* 0x0004440001158983 */ /* 0x000ea20000100800 */
[----:B------:R-:W-:-:S02]  /*1fed0*/  IMAD R0, R210, 0x40, R194 ;  /* 0x00000040d2007824 */ /* 0x000fc400078e02c2 */
[----:B------:R-:W-:Y:S01]  /*1fee0*/  IMAD.MOV.U32 R3, RZ, RZ, 0x2 ;  /* 0x00000002ff037424 */ /* 0x000fe200078e00ff */
[----:B------:R-:W-:Y:S03]  /*1fef0*/  SHFL.IDX PT, R54, R6, 0x1, 0x1c1f ;  /* 0x003c1f0006367f89 */ /* 0x000fe600000e0000 */
[----:B------:R-:W-:Y:S01]  /*1ff00*/  IMAD.WIDE R2, R0, R3, UR38 ;  /* 0x0000002600027e25 */ /* 0x000fe2000f8e0203 */
[----:B------:R-:W2:Y:S02]  /*1ff10*/  SHFL.IDX PT, R55, R10, 0x1, 0x1c1f ;  /* 0x003c1f000a377f89 */ /* 0x000ea400000e0000 */
[C---:B------:R-:W-:Y:S02]  /*1ff20*/  IADD3 R25, P4, R2.reuse, 0x3000, RZ ;  /* 0x0000300002197810 */ /* 0x040fe40007f9e0ff */
[C---:B------:R-:W-:Y:S02]  /*1ff30*/  IADD3 R29, P5, R2.reuse, 0x4000, RZ ;  /* 0x00004000021d7810 */ /* 0x040fe40007fbe0ff */
[----:B------:R-:W-:-:S02]  /*1ff40*/  IADD3 R33, P6, R2, 0x5000, RZ ;  /* 0x0000500002217810 */ /* 0x000fc40007fde0ff */
[----:B------:R-:W-:Y:S02]  /*1ff50*/  LOP3.LUT R24, R25, 0x380, RZ, 0xc0, !PT ;  /* 0x0000038019187812 */ /* 0x000fe400078ec0ff */
[----:B------:R-:W-:Y:S02]  /*1ff60*/  LOP3.LUT R28, R29, 0x380, RZ, 0xc0, !PT ;  /* 0x000003801d1c7812 */ /* 0x000fe400078ec0ff */
[----:B------:R-:W-:Y:S02]  /*1ff70*/  LOP3.LUT R32, R33, 0x380, RZ, 0xc0, !PT ;  /* 0x0000038021207812 */ /* 0x000fe400078ec0ff */
[C---:B------:R-:W-:Y:S02]  /*1ff80*/  IADD3 R7, P2, R2.reuse, 0x1000, RZ ;  /* 0x0000100002077810 */ /* 0x040fe40007f5e0ff */
[----:B------:R-:W-:Y:S02]  /*1ff90*/  IADD3 R5, P3, R2, 0x2000, RZ ;  /* 0x0000200002057810 */ /* 0x000fe40007f7e0ff */
[----:B------:R-:W-:Y:S01]  /*1ffa0*/  SHF.R.U64 R24, R24, 0x3, RZ ;  /* 0x0000000318187819 */ /* 0x000fe200000012ff */
[--C-:B0-----:R-:W-:Y:S01]  /*1ffb0*/  IMAD.X R9, RZ, RZ, R3.reuse, P2 ;  /* 0x000000ffff097224 */ /* 0x101fe200010e0603 */
[----:B------:R-:W-:Y:S01]  /*1ffc0*/  SHF.R.U64 R28, R28, 0x3, RZ ;  /* 0x000000031c1c7819 */ /* 0x000fe200000012ff */
[----:B------:R-:W-:Y:S01]  /*1ffd0*/  IMAD.X R13, RZ, RZ, R3, P3 ;  /* 0x000000ffff0d7224 */ /* 0x000fe200018e0603 */
[----:B------:R-:W-:-:S02]  /*1ffe0*/  SHF.R.U64 R32, R32, 0x3, RZ ;  /* 0x0000000320207819 */ /* 0x000fc400000012ff */
[----:B------:R-:W-:Y:S01]  /*1fff0*/  LOP3.LUT R24, R24, R25, RZ, 0x3c, !PT ;  /* 0x0000001918187212 */ /* 0x000fe200078e3cff */
[--C-:B------:R-:W-:Y:S01]  /*20000*/  IMAD.X R25, RZ, RZ, R3.reuse, P4 ;  /* 0x000000ffff197224 */ /* 0x100fe200020e0603 */
[----:B------:R-:W-:Y:S01]  /*20010*/  LOP3.LUT R28, R28, R29, RZ, 0x3c, !PT ;  /* 0x0000001d1c1c7212 */ /* 0x000fe200078e3cff */
[--C-:B------:R-:W-:Y:S01]  /*20020*/  IMAD.X R29, RZ, RZ, R3.reuse, P5 ;  /* 0x000000ffff1d7224 */ /* 0x100fe200028e0603 */
[----:B------:R-:W-:Y:S01]  /*20030*/  LOP3.LUT R32, R32, R33, RZ, 0x3c, !PT ;  /* 0x0000002120207212 */ /* 0x000fe200078e3cff */
[----:B------:R-:W-:Y:S01]  /*20040*/  IMAD.X R33, RZ, RZ, R3, P6 ;  /* 0x000000ffff217224 */ /* 0x000fe200030e0603 */
[C---:B------:R-:W-:Y:S02]  /*20050*/  IADD3 R37, P2, R2.reuse, 0x6000, RZ ;  /* 0x0000600002257810 */ /* 0x040fe40007f5e0ff */
[C---:B------:R-:W-:Y:S02]  /*20060*/  IADD3 R41, P3, R2.reuse, 0x7000, RZ ;  /* 0x0000700002297810 */ /* 0x040fe40007f7e0ff */
[----:B------:R-:W-:-:S02]  /*20070*/  IADD3 R45, P4, R2, 0x8000, RZ ;  /* 0x00008000022d7810 */ /* 0x000fc40007f9e0ff */
[C---:B------:R-:W-:Y:S02]  /*20080*/  IADD3 R49, P5, R2.reuse, 0x9000, RZ ;  /* 0x0000900002317810 */ /* 0x040fe40007fbe0ff */
[----:B------:R-:W-:Y:S02]  /*20090*/  IADD3 R53, P6, R2, 0xa000, RZ ;  /* 0x0000a00002357810 */ /* 0x000fe40007fde0ff */
[----:B------:R-:W-:Y:S02]  /*200a0*/  LOP3.LUT R36, R37, 0x380, RZ, 0xc0, !PT ;  /* 0x0000038025247812 */ /* 0x000fe400078ec0ff */
[----:B------:R-:W-:Y:S02]  /*200b0*/  LOP3.LUT R40, R41, 0x380, RZ, 0xc0, !PT ;  /* 0x0000038029287812 */ /* 0x000fe400078ec0ff */
[----:B------:R-:W-:Y:S02]  /*200c0*/  LOP3.LUT R44, R45, 0x380, RZ, 0xc0, !PT ;  /* 0x000003802d2c7812 */ /* 0x000fe400078ec0ff */
[----:B------:R-:W-:-:S02]  /*200d0*/  LOP3.LUT R48, R49, 0x380, RZ, 0xc0, !PT ;  /* 0x0000038031307812 */ /* 0x000fc400078ec0ff */
[----:B------:R-:W-:Y:S02]  /*200e0*/  LOP3.LUT R52, R53, 0x380, RZ, 0xc0, !PT ;  /* 0x0000038035347812 */ /* 0x000fe400078ec0ff */
[----:B------:R-:W-:Y:S02]  /*200f0*/  LOP3.LUT R4, R7, 0x380, RZ, 0xc0, !PT ;  /* 0x0000038007047812 */ /* 0x000fe400078ec0ff */
[----:B------:R-:W-:Y:S02]  /*20100*/  LOP3.LUT R0, R5, 0x380, RZ, 0xc0, !PT ;  /* 0x0000038005007812 */ /* 0x000fe400078ec0ff */
[----:B------:R-:W-:Y:S02]  /*20110*/  SHF.R.U64 R36, R36, 0x3, RZ ;  /* 0x0000000324247819 */ /* 0x000fe400000012ff */
[----:B------:R-:W-:Y:S02]  /*20120*/  SHF.R.U64 R40, R40, 0x3, RZ ;  /* 0x0000000328287819 */ /* 0x000fe400000012ff */
[----:B------:R-:W-:-:S02]  /*20130*/  SHF.R.U64 R44, R44, 0x3, RZ ;  /* 0x000000032c2c7819 */ /* 0x000fc400000012ff */
[----:B------:R-:W-:Y:S02]  /*20140*/  SHF.R.U64 R48, R48, 0x3, RZ ;  /* 0x0000000330307819 */ /* 0x000fe400000012ff */
        /* <DEDUP_REMOVED lines=26> */
[----:B------:R-:W-:-:S02]  /*202f0*/  SHF.R.U64 R7, R7, 0x3, RZ ;  /* 0x0000000307077819 */ /* 0x000fc400000012ff */
[----:B------:R-:W-:Y:S02]  /*20300*/  LOP3.LUT R0, R5, 0x380, RZ, 0xc0, !PT ;  /* 0x0000038005007812 */ /* 0x000fe400078ec0ff */
[----:B------:R-:W-:Y:S02]  /*20310*/  SHF.R.U64 R56, R56, 0x3, RZ ;  /* 0x0000000338387819 */ /* 0x000fe400000012ff */
[----:B------:R-:W-:Y:S02]  /*20320*/  SHF.R.U64 R60, R60, 0x3, RZ ;  /* 0x000000033c3c7819 */ /* 0x000fe400000012ff */
        /* <DEDUP_REMOVED lines=13> */
[----:B------:R-:W-:-:S02]  /*20400*/  UIMAD UR10, UR11, UR12, URZ ;  /* 0x0000000c0b0a72a4 */ /* 0x000fc4000f8e023f */
[----:B------:R-:W-:Y:S02]  /*20410*/  UIMAD.WIDE.U32 UR8, UR4, UR12, URZ ;  /* 0x0000000c040872a5 */ /* 0x000fe4000f8e003f */
[----:B------:R-:W-:-:S03]  /*20420*/  UIMAD UR10, UR4, UR13, UR10 ;  /* 0x0000000d040a72a4 */ /* 0x000fc6000f8e020a */
[----:B------:R-:W-:Y:S01]  /*20430*/  ULDC.64 UR12, c[0x0][0xbe8] ;  /* 0x0002fa00000c7ab9 */ /* 0x000fe20000000a00 */
[----:B------:R-:W-:Y:S02]  /*20440*/  UIADD3 UR9, UR9, UR10, URZ ;  /* 0x0000000a09097290 */ /* 0x000fe4000fffe03f */
[----:B------:R-:W-:Y:S01]  /*20450*/  UIMAD UR4, UR16, UR12, URZ ;  /* 0x0000000c100472a4 */ /* 0x000fe2000f8e023f */
[----:B------:R-:W-:Y:S01]  /*20460*/  VIADD R76, R211, UR43 ;  /* 0x0000002bd34c7c36 */ /* 0x000fe20008000000 */
[----:B------:R-:W-:Y:S02]  /*20470*/  UIMAD.WIDE.U32 UR8, UR37, UR12, UR8 ;  /* 0x0000000c250872a5 */ /* 0x000fe4000f8e0008 */
[----:B------:R-:W-:Y:S01]  /*20480*/  UIMAD UR4, UR37, UR13, UR4 ;  /* 0x0000000d250472a4 */ /* 0x000fe2000f8e0204 */
[----:B------:R-:W-:-:S03]  /*20490*/  ULDC.64 UR10, c[0x0][0xbf0] ;  /* 0x0002fc00000a7ab9 */ /* 0x000fc60000000a00 */
[----:B------:R-:W-:Y:S02]  /*204a0*/  UIADD3 UR9, UR9, UR4, URZ ;  /* 0x0000000409097290 */ /* 0x000fe4000fffe03f */
[----:B------:R-:W-:Y:S02]  /*204b0*/  UIMAD UR4, UR18, UR10, URZ ;  /* 0x0000000a120472a4 */ /* 0x000fe4000f8e023f */
[----:B------:R-:W-:Y:S02]  /*204c0*/  UIMAD.WIDE.U32 UR8, UR17, UR10, UR8 ;  /* 0x0000000a110872a5 */ /* 0x000fe4000f8e0008 */
[----:B------:R-:W-:-:S03]  /*204d0*/  UIMAD UR4, UR17, UR11, UR4 ;  /* 0x0000000b110472a4 */ /* 0x000fc6000f8e0204 */
[----:B------:R-:W-:Y:S01]  /*204e0*/  ULDC.64 UR10, c[0x0][0xbe0] ;  /* 0x0002f800000a7ab9 */ /* 0x000fe20000000a00 */
[----:B------:R-:W-:Y:S01]  /*204f0*/  UIADD3 UR4, UR9, UR4, URZ ;  /* 0x0000000409047290 */ /* 0x000fe2000fffe03f */
[----:B------:R-:W-:-:S05]  /*20500*/  VIADD R82, R210, UR43 ;  /* 0x0000002bd2527c36 */ /* 0x000fca0008000000 */
[----:B------:R-:W-:Y:S01]  /*20510*/  ISETP.GE.AND P2, PT, R82, R19, PT ;  /* 0x000000135200720c */ /* 0x000fe20003f46270 */
[----:B------:R-:W-:Y:S01]  /*20520*/  BSSY B1, `(.L_x_12357) ;  /* 0x000004a000017945 */ /* 0x000fe20003800000 */
[----:B--2---:R0:W-:Y:S04]  /*20530*/  @!P0 ST.E desc[UR40][R54.64], R21 ;  /* 0x0000001536008985 */ /* 0x0041e8000c101928 */
[----:B------:R1:W5:Y:S04]  /*20540*/  LD.E.128 R4, desc[UR40][R2.64] ;  /* 0x0000002802047980 */ /* 0x000368000c101d00 */
[----:B------:R-:W5:Y:S01]  /*20550*/  LD.E.128 R8, desc[UR40][R8.64] ;  /* 0x0000002808087980 */ /* 0x000f62000c101d00 */
[----:B0-----:R-:W-:-:S03]  /*20560*/  IMAD.MOV.U32 R21, RZ, RZ, R76 ;  /* 0x000000ffff157224 */ /* 0x001fc600078e004c */
[----:B------:R-:W5:Y:S01]  /*20570*/  LD.E.128 R12, desc[UR40][R12.64] ;  /* 0x000000280c0c7980 */ /* 0x000f62000c101d00 */
[----:B-1----:R-:W0:Y:S01]  /*20580*/  @P1 LDC R3, c[0x0][0xcec] ;  /* 0x00033b00ff031b82 */ /* 0x002e220000000800 */
[----:B------:R-:W-:Y:S02]  /*20590*/  IMAD.U32 R2, RZ, RZ, UR8 ;  /* 0x00000008ff027e24 */ /* 0x000fe4000f8e00ff */
[----:B------:R-:W5:Y:S04]  /*205a0*/  LD.E.128 R24, desc[UR40][R24.64] ;  /* 0x0000002818187980 */ /* 0x000f68000c101d00 */
[----:B------:R-:W5:Y:S04]  /*205b0*/  LD.E.128 R28, desc[UR40][R28.64] ;  /* 0x000000281c1c7980 */ /* 0x000f68000c101d00 */
[----:B------:R-:W5:Y:S04]  /*205c0*/  LD.E.128 R32, desc[UR40][R32.64] ;  /* 0x0000002820207980 */ /* 0x000f68000c101d00 */
[----:B------:R-:W5:Y:S04]  /*205d0*/  LD.E.128 R36, desc[UR40][R36.64] ;  /* 0x0000002824247980 */ /* 0x000f68000c101d00 */
[----:B------:R-:W5:Y:S04]  /*205e0*/  LD.E.128 R40, desc[UR40][R40.64] ;  /* 0x0000002828287980 */ /* 0x000f68000c101d00 */
[----:B------:R-:W5:Y:S01]  /*205f0*/  LD.E.128 R44, desc[UR40][R44.64] ;  /* 0x000000282c2c7980 */ /* 0x000f62000c101d00 */
[----:B0-----:R-:W-:-:S03]  /*20600*/  @P1 IMAD.HI.U32 R0, R76, R3, RZ ;  /* 0x000000034c001227 */ /* 0x001fc600078e00ff */
[----:B------:R-:W5:Y:S02]  /*20610*/  LD.E.128 R48, desc[UR40][R48.64] ;  /* 0x0000002830307980 */ /* 0x000f64000c101d00 */
[----:B---3--:R-:W-:Y:S02]  /*20620*/  @P1 SHF.R.U32.HI R21, RZ, R77, R0 ;  /* 0x0000004dff151219 */ /* 0x008fe40000011600 */
        /* <DEDUP_REMOVED lines=15> */
[----:B------:R-:W5:Y:S01]  /*20720*/  LD.E.128 R72, desc[UR40][R72.64] ;  /* 0x0000002848487980 */ /* 0x000f62000c101d00 */
[----:B------:R-:W-:Y:S01]  /*20730*/  IMAD.IADD R3, R3, 0x1, R79 ;  /* 0x0000000103037824 */ /* 0x000fe200078e024f */
[----:B------:R-:W-:Y:S01]  /*20740*/  UIADD3 UR4, UR46, 0x32420, URZ ;  /* 0x000324202e047890 */ /* 0x000fe2000fffe03f */
[----:B------:R-:W-:Y:S01]  /*20750*/  IMAD R20, R0, UR8, RZ ;  /* 0x0000000800147c24 */ /* 0x000fe2000f8e02ff */
[----:B------:R-:W-:Y:S01]  /*20760*/  @!PT LDS RZ, [RZ] ;  /* 0x00000000fffff984 */ /* 0x000fe20000000800 */
[----:B------:R-:W-:Y:S01]  /*20770*/  @!PT LDS RZ, [RZ] ;  /* 0x00000000fffff984 */ /* 0x000fe20000000800 */
[----:B------:R-:W-:Y:S01]  /*20780*/  @!PT LDS RZ, [RZ] ;  /* 0x00000000fffff984 */ /* 0x000fe20000000800 */
[----:B------:R-:W-:Y:S01]  /*20790*/  @!PT LDS RZ, [RZ] ;  /* 0x00000000fffff984 */ /* 0x000fe20000000800 */
[----:B------:R0:W-:Y:S06]  /*207a0*/  MEMBAR.ALL.CTA ;  /* 0x0000000000007992 */ /* 0x0001ec0000008000 */
[----:B0-----:R-:W0:Y:S01]  /*207b0*/  FENCE.VIEW.ASYNC.S ;  /* 0x00000000000073c6 */ /* 0x001e220000000000 */
[----:B------:R-:W-:Y:S01]  /*207c0*/  IMAD.WIDE.U32 R2, R77, UR8, R2 ;  /* 0x000000084d027c25 */ /* 0x000fe2000f8e0002 */
[----:B------:R-:W-:-:S03]  /*207d0*/  UPRMT UR4, URZ, 0x654, UR4 ;  /* 0x000006543f047896 */ /* 0x000fc60008000004 */
[----:B------:R-:W-:Y:S01]  /*207e0*/  IMAD R21, R77, UR9, R20 ;  /* 0x000000094d157c24 */ /* 0x000fe2000f8e0214 */
[----:B------:R-:W-:Y:S01]  /*207f0*/  ULDC.64 UR8, c[0x0][0xb80] ;  /* 0x0002e00000087ab9 */ /* 0x000fe20000000a00 */
[----:B------:R-:W-:Y:S01]  /*20800*/  VIADD R0, R82, 0x20 ;  /* 0x0000002052007836 */ /* 0x000fe20000000000 */
[----:B------:R-:W-:Y:S01]  /*20810*/  LEA R80, P3, R2, UR8, 0x1 ;  /* 0x0000000802507c11 */ /* 0x000fe2000f8608ff */
[----:B------:R-:W-:-:S03]  /*20820*/  IMAD.IADD R3, R3, 0x1, R21 ;  /* 0x0000000103037824 */ /* 0x000fc600078e0215 */
[-C--:B------:R-:W-:Y:S01]  /*20830*/  ISETP.GE.AND P1, PT, R0, R19.reuse, PT ;  /* 0x000000130000720c */ /* 0x080fe20003f26270 */
[----:B------:R-:W-:Y:S01]  /*20840*/  VIADD R0, R82, 0x40 ;  /* 0x0000004052007836 */ /* 0x000fe20000000000 */
[----:B------:R-:W-:Y:S01]  /*20850*/  LEA.HI.X R81, R2, UR9, R3, 0x1, P3 ;  /* 0x0000000902517c11 */ /* 0x000fe200098f0c03 */
[----:B0-----:R0:W1:Y:S03]  /*20860*/  SHFL.IDX PT, R78, R80, RZ, 0x181f ;  /* 0x00181fff504e7589 */ /* 0x00106600000e0000 */
[----:B------:R-:W-:Y:S02]  /*20870*/  ISETP.GE.AND P0, PT, R0, R19, PT ;  /* 0x000000130000720c */ /* 0x000fe40003f06270 */
[----:B------:R0:W2:Y:S01]  /*20880*/  SHFL.IDX PT, R0, R81, RZ, 0x181f ;  /* 0x00181fff51007589 */ /* 0x0000a200000e0000 */
[----:B------:R-:W-:Y:S01]  /*20890*/  SYNCS.ARRIVE.TRANS64.RED.A1T0 RZ, [UR4], RZ ;  /* 0x000000ffffff79a7 */ /* 0x000fe20008100404 */
[----:B------:R-:W-:Y:S09]  /*208a0*/  @P2 BRA `(.L_x_12358) ;  /* 0x0000000000442947 */ /* 0x000ff20003800000 */
        /* <DEDUP_REMOVED lines=17> */
.L_x_12358:
[----:B------:R-:W-:Y:S05]  /*209c0*/  BSYNC B1 ;  /* 0x0000000000017941 */ /* 0x000fea0003800000 */
.L_x_12357:
        /* <DEDUP_REMOVED lines=9> */
[-C--:B---3--:R-:W-:Y:S02]  /*20a60*/  @!P4 LEA R2, P6, R194, R20.reuse, 0x1 ;  /* 0x00000014c202c211 */ /* 0x088fe400078c08ff */
[----:B-----5:R-:W-:Y:S02]  /*20a70*/  @!P3 LEA R4, P5, R196, R20, 0x1 ;  /* 0x00000014c404b211 */ /* 0x020fe400078a08ff */
        /* <DEDUP_REMOVED lines=10> */
.L_x_12360:
[----:B------:R-:W-:Y:S05]  /*20b20*/  BSYNC B1 ;  /* 0x0000000000017941 */ /* 0x000fea0003800000 */
.L_x_12359:
[----:B----4-:R4:W0:Y:S01]  /*20b30*/  SHFL.IDX PT, R0, R81, 0x2, 0x181f ;  /* 0x00581f0051007f89 */ /* 0x01082200000e0000 */
        /* <DEDUP_REMOVED lines=8> */
[-C--:B---3--:R-:W-:Y:S02]  /*20bc0*/  @!P3 LEA R2, P6, R194, R8.reuse, 0x1 ;  /* 0x00000008c202b211 */ /* 0x088fe400078c08ff */
[-C--:B------:R-:W-:Y:S02]  /*20bd0*/  @!P2 LEA R4, P5, R196, R8.reuse, 0x1 ;  /* 0x00000008c404a211 */ /* 0x080fe400078a08ff */
[----:B------:R-:W-:Y:S02]  /*20be0*/  @!P1 LEA R6, P4, R195, R8, 0x1 ;  /* 0x00000008c3069211 */ /* 0x000fe400078808ff */
[----:B0-----:R-:W-:Y:S02]  /*20bf0*/  @!P3 LEA.HI.X R3, R194, R0, R203, 0x1, P6 ;  /* 0x00000000c203b211 */ /* 0x001fe400030f0ccb */
        /* <DEDUP_REMOVED lines=8> */
.L_x_12362:
[----:B------:R-:W-:Y:S05]  /*20c80*/  BSYNC B1 ;  /* 0x0000000000017941 */ /* 0x000fea0003800000 */
.L_x_12361:
[----:B0-----:R-:W-:Y:S01]  /*20c90*/  VIADD R0, R82, 0x60 ;  /* 0x0000006052007836 */ /* 0x001fe20000000000 */
[----:B--2-4-:R-:W4:Y:S04]  /*20ca0*/  SHFL.IDX PT, R81, R81, 0x3, 0x181f ;  /* 0x00781f0051517f89 */ /* 0x014f2800000e0000 */
[----:B------:R-:W-:Y:S01]  /*20cb0*/  ISETP.GE.AND P0, PT, R0, R19, PT ;  /* 0x000000130000720c */ /* 0x000fe20003f06270 */
[----:B------:R-:W0:-:S12]  /*20cc0*/  SHFL.IDX PT, R80, R80, 0x3, 0x181f ;  /* 0x00781f0050507f89 */ /* 0x000e1800000e0000 */
[----:B------:R-:W-:Y:S05]  /*20cd0*/  @P0 BRA `(.L_x_12363) ;  /* 0x0000000c00a80947 */ /* 0x000fea0003800000 */
[----:B------:R-:W-:Y:S02]  /*20ce0*/  ULDC UR4, c[0x0][0xbc8] ;  /* 0x0002f20000047ab9 */ /* 0x000fe40000000800 */
[----:B------:R-:W-:Y:S02]  /*20cf0*/  ISETP.GE.AND P3, PT, R194, UR4, PT ;  /* 0x00000004c2007c0c */ /* 0x000fe4000bf66270 */
[----:B------:R-:W-:Y:S02]  /*20d00*/  ISETP.GE.AND P4, PT, R196, UR4, PT ;  /* 0x00000004c4007c0c */ /* 0x000fe4000bf86270 */
[----:B------:R-:W-:-:S09]  /*20d10*/  ISETP.GE.AND P5, PT, R195, UR4, PT ;  /* 0x00000004c3007c0c */ /* 0x000fd2000bfa6270 */
[-C--:B0-----:R-:W-:Y:S02]  /*20d20*/  @!P3 LEA R2, P0, R194, R80.reuse, 0x1 ;  /* 0x00000050c202b211 */ /* 0x081fe400078008ff */
[-C--:B------:R-:W-:Y:S02]  /*20d30*/  @!P4 LEA R4, P1, R196, R80.reuse, 0x1 ;  /* 0x00000050c404c211 */ /* 0x080fe400078208ff */
[C---:B------:R-:W-:Y:S02]  /*20d40*/  @!P5 LEA R6, P2, R195.reuse, R80, 0x1 ;  /* 0x00000050c306d211 */ /* 0x040fe400078408ff */
        /* <DEDUP_REMOVED lines=12> */
.L_x_12355:
        /* <DEDUP_REMOVED lines=32> */
.L_x_12364:
        /* <DEDUP_REMOVED lines=47> */
.L_x_12366:
[----:B------:R-:W-:Y:S05]  /*21300*/  BSYNC B1 ;  /* 0x0000000000017941 */ /* 0x000fea0003800000 */
.L_x_12365:
[----:B0-----:R-:W0:Y:S01]  /*21310*/  @P0 LDC R3, c[0x0][0xcf0] ;  /* 0x00033c00ff030b82 */ /* 0x001e220000000800 */
[----:B------:R-:W-:Y:S01]  /*21320*/  ULDC.64 UR16, c[0x0][0xba0] ;  /* 0x0002e80000107ab9 */ /* 0x000fe20000000a00 */
[----:B------:R-:W-:Y:S01]  /*21330*/  VIADD R6, R211, UR43 ;  /* 0x0000002bd3067c36 */ /* 0x000fe20008000000 */
[----:B------:R-:W-:Y:S01]  /*21340*/  UIMAD UR10, UR11, UR16, URZ ;  /* 0x000000100b0a72a4 */ /* 0x000fe2000f8e023f */
[----:B------:R-:W-:Y:S01]  /*21350*/  BSSY B1, `(.L_x_12367) ;  /* 0x0000040000017945 */ /* 0x000fe20003800000 */
[----:B------:R-:W-:Y:S01]  /*21360*/  UIMAD.WIDE.U32 UR8, UR4, UR16, URZ ;  /* 0x00000010040872a5 */ /* 0x000fe2000f8e003f */
[----:B------:R-:W-:Y:S01]  /*21370*/  @P0 IMAD.HI.U32 R2, R6, R9, RZ ;  /* 0x0000000906020227 */ /* 0x000fe200078e00ff */
[----:B------:R-:W-:-:S03]  /*21380*/  UIMAD UR10, UR4, UR17, UR10 ;  /* 0x00000011040a72a4 */ /* 0x000fc6000f8e020a */
[----:B------:R-:W-:Y:S01]  /*21390*/  ULDC.64 UR16, c[0x0][0xbe8] ;  /* 0x0002fa0000107ab9 */ /* 0x000fe20000000a00 */
[----:B------:R-:W-:Y:S01]  /*213a0*/  UIADD3 UR9, UR9, UR10, URZ ;  /* 0x0000000a09097290 */ /* 0x000fe2000fffe03f */
[----:B------:R-:W-:Y:S01]  /*213b0*/  IMAD.MOV.U32 R5, RZ, RZ, R6 ;  /* 0x000000ffff057224 */ /* 0x000fe200078e0006 */
[----:B------:R-:W-:Y:S02]  /*213c0*/  UIMAD UR4, UR12, UR16, URZ ;  /* 0x000000100c0472a4 */ /* 0x000fe4000f8e023f */
[----:B------:R-:W-:Y:S02]  /*213d0*/  UIMAD.WIDE.U32 UR8, UR37, UR16, UR8 ;  /* 0x00000010250872a5 */ /* 0x000fe4000f8e0008 */
        /* <DEDUP_REMOVED lines=22> */
[----:B------:R-:W-:Y:S02]  /*21540*/  VIADD R6, R210, UR43 ;  /* 0x0000002bd2067c36 */ /* 0x000fe40008000000 */
        /* <DEDUP_REMOVED lines=32> */
.L_x_12368:
[----:B------:R-:W-:Y:S05]  /*21750*/  BSYNC B1 ;  /* 0x0000000000017941 */ /* 0x000fea0003800000 */
.L_x_12367:
        /* <DEDUP_REMOVED lines=21> */
.L_x_12370:
[----:B------:R-:W-:Y:S05]  /*218b0*/  BSYNC B1 ;  /* 0x0000000000017941 */ /* 0x000fea0003800000 */
.L_x_12369:
        /* <DEDUP_REMOVED lines=21> */
.L_x_12372:
[----:B------:R-:W-:Y:S05]  /*21a10*/  BSYNC B1 ;  /* 0x0000000000017941 */ /* 0x000fea0003800000 */
.L_x_12371:
[----:B0-----:R-:W-:Y:S01]  /*21a20*/  VIADD R0, R6, 0x60 ;  /* 0x0000006006007836 */ /* 0x001fe20000000000 */
[----:B--2-4-:R-:W0:Y:S04]  /*21a30*/  SHFL.IDX PT, R5, R5, 0x3, 0x181f ;  /* 0x00781f0005057f89 */ /* 0x014e2800000e0000 */
[----:B------:R-:W-:Y:S01]  /*21a40*/  ISETP.GE.AND P0, PT, R0, R11, PT ;  /* 0x0000000b0000720c */ /* 0x000fe20003f06270 */
[----:B-1-3--:R1:W2:-:S12]  /*21a50*/  SHFL.IDX PT, R2, R4, 0x3, 0x181f ;  /* 0x00781f0004027f89 */ /* 0x00a29800000e0000 */
[----:B-1----:R-:W-:Y:S05]  /*21a60*/  @P0 BRA `(.L_x_12363) ;  /* 0x0000000000440947 */ /* 0x002fea0003800000 */
[----:B------:R-:W-:Y:S02]  /*21a70*/  ULDC UR4, c[0x0][0xbc8] ;  /* 0x0002f20000047ab9 */ /* 0x000fe40000000800 */
[----:B------:R-:W-:Y:S02]  /*21a80*/  ISETP.GE.AND P3, PT, R194, UR4, PT ;  /* 0x00000004c2007c0c */ /* 0x000fe4000bf66270 */
[----:B------:R-:W-:Y:S02]  /*21a90*/  ISETP.GE.AND P2, PT, R196, UR4, PT ;  /* 0x00000004c4007c0c */ /* 0x000fe4000bf46270 */
[----:B------:R-:W-:Y:S02]  /*21aa0*/  ISETP.GE.AND P1, PT, R195, UR4, PT ;  /* 0x00000004c3007c0c */ /* 0x000fe4000bf26270 */
[----:B------:R-:W-:-:S07]  /*21ab0*/  ISETP.GE.AND P0, PT, R197, UR4, PT ;  /* 0x00000004c5007c0c */ /* 0x000fce000bf06270 */
[-C--:B--2---:R-:W-:Y:S02]  /*21ac0*/  @!P3 LEA R6, P6, R194, R2.reuse, 0x1 ;  /* 0x00000002c206b211 */ /* 0x084fe400078c08ff */
[-C--:B------:R-:W-:Y:S02]  /*21ad0*/  @!P2 LEA R8, P5, R196, R2.reuse, 0x1 ;  /* 0x00000002c408a211 */ /* 0x080fe400078a08ff */
[-C--:B------:R-:W-:Y:S02]  /*21ae0*/  @!P1 LEA R10, P4, R195, R2.reuse, 0x1 ;  /* 0x00000002c30a9211 */ /* 0x080fe400078808ff */
[-C--:B0-----:R-:W-:Y:S02]  /*21af0*/  @!P3 LEA.HI.X R7, R194, R5.reuse, R203, 0x1, P6 ;  /* 0x00000005c207b211 */ /* 0x081fe400030f0ccb */
        /* <DEDUP_REMOVED lines=8> */
.L_x_12363:
[----:B------:R-:W-:Y:S05]  /*21b80*/  BSYNC B0 ;  /* 0x0000000000007941 */ /* 0x000fea0003800000 */
.L_x_12354:
[----:B------:R-:W-:Y:S02]  /*21b90*/  ULDC UR4, c[0x0][0xd3c] ;  /* 0x00034f0000047ab9 */ /* 0x000fe40000000800 */
[----:B------:R-:W-:-:S06]  /*21ba0*/  UISETP.GE.AND UP0, UPT, UR6, UR4, UPT ;  /* 0x000000040600728c */ /* 0x000fcc000bf06270 */
[----:B------:R-:W-:-:S13]  /*21bb0*/  PLOP3.LUT P0, PT, PT, PT, UP0, 0x80, 0x0 ;  /* 0x000000000000781c */ /* 0x000fda0003f0f008 */
[----:B------:R-:W-:Y:S05]  /*21bc0*/  @!P0 BRA `(.L_x_12373) ;  /* 0xfffffdf400fc8947 */ /* 0x000fea000383ffff */
[----:B------:R-:W-:Y:S05]  /*21bd0*/  EXIT ;  /* 0x000000000000794d */ /* 0x000fea0003800000 */
.L_x_12246:
[----:B------:R-:W-:-:S08]  /*21be0*/  NOP ;  /* 0x0000000000007918 */ /* 0x000fd00000000000 */
[----:B----4-:R-:W0:-:S00]  /*21bf0*/  USETMAXREG.DEALLOC.CTAPOOL 0x18 ;  /* 0x00000018000079c8 */ /* 0x010e0000080e0500 */
        /* <DEDUP_REMOVED lines=16> */
.L_x_12374:
        /* <DEDUP_REMOVED lines=42> */
.L_x_12380:
        /* <DEDUP_REMOVED lines=12> */
.L_x_12379:
[----:B------:R-:W-:Y:S05]  /*22060*/  BSYNC B0 ;  /* 0x0000000000007941 */ /* 0x000fea0003800000 */
.L_x_12378:
        /* <DEDUP_REMOVED lines=21> */
.L_x_12376:
        /* <DEDUP_REMOVED lines=20> */
.L_x_12381:
        /* <DEDUP_REMOVED lines=56> */
.L_x_12377:
[----:B------:R-:W-:Y:S02]  /*22680*/  IMAD.MOV.U32 R17, RZ, RZ, RZ ;  /* 0x000000ffff117224 */ /* 0x000fe400078e00ff */
[----:B------:R-:W-:Y:S02]  /*22690*/  IMAD.U32 R16, RZ, RZ, UR6 ;  /* 0x00000006ff107e24 */ /* 0x000fe4000f8e00ff */
[----:B------:R-:W-:-:S07]  /*226a0*/  IMAD.MOV.U32 R18, RZ, RZ, RZ ;  /* 0x000000ffff127224 */ /* 0x000fce00078e00ff */
.L_x_12382:
[----:B------:R-:W-:-:S13]  /*226b0*/  ISETP.NE.AND P0, PT, R0, RZ, PT ;  /* 0x000000ff0000720c */ /* 0x000fda0003f05270 */
[----:B------:R-:W1:Y:S01]  /*226c0*/  @!P0 S2R R3, SR_CgaCtaId ;  /* 0x0000000000038919 */ /* 0x000e620000008800 */
[----:B------:R-:W-:-:S04]  /*226d0*/  @!P0 MOV R0, 0x400 ;  /* 0x0000040000008802 */ /* 0x000fc80000000f00 */
[----:B-1----:R-:W-:-:S05]  /*226e0*/  @!P0 LEA R0, R3, R0, 0x18 ;  /* 0x0000000003008211 */ /* 0x002fca00078ec0ff */
[----:B------:R2:W-:Y:S01]  /*226f0*/  @!P0 STS.128 [R0+0x324d0], R16 ;  /* 0x0324d01000008388 */ /* 0x0005e20000000c00 */
[----:B------:R-:W-:Y:S06]  /*22700*/  BAR.ARV 0x5, 0x180 ;  /* 0x0146000000007b1d */ /* 0x000fec0000002000 */
.L_x_12375:
        /* <DEDUP_REMOVED lines=11> */
[----:B------:R-:W-:Y:S01]  /*227c0*/  STL [R1+0x4cc], RZ ;  /* 0x0004ccff01007387 */ /* 0x000fe20000100800 */
[----:B------:R-:W-:Y:S01]  /*227d0*/  ULDC UR37, c[0x0][0xc] ;  /* 0x0000030000257ab9 */ /* 0x000fe20000000800 */
[----:B------:R-:W-:Y:S02]  /*227e0*/  ULDC.64 UR38, c[0x0][0x198] ;  /* 0x0000660000267ab9 */ /* 0x000fe40000000a00 */
[----:B------:R-:W-:Y:S01]  /*227f0*/  STL [R1+0x464], RZ ;  /* 0x000464ff01007387 */ /* 0x000fe20000100800 */
        /* <DEDUP_REMOVED lines=16> */
[----:B------:R1:W-:Y:S01]  /*22900*/  STL [R1+0x470], R2 ;  /* 0x0004700201007387 */ /* 0x0003e20000100800 */
[C---:B0-----:R-:W-:Y:S02]  /*22910*/  LOP3.LUT R3, R0.reuse, 0x40, RZ, 0xfc, !PT ;  /* 0x0000004000037812 */ /* 0x041fe400078efcff */
[C---:B-1----:R-:W-:Y:S02]  /*22920*/  LOP3.LUT R2, R0.reuse, 0x80, RZ, 0xfc, !PT ;  /* 0x0000008000027812 */ /* 0x042fe400078efcff */
[----:B------:R-:W-:-:S07]  /*22930*/  LOP3.LUT R0, R0, 0xc0, RZ, 0xfc, !PT ;  /* 0x000000c000007812 */ /* 0x000fce00078efcff */
.L_x_12499:
[----:B------:R-:W-:Y:S05]  /*22940*/  YIELD ;  /* 0x0000000000007946 */ /* 0x000fea0003800000 */
[----:B------:R-:W-:Y:S01]  /*22950*/  ULDC.64 UR4, c[0x0][0xb20] ;  /* 0x0002c80000047ab9 */ /* 0x000fe20000000a00 */
[----:B---3--:R-:W-:Y:S01]  /*22960*/  IMAD.MOV.U32 R0, RZ, RZ, RZ ;  /* 0x000000ffff007224 */ /* 0x008fe200078e00ff */
[----:B------:R-:W-:Y:S01]  /*22970*/  ISETP.NE.U32.AND P0, PT, RZ, UR4, PT ;  /* 0x00000004ff007c0c */ /* 0x000fe2000bf05070 */
[----:B0-----:R-:W0:Y:S01]  /*22980*/  LDC.64 R4, c[0x0][0xaf8] ;  /* 0x0002be00ff047b82 */ /* 0x001e220000000a00 */
        /* <DEDUP_REMOVED lines=40> */
.L_x_12384:
        /* <DEDUP_REMOVED lines=10> */
.L_x_12385:
[----:B------:R-:W-:Y:S05]  /*22cb0*/  @!P1 BRA `(.L_x_12386) ;  /* 0x00000000000c9947 */ /* 0x000fea0003800000 */
[----:B------:R-:W2:Y:S04]  /*22cc0*/  LDG.E R6, desc[UR40][R2.64] ;  /* 0x0000002802067981 */ /* 0x000ea8000c1e1900 */
[----:B------:R-:W2:Y:S02]  /*22cd0*/  LDG.E R2, desc[UR40][R2.64+0x4] ;  /* 0x0000042802027981 */ /* 0x000ea4000c1e1900 */
[----:B--2---:R-:W-:-:S07]  /*22ce0*/  IMAD.IADD R6, R2, 0x1, -R6 ;  /* 0x0000000102067824 */ /* 0x004fce00078e0a06 */
.L_x_12386:
        /* <DEDUP_REMOVED lines=28> */
.L_x_12389:
[----:B------:R-:W-:-:S13]  /*22eb0*/  ISETP.NE.AND P0, PT, R3, 0x1, PT ;  /* 0x000000010300780c */ /* 0x000fda0003f05270 */
[----:B------:R-:W2:Y:S02]  /*22ec0*/  @P0 LDC.64 R4, c[0x0][0xae0] ;  /* 0x0002b800ff040b82 */ /* 0x000ea40000000a00 */
[----:B--2---:R-:W-:-:S05]  /*22ed0*/  @P0 IMAD.HI.U32 R4, R7, R4, RZ ;  /* 0x0000000407040227 */ /* 0x004fca00078e00ff */
[----:B------:R-:W-:-:S07]  /*22ee0*/  @P0 SHF.R.U32.HI R7, RZ, R5, R4 ;  /* 0x00000005ff070219 */ /* 0x000fce0000011604 */
.L_x_12390:
[----:B------:R-:W-:Y:S05]  /*22ef0*/  BSYNC B0 ;  /* 0x0000000000007941 */ /* 0x000fea0003800000 */
.L_x_12388:
[----:B------:R-:W-:-:S05]  /*22f00*/  IMAD R7, R7, R3, R3 ;  /* 0x0000000307077224 */ /* 0x000fca00078e0203 */
[----:B------:R-:W-:-:S07]  /*22f10*/  VIMNMX R2, R2, R7, PT ;  /* 0x0000000702027248 */ /* 0x000fce0003fe0100 */
.L_x_12387:
        /* <DEDUP_REMOVED lines=29> */
.L_x_12393:
[----:B------:R-:W-:-:S13]  /*230f0*/  ISETP.NE.AND P0, PT, R3, 0x1, PT ;  /* 0x000000010300780c */ /* 0x000fda0003f05270 */
[----:B------:R-:W3:Y:S02]  /*23100*/  @P0 LDC.64 R4, c[0x0][0xae0] ;  /* 0x0002b800ff040b82 */ /* 0x000ee40000000a00 */
[----:B---3--:R-:W-:-:S05]  /*23110*/  @P0 IMAD.HI.U32 R4, R2, R4, RZ ;  /* 0x0000000402040227 */ /* 0x008fca00078e00ff */
[----:B------:R-:W-:-:S07]  /*23120*/  @P0 SHF.R.U32.HI R2, RZ, R5, R4 ;  /* 0x00000005ff020219 */ /* 0x000fce0000011604 */
.L_x_12394:
[----:B------:R-:W-:Y:S05]  /*23130*/  BSYNC B0 ;  /* 0x0000000000007941 */ /* 0x000fea0003800000 */
.L_x_12392:
[----:B------:R-:W-:-:S05]  /*23140*/  IMAD R2, R2, R3, RZ ;  /* 0x0000000302027224 */ /* 0x000fca00078e02ff */
[----:B------:R-:W-:-:S07]  /*23150*/  VIMNMX R0, R0, R2, !PT ;  /* 0x0000000200007248 */ /* 0x000fce0007fe0100 */
.L_x_12391:
        /* <DEDUP_REMOVED lines=25> */
.L_x_12396:
        /* <DEDUP_REMOVED lines=21> */
.L_x_12399:
[----:B------:R-:W-:Y:S05]  /*23440*/  BSYNC B6 ;  /* 0x0000000000067941 */ /* 0x000fea0003800000 */
.L_x_12398:
        /* <DEDUP_REMOVED lines=20> */
.L_x_12402:
        /* <DEDUP_REMOVED lines=15> */
.L_x_12401:
[----:B------:R-:W-:Y:S05]  /*23680*/  BSYNC B6 ;  /* 0x0000000000067941 */ /* 0x000fea0003800000 */
.L_x_12400:
        /* <DEDUP_REMOVED lines=23> */
.L_x_12516:
        /* <DEDUP_REMOVED lines=11> */
.L_x_12519:
        /* <DEDUP_REMOVED lines=24> */
.L_x_12406:
[----:B--2---:R-:W2:Y:S04]  /*23a30*/  LDL R7, [R1+0x460] ;  /* 0x0004600001077983 */ /* 0x004ea80000100800 */
[----:B----4-:R-:W2:Y:S04]  /*23a40*/  LDL R0, [R1+0x464] ;  /* 0x0004640001007983 */ /* 0x010ea80000100800 */
[----:B---3--:R-:W3:Y:S01]  /*23a50*/  LDL R2, [R1+0x470] ;  /* 0x0004700001027983 */ /* 0x008ee20000100800 */
[----:B--2---:R-:W-:Y:S01]  /*23a60*/  IMAD R0, R0, 0x8, R7 ;  /* 0x0000000800007824 */ /* 0x004fe200078e0207 */
[----:B---3--:R-:W-:-:S04]  /*23a70*/  SHF.L.U32 R2, R2, 0x1f, RZ ;  /* 0x0000001f02027819 */ /* 0x008fc800000006ff */
[----:B------:R-:W2:Y:S02]  /*23a80*/  SYNCS.PHASECHK.TRANS64.TRYWAIT P0, [R0+URZ+0x32440], R2 ;  /* 0x03244002000075a7 */ /* 0x000ea4000800017f */
[----:B--2---:R-:W-:Y:S05]  /*23a90*/  @!P0 BRA `(.L_x_12407) ;  /* 0x0000005400f48947 */ /* 0x004fea0003800000 */
.L_x_12520:
        /* <DEDUP_REMOVED lines=11> */
.L_x_12408:
[----:B------:R-:W3:Y:S04]  /*23b50*/  LDL R6, [R1+0x460] ;  /* 0x0004600001067983 */ /* 0x000ee80000100800 */
[----:B------:R-:W3:Y:S04]  /*23b60*/  LDL R5, [R1+0x464] ;  /* 0x0004640001057983 */ /* 0x000ee80000100800 */
[----:B------:R-:W4:Y:S04]  /*23b70*/  LDL R4, [R1+0x498] ;  /* 0x0004980001047983 */ /* 0x000f280000100800 */
[----:B------:R-:W4:Y:S04]  /*23b80*/  LDL R3, [R1+0x478] ;  /* 0x0004780001037983 */ /* 0x000f280000100800 */
[----:B--2---:R-:W2:Y:S01]  /*23b90*/  LDL.LU R2, [R1+0x47c] ;  /* 0x00047c0001027983 */ /* 0x004ea20000300800 */
        /* <DEDUP_REMOVED lines=17> */
[----:B------:R3:W-:Y:S02]  /*23cb0*/  STL [R1+0x47c], R2 ;  /* 0x00047c0201007387 */ /* 0x0007e40000100800 */
[----:B------:R-:W-:-:S06]  /*23cc0*/  UMOV UR4, 0x0 ;  /* 0x0000000000047882 */ /* 0x000fcc0000000000 */
[----:B------:R3:W-:Y:S01]  /*23cd0*/  UTMALDG.4D [UR8], [UR6], desc[UR4] ;  /* 0x00000408060075b4 */ /* 0x0007e20008019000 */
[----:B------:R-:W-:Y:S02]  /*23ce0*/  NOP ;  /* 0x0000000000007918 */ /* 0x000fe40000000000 */
.L_x_12404:
[----:B----4-:R-:W4:Y:S04]  /*23cf0*/  LDL R0, [R1+0x460] ;  /* 0x0004600001007983 */ /* 0x010f280000100800 */
        /* <DEDUP_REMOVED lines=10> */
[----:B------:R-:W-:Y:S01]  /*23da0*/  SHF.R.S32.HI R0, RZ, 0x1f, R19 ;  /* 0x0000001fff007819 */ /* 0x000fe20000011413 */
[----:B------:R-:W-:Y:S01]  /*23db0*/  STL [R1+0x4a0], R3 ;  /* 0x0004a00301007387 */ /* 0x000fe20000100800 */
[----:B------:R-:W-:Y:S02]  /*23dc0*/  SHF.R.S32.HI R2, RZ, 0x1f, R18 ;  /* 0x0000001fff027819 */ /* 0x000fe40000011412 */
[----:B------:R-:W-:-:S03]  /*23dd0*/  SEL R0, R0, RZ, !P0 ;  /* 0x000000ff00007207 */ /* 0x000fc60004000000 */
[----:B------:R-:W-:Y:S04]  /*23de0*/  STL [R1+0x4b0], R2 ;  /* 0x0004b00201007387 */ /* 0x000fe80000100800 */
[----:B------:R3:W-:Y:S02]  /*23df0*/  STL [R1+0x4b4], R0 ;  /* 0x0004b40001007387 */ /* 0x0007e40000100800 */
[----:B---3--:R-:W-:-:S05]  /*23e00*/  SEL R0, R19, RZ, !P0 ;  /* 0x000000ff13007207 */ /* 0x008fca0004000000 */
[----:B------:R3:W-:Y:S01]  /*23e10*/  STL [R1+0x49c], R0 ;  /* 0x00049c0001007387 */ /* 0x0007e20000100800 */
        /* <DEDUP_REMOVED lines=16> */
[----:B01-34-:R-:W-:Y:S05]  /*23f20*/  CALL.ABS.NOINC R2 ;  /* 0x0000000002007343 */ /* 0x01bfea0003c00000 */
.L_x_12410:
[----:B------:R-:W-:Y:S05]  /*23f30*/  BSYNC B6 ;  /* 0x0000000000067941 */ /* 0x000fea0003800000 */
.L_x_12409:
[----:B------:R-:W4:Y:S01]  /*23f40*/  LDL R11, [R1+0x484] ;  /* 0x00048400010b7983 */ /* 0x000f220000100800 */
[----:B--2---:R-:W2:Y:S01]  /*23f50*/  LDC R7, c[0x0][0x448] ;  /* 0x00011200ff077b82 */ /* 0x004ea20000000800 */
[----:B------:R-:W-:Y:S01]  /*23f60*/  ULDC.64 UR4, c[0x0][0x298] ;  /* 0x0000a60000047ab9 */ /* 0x000fe20000000a00 */
[----:B------:R-:W-:Y:S01]  /*23f70*/  ULDC.64 UR6, c[0x0][0x280] ;  /* 0x0000a00000067ab9 */ /* 0x000fe20000000a00 */
[----:B------:R-:W4:Y:S04]  /*23f80*/  LDL R4, [R1+0x4a0] ;  /* 0x0004a00001047983 */ /* 0x000f280000100800 */
[----:B------:R-:W4:Y:S04]  /*23f90*/  LDL R10, [R1+0x490] ;  /* 0x00049000010a7983 */ /* 0x000f280000100800 */
[----:B01----:R-:W4:Y:S01]  /*23fa0*/  LDL R9, [R1+0x4b0] ;  /* 0x0004b00001097983 */ /* 0x003f220000100800 */
[----:B------:R-:W0:Y:S01]  /*23fb0*/  S2R R2, SR_TID.X ;  /* 0x0000000000027919 */ /* 0x000e220000002100 */
[----:B---3--:R-:W1:Y:S02]  /*23fc0*/  S2R R0, SR_TID.X ;  /* 0x0000000000007919 */ /* 0x008e640000002100 */
[----:B------:R-:W3:Y:S01]  /*23fd0*/  LDL R8, [R1+0x4b4] ;  /* 0x0004b40001087983 */ /* 0x000ee20000100800 */
[----:B--2---:R-:W-:-:S03]  /*23fe0*/  ISETP.NE.AND P0, PT, R7, 0x1, PT ;  /* 0x000000010700780c */ /* 0x004fc60003f05270 */
[----:B------:R-:W2:Y:S10]  /*23ff0*/  LDL R6, [R1+0x49c] ;  /* 0x00049c0001067983 */ /* 0x000eb40000100800 */
[----:B------:R-:W4:Y:S01]  /*24000*/  @P0 LDC R3, c[0x0][0x450] ;  /* 0x00011400ff030b82 */ /* 0x000f220000000800 */
[----:B0-----:R-:W-:-:S04]  /*24010*/  LOP3.LUT R2, R2, 0x7f, RZ, 0xc0, !PT ;  /* 0x0000007f02027812 */ /* 0x001fc800078ec0ff */
[----:B------:R-:W-:Y:S01]  /*24020*/  SHF.R.U32.HI R2, RZ, 0x3, R2 ;  /* 0x00000003ff027819 */ /* 0x000fe20000011602 */
[----:B-1----:R-:W-:-:S05]  /*24030*/  IMAD.SHL.U32 R0, R0, 0x10, RZ ;  /* 0x0000001000007824 */ /* 0x002fca00078e00ff */
[----:B------:R-:W-:Y:S02]  /*24040*/  LOP3.LUT R0, R2, 0x70, R0, 0xf8, !PT ;  /* 0x0000007002007812 */ /* 0x000fe400078ef800 */
[----:B------:R-:W0:Y:S03]  /*24050*/  @P0 LDC R2, c[0x0][0x44c] ;  /* 0x00011300ff020b82 */ /* 0x000e260000000800 */
[----:B----4-:R-:W-:-:S04]  /*24060*/  IMAD.IADD R5, R0, 0x1, R11 ;  /* 0x0000000100057824 */ /* 0x010fc800078e020b */
[----:B0-----:R-:W-:-:S04]  /*24070*/  @P0 IMAD.HI.U32 R2, R5, R2, RZ ;  /* 0x0000000205020227 */ /* 0x001fc800078e00ff */
[----:B------:R-:W-:Y:S01]  /*24080*/  IMAD.MOV.U32 R0, RZ, RZ, R5 ;  /* 0x000000ffff007224 */ /* 0x000fe200078e0005 */
[----:B------:R-:W-:Y:S01]  /*24090*/  @P0 SHF.R.U32.HI R0, RZ, R3, R2 ;  /* 0x00000003ff000219 */ /* 0x000fe20000011602 */
[----:B------:R-:W-:-:S04]  /*240a0*/  IMAD R2, R4, UR4, RZ ;  /* 0x0000000404027c24 */ /* 0x000fc8000f8e02ff */
        /* <DEDUP_REMOVED lines=10> */
[----:B---3--:R-:W-:Y:S02]  /*24150*/  IMAD R4, R8, UR4, RZ ;  /* 0x0000000408047c24 */ /* 0x008fe4000f8e02ff */
[----:B------:R-:W1:Y:S01]  /*24160*/  S2R R8, SR_TID.X ;  /* 0x0000000000087919 */ /* 0x000e620000002100 */
[----:B--2---:R-:W-:-:S04]  /*24170*/  IMAD.WIDE.U32 R2, R6, UR4, R2 ;  /* 0x0000000406027c25 */ /* 0x004fc8000f8e0002 */
        /* <DEDUP_REMOVED lines=11> */
[----:B------:R-:W-:Y:S01]  /*24230*/  IMAD.IADD R3, R3, 0x1, R4 ;  /* 0x0000000103037824 */ /* 0x000fe200078e0204 */
[----:B------:R2:W-:Y:S01]  /*24240*/  STL [R1+0x48c], R5 ;  /* 0x00048c0501007387 */ /* 0x0005e20000100800 */
[----:B-1----:R-:W-:Y:S02]  /*24250*/  IMAD.SHL.U32 R10, R8, 0x8, RZ ;  /* 0x00000008080a7824 */ /* 0x002fe400078e00ff */
[----:B------:R-:W-:-:S03]  /*24260*/  IMAD R6, R6, UR4, RZ ;  /* 0x0000000406067c24 */ /* 0x000fc6000f8e02ff */
[----:B------:R-:W-:Y:S01]  /*24270*/  LOP3.LUT R10, R10, 0x38, RZ, 0xc0, !PT ;  /* 0x000000380a0a7812 */ /* 0x000fe200078ec0ff */
[----:B--2---:R-:W-:Y:S01]  /*24280*/  IMAD.WIDE.U32 R4, R0, UR4, R2 ;  /* 0x0000000400047c25 */ /* 0x004fe2000f8e0002 */
[----:B------:R-:W-:-:S03]  /*24290*/  ULDC UR4, c[0x0][0x2b8] ;  /* 0x0000ae0000047ab9 */ /* 0x000fc60000000800 */
        /* <DEDUP_REMOVED lines=9> */
[----:B------:R-:W2:Y:S04]  /*24330*/  LDL R4, [R1+0x494] ;  /* 0x0004940001047983 */ /* 0x000ea80000100800 */
[----:B------:R-:W3:Y:S04]  /*24340*/  LDL.LU R6, [R1+0x484] ;  /* 0x0004840001067983 */ /* 0x000ee80000300800 */
[----:B------:R-:W0:Y:S01]  /*24350*/  SHFL.IDX PT, R5, R3, RZ, 0x181f ;  /* 0x00181fff03057589 */ /* 0x000e2200000e0000 */
[----:B--2---:R-:W-:-:S03]  /*24360*/  IMAD R2, R4, R7, RZ ;  /* 0x0000000704027224 */ /* 0x004fc600078e02ff */
[----:B------:R-:W1:Y:S01]  /*24370*/  SHFL.IDX PT, R4, R0, RZ, 0x181f ;  /* 0x00181fff00047589 */ /* 0x000e6200000e0000 */
[----:B---3--:R-:W-:-:S03]  /*24380*/  IMAD.IADD R8, R8, 0x1, R6 ;  /* 0x0000000108087824 */ /* 0x008fc600078e0206 */
[----:B------:R-:W2:Y:S01]  /*24390*/  SHFL.IDX PT, R6, R3, 0x1, 0x181f ;  /* 0x00381f0003067f89 */ /* 0x000ea200000e0000 */
[C---:B------:R-:W-:Y:S01]  /*243a0*/  VIADD R11, R8.reuse, 0x10 ;  /* 0x00000010080b7836 */ /* 0x040fe20000000000 */
[-C--:B------:R-:W-:Y:S02]  /*243b0*/  ISETP.GE.AND P1, PT, R8, R2.reuse, PT ;  /* 0x000000020800720c */ /* 0x080fe40003f26270 */
[----:B------:R-:W3:Y:S02]  /*243c0*/  SHFL.IDX PT, R7, R0, 0x1, 0x181f ;  /* 0x00381f0000077f89 */ /* 0x000ee400000e0000 */
[----:B------:R-:W-:Y:S02]  /*243d0*/  ISETP.GE.AND P2, PT, R11, R2, PT ;  /* 0x000000020b00720c */ /* 0x000fe40003f46270 */
        /* <DEDUP_REMOVED lines=12> */
[----:B---3--:R-:W-:Y:S01]  /*244a0*/  @!P2 IMAD.X R4, RZ, RZ, R7, P1 ;  /* 0x000000ffff04a224 */ /* 0x008fe200008e0607 */
        /* <DEDUP_REMOVED lines=58> */
.L_x_12537:
[----:B01----:R-:W2:Y:S04]  /*24850*/  LDL R4, [R1+0x484] ;  /* 0x0004840001047983 */ /* 0x003ea80000100800 */
[----:B------:R0:W5:Y:S01]  /*24860*/  LDL R8, [R1+0x460] ;  /* 0x0004600001087983 */ /* 0x0001620000100800 */
        /* <DEDUP_REMOVED lines=11> */
.L_x_12412:
[----:B0-----:R-:W2:Y:S01]  /*24920*/  LDL R2, [R1+0x460] ;  /* 0x0004600001027983 */ /* 0x001ea20000100800 */
        /* <DEDUP_REMOVED lines=37> */
.L_x_12414:
[----:B------:R-:W-:Y:S05]  /*24b80*/  BSYNC B6 ;  /* 0x0000000000067941 */ /* 0x000fea0003800000 */
.L_x_12413:
        /* <DEDUP_REMOVED lines=60> */
[----:B------:R-:W5:Y:S04]  /*24f50*/  LDL.LU R11, [R1+0x4ac] ;  /* 0x0004ac00010b7983 */ /* 0x000f680000300800 */
[----:B------:R-:W5:Y:S04]  /*24f60*/  LDL.LU R12, [R1+0x4bc] ;  /* 0x0004bc00010c7983 */ /* 0x000f680000300800 */
[----:B------:R-:W-:Y:S01]  /*24f70*/  SHFL.IDX PT, R6, R0, 0x1, 0x181f ;  /* 0x00381f0000067f89 */ /* 0x000fe200000e0000 */
[----:B--2---:R-:W-:-:S03]  /*24f80*/  IMAD R3, R10, R7, RZ ;  /* 0x000000070a037224 */ /* 0x004fc600078e02ff */
[----:B------:R-:W2:Y:S02]  /*24f90*/  LDL.LU R10, [R1+0x4b8] ;  /* 0x0004b800010a7983 */ /* 0x000ea40000300800 */
[-C--:B---3--:R-:W-:Y:S02]  /*24fa0*/  ISETP.GE.AND P5, PT, R5, R3.reuse, PT ;  /* 0x000000030500720c */ /* 0x088fe40003fa6270 */
[----:B------:R-:W0:Y:S01]  /*24fb0*/  SHFL.IDX PT, R5, R2, RZ, 0x181f ;  /* 0x00181fff02057589 */ /* 0x000e2200000e0000 */
[----:B----4-:R-:W-:-:S03]  /*24fc0*/  ISETP.GE.AND P4, PT, R4, R3, PT ;  /* 0x000000030400720c */ /* 0x010fc60003f86270 */
[----:B------:R-:W1:Y:S07]  /*24fd0*/  SHFL.IDX PT, R4, R0, RZ, 0x181f ;  /* 0x00181fff00047589 */ /* 0x000e6e00000e0000 */
        /* <DEDUP_REMOVED lines=55> */
[----:B0-----:R-:W0:Y:S04]  /*25350*/  SHFL.IDX PT, R4, R2, 0x6, 0x181f ;  /* 0x00d81f0002047f89 */ /* 0x001e2800000e0000 */
[----:B------:R-:W1:Y:S01]  /*25360*/  SHFL.IDX PT, R2, R2, 0x7, 0x181f ;  /* 0x00f81f0002027f89 */ /* 0x000e6200000e0000 */
[----:B--2---:R-:W-:-:S13]  /*25370*/  ISETP.GE.AND P4, PT, R10, R3, PT ;  /* 0x000000030a00720c */ /* 0x004fda0003f86270 */
[----:B0-----:R-:W-:-:S05]  /*25380*/  @!P4 LEA R4, P5, R8, R4, 0x1 ;  /* 0x000000040804c211 */ /* 0x001fca00078a08ff */
[----:B------:R-:W-:Y:S02]  /*25390*/  @!P4 IMAD.X R5, RZ, RZ, R6, P5 ;  /* 0x000000ffff05c224 */ /* 0x000fe400028e0606 */
[----:B------:R0:W2:Y:S04]  /*253a0*/  SHFL.IDX PT, R6, R0, 0x7, 0x181f ;  /* 0x00f81f0000067f89 */ /* 0x0000a800000e0000 */
[----:B------:R0:W-:Y:S04]  /*253b0*/  @!P4 LDGSTS.E.BYPASS.LTC128B.128 [R9+0x25400], desc[UR40][R4.64], !P3 ;  /* 0x254000000409cfae */ /* 0x0001e8000d901d68 */
[----:B------:R0:W-:Y:S04]  /*253c0*/  @!P4 LDGSTS.E.BYPASS.LTC128B.128 [R9+0x29400], desc[UR40][R4.64+0x80], !P2 ;  /* 0x294000800409cfae */ /* 0x0001e8000d101d68 */
[----:B------:R0:W-:Y:S04]  /*253d0*/  @!P4 LDGSTS.E.BYPASS.LTC128B.128 [R9+0x2d400], desc[UR40][R4.64+0x100], !P1 ;  /* 0x2d4001000409cfae */ /* 0x0001e8000c901d68 */
[----:B-1----:R0:W-:Y:S02]  /*253e0*/  @!P4 LDGSTS.E.BYPASS.LTC128B.128 [R9+0x31400], desc[UR40][R4.64+0x180], !P0 ;  /* 0x314001800409cfae */ /* 0x0021e4000c101d68 */
.L_x_12555:
[----:B0-----:R-:W3:Y:S01]  /*253f0*/  LDL.LU R0, [R1+0x4c8] ;  /* 0x0004c80001007983 */ /* 0x001ee20000300800 */
[----:B------:R-:W-:Y:S01]  /*25400*/  BSSY B0, `(.L_x_12416) ;  /* 0x000000d000007945 */ /* 0x000fe20003800000 */
[----:B---3--:R-:W-:-:S13]  /*25410*/  ISETP.GE.AND P4, PT, R0, R3, PT ;  /* 0x000000030000720c */ /* 0x008fda0003f86270 */
[----:B------:R-:W-:Y:S05]  /*25420*/  @P4 BRA `(.L_x_12417) ;  /* 0x0000000000284947 */ /* 0x000fea0003800000 */
[----:B------:R-:W3:Y:S01]  /*25430*/  LDL R0, [R1+0x46c] ;  /* 0x00046c0001007983 */ /* 0x000ee20000100800 */
[----:B------:R-:W-:-:S05]  /*25440*/  LEA R2, P4, R8, R2, 0x1 ;  /* 0x0000000208027211 */ /* 0x000fca00078808ff */
        /* <DEDUP_REMOVED lines=8> */
.L_x_12417:
[----:B------:R-:W-:Y:S05]  /*254d0*/  BSYNC B0 ;  /* 0x0000000000007941 */ /* 0x000fea0003800000 */
.L_x_12416:
[----:B------:R1:W5:Y:S01]  /*254e0*/  LDL R8, [R1+0x460] ;  /* 0x0004600001087983 */ /* 0x0003620000100800 */
[----:B------:R-:W-:Y:S01]  /*254f0*/  PLOP3.LUT P0, PT, PT, PT, PT, 0x80, 0x0 ;  /* 0x000000000000781c */ /* 0x000fe20003f0f070 */
[----:B------:R-:W-:-:S12]  /*25500*/  NOP ;  /* 0x0000000000007918 */ /* 0x000fd80000000000 */
.L_x_12418:
        /* <DEDUP_REMOVED lines=19> */
.L_x_12556:
[----:B------:R-:W-:Y:S05]  /*25640*/  BSYNC B0 ;  /* 0x0000000000007941 */ /* 0x000fea0003800000 */
.L_x_12419:
[----:B0-----:R-:W3:Y:S01]  /*25650*/  LDL R2, [R1+0x47c] ;  /* 0x00047c0001027983 */ /* 0x001ee20000100800 */
[----:B------:R-:W-:Y:S01]  /*25660*/  BSSY B0, `(.L_x_12421) ;  /* 0x000005f000007945 */ /* 0x000fe20003800000 */
[----:B---3--:R-:W-:-:S13]  /*25670*/  LOP3.LUT P0, RZ, R2, 0x1, RZ, 0xc0, !PT ;  /* 0x0000000102ff7812 */ /* 0x008fda000780c0ff */
[----:B------:R-:W-:Y:S05]  /*25680*/  @!P0 BRA `(.L_x_12422) ;  /* 0x0000000400708947 */ /* 0x000fea0003800000 */
[----:B------:R-:W3:Y:S04]  /*25690*/  LDL R2, [R1+0x460] ;  /* 0x0004600001027983 */ /* 0x000ee80000100800 */
[----:B------:R-:W4:Y:S01]  /*256a0*/  LDL R4, [R1+0x470] ;  /* 0x0004700001047983 */ /* 0x000f220000100800 */
        /* <DEDUP_REMOVED lines=10> */
.L_x_12557:
[----:B------:R-:W-:Y:S05]  /*25750*/  BSYNC B1 ;  /* 0x0000000000017941 */ /* 0x000fea0003800000 */
.L_x_12423:
[----:B------:R-:W-:Y:S04]  /*25760*/  BSSY B1, `(.L_x_12425) ;  /* 0x0000009000017945 */ /* 0x000fe80003800000 */
[----:B------:R-:W-:Y:S05]  /*25770*/  @P1 BRA `(.L_x_12426) ;  /* 0x00000000001c1947 */ /* 0x000fea0003800000 */
[----:B------:R-:W3:Y:S01]  /*25780*/  S2R R3, SR_TID.X ;  /* 0x0000000000037919 */ /* 0x000ee20000002100 */
[----:B0-----:R-:W-:-:S04]  /*25790*/  IMAD.MOV.U32 R0, RZ, RZ, 0xc000 ;  /* 0x0000c000ff007424 */ /* 0x001fc800078e00ff */
[----:B------:R4:W-:Y:S01]  /*257a0*/  SYNCS.ARRIVE.TRANS64 RZ, [R2+URZ+0x32450], R0 ;  /* 0x0324500002ff79a7 */ /* 0x0009e2000800003f */
[----:B---3--:R-:W-:-:S04]  /*257b0*/  LOP3.LUT R3, R3, 0x1f, RZ, 0xc0, !PT ;  /* 0x0000001f03037812 */ /* 0x008fc800078ec0ff */
[----:B------:R-:W-:-:S13]  /*257c0*/  ISETP.NE.AND P0, PT, R3, RZ, PT ;  /* 0x000000ff0300720c */ /* 0x000fda0003f05270 */
[----:B----4-:R-:W-:Y:S05]  /*257d0*/  @!P0 BRA `(.L_x_12426) ;  /* 0x0000000000048947 */ /* 0x010fea0003800000 */
[----:B------:R-:W-:Y:S01]  /*257e0*/  BPT.TRAP 0x1 ;  /* 0x000000040000795c */ /* 0x000fe20000300000 */
.L_x_12426:
[----:B------:R-:W-:Y:S05]  /*257f0*/  BSYNC B1 ;  /* 0x0000000000017941 */ /* 0x000fea0003800000 */
.L_x_12425:
[----:B------:R-:W3:Y:S04]  /*25800*/  LDL R5, [R1+0x460] ;  /* 0x0004600001057983 */ /* 0x000ee80000100800 */
[----:B0-----:R-:W3:Y:S04]  /*25810*/  LDL R0, [R1+0x464] ;  /* 0x0004640001007983 */ /* 0x001ee80000100800 */
[----:B------:R-:W4:Y:S04]  /*25820*/  LDL R4, [R1+0x478] ;  /* 0x0004780001047983 */ /* 0x000f280000100800 */
[----:B------:R-:W4:Y:S01]  /*25830*/  LDL.LU R3, [R1+0x498] ;  /* 0x0004980001037983 */ /* 0x000f220000300800 */
        /* <DEDUP_REMOVED lines=8> */
[----:B----4-:R-:W-:Y:S02]  /*258c0*/  IMAD R3, R3, 0x60, R4 ;  /* 0x0000006003037824 */ /* 0x010fe400078e0204 */
[----:B------:R-:W-:-:S07]  /*258d0*/  VIADD R4, R0, 0x400 ;  /* 0x0000040000047836 */ /* 0x000fce0000000000 */
.L_x_12427:
        /* <DEDUP_REMOVED lines=15> */
.L_x_12428:
        /* <DEDUP_REMOVED lines=15> */
.L_x_12429:
        /* <DEDUP_REMOVED lines=15> */
.L_x_12430:
        /* <DEDUP_REMOVED lines=10> */
.L_x_12422:
[----:B------:R-:W-:Y:S05]  /*25c50*/  BSYNC B0 ;  /* 0x0000000000007941 */ /* 0x000fea0003800000 */
.L_x_12421:
[----:B------:R-:W3:Y:S04]  /*25c60*/  LDL R4, [R1+0x488] ;  /* 0x0004880001047983 */ /* 0x000ee80000100800 */
[----:B------:R-:W4:Y:S01]  /*25c70*/  LDL R5, [R1+0x480] ;  /* 0x0004800001057983 */ /* 0x000f220000100800 */
[----:B------:R-:W-:Y:S01]  /*25c80*/  BSSY B0, `(.L_x_12431) ;  /* 0x00001ff000007945 */ /* 0x000fe20003800000 */
[----:B---3--:R-:W-:-:S05]  /*25c90*/  VIADD R0, R4, 0xfffffffe ;  /* 0xfffffffe04007836 */ /* 0x008fca0000000000 */
[----:B----4-:R-:W-:-:S13]  /*25ca0*/  ISETP.GE.AND P0, PT, R0, R5, PT ;  /* 0x000000050000720c */ /* 0x010fda0003f06270 */
[----:B------:R-:W-:Y:S05]  /*25cb0*/  @!P0 BRA `(.L_x_12432) ;  /* 0x0000001c00ec8947 */ /* 0x000fea0003800000 */
[----:B------:R-:W-:Y:S01]  /*25cc0*/  IMAD.MOV R2, RZ, RZ, -R4 ;  /* 0x000000ffff027224 */ /* 0x000fe200078e0a04 */
[----:B--2---:R-:W-:Y:S01]  /*25cd0*/  LOP3.LUT R6, RZ, R5, RZ, 0x33, !PT ;  /* 0x00000005ff067212 */ /* 0x004fe200078e33ff */
[----:B------:R-:W-:Y:S03]  /*25ce0*/  BSSY B2, `(.L_x_12433) ;  /* 0x00000ab000027945 */ /* 0x000fe60003800000 */
[----:B------:R-:W-:-:S05]  /*25cf0*/  VIADDMNMX R6, R2, 0x1, R6, !PT ;  /* 0x0000000102067846 */ /* 0x000fca0007800106 */
[----:B------:R-:W-:-:S05]  /*25d00*/  IMAD.IADD R2, R4, 0x1, R6 ;  /* 0x0000000104027824 */ /* 0x000fca00078e0206 */
[----:B------:R-:W-:-:S04]  /*25d10*/  LOP3.LUT R2, R2, 0x1, RZ, 0xc0, !PT ;  /* 0x0000000102027812 */ /* 0x000fc800078ec0ff */
[----:B------:R-:W-:-:S13]  /*25d20*/  ISETP.NE.U32.AND P0, PT, R2, 0x1, PT ;  /* 0x000000010200780c */ /* 0x000fda0003f05070 */
[----:B------:R-:W-:Y:S05]  /*25d30*/  @P0 BRA `(.L_x_12434) ;  /* 0x0000000800940947 */ /* 0x000fea0003800000 */
[----:B------:R-:W2:Y:S04]  /*25d40*/  LDL.LU R4, [R1+0x464] ;  /* 0x0004640001047983 */ /* 0x000ea80000300800 */
[----:B------:R-:W3:Y:S04]  /*25d50*/  LDL.LU R7, [R1+0x470] ;  /* 0x0004700001077983 */ /* 0x000ee80000300800 */
[----:B------:R-:W4:Y:S01]  /*25d60*/  LDL R5, [R1+0x47c] ;  /* 0x00047c0001057983 */ /* 0x000f220000100800 */
[----:B------:R-:W-:Y:S01]  /*25d70*/  BSSY B1, `(.L_x_12435) ;  /* 0x000009f000017945 */ /* 0x000fe20003800000 */
[----:B--2---:R-:W-:-:S05]  /*25d80*/  VIADD R2, R4, 0x1 ;  /* 0x0000000104027836 */ /* 0x004fca0000000000 */
[----:B------:R-:W-:-:S04]  /*25d90*/  ISETP.NE.AND P0, PT, R2, 0x2, PT ;  /* 0x000000020200780c */ /* 0x000fc80003f05270 */
[----:B------:R-:W-:Y:S02]  /*25da0*/  SEL R3, RZ, 0x1, P0 ;  /* 0x00000001ff037807 */ /* 0x000fe40000000000 */
[----:B-----5:R-:W-:Y:S02]  /*25db0*/  SEL R8, R2, RZ, P0 ;  /* 0x000000ff02087207 */ /* 0x020fe40000000000 */
[----:B---3--:R-:W-:-:S03]  /*25dc0*/  LOP3.LUT R7, R7, R3, RZ, 0x3c, !PT ;  /* 0x0000000307077212 */ /* 0x008fc600078e3cff */
[----:B------:R0:W-:Y:S04]  /*25dd0*/  STL [R1+0x464], R8 ;  /* 0x0004640801007387 */ /* 0x0001e80000100800 */
[----:B------:R0:W-:Y:S01]  /*25de0*/  STL [R1+0x470], R7 ;  /* 0x0004700701007387 */ /* 0x0001e20000100800 */
[----:B----4-:R-:W-:-:S13]  /*25df0*/  LOP3.LUT P2, RZ, R5, 0x1, RZ, 0xc0, !PT ;  /* 0x0000000105ff7812 */ /* 0x010fda000784c0ff */
[----:B0-----:R-:W-:Y:S05]  /*25e00*/  @!P2 BRA `(.L_x_12436) ;  /* 0x000000080054a947 */ /* 0x001fea0003800000 */
[----:B------:R-:W-:Y:S02]  /*25e10*/  ULDC.64 UR4, c[0x0][0x418] ;  /* 0x0001060000047ab9 */ /* 0x000fe40000000a00 */
        /* <DEDUP_REMOVED lines=22> */
.L_x_12437:
        /* <DEDUP_REMOVED lines=9> */
.L_x_12558:
[----:B------:R-:W-:Y:S05]  /*26010*/  BSYNC B3 ;  /* 0x0000000000037941 */ /* 0x000fea0003800000 */
.L_x_12438:
        /* <DEDUP_REMOVED lines=9> */
.L_x_12441:
[----:B------:R-:W-:Y:S05]  /*260b0*/  BSYNC B3 ;  /* 0x0000000000037941 */ /* 0x000fea0003800000 */
.L_x_12440:
        /* <DEDUP_REMOVED lines=14> */
.L_x_12442:
        /* <DEDUP_REMOVED lines=13> */
.L_x_12559:
[----:B------:R-:W-:Y:S05]  /*26270*/  BSYNC B3 ;  /* 0x0000000000037941 */ /* 0x000fea0003800000 */
.L_x_12443:
[----:B------:R-:W-:Y:S01]  /*26280*/  BSSY B3, `(.L_x_12445) ;  /* 0x000000b000037945 */ /* 0x000fe20003800000 */
[----:B------:R-:W-:Y:S02]  /*26290*/  IMAD.MOV.U32 R8, RZ, RZ, 0x0 ;  /* 0x00000000ff087424 */ /* 0x000fe400078e00ff */
[----:B------:R-:W-:Y:S01]  /*262a0*/  IMAD.MOV.U32 R9, RZ, RZ, 0x14f00000 ;  /* 0x14f00000ff097424 */ /* 0x000fe200078e00ff */
[----:B------:R-:W-:Y:S06]  /*262b0*/  @P1 BRA `(.L_x_12446) ;  /* 0x00000000001c1947 */ /* 0x000fec0003800000 */
[----:B------:R-:W3:Y:S01]  /*262c0*/  S2R R4, SR_TID.X ;  /* 0x0000000000047919 */ /* 0x000ee20000002100 */
[----:B0-2---:R-:W-:-:S04]  /*262d0*/  IMAD.MOV.U32 R2, RZ, RZ, 0xc000 ;  /* 0x0000c000ff027424 */ /* 0x005fc800078e00ff */
[----:B------:R4:W-:Y:S01]  /*262e0*/  SYNCS.ARRIVE.TRANS64 RZ, [R3+URZ+0x32450], R2 ;  /* 0x0324500203ff79a7 */ /* 0x0009e2000800003f */
[----:B---3--:R-:W-:-:S04]  /*262f0*/  LOP3.LUT R4, R4, 0x1f, RZ, 0xc0, !PT ;  /* 0x0000001f04047812 */ /* 0x008fc800078ec0ff */
[----:B------:R-:W-:-:S13]  /*26300*/  ISETP.NE.AND P0, PT, R4, RZ, PT ;  /* 0x000000ff0400720c */ /* 0x000fda0003f05270 */
[----:B----4-:R-:W-:Y:S05]  /*26310*/  @!P0 BRA `(.L_x_12446) ;  /* 0x0000000000048947 */ /* 0x010fea0003800000 */
[----:B------:R-:W-:Y:S01]  /*26320*/  BPT.TRAP 0x1 ;  /* 0x000000040000795c */ /* 0x000fe20000300000 */
.L_x_12446:
[----:B------:R-:W-:Y:S05]  /*26330*/  BSYNC B3 ;  /* 0x0000000000037941 */ /* 0x000fea0003800000 */
.L_x_12445:
        /* <DEDUP_REMOVED lines=11> */
.L_x_12447:
        /* <DEDUP_REMOVED lines=15> */
.L_x_12448:
        /* <DEDUP_REMOVED lines=15> */
.L_x_12449:
        /* <DEDUP_REMOVED lines=15> */
.L_x_12450:
        /* <DEDUP_REMOVED lines=10> */
.L_x_12436:
[----:B------:R-:W-:Y:S05]  /*26760*/  BSYNC B1 ;  /* 0x0000000000017941 */ /* 0x000fea0003800000 */
.L_x_12435:
[----:B------:R-:W2:Y:S02]  /*26770*/  LDL R4, [R1+0x488] ;  /* 0x0004880001047983 */ /* 0x000ea40000100800 */
[----:B--2---:R-:W-:-:S07]  /*26780*/  VIADD R0, R4, 0xfffffffd ;  /* 0xfffffffd04007836 */ /* 0x004fce0000000000 */
.L_x_12434:
[----:B------:R-:W-:Y:S05]  /*26790*/  BSYNC B2 ;  /* 0x0000000000027941 */ /* 0x000fea0003800000 */
.L_x_12433:
[----:B------:R-:W2:Y:S01]  /*267a0*/  LDL.LU R2, [R1+0x488] ;  /* 0x0004880001027983 */ /* 0x000ea20000300800 */
[----:B------:R-:W-:Y:S01]  /*267b0*/  VIADD R6, R6, 0xfffffffe ;  /* 0xfffffffe06067836 */ /* 0x000fe20000000000 */
[----:B--2---:R-:W-:-:S04]  /*267c0*/  LOP3.LUT R2, RZ, R2, RZ, 0x33, !PT ;  /* 0x00000002ff027212 */ /* 0x004fc800078e33ff */
[----:B------:R-:W-:-:S13]  /*267d0*/  ISETP.NE.AND P0, PT, R6, R2, PT ;  /* 0x000000020600720c */ /* 0x000fda0003f05270 */
[----:B------:R-:W-:Y:S05]  /*267e0*/  @!P0 BRA `(.L_x_12432) ;  /* 0x0000001400208947 */ /* 0x000fea0003800000 */
.L_x_12483:
        /* <DEDUP_REMOVED lines=36> */
.L_x_12453:
        /* <DEDUP_REMOVED lines=9> */
.L_x_12560:
[----:B------:R-:W-:Y:S05]  /*26ac0*/  BSYNC B2 ;  /* 0x0000000000027941 */ /* 0x000fea0003800000 */
.L_x_12454:
        /* <DEDUP_REMOVED lines=9> */
.L_x_12457:
[----:B------:R-:W-:Y:S05]  /*26b60*/  BSYNC B2 ;  /* 0x0000000000027941 */ /* 0x000fea0003800000 */
.L_x_12456:
        /* <DEDUP_REMOVED lines=13> */
.L_x_12458:
        /* <DEDUP_REMOVED lines=13> */
.L_x_12561:
[----:B------:R-:W-:Y:S05]  /*26d10*/  BSYNC B2 ;  /* 0x0000000000027941 */ /* 0x000fea0003800000 */
.L_x_12459:
        /* <DEDUP_REMOVED lines=11> */
.L_x_12462:
[----:B------:R-:W-:Y:S05]  /*26dd0*/  BSYNC B2 ;  /* 0x0000000000027941 */ /* 0x000fea0003800000 */
.L_x_12461:
[----:B0-2---:R-:W2:Y:S01]  /*26de0*/  LDL R3, [R1+0x460] ;  /* 0x0004600001037983 */ /* 0x005ea20000100800 */
        /* <DEDUP_REMOVED lines=9> */
.L_x_12463:
        /* <DEDUP_REMOVED lines=15> */
.L_x_12464:
        /* <DEDUP_REMOVED lines=15> */
.L_x_12465:
        /* <DEDUP_REMOVED lines=15> */
.L_x_12466:
        /* <DEDUP_REMOVED lines=10> */
.L_x_12452:
[----:B------:R-:W-:Y:S05]  /*271f0*/  BSYNC B1 ;  /* 0x0000000000017941 */ /* 0x000fea0003800000 */
.L_x_12451:
[----:B------:R-:W2:Y:S01]  /*27200*/  LDL R5, [R1+0x47c] ;  /* 0x00047c0001057983 */ /* 0x000ea20000100800 */
[----:B------:R-:W-:Y:S01]  /*27210*/  VIADD R7, R7, 0x1 ;  /* 0x0000000107077836 */ /* 0x000fe20000000000 */
[----:B------:R-:W-:Y:S04]  /*27220*/  BSSY B1, `(.L_x_12467) ;  /* 0x00000a0000017945 */ /* 0x000fe80003800000 */
[----:B------:R-:W-:-:S04]  /*27230*/  ISETP.NE.AND P0, PT, R7, 0x2, PT ;  /* 0x000000020700780c */ /* 0x000fc80003f05270 */
[----:B------:R-:W-:Y:S02]  /*27240*/  SEL R2, RZ, 0x1, P0 ;  /* 0x00000001ff027807 */ /* 0x000fe40000000000 */
[----:B------:R-:W-:Y:S02]  /*27250*/  SEL R9, R7, RZ, P0 ;  /* 0x000000ff07097207 */ /* 0x000fe40000000000 */
[----:B-----5:R-:W-:Y:S01]  /*27260*/  LOP3.LUT R8, R6, R2, RZ, 0x3c, !PT ;  /* 0x0000000206087212 */ /* 0x020fe200078e3cff */
[----:B------:R-:W-:Y:S02]  /*27270*/  VIADD R6, R0, 0xffffffff ;  /* 0xffffffff00067836 */ /* 0x000fe40000000000 */
        /* <DEDUP_REMOVED lines=28> */
.L_x_12469:
        /* <DEDUP_REMOVED lines=9> */
.L_x_12562:
[----:B------:R-:W-:Y:S05]  /*274d0*/  BSYNC B2 ;  /* 0x0000000000027941 */ /* 0x000fea0003800000 */
.L_x_12470:
        /* <DEDUP_REMOVED lines=9> */
.L_x_12473:
[----:B------:R-:W-:Y:S05]  /*27570*/  BSYNC B2 ;  /* 0x0000000000027941 */ /* 0x000fea0003800000 */
.L_x_12472:
        /* <DEDUP_REMOVED lines=14> */
.L_x_12474:
        /* <DEDUP_REMOVED lines=13> */
.L_x_12563:
[----:B------:R-:W-:Y:S05]  /*27730*/  BSYNC B2 ;  /* 0x0000000000027941 */ /* 0x000fea0003800000 */
.L_x_12475:
        /* <DEDUP_REMOVED lines=11> */
.L_x_12478:
[----:B------:R-:W-:Y:S05]  /*277f0*/  BSYNC B2 ;  /* 0x0000000000027941 */ /* 0x000fea0003800000 */
.L_x_12477:
        /* <DEDUP_REMOVED lines=11> */
.L_x_12479:
        /* <DEDUP_REMOVED lines=15> */
.L_x_12480:
        /* <DEDUP_REMOVED lines=15> */
.L_x_12481:
        /* <DEDUP_REMOVED lines=15> */
.L_x_12482:
        /* <DEDUP_REMOVED lines=10> */
.L_x_12468:
[----:B------:R-:W-:Y:S05]  /*27c20*/  BSYNC B1 ;  /* 0x0000000000017941 */ /* 0x000fea0003800000 */
.L_x_12467:
[----:B------:R-:W2:Y:S01]  /*27c30*/  LDL R5, [R1+0x480] ;  /* 0x0004800001057983 */ /* 0x000ea20000100800 */
[----:B------:R-:W-:Y:S01]  /*27c40*/  VIADD R0, R0, 0xfffffffe ;  /* 0xfffffffe00007836 */ /* 0x000fe20000000000 */
[----:B--2---:R-:W-:-:S13]  /*27c50*/  ISETP.GT.AND P0, PT, R6, R5, PT ;  /* 0x000000050600720c */ /* 0x004fda0003f04270 */
[----:B------:R-:W-:Y:S05]  /*27c60*/  @P0 BRA `(.L_x_12483) ;  /* 0xffffffe800e00947 */ /* 0x000fea000383ffff */
.L_x_12432:
[----:B------:R-:W-:Y:S05]  /*27c70*/  BSYNC B0 ;  /* 0x0000000000007941 */ /* 0x000fea0003800000 */
.L_x_12431:
[----:B------:R-:W3:Y:S04]  /*27c80*/  LDL.LU R4, [R1+0x464] ;  /* 0x0004640001047983 */ /* 0x000ee80000300800 */
[----:B------:R-:W4:Y:S01]  /*27c90*/  LDL.LU R3, [R1+0x470] ;  /* 0x0004700001037983 */ /* 0x000f220000300800 */
[----:B------:R-:W0:Y:S01]  /*27ca0*/  S2R R2, SR_TID.X ;  /* 0x0000000000027919 */ /* 0x000e220000002100 */
[----:B------:R-:W-:Y:S01]  /*27cb0*/  BSSY B0, `(.L_x_12484) ;  /* 0x0000015000007945 */ /* 0x000fe20003800000 */
[----:B0-----:R-:W-:-:S04]  /*27cc0*/  LOP3.LUT R2, R2, 0x7f, RZ, 0xc0, !PT ;  /* 0x0000007f02027812 */ /* 0x001fc800078ec0ff */
[----:B------:R-:W-:Y:S01]  /*27cd0*/  ISETP.NE.AND P1, PT, R2, RZ, PT ;  /* 0x000000ff0200720c */ /* 0x000fe20003f25270 */
[----:B---3--:R-:W-:-:S05]  /*27ce0*/  VIADD R0, R4, 0x1 ;  /* 0x0000000104007836 */ /* 0x008fca0000000000 */
[----:B------:R-:W-:-:S04]  /*27cf0*/  ISETP.NE.AND P0, PT, R0, 0x2, PT ;  /* 0x000000020000780c */ /* 0x000fc80003f05270 */
[----:B------:R-:W-:-:S04]  /*27d00*/  SEL R2, RZ, 0x1, P0 ;  /* 0x00000001ff027807 */ /* 0x000fc80000000000 */
[----:B----4-:R-:W-:-:S05]  /*27d10*/  LOP3.LUT R3, R3, R2, RZ, 0x3c, !PT ;  /* 0x0000000203037212 */ /* 0x010fca00078e3cff */
[----:B------:R0:W-:Y:S01]  /*27d20*/  STL [R1+0x470], R3 ;  /* 0x0004700301007387 */ /* 0x0001e20000100800 */
[----:B------:R-:W-:Y:S05]  /*27d30*/  @P1 BRA `(.L_x_12485) ;  /* 0x0000000000301947 */ /* 0x000fea0003800000 */
[----:B0-----:R-:W0:Y:S01]  /*27d40*/  S2R R3, SR_LANEID ;  /* 0x0000000000037919 */ /* 0x001e220000000000 */
[----:B------:R-:W-:Y:S02]  /*27d50*/  VOTEU.ANY UR4, UPT, PT ;  /* 0x0000000000047886 */ /* 0x000fe400038e0100 */
[----:B------:R-:W0:Y:S08]  /*27d60*/  FLO.U32 R4, UR4 ;  /* 0x0000000400047d00 */ /* 0x000e3000080e0000 */
[----:B------:R-:W3:Y:S01]  /*27d70*/  POPC R5, UR4 ;  /* 0x0000000400057d09 */ /* 0x000ee20008000000 */
[----:B0-----:R-:W-:-:S02]  /*27d80*/  ISETP.EQ.U32.AND P1, PT, R4, R3, PT ;  /* 0x000000030400720c */ /* 0x001fc40003f22070 */
[----:B------:R-:W3:Y:S11]  /*27d90*/  LDC.64 R2, c[0x0][0xd60] ;  /* 0x00035800ff027b82 */ /* 0x000ef60000000a00 */
[----:B---3--:R-:W3:Y:S01]  /*27da0*/  @P1 ATOMG.E.ADD.STRONG.GPU PT, R3, desc[UR40][R2.64], R5 ;  /* 0x00000005020319a8 */ /* 0x008ee200081ee1e8 */
[----:B--2---:R-:W0:Y:S02]  /*27db0*/  S2R R6, SR_LTMASK ;  /* 0x0000000000067919 */ /* 0x004e240000003900 */
[----:B0-----:R-:W-:-:S04]  /*27dc0*/  LOP3.LUT R6, R6, UR4, RZ, 0xc0, !PT ;  /* 0x0000000406067c12 */ /* 0x001fc8000f8ec0ff */
[----:B------:R-:W0:Y:S01]  /*27dd0*/  POPC R7, R6 ;  /* 0x0000000600077309 */ /* 0x000e220000000000 */
[----:B---3--:R-:W0:Y:S02]  /*27de0*/  SHFL.IDX PT, R4, R3, R4, 0x1f ;  /* 0x00001f0403047589 */ /* 0x008e2400000e0000 */
[----:B0-----:R-:W-:-:S07]  /*27df0*/  IADD3 R16, R4, UR37, R7 ;  /* 0x0000002504107c10 */ /* 0x001fce000fffe007 */
.L_x_12485:
[----:B------:R-:W-:Y:S05]  /*27e00*/  BSYNC B0 ;  /* 0x0000000000007941 */ /* 0x000fea0003800000 */
.L_x_12484:
[----:B------:R-:W-:-:S05]  /*27e10*/  SEL R0, R0, RZ, P0 ;  /* 0x000000ff00007207 */ /* 0x000fca0000000000 */
[----:B------:R3:W-:Y:S02]  /*27e20*/  STL [R1+0x464], R0 ;  /* 0x0004640001007387 */ /* 0x0007e40000100800 */
.L_x_12397:
[----:B------:R-:W-:Y:S05]  /*27e30*/  BSYNC B7 ;  /* 0x0000000000077941 */ /* 0x000fea0003800000 */
.L_x_12395:
        /* <DEDUP_REMOVED lines=13> */
.L_x_12486:
        /* <DEDUP_REMOVED lines=8> */
[----:B0-----:R-:W0:Y:S02]  /*27f90*/  @!P1 LDC.64 R2, c[0x0][0xd80] ;  /* 0x00036000ff029b82 */ /* 0x001e240000000a00 */
[----:B0-----:R-:W-:-:S06]  /*27fa0*/  @!P1 IMAD.WIDE R2, R5, 0x4, R2 ;  /* 0x0000000405029825 */ /* 0x001fcc00078e0202 */
[----:B------:R0:W2:Y:S01]  /*27fb0*/  @!P1 LDG.E R3, desc[UR40][R2.64] ;  /* 0x0000002802039981 */ /* 0x0000a2000c1e1900 */
[C---:B------:R-:W-:Y:S02]  /*27fc0*/  ISETP.GE.U32.AND P2, PT, R6.reuse, 0x2, PT ;  /* 0x000000020600780c */ /* 0x040fe40003f46070 */
[C---:B------:R-:W-:Y:S01]  /*27fd0*/  ISETP.GE.U32.AND P3, PT, R6.reuse, 0x4, PT ;  /* 0x000000040600780c */ /* 0x040fe20003f66070 */
[----:B------:R-:W-:Y:S01]  /*27fe0*/  SHFL.IDX PT, R0, R16, RZ, 0x1f ;  /* 0x00001fff10007589 */ /* 0x000fe200000e0000 */
[C---:B------:R-:W-:Y:S02]  /*27ff0*/  ISETP.GE.U32.AND P4, PT, R6.reuse, 0x8, PT ;  /* 0x000000080600780c */ /* 0x040fe40003f86070 */
[C---:B------:R-:W-:Y:S01]  /*28000*/  ISETP.GE.U32.AND P5, PT, R6.reuse, 0x10, PT ;  /* 0x000000100600780c */ /* 0x040fe20003fa6070 */
[----:B0-----:R-:W-:Y:S02]  /*28010*/  IMAD.MOV.U32 R2, RZ, RZ, RZ ;  /* 0x000000ffff027224 */ /* 0x001fe400078e00ff */
[----:B--2---:R-:W-:Y:S01]  /*28020*/  @!P1 IMAD.MOV.U32 R2, RZ, RZ, R3 ;  /* 0x000000ffff029224 */ /* 0x004fe200078e0003 */
        /* <DEDUP_REMOVED lines=18> */
.L_x_12573:
[----:B------:R-:W-:Y:S02]  /*28150*/  ULDC UR4, c[0x0][0xd38] ;  /* 0x00034e0000047ab9 */ /* 0x000fe40000000800 */
[----:B------:R-:W-:-:S04]  /*28160*/  IMAD.U32 R4, RZ, RZ, UR4 ;  /* 0x00000004ff047e24 */ /* 0x000fc8000f8e00ff */
[----:B--2---:R-:W-:-:S04]  /*28170*/  IMAD R16, R16, R4, RZ ;  /* 0x0000000410107224 */ /* 0x004fc800078e02ff */
[----:B------:R-:W-:-:S05]  /*28180*/  IMAD.IADD R5, R5, 0x1, R16 ;  /* 0x0000000105057824 */ /* 0x000fca00078e0210 */
[----:B------:R-:W-:-:S13]  /*28190*/  ISETP.GT.AND P6, PT, R5, R0, PT ;  /* 0x000000000500720c */ /* 0x000fda0003fc4270 */
[----:B------:R-:W-:Y:S05]  /*281a0*/  @P6 BRA `(.L_x_12489) ;  /* 0x00000000009c6947 */ /* 0x000fea0003800000 */
.L_x_12494:
[----:B------:R-:W2:Y:S01]  /*281b0*/  LDC R2, c[0x0][0xd3c] ;  /* 0x00034f00ff027b82 */ /* 0x000ea20000000800 */
[----:B------:R-:W-:-:S05]  /*281c0*/  VIADD R19, R19, 0x1f ;  /* 0x0000001f13137836 */ /* 0x000fca0000000000 */
[----:B--2---:R-:W-:-:S13]  /*281d0*/  ISETP.GE.AND P6, PT, R19, R2, PT ;  /* 0x000000021300720c */ /* 0x004fda0003fc6270 */
        /* <DEDUP_REMOVED lines=11> */
.L_x_12492:
[----:B------:R-:W-:Y:S05]  /*28290*/  BSYNC B0 ;  /* 0x0000000000007941 */ /* 0x000fea0003800000 */
.L_x_12491:
        /* <DEDUP_REMOVED lines=18> */
.L_x_12581:
[----:B------:R-:W-:Y:S02]  /*283c0*/  ULDC UR4, c[0x0][0xd38] ;  /* 0x00034e0000047ab9 */ /* 0x000fe40000000800 */
[----:B------:R-:W-:-:S04]  /*283d0*/  IMAD.U32 R4, RZ, RZ, UR4 ;  /* 0x00000004ff047e24 */ /* 0x000fc8000f8e00ff */
[----:B--2---:R-:W-:-:S04]  /*283e0*/  IMAD R16, R16, R4, RZ ;  /* 0x0000000410107224 */ /* 0x004fc800078e02ff */
[----:B------:R-:W-:-:S05]  /*283f0*/  IMAD.IADD R5, R16, 0x1, R5 ;  /* 0x0000000110057824 */ /* 0x000fca00078e0205 */
[----:B------:R-:W-:-:S13]  /*28400*/  ISETP.GT.AND P6, PT, R5, R0, PT ;  /* 0x000000000500720c */ /* 0x000fda0003fc4270 */
[----:B------:R-:W-:Y:S05]  /*28410*/  @!P6 BRA `(.L_x_12494) ;  /* 0xfffffffc0064e947 */ /* 0x000fea000383ffff */
.L_x_12489:
        /* <DEDUP_REMOVED lines=8> */
.L_x_12585:
[----:B------:R-:W-:Y:S01]  /*284a0*/  ISETP.NE.AND P0, PT, R5, RZ, PT ;  /* 0x000000ff0500720c */ /* 0x000fe20003f05270 */
[----:B------:R-:W-:-:S12]  /*284b0*/  IMAD.MOV.U32 R5, RZ, RZ, RZ ;  /* 0x000000ffff057224 */ /* 0x000fd800078e00ff */
[----:B------:R-:W-:Y:S05]  /*284c0*/  @!P0 BRA `(.L_x_12496) ;  /* 0x0000000000148947 */ /* 0x000fea0003800000 */
[----:B------:R-:W-:Y:S01]  /*284d0*/  UMOV UR4, 0xffffffff ;  /* 0xffffffff00047882 */ /* 0x000fe20000000000 */
[----:B------:R-:W-:Y:S02]  /*284e0*/  VIADD R12, R6, 0xffffffff ;  /* 0xffffffff060c7836 */ /* 0x000fe40000000000 */
[----:B------:R-:W-:Y:S05]  /*284f0*/  BRA.DIV UR4, `(.L_x_12497) ;  /* 0x0000003204807947 */ /* 0x000fea000b800000 */
[----:B0-----:R0:W4:Y:S02]  /*28500*/  SHFL.IDX PT, R3, R3, R12, 0x1f ;  /* 0x00001f0c03037589 */ /* 0x00112400000e0000 */
.L_x_12588:
[----:B----4-:R-:W-:-:S07]  /*28510*/  IMAD.MOV.U32 R5, RZ, RZ, R3 ;  /* 0x000000ffff057224 */ /* 0x010fce00078e0003 */
.L_x_12496:
[----:B0-2---:R-:W0:Y:S01]  /*28520*/  LDC.64 R2, c[0x0][0xd90] ;  /* 0x00036400ff027b82 */ /* 0x005e220000000a00 */
[----:B------:R-:W-:-:S04]  /*28530*/  IMAD.IADD R19, R6, 0x1, R19 ;  /* 0x0000000106137824 */ /* 0x000fc800078e0213 */
[----:B0-----:R-:W-:-:S05]  /*28540*/  IMAD.WIDE R2, R19, 0x4, R2 ;  /* 0x0000000413027825 */ /* 0x001fca00078e0202 */
[----:B------:R-:W3:Y:S01]  /*28550*/  LDG.E R7, desc[UR40][R2.64] ;  /* 0x0000002802077981 */ /* 0x000ee2000c1e1900 */
        /* <DEDUP_REMOVED lines=62> */
.L_x_12490:
[----:B------:R-:W-:Y:S01]  /*28940*/  UMOV UR4, URZ ;  /* 0x0000003f00047c82 */ /* 0x000fe20008000000 */
[----:B------:R-:W-:Y:S01]  /*28950*/  UMOV UR5, URZ ;  /* 0x0000003f00057c82 */ /* 0x000fe20008000000 */
[----:B------:R-:W-:Y:S01]  /*28960*/  ULDC UR6, c[0x0][0xd3c] ;  /* 0x00034f0000067ab9 */ /* 0x000fe20000000800 */
[----:B------:R-:W-:Y:S02]  /*28970*/  IMAD.MOV.U32 R16, RZ, RZ, R0 ;  /* 0x000000ffff107224 */ /* 0x000fe400078e0000 */
[----:B------:R-:W-:Y:S02]  /*28980*/  IMAD.U32 R17, RZ, RZ, UR4 ;  /* 0x00000004ff117e24 */ /* 0x000fe4000f8e00ff */
[----:B------:R-:W-:Y:S02]  /*28990*/  IMAD.U32 R18, RZ, RZ, UR5 ;  /* 0x00000005ff127e24 */ /* 0x000fe4000f8e00ff */
[----:B------:R-:W-:-:S07]  /*289a0*/  IMAD.U32 R19, RZ, RZ, UR6 ;  /* 0x00000006ff137e24 */ /* 0x000fce000f8e00ff */
.L_x_12498:
[----:B------:R2:W3:Y:S01]  /*289b0*/  LDL R2, [R1+0x460] ;  /* 0x0004600001027983 */ /* 0x0004e20000100800 */
[----:B------:R-:W4:Y:S01]  /*289c0*/  S2R R0, SR_TID.X ;  /* 0x0000000000007919 */ /* 0x000f220000002100 */
[----:B------:R-:W-:Y:S05]  /*289d0*/  WARPSYNC.ALL ;  /* 0x0000000000007948 */ /* 0x000fea0003800000 */
[----:B----4-:R-:W-:Y:S01]  /*289e0*/  LOP3.LUT R0, R0, 0x1f, RZ, 0xc0, !PT ;  /* 0x0000001f00007812 */ /* 0x010fe200078ec0ff */
[----:B------:R-:W-:Y:S03]  /*289f0*/  BAR.SYNC.DEFER_BLOCKING 0x4, 0x180 ;  /* 0x0106000000007b1d */ /* 0x000fe60000010000 */
[----:B------:R-:W-:-:S13]  /*28a00*/  ISETP.NE.AND P0, PT, R0, RZ, PT ;  /* 0x000000ff0000720c */ /* 0x000fda0003f05270 */
[----:B0-----:R-:W3:Y:S01]  /*28a10*/  @!P0 S2R R3, SR_CgaCtaId ;  /* 0x0000000000038919 */ /* 0x001ee20000008800 */
[----:B------:R-:W-:-:S04]  /*28a20*/  @!P0 MOV R0, 0x400 ;  /* 0x0000040000008802 */ /* 0x000fc80000000f00 */
[----:B---3--:R-:W-:-:S05]  /*28a30*/  @!P0 LEA R2, R3, R0, 0x18 ;  /* 0x0000000003028211 */ /* 0x008fca00078ec0ff */
[----:B------:R2:W-:Y:S04]  /*28a40*/  @!P0 STS.128 [R2+0x324d0], R16 ;  /* 0x0324d01002008388 */ /* 0x0005e80000000c00 */
[----:B------:R2:W-:Y:S01]  /*28a50*/  @!P0 STL [R1+0x460], R2 ;  /* 0x0004600201008387 */ /* 0x0005e20000100800 */
[----:B------:R-:W-:Y:S06]  /*28a60*/  BAR.ARV 0x5, 0x180 ;  /* 0x0146000000007b1d */ /* 0x000fec0000002000 */
.L_x_12487:
[----:B------:R-:W-:Y:S02]  /*28a70*/  ULDC UR4, c[0x0][0xd3c] ;  /* 0x00034f0000047ab9 */ /* 0x000fe40000000800 */
[----:B----4-:R-:W-:-:S13]  /*28a80*/  ISETP.GE.AND P0, PT, R19, UR4, PT ;  /* 0x0000000413007c0c */ /* 0x010fda000bf06270 */
[----:B------:R-:W-:Y:S05]  /*28a90*/  @!P0 BRA `(.L_x_12499) ;  /* 0xffffff9c00a88947 */ /* 0x000fea000383ffff */
[----:B------:R-:W-:Y:S05]  /*28aa0*/  BSYNC B8 ;  /* 0x0000000000087941 */ /* 0x000fea0003800000 */
.L_x_12383:
[----:B---3--:R-:W3:Y:S01]  /*28ab0*/  LDL.LU R0, [R1+0x4cc] ;  /* 0x0004cc0001007983 */ /* 0x008ee20000300800 */
[----:B------:R-:W-:Y:S01]  /*28ac0*/  BSSY B0, `(.L_x_12500) ;  /* 0x000000b000007945 */ /* 0x000fe20003800000 */
[----:B------:R-:W4:Y:S01]  /*28ad0*/  S2R R5, SR_CgaCtaId ;  /* 0x0000000000057919 */ /* 0x000f220000008800 */
[----:B---3--:R-:W-:-:S05]  /*28ae0*/  VIADD R0, R0, 0x1 ;  /* 0x0000000100007836 */ /* 0x008fca0000000000 */
[----:B0-2---:R-:W-:-:S04]  /*28af0*/  LEA.HI R2, R0, R0, RZ, 0x1 ;  /* 0x0000000000027211 */ /* 0x005fc800078f08ff */
[----:B------:R-:W-:-:S05]  /*28b00*/  LOP3.LUT R3, R2, 0xfffffffe, RZ, 0xc0, !PT ;  /* 0xfffffffe02037812 */ /* 0x000fca00078ec0ff */
[----:B------:R-:W-:Y:S01]  /*28b10*/  IMAD.IADD R3, R0, 0x1, -R3 ;  /* 0x0000000100037824 */ /* 0x000fe200078e0a03 */
[----:B------:R-:W-:-:S04]  /*28b20*/  MOV R0, 0x400 ;  /* 0x0000040000007802 */ /* 0x000fc80000000f00 */
[----:B----4-:R-:W-:Y:S02]  /*28b30*/  LEA R0, R5, R0, 0x18 ;  /* 0x0000000005007211 */ /* 0x010fe400078ec0ff */
[----:B------:R-:W-:-:S04]  /*28b40*/  SHF.L.U32 R3, R3, 0x1f, RZ ;  /* 0x0000001f03037819 */ /* 0x000fc800000006ff */
[----:B------:R-:W0:Y:S02]  /*28b50*/  SYNCS.PHASECHK.TRANS64.TRYWAIT P0, [R0+URZ+0x32420], R3 ;  /* 0x03242003000075a7 */ /* 0x000e24000800017f */
[----:B0-----:R-:W-:Y:S05]  /*28b60*/  @!P0 BRA `(.L_x_12501) ;  /* 0x0000002c000c8947 */ /* 0x001fea0003800000 */
.L_x_12589:
[----:B------:R-:W-:Y:S05]  /*28b70*/  BSYNC B0 ;  /* 0x0000000000007941 */ /* 0x000fea0003800000 */
.L_x_12500:
[----:B------:R-:W-:-:S03]  /*28b80*/  UMOV UR4, 0xffffffff ;  /* 0xffffffff00047882 */ /* 0x000fc60000000000 */
[----:B------:R-:W-:Y:S05]  /*28b90*/  BRA.DIV UR4, `(.L_x_12502) ;  /* 0x0000002e04147947 */ /* 0x000fea000b800000 */
[----:B------:R-:W2:Y:S02]  /*28ba0*/  S2R R2, SR_TID.X ;  /* 0x0000000000027919 */ /* 0x000ea40000002100 */
[----:B--2---:R-:W-:-:S04]  /*28bb0*/  SHF.R.U32.HI R2, RZ, 0x5, R2 ;  /* 0x00000005ff027819 */ /* 0x004fc80000011602 */
[----:B------:R-:W-:-:S05]  /*28bc0*/  LOP3.LUT R2, R2, 0x3, RZ, 0xc0, !PT ;  /* 0x0000000302027812 */ /* 0x000fca00078ec0ff */
[----:B------:R2:W3:Y:S02]  /*28bd0*/  SHFL.IDX PT, R14, R2, RZ, 0x1f ;  /* 0x00001fff020e7589 */ /* 0x0004e400000e0000 */
.L_x_12592:
[----:B---3--:R-:W-:Y:S01]  /*28be0*/  ISETP.NE.AND P0, PT, R14, RZ, PT ;  /* 0x000000ff0e00720c */ /* 0x008fe20003f05270 */
[----:B------:R-:W-:-:S12]  /*28bf0*/  BSSY B0, `(.L_x_12503) ;  /* 0x0000027000007945 */ /* 0x000fd80003800000 */
[----:B------:R-:W-:Y:S05]  /*28c00*/  @P0 BRA `(.L_x_12504) ;  /* 0x0000000000940947 */ /* 0x000fea0003800000 */
[----:B------:R-:W-:-:S03]  /*28c10*/  UMOV UR4, 0xffffffff ;  /* 0xffffffff00047882 */ /* 0x000fc60000000000 */
[----:B------:R-:W-:Y:S05]  /*28c20*/  BRA.DIV UR4, `(.L_x_12505) ;  /* 0x0000002e04247947 */ /* 0x000fea000b800000 */
[----:B------:R-:W-:-:S13]  /*28c30*/  ELECT P6, URZ, PT ;  /* 0x00000000003f782f */ /* 0x000fda00038c0000 */
.L_x_12595:
[----:B------:R-:W-:Y:S05]  /*28c40*/  @!P6 BRA `(.L_x_12504) ;  /* 0x000000000084e947 */ /* 0x000fea0003800000 */
[----:B------:R-:W-:-:S06]  /*28c50*/  ULOP3.LUT UR4, UR36, 0x2, URZ, 0xfc, !UPT ;  /* 0x0000000224047892 */ /* 0x000fcc000f8efc3f */
[----:B--2---:R-:W-:-:S05]  /*28c60*/  IMAD.U32 R2, RZ, RZ, UR4 ;  /* 0x00000004ff027e24 */ /* 0x004fca000f8e00ff */
[----:B------:R-:W-:-:S13]  /*28c70*/  ISETP.NE.AND P2, PT, R2, 0x3, PT ;  /* 0x000000030200780c */ /* 0x000fda0003f45270 */
[----:B------:R-:W-:Y:S05]  /*28c80*/  @!P2 BRA `(.L_x_12506) ;  /* 0x000000000004a947 */ /* 0x000fea0003800000 */
[----:B------:R-:W-:Y:S01]  /*28c90*/  BPT.TRAP 0x1 ;  /* 0x000000040000795c */ /* 0x000fe20000300000 */
.L_x_12506:
        /* <DEDUP_REMOVED lines=14> */
.L_x_12596:
[----:B------:R-:W2:Y:S02]  /*28d80*/  SYNCS.PHASECHK.TRANS64.TRYWAIT P0, [R7+URZ], R2 ;  /* 0x00000002070075a7 */ /* 0x000ea4000800017f */
[----:B--2---:R-:W-:Y:S05]  /*28d90*/  @!P0 BRA `(.L_x_12508) ;  /* 0x0000002800fc8947 */ /* 0x004fea0003800000 */
.L_x_12597:
[----:B------:R-:W-:Y:S05]  /*28da0*/  @!P2 BRA `(.L_x_12509) ;  /* 0x000000000004a947 */ /* 0x000fea0003800000 */
[----:B------:R-:W-:Y:S01]  /*28db0*/  BPT.TRAP 0x1 ;  /* 0x000000040000795c */ /* 0x000fe20000300000 */
.L_x_12509:
[----:B------:R-:W3:Y:S01]  /*28dc0*/  LDL.LU R4, [R1+0x464] ;  /* 0x0004640001047983 */ /* 0x000ee20000300800 */
[----:B------:R-:W-:-:S04]  /*28dd0*/  VIADD R0, R0, 0x32460 ;  /* 0x0003246000007836 */ /* 0x000fc80000000000 */
[----:B---3--:R-:W-:-:S04]  /*28de0*/  IMAD R4, R4, 0x8, R0 ;  /* 0x0000000804047824 */ /* 0x008fc800078e0200 */
[----:B------:R-:W3:Y:S02]  /*28df0*/  SYNCS.PHASECHK.TRANS64.TRYWAIT P0, [R4+URZ], R5 ;  /* 0x00000005040075a7 */ /* 0x000ee4000800017f */
[----:B---3--:R-:W-:Y:S05]  /*28e00*/  @!P0 BRA `(.L_x_12510) ;  /* 0x0000002800f48947 */ /* 0x008fea0003800000 */
.L_x_12598:
[----:B------:R-:W-:-:S07]  /*28e10*/  IMAD R3, R3, 0x8, R0 ;  /* 0x0000000803037824 */ /* 0x000fce00078e0200 */
.L_x_12511:
[----:B----4-:R4:W0:Y:S02]  /*28e20*/  SYNCS.PHASECHK.TRANS64.TRYWAIT P0, [R3+URZ], R2 ;  /* 0x00000002030075a7 */ /* 0x010824000800017f */
[----:B0-----:R-:W-:Y:S05]  /*28e30*/  @!P0 NANOSLEEP.SYNCS 0x989680 ;  /* 0x009896800000895d */ /* 0x001fea0003900000 */
[----:B------:R-:W0:Y:S02]  /*28e40*/  @!P0 SYNCS.PHASECHK.TRANS64 P0, [R3+URZ], R2 ;  /* 0x00000002030085a7 */ /* 0x000e24000800007f */
[----:B0-----:R-:W-:Y:S05]  /*28e50*/  @!P0 BRA `(.L_x_12511) ;  /* 0xfffffffc00f08947 */ /* 0x001fea000383ffff */
.L_x_12504:
[----:B------:R-:W-:Y:S05]  /*28e60*/  BSYNC B0 ;  /* 0x0000000000007941 */ /* 0x000fea0003800000 */
.L_x_12503:
[----:B------:R-:W-:Y:S05]  /*28e70*/  EXIT ;  /* 0x000000000000794d */ /* 0x000fea0003800000 */
.L_x_12260:
[----:B0-----:R-:W-:-:S04]  /*28e80*/  IMAD.U32 R9, RZ, RZ, UR46 ;  /* 0x0000002eff097e24 */ /* 0x001fc8000f8e00ff */
[----:B------:R0:W1:Y:S03]  /*28e90*/  SYNCS.PHASECHK.TRANS64.TRYWAIT P0, [R9+URZ+0x32400], R0 ;  /* 0x03240000090075a7 */ /* 0x000066000800017f */
[----:B-1----:R-:W-:Y:S05]  /*28ea0*/  @!P0 NANOSLEEP.SYNCS 0x989680 ;  /* 0x009896800000895d */ /* 0x002fea0003900000 */
[----:B------:R-:W1:Y:S02]  /*28eb0*/  @!P0 SYNCS.PHASECHK.TRANS64 P0, [R9+URZ+0x32400], R0 ;  /* 0x03240000090085a7 */ /* 0x000e64000800007f */
[----:B-1----:R-:W-:Y:S05]  /*28ec0*/  @!P0 BRA `(.L_x_12260) ;  /* 0xfffffffc00ec8947 */ /* 0x002fea000383ffff */
[----:B------:R-:W-:Y:S05]  /*28ed0*/  BRA `(.L_x_12512) ;  /* 0xfffffd9800e47947 */ /* 0x000fea000383ffff */
.L_x_12267:
[----:B-1----:R1:W2:Y:S02]  /*28ee0*/  SYNCS.PHASECHK.TRANS64.TRYWAIT P0, [R24+URZ], R25 ;  /* 0x00000019180075a7 */ /* 0x0022a4000800017f */
[----:B--2---:R-:W-:Y:S05]  /*28ef0*/  @!P0 NANOSLEEP.SYNCS 0x989680 ;  /* 0x009896800000895d */ /* 0x004fea0003900000 */
[----:B------:R-:W2:Y:S02]  /*28f00*/  @!P0 SYNCS.PHASECHK.TRANS64 P0, [R24+URZ], R25 ;  /* 0x00000019180085a7 */ /* 0x000ea4000800007f */
[----:B--2---:R-:W-:Y:S05]  /*28f10*/  @!P0 BRA `(.L_x_12267) ;  /* 0xfffffffc00f08947 */ /* 0x004fea000383ffff */
[----:B------:R-:W-:Y:S05]  /*28f20*/  BRA `(.L_x_12266) ;  /* 0xfffffda000047947 */ /* 0x000fea000383ffff */
.L_x_12269:
[----:B0-----:R-:W-:-:S04]  /*28f30*/  IMAD.U32 R9, RZ, RZ, UR46 ;  /* 0x0000002eff097e24 */ /* 0x001fc8000f8e00ff */
[----:B------:R0:W1:Y:S03]  /*28f40*/  SYNCS.PHASECHK.TRANS64.TRYWAIT P0, [R9+URZ+0x32410], R8 ;  /* 0x03241008090075a7 */ /* 0x000066000800017f */
[----:B-1----:R-:W-:Y:S05]  /*28f50*/  @!P0 NANOSLEEP.SYNCS 0x989680 ;  /* 0x009896800000895d */ /* 0x002fea0003900000 */
[----:B------:R-:W1:Y:S02]  /*28f60*/  @!P0 SYNCS.PHASECHK.TRANS64 P0, [R9+URZ+0x32410], R8 ;  /* 0x03241008090085a7 */ /* 0x000e64000800007f */
[----:B-1----:R-:W-:Y:S05]  /*28f70*/  @!P0 BRA `(.L_x_12269) ;  /* 0xfffffffc00ec8947 */ /* 0x002fea000383ffff */
[----:B------:R-:W-:Y:S05]  /*28f80*/  BRA `(.L_x_12513) ;  /* 0xfffffda000d87947 */ /* 0x000fea000383ffff */
.L_x_12276:
[----:B-1----:R1:W2:Y:S02]  /*28f90*/  SYNCS.PHASECHK.TRANS64.TRYWAIT P0, [R8+URZ], R9 ;  /* 0x00000009080075a7 */ /* 0x0022a4000800017f */
[----:B--2---:R-:W-:Y:S05]  /*28fa0*/  @!P0 NANOSLEEP.SYNCS 0x989680 ;  /* 0x009896800000895d */ /* 0x004fea0003900000 */
[----:B------:R-:W2:Y:S02]  /*28fb0*/  @!P0 SYNCS.PHASECHK.TRANS64 P0, [R8+URZ], R9 ;  /* 0x00000009080085a7 */ /* 0x000ea4000800007f */
[----:B--2---:R-:W-:Y:S05]  /*28fc0*/  @!P0 BRA `(.L_x_12276) ;  /* 0xfffffffc00f08947 */ /* 0x004fea000383ffff */
[----:B------:R-:W-:Y:S05]  /*28fd0*/  BRA `(.L_x_12275) ;  /* 0xfffffda4001c7947 */ /* 0x000fea000383ffff */
.L_x_12311:
[----:B0-----:R0:W1:Y:S02]  /*28fe0*/  SYNCS.PHASECHK.TRANS64.TRYWAIT P2, [R0+URZ], R3 ;  /* 0x00000003000075a7 */ /* 0x001064000804017f */
[----:B-1----:R-:W-:Y:S05]  /*28ff0*/  @!P2 NANOSLEEP.SYNCS 0x989680 ;  /* 0x009896800000a95d */ /* 0x002fea0003900000 */
[----:B------:R-:W1:Y:S02]  /*29000*/  @!P2 SYNCS.PHASECHK.TRANS64 P2, [R0+URZ], R3 ;  /* 0x000000030000a5a7 */ /* 0x000e64000804007f */
[----:B-1----:R-:W-:Y:S05]  /*29010*/  @!P2 BRA `(.L_x_12311) ;  /* 0xfffffffc00f0a947 */ /* 0x002fea000383ffff */
[----:B------:R-:W-:Y:S05]  /*29020*/  BRA `(.L_x_12310) ;  /* 0xfffffe0800f47947 */ /* 0x000fea000383ffff */
.L_x_12318:
[----:B-1----:R1:W2:Y:S02]  /*29030*/  SYNCS.PHASECHK.TRANS64.TRYWAIT P2, [R4+URZ], R5 ;  /* 0x00000005040075a7 */ /* 0x0022a4000804017f */
[----:B--2---:R-:W-:Y:S05]  /*29040*/  @!P2 NANOSLEEP.SYNCS 0x989680 ;  /* 0x009896800000a95d */ /* 0x004fea0003900000 */
[----:B------:R-:W2:Y:S02]  /*29050*/  @!P2 SYNCS.PHASECHK.TRANS64 P2, [R4+URZ], R5 ;  /* 0x000000050400a5a7 */ /* 0x000ea4000804007f */
[----:B--2---:R-:W-:Y:S05]  /*29060*/  @!P2 BRA `(.L_x_12318) ;  /* 0xfffffffc00f0a947 */ /* 0x004fea000383ffff */
[----:B------:R-:W-:Y:S05]  /*29070*/  BRA `(.L_x_12317) ;  /* 0xfffffe1000187947 */ /* 0x000fea000383ffff */
.L_x_12329:
[----:B-1----:R1:W2:Y:S02]  /*29080*/  SYNCS.PHASECHK.TRANS64.TRYWAIT P1, [R0+URZ], R7 ;  /* 0x00000007000075a7 */ /* 0x0022a4000802017f */
[----:B--2---:R-:W-:Y:S05]  /*29090*/  @!P1 NANOSLEEP.SYNCS 0x989680 ;  /* 0x009896800000995d */ /* 0x004fea0003900000 */
[----:B------:R-:W2:Y:S02]  /*290a0*/  @!P1 SYNCS.PHASECHK.TRANS64 P1, [R0+URZ], R7 ;  /* 0x00000007000095a7 */ /* 0x000ea4000802007f */
[----:B--2---:R-:W-:Y:S05]  /*290b0*/  @!P1 BRA `(.L_x_12329) ;  /* 0xfffffffc00f09947 */ /* 0x004fea000383ffff */
[----:B------:R-:W-:Y:S05]  /*290c0*/  BRA `(.L_x_12328) ;  /* 0xfffffea000ac7947 */ /* 0x000fea000383ffff */
.L_x_12336:
[----:B-1----:R1:W2:Y:S02]  /*290d0*/  SYNCS.PHASECHK.TRANS64.TRYWAIT P1, [R4+URZ], R5 ;  /* 0x00000005040075a7 */ /* 0x0022a4000802017f */
[----:B--2---:R-:W-:Y:S05]  /*290e0*/  @!P1 NANOSLEEP.SYNCS 0x989680 ;  /* 0x009896800000995d */ /* 0x004fea0003900000 */
[----:B------:R-:W2:Y:S02]  /*290f0*/  @!P1 SYNCS.PHASECHK.TRANS64 P1, [R4+URZ], R5 ;  /* 0x00000005040095a7 */ /* 0x000ea4000802007f */
[----:B--2---:R-:W-:Y:S05]  /*29100*/  @!P1 BRA `(.L_x_12336) ;  /* 0xfffffffc00f09947 */ /* 0x004fea000383ffff */
[----:B------:R-:W-:Y:S05]  /*29110*/  BRA `(.L_x_12335) ;  /* 0xfffffea400d07947 */ /* 0x000fea000383ffff */
.L_x_12403:
        /* <DEDUP_REMOVED lines=11> */
.L_x_12515:
[----:B------:R-:W-:Y:S05]  /*291d0*/  BSYNC B0 ;  /* 0x0000000000007941 */ /* 0x000fea0003800000 */
.L_x_12514:
[----:B------:R-:W-:Y:S05]  /*291e0*/  BRA `(.L_x_12516) ;  /* 0xffffffa400847947 */ /* 0x000fea000383ffff */
.L_x_12405:
[----:B------:R-:W-:Y:S01]  /*291f0*/  BSSY B0, `(.L_x_12517) ;  /* 0x0000006000007945 */ /* 0x000fe20003800000 */
[----:B------:R-:W-:-:S07]  /*29200*/  IMAD.MOV.U32 R15, RZ, RZ, -0x1 ;  /* 0xffffffffff0f7424 */ /* 0x000fce00078e00ff */
[----:B012-4-:R-:W-:Y:S05]  /*29210*/  WARPSYNC.COLLECTIVE R15, `(.L_x_12518) ;  /* 0x000000000f0c7348 */ /* 0x017fea0003c00000 */
[----:B------:R-:W-:Y:S02]  /*29220*/  ELECT P6, UR62, PT ;  /* 0x00000000003e782f */ /* 0x000fe400038c0000 */
[----:B------:R-:W-:Y:S01]  /*29230*/  MOV R14, UR62 ;  /* 0x0000003e000e7c02 */ /* 0x000fe20008000f00 */
[----:B012-4-:R-:W-:Y:S10]  /*29240*/  ENDCOLLECTIVE ;  /* 0x000000000000791b */ /* 0x017ff40003800000 */
.L_x_12518:
[----:B------:R-:W-:Y:S05]  /*29250*/  BSYNC B0 ;  /* 0x0000000000007941 */ /* 0x000fea0003800000 */
.L_x_12517:
[----:B------:R-:W-:Y:S05]  /*29260*/  BRA `(.L_x_12519) ;  /* 0xffffffa400907947 */ /* 0x000fea000383ffff */
.L_x_12407:
[----:B--2---:R2:W3:Y:S02]  /*29270*/  SYNCS.PHASECHK.TRANS64.TRYWAIT P0, [R0+URZ+0x32440], R2 ;  /* 0x03244002000075a7 */ /* 0x0044e4000800017f */
[----:B---3--:R-:W-:Y:S05]  /*29280*/  @!P0 NANOSLEEP.SYNCS 0x989680 ;  /* 0x009896800000895d */ /* 0x008fea0003900000 */
[----:B------:R-:W3:Y:S02]  /*29290*/  @!P0 SYNCS.PHASECHK.TRANS64 P0, [R0+URZ+0x32440], R2 ;  /* 0x03244002000085a7 */ /* 0x000ee4000800007f */
[----:B---3--:R-:W-:Y:S05]  /*292a0*/  @!P0 BRA `(.L_x_12407) ;  /* 0xfffffffc00f08947 */ /* 0x008fea000383ffff */
[----:B------:R-:W-:Y:S05]  /*292b0*/  BRA `(.L_x_12520) ;  /* 0xffffffa400f87947 */ /* 0x000fea000383ffff */
.L_x_12411:
        /* <DEDUP_REMOVED lines=10> */
.L_x_12521:
[----:B------:R0:W-:Y:S01]  /*29360*/  STL [R1+0x484], R8 ;  /* 0x0004840801007387 */ /* 0x0001e20000100800 */
[----:B------:R-:W-:Y:S02]  /*29370*/  IMAD.MOV.U32 R13, RZ, RZ, R3 ;  /* 0x000000ffff0d7224 */ /* 0x000fe400078e0003 */
[----:B------:R-:W-:-:S07]  /*29380*/  IMAD.MOV.U32 R4, RZ, RZ, R14 ;  /* 0x000000ffff047224 */ /* 0x000fce00078e000e */
[----:B0-----:R-:W-:Y:S05]  /*29390*/  WARPSYNC.COLLECTIVE R15, `(.L_x_12522) ;  /* 0x000000000f087348 */ /* 0x001fea0003c00000 */
[----:B------:R1:W2:Y:S02]  /*293a0*/  SHFL.IDX P6, R14, R13, R12, R11 ;  /* 0x0000000c0d0e7389 */ /* 0x0002a400000c000b */
[----:B012---:R-:W-:Y:S01]  /*293b0*/  ENDCOLLECTIVE ;  /* 0x000000000000791b */ /* 0x007fe20003800000 */
.L_x_12522:
[----:B------:R-:W-:Y:S02]  /*293c0*/  IMAD.MOV.U32 R13, RZ, RZ, R0 ;  /* 0x000000ffff0d7224 */ /* 0x000fe400078e0000 */
[----:B------:R-:W-:Y:S02]  /*293d0*/  IMAD.MOV.U32 R12, RZ, RZ, 0x1 ;  /* 0x00000001ff0c7424 */ /* 0x000fe400078e00ff */
[----:B------:R-:W-:-:S07]  /*293e0*/  IMAD.MOV.U32 R5, RZ, RZ, R14 ;  /* 0x000000ffff057224 */ /* 0x000fce00078e000e */
[----:B------:R-:W-:Y:S05]  /*293f0*/  WARPSYNC.COLLECTIVE R15, `(.L_x_12523) ;  /* 0x000000000f087348 */ /* 0x000fea0003c00000 */
[----:B------:R0:W1:Y:S02]  /*29400*/  SHFL.IDX P6, R14, R13, R12, R11 ;  /* 0x0000000c0d0e7389 */ /* 0x00006400000c000b */
[----:B01----:R-:W-:Y:S01]  /*29410*/  ENDCOLLECTIVE ;  /* 0x000000000000791b */ /* 0x003fe20003800000 */
.L_x_12523:
[----:B------:R-:W-:Y:S02]  /*29420*/  IMAD.MOV.U32 R13, RZ, RZ, R3 ;  /* 0x000000ffff0d7224 */ /* 0x000fe400078e0003 */
[----:B------:R-:W-:Y:S02]  /*29430*/  IMAD R2, R2, R7, RZ ;  /* 0x0000000702027224 */ /* 0x000fe400078e02ff */
[----:B------:R-:W-:-:S07]  /*29440*/  IMAD.MOV.U32 R7, RZ, RZ, R14 ;  /* 0x000000ffff077224 */ /* 0x000fce00078e000e */
[----:B------:R-:W-:Y:S05]  /*29450*/  WARPSYNC.COLLECTIVE R15, `(.L_x_12524) ;  /* 0x000000000f087348 */ /* 0x000fea0003c00000 */
[----:B------:R0:W1:Y:S02]  /*29460*/  SHFL.IDX P6, R14, R13, R12, R11 ;  /* 0x0000000c0d0e7389 */ /* 0x00006400000c000b */
[----:B01----:R-:W-:Y:S01]  /*29470*/  ENDCOLLECTIVE ;  /* 0x000000000000791b */ /* 0x003fe20003800000 */
.L_x_12524:
[----:B------:R-:W-:-:S13]  /*29480*/  ISETP.GE.AND P1, PT, R8, R2, PT ;  /* 0x000000020800720c */ /* 0x000fda0003f26270 */
[----:B------:R-:W-:Y:S01]  /*29490*/  @!P1 LEA R5, P3, R10, R5, 0x1 ;  /* 0x000000050a059211 */ /* 0x000fe200078608ff */
[----:B------:R-:W-:Y:S02]  /*294a0*/  IMAD.MOV.U32 R13, RZ, RZ, R0 ;  /* 0x000000ffff0d7224 */ /* 0x000fe400078e0000 */
[----:B------:R-:W-:Y:S02]  /*294b0*/  IMAD.MOV.U32 R12, RZ, RZ, 0x2 ;  /* 0x00000002ff0c7424 */ /* 0x000fe400078e00ff */
[----:B------:R-:W-:-:S05]  /*294c0*/  @!P1 IMAD.X R4, RZ, RZ, R4, P3 ;  /* 0x000000ffff049224 */ /* 0x000fca00018e0604 */
[----:B------:R-:W-:Y:S01]  /*294d0*/  @!P1 LOP3.LUT R5, R5, R4, RZ, 0x3c, !PT ;  /* 0x0000000405059212 */ /* 0x000fe200078e3cff */
[----:B------:R-:W-:-:S07]  /*294e0*/  IMAD.MOV.U32 R6, RZ, RZ, R14 ;  /* 0x000000ffff067224 */ /* 0x000fce00078e000e */
[----:B------:R-:W-:Y:S05]  /*294f0*/  WARPSYNC.COLLECTIVE R15, `(.L_x_12525) ;  /* 0x000000000f087348 */ /* 0x000fea0003c00000 */
[----:B------:R0:W1:Y:S02]  /*29500*/  SHFL.IDX P6, R14, R13, R12, R11 ;  /* 0x0000000c0d0e7389 */ /* 0x00006400000c000b */
[----:B01----:R-:W-:Y:S01]  /*29510*/  ENDCOLLECTIVE ;  /* 0x000000000000791b */ /* 0x003fe20003800000 */
.L_x_12525:
[----:B------:R-:W-:-:S04]  /*29520*/  @!P1 LOP3.LUT R4, R5, R4, RZ, 0x3c, !PT ;  /* 0x0000000405049212 */ /* 0x000fc800078e3cff */
[----:B------:R-:W-:-:S05]  /*29530*/  @!P1 LOP3.LUT R5, R5, R4, RZ, 0x3c, !PT ;  /* 0x0000000405059212 */ /* 0x000fca00078e3cff */
[----:B------:R-:W-:Y:S01]  /*29540*/  @!PT LDS RZ, [RZ] ;  /* 0x00000000fffff984 */ /* 0x000fe20000000800 */
[----:B------:R-:W-:Y:S01]  /*29550*/  @!PT LDS RZ, [RZ] ;  /* 0x00000000fffff984 */ /* 0x000fe20000000800 */
[----:B------:R-:W-:Y:S01]  /*29560*/  @!PT LDS RZ, [RZ] ;  /* 0x00000000fffff984 */ /* 0x000fe20000000800 */
[----:B------:R0:W-:Y:S01]  /*29570*/  @!P1 LDGSTS.E.BYPASS.LTC128B.128 [R9+0x18400], desc[UR40][R4.64], !P0 ;  /* 0x1840000004099fae */ /* 0x0001e2000c101d68 */
[----:B------:R-:W-:Y:S02]  /*29580*/  IMAD.MOV.U32 R13, RZ, RZ, R3 ;  /* 0x000000ffff0d7224 */ /* 0x000fe400078e0003 */
[----:B0-----:R-:W-:-:S05]  /*29590*/  VIADD R5, R8, 0x10 ;  /* 0x0000001008057836 */ /* 0x001fca0000000000 */
[----:B------:R-:W-:Y:S01]  /*295a0*/  ISETP.GE.AND P2, PT, R5, R2, PT ;  /* 0x000000020500720c */ /* 0x000fe20003f46270 */
[----:B------:R0:W-:-:S12]  /*295b0*/  STL [R1+0x4a8], R5 ;  /* 0x0004a80501007387 */ /* 0x0001d80000100800 */
[----:B0-----:R-:W-:Y:S01]  /*295c0*/  @!P2 LEA R5, P1, R10, R6, 0x1 ;  /* 0x000000060a05a211 */ /* 0x001fe200078208ff */
[----:B------:R-:W-:-:S12]  /*295d0*/  IMAD.MOV.U32 R6, RZ, RZ, R14 ;  /* 0x000000ffff067224 */ /* 0x000fd800078e000e */
[----:B------:R-:W-:Y:S05]  /*295e0*/  WARPSYNC.COLLECTIVE R15, `(.L_x_12526) ;  /* 0x000000000f087348 */ /* 0x000fea0003c00000 */
[----:B------:R0:W1:Y:S02]  /*295f0*/  SHFL.IDX P6, R14, R13, R12, R11 ;  /* 0x0000000c0d0e7389 */ /* 0x00006400000c000b */
[----:B01----:R-:W-:Y:S01]  /*29600*/  ENDCOLLECTIVE ;  /* 0x000000000000791b */ /* 0x003fe20003800000 */
.L_x_12526:
[----:B------:R-:W-:Y:S02]  /*29610*/  @!P2 IMAD.X R4, RZ, RZ, R7, P1 ;  /* 0x000000ffff04a224 */ /* 0x000fe400008e0607 */
[----:B------:R-:W-:-:S03]  /*29620*/  VIADD R7, R8, 0x20 ;  /* 0x0000002008077836 */ /* 0x000fc60000000000 */
[----:B------:R-:W-:Y:S02]  /*29630*/  @!P2 LOP3.LUT R5, R5, R4, RZ, 0x3c, !PT ;  /* 0x000000040505a212 */ /* 0x000fe400078e3cff */
[----:B------:R-:W-:Y:S01]  /*29640*/  ISETP.GE.AND P1, PT, R7, R2, PT ;  /* 0x000000020700720c */ /* 0x000fe20003f26270 */
[----:B------:R0:W-:Y:S01]  /*29650*/  STL [R1+0x4ac], R7 ;  /* 0x0004ac0701007387 */ /* 0x0001e20000100800 */
[----:B------:R-:W-:Y:S01]  /*29660*/  @!P2 LOP3.LUT R4, R5, R4, RZ, 0x3c, !PT ;  /* 0x000000040504a212 */ /* 0x000fe200078e3cff */
[----:B------:R-:W-:-:S03]  /*29670*/  IMAD.MOV.U32 R13, RZ, RZ, R0 ;  /* 0x000000ffff0d7224 */ /* 0x000fc600078e0000 */
[----:B------:R-:W-:Y:S01]  /*29680*/  @!P2 LOP3.LUT R5, R5, R4, RZ, 0x3c, !PT ;  /* 0x000000040505a212 */ /* 0x000fe200078e3cff */
[----:B------:R-:W-:-:S04]  /*29690*/  IMAD.MOV.U32 R12, RZ, RZ, 0x3 ;  /* 0x00000003ff0c7424 */ /* 0x000fc800078e00ff */
[----:B------:R-:W-:Y:S01]  /*296a0*/  @!PT LDS RZ, [RZ] ;  /* 0x00000000fffff984 */ /* 0x000fe20000000800 */
[----:B------:R-:W-:Y:S01]  /*296b0*/  @!PT LDS RZ, [RZ] ;  /* 0x00000000fffff984 */ /* 0x000fe20000000800 */
[----:B------:R-:W-:Y:S01]  /*296c0*/  @!PT LDS RZ, [RZ] ;  /* 0x00000000fffff984 */ /* 0x000fe20000000800 */
[----:B------:R1:W-:Y:S01]  /*296d0*/  @!P2 LDGSTS.E.BYPASS.LTC128B.128 [R9+0x18c00], desc[UR40][R4.64], !P0 ;  /* 0x18c000000409afae */ /* 0x0003e2000c101d68 */
[----:B0-----:R-:W-:-:S05]  /*296e0*/  VIADD R7, R8, 0x30 ;  /* 0x0000003008077836 */ /* 0x001fca0000000000 */
[----:B------:R0:W-:Y:S01]  /*296f0*/  STL [R1+0x4b8], R7 ;  /* 0x0004b80701007387 */ /* 0x0001e20000100800 */
[----:B-1----:R-:W-:-:S07]  /*29700*/  IMAD.MOV.U32 R4, RZ, RZ, R14 ;  /* 0x000000ffff047224 */ /* 0x002fce00078e000e */
[----:B0-----:R-:W-:Y:S05]  /*29710*/  WARPSYNC.COLLECTIVE R15, `(.L_x_12527) ;  /* 0x000000000f087348 */ /* 0x001fea0003c00000 */
[----:B------:R1:W2:Y:S02]  /*29720*/  SHFL.IDX P6, R14, R13, R12, R11 ;  /* 0x0000000c0d0e7389 */ /* 0x0002a400000c000b */
[----:B012---:R-:W-:Y:S01]  /*29730*/  ENDCOLLECTIVE ;  /* 0x000000000000791b */ /* 0x007fe20003800000 */
.L_x_12527:
        /* <DEDUP_REMOVED lines=10> */
.L_x_12528:
        /* <DEDUP_REMOVED lines=13> */
.L_x_12529:
        /* <DEDUP_REMOVED lines=10> */
.L_x_12530:
        /* <DEDUP_REMOVED lines=13> */
.L_x_12531:
        /* <DEDUP_REMOVED lines=10> */
.L_x_12532:
        /* <DEDUP_REMOVED lines=13> */
.L_x_12533:
        /* <DEDUP_REMOVED lines=10> */
.L_x_12534:
        /* <DEDUP_REMOVED lines=11> */
.L_x_12535:
        /* <DEDUP_REMOVED lines=10> */
.L_x_12536:
[----:B------:R-:W-:Y:S01]  /*29d80*/  @!PT LDS RZ, [RZ] ;  /* 0x00000000fffff984 */ /* 0x000fe20000000800 */
[----:B------:R-:W-:Y:S01]  /*29d90*/  @!PT LDS RZ, [RZ] ;  /* 0x00000000fffff984 */ /* 0x000fe20000000800 */
[----:B------:R-:W-:Y:S01]  /*29da0*/  @!PT LDS RZ, [RZ] ;  /* 0x00000000fffff984 */ /* 0x000fe20000000800 */
[----:B------:R1:W-:Y:S01]  /*29db0*/  @!P1 LDGSTS.E.BYPASS.LTC128B.128 [R9+0x1b400], desc[UR40][R4.64], !P0 ;  /* 0x1b40000004099fae */ /* 0x0003e2000c101d68 */
[----:B------:R-:W-:Y:S01]  /*29dc0*/  IMAD.MOV.U32 R3, RZ, RZ, R14 ;  /* 0x000000ffff037224 */ /* 0x000fe200078e000e */
[----:B------:R-:W-:Y:S06]  /*29dd0*/  BRA `(.L_x_12537) ;  /* 0xffffffa8009c7947 */ /* 0x000fec000383ffff */
.L_x_12415:
[----:B------:R-:W2:Y:S04]  /*29de0*/  LDL.LU R3, [R1+0x494] ;  /* 0x0004940001037983 */ /* 0x000ea80000300800 */
[----:B------:R-:W3:Y:S04]  /*29df0*/  LDL.LU R6, [R1+0x484] ;  /* 0x0004840001067983 */ /* 0x000ee80000300800 */
[----:B------:R-:W4:Y:S04]  /*29e00*/  LDL.LU R15, [R1+0x4a8] ;  /* 0x0004a800010f7983 */ /* 0x000f280000300800 */
[----:B------:R-:W5:Y:S04]  /*29e10*/  LDL.LU R9, [R1+0x47c] ;  /* 0x00047c0001097983 */ /* 0x000f680000300800 */
[----:B------:R-:W5:Y:S04]  /*29e20*/  LDL.LU R14, [R1+0x4ac] ;  /* 0x0004ac00010e7983 */ /* 0x000f680000300800 */
[----:B------:R-:W5:Y:S04]  /*29e30*/  LDL.LU R13, [R1+0x4b8] ;  /* 0x0004b800010d7983 */ /* 0x000f680000300800 */
[----:B------:R-:W5:Y:S04]  /*29e40*/  LDL.LU R11, [R1+0x4c0] ;  /* 0x0004c000010b7983 */ /* 0x000f680000300800 */
[----:B------:R-:W5:Y:S04]  /*29e50*/  LDL.LU R12, [R1+0x4bc] ;  /* 0x0004bc00010c7983 */ /* 0x000f680000300800 */
[----:B------:R-:W5:Y:S01]  /*29e60*/  LDL.LU R10, [R1+0x4c4] ;  /* 0x0004c400010a7983 */ /* 0x000f620000300800 */
[----:B------:R-:W-:Y:S01]  /*29e70*/  BSSY B0, `(.L_x_12538) ;  /* 0x000001b000007945 */ /* 0x000fe20003800000 */
[----:B--2---:R-:W-:-:S05]  /*29e80*/  IMAD R3, R3, R7, RZ ;  /* 0x0000000703037224 */ /* 0x004fca00078e02ff */
[-C--:B---3--:R-:W-:Y:S02]  /*29e90*/  ISETP.GE.AND P4, PT, R6, R3.reuse, PT ;  /* 0x000000030600720c */ /* 0x088fe40003f86270 */
[----:B----4-:R-:W-:Y:S02]  /*29ea0*/  ISETP.GE.AND P5, PT, R15, R3, PT ;  /* 0x000000030f00720c */ /* 0x010fe40003fa6270 */
[----:B-----5:R-:W-:-:S09]  /*29eb0*/  LOP3.LUT R9, R9, 0xffffffef, RZ, 0xc0, !PT ;  /* 0xffffffef09097812 */ /* 0x020fd200078ec0ff */
[----:B------:R-:W-:Y:S02]  /*29ec0*/  @P4 LOP3.LUT R9, R9, 0x10, RZ, 0xfc, !PT ;  /* 0x0000001009094812 */ /* 0x000fe400078efcff */
[----:B------:R-:W-:Y:S02]  /*29ed0*/  ISETP.GE.AND P6, PT, R14, R3, PT ;  /* 0x000000030e00720c */ /* 0x000fe40003fc6270 */
[----:B------:R-:W-:-:S04]  /*29ee0*/  LOP3.LUT R9, R9, 0xfffffff7, RZ, 0xc0, !PT ;  /* 0xfffffff709097812 */ /* 0x000fc800078ec0ff */
[----:B------:R-:W-:Y:S02]  /*29ef0*/  @P5 LOP3.LUT R9, R9, 0x8, RZ, 0xfc, !PT ;  /* 0x0000000809095812 */ /* 0x000fe400078efcff */
[----:B------:R-:W-:Y:S02]  /*29f00*/  ISETP.GE.AND P4, PT, R13, R3, PT ;  /* 0x000000030d00720c */ /* 0x000fe40003f86270 */
[----:B------:R-:W-:-:S04]  /*29f10*/  LOP3.LUT R9, R9, 0xfffffffb, RZ, 0xc0, !PT ;  /* 0xfffffffb09097812 */ /* 0x000fc800078ec0ff */
[----:B------:R-:W-:Y:S02]  /*29f20*/  @P6 LOP3.LUT R9, R9, 0x4, RZ, 0xfc, !PT ;  /* 0x0000000409096812 */ /* 0x000fe400078efcff */
[----:B------:R-:W-:Y:S02]  /*29f30*/  ISETP.GE.AND P6, PT, R11, R3, PT ;  /* 0x000000030b00720c */ /* 0x000fe40003fc6270 */
[----:B------:R-:W-:-:S04]  /*29f40*/  LOP3.LUT R9, R9, 0xfffffffd, RZ, 0xc0, !PT ;  /* 0xfffffffd09097812 */ /* 0x000fc800078ec0ff */
[----:B------:R-:W-:-:S04]  /*29f50*/  @P4 LOP3.LUT R9, R9, 0x2, RZ, 0xfc, !PT ;  /* 0x0000000209094812 */ /* 0x000fc800078efcff */
[----:B------:R-:W-:-:S04]  /*29f60*/  LOP3.LUT R9, R9, 0xffffffdf, RZ, 0xc0, !PT ;  /* 0xffffffdf09097812 */ /* 0x000fc800078ec0ff */
[----:B------:R-:W-:-:S05]  /*29f70*/  @P6 LOP3.LUT R9, R9, 0x20, RZ, 0xfc, !PT ;  /* 0x0000002009096812 */ /* 0x000fca00078efcff */
[----:B------:R0:W-:Y:S01]  /*29f80*/  STL [R1+0x47c], R9 ;  /* 0x00047c0901007387 */ /* 0x0001e20000100800 */
[-C--:B------:R-:W-:Y:S01]  /*29f90*/  ISETP.GE.AND P5, PT, R12, R3.reuse, PT ;  /* 0x000000030c00720c */ /* 0x080fe20003fa6270 */
[----:B------:R-:W-:Y:S01]  /*29fa0*/  IMAD.MOV.U32 R13, RZ, RZ, R0 ;  /* 0x000000ffff0d7224 */ /* 0x000fe200078e0000 */
[----:B------:R-:W-:Y:S01]  /*29fb0*/  ISETP.GE.AND P4, PT, R10, R3, PT ;  /* 0x000000030a00720c */ /* 0x000fe20003f86270 */
[----:B------:R-:W-:Y:S02]  /*29fc0*/  IMAD.MOV.U32 R12, RZ, RZ, RZ ;  /* 0x000000ffff0c7224 */ /* 0x000fe400078e00ff */
[----:B------:R-:W-:Y:S02]  /*29fd0*/  IMAD.MOV.U32 R11, RZ, RZ, 0x181f ;  /* 0x0000181fff0b7424 */ /* 0x000fe400078e00ff */
[----:B------:R-:W-:-:S08]  /*29fe0*/  IMAD.MOV.U32 R15, RZ, RZ, -0x1 ;  /* 0xffffffffff0f7424 */ /* 0x000fd000078e00ff */
[----:B0-----:R-:W-:Y:S05]  /*29ff0*/  WARPSYNC.COLLECTIVE R15, `(.L_x_12539) ;  /* 0x000000000f087348 */ /* 0x001fea0003c00000 */
[----:B------:R1:W2:Y:S02]  /*2a000*/  SHFL.IDX P6, R14, R13, R12, R11 ;  /* 0x0000000c0d0e7389 */ /* 0x0002a400000c000b */
[----:B012---:R-:W-:Y:S01]  /*2a010*/  ENDCOLLECTIVE ;  /* 0x000000000000791b */ /* 0x007fe20003800000 */
.L_x_12539:
[----:B------:R-:W-:Y:S05]  /*2a020*/  BSYNC B0 ;  /* 0x0000000000007941 */ /* 0x000fea0003800000 */
.L_x_12538:
[----:B------:R0:W5:Y:S04]  /*2a030*/  LDL.LU R9, [R1+0x47c] ;  /* 0x00047c0001097983 */ /* 0x0001680000300800 */
[----:B------:R0:W5:Y:S01]  /*2a040*/  LDL R7, [R1+0x46c] ;  /* 0x00046c0001077983 */ /* 0x0001620000100800 */
[----:B------:R-:W-:Y:S02]  /*2a050*/  IMAD.MOV.U32 R13, RZ, RZ, R2 ;  /* 0x000000ffff0d7224 */ /* 0x000fe400078e0002 */
[----:B------:R-:W-:Y:S02]  /*2a060*/  IMAD.MOV.U32 R12, RZ, RZ, RZ ;  /* 0x000000ffff0c7224 */ /* 0x000fe400078e00ff */
[----:B------:R-:W-:Y:S02]  /*2a070*/  IMAD.MOV.U32 R11, RZ, RZ, 0x181f ;  /* 0x0000181fff0b7424 */ /* 0x000fe400078e00ff */
[----:B------:R-:W-:-:S02]  /*2a080*/  IMAD.MOV.U32 R15, RZ, RZ, -0x1 ;  /* 0xffffffffff0f7424 */ /* 0x000fc400078e00ff */
[----:B0-----:R-:W-:-:S07]  /*2a090*/  IMAD.MOV.U32 R4, RZ, RZ, R14 ;  /* 0x000000ffff047224 */ /* 0x001fce00078e000e */
[----:B-----5:R-:W-:Y:S05]  /*2a0a0*/  WARPSYNC.COLLECTIVE R15, `(.L_x_12540) ;  /* 0x000000000f087348 */ /* 0x020fea0003c00000 */
[----:B------:R0:W1:Y:S02]  /*2a0b0*/  SHFL.IDX P6, R14, R13, R12, R11 ;  /* 0x0000000c0d0e7389 */ /* 0x00006400000c000b */
[----:B01---5:R-:W-:Y:S01]  /*2a0c0*/  ENDCOLLECTIVE ;  /* 0x000000000000791b */ /* 0x023fe20003800000 */
.L_x_12540:
[----:B------:R-:W-:Y:S02]  /*2a0d0*/  IMAD.MOV.U32 R13, RZ, RZ, R0 ;  /* 0x000000ffff0d7224 */ /* 0x000fe400078e0000 */
[----:B------:R-:W-:Y:S02]  /*2a0e0*/  IMAD.MOV.U32 R12, RZ, RZ, 0x1 ;  /* 0x00000001ff0c7424 */ /* 0x000fe400078e00ff */
[----:B------:R-:W-:Y:S01]  /*2a0f0*/  IMAD.MOV.U32 R5, RZ, RZ, R14 ;  /* 0x000000ffff057224 */ /* 0x000fe200078e000e */
[----:B------:R-:W-:-:S04]  /*2a100*/  LOP3.LUT R9, R9, 0xffbfffff, RZ, 0xc0, !PT ;  /* 0xffbfffff09097812 */ /* 0x000fc800078ec0ff */
[----:B------:R-:W-:-:S04]  /*2a110*/  @P5 LOP3.LUT R9, R9, 0x400000, RZ, 0xfc, !PT ;  /* 0x0040000009095812 */ /* 0x000fc800078efcff */
[C---:B------:R-:W-:Y:S02]  /*2a120*/  LOP3.LUT P5, RZ, R9.reuse, 0x10, RZ, 0xc0, !PT ;  /* 0x0000001009ff7812 */ /* 0x040fe400078ac0ff */
[----:B------:R-:W-:-:S04]  /*2a130*/  LOP3.LUT R9, R9, 0xffdfffff, RZ, 0xc0, !PT ;  /* 0xffdfffff09097812 */ /* 0x000fc800078ec0ff */
[----:B------:R-:W-:-:S04]  /*2a140*/  @P4 LOP3.LUT R9, R9, 0x200000, RZ, 0xfc, !PT ;  /* 0x0020000009094812 */ /* 0x000fc800078efcff */
[----:B------:R-:W-:Y:S01]  /*2a150*/  LOP3.LUT P4, RZ, R9, 0x8, RZ, 0xc0, !PT ;  /* 0x0000000809ff7812 */ /* 0x000fe2000788c0ff */
[----:B------:R0:W-:Y:S02]  /*2a160*/  STL [R1+0x47c], R9 ;  /* 0x00047c0901007387 */ /* 0x0001e40000100800 */
[----:B------:R-:W-:-:S05]  /*2a170*/  @!P5 LEA R5, P6, R8, R5, 0x1 ;  /* 0x000000050805d211 */ /* 0x000fca00078c08ff */
[----:B------:R-:W-:-:S05]  /*2a180*/  @!P5 IMAD.X R4, RZ, RZ, R4, P6 ;  /* 0x000000ffff04d224 */ /* 0x000fca00030e0604 */
[----:B0-----:R-:W-:-:S07]  /*2a190*/  @!P5 LOP3.LUT R5, R5, R4, RZ, 0x3c, !PT ;  /* 0x000000040505d212 */ /* 0x001fce00078e3cff */
[----:B------:R-:W-:Y:S05]  /*2a1a0*/  WARPSYNC.COLLECTIVE R15, `(.L_x_12541) ;  /* 0x000000000f087348 */ /* 0x000fea0003c00000 */
[----:B------:R0:W1:Y:S02]  /*2a1b0*/  SHFL.IDX P6, R14, R13, R12, R11 ;  /* 0x0000000c0d0e7389 */ /* 0x00006400000c000b */
[----:B01----:R-:W-:Y:S01]  /*2a1c0*/  ENDCOLLECTIVE ;  /* 0x000000000000791b */ /* 0x003fe20003800000 */
.L_x_12541:
        /* <DEDUP_REMOVED lines=15> */
.L_x_12542:
        /* <DEDUP_REMOVED lines=12> */
.L_x_12543:
        /* <DEDUP_REMOVED lines=12> */
.L_x_12544:
        /* <DEDUP_REMOVED lines=12> */
.L_x_12545:
        /* <DEDUP_REMOVED lines=12> */
.L_x_12546:
        /* <DEDUP_REMOVED lines=12> */
.L_x_12547:
        /* <DEDUP_REMOVED lines=12> */
.L_x_12548:
        /* <DEDUP_REMOVED lines=12> */
.L_x_12549:
        /* <DEDUP_REMOVED lines=11> */
.L_x_12550:
        /* <DEDUP_REMOVED lines=16> */
.L_x_12551:
[----:B------:R-:W-:Y:S02]  /*2a9b0*/  IMAD.MOV.U32 R13, RZ, RZ, R2 ;  /* 0x000000ffff0d7224 */ /* 0x000fe400078e0002 */
[----:B------:R-:W-:-:S07]  /*2a9c0*/  IMAD.MOV.U32 R6, RZ, RZ, R14 ;  /* 0x000000ffff067224 */ /* 0x000fce00078e000e */
[----:B------:R-:W-:Y:S05]  /*2a9d0*/  WARPSYNC.COLLECTIVE R15, `(.L_x_12552) ;  /* 0x000000000f087348 */ /* 0x000fea0003c00000 */
[----:B------:R0:W1:Y:S02]  /*2a9e0*/  SHFL.IDX P6, R14, R13, R12, R11 ;  /* 0x0000000c0d0e7389 */ /* 0x00006400000c000b */
[----:B01----:R-:W-:Y:S01]  /*2a9f0*/  ENDCOLLECTIVE ;  /* 0x000000000000791b */ /* 0x003fe20003800000 */
.L_x_12552:
[----:B------:R-:W-:Y:S02]  /*2aa00*/  IMAD.MOV.U32 R13, RZ, RZ, R0 ;  /* 0x000000ffff0d7224 */ /* 0x000fe400078e0000 */
[----:B------:R-:W-:Y:S02]  /*2aa10*/  IMAD.MOV.U32 R12, RZ, RZ, 0x7 ;  /* 0x00000007ff0c7424 */ /* 0x000fe400078e00ff */
[----:B------:R-:W-:-:S07]  /*2aa20*/  IMAD.MOV.U32 R4, RZ, RZ, R14 ;  /* 0x000000ffff047224 */ /* 0x000fce00078e000e */
[----:B------:R-:W-:Y:S05]  /*2aa30*/  WARPSYNC.COLLECTIVE R15, `(.L_x_12553) ;  /* 0x000000000f087348 */ /* 0x000fea0003c00000 */
[----:B------:R0:W1:Y:S02]  /*2aa40*/  SHFL.IDX P6, R14, R13, R12, R11 ;  /* 0x0000000c0d0e7389 */ /* 0x00006400000c000b */
[----:B01----:R-:W-:Y:S01]  /*2aa50*/  ENDCOLLECTIVE ;  /* 0x000000000000791b */ /* 0x003fe20003800000 */
.L_x_12553:
        /* <DEDUP_REMOVED lines=14> */
.L_x_12554:
[----:B------:R-:W-:Y:S01]  /*2ab40*/  IMAD.MOV.U32 R2, RZ, RZ, R14 ;  /* 0x000000ffff027224 */ /* 0x000fe200078e000e */
[----:B------:R-:W-:Y:S06]  /*2ab50*/  BRA `(.L_x_12555) ;  /* 0xffffffa800247947 */ /* 0x000fec000383ffff */
.L_x_12420:
[----:B0-----:R-:W3:Y:S02]  /*2ab60*/  LDL R2, [R1+0x460] ;  /* 0x0004600001027983 */ /* 0x001ee40000100800 */
[----:B---3--:R0:W3:Y:S02]  /*2ab70*/  SYNCS.PHASECHK.TRANS64.TRYWAIT P0, [R2+URZ+0x32420], R0 ;  /* 0x03242000020075a7 */ /* 0x0080e4000800017f */
[----:B---3--:R-:W-:Y:S05]  /*2ab80*/  @!P0 NANOSLEEP.SYNCS 0x989680 ;  /* 0x009896800000895d */ /* 0x008fea0003900000 */
[----:B------:R-:W3:Y:S02]  /*2ab90*/  @!P0 SYNCS.PHASECHK.TRANS64 P0, [R2+URZ+0x32420], R0 ;  /* 0x03242000020085a7 */ /* 0x000ee4000800007f */
[----:B---3--:R-:W-:Y:S05]  /*2aba0*/  @!P0 BRA `(.L_x_12420) ;  /* 0xfffffffc00ec8947 */ /* 0x008fea000383ffff */
[----:B------:R-:W-:Y:S05]  /*2abb0*/  BRA `(.L_x_12556) ;  /* 0xffffffa800a07947 */ /* 0x000fea000383ffff */
.L_x_12424:
[----:B0-----:R0:W3:Y:S02]  /*2abc0*/  SYNCS.PHASECHK.TRANS64.TRYWAIT P0, [R2+URZ+0x32460], R0 ;  /* 0x03246000020075a7 */ /* 0x0010e4000800017f */
[----:B---3--:R-:W-:Y:S05]  /*2abd0*/  @!P0 NANOSLEEP.SYNCS 0x989680 ;  /* 0x009896800000895d */ /* 0x008fea0003900000 */
[----:B------:R-:W3:Y:S02]  /*2abe0*/  @!P0 SYNCS.PHASECHK.TRANS64 P0, [R2+URZ+0x32460], R0 ;  /* 0x03246000020085a7 */ /* 0x000ee4000800007f */
[----:B---3--:R-:W-:Y:S05]  /*2abf0*/  @!P0 BRA `(.L_x_12424) ;  /* 0xfffffffc00f08947 */ /* 0x008fea000383ffff */
[----:B------:R-:W-:Y:S05]  /*2ac00*/  BRA `(.L_x_12557) ;  /* 0xffffffa800d07947 */ /* 0x000fea000383ffff */
.L_x_12439:
[----:B0-----:R0:W2:Y:S02]  /*2ac10*/  SYNCS.PHASECHK.TRANS64.TRYWAIT P0, [R3+URZ+0x32440], R2 ;  /* 0x03244002030075a7 */ /* 0x0010a4000800017f */
[----:B--2---:R-:W-:Y:S05]  /*2ac20*/  @!P0 NANOSLEEP.SYNCS 0x989680 ;  /* 0x009896800000895d */ /* 0x004fea0003900000 */
[----:B------:R-:W2:Y:S02]  /*2ac30*/  @!P0 SYNCS.PHASECHK.TRANS64 P0, [R3+URZ+0x32440], R2 ;  /* 0x03244002030085a7 */ /* 0x000ea4000800007f */
[----:B--2---:R-:W-:Y:S05]  /*2ac40*/  @!P0 BRA `(.L_x_12439) ;  /* 0xfffffffc00f08947 */ /* 0x004fea000383ffff */
[----:B------:R-:W-:Y:S05]  /*2ac50*/  BRA `(.L_x_12558) ;  /* 0xffffffb000ec7947 */ /* 0x000fea000383ffff */
.L_x_12444:
[----:B--2---:R2:W3:Y:S02]  /*2ac60*/  SYNCS.PHASECHK.TRANS64.TRYWAIT P0, [R3+URZ+0x32460], R2 ;  /* 0x03246002030075a7 */ /* 0x0044e4000800017f */
[----:B---3--:R-:W-:Y:S05]  /*2ac70*/  @!P0 NANOSLEEP.SYNCS 0x989680 ;  /* 0x009896800000895d */ /* 0x008fea0003900000 */
[----:B------:R-:W3:Y:S02]  /*2ac80*/  @!P0 SYNCS.PHASECHK.TRANS64 P0, [R3+URZ+0x32460], R2 ;  /* 0x03246002030085a7 */ /* 0x000ee4000800007f */
[----:B---3--:R-:W-:Y:S05]  /*2ac90*/  @!P0 BRA `(.L_x_12444) ;  /* 0xfffffffc00f08947 */ /* 0x008fea000383ffff */
[----:B------:R-:W-:Y:S05]  /*2aca0*/  BRA `(.L_x_12559) ;  /* 0xffffffb400707947 */ /* 0x000fea000383ffff */
.L_x_12455:
[----:B0-----:R0:W2:Y:S02]  /*2acb0*/  SYNCS.PHASECHK.TRANS64.TRYWAIT P0, [R2+URZ+0x32440], R3 ;  /* 0x03244003020075a7 */ /* 0x0010a4000800017f */
[----:B--2---:R-:W-:Y:S05]  /*2acc0*/  @!P0 NANOSLEEP.SYNCS 0x989680 ;  /* 0x009896800000895d */ /* 0x004fea0003900000 */
[----:B------:R-:W2:Y:S02]  /*2acd0*/  @!P0 SYNCS.PHASECHK.TRANS64 P0, [R2+URZ+0x32440], R3 ;  /* 0x03244003020085a7 */ /* 0x000ea4000800007f */
[----:B--2---:R-:W-:Y:S05]  /*2ace0*/  @!P0 BRA `(.L_x_12455) ;  /* 0xfffffffc00f08947 */ /* 0x004fea000383ffff */
[----:B------:R-:W-:Y:S05]  /*2acf0*/  BRA `(.L_x_12560) ;  /* 0xffffffbc00707947 */ /* 0x000fea000383ffff */
.L_x_12460:
[----:B--2---:R2:W3:Y:S02]  /*2ad00*/  SYNCS.PHASECHK.TRANS64.TRYWAIT P0, [R2+URZ+0x32460], R3 ;  /* 0x03246003020075a7 */ /* 0x0044e4000800017f */
[----:B---3--:R-:W-:Y:S05]  /*2ad10*/  @!P0 NANOSLEEP.SYNCS 0x989680 ;  /* 0x009896800000895d */ /* 0x008fea0003900000 */
[----:B------:R-:W3:Y:S02]  /*2ad20*/  @!P0 SYNCS.PHASECHK.TRANS64 P0, [R2+URZ+0x32460], R3 ;  /* 0x03246003020085a7 */ /* 0x000ee4000800007f */
[----:B---3--:R-:W-:Y:S05]  /*2ad30*/  @!P0 BRA `(.L_x_12460) ;  /* 0xfffffffc00f08947 */ /* 0x008fea000383ffff */
[----:B------:R-:W-:Y:S05]  /*2ad40*/  BRA `(.L_x_12561) ;  /* 0xffffffbc00f07947 */ /* 0x000fea000383ffff */
.L_x_12471:
[----:B0-----:R0:W2:Y:S02]  /*2ad50*/  SYNCS.PHASECHK.TRANS64.TRYWAIT P0, [R3+URZ+0x32440], R2 ;  /* 0x03244002030075a7 */ /* 0x0010a4000800017f */
[----:B--2---:R-:W-:Y:S05]  /*2ad60*/  @!P0 NANOSLEEP.SYNCS 0x989680 ;  /* 0x009896800000895d */ /* 0x004fea0003900000 */
[----:B------:R-:W2:Y:S02]  /*2ad70*/  @!P0 SYNCS.PHASECHK.TRANS64 P0, [R3+URZ+0x32440], R2 ;  /* 0x03244002030085a7 */ /* 0x000ea4000800007f */
[----:B--2---:R-:W-:Y:S05]  /*2ad80*/  @!P0 BRA `(.L_x_12471) ;  /* 0xfffffffc00f08947 */ /* 0x004fea000383ffff */
[----:B------:R-:W-:Y:S05]  /*2ad90*/  BRA `(.L_x_12562) ;  /* 0xffffffc400cc7947 */ /* 0x000fea000383ffff */
.L_x_12476:
[----:B--2---:R2:W3:Y:S02]  /*2ada0*/  SYNCS.PHASECHK.TRANS64.TRYWAIT P0, [R3+URZ+0x32460], R2 ;  /* 0x03246002030075a7 */ /* 0x0044e4000800017f */
[----:B---3--:R-:W-:Y:S05]  /*2adb0*/  @!P0 NANOSLEEP.SYNCS 0x989680 ;  /* 0x009896800000895d */ /* 0x008fea0003900000 */
[----:B------:R-:W3:Y:S02]  /*2adc0*/  @!P0 SYNCS.PHASECHK.TRANS64 P0, [R3+URZ+0x32460], R2 ;  /* 0x03246002030085a7 */ /* 0x000ee4000800007f */
[----:B---3--:R-:W-:Y:S05]  /*2add0*/  @!P0 BRA `(.L_x_12476) ;  /* 0xfffffffc00f08947 */ /* 0x008fea000383ffff */
[----:B------:R-:W-:Y:S05]  /*2ade0*/  BRA `(.L_x_12563) ;  /* 0xffffffc800507947 */ /* 0x000fea000383ffff */
.L_x_12488:
        /* <DEDUP_REMOVED lines=8> */
.L_x_12565:
[----:B------:R-:W-:Y:S05]  /*2ae70*/  BSYNC B0 ;  /* 0x0000000000007941 */ /* 0x000fea0003800000 */
.L_x_12564:
        /* <DEDUP_REMOVED lines=9> */
.L_x_12566:
        /* <DEDUP_REMOVED lines=18> */
.L_x_12567:
[----:B------:R-:W-:Y:S01]  /*2b030*/  IMAD.MOV.U32 R12, RZ, RZ, 0x2 ;  /* 0x00000002ff0c7424 */ /* 0x000fe200078e00ff */
[----:B------:R-:W-:-:S05]  /*2b040*/  SEL R7, R14, RZ, P1 ;  /* 0x000000ff0e077207 */ /* 0x000fca0000800000 */
[----:B------:R-:W-:-:S04]  /*2b050*/  IMAD.IADD R3, R2, 0x1, R7 ;  /* 0x0000000102037824 */ /* 0x000fc800078e0207 */
[----:B------:R-:W-:-:S07]  /*2b060*/  IMAD.MOV.U32 R13, RZ, RZ, R3 ;  /* 0x000000ffff0d7224 */ /* 0x000fce00078e0003 */
[----:B------:R-:W-:Y:S05]  /*2b070*/  WARPSYNC.COLLECTIVE R15, `(.L_x_12568) ;  /* 0x000000000f087348 */ /* 0x000fea0003c00000 */
[----:B------:R0:W1:Y:S02]  /*2b080*/  SHFL.UP P6, R14, R13, R12, R11 ;  /* 0x0400000c0d0e7389 */ /* 0x00006400000c000b */
[----:B01----:R-:W-:Y:S01]  /*2b090*/  ENDCOLLECTIVE ;  /* 0x000000000000791b */ /* 0x003fe20003800000 */
.L_x_12568:
        /* <DEDUP_REMOVED lines=8> */
.L_x_12569:
        /* <DEDUP_REMOVED lines=8> */
.L_x_12570:
        /* <DEDUP_REMOVED lines=8> */
.L_x_12571:
        /* <DEDUP_REMOVED lines=9> */
.L_x_12572:
[----:B------:R-:W-:Y:S01]  /*2b2b0*/  IMAD.MOV.U32 R16, RZ, RZ, R14 ;  /* 0x000000ffff107224 */ /* 0x000fe200078e000e */
[----:B------:R-:W-:Y:S06]  /*2b2c0*/  BRA `(.L_x_12573) ;  /* 0xffffffcc00a07947 */ /* 0x000fec000383ffff */
.L_x_12493:
        /* <DEDUP_REMOVED lines=8> */
.L_x_12575:
[----:B------:R-:W-:Y:S05]  /*2b350*/  BSYNC B0 ;  /* 0x0000000000007941 */ /* 0x000fea0003800000 */
.L_x_12574:
        /* <DEDUP_REMOVED lines=9> */
.L_x_12576:
[----:B------:R-:W-:Y:S01]  /*2b3f0*/  IMAD.MOV.U32 R12, RZ, RZ, 0x4 ;  /* 0x00000004ff0c7424 */ /* 0x000fe200078e00ff */
[----:B------:R-:W-:-:S05]  /*2b400*/  SEL R14, R14, RZ, P2 ;  /* 0x000000ff0e0e7207 */ /* 0x000fca0001000000 */
[----:B------:R-:W-:-:S04]  /*2b410*/  IMAD.IADD R3, R3, 0x1, R14 ;  /* 0x0000000103037824 */ /* 0x000fc800078e020e */
[----:B------:R-:W-:-:S07]  /*2b420*/  IMAD.MOV.U32 R13, RZ, RZ, R3 ;  /* 0x000000ffff0d7224 */ /* 0x000fce00078e0003 */
[----:B------:R-:W-:Y:S05]  /*2b430*/  WARPSYNC.COLLECTIVE R15, `(.L_x_12577) ;  /* 0x000000000f087348 */ /* 0x000fea0003c00000 */
[----:B------:R0:W1:Y:S02]  /*2b440*/  SHFL.UP P6, R14, R13, R12, R11 ;  /* 0x0400000c0d0e7389 */ /* 0x00006400000c000b */
[----:B01----:R-:W-:Y:S01]  /*2b450*/  ENDCOLLECTIVE ;  /* 0x000000000000791b */ /* 0x003fe20003800000 */
.L_x_12577:
[----:B------:R-:W-:Y:S01]  /*2b460*/  IMAD.MOV.U32 R12, RZ, RZ, 0x8 ;  /* 0x00000008ff0c7424 */ /* 0x000fe200078e00ff */
[----:B------:R-:W-:-:S05]  /*2b470*/  SEL R14, R14, RZ, P3 ;  /* 0x000000ff0e0e7207 */ /* 0x000fca0001800000 */
[----:B------:R-:W-:-:S04]  /*2b480*/  IMAD.IADD R3, R3, 0x1, R14 ;  /* 0x0000000103037824 */ /* 0x000fc800078e020e */
[----:B------:R-:W-:-:S07]  /*2b490*/  IMAD.MOV.U32 R13, RZ, RZ, R3 ;  /* 0x000000ffff0d7224 */ /* 0x000fce00078e0003 */
[----:B------:R-:W-:Y:S05]  /*2b4a0*/  WARPSYNC.COLLECTIVE R15, `(.L_x_12578) ;  /* 0x000000000f087348 */ /* 0x000fea0003c00000 */
[----:B------:R0:W1:Y:S02]  /*2b4b0*/  SHFL.UP P6, R14, R13, R12, R11 ;  /* 0x0400000c0d0e7389 */ /* 0x00006400000c000b */
[----:B01----:R-:W-:Y:S01]  /*2b4c0*/  ENDCOLLECTIVE ;  /* 0x000000000000791b */ /* 0x003fe20003800000 */
.L_x_12578:
[----:B------:R-:W-:Y:S01]  /*2b4d0*/  IMAD.MOV.U32 R12, RZ, RZ, 0x10 ;  /* 0x00000010ff0c7424 */ /* 0x000fe200078e00ff */
[----:B------:R-:W-:-:S05]  /*2b4e0*/  SEL R14, R14, RZ, P4 ;  /* 0x000000ff0e0e7207 */ /* 0x000fca0002000000 */
[----:B------:R-:W-:-:S04]  /*2b4f0*/  IMAD.IADD R3, R3, 0x1, R14 ;  /* 0x0000000103037824 */ /* 0x000fc800078e020e */
[----:B------:R-:W-:-:S07]  /*2b500*/  IMAD.MOV.U32 R13, RZ, RZ, R3 ;  /* 0x000000ffff0d7224 */ /* 0x000fce00078e0003 */
[----:B------:R-:W-:Y:S05]  /*2b510*/  WARPSYNC.COLLECTIVE R15, `(.L_x_12579) ;  /* 0x000000000f087348 */ /* 0x000fea0003c00000 */
[----:B------:R0:W1:Y:S02]  /*2b520*/  SHFL.UP P6, R14, R13, R12, R11 ;  /* 0x0400000c0d0e7389 */ /* 0x00006400000c000b */
[----:B01----:R-:W-:Y:S01]  /*2b530*/  ENDCOLLECTIVE ;  /* 0x000000000000791b */ /* 0x003fe20003800000 */
.L_x_12579:
        /* <DEDUP_REMOVED lines=8> */
.L_x_12580:
[----:B------:R-:W-:Y:S01]  /*2b5c0*/  IMAD.MOV.U32 R16, RZ, RZ, R14 ;  /* 0x000000ffff107224 */ /* 0x000fe200078e000e */
[----:B------:R-:W-:Y:S06]  /*2b5d0*/  BRA `(.L_x_12581) ;  /* 0xffffffcc00787947 */ /* 0x000fec000383ffff */
.L_x_12495:
[----:B------:R-:W-:Y:S01]  /*2b5e0*/  BSSY B0, `(.L_x_12582) ;  /* 0x0000006000007945 */ /* 0x000fe20003800000 */
[----:B------:R-:W-:Y:S01]  /*2b5f0*/  PLOP3.LUT P6, PT, P6, PT, PT, 0x8, 0x0 ;  /* 0x000000000000781c */ /* 0x000fe200037ce170 */
[----:B------:R-:W-:-:S12]  /*2b600*/  IMAD.MOV.U32 R15, RZ, RZ, -0x1 ;  /* 0xffffffffff0f7424 */ /* 0x000fd800078e00ff */
[----:B01---5:R-:W-:Y:S05]  /*2b610*/  WARPSYNC.COLLECTIVE R15, `(.L_x_12583) ;  /* 0x000000000f087348 */ /* 0x023fea0003c00000 */
[----:B------:R-:W-:Y:S01]  /*2b620*/  VOTE.ANY R14, PT, P6 ;  /* 0x00000000000e7806 */ /* 0x000fe200030e0100 */
[----:B01---5:R-:W-:Y:S06]  /*2b630*/  ENDCOLLECTIVE ;  /* 0x000000000000791b */ /* 0x023fec0003800000 */
.L_x_12583:
[----:B------:R-:W-:Y:S05]  /*2b640*/  BSYNC B0 ;  /* 0x0000000000007941 */ /* 0x000fea0003800000 */
.L_x_12582:
        /* <DEDUP_REMOVED lines=9> */
.L_x_12584:
[----:B------:R-:W-:Y:S01]  /*2b6e0*/  IMAD.MOV.U32 R17, RZ, RZ, R14 ;  /* 0x000000ffff117224 */ /* 0x000fe200078e000e */
[----:B------:R-:W-:Y:S06]  /*2b6f0*/  BRA `(.L_x_12585) ;  /* 0xffffffcc00687947 */ /* 0x000fec000383ffff */
.L_x_12497:
[----:B------:R-:W-:Y:S01]  /*2b700*/  BSSY B0, `(.L_x_12586) ;  /* 0x0000007000007945 */ /* 0x000fe20003800000 */
[----:B------:R-:W-:Y:S02]  /*2b710*/  IMAD.MOV.U32 R13, RZ, RZ, R3 ;  /* 0x000000ffff0d7224 */ /* 0x000fe400078e0003 */
[----:B------:R-:W-:Y:S02]  /*2b720*/  IMAD.MOV.U32 R11, RZ, RZ, 0x1f ;  /* 0x0000001fff0b7424 */ /* 0x000fe400078e00ff */
[----:B------:R-:W-:-:S07]  /*2b730*/  IMAD.MOV.U32 R15, RZ, RZ, -0x1 ;  /* 0xffffffffff0f7424 */ /* 0x000fce00078e00ff */
[----:B0123-5:R-:W-:Y:S05]  /*2b740*/  WARPSYNC.COLLECTIVE R15, `(.L_x_12587) ;  /* 0x000000000f087348 */ /* 0x02ffea0003c00000 */
[----:B------:R4:W0:Y:S02]  /*2b750*/  SHFL.IDX P6, R14, R13, R12, R11 ;  /* 0x0000000c0d0e7389 */ /* 0x00082400000c000b */
[----:B012345:R-:W-:Y:S01]  /*2b760*/  ENDCOLLECTIVE ;  /* 0x000000000000791b */ /* 0x03ffe20003800000 */
.L_x_12587:
[----:B------:R-:W-:Y:S05]  /*2b770*/  BSYNC B0 ;  /* 0x0000000000007941 */ /* 0x000fea0003800000 */
.L_x_12586:
[----:B------:R-:W-:Y:S01]  /*2b780*/  IMAD.MOV.U32 R3, RZ, RZ, R14 ;  /* 0x000000ffff037224 */ /* 0x000fe200078e000e */
[----:B------:R-:W-:Y:S06]  /*2b790*/  BRA `(.L_x_12588) ;  /* 0xffffffcc005c7947 */ /* 0x000fec000383ffff */
.L_x_12501:
[----:B0-----:R0:W2:Y:S02]  /*2b7a0*/  SYNCS.PHASECHK.TRANS64.TRYWAIT P0, [R0+URZ+0x32420], R3 ;  /* 0x03242003000075a7 */ /* 0x0010a4000800017f */
[----:B--2---:R-:W-:Y:S05]  /*2b7b0*/  @!P0 NANOSLEEP.SYNCS 0x989680 ;  /* 0x009896800000895d */ /* 0x004fea0003900000 */
[----:B------:R-:W2:Y:S02]  /*2b7c0*/  @!P0 SYNCS.PHASECHK.TRANS64 P0, [R0+URZ+0x32420], R3 ;  /* 0x03242003000085a7 */ /* 0x000ea4000800007f */
[----:B--2---:R-:W-:Y:S05]  /*2b7d0*/  @!P0 BRA `(.L_x_12501) ;  /* 0xfffffffc00f08947 */ /* 0x004fea000383ffff */
[----:B------:R-:W-:Y:S05]  /*2b7e0*/  BRA `(.L_x_12589) ;  /* 0xffffffd000e07947 */ /* 0x000fea000383ffff */
.L_x_12502:
        /* <DEDUP_REMOVED lines=11> */
.L_x_12591:
[----:B------:R-:W-:Y:S05]  /*2b8a0*/  BSYNC B0 ;  /* 0x0000000000007941 */ /* 0x000fea0003800000 */
.L_x_12590:
[----:B------:R-:W-:Y:S05]  /*2b8b0*/  BRA `(.L_x_12592) ;  /* 0xffffffd000c87947 */ /* 0x000fea000383ffff */
.L_x_12505:
[----:B------:R-:W-:Y:S01]  /*2b8c0*/  BSSY B1, `(.L_x_12593) ;  /* 0x0000006000017945 */ /* 0x000fe20003800000 */
[----:B------:R-:W-:-:S07]  /*2b8d0*/  IMAD.MOV.U32 R15, RZ, RZ, -0x1 ;  /* 0xffffffffff0f7424 */ /* 0x000fce00078e00ff */
[----:B012--5:R-:W-:Y:S05]  /*2b8e0*/  WARPSYNC.COLLECTIVE R15, `(.L_x_12594) ;  /* 0x000000000f0c7348 */ /* 0x027fea0003c00000 */
[----:B------:R-:W-:Y:S02]  /*2b8f0*/  ELECT P6, UR62, PT ;  /* 0x00000000003e782f */ /* 0x000fe400038c0000 */
[----:B------:R-:W-:Y:S01]  /*2b900*/  MOV R14, UR62 ;  /* 0x0000003e000e7c02 */ /* 0x000fe20008000f00 */
[----:B012--5:R-:W-:Y:S10]  /*2b910*/  ENDCOLLECTIVE ;  /* 0x000000000000791b */ /* 0x027ff40003800000 */
.L_x_12594:
[----:B------:R-:W-:Y:S05]  /*2b920*/  BSYNC B1 ;  /* 0x0000000000017941 */ /* 0x000fea0003800000 */
.L_x_12593:
[----:B------:R-:W-:Y:S05]  /*2b930*/  BRA `(.L_x_12595) ;  /* 0xffffffd000c07947 */ /* 0x000fea000383ffff */
.L_x_12507:
[----:B0-----:R0:W2:Y:S02]  /*2b940*/  SYNCS.PHASECHK.TRANS64.TRYWAIT P0, [R6+URZ], R5 ;  /* 0x00000005060075a7 */ /* 0x0010a4000800017f */
[----:B--2---:R-:W-:Y:S05]  /*2b950*/  @!P0 NANOSLEEP.SYNCS 0x989680 ;  /* 0x009896800000895d */ /* 0x004fea0003900000 */
[----:B------:R-:W2:Y:S02]  /*2b960*/  @!P0 SYNCS.PHASECHK.TRANS64 P0, [R6+URZ], R5 ;  /* 0x00000005060085a7 */ /* 0x000ea4000800007f */
[----:B--2---:R-:W-:Y:S05]  /*2b970*/  @!P0 BRA `(.L_x_12507) ;  /* 0xfffffffc00f08947 */ /* 0x004fea000383ffff */
[----:B------:R-:W-:Y:S05]  /*2b980*/  BRA `(.L_x_12596) ;  /* 0xffffffd000fc7947 */ /* 0x000fea000383ffff */
.L_x_12508:
[----:B--2---:R2:W3:Y:S02]  /*2b990*/  SYNCS.PHASECHK.TRANS64.TRYWAIT P0, [R7+URZ], R2 ;  /* 0x00000002070075a7 */ /* 0x0044e4000800017f */
[----:B---3--:R-:W-:Y:S05]  /*2b9a0*/  @!P0 NANOSLEEP.SYNCS 0x989680 ;  /* 0x009896800000895d */ /* 0x008fea0003900000 */
[----:B------:R-:W3:Y:S02]  /*2b9b0*/  @!P0 SYNCS.PHASECHK.TRANS64 P0, [R7+URZ], R2 ;  /* 0x00000002070085a7 */ /* 0x000ee4000800007f */
[----:B---3--:R-:W-:Y:S05]  /*2b9c0*/  @!P0 BRA `(.L_x_12508) ;  /* 0xfffffffc00f08947 */ /* 0x008fea000383ffff */
[----:B------:R-:W-:Y:S05]  /*2b9d0*/  BRA `(.L_x_12597) ;  /* 0xffffffd000f07947 */ /* 0x000fea000383ffff */
.L_x_12510:
[----:B---3--:R3:W4:Y:S02]  /*2b9e0*/  SYNCS.PHASECHK.TRANS64.TRYWAIT P0, [R4+URZ], R5 ;  /* 0x00000005040075a7 */ /* 0x008724000800017f */
[----:B----4-:R-:W-:Y:S05]  /*2b9f0*/  @!P0 NANOSLEEP.SYNCS 0x989680 ;  /* 0x009896800000895d */ /* 0x010fea0003900000 */
[----:B------:R-:W4:Y:S02]  /*2ba00*/  @!P0 SYNCS.PHASECHK.TRANS64 P0, [R4+URZ], R5 ;  /* 0x00000005040085a7 */ /* 0x000f24000800007f */
[----:B----4-:R-:W-:Y:S05]  /*2ba10*/  @!P0 BRA `(.L_x_12510) ;  /* 0xfffffffc00f08947 */ /* 0x010fea000383ffff */
[----:B------:R-:W-:Y:S05]  /*2ba20*/  BRA `(.L_x_12598) ;  /* 0xffffffd000f87947 */ /* 0x000fea000383ffff */
        .type           $_ZN7cutlass13device_kernelIN5flash11enable_sm90INS1_16FlashAttnFwdSm90INS1_25CollectiveMainloopFwdSm90ILi2EN4cute5tupleIJNS5_1CILi1EEES8_S8_EEENS6_IJNS7_ILi128EEENS7_ILi96EEENS7_ILi64EEEEEELi256ENS_10bfloat16_tEfNS_4arch4Sm90ELb0ELb1ELb0ELb1ELb0ELb0ELb1ELb1ELb0ELb1ELb0ELb0EEENS1_21CollectiveEpilogueFwdINS6_IJSA_NS7_ILi256EEESB_EEES9_SE_SG_Li256ELb1ELb1ELb0ELb0EEENS1_36VarlenDynamicPersistentTileSchedulerILi128ELi96ELi256ELi128ELb0ELb1ELb1ELb1ELb0ELb1EEEEEEEEEvNT_6ParamsE$_ZZN5flash25CollectiveMainloopFwdSm90ILi2EN4cute5tupleIJNS1_1CILi1EEES4_S4_EEENS2_IJNS3_ILi128EEENS3_ILi96EEENS3_ILi64EEEEEELi256EN7cutlass10bfloat16_tEfNSA_4arch4Sm90ELb0ELb1ELb0ELb1ELb0ELb0ELb1ELb1ELb0ELb1ELb0ELb0EE3mmaINS_16FlashAttnFwdSm90ISE_NS_21CollectiveEpilogueFwdINS2_IJS6_NS3_ILi256EEES7_EEES5_SB_SD_Li256ELb1ELb1ELb0ELb0EEENS_36VarlenDynamicPersistentTileSchedulerILi128ELi96ELi256ELi128ELb0ELb1ELb1ELb1ELb0ELb1EEEE13SharedStorageENS1_6TensorINS1_11ArrayEngineIfLm128EEENS1_6LayoutINS2_IJNS2_IJNS3_ILi2EEEST_NS3_ILi32EEEEEES4_S4_EEENS2_IJNS2_IJS4_ST_NS3_ILi4EEEEEENS3_ILi0EEESZ_EEEEEEENS_7SoftmaxILi2ELi0EEEEEbRKNSE_6ParamsENSA_25PipelineTmaAsyncNoClusterILi2ENSA_16PipelineTmaAsyncILi2EEEEES1B_RNSA_13PipelineStateILj2EEERT0_RT1_iRiRKNS_16SeqlenInfoQKNewKILb1ELb0EEENS2_IJiiiiEEERT_ENKUliT_T0_T1_E_clIZSF_ISO_S12_S14_EbS17_S1B_S1B_S1E_S1G_S1I_iS1J_S1N_S1O_S1Q_EUlRS1R_iE1_NS3_ILb0EEENS3_ILb1EEEEEDaiS1R_S1S_S1T_,@function
        .size           $_ZN7cutlass13device_kernelIN5flash11enable_sm90INS1_16FlashAttnFwdSm90INS1_25CollectiveMainloopFwdSm90ILi2EN4cute5tupleIJNS5_1CILi1EEES8_S8_EEENS6_IJNS7_ILi128EEENS7_ILi96EEENS7_ILi64EEEEEELi256ENS_10bfloat16_tEfNS_4arch4Sm90ELb0ELb1ELb0ELb1ELb0ELb0ELb1ELb1ELb0ELb1ELb0ELb0EEENS1_21CollectiveEpilogueFwdINS6_IJSA_NS7_ILi256EEESB_EEES9_SE_SG_Li256ELb1ELb1ELb0ELb0EEENS1_36VarlenDynamicPersistentTileSchedulerILi128ELi96ELi256ELi128ELb0ELb1ELb1ELb1ELb0ELb1EEEEEEEEEvNT_6ParamsE$_ZZN5flash25CollectiveMainloopFwdSm90ILi2EN4cute5tupleIJNS1_1CILi1EEES4_S4_EEENS2_IJNS3_ILi128EEENS3_ILi96EEENS3_ILi64EEEEEELi256EN7cutlass10bfloat16_tEfNSA_4arch4Sm90ELb0ELb1ELb0ELb1ELb0ELb0ELb1ELb1ELb0ELb1ELb0ELb0EE3mmaINS_16FlashAttnFwdSm90ISE_NS_21CollectiveEpilogueFwdINS2_IJS6_NS3_ILi256EEES7_EEES5_SB_SD_Li256ELb1ELb1ELb0ELb0EEENS_36VarlenDynamicPersistentTileSchedulerILi128ELi96ELi256ELi128ELb0ELb1ELb1ELb1ELb0ELb1EEEE13SharedStorageENS1_6TensorINS1_11ArrayEngineIfLm128EEENS1_6LayoutINS2_IJNS2_IJNS3_ILi2EEEST_NS3_ILi32EEEEEES4_S4_EEENS2_IJNS2_IJS4_ST_NS3_ILi4EEEEEENS3_ILi0EEESZ_EEEEEEENS_7SoftmaxILi2ELi0EEEEEbRKNSE_6ParamsENSA_25PipelineTmaAsyncNoClusterILi2ENSA_16PipelineTmaAsyncILi2EEEEES1B_RNSA_13PipelineStateILj2EEERT0_RT1_iRiRKNS_16SeqlenInfoQKNewKILb1ELb0EEENS2_IJiiiiEEERT_ENKUliT_T0_T1_E_clIZSF_ISO_S12_S14_EbS17_S1B_S1B_S1E_S1G_S1I_iS1J_S1N_S1O_S1Q_EUlRS1R_iE1_NS3_ILb0EEENS3_ILb1EEEEEDaiS1R_S1S_S1T_,(.L_x_15145 - $_ZN7cutlass13device_kernelIN5flash11enable_sm90INS1_16FlashAttnFwdSm90INS1_25CollectiveMainloopFwdSm90ILi2EN4cute5tupleIJNS5_1CILi1EEES8_S8_EEENS6_IJNS7_ILi128EEENS7_ILi96EEENS7_ILi64EEEEEELi256ENS_10bfloat16_tEfNS_4arch4Sm90ELb0ELb1ELb0ELb1ELb0ELb0ELb1ELb1ELb0ELb1ELb0ELb0EEENS1_21CollectiveEpilogueFwdINS6_IJSA_NS7_ILi256EEESB_EEES9_SE_SG_Li256ELb1ELb1ELb0ELb0EEENS1_36VarlenDynamicPersistentTileSchedulerILi128ELi96ELi256ELi128ELb0ELb1ELb1ELb1ELb0ELb1EEEEEEEEEvNT_6ParamsE$_ZZN5flash25CollectiveMainloopFwdSm90ILi2EN4cute5tupleIJNS1_1CILi1EEES4_S4_EEENS2_IJNS3_ILi128EEENS3_ILi96EEENS3_ILi64EEEEEELi256EN7cutlass10bfloat16_tEfNSA_4arch4Sm90ELb0ELb1ELb0ELb1ELb0ELb0ELb1ELb1ELb0ELb1ELb0ELb0EE3mmaINS_16FlashAttnFwdSm90ISE_NS_21CollectiveEpilogueFwdINS2_IJS6_NS3_ILi256EEES7_EEES5_SB_SD_Li256ELb1ELb1ELb0ELb0EEENS_36VarlenDynamicPersistentTileSchedulerILi128ELi96ELi256ELi128ELb0ELb1ELb1ELb1ELb0ELb1EEEE13SharedStorageENS1_6TensorINS1_11ArrayEngineIfLm128EEENS1_6LayoutINS2_IJNS2_IJNS3_ILi2EEEST_NS3_ILi32EEEEEES4_S4_EEENS2_IJNS2_IJS4_ST_NS3_ILi4EEEEEENS3_ILi0EEESZ_EEEEEEENS_7SoftmaxILi2ELi0EEEEEbRKNSE_6ParamsENSA_25PipelineTmaAsyncNoClusterILi2ENSA_16PipelineTmaAsyncILi2EEEEES1B_RNSA_13PipelineStateILj2EEERT0_RT1_iRiRKNS_16SeqlenInfoQKNewKILb1ELb0EEENS2_IJiiiiEEERT_ENKUliT_T0_T1_E_clIZSF_ISO_S12_S14_EbS17_S1B_S1B_S1E_S1G_S1I_iS1J_S1N_S1O_S1Q_EUlRS1R_iE1_NS3_ILb0EEENS3_ILb1EEEEEDaiS1R_S1S_S1T_)
$_ZN7cutlass13device_kernelIN5flash11enable_sm90INS1_16FlashAttnFwdSm90INS1_25CollectiveMainloopFwdSm90ILi2EN4cute5tupleIJNS5_1CILi1EEES8_S8_EEENS6_IJNS7_ILi128EEENS7_ILi96EEENS7_ILi64EEEEEELi256ENS_10bfloat16_tEfNS_4arch4Sm90ELb0ELb1ELb0ELb1ELb0ELb0ELb1ELb1ELb0ELb1ELb0ELb0EEENS1_21CollectiveEpilogueFwdINS6_IJSA_NS7_ILi256EEESB_EEES9_SE_SG_Li256ELb1ELb1ELb0ELb0EEENS1_36VarlenDynamicPersistentTileSchedulerILi128ELi96ELi256ELi128ELb0ELb1ELb1ELb1ELb0ELb1EEEEEEEEEvNT_6ParamsE$_ZZN5flash25CollectiveMainloopFwdSm90ILi2EN4cute5tupleIJNS1_1CILi1EEES4_S4_EEENS2_IJNS3_ILi128EEENS3_ILi96EEENS3_ILi64EEEEEELi256EN7cutlass10bfloat16_tEfNSA_4arch4Sm90ELb0ELb1ELb0ELb1ELb0ELb0ELb1ELb1ELb0ELb1ELb0ELb0EE3mmaINS_16FlashAttnFwdSm90ISE_NS_21CollectiveEpilogueFwdINS2_IJS6_NS3_ILi256EEES7_EEES5_SB_SD_Li256ELb1ELb1ELb0ELb0EEENS_36VarlenDynamicPersistentTileSchedulerILi128ELi96ELi256ELi128ELb0ELb1ELb1ELb1ELb0ELb1EEEE13SharedStorageENS1_6TensorINS1_11ArrayEngineIfLm128EEENS1_6LayoutINS2_IJNS2_IJNS3_ILi2EEEST_NS3_ILi32EEEEEES4_S4_EEENS2_IJNS2_IJS4_ST_NS3_ILi4EEEEEENS3_ILi0EEESZ_EEEEEEENS_7SoftmaxILi2ELi0EEEEEbRKNSE_6ParamsENSA_25PipelineTmaAsyncNoClusterILi2ENSA_16PipelineTmaAsyncILi2EEEEES1B_RNSA_13PipelineStateILj2EEERT0_RT1_iRiRKNS_16SeqlenInfoQKNewKILb1ELb0EEENS2_IJiiiiEEERT_ENKUliT_T0_T1_E_clIZSF_ISO_S12_S14_EbS17_S1B_S1B_S1E_S1G_S1I_iS1J_S1N_S1O_S1Q_EUlRS1R_iE1_NS3_ILb0EEENS3_ILb1EEEEEDaiS1R_S1S_S1T_:
        /* <DEDUP_REMOVED lines=47> */
.L_x_12600:
[----:B------:R-:W-:Y:S05]  /*2bd20*/  BSYNC B3 ;  /* 0x0000000000037941 */ /* 0x000fea0003800000 */
.L_x_12599:
        /* <DEDUP_REMOVED lines=17> */
.L_x_12602:
[----:B------:R-:W-:Y:S05]  /*2be40*/  BSYNC B3 ;  /* 0x0000000000037941 */ /* 0x000fea0003800000 */
.L_x_12601:
        /* <DEDUP_REMOVED lines=10> */
.L_x_12604:
[----:B------:R-:W-:Y:S05]  /*2bef0*/  BSYNC B3 ;  /* 0x0000000000037941 */ /* 0x000fea0003800000 */
.L_x_12603:
        /* <DEDUP_REMOVED lines=92> */
.L_x_12607:
[----:B------:R-:W-:Y:S05]  /*2c4c0*/  BSYNC B3 ;  /* 0x0000000000037941 */ /* 0x000fea0003800000 */
.L_x_12606:
        /* <DEDUP_REMOVED lines=17> */
.L_x_12609:
[----:B------:R-:W-:Y:S05]  /*2c5e0*/  BSYNC B3 ;  /* 0x0000000000037941 */ /* 0x000fea0003800000 */
.L_x_12608:
        /* <DEDUP_REMOVED lines=10> */
.L_x_12611:
[----:B------:R-:W-:Y:S05]  /*2c690*/  BSYNC B3 ;  /* 0x0000000000037941 */ /* 0x000fea0003800000 */
.L_x_12610:
        /* <DEDUP_REMOVED lines=392> */
.L_x_12618:
[----:B------:R-:W-:Y:S05]  /*2df20*/  BSYNC B5 ;  /* 0x0000000000057941 */ /* 0x000fea0003800000 */
.L_x_12617:
[----:B------:R-:W-:Y:S01]  /*2df30*/  LOP3.LUT R9, RZ, R9, RZ, 0x33, !PT ;  /* 0x00000009ff097212 */ /* 0x000fe200078e33ff */
[----:B------:R-:W-:Y:S06]  /*2df40*/  BRA `(.L_x_12619) ;  /* 0x0000000000287947 */ /* 0x000fec0003800000 */
.L_x_12616:
        /* <DEDUP_REMOVED lines=10> */
.L_x_12619:
[----:B------:R-:W-:Y:S05]  /*2dff0*/  BSYNC B4 ;  /* 0x0000000000047941 */ /* 0x000fea0003800000 */
.L_x_12615:
[----:B------:R-:W-:-:S05]  /*2e000*/  IMAD R9, R76, R9, R12 ;  /* 0x000000094c097224 */ /* 0x000fca00078e020c */
[----:B------:R-:W-:Y:S02]  /*2e010*/  VIMNMX R2, R2, R9, !PT ;  /* 0x0000000902027248 */ /* 0x000fe40007fe0100 */
[----:B------:R-:W-:-:S07]  /*2e020*/  VIADDMNMX R7, R9, R76, R7, PT ;  /* 0x0000004c09077246 */ /* 0x000fce0003800107 */
.L_x_12614:
[----:B------:R-:W-:Y:S05]  /*2e030*/  BSYNC B3 ;  /* 0x0000000000037941 */ /* 0x000fea0003800000 */
.L_x_12613:
        /* <DEDUP_REMOVED lines=137> */
.L_x_12625:
[----:B------:R-:W-:Y:S05]  /*2e8d0*/  BSYNC B5 ;  /* 0x0000000000057941 */ /* 0x000fea0003800000 */
.L_x_12624:
[----:B------:R-:W-:Y:S01]  /*2e8e0*/  LOP3.LUT R21, RZ, R21, RZ, 0x33, !PT ;  /* 0x00000015ff157212 */ /* 0x000fe200078e33ff */
[----:B------:R-:W-:Y:S06]  /*2e8f0*/  BRA `(.L_x_12626) ;  /* 0x0000000000287947 */ /* 0x000fec0003800000 */
.L_x_12623:
        /* <DEDUP_REMOVED lines=10> */
.L_x_12626:
[----:B------:R-:W-:Y:S05]  /*2e9a0*/  BSYNC B4 ;  /* 0x0000000000047941 */ /* 0x000fea0003800000 */
.L_x_12622:
[----:B------:R-:W-:-:S05]  /*2e9b0*/  IMAD R21, R76, R21, R12 ;  /* 0x000000154c157224 */ /* 0x000fca00078e020c */
[----:B------:R-:W-:Y:S02]  /*2e9c0*/  VIADDMNMX R9, R21, R76, R9, PT ;  /* 0x0000004c15097246 */ /* 0x000fe40003800109 */
[----:B------:R-:W-:-:S07]  /*2e9d0*/  VIMNMX R8, R8, R21, !PT ;  /* 0x0000001508087248 */ /* 0x000fce0007fe0100 */
.L_x_12621:
[----:B------:R-:W-:Y:S05]  /*2e9e0*/  BSYNC B3 ;  /* 0x0000000000037941 */ /* 0x000fea0003800000 */
.L_x_12620:
        /* <DEDUP_REMOVED lines=246> */
[----:B---3--:R-:W-:Y:S01]  /*2f950*/  FADD.FTZ R6, R152, R73 ;  /* 0x0000004998067221 */ /* 0x008fe20000010000 */
[----:B------:R-:W3:Y:S01]  /*2f960*/  MUFU.EX2 R13, R34 ;  /* 0x00000022000d7308 */ /* 0x000ee20000000800 */
[----:B----4-:R-:W-:-:S02]  /*2f970*/  FADD.FTZ R7, R153, R24 ;  /* 0x0000001899077221 */ /* 0x010fc40000010000 */
[----:B0-----:R-:W-:Y:S02]  /*2f980*/  FADD.FTZ R27, R25, R6 ;  /* 0x00000006191b7221 */ /* 0x001fe40000010000 */
[----:B-1----:R-:W-:-:S03]  /*2f990*/  FADD.FTZ R6, R158, R7 ;  /* 0x000000079e067221 */ /* 0x002fc60000010000 */
[----:B------:R-:W0:Y:S01]  /*2f9a0*/  MUFU.EX2 R21, R21 ;  /* 0x0000001500157308 */ /* 0x000e220000000800 */
[----:B--2---:R-:W-:Y:S01]  /*2f9b0*/  FADD.FTZ R24, R154, R27 ;  /* 0x0000001b9a187221 */ /* 0x004fe20000010000 */
[----:B-----5:R-:W-:-:S06]  /*2f9c0*/  FADD.FTZ R6, R155, R6 ;  /* 0x000000069b067221 */ /* 0x020fcc0000010000 */
[----:B------:R-:W1:Y:S01]  /*2f9d0*/  MUFU.EX2 R12, R12 ;  /* 0x0000000c000c7308 */ /* 0x000e620000000800 */
[----:B------:R-:W-:Y:S01]  /*2f9e0*/  FADD.FTZ R7, R213, R24 ;  /* 0x00000018d5077221 */ /* 0x000fe20000010000 */
[----:B------:R-:W-:-:S06]  /*2f9f0*/  FADD.FTZ R6, R157, R6 ;  /* 0x000000069d067221 */ /* 0x000fcc0000010000 */
[----:B------:R-:W2:Y:S08]  /*2fa00*/  MUFU.EX2 R20, R20 ;  /* 0x0000001400147308 */ /* 0x000eb00000000800 */
[----:B------:R-:W4:Y:S01]  /*2fa10*/  MUFU.EX2 R160, R160 ;  /* 0x000000a000a07308 */ /* 0x000f220000000800 */
[----:B------:R-:W-:Y:S01]  /*2fa20*/  FADD.FTZ R24, R156, R7 ;  /* 0x000000079c187221 */ /* 0x000fe20000010000 */
        /* <DEDUP_REMOVED lines=464> */
[----:B------:R-:W3:Y:S02]  /*31730*/  LD.E R2, desc[UR6][R6.64+0x1f8] ;  /* 0x0001f80606027980 */ /* 0x000ee4000c101900 */
[----:B---3--:R-:W-:-:S05]  /*31740*/  FMUL.FTZ R31, R9, R2 ;  /* 0x00000002091f7220 */ /* 0x008fca0000410000 */
[----:B------:R-:W-:Y:S04]  /*31750*/  ST.E desc[UR4][R6.64+0x1f8], R31 ;  /* 0x0001f81f06007985 */ /* 0x000fe8000c101904 */
[----:B------:R-:W3:Y:S01]  /*31760*/  LD.E R2, desc[UR6][R6.64+0x1fc] ;  /* 0x0001fc0606027980 */ /* 0x000ee2000c101900 */
[----:B------:R-:W-:Y:S01]  /*31770*/  LEA.HI R24, R207, 0x8, RZ, 0x19 ;  /* 0x00000008cf187811 */ /* 0x000fe200078fc8ff */
[----:B---3--:R-:W-:-:S05]  /*31780*/  FMUL.FTZ R9, R9, R2 ;  /* 0x0000000209097220 */ /* 0x008fca0000410000 */
[----:B------:R3:W-:Y:S04]  /*31790*/  ST.E desc[UR4][R6.64+0x1fc], R9 ;  /* 0x0001fc0906007985 */ /* 0x0007e8000c101904 */
[----:B0-----:R-:W4:Y:S01]  /*317a0*/  LDL.64 R2, [R0+0x80] ;  /* 0x0000800000027983 */ /* 0x001f220000100a00 */
[----:B------:R0:W-:Y:S06]  /*317b0*/  BAR.SYNC.DEFER_BLOCKING R24, 0x100 ;  /* 0x000400180000751d */ /* 0x0001ec0000010000 */
[----:B-1----:R-:W5:Y:S04]  /*317c0*/  LDL.64 R26, [R0] ;  /* 0x00000000001a7983 */ /* 0x002f680000100a00 */
[----:B--2---:R-:W2:Y:S04]  /*317d0*/  LDL.64 R28, [R0+0x98] ;  /* 0x00009800001c7983 */ /* 0x004ea80000100a00 */
[----:B---3--:R-:W0:Y:S04]  /*317e0*/  LDL.64 R8, [R0+0x88] ;  /* 0x0000880000087983 */ /* 0x008e280000100a00 */
[----:B----4-:R-:W3:Y:S04]  /*317f0*/  LD.E R31, desc[UR4][R2.64] ;  /* 0x00000004021f7980 */ /* 0x010ee8000c101900 */
[----:B-----5:R-:W4:Y:S04]  /*31800*/  LD.E R27, desc[UR6][R26.64] ;  /* 0x000000061a1b7980 */ /* 0x020f28000c101900 */
[----:B--2---:R-:W4:Y:S04]  /*31810*/  LD.E.64 R6, desc[UR4][R28.64] ;  /* 0x000000041c067980 */ /* 0x004f28000c101b00 */
[----:B---3--:R1:W-:Y:S04]  /*31820*/  ST.E desc[UR8][R2.64], R31 ;  /* 0x0000001f02007985 */ /* 0x0083e8000c101908 */
[----:B------:R-:W2:Y:S04]  /*31830*/  LD.E R33, desc[UR10][R2.64+0x4] ;  /* 0x0000040a02217980 */ /* 0x000ea8000c101900 */
[----:B--2---:R2:W-:Y:S04]  /*31840*/  ST.E desc[UR4][R2.64+0x4], R33 ;  /* 0x0000042102007985 */ /* 0x0045e8000c101904 */
[----:B------:R-:W3:Y:S04]  /*31850*/  LD.E R35, desc[UR6][R2.64+0x8] ;  /* 0x0000080602237980 */ /* 0x000ee8000c101900 */
[----:B---3--:R3:W-:Y:S04]  /*31860*/  ST.E desc[UR4][R2.64+0x8], R35 ;  /* 0x0000082302007985 */ /* 0x0087e8000c101904 */
[----:B------:R-:W5:Y:S04]  /*31870*/  LD.E R37, desc[UR6][R2.64+0xc] ;  /* 0x00000c0602257980 */ /* 0x000f68000c101900 */
[----:B-----5:R-:W-:Y:S04]  /*31880*/  ST.E desc[UR4][R2.64+0xc], R37 ;  /* 0x00000c2502007985 */ /* 0x020fe8000c101904 */
[----:B------:R-:W5:Y:S04]  /*31890*/  LD.E R29, desc[UR6][R2.64+0x10] ;  /* 0x00001006021d7980 */ /* 0x000f68000c101900 */
[----:B-----5:R5:W-:Y:S04]  /*318a0*/  ST.E desc[UR4][R2.64+0x10], R29 ;  /* 0x0000101d02007985 */ /* 0x020be8000c101904 */
[----:B-1----:R-:W4:Y:S04]  /*318b0*/  LD.E R31, desc[UR6][R2.64+0x14] ;  /* 0x00001406021f7980 */ /* 0x002f28000c101900 */
[----:B----4-:R1:W-:Y:S04]  /*318c0*/  ST.E desc[UR4][R2.64+0x14], R31 ;  /* 0x0000141f02007985 */ /* 0x0103e8000c101904 */
[----:B--2---:R-:W2:Y:S04]  /*318d0*/  LD.E R33, desc[UR6][R2.64+0x18] ;  /* 0x0000180602217980 */ /* 0x004ea8000c101900 */
[----:B--2---:R2:W-:Y:S04]  /*318e0*/  ST.E desc[UR4][R2.64+0x18], R33 ;  /* 0x0000182102007985 */ /* 0x0045e8000c101904 */
[----:B---3--:R-:W3:Y:S04]  /*318f0*/  LD.E R35, desc[UR6][R2.64+0x1c] ;  /* 0x00001c0602237980 */ /* 0x008ee8000c101900 */
[----:B---3--:R3:W-:Y:S04]  /*31900*/  ST.E desc[UR4][R2.64+0x1c], R35 ;  /* 0x00001c2302007985 */ /* 0x0087e8000c101904 */
[----:B-----5:R-:W4:Y:S04]  /*31910*/  LD.E R29, desc[UR6][R2.64+0x20] ;  /* 0x00002006021d7980 */ /* 0x020f28000c101900 */
[----:B----4-:R4:W-:Y:S04]  /*31920*/  ST.E desc[UR4][R2.64+0x20], R29 ;  /* 0x0000201d02007985 */ /* 0x0109e8000c101904 */
[----:B-1----:R-:W5:Y:S04]  /*31930*/  LD.E R31, desc[UR6][R2.64+0x24] ;  /* 0x00002406021f7980 */ /* 0x002f68000c101900 */
[----:B-----5:R1:W-:Y:S04]  /*31940*/  ST.E desc[UR4][R2.64+0x24], R31 ;  /* 0x0000241f02007985 */ /* 0x0203e8000c101904 */
[----:B--2---:R-:W2:Y:S04]  /*31950*/  LD.E R33, desc[UR6][R2.64+0x28] ;  /* 0x0000280602217980 */ /* 0x004ea8000c101900 */
[----:B--2---:R2:W-:Y:S04]  /*31960*/  ST.E desc[UR4][R2.64+0x28], R33 ;  /* 0x0000282102007985 */ /* 0x0045e8000c101904 */
[----:B---3--:R-:W3:Y:S04]  /*31970*/  LD.E R35, desc[UR6][R2.64+0x2c] ;  /* 0x00002c0602237980 */ /* 0x008ee8000c101900 */
[----:B---3--:R3:W-:Y:S04]  /*31980*/  ST.E desc[UR4][R2.64+0x2c], R35 ;  /* 0x00002c2302007985 */ /* 0x0087e8000c101904 */
[----:B----4-:R-:W4:Y:S04]  /*31990*/  LD.E R29, desc[UR6][R2.64+0x30] ;  /* 0x00003006021d7980 */ /* 0x010f28000c101900 */
        /* <DEDUP_REMOVED lines=229> */
[----:B---3--:R-:W3:Y:S01]  /*327f0*/  LD.E R35, desc[UR6][R2.64+0x1fc] ;  /* 0x0001fc0602237980 */ /* 0x008ee2000c101900 */
[----:B------:R-:W-:-:S02]  /*32800*/  R2UR UR30, R4 ;  /* 0x00000000041e72ca */ /* 0x000fc400000e0000 */
[C---:B------:R-:W-:Y:S02]  /*32810*/  R2UR UR31, R5.reuse ;  /* 0x00000000051f72ca */ /* 0x040fe400000e0000 */
[C---:B------:R-:W-:Y:S02]  /*32820*/  R2UR UR32, R4.reuse ;  /* 0x00000000042072ca */ /* 0x040fe400000e0000 */
[C---:B------:R-:W-:Y:S02]  /*32830*/  R2UR UR33, R5.reuse ;  /* 0x00000000052172ca */ /* 0x040fe400000e0000 */
[C---:B------:R-:W-:Y:S02]  /*32840*/  R2UR UR34, R4.reuse ;  /* 0x00000000042272ca */ /* 0x040fe400000e0000 */
[----:B------:R-:W-:Y:S01]  /*32850*/  R2UR UR35, R5 ;  /* 0x00000000052372ca */ /* 0x000fe200000e0000 */
[----:B---3--:R3:W-:Y:S04]  /*32860*/  ST.E desc[UR4][R2.64+0x1fc], R35 ;  /* 0x0001fc2302007985 */ /* 0x0087e8000c101904 */
[----:B0-----:R-:W5:Y:S01]  /*32870*/  LD.E R24, desc[UR6][R8.64] ;  /* 0x0000000608187980 */ /* 0x001f62000c101900 */
        /* <DEDUP_REMOVED lines=26> */
[----:B------:R-:W-:Y:S01]  /*32a20*/  IMAD R6, R27, 0xc00, R6 ;  /* 0x00000c001b067824 */ /* 0x000fe200078e0206 */
[----:B------:R-:W-:Y:S01]  /*32a30*/  F2FP.BF16.F32.PACK_AB R152, R25, R152 ;  /* 0x000000981998723e */ /* 0x000fe200000010ff */
[----:B------:R-:W5:Y:S04]  /*32a40*/  LD.E R26, desc[UR34][R2.64+0x8] ;  /* 0x00000822021a7980 */ /* 0x000f68000c101900 */
[----:B------:R-:W5:Y:S04]  /*32a50*/  LD.E R25, desc[UR32][R2.64+0x4] ;  /* 0x0000042002197980 */ /* 0x000f68000c101900 */
[----:B------:R-:W5:Y:S04]  /*32a60*/  LD.E R27, desc[UR46][R2.64+0xc] ;  /* 0x00000c2e021b7980 */ /* 0x000f68000c101900 */
[----:B------:R-:W5:Y:S04]  /*32a70*/  LD.E R28, desc[UR48][R2.64+0x10] ;  /* 0x00001030021c7980 */ /* 0x000f68000c101900 */
[----:B----4-:R-:W4:Y:S04]  /*32a80*/  LD.E R29, desc[UR50][R2.64+0x14] ;  /* 0x00001432021d7980 */ /* 0x010f28000c101900 */
[----:B------:R-:W4:Y:S04]  /*32a90*/  LD.E R30, desc[UR52][R2.64+0x18] ;  /* 0x00001834021e7980 */ /* 0x000f28000c101900 */
[----:B-1----:R-:W4:Y:S04]  /*32aa0*/  LD.E R31, desc[UR54][R2.64+0x1c] ;  /* 0x00001c36021f7980 */ /* 0x002f28000c101900 */
[----:B------:R-:W4:Y:S04]  /*32ab0*/  LD.E R32, desc[UR60][R2.64+0x20] ;  /* 0x0000203c02207980 */ /* 0x000f28000c101900 */
[----:B--2---:R-:W4:Y:S04]  /*32ac0*/  LD.E R33, desc[UR58][R2.64+0x24] ;  /* 0x0000243a02217980 */ /* 0x004f28000c101900 */
[----:B------:R-:W4:Y:S04]  /*32ad0*/  LD.E R34, desc[UR56][R2.64+0x28] ;  /* 0x0000283802227980 */ /* 0x000f28000c101900 */
[----:B---3--:R-:W4:Y:S04]  /*32ae0*/  LD.E R35, desc[UR4][R2.64+0x2c] ;  /* 0x00002c0402237980 */ /* 0x008f28000c101900 */
        /* <DEDUP_REMOVED lines=51> */
[----:B-----5:R-:W-:-:S03]  /*32e20*/  ISETP.NE.U32.AND P1, PT, R24, RZ, PT ;  /* 0x000000ff1800720c */ /* 0x020fc60003f25070 */
        /* <DEDUP_REMOVED lines=66> */
[----:B------:R-:W-:-:S02]  /*33250*/  R2UR UR6, R6 ;  /* 0x00000000060672ca */ /* 0x000fc400000e0000 */
[----:B------:R-:W-:Y:S02]  /*33260*/  R2UR UR7, R7 ;  /* 0x00000000070772ca */ /* 0x000fe400000e0000 */
[----:B------:R-:W-:Y:S02]  /*33270*/  F2FP.BF16.F32.PACK_AB R154, R213, R154 ;  /* 0x0000009ad59a723e */ /* 0x000fe400000010ff */
[----:B------:R-:W-:Y:S02]  /*33280*/  F2FP.BF16.F32.PACK_AB R153, R158, R153 ;  /* 0x000000999e99723e */ /* 0x000fe400000010ff */
[----:B------:R-:W-:Y:S01]  /*33290*/  F2FP.BF16.F32.PACK_AB R155, R157, R155 ;  /* 0x0000009b9d9b723e */ /* 0x000fe200000010ff */
[----:B------:R-:W-:Y:S01]  /*332a0*/  VOTEU.ANY UP0, P1 ;  /* 0x00000000003f7886 */ /* 0x000fe20000800100 */
        /* <DEDUP_REMOVED lines=5081> */
.L_x_12627:
[----:B------:R-:W-:-:S04]  /*47040*/  IMAD.MOV.U32 R213, RZ, RZ, 0x0 ;  /* 0x00000000ffd57424 */ /* 0x000fc800078e00ff */
[----:B01----:R-:W-:Y:S05]  /*47050*/  RET.REL.NODEC R212 `(_ZN7cutlass13device_kernelIN5flash11enable_sm90INS1_16FlashAttnFwdSm90INS1_25CollectiveMainloopFwdSm90ILi2EN4cute5tupleIJNS5_1CILi1EEES8_S8_EEENS6_IJNS7_ILi128EEENS7_ILi96EEENS7_ILi64EEEEEELi256ENS_10bfloat16_tEfNS_4arch4Sm90ELb0ELb1ELb0ELb1ELb0ELb0ELb1ELb1ELb0ELb1ELb0ELb0EEENS1_21CollectiveEpilogueFwdINS6_IJSA_NS7_ILi256EEESB_EEES9_SE_SG_Li256ELb1ELb1ELb0ELb0EEENS1_36VarlenDynamicPersistentTileSchedulerILi128ELi96ELi256ELi128ELb0ELb1ELb1ELb1ELb0ELb1EEEEEEEEEvNT_6ParamsE) ;  /* 0xfffffb8cd4e87950 */ /* 0x003fea0003c3ffff */
.L_x_12605:
[----:B0-----:R0:W1:Y:S02]  /*47060*/  SYNCS.PHASECHK.TRANS64.TRYWAIT P1, [R2+URZ], R3 ;  /* 0x00000003020075a7 */ /* 0x001064000802017f */
[----:B-1----:R-:W-:Y:S05]  /*47070*/  @!P1 NANOSLEEP.SYNCS 0x989680 ;  /* 0x009896800000995d */ /* 0x002fea0003900000 */
[----:B------:R-:W1:Y:S02]  /*47080*/  @!P1 SYNCS.PHASECHK.TRANS64 P1, [R2+URZ], R3 ;  /* 0x00000003020095a7 */ /* 0x000e64000802007f */
[----:B-1----:R-:W-:Y:S05]  /*47090*/  @!P1 BRA `(.L_x_12605) ;  /* 0xfffffffc00f09947 */ /* 0x002fea000383ffff */
[----:B------:R-:W-:Y:S05]  /*470a0*/  BRA `(.L_x_12604) ;  /* 0xfffffe4c00907947 */ /* 0x000fea000383ffff */
.L_x_12612:
[----:B0-----:R0:W1:Y:S02]  /*470b0*/  SYNCS.PHASECHK.TRANS64.TRYWAIT P1, [R8+URZ], R9 ;  /* 0x00000009080075a7 */ /* 0x001064000802017f */
[----:B-1----:R-:W-:Y:S05]  /*470c0*/  @!P1 NANOSLEEP.SYNCS 0x989680 ;  /* 0x009896800000995d */ /* 0x002fea0003900000 */
[----:B------:R-:W1:Y:S02]  /*470d0*/  @!P1 SYNCS.PHASECHK.TRANS64 P1, [R8+URZ], R9 ;  /* 0x00000009080095a7 */ /* 0x000e64000802007f */
[----:B-1----:R-:W-:Y:S05]  /*470e0*/  @!P1 BRA `(.L_x_12612) ;  /* 0xfffffffc00f09947 */ /* 0x002fea000383ffff */
[----:B------:R-:W-:Y:S05]  /*470f0*/  BRA `(.L_x_12611) ;  /* 0xfffffe5400647947 */ /* 0x000fea000383ffff */
.L_x_12628:
        /* <DEDUP_REMOVED lines=16> */
.L_x_15145:


//--------------------- .text._ZN7cutlass13device_kernelIN5flash11enable_sm90INS1_16FlashAttnFwdSm90INS1_25CollectiveMainloopFwdSm90ILi2EN4cute5tupleIJNS5_1CILi1EEES8_S8_EEENS6_IJNS7_ILi128EEENS7_ILi96EEENS7_ILi64EEEEEELi256ENS_10bfloat16_tEfNS_4arch4Sm90ELb0ELb1ELb0ELb1ELb0ELb1ELb1ELb1ELb0ELb1ELb0ELb0EEENS1_21CollectiveEpilogueFwdINS6_IJSA_NS7_ILi256EEESB_EEES9_SE_SG_Li256ELb1ELb1ELb0ELb0EEENS1_36VarlenDynamicPersistentTileSchedulerILi128ELi96ELi256ELi128ELb0ELb1ELb1ELb1ELb0ELb1EEEEEEEEEvNT_6ParamsE --------------------------
	.section	.text._ZN7cutlass13device_kernelIN5flash11enable_sm90INS1_16FlashAttnFwdSm90INS1_25CollectiveMainloopFwdSm90ILi2EN4cute5tupleIJNS5_1CILi1EEES8_S8_EEENS6_IJNS7_ILi128EEENS7_ILi96EEENS7_ILi64EEEEEELi256ENS_10bfloat16_tEfNS_4arch4Sm90ELb0ELb1ELb0ELb1ELb0ELb1ELb1ELb1ELb0ELb1ELb0ELb0EEENS1_21CollectiveEpilogueFwdINS6_IJSA_NS7_ILi256EEESB_EEES9_SE_SG_Li256ELb1ELb1ELb0ELb0EEENS1_36VarlenDynamicPersistentTileSchedulerILi128ELi96ELi256ELi128ELb0ELb1ELb1ELb1ELb0ELb1EEEEEEEEEvNT_6ParamsE,"ax",@progbits
	.align	128
.text._ZN7cutlass13device_kernelIN5flash11enable_sm90INS1_16FlashAttnFwdSm90INS1_25CollectiveMainloopFwdSm90ILi2EN4cute5tupleIJNS5_1CILi1EEES8_S8_EEENS6_IJNS7_ILi128EEENS7_ILi96EEENS7_ILi64EEEEEELi256ENS_10bfloat16_tEfNS_4arch4Sm90ELb0ELb1ELb0ELb1ELb0ELb1ELb1ELb1ELb0ELb1ELb0ELb0EEENS1_21CollectiveEpilogueFwdINS6_IJSA_NS7_ILi256EEESB_EEES9_SE_SG_Li256ELb1ELb1ELb0ELb0EEENS1_36VarlenDynamicPersistentTileSchedulerILi128ELi96ELi256ELi128ELb0ELb1ELb1ELb1ELb0ELb1EEEEEEEEEvNT_6ParamsE:
        .type           _ZN7cutlass13device_kernelIN5flash11enable_sm90INS1_16FlashAttnFwdSm90INS1_25CollectiveMainloopFwdSm90ILi2EN4cute5tupleIJNS5_1CILi1EEES8_S8_EEENS6_IJNS7_ILi128EEENS7_ILi96EEENS7_ILi64EEEEEELi256ENS_10bfloat16_tEfNS_4arch4Sm90ELb0ELb1ELb0ELb1ELb0ELb1ELb1ELb1ELb0ELb1ELb0ELb0EEENS1_21CollectiveEpilogueFwdINS6_IJSA_NS7_ILi256EEESB_EEES9_SE_SG_Li256ELb1ELb1ELb0ELb0EEENS1_36VarlenDynamicPersistentTileSchedulerILi128ELi96ELi256ELi128ELb0ELb1ELb1ELb1ELb0ELb1EEEEEEEEEvNT_6ParamsE,@function
        .size           _ZN7cutlass13device_kernelIN5flash11enable_sm90INS1_16FlashAttnFwdSm90INS1_25CollectiveMainloopFwdSm90ILi2EN4cute5tupleIJNS5_1CILi1EEES8_S8_EEENS6_IJNS7_ILi128EEENS7_ILi96EEENS7_ILi64EEEEEELi256ENS_10bfloat16_tEfNS_4arch4Sm90ELb0ELb1ELb0ELb1ELb0ELb1ELb1ELb1ELb0ELb1ELb0ELb0EEENS1_21CollectiveEpilogueFwdINS6_IJSA_NS7_ILi256EEESB_EEES9_SE_SG_Li256ELb1ELb1ELb0ELb0EEENS1_36VarlenDynamicPersistentTileSchedulerILi128ELi96ELi256ELi128ELb0ELb1ELb1ELb1ELb0ELb1EEEEEEEEEvNT_6ParamsE,(.L_x_15147 - _ZN7cutlass13device_kernelIN5flash11enable_sm90INS1_16FlashAttnFwdSm90INS1_25CollectiveMainloopFwdSm90ILi2EN4cute5tupleIJNS5_1CILi1EEES8_S8_EEENS6_IJNS7_ILi128EEENS7_ILi96EEENS7_ILi64EEEEEELi256ENS_10bfloat16_tEfNS_4arch4Sm90ELb0ELb1ELb0ELb1ELb0ELb1ELb1ELb1ELb0ELb1ELb0ELb0EEENS1_21CollectiveEpilogueFwdINS6_IJSA_NS7_ILi256EEESB_EEES9_SE_SG_Li256ELb1ELb1ELb0ELb0EEENS1_36VarlenDynamicPersistentTileSchedulerILi128ELi96ELi256ELi128ELb0ELb1ELb1ELb1ELb0ELb1EEEEEEEEEvNT_6ParamsE)
        .other          _ZN7cutlass13device_kernelIN5flash11enable_sm90INS1_16FlashAttnFwdSm90INS1_25CollectiveMainloopFwdSm90ILi2EN4cute5tupleIJNS5_1CILi1EEES8_S8_EEENS6_IJNS7_ILi128EEENS7_ILi96EEENS7_ILi64EEEEEELi256ENS_10bfloat16_tEfNS_4arch4Sm90ELb0ELb1ELb0ELb1ELb0ELb1ELb1ELb1ELb0ELb1ELb0ELb0EEENS1_21CollectiveEpilogueFwdINS6_IJSA_NS7_ILi256EEESB_EEES9_SE_SG_Li256ELb1ELb1ELb0ELb0EEENS1_36VarlenDynamicPersistentTileSchedulerILi128ELi96ELi256ELi128ELb0ELb1ELb1ELb1ELb0ELb1EEEEEEEEEvNT_6ParamsE,@"STO_CUDA_ENTRY STV_DEFAULT"
_ZN7cutlass13device_kernelIN5flash11enable_sm90INS1_16FlashAttnFwdSm90INS1_25CollectiveMainloopFwdSm90ILi2EN4cute5tupleIJNS5_1CILi1EEES8_S8_EEENS6_IJNS7_ILi128EEENS7_ILi96EEENS7_ILi64EEEEEELi256ENS_10bfloat16_tEfNS_4arch4Sm90ELb0ELb1ELb0ELb1ELb0ELb1ELb1ELb1ELb0ELb1ELb0ELb0EEENS1_21CollectiveEpilogueFwdINS6_IJSA_NS7_ILi256EEESB_EEES9_SE_SG_Li256ELb1ELb1ELb0ELb0EEENS1_36VarlenDynamicPersistentTileSchedulerILi128ELi96ELi256ELi128ELb0ELb1ELb1ELb1ELb0ELb1EEEEEEEEEvNT_6ParamsE:
[----:B------:R-:W0:Y:S02]  /*0000*/  LDC R1, c[0x0][0x28] ;  /* 0x00000a00ff017b82 */ /* 0x000e240000000800 */
[----:B0-----:R-:W-:-:S05]  /*0010*/  VIADD R1, R1, 0xfffffb20 ;  /* 0xfffffb2001017836 */ /* 0x001fca0000000000 */
[----:B------:R-:W-:Y:S01]  /*0020*/  R2UR UR4, R1 ;  /* 0x00000000010472ca */ /* 0x000fe200000e0000 */
[----:B------:R-:W0:Y:S01]  /*0030*/  S2R R3, SR_TID.X ;  /* 0x0000000000037919 */ /* 0x000e220000002100 */
[----:B------:R-:W-:Y:S01]  /*0040*/  ELECT P0, URZ, PT ;  /* 0x00000000003f782f */ /* 0x000fe20003800000 */
[----:B------:R-:W-:Y:S01]  /*0050*/  BSSY B0, `(.L_x_12629) ;  /* 0x0000018000007945 */ /* 0x000fe20003800000 */
[----:B------:R-:W-:Y:S01]  /*0060*/  ULDC UR37, c[0x0][0x20] ;  /* 0x0000080000257ab9 */ /* 0x000fe20000000800 */
[----:B------:R-:W-:-:S08]  /*0070*/  ULDC UR36, c[0x0][0x24] ;  /* 0x0000090000247ab9 */ /* 0x000fd00000000800 */
[----:B------:R-:W-:-:S04]  /*0080*/  UIADD3 UR37, UP0, UR4, UR37, URZ ;  /* 0x0000002504257290 */ /* 0x000fc8000ff1e03f */
[----:B------:R-:W-:Y:S01]  /*0090*/  UIADD3.X UR36, URZ, UR36, URZ, UP0, !UPT ;  /* 0x000000243f247290 */ /* 0x000fe200087fe43f */
        /* <DEDUP_REMOVED lines=19> */
.L_x_12630:
[----:B------:R-:W-:Y:S05]  /*01d0*/  BSYNC B0 ;  /* 0x0000000000007941 */ /* 0x000fea0003800000 */
.L_x_12629:
        /* <DEDUP_REMOVED lines=43> */
.L_x_12631:
        /* <DEDUP_REMOVED lines=22> */
.L_x_12632:
        /* <DEDUP_REMOVED lines=18> */
.L_x_12633:
        /* <DEDUP_REMOVED lines=22> */
.L_x_12634:
        /* <DEDUP_REMOVED lines=22> */
.L_x_12635:
[----:B------:R-:W-:Y:S01]  /*09d0*/  PLOP3.LUT P0, PT, PT, PT, UP0, 0x80, 0x0 ;  /* 0x000000000000781c */ /* 0x000fe20003f0f008 */
[----:B------:R-:W-:Y:S01]  /*09e0*/  UMOV UR38, 0x1 ;  /* 0x0000000100267882 */ /* 0x000fe20000000000 */
[----:B------:R-:W-:Y:S01]  /*09f0*/  NOP ;  /* 0x0000000000007918 */ /* 0x000fe20000000000 */
[----:B------:R-:W-:Y:S01]  /*0a00*/  USEL UR38, UR38, 0x2, !UP0 ;  /* 0x0000000226267887 */ /* 0x000fe2000c000000 */
[----:B------:R-:W-:Y:S01]  /*0a10*/  BSSY B9, `(.L_x_12636) ;  /* 0x00035e2000097945 */ /* 0x000fe20003800000 */
[----:B------:R-:W-:Y:S01]  /*0a20*/  ULDC.64 UR42, c[0x0][0x208] ;  /* 0x00008200002a7ab9 */ /* 0x000fe20000000a00 */
[----:B------:R-:W-:Y:S02]  /*0a30*/  IMAD.U32 R18, RZ, RZ, UR37 ;  /* 0x00000025ff127e24 */ /* 0x000fe4000f8e00ff */
[----:B------:R-:W-:Y:S01]  /*0a40*/  IMAD.U32 R19, RZ, RZ, UR36 ;  /* 0x00000024ff137e24 */ /* 0x000fe2000f8e00ff */
[----:B0123--:R-:W-:Y:S06]  /*0a50*/  BAR.SYNC.DEFER_BLOCKING 0x0 ;  /* 0x0000000000007b1d */ /* 0x00ffec0000010000 */
[----:B------:R-:W-:Y:S05]  /*0a60*/  @!P0 BRA `(.L_x_12637) ;  /* 0x000002d000108947 */ /* 0x000fea0003800000 */
.L_x_12638:
[----:B------:R-:W-:-:S08]  /*0a70*/  NOP ;  /* 0x0000000000007918 */ /* 0x000fd00000000000 */
[----:B------:R-:W0:Y:S02]  /*0a80*/  USETMAXREG.TRY_ALLOC.CTAPOOL UP0, 0xf0 ;  /* 0x000000f0000079c8 */ /* 0x000e240008000600 */
[----:B0-----:R-:W-:-:S13]  /*0a90*/  PLOP3.LUT P0, PT, PT, PT, UP0, 0x80, 0x0 ;  /* 0x000000000000781c */ /* 0x001fda0003f0f008 */
[----:B------:R-:W-:Y:S05]  /*0aa0*/  @!P0 BRA `(.L_x_12638) ;  /* 0xfffffffc00f08947 */ /* 0x000fea000383ffff */
[----:B------:R-:W2:Y:S01]  /*0ab0*/  LDL.LU R2, [R1+0x48c] ;  /* 0x00048c0001027983 */ /* 0x000ea20000300800 */
[----:B------:R-:W0:Y:S01]  /*0ac0*/  S2UR UR5, SR_CgaCtaId ;  /* 0x00000000000579c3 */ /* 0x000e220000008800 */
[----:B------:R-:W-:Y:S01]  /*0ad0*/  UMOV UR4, 0x400 ;  /* 0x0000040000047882 */ /* 0x000fe20000000000 */
[----:B------:R-:W-:Y:S01]  /*0ae0*/  UIADD3 UR39, UP0, UR37, 0x210, URZ ;  /* 0x0000021025277890 */ /* 0x000fe2000ff1e03f */
[----:B------:R-:W1:Y:S01]  /*0af0*/  S2R R0, SR_TID.X ;  /* 0x0000000000007919 */ /* 0x000e620000002100 */
[----:B------:R-:W-:Y:S02]  /*0b00*/  UIADD3 UR46, UP1, UR37, 0x21c, URZ ;  /* 0x0000021c252e7890 */ /* 0x000fe4000ff3e03f */
[----:B------:R-:W-:Y:S01]  /*0b10*/  UIADD3.X UR47, URZ, UR36, URZ, UP0, !UPT ;  /* 0x000000243f2f7290 */ /* 0x000fe200087fe43f */
[----:B------:R-:W-:Y:S01]  /*0b20*/  STL.64 [R1+0x210], RZ ;  /* 0x000210ff01007387 */ /* 0x000fe20000100a00 */
[----:B------:R-:W-:-:S03]  /*0b30*/  UIADD3.X UR48, URZ, UR36, URZ, UP1, !UPT ;  /* 0x000000243f307290 */ /* 0x000fc60008ffe43f */
[----:B------:R-:W-:Y:S04]  /*0b40*/  STL [R1+0x218], RZ ;  /* 0x000218ff01007387 */ /* 0x000fe80000100800 */
[----:B------:R-:W-:Y:S01]  /*0b50*/  STL [R1+0x21c], RZ ;  /* 0x00021cff01007387 */ /* 0x000fe20000100800 */
[----:B0-----:R-:W-:-:S06]  /*0b60*/  ULEA UR4, UR5, UR4, 0x18 ;  /* 0x0000000405047291 */ /* 0x001fcc000f8ec03f */
[----:B------:R-:W-:Y:S01]  /*0b70*/  IMAD.U32 R144, RZ, RZ, UR4 ;  /* 0x00000004ff907e24 */ /* 0x000fe2000f8e00ff */
[----:B------:R-:W-:Y:S06]  /*0b80*/  BAR.ARV 0x8, 0x180 ;  /* 0x0206000000007b1d */ /* 0x000fec0000002000 */
[----:B-1----:R-:W-:Y:S01]  /*0b90*/  SHF.R.U32.HI R11, RZ, 0x7, R0 ;  /* 0x00000007ff0b7819 */ /* 0x002fe20000011600 */
[----:B------:R-:W-:-:S03]  /*0ba0*/  ULDC UR4, c[0x0][0xd3c] ;  /* 0x00034f0000047ab9 */ /* 0x000fc60000000800 */
[----:B------:R-:W-:-:S13]  /*0bb0*/  ISETP.NE.AND P0, PT, R11, 0x1, PT ;  /* 0x000000010b00780c */ /* 0x000fda0003f05270 */
[----:B------:R-:W-:Y:S08]  /*0bc0*/  @!P0 BAR.ARV 0x9, 0x100 ;  /* 0x0244000000008b1d */ /* 0x000ff00000002000 */
[----:B------:R-:W-:Y:S06]  /*0bd0*/  BAR.SYNC.DEFER_BLOCKING 0x5, 0x180 ;  /* 0x0146000000007b1d */ /* 0x000fec0000010000 */
[----:B------:R-:W0:Y:S02]  /*0be0*/  LDS.128 R120, [R144+0x324d0] ;  /* 0x0324d00090787984 */ /* 0x000e240000000c00 */
[----:B------:R-:W-:Y:S06]  /*0bf0*/  BAR.ARV 0x4, 0x180 ;  /* 0x0106000000007b1d */ /* 0x000fec0000002000 */
[----:B--2---:R-:W-:-:S04]  /*0c00*/  LOP3.LUT R2, R2, 0xffefffff, RZ, 0xc0, !PT ;  /* 0xffefffff02027812 */ /* 0x004fc800078ec0ff */
[----:B------:R-:W-:Y:S02]  /*0c10*/  @P0 LOP3.LUT R2, R2, 0x100000, RZ, 0xfc, !PT ;  /* 0x0010000002020812 */ /* 0x000fe400078efcff */
[----:B0-----:R-:W-:-:S03]  /*0c20*/  ISETP.GE.AND P0, PT, R123, UR4, PT ;  /* 0x000000047b007c0c */ /* 0x001fc6000bf06270 */
[----:B------:R4:W-:Y:S10]  /*0c30*/  STL [R1+0x48c], R2 ;  /* 0x00048c0201007387 */ /* 0x0009f40000100800 */
[----:B----4-:R-:W-:Y:S05]  /*0c40*/  @P0 BRA `(.L_x_12639) ;  /* 0x0000035800f80947 */ /* 0x010fea0003800000 */
[----:B------:R-:W-:Y:S01]  /*0c50*/  VIADD R222, R0, 0xffffff80 ;  /* 0xffffff8000de7836 */ /* 0x000fe20000000000 */
[C---:B------:R-:W-:Y:S01]  /*0c60*/  IADD3 R219, -R11.reuse, 0xb, RZ ;  /* 0x0000000b0bdb7810 */ /* 0x040fe20007ffe1ff */
[----:B------:R-:W-:Y:S02]  /*0c70*/  VIADD R214, R11, 0x8 ;  /* 0x000000080bd67836 */ /* 0x000fe40000000000 */
[----:B------:R-:W-:Y:S01]  /*0c80*/  IMAD.MOV.U32 R152, RZ, RZ, RZ ;  /* 0x000000ffff987224 */ /* 0x000fe200078e00ff */
[----:B------:R-:W-:Y:S01]  /*0c90*/  SHF.R.S32.HI R3, RZ, 0x1f, R222 ;  /* 0x0000001fff037819 */ /* 0x000fe200000114de */
[----:B------:R-:W-:-:S03]  /*0ca0*/  IMAD.MOV.U32 R157, RZ, RZ, RZ ;  /* 0x000000ffff9d7224 */ /* 0x000fc600078e00ff */
[CC--:B------:R-:W-:Y:S02]  /*0cb0*/  LEA.HI R0, R3.reuse, R222.reuse, RZ, 0x7 ;  /* 0x000000de03007211 */ /* 0x0c0fe400078f38ff */
[CC--:B------:R-:W-:Y:S02]  /*0cc0*/  LEA.HI R7, R3.reuse, R222.reuse, RZ, 0x4 ;  /* 0x000000de03077211 */ /* 0x0c0fe400078f20ff */
[----:B------:R-:W-:Y:S02]  /*0cd0*/  LOP3.LUT R229, R0, 0xffffff80, RZ, 0xc0, !PT ;  /* 0xffffff8000e57812 */ /* 0x000fe400078ec0ff */
[----:B------:R-:W-:Y:S02]  /*0ce0*/  SHF.R.S32.HI R231, RZ, 0x7, R0 ;  /* 0x00000007ffe77819 */ /* 0x000fe40000011400 */
[----:B------:R-:W-:Y:S01]  /*0cf0*/  LEA.HI R8, R3, R222, RZ, 0x5 ;  /* 0x000000de03087211 */ /* 0x000fe200078f28ff */
[----:B------:R-:W-:Y:S01]  /*0d00*/  IMAD.IADD R229, R222, 0x1, -R229 ;  /* 0x00000001dee57824 */ /* 0x000fe200078e0ae5 */
[----:B------:R-:W-:-:S02]  /*0d10*/  LEA.HI R0, R0, R231, RZ, 0x1 ;  /* 0x000000e700007211 */ /* 0x000fc400078f08ff */
[----:B------:R-:W-:Y:S02]  /*0d20*/  SHF.R.S32.HI R10, RZ, 0x4, R7 ;  /* 0x00000004ff0a7819 */ /* 0x000fe40000011407 */
        /* <DEDUP_REMOVED lines=9> */
[C---:B------:R-:W-:Y:S02]  /*0dc0*/  LOP3.LUT R9, R7.reuse, 0x3fffff0, RZ, 0xc0, !PT ;  /* 0x03fffff007097812 */ /* 0x040fe400078ec0ff */
[----:B------:R-:W-:Y:S02]  /*0dd0*/  LOP3.LUT R6, R6, 0xfffffff8, RZ, 0xc0, !PT ;  /* 0xfffffff806067812 */ /* 0x000fe400078ec0ff */
[----:B------:R-:W-:Y:S01]  /*0de0*/  LEA.HI R7, R7, R10, RZ, 0x1 ;  /* 0x0000000a07077211 */ /* 0x000fe200078f08ff */
[----:B------:R-:W-:Y:S01]  /*0df0*/  IMAD.IADD R9, R222, 0x1, -R9 ;  /* 0x00000001de097824 */ /* 0x000fe200078e0a09 */
[----:B------:R-:W-:Y:S01]  /*0e00*/  SHF.R.S32.HI R8, RZ, 0x5, R8 ;  /* 0x00000005ff087819 */ /* 0x000fe20000011408 */
[----:B------:R-:W-:Y:S01]  /*0e10*/  IMAD.IADD R5, R5, 0x1, -R6 ;  /* 0x0000000105057824 */ /* 0x000fe200078e0a06 */
[----:B------:R-:W-:-:S02]  /*0e20*/  LOP3.LUT R7, R7, 0x1ffffffe, RZ, 0xc0, !PT ;  /* 0x1ffffffe07077812 */ /* 0x000fc400078ec0ff */
[----:B------:R-:W-:Y:S01]  /*0e30*/  LOP3.LUT R4, R4, 0x7ffffffc, RZ, 0xc0, !PT ;  /* 0x7ffffffc04047812 */ /* 0x000fe200078ec0ff */
[----:B------:R-:W-:Y:S02]  /*0e40*/  IMAD R5, R2, 0x10, R5 ;  /* 0x0000001002057824 */ /* 0x000fe400078e0205 */
[----:B------:R-:W-:Y:S02]  /*0e50*/  IMAD.IADD R7, R10, 0x1, -R7 ;  /* 0x000000010a077824 */ /* 0x000fe400078e0a07 */
[----:B------:R-:W-:Y:S01]  /*0e60*/  IMAD R220, R0, 0x40, R5 ;  /* 0x0000004000dc7824 */ /* 0x000fe200078e0205 */
[CC--:B------:R-:W-:Y:S01]  /*0e70*/  LEA.HI R0, R3.reuse, R222.reuse, RZ, 0x2 ;  /* 0x000000de03007211 */ /* 0x0c0fe200078f10ff */
[C---:B------:R-:W-:Y:S01]  /*0e80*/  IMAD R6, R8.reuse, 0x10, R9 ;  /* 0x0000001008067824 */ /* 0x040fe200078e0209 */
[----:B------:R-:W-:Y:S01]  /*0e90*/  LEA.HI R3, R3, R222, RZ, 0x3 ;  /* 0x000000de03037211 */ /* 0x000fe200078f18ff */
[----:B------:R-:W-:Y:S01]  /*0ea0*/  IMAD.SHL.U32 R167, R8, 0x200, RZ ;  /* 0x0000020008a77824 */ /* 0x000fe200078e00ff */
[----:B------:R-:W-:Y:S01]  /*0eb0*/  LOP3.LUT R225, R0, 0xfffffffc, RZ, 0xc0, !PT ;  /* 0xfffffffc00e17812 */ /* 0x000fe200078ec0ff */
[----:B------:R-:W-:Y:S01]  /*0ec0*/  IMAD R6, R6, 0x8, R7 ;  /* 0x0000000806067824 */ /* 0x000fe200078e0207 */
[----:B------:R-:W-:Y:S01]  /*0ed0*/  SHF.R.S32.HI R153, RZ, 0x2, R0 ;  /* 0x00000002ff997819 */ /* 0x000fe20000011400 */
[----:B------:R-:W-:Y:S01]  /*0ee0*/  IMAD.IADD R4, R229, 0x1, -R4 ;  /* 0x00000001e5047824 */ /* 0x000fe200078e0a04 */
[----:B------:R-:W-:Y:S01]  /*0ef0*/  SHF.R.S32.HI R0, RZ, 0x1f, R0 ;  /* 0x0000001fff007819 */ /* 0x000fe20000011400 */
[----:B------:R-:W-:Y:S01]  /*0f00*/  IMAD.IADD R225, R222, 0x1, -R225 ;  /* 0x00000001dee17824 */ /* 0x000fe200078e0ae1 */
[----:B------:R-:W-:Y:S01]  /*0f10*/  SHF.R.S32.HI R223, RZ, 0x3, R3 ;  /* 0x00000003ffdf7819 */ /* 0x000fe20000011403 */
[----:B------:R-:W-:Y:S01]  /*0f20*/  VIADD R156, R153, 0x40 ;  /* 0x00000040999c7836 */ /* 0x000fe20000000000 */
[----:B------:R-:W-:Y:S01]  /*0f30*/  LEA.HI R0, R0, R153, RZ, 0x3 ;  /* 0x0000009900007211 */ /* 0x000fe200078f18ff */
[----:B------:R-:W-:Y:S01]  /*0f40*/  IMAD.SHL.U32 R22, R225, 0x8, RZ ;  /* 0x00000008e1167824 */ /* 0x000fe200078e00ff */
[----:B------:R-:W-:Y:S01]  /*0f50*/  LOP3.LUT R3, R3, 0xfffffff8, RZ, 0xc0, !PT ;  /* 0xfffffff803037812 */ /* 0x000fe200078ec0ff */
[----:B------:R-:W-:Y:S01]  /*0f60*/  IMAD.SHL.U32 R172, R156, 0x40, RZ ;  /* 0x000000409cac7824 */ /* 0x000fe200078e00ff */
[----:B------:R-:W-:Y:S01]  /*0f70*/  LOP3.LUT R0, R0, 0xfffffff8, RZ, 0xc0, !PT ;  /* 0xfffffff800007812 */ /* 0x000fe200078ec0ff */
[C---:B------:R-:W-:Y:S01]  /*0f80*/  IMAD.SHL.U32 R154, R225.reuse, 0x4, RZ ;  /* 0x00000004e19a7824 */ /* 0x040fe200078e00ff */
[----:B------:R-:W-:Y:S01]  /*0f90*/  LEA.HI R2, R225, R225, RZ, 0x1 ;  /* 0x000000e1e1027211 */ /* 0x000fe200078f08ff */
[----:B------:R-:W-:Y:S01]  /*0fa0*/  IMAD.IADD R224, R222, 0x1, -R3 ;  /* 0x00000001dee07824 */ /* 0x000fe200078e0a03 */
[----:B------:R-:W-:Y:S01]  /*0fb0*/  SHF.R.S32.HI R3, RZ, 0x1f, R156 ;  /* 0x0000001fff037819 */ /* 0x000fe2000001149c */
[----:B------:R-:W-:Y:S01]  /*0fc0*/  IMAD.IADD R227, R153, 0x1, -R0 ;  /* 0x0000000199e37824 */ /* 0x000fe200078e0a00 */
[----:B------:R-:W-:Y:S01]  /*0fd0*/  LOP3.LUT R2, R2, 0x1ffffffe, RZ, 0xc0, !PT ;  /* 0x1ffffffe02027812 */ /* 0x000fe200078ec0ff */
[----:B------:R-:W-:Y:S01]  /*0fe0*/  IMAD.SHL.U32 R161, R224, 0x8, RZ ;  /* 0x00000008e0a17824 */ /* 0x000fe200078e00ff */
[----:B------:R-:W-:Y:S01]  /*0ff0*/  LEA.HI R0, R3, R156, RZ, 0x3 ;  /* 0x0000009c03007211 */ /* 0x000fe200078f18ff */
[----:B------:R-:W-:Y:S01]  /*1000*/  IMAD.SHL.U32 R166, R227, 0x40, RZ ;  /* 0x00000040e3a67824 */ /* 0x000fe200078e00ff */
[----:B------:R-:W-:Y:S01]  /*1010*/  LOP3.LUT R172, R172, 0x1c0, RZ, 0xc0, !PT ;  /* 0x000001c0acac7812 */ /* 0x000fe200078ec0ff */
[----:B------:R-:W-:Y:S01]  /*1020*/  IMAD.IADD R3, R225, 0x1, -R2 ;  /* 0x00000001e1037824 */ /* 0x000fe200078e0a02 */
[----:B------:R-:W-:Y:S01]  /*1030*/  SHF.R.S32.HI R159, RZ, 0x1f, R153 ;  /* 0x0000001fff9f7819 */ /* 0x000fe20000011499 */
[----:B------:R-:W-:Y:S01]  /*1040*/  IMAD.SHL.U32 R0, R0, 0x40, RZ ;  /* 0x0000004000007824 */ /* 0x000fe200078e00ff */
[----:B------:R-:W-:Y:S01]  /*1050*/  LOP3.LUT R166, R166, 0x1c0, RZ, 0xc0, !PT ;  /* 0x000001c0a6a67812 */ /* 0x000fe200078ec0ff */
[----:B------:R-:W-:Y:S01]  /*1060*/  VIADD R158, R154, 0x10 ;  /* 0x000000109a9e7836 */ /* 0x000fe20000000000 */
[----:B------:R-:W-:Y:S01]  /*1070*/  SHF.R.U32.HI R174, RZ, 0x3, R172 ;  /* 0x00000003ffae7819 */ /* 0x000fe200000116ac */
[C---:B------:R-:W-:Y:S01]  /*1080*/  VIADD R163, R161.reuse, 0x40 ;  /* 0x00000040a1a37836 */ /* 0x040fe20000000000 */
[--C-:B------:R-:W-:Y:S01]  /*1090*/  LOP3.LUT R2, R172, 0x38, R22.reuse, 0xf8, !PT ;  /* 0x00000038ac027812 */ /* 0x100fe200078ef816 */
[C---:B------:R-:W-:Y:S01]  /*10a0*/  VIADD R162, R161.reuse, 0x80 ;  /* 0x00000080a1a27836 */ /* 0x040fe20000000000 */
[----:B------:R-:W-:Y:S01]  /*10b0*/  LOP3.LUT R175, R0, 0xfffffe00, RZ, 0xc0, !PT ;  /* 0xfffffe0000af7812 */ /* 0x000fe200078ec0ff */
[----:B------:R-:W-:Y:S01]  /*10c0*/  VIADD R164, R161, 0xc0 ;  /* 0x000000c0a1a47836 */ /* 0x000fe20000000000 */
[----:B------:R-:W-:Y:S01]  /*10d0*/  LOP3.LUT R230, R166, 0x18, R22, 0xf8, !PT ;  /* 0x00000018a6e67812 */ /* 0x000fe200078ef816 */
[----:B------:R-:W-:Y:S01]  /*10e0*/  IMAD R224, R224, 0x20, R223 ;  /* 0x00000020e0e07824 */ /* 0x000fe200078e02df */
[----:B------:R-:W-:Y:S01]  /*10f0*/  SHF.R.U32.HI R173, RZ, 0x3, R166 ;  /* 0x00000003ffad7819 */ /* 0x000fe200000116a6 */
[----:B------:R-:W-:Y:S01]  /*1100*/  IMAD.SHL.U32 R234, R6, 0x8, RZ ;  /* 0x0000000806ea7824 */ /* 0x000fe200078e00ff */
[----:B------:R-:W-:Y:S01]  /*1110*/  LOP3.LUT R5, R175, R2, R174, 0xf6, !PT ;  /* 0x00000002af057212 */ /* 0x000fe200078ef6ae */
[----:B------:R-:W-:Y:S01]  /*1120*/  IMAD.SHL.U32 R221, R4, 0x2, RZ ;  /* 0x0000000204dd7824 */ /* 0x000fe200078e00ff */
[----:B------:R-:W-:Y:S01]  /*1130*/  LOP3.LUT R230, R230, R173, RZ, 0x3c, !PT ;  /* 0x000000ade6e67212 */ /* 0x000fe200078e3cff */
[----:B------:R-:W-:Y:S01]  /*1140*/  IMAD R232, R3, 0x8, R220 ;  /* 0x0000000803e87824 */ /* 0x000fe200078e02dc */
[----:B------:R-:W-:Y:S01]  /*1150*/  SHF.R.S32.HI R176, RZ, 0x1f, R156 ;  /* 0x0000001fffb07819 */ /* 0x000fe2000001149c */
[----:B------:R-:W-:Y:S01]  /*1160*/  IMAD R228, R5, 0x2, R144 ;  /* 0x0000000205e47824 */ /* 0x000fe200078e0290 */
[----:B------:R-:W-:-:S02]  /*1170*/  SHF.R.S32.HI R23, RZ, 0x1f, R22 ;  /* 0x0000001fff177819 */ /* 0x000fc40000011416 */
[----:B------:R-:W-:Y:S02]  /*1180*/  SHF.R.S32.HI R218, RZ, 0x1f, R161 ;  /* 0x0000001fffda7819 */ /* 0x000fe400000114a1 */
[----:B------:R-:W-:Y:S02]  /*1190*/  SHF.R.S32.HI R226, RZ, 0x1f, R158 ;  /* 0x0000001fffe27819 */ /* 0x000fe4000001149e */
[----:B------:R-:W-:Y:S02]  /*11a0*/  SHF.R.S32.HI R217, RZ, 0x1f, R163 ;  /* 0x0000001fffd97819 */ /* 0x000fe400000114a3 */
[----:B------:R-:W-:Y:S02]  /*11b0*/  SHF.R.S32.HI R216, RZ, 0x1f, R162 ;  /* 0x0000001fffd87819 */ /* 0x000fe400000114a2 */
[----:B------:R-:W-:Y:S02]  /*11c0*/  SHF.R.S32.HI R215, RZ, 0x1f, R164 ;  /* 0x0000001fffd77819 */ /* 0x000fe400000114a4 */
[----:B------:R-:W-:-:S07]  /*11d0*/  LOP3.LUT R160, R230, R167, RZ, 0xfc, !PT ;  /* 0x000000a7e6a07212 */ /* 0x000fce00078efcff */
.L_x_12858:
        /* <DEDUP_REMOVED lines=12> */
[----:B------:R-:W1:Y:S01]  /*12a0*/  @P1 LDC.64 R2, c[0x0][0xb20] ;  /* 0x0002c800ff021b82 */ /* 0x000e620000000a00 */
[----:B------:R-:W-:Y:S01]  /*12b0*/  ISETP.NE.AND.EX P0, PT, RZ, UR5, PT, P0 ;  /* 0x00000005ff007c0c */ /* 0x000fe2000bf05300 */
[----:B0--3--:R-:W-:-:S06]  /*12c0*/  IMAD.WIDE R8, R123, 0x4, R4 ;  /* 0x000000047b087825 */ /* 0x009fcc00078e0204 */
        /* <DEDUP_REMOVED lines=28> */
.L_x_12640:
        /* <DEDUP_REMOVED lines=10> */
.L_x_12641:
[----:B------:R-:W-:Y:S05]  /*1530*/  @!P0 BRA `(.L_x_12642) ;  /* 0x00000000000c8947 */ /* 0x000fea0003800000 */
[----:B------:R-:W2:Y:S04]  /*1540*/  LDG.E R3, desc[UR42][R8.64] ;  /* 0x0000002a08037981 */ /* 0x000ea8000c1e1900 */
[----:B------:R-:W2:Y:S02]  /*1550*/  LDG.E R28, desc[UR42][R8.64+0x4] ;  /* 0x0000042a081c7981 */ /* 0x000ea4000c1e1900 */
[----:B--2---:R-:W-:-:S07]  /*1560*/  IMAD.IADD R28, R28, 0x1, -R3 ;  /* 0x000000011c1c7824 */ /* 0x004fce00078e0a03 */
.L_x_12642:
[----:B------:R-:W-:Y:S01]  /*1570*/  ULDC.64 UR4, c[0x0][0xb08] ;  /* 0x0002c20000047ab9 */ /* 0x000fe20000000a00 */
[----:B------:R-:W1:Y:S01]  /*1580*/  LDC R8, c[0x0][0x448] ;  /* 0x00011200ff087b82 */ /* 0x000e620000000800 */
[----:B------:R-:W-:-:S04]  /*1590*/  ISETP.NE.U32.AND P0, PT, RZ, UR4, PT ;  /* 0x00000004ff007c0c */ /* 0x000fc8000bf05070 */
[----:B------:R-:W-:Y:S01]  /*15a0*/  ISETP.NE.AND.EX P0, PT, RZ, UR5, PT, P0 ;  /* 0x00000005ff007c0c */ /* 0x000fe2000bf05300 */
[----:B------:R-:W-:Y:S02]  /*15b0*/  ULDC.64 UR4, c[0x0][0xb28] ;  /* 0x0002ca0000047ab9 */ /* 0x000fe40000000a00 */
[----:B------:R-:W-:Y:S01]  /*15c0*/  ISETP.NE.U32.AND P1, PT, RZ, UR4, PT ;  /* 0x00000004ff007c0c */ /* 0x000fe2000bf25070 */
[----:B0----5:R-:W-:Y:S01]  /*15d0*/  IMAD.MOV.U32 R2, RZ, RZ, R28 ;  /* 0x000000ffff027224 */ /* 0x021fe200078e001c */
[----:B------:R-:W0:Y:S02]  /*15e0*/  LDC.64 R12, c[0x0][0xad8] ;  /* 0x0002b600ff0c7b82 */ /* 0x000e240000000a00 */
[----:B------:R-:W-:-:S06]  /*15f0*/  ISETP.NE.AND.EX P1, PT, RZ, UR5, PT, P1 ;  /* 0x00000005ff007c0c */ /* 0x000fcc000bf25310 */
[----:B------:R-:W2:Y:S08]  /*1600*/  @P0 LDC.64 R4, c[0x0][0xb08] ;  /* 0x0002c200ff040b82 */ /* 0x000eb00000000a00 */
[----:B------:R-:W3:Y:S01]  /*1610*/  @P1 LDC.64 R6, c[0x0][0xb28] ;  /* 0x0002ca00ff061b82 */ /* 0x000ee20000000a00 */
[----:B--2---:R-:W-:-:S05]  /*1620*/  @P0 IMAD.WIDE R4, R123, 0x4, R4 ;  /* 0x000000047b040825 */ /* 0x004fca00078e0204 */
[----:B------:R-:W2:Y:S04]  /*1630*/  @P0 LDG.E R0, desc[UR42][R4.64] ;  /* 0x0000002a04000981 */ /* 0x000ea8000c1e1900 */
[----:B------:R-:W2:Y:S01]  /*1640*/  @P0 LDG.E R3, desc[UR42][R4.64+0x4] ;  /* 0x0000042a04030981 */ /* 0x000ea2000c1e1900 */
[----:B---3--:R-:W-:-:S05]  /*1650*/  @P1 IMAD.WIDE R6, R123, 0x4, R6 ;  /* 0x000000047b061825 */ /* 0x008fca00078e0206 */
[----:B------:R3:W5:Y:S01]  /*1660*/  @P1 LDG.E R2, desc[UR42][R6.64] ;  /* 0x0000002a06021981 */ /* 0x000762000c1e1900 */
[----:B-1----:R-:W-:Y:S01]  /*1670*/  ISETP.NE.AND P1, PT, R8, 0x1, PT ;  /* 0x000000010800780c */ /* 0x002fe20003f25270 */
[----:B------:R-:W-:Y:S01]  /*1680*/  IMAD.SHL.U32 R191, R121, 0x80, RZ ;  /* 0x0000008079bf7824 */ /* 0x000fe200078e00ff */
[----:B0-----:R-:W-:Y:S01]  /*1690*/  ISETP.GE.AND P2, PT, R13, 0x1, PT ;  /* 0x000000010d00780c */ /* 0x001fe20003f46270 */
[----:B------:R-:W-:-:S10]  /*16a0*/  IMAD.IADD R11, R28, 0x1, -R11 ;  /* 0x000000011c0b7824 */ /* 0x000fd400078e0a0b */
[----:B------:R-:W0:Y:S08]  /*16b0*/  @P1 LDC R8, c[0x0][0x44c] ;  /* 0x00011300ff081b82 */ /* 0x000e300000000800 */
[----:B------:R-:W1:Y:S01]  /*16c0*/  @P1 LDC R9, c[0x0][0x450] ;  /* 0x00011400ff091b82 */ /* 0x000e620000000800 */
[----:B--2---:R-:W-:Y:S02]  /*16d0*/  @P0 IMAD.IADD R56, R3, 0x1, -R0 ;  /* 0x0000000103380824 */ /* 0x004fe400078e0a00 */
[----:B------:R-:W-:-:S02]  /*16e0*/  VIADD R3, R191, 0x7f ;  /* 0x0000007fbf037836 */ /* 0x000fc40000000000 */
[----:B------:R-:W-:Y:S02]  /*16f0*/  IMAD.IADD R25, R11, 0x1, R56 ;  /* 0x000000010b197824 */ /* 0x000fe400078e0238 */
[----:B0-----:R-:W-:-:S03]  /*1700*/  @P1 IMAD.HI.U32 R4, R3, R8, RZ ;  /* 0x0000000803041227 */ /* 0x001fc600078e00ff */
[C---:B------:R-:W-:Y:S01]  /*1710*/  IADD3 R179, R25.reuse, 0x1, -R24 ;  /* 0x0000000119b37810 */ /* 0x040fe20007ffe818 */
[----:B------:R-:W-:Y:S01]  /*1720*/  VIADD R0, R25, 0x5f ;  /* 0x0000005f19007836 */ /* 0x000fe20000000000 */
[----:B-1----:R-:W-:-:S03]  /*1730*/  @P1 SHF.R.U32.HI R3, RZ, R9, R4 ;  /* 0x00000009ff031219 */ /* 0x002fc60000011604 */
[----:B------:R-:W-:-:S04]  /*1740*/  IMAD.HI R0, R0, 0x2aaaaaab, RZ ;  /* 0x2aaaaaab00007827 */ /* 0x000fc800078e02ff */
[----:B---3--:R-:W-:Y:S01]  /*1750*/  IMAD.IADD R7, R179, 0x1, R3 ;  /* 0x00000001b3077824 */ /* 0x008fe200078e0203 */
[----:B------:R-:W-:-:S04]  /*1760*/  SHF.R.U32.HI R177, RZ, 0x1f, R0 ;  /* 0x0000001fffb17819 */ /* 0x000fc80000011600 */
        /* <DEDUP_REMOVED lines=14> */
.L_x_12645:
[----:B------:R-:W-:-:S13]  /*1850*/  ISETP.NE.AND P0, PT, R13, 0x1, PT ;  /* 0x000000010d00780c */ /* 0x000fda0003f05270 */
[----:B------:R-:W0:Y:S02]  /*1860*/  @P0 LDC.64 R4, c[0x0][0xae0] ;  /* 0x0002b800ff040b82 */ /* 0x000e240000000a00 */
[----:B0-----:R-:W-:-:S05]  /*1870*/  @P0 IMAD.HI.U32 R4, R3, R4, RZ ;  /* 0x0000000403040227 */ /* 0x001fca00078e00ff */
[----:B------:R-:W-:-:S07]  /*1880*/  @P0 SHF.R.U32.HI R3, RZ, R5, R4 ;  /* 0x00000005ff030219 */ /* 0x000fce0000011604 */
.L_x_12646:
[----:B------:R-:W-:Y:S05]  /*1890*/  BSYNC B0 ;  /* 0x0000000000007941 */ /* 0x000fea0003800000 */
.L_x_12644:
[----:B------:R-:W-:-:S05]  /*18a0*/  IMAD R3, R3, R13, R13 ;  /* 0x0000000d03037224 */ /* 0x000fca00078e020d */
[----:B------:R-:W-:-:S07]  /*18b0*/  VIMNMX R0, R0, R3, PT ;  /* 0x0000000300007248 */ /* 0x000fce0003fe0100 */
.L_x_12643:
        /* <DEDUP_REMOVED lines=20> */
.L_x_12649:
[----:B------:R-:W-:-:S13]  /*1a00*/  ISETP.NE.AND P0, PT, R13, 0x1, PT ;  /* 0x000000010d00780c */ /* 0x000fda0003f05270 */
[----:B------:R-:W0:Y:S02]  /*1a10*/  @P0 LDC.64 R6, c[0x0][0xae0] ;  /* 0x0002b800ff060b82 */ /* 0x000e240000000a00 */
[----:B0-----:R-:W-:-:S05]  /*1a20*/  @P0 IMAD.HI.U32 R6, R3, R6, RZ ;  /* 0x0000000603060227 */ /* 0x001fca00078e00ff */
[----:B------:R-:W-:-:S07]  /*1a30*/  @P0 SHF.R.U32.HI R3, RZ, R7, R6 ;  /* 0x00000007ff030219 */ /* 0x000fce0000011606 */
.L_x_12650:
[----:B------:R-:W-:Y:S05]  /*1a40*/  BSYNC B0 ;  /* 0x0000000000007941 */ /* 0x000fea0003800000 */
.L_x_12648:
[----:B------:R-:W-:-:S05]  /*1a50*/  IMAD R3, R3, R13, RZ ;  /* 0x0000000d03037224 */ /* 0x000fca00078e02ff */
[----:B------:R-:W-:-:S07]  /*1a60*/  VIMNMX R4, R4, R3, !PT ;  /* 0x0000000304047248 */ /* 0x000fce0007fe0100 */
.L_x_12647:
        /* <DEDUP_REMOVED lines=44> */
.L_x_12653:
[----:B------:R-:W-:Y:S05]  /*1d30*/  BSYNC B6 ;  /* 0x0000000000067941 */ /* 0x000fea0003800000 */
.L_x_12652:
        /* <DEDUP_REMOVED lines=20> */
.L_x_12655:
[----:B------:R-:W-:Y:S05]  /*1e80*/  BSYNC B6 ;  /* 0x0000000000067941 */ /* 0x000fea0003800000 */
.L_x_12654:
        /* <DEDUP_REMOVED lines=8> */
[----:B------:R-:W-:Y:S01]  /*1f10*/  SHF.R.S32.HI R11, RZ, 0x1f, R122 ;  /* 0x0000001fff0b7819 */ /* 0x000fe2000001147a */
[C---:B------:R-:W-:Y:S02]  /*1f20*/  VIADD R60, R22.reuse, 0x20 ;  /* 0x00000020163c7836 */ /* 0x040fe40000000000 */
[----:B------:R-:W2:Y:S08]  /*1f30*/  LDC R35, c[0x0][0x3f4] ;  /* 0x0000fd00ff237b82 */ /* 0x000eb00000000800 */
[----:B------:R-:W3:Y:S01]  /*1f40*/  @P0 LDC.64 R4, c[0x0][0xaf0] ;  /* 0x0002bc00ff040b82 */ /* 0x000ee20000000a00 */
[----:B------:R-:W-:-:S07]  /*1f50*/  VIADD R10, R22, 0xc0 ;  /* 0x000000c0160a7836 */ /* 0x000fce0000000000 */
[----:B------:R-:W4:Y:S08]  /*1f60*/  LDC.64 R52, c[0x0][0x408] ;  /* 0x00010200ff347b82 */ /* 0x000f300000000a00 */
[----:B------:R-:W2:Y:S01]  /*1f70*/  LDC.64 R48, c[0x0][0x3f8] ;  /* 0x0000fe00ff307b82 */ /* 0x000ea20000000a00 */
        /* <DEDUP_REMOVED lines=8> */
[----:B------:R-:W-:Y:S01]  /*2000*/  VIADD R61, R22, 0x80 ;  /* 0x00000080163d7836 */ /* 0x000fe20000000000 */
[----:B------:R-:W-:Y:S01]  /*2010*/  ISETP.NE.AND P6, PT, R20, 0x1, PT ;  /* 0x000000011400780c */ /* 0x000fe20003fc5270 */
[----:B------:R-:W-:Y:S01]  /*2020*/  IMAD R3, R54, R9, R0 ;  /* 0x0000000936037224 */ /* 0x000fe200078e0200 */
[----:B------:R-:W-:Y:S01]  /*2030*/  SHF.R.S32.HI R155, RZ, 0x1f, R154 ;  /* 0x0000001fff9b7819 */ /* 0x000fe2000001149a */
[----:B------:R-:W-:Y:S01]  /*2040*/  VIADD R62, R22, 0xa0 ;  /* 0x000000a0163e7836 */ /* 0x000fe20000000000 */
[----:B-----5:R-:W-:Y:S01]  /*2050*/  SHF.R.S32.HI R63, RZ, 0x1f, R2 ;  /* 0x0000001fff3f7819 */ /* 0x020fe20000011402 */
[----:B------:R-:W-:Y:S01]  /*2060*/  IMAD.IADD R7, R7, 0x1, R3 ;  /* 0x0000000107077824 */ /* 0x000fe200078e0203 */
[----:B------:R-:W-:Y:S01]  /*2070*/  SHF.L.U64.HI R64, R8, 0x6, R9 ;  /* 0x0000000608407819 */ /* 0x000fe20000010209 */
[----:B------:R-:W-:Y:S01]  /*2080*/  IMAD R3, R11, UR4, RZ ;  /* 0x000000040b037c24 */ /* 0x000fe2000f8e02ff */
[----:B--2---:R-:W-:Y:S01]  /*2090*/  SHF.L.U64.HI R66, R48, 0x6, R49 ;  /* 0x0000000630427819 */ /* 0x004fe20000010231 */
[----:B---3--:R-:W-:Y:S01]  /*20a0*/  IMAD.WIDE.U32 R4, R122, UR4, R6 ;  /* 0x000000047a047c25 */ /* 0x008fe2000f8e0006 */
[----:B----4-:R-:W-:-:S03]  /*20b0*/  SHF.L.U64.HI R68, R52, 0x6, R53 ;  /* 0x0000000634447819 */ /* 0x010fc60000010235 */
[----:B------:R-:W-:Y:S01]  /*20c0*/  IMAD R3, R122, UR5, R3 ;  /* 0x000000057a037c24 */ /* 0x000fe2000f8e0203 */
[----:B------:R-:W-:Y:S01]  /*20d0*/  ULDC.64 UR4, c[0x0][0x310] ;  /* 0x0000c40000047ab9 */ /* 0x000fe20000000a00 */
[----:B------:R-:W-:-:S04]  /*20e0*/  IMAD.WIDE.U32 R6, R153, R8, R22 ;  /* 0x0000000899067225 */ /* 0x000fc800078e0016 */
[----:B------:R-:W-:Y:S02]  /*20f0*/  IMAD.IADD R5, R5, 0x1, R3 ;  /* 0x0000000105057824 */ /* 0x000fe400078e0203 */
[----:B------:R-:W-:Y:S02]  /*2100*/  IMAD R20, R159, R52, RZ ;  /* 0x000000349f147224 */ /* 0x000fe400078e02ff */
[----:B------:R-:W-:Y:S02]  /*2110*/  IMAD.MOV.U32 R70, RZ, RZ, 0x20 ;  /* 0x00000020ff467424 */ /* 0x000fe400078e00ff */
[----:B------:R-:W-:Y:S02]  /*2120*/  IMAD R33, R153, R53, R20 ;  /* 0x0000003599217224 */ /* 0x000fe400078e0214 */
[----:B------:R-:W-:Y:S02]  /*2130*/  IMAD.SHL.U32 R65, R8, 0x40, RZ ;  /* 0x0000004008417824 */ /* 0x000fe400078e00ff */
[----:B------:R-:W-:-:S02]  /*2140*/  IMAD R75, R49, 0x60, RZ ;  /* 0x00000060314b7824 */ /* 0x000fc400078e02ff */
[----:B------:R-:W-:Y:S02]  /*2150*/  IMAD.SHL.U32 R67, R48, 0x40, RZ ;  /* 0x0000004030437824 */ /* 0x000fe400078e00ff */
[----:B------:R-:W-:Y:S02]  /*2160*/  IMAD.U32 R71, RZ, RZ, UR38 ;  /* 0x00000026ff477e24 */ /* 0x000fe4000f8e00ff */
[----:B------:R-:W-:Y:S02]  /*2170*/  IMAD.SHL.U32 R69, R52, 0x40, RZ ;  /* 0x0000004034457824 */ /* 0x000fe400078e00ff */
[----:B------:R-:W-:Y:S01]  /*2180*/  IMAD.SHL.U32 R72, R35, 0x2, RZ ;  /* 0x0000000223487824 */ /* 0x000fe200078e00ff */
[----:B------:R-:W-:Y:S02]  /*2190*/  LOP3.LUT R71, R71, 0x1, RZ, 0xfc, !PT ;  /* 0x0000000147477812 */ /* 0x000fe400078efcff */
[----:B------:R-:W-:Y:S02]  /*21a0*/  SHF.R.S32.HI R0, RZ, 0x1f, R123 ;  /* 0x0000001fff007819 */ /* 0x000fe4000001147b */
[----:B------:R-:W-:-:S02]  /*21b0*/  SEL R123, R123, RZ, !P0 ;  /* 0x000000ff7b7b7207 */ /* 0x000fc40004000000 */
[----:B------:R-:W-:-:S03]  /*21c0*/  SEL R14, R0, RZ, !P0 ;  /* 0x000000ff000e7207 */ /* 0x000fc60004000000 */
[----:B------:R-:W-:-:S04]  /*21d0*/  IMAD.WIDE.U32 R4, R123, UR4, R4 ;  /* 0x000000047b047c25 */ /* 0x000fc8000f8e0004 */
[----:B------:R-:W-:-:S04]  /*21e0*/  IMAD R0, R14, UR4, RZ ;  /* 0x000000040e007c24 */ /* 0x000fc8000f8e02ff */
[----:B------:R-:W-:Y:S01]  /*21f0*/  IMAD R59, R123, UR5, R0 ;  /* 0x000000057b3b7c24 */ /* 0x000fe2000f8e0200 */
[----:B------:R-:W-:Y:S05]  /*2200*/  @!P6 WARPSYNC.ALL ;  /* 0x000000000000e948 */ /* 0x000fea0003800000 */
[----:B------:R-:W-:Y:S01]  /*2210*/  ULDC UR4, c[0x0][0x320] ;  /* 0x0000c80000047ab9 */ /* 0x000fe20000000800 */
[----:B------:R-:W-:Y:S01]  /*2220*/  IMAD R0, R159, R8, RZ ;  /* 0x000000089f007224 */ /* 0x000fe200078e02ff */
[----:B------:R-:W-:Y:S01]  /*2230*/  @!P6 BAR.SYNC.DEFER_BLOCKING 0x9, 0x100 ;  /* 0x024400000000eb1d */ /* 0x000fe20000010000 */
[----:B------:R-:W-:Y:S01]  /*2240*/  ISETP.GE.AND P1, PT, R60, UR4, PT ;  /* 0x000000043c007c0c */ /* 0x000fe2000bf26270 */
[----:B------:R-:W-:Y:S01]  /*2250*/  IMAD.IADD R59, R5, 0x1, R59 ;  /* 0x00000001053b7824 */ /* 0x000fe200078e023b */
[----:B------:R-:W-:Y:S01]  /*2260*/  ISETP.GE.AND P0, PT, R22, UR4, PT ;  /* 0x0000000416007c0c */ /* 0x000fe2000bf06270 */
[----:B------:R-:W-:Y:S01]  /*2270*/  IMAD R57, R153, R9, R0 ;  /* 0x0000000999397224 */ /* 0x000fe200078e0200 */
[----:B------:R-:W-:Y:S01]  /*2280*/  SEL R3, RZ, 0xffffffff, P1 ;  /* 0xffffffffff037807 */ /* 0x000fe20000800000 */
[----:B------:R-:W-:Y:S01]  /*2290*/  ULDC.64 UR6, c[0x0][0x330] ;  /* 0x0000cc0000067ab9 */ /* 0x000fe20000000a00 */
[----:B------:R-:W-:Y:S01]  /*22a0*/  IADD3 R58, P1, R4, R6, RZ ;  /* 0x00000006043a7210 */ /* 0x000fe20007f3e0ff */
[----:B------:R-:W-:Y:S01]  /*22b0*/  VIADD R6, R22, 0xe0 ;  /* 0x000000e016067836 */ /* 0x000fe20000000000 */
[----:B------:R-:W-:Y:S01]  /*22c0*/  SEL R0, RZ, 0x1, P0 ;  /* 0x00000001ff007807 */ /* 0x000fe20000000000 */
[----:B------:R-:W-:Y:S01]  /*22d0*/  IMAD.SHL.U32 R3, R3, 0x2, RZ ;  /* 0x0000000203037824 */ /* 0x000fe200078e00ff */
[----:B------:R-:W-:Y:S01]  /*22e0*/  IADD3.X R57, R59, R7, R57, P1, !PT ;  /* 0x000000073b397210 */ /* 0x000fe20000ffe439 */
[----:B------:R-:W-:Y:S01]  /*22f0*/  IMAD R7, R11, UR6, RZ ;  /* 0x000000060b077c24 */ /* 0x000fe2000f8e02ff */
[----:B------:R-:W-:-:S02]  /*2300*/  ISETP.GE.AND P1, PT, R10, UR4, PT ;  /* 0x000000040a007c0c */ /* 0x000fc4000bf26270 */
[----:B------:R-:W-:Y:S01]  /*2310*/  LOP3.LUT R10, R3, 0x2, R0, 0xe2, !PT ;  /* 0x00000002030a7812 */ /* 0x000fe200078ee200 */
[----:B------:R-:W-:Y:S01]  /*2320*/  VIADD R3, R22, 0x40 ;  /* 0x0000004016037836 */ /* 0x000fe20000000000 */
[----:B------:R-:W-:Y:S01]  /*2330*/  ISETP.GE.AND P3, PT, R6, UR4, PT ;  /* 0x0000000406007c0c */ /* 0x000fe2000bf66270 */
[----:B------:R-:W-:Y:S01]  /*2340*/  VIADD R0, R22, 0x60 ;  /* 0x0000006016007836 */ /* 0x000fe20000000000 */
[----:B------:R-:W-:Y:S01]  /*2350*/  SEL R20, RZ, 0x40, P1 ;  /* 0x00000040ff147807 */ /* 0x000fe20000800000 */
[C---:B------:R-:W-:Y:S01]  /*2360*/  IMAD R13, R122.reuse, UR7, R7 ;  /* 0x000000077a0d7c24 */ /* 0x040fe2000f8e0207 */
[----:B------:R-:W-:Y:S01]  /*2370*/  ISETP.GE.AND P0, PT, R3, UR4, PT ;  /* 0x0000000403007c0c */ /* 0x000fe2000bf06270 */
[----:B------:R-:W-:Y:S01]  /*2380*/  IMAD.WIDE.U32 R6, R122, UR6, R22 ;  /* 0x000000067a067c25 */ /* 0x000fe2000f8e0016 */
[----:B------:R-:W-:Y:S01]  /*2390*/  ISETP.GE.AND P2, PT, R0, UR4, PT ;  /* 0x0000000400007c0c */ /* 0x000fe2000bf46270 */
[----:B------:R-:W-:Y:S01]  /*23a0*/  ULDC.64 UR6, c[0x0][0x338] ;  /* 0x0000ce0000067ab9 */ /* 0x000fe20000000a00 */
[----:B------:R-:W-:Y:S01]  /*23b0*/  SEL R11, RZ, 0x4, P0 ;  /* 0x00000004ff0b7807 */ /* 0x000fe20000000000 */
[----:B------:R-:W-:Y:S01]  /*23c0*/  IMAD.IADD R7, R7, 0x1, R13 ;  /* 0x0000000107077824 */ /* 0x000fe200078e020d */
[----:B------:R-:W-:Y:S01]  /*23d0*/  SEL R12, RZ, 0x8, P2 ;  /* 0x00000008ff0c7807 */ /* 0x000fe20001000000 */
[----:B------:R-:W-:Y:S01]  /*23e0*/  IMAD R13, R14, UR6, RZ ;  /* 0x000000060e0d7c24 */ /* 0x000fe2000f8e02ff */
[----:B------:R-:W-:Y:S01]  /*23f0*/  ISETP.GE.AND P0, PT, R61, UR4, PT ;  /* 0x000000043d007c0c */ /* 0x000fe2000bf06270 */
[----:B------:R-:W-:Y:S01]  /*2400*/  IMAD.WIDE.U32 R14, R153, R48, R22 ;  /* 0x00000030990e7225 */ /* 0x000fe200078e0016 */
[----:B------:R-:W-:-:S02]  /*2410*/  LOP3.LUT R10, R12, R10, R11, 0xfe, !PT ;  /* 0x0000000a0c0a7212 */ /* 0x000fc400078efe0b */
[----:B------:R-:W-:Y:S01]  /*2420*/  SEL R11, RZ, 0x10, P0 ;  /* 0x00000010ff0b7807 */ /* 0x000fe20000000000 */
[C---:B------:R-:W-:Y:S01]  /*2430*/  IMAD R85, R123.reuse, UR7, R13 ;  /* 0x000000077b557c24 */ /* 0x040fe2000f8e020d */
[----:B------:R-:W-:Y:S01]  /*2440*/  ISETP.GE.AND P0, PT, R22, R35, PT ;  /* 0x000000231600720c */ /* 0x000fe20003f06270 */
[----:B------:R-:W-:Y:S01]  /*2450*/  IMAD.WIDE.U32 R6, R123, UR6, R6 ;  /* 0x000000067b067c25 */ /* 0x000fe2000f8e0006 */
[----:B------:R-:W-:Y:S01]  /*2460*/  ISETP.GE.AND P2, PT, R62, UR4, PT ;  /* 0x000000043e007c0c */ /* 0x000fe2000bf46270 */
[----:B------:R-:W-:Y:S01]  /*2470*/  ULDC UR4, c[0x0][0x2f4] ;  /* 0x0000bd0000047ab9 */ /* 0x000fe20000000800 */
[----:B------:R-:W-:Y:S01]  /*2480*/  SEL R29, R35, RZ, P0 ;  /* 0x000000ff231d7207 */ /* 0x000fe20000000000 */
[----:B------:R-:W-:Y:S01]  /*2490*/  IMAD.IADD R85, R7, 0x1, R85 ;  /* 0x0000000107557824 */ /* 0x000fe200078e0255 */
[----:B------:R-:W-:Y:S02]  /*24a0*/  SEL R12, RZ, 0x20, P2 ;  /* 0x00000020ff0c7807 */ /* 0x000fe40001000000 */
[----:B------:R-:W-:Y:S01]  /*24b0*/  LOP3.LUT P1, RZ, R227, 0x4, RZ, 0xc0, !PT ;  /* 0x00000004e3ff7812 */ /* 0x000fe2000782c0ff */
[----:B------:R-:W-:Y:S01]  /*24c0*/  IMAD.IADD R29, R22, 0x1, R29 ;  /* 0x00000001161d7824 */ /* 0x000fe200078e021d */
[----:B------:R-:W-:Y:S01]  /*24d0*/  LOP3.LUT R21, R12, R10, R11, 0xfe, !PT ;  /* 0x0000000a0c157212 */ /* 0x000fe200078efe0b */
[----:B------:R-:W-:Y:S01]  /*24e0*/  IMAD R10, R159, R48, RZ ;  /* 0x000000309f0a7224 */ /* 0x000fe200078e02ff */
[C---:B------:R-:W-:Y:S01]  /*24f0*/  IADD3 R54, P2, R153.reuse, R54, RZ ;  /* 0x0000003699367210 */ /* 0x040fe20007f5e0ff */
[----:B------:R-:W-:Y:S01]  /*2500*/  IMAD.WIDE.U32 R12, R153, R52, R154 ;  /* 0x00000034990c7225 */ /* 0x000fe200078e009a */
[----:B------:R-:W-:-:S02]  /*2510*/  LOP3.LUT R87, R21, R20, RZ, 0xfc, !PT ;  /* 0x0000001415577212 */ /* 0x000fc400078efcff */
[----:B------:R-:W-:Y:S01]  /*2520*/  SHF.R.S32.HI R20, RZ, 0x1f, R29 ;  /* 0x0000001fff147819 */ /* 0x000fe2000001141d */
[----:B------:R-:W-:Y:S01]  /*2530*/  IMAD R31, R153, R49, R10 ;  /* 0x00000031991f7224 */ /* 0x000fe200078e020a */
[----:B------:R-:W-:Y:S01]  /*2540*/  SEL R70, R70, 0xffffffe0, !P1 ;  /* 0xffffffe046467807 */ /* 0x000fe20004800000 */
[----:B------:R-:W-:Y:S01]  /*2550*/  IMAD.IADD R13, R13, 0x1, R33 ;  /* 0x000000010d0d7824 */ /* 0x000fe200078e0221 */
[----:B------:R-:W-:Y:S01]  /*2560*/  LEA.HI R29, R20, R29, RZ, 0x3 ;  /* 0x0000001d141d7211 */ /* 0x000fe200078f18ff */
[-C--:B------:R-:W-:Y:S01]  /*2570*/  IMAD R20, R63, R48.reuse, RZ ;  /* 0x000000303f147224 */ /* 0x080fe200078e02ff */
[----:B------:R-:W-:Y:S01]  /*2580*/  SEL R86, RZ, 0xffffff80, P3 ;  /* 0xffffff80ff567807 */ /* 0x000fe20001800000 */
[----:B------:R-:W-:Y:S01]  /*2590*/  IMAD.IADD R15, R31, 0x1, R15 ;  /* 0x000000011f0f7824 */ /* 0x000fe200078e020f */
[----:B------:R-:W-:Y:S01]  /*25a0*/  LOP3.LUT R81, R29, 0xfffffff8, RZ, 0xc0, !PT ;  /* 0xfffffff81d517812 */ /* 0x000fe200078ec0ff */
[----:B------:R-:W-:Y:S01]  /*25b0*/  IMAD.WIDE.U32 R10, R153, R48, R154 ;  /* 0x00000030990a7225 */ /* 0x000fe200078e009a */
[----:B------:R-:W-:-:S02]  /*25c0*/  LOP3.LUT R86, R87, 0x80, R86, 0xc8, !PT ;  /* 0x0000008057567812 */ /* 0x000fc400078ec856 */
[----:B------:R-:W-:Y:S01]  /*25d0*/  SHF.R.S32.HI R80, RZ, 0x3, R29 ;  /* 0x00000003ff507819 */ /* 0x000fe2000001141d */
[C---:B------:R-:W-:Y:S01]  /*25e0*/  IMAD R33, R2.reuse, R49, R20 ;  /* 0x0000003102217224 */ /* 0x040fe200078e0214 */
[----:B------:R-:W-:Y:S01]  /*25f0*/  SHF.R.S32.HI R82, RZ, 0x1f, R81 ;  /* 0x0000001fff527819 */ /* 0x000fe20000011451 */
[----:B------:R-:W-:Y:S01]  /*2600*/  IMAD.WIDE.U32 R20, R2, R48, R14 ;  /* 0x0000003002147225 */ /* 0x000fe200078e000e */
[----:B------:R-:W-:Y:S02]  /*2610*/  ISETP.GE.AND P1, PT, R22, UR4, PT ;  /* 0x0000000416007c0c */ /* 0x000fe4000bf26270 */
[----:B------:R-:W-:Y:S01]  /*2620*/  LOP3.LUT R87, R87, 0x40, RZ, 0xc0, !PT ;  /* 0x0000004057577812 */ /* 0x000fe200078ec0ff */
[-C--:B------:R-:W-:Y:S01]  /*2630*/  IMAD.WIDE.U32 R50, R2, R52.reuse, R12 ;  /* 0x0000003402327225 */ /* 0x080fe200078e000c */
[--C-:B------:R-:W-:Y:S02]  /*2640*/  LOP3.LUT R12, R166, 0x38, R29.reuse, 0xf8, !PT ;  /* 0x00000038a60c7812 */ /* 0x100fe400078ef81d */
[----:B------:R-:W-:Y:S01]  /*2650*/  LOP3.LUT R13, R172, 0x38, R29, 0xf8, !PT ;  /* 0x00000038ac0d7812 */ /* 0x000fe200078ef81d */
[----:B------:R-:W-:Y:S01]  /*2660*/  IMAD.IADD R11, R11, 0x1, R31 ;  /* 0x000000010b0b7824 */ /* 0x000fe200078e021f */
[----:B------:R-:W-:Y:S01]  /*2670*/  LOP3.LUT R12, R12, R173, RZ, 0x3c, !PT ;  /* 0x000000ad0c0c7212 */ /* 0x000fe200078e3cff */
[----:B------:R-:W-:Y:S01]  /*2680*/  IMAD R14, R63, R52, RZ ;  /* 0x000000343f0e7224 */ /* 0x000fe200078e02ff */
[----:B------:R-:W-:Y:S01]  /*2690*/  LOP3.LUT R84, R13, R174, RZ, 0x3c, !PT ;  /* 0x000000ae0d547212 */ /* 0x000fe200078e3cff */
[----:B------:R-:W-:-:S02]  /*26a0*/  IMAD R31, R9, 0x60, RZ ;  /* 0x00000060091f7824 */ /* 0x000fc400078e02ff */
[----:B------:R-:W-:-:S04]  /*26b0*/  IMAD.WIDE.U32 R10, R2, R48, R10 ;  /* 0x00000030020a7225 */ /* 0x000fc800078e000a */
[----:B------:R-:W-:Y:S02]  /*26c0*/  IMAD R15, R53, 0x60, RZ ;  /* 0x00000060350f7824 */ /* 0x000fe400078e02ff */
[----:B------:R-:W-:Y:S02]  /*26d0*/  IMAD R79, R2, R53, R14 ;  /* 0x00000035024f7224 */ /* 0x000fe400078e020e */
        /* <DEDUP_REMOVED lines=13> */
[----:B------:R-:W-:-:S07]  /*27b0*/  IMAD.IADD R84, R175, 0x1, R84 ;  /* 0x00000001af547824 */ /* 0x000fce00078e0254 */
.L_x_12707:
[----:B0-----:R-:W0:Y:S01]  /*27c0*/  LDC.64 R90, c[0x0][0x2e8] ;  /* 0x0000ba00ff5a7b82 */ /* 0x001e220000000a00 */
        /* <DEDUP_REMOVED lines=19> */
[----:B------:R-:W-:Y:S02]  /*2900*/  LEA.HI.X R33, R12, R91, R13, 0x1, P3 ;  /* 0x0000005b0c217211 */ /* 0x000fe400018f0c0d */
[----:B-1----:R-:W-:Y:S02]  /*2910*/  ISETP.GE.AND P3, PT, R95, 0x1, PT ;  /* 0x000000015f00780c */ /* 0x002fe40003f66270 */
[----:B------:R-:W-:Y:S02]  /*2920*/  ISETP.GT.AND P4, PT, R26, R27, PT ;  /* 0x0000001b1a00720c */ /* 0x000fe40003f84270 */
[----:B------:R-:W-:Y:S02]  /*2930*/  LEA.HI.X R35, R14, R91, R15, 0x1, P5 ;  /* 0x0000005b0e237211 */ /* 0x000fe400028f0c0f */
[----:B------:R-:W-:-:S07]  /*2940*/  P2R R89, PR, RZ, 0x10 ;  /* 0x00000010ff597803 */ /* 0x000fce0000000000 */
[----:B------:R-:W-:Y:S05]  /*2950*/  @!P3 BRA `(.L_x_12657) ;  /* 0x0000002800dcb947 */ /* 0x000fea0003800000 */
[----:B------:R-:W-:Y:S01]  /*2960*/  ULDC.U8 UR4, c[0x0][0x410] ;  /* 0x0001040000047ab9 */ /* 0x000fe20000000000 */
[-C--:B------:R-:W-:Y:S01]  /*2970*/  IMAD R13, R75, R26.reuse, RZ ;  /* 0x0000001a4b0d7224 */ /* 0x080fe200078e02ff */
[----:B------:R-:W-:Y:S01]  /*2980*/  ISETP.NE.AND P3, PT, RZ, UR4, PT ;  /* 0x00000004ff007c0c */ /* 0x000fe2000bf65270 */
[----:B------:R-:W-:Y:S02]  /*2990*/  IMAD R15, R76, R26, RZ ;  /* 0x0000001a4c0f7224 */ /* 0x000fe400078e02ff */
[----:B------:R-:W-:Y:S02]  /*29a0*/  IMAD R98, R26, -0x60, R56 ;  /* 0xffffffa01a627824 */ /* 0x000fe400078e0238 */
[C---:B------:R-:W-:Y:S02]  /*29b0*/  IMAD R13, R28.reuse, R48, R13 ;  /* 0x000000301c0d7224 */ /* 0x040fe400078e020d */
[----:B------:R-:W-:Y:S01]  /*29c0*/  IMAD R15, R28, R52, R15 ;  /* 0x000000341c0f7224 */ /* 0x000fe200078e020f */
[----:B------:R-:W-:Y:S01]  /*29d0*/  VIMNMX R98, R98, 0x60, PT ;  /* 0x0000006062627848 */ /* 0x000fe20003fe0100 */
[----:B------:R-:W-:-:S04]  /*29e0*/  IMAD.WIDE.U32 R42, R48, R26, RZ ;  /* 0x0000001a302a7225 */ /* 0x000fc800078e00ff */
        /* <DEDUP_REMOVED lines=32> */
.L_x_12660:
[----:B------:R-:W-:Y:S05]  /*2bf0*/  BSYNC B1 ;  /* 0x0000000000017941 */ /* 0x000fea0003800000 */
.L_x_12659:
[----:B------:R-:W-:Y:S01]  /*2c00*/  ISETP.GE.AND P5, PT, R156, R98, PT ;  /* 0x000000629c00720c */ /* 0x000fe20003fa6270 */
[----:B------:R-:W-:Y:S01]  /*2c10*/  BSSY B1, `(.L_x_12661) ;  /* 0x000001b000017945 */ /* 0x000fe20003800000 */
[----:B------:R-:W-:Y:S02]  /*2c20*/  CS2R R36, SRZ ;  /* 0x0000000000247805 */ /* 0x000fe4000001ff00 */
        /* <DEDUP_REMOVED lines=9> */
[----:B0-----:R-:W-:Y:S02]  /*2cc0*/  IADD3.X R13, R77, R97, R66, P3, P6 ;  /* 0x000000614d0d7210 */ /* 0x001fe40001fec442 */
        /* <DEDUP_REMOVED lines=15> */
.L_x_12662:
[----:B------:R-:W-:Y:S05]  /*2dc0*/  BSYNC B1 ;  /* 0x0000000000017941 */ /* 0x000fea0003800000 */
.L_x_12661:
[----:B01----:R-:W-:Y:S01]  /*2dd0*/  IMAD.MOV.U32 R12, RZ, RZ, R92 ;  /* 0x000000ffff0c7224 */ /* 0x003fe200078e005c */
[----:B------:R-:W-:Y:S01]  /*2de0*/  PRMT R41, R41, 0x5410, R100 ;  /* 0x0000541029297816 */ /* 0x000fe20000000064 */
[----:B------:R-:W-:Y:S01]  /*2df0*/  IMAD.MOV.U32 R13, RZ, RZ, R93 ;  /* 0x000000ffff0d7224 */ /* 0x000fe200078e005d */
        /* <DEDUP_REMOVED lines=24> */
[----:B------:R-:W-:Y:S02]  /*2f80*/  PRMT R42, R12, 0x7610, R42 ;  /* 0x000076100c2a7816 */ /* 0x000fe4000000002a */
[----:B------:R-:W-:Y:S02]  /*2f90*/  PRMT R43, R13, 0x5410, R14 ;  /* 0x000054100d2b7816 */ /* 0x000fe4000000000e */
[----:B------:R-:W-:Y:S01]  /*2fa0*/  PRMT R108, R108, 0x5410, R15 ;  /* 0x000054106c6c7816 */ /* 0x000fe2000000000f */
[----:B------:R-:W-:Y:S06]  /*2fb0*/  @!P3 BRA `(.L_x_12663) ;  /* 0x000000000004b947 */ /* 0x000fec0003800000 */
[----:B------:R-:W-:Y:S01]  /*2fc0*/  BPT.TRAP 0x1 ;  /* 0x000000040000795c */ /* 0x000fe20000300000 */
.L_x_12663:
[----:B------:R-:W-:Y:S01]  /*2fd0*/  IMAD R88, R152, 0x8, R144 ;  /* 0x0000000898587824 */ /* 0x000fe200078e0290 */
[----:B------:R-:W-:Y:S01]  /*2fe0*/  SHF.L.U32 R99, R157, 0x1f, RZ ;  /* 0x0000001f9d637819 */ /* 0x000fe200000006ff */
[----:B------:R-:W-:Y:S03]  /*2ff0*/  BSSY B1, `(.L_x_12664) ;  /* 0x0000003000017945 */ /* 0x000fe60003800000 */
[----:B------:R-:W0:Y:S02]  /*3000*/  SYNCS.PHASECHK.TRANS64.TRYWAIT P6, [R88+URZ+0x32490], R99 ;  /* 0x03249063580075a7 */ /* 0x000e2400080c017f */
[----:B0-----:R-:W-:Y:S05]  /*3010*/  @!P6 BRA `(.L_x_12665) ;  /* 0x00000338000ce947 */ /* 0x001fea0003800000 */
.L_x_13041:
[----:B------:R-:W-:Y:S05]  /*3020*/  BSYNC B1 ;  /* 0x0000000000017941 */ /* 0x000fea0003800000 */
.L_x_12664:
        /* <DEDUP_REMOVED lines=54> */
.L_x_12671:
[----:B------:R-:W-:Y:S05]  /*3390*/  BSYNC B3 ;  /* 0x0000000000037941 */ /* 0x000fea0003800000 */
.L_x_12670:
[----:B--2---:R1:W-:Y:S02]  /*33a0*/  STG.E.128 desc[UR42][R34.64], R12 ;  /* 0x0000000c22007986 */ /* 0x0043e4000c101d2a */
.L_x_12669:
[----:B------:R-:W-:Y:S05]  /*33b0*/  BSYNC B2 ;  /* 0x0000000000027941 */ /* 0x000fea0003800000 */
.L_x_12668:
        /* <DEDUP_REMOVED lines=51> */
.L_x_12673:
[----:B------:R-:W-:Y:S05]  /*36f0*/  BSYNC B2 ;  /* 0x0000000000027941 */ /* 0x000fea0003800000 */
.L_x_12672:
[----:B--2---:R2:W-:Y:S02]  /*3700*/  STG.E.128 desc[UR42][R34.64+0x40], R12 ;  /* 0x0000400c22007986 */ /* 0x0045e4000c101d2a */
.L_x_12667:
[----:B------:R-:W-:Y:S05]  /*3710*/  BSYNC B1 ;  /* 0x0000000000017941 */ /* 0x000fea0003800000 */
.L_x_12666:
        /* <DEDUP_REMOVED lines=53> */
.L_x_12678:
[----:B------:R-:W-:Y:S05]  /*3a70*/  BSYNC B2 ;  /* 0x0000000000027941 */ /* 0x000fea0003800000 */
.L_x_12677:
[----:B--2---:R3:W-:Y:S02]  /*3a80*/  STG.E.128 desc[UR42][R32.64], R12 ;  /* 0x0000000c20007986 */ /* 0x0047e4000c101d2a */
.L_x_12676:
[----:B------:R-:W-:Y:S05]  /*3a90*/  BSYNC B1 ;  /* 0x0000000000017941 */ /* 0x000fea0003800000 */
.L_x_12675:
        /* <DEDUP_REMOVED lines=51> */
.L_x_12680:
[----:B------:R-:W-:Y:S05]  /*3dd0*/  BSYNC B1 ;  /* 0x0000000000017941 */ /* 0x000fea0003800000 */
.L_x_12679:
[----:B--2---:R4:W-:Y:S01]  /*3de0*/  STG.E.128 desc[UR42][R32.64+0x40], R12 ;  /* 0x0000400c20007986 */ /* 0x0049e2000c101d2a */
[----:B------:R-:W-:Y:S05]  /*3df0*/  BRA `(.L_x_12674) ;  /* 0x0000001800187947 */ /* 0x000fea0003800000 */
.L_x_12658:
[-C--:B------:R-:W-:Y:S01]  /*3e00*/  ISETP.GE.AND P4, PT, R153, R98.reuse, PT ;  /* 0x000000629900720c */ /* 0x080fe20003f86270 */
[----:B------:R-:W-:Y:S01]  /*3e10*/  BSSY B1, `(.L_x_12681) ;  /* 0x0000020000017945 */ /* 0x000fe20003800000 */
[----:B------:R-:W-:Y:S02]  /*3e20*/  ISETP.GE.AND P3, PT, R156, R98, PT ;  /* 0x000000629c00720c */ /* 0x000fe40003f66270 */
[----:B------:R-:W-:Y:S02]  /*3e30*/  CS2R R34, SRZ ;  /* 0x0000000000227805 */ /* 0x000fe4000001ff00 */
[CC--:B------:R-:W-:Y:S02]  /*3e40*/  ISETP.GE.OR P4, PT, R22.reuse, R95.reuse, P4 ;  /* 0x0000005f1600720c */ /* 0x0c0fe40002786670 */
[----:B------:R-:W-:Y:S02]  /*3e50*/  CS2R R14, SRZ ;  /* 0x00000000000e7805 */ /* 0x000fe4000001ff00 */
[----:B------:R-:W-:-:S02]  /*3e60*/  ISETP.GE.OR P3, PT, R22, R95, P3 ;  /* 0x0000005f1600720c */ /* 0x000fc40001f66670 */
[----:B------:R-:W-:Y:S02]  /*3e70*/  CS2R R12, SRZ ;  /* 0x00000000000c7805 */ /* 0x000fe4000001ff00 */
[----:B------:R-:W-:Y:S02]  /*3e80*/  CS2R R30, SRZ ;  /* 0x00000000001e7805 */ /* 0x000fe4000001ff00 */
[----:B------:R-:W-:-:S03]  /*3e90*/  CS2R R28, SRZ ;  /* 0x00000000001c7805 */ /* 0x000fc6000001ff00 */
[----:B------:R-:W-:Y:S05]  /*3ea0*/  @P4 BRA `(.L_x_12682) ;  /* 0x0000000000584947 */ /* 0x000fea0003800000 */
[----:B------:R-:W-:Y:S01]  /*3eb0*/  ULDC.64 UR4, c[0x0][0x408] ;  /* 0x0001020000047ab9 */ /* 0x000fe20000000a00 */
[----:B------:R-:W-:Y:S01]  /*3ec0*/  IMAD.MOV.U32 R12, RZ, RZ, R22 ;  /* 0x000000ffff0c7224 */ /* 0x000fe200078e0016 */
[----:B------:R-:W-:Y:S01]  /*3ed0*/  ULDC.64 UR6, c[0x0][0x400] ;  /* 0x0001000000067ab9 */ /* 0x000fe20000000a00 */
[----:B------:R-:W-:Y:S02]  /*3ee0*/  IMAD R14, R159, UR4, RZ ;  /* 0x000000049f0e7c24 */ /* 0x000fe4000f8e02ff */
[----:B------:R-:W-:Y:S02]  /*3ef0*/  IMAD.MOV.U32 R13, RZ, RZ, R23 ;  /* 0x000000ffff0d7224 */ /* 0x000fe400078e0017 */
[C---:B------:R-:W-:Y:S02]  /*3f00*/  IMAD R15, R153.reuse, UR5, R14 ;  /* 0x00000005990f7c24 */ /* 0x040fe4000f8e020e */
[----:B------:R-:W-:-:S04]  /*3f10*/  IMAD.WIDE.U32 R12, R153, UR4, R12 ;  /* 0x00000004990c7c25 */ /* 0x000fc8000f8e000c */
[----:B------:R-:W-:Y:S02]  /*3f20*/  IMAD.IADD R13, R15, 0x1, R13 ;  /* 0x000000010f0d7824 */ /* 0x000fe400078e020d */
[----:B------:R-:W-:Y:S02]  /*3f30*/  IMAD R15, R63, UR4, RZ ;  /* 0x000000043f0f7c24 */ /* 0x000fe4000f8e02ff */
[----:B------:R-:W-:-:S04]  /*3f40*/  IMAD.WIDE.U32 R12, R2, UR4, R12 ;  /* 0x00000004020c7c25 */ /* 0x000fc8000f8e000c */
[----:B------:R-:W-:Y:S01]  /*3f50*/  IMAD R15, R2, UR5, R15 ;  /* 0x00000005020f7c24 */ /* 0x000fe2000f8e020f */
[----:B------:R-:W-:Y:S01]  /*3f60*/  IADD3 R14, P4, R40, R12, RZ ;  /* 0x0000000c280e7210 */ /* 0x000fe20007f9e0ff */
[----:B------:R-:W-:-:S03]  /*3f70*/  ULDC.64 UR4, c[0x0][0x3e8] ;  /* 0x0000fa0000047ab9 */ /* 0x000fc60000000a00 */
[----:B------:R-:W-:Y:S02]  /*3f80*/  IADD3.X R15, R99, R15, R13, P4, !PT ;  /* 0x0000000f630f7210 */ /* 0x000fe400027fe40d */
[----:B------:R-:W-:-:S05]  /*3f90*/  IADD3 R13, P4, R20, R42, RZ ;  /* 0x0000002a140d7210 */ /* 0x000fca0007f9e0ff */
[----:B------:R-:W-:Y:S01]  /*3fa0*/  IMAD.X R28, R97, 0x1, R78, P4 ;  /* 0x00000001611c7824 */ /* 0x000fe200020e064e */
[----:B------:R-:W-:-:S04]  /*3fb0*/  LEA R12, P4, R13, UR4, 0x1 ;  /* 0x000000040d0c7c11 */ /* 0x000fc8000f8808ff */
[----:B------:R-:W-:Y:S02]  /*3fc0*/  LEA.HI.X R13, R13, UR5, R28, 0x1, P4 ;  /* 0x000000050d0d7c11 */ /* 0x000fe4000a0f0c1c */
[----:B------:R-:W-:-:S04]  /*3fd0*/  LEA R28, P4, R14, UR6, 0x1 ;  /* 0x000000060e1c7c11 */ /* 0x000fc8000f8808ff */
[----:B------:R-:W-:Y:S02]  /*3fe0*/  LEA.HI.X R29, R14, UR7, R15, 0x1, P4 ;  /* 0x000000070e1d7c11 */ /* 0x000fe4000a0f0c0f */
[----:B------:R-:W5:Y:S04]  /*3ff0*/  LDG.E.128 R12, desc[UR42][R12.64] ;  /* 0x0000002a0c0c7981 */ /* 0x000f68000c1e1d00 */
[----:B------:R-:W5:Y:S03]  /*4000*/  LDG.E.128 R28, desc[UR42][R28.64] ;  /* 0x0000002a1c1c7981 */ /* 0x000f66000c1e1d00 */
.L_x_12682:
[----:B------:R-:W-:Y:S05]  /*4010*/  BSYNC B1 ;  /* 0x0000000000017941 */ /* 0x000fea0003800000 */
.L_x_12681:
[----:B------:R-:W-:Y:S01]  /*4020*/  BSSY B1, `(.L_x_12683) ;  /* 0x000001e000017945 */ /* 0x000fe20003800000 */
[----:B------:R-:W-:Y:S02]  /*4030*/  ISETP.GE.AND P4, PT, R22, R95, PT ;  /* 0x0000005f1600720c */ /* 0x000fe40003f86270 */
[----:B------:R-:W-:Y:S02]  /*4040*/  CS2R R32, SRZ ;  /* 0x0000000000207805 */ /* 0x000fe4000001ff00 */
[----:B------:R-:W-:Y:S01]  /*4050*/  CS2R R38, SRZ ;  /* 0x0000000000267805 */ /* 0x000fe2000001ff00 */
[----:B-----5:R-:W-:Y:S01]  /*4060*/  IMAD.MOV.U32 R45, RZ, RZ, R14 ;  /* 0x000000ffff2d7224 */ /* 0x020fe200078e000e */
[----:B------:R-:W-:Y:S01]  /*4070*/  CS2R R36, SRZ ;  /* 0x0000000000247805 */ /* 0x000fe2000001ff00 */
[----:B------:R-:W-:Y:S06]  /*4080*/  @P3 BRA `(.L_x_12684) ;  /* 0x00000000005c3947 */ /* 0x000fec0003800000 */
[----:B------:R-:W-:Y:S01]  /*4090*/  ULDC.64 UR4, c[0x0][0x408] ;  /* 0x0001020000047ab9 */ /* 0x000fe20000000a00 */
[----:B------:R-:W-:Y:S01]  /*40a0*/  IMAD.MOV.U32 R32, RZ, RZ, R22 ;  /* 0x000000ffff207224 */ /* 0x000fe200078e0016 */
[----:B------:R-:W-:Y:S01]  /*40b0*/  IADD3 R42, P3, P5, R20, R42, R67 ;  /* 0x0000002a142a7210 */ /* 0x000fe20007d7e043 */
[----:B------:R-:W-:Y:S01]  /*40c0*/  IMAD R34, R159, UR4, RZ ;  /* 0x000000049f227c24 */ /* 0x000fe2000f8e02ff */
[----:B------:R-:W-:Y:S01]  /*40d0*/  ULDC.64 UR6, c[0x0][0x400] ;  /* 0x0001000000067ab9 */ /* 0x000fe20000000a00 */
[----:B------:R-:W-:Y:S01]  /*40e0*/  IMAD.MOV.U32 R33, RZ, RZ, R23 ;  /* 0x000000ffff217224 */ /* 0x000fe200078e0017 */
[----:B------:R-:W-:Y:S01]  /*40f0*/  IADD3.X R37, R78, R97, R66, P3, P5 ;  /* 0x000000614e257210 */ /* 0x000fe20001fea442 */
[C---:B------:R-:W-:Y:S02]  /*4100*/  IMAD R35, R153.reuse, UR5, R34 ;  /* 0x0000000599237c24 */ /* 0x040fe4000f8e0222 */
[----:B------:R-:W-:-:S04]  /*4110*/  IMAD.WIDE.U32 R32, R153, UR4, R32 ;  /* 0x0000000499207c25 */ /* 0x000fc8000f8e0020 */
[----:B------:R-:W-:Y:S02]  /*4120*/  IMAD R39, R63, UR4, RZ ;  /* 0x000000043f277c24 */ /* 0x000fe4000f8e02ff */
[----:B------:R-:W-:Y:S02]  /*4130*/  IMAD.IADD R33, R35, 0x1, R33 ;  /* 0x0000000123217824 */ /* 0x000fe400078e0221 */
[C---:B------:R-:W-:Y:S02]  /*4140*/  IMAD R39, R2.reuse, UR5, R39 ;  /* 0x0000000502277c24 */ /* 0x040fe4000f8e0227 */
[----:B------:R-:W-:Y:S01]  /*4150*/  IMAD.WIDE.U32 R32, R2, UR4, R32 ;  /* 0x0000000402207c25 */ /* 0x000fe2000f8e0020 */
[----:B------:R-:W-:-:S03]  /*4160*/  ULDC.64 UR4, c[0x0][0x3e8] ;  /* 0x0000fa0000047ab9 */ /* 0x000fc60000000a00 */
[----:B------:R-:W-:Y:S01]  /*4170*/  IMAD.IADD R35, R39, 0x1, R33 ;  /* 0x0000000127237824 */ /* 0x000fe200078e0221 */
[----:B------:R-:W-:-:S04]  /*4180*/  IADD3 R40, P3, P5, R32, R40, R69 ;  /* 0x0000002820287210 */ /* 0x000fc80007d7e045 */
[----:B------:R-:W-:Y:S02]  /*4190*/  IADD3.X R35, R35, R99, R68, P3, P5 ;  /* 0x0000006323237210 */ /* 0x000fe40001fea444 */
[----:B------:R-:W-:-:S04]  /*41a0*/  LEA R32, P3, R42, UR4, 0x1 ;  /* 0x000000042a207c11 */ /* 0x000fc8000f8608ff */
[----:B------:R-:W-:Y:S02]  /*41b0*/  LEA.HI.X R33, R42, UR5, R37, 0x1, P3 ;  /* 0x000000052a217c11 */ /* 0x000fe400098f0c25 */
[----:B------:R-:W-:-:S04]  /*41c0*/  LEA R36, P3, R40, UR6, 0x1 ;  /* 0x0000000628247c11 */ /* 0x000fc8000f8608ff */
[----:B------:R-:W-:Y:S02]  /*41d0*/  LEA.HI.X R37, R40, UR7, R35, 0x1, P3 ;  /* 0x0000000728257c11 */ /* 0x000fe400098f0c23 */
[----:B------:R-:W5:Y:S04]  /*41e0*/  LDG.E.128 R32, desc[UR42][R32.64] ;  /* 0x0000002a20207981 */ /* 0x000f68000c1e1d00 */
[----:B------:R-:W5:Y:S03]  /*41f0*/  LDG.E.128 R36, desc[UR42][R36.64] ;  /* 0x0000002a24247981 */ /* 0x000f66000c1e1d00 */
.L_x_12684:
[----:B------:R-:W-:Y:S05]  /*4200*/  BSYNC B1 ;  /* 0x0000000000017941 */ /* 0x000fea0003800000 */
.L_x_12683:
        /* <DEDUP_REMOVED lines=34> */
.L_x_12685:
        /* <DEDUP_REMOVED lines=9> */
.L_x_13042:
[----:B------:R-:W-:Y:S05]  /*44c0*/  BSYNC B1 ;  /* 0x0000000000017941 */ /* 0x000fea0003800000 */
.L_x_12686:
        /* <DEDUP_REMOVED lines=14> */
[----:B------:R-:W-:Y:S02]  /*45b0*/  IMAD.SHL.U32 R105, R41, 0x8, RZ ;  /* 0x0000000829697824 */ /* 0x000fe400078e00ff */
[----:B------:R-:W-:-:S03]  /*45c0*/  IMAD R41, R152, 0x1800, R83 ;  /* 0x0000180098297824 */ /* 0x000fc600078e0253 */
[----:B------:R-:W-:Y:S01]  /*45d0*/  LOP3.LUT R40, R166, 0x38, R105, 0xf8, !PT ;  /* 0x00000038a6287812 */ /* 0x000fe200078ef869 */
[----:B------:R-:W-:-:S03]  /*45e0*/  IMAD R41, R41, 0x2, R144 ;  /* 0x0000000229297824 */ /* 0x000fc600078e0290 */
        /* <DEDUP_REMOVED lines=10> */
[----:B------:R-:W-:Y:S01]  /*4690*/  SHF.R.U64 R117, R14, 0x10, R15 ;  /* 0x000000100e757819 */ /* 0x000fe2000000120f */
[----:B-1----:R-:W-:Y:S01]  /*46a0*/  IMAD.U32 R14, R41, 0x10000, RZ ;  /* 0x00010000290e7824 */ /* 0x002fe200078e00ff */
[----:B------:R-:W-:Y:S01]  /*46b0*/  PRMT R115, R122, 0x5410, R115 ;  /* 0x000054107a737816 */ /* 0x000fe20000000073 */
[----:B------:R-:W-:Y:S01]  /*46c0*/  IMAD.U32 R122, R120, 0x10000, RZ ;  /* 0x00010000787a7824 */ /* 0x000fe200078e00ff */
[--C-:B------:R-:W-:Y:S01]  /*46d0*/  SHF.R.U64 R123, R30, 0x10, R31.reuse ;  /* 0x000000101e7b7819 */ /* 0x100fe2000000121f */
[----:B--2---:R-:W-:Y:S01]  /*46e0*/  IMAD.U32 R30, R44, 0x10000, RZ ;  /* 0x000100002c1e7824 */ /* 0x004fe200078e00ff */
[----:B------:R-:W-:Y:S01]  /*46f0*/  SHF.R.U32.HI R124, RZ, 0x10, R31 ;  /* 0x00000010ff7c7819 */ /* 0x000fe2000001161f */
[----:B------:R-:W-:Y:S01]  /*4700*/  IMAD.U32 R31, R45, 0x10000, RZ ;  /* 0x000100002d1f7824 */ /* 0x000fe200078e00ff */
[----:B------:R-:W-:Y:S01]  /*4710*/  PRMT R117, R116, 0x5410, R117 ;  /* 0x0000541074757816 */ /* 0x000fe20000000075 */
[----:B------:R-:W-:Y:S01]  /*4720*/  IMAD.U32 R116, R115, 0x10000, RZ ;  /* 0x0001000073747824 */ /* 0x000fe200078e00ff */
[----:B------:R-:W-:-:S02]  /*4730*/  SHF.R.U32.HI R118, RZ, 0x10, R15 ;  /* 0x00000010ff767819 */ /* 0x000fc4000001160f */
[----:B------:R-:W-:Y:S01]  /*4740*/  PRMT R123, R125, 0x5410, R123 ;  /* 0x000054107d7b7816 */ /* 0x000fe2000000007b */
[----:B------:R-:W-:Y:S01]  /*4750*/  FMUL.FTZ R125, R31, R122 ;  /* 0x0000007a1f7d7220 */ /* 0x000fe20000410000 */
        /* <DEDUP_REMOVED lines=8> */
[----:B------:R-:W-:Y:S01]  /*47e0*/  PRMT R118, R106, 0x5432, R118 ;  /* 0x000054326a767816 */ /* 0x000fe20000000076 */
[----:B------:R-:W-:Y:S01]  /*47f0*/  IMAD.U32 R28, R43, 0x10000, RZ ;  /* 0x000100002b1c7824 */ /* 0x000fe200078e00ff */
[----:B------:R-:W-:-:S02]  /*4800*/  PRMT R124, R108, 0x5432, R124 ;  /* 0x000054326c7c7816 */ /* 0x000fc4000000007c */
[----:B------:R-:W-:Y:S01]  /*4810*/  PRMT R119, R126, 0x5410, R119 ;  /* 0x000054107e777816 */ /* 0x000fe20000000077 */
[----:B------:R-:W-:Y:S01]  /*4820*/  FMUL.FTZ R126, R41, R120 ;  /* 0x00000078297e7220 */ /* 0x000fe20000410000 */
[----:B------:R-:W-:Y:S01]  /*4830*/  LOP3.LUT R116, R115, 0xffff0000, RZ, 0xc0, !PT ;  /* 0xffff000073747812 */ /* 0x000fe200078ec0ff */
[----:B------:R-:W-:Y:S01]  /*4840*/  IMAD.U32 R31, R124, 0x10000, RZ ;  /* 0x000100007c1f7824 */ /* 0x000fe200078e00ff */
[----:B------:R-:W-:Y:S01]  /*4850*/  SHF.R.U64 R114, R12, 0x10, R13 ;  /* 0x000000100c727819 */ /* 0x000fe2000000120d */
[----:B------:R-:W-:Y:S01]  /*4860*/  IMAD.U32 R14, R118, 0x10000, RZ ;  /* 0x00010000760e7824 */ /* 0x000fe200078e00ff */
[----:B------:R-:W-:Y:S01]  /*4870*/  LOP3.LUT R47, R47, 0xffff0000, RZ, 0xc0, !PT ;  /* 0xffff00002f2f7812 */ /* 0x000fe200078ec0ff */
[-C--:B------:R-:W-:Y:S01]  /*4880*/  FMUL.FTZ R122, R41, R116.reuse ;  /* 0x00000074297a7220 */ /* 0x080fe20000410000 */
[----:B------:R-:W-:Y:S01]  /*4890*/  FFMA.FTZ R126, R15, R116, -R126 ;  /* 0x000000740f7e7223 */ /* 0x000fe2000001087e */
[CC--:B------:R-:W-:Y:S01]  /*48a0*/  FMUL.FTZ R41, R45.reuse, R31.reuse ;  /* 0x0000001f2d297220 */ /* 0x0c0fe20000410000 */
[----:B------:R-:W-:Y:S01]  /*48b0*/  FMUL.FTZ R116, R45, R14 ;  /* 0x0000000e2d747220 */ /* 0x000fe20000410000 */
[----:B------:R-:W-:Y:S01]  /*48c0*/  PRMT R114, R107, 0x5432, R114 ;  /* 0x000054326b727816 */ /* 0x000fe20000000072 */
[----:B------:R-:W-:Y:S01]  /*48d0*/  FFMA.FTZ R122, R15, R120, R122 ;  /* 0x000000780f7a7223 */ /* 0x000fe2000001007a */
[----:B------:R-:W-:Y:S01]  /*48e0*/  LOP3.LUT R124, R124, 0xffff0000, RZ, 0xc0, !PT ;  /* 0xffff00007c7c7812 */ /* 0x000fe200078ec0ff */
[----:B------:R-:W-:Y:S01]  /*48f0*/  FFMA.FTZ R45, R28, R14, -R41 ;  /* 0x0000000e1c2d7223 */ /* 0x000fe20000010829 */
[----:B------:R-:W-:Y:S01]  /*4900*/  LOP3.LUT R118, R118, 0xffff0000, RZ, 0xc0, !PT ;  /* 0xffff000076767812 */ /* 0x000fe200078ec0ff */
[----:B------:R-:W-:Y:S01]  /*4910*/  FFMA.FTZ R116, R28, R31, R116 ;  /* 0x0000001f1c747223 */ /* 0x000fe20000010074 */
[----:B------:R-:W-:Y:S01]  /*4920*/  IMAD.U32 R28, R119, 0x10000, RZ ;  /* 0x00010000771c7824 */ /* 0x000fe200078e00ff */
[----:B------:R-:W-:Y:S01]  /*4930*/  LOP3.LUT R29, R43, 0xffff0000, RZ, 0xc0, !PT ;  /* 0xffff00002b1d7812 */ /* 0x000fe200078ec0ff */
[C---:B------:R-:W-:Y:S01]  /*4940*/  IMAD.U32 R14, R114.reuse, 0x10000, RZ ;  /* 0x00010000720e7824 */ /* 0x040fe200078e00ff */
[----:B------:R-:W-:Y:S01]  /*4950*/  LOP3.LUT R15, R114, 0xffff0000, RZ, 0xc0, !PT ;  /* 0xffff0000720f7812 */ /* 0x000fe200078ec0ff */
[----:B------:R-:W-:Y:S01]  /*4960*/  IMAD.U32 R13, R40, 0x10000, RZ ;  /* 0x00010000280d7824 */ /* 0x000fe200078e00ff */
[----:B------:R-:W-:Y:S01]  /*4970*/  LOP3.LUT R44, R44, 0xffff0000, RZ, 0xc0, !PT ;  /* 0xffff00002c2c7812 */ /* 0x000fe200078ec0ff */
[C---:B------:R-:W-:Y:S01]  /*4980*/  FMUL.FTZ R120, R47.reuse, R124 ;  /* 0x0000007c2f787220 */ /* 0x040fe20000410000 */
[----:B------:R-:W-:Y:S01]  /*4990*/  FMUL.FTZ R128, R47, R118 ;  /* 0x000000762f807220 */ /* 0x000fe20000410000 */
[----:B------:R-:W-:Y:S01]  /*49a0*/  LOP3.LUT R119, R119, 0xffff0000, RZ, 0xc0, !PT ;  /* 0xffff000077777812 */ /* 0x000fe200078ec0ff */
[C---:B------:R-:W-:Y:S01]  /*49b0*/  FMUL.FTZ R114, R30.reuse, R28 ;  /* 0x0000001c1e727220 */ /* 0x040fe20000410000 */
[----:B------:R-:W-:Y:S01]  /*49c0*/  FMUL.FTZ R31, R30, R14 ;  /* 0x0000000e1e1f7220 */ /* 0x000fe20000410000 */
[----:B------:R-:W-:Y:S01]  /*49d0*/  LOP3.LUT R40, R40, 0xffff0000, RZ, 0xc0, !PT ;  /* 0xffff000028287812 */ /* 0x000fe200078ec0ff */
[C---:B------:R-:W-:Y:S01]  /*49e0*/  FFMA.FTZ R120, R29.reuse, R118, -R120 ;  /* 0x000000761d787223 */ /* 0x040fe20000010878 */
[----:B------:R-:W-:Y:S01]  /*49f0*/  FFMA.FTZ R47, R29, R124, R128 ;  /* 0x0000007c1d2f7223 */ /* 0x000fe20000010080 */
[----:B------:R-:W-:Y:S01]  /*4a00*/  FFMA.FTZ R114, R13, R14, -R114 ;  /* 0x0000000e0d727223 */ /* 0x000fe20000010872 */
[----:B------:R-:W-:-:S02]  /*4a10*/  IMAD.U32 R43, R46, 0x10000, RZ ;  /* 0x000100002e2b7824 */ /* 0x000fc400078e00ff */
[----:B------:R-:W-:Y:S01]  /*4a20*/  FMUL.FTZ R29, R44, R119 ;  /* 0x000000772c1d7220 */ /* 0x000fe20000410000 */
[----:B------:R-:W-:Y:S01]  /*4a30*/  FFMA.FTZ R31, R13, R28, R31 ;  /* 0x0000001c0d1f7223 */ /* 0x000fe2000001001f */
[----:B------:R-:W-:Y:S01]  /*4a40*/  IMAD.U32 R14, R123, 0x10000, RZ ;  /* 0x000100007b0e7824 */ /* 0x000fe200078e00ff */
[----:B------:R-:W-:Y:S01]  /*4a50*/  LOP3.LUT R46, R46, 0xffff0000, RZ, 0xc0, !PT ;  /* 0xffff00002e2e7812 */ /* 0x000fe200078ec0ff */
[-C--:B------:R-:W-:Y:S01]  /*4a60*/  FMUL.FTZ R41, R44, R15.reuse ;  /* 0x0000000f2c297220 */ /* 0x080fe20000410000 */
[----:B------:R-:W-:Y:S01]  /*4a70*/  IMAD.U32 R13, R117, 0x10000, RZ ;  /* 0x00010000750d7824 */ /* 0x000fe200078e00ff */
[----:B------:R-:W-:Y:S01]  /*4a80*/  LOP3.LUT R123, R123, 0xffff0000, RZ, 0xc0, !PT ;  /* 0xffff00007b7b7812 */ /* 0x000fe200078ec0ff */
[----:B------:R-:W-:Y:S01]  /*4a90*/  FFMA.FTZ R29, R40, R15, -R29 ;  /* 0x0000000f281d7223 */ /* 0x000fe2000001081d */
[----:B------:R-:W-:Y:S01]  /*4aa0*/  LOP3.LUT R117, R117, 0xffff0000, RZ, 0xc0, !PT ;  /* 0xffff000075757812 */ /* 0x000fe200078ec0ff */
[----:B------:R-:W-:Y:S02]  /*4ab0*/  IMAD.U32 R12, R42, 0x10000, RZ ;  /* 0x000100002a0c7824 */ /* 0x000fe400078e00ff */
[----:B------:R-:W-:Y:S01]  /*4ac0*/  FFMA.FTZ R40, R40, R119, R41 ;  /* 0x0000007728287223 */ /* 0x000fe20000010029 */
[----:B------:R-:W-:Y:S01]  /*4ad0*/  LOP3.LUT R42, R42, 0xffff0000, RZ, 0xc0, !PT ;  /* 0xffff00002a2a7812 */ /* 0x000fe200078ec0ff */
[CC--:B------:R-:W-:Y:S01]  /*4ae0*/  FMUL.FTZ R15, R43.reuse, R14.reuse ;  /* 0x0000000e2b0f7220 */ /* 0x0c0fe20000410000 */
[C---:B------:R-:W-:Y:S01]  /*4af0*/  FMUL.FTZ R41, R46.reuse, R123 ;  /* 0x0000007b2e297220 */ /* 0x040fe20000410000 */
[----:B------:R-:W-:Y:S01]  /*4b00*/  FMUL.FTZ R43, R43, R13 ;  /* 0x0000000d2b2b7220 */ /* 0x000fe20000410000 */
[----:B------:R-:W-:Y:S01]  /*4b10*/  FMUL.FTZ R46, R46, R117 ;  /* 0x000000752e2e7220 */ /* 0x000fe20000410000 */
[----:B------:R-:W-:Y:S01]  /*4b20*/  FFMA.FTZ R15, R12, R13, -R15 ;  /* 0x0000000d0c0f7223 */ /* 0x000fe2000001080f */
[----:B------:R-:W-:Y:S01]  /*4b30*/  F2FP.BF16.F32.PACK_AB R120, R120, R45 ;  /* 0x0000002d7878723e */ /* 0x000fe200000010ff */
        /* <DEDUP_REMOVED lines=11> */
[----:B------:R-:W-:-:S07]  /*4bf0*/  F2FP.BF16.F32.PACK_AB R42, R12, R15 ;  /* 0x0000000f0c2a723e */ /* 0x000fce00000010ff */
.L_x_12691:
[----:B------:R-:W-:Y:S05]  /*4c00*/  BSYNC B2 ;  /* 0x0000000000027941 */ /* 0x000fea0003800000 */
.L_x_12690:
        /* <DEDUP_REMOVED lines=12> */
.L_x_12689:
[----:B------:R-:W-:Y:S05]  /*4cd0*/  BSYNC B1 ;  /* 0x0000000000017941 */ /* 0x000fea0003800000 */
.L_x_12688:
        /* <DEDUP_REMOVED lines=10> */
[----:B------:R-:W-:-:S04]  /*4d80*/  LEA R40, P5, R12, R90, 0x1 ;  /* 0x0000005a0c287211 */ /* 0x000fc800078a08ff */
[----:B------:R-:W-:Y:S02]  /*4d90*/  LEA.HI.X R41, R12, R91, R13, 0x1, P5 ;  /* 0x0000005b0c297211 */ /* 0x000fe400028f0c0d */
[----:B------:R-:W-:-:S04]  /*4da0*/  SHF.R.S32.HI R12, RZ, 0x1f, R103 ;  /* 0x0000001fff0c7819 */ /* 0x000fc80000011467 */
[----:B------:R-:W-:-:S04]  /*4db0*/  LEA.HI R103, R12, R103, RZ, 0x4 ;  /* 0x000000670c677211 */ /* 0x000fc800078f20ff */
[----:B------:R-:W-:-:S05]  /*4dc0*/  LEA.HI.SX32 R43, R103, R80, 0x1c ;  /* 0x00000050672b7211 */ /* 0x000fca00078fe2ff */
[----:B------:R-:W-:-:S05]  /*4dd0*/  IMAD.SHL.U32 R43, R43, 0x8, RZ ;  /* 0x000000082b2b7824 */ /* 0x000fca00078e00ff */
[----:B------:R-:W-:-:S04]  /*4de0*/  LOP3.LUT R13, R172, 0x38, R43, 0xf8, !PT ;  /* 0x00000038ac0d7812 */ /* 0x000fc800078ef82b */
[----:B------:R-:W-:Y:S01]  /*4df0*/  LOP3.LUT R12, R13, R174, RZ, 0x3c, !PT ;  /* 0x000000ae0d0c7212 */ /* 0x000fe200078e3cff */
[----:B------:R-:W-:-:S04]  /*4e00*/  IMAD R13, R152, 0x1800, R84 ;  /* 0x00001800980d7824 */ /* 0x000fc800078e0254 */
[----:B------:R-:W-:Y:S02]  /*4e10*/  IMAD.IADD R15, R175, 0x1, R12 ;  /* 0x00000001af0f7824 */ /* 0x000fe400078e020c */
        /* <DEDUP_REMOVED lines=14> */
[----:B------:R-:W-:Y:S01]  /*4f00*/  SHF.R.U64 R97, R32, 0x10, R33 ;  /* 0x0000001020617819 */ /* 0x000fe20000001221 */
[----:B-1----:R-:W-:Y:S01]  /*4f10*/  IMAD.U32 R32, R13, 0x10000, RZ ;  /* 0x000100000d207824 */ /* 0x002fe200078e00ff */
[--C-:B------:R-:W-:Y:S01]  /*4f20*/  SHF.R.U64 R95, R38, 0x10, R39.reuse ;  /* 0x00000010265f7819 */ /* 0x100fe20000001227 */
[----:B------:R-:W-:Y:S01]  /*4f30*/  IMAD.U32 R38, R31, 0x10000, RZ ;  /* 0x000100001f267824 */ /* 0x000fe200078e00ff */
[----:B------:R-:W-:Y:S02]  /*4f40*/  SHF.R.U32.HI R44, RZ, 0x10, R39 ;  /* 0x00000010ff2c7819 */ /* 0x000fe40000011627 */
[----:B------:R-:W-:Y:S01]  /*4f50*/  PRMT R106, R106, 0x5410, R47 ;  /* 0x000054106a6a7816 */ /* 0x000fe2000000002f */
[----:B------:R-:W-:Y:S01]  /*4f60*/  IMAD.U32 R47, R113, 0x10000, RZ ;  /* 0x00010000712f7824 */ /* 0x000fe200078e00ff */
[----:B------:R-:W-:Y:S01]  /*4f70*/  PRMT R112, R112, 0x5410, R45 ;  /* 0x0000541070707816 */ /* 0x000fe2000000002d */
[----:B------:R-:W-:Y:S01]  /*4f80*/  IMAD.U32 R45, R109, 0x10000, RZ ;  /* 0x000100006d2d7824 */ /* 0x000fe200078e00ff */
[----:B------:R-:W-:-:S02]  /*4f90*/  SHF.R.U32.HI R94, RZ, 0x10, R35 ;  /* 0x00000010ff5e7819 */ /* 0x000fc40000011623 */
[----:B------:R-:W-:Y:S01]  /*4fa0*/  PRMT R108, R108, 0x5410, R97 ;  /* 0x000054106c6c7816 */ /* 0x000fe20000000061 */
[----:B------:R-:W-:Y:S01]  /*4fb0*/  FMUL.FTZ R97, R36, R45 ;  /* 0x0000002d24617220 */ /* 0x000fe20000410000 */
[----:B------:R-:W-:Y:S01]  /*4fc0*/  PRMT R110, R110, 0x5410, R95 ;  /* 0x000054106e6e7816 */ /* 0x000fe2000000005f */
[-C--:B------:R-:W-:Y:S01]  /*4fd0*/  FMUL.FTZ R95, R36, R47.reuse ;  /* 0x0000002f245f7220 */ /* 0x080fe20000410000 */
[----:B------:R-:W-:Y:S01]  /*4fe0*/  PRMT R111, R111, 0x5410, R44 ;  /* 0x000054106f6f7816 */ /* 0x000fe2000000002c */
[C---:B------:R-:W-:Y:S01]  /*4ff0*/  FFMA.FTZ R97, R32.reuse, R47, R97 ;  /* 0x0000002f20617223 */ /* 0x040fe20000010061 */
[----:B------:R-:W-:Y:S01]  /*5000*/  LOP3.LUT R37, R29, 0xffff0000, RZ, 0xc0, !PT ;  /* 0xffff00001d257812 */ /* 0x000fe200078ec0ff */
[----:B------:R-:W-:Y:S01]  /*5010*/  FFMA.FTZ R46, R32, R45, -R95 ;  /* 0x0000002d202e7223 */ /* 0x000fe2000001085f */
[----:B------:R-:W-:Y:S01]  /*5020*/  LOP3.LUT R44, R113, 0xffff0000, RZ, 0xc0, !PT ;  /* 0xffff0000712c7812 */ /* 0x000fe200078ec0ff */
[----:B------:R-:W-:Y:S01]  /*5030*/  IMAD.U32 R95, R111, 0x10000, RZ ;  /* 0x000100006f5f7824 */ /* 0x000fe200078e00ff */
[----:B------:R-:W-:-:S02]  /*5040*/  PRMT R107, R107, 0x5410, R94 ;  /* 0x000054106b6b7816 */ /* 0x000fc4000000005e */
[----:B------:R-:W-:Y:S01]  /*5050*/  LOP3.LUT R36, R109, 0xffff0000, RZ, 0xc0, !PT ;  /* 0xffff00006d247812 */ /* 0x000fe200078ec0ff */
[----:B------:R-:W-:Y:S01]  /*5060*/  FMUL.FTZ R94, R37, R44 ;  /* 0x0000002c255e7220 */ /* 0x000fe20000410000 */
[----:B------:R-:W-:Y:S01]  /*5070*/  LOP3.LUT R33, R13, 0xffff0000, RZ, 0xc0, !PT ;  /* 0xffff00000d217812 */ /* 0x000fe200078ec0ff */
[----:B------:R-:W-:Y:S01]  /*5080*/  IMAD.U32 R45, R107, 0x10000, RZ ;  /* 0x000100006b2d7824 */ /* 0x000fe200078e00ff */
[----:B------:R-:W-:Y:S01]  /*5090*/  LOP3.LUT R35, R28, 0xffff0000, RZ, 0xc0, !PT ;  /* 0xffff00001c237812 */ /* 0x000fe200078ec0ff */
[-C--:B------:R-:W-:Y:S01]  /*50a0*/  FMUL.FTZ R32, R37, R36.reuse ;  /* 0x0000002425207220 */ /* 0x080fe20000410000 */
[C---:B------:R-:W-:Y:S01]  /*50b0*/  FMUL.FTZ R47, R38.reuse, R95 ;  /* 0x0000005f262f7220 */ /* 0x040fe20000410000 */
[----:B------:R-:W-:Y:S01]  /*50c0*/  FFMA.FTZ R37, R33, R36, -R94 ;  /* 0x0000002421257223 */ /* 0x000fe2000001085e */
[----:B------:R-:W-:Y:S01]  /*50d0*/  IMAD.U32 R28, R15, 0x10000, RZ ;  /* 0x000100000f1c7824 */ /* 0x000fe200078e00ff */
[----:B------:R-:W-:Y:S01]  /*50e0*/  LOP3.LUT R39, R31, 0xffff0000, RZ, 0xc0, !PT ;  /* 0xffff00001f277812 */ /* 0x000fe200078ec0ff */
[----:B------:R-:W-:Y:S01]  /*50f0*/  FMUL.FTZ R38, R38, R45 ;  /* 0x0000002d26267220 */ /* 0x000fe20000410000 */
[----:B------:R-:W-:Y:S01]  /*5100*/  LOP3.LUT R36, R111, 0xffff0000, RZ, 0xc0, !PT ;  /* 0xffff00006f247812 */ /* 0x000fe200078ec0ff */
[----:B------:R-:W-:Y:S01]  /*5110*/  FFMA.FTZ R44, R33, R44, R32 ;  /* 0x0000002c212c7223 */ /* 0x000fe20000010020 */
[----:B------:R-:W-:Y:S01]  /*5120*/  LOP3.LUT R32, R107, 0xffff0000, RZ, 0xc0, !PT ;  /* 0xffff00006b207812 */ /* 0x000fe200078ec0ff */
[C---:B------:R-:W-:Y:S01]  /*5130*/  FFMA.FTZ R95, R28.reuse, R95, R38 ;  /* 0x0000005f1c5f7223 */ /* 0x040fe20000010026 */
[----:B------:R-:W-:Y:S01]  /*5140*/  LOP3.LUT R29, R15, 0xffff0000, RZ, 0xc0, !PT ;  /* 0xffff00000f1d7812 */ /* 0x000fe200078ec0ff */
[----:B------:R-:W-:Y:S01]  /*5150*/  FFMA.FTZ R47, R28, R45, -R47 ;  /* 0x0000002d1c2f7223 */ /* 0x000fe2000001082f */
[----:B------:R-:W-:Y:S01]  /*5160*/  FMUL.FTZ R38, R39, R36 ;  /* 0x0000002427267220 */ /* 0x000fe20000410000 */
[----:B------:R-:W-:-:S02]  /*5170*/  IMAD.U32 R33, R112, 0x10000, RZ ;  /* 0x0001000070217824 */ /* 0x000fc400078e00ff */
[-C--:B------:R-:W-:Y:S01]  /*5180*/  FMUL.FTZ R96, R39, R32.reuse ;  /* 0x0000002027607220 */ /* 0x080fe20000410000 */
[----:B------:R-:W-:Y:S01]  /*5190*/  IMAD.U32 R28, R108, 0x10000, RZ ;  /* 0x000100006c1c7824 */ /* 0x000fe200078e00ff */
[----:B------:R-:W-:Y:S01]  /*51a0*/  LOP3.LUT R112, R112, 0xffff0000, RZ, 0xc0, !PT ;  /* 0xffff000070707812 */ /* 0x000fe200078ec0ff */
[C---:B------:R-:W-:Y:S02]  /*51b0*/  IMAD.U32 R13, R12.reuse, 0x10000, RZ ;  /* 0x000100000c0d7824 */ /* 0x040fe400078e00ff */
[C---:B------:R-:W-:Y:S01]  /*51c0*/  FFMA.FTZ R94, R29.reuse, R32, -R38 ;  /* 0x000000201d5e7223 */ /* 0x040fe20000010826 */
[----:B------:R-:W-:Y:S01]  /*51d0*/  LOP3.LUT R12, R12, 0xffff0000, RZ, 0xc0, !PT ;  /* 0xffff00000c0c7812 */ /* 0x000fe200078ec0ff */
[----:B------:R-:W-:Y:S01]  /*51e0*/  FMUL.FTZ R38, R34, R28 ;  /* 0x0000001c22267220 */ /* 0x000fe20000410000 */
[----:B------:R-:W-:Y:S01]  /*51f0*/  LOP3.LUT R108, R108, 0xffff0000, RZ, 0xc0, !PT ;  /* 0xffff00006c6c7812 */ /* 0x000fe200078ec0ff */
[----:B------:R-:W-:Y:S01]  /*5200*/  FFMA.FTZ R96, R29, R36, R96 ;  /* 0x000000241d607223 */ /* 0x000fe20000010060 */
[----:B------:R-:W-:Y:S01]  /*5210*/  FMUL.FTZ R29, R35, R112 ;  /* 0x00000070231d7220 */ /* 0x000fe20000410000 */
[-C--:B------:R-:W-:Y:S01]  /*5220*/  FMUL.FTZ R32, R34, R33.reuse ;  /* 0x0000002122207220 */ /* 0x080fe20000410000 */
[----:B------:R-:W-:Y:S01]  /*5230*/  FFMA.FTZ R38, R13, R33, R38 ;  /* 0x000000210d267223 */ /* 0x000fe20000010026 */
[----:B------:R-:W-:-:S02]  /*5240*/  IMAD.U32 R31, R30, 0x10000, RZ ;  /* 0x000100001e1f7824 */ /* 0x000fc400078e00ff */
[----:B------:R-:W-:Y:S01]  /*5250*/  FFMA.FTZ R33, R12, R108, -R29 ;  /* 0x0000006c0c217223 */ /* 0x000fe2000001081d */
[----:B------:R-:W-:Y:S01]  /*5260*/  LOP3.LUT R30, R30, 0xffff0000, RZ, 0xc0, !PT ;  /* 0xffff00001e1e7812 */ /* 0x000fe200078ec0ff */
[----:B------:R-:W-:Y:S01]  /*5270*/  FFMA.FTZ R34, R13, R28, -R32 ;  /* 0x0000001c0d227223 */ /* 0x000fe20000010820 */
[----:B------:R-:W-:Y:S01]  /*5280*/  FMUL.FTZ R35, R35, R108 ;  /* 0x0000006c23237220 */ /* 0x000fe20000410000 */
[C---:B------:R-:W-:Y:S01]  /*5290*/  LOP3.LUT R29, R110.reuse, 0xffff0000, RZ, 0xc0, !PT ;  /* 0xffff00006e1d7812 */ /* 0x040fe200078ec0ff */
[----:B------:R-:W-:Y:S01]  /*52a0*/  IMAD.U32 R32, R110, 0x10000, RZ ;  /* 0x000100006e207824 */ /* 0x000fe200078e00ff */
[C---:B------:R-:W-:Y:S01]  /*52b0*/  LOP3.LUT R13, R106.reuse, 0xffff0000, RZ, 0xc0, !PT ;  /* 0xffff00006a0d7812 */ /* 0x040fe200078ec0ff */
[----:B------:R-:W-:Y:S02]  /*52c0*/  IMAD.U32 R28, R106, 0x10000, RZ ;  /* 0x000100006a1c7824 */ /* 0x000fe400078e00ff */
[----:B------:R-:W-:Y:S01]  /*52d0*/  FFMA.FTZ R35, R12, R112, R35 ;  /* 0x000000700c237223 */ /* 0x000fe20000010023 */
[C---:B------:R-:W-:Y:S01]  /*52e0*/  IMAD.U32 R15, R14.reuse, 0x10000, RZ ;  /* 0x000100000e0f7824 */ /* 0x040fe200078e00ff */
        /* <DEDUP_REMOVED lines=16> */
[----:B------:R-:W-:Y:S02]  /*53f0*/  F2FP.BF16.F32.PACK_AB R15, R94, R47 ;  /* 0x0000002f5e0f723e */ /* 0x000fe400000010ff */
[----:B------:R-:W-:-:S02]  /*5400*/  F2FP.BF16.F32.PACK_AB R29, R44, R97 ;  /* 0x000000612c1d723e */ /* 0x000fc400000010ff */
[----:B------:R-:W-:-:S07]  /*5410*/  F2FP.BF16.F32.PACK_AB R28, R35, R38 ;  /* 0x00000026231c723e */ /* 0x000fce00000010ff */
.L_x_12693:
[----:B------:R-:W-:Y:S05]  /*5420*/  BSYNC B1 ;  /* 0x0000000000017941 */ /* 0x000fea0003800000 */
.L_x_12692:
        /* <DEDUP_REMOVED lines=10> */
.L_x_12657:
[----:B------:R-:W-:-:S13]  /*54d0*/  ISETP.NE.AND P3, PT, R71, 0x3, PT ;  /* 0x000000034700780c */ /* 0x000fda0003f65270 */
[----:B------:R-:W-:Y:S05]  /*54e0*/  @!P3 BRA `(.L_x_12694) ;  /* 0x000000000004b947 */ /* 0x000fea0003800000 */
[----:B------:R-:W-:Y:S01]  /*54f0*/  BPT.TRAP 0x1 ;  /* 0x000000040000795c */ /* 0x000fe20000300000 */
.L_x_12694:
[----:B------:R-:W-:Y:S01]  /*5500*/  IMAD R88, R152, 0x8, R144 ;  /* 0x0000000898587824 */ /* 0x000fe200078e0290 */
[----:B------:R-:W-:Y:S01]  /*5510*/  SHF.L.U32 R99, R157, 0x1f, RZ ;  /* 0x0000001f9d637819 */ /* 0x000fe200000006ff */
[----:B------:R-:W-:Y:S01]  /*5520*/  IMAD R98, R26, -0x60, R56 ;  /* 0xffffffa01a627824 */ /* 0x000fe200078e0238 */
[----:B------:R-:W-:Y:S02]  /*5530*/  BSSY B1, `(.L_x_12695) ;  /* 0x0000004000017945 */ /* 0x000fe40003800000 */
[----:B------:R-:W0:Y:S02]  /*5540*/  SYNCS.PHASECHK.TRANS64.TRYWAIT P4, [R88+URZ+0x32490], R99 ;  /* 0x03249063580075a7 */ /* 0x000e24000808017f */
[----:B------:R-:W-:Y:S01]  /*5550*/  VIMNMX R98, R98, 0x60, PT ;  /* 0x0000006062627848 */ /* 0x000fe20003fe0100 */
[----:B0-----:R-:W-:Y:S06]  /*5560*/  @!P4 BRA `(.L_x_12696) ;  /* 0x0000031000e0c947 */ /* 0x001fec0003800000 */
.L_x_13043:
[----:B------:R-:W-:Y:S05]  /*5570*/  BSYNC B1 ;  /* 0x0000000000017941 */ /* 0x000fea0003800000 */
.L_x_12695:
        /* <DEDUP_REMOVED lines=8> */
.L_x_12698:
[----:B------:R-:W-:Y:S05]  /*5600*/  BSYNC B1 ;  /* 0x0000000000017941 */ /* 0x000fea0003800000 */
.L_x_12697:
[----:B------:R-:W-:Y:S05]  /*5610*/  @P4 BRA `(.L_x_12674) ;  /* 0x0000000000104947 */ /* 0x000fea0003800000 */
[----:B-1----:R-:W1:Y:S04]  /*5620*/  @!P1 LDS.128 R12, [R96+0x2000] ;  /* 0x00200000600c9984 */ /* 0x002e680000000c00 */
[----:B------:R-:W2:Y:S04]  /*5630*/  @!P2 LDS.128 R28, [R94+0x2000] ;  /* 0x002000005e1ca984 */ /* 0x000ea80000000c00 */
[----:B-1----:R3:W-:Y:S04]  /*5640*/  @!P1 STG.E.128 desc[UR42][R32.64], R12 ;  /* 0x0000000c20009986 */ /* 0x0027e8000c101d2a */
[----:B--2---:R3:W-:Y:S02]  /*5650*/  @!P2 STG.E.128 desc[UR42][R32.64+0x40], R28 ;  /* 0x0000401c2000a986 */ /* 0x0047e4000c101d2a */
.L_x_12674:
[----:B------:R-:W-:Y:S05]  /*5660*/  BSYNC B0 ;  /* 0x0000000000007941 */ /* 0x000fea0003800000 */
.L_x_12656:
        /* <DEDUP_REMOVED lines=17> */
.L_x_12700:
[----:B------:R-:W-:Y:S05]  /*5780*/  BSYNC B0 ;  /* 0x0000000000007941 */ /* 0x000fea0003800000 */
.L_x_12699:
[----:B------:R-:W2:Y:S01]  /*5790*/  SYNCS.PHASECHK.TRANS64.TRYWAIT P3, [R88+URZ+0x324b0], R99 ;  /* 0x0324b063580075a7 */ /* 0x000ea2000806017f */
[----:B------:R-:W-:Y:S01]  /*57a0*/  ULDC UR49, c[0x0][0x320] ;  /* 0x0000c80000317ab9 */ /* 0x000fe20000000800 */
[----:B------:R-:W-:Y:S01]  /*57b0*/  ULDC.64 UR44, c[0x0][0x328] ;  /* 0x0000ca00002c7ab9 */ /* 0x000fe20000000a00 */
[----:B------:R-:W-:Y:S01]  /*57c0*/  ULDC.64 UR40, c[0x0][0x318] ;  /* 0x0000c60000287ab9 */ /* 0x000fe20000000a00 */
[----:B------:R-:W-:Y:S01]  /*57d0*/  BSSY B0, `(.L_x_12701) ;  /* 0x0000003000007945 */ /* 0x000fe20003800000 */
[----:B------:R-:W-:-:S03]  /*57e0*/  IMAD R13, R152, 0x6000, R160 ;  /* 0x00006000980d7824 */ /* 0x000fc600078e02a0 */
[----:B--2---:R-:W-:Y:S05]  /*57f0*/  @!P3 BRA `(.L_x_12702) ;  /* 0x000003100050b947 */ /* 0x004fea0003800000 */
.L_x_13044:
[----:B------:R-:W-:Y:S05]  /*5800*/  BSYNC B0 ;  /* 0x0000000000007941 */ /* 0x000fea0003800000 */
.L_x_12701:
        /* <DEDUP_REMOVED lines=8> */
[----:B-1----:R-:W-:Y:S02]  /*5890*/  IMAD.MOV.U32 R12, RZ, RZ, R6 ;  /* 0x000000ffff0c7224 */ /* 0x002fe400078e0006 */
[----:B------:R-:W-:Y:S02]  /*58a0*/  IMAD.MOV.U32 R13, RZ, RZ, R85 ;  /* 0x000000ffff0d7224 */ /* 0x000fe400078e0055 */
[C---:B------:R-:W-:Y:S02]  /*58b0*/  IMAD R15, R28.reuse, UR45, R15 ;  /* 0x0000002d1c0f7c24 */ /* 0x040fe4000f8e020f */
[----:B------:R-:W-:-:S04]  /*58c0*/  IMAD.WIDE.U32 R12, R28, UR44, R12 ;  /* 0x0000002c1c0c7c25 */ /* 0x000fc8000f8e000c */
[----:B------:R-:W-:Y:S01]  /*58d0*/  IMAD.IADD R13, R13, 0x1, R15 ;  /* 0x000000010d0d7824 */ /* 0x000fe200078e020f */
[----:B------:R-:W-:-:S04]  /*58e0*/  LEA R30, P3, R12, UR40, 0x1 ;  /* 0x000000280c1e7c11 */ /* 0x000fc8000f8608ff */
[----:B------:R-:W-:Y:S02]  /*58f0*/  LEA.HI.X R31, R12, UR41, R13, 0x1, P3 ;  /* 0x000000290c1f7c11 */ /* 0x000fe400098f0c0d */
[----:B------:R-:W-:-:S13]  /*5900*/  ISETP.GE.AND P3, PT, R22, UR49, PT ;  /* 0x0000003116007c0c */ /* 0x000fda000bf66270 */
[----:B------:R-:W1:Y:S04]  /*5910*/  @!P3 LDS.128 R12, [R32] ;  /* 0x00000000200cb984 */ /* 0x000e680000000c00 */
[----:B-1----:R-:W-:Y:S01]  /*5920*/  @!P3 STG.E.128 desc[UR42][R30.64], R12 ;  /* 0x0000000c1e00b986 */ /* 0x002fe2000c101d2a */
[----:B------:R-:W-:-:S13]  /*5930*/  ISETP.GE.AND P3, PT, R60, UR49, PT ;  /* 0x000000313c007c0c */ /* 0x000fda000bf66270 */
[----:B------:R-:W1:Y:S04]  /*5940*/  @!P3 LDS.128 R12, [R33] ;  /* 0x00000000210cb984 */ /* 0x000e680000000c00 */
[----:B-1----:R-:W-:Y:S01]  /*5950*/  @!P3 STG.E.128 desc[UR42][R30.64+0x40], R12 ;  /* 0x0000400c1e00b986 */ /* 0x002fe2000c101d2a */
[----:B------:R-:W-:-:S13]  /*5960*/  ISETP.GE.AND P3, PT, R3, UR49, PT ;  /* 0x0000003103007c0c */ /* 0x000fda000bf66270 */
[----:B------:R-:W1:Y:S04]  /*5970*/  @!P3 LDS.128 R12, [R32+0x3000] ;  /* 0x00300000200cb984 */ /* 0x000e680000000c00 */
        /* <DEDUP_REMOVED lines=10> */
[----:B------:R-:W-:-:S13]  /*5a20*/  ISETP.NE.AND P3, PT, R87, RZ, PT ;  /* 0x000000ff5700720c */ /* 0x000fda0003f65270 */
[----:B------:R-:W1:Y:S04]  /*5a30*/  @P3 LDS.128 R12, [R32+0x9000] ;  /* 0x00900000200c3984 */ /* 0x000e680000000c00 */
[----:B-1----:R-:W-:Y:S01]  /*5a40*/  @P3 STG.E.128 desc[UR42][R30.64+0x180], R12 ;  /* 0x0001800c1e003986 */ /* 0x002fe2000c101d2a */
[----:B------:R-:W-:-:S13]  /*5a50*/  ISETP.NE.AND P3, PT, R86, RZ, PT ;  /* 0x000000ff5600720c */ /* 0x000fda0003f65270 */
[----:B------:R-:W1:Y:S04]  /*5a60*/  @P3 LDS.128 R12, [R33+0x9000] ;  /* 0x00900000210c3984 */ /* 0x000e680000000c00 */
[----:B-1----:R3:W-:Y:S02]  /*5a70*/  @P3 STG.E.128 desc[UR42][R30.64+0x1c0], R12 ;  /* 0x0001c00c1e003986 */ /* 0x0027e4000c101d2a */
.L_x_12704:
[----:B------:R-:W-:Y:S05]  /*5a80*/  BSYNC B0 ;  /* 0x0000000000007941 */ /* 0x000fea0003800000 */
.L_x_12703:
[----:B------:R-:W-:Y:S01]  /*5a90*/  ISETP.GE.AND P3, PT, R156, R98, PT ;  /* 0x000000629c00720c */ /* 0x000fe20003f66270 */
[----:B------:R-:W-:-:S12]  /*5aa0*/  BSSY B0, `(.L_x_12705) ;  /* 0x0000024000007945 */ /* 0x000fd80003800000 */
[----:B------:R-:W-:Y:S05]  /*5ab0*/  @P3 BRA `(.L_x_12706) ;  /* 0x0000000000883947 */ /* 0x000fea0003800000 */
[----:B---3--:R-:W-:Y:S01]  /*5ac0*/  IADD3 R15, P3, R28, 0x40, RZ ;  /* 0x000000401c0f7810 */ /* 0x008fe20007f7e0ff */
[----:B-1----:R-:W-:Y:S02]  /*5ad0*/  IMAD.MOV.U32 R12, RZ, RZ, R6 ;  /* 0x000000ffff0c7224 */ /* 0x002fe400078e0006 */
        /* <DEDUP_REMOVED lines=31> */
[----:B-1----:R4:W-:Y:S02]  /*5cd0*/  @P3 STG.E.128 desc[UR42][R28.64+0x1c0], R12 ;  /* 0x0001c00c1c003986 */ /* 0x0029e4000c101d2a */
.L_x_12706:
[----:B------:R-:W-:Y:S05]  /*5ce0*/  BSYNC B0 ;  /* 0x0000000000007941 */ /* 0x000fea0003800000 */
.L_x_12705:
[----:B------:R-:W-:Y:S01]  /*5cf0*/  @!PT LDS RZ, [RZ] ;  /* 0x00000000fffff984 */ /* 0x000fe20000000800 */
[----:B------:R-:W-:Y:S01]  /*5d00*/  @!PT LDS RZ, [RZ] ;  /* 0x00000000fffff984 */ /* 0x000fe20000000800 */
[----:B------:R-:W-:Y:S01]  /*5d10*/  @!PT LDS RZ, [RZ] ;  /* 0x00000000fffff984 */ /* 0x000fe20000000800 */
[----:B------:R-:W-:Y:S01]  /*5d20*/  @!PT LDS RZ, [RZ] ;  /* 0x00000000fffff984 */ /* 0x000fe20000000800 */
[----:B------:R5:W-:Y:S06]  /*5d30*/  MEMBAR.ALL.CTA ;  /* 0x0000000000007992 */ /* 0x000bec0000008000 */
[----:B-----5:R-:W5:Y:S02]  /*5d40*/  FENCE.VIEW.ASYNC.S ;  /* 0x00000000000073c6 */ /* 0x020f640000000000 */
[----:B-----5:R1:W-:Y:S01]  /*5d50*/  BAR.SYNC.DEFER_BLOCKING R214, 0x80 ;  /* 0x000200d60000751d */ /* 0x0203e20000010000 */
[----:B------:R-:W-:Y:S01]  /*5d60*/  ISETP.NE.AND P5, PT, R89, RZ, PT ;  /* 0x000000ff5900720c */ /* 0x000fe20003fa5270 */
[----:B------:R-:W-:-:S02]  /*5d70*/  VIADD R152, R152, 0x1 ;  /* 0x0000000198987836 */ /* 0x000fc40000000000 */
[----:B0-2---:R-:W-:-:S03]  /*5d80*/  @!P4 VIADD R88, R88, 0x324c0 ;  /* 0x000324c05858c836 */ /* 0x005fc60000000000 */
[C---:B------:R-:W-:Y:S02]  /*5d90*/  ISETP.NE.AND P3, PT, R152.reuse, 0x2, PT ;  /* 0x000000029800780c */ /* 0x040fe40003f65270 */
[----:B------:R-:W-:Y:S02]  /*5da0*/  @!P4 PRMT R88, RZ, 0x654, R88 ;  /* 0x00000654ff58c816 */ /* 0x000fe40000000058 */
[----:B-1-34-:R-:W-:Y:S02]  /*5db0*/  SEL R12, RZ, 0x1, P3 ;  /* 0x00000001ff0c7807 */ /* 0x01afe40001800000 */
[----:B------:R-:W-:Y:S02]  /*5dc0*/  SEL R152, R152, RZ, P3 ;  /* 0x000000ff98987207 */ /* 0x000fe40001800000 */
[----:B------:R-:W-:Y:S01]  /*5dd0*/  LOP3.LUT R157, R157, R12, RZ, 0x3c, !PT ;  /* 0x0000000c9d9d7212 */ /* 0x000fe200078e3cff */
[----:B------:R0:W-:Y:S01]  /*5de0*/  @!P4 SYNCS.ARRIVE.TRANS64.RED.A1T0 RZ, [R88+URZ], RZ ;  /* 0x000000ff58ffc9a7 */ /* 0x0001e2000810043f */
[----:B------:R-:W-:Y:S05]  /*5df0*/  @P5 BRA `(.L_x_12707) ;  /* 0xffffffc800705947 */ /* 0x000fea000383ffff */
[----:B------:R-:W1:Y:S01]  /*5e00*/  S2R R13, SR_TID.X ;  /* 0x00000000000d7919 */ /* 0x000e620000002100 */
[----:B------:R-:W-:Y:S02]  /*5e10*/  PLOP3.LUT P0, PT, PT, PT, PT, 0x8, 0x0 ;  /* 0x000000000000781c */ /* 0x000fe40003f0e170 */
[----:B-1----:R-:W-:-:S04]  /*5e20*/  SHF.R.U32.HI R13, RZ, 0x7, R13 ;  /* 0x00000007ff0d7819 */ /* 0x002fc8000001160d */
[----:B------:R-:W-:-:S13]  /*5e30*/  ISETP.NE.AND P5, PT, R13, 0x1, PT ;  /* 0x000000010d00780c */ /* 0x000fda0003fa5270 */
[----:B------:R-:W-:Y:S06]  /*5e40*/  @!P5 BAR.ARV 0x9, 0x100 ;  /* 0x024400000000db1d */ /* 0x000fec0000002000 */
.L_x_12651:
[----:B------:R-:W1:Y:S01]  /*5e50*/  S2R R0, SR_TID.X ;  /* 0x0000000000007919 */ /* 0x000e620000002100 */
[----:B------:R-:W2:Y:S01]  /*5e60*/  LDC R15, c[0x0][0x448] ;  /* 0x00011200ff0f7b82 */ /* 0x000ea20000000800 */
[----:B------:R-:W-:Y:S01]  /*5e70*/  IMAD.MOV.U32 R12, RZ, RZ, 0x3000 ;  /* 0x00003000ff0c7424 */ /* 0x000fe200078e00ff */
[----:B------:R-:W3:Y:S01]  /*5e80*/  S2R R3, SR_SWINHI ;  /* 0x0000000000037919 */ /* 0x000ee20000002f00 */
[----:B------:R-:W-:Y:S02]  /*5e90*/  IMAD.U32 R13, RZ, RZ, UR38 ;  /* 0x00000026ff0d7e24 */ /* 0x000fe4000f8e00ff */
[----:B------:R-:W-:Y:S01]  /*5ea0*/  IMAD.MOV.U32 R9, RZ, RZ, 0x100 ;  /* 0x00000100ff097424 */ /* 0x000fe200078e00ff */
[----:B------:R-:W-:Y:S02]  /*5eb0*/  STL [R1+0x70], R121 ;  /* 0x0000707901007387 */ /* 0x000fe40000100800 */
[----:B------:R-:W4:Y:S01]  /*5ec0*/  LDC R14, c[0x0][0xa80] ;  /* 0x0002a000ff0e7b82 */ /* 0x000f220000000800 */
[----:B------:R-:W-:Y:S01]  /*5ed0*/  IMAD.MOV.U32 R10, RZ, RZ, 0x1 ;  /* 0x00000001ff0a7424 */ /* 0x000fe200078e00ff */
[----:B------:R0:W-:Y:S01]  /*5ee0*/  STL.64 [R1+0x18], R12 ;  /* 0x0000180c01007387 */ /* 0x0001e20000100a00 */
[----:B------:R-:W-:-:S02]  /*5ef0*/  IMAD.MOV.U32 R11, RZ, RZ, RZ ;  /* 0x000000ffff0b7224 */ /* 0x000fc400078e00ff */
[----:B------:R-:W-:Y:S01]  /*5f00*/  IMAD.MOV.U32 R4, RZ, RZ, 0xc000 ;  /* 0x0000c000ff047424 */ /* 0x000fe200078e00ff */
[----:B------:R-:W-:Y:S01]  /*5f10*/  STL.128 [R1+0x430], RZ ;  /* 0x000430ff01007387 */ /* 0x000fe20000100c00 */
[----:B------:R-:W-:Y:S02]  /*5f20*/  IMAD.U32 R5, RZ, RZ, UR38 ;  /* 0x00000026ff057e24 */ /* 0x000fe4000f8e00ff */
[----:B------:R-:W-:Y:S01]  /*5f30*/  IMAD.MOV.U32 R7, RZ, RZ, 0x100 ;  /* 0x00000100ff077424 */ /* 0x000fe200078e00ff */
[----:B------:R-:W-:Y:S01]  /*5f40*/  STL.128 [R1+0x440], RZ ;  /* 0x000440ff01007387 */ /* 0x000fe20000100c00 */
[----:B------:R-:W-:Y:S02]  /*5f50*/  IMAD.MOV.U32 R16, RZ, RZ, 0x1 ;  /* 0x00000001ff107424 */ /* 0x000fe400078e00ff */
[----:B------:R-:W-:Y:S01]  /*5f60*/  IMAD.MOV.U32 R17, RZ, RZ, RZ ;  /* 0x000000ffff117224 */ /* 0x000fe200078e00ff */
[----:B------:R-:W-:Y:S01]  /*5f70*/  STL.128 [R1+0x220], RZ ;  /* 0x000220ff01007387 */ /* 0x000fe20000100c00 */
[----:B------:R-:W-:-:S02]  /*5f80*/  IMAD.U32 R30, RZ, RZ, UR37 ;  /* 0x00000025ff1e7e24 */ /* 0x000fc4000f8e00ff */
[----:B------:R-:W-:Y:S01]  /*5f90*/  IMAD.U32 R72, RZ, RZ, UR37 ;  /* 0x00000025ff487e24 */ /* 0x000fe2000f8e00ff */
[----:B------:R-:W-:Y:S01]  /*5fa0*/  STL.128 [R1+0x230], RZ ;  /* 0x000230ff01007387 */ /* 0x000fe20000100c00 */
[----:B-1----:R-:W-:-:S03]  /*5fb0*/  LOP3.LUT R0, R0, 0x7f, RZ, 0xc0, !PT ;  /* 0x0000007f00007812 */ /* 0x002fc600078ec0ff */
[----:B----4-:R-:W-:Y:S01]  /*5fc0*/  STL [R1+0x450], R14 ;  /* 0x0004500e01007387 */ /* 0x010fe20000100800 */
[----:B------:R-:W-:Y:S02]  /*5fd0*/  IADD3 R72, P5, R72, 0x70, RZ ;  /* 0x0000007048487810 */ /* 0x000fe40007fbe0ff */
[----:B------:R-:W-:Y:S01]  /*5fe0*/  ISETP.NE.AND P1, PT, R0, RZ, PT ;  /* 0x000000ff0000720c */ /* 0x000fe20003f25270 */
[----:B------:R-:W-:Y:S01]  /*5ff0*/  STL.128 [R1+0x240], RZ ;  /* 0x000240ff01007387 */ /* 0x000fe20000100c00 */
[----:B------:R-:W-:Y:S02]  /*6000*/  MOV R28, R144 ;  /* 0x00000090001c7202 */ /* 0x000fe40000000f00 */
[----:B---3--:R-:W-:Y:S02]  /*6010*/  MOV R29, R3 ;  /* 0x00000003001d7202 */ /* 0x008fe40000000f00 */
[----:B------:R-:W-:Y:S01]  /*6020*/  SEL R8, RZ, 0x1, P1 ;  /* 0x00000001ff087807 */ /* 0x000fe20000800000 */
[----:B------:R-:W-:Y:S01]  /*6030*/  STL.128 [R1+0x250], RZ ;  /* 0x000250ff01007387 */ /* 0x000fe20000100c00 */
[----:B0-----:R-:W-:-:S02]  /*6040*/  IADD3 R12, P1, R28, 0x32430, RZ ;  /* 0x000324301c0c7810 */ /* 0x001fc40007f3e0ff */
[C---:B------:R-:W-:Y:S01]  /*6050*/  IADD3 R0, P3, R28.reuse, 0x32450, RZ ;  /* 0x000324501c007810 */ /* 0x040fe20007f7e0ff */
[----:B------:R-:W-:Y:S01]  /*6060*/  IMAD.MOV.U32 R6, RZ, RZ, R8 ;  /* 0x000000ffff067224 */ /* 0x000fe200078e0008 */
[C---:B------:R-:W-:Y:S01]  /*6070*/  IADD3 R3, P4, R28.reuse, 0x32460, RZ ;  /* 0x000324601c037810 */ /* 0x040fe20007f9e0ff */
[--C-:B------:R-:W-:Y:S01]  /*6080*/  IMAD.X R13, RZ, RZ, R29.reuse, P1 ;  /* 0x000000ffff0d7224 */ /* 0x100fe200008e061d */
[----:B--2---:R-:W-:Y:S01]  /*6090*/  ISETP.NE.AND P1, PT, R15, 0x1, PT ;  /* 0x000000010f00780c */ /* 0x004fe20003f25270 */
[----:B------:R0:W-:Y:S04]  /*60a0*/  STL.128 [R1+0x20], R8 ;  /* 0x0000200801007387 */ /* 0x0001e80000100c00 */
[----:B------:R1:W-:Y:S04]  /*60b0*/  STL.128 [R1+0x50], R4 ;  /* 0x0000500401007387 */ /* 0x0003e80000100c00 */
[----:B------:R-:W-:Y:S04]  /*60c0*/  STL.64 [R1+0x8], R12 ;  /* 0x0000080c01007387 */ /* 0x000fe80000100a00 */
[----:B------:R-:W-:Y:S01]  /*60d0*/  STL.128 [R1+0x260], RZ ;  /* 0x000260ff01007387 */ /* 0x000fe20000100c00 */
[--C-:B0-----:R-:W-:Y:S01]  /*60e0*/  IMAD.X R11, RZ, RZ, R29.reuse, P3 ;  /* 0x000000ffff0b7224 */ /* 0x101fe200018e061d */
[----:B------:R-:W-:Y:S01]  /*60f0*/  IADD3 R8, P2, R28, 0x32440, RZ ;  /* 0x000324401c087810 */ /* 0x000fe20007f5e0ff */
[----:B------:R-:W-:Y:S01]  /*6100*/  IMAD.X R10, RZ, RZ, R29, P4 ;  /* 0x000000ffff0a7224 */ /* 0x000fe200020e061d */
[----:B------:R-:W-:Y:S01]  /*6110*/  STL.128 [R1+0x270], RZ ;  /* 0x000270ff01007387 */ /* 0x000fe20000100c00 */
[----:B-1----:R-:W-:Y:S01]  /*6120*/  IMAD.MOV.U32 R4, RZ, RZ, R0 ;  /* 0x000000ffff047224 */ /* 0x002fe200078e0000 */
[----:B------:R-:W-:Y:S01]  /*6130*/  IADD3 R30, P4, R30, 0x38, RZ ;  /* 0x000000381e1e7810 */ /* 0x000fe20007f9e0ff */
[----:B------:R-:W-:Y:S01]  /*6140*/  IMAD.MOV.U32 R5, RZ, RZ, R11 ;  /* 0x000000ffff057224 */ /* 0x000fe200078e000b */
[----:B------:R-:W-:Y:S01]  /*6150*/  STL.128 [R1+0x280], RZ ;  /* 0x000280ff01007387 */ /* 0x000fe20000100c00 */
[----:B------:R-:W-:-:S02]  /*6160*/  IMAD.MOV.U32 R6, RZ, RZ, R3 ;  /* 0x000000ffff067224 */ /* 0x000fc400078e0003 */
[----:B------:R-:W-:Y:S01]  /*6170*/  IMAD.MOV.U32 R7, RZ, RZ, R10 ;  /* 0x000000ffff077224 */ /* 0x000fe200078e000a */
[----:B------:R-:W0:Y:S01]  /*6180*/  @P1 LDC R3, c[0x0][0x44c] ;  /* 0x00011300ff031b82 */ /* 0x000e220000000800 */
[----:B------:R-:W-:Y:S01]  /*6190*/  IMAD.X R9, RZ, RZ, R29, P2 ;  /* 0x000000ffff097224 */ /* 0x000fe200010e061d */
[----:B------:R-:W-:Y:S01]  /*61a0*/  STL.128 [R1+0x290], RZ ;  /* 0x000290ff01007387 */ /* 0x000fe20000100c00 */
[----:B------:R-:W-:-:S03]  /*61b0*/  VIADD R0, R191, 0x7f ;  /* 0x0000007fbf007836 */ /* 0x000fc60000000000 */
[----:B------:R1:W-:Y:S04]  /*61c0*/  STL.128 [R1+0x40], R4 ;  /* 0x0000400401007387 */ /* 0x0003e80000100c00 */
[----:B------:R2:W-:Y:S04]  /*61d0*/  STL.64 [R1+0x68], R6 ;  /* 0x0000680601007387 */ /* 0x0005e80000100a00 */
[----:B------:R-:W-:Y:S04]  /*61e0*/  STL.64 [R1+0x10], R8 ;  /* 0x0000100801007387 */ /* 0x000fe80000100a00 */
[----:B------:R-:W-:Y:S01]  /*61f0*/  STL.64 [R1+0x30], R8 ;  /* 0x0000300801007387 */ /* 0x000fe20000100a00 */
[----:B-1----:R-:W1:Y:S03]  /*6200*/  @P1 LDC R4, c[0x0][0x450] ;  /* 0x00011400ff041b82 */ /* 0x002e660000000800 */
[----:B------:R-:W-:Y:S01]  /*6210*/  STL.128 [R1+0x2a0], RZ ;  /* 0x0002a0ff01007387 */ /* 0x000fe20000100c00 */
[----:B0-----:R-:W-:-:S03]  /*6220*/  @P1 IMAD.HI.U32 R3, R0, R3, RZ ;  /* 0x0000000300031227 */ /* 0x001fc600078e00ff */
[----:B------:R-:W-:Y:S01]  /*6230*/  STL.128 [R1+0x2b0], RZ ;  /* 0x0002b0ff01007387 */ /* 0x000fe20000100c00 */
[----:B--2---:R-:W0:Y:S03]  /*6240*/  LDC.64 R6, c[0x0][0xad8] ;  /* 0x0002b600ff067b82 */ /* 0x004e260000000a00 */
[----:B------:R-:W-:Y:S04]  /*6250*/  STL.128 [R1+0x2c0], RZ ;  /* 0x0002c0ff01007387 */ /* 0x000fe80000100c00 */
[----:B------:R-:W-:Y:S04]  /*6260*/  STL.128 [R1+0x2d0], RZ ;  /* 0x0002d0ff01007387 */ /* 0x000fe80000100c00 */
[----:B------:R-:W-:Y:S04]  /*6270*/  STL.128 [R1+0x2e0], RZ ;  /* 0x0002e0ff01007387 */ /* 0x000fe80000100c00 */
[----:B------:R-:W-:Y:S01]  /*6280*/  STL.128 [R1+0x2f0], RZ ;  /* 0x0002f0ff01007387 */ /* 0x000fe20000100c00 */
[----:B-1----:R-:W-:-:S03]  /*6290*/  @P1 SHF.R.U32.HI R0, RZ, R4, R3 ;  /* 0x00000004ff001219 */ /* 0x002fc60000011603 */
[----:B------:R-:W-:Y:S04]  /*62a0*/  STL.128 [R1+0x300], RZ ;  /* 0x000300ff01007387 */ /* 0x000fe80000100c00 */
[----:B------:R-:W-:Y:S01]  /*62b0*/  STL.128 [R1+0x310], RZ ;  /* 0x000310ff01007387 */ /* 0x000fe20000100c00 */
[----:B0-----:R-:W-:-:S03]  /*62c0*/  ISETP.GE.AND P6, PT, R7, 0x1, PT ;  /* 0x000000010700780c */ /* 0x001fc60003fc6270 */
[----:B------:R-:W-:Y:S04]  /*62d0*/  STL.128 [R1+0x320], RZ ;  /* 0x000320ff01007387 */ /* 0x000fe80000100c00 */
        /* <DEDUP_REMOVED lines=15> */
[----:B------:R-:W-:Y:S04]  /*63d0*/  STL.64 [R1], RZ ;  /* 0x000000ff01007387 */ /* 0x000fe80000100a00 */
[----:B------:R-:W-:Y:S04]  /*63e0*/  STL.64 [R1+0x38], RZ ;  /* 0x000038ff01007387 */ /* 0x000fe80000100a00 */
[----:B------:R0:W-:Y:S02]  /*63f0*/  STL.64 [R1+0x60], R16 ;  /* 0x0000601001007387 */ /* 0x0001e40000100a00 */
[----:B0-----:R-:W-:-:S02]  /*6400*/  IMAD.U32 R17, RZ, RZ, UR37 ;  /* 0x00000025ff117e24 */ /* 0x001fc4000f8e00ff */
[----:B------:R-:W-:-:S03]  /*6410*/  IMAD.U32 R16, RZ, RZ, UR37 ;  /* 0x00000025ff107e24 */ /* 0x000fc6000f8e00ff */
[----:B------:R-:W-:Y:S02]  /*6420*/  IADD3 R17, P2, R17, 0x430, RZ ;  /* 0x0000043011117810 */ /* 0x000fe40007f5e0ff */
[----:B------:R-:W-:Y:S01]  /*6430*/  IADD3 R16, P3, R16, 0x220, RZ ;  /* 0x0000022010107810 */ /* 0x000fe20007f7e0ff */
[----:B------:R-:W-:-:S12]  /*6440*/  @P0 BRA `(.L_x_12708) ;  /* 0x00000000000c0947 */ /* 0x000fd80003800000 */
[----:B------:R-:W0:Y:S01]  /*6450*/  FENCE.VIEW.ASYNC.G ;  /* 0x00000000000073c6 */ /* 0x000e220000000100 */
[----:B------:R-:W-:Y:S05]  /*6460*/  WARPSYNC.ALL ;  /* 0x0000000000007948 */ /* 0x000fea0003800000 */
[----:B0-----:R-:W-:Y:S06]  /*6470*/  BAR.ARV 0xc, 0x180 ;  /* 0x0306000000007b1d */ /* 0x001fec0000002000 */
.L_x_12708:
[----:B------:R-:W-:Y:S02]  /*6480*/  IMAD.IADD R3, R179, 0x1, R0 ;  /* 0x00000001b3037824 */ /* 0x000fe400078e0200 */
[----:B------:R-:W-:Y:S02]  /*6490*/  IMAD.X R44, RZ, RZ, UR36, P2 ;  /* 0x00000024ff2c7e24 */ /* 0x000fe400090e06ff */
[----:B------:R-:W-:Y:S02]  /*64a0*/  IMAD.X R45, RZ, RZ, UR36, P3 ;  /* 0x00000024ff2d7e24 */ /* 0x000fe400098e06ff */
[----:B------:R-:W-:Y:S02]  /*64b0*/  IMAD.X R51, RZ, RZ, UR36, P4 ;  /* 0x00000024ff337e24 */ /* 0x000fe4000a0e06ff */
[----:B------:R-:W-:Y:S02]  /*64c0*/  IMAD.X R73, RZ, RZ, UR36, P5 ;  /* 0x00000024ff497e24 */ /* 0x000fe4000a8e06ff */
        /* <DEDUP_REMOVED lines=13> */
.L_x_12711:
[----:B------:R-:W-:-:S13]  /*65a0*/  ISETP.NE.AND P0, PT, R7, 0x1, PT ;  /* 0x000000010700780c */ /* 0x000fda0003f05270 */
[----:B------:R-:W0:Y:S02]  /*65b0*/  @P0 LDC.64 R4, c[0x0][0xae0] ;  /* 0x0002b800ff040b82 */ /* 0x000e240000000a00 */
[----:B0-----:R-:W-:-:S05]  /*65c0*/  @P0 IMAD.HI.U32 R4, R0, R4, RZ ;  /* 0x0000000400040227 */ /* 0x001fca00078e00ff */
[----:B------:R-:W-:-:S07]  /*65d0*/  @P0 SHF.R.U32.HI R0, RZ, R5, R4 ;  /* 0x00000005ff000219 */ /* 0x000fce0000011604 */
.L_x_12712:
[----:B------:R-:W-:Y:S05]  /*65e0*/  BSYNC B0 ;  /* 0x0000000000007941 */ /* 0x000fea0003800000 */
.L_x_12710:
[----:B------:R-:W-:-:S05]  /*65f0*/  IMAD R3, R0, R7, R7 ;  /* 0x0000000700037224 */ /* 0x000fca00078e0207 */
[----:B------:R-:W-:-:S07]  /*6600*/  VIMNMX R6, R6, R3, PT ;  /* 0x0000000306067248 */ /* 0x000fce0003fe0100 */
.L_x_12709:
[----:B------:R-:W0:Y:S01]  /*6610*/  @P1 LDC R0, c[0x0][0x44c] ;  /* 0x00011300ff001b82 */ /* 0x000e220000000800 */
[----:B------:R-:W-:Y:S01]  /*6620*/  VIADD R6, R6, 0x5f ;  /* 0x0000005f06067836 */ /* 0x000fe20000000000 */
[----:B------:R-:W-:Y:S01]  /*6630*/  ULDC UR4, c[0x0][0xad4] ;  /* 0x0002b50000047ab9 */ /* 0x000fe20000000800 */
[----:B------:R-:W-:Y:S02]  /*6640*/  IMAD.MOV.U32 R5, RZ, RZ, R191 ;  /* 0x000000ffff057224 */ /* 0x000fe400078e00bf */
[----:B------:R-:W-:-:S03]  /*6650*/  IMAD.HI R6, R6, 0x2aaaaaab, RZ ;  /* 0x2aaaaaab06067827 */ /* 0x000fc600078e02ff */
[----:B------:R-:W1:Y:S02]  /*6660*/  @P1 LDC R9, c[0x0][0x450] ;  /* 0x00011400ff091b82 */ /* 0x000e640000000800 */
[----:B------:R-:W-:-:S04]  /*6670*/  SHF.R.U32.HI R3, RZ, 0x1f, R6 ;  /* 0x0000001fff037819 */ /* 0x000fc80000011606 */
[----:B------:R-:W-:-:S04]  /*6680*/  LEA.HI.SX32 R6, R6, R3, 0x1c ;  /* 0x0000000306067211 */ /* 0x000fc800078fe2ff */
[----:B------:R-:W-:Y:S01]  /*6690*/  VIMNMX R177, R177, R6, PT ;  /* 0x00000006b1b17248 */ /* 0x000fe20003fe0100 */
        /* <DEDUP_REMOVED lines=15> */
.L_x_12715:
[----:B------:R-:W-:-:S13]  /*6790*/  ISETP.NE.AND P0, PT, R7, 0x1, PT ;  /* 0x000000010700780c */ /* 0x000fda0003f05270 */
[----:B------:R-:W0:Y:S02]  /*67a0*/  @P0 LDC.64 R4, c[0x0][0xae0] ;  /* 0x0002b800ff040b82 */ /* 0x000e240000000a00 */
[----:B0-----:R-:W-:-:S05]  /*67b0*/  @P0 IMAD.HI.U32 R4, R0, R4, RZ ;  /* 0x0000000400040227 */ /* 0x001fca00078e00ff */
[----:B------:R-:W-:-:S07]  /*67c0*/  @P0 SHF.R.U32.HI R0, RZ, R5, R4 ;  /* 0x00000005ff000219 */ /* 0x000fce0000011604 */
.L_x_12716:
[----:B------:R-:W-:Y:S05]  /*67d0*/  BSYNC B0 ;  /* 0x0000000000007941 */ /* 0x000fea0003800000 */
.L_x_12714:
[----:B------:R-:W-:-:S05]  /*67e0*/  IMAD R0, R0, R7, RZ ;  /* 0x0000000700007224 */ /* 0x000fca00078e02ff */
[----:B------:R-:W-:-:S07]  /*67f0*/  VIMNMX R3, R3, R0, !PT ;  /* 0x0000000003037248 */ /* 0x000fce0007fe0100 */
.L_x_12713:
[----:B------:R-:W-:Y:S01]  /*6800*/  IMAD.HI R3, R3, 0x2aaaaaab, RZ ;  /* 0x2aaaaaab03037827 */ /* 0x000fe200078e02ff */
[----:B------:R-:W-:-:S04]  /*6810*/  PLOP3.LUT P0, PT, PT, PT, PT, 0x80, 0x0 ;  /* 0x000000000000781c */ /* 0x000fc80003f0f070 */
[----:B------:R-:W-:-:S04]  /*6820*/  SHF.R.U32.HI R0, RZ, 0x1f, R3 ;  /* 0x0000001fff007819 */ /* 0x000fc80000011603 */
[----:B------:R-:W-:-:S04]  /*6830*/  LEA.HI.SX32 R0, R3, R0, 0x1c ;  /* 0x0000000003007211 */ /* 0x000fc800078fe2ff */
[----:B------:R-:W-:-:S04]  /*6840*/  VIMNMX R165, RZ, R0, !PT ;  /* 0x00000000ffa57248 */ /* 0x000fc80007fe0100 */
[----:B------:R-:W-:-:S13]  /*6850*/  ISETP.GT.AND P1, PT, R177, R165, PT ;  /* 0x000000a5b100720c */ /* 0x000fda0003f24270 */
[----:B------:R-:W-:Y:S05]  /*6860*/  @!P1 BRA `(.L_x_12717) ;  /* 0x0000024000e09947 */ /* 0x000fea0003800000 */
[----:B------:R0:W-:Y:S01]  /*6870*/  STL.64 [R1+0x78], RZ ;  /* 0x000078ff01007387 */ /* 0x0001e20000100a00 */
[----:B------:R-:W-:Y:S01]  /*6880*/  IMAD.U32 R47, RZ, RZ, UR37 ;  /* 0x00000025ff2f7e24 */ /* 0x000fe2000f8e00ff */
[----:B------:R-:W-:Y:S01]  /*6890*/  UMOV UR4, 0xffffffff ;  /* 0xffffffff00047882 */ /* 0x000fe20000000000 */
[----:B------:R-:W-:Y:S02]  /*68a0*/  IMAD.U32 R49, RZ, RZ, UR37 ;  /* 0x00000025ff317e24 */ /* 0x000fe4000f8e00ff */
[----:B------:R-:W-:Y:S01]  /*68b0*/  IMAD.U32 R42, RZ, RZ, UR37 ;  /* 0x00000025ff2a7e24 */ /* 0x000fe2000f8e00ff */
[----:B------:R-:W-:Y:S01]  /*68c0*/  IADD3 R47, P0, R47, 0x118, RZ ;  /* 0x000001182f2f7810 */ /* 0x000fe20007f1e0ff */
[----:B------:R-:W-:Y:S01]  /*68d0*/  IMAD.U32 R57, RZ, RZ, UR37 ;  /* 0x00000025ff397e24 */ /* 0x000fe2000f8e00ff */
[----:B------:R-:W-:Y:S01]  /*68e0*/  IADD3 R49, P1, R49, 0x110, RZ ;  /* 0x0000011031317810 */ /* 0x000fe20007f3e0ff */
[----:B------:R-:W-:Y:S01]  /*68f0*/  IMAD.U32 R34, RZ, RZ, UR37 ;  /* 0x00000025ff227e24 */ /* 0x000fe2000f8e00ff */
[----:B------:R-:W-:Y:S01]  /*6900*/  IADD3 R42, P2, R42, 0xa8, RZ ;  /* 0x000000a82a2a7810 */ /* 0x000fe20007f5e0ff */
[----:B------:R-:W-:Y:S01]  /*6910*/  IMAD.U32 R40, RZ, RZ, UR37 ;  /* 0x00000025ff287e24 */ /* 0x000fe2000f8e00ff */
[----:B------:R-:W-:Y:S01]  /*6920*/  IADD3 R57, P3, R57, 0x98, RZ ;  /* 0x0000009839397810 */ /* 0x000fe20007f7e0ff */
[----:B------:R-:W-:Y:S01]  /*6930*/  IMAD.X R46, RZ, RZ, UR36, P0 ;  /* 0x00000024ff2e7e24 */ /* 0x000fe200080e06ff */
[----:B------:R-:W-:Y:S01]  /*6940*/  IADD3 R34, P4, R34, 0x78, RZ ;  /* 0x0000007822227810 */ /* 0x000fe20007f9e0ff */
[----:B------:R-:W-:Y:S01]  /*6950*/  IMAD.X R48, RZ, RZ, UR36, P1 ;  /* 0x00000024ff307e24 */ /* 0x000fe200088e06ff */
[----:B------:R-:W-:Y:S01]  /*6960*/  IADD3 R40, P5, R40, 0x80, RZ ;  /* 0x0000008028287810 */ /* 0x000fe20007fbe0ff */
[----:B------:R-:W-:-:S02]  /*6970*/  IMAD.X R43, RZ, RZ, UR36, P2 ;  /* 0x00000024ff2b7e24 */ /* 0x000fc400090e06ff */
[----:B------:R-:W-:Y:S02]  /*6980*/  IMAD.X R50, RZ, RZ, UR36, P3 ;  /* 0x00000024ff327e24 */ /* 0x000fe400098e06ff */
[----:B------:R-:W-:Y:S02]  /*6990*/  IMAD.X R35, RZ, RZ, UR36, P4 ;  /* 0x00000024ff237e24 */ /* 0x000fe4000a0e06ff */
[----:B------:R-:W-:Y:S01]  /*69a0*/  IMAD.X R41, RZ, RZ, UR36, P5 ;  /* 0x00000024ff297e24 */ /* 0x000fe2000a8e06ff */
[----:B0-----:R-:W-:Y:S06]  /*69b0*/  BRA.DIV UR4, `(.L_x_12718) ;  /* 0x000002fe04f47947 */ /* 0x001fec000b800000 */
[----:B------:R0:W1:Y:S02]  /*69c0*/  SHFL.IDX PT, R14, R231, RZ, 0x1f ;  /* 0x00001fffe70e7589 */ /* 0x00006400000e0000 */
.L_x_13047:
[----:B-1----:R-:W-:Y:S01]  /*69d0*/  LEA.HI R0, R14, R14, RZ, 0x1 ;  /* 0x0000000e0e007211 */ /* 0x002fe200078f08ff */
[C---:B------:R-:W-:Y:S01]  /*69e0*/  VIADD R61, R144.reuse, 0x18400 ;  /* 0x00018400903d7836 */ /* 0x040fe20000000000 */
[----:B------:R-:W-:Y:S01]  /*69f0*/  STL.128 [R1+0xb0], RZ ;  /* 0x0000b0ff01007387 */ /* 0x000fe20000100c00 */
[----:B------:R-:W-:Y:S01]  /*6a00*/  VIADD R8, R144, 0x400 ;  /* 0x0000040090087836 */ /* 0x000fe20000000000 */
[----:B------:R-:W-:Y:S01]  /*6a10*/  LOP3.LUT R3, R0, 0x7fffe, RZ, 0xc0, !PT ;  /* 0x0007fffe00037812 */ /* 0x000fe200078ec0ff */
[----:B------:R-:W-:Y:S01]  /*6a20*/  IMAD.MOV.U32 R4, RZ, RZ, 0x1 ;  /* 0x00000001ff047424 */ /* 0x000fe200078e00ff */
[----:B------:R-:W-:Y:S01]  /*6a30*/  STL.128 [R1+0xc0], RZ ;  /* 0x0000c0ff01007387 */ /* 0x000fe20000100c00 */
[----:B------:R-:W-:Y:S01]  /*6a40*/  IMAD.MOV.U32 R5, RZ, RZ, RZ ;  /* 0x000000ffff057224 */ /* 0x000fe200078e00ff */
[----:B------:R-:W-:Y:S01]  /*6a50*/  SHF.R.U32.HI R8, RZ, 0x4, R8 ;  /* 0x00000004ff087819 */ /* 0x000fe20000011608 */
[----:B------:R-:W-:Y:S01]  /*6a60*/  IMAD.IADD R0, R14, 0x1, -R3 ;  /* 0x000000010e007824 */ /* 0x000fe200078e0a03 */
[----:B------:R-:W-:Y:S01]  /*6a70*/  STL.128 [R1+0xd0], RZ ;  /* 0x0000d0ff01007387 */ /* 0x000fe20000100c00 */
[----:B------:R-:W-:Y:S01]  /*6a80*/  VIADD R3, R144, 0x1c400 ;  /* 0x0001c40090037836 */ /* 0x000fe20000000000 */
[----:B------:R-:W-:Y:S01]  /*6a90*/  LOP3.LUT R8, R8, 0x3fff, RZ, 0xc0, !PT ;  /* 0x00003fff08087812 */ /* 0x000fe200078ec0ff */
[----:B------:R-:W-:Y:S01]  /*6aa0*/  IMAD R0, R0, 0x2000, R61 ;  /* 0x0000200000007824 */ /* 0x000fe200078e023d */
[----:B------:R-:W-:Y:S01]  /*6ab0*/  STL.128 [R1+0xe0], RZ ;  /* 0x0000e0ff01007387 */ /* 0x000fe20000100c00 */
[----:B------:R-:W-:Y:S01]  /*6ac0*/  IMAD.MOV.U32 R6, RZ, RZ, 0x1 ;  /* 0x00000001ff067424 */ /* 0x000fe200078e00ff */
[----:B------:R-:W-:Y:S01]  /*6ad0*/  SHF.R.U32.HI R3, RZ, 0x4, R3 ;  /* 0x00000004ff037819 */ /* 0x000fe20000011603 */
[----:B------:R-:W-:Y:S01]  /*6ae0*/  VIADD R9, R0, 0xa000 ;  /* 0x0000a00000097836 */ /* 0x000fe20000000000 */
[----:B------:R-:W-:Y:S01]  /*6af0*/  SHF.R.U32.HI R0, RZ, 0x4, R0 ;  /* 0x00000004ff007819 */ /* 0x000fe20000011600 */
[----:B------:R-:W-:Y:S01]  /*6b00*/  IMAD.MOV.U32 R7, RZ, RZ, RZ ;  /* 0x000000ffff077224 */ /* 0x000fe200078e00ff */
[----:B------:R-:W-:Y:S01]  /*6b10*/  LOP3.LUT R3, R3, 0x3fff, RZ, 0xc0, !PT ;  /* 0x00003fff03037812 */ /* 0x000fe200078ec0ff */
[----:B------:R-:W-:Y:S01]  /*6b20*/  IMAD.MOV.U32 R12, RZ, RZ, 0x1 ;  /* 0x00000001ff0c7424 */ /* 0x000fe200078e00ff */
[----:B------:R-:W-:Y:S01]  /*6b30*/  SHF.R.U32.HI R9, RZ, 0x4, R9 ;  /* 0x00000004ff097819 */ /* 0x000fe20000011609 */
[----:B------:R-:W-:Y:S01]  /*6b40*/  IMAD.MOV.U32 R13, RZ, RZ, RZ ;  /* 0x000000ffff0d7224 */ /* 0x000fe200078e00ff */
[----:B------:R-:W-:Y:S01]  /*6b50*/  LOP3.LUT R3, R3, 0x10000, RZ, 0xfc, !PT ;  /* 0x0001000003037812 */ /* 0x000fe200078efcff */
[----:B------:R1:W-:Y:S01]  /*6b60*/  STL.128 [R1+0x80], R4 ;  /* 0x0000800401007387 */ /* 0x0003e20000100c00 */
[----:B------:R-:W-:Y:S01]  /*6b70*/  LOP3.LUT R9, R9, 0x3fff, RZ, 0xc0, !PT ;  /* 0x00003fff09097812 */ /* 0x000fe200078ec0ff */
[----:B------:R-:W-:Y:S01]  /*6b80*/  IMAD.MOV.U32 R11, RZ, RZ, 0x40000040 ;  /* 0x40000040ff0b7424 */ /* 0x000fe200078e00ff */
[----:B------:R-:W-:Y:S01]  /*6b90*/  LOP3.LUT R0, R0, 0x3fff, RZ, 0xc0, !PT ;  /* 0x00003fff00007812 */ /* 0x000fe200078ec0ff */
[----:B------:R2:W-:Y:S01]  /*6ba0*/  STL.64 [R1+0x90], R12 ;  /* 0x0000900c01007387 */ /* 0x0005e20000100a00 */
[----:B------:R-:W-:Y:S01]  /*6bb0*/  LOP3.LUT R10, R8, 0x10000, RZ, 0xfc, !PT ;  /* 0x00010000080a7812 */ /* 0x000fe200078efcff */
[----:B------:R-:W-:Y:S01]  /*6bc0*/  IMAD.U32 R33, RZ, RZ, UR37 ;  /* 0x00000025ff217e24 */ /* 0x000fe2000f8e00ff */
[----:B------:R-:W-:Y:S01]  /*6bd0*/  LOP3.LUT P0, RZ, R61, 0x1bf, RZ, 0xc0, !PT ;  /* 0x000001bf3dff7812 */ /* 0x000fe2000780c0ff */
[----:B------:R3:W-:Y:S01]  /*6be0*/  STL.128 [R1+0xf0], RZ ;  /* 0x0000f0ff01007387 */ /* 0x0007e20000100c00 */
[----:B------:R-:W-:Y:S01]  /*6bf0*/  IMAD.U32 R37, RZ, RZ, UR37 ;  /* 0x00000025ff257e24 */ /* 0x000fe2000f8e00ff */
[----:B------:R-:W-:Y:S01]  /*6c00*/  BSSY B6, `(.L_x_12719) ;  /* 0x0000028000067945 */ /* 0x000fe20003800000 */
[----:B------:R-:W-:Y:S01]  /*6c10*/  IMAD.U32 R39, RZ, RZ, UR37 ;  /* 0x00000025ff277e24 */ /* 0x000fe2000f8e00ff */
[----:B------:R3:W-:Y:S01]  /*6c20*/  STL.128 [R1+0x100], RZ ;  /* 0x000100ff01007387 */ /* 0x0007e20000100c00 */
[----:B------:R-:W-:Y:S01]  /*6c30*/  IMAD.U32 R31, RZ, RZ, UR37 ;  /* 0x00000025ff1f7e24 */ /* 0x000fe2000f8e00ff */
[----:B------:R-:W-:-:S02]  /*6c40*/  IADD3 R33, P1, R33, 0x88, RZ ;  /* 0x0000008821217810 */ /* 0x000fc40007f3e0ff */
[----:B-1----:R-:W-:Y:S01]  /*6c50*/  LOP3.LUT R6, R8, 0x3000000, RZ, 0xfc, !PT ;  /* 0x0300000008067812 */ /* 0x002fe200078efcff */
[----:B------:R-:W-:Y:S01]  /*6c60*/  IMAD.MOV.U32 R4, RZ, RZ, R3 ;  /* 0x000000ffff047224 */ /* 0x000fe200078e0003 */
[----:B------:R-:W-:Y:S01]  /*6c70*/  LOP3.LUT R8, R9, 0x10000, RZ, 0xfc, !PT ;  /* 0x0001000009087812 */ /* 0x000fe200078efcff */
[----:B------:R-:W-:Y:S01]  /*6c80*/  IMAD.MOV.U32 R5, RZ, RZ, 0x40000040 ;  /* 0x40000040ff057424 */ /* 0x000fe200078e00ff */
[----:B--2---:R-:W-:Y:S01]  /*6c90*/  LOP3.LUT R12, R0, 0x10000, RZ, 0xfc, !PT ;  /* 0x00010000000c7812 */ /* 0x004fe200078efcff */
[----:B------:R-:W-:Y:S01]  /*6ca0*/  IMAD.MOV.U32 R7, RZ, RZ, 0x40000040 ;  /* 0x40000040ff077424 */ /* 0x000fe200078e00ff */
[----:B------:R-:W-:Y:S01]  /*6cb0*/  IADD3 R37, P2, R37, 0x90, RZ ;  /* 0x0000009025257810 */ /* 0x000fe20007f5e0ff */
[----:B------:R-:W-:Y:S01]  /*6cc0*/  IMAD.MOV.U32 R13, RZ, RZ, 0x40000040 ;  /* 0x40000040ff0d7424 */ /* 0x000fe200078e00ff */
[----:B------:R-:W-:Y:S01]  /*6cd0*/  IADD3 R39, P3, R39, 0xa0, RZ ;  /* 0x000000a027277810 */ /* 0x000fe20007f7e0ff */
[----:B------:R-:W-:Y:S01]  /*6ce0*/  IMAD.MOV.U32 R9, RZ, RZ, 0x40000040 ;  /* 0x40000040ff097424 */ /* 0x000fe200078e00ff */
[----:B------:R3:W-:Y:S01]  /*6cf0*/  STL.128 [R1+0xa0], R4 ;  /* 0x0000a00401007387 */ /* 0x0007e20000100c00 */
[----:B------:R-:W-:Y:S01]  /*6d00*/  IADD3 R31, P4, R31, 0xb0, RZ ;  /* 0x000000b01f1f7810 */ /* 0x000fe20007f9e0ff */
[----:B------:R-:W-:-:S02]  /*6d10*/  IMAD.X R36, RZ, RZ, UR36, P1 ;  /* 0x00000024ff247e24 */ /* 0x000fc400088e06ff */
[----:B------:R3:W-:Y:S01]  /*6d20*/  STL.64 [R1+0x98], R12 ;  /* 0x0000980c01007387 */ /* 0x0007e20000100a00 */
[----:B------:R-:W-:Y:S02]  /*6d30*/  IMAD.X R56, RZ, RZ, UR36, P2 ;  /* 0x00000024ff387e24 */ /* 0x000fe400090e06ff */
[----:B------:R-:W-:Y:S01]  /*6d40*/  IMAD.X R58, RZ, RZ, UR36, P3 ;  /* 0x00000024ff3a7e24 */ /* 0x000fe200098e06ff */
[----:B------:R3:W-:Y:S01]  /*6d50*/  STL.128 [R1+0x110], R8 ;  /* 0x0001100801007387 */ /* 0x0007e20000100c00 */
[----:B------:R-:W-:Y:S01]  /*6d60*/  IMAD.X R52, RZ, RZ, UR36, P4 ;  /* 0x00000024ff347e24 */ /* 0x000fe2000a0e06ff */
[----:B------:R-:W-:Y:S06]  /*6d70*/  @!P0 BRA `(.L_x_12720) ;  /* 0x0000000000408947 */ /* 0x000fec0003800000 */
[----:B------:R-:W-:Y:S01]  /*6d80*/  MOV R0, 0x0 ;  /* 0x0000000000007802 */ /* 0x000fe20000000f00 */
[----:B------:R-:W-:Y:S01]  /*6d90*/  ULDC.64 UR4, c[0x4][0x118] ;  /* 0x0100460000047ab9 */ /* 0x000fe20000000a00 */
[----:B------:R-:W-:Y:S01]  /*6da0*/  ULDC.64 UR6, c[0x4][0x120] ;  /* 0x0100480000067ab9 */ /* 0x000fe20000000a00 */
[----:B---3--:R-:W-:Y:S01]  /*6db0*/  IMAD.U32 R4, RZ, RZ, UR4 ;  /* 0x00000004ff047e24 */ /* 0x008fe2000f8e00ff */
        /* <DEDUP_REMOVED lines=12> */
.L_x_12720:
[----:B------:R-:W-:Y:S05]  /*6e80*/  BSYNC B6 ;  /* 0x0000000000067941 */ /* 0x000fea0003800000 */
.L_x_12719:
[----:B------:R-:W1:Y:S01]  /*6e90*/  S2R R20, SR_TID.X ;  /* 0x0000000000147919 */ /* 0x000e620000002100 */
[----:B---3--:R-:W2:Y:S01]  /*6ea0*/  LDC.64 R6, c[0x0][0xad8] ;  /* 0x0002b600ff067b82 */ /* 0x008ea20000000a00 */
[----:B------:R-:W-:Y:S01]  /*6eb0*/  UIADD3 UR4, UP0, UR37, 0x120, URZ ;  /* 0x0000012025047890 */ /* 0x000fe2000ff1e03f */
[----:B------:R-:W-:Y:S01]  /*6ec0*/  IMAD.MOV.U32 R4, RZ, RZ, RZ ;  /* 0x000000ffff047224 */ /* 0x000fe200078e00ff */
[----:B------:R-:W-:Y:S01]  /*6ed0*/  STL.64 [R1+0x120], R220 ;  /* 0x000120dc01007387 */ /* 0x000fe20000100a00 */
[----:B------:R-:W-:Y:S01]  /*6ee0*/  IMAD.U32 R32, RZ, RZ, UR37 ;  /* 0x00000025ff207e24 */ /* 0x000fe2000f8e00ff */
[----:B------:R-:W-:Y:S01]  /*6ef0*/  UIADD3.X UR5, URZ, UR36, URZ, UP0, !UPT ;  /* 0x000000243f057290 */ /* 0x000fe200087fe43f */
[----:B------:R-:W-:Y:S01]  /*6f00*/  IMAD.U32 R38, RZ, RZ, UR37 ;  /* 0x00000025ff267e24 */ /* 0x000fe2000f8e00ff */
[----:B------:R-:W-:Y:S01]  /*6f10*/  STL.U8 [R1+0x138], RZ ;  /* 0x000138ff01007387 */ /* 0x000fe20000100000 */
[----:B------:R-:W3:Y:S01]  /*6f20*/  LDC.64 R12, c[0x0][0xae0] ;  /* 0x0002b800ff0c7b82 */ /* 0x000ee20000000a00 */
[----:B------:R-:W-:Y:S01]  /*6f30*/  IMAD.U32 R8, RZ, RZ, UR4 ;  /* 0x00000004ff087e24 */ /* 0x000fe2000f8e00ff */
[----:B------:R-:W-:Y:S01]  /*6f40*/  ULDC UR4, c[0x0][0x3f4] ;  /* 0x0000fd0000047ab9 */ /* 0x000fe20000000800 */
[----:B------:R-:W-:Y:S01]  /*6f50*/  IMAD.U32 R9, RZ, RZ, UR5 ;  /* 0x00000005ff097e24 */ /* 0x000fe2000f8e00ff */
[----:B------:R-:W-:Y:S01]  /*6f60*/  STL.U8 [R1+0x16c], RZ ;  /* 0x00016cff01007387 */ /* 0x000fe20000100000 */
[----:B------:R-:W-:-:S02]  /*6f70*/  ISETP.LT.AND P0, PT, RZ, UR4, PT ;  /* 0x00000004ff007c0c */ /* 0x000fc4000bf01270 */
[----:B------:R-:W-:Y:S01]  /*6f80*/  IADD3 R32, P2, R32, 0x13c, RZ ;  /* 0x0000013c20207810 */ /* 0x000fe20007f5e0ff */
[----:B------:R-:W4:Y:S01]  /*6f90*/  LDC R26, c[0x0][0xad4] ;  /* 0x0002b500ff1a7b82 */ /* 0x000f220000000800 */
[----:B------:R-:W-:Y:S01]  /*6fa0*/  STL.64 [R1+0x128], R8 ;  /* 0x0001280801007387 */ /* 0x000fe20000100a00 */
[----:B------:R-:W-:Y:S02]  /*6fb0*/  IADD3 R38, P4, R38, 0x128, RZ ;  /* 0x0000012826267810 */ /* 0x000fe40007f9e0ff */
[----:B------:R-:W-:Y:S01]  /*6fc0*/  IMAD.X R53, RZ, RZ, UR36, P2 ;  /* 0x00000024ff357e24 */ /* 0x000fe200090e06ff */
[----:B------:R0:W-:Y:S02]  /*6fd0*/  STL.64 [R1+0x130], R34 ;  /* 0x0001302201007387 */ /* 0x0001e40000100a00 */
[----:B------:R-:W-:Y:S01]  /*6fe0*/  IMAD.X R59, RZ, RZ, UR36, P4 ;  /* 0x00000024ff3b7e24 */ /* 0x000fe2000a0e06ff */
[----:B------:R-:W4:Y:S01]  /*6ff0*/  LDC.64 R10, c[0x0][0x448] ;  /* 0x00011200ff0a7b82 */ /* 0x000f220000000a00 */
[----:B--2---:R-:W-:-:S02]  /*7000*/  IMAD.MOV.U32 R27, RZ, RZ, R6 ;  /* 0x000000ffff1b7224 */ /* 0x004fc400078e0006 */
[----:B------:R-:W-:Y:S02]  /*7010*/  IMAD.MOV.U32 R5, RZ, RZ, R7 ;  /* 0x000000ffff057224 */ /* 0x000fe400078e0007 */
[----:B-1----:R-:W-:-:S03]  /*7020*/  VIADD R222, R20, 0xffffff80 ;  /* 0xffffff8014de7836 */ /* 0x002fc60000000000 */
[----:B------:R-:W1:Y:S01]  /*7030*/  LDC R0, c[0x0][0x450] ;  /* 0x00011400ff007b82 */ /* 0x000e620000000800 */
[----:B---3--:R-:W-:Y:S02]  /*7040*/  IMAD.MOV.U32 R6, RZ, RZ, R12 ;  /* 0x000000ffff067224 */ /* 0x008fe400078e000c */
[----:B------:R-:W-:Y:S01]  /*7050*/  IMAD.MOV.U32 R7, RZ, RZ, R13 ;  /* 0x000000ffff077224 */ /* 0x000fe200078e000d */
[----:B------:R2:W-:Y:S01]  /*7060*/  STL [R1+0x13c], R222 ;  /* 0x00013cde01007387 */ /* 0x0005e20000100800 */
[----:B0-----:R-:W-:Y:S02]  /*7070*/  IMAD.U32 R34, RZ, RZ, UR37 ;  /* 0x00000025ff227e24 */ /* 0x001fe4000f8e00ff */
[----:B------:R-:W-:Y:S01]  /*7080*/  IMAD.U32 R35, RZ, RZ, UR37 ;  /* 0x00000025ff237e24 */ /* 0x000fe2000f8e00ff */
[----:B----4-:R2:W-:Y:S02]  /*7090*/  STL.128 [R1+0x140], R24 ;  /* 0x0001401801007387 */ /* 0x0105e40000100c00 */
[----:B------:R-:W-:-:S02]  /*70a0*/  IADD3 R34, P1, R34, 0x16c, RZ ;  /* 0x0000016c22227810 */ /* 0x000fc40007f3e0ff */
[----:B------:R2:W-:Y:S01]  /*70b0*/  STL.128 [R1+0x150], R4 ;  /* 0x0001500401007387 */ /* 0x0005e20000100c00 */
[----:B------:R-:W-:Y:S02]  /*70c0*/  IADD3 R35, P3, R35, 0x138, RZ ;  /* 0x0000013823237810 */ /* 0x000fe40007f7e0ff */
[----:B------:R-:W-:Y:S01]  /*70d0*/  IMAD.X R55, RZ, RZ, UR36, P1 ;  /* 0x00000024ff377e24 */ /* 0x000fe200088e06ff */
[----:B------:R2:W-:Y:S02]  /*70e0*/  STL.64 [R1+0x160], R10 ;  /* 0x0001600a01007387 */ /* 0x0005e40000100a00 */
[----:B------:R-:W-:Y:S02]  /*70f0*/  IMAD.X R54, RZ, RZ, UR36, P3 ;  /* 0x00000024ff367e24 */ /* 0x000fe400098e06ff */
[----:B-1----:R2:W-:Y:S01]  /*7100*/  STL [R1+0x168], R0 ;  /* 0x0001680001007387 */ /* 0x0025e20000100800 */
[----:B------:R-:W-:Y:S05]  /*7110*/  @P0 BRA `(.L_x_12721) ;  /* 0x0000000000400947 */ /* 0x000fea0003800000 */
[----:B------:R-:W2:Y:S02]  /*7120*/  LDL R3, [R1+0x21c] ;  /* 0x00021c0001037983 */ /* 0x000ea40000100800 */
[----:B--2---:R-:W-:-:S04]  /*7130*/  LEA.HI R0, R3, R3, RZ, 0x1 ;  /* 0x0000000303007211 */ /* 0x004fc800078f08ff */
        /* <DEDUP_REMOVED lines=8> */
.L_x_12724:
[----:B-1----:R1:W2:Y:S02]  /*71c0*/  SYNCS.PHASECHK.TRANS64.TRYWAIT P0, [R144+URZ+0x32400], R3 ;  /* 0x03240003900075a7 */ /* 0x0022a4000800017f */
[----:B--2---:R-:W-:Y:S05]  /*71d0*/  @!P0 NANOSLEEP.SYNCS 0x989680 ;  /* 0x009896800000895d */ /* 0x004fea0003900000 */
[----:B------:R-:W2:Y:S02]  /*71e0*/  @!P0 SYNCS.PHASECHK.TRANS64 P0, [R144+URZ+0x32400], R3 ;  /* 0x03240003900085a7 */ /* 0x000ea4000800007f */
[----:B--2---:R-:W-:Y:S05]  /*71f0*/  @!P0 BRA `(.L_x_12724) ;  /* 0xfffffffc00f08947 */ /* 0x004fea000383ffff */
.L_x_12723:
[----:B------:R-:W-:Y:S05]  /*7200*/  BSYNC B0 ;  /* 0x0000000000007941 */ /* 0x000fea0003800000 */
.L_x_12722:
[----:B------:R-:W-:Y:S05]  /*7210*/  BRA `(.L_x_12725) ;  /* 0x0000002c003c7947 */ /* 0x000fea0003800000 */
.L_x_12721:
[----:B------:R-:W-:Y:S01]  /*7220*/  LOP3.LUT P0, RZ, R61, 0x3ff, RZ, 0xc0, !PT ;  /* 0x000003ff3dff7812 */ /* 0x000fe2000780c0ff */
[----:B------:R-:W-:Y:S01]  /*7230*/  ULDC.64 UR4, c[0x0][0x3f8] ;  /* 0x0000fe0000047ab9 */ /* 0x000fe20000000a00 */
[----:B--2--5:R-:W-:Y:S01]  /*7240*/  SHF.R.S32.HI R5, RZ, 0x1f, R2 ;  /* 0x0000001fff057819 */ /* 0x024fe20000011402 */
        /* <DEDUP_REMOVED lines=27> */
.L_x_12727:
[----:B------:R-:W-:Y:S05]  /*7400*/  BSYNC B6 ;  /* 0x0000000000067941 */ /* 0x000fea0003800000 */
.L_x_12726:
[----:B------:R-:W2:Y:S01]  /*7410*/  LDL R0, [R1+0x70] ;  /* 0x0000700001007983 */ /* 0x000ea20000100800 */
[----:B------:R-:W-:Y:S01]  /*7420*/  ULDC.U8 UR4, c[0x0][0x410] ;  /* 0x0001040000047ab9 */ /* 0x000fe20000000000 */
[----:B------:R-:W-:Y:S01]  /*7430*/  BSSY B0, `(.L_x_12728) ;  /* 0x00002a5000007945 */ /* 0x000fe20003800000 */
[----:B------:R-:W-:Y:S01]  /*7440*/  ISETP.NE.AND P0, PT, RZ, UR4, PT ;  /* 0x00000004ff007c0c */ /* 0x000fe2000bf05270 */
[----:B--2---:R-:W-:-:S12]  /*7450*/  IMAD R0, R0, 0x80, R153 ;  /* 0x0000008000007824 */ /* 0x004fd800078e0299 */
[----:B------:R-:W-:Y:S05]  /*7460*/  @!P0 BRA `(.L_x_12729) ;  /* 0x00000014006c8947 */ /* 0x000fea0003800000 */
[----:B------:R-:W0:Y:S01]  /*7470*/  LDC R67, c[0x0][0x448] ;  /* 0x00011200ff437b82 */ /* 0x000e220000000800 */
[----:B------:R-:W-:Y:S01]  /*7480*/  IMAD R5, R225, 0x40, R0 ;  /* 0x00000040e1057824 */ /* 0x000fe200078e0200 */
[----:B------:R-:W-:Y:S01]  /*7490*/  ULDC.64 UR4, c[0x0][0x3f8] ;  /* 0x0000fe0000047ab9 */ /* 0x000fe20000000a00 */
[----:B------:R-:W-:Y:S01]  /*74a0*/  ULDC.64 UR6, c[0x0][0x408] ;  /* 0x0001020000067ab9 */ /* 0x000fe20000000a00 */
[----:B------:R-:W-:Y:S02]  /*74b0*/  IMAD.MOV.U32 R6, RZ, RZ, R60 ;  /* 0x000000ffff067224 */ /* 0x000fe400078e003c */
[----:B------:R-:W-:Y:S01]  /*74c0*/  IMAD.MOV.U32 R7, RZ, RZ, R25 ;  /* 0x000000ffff077224 */ /* 0x000fe200078e0019 */
[----:B0-----:R-:W-:-:S13]  /*74d0*/  ISETP.NE.AND P0, PT, R67, 0x1, PT ;  /* 0x000000014300780c */ /* 0x001fda0003f05270 */
[----:B------:R-:W0:Y:S08]  /*74e0*/  @P0 LDC R2, c[0x0][0x44c] ;  /* 0x00011300ff020b82 */ /* 0x000e300000000800 */
[----:B------:R-:W1:Y:S01]  /*74f0*/  @P0 LDC R3, c[0x0][0x450] ;  /* 0x00011400ff030b82 */ /* 0x000e620000000800 */
[----:B0-----:R-:W-:-:S05]  /*7500*/  @P0 IMAD.HI.U32 R2, R5, R2, RZ ;  /* 0x0000000205020227 */ /* 0x001fca00078e00ff */
[----:B-1----:R-:W-:Y:S01]  /*7510*/  @P0 SHF.R.U32.HI R5, RZ, R3, R2 ;  /* 0x00000003ff050219 */ /* 0x002fe20000011602 */
[----:B------:R-:W-:Y:S02]  /*7520*/  IMAD.MOV.U32 R2, RZ, RZ, R26 ;  /* 0x000000ffff027224 */ /* 0x000fe400078e001a */
[----:B------:R-:W-:Y:S01]  /*7530*/  IMAD.MOV.U32 R3, RZ, RZ, R63 ;  /* 0x000000ffff037224 */ /* 0x000fe200078e003f */
        /* <DEDUP_REMOVED lines=21> */
.L_x_13053:
        /* <DEDUP_REMOVED lines=28> */
.L_x_12732:
[----:B------:R-:W-:Y:S05]  /*7850*/  BSYNC B1 ;  /* 0x0000000000017941 */ /* 0x000fea0003800000 */
.L_x_12731:
[----:B-12--5:R-:W-:Y:S01]  /*7860*/  IMAD.MOV.U32 R2, RZ, RZ, R24 ;  /* 0x000000ffff027224 */ /* 0x026fe200078e0018 */
[----:B------:R-:W-:Y:S01]  /*7870*/  UMOV UR4, 0xffffffff ;  /* 0xffffffff00047882 */ /* 0x000fe20000000000 */
[----:B------:R-:W-:Y:S01]  /*7880*/  IMAD.MOV.U32 R3, RZ, RZ, R25 ;  /* 0x000000ffff037224 */ /* 0x000fe200078e0019 */
[----:B------:R-:W-:Y:S01]  /*7890*/  CS2R R20, SRZ ;  /* 0x0000000000147805 */ /* 0x000fe2000001ff00 */
[----:B---3--:R-:W-:Y:S02]  /*78a0*/  IMAD.MOV.U32 R5, RZ, RZ, R60 ;  /* 0x000000ffff057224 */ /* 0x008fe400078e003c */
[----:B------:R-:W-:Y:S01]  /*78b0*/  IMAD.MOV.U32 R9, RZ, RZ, R61 ;  /* 0x000000ffff097224 */ /* 0x000fe200078e003d */
[----:B------:R-:W-:Y:S01]  /*78c0*/  PRMT R76, R3, 0x5410, R2 ;  /* 0x00005410034c7816 */ /* 0x000fe20000000002 */
[----:B------:R-:W-:Y:S02]  /*78d0*/  IMAD.MOV.U32 R2, RZ, RZ, R26 ;  /* 0x000000ffff027224 */ /* 0x000fe400078e001a */
[----:B------:R-:W-:Y:S01]  /*78e0*/  IMAD.MOV.U32 R3, RZ, RZ, R27 ;  /* 0x000000ffff037224 */ /* 0x000fe200078e001b */
[----:B------:R-:W-:Y:S01]  /*78f0*/  PRMT R66, R9, 0x5410, R5 ;  /* 0x0000541009427816 */ /* 0x000fe20000000005 */
[----:B------:R-:W-:-:S02]  /*7900*/  IMAD.MOV.U32 R5, RZ, RZ, R62 ;  /* 0x000000ffff057224 */ /* 0x000fc400078e003e */
[----:B------:R-:W-:Y:S01]  /*7910*/  IMAD.MOV.U32 R9, RZ, RZ, R63 ;  /* 0x000000ffff097224 */ /* 0x000fe200078e003f */
[----:B------:R-:W-:-:S04]  /*7920*/  PRMT R77, R2, 0x5410, R3 ;  /* 0x00005410024d7816 */ /* 0x000fc80000000003 */
[----:B------:R-:W-:Y:S01]  /*7930*/  PRMT R69, R5, 0x5410, R9 ;  /* 0x0000541005457816 */ /* 0x000fe20000000009 */
[----:B------:R-:W-:Y:S06]  /*7940*/  BRA.DIV UR4, `(.L_x_12733) ;  /* 0x000002f204a87947 */ /* 0x000fec000b800000 */
[----:B------:R1:W2:Y:S04]  /*7950*/  SHFL.IDX PT, R5, R6, 0x1, 0x1c1f ;  /* 0x003c1f0006057f89 */ /* 0x0002a800000e0000 */
[----:B0-----:R-:W0:Y:S04]  /*7960*/  SHFL.IDX PT, R4, R4, 0x1, 0x1c1f ;  /* 0x003c1f0004047f89 */ /* 0x001e2800000e0000 */
[----:B------:R-:W3:Y:S04]  /*7970*/  SHFL.IDX PT, R7, R7, 0x1, 0x1c1f ;  /* 0x003c1f0007077f89 */ /* 0x000ee800000e0000 */
[----:B----4-:R1:W4:Y:S02]  /*7980*/  SHFL.IDX PT, R14, R8, 0x1, 0x1c1f ;  /* 0x003c1f00080e7f89 */ /* 0x01032400000e0000 */
.L_x_13059:
[----:B------:R-:W5:Y:S01]  /*7990*/  LDL R3, [R1+0x21c] ;  /* 0x00021c0001037983 */ /* 0x000f620000100800 */
[----:B------:R-:W-:Y:S01]  /*79a0*/  VIADD R0, R0, 0x40 ;  /* 0x0000004000007836 */ /* 0x000fe20000000000 */
[----:B------:R-:W-:Y:S01]  /*79b0*/  BSSY B1, `(.L_x_12734) ;  /* 0x000001e000017945 */ /* 0x000fe20003800000 */
[----:B-1----:R-:W-:Y:S02]  /*79c0*/  CS2R R8, SRZ ;  /* 0x0000000000087805 */ /* 0x002fe4000001ff00 */
[----:B------:R-:W-:Y:S02]  /*79d0*/  CS2R R10, SRZ ;  /* 0x00000000000a7805 */ /* 0x000fe4000001ff00 */
[----:B------:R-:W-:Y:S02]  /*79e0*/  ISETP.GE.AND P0, PT, R0, R67, PT ;  /* 0x000000430000720c */ /* 0x000fe40003f06270 */
[----:B-----5:R-:W-:-:S04]  /*79f0*/  LEA.HI R2, R3, R3, RZ, 0x1 ;  /* 0x0000000303027211 */ /* 0x020fc800078f08ff */
        /* <DEDUP_REMOVED lines=8> */
[----:B------:R-:W-:Y:S01]  /*7a80*/  ISETP.GE.AND P2, PT, R154, UR4, PT ;  /* 0x000000049a007c0c */ /* 0x000fe2000bf46270 */
[----:B---3--:R-:W-:Y:S01]  /*7a90*/  IMAD.MOV.U32 R15, RZ, RZ, R7 ;  /* 0x000000ffff0f7224 */ /* 0x008fe200078e0007 */
[----:B------:R-:W-:-:S09]  /*7aa0*/  CS2R R10, SRZ ;  /* 0x00000000000a7805 */ /* 0x000fd2000001ff00 */
[C---:B------:R-:W-:Y:S01]  /*7ab0*/  @!P3 IMAD.SHL.U32 R3, R158.reuse, 0x2, RZ ;  /* 0x000000029e03b824 */ /* 0x040fe200078e00ff */
[----:B------:R-:W-:Y:S01]  /*7ac0*/  @!P3 SHF.L.U64.HI R0, R158, 0x1, R226 ;  /* 0x000000019e00b819 */ /* 0x000fe200000102e2 */
[----:B0-2---:R-:W-:-:S03]  /*7ad0*/  @!P2 IMAD.WIDE R64, R154, 0x2, R4 ;  /* 0x000000029a40a825 */ /* 0x005fc600078e0204 */
        /* <DEDUP_REMOVED lines=11> */
.L_x_12735:
[----:B------:R-:W-:Y:S05]  /*7b90*/  BSYNC B1 ;  /* 0x0000000000017941 */ /* 0x000fea0003800000 */
.L_x_12734:
[----:B------:R-:W0:Y:S01]  /*7ba0*/  SYNCS.PHASECHK.TRANS64.TRYWAIT P0, [R144+URZ+0x32400], R13 ;  /* 0x0324000d900075a7 */ /* 0x000e22000800017f */
[----:B------:R-:W-:Y:S04]  /*7bb0*/  BSSY B1, `(.L_x_12736) ;  /* 0x0000002000017945 */ /* 0x000fe80003800000 */
[----:B0-----:R-:W-:Y:S05]  /*7bc0*/  @!P0 BRA `(.L_x_12737) ;  /* 0x000002f000788947 */ /* 0x001fea0003800000 */
.L_x_13060:
[----:B------:R-:W-:Y:S05]  /*7bd0*/  BSYNC B1 ;  /* 0x0000000000017941 */ /* 0x000fea0003800000 */
.L_x_12736:
[----:B-1----:R-:W4:Y:S01]  /*7be0*/  LDL R6, [R1+0x70] ;  /* 0x0000700001067983 */ /* 0x002f220000100800 */
[----:B------:R-:W-:Y:S01]  /*7bf0*/  LOP3.LUT P0, RZ, R227, 0x4, RZ, 0xc0, !PT ;  /* 0x00000004e3ff7812 */ /* 0x000fe2000780c0ff */
[----:B--2---:R-:W-:Y:S01]  /*7c00*/  IMAD.IADD R5, R167, 0x1, R230 ;  /* 0x00000001a7057824 */ /* 0x004fe200078e02e6 */
[----:B------:R-:W-:Y:S01]  /*7c10*/  BSSY B1, `(.L_x_12738) ;  /* 0x000007a000017945 */ /* 0x000fe20003800000 */
[----:B---3-5:R-:W-:Y:S02]  /*7c20*/  IMAD.MOV.U32 R7, RZ, RZ, R8 ;  /* 0x000000ffff077224 */ /* 0x028fe400078e0008 */
[----:B------:R-:W-:Y:S02]  /*7c30*/  IMAD R144, R5, 0x2, R144 ;  /* 0x0000000205907824 */ /* 0x000fe400078e0290 */
[----:B------:R-:W-:Y:S02]  /*7c40*/  IMAD.MOV.U32 R5, RZ, RZ, R20 ;  /* 0x000000ffff057224 */ /* 0x000fe400078e0014 */
[----:B------:R-:W-:-:S02]  /*7c50*/  VIADD R4, R144, 0x18400 ;  /* 0x0001840090047836 */ /* 0x000fc40000000000 */
[----:B------:R-:W-:Y:S01]  /*7c60*/  VIADD R0, R144, 0x18440 ;  /* 0x0001844090007836 */ /* 0x000fe20000000000 */
[----:B------:R-:W-:Y:S01]  /*7c70*/  PRMT R12, R5, 0x5410, R7 ;  /* 0x00005410050c7816 */ /* 0x000fe20000000007 */
[----:B------:R-:W-:Y:S02]  /*7c80*/  @P0 VIADD R0, R4, 0xffffffc0 ;  /* 0xffffffc004000836 */ /* 0x000fe40000000000 */
[----:B------:R-:W-:Y:S02]  /*7c90*/  IMAD.MOV.U32 R5, RZ, RZ, R9 ;  /* 0x000000ffff057224 */ /* 0x000fe400078e0009 */
[----:B------:R-:W-:-:S03]  /*7ca0*/  IMAD.MOV.U32 R7, RZ, RZ, R11 ;  /* 0x000000ffff077224 */ /* 0x000fc600078e000b */
[----:B------:R-:W-:Y:S01]  /*7cb0*/  PRMT R78, R5, 0x7610, R78 ;  /* 0x00007610054e7816 */ /* 0x000fe2000000004e */
[----:B------:R-:W-:-:S05]  /*7cc0*/  IMAD.MOV.U32 R5, RZ, RZ, R3 ;  /* 0x000000ffff057224 */ /* 0x000fca00078e0003 */
[----:B----4-:R-:W-:Y:S01]  /*7cd0*/  PRMT R14, R5, 0x5410, R7 ;  /* 0x00005410050e7816 */ /* 0x010fe20000000007 */
[----:B------:R-:W-:Y:S02]  /*7ce0*/  IMAD R4, R6, -0x80, R67 ;  /* 0xffffff8006047824 */ /* 0x000fe400078e0243 */
[----:B------:R-:W-:-:S03]  /*7cf0*/  IMAD.MOV.U32 R6, RZ, RZ, R21 ;  /* 0x000000ffff067224 */ /* 0x000fc600078e0015 */
[----:B------:R-:W-:Y:S01]  /*7d00*/  VIMNMX R74, R4, 0x80, PT ;  /* 0x00000080044a7848 */ /* 0x000fe20003fe0100 */
[----:B------:R-:W-:Y:S01]  /*7d10*/  IMAD.MOV.U32 R4, RZ, RZ, R2 ;  /* 0x000000ffff047224 */ /* 0x000fe200078e0002 */
[----:B------:R-:W-:Y:S01]  /*7d20*/  PRMT R13, R6, 0x7610, R13 ;  /* 0x00007610060d7816 */ /* 0x000fe2000000000d */
[----:B------:R-:W-:Y:S01]  /*7d30*/  IMAD.MOV.U32 R6, RZ, RZ, R10 ;  /* 0x000000ffff067224 */ /* 0x000fe200078e000a */
[----:B------:R-:W-:Y:S02]  /*7d40*/  ISETP.GE.AND P0, PT, R153, R74, PT ;  /* 0x0000004a9900720c */ /* 0x000fe40003f06270 */
[----:B------:R-:W-:Y:S02]  /*7d50*/  PRMT R15, R4, 0x7610, R15 ;  /* 0x00007610040f7816 */ /* 0x000fe4000000000f */
[----:B------:R-:W-:-:S09]  /*7d60*/  PRMT R13, R13, 0x5410, R6 ;  /* 0x000054100d0d7816 */ /* 0x000fd20000000006 */
[----:B------:R-:W-:Y:S05]  /*7d70*/  @P0 BRA `(.L_x_12739) ;  /* 0x00000004008c0947 */ /* 0x000fea0003800000 */
[----:B------:R-:W0:Y:S01]  /*7d80*/  LDC R5, c[0x0][0x3f4] ;  /* 0x0000fd00ff057b82 */ /* 0x000e220000000800 */
[----:B------:R-:W-:Y:S01]  /*7d90*/  BSSY B2, `(.L_x_12740) ;  /* 0x0000032000027945 */ /* 0x000fe20003800000 */
[-C--:B0-----:R-:W-:Y:S02]  /*7da0*/  ISETP.GE.AND P0, PT, R154, R5.reuse, PT ;  /* 0x000000059a00720c */ /* 0x081fe40003f06270 */
[----:B------:R-:W-:-:S11]  /*7db0*/  ISETP.GE.AND P1, PT, R158, R5, PT ;  /* 0x000000059e00720c */ /* 0x000fd60003f26270 */
[----:B------:R-:W-:Y:S05]  /*7dc0*/  @P0 BRA `(.L_x_12741) ;  /* 0x0000000000b80947 */ /* 0x000fea0003800000 */
[----:B------:R-:W0:Y:S01]  /*7dd0*/  LDS.128 R4, [R144+0x18400] ;  /* 0x0184000090047984 */ /* 0x000e220000000c00 */
[----:B------:R-:W-:Y:S02]  /*7de0*/  SHF.R.U32.HI R68, RZ, 0x10, R63 ;  /* 0x00000010ff447819 */ /* 0x000fe4000001163f */
[----:B------:R-:W-:Y:S02]  /*7df0*/  SHF.R.U32.HI R65, RZ, 0x10, R61 ;  /* 0x00000010ff417819 */ /* 0x000fe4000001163d */
[----:B------:R-:W-:Y:S02]  /*7e00*/  SHF.R.U64 R67, R62, 0x10, R63 ;  /* 0x000000103e437819 */ /* 0x000fe4000000123f */
[----:B------:R-:W-:Y:S02]  /*7e10*/  PRMT R68, R69, 0x5432, R68 ;  /* 0x0000543245447816 */ /* 0x000fe40000000044 */
[----:B------:R-:W-:Y:S02]  /*7e20*/  SHF.R.U64 R64, R60, 0x10, R61 ;  /* 0x000000103c407819 */ /* 0x000fe4000000123d */
        /* <DEDUP_REMOVED lines=40> */
.L_x_12741:
[----:B------:R-:W-:Y:S05]  /*80b0*/  BSYNC B2 ;  /* 0x0000000000027941 */ /* 0x000fea0003800000 */
.L_x_12740:
[----:B------:R-:W-:Y:S05]  /*80c0*/  @P1 BRA `(.L_x_12739) ;  /* 0x0000000000b81947 */ /* 0x000fea0003800000 */
[----:B0-----:R-:W0:Y:S01]  /*80d0*/  LDS.128 R4, [R0] ;  /* 0x0000000000047984 */ /* 0x001e220000000c00 */
        /* <DEDUP_REMOVED lines=12> */
[C---:B0-----:R-:W-:Y:S01]  /*81a0*/  LOP3.LUT R25, R6.reuse, 0xffff0000, RZ, 0xc0, !PT ;  /* 0xffff000006197812 */ /* 0x041fe200078ec0ff */
        /* <DEDUP_REMOVED lines=32> */
.L_x_12739:
[----:B------:R-:W-:Y:S05]  /*83b0*/  BSYNC B1 ;  /* 0x0000000000017941 */ /* 0x000fea0003800000 */
.L_x_12738:
        /* <DEDUP_REMOVED lines=53> */
.L_x_12744:
[----:B------:R-:W-:Y:S05]  /*8710*/  BSYNC B1 ;  /* 0x0000000000017941 */ /* 0x000fea0003800000 */
.L_x_12743:
        /* <DEDUP_REMOVED lines=10> */
[C---:B------:R-:W-:Y:S01]  /*87c0*/  LOP3.LUT R10, R13.reuse, 0xffff0000, RZ, 0xc0, !PT ;  /* 0xffff00000d0a7812 */ /* 0x040fe200078ec0ff */
[----:B------:R-:W-:Y:S01]  /*87d0*/  IMAD.U32 R11, R13, 0x10000, RZ ;  /* 0x000100000d0b7824 */ /* 0x000fe200078e00ff */
        /* <DEDUP_REMOVED lines=36> */
.L_x_12729:
[----:B------:R-:W0:Y:S01]  /*8a20*/  LDC R21, c[0x0][0x448] ;  /* 0x00011200ff157b82 */ /* 0x000e220000000800 */
[----:B------:R-:W-:Y:S01]  /*8a30*/  IMAD R5, R225, 0x40, R0 ;  /* 0x00000040e1057824 */ /* 0x000fe200078e0200 */
[----:B------:R-:W-:Y:S01]  /*8a40*/  ULDC.64 UR4, c[0x0][0x3f8] ;  /* 0x0000fe0000047ab9 */ /* 0x000fe20000000a00 */
[----:B------:R-:W-:Y:S01]  /*8a50*/  ULDC.64 UR6, c[0x0][0x408] ;  /* 0x0001020000067ab9 */ /* 0x000fe20000000a00 */
        /* <DEDUP_REMOVED lines=12> */
[----:B------:R-:W-:-:S04]  /*8b20*/  IMAD.WIDE.U32 R2, R5, UR4, R2 ;  /* 0x0000000405027c25 */ /* 0x000fc8000f8e0002 */
[C---:B------:R-:W-:Y:S01]  /*8b30*/  IMAD R7, R5.reuse, UR5, R6 ;  /* 0x0000000505077c24 */ /* 0x040fe2000f8e0206 */
[----:B------:R-:W-:Y:S01]  /*8b40*/  ULDC.64 UR4, c[0x0][0x3e8] ;  /* 0x0000fa0000047ab9 */ /* 0x000fe20000000a00 */
        /* <DEDUP_REMOVED lines=21> */
[----:B--2---:R-:W-:Y:S01]  /*8ca0*/  @!P1 IMAD.X R5, R2, 0x1, R21, P2 ;  /* 0x0000000102059824 */ /* 0x004fe200010e0615 */
[----:B---3--:R-:W-:-:S05]  /*8cb0*/  @!P1 IADD3 R14, P2, R14, R9, RZ ;  /* 0x000000090e0e9210 */ /* 0x008fca0007f5e0ff */
[----:B------:R-:W2:Y:S01]  /*8cc0*/  @!P1 LD.E.128 R4, desc[UR42][R4.64] ;  /* 0x0000002a04049980 */ /* 0x000ea2000c101d00 */
[----:B----4-:R-:W-:-:S04]  /*8cd0*/  @!P1 IMAD.X R3, R8, 0x1, R21, P2 ;  /* 0x0000000108039824 */ /* 0x010fc800010e0615 */
[----:B------:R-:W-:-:S05]  /*8ce0*/  @!P1 IMAD.MOV.U32 R15, RZ, RZ, R3 ;  /* 0x000000ffff0f9224 */ /* 0x000fca00078e0003 */
[----:B------:R0:W3:Y:S01]  /*8cf0*/  @!P1 LD.E.128 R24, desc[UR42][R14.64] ;  /* 0x0000002a0e189980 */ /* 0x0000e2000c101d00 */
[----:B------:R-:W-:Y:S02]  /*8d00*/  CS2R R64, SRZ ;  /* 0x0000000000407805 */ /* 0x000fe4000001ff00 */
[----:B------:R-:W-:Y:S02]  /*8d10*/  CS2R R66, SRZ ;  /* 0x0000000000427805 */ /* 0x000fe4000001ff00 */
[----:B------:R-:W-:Y:S01]  /*8d20*/  CS2R R20, SRZ ;  /* 0x0000000000147805 */ /* 0x000fe2000001ff00 */
[----:B------:R-:W1:Y:S04]  /*8d30*/  SHFL.IDX PT, R61, R61, 0x1, 0x1c1f ;  /* 0x003c1f003d3d7f89 */ /* 0x000e6800000e0000 */
[----:B------:R-:W4:Y:S04]  /*8d40*/  SHFL.IDX PT, R60, R60, 0x1, 0x1c1f ;  /* 0x003c1f003c3c7f89 */ /* 0x000f2800000e0000 */
[----:B0-----:R0:W0:Y:S04]  /*8d50*/  SHFL.IDX PT, R14, R10, 0x1, 0x1c1f ;  /* 0x003c1f000a0e7f89 */ /* 0x00102800000e0000 */
[----:B------:R-:W0:Y:S01]  /*8d60*/  SHFL.IDX PT, R62, R62, 0x1, 0x1c1f ;  /* 0x003c1f003e3e7f89 */ /* 0x000e2200000e0000 */
[----:B--2---:R-:W-:-:S02]  /*8d70*/  @!P1 IMAD.MOV.U32 R64, RZ, RZ, R6 ;  /* 0x000000ffff409224 */ /* 0x004fc400078e0006 */
[----:B------:R-:W-:Y:S02]  /*8d80*/  @!P1 IMAD.MOV.U32 R65, RZ, RZ, R7 ;  /* 0x000000ffff419224 */ /* 0x000fe400078e0007 */
[----:B------:R-:W-:Y:S02]  /*8d90*/  IMAD.MOV.U32 R2, RZ, RZ, R64 ;  /* 0x000000ffff027224 */ /* 0x000fe400078e0040 */
[----:B------:R-:W-:Y:S02]  /*8da0*/  IMAD.MOV.U32 R3, RZ, RZ, R65 ;  /* 0x000000ffff037224 */ /* 0x000fe400078e0041 */
[----:B------:R-:W-:Y:S02]  /*8db0*/  @!P1 IMAD.MOV.U32 R66, RZ, RZ, R4 ;  /* 0x000000ffff429224 */ /* 0x000fe400078e0004 */
[----:B------:R-:W-:Y:S01]  /*8dc0*/  @!P1 IMAD.MOV.U32 R67, RZ, RZ, R5 ;  /* 0x000000ffff439224 */ /* 0x000fe200078e0005 */
[----:B------:R-:W-:Y:S02]  /*8dd0*/  PRMT R74, R3, 0x5410, R2 ;  /* 0x00005410034a7816 */ /* 0x000fe40000000002 */
[----:B------:R-:W-:Y:S01]  /*8de0*/  CS2R R2, SRZ ;  /* 0x0000000000027805 */ /* 0x000fe2000001ff00 */
[----:B------:R-:W-:-:S02]  /*8df0*/  IMAD.MOV.U32 R4, RZ, RZ, R66 ;  /* 0x000000ffff047224 */ /* 0x000fc400078e0042 */
[----:B------:R-:W-:Y:S02]  /*8e00*/  IMAD.MOV.U32 R5, RZ, RZ, R67 ;  /* 0x000000ffff057224 */ /* 0x000fe400078e0043 */
[----:B---3--:R-:W-:Y:S01]  /*8e10*/  @!P1 IMAD.MOV.U32 R20, RZ, RZ, R24 ;  /* 0x000000ffff149224 */ /* 0x008fe200078e0018 */
[----:B------:R-:W-:Y:S01]  /*8e20*/  PRMT R68, R4, 0x7610, R68 ;  /* 0x0000761004447816 */ /* 0x000fe20000000044 */
[----:B------:R-:W-:Y:S01]  /*8e30*/  @!P1 IMAD.MOV.U32 R21, RZ, RZ, R25 ;  /* 0x000000ffff159224 */ /* 0x000fe200078e0019 */
[----:B------:R-:W-:Y:S01]  /*8e40*/  PRMT R69, R5, 0x7610, R69 ;  /* 0x0000761005457816 */ /* 0x000fe20000000045 */
[----:B------:R-:W-:Y:S02]  /*8e50*/  @!P1 IMAD.MOV.U32 R2, RZ, RZ, R26 ;  /* 0x000000ffff029224 */ /* 0x000fe400078e001a */
[----:B------:R-:W-:Y:S02]  /*8e60*/  @!P1 IMAD.MOV.U32 R3, RZ, RZ, R27 ;  /* 0x000000ffff039224 */ /* 0x000fe400078e001b */
[----:B------:R-:W-:-:S02]  /*8e70*/  IMAD.MOV.U32 R6, RZ, RZ, R20 ;  /* 0x000000ffff067224 */ /* 0x000fc400078e0014 */
[----:B------:R-:W-:Y:S02]  /*8e80*/  IMAD.MOV.U32 R7, RZ, RZ, R21 ;  /* 0x000000ffff077224 */ /* 0x000fe400078e0015 */
[----:B------:R-:W-:Y:S02]  /*8e90*/  IMAD.MOV.U32 R4, RZ, RZ, R2 ;  /* 0x000000ffff047224 */ /* 0x000fe400078e0002 */
[----:B------:R-:W-:Y:S01]  /*8ea0*/  IMAD.MOV.U32 R5, RZ, RZ, R3 ;  /* 0x000000ffff057224 */ /* 0x000fe200078e0003 */
[----:B------:R-:W-:Y:S02]  /*8eb0*/  PRMT R79, R7, 0x5410, R6 ;  /* 0x00005410074f7816 */ /* 0x000fe40000000006 */
[----:B------:R-:W-:Y:S02]  /*8ec0*/  CS2R R6, SRZ ;  /* 0x0000000000067805 */ /* 0x000fe4000001ff00 */
[----:B01--4-:R-:W-:-:S07]  /*8ed0*/  PRMT R76, R4, 0x5410, R5 ;  /* 0x00005410044c7816 */ /* 0x013fce0000000005 */
.L_x_13070:
[----:B------:R-:W2:Y:S01]  /*8ee0*/  LDL R5, [R1+0x21c] ;  /* 0x00021c0001057983 */ /* 0x000ea20000100800 */
[----:B------:R-:W-:Y:S01]  /*8ef0*/  VIADD R0, R0, 0x40 ;  /* 0x0000004000007836 */ /* 0x000fe20000000000 */
[----:B------:R-:W-:Y:S01]  /*8f00*/  BSSY B1, `(.L_x_12746) ;  /* 0x0000016000017945 */ /* 0x000fe20003800000 */
[----:B------:R-:W-:Y:S02]  /*8f10*/  CS2R R10, SRZ ;  /* 0x00000000000a7805 */ /* 0x000fe4000001ff00 */
[----:B------:R-:W-:Y:S02]  /*8f20*/  CS2R R8, SRZ ;  /* 0x0000000000087805 */ /* 0x000fe4000001ff00 */
[----:B------:R-:W-:Y:S02]  /*8f30*/  ISETP.GE.AND P1, PT, R0, R63, PT ;  /* 0x0000003f0000720c */ /* 0x000fe40003f26270 */
[----:B--2---:R-:W-:-:S04]  /*8f40*/  LEA.HI R4, R5, R5, RZ, 0x1 ;  /* 0x0000000505047211 */ /* 0x004fc800078f08ff */
[----:B------:R-:W-:-:S05]  /*8f50*/  LOP3.LUT R4, R4, 0xfffffffe, RZ, 0xc0, !PT ;  /* 0xfffffffe04047812 */ /* 0x000fca00078ec0ff */
[----:B------:R-:W-:Y:S01]  /*8f60*/  IMAD.IADD R0, R5, 0x1, -R4 ;  /* 0x0000000105007824 */ /* 0x000fe200078e0a04 */
[----:B------:R-:W-:-:S04]  /*8f70*/  CS2R R4, SRZ ;  /* 0x0000000000047805 */ /* 0x000fc8000001ff00 */
        /* <DEDUP_REMOVED lines=8> */
[-C--:B------:R-:W-:Y:S02]  /*9000*/  IADD3 R4, P1, R61, R8.reuse, RZ ;  /* 0x000000083d047210 */ /* 0x080fe40007f3e0ff */
[----:B------:R-:W-:-:S03]  /*9010*/  IADD3 R8, P2, R14, R8, RZ ;  /* 0x000000080e087210 */ /* 0x000fc60007f5e0ff */
[--C-:B------:R-:W-:Y:S02]  /*9020*/  IMAD.X R5, R60, 0x1, R7.reuse, P1 ;  /* 0x000000013c057824 */ /* 0x100fe400008e0607 */
[----:B------:R-:W-:-:S04]  /*9030*/  IMAD.X R9, R62, 0x1, R7, P2 ;  /* 0x000000013e097824 */ /* 0x000fc800010e0607 */
[----:B------:R-:W5:Y:S04]  /*9040*/  LD.E.128 R4, desc[UR42][R4.64] ;  /* 0x0000002a04047980 */ /* 0x000f68000c101d00 */
[----:B------:R-:W5:Y:S02]  /*9050*/  LD.E.128 R8, desc[UR42][R8.64] ;  /* 0x0000002a08087980 */ /* 0x000f64000c101d00 */
.L_x_12747:
[----:B------:R-:W-:Y:S05]  /*9060*/  BSYNC B1 ;  /* 0x0000000000017941 */ /* 0x000fea0003800000 */
.L_x_12746:
[----:B------:R-:W0:Y:S01]  /*9070*/  SYNCS.PHASECHK.TRANS64.TRYWAIT P1, [R144+URZ+0x32400], R13 ;  /* 0x0324000d900075a7 */ /* 0x000e22000802017f */
[----:B------:R-:W-:Y:S04]  /*9080*/  BSSY B1, `(.L_x_12748) ;  /* 0x0000002000017945 */ /* 0x000fe80003800000 */
[----:B0-----:R-:W-:Y:S05]  /*9090*/  @!P1 BRA `(.L_x_12749) ;  /* 0x000002e000b89947 */ /* 0x001fea0003800000 */
.L_x_13071:
[----:B------:R-:W-:Y:S05]  /*90a0*/  BSYNC B1 ;  /* 0x0000000000017941 */ /* 0x000fea0003800000 */
.L_x_12748:
[----:B------:R-:W2:Y:S01]  /*90b0*/  LDL R0, [R1+0x70] ;  /* 0x0000700001007983 */ /* 0x000ea20000100800 */
[----:B-----5:R-:W-:Y:S01]  /*90c0*/  IMAD.MOV.U32 R12, RZ, RZ, R6 ;  /* 0x000000ffff0c7224 */ /* 0x020fe200078e0006 */
[----:B------:R-:W-:Y:S01]  /*90d0*/  BSSY B1, `(.L_x_12750) ;  /* 0x0000077000017945 */ /* 0x000fe20003800000 */
[----:B0-----:R-:W-:Y:S02]  /*90e0*/  IMAD.MOV.U32 R13, RZ, RZ, R7 ;  /* 0x000000ffff0d7224 */ /* 0x001fe400078e0007 */
        /* <DEDUP_REMOVED lines=9> */
[----:B--2---:R-:W-:-:S05]  /*9180*/  IMAD R0, R0, -0x80, R63 ;  /* 0xffffff8000007824 */ /* 0x004fca00078e023f */
[----:B------:R-:W-:-:S04]  /*9190*/  VIMNMX R0, R0, 0x80, PT ;  /* 0x0000008000007848 */ /* 0x000fc80003fe0100 */
[-C--:B------:R-:W-:Y:S02]  /*91a0*/  ISETP.GE.OR P1, PT, R153, R0.reuse, P0 ;  /* 0x000000009900720c */ /* 0x080fe40000726670 */
[----:B------:R-:W-:Y:S01]  /*91b0*/  ISETP.GE.OR P0, PT, R156, R0, P0 ;  /* 0x000000009c00720c */ /* 0x000fe20000706670 */
[----:B------:R-:W-:-:S05]  /*91c0*/  IMAD.MOV.U32 R0, RZ, RZ, R4 ;  /* 0x000000ffff007224 */ /* 0x000fca00078e0004 */
[----:B------:R-:W-:-:S05]  /*91d0*/  PRMT R60, R60, 0x5410, R0 ;  /* 0x000054103c3c7816 */ /* 0x000fca0000000000 */
[----:B------:R-:W-:Y:S05]  /*91e0*/  @P1 BRA `(.L_x_12751) ;  /* 0x0000000400941947 */ /* 0x000fea0003800000 */
[----:B------:R-:W-:Y:S01]  /*91f0*/  IMAD.IADD R13, R22, 0x1, R71 ;  /* 0x00000001160d7824 */ /* 0x000fe200078e0247 */
[----:B------:R-:W-:Y:S02]  /*9200*/  LOP3.LUT R0, R166, 0x38, R22, 0xf8, !PT ;  /* 0x00000038a6007812 */ /* 0x000fe400078ef816 */
[----:B------:R-:W-:Y:S02]  /*9210*/  SHF.R.U64 R63, R66, 0x10, R67 ;  /* 0x00000010423f7819 */ /* 0x000fe40000001243 */
[----:B------:R-:W-:Y:S02]  /*9220*/  LOP3.LUT R12, R166, 0x38, R13, 0xf8, !PT ;  /* 0x00000038a60c7812 */ /* 0x000fe400078ef80d */
[-C--:B------:R-:W-:Y:S02]  /*9230*/  LOP3.LUT R0, R0, R173.reuse, RZ, 0x3c, !PT ;  /* 0x000000ad00007212 */ /* 0x080fe400078e3cff */
[----:B------:R-:W-:Y:S02]  /*9240*/  LOP3.LUT R12, R12, R173, RZ, 0x3c, !PT ;  /* 0x000000ad0c0c7212 */ /* 0x000fe400078e3cff */
[----:B------:R-:W-:Y:S01]  /*9250*/  SHF.R.U64 R70, R20, 0x10, R21 ;  /* 0x0000001014467819 */ /* 0x000fe20000001215 */
[C---:B------:R-:W-:Y:S01]  /*9260*/  IMAD.IADD R13, R167.reuse, 0x1, R0 ;  /* 0x00000001a70d7824 */ /* 0x040fe200078e0200 */
[----:B------:R-:W-:Y:S01]  /*9270*/  SHF.R.U32.HI R0, RZ, 0x10, R67 ;  /* 0x00000010ff007819 */ /* 0x000fe20000011643 */
[----:B------:R-:W-:Y:S01]  /*9280*/  IMAD.IADD R25, R167, 0x1, R12 ;  /* 0x00000001a7197824 */ /* 0x000fe200078e020c */
[--C-:B------:R-:W-:Y:S01]  /*9290*/  SHF.R.U64 R66, R64, 0x10, R65.reuse ;  /* 0x0000001040427819 */ /* 0x100fe20000001241 */
[--C-:B------:R-:W-:Y:S01]  /*92a0*/  IMAD R84, R13, 0x2, R144.reuse ;  /* 0x000000020d547824 */ /* 0x100fe200078e0290 */
[----:B------:R-:W-:Y:S01]  /*92b0*/  SHF.R.U32.HI R67, RZ, 0x10, R65 ;  /* 0x00000010ff437819 */ /* 0x000fe20000011641 */
[----:B------:R-:W-:Y:S01]  /*92c0*/  IMAD R85, R25, 0x2, R144 ;  /* 0x0000000219557824 */ /* 0x000fe200078e0290 */
[----:B------:R-:W-:-:S02]  /*92d0*/  SHF.R.U32.HI R75, RZ, 0x10, R21 ;  /* 0x00000010ff4b7819 */ /* 0x000fc40000011615 */
[----:B------:R-:W0:Y:S01]  /*92e0*/  LDS.128 R12, [R84+0x18400] ;  /* 0x01840000540c7984 */ /* 0x000e220000000c00 */
[----:B------:R-:W-:Y:S02]  /*92f0*/  PRMT R68, R68, 0x5410, R63 ;  /* 0x0000541044447816 */ /* 0x000fe4000000003f */
[C---:B------:R-:W-:Y:S01]  /*9300*/  PRMT R70, R79.reuse, 0x5432, R70 ;  /* 0x000054324f467816 */ /* 0x040fe20000000046 */
[----:B------:R-:W1:Y:S01]  /*9310*/  LDS.128 R24, [R85+0x18400] ;  /* 0x0184000055187984 */ /* 0x000e620000000c00 */
[--C-:B------:R-:W-:Y:S01]  /*9320*/  SHF.R.U64 R77, R2, 0x10, R3.reuse ;  /* 0x00000010024d7819 */ /* 0x100fe20000001203 */
[----:B------:R-:W-:Y:S01]  /*9330*/  IMAD.U32 R65, R68, 0x10000, RZ ;  /* 0x0001000044417824 */ /* 0x000fe200078e00ff */
[----:B------:R-:W-:Y:S02]  /*9340*/  SHF.R.U32.HI R78, RZ, 0x10, R3 ;  /* 0x00000010ff4e7819 */ /* 0x000fe40000011603 */
[C---:B------:R-:W-:Y:S02]  /*9350*/  PRMT R66, R74.reuse, 0x5432, R66 ;  /* 0x000054324a427816 */ /* 0x040fe40000000042 */
[----:B------:R-:W-:Y:S01]  /*9360*/  PRMT R67, R74, 0x5410, R67 ;  /* 0x000054104a437816 */ /* 0x000fe20000000043 */
[----:B------:R-:W-:Y:S01]  /*9370*/  IMAD.U32 R74, R70, 0x10000, RZ ;  /* 0x00010000464a7824 */ /* 0x000fe200078e00ff */
[----:B------:R-:W-:-:S02]  /*9380*/  PRMT R75, R79, 0x5410, R75 ;  /* 0x000054104f4b7816 */ /* 0x000fc4000000004b */
[----:B------:R-:W-:Y:S02]  /*9390*/  PRMT R69, R69, 0x5410, R0 ;  /* 0x0000541045457816 */ /* 0x000fe40000000000 */
[C---:B------:R-:W-:Y:S02]  /*93a0*/  PRMT R77, R76.reuse, 0x5410, R77 ;  /* 0x000054104c4d7816 */ /* 0x040fe4000000004d */
[----:B------:R-:W-:Y:S01]  /*93b0*/  PRMT R78, R76, 0x5432, R78 ;  /* 0x000054324c4e7816 */ /* 0x000fe2000000004e */
[C---:B------:R-:W-:Y:S01]  /*93c0*/  IMAD.U32 R76, R75.reuse, 0x10000, RZ ;  /* 0x000100004b4c7824 */ /* 0x040fe200078e00ff */
[----:B------:R-:W-:Y:S01]  /*93d0*/  LOP3.LUT R75, R75, 0xffff0000, RZ, 0xc0, !PT ;  /* 0xffff00004b4b7812 */ /* 0x000fe200078ec0ff */
        /* <DEDUP_REMOVED lines=11> */
[----:B------:R-:W-:Y:S01]  /*9490*/  FMUL.FTZ R82, R62, R76 ;  /* 0x0000004c3e527220 */ /* 0x000fe20000410000 */
[----:B------:R-:W-:Y:S01]  /*94a0*/  FFMA.FTZ R80, R0, R65, -R79 ;  /* 0x0000004100507223 */ /* 0x000fe2000001084f */
[----:B------:R-:W-:Y:S02]  /*94b0*/  IMAD.U32 R64, R27, 0x10000, RZ ;  /* 0x000100001b407824 */ /* 0x000fe400078e00ff */
[-C--:B------:R-:W-:Y:S01]  /*94c0*/  FMUL.FTZ R62, R62, R21.reuse ;  /* 0x000000153e3e7220 */ /* 0x080fe20000410000 */
[----:B------:R-:W-:Y:S02]  /*94d0*/  IMAD.U32 R79, R78, 0x10000, RZ ;  /* 0x000100004e4f7824 */ /* 0x000fe400078e00ff */
[----:B------:R-:W-:Y:S01]  /*94e0*/  FFMA.FTZ R82, R3, R21, -R82 ;  /* 0x0000001503527223 */ /* 0x000fe20000010852 */
[----:B------:R-:W-:Y:S01]  /*94f0*/  IMAD.U32 R65, R67, 0x10000, RZ ;  /* 0x0001000043417824 */ /* 0x000fe200078e00ff */
[----:B------:R-:W-:Y:S01]  /*9500*/  LOP3.LUT R21, R70, 0xffff0000, RZ, 0xc0, !PT ;  /* 0xffff000046157812 */ /* 0x000fe200078ec0ff */
[----:B------:R-:W-:-:S02]  /*9510*/  IMAD.U32 R20, R15, 0x10000, RZ ;  /* 0x000100000f147824 */ /* 0x000fc400078e00ff */
[C---:B------:R-:W-:Y:S01]  /*9520*/  FMUL.FTZ R83, R64.reuse, R79 ;  /* 0x0000004f40537220 */ /* 0x040fe20000410000 */
[----:B------:R-:W-:Y:S01]  /*9530*/  FFMA.FTZ R62, R3, R76, R62 ;  /* 0x0000004c033e7223 */ /* 0x000fe2000001003e */
[-C--:B------:R-:W-:Y:S01]  /*9540*/  FMUL.FTZ R64, R64, R65.reuse ;  /* 0x0000004140407220 */ /* 0x080fe20000410000 */
[----:B------:R-:W-:Y:S01]  /*9550*/  LOP3.LUT R3, R68, 0xffff0000, RZ, 0xc0, !PT ;  /* 0xffff000044037812 */ /* 0x000fe200078ec0ff */
[----:B------:R-:W-:Y:S01]  /*9560*/  FFMA.FTZ R83, R20, R65, -R83 ;  /* 0x0000004114537223 */ /* 0x000fe20000010853 */
[----:B------:R-:W-:Y:S01]  /*9570*/  FMUL.FTZ R65, R24, R21 ;  /* 0x0000001518417220 */ /* 0x000fe20000410000 */
[----:B------:R-:W-:Y:S01]  /*9580*/  FFMA.FTZ R68, R20, R79, R64 ;  /* 0x0000004f14447223 */ /* 0x000fe20000010040 */
[----:B------:R-:W-:Y:S01]  /*9590*/  LOP3.LUT R69, R69, 0xffff0000, RZ, 0xc0, !PT ;  /* 0xffff000045457812 */ /* 0x000fe200078ec0ff */
[-C--:B------:R-:W-:Y:S01]  /*95a0*/  FMUL.FTZ R79, R24, R3.reuse ;  /* 0x00000003184f7220 */ /* 0x080fe20000410000 */
[----:B------:R-:W-:Y:S02]  /*95b0*/  IMAD.U32 R63, R26, 0x10000, RZ ;  /* 0x000100001a3f7824 */ /* 0x000fe400078e00ff */
[----:B------:R-:W-:Y:S01]  /*95c0*/  FFMA.FTZ R65, R2, R3, -R65 ;  /* 0x0000000302417223 */ /* 0x000fe20000010841 */
[----:B------:R-:W-:-:S02]  /*95d0*/  IMAD.U32 R20, R77, 0x10000, RZ ;  /* 0x000100004d147824 */ /* 0x000fc400078e00ff */
[----:B------:R-:W-:Y:S01]  /*95e0*/  FFMA.FTZ R81, R0, R74, R81 ;  /* 0x0000004a00517223 */ /* 0x000fe20000010051 */
[C---:B------:R-:W-:Y:S01]  /*95f0*/  FMUL.FTZ R3, R25.reuse, R75 ;  /* 0x0000004b19037220 */ /* 0x040fe20000410000 */
[----:B------:R-:W-:Y:S01]  /*9600*/  FMUL.FTZ R64, R25, R69 ;  /* 0x0000004519407220 */ /* 0x000fe20000410000 */
[----:B------:R-:W-:Y:S01]  /*9610*/  FFMA.FTZ R24, R2, R21, R79 ;  /* 0x0000001502187223 */ /* 0x000fe2000001004f */
[----:B------:R-:W-:Y:S02]  /*9620*/  IMAD.U32 R13, R14, 0x10000, RZ ;  /* 0x000100000e0d7824 */ /* 0x000fe400078e00ff */
[C---:B------:R-:W-:Y:S01]  /*9630*/  FMUL.FTZ R2, R63.reuse, R20 ;  /* 0x000000143f027220 */ /* 0x040fe20000410000 */
[----:B------:R-:W-:Y:S02]  /*9640*/  IMAD.U32 R0, R66, 0x10000, RZ ;  /* 0x0001000042007824 */ /* 0x000fe400078e00ff */
[C---:B------:R-:W-:Y:S01]  /*9650*/  FFMA.FTZ R69, R12.reuse, R69, -R3 ;  /* 0x000000450c457223 */ /* 0x040fe20000010803 */
[----:B------:R-:W-:Y:S01]  /*9660*/  FFMA.FTZ R25, R12, R75, R64 ;  /* 0x0000004b0c197223 */ /* 0x000fe20000010040 */
[----:B------:R-:W-:Y:S01]  /*9670*/  LOP3.LUT R26, R26, 0xffff0000, RZ, 0xc0, !PT ;  /* 0xffff00001a1a7812 */ /* 0x000fe200078ec0ff */
[-C--:B------:R-:W-:Y:S01]  /*9680*/  FMUL.FTZ R12, R63, R0.reuse ;  /* 0x000000003f0c7220 */ /* 0x080fe20000410000 */
        /* <DEDUP_REMOVED lines=12> */
[-C--:B------:R-:W-:Y:S01]  /*9750*/  FMUL.FTZ R27, R27, R0.reuse ;  /* 0x000000001b1b7220 */ /* 0x080fe20000410000 */
[----:B------:R-:W-:Y:S01]  /*9760*/  F2FP.BF16.F32.PACK_AB R24, R24, R81 ;  /* 0x000000511818723e */ /* 0x000fe200000010ff */
        /* <DEDUP_REMOVED lines=13> */
.L_x_12751:
[----:B------:R-:W-:Y:S05]  /*9840*/  BSYNC B1 ;  /* 0x0000000000017941 */ /* 0x000fea0003800000 */
.L_x_12750:
[----:B------:R-:W-:Y:S01]  /*9850*/  PRMT R2, R87, 0x5410, R88 ;  /* 0x0000541057027816 */ /* 0x000fe20000000058 */
[----:B------:R-:W-:Y:S06]  /*9860*/  @P0 BRA `(.L_x_12742) ;  /* 0x0000000400840947 */ /* 0x000fec0003800000 */
[----:B------:R-:W-:Y:S01]  /*9870*/  IMAD.IADD R3, R22, 0x1, R71 ;  /* 0x0000000116037824 */ /* 0x000fe200078e0247 */
[----:B0-----:R-:W0:Y:S01]  /*9880*/  LDS.128 R12, [R228+0x18400] ;  /* 0x01840000e40c7984 */ /* 0x001e220000000c00 */
[----:B------:R-:W-:Y:S02]  /*9890*/  SHF.R.U64 R63, R8, 0x10, R9 ;  /* 0x00000010083f7819 */ /* 0x000fe40000001209 */
[----:B------:R-:W-:Y:S02]  /*98a0*/  SHF.R.U64 R20, R4, 0x10, R5 ;  /* 0x0000001004147819 */ /* 0x000fe40000001205 */
[----:B------:R-:W-:Y:S02]  /*98b0*/  LOP3.LUT R3, R172, 0x38, R3, 0xf8, !PT ;  /* 0x00000038ac037812 */ /* 0x000fe400078ef803 */
[----:B------:R-:W-:Y:S02]  /*98c0*/  PRMT R63, R2, 0x5410, R63 ;  /* 0x00005410023f7816 */ /* 0x000fe4000000003f */
[----:B------:R-:W-:-:S02]  /*98d0*/  LOP3.LUT R0, R3, R174, RZ, 0x3c, !PT ;  /* 0x000000ae03007212 */ /* 0x000fc400078e3cff */
[----:B------:R-:W-:Y:S02]  /*98e0*/  SHF.R.U32.HI R64, RZ, 0x10, R9 ;  /* 0x00000010ff407819 */ /* 0x000fe40000011609 */
[----:B------:R-:W-:Y:S01]  /*98f0*/  PRMT R20, R60, 0x5432, R20 ;  /* 0x000054323c147816 */ /* 0x000fe20000000014 */
[----:B------:R-:W-:Y:S01]  /*9900*/  IMAD.IADD R3, R175, 0x1, R0 ;  /* 0x00000001af037824 */ /* 0x000fe200078e0200 */
[----:B------:R-:W-:Y:S02]  /*9910*/  SHF.R.U64 R65, R10, 0x10, R11 ;  /* 0x000000100a417819 */ /* 0x000fe4000000120b */
[----:B------:R-:W-:Y:S01]  /*9920*/  SHF.R.U32.HI R62, RZ, 0x10, R5 ;  /* 0x00000010ff3e7819 */ /* 0x000fe20000011605 */
[----:B------:R-:W-:Y:S01]  /*9930*/  IMAD R3, R3, 0x2, R144 ;  /* 0x0000000203037824 */ /* 0x000fe200078e0290 */
[--C-:B------:R-:W-:Y:S01]  /*9940*/  SHF.R.U64 R5, R6, 0x10, R7.reuse ;  /* 0x0000001006057819 */ /* 0x100fe20000001207 */
[----:B------:R-:W-:Y:S01]  /*9950*/  IMAD.U32 R21, R20, 0x10000, RZ ;  /* 0x0001000014157824 */ /* 0x000fe200078e00ff */
[----:B------:R-:W-:-:S02]  /*9960*/  SHF.R.U32.HI R6, RZ, 0x10, R7 ;  /* 0x00000010ff067819 */ /* 0x000fc40000011607 */
[----:B------:R-:W1:Y:S01]  /*9970*/  LDS.128 R24, [R3+0x18400] ;  /* 0x0184000003187984 */ /* 0x000e620000000c00 */
[----:B------:R-:W-:Y:S02]  /*9980*/  SHF.R.U32.HI R66, RZ, 0x10, R11 ;  /* 0x00000010ff427819 */ /* 0x000fe4000001160b */
[C---:B------:R-:W-:Y:S02]  /*9990*/  PRMT R62, R61.reuse, 0x5432, R62 ;  /* 0x000054323d3e7816 */ /* 0x040fe4000000003e */
[----:B------:R-:W-:Y:S02]  /*99a0*/  PRMT R64, R2, 0x5432, R64 ;  /* 0x0000543202407816 */ /* 0x000fe40000000040 */
[----:B------:R-:W-:Y:S02]  /*99b0*/  PRMT R60, R60, 0x5410, R5 ;  /* 0x000054103c3c7816 */ /* 0x000fe40000000005 */
[----:B------:R-:W-:Y:S02]  /*99c0*/  PRMT R61, R61, 0x5410, R6 ;  /* 0x000054103d3d7816 */ /* 0x000fe40000000006 */
        /* <DEDUP_REMOVED lines=23> */
[----:B------:R-:W-:Y:S01]  /*9b40*/  FFMA.FTZ R67, R0, R21, -R67 ;  /* 0x0000001500437223 */ /* 0x000fe20000010843 */
[----:B------:R-:W-:Y:S02]  /*9b50*/  IMAD.U32 R21, R62, 0x10000, RZ ;  /* 0x000100003e157824 */ /* 0x000fe400078e00ff */
[----:B------:R-:W-:Y:S01]  /*9b60*/  FFMA.FTZ R69, R0, R25, R69 ;  /* 0x0000001900457223 */ /* 0x000fe20000010045 */
[----:B------:R-:W-:-:S02]  /*9b70*/  IMAD.U32 R8, R66, 0x10000, RZ ;  /* 0x0001000042087824 */ /* 0x000fc400078e00ff */
[C---:B------:R-:W-:Y:S01]  /*9b80*/  FMUL.FTZ R71, R10.reuse, R27 ;  /* 0x0000001b0a477220 */ /* 0x040fe20000410000 */
[----:B------:R-:W-:Y:S02]  /*9b90*/  IMAD.U32 R0, R61, 0x10000, RZ ;  /* 0x000100003d007824 */ /* 0x000fe400078e00ff */
[-C--:B------:R-:W-:Y:S01]  /*9ba0*/  FMUL.FTZ R25, R10, R21.reuse ;  /* 0x000000150a197220 */ /* 0x080fe20000410000 */
[----:B------:R-:W-:Y:S01]  /*9bb0*/  FMUL.FTZ R10, R15, R8 ;  /* 0x000000080f0a7220 */ /* 0x000fe20000410000 */
[----:B------:R-:W-:Y:S01]  /*9bc0*/  LOP3.LUT R63, R63, 0xffff0000, RZ, 0xc0, !PT ;  /* 0xffff00003f3f7812 */ /* 0x000fe200078ec0ff */
[-C--:B------:R-:W-:Y:S01]  /*9bd0*/  FMUL.FTZ R15, R15, R0.reuse ;  /* 0x000000000f0f7220 */ /* 0x080fe20000410000 */
[C---:B------:R-:W-:Y:S01]  /*9be0*/  FFMA.FTZ R71, R4.reuse, R21, -R71 ;  /* 0x0000001504477223 */ /* 0x040fe20000010847 */
[----:B------:R-:W-:Y:S01]  /*9bf0*/  FFMA.FTZ R25, R4, R27, R25 ;  /* 0x0000001b04197223 */ /* 0x000fe20000010019 */
[C---:B------:R-:W-:Y:S01]  /*9c00*/  FFMA.FTZ R27, R7.reuse, R0, -R10 ;  /* 0x00000000071b7223 */ /* 0x040fe2000001080a */
[----:B------:R-:W-:Y:S01]  /*9c10*/  FFMA.FTZ R68, R7, R8, R15 ;  /* 0x0000000807447223 */ /* 0x000fe2000001000f */
[C---:B------:R-:W-:Y:S01]  /*9c20*/  FMUL.FTZ R21, R9.reuse, R63 ;  /* 0x0000003f09157220 */ /* 0x040fe20000410000 */
[----:B------:R-:W-:Y:S01]  /*9c30*/  LOP3.LUT R15, R64, 0xffff0000, RZ, 0xc0, !PT ;  /* 0xffff0000400f7812 */ /* 0x000fe200078ec0ff */
[-C--:B------:R-:W-:Y:S01]  /*9c40*/  FMUL.FTZ R9, R9, R20.reuse ;  /* 0x0000001409097220 */ /* 0x080fe20000410000 */
[----:B------:R-:W-:Y:S01]  /*9c50*/  LOP3.LUT R7, R62, 0xffff0000, RZ, 0xc0, !PT ;  /* 0xffff00003e077812 */ /* 0x000fe200078ec0ff */
[----:B------:R-:W-:Y:S01]  /*9c60*/  FFMA.FTZ R20, R2, R20, -R21 ;  /* 0x0000001402147223 */ /* 0x000fe20000010815 */
[----:B------:R-:W-:-:S02]  /*9c70*/  IMAD.U32 R4, R65, 0x10000, RZ ;  /* 0x0001000041047824 */ /* 0x000fc400078e00ff */
[----:B------:R-:W-:Y:S01]  /*9c80*/  FMUL.FTZ R21, R24, R15 ;  /* 0x0000000f18157220 */ /* 0x000fe20000410000 */
[----:B------:R-:W-:Y:S02]  /*9c90*/  IMAD.U32 R0, R60, 0x10000, RZ ;  /* 0x000100003c007824 */ /* 0x000fe400078e00ff */
[----:B------:R-:W-:Y:S01]  /*9ca0*/  FMUL.FTZ R24, R24, R7 ;  /* 0x0000000718187220 */ /* 0x000fe20000410000 */
[----:B------:R-:W-:Y:S01]  /*9cb0*/  FFMA.FTZ R8, R2, R63, R9 ;  /* 0x0000003f02087223 */ /* 0x000fe20000010009 */
[C---:B------:R-:W-:Y:S01]  /*9cc0*/  FMUL.FTZ R10, R11.reuse, R4 ;  /* 0x000000040b0a7220 */ /* 0x040fe20000410000 */
[C---:B------:R-:W-:Y:S01]  /*9cd0*/  FFMA.FTZ R2, R12.reuse, R7, -R21 ;  /* 0x000000070c027223 */ /* 0x040fe20000010815 */
[----:B------:R-:W-:Y:S01]  /*9ce0*/  FFMA.FTZ R24, R12, R15, R24 ;  /* 0x0000000f0c187223 */ /* 0x000fe20000010018 */
[----:B------:R-:W-:Y:S01]  /*9cf0*/  LOP3.LUT R60, R60, 0xffff0000, RZ, 0xc0, !PT ;  /* 0xffff00003c3c7812 */ /* 0x000fe200078ec0ff */
[-C--:B------:R-:W-:Y:S01]  /*9d00*/  FMUL.FTZ R12, R11, R0.reuse ;  /* 0x000000000b0c7220 */ /* 0x080fe20000410000 */
[----:B------:R-:W-:Y:S01]  /*9d10*/  LOP3.LUT R65, R65, 0xffff0000, RZ, 0xc0, !PT ;  /* 0xffff000041417812 */ /* 0x000fe200078ec0ff */
[C---:B------:R-:W-:Y:S01]  /*9d20*/  FFMA.FTZ R10, R5.reuse, R0, -R10 ;  /* 0x00000000050a7223 */ /* 0x040fe2000001080a */
[----:B------:R-:W-:Y:S01]  /*9d30*/  LOP3.LUT R7, R66, 0xffff0000, RZ, 0xc0, !PT ;  /* 0xffff000042077812 */ /* 0x000fe200078ec0ff */
[----:B------:R-:W-:Y:S01]  /*9d40*/  FFMA.FTZ R12, R5, R4, R12 ;  /* 0x00000004050c7223 */ /* 0x000fe2000001000c */
[----:B------:R-:W-:Y:S01]  /*9d50*/  LOP3.LUT R61, R61, 0xffff0000, RZ, 0xc0, !PT ;  /* 0xffff00003d3d7812 */ /* 0x000fe200078ec0ff */
[CC--:B------:R-:W-:Y:S01]  /*9d60*/  FMUL.FTZ R0, R13.reuse, R60.reuse ;  /* 0x0000003c0d007220 */ /* 0x0c0fe20000410000 */
[----:B------:R-:W-:Y:S01]  /*9d70*/  FMUL.FTZ R5, R13, R65 ;  /* 0x000000410d057220 */ /* 0x000fe20000410000 */
[----:B------:R-:W-:Y:S01]  /*9d80*/  FMUL.FTZ R9, R26, R7 ;  /* 0x000000071a097220 */ /* 0x000fe20000410000 */
[----:B------:R-:W-:Y:S01]  /*9d90*/  F2FP.BF16.F32.PACK_AB R4, R20, R67 ;  /* 0x000000431404723e */ /* 0x000fe200000010ff */
[----:B------:R-:W-:Y:S01]  /*9da0*/  FMUL.FTZ R26, R26, R61 ;  /* 0x0000003d1a1a7220 */ /* 0x000fe20000410000 */
        /* <DEDUP_REMOVED lines=13> */
.L_x_12742:
[----:B------:R-:W-:Y:S05]  /*9e80*/  BSYNC B0 ;  /* 0x0000000000007941 */ /* 0x000fea0003800000 */
.L_x_12728:
[----:B------:R-:W-:Y:S01]  /*9e90*/  @!PT LDS RZ, [RZ] ;  /* 0x00000000fffff984 */ /* 0x000fe20000000800 */
[----:B------:R-:W-:Y:S01]  /*9ea0*/  @!PT LDS RZ, [RZ] ;  /* 0x00000000fffff984 */ /* 0x000fe20000000800 */
[----:B------:R-:W-:Y:S01]  /*9eb0*/  @!PT LDS RZ, [RZ] ;  /* 0x00000000fffff984 */ /* 0x000fe20000000800 */
[----:B------:R-:W-:Y:S01]  /*9ec0*/  @!PT LDS RZ, [RZ] ;  /* 0x00000000fffff984 */ /* 0x000fe20000000800 */
[----:B------:R3:W-:Y:S06]  /*9ed0*/  MEMBAR.ALL.CTA ;  /* 0x0000000000007992 */ /* 0x0007ec0000008000 */
[----:B---3--:R-:W3:Y:S01]  /*9ee0*/  FENCE.VIEW.ASYNC.S ;  /* 0x00000000000073c6 */ /* 0x008ee20000000000 */
[----:B------:R-:W-:Y:S05]  /*9ef0*/  WARPSYNC.ALL ;  /* 0x0000000000007948 */ /* 0x000fea0003800000 */
[----:B---3--:R-:W-:Y:S06]  /*9f00*/  BAR.SYNC.DEFER_BLOCKING 0xd, 0x100 ;  /* 0x0344000000007b1d */ /* 0x008fec0000010000 */
.L_x_12725:
[----:B012---:R-:W-:Y:S01]  /*9f10*/  IMAD.MOV.U32 R4, RZ, RZ, R57 ;  /* 0x000000ffff047224 */ /* 0x007fe200078e0039 */
[----:B------:R-:W-:Y:S05]  /*9f20*/  WARPSYNC.ALL ;  /* 0x0000000000007948 */ /* 0x000fea0003800000 */
[----:B------:R-:W-:Y:S01]  /*9f30*/  IMAD.MOV.U32 R5, RZ, RZ, R50 ;  /* 0x000000ffff057224 */ /* 0x000fe200078e0032 */
[----:B------:R-:W-:Y:S01]  /*9f40*/  UIADD3 UR4, UP0, UR37, 0x420, URZ ;  /* 0x0000042025047890 */ /* 0x000fe2000ff1e03f */
[----:B------:R-:W-:Y:S01]  /*9f50*/  IMAD.MOV.U32 R6, RZ, RZ, R39 ;  /* 0x000000ffff067224 */ /* 0x000fe200078e0027 */
[----:B------:R0:W-:Y:S01]  /*9f60*/  BAR.SYNC.DEFER_BLOCKING R214, 0x100 ;  /* 0x000400d60000751d */ /* 0x0001e20000010000 */
[----:B------:R-:W-:Y:S01]  /*9f70*/  IMAD.MOV.U32 R7, RZ, RZ, R58 ;  /* 0x000000ffff077224 */ /* 0x000fe200078e003a */
[----:B------:R-:W-:Y:S01]  /*9f80*/  UIADD3.X UR5, URZ, UR36, URZ, UP0, !UPT ;  /* 0x000000243f057290 */ /* 0x000fe200087fe43f */
[----:B------:R-:W-:Y:S01]  /*9f90*/  IMAD.U32 R0, RZ, RZ, UR39 ;  /* 0x00000027ff007e24 */ /* 0x000fe2000f8e00ff */
[----:B------:R-:W-:Y:S01]  /*9fa0*/  MOV R236, 0xa2d0 ;  /* 0x0000a2d000ec7802 */ /* 0x000fe20000000f00 */
[----:B------:R-:W-:Y:S01]  /*9fb0*/  IMAD.U32 R3, RZ, RZ, UR47 ;  /* 0x0000002fff037e24 */ /* 0x000fe2000f8e00ff */
[----:B------:R-:W-:Y:S01]  /*9fc0*/  BSSY B0, `(.L_x_12752) ;  /* 0x0000031000007945 */ /* 0x000fe20003800000 */
[----:B------:R-:W-:Y:S01]  /*9fd0*/  IMAD.MOV.U32 R8, RZ, RZ, R30 ;  /* 0x000000ffff087224 */ /* 0x000fe200078e001e */
[----:B------:R1:W-:Y:S01]  /*9fe0*/  STL.128 [R1+0x190], R4 ;  /* 0x0001900401007387 */ /* 0x0003e20000100c00 */
[----:B------:R-:W-:-:S02]  /*9ff0*/  IMAD.MOV.U32 R9, RZ, RZ, R51 ;  /* 0x000000ffff097224 */ /* 0x000fc400078e0033 */
[----:B------:R-:W-:Y:S02]  /*a000*/  IMAD.MOV.U32 R10, RZ, RZ, R37 ;  /* 0x000000ffff0a7224 */ /* 0x000fe400078e0025 */
[----:B------:R-:W-:Y:S02]  /*a010*/  IMAD.MOV.U32 R11, RZ, RZ, R56 ;  /* 0x000000ffff0b7224 */ /* 0x000fe400078e0038 */
[----:B------:R-:W-:Y:S02]  /*a020*/  IMAD.U32 R30, RZ, RZ, UR46 ;  /* 0x0000002eff1e7e24 */ /* 0x000fe4000f8e00ff */
[----:B-----5:R-:W-:Y:S01]  /*a030*/  IMAD.U32 R2, RZ, RZ, UR37 ;  /* 0x00000025ff027e24 */ /* 0x020fe2000f8e00ff */
[----:B------:R-:W-:Y:S03]  /*a040*/  STL.128 [R1+0x1b0], R8 ;  /* 0x0001b00801007387 */ /* 0x000fe60000100c00 */
[----:B------:R-:W-:-:S02]  /*a050*/  VIADD R2, R2, 0x170 ;  /* 0x0000017002027836 */ /* 0x000fc40000000000 */
[----:B-1----:R-:W-:Y:S02]  /*a060*/  IMAD.MOV.U32 R4, RZ, RZ, R49 ;  /* 0x000000ffff047224 */ /* 0x002fe400078e0031 */
[----:B------:R-:W-:Y:S02]  /*a070*/  IMAD.MOV.U32 R5, RZ, RZ, R48 ;  /* 0x000000ffff057224 */ /* 0x000fe400078e0030 */
[----:B------:R-:W-:Y:S02]  /*a080*/  IMAD.MOV.U32 R6, RZ, RZ, R47 ;  /* 0x000000ffff067224 */ /* 0x000fe400078e002f */
[----:B------:R-:W-:-:S05]  /*a090*/  IMAD.MOV.U32 R7, RZ, RZ, R46 ;  /* 0x000000ffff077224 */ /* 0x000fca00078e002e */
[----:B------:R1:W-:Y:S02]  /*a0a0*/  STL.128 [R1+0x1c0], R4 ;  /* 0x0001c00401007387 */ /* 0x0003e40000100c00 */
[----:B-1----:R-:W-:Y:S02]  /*a0b0*/  IMAD.MOV.U32 R4, RZ, RZ, R17 ;  /* 0x000000ffff047224 */ /* 0x002fe400078e0011 */
[----:B------:R-:W-:Y:S02]  /*a0c0*/  IMAD.MOV.U32 R5, RZ, RZ, R44 ;  /* 0x000000ffff057224 */ /* 0x000fe400078e002c */
[----:B------:R-:W-:Y:S02]  /*a0d0*/  IMAD.MOV.U32 R6, RZ, RZ, R38 ;  /* 0x000000ffff067224 */ /* 0x000fe400078e0026 */
[----:B------:R-:W-:Y:S02]  /*a0e0*/  IMAD.MOV.U32 R7, RZ, RZ, R59 ;  /* 0x000000ffff077224 */ /* 0x000fe400078e003b */
[----:B------:R-:W-:-:S03]  /*a0f0*/  IMAD.MOV.U32 R17, RZ, RZ, R54 ;  /* 0x000000ffff117224 */ /* 0x000fc600078e0036 */
[----:B------:R1:W-:Y:S02]  /*a100*/  STL.128 [R1+0x1e0], R4 ;  /* 0x0001e00401007387 */ /* 0x0003e40000100c00 */
[----:B-1----:R-:W-:Y:S02]  /*a110*/  IMAD.MOV.U32 R4, RZ, RZ, R16 ;  /* 0x000000ffff047224 */ /* 0x002fe400078e0010 */
[----:B------:R-:W-:Y:S02]  /*a120*/  IMAD.MOV.U32 R5, RZ, RZ, R45 ;  /* 0x000000ffff057224 */ /* 0x000fe400078e002d */
[----:B------:R-:W-:Y:S02]  /*a130*/  IMAD.MOV.U32 R6, RZ, RZ, R33 ;  /* 0x000000ffff067224 */ /* 0x000fe400078e0021 */
[----:B------:R-:W-:Y:S02]  /*a140*/  IMAD.MOV.U32 R7, RZ, RZ, R36 ;  /* 0x000000ffff077224 */ /* 0x000fe400078e0024 */
[----:B------:R-:W-:-:S03]  /*a150*/  IMAD.MOV.U32 R16, RZ, RZ, R35 ;  /* 0x000000ffff107224 */ /* 0x000fc600078e0023 */
[----:B------:R1:W-:Y:S04]  /*a160*/  STL.128 [R1+0x1f0], R4 ;  /* 0x0001f00401007387 */ /* 0x0003e80000100c00 */
[----:B------:R-:W-:Y:S01]  /*a170*/  STL.128 [R1+0x180], R16 ;  /* 0x0001801001007387 */ /* 0x000fe20000100c00 */
[----:B-1----:R-:W-:Y:S02]  /*a180*/  IMAD.MOV.U32 R4, RZ, RZ, R31 ;  /* 0x000000ffff047224 */ /* 0x002fe400078e001f */
[----:B------:R-:W-:Y:S02]  /*a190*/  IMAD.MOV.U32 R5, RZ, RZ, R52 ;  /* 0x000000ffff057224 */ /* 0x000fe400078e0034 */
[----:B------:R-:W-:Y:S02]  /*a1a0*/  IMAD.MOV.U32 R6, RZ, RZ, R42 ;  /* 0x000000ffff067224 */ /* 0x000fe400078e002a */
[----:B------:R-:W-:-:S02]  /*a1b0*/  IMAD.MOV.U32 R7, RZ, RZ, R43 ;  /* 0x000000ffff077224 */ /* 0x000fc400078e002b */
[----:B------:R-:W-:-:S03]  /*a1c0*/  IMAD.U32 R31, RZ, RZ, UR48 ;  /* 0x00000030ff1f7e24 */ /* 0x000fc6000f8e00ff */
[----:B------:R1:W-:Y:S04]  /*a1d0*/  STL.128 [R1+0x200], R4 ;  /* 0x0002000401007387 */ /* 0x0003e80000100c00 */
[----:B------:R-:W-:Y:S01]  /*a1e0*/  STL.128 [R1+0x1a0], R28 ;  /* 0x0001a01c01007387 */ /* 0x000fe20000100c00 */
[----:B-1----:R-:W-:Y:S02]  /*a1f0*/  IMAD.MOV.U32 R6, RZ, RZ, R40 ;  /* 0x000000ffff067224 */ /* 0x002fe400078e0028 */
[----:B------:R-:W-:Y:S02]  /*a200*/  IMAD.MOV.U32 R7, RZ, RZ, R41 ;  /* 0x000000ffff077224 */ /* 0x000fe400078e0029 */
[----:B------:R-:W-:Y:S02]  /*a210*/  IMAD.MOV.U32 R4, RZ, RZ, R0 ;  /* 0x000000ffff047224 */ /* 0x000fe400078e0000 */
[----:B------:R-:W-:-:S02]  /*a220*/  IMAD.MOV.U32 R5, RZ, RZ, R3 ;  /* 0x000000ffff057224 */ /* 0x000fc400078e0003 */
[----:B------:R-:W-:Y:S02]  /*a230*/  IMAD.U32 R0, RZ, RZ, UR4 ;  /* 0x00000004ff007e24 */ /* 0x000fe4000f8e00ff */
[----:B------:R-:W-:Y:S01]  /*a240*/  IMAD.U32 R3, RZ, RZ, UR5 ;  /* 0x00000005ff037e24 */ /* 0x000fe2000f8e00ff */
[----:B------:R1:W-:Y:S02]  /*a250*/  STL.128 [R1+0x170], R4 ;  /* 0x0001700401007387 */ /* 0x0003e40000100c00 */
[----:B-1----:R-:W-:Y:S02]  /*a260*/  IMAD.MOV.U32 R6, RZ, RZ, R34 ;  /* 0x000000ffff067224 */ /* 0x002fe400078e0022 */
[----:B------:R-:W-:Y:S02]  /*a270*/  IMAD.MOV.U32 R7, RZ, RZ, R55 ;  /* 0x000000ffff077224 */ /* 0x000fe400078e0037 */
[----:B------:R-:W-:Y:S02]  /*a280*/  IMAD.MOV.U32 R4, RZ, RZ, R0 ;  /* 0x000000ffff047224 */ /* 0x000fe400078e0000 */
[----:B------:R-:W-:-:S02]  /*a290*/  IMAD.MOV.U32 R5, RZ, RZ, R3 ;  /* 0x000000ffff057224 */ /* 0x000fc400078e0003 */
[----:B------:R-:W-:-:S03]  /*a2a0*/  VIADD R0, R177, 0xffffffff ;  /* 0xffffffffb1007836 */ /* 0x000fc60000000000 */
[----:B------:R0:W-:Y:S04]  /*a2b0*/  STL.128 [R1+0x1d0], R4 ;  /* 0x0001d00401007387 */ /* 0x0001e80000100c00 */
[----:B0-----:R-:W-:Y:S05]  /*a2c0*/  CALL.REL.NOINC `($_ZN7cutlass13device_kernelIN5flash11enable_sm90INS1_16FlashAttnFwdSm90INS1_25CollectiveMainloopFwdSm90ILi2EN4cute5tupleIJNS5_1CILi1EEES8_S8_EEENS6_IJNS7_ILi128EEENS7_ILi96EEENS7_ILi64EEEEEELi256ENS_10bfloat16_tEfNS_4arch4Sm90ELb0ELb1ELb0ELb1ELb0ELb1ELb1ELb1ELb0ELb1ELb0ELb0EEENS1_21CollectiveEpilogueFwdINS6_IJSA_NS7_ILi256EEESB_EEES9_SE_SG_Li256ELb1ELb1ELb0ELb0EEENS1_36VarlenDynamicPersistentTileSchedulerILi128ELi96ELi256ELi128ELb0ELb1ELb1ELb1ELb0ELb1EEEEEEEEEvNT_6ParamsE$_ZZN5flash25CollectiveMainloopFwdSm90ILi2EN4cute5tupleIJNS1_1CILi1EEES4_S4_EEENS2_IJNS3_ILi128EEENS3_ILi96EEENS3_ILi64EEEEEELi256EN7cutlass10bfloat16_tEfNSA_4arch4Sm90ELb0ELb1ELb0ELb1ELb0ELb1ELb1ELb1ELb0ELb1ELb0ELb0EE3mmaINS_16FlashAttnFwdSm90ISE_NS_21CollectiveEpilogueFwdINS2_IJS6_NS3_ILi256EEES7_EEES5_SB_SD_Li256ELb1ELb1ELb0ELb0EEENS_36VarlenDynamicPersistentTileSchedulerILi128ELi96ELi256ELi128ELb0ELb1ELb1ELb1ELb0ELb1EEEE13SharedStorageENS1_6TensorINS1_11ArrayEngineIfLm128EEENS1_6LayoutINS2_IJNS2_IJNS3_ILi2EEEST_NS3_ILi32EEEEEES4_S4_EEENS2_IJNS2_IJS4_ST_NS3_ILi4EEEEEENS3_ILi0EEESZ_EEEEEEENS_7SoftmaxILi2ELi0EEEEEbRKNSE_6ParamsENSA_25PipelineTmaAsyncNoClusterILi2ENSA_16PipelineTmaAsyncILi2EEEEES1B_RNSA_13PipelineStateILj2EEERT0_RT1_iRiRKNS_16SeqlenInfoQKNewKILb1ELb1EEENS2_IJiiiiEEERT_ENKUliT_T0_T1_E_clIZSF_ISO_S12_S14_EbS17_S1B_S1B_S1E_S1G_S1I_iS1J_S1N_S1O_S1Q_EUlRS1R_iE0_NS3_ILb1EEES1Y_EEDaiS1R_S1S_S1T_) ;  /* 0x0000030000f47944 */ /* 0x001fea0003c00000 */
[----:B------:R-:W-:Y:S05]  /*a2d0*/  BSYNC B0 ;  /* 0x0000000000007941 */ /* 0x000fea0003800000 */
.L_x_12752:
[----:B------:R-:W2:Y:S01]  /*a2e0*/  LDL R2, [R1+0x70] ;  /* 0x0000700001027983 */ /* 0x000ea20000100800 */
[----:B------:R-:W0:Y:S08]  /*a2f0*/  LDC R0, c[0x0][0x448] ;  /* 0x00011200ff007b82 */ /* 0x000e300000000800 */
[----:B------:R-:W1:Y:S01]  /*a300*/  LDC.64 R6, c[0x0][0xad8] ;  /* 0x0002b600ff067b82 */ /* 0x000e620000000a00 */
[----:B0-----:R-:W-:-:S13]  /*a310*/  ISETP.NE.AND P0, PT, R0, 0x1, PT ;  /* 0x000000010000780c */ /* 0x001fda0003f05270 */
[----:B------:R-:W0:Y:S08]  /*a320*/  @P0 LDC R3, c[0x0][0x44c] ;  /* 0x00011300ff030b82 */ /* 0x000e300000000800 */
[----:B------:R-:W3:Y:S01]  /*a330*/  @P0 LDC R5, c[0x0][0x450] ;  /* 0x00011400ff050b82 */ /* 0x000ee20000000800 */
[----:B--2---:R-:W-:-:S04]  /*a340*/  IMAD.SHL.U32 R2, R2, 0x80, RZ ;  /* 0x0000008002027824 */ /* 0x004fc800078e00ff */
[----:B0-----:R-:W-:-:S04]  /*a350*/  @P0 IMAD.HI.U32 R0, R2, R3, RZ ;  /* 0x0000000302000227 */ /* 0x001fc800078e00ff */
[----:B------:R-:W-:Y:S01]  /*a360*/  IMAD.MOV.U32 R3, RZ, RZ, R2 ;  /* 0x000000ffff037224 */ /* 0x000fe200078e0002 */
[----:B---3--:R-:W-:Y:S01]  /*a370*/  @P0 SHF.R.U32.HI R3, RZ, R5, R0 ;  /* 0x00000005ff030219 */ /* 0x008fe20000011600 */
[----:B------:R-:W-:Y:S01]  /*a380*/  VIADD R0, R177, 0xfffffffe ;  /* 0xfffffffeb1007836 */ /* 0x000fe20000000000 */
[----:B-1----:R-:W-:-:S03]  /*a390*/  ISETP.GE.AND P0, PT, R7, 0x1, PT ;  /* 0x000000010700780c */ /* 0x002fc60003f06270 */
[----:B------:R-:W-:-:S04]  /*a3a0*/  IMAD.IADD R5, R178, 0x1, R3 ;  /* 0x00000001b2057824 */ /* 0x000fc800078e0203 */
[----:B------:R-:W-:-:S06]  /*a3b0*/  IMAD.IADD R6, R5, 0x1, R6 ;  /* 0x0000000105067824 */ /* 0x000fcc00078e0206 */
[----:B------:R-:W-:Y:S05]  /*a3c0*/  @!P0 BRA `(.L_x_12753) ;  /* 0x0000000000488947 */ /* 0x000fea0003800000 */
        /* <DEDUP_REMOVED lines=11> */
.L_x_12755:
[----:B------:R-:W-:-:S13]  /*a480*/  ISETP.NE.AND P0, PT, R7, 0x1, PT ;  /* 0x000000010700780c */ /* 0x000fda0003f05270 */
[----:B------:R-:W0:Y:S02]  /*a490*/  @P0 LDC.64 R4, c[0x0][0xae0] ;  /* 0x0002b800ff040b82 */ /* 0x000e240000000a00 */
[----:B0-----:R-:W-:-:S05]  /*a4a0*/  @P0 IMAD.HI.U32 R4, R3, R4, RZ ;  /* 0x0000000403040227 */ /* 0x001fca00078e00ff */
[----:B------:R-:W-:-:S07]  /*a4b0*/  @P0 SHF.R.U32.HI R3, RZ, R5, R4 ;  /* 0x00000005ff030219 */ /* 0x000fce0000011604 */
.L_x_12756:
[----:B------:R-:W-:Y:S05]  /*a4c0*/  BSYNC B0 ;  /* 0x0000000000007941 */ /* 0x000fea0003800000 */
.L_x_12754:
[----:B------:R-:W-:-:S05]  /*a4d0*/  IMAD R3, R3, R7, R7 ;  /* 0x0000000703037224 */ /* 0x000fca00078e0207 */
[----:B------:R-:W-:-:S07]  /*a4e0*/  VIMNMX R6, R6, R3, PT ;  /* 0x0000000306067248 */ /* 0x000fce0003fe0100 */
.L_x_12753:
[----:B------:R-:W-:-:S05]  /*a4f0*/  IMAD.HI R6, R6, 0x2aaaaaab, RZ ;  /* 0x2aaaaaab06067827 */ /* 0x000fca00078e02ff */
[----:B------:R-:W-:-:S04]  /*a500*/  SHF.R.U32.HI R3, RZ, 0x1f, R6 ;  /* 0x0000001fff037819 */ /* 0x000fc80000011606 */
[----:B------:R-:W-:-:S04]  /*a510*/  LEA.HI.SX32 R6, R6, R3, 0x1c ;  /* 0x0000000306067211 */ /* 0x000fc800078fe2ff */
[----:B------:R-:W-:-:S04]  /*a520*/  VIMNMX R3, R165, R6, !PT ;  /* 0x00000006a5037248 */ /* 0x000fc80007fe0100 */
[----:B------:R-:W-:-:S13]  /*a530*/  ISETP.GE.AND P0, PT, R0, R3, PT ;  /* 0x000000030000720c */ /* 0x000fda0003f06270 */
[----:B------:R-:W-:Y:S05]  /*a540*/  @!P0 BRA `(.L_x_12757) ;  /* 0x000000a800e08947 */ /* 0x000fea0003800000 */
.L_x_12784:
        /* <DEDUP_REMOVED lines=16> */
[----:B-1----:R-:W-:Y:S01]  /*a650*/  @!P0 IMAD.MOV.U32 R5, RZ, RZ, RZ ;  /* 0x000000ffff058224 */ /* 0x002fe200078e00ff */
[----:B--2---:R-:W-:-:S04]  /*a660*/  LOP3.LUT R2, R2, 0x1, RZ, 0xfc, !PT ;  /* 0x0000000102027812 */ /* 0x004fc800078efcff */
[----:B------:R-:W-:-:S13]  /*a670*/  ISETP.NE.AND P1, PT, R2, 0x3, PT ;  /* 0x000000030200780c */ /* 0x000fda0003f25270 */
[----:B0-----:R-:W-:Y:S05]  /*a680*/  @!P1 BRA `(.L_x_12759) ;  /* 0x0000000000049947 */ /* 0x001fea0003800000 */
[----:B------:R-:W-:Y:S01]  /*a690*/  BPT.TRAP 0x1 ;  /* 0x000000040000795c */ /* 0x000fe20000300000 */
.L_x_12759:
[----:B------:R-:W-:Y:S05]  /*a6a0*/  BSYNC B0 ;  /* 0x0000000000007941 */ /* 0x000fea0003800000 */
.L_x_12758:
        /* <DEDUP_REMOVED lines=13> */
.L_x_12761:
[----:B------:R-:W-:Y:S05]  /*a780*/  BSYNC B0 ;  /* 0x0000000000007941 */ /* 0x000fea0003800000 */
.L_x_12760:
        /* <DEDUP_REMOVED lines=8> */
.L_x_12763:
[----:B------:R-:W-:Y:S05]  /*a810*/  BSYNC B0 ;  /* 0x0000000000007941 */ /* 0x000fea0003800000 */
.L_x_12762:
[----:B------:R-:W2:Y:S04]  /*a820*/  LD.E R5, desc[UR42][R18.64+0x210] ;  /* 0x0002102a12057980 */ /* 0x000ea8000c101900 */
[----:B------:R-:W2:Y:S01]  /*a830*/  LDL.64 R8, [R1+0xa0] ;  /* 0x0000a00001087983 */ /* 0x000ea20000100a00 */
[----:B------:R-:W-:Y:S05]  /*a840*/  WARPSYNC.ALL ;  /* 0x0000000000007948 */ /* 0x000fea0003800000 */
[----:B------:R-:W3:Y:S04]  /*a850*/  LDL.64 R14, [R1+0x98] ;  /* 0x00009800010e7983 */ /* 0x000ee80000100a00 */
[----:B0----5:R-:W4:Y:S04]  /*a860*/  LDL.64 R6, [R1+0x98] ;  /* 0x0000980001067983 */ /* 0x021f280000100a00 */
[----:B------:R-:W4:Y:S01]  /*a870*/  LDL.64 R10, [R1+0x98] ;  /* 0x00009800010a7983 */ /* 0x000f220000100a00 */
[----:B--2---:R-:W-:-:S03]  /*a880*/  IMAD R4, R5, 0x300, R8 ;  /* 0x0000030005047824 */ /* 0x004fc600078e0208 */
[----:B------:R-:W2:Y:S01]  /*a890*/  LDL.64 R12, [R1+0x98] ;  /* 0x00009800010c7983 */ /* 0x000ea20000100a00 */
[----:B------:R-:W-:Y:S01]  /*a8a0*/  IMAD.MOV.U32 R5, RZ, RZ, R9 ;  /* 0x000000ffff057224 */ /* 0x000fe200078e0009 */
[----:B------:R-:W-:Y:S01]  /*a8b0*/  R2UR UR6, R4 ;  /* 0x00000000040672ca */ /* 0x000fe200000e0000 */
[----:B------:R-:W-:-:S03]  /*a8c0*/  WARPGROUP.ARRIVE ;  /* 0x00000000000079c5 */ /* 0x000fc60000000000 */
        /* <DEDUP_REMOVED lines=9> */
[----:B------:R-:W-:Y:S02]  /*a960*/  R2UR UR5, R15 ;  /* 0x000000000f0572ca */ /* 0x000fe400000e0000 */
[----:B------:R-:W3:Y:S11]  /*a970*/  LDL R15, [R1+0x54] ;  /* 0x00005400010f7983 */ /* 0x000ef60000100800 */
[----:B------:R-:W-:Y:S01]  /*a980*/  HGMMA.64x96x16.F32.BF16 R24, gdesc[UR4], RZ, !UPT, gsb0 ;  /* 0x01600000041879f0 */ /* 0x000fe2000c0018ff */
[----:B----4-:R-:W-:Y:S01]  /*a990*/  VIADD R6, R6, 0x2 ;  /* 0x0000000206067836 */ /* 0x010fe20000000000 */
[----:B------:R-:W-:-:S02]  /*a9a0*/  R2UR UR6, R8 ;  /* 0x00000000080672ca */ /* 0x000fc400000e0000 */
[----:B------:R-:W-:Y:S02]  /*a9b0*/  R2UR UR7, R9 ;  /* 0x00000000090772ca */ /* 0x000fe400000e0000 */
[----:B------:R-:W-:Y:S02]  /*a9c0*/  R2UR UR4, R6 ;  /* 0x00000000060472ca */ /* 0x000fe400000e0000 */
[----:B------:R-:W-:Y:S01]  /*a9d0*/  R2UR UR5, R7 ;  /* 0x00000000070572ca */ /* 0x000fe200000e0000 */
[----:B------:R-:W-:Y:S02]  /*a9e0*/  VIADD R10, R10, 0x4 ;  /* 0x000000040a0a7836 */ /* 0x000fe40000000000 */
[----:B------:R-:W-:Y:S02]  /*a9f0*/  VIADD R6, R4, 0x4 ;  /* 0x0000000404067836 */ /* 0x000fe40000000000 */
[----:B------:R-:W-:Y:S01]  /*aa00*/  IMAD.MOV.U32 R7, RZ, RZ, R9 ;  /* 0x000000ffff077224 */ /* 0x000fe200078e0009 */
[----:B------:R-:W-:-:S02]  /*aa10*/  WARPGROUP.DEPBAR.LE gsb0, 0x0 ;  /* 0x00008000000079c5 */ /* 0x000fc40000010000 */
        /* <DEDUP_REMOVED lines=21> */
[----:B---3--:R-:W-:-:S04]  /*ab70*/  LOP3.LUT R15, R15, 0x1, RZ, 0xfc, !PT ;  /* 0x000000010f0f7812 */ /* 0x008fc800078efcff */
[----:B------:R-:W-:Y:S01]  /*ab80*/  ISETP.NE.AND P1, PT, R15, 0x3, PT ;  /* 0x000000030f00780c */ /* 0x000fe20003f25270 */
[----:B------:R-:W-:Y:S01]  /*ab90*/  BSSY B0, `(.L_x_12765) ;  /* 0x0000004000007945 */ /* 0x000fe20003800000 */
[----:B------:R-:W-:-:S11]  /*aba0*/  WARPGROUP.DEPBAR.LE gsb0, 0x0 ;  /* 0x00008000000079c5 */ /* 0x000fd60000010000 */
[----:B0-----:R-:W-:Y:S05]  /*abb0*/  @!P1 BRA `(.L_x_12766) ;  /* 0x0000000000049947 */ /* 0x001fea0003800000 */
[----:B------:R-:W-:Y:S01]  /*abc0*/  BPT.TRAP 0x1 ;  /* 0x000000040000795c */ /* 0x000fe20000300000 */
.L_x_12766:
[----:B------:R-:W-:Y:S05]  /*abd0*/  BSYNC B0 ;  /* 0x0000000000007941 */ /* 0x000fea0003800000 */
.L_x_12765:
        /* <DEDUP_REMOVED lines=10> */
.L_x_12768:
[----:B------:R-:W-:Y:S05]  /*ac80*/  BSYNC B0 ;  /* 0x0000000000007941 */ /* 0x000fea0003800000 */
.L_x_12767:
[----:B------:R-:W-:Y:S04]  /*ac90*/  BSSY B0, `(.L_x_12769) ;  /* 0x0000006000007945 */ /* 0x000fe80003800000 */
[----:B-1----:R-:W-:Y:S05]  /*aca0*/  @P0 BRA `(.L_x_12770) ;  /* 0x0000000000100947 */ /* 0x002fea0003800000 */
[----:B-----5:R-:W-:Y:S01]  /*acb0*/  IMAD R4, R4, 0x8, R7 ;  /* 0x0000000804047824 */ /* 0x020fe200078e0207 */
[----:B0-----:R-:W-:-:S04]  /*acc0*/  SHF.L.U32 R5, R6, 0x1f, RZ ;  /* 0x0000001f06057819 */ /* 0x001fc800000006ff */
[----:B------:R-:W0:Y:S02]  /*acd0*/  SYNCS.PHASECHK.TRANS64.TRYWAIT P0, [R4+URZ], R5 ;  /* 0x00000005040075a7 */ /* 0x000e24000800017f */
[----:B0-----:R-:W-:Y:S05]  /*ace0*/  @!P0 BRA `(.L_x_12771) ;  /* 0x000002c400cc8947 */ /* 0x001fea0003800000 */
.L_x_12770:
[----:B------:R-:W-:Y:S05]  /*acf0*/  BSYNC B0 ;  /* 0x0000000000007941 */ /* 0x000fea0003800000 */
.L_x_12769:
[----:B0-----:R-:W2:Y:S04]  /*ad00*/  LDL R5, [R1+0x90] ;  /* 0x0000900001057983 */ /* 0x001ea80000100800 */
        /* <DEDUP_REMOVED lines=8> */
[----:B--2---:R-:W-:Y:S01]  /*ad90*/  ISETP.NE.U32.AND P0, PT, R5, RZ, PT ;  /* 0x000000ff0500720c */ /* 0x004fe20003f05070 */
[----:B---3--:R-:W-:-:S02]  /*ada0*/  IMAD R4, R15, 0xc00, R20 ;  /* 0x00000c000f047824 */ /* 0x008fc400078e0214 */
[----:B------:R-:W-:Y:S01]  /*adb0*/  IMAD.MOV.U32 R5, RZ, RZ, R21 ;  /* 0x000000ffff057224 */ /* 0x000fe200078e0015 */
[----:B------:R-:W2:Y:S01]  /*adc0*/  LDL.64 R14, [R1+0x110] ;  /* 0x00011000010e7983 */ /* 0x000ea20000100a00 */
[----:B----4-:R-:W-:Y:S02]  /*add0*/  R2UR UR4, R6 ;  /* 0x00000000060472ca */ /* 0x010fe400000e0000 */
[----:B------:R-:W-:Y:S02]  /*ade0*/  R2UR UR6, R4 ;  /* 0x00000000040672ca */ /* 0x000fe400000e0000 */
[----:B------:R-:W-:Y:S02]  /*adf0*/  R2UR UR7, R5 ;  /* 0x00000000050772ca */ /* 0x000fe400000e0000 */
[----:B------:R-:W-:Y:S02]  /*ae00*/  R2UR UR5, R7 ;  /* 0x00000000070572ca */ /* 0x000fe400000e0000 */
[----:B------:R-:W-:-:S11]  /*ae10*/  VOTEU.ANY UP0, P0 ;  /* 0x00000000003f7886 */ /* 0x000fd60000000100 */
        /* <DEDUP_REMOVED lines=129> */
[----:B---3--:R-:W-:Y:S01]  /*b630*/  VIADD R8, R8, 0xc02 ;  /* 0x00000c0208087836 */ /* 0x008fe20000000000 */
[----:B------:R-:W-:Y:S02]  /*b640*/  WARPGROUP.DEPBAR.LE gsb0, 0x0 ;  /* 0x00008000000079c5 */ /* 0x000fe40000010000 */
[----:B------:R-:W-:-:S09]  /*b650*/  WARPGROUP.ARRIVE ;  /* 0x00000000000079c5 */ /* 0x000fd20000000000 */
[----:B------:R-:W-:Y:S01]  /*b660*/  HGMMA.64x96x16.F32.BF16 R24, gdesc[UR4], R24, gsb0 ;  /* 0x01600000041879f0 */ /* 0x000fe20008001818 */
[----:B------:R-:W-:Y:S01]  /*b670*/  VIADD R20, R4, 0x902 ;  /* 0x0000090204147836 */ /* 0x000fe20000000000 */
        /* <DEDUP_REMOVED lines=22> */
[----:B------:R-:W0:Y:S01]  /*b7e0*/  S2R R72, SR_TID.X ;  /* 0x0000000000487919 */ /* 0x000e220000002100 */
[----:B------:R-:W-:Y:S04]  /*b7f0*/  STL [R1+0x90], R2 ;  /* 0x0000900201007387 */ /* 0x000fe80000100800 */
[----:B------:R-:W-:Y:S01]  /*b800*/  STL [R1+0x90], R2 ;  /* 0x0000900201007387 */ /* 0x000fe20000100800 */
[----:B------:R-:W-:-:S02]  /*b810*/  WARPGROUP.DEPBAR.LE gsb0, 0x0 ;  /* 0x00008000000079c5 */ /* 0x000fc40000010000 */
[----:B------:R-:W-:-:S06]  /*b820*/  WARPGROUP.ARRIVE ;  /* 0x00000000000079c5 */ /* 0x000fcc0000000000 */
[----:B------:R-:W-:Y:S01]  /*b830*/  HGMMA.64x96x16.F32.BF16 R24, gdesc[UR4], R24, gsb0 ;  /* 0x01600000041879f0 */ /* 0x000fe20008001818 */
[----:B0-----:R-:W-:Y:S01]  /*b840*/  LOP3.LUT R72, R72, 0x7f, RZ, 0xc0, !PT ;  /* 0x0000007f48487812 */ /* 0x001fe200078ec0ff */
[----:B------:R-:W-:Y:S03]  /*b850*/  STL [R1+0x90], R2 ;  /* 0x0000900201007387 */ /* 0x000fe60000100800 */
[----:B------:R-:W-:Y:S01]  /*b860*/  ISETP.NE.AND P0, PT, R72, RZ, PT ;  /* 0x000000ff4800720c */ /* 0x000fe20003f05270 */
        /* <DEDUP_REMOVED lines=21> */
[----:B------:R-:W2:Y:S04]  /*b9c0*/  LDL R12, [R1+0x13c] ;  /* 0x00013c00010c7983 */ /* 0x000ea80000100800 */
[----:B------:R-:W3:Y:S04]  /*b9d0*/  LDL R72, [R1+0x70] ;  /* 0x0000700001487983 */ /* 0x000ee80000100800 */
[----:B------:R-:W4:Y:S04]  /*b9e0*/  LDL.64 R74, [R1+0x160] ;  /* 0x00016000014a7983 */ /* 0x000f280000100a00 */
[----:B------:R-:W4:Y:S04]  /*b9f0*/  LDL R73, [R1+0x168] ;  /* 0x0001680001497983 */ /* 0x000f280000100800 */
[----:B------:R-:W4:Y:S04]  /*ba00*/  LDL.128 R8, [R1+0x150] ;  /* 0x0001500001087983 */ /* 0x000f280000100c00 */
[----:B-1----:R-:W4:Y:S01]  /*ba10*/  LDL.128 R4, [R1+0x140] ;  /* 0x0001400001047983 */ /* 0x002f220000100c00 */
[----:B------:R-:W-:Y:S01]  /*ba20*/  BSSY B0, `(.L_x_12772) ;  /* 0x0000040000007945 */ /* 0x000fe20003800000 */
[----:B--2---:R-:W-:-:S04]  /*ba30*/  SHF.R.S32.HI R13, RZ, 0x1f, R12 ;  /* 0x0000001fff0d7819 */ /* 0x004fc8000001140c */
        /* <DEDUP_REMOVED lines=19> */
[----:B---3--:R-:W-:Y:S01]  /*bb70*/  IMAD R72, R72, 0x8, R13 ;  /* 0x0000000848487824 */ /* 0x008fe200078e020d */
[----:B----4-:R-:W-:Y:S01]  /*bb80*/  ISETP.NE.AND P1, PT, R74, 0x1, PT ;  /* 0x000000014a00780c */ /* 0x010fe20003f25270 */
[----:B------:R-:W-:Y:S01]  /*bb90*/  IMAD.IADD R14, R77, 0x1, -R14 ;  /* 0x000000014d0e7824 */ /* 0x000fe200078e0a0e */
[----:B------:R-:W-:Y:S01]  /*bba0*/  LOP3.LUT R12, R12, 0x1ffffffe, RZ, 0xc0, !PT ;  /* 0x1ffffffe0c0c7812 */ /* 0x000fe200078ec0ff */
[----:B------:R-:W-:-:S04]  /*bbb0*/  IMAD.U32 R21, R72, 0x10, R21 ;  /* 0x0000001048157824 */ /* 0x000fc800078e0015 */
[----:B------:R-:W-:Y:S02]  /*bbc0*/  IMAD.IADD R12, R79, 0x1, -R12 ;  /* 0x000000014f0c7824 */ /* 0x000fe400078e0a0c */
[----:B------:R-:W-:-:S04]  /*bbd0*/  IMAD R21, R14, 0x40, R21 ;  /* 0x000000400e157824 */ /* 0x000fc800078e0215 */
[----:B------:R-:W-:-:S04]  /*bbe0*/  IMAD R14, R12, 0x8, R21 ;  /* 0x000000080c0e7824 */ /* 0x000fc800078e0215 */
[----:B------:R-:W-:-:S05]  /*bbf0*/  @P1 IMAD.HI.U32 R12, R14, R75, RZ ;  /* 0x0000004b0e0c1227 */ /* 0x000fca00078e00ff */
[----:B------:R-:W-:Y:S01]  /*bc00*/  @P1 SHF.R.U32.HI R14, RZ, R73, R12 ;  /* 0x00000049ff0e1219 */ /* 0x000fe2000001160c */
[----:B------:R-:W-:Y:S01]  /*bc10*/  IMAD.MOV.U32 R13, RZ, RZ, -0x60 ;  /* 0xffffffa0ff0d7424 */ /* 0x000fe200078e00ff */
[----:B------:R-:W-:-:S03]  /*bc20*/  LOP3.LUT R12, R17, 0x7ffffffc, RZ, 0xc0, !PT ;  /* 0x7ffffffc110c7812 */ /* 0x000fc600078ec0ff */
[----:B------:R-:W1:Y:S01]  /*bc30*/  SHFL.IDX PT, R20, R14, RZ, 0x1c1f ;  /* 0x001c1fff0e147589 */ /* 0x000e6200000e0000 */
[----:B------:R-:W-:Y:S02]  /*bc40*/  IMAD R13, R0, R13, 0x1 ;  /* 0x00000001000d7424 */ /* 0x000fe400078e020d */
[----:B------:R-:W-:Y:S01]  /*bc50*/  IMAD.IADD R12, R15, 0x1, -R12 ;  /* 0x000000010f0c7824 */ /* 0x000fe200078e0a0c */
[----:B------:R-:W-:-:S03]  /*bc60*/  ISETP.GE.AND P2, PT, R9, 0x1, PT ;  /* 0x000000010900780c */ /* 0x000fc60003f46270 */
[----:B------:R-:W-:Y:S01]  /*bc70*/  IMAD R12, R12, -0x2, R13 ;  /* 0xfffffffe0c0c7824 */ /* 0x000fe200078e020d */
[----:B------:R-:W-:-:S04]  /*bc80*/  LOP3.LUT R13, RZ, R6, RZ, 0x33, !PT ;  /* 0x00000006ff0d7212 */ /* 0x000fc800078e33ff */
[----:B------:R-:W-:Y:S01]  /*bc90*/  IADD3 R16, -R4, R12, R5 ;  /* 0x0000000c04107210 */ /* 0x000fe20007ffe105 */
[----:B------:R-:W-:-:S04]  /*bca0*/  IMAD R21, R0, -0x60, R8 ;  /* 0xffffffa000157824 */ /* 0x000fc800078e0208 */
[C---:B------:R-:W-:Y:S02]  /*bcb0*/  IMAD.IADD R15, R16.reuse, 0x1, R7 ;  /* 0x00000001100f7824 */ /* 0x040fe400078e0207 */
[----:B------:R-:W-:Y:S02]  /*bcc0*/  IMAD.IADD R17, R16, 0x1, R13 ;  /* 0x0000000110117824 */ /* 0x000fe400078e020d */
[----:B------:R-:W-:Y:S02]  /*bcd0*/  VIADD R73, R12, 0xffffffff ;  /* 0xffffffff0c497836 */ /* 0x000fe40000000000 */
[--C-:B-1----:R-:W-:Y:S02]  /*bce0*/  IMAD.IADD R6, R15, 0x1, R20.reuse ;  /* 0x000000010f067824 */ /* 0x102fe400078e0214 */
[----:B------:R-:W-:Y:S01]  /*bcf0*/  IMAD.IADD R7, R17, 0x1, R20 ;  /* 0x0000000111077824 */ /* 0x000fe200078e0214 */
[----:B0-----:R-:W-:Y:S06]  /*bd00*/  @!P2 BRA `(.L_x_12773) ;  /* 0x000000000044a947 */ /* 0x001fec0003800000 */
[----:B------:R-:W-:Y:S01]  /*bd10*/  IADD3 R8, -R4, R5, R20 ;  /* 0x0000000504087210 */ /* 0x000fe20007ffe114 */
[----:B------:R-:W-:Y:S03]  /*bd20*/  BSSY B1, `(.L_x_12774) ;  /* 0x000000c000017945 */ /* 0x000fe60003800000 */
[----:B------:R-:W-:-:S13]  /*bd30*/  ISETP.GT.AND P1, PT, R8, -0x1, PT ;  /* 0xffffffff0800780c */ /* 0x000fda0003f24270 */
[----:B------:R-:W-:Y:S05]  /*bd40*/  @P1 BRA `(.L_x_12775) ;  /* 0x0000000000181947 */ /* 0x000fea0003800000 */
[----:B------:R-:W-:Y:S02]  /*bd50*/  ISETP.NE.AND P1, PT, R9, 0x1, PT ;  /* 0x000000010900780c */ /* 0x000fe40003f25270 */
[----:B------:R-:W-:-:S11]  /*bd60*/  LOP3.LUT R13, RZ, R8, RZ, 0x33, !PT ;  /* 0x00000008ff0d7212 */ /* 0x000fd600078e33ff */
[----:B------:R-:W-:-:S05]  /*bd70*/  @P1 IMAD.HI.U32 R8, R13, R10, RZ ;  /* 0x0000000a0d081227 */ /* 0x000fca00078e00ff */
[----:B------:R-:W-:-:S04]  /*bd80*/  @P1 SHF.R.U32.HI R13, RZ, R11, R8 ;  /* 0x0000000bff0d1219 */ /* 0x000fc80000011608 */
[----:B------:R-:W-:Y:S01]  /*bd90*/  LOP3.LUT R8, RZ, R13, RZ, 0x33, !PT ;  /* 0x0000000dff087212 */ /* 0x000fe200078e33ff */
[----:B------:R-:W-:Y:S06]  /*bda0*/  BRA `(.L_x_12776) ;  /* 0x00000000000c7947 */ /* 0x000fec0003800000 */
.L_x_12775:
[----:B------:R-:W-:-:S13]  /*bdb0*/  ISETP.NE.AND P1, PT, R9, 0x1, PT ;  /* 0x000000010900780c */ /* 0x000fda0003f25270 */
[----:B------:R-:W-:-:S05]  /*bdc0*/  @P1 IMAD.HI.U32 R12, R8, R10, RZ ;  /* 0x0000000a080c1227 */ /* 0x000fca00078e00ff */
[----:B------:R-:W-:-:S07]  /*bdd0*/  @P1 SHF.R.U32.HI R8, RZ, R11, R12 ;  /* 0x0000000bff081219 */ /* 0x000fce000001160c */
.L_x_12776:
[----:B------:R-:W-:Y:S05]  /*bde0*/  BSYNC B1 ;  /* 0x0000000000017941 */ /* 0x000fea0003800000 */
.L_x_12774:
[----:B------:R-:W-:-:S05]  /*bdf0*/  IMAD R8, R8, R9, R73 ;  /* 0x0000000908087224 */ /* 0x000fca00078e0249 */
[----:B------:R-:W-:Y:S02]  /*be00*/  VIMNMX R7, R7, R8, !PT ;  /* 0x0000000807077248 */ /* 0x000fe40007fe0100 */
[----:B------:R-:W-:-:S07]  /*be10*/  VIADDMNMX R6, R8, R9, R6, PT ;  /* 0x0000000908067246 */ /* 0x000fce0003800106 */
.L_x_12773:
[----:B------:R-:W-:Y:S05]  /*be20*/  BSYNC B0 ;  /* 0x0000000000007941 */ /* 0x000fea0003800000 */
.L_x_12772:
[C---:B------:R-:W-:Y:S01]  /*be30*/  ISETP.GE.AND P1, PT, R21.reuse, 0x9, PT ;  /* 0x000000091500780c */ /* 0x040fe20003f26270 */
[----:B------:R-:W0:Y:S01]  /*be40*/  SHFL.IDX PT, R14, R14, 0x1, 0x1c1f ;  /* 0x003c1f000e0e7f89 */ /* 0x000e2200000e0000 */
[----:B------:R-:W-:Y:S01]  /*be50*/  ISETP.GE.AND P2, PT, R21, 0x2, PT ;  /* 0x000000021500780c */ /* 0x000fe20003f46270 */
[----:B------:R-:W-:Y:S01]  /*be60*/  BSSY B0, `(.L_x_12777) ;  /* 0x0000087000007945 */ /* 0x000fe20003800000 */
[----:B------:R-:W-:Y:S02]  /*be70*/  P2R R75, PR, RZ, 0x2 ;  /* 0x00000002ff4b7803 */ /* 0x000fe40000000000 */
[----:B------:R-:W-:Y:S02]  /*be80*/  ISETP.GT.AND P1, PT, R7, 0x8, !P1 ;  /* 0x000000080700780c */ /* 0x000fe40004f24270 */
[----:B------:R-:W-:Y:S02]  /*be90*/  P2R R13, PR, RZ, 0x4 ;  /* 0x00000004ff0d7803 */ /* 0x000fe40000000000 */
[----:B------:R-:W-:-:S02]  /*bea0*/  ISETP.LT.OR P1, PT, R6, 0x9, P1 ;  /* 0x000000090600780c */ /* 0x000fc40000f21670 */
[----:B------:R-:W-:Y:S02]  /*beb0*/  ISETP.GT.AND P2, PT, R7, 0x1, !P2 ;  /* 0x000000010700780c */ /* 0x000fe40005744270 */
[----:B------:R-:W-:Y:S02]  /*bec0*/  ISETP.GE.AND P3, PT, R21, 0xa, PT ;  /* 0x0000000a1500780c */ /* 0x000fe40003f66270 */
[----:B------:R-:W-:Y:S02]  /*bed0*/  FSEL R170, R28, -INF , !P1 ;  /* 0xff8000001caa7808 */ /* 0x000fe40004800000 */
[----:B------:R-:W-:Y:S02]  /*bee0*/  ISETP.LT.OR P2, PT, R6, 0x2, P2 ;  /* 0x000000020600780c */ /* 0x000fe40001741670 */
[----:B------:R-:W-:Y:S02]  /*bef0*/  ISETP.GT.AND P1, PT, R7, 0x9, !P3 ;  /* 0x000000090700780c */ /* 0x000fe40005f24270 */
[----:B------:R-:W-:-:S02]  /*bf00*/  FSEL R168, R25, -INF , !P2 ;  /* 0xff80000019a87808 */ /* 0x000fc40005000000 */
        /* <DEDUP_REMOVED lines=77> */
[----:B------:R-:W-:Y:S02]  /*c3e0*/  P2R R25, PR, RZ, 0x8 ;  /* 0x00000008ff197803 */ /* 0x000fe40000000000 */
[----:B------:R-:W-:-:S02]  /*c3f0*/  FSEL R60, R60, -INF , !P1 ;  /* 0xff8000003c3c7808 */ /* 0x000fc40004800000 */
        /* <DEDUP_REMOVED lines=38> */
.L_x_12780:
[----:B------:R-:W-:-:S13]  /*c660*/  ISETP.NE.AND P6, PT, R9, 0x1, PT ;  /* 0x000000010900780c */ /* 0x000fda0003fc5270 */
[----:B------:R-:W-:-:S05]  /*c670*/  @P6 IMAD.HI.U32 R10, R4, R10, RZ ;  /* 0x0000000a040a6227 */ /* 0x000fca00078e00ff */
[----:B------:R-:W-:-:S07]  /*c680*/  @P6 SHF.R.U32.HI R4, RZ, R11, R10 ;  /* 0x0000000bff046219 */ /* 0x000fce000001160a */
.L_x_12781:
[----:B------:R-:W-:Y:S05]  /*c690*/  BSYNC B1 ;  /* 0x0000000000017941 */ /* 0x000fea0003800000 */
.L_x_12779:
[----:B------:R-:W-:-:S05]  /*c6a0*/  IMAD R4, R4, R9, R73 ;  /* 0x0000000904047224 */ /* 0x000fca00078e0249 */
[----:B------:R-:W-:Y:S02]  /*c6b0*/  VIADDMNMX R8, R4, R9, R8, PT ;  /* 0x0000000904087246 */ /* 0x000fe40003800108 */
[----:B------:R-:W-:-:S07]  /*c6c0*/  VIMNMX R7, R7, R4, !PT ;  /* 0x0000000407077248 */ /* 0x000fce0007fe0100 */
.L_x_12778:
[----:B------:R-:W-:Y:S05]  /*c6d0*/  BSYNC B0 ;  /* 0x0000000000007941 */ /* 0x000fea0003800000 */
.L_x_12777:
[----:B------:R-:W2:Y:S01]  /*c6e0*/  LDL.64 R14, [R1+0x430] ;  /* 0x00043000010e7983 */ /* 0x000ea20000100a00 */
[----:B------:R-:W-:Y:S02]  /*c6f0*/  ISETP.GT.AND P5, PT, R7, RZ, !P5 ;  /* 0x000000ff0700720c */ /* 0x000fe40006fa4270 */
        /* <DEDUP_REMOVED lines=35> */
[----:B------:R-:W-:Y:S02]  /*c930*/  ISETP.NE.AND P5, PT, R40, RZ, PT ;  /* 0x000000ff2800720c */ /* 0x000fe40003fa5270 */
[C---:B------:R-:W-:Y:S01]  /*c940*/  ISETP.GT.AND P1, PT, R7.reuse, 0x49, !P1 ;  /* 0x000000490700780c */ /* 0x040fe20004f24270 */
[----:B------:R-:W3:Y:S01]  /*c950*/  LDL R40, [R1+0x450] ;  /* 0x0004500001287983 */ /* 0x000ee20000100800 */
        /* <DEDUP_REMOVED lines=36> */
[----:B--2---:R-:W-:Y:S02]  /*cba0*/  FMNMX.FTZ R4, R86, R14, !PT ;  /* 0x0000000e56047209 */ /* 0x004fe40007810000 */
[----:B------:R-:W-:Y:S02]  /*cbb0*/  ISETP.LT.OR P5, PT, R8, 0x49, P5 ;  /* 0x000000490800780c */ /* 0x000fe40002fa1670 */
[----:B------:R-:W-:Y:S02]  /*cbc0*/  FMNMX.FTZ R4, R168, R4, !PT ;  /* 0x00000004a8047209 */ /* 0x000fe40007810000 */
[----:B------:R-:W-:-:S02]  /*cbd0*/  FSEL R62, R62, -INF , !P5 ;  /* 0xff8000003e3e7808 */ /* 0x000fc40006800000 */
[----:B------:R-:W-:Y:S02]  /*cbe0*/  FMNMX.FTZ R4, R170, R4, !PT ;  /* 0x00000004aa047209 */ /* 0x000fe40007810000 */
[C---:B------:R-:W-:Y:S02]  /*cbf0*/  ISETP.GT.AND P2, PT, R7.reuse, 0x50, !P2 ;  /* 0x000000500700780c */ /* 0x040fe40005744270 */
[----:B------:R-:W-:Y:S02]  /*cc00*/  FMNMX.FTZ R4, R84, R4, !PT ;  /* 0x0000000454047209 */ /* 0x000fe40007810000 */
[----:B------:R-:W-:Y:S02]  /*cc10*/  ISETP.LT.OR P1, PT, R8, 0x4a, P1 ;  /* 0x0000004a0800780c */ /* 0x000fe40000f21670 */
[----:B------:R-:W-:Y:S02]  /*cc20*/  FMNMX.FTZ R4, R82, R4, !PT ;  /* 0x0000000452047209 */ /* 0x000fe40007810000 */
[----:B------:R-:W-:-:S02]  /*cc30*/  ISETP.GT.AND P3, PT, R7, 0x51, !P3 ;  /* 0x000000510700780c */ /* 0x000fc40005f64270 */
[----:B------:R-:W-:Y:S02]  /*cc40*/  FMNMX.FTZ R4, R80, R4, !PT ;  /* 0x0000000450047209 */ /* 0x000fe40007810000 */
[----:B------:R-:W-:Y:S02]  /*cc50*/  ISETP.NE.AND P6, PT, R21, RZ, PT ;  /* 0x000000ff1500720c */ /* 0x000fe40003fc5270 */
        /* <DEDUP_REMOVED lines=38> */
[----:B------:R-:W-:Y:S01]  /*cec0*/  ISETP.LT.OR P2, PT, R8, 0x51, P2 ;  /* 0x000000510800780c */ /* 0x000fe20001741670 */
[----:B------:R-:W0:Y:S01]  /*ced0*/  SHFL.BFLY PT, R10, R9, 0x1, 0x1f ;  /* 0x0c201f00090a7f89 */ /* 0x000e2200000e0000 */
        /* <DEDUP_REMOVED lines=16> */
[----:B0-----:R-:W-:Y:S01]  /*cfe0*/  FMNMX.FTZ R8, R9, R10, !PT ;  /* 0x0000000a09087209 */ /* 0x001fe20007810000 */
[----:B------:R-:W2:Y:S04]  /*cff0*/  LDL.64 R4, [R1+0x440] ;  /* 0x0004400001047983 */ /* 0x000ea80000100a00 */
[----:B------:R0:W-:Y:S04]  /*d000*/  STL.64 [R1+0x430], R6 ;  /* 0x0004300601007387 */ /* 0x0001e80000100a00 */
[----:B------:R-:W4:Y:S04]  /*d010*/  LDL R10, [R1+0x434] ;  /* 0x00043400010a7983 */ /* 0x000f280000100800 */
[----:B------:R-:W-:Y:S04]  /*d020*/  STL [R1+0x430], R8 ;  /* 0x0004300801007387 */ /* 0x000fe80000100800 */
[----:B------:R-:W3:Y:S04]  /*d030*/  LDL R11, [R1+0x430] ;  /* 0x00043000010b7983 */ /* 0x000ee80000100800 */
[----:B----4-:R-:W1:Y:S01]  /*d040*/  SHFL.BFLY PT, R7, R10, 0x2, 0x1f ;  /* 0x0c401f000a077f89 */ /* 0x010e6200000e0000 */
[----:B---3--:R-:W-:Y:S01]  /*d050*/  FMUL.FTZ R9, R40, R11 ;  /* 0x0000000b28097220 */ /* 0x008fe20000410000 */
[----:B------:R-:W-:-:S04]  /*d060*/  FSETP.NEU.FTZ.AND P1, PT, R11, -INF , PT ;  /* 0xff8000000b00780b */ /* 0x000fc80003f3d000 */
[----:B------:R-:W-:-:S05]  /*d070*/  FSEL R9, R9, RZ, P1 ;  /* 0x000000ff09097208 */ /* 0x000fca0000800000 */
[----:B0-----:R-:W-:Y:S01]  /*d080*/  FFMA.FTZ R6, R84, R40, -R9 ;  /* 0x0000002854067223 */ /* 0x001fe20000010809 */
[----:B-1----:R-:W-:-:S03]  /*d090*/  FMNMX.FTZ R7, R7, R10, !PT ;  /* 0x0000000a07077209 */ /* 0x002fc60007810000 */
[----:B------:R0:W-:Y:S02]  /*d0a0*/  MUFU.EX2 R25, R6 ;  /* 0x0000000600197308 */ /* 0x0001e40000000800 */
[----:B0-----:R-:W0:Y:S01]  /*d0b0*/  SHFL.BFLY PT, R6, R7, 0x1, 0x1f ;  /* 0x0c201f0007067f89 */ /* 0x001e2200000e0000 */
[----:B------:R-:W-:Y:S01]  /*d0c0*/  FSEL R11, R11, RZ, P1 ;  /* 0x000000ff0b0b7208 */ /* 0x000fe20000800000 */
[-CC-:B------:R-:W-:Y:S01]  /*d0d0*/  FFMA.FTZ R13, R86, R40.reuse, -R9.reuse ;  /* 0x00000028560d7223 */ /* 0x180fe20000010809 */
[----:B------:R-:W-:-:S03]  /*d0e0*/  FFMA.FTZ R21, R24, R40, -R9 ;  /* 0x0000002818157223 */ /* 0x000fc60000010809 */
[----:B------:R-:W-:Y:S01]  /*d0f0*/  FADD.FTZ R11, R14, -R11 ;  /* 0x8000000b0e0b7221 */ /* 0x000fe20000010000 */
[----:B0-----:R-:W-:-:S04]  /*d100*/  FMNMX.FTZ R6, R7, R6, !PT ;  /* 0x0000000607067209 */ /* 0x001fc80007810000 */
        /* <DEDUP_REMOVED lines=10> */
[-C--:B------:R-:W-:Y:S01]  /*d1b0*/  FFMA.FTZ R169, R27, R40.reuse, -R7 ;  /* 0x000000281ba97223 */ /* 0x080fe20000010807 */
[----:B------:R-:W-:Y:S01]  /*d1c0*/  MUFU.EX2 R13, R13 ;  /* 0x0000000d000d7308 */ /* 0x000fe20000000800 */
[-C--:B------:R-:W-:Y:S01]  /*d1d0*/  FFMA.FTZ R170, R170, R40.reuse, -R9 ;  /* 0x00000028aaaa7223 */ /* 0x080fe20000010809 */
[----:B------:R-:W-:-:S06]  /*d1e0*/  FFMA.FTZ R171, R30, R40, -R7 ;  /* 0x000000281eab7223 */ /* 0x000fcc0000010807 */
[----:B------:R-:W2:Y:S01]  /*d1f0*/  MUFU.EX2 R28, R11 ;  /* 0x0000000b001c7308 */ /* 0x000ea20000000800 */
[-C--:B------:R-:W-:Y:S01]  /*d200*/  FFMA.FTZ R178, R12, R40.reuse, -R9 ;  /* 0x000000280cb27223 */ /* 0x080fe20000010809 */
[----:B------:R-:W-:-:S06]  /*d210*/  FFMA.FTZ R12, R31, R40, -R7 ;  /* 0x000000281f0c7223 */ /* 0x000fcc0000010807 */
[----:B------:R-:W-:Y:S08]  /*d220*/  MUFU.EX2 R24, R24 ;  /* 0x0000001800187308 */ /* 0x000ff00000000800 */
[----:B------:R-:W0:Y:S01]  /*d230*/  MUFU.EX2 R26, R15 ;  /* 0x0000000f001a7308 */ /* 0x000e220000000800 */
[----:B------:R-:W-:-:S07]  /*d240*/  FFMA.FTZ R212, R82, R40, -R9 ;  /* 0x0000002852d47223 */ /* 0x000fce0000010809 */
[----:B------:R-:W1:Y:S01]  /*d250*/  MUFU.EX2 R168, R168 ;  /* 0x000000a800a87308 */ /* 0x000e620000000800 */
[----:B------:R-:W-:-:S07]  /*d260*/  FFMA.FTZ R208, R34, R40, -R7 ;  /* 0x0000002822d07223 */ /* 0x000fce0000010807 */
[----:B------:R-:W3:Y:S01]  /*d270*/  MUFU.EX2 R169, R169 ;  /* 0x000000a900a97308 */ /* 0x000ee20000000800 */
[----:B------:R-:W-:-:S07]  /*d280*/  FFMA.FTZ R233, R80, R40, -R9 ;  /* 0x0000002850e97223 */ /* 0x000fce0000010809 */
[----:B------:R-:W4:Y:S01]  /*d290*/  MUFU.EX2 R170, R170 ;  /* 0x000000aa00aa7308 */ /* 0x000f220000000800 */
[-C--:B------:R-:W-:Y:S01]  /*d2a0*/  FFMA.FTZ R187, R20, R40.reuse, -R9 ;  /* 0x0000002814bb7223 */ /* 0x080fe20000010809 */
[----:B------:R-:W-:-:S06]  /*d2b0*/  FFMA.FTZ R209, R35, R40, -R7 ;  /* 0x0000002823d17223 */ /* 0x000fcc0000010807 */
        /* <DEDUP_REMOVED lines=14> */
[----:B------:R-:W5:Y:S01]  /*d3a0*/  MUFU.EX2 R212, R212 ;  /* 0x000000d400d47308 */ /* 0x000f620000000800 */
[-CC-:B------:R-:W-:Y:S01]  /*d3b0*/  FFMA.FTZ R177, R64, R40.reuse, -R9.reuse ;  /* 0x0000002840b17223 */ /* 0x180fe20000010809 */
[----:B------:R-:W-:Y:S01]  /*d3c0*/  FFMA.FTZ R20, R68, R40, -R9 ;  /* 0x0000002844147223 */ /* 0x000fe20000010809 */
[----:B--2---:R-:W-:Y:S01]  /*d3d0*/  FFMA.FTZ R9, R28, R4, R13 ;  /* 0x000000041c097223 */ /* 0x004fe2000001000d */
[----:B0-----:R-:W-:Y:S01]  /*d3e0*/  FFMA.FTZ R4, R5, R26, R24 ;  /* 0x0000001a05047223 */ /* 0x001fe20000010018 */
[----:B------:R-:W-:-:S03]  /*d3f0*/  FFMA.FTZ R206, R38, R40, -R7 ;  /* 0x0000002826ce7223 */ /* 0x000fc60000010807 */
[----:B------:R-:W0:Y:S01]  /*d400*/  MUFU.EX2 R208, R208 ;  /* 0x000000d000d07308 */ /* 0x000e220000000800 */
[----:B-1----:R-:W-:Y:S01]  /*d410*/  FADD.FTZ R9, R168, R9 ;  /* 0x00000009a8097221 */ /* 0x002fe20000010000 */
[----:B---3--:R-:W-:Y:S01]  /*d420*/  FADD.FTZ R4, R169, R4 ;  /* 0x00000004a9047221 */ /* 0x008fe20000010000 */
[----:B------:R-:W-:-:S05]  /*d430*/  FFMA.FTZ R207, R39, R40, -R7 ;  /* 0x0000002827cf7223 */ /* 0x000fca0000010807 */
[----:B------:R-:W1:Y:S01]  /*d440*/  MUFU.EX2 R233, R233 ;  /* 0x000000e900e97308 */ /* 0x000e620000000800 */
[----:B----4-:R-:W-:Y:S01]  /*d450*/  FADD.FTZ R8, R170, R9 ;  /* 0x00000009aa087221 */ /* 0x010fe20000010000 */
[----:B-----5:R-:W-:-:S06]  /*d460*/  FADD.FTZ R5, R171, R4 ;  /* 0x00000004ab057221 */ /* 0x020fcc0000010000 */
[----:B------:R-:W2:Y:S01]  /*d470*/  MUFU.EX2 R209, R209 ;  /* 0x000000d100d17308 */ /* 0x000ea20000000800 */
[----:B------:R-:W-:Y:S01]  /*d480*/  FFMA.FTZ R200, R42, R40, -R7 ;  /* 0x000000282ac87223 */ /* 0x000fe20000010807 */
[----:B------:R-:W-:-:S06]  /*d490*/  FADD.FTZ R9, R25, R8 ;  /* 0x0000000819097221 */ /* 0x000fcc0000010000 */
[----:B------:R-:W3:Y:S01]  /*d4a0*/  MUFU.EX2 R210, R210 ;  /* 0x000000d200d27308 */ /* 0x000ee20000000800 */
[----:B------:R-:W-:Y:S01]  /*d4b0*/  FADD.FTZ R5, R12, R5 ;  /* 0x000000050c057221 */ /* 0x000fe20000010000 */
[----:B------:R-:W-:-:S06]  /*d4c0*/  FFMA.FTZ R201, R43, R40, -R7 ;  /* 0x000000282bc97223 */ /* 0x000fcc0000010807 */
[----:B------:R-:W4:Y:S01]  /*d4d0*/  MUFU.EX2 R206, R206 ;  /* 0x000000ce00ce7308 */ /* 0x000f220000000800 */
[----:B------:R-:W-:Y:S01]  /*d4e0*/  FADD.FTZ R4, R212, R9 ;  /* 0x00000009d4047221 */ /* 0x000fe20000010000 */
[----:B0-----:R-:W-:-:S06]  /*d4f0*/  FADD.FTZ R8, R208, R5 ;  /* 0x00000005d0087221 */ /* 0x001fcc0000010000 */
[----:B------:R-:W0:Y:S01]  /*d500*/  MUFU.EX2 R211, R211 ;  /* 0x000000d300d37308 */ /* 0x000e220000000800 */
[----:B------:R-:W-:-:S07]  /*d510*/  FFMA.FTZ R198, R46, R40, -R7 ;  /* 0x000000282ec67223 */ /* 0x000fce0000010807 */
[----:B------:R-:W5:Y:S01]  /*d520*/  MUFU.EX2 R207, R207 ;  /* 0x000000cf00cf7308 */ /* 0x000f620000000800 */
[----:B-1----:R-:W-:Y:S01]  /*d530*/  FADD.FTZ R5, R233, R4 ;  /* 0x00000004e9057221 */ /* 0x002fe20000010000 */
[----:B--2---:R-:W-:-:S06]  /*d540*/  FADD.FTZ R9, R209, R8 ;  /* 0x00000008d1097221 */ /* 0x004fcc0000010000 */
[----:B------:R-:W1:Y:S01]  /*d550*/  MUFU.EX2 R205, R205 ;  /* 0x000000cd00cd7308 */ /* 0x000e620000000800 */
[----:B------:R-:W-:-:S07]  /*d560*/  FFMA.FTZ R199, R47, R40, -R7 ;  /* 0x000000282fc77223 */ /* 0x000fce0000010807 */
[----:B------:R-:W2:Y:S01]  /*d570*/  MUFU.EX2 R200, R200 ;  /* 0x000000c800c87308 */ /* 0x000ea20000000800 */
[----:B---3--:R-:W-:Y:S01]  /*d580*/  FADD.FTZ R4, R210, R5 ;  /* 0x00000005d2047221 */ /* 0x008fe20000010000 */
[----:B----4-:R-:W-:-:S06]  /*d590*/  FADD.FTZ R8, R206, R9 ;  /* 0x00000009ce087221 */ /* 0x010fcc0000010000 */
[----:B------:R-:W3:Y:S01]  /*d5a0*/  MUFU.EX2 R204, R204 ;  /* 0x000000cc00cc7308 */ /* 0x000ee20000000800 */
[----:B------:R-:W-:-:S07]  /*d5b0*/  FFMA.FTZ R190, R50, R40, -R7 ;  /* 0x0000002832be7223 */ /* 0x000fce0000010807 */
[----:B------:R-:W4:Y:S01]  /*d5c0*/  MUFU.EX2 R201, R201 ;  /* 0x000000c900c97308 */ /* 0x000f220000000800 */
[----:B0-----:R-:W-:Y:S01]  /*d5d0*/  FADD.FTZ R4, R211, R4 ;  /* 0x00000004d3047221 */ /* 0x001fe20000010000 */
[----:B-----5:R-:W-:-:S06]  /*d5e0*/  FADD.FTZ R5, R207, R8 ;  /* 0x00000008cf057221 */ /* 0x020fcc0000010000 */
        /* <DEDUP_REMOVED lines=55> */
[----:B------:R-:W3:Y:S08]  /*d960*/  MUFU.EX2 R178, R178 ;  /* 0x000000b200b27308 */ /* 0x000ef00000000800 */
[----:B------:R-:W4:Y:S01]  /*d970*/  MUFU.EX2 R17, R17 ;  /* 0x0000001100117308 */ /* 0x000f220000000800 */
[----:B0-----:R-:W-:Y:S01]  /*d980*/  FADD.FTZ R4, R185, R4 ;  /* 0x00000004b9047221 */ /* 0x001fe20000010000 */
[----:B-----5:R-:W-:-:S06]  /*d990*/  FADD.FTZ R5, R181, R8 ;  /* 0x00000008b5057221 */ /* 0x020fcc0000010000 */
[----:B------:R-:W0:Y:S08]  /*d9a0*/  MUFU.EX2 R20, R20 ;  /* 0x0000001400147308 */ /* 0x000e300000000800 */
[----:B------:R-:W5:Y:S01]  /*d9b0*/  MUFU.EX2 R14, R14 ;  /* 0x0000000e000e7308 */ /* 0x000f620000000800 */
[----:B-1----:R-:W-:Y:S01]  /*d9c0*/  FADD.FTZ R7, R177, R4 ;  /* 0x00000004b1077221 */ /* 0x002fe20000010000 */
[----:B--2---:R-:W-:-:S06]  /*d9d0*/  FADD.FTZ R4, R16, R5 ;  /* 0x0000000510047221 */ /* 0x004fcc0000010000 */
[----:B------:R-:W1:Y:S08]  /*d9e0*/  MUFU.EX2 R21, R21 ;  /* 0x0000001500157308 */ /* 0x000e700000000800 */
[----:B------:R-:W2:Y:S01]  /*d9f0*/  MUFU.EX2 R15, R15 ;  /* 0x0000000f000f7308 */ /* 0x000ea20000000800 */
[----:B---3--:R-:W-:Y:S01]  /*da00*/  FADD.FTZ R7, R178, R7 ;  /* 0x00000007b2077221 */ /* 0x008fe20000010000 */
[----:B----4-:R-:W-:-:S03]  /*da10*/  FADD.FTZ R5, R17, R4 ;  /* 0x0000000411057221 */ /* 0x010fc60000010000 */
[----:B0-----:R-:W-:Y:S01]  /*da20*/  FADD.FTZ R8, R20, R7 ;  /* 0x0000000714087221 */ /* 0x001fe20000010000 */
[----:B-----5:R-:W-:-:S03]  /*da30*/  FADD.FTZ R4, R14, R5 ;  /* 0x000000050e047221 */ /* 0x020fc60000010000 */
[----:B-1----:R-:W-:Y:S01]  /*da40*/  FADD.FTZ R8, R21, R8 ;  /* 0x0000000815087221 */ /* 0x002fe20000010000 */
[----:B------:R-:W-:Y:S01]  /*da50*/  STL [R1+0x434], R6 ;  /* 0x0004340601007387 */ /* 0x000fe20000100800 */
[----:B--2---:R-:W-:-:S05]  /*da60*/  FADD.FTZ R9, R15, R4 ;  /* 0x000000040f097221 */ /* 0x004fca0000010000 */
[----:B------:R0:W-:Y:S04]  /*da70*/  STL.64 [R1+0x440], R8 ;  /* 0x0004400801007387 */ /* 0x0001e80000100a00 */
[----:B------:R-:W2:Y:S01]  /*da80*/  LD.E R7, desc[UR42][R18.64+0x220] ;  /* 0x0002202a12077980 */ /* 0x000ea2000c101900 */
[----:B------:R-:W-:-:S04]  /*da90*/  UIADD3 UR4, UP0, UR37, 0x220, URZ ;  /* 0x0000022025047890 */ /* 0x000fc8000ff1e03f */
[----:B------:R-:W-:Y:S02]  /*daa0*/  ULOP3.LUT UR5, UR4, 0x4, URZ, 0xfc, !UPT ;  /* 0x0000000404057892 */ /* 0x000fe4000f8efc3f */
[----:B------:R-:W-:-:S04]  /*dab0*/  UIADD3.X UR6, URZ, UR36, URZ, UP0, !UPT ;  /* 0x000000243f067290 */ /* 0x000fc800087fe43f */
[----:B------:R-:W-:Y:S02]  /*dac0*/  IMAD.U32 R4, RZ, RZ, UR5 ;  /* 0x00000005ff047e24 */ /* 0x000fe4000f8e00ff */
[----:B------:R-:W-:Y:S02]  /*dad0*/  IMAD.U32 R5, RZ, RZ, UR6 ;  /* 0x00000006ff057e24 */ /* 0x000fe4000f8e00ff */
[----:B--2---:R-:W-:-:S05]  /*dae0*/  FMUL.FTZ R7, R28, R7 ;  /* 0x000000071c077220 */ /* 0x004fca0000410000 */
[----:B------:R1:W-:Y:S04]  /*daf0*/  ST.E desc[UR42][R18.64+0x220], R7 ;  /* 0x0002200712007985 */ /* 0x0003e8000c10192a */
[----:B------:R-:W2:Y:S02]  /*db00*/  LD.E R10, desc[UR42][R4.64] ;  /* 0x0000002a040a7980 */ /* 0x000ea4000c101900 */
[----:B--2---:R-:W-:-:S05]  /*db10*/  FMUL.FTZ R11, R28, R10 ;  /* 0x0000000a1c0b7220 */ /* 0x004fca0000410000 */
[----:B------:R2:W-:Y:S04]  /*db20*/  ST.E desc[UR42][R4.64], R11 ;  /* 0x0000000b04007985 */ /* 0x0005e8000c10192a */
[----:B0-----:R-:W3:Y:S04]  /*db30*/  LD.E R9, desc[UR42][R18.64+0x230] ;  /* 0x0002302a12097980 */ /* 0x001ee8000c101900 */
[----:B------:R-:W4:Y:S04]  /*db40*/  LD.E R143, desc[UR42][R18.64+0x414] ;  /* 0x0004142a128f7980 */ /* 0x000f28000c101900 */
        /* <DEDUP_REMOVED lines=60> */
[----:B------:R-:W-:-:S06]  /*df10*/  ULOP3.LUT UR5, UR4, 0x8, URZ, 0xfc, !UPT ;  /* 0x0000000804057892 */ /* 0x000fcc000f8efc3f */
[----:B------:R-:W-:Y:S02]  /*df20*/  IMAD.U32 R8, RZ, RZ, UR5 ;  /* 0x00000005ff087e24 */ /* 0x000fe4000f8e00ff */
[C---:B---3--:R-:W-:Y:S01]  /*df30*/  FMUL.FTZ R9, R28.reuse, R9 ;  /* 0x000000091c097220 */ /* 0x048fe20000410000 */
[----:B----4-:R-:W-:-:S04]  /*df40*/  FMUL.FTZ R143, R28, R143 ;  /* 0x0000008f1c8f7220 */ /* 0x010fc80000410000 */
[----:B------:R0:W-:Y:S01]  /*df50*/  ST.E desc[UR42][R18.64+0x230], R9 ;  /* 0x0002300912007985 */ /* 0x0001e2000c10192a */
[C---:B-----5:R-:W-:Y:S01]  /*df60*/  FMUL.FTZ R27, R28.reuse, R27 ;  /* 0x0000001b1c1b7220 */ /* 0x060fe20000410000 */
[C---:B------:R-:W-:Y:S01]  /*df70*/  FMUL.FTZ R29, R28.reuse, R29 ;  /* 0x0000001d1c1d7220 */ /* 0x040fe20000410000 */
[C---:B------:R-:W-:Y:S01]  /*df80*/  FMUL.FTZ R31, R28.reuse, R31 ;  /* 0x0000001f1c1f7220 */ /* 0x040fe20000410000 */
[----:B0-----:R-:W-:Y:S02]  /*df90*/  IMAD.U32 R9, RZ, RZ, UR6 ;  /* 0x00000006ff097e24 */ /* 0x001fe4000f8e00ff */
[C---:B------:R-:W-:Y:S01]  /*dfa0*/  FMUL.FTZ R33, R28.reuse, R33 ;  /* 0x000000211c217220 */ /* 0x040fe20000410000 */
[C---:B------:R-:W-:Y:S01]  /*dfb0*/  FMUL.FTZ R35, R28.reuse, R35 ;  /* 0x000000231c237220 */ /* 0x040fe20000410000 */
[C---:B------:R-:W-:Y:S01]  /*dfc0*/  FMUL.FTZ R7, R28.reuse, R7 ;  /* 0x000000071c077220 */ /* 0x040fe20000410000 */
[C---:B------:R-:W-:Y:S01]  /*dfd0*/  FMUL.FTZ R37, R28.reuse, R37 ;  /* 0x000000251c257220 */ /* 0x040fe20000410000 */
[C---:B------:R-:W-:Y:S01]  /*dfe0*/  FMUL.FTZ R39, R28.reuse, R39 ;  /* 0x000000271c277220 */ /* 0x040fe20000410000 */
[C---:B--2---:R-:W-:Y:S01]  /*dff0*/  FMUL.FTZ R11, R28.reuse, R11 ;  /* 0x0000000b1c0b7220 */ /* 0x044fe20000410000 */
        /* <DEDUP_REMOVED lines=112> */
[----:B0-----:R-:W2:Y:S01]  /*e700*/  LD.E R11, desc[UR42][R8.64] ;  /* 0x0000002a080b7980 */ /* 0x001ea2000c101900 */
[----:B------:R-:W-:Y:S01]  /*e710*/  ULOP3.LUT UR4, UR4, 0xc, URZ, 0xfc, !UPT ;  /* 0x0000000c04047892 */ /* 0x000fe2000f8efc3f */
[----:B------:R-:W-:-:S05]  /*e720*/  IMAD.U32 R7, RZ, RZ, UR6 ;  /* 0x00000006ff077e24 */ /* 0x000fca000f8e00ff */
[----:B------:R-:W-:Y:S02]  /*e730*/  IMAD.U32 R6, RZ, RZ, UR4 ;  /* 0x00000004ff067e24 */ /* 0x000fe4000f8e00ff */
[----:B--2---:R-:W-:-:S05]  /*e740*/  FMUL.FTZ R11, R26, R11 ;  /* 0x0000000b1a0b7220 */ /* 0x004fca0000410000 */
[----:B------:R0:W-:Y:S04]  /*e750*/  ST.E desc[UR42][R8.64], R11 ;  /* 0x0000000b08007985 */ /* 0x0001e8000c10192a */
[----:B------:R-:W2:Y:S02]  /*e760*/  LD.E R27, desc[UR42][R6.64] ;  /* 0x0000002a061b7980 */ /* 0x000ea4000c101900 */
[----:B--2---:R-:W-:-:S05]  /*e770*/  FMUL.FTZ R27, R26, R27 ;  /* 0x0000001b1a1b7220 */ /* 0x004fca0000410000 */
[----:B------:R1:W-:Y:S04]  /*e780*/  ST.E desc[UR42][R6.64], R27 ;  /* 0x0000001b06007985 */ /* 0x0003e8000c10192a */
[----:B------:R-:W2:Y:S04]  /*e790*/  LD.E R147, desc[UR42][R18.64+0x41c] ;  /* 0x00041c2a12937980 */ /* 0x000ea8000c101900 */
[----:B------:R-:W3:Y:S04]  /*e7a0*/  LD.E R29, desc[UR42][R18.64+0x238] ;  /* 0x0002382a121d7980 */ /* 0x000ee8000c101900 */
[----:B------:R-:W4:Y:S04]  /*e7b0*/  LD.E R31, desc[UR42][R18.64+0x23c] ;  /* 0x00023c2a121f7980 */ /* 0x000f28000c101900 */
[----:B------:R-:W5:Y:S04]  /*e7c0*/  LD.E R33, desc[UR42][R18.64+0x248] ;  /* 0x0002482a12217980 */ /* 0x000f68000c101900 */
[----:B------:R-:W5:Y:S04]  /*e7d0*/  LD.E R35, desc[UR42][R18.64+0x24c] ;  /* 0x00024c2a12237980 */ /* 0x000f68000c101900 */
[----:B------:R-:W5:Y:S04]  /*e7e0*/  LD.E R37, desc[UR42][R18.64+0x258] ;  /* 0x0002582a12257980 */ /* 0x000f68000c101900 */
[----:B------:R-:W5:Y:S04]  /*e7f0*/  LD.E R39, desc[UR42][R18.64+0x25c] ;  /* 0x00025c2a12277980 */ /* 0x000f68000c101900 */
[----:B0-----:R-:W5:Y:S04]  /*e800*/  LD.E R11, desc[UR42][R18.64+0x268] ;  /* 0x0002682a120b7980 */ /* 0x001f68000c101900 */
        /* <DEDUP_REMOVED lines=177> */
[----:B------:R-:W-:Y:S01]  /*f320*/  ST.E desc[UR42][R18.64+0x418], R145 ;  /* 0x0004189112007985 */ /* 0x000fe2000c10192a */
[----:B------:R2:W-:Y:S06]  /*f330*/  BAR.SYNC.DEFER_BLOCKING R214, 0x100 ;  /* 0x000400d60000751d */ /* 0x0005ec0000010000 */
[----:B0-----:R-:W3:Y:S04]  /*f340*/  LD.E R29, desc[UR42][R18.64+0x220] ;  /* 0x0002202a121d7980 */ /* 0x001ee8000c101900 */
[----:B-1----:R-:W4:Y:S04]  /*f350*/  LD.E R27, desc[UR42][R18.64+0x210] ;  /* 0x0002102a121b7980 */ /* 0x002f28000c101900 */
[----:B------:R-:W4:Y:S04]  /*f360*/  LD.E.64 R10, desc[UR42][R18.64+0xa8] ;  /* 0x0000a82a120a7980 */ /* 0x000f28000c101b00 */
[----:B---3--:R0:W-:Y:S04]  /*f370*/  ST.E desc[UR42][R18.64+0x220], R29 ;  /* 0x0002201d12007985 */ /* 0x0081e8000c10192a */
[----:B------:R-:W3:Y:S04]  /*f380*/  LD.E R31, desc[UR42][R4.64] ;  /* 0x0000002a041f7980 */ /* 0x000ee8000c101900 */
[----:B---3--:R1:W-:Y:S04]  /*f390*/  ST.E desc[UR42][R4.64], R31 ;  /* 0x0000001f04007985 */ /* 0x0083e8000c10192a */
[----:B------:R-:W3:Y:S04]  /*f3a0*/  LD.E R33, desc[UR42][R8.64] ;  /* 0x0000002a08217980 */ /* 0x000ee8000c101900 */
[----:B---3--:R3:W-:Y:S04]  /*f3b0*/  ST.E desc[UR42][R8.64], R33 ;  /* 0x0000002108007985 */ /* 0x0087e8000c10192a */
[----:B------:R-:W5:Y:S04]  /*f3c0*/  LD.E R35, desc[UR42][R6.64] ;  /* 0x0000002a06237980 */ /* 0x000f68000c101900 */
[----:B-----5:R5:W-:Y:S04]  /*f3d0*/  ST.E desc[UR42][R6.64], R35 ;  /* 0x0000002306007985 */ /* 0x020be8000c10192a */
[----:B------:R-:W2:Y:S04]  /*f3e0*/  LD.E R37, desc[UR42][R18.64+0x230] ;  /* 0x0002302a12257980 */ /* 0x000ea8000c101900 */
[----:B------:R-:W4:Y:S04]  /*f3f0*/  LD.E R39, desc[UR42][R18.64+0x234] ;  /* 0x0002342a12277980 */ /* 0x000f28000c101900 */
[----:B0-----:R-:W4:Y:S04]  /*f400*/  LD.E R29, desc[UR42][R18.64+0x238] ;  /* 0x0002382a121d7980 */ /* 0x001f28000c101900 */
[----:B------:R-:W4:Y:S04]  /*f410*/  LD.E R41, desc[UR42][R18.64+0x23c] ;  /* 0x00023c2a12297980 */ /* 0x000f28000c101900 */
[----:B------:R-:W4:Y:S04]  /*f420*/  LD.E R43, desc[UR42][R18.64+0x240] ;  /* 0x0002402a122b7980 */ /* 0x000f28000c101900 */
[----:B------:R-:W4:Y:S04]  /*f430*/  LD.E R45, desc[UR42][R18.64+0x244] ;  /* 0x0002442a122d7980 */ /* 0x000f28000c101900 */
[----:B-1----:R-:W4:Y:S04]  /*f440*/  LD.E R31, desc[UR42][R18.64+0x248] ;  /* 0x0002482a121f7980 */ /* 0x002f28000c101900 */
[----:B------:R-:W4:Y:S04]  /*f450*/  LD.E R47, desc[UR42][R18.64+0x24c] ;  /* 0x00024c2a122f7980 */ /* 0x000f28000c101900 */
[----:B---3--:R-:W3:Y:S04]  /*f460*/  LD.E R33, desc[UR42][R18.64+0x250] ;  /* 0x0002502a12217980 */ /* 0x008ee8000c101900 */
[----:B------:R-:W3:Y:S04]  /*f470*/  LD.E R49, desc[UR42][R18.64+0x254] ;  /* 0x0002542a12317980 */ /* 0x000ee8000c101900 */
        /* <DEDUP_REMOVED lines=114> */
[----:B--2---:R-:W-:Y:S04]  /*fba0*/  ST.E desc[UR42][R18.64+0x230], R37 ;  /* 0x0002302512007985 */ /* 0x004fe8000c10192a */
[----:B----4-:R-:W-:Y:S04]  /*fbb0*/  ST.E desc[UR42][R18.64+0x234], R39 ;  /* 0x0002342712007985 */ /* 0x010fe8000c10192a */
[----:B------:R-:W-:Y:S04]  /*fbc0*/  ST.E desc[UR42][R18.64+0x238], R29 ;  /* 0x0002381d12007985 */ /* 0x000fe8000c10192a */
[----:B------:R-:W-:Y:S04]  /*fbd0*/  ST.E desc[UR42][R18.64+0x23c], R41 ;  /* 0x00023c2912007985 */ /* 0x000fe8000c10192a */
[----:B------:R-:W-:Y:S04]  /*fbe0*/  ST.E desc[UR42][R18.64+0x240], R43 ;  /* 0x0002402b12007985 */ /* 0x000fe8000c10192a */
[----:B------:R-:W-:Y:S04]  /*fbf0*/  ST.E desc[UR42][R18.64+0x244], R45 ;  /* 0x0002442d12007985 */ /* 0x000fe8000c10192a */
[----:B------:R-:W-:Y:S04]  /*fc00*/  ST.E desc[UR42][R18.64+0x248], R31 ;  /* 0x0002481f12007985 */ /* 0x000fe8000c10192a */
[----:B------:R-:W-:Y:S04]  /*fc10*/  ST.E desc[UR42][R18.64+0x24c], R47 ;  /* 0x00024c2f12007985 */ /* 0x000fe8000c10192a */
[----:B---3--:R-:W-:Y:S04]  /*fc20*/  ST.E desc[UR42][R18.64+0x250], R33 ;  /* 0x0002502112007985 */ /* 0x008fe8000c10192a */
[----:B------:R-:W-:Y:S04]  /*fc30*/  ST.E desc[UR42][R18.64+0x254], R49 ;  /* 0x0002543112007985 */ /* 0x000fe8000c10192a */
        /* <DEDUP_REMOVED lines=114> */
[----:B0-----:R-:W5:Y:S01]  /*10360*/  LDL R26, [R1+0x88] ;  /* 0x00008800011a7983 */ /* 0x001f620000100800 */
[----:B------:R-:W-:Y:S01]  /*10370*/  IMAD R10, R27, 0xc00, R10 ;  /* 0x00000c001b0a7824 */ /* 0x000fe200078e020a */
[----:B------:R-:W-:-:S02]  /*10380*/  F2FP.BF16.F32.PACK_AB R170, R25, R170 ;  /* 0x000000aa19aa723e */ /* 0x000fc400000010ff */
[----:B------:R-:W-:Y:S01]  /*10390*/  F2FP.BF16.F32.PACK_AB R169, R169, R24 ;  /* 0x00000018a9a9723e */ /* 0x000fe200000010ff */
[----:B-1----:R-:W5:Y:S04]  /*103a0*/  LD.E R28, desc[UR42][R18.64+0x230] ;  /* 0x0002302a121c7980 */ /* 0x002f68000c101900 */
[----:B------:R-:W5:Y:S04]  /*103b0*/  LD.E R24, desc[UR42][R18.64+0x220] ;  /* 0x0002202a12187980 */ /* 0x000f68000c101900 */
        /* <DEDUP_REMOVED lines=72> */
[----:B------:R-:W-:-:S03]  /*10840*/  ISETP.NE.U32.AND P1, PT, R26, RZ, PT ;  /* 0x000000ff1a00720c */ /* 0x000fc60003f25070 */
        /* <DEDUP_REMOVED lines=54> */
[----:B------:R-:W-:-:S02]  /*10bb0*/  R2UR UR6, R10 ;  /* 0x000000000a0672ca */ /* 0x000fc400000e0000 */
[----:B------:R-:W-:Y:S02]  /*10bc0*/  R2UR UR7, R11 ;  /* 0x000000000b0772ca */ /* 0x000fe400000e0000 */
[----:B------:R-:W-:Y:S02]  /*10bd0*/  F2FP.BF16.F32.PACK_AB R168, R168, R13 ;  /* 0x0000000da8a8723e */ /* 0x000fe400000010ff */
[----:B------:R-:W-:Y:S01]  /*10be0*/  F2FP.BF16.F32.PACK_AB R171, R12, R171 ;  /* 0x000000ab0cab723e */ /* 0x000fe200000010ff */
[----:B------:R-:W-:Y:S01]  /*10bf0*/  VOTEU.ANY UP0, P1 ;  /* 0x00000000003f7886 */ /* 0x000fe20000800100 */
[----:B------:R-:W-:Y:S02]  /*10c00*/  VIADD R12, R10, 0x80 ;  /* 0x000000800a0c7836 */ /* 0x000fe40000000000 */
        /* <DEDUP_REMOVED lines=8> */
[----:B------:R-:W-:Y:S01]  /*10c90*/  ST.E desc[UR42][R18.64+0x220], R24 ;  /* 0x0002201812007985 */ /* 0x000fe2000c10192a */
[----:B------:R-:W-:-:S02]  /*10ca0*/  F2FP.BF16.F32.PACK_AB R168, R233, R212 ;  /* 0x000000d4e9a8723e */ /* 0x000fc400000010ff */
[----:B------:R-:W-:Y:S01]  /*10cb0*/  F2FP.BF16.F32.PACK_AB R170, R211, R210 ;  /* 0x000000d2d3aa723e */ /* 0x000fe200000010ff */
[----:B------:R-:W-:Y:S01]  /*10cc0*/  ST.E desc[UR42][R4.64], R25 ;  /* 0x0000001904007985 */ /* 0x000fe2000c10192a */
        /* <DEDUP_REMOVED lines=130> */
[----:B------:R-:W-:Y:S01]  /*114f0*/  R2UR UR6, R12 ;  /* 0x000000000c0672ca */ /* 0x000fe200000e0000 */
[----:B------:R-:W-:Y:S01]  /*11500*/  STL [R1+0x88], R2 ;  /* 0x0000880201007387 */ /* 0x000fe20000100800 */
        /* <DEDUP_REMOVED lines=281> */
[----:B------:R-:W-:Y:S01]  /*126a0*/  VIADD R10, R10, 0x280 ;  /* 0x000002800a0a7836 */ /* 0x000fe20000000000 */
[----:B------:R-:W-:Y:S02]  /*126b0*/  WARPGROUP.DEPBAR.LE gsb0, 0x0 ;  /* 0x00008000000079c5 */ /* 0x000fe40000010000 */
[----:B------:R-:W-:Y:S01]  /*126c0*/  ST.E desc[UR42][R18.64+0x220], R24 ;  /* 0x0002201812007985 */ /* 0x000fe2000c10192a */
[----:B------:R-:W-:Y:S02]  /*126d0*/  F2FP.BF16.F32.PACK_AB R168, R187, R186 ;  /* 0x000000babba8723e */ /* 0x000fe400000010ff */
[----:B------:R-:W-:Y:S01]  /*126e0*/  F2FP.BF16.F32.PACK_AB R170, R185, R184 ;  /* 0x000000b8b9aa723e */ /* 0x000fe200000010ff */
[----:B------:R-:W-:Y:S01]  /*126f0*/  ST.E desc[UR42][R4.64], R25 ;  /* 0x0000001904007985 */ /* 0x000fe2000c10192a */
        /* <DEDUP_REMOVED lines=398> */
[----:B------:R-:W-:Y:S04]  /*13fe0*/  STL [R1+0x88], R2 ;  /* 0x0000880201007387 */ /* 0x000fe80000100800 */
[----:B------:R-:W3:Y:S04]  /*13ff0*/  LD.E R11, desc[UR42][R18.64+0x220] ;  /* 0x0002202a120b7980 */ /* 0x000ee8000c101900 */
[----:B---3--:R3:W-:Y:S04]  /*14000*/  ST.E desc[UR42][R18.64+0x220], R11 ;  /* 0x0002200b12007985 */ /* 0x0087e8000c10192a */
[----:B------:R-:W4:Y:S04]  /*14010*/  LD.E R13, desc[UR42][R4.64] ;  /* 0x0000002a040d7980 */ /* 0x000f28000c101900 */
[----:B----4-:R4:W-:Y:S04]  /*14020*/  ST.E desc[UR42][R4.64], R13 ;  /* 0x0000000d04007985 */ /* 0x0109e8000c10192a */
[----:B------:R-:W5:Y:S04]  /*14030*/  LD.E R15, desc[UR42][R8.64] ;  /* 0x0000002a080f7980 */ /* 0x000f68000c101900 */
[----:B-----5:R5:W-:Y:S04]  /*14040*/  ST.E desc[UR42][R8.64], R15 ;  /* 0x0000000f08007985 */ /* 0x020be8000c10192a */
[----:B------:R-:W2:Y:S04]  /*14050*/  LD.E R17, desc[UR42][R6.64] ;  /* 0x0000002a06117980 */ /* 0x000ea8000c101900 */
[----:B--2---:R2:W-:Y:S04]  /*14060*/  ST.E desc[UR42][R6.64], R17 ;  /* 0x0000001106007985 */ /* 0x0045e8000c10192a */
[----:B------:R-:W2:Y:S04]  /*14070*/  LD.E R21, desc[UR42][R18.64+0x230] ;  /* 0x0002302a12157980 */ /* 0x000ea8000c101900 */
[----:B0-----:R-:W2:Y:S04]  /*14080*/  LD.E R25, desc[UR42][R18.64+0x234] ;  /* 0x0002342a12197980 */ /* 0x001ea8000c101900 */
[----:B-1----:R-:W2:Y:S04]  /*14090*/  LD.E R27, desc[UR42][R18.64+0x238] ;  /* 0x0002382a121b7980 */ /* 0x002ea8000c101900 */
[----:B------:R-:W2:Y:S04]  /*140a0*/  LD.E R29, desc[UR42][R18.64+0x23c] ;  /* 0x00023c2a121d7980 */ /* 0x000ea8000c101900 */
[----:B---3--:R-:W3:Y:S04]  /*140b0*/  LD.E R11, desc[UR42][R18.64+0x240] ;  /* 0x0002402a120b7980 */ /* 0x008ee8000c101900 */
[----:B------:R-:W3:Y:S04]  /*140c0*/  LD.E R31, desc[UR42][R18.64+0x244] ;  /* 0x0002442a121f7980 */ /* 0x000ee8000c101900 */
[----:B----4-:R-:W4:Y:S04]  /*140d0*/  LD.E R5, desc[UR42][R18.64+0x248] ;  /* 0x0002482a12057980 */ /* 0x010f28000c101900 */
[----:B------:R-:W4:Y:S04]  /*140e0*/  LD.E R13, desc[UR42][R18.64+0x24c] ;  /* 0x00024c2a120d7980 */ /* 0x000f28000c101900 */
[----:B-----5:R-:W5:Y:S04]  /*140f0*/  LD.E R9, desc[UR42][R18.64+0x250] ;  /* 0x0002502a12097980 */ /* 0x020f68000c101900 */
        /* <DEDUP_REMOVED lines=115> */
[----:B------:R0:W-:Y:S04]  /*14830*/  ST.E desc[UR42][R18.64+0x230], R21 ;  /* 0x0002301512007985 */ /* 0x0001e8000c10192a */
[----:B------:R0:W-:Y:S04]  /*14840*/  ST.E desc[UR42][R18.64+0x234], R25 ;  /* 0x0002341912007985 */ /* 0x0001e8000c10192a */
[----:B------:R0:W-:Y:S04]  /*14850*/  ST.E desc[UR42][R18.64+0x238], R27 ;  /* 0x0002381b12007985 */ /* 0x0001e8000c10192a */
[----:B------:R0:W-:Y:S04]  /*14860*/  ST.E desc[UR42][R18.64+0x23c], R29 ;  /* 0x00023c1d12007985 */ /* 0x0001e8000c10192a */
[----:B---3--:R0:W-:Y:S04]  /*14870*/  ST.E desc[UR42][R18.64+0x240], R11 ;  /* 0x0002400b12007985 */ /* 0x0081e8000c10192a */
[----:B------:R0:W-:Y:S04]  /*14880*/  ST.E desc[UR42][R18.64+0x244], R31 ;  /* 0x0002441f12007985 */ /* 0x0001e8000c10192a */
[----:B----4-:R0:W-:Y:S04]  /*14890*/  ST.E desc[UR42][R18.64+0x248], R5 ;  /* 0x0002480512007985 */ /* 0x0101e8000c10192a */
[----:B------:R0:W-:Y:S04]  /*148a0*/  ST.E desc[UR42][R18.64+0x24c], R13 ;  /* 0x00024c0d12007985 */ /* 0x0001e8000c10192a */
[----:B-----5:R0:W-:Y:S04]  /*148b0*/  ST.E desc[UR42][R18.64+0x250], R9 ;  /* 0x0002500912007985 */ /* 0x0201e8000c10192a */
[----:B------:R0:W-:Y:S04]  /*148c0*/  ST.E desc[UR42][R18.64+0x254], R15 ;  /* 0x0002540f12007985 */ /* 0x0001e8000c10192a */
[----:B--2---:R0:W-:Y:S04]  /*148d0*/  ST.E desc[UR42][R18.64+0x258], R7 ;  /* 0x0002580712007985 */ /* 0x0041e8000c10192a */
        /* <DEDUP_REMOVED lines=121> */
.L_x_12783:
[----:B------:R-:W-:Y:S05]  /*15070*/  BSYNC B0 ;  /* 0x0000000000007941 */ /* 0x000fea0003800000 */
.L_x_12782:
[C---:B------:R-:W-:Y:S01]  /*15080*/  ISETP.GT.AND P0, PT, R0.reuse, R3, PT ;  /* 0x000000030000720c */ /* 0x040fe20003f04270 */
[----:B------:R-:W-:-:S12]  /*15090*/  VIADD R0, R0, 0xffffffff ;  /* 0xffffffff00007836 */ /* 0x000fd80000000000 */
[----:B------:R-:W-:Y:S05]  /*150a0*/  @P0 BRA `(.L_x_12784) ;  /* 0xffffff5400280947 */ /* 0x000fea000383ffff */
[----:B01----:R-:W2:Y:S02]  /*150b0*/  LDL R2, [R1+0x70] ;  /* 0x0000700001027983 */ /* 0x003ea40000100800 */
[----:B--2---:R-:W-:-:S07]  /*150c0*/  IMAD.SHL.U32 R2, R2, 0x80, RZ ;  /* 0x0000008002027824 */ /* 0x004fce00078e00ff */
.L_x_12757:
        /* <DEDUP_REMOVED lines=23> */
.L_x_12787:
[----:B------:R-:W-:-:S13]  /*15240*/  ISETP.NE.AND P0, PT, R7, 0x1, PT ;  /* 0x000000010700780c */ /* 0x000fda0003f05270 */
[----:B------:R-:W0:Y:S02]  /*15250*/  @P0 LDC.64 R4, c[0x0][0xae0] ;  /* 0x0002b800ff040b82 */ /* 0x000e240000000a00 */
[----:B0-----:R-:W-:-:S05]  /*15260*/  @P0 IMAD.HI.U32 R4, R2, R4, RZ ;  /* 0x0000000402040227 */ /* 0x001fca00078e00ff */
[----:B------:R-:W-:-:S07]  /*15270*/  @P0 SHF.R.U32.HI R2, RZ, R5, R4 ;  /* 0x00000005ff020219 */ /* 0x000fce0000011604 */
.L_x_12788:
[----:B------:R-:W-:Y:S05]  /*15280*/  BSYNC B0 ;  /* 0x0000000000007941 */ /* 0x000fea0003800000 */
.L_x_12786:
[----:B------:R-:W-:-:S05]  /*15290*/  IMAD R2, R2, R7, RZ ;  /* 0x0000000702027224 */ /* 0x000fca00078e02ff */
[----:B------:R-:W-:-:S07]  /*152a0*/  VIMNMX R3, R3, R2, !PT ;  /* 0x0000000203037248 */ /* 0x000fce0007fe0100 */
.L_x_12785:
[----:B------:R-:W-:-:S04]  /*152b0*/  VIADD R3, R3, 0x5f ;  /* 0x0000005f03037836 */ /* 0x000fc80000000000 */
[----:B------:R-:W-:-:S05]  /*152c0*/  IMAD.HI R3, R3, 0x2aaaaaab, RZ ;  /* 0x2aaaaaab03037827 */ /* 0x000fca00078e02ff */
[----:B------:R-:W-:-:S04]  /*152d0*/  SHF.R.U32.HI R2, RZ, 0x1f, R3 ;  /* 0x0000001fff027819 */ /* 0x000fc80000011603 */
[----:B------:R-:W-:-:S04]  /*152e0*/  LEA.HI.SX32 R2, R3, R2, 0x1c ;  /* 0x0000000203027211 */ /* 0x000fc800078fe2ff */
[----:B------:R-:W-:-:S04]  /*152f0*/  VIMNMX R5, R165, R2, !PT ;  /* 0x00000002a5057248 */ /* 0x000fc80007fe0100 */
[----:B------:R-:W-:-:S13]  /*15300*/  ISETP.GE.AND P0, PT, R0, R5, PT ;  /* 0x000000050000720c */ /* 0x000fda0003f06270 */
[----:B------:R-:W-:Y:S05]  /*15310*/  @!P0 BRA `(.L_x_12789) ;  /* 0x00000098001c8947 */ /* 0x000fea0003800000 */
[----:B------:R0:W5:Y:S01]  /*15320*/  LDL.64 R2, [R1+0x170] ;  /* 0x0001700001027983 */ /* 0x0001620000100a00 */
[----:B------:R-:W-:-:S07]  /*15330*/  IMAD.MOV.U32 R4, RZ, RZ, R0 ;  /* 0x000000ffff047224 */ /* 0x000fce00078e0000 */
.L_x_12806:
        /* <DEDUP_REMOVED lines=19> */
[----:B---3--:R-:W-:Y:S01]  /*15470*/  @!P1 IMAD.MOV.U32 R7, RZ, RZ, RZ ;  /* 0x000000ffff079224 */ /* 0x008fe200078e00ff */
[----:B--2---:R-:W-:-:S04]  /*15480*/  LOP3.LUT R0, R0, 0x1, RZ, 0xfc, !PT ;  /* 0x0000000100007812 */ /* 0x004fc800078efcff */
[----:B------:R-:W-:-:S13]  /*15490*/  ISETP.NE.AND P2, PT, R0, 0x3, PT ;  /* 0x000000030000780c */ /* 0x000fda0003f45270 */
[----:B-1----:R-:W-:Y:S05]  /*154a0*/  @!P2 BRA `(.L_x_12791) ;  /* 0x000000000004a947 */ /* 0x002fea0003800000 */
[----:B------:R-:W-:Y:S01]  /*154b0*/  BPT.TRAP 0x1 ;  /* 0x000000040000795c */ /* 0x000fe20000300000 */
.L_x_12791:
[----:B------:R-:W-:Y:S05]  /*154c0*/  BSYNC B0 ;  /* 0x0000000000007941 */ /* 0x000fea0003800000 */
.L_x_12790:
        /* <DEDUP_REMOVED lines=13> */
.L_x_12793:
[----:B------:R-:W-:Y:S05]  /*155a0*/  BSYNC B0 ;  /* 0x0000000000007941 */ /* 0x000fea0003800000 */
.L_x_12792:
        /* <DEDUP_REMOVED lines=8> */
.L_x_12795:
[----:B------:R-:W-:Y:S05]  /*15630*/  BSYNC B0 ;  /* 0x0000000000007941 */ /* 0x000fea0003800000 */
.L_x_12794:
        /* <DEDUP_REMOVED lines=57> */
[----:B-1----:R-:W-:Y:S05]  /*159d0*/  @!P2 BRA `(.L_x_12798) ;  /* 0x000000000004a947 */ /* 0x002fea0003800000 */
[----:B------:R-:W-:Y:S01]  /*159e0*/  BPT.TRAP 0x1 ;  /* 0x000000040000795c */ /* 0x000fe20000300000 */
.L_x_12798:
[----:B------:R-:W-:Y:S05]  /*159f0*/  BSYNC B0 ;  /* 0x0000000000007941 */ /* 0x000fea0003800000 */
.L_x_12797:
        /* <DEDUP_REMOVED lines=10> */
.L_x_12800:
[----:B------:R-:W-:Y:S05]  /*15aa0*/  BSYNC B0 ;  /* 0x0000000000007941 */ /* 0x000fea0003800000 */
.L_x_12799:
[----:B------:R-:W-:Y:S04]  /*15ab0*/  BSSY B0, `(.L_x_12801) ;  /* 0x0000006000007945 */ /* 0x000fe80003800000 */
[----:B--2---:R-:W-:Y:S05]  /*15ac0*/  @P1 BRA `(.L_x_12802) ;  /* 0x0000000000101947 */ /* 0x004fea0003800000 */
[----:B-----5:R-:W-:Y:S01]  /*15ad0*/  IMAD R6, R6, 0x8, R9 ;  /* 0x0000000806067824 */ /* 0x020fe200078e0209 */
[----:B-1----:R-:W-:-:S04]  /*15ae0*/  SHF.L.U32 R7, R8, 0x1f, RZ ;  /* 0x0000001f08077819 */ /* 0x002fc800000006ff */
[----:B------:R-:W1:Y:S02]  /*15af0*/  SYNCS.PHASECHK.TRANS64.TRYWAIT P1, [R6+URZ], R7 ;  /* 0x00000007060075a7 */ /* 0x000e64000802017f */
[----:B-1----:R-:W-:Y:S05]  /*15b00*/  @!P1 BRA `(.L_x_12803) ;  /* 0x00000218006c9947 */ /* 0x002fea0003800000 */
.L_x_12802:
[----:B------:R-:W-:Y:S05]  /*15b10*/  BSYNC B0 ;  /* 0x0000000000007941 */ /* 0x000fea0003800000 */
.L_x_12801:
        /* <DEDUP_REMOVED lines=174> */
[----:B------:R-:W1:Y:S01]  /*16600*/  S2R R74, SR_TID.X ;  /* 0x00000000004a7919 */ /* 0x000e620000002100 */
[----:B------:R-:W-:Y:S04]  /*16610*/  STL [R1+0x90], R0 ;  /* 0x0000900001007387 */ /* 0x000fe80000100800 */
[----:B------:R-:W-:Y:S01]  /*16620*/  STL [R1+0x90], R0 ;  /* 0x0000900001007387 */ /* 0x000fe20000100800 */
[----:B------:R-:W-:-:S02]  /*16630*/  WARPGROUP.DEPBAR.LE gsb0, 0x0 ;  /* 0x00008000000079c5 */ /* 0x000fc40000010000 */
[----:B------:R-:W-:-:S06]  /*16640*/  WARPGROUP.ARRIVE ;  /* 0x00000000000079c5 */ /* 0x000fcc0000000000 */
[----:B------:R-:W-:Y:S01]  /*16650*/  HGMMA.64x96x16.F32.BF16 R24, gdesc[UR4], R24, gsb0 ;  /* 0x01600000041879f0 */ /* 0x000fe20008001818 */
[----:B-1----:R-:W-:Y:S01]  /*16660*/  LOP3.LUT R74, R74, 0x7f, RZ, 0xc0, !PT ;  /* 0x0000007f4a4a7812 */ /* 0x002fe200078ec0ff */
        /* <DEDUP_REMOVED lines=24> */
[----:B--2---:R-:W2:Y:S02]  /*167f0*/  LDL.64 R6, [R1+0x430] ;  /* 0x0004300001067983 */ /* 0x004ea40000100a00 */
        /* <DEDUP_REMOVED lines=38> */
[----:B------:R-:W-:-:S04]  /*16a60*/  FMNMX.FTZ R8, R54, R9, !PT ;  /* 0x0000000936087209 */ /* 0x000fc80007810000 */
[----:B------:R-:W-:Y:S01]  /*16a70*/  FMNMX.FTZ R9, R55, R8, !PT ;  /* 0x0000000837097209 */ /* 0x000fe20007810000 */
[----:B------:R-:W2:Y:S03]  /*16a80*/  SHFL.BFLY PT, R11, R10, 0x2, 0x1f ;  /* 0x0c401f000a0b7f89 */ /* 0x000ea600000e0000 */
[----:B------:R-:W-:-:S04]  /*16a90*/  FMNMX.FTZ R8, R58, R9, !PT ;  /* 0x000000093a087209 */ /* 0x000fc80007810000 */
[----:B------:R-:W-:-:S04]  /*16aa0*/  FMNMX.FTZ R9, R59, R8, !PT ;  /* 0x000000083b097209 */ /* 0x000fc80007810000 */
[----:B------:R-:W-:-:S04]  /*16ab0*/  FMNMX.FTZ R8, R62, R9, !PT ;  /* 0x000000093e087209 */ /* 0x000fc80007810000 */
[----:B------:R-:W-:-:S04]  /*16ac0*/  FMNMX.FTZ R9, R63, R8, !PT ;  /* 0x000000083f097209 */ /* 0x000fc80007810000 */
[----:B------:R-:W-:-:S04]  /*16ad0*/  FMNMX.FTZ R8, R66, R9, !PT ;  /* 0x0000000942087209 */ /* 0x000fc80007810000 */
[----:B------:R-:W-:Y:S02]  /*16ae0*/  FMNMX.FTZ R9, R67, R8, !PT ;  /* 0x0000000843097209 */ /* 0x000fe40007810000 */
[----:B--2---:R-:W-:Y:S02]  /*16af0*/  FMNMX.FTZ R13, R10, R11, !PT ;  /* 0x0000000b0a0d7209 */ /* 0x004fe40007810000 */
[----:B------:R-:W-:-:S03]  /*16b00*/  FMNMX.FTZ R8, R70, R9, !PT ;  /* 0x0000000946087209 */ /* 0x000fc60007810000 */
[----:B------:R-:W2:Y:S01]  /*16b10*/  SHFL.BFLY PT, R12, R13, 0x1, 0x1f ;  /* 0x0c201f000d0c7f89 */ /* 0x000ea200000e0000 */
[----:B------:R-:W-:-:S03]  /*16b20*/  FMNMX.FTZ R11, R71, R8, !PT ;  /* 0x00000008470b7209 */ /* 0x000fc60007810000 */
[----:B------:R-:W4:Y:S04]  /*16b30*/  LDL.64 R8, [R1+0x440] ;  /* 0x0004400001087983 */ /* 0x000f280000100a00 */
[----:B------:R-:W-:Y:S04]  /*16b40*/  STL.64 [R1+0x430], R10 ;  /* 0x0004300a01007387 */ /* 0x000fe80000100a00 */
[----:B------:R-:W3:Y:S01]  /*16b50*/  LDL R76, [R1+0x434] ;  /* 0x00043400014c7983 */ /* 0x000ee20000100800 */
[----:B--2---:R-:W-:-:S05]  /*16b60*/  FMNMX.FTZ R12, R13, R12, !PT ;  /* 0x0000000c0d0c7209 */ /* 0x004fca0007810000 */
[----:B------:R-:W-:Y:S04]  /*16b70*/  STL [R1+0x430], R12 ;  /* 0x0004300c01007387 */ /* 0x000fe80000100800 */
[----:B------:R-:W2:Y:S04]  /*16b80*/  LDL R75, [R1+0x430] ;  /* 0x00043000014b7983 */ /* 0x000ea80000100800 */
[----:B---3--:R-:W3:Y:S01]  /*16b90*/  SHFL.BFLY PT, R11, R76, 0x2, 0x1f ;  /* 0x0c401f004c0b7f89 */ /* 0x008ee200000e0000 */
[----:B--2---:R-:W-:Y:S01]  /*16ba0*/  FADD.FTZ R13, R6, -R75 ;  /* 0x8000004b060d7221 */ /* 0x004fe20000010000 */
[----:B------:R-:W-:Y:S01]  /*16bb0*/  FMUL.FTZ R75, R74, R75 ;  /* 0x0000004b4a4b7220 */ /* 0x000fe20000410000 */
[----:B---3--:R-:W-:-:S03]  /*16bc0*/  FMNMX.FTZ R11, R11, R76, !PT ;  /* 0x0000004c0b0b7209 */ /* 0x008fc60007810000 */
[-CC-:B------:R-:W-:Y:S02]  /*16bd0*/  FFMA.FTZ R73, R24, R74.reuse, -R75.reuse ;  /* 0x0000004a18497223 */ /* 0x180fe4000001084b */
[----:B------:R-:W2:Y:S01]  /*16be0*/  SHFL.BFLY PT, R24, R11, 0x1, 0x1f ;  /* 0x0c201f000b187f89 */ /* 0x000ea200000e0000 */
[-CC-:B------:R-:W-:Y:S01]  /*16bf0*/  FFMA.FTZ R168, R25, R74.reuse, -R75.reuse ;  /* 0x0000004a19a87223 */ /* 0x180fe2000001084b */
[-C--:B------:R-:W-:Y:S01]  /*16c00*/  FMUL.FTZ R13, R13, R74.reuse ;  /* 0x0000004a0d0d7220 */ /* 0x080fe20000410000 */
[-CC-:B------:R-:W-:Y:S01]  /*16c10*/  FFMA.FTZ R21, R32, R74.reuse, -R75.reuse ;  /* 0x0000004a20157223 */ /* 0x180fe2000001084b */
[----:B------:R-:W-:Y:S01]  /*16c20*/  MUFU.EX2 R73, R73 ;  /* 0x0000004900497308 */ /* 0x000fe20000000800 */
[----:B------:R-:W-:Y:S01]  /*16c30*/  FFMA.FTZ R170, R28, R74, -R75 ;  /* 0x0000004a1caa7223 */ /* 0x000fe2000001084b */
[----:B--2---:R-:W-:-:S05]  /*16c40*/  FMNMX.FTZ R24, R11, R24, !PT ;  /* 0x000000180b187209 */ /* 0x004fca0007810000 */
[----:B------:R-:W-:Y:S01]  /*16c50*/  FMUL.FTZ R25, R24, R74 ;  /* 0x0000004a18197220 */ /* 0x000fe20000410000 */
[----:B------:R-:W-:-:S03]  /*16c60*/  FADD.FTZ R7, R7, -R24 ;  /* 0x8000001807077221 */ /* 0x000fc60000010000 */
[-CC-:B------:R-:W-:Y:S01]  /*16c70*/  FFMA.FTZ R26, R26, R74.reuse, -R25.reuse ;  /* 0x0000004a1a1a7223 */ /* 0x180fe20000010819 */
[----:B------:R-:W-:Y:S01]  /*16c80*/  FMUL.FTZ R7, R74, R7 ;  /* 0x000000074a077220 */ /* 0x000fe20000410000 */
        /* <DEDUP_REMOVED lines=8> */
[----:B------:R-:W2:Y:S08]  /*16d10*/  MUFU.EX2 R169, R169 ;  /* 0x000000a900a97308 */ /* 0x000eb00000000800 */
[----:B------:R-:W3:Y:S01]  /*16d20*/  MUFU.EX2 R168, R168 ;  /* 0x000000a800a87308 */ /* 0x000ee20000000800 */
[----:B------:R-:W-:-:S07]  /*16d30*/  FFMA.FTZ R211, R35, R74, -R25 ;  /* 0x0000004a23d37223 */ /* 0x000fce0000010819 */
[----:B------:R-:W0:Y:S01]  /*16d40*/  MUFU.EX2 R171, R171 ;  /* 0x000000ab00ab7308 */ /* 0x000e220000000800 */
[----:B------:R-:W-:-:S07]  /*16d50*/  FFMA.FTZ R190, R33, R74, -R75 ;  /* 0x0000004a21be7223 */ /* 0x000fce000001084b */
[----:B------:R-:W1:Y:S01]  /*16d60*/  MUFU.EX2 R170, R170 ;  /* 0x000000aa00aa7308 */ /* 0x000e620000000800 */
[----:B----4-:R-:W-:Y:S01]  /*16d70*/  FFMA.FTZ R6, R9, R32, R26 ;  /* 0x0000002009067223 */ /* 0x010fe2000001001a */
[----:B------:R-:W-:-:S06]  /*16d80*/  FFMA.FTZ R209, R38, R74, -R25 ;  /* 0x0000004a26d17223 */ /* 0x000fcc0000010819 */
[----:B------:R-:W4:Y:S01]  /*16d90*/  MUFU.EX2 R28, R28 ;  /* 0x0000001c001c7308 */ /* 0x000f220000000800 */
[----:B------:R-:W-:Y:S01]  /*16da0*/  FFMA.FTZ R7, R72, R8, R73 ;  /* 0x0000000848077223 */ /* 0x000fe20000010049 */
[----:B------:R-:W-:-:S06]  /*16db0*/  FFMA.FTZ R20, R36, R74, -R75 ;  /* 0x0000004a24147223 */ /* 0x000fcc000001084b */
[----:B------:R-:W4:Y:S01]  /*16dc0*/  MUFU.EX2 R29, R29 ;  /* 0x0000001d001d7308 */ /* 0x000f220000000800 */
        /* <DEDUP_REMOVED lines=9> */
[----:B-1----:R-:W-:Y:S01]  /*16e60*/  FADD.FTZ R6, R170, R7 ;  /* 0x00000007aa067221 */ /* 0x002fe20000010000 */
[----:B------:R-:W-:-:S06]  /*16e70*/  FFMA.FTZ R16, R40, R74, -R75 ;  /* 0x0000004a28107223 */ /* 0x000fcc000001084b */
[----:B------:R-:W1:Y:S01]  /*16e80*/  MUFU.EX2 R190, R190 ;  /* 0x000000be00be7308 */ /* 0x000e620000000800 */
[----:B----4-:R-:W-:Y:S01]  /*16e90*/  FADD.FTZ R9, R28, R9 ;  /* 0x000000091c097221 */ /* 0x010fe20000010000 */
[----:B------:R-:W-:-:S06]  /*16ea0*/  FFMA.FTZ R207, R43, R74, -R25 ;  /* 0x0000004a2bcf7223 */ /* 0x000fcc0000010819 */
[----:B------:R-:W4:Y:S01]  /*16eb0*/  MUFU.EX2 R209, R209 ;  /* 0x000000d100d17308 */ /* 0x000f220000000800 */
[----:B------:R-:W-:Y:S01]  /*16ec0*/  FADD.FTZ R6, R29, R6 ;  /* 0x000000061d067221 */ /* 0x000fe20000010000 */
        /* <DEDUP_REMOVED lines=75> */
[----:B---3--:R-:W-:-:S06]  /*17380*/  FADD.FTZ R6, R12, R7 ;  /* 0x000000070c067221 */ /* 0x008fcc0000010000 */
[----:B------:R-:W2:Y:S01]  /*17390*/  MUFU.EX2 R202, R202 ;  /* 0x000000ca00ca7308 */ /* 0x000ea20000000800 */
[----:B------:R-:W-:-:S07]  /*173a0*/  FFMA.FTZ R198, R70, R74, -R25 ;  /* 0x0000004a46c67223 */ /* 0x000fce0000010819 */
[----:B------:R-:W3:Y:S01]  /*173b0*/  MUFU.EX2 R184, R184 ;  /* 0x000000b800b87308 */ /* 0x000ee20000000800 */
[----:B------:R-:W-:Y:S01]  /*173c0*/  FFMA.FTZ R68, R68, R74, -R75 ;  /* 0x0000004a44447223 */ /* 0x000fe2000001084b */
[----:B0-----:R-:W-:-:S06]  /*173d0*/  FADD.FTZ R7, R201, R8 ;  /* 0x00000008c9077221 */ /* 0x001fcc0000010000 */
[----:B------:R-:W0:Y:S01]  /*173e0*/  MUFU.EX2 R197, R197 ;  /* 0x000000c500c57308 */ /* 0x000e220000000800 */
[----:B-1----:R-:W-:Y:S01]  /*173f0*/  FADD.FTZ R6, R183, R6 ;  /* 0x00000006b7067221 */ /* 0x002fe20000010000 */
[----:B------:R-:W-:-:S06]  /*17400*/  FFMA.FTZ R177, R69, R74, -R75 ;  /* 0x0000004a45b17223 */ /* 0x000fcc000001084b */
[----:B------:R-:W1:Y:S01]  /*17410*/  MUFU.EX2 R10, R10 ;  /* 0x0000000a000a7308 */ /* 0x000e620000000800 */
[----:B------:R-:W-:Y:S01]  /*17420*/  FFMA.FTZ R204, R71, R74, -R25 ;  /* 0x0000004a47cc7223 */ /* 0x000fe20000010819 */
[----:B----4-:R-:W-:-:S06]  /*17430*/  FADD.FTZ R9, R196, R7 ;  /* 0x00000007c4097221 */ /* 0x010fcc0000010000 */
[----:B------:R-:W4:Y:S01]  /*17440*/  MUFU.EX2 R203, R203 ;  /* 0x000000cb00cb7308 */ /* 0x000f220000000800 */
[----:B------:R-:W-:-:S07]  /*17450*/  FADD.FTZ R7, R13, R6 ;  /* 0x000000060d077221 */ /* 0x000fce0000010000 */
[----:B------:R-:W4:Y:S01]  /*17460*/  MUFU.EX2 R182, R182 ;  /* 0x000000b600b67308 */ /* 0x000f220000000800 */
[----:B--2---:R-:W-:Y:S01]  /*17470*/  FADD.FTZ R6, R202, R9 ;  /* 0x00000009ca067221 */ /* 0x004fe20000010000 */
[----:B---3--:R-:W-:-:S06]  /*17480*/  FADD.FTZ R7, R184, R7 ;  /* 0x00000007b8077221 */ /* 0x008fcc0000010000 */
[----:B------:R-:W-:Y:S08]  /*17490*/  MUFU.EX2 R11, R68 ;  /* 0x00000044000b7308 */ /* 0x000ff00000000800 */
[----:B------:R-:W2:Y:S01]  /*174a0*/  MUFU.EX2 R198, R198 ;  /* 0x000000c600c67308 */ /* 0x000ea20000000800 */
[----:B0-----:R-:W-:Y:S01]  /*174b0*/  FADD.FTZ R6, R197, R6 ;  /* 0x00000006c5067221 */ /* 0x001fe20000010000 */
[----:B-1----:R-:W-:-:S06]  /*174c0*/  FADD.FTZ R7, R10, R7 ;  /* 0x000000070a077221 */ /* 0x002fcc0000010000 */
[----:B------:R-:W0:Y:S08]  /*174d0*/  MUFU.EX2 R177, R177 ;  /* 0x000000b100b17308 */ /* 0x000e300000000800 */
[----:B------:R-:W1:Y:S01]  /*174e0*/  MUFU.EX2 R204, R204 ;  /* 0x000000cc00cc7308 */ /* 0x000e620000000800 */
[----:B----4-:R-:W-:Y:S01]  /*174f0*/  FADD.FTZ R9, R203, R6 ;  /* 0x00000006cb097221 */ /* 0x010fe20000010000 */
[----:B------:R-:W-:-:S03]  /*17500*/  FADD.FTZ R6, R182, R7 ;  /* 0x00000007b6067221 */ /* 0x000fc60000010000 */
[----:B--2---:R-:W-:Y:S01]  /*17510*/  FADD.FTZ R9, R198, R9 ;  /* 0x00000009c6097221 */ /* 0x004fe20000010000 */
[----:B------:R-:W-:-:S04]  /*17520*/  FADD.FTZ R6, R11, R6 ;  /* 0x000000060b067221 */ /* 0x000fc80000010000 */
[----:B0-----:R-:W-:Y:S01]  /*17530*/  FADD.FTZ R8, R177, R6 ;  /* 0x00000006b1087221 */ /* 0x001fe20000010000 */
[----:B------:R-:W-:Y:S01]  /*17540*/  STL [R1+0x434], R24 ;  /* 0x0004341801007387 */ /* 0x000fe20000100800 */
[----:B-1----:R-:W-:-:S05]  /*17550*/  FADD.FTZ R9, R204, R9 ;  /* 0x00000009cc097221 */ /* 0x002fca0000010000 */
        /* <DEDUP_REMOVED lines=12> */
[----:B------:R-:W3:Y:S04]  /*17620*/  LD.E R149, desc[UR42][R18.64+0x414] ;  /* 0x0004142a12957980 */ /* 0x000ee8000c101900 */
[----:B0-----:R-:W4:Y:S04]  /*17630*/  LD.E R9, desc[UR42][R18.64+0x230] ;  /* 0x0002302a12097980 */ /* 0x001f28000c101900 */
        /* <DEDUP_REMOVED lines=60> */
[----:B------:R-:W-:Y:S01]  /*17a00*/  ULOP3.LUT UR6, UR4, 0x8, URZ, 0xfc, !UPT ;  /* 0x0000000804067892 */ /* 0x000fe2000f8efc3f */
[----:B------:R-:W-:-:S05]  /*17a10*/  IMAD.U32 R179, RZ, RZ, UR5 ;  /* 0x00000005ffb37e24 */ /* 0x000fca000f8e00ff */
[----:B------:R-:W-:Y:S02]  /*17a20*/  IMAD.U32 R178, RZ, RZ, UR6 ;  /* 0x00000006ffb27e24 */ /* 0x000fe4000f8e00ff */
[C---:B---3--:R-:W-:Y:S01]  /*17a30*/  FMUL.FTZ R149, R72.reuse, R149 ;  /* 0x0000009548957220 */ /* 0x048fe20000410000 */
[C---:B----4-:R-:W-:Y:S01]  /*17a40*/  FMUL.FTZ R9, R72.reuse, R9 ;  /* 0x0000000948097220 */ /* 0x050fe20000410000 */
        /* <DEDUP_REMOVED lines=122> */
[----:B0-----:R-:W3:Y:S01]  /*181f0*/  LD.E R9, desc[UR42][R178.64] ;  /* 0x0000002ab2097980 */ /* 0x001ee2000c101900 */
[----:B------:R-:W-:Y:S01]  /*18200*/  ULOP3.LUT UR4, UR4, 0xc, URZ, 0xfc, !UPT ;  /* 0x0000000c04047892 */ /* 0x000fe2000f8efc3f */
[----:B------:R-:W-:-:S05]  /*18210*/  IMAD.U32 R181, RZ, RZ, UR5 ;  /* 0x00000005ffb57e24 */ /* 0x000fca000f8e00ff */
[----:B------:R-:W-:Y:S02]  /*18220*/  IMAD.U32 R180, RZ, RZ, UR4 ;  /* 0x00000004ffb47e24 */ /* 0x000fe4000f8e00ff */
[----:B---3--:R-:W-:-:S05]  /*18230*/  FMUL.FTZ R9, R32, R9 ;  /* 0x0000000920097220 */ /* 0x008fca0000410000 */
[----:B------:R0:W-:Y:S04]  /*18240*/  ST.E desc[UR42][R178.64], R9 ;  /* 0x00000009b2007985 */ /* 0x0001e8000c10192a */
[----:B-1----:R-:W3:Y:S02]  /*18250*/  LD.E R25, desc[UR42][R180.64] ;  /* 0x0000002ab4197980 */ /* 0x002ee4000c101900 */
[----:B---3--:R-:W-:-:S05]  /*18260*/  FMUL.FTZ R25, R32, R25 ;  /* 0x0000001920197220 */ /* 0x008fca0000410000 */
[----:B------:R1:W-:Y:S04]  /*18270*/  ST.E desc[UR42][R180.64], R25 ;  /* 0x00000019b4007985 */ /* 0x0003e8000c10192a */
[----:B------:R-:W3:Y:S04]  /*18280*/  LD.E R149, desc[UR42][R18.64+0x41c] ;  /* 0x00041c2a12957980 */ /* 0x000ee8000c101900 */
[----:B--2---:R-:W2:Y:S04]  /*18290*/  LD.E R27, desc[UR42][R18.64+0x238] ;  /* 0x0002382a121b7980 */ /* 0x004ea8000c101900 */
[----:B------:R-:W4:Y:S04]  /*182a0*/  LD.E R31, desc[UR42][R18.64+0x23c] ;  /* 0x00023c2a121f7980 */ /* 0x000f28000c101900 */
[----:B------:R-:W4:Y:S04]  /*182b0*/  LD.E R33, desc[UR42][R18.64+0x248] ;  /* 0x0002482a12217980 */ /* 0x000f28000c101900 */
[----:B------:R-:W4:Y:S04]  /*182c0*/  LD.E R35, desc[UR42][R18.64+0x24c] ;  /* 0x00024c2a12237980 */ /* 0x000f28000c101900 */
[----:B------:R-:W4:Y:S04]  /*182d0*/  LD.E R37, desc[UR42][R18.64+0x258] ;  /* 0x0002582a12257980 */ /* 0x000f28000c101900 */
[----:B------:R-:W4:Y:S04]  /*182e0*/  LD.E R39, desc[UR42][R18.64+0x25c] ;  /* 0x00025c2a12277980 */ /* 0x000f28000c101900 */
[----:B0-----:R-:W4:Y:S04]  /*182f0*/  LD.E R9, desc[UR42][R18.64+0x268] ;  /* 0x0002682a12097980 */ /* 0x001f28000c101900 */
        /* <DEDUP_REMOVED lines=54> */
[C---:B---3--:R-:W-:Y:S01]  /*18660*/  FMUL.FTZ R149, R32.reuse, R149 ;  /* 0x0000009520957220 */ /* 0x048fe20000410000 */
[C---:B--2---:R-:W-:Y:S01]  /*18670*/  FMUL.FTZ R27, R32.reuse, R27 ;  /* 0x0000001b201b7220 */ /* 0x044fe20000410000 */
        /* <DEDUP_REMOVED lines=131> */
[----:B------:R-:W2:Y:S04]  /*18eb0*/  LD.E R37, desc[UR42][R180.64] ;  /* 0x0000002ab4257980 */ /* 0x000ea8000c101900 */
[----:B--2---:R2:W-:Y:S04]  /*18ec0*/  ST.E desc[UR42][R180.64], R37 ;  /* 0x00000025b4007985 */ /* 0x0045e8000c10192a */
[----:B------:R-:W4:Y:S04]  /*18ed0*/  LD.E R39, desc[UR42][R18.64+0x230] ;  /* 0x0002302a12277980 */ /* 0x000f28000c101900 */
[----:B------:R-:W4:Y:S04]  /*18ee0*/  LD.E R41, desc[UR42][R18.64+0x234] ;  /* 0x0002342a12297980 */ /* 0x000f28000c101900 */
[----:B------:R-:W4:Y:S04]  /*18ef0*/  LD.E R27, desc[UR42][R18.64+0x238] ;  /* 0x0002382a121b7980 */ /* 0x000f28000c101900 */
[----:B0-----:R-:W4:Y:S04]  /*18f00*/  LD.E R31, desc[UR42][R18.64+0x23c] ;  /* 0x00023c2a121f7980 */ /* 0x001f28000c101900 */
[----:B-1----:R-:W4:Y:S04]  /*18f10*/  LD.E R33, desc[UR42][R18.64+0x240] ;  /* 0x0002402a12217980 */ /* 0x002f28000c101900 */
[----:B------:R-:W4:Y:S04]  /*18f20*/  LD.E R43, desc[UR42][R18.64+0x244] ;  /* 0x0002442a122b7980 */ /* 0x000f28000c101900 */
[----:B---3--:R-:W3:Y:S04]  /*18f30*/  LD.E R35, desc[UR42][R18.64+0x248] ;  /* 0x0002482a12237980 */ /* 0x008ee8000c101900 */
[----:B------:R-:W3:Y:S04]  /*18f40*/  LD.E R45, desc[UR42][R18.64+0x24c] ;  /* 0x00024c2a122d7980 */ /* 0x000ee8000c101900 */
        /* <DEDUP_REMOVED lines=67> */
[----:B----4-:R0:W-:Y:S04]  /*19380*/  ST.E desc[UR42][R18.64+0x230], R39 ;  /* 0x0002302712007985 */ /* 0x0101e8000c10192a */
[----:B------:R1:W-:Y:S04]  /*19390*/  ST.E desc[UR42][R18.64+0x234], R41 ;  /* 0x0002342912007985 */ /* 0x0003e8000c10192a */
        /* <DEDUP_REMOVED lines=51> */
[----:B------:R-:W-:Y:S04]  /*196d0*/  ST.E desc[UR42][R18.64+0x240], R33 ;  /* 0x0002402112007985 */ /* 0x000fe8000c10192a */
[----:B------:R-:W-:Y:S04]  /*196e0*/  ST.E desc[UR42][R18.64+0x244], R43 ;  /* 0x0002442b12007985 */ /* 0x000fe8000c10192a */
[----:B---3--:R-:W-:Y:S04]  /*196f0*/  ST.E desc[UR42][R18.64+0x248], R35 ;  /* 0x0002482312007985 */ /* 0x008fe8000c10192a */
[----:B------:R-:W-:Y:S04]  /*19700*/  ST.E desc[UR42][R18.64+0x24c], R45 ;  /* 0x00024c2d12007985 */ /* 0x000fe8000c10192a */
[----:B--2---:R-:W-:Y:S04]  /*19710*/  ST.E desc[UR42][R18.64+0x250], R37 ;  /* 0x0002502512007985 */ /* 0x004fe8000c10192a */
        /* <DEDUP_REMOVED lines=115> */
[----:B0-----:R-:W4:Y:S01]  /*19e50*/  LDL R24, [R1+0x88] ;  /* 0x0000880001187983 */ /* 0x001f220000100800 */
[----:B------:R-:W-:Y:S01]  /*19e60*/  IMAD R8, R25, 0xc00, R8 ;  /* 0x00000c0019087824 */ /* 0x000fe200078e0208 */
[----:B------:R-:W-:-:S02]  /*19e70*/  F2FP.BF16.F32.PACK_AB R168, R168, R73 ;  /* 0x00000049a8a8723e */ /* 0x000fc400000010ff */
[----:B------:R-:W-:Y:S01]  /*19e80*/  F2FP.BF16.F32.PACK_AB R169, R169, R26 ;  /* 0x0000001aa9a9723e */ /* 0x000fe200000010ff */
[----:B-1----:R-:W4:Y:S01]  /*19e90*/  LD.E R30, desc[UR42][R18.64+0x238] ;  /* 0x0002382a121e7980 */ /* 0x002f22000c101900 */
[----:B------:R-:W-:Y:S02]  /*19ea0*/  F2FP.BF16.F32.PACK_AB R170, R29, R170 ;  /* 0x000000aa1daa723e */ /* 0x000fe400000010ff */
[----:B------:R-:W-:Y:S01]  /*19eb0*/  F2FP.BF16.F32.PACK_AB R171, R28, R171 ;  /* 0x000000ab1cab723e */ /* 0x000fe200000010ff */
[----:B------:R-:W4:Y:S04]  /*19ec0*/  LD.E R29, desc[UR42][R18.64+0x234] ;  /* 0x0002342a121d7980 */ /* 0x000f28000c101900 */
[----:B------:R-:W4:Y:S04]  /*19ed0*/  LD.E R28, desc[UR42][R18.64+0x230] ;  /* 0x0002302a121c7980 */ /* 0x000f28000c101900 */
[----:B------:R-:W4:Y:S04]  /*19ee0*/  LD.E R31, desc[UR42][R18.64+0x23c] ;  /* 0x00023c2a121f7980 */ /* 0x000f28000c101900 */
        /* <DEDUP_REMOVED lines=126> */
[----:B------:R-:W-:Y:S01]  /*1a6d0*/  R2UR UR7, R9 ;  /* 0x00000000090772ca */ /* 0x000fe200000e0000 */
[----:B------:R-:W-:Y:S01]  /*1a6e0*/  VOTEU.ANY UP0, P1 ;  /* 0x00000000003f7886 */ /* 0x000fe20000800100 */
[----:B--2---:R-:W-:-:S11]  /*1a6f0*/  WARPGROUP.ARRIVE ;  /* 0x00000000000079c5 */ /* 0x004fd60000000000 */
[----:B------:R-:W-:Y:S03]  /*1a700*/  HGMMA.64x256x16.F32.BF16 R24, R168, gdesc[UR4].tnspB, R24, UP0, gsb0 ;  /* 0x43e00004a8187df0 */ /* 0x000fe6000b801818 */
[----:B------:R-:W-:Y:S02]  /*1a710*/  WARPGROUP.DEPBAR.LE gsb0, 0x0 ;  /* 0x00008000000079c5 */ /* 0x000fe40000010000 */
[----:B------:R-:W-:Y:S02]  /*1a720*/  VIADD R168, R8, 0x80 ;  /* 0x0000008008a87836 */ /* 0x000fe40000000000 */
[----:B------:R-:W-:Y:S01]  /*1a730*/  IMAD.MOV.U32 R169, RZ, RZ, R9 ;  /* 0x000000ffffa97224 */ /* 0x000fe200078e0009 */
[----:B------:R-:W-:Y:S02]  /*1a740*/  ST.E desc[UR42][R18.64+0x220], R24 ;  /* 0x0002201812007985 */ /* 0x000fe4000c10192a */
[----:B------:R-:W-:-:S02]  /*1a750*/  R2UR UR6, R168 ;  /* 0x00000000a80672ca */ /* 0x000fc400000e0000 */
[----:B------:R-:W-:Y:S01]  /*1a760*/  R2UR UR7, R169 ;  /* 0x00000000a90772ca */ /* 0x000fe200000e0000 */
[----:B------:R-:W-:Y:S01]  /*1a770*/  ST.E desc[UR42][R6.64], R25 ;  /* 0x0000001906007985 */ /* 0x000fe2000c10192a */
[----:B------:R-:W-:Y:S02]  /*1a780*/  F2FP.BF16.F32.PACK_AB R168, R190, R21 ;  /* 0x00000015bea8723e */ /* 0x000fe400000010ff */
        /* <DEDUP_REMOVED lines=132> */
[----:B------:R-:W-:Y:S01]  /*1afd0*/  IMAD.MOV.U32 R21, RZ, RZ, R9 ;  /* 0x000000ffff157224 */ /* 0x000fe200078e0009 */
[----:B------:R-:W-:Y:S02]  /*1afe0*/  STL [R1+0x88], R0 ;  /* 0x0000880001007387 */ /* 0x000fe40000100800 */
[----:B------:R-:W-:Y:S02]  /*1aff0*/  R2UR UR6, R20 ;  /* 0x00000000140672ca */ /* 0x000fe400000e0000 */
[----:B------:R-:W-:Y:S01]  /*1b000*/  R2UR UR7, R21 ;  /* 0x00000000150772ca */ /* 0x000fe200000e0000 */
        /* <DEDUP_REMOVED lines=280> */
[----:B------:R-:W-:Y:S01]  /*1c190*/  VIADD R8, R8, 0x280 ;  /* 0x0000028008087836 */ /* 0x000fe20000000000 */
[----:B------:R-:W-:-:S02]  /*1c1a0*/  WARPGROUP.DEPBAR.LE gsb0, 0x0 ;  /* 0x00008000000079c5 */ /* 0x000fc40000010000 */
        /* <DEDUP_REMOVED lines=403> */
[----:B------:R-:W2:Y:S04]  /*1dae0*/  LD.E R9, desc[UR42][R18.64+0x220] ;  /* 0x0002202a12097980 */ /* 0x000ea8000c101900 */
[----:B--2---:R2:W-:Y:S04]  /*1daf0*/  ST.E desc[UR42][R18.64+0x220], R9 ;  /* 0x0002200912007985 */ /* 0x0045e8000c10192a */
[----:B------:R-:W3:Y:S04]  /*1db00*/  LD.E R11, desc[UR42][R6.64] ;  /* 0x0000002a060b7980 */ /* 0x000ee8000c101900 */
[----:B---3--:R3:W-:Y:S04]  /*1db10*/  ST.E desc[UR42][R6.64], R11 ;  /* 0x0000000b06007985 */ /* 0x0087e8000c10192a */
[----:B------:R-:W4:Y:S04]  /*1db20*/  LD.E R13, desc[UR42][R178.64] ;  /* 0x0000002ab20d7980 */ /* 0x000f28000c101900 */
[----:B----4-:R4:W-:Y:S04]  /*1db30*/  ST.E desc[UR42][R178.64], R13 ;  /* 0x0000000db2007985 */ /* 0x0109e8000c10192a */
[----:B------:R-:W2:Y:S04]  /*1db40*/  LD.E R15, desc[UR42][R180.64] ;  /* 0x0000002ab40f7980 */ /* 0x000ea8000c101900 */
[----:B--2---:R2:W-:Y:S04]  /*1db50*/  ST.E desc[UR42][R180.64], R15 ;  /* 0x0000000fb4007985 */ /* 0x0045e8000c10192a */
[----:B------:R-:W2:Y:S04]  /*1db60*/  LD.E R17, desc[UR42][R18.64+0x230] ;  /* 0x0002302a12117980 */ /* 0x000ea8000c101900 */
[----:B------:R-:W2:Y:S04]  /*1db70*/  LD.E R21, desc[UR42][R18.64+0x234] ;  /* 0x0002342a12157980 */ /* 0x000ea8000c101900 */
[----:B0-----:R-:W2:Y:S04]  /*1db80*/  LD.E R25, desc[UR42][R18.64+0x238] ;  /* 0x0002382a12197980 */ /* 0x001ea8000c101900 */
[----:B-1----:R-:W2:Y:S04]  /*1db90*/  LD.E R27, desc[UR42][R18.64+0x23c] ;  /* 0x00023c2a121b7980 */ /* 0x002ea8000c101900 */
[----:B------:R-:W2:Y:S04]  /*1dba0*/  LD.E R9, desc[UR42][R18.64+0x240] ;  /* 0x0002402a12097980 */ /* 0x000ea8000c101900 */
[----:B------:R-:W2:Y:S04]  /*1dbb0*/  LD.E R29, desc[UR42][R18.64+0x244] ;  /* 0x0002442a121d7980 */ /* 0x000ea8000c101900 */
[----:B---3--:R-:W3:Y:S04]  /*1dbc0*/  LD.E R7, desc[UR42][R18.64+0x248] ;  /* 0x0002482a12077980 */ /* 0x008ee8000c101900 */
[----:B------:R-:W3:Y:S04]  /*1dbd0*/  LD.E R11, desc[UR42][R18.64+0x24c] ;  /* 0x00024c2a120b7980 */ /* 0x000ee8000c101900 */
[----:B----4-:R-:W4:Y:S04]  /*1dbe0*/  LD.E R13, desc[UR42][R18.64+0x250] ;  /* 0x0002502a120d7980 */ /* 0x010f28000c101900 */
        /* <DEDUP_REMOVED lines=247> */
.L_x_12805:
[----:B------:R-:W-:Y:S05]  /*1eb60*/  BSYNC B0 ;  /* 0x0000000000007941 */ /* 0x000fea0003800000 */
.L_x_12804:
[----:B------:R-:W-:Y:S05]  /*1eb70*/  @P0 BRA `(.L_x_12806) ;  /* 0xffffff6400f00947 */ /* 0x000fea000383ffff */
[----:B01----:R-:W-:-:S07]  /*1eb80*/  IMAD.MOV.U32 R0, RZ, RZ, R4 ;  /* 0x000000ffff007224 */ /* 0x003fce00078e0004 */
.L_x_12789:
[----:B------:R-:W-:-:S13]  /*1eb90*/  ISETP.GE.AND P0, PT, R0, R165, PT ;  /* 0x000000a50000720c */ /* 0x000fda0003f06270 */
[----:B------:R-:W-:Y:S05]  /*1eba0*/  @!P0 BRA `(.L_x_12807) ;  /* 0x000000ac003c8947 */ /* 0x000fea0003800000 */
[----:B------:R0:W5:Y:S02]  /*1ebb0*/  LDL.64 R2, [R1+0x170] ;  /* 0x0001700001027983 */ /* 0x0001640000100a00 */
.L_x_12834:
        /* <DEDUP_REMOVED lines=21> */
.L_x_12809:
[----:B------:R-:W-:Y:S05]  /*1ed10*/  BSYNC B0 ;  /* 0x0000000000007941 */ /* 0x000fea0003800000 */
.L_x_12808:
        /* <DEDUP_REMOVED lines=13> */
.L_x_12811:
[----:B------:R-:W-:Y:S05]  /*1edf0*/  BSYNC B0 ;  /* 0x0000000000007941 */ /* 0x000fea0003800000 */
.L_x_12810:
        /* <DEDUP_REMOVED lines=8> */
.L_x_12813:
[----:B------:R-:W-:Y:S05]  /*1ee80*/  BSYNC B0 ;  /* 0x0000000000007941 */ /* 0x000fea0003800000 */
.L_x_12812:
[----:B-1---5:R-:W2:Y:S04]  /*1ee90*/  LD.E R7, desc[UR42][R2.64] ;  /* 0x0000002a02077980 */ /* 0x022ea8000c101900 */
[----:B------:R-:W2:Y:S01]  /*1eea0*/  LDL.64 R10, [R1+0xa0] ;  /* 0x0000a000010a7983 */ /* 0x000ea20000100a00 */
[----:B------:R-:W-:Y:S05]  /*1eeb0*/  WARPSYNC.ALL ;  /* 0x0000000000007948 */ /* 0x000fea0003800000 */
[----:B------:R-:W3:Y:S04]  /*1eec0*/  LDL.64 R4, [R1+0x98] ;  /* 0x0000980001047983 */ /* 0x000ee80000100a00 */
[----:B------:R-:W4:Y:S04]  /*1eed0*/  LDL.64 R8, [R1+0x98] ;  /* 0x0000980001087983 */ /* 0x000f280000100a00 */
        /* <DEDUP_REMOVED lines=8> */
[----:B------:R-:W-:Y:S01]  /*1ef60*/  VIADD R10, R6, 0x2 ;  /* 0x00000002060a7836 */ /* 0x000fe20000000000 */
[----:B------:R1:W-:Y:S01]  /*1ef70*/  STL [R1+0x80], RZ ;  /* 0x000080ff01007387 */ /* 0x0003e20000100800 */
[----:B---3--:R-:W-:Y:S02]  /*1ef80*/  R2UR UR4, R4 ;  /* 0x00000000040472ca */ /* 0x008fe400000e0000 */
[----:B------:R-:W-:-:S13]  /*1ef90*/  R2UR UR5, R5 ;  /* 0x00000000050572ca */ /* 0x000fda00000e0000 */
[----:B------:R-:W-:Y:S01]  /*1efa0*/  HGMMA.64x96x16.F32.BF16 R24, gdesc[UR4], RZ, !UPT, gsb0 ;  /* 0x01600000041879f0 */ /* 0x000fe2000c0018ff */
[----:B----4-:R-:W-:Y:S02]  /*1efb0*/  VIADD R8, R8, 0x2 ;  /* 0x0000000208087836 */ /* 0x010fe40000000000 */
[----:B------:R-:W-:Y:S01]  /*1efc0*/  IMAD.MOV.U32 R4, RZ, RZ, 0x1 ;  /* 0x00000001ff047424 */ /* 0x000fe200078e00ff */
[----:B------:R-:W-:Y:S02]  /*1efd0*/  R2UR UR6, R10 ;  /* 0x000000000a0672ca */ /* 0x000fe400000e0000 */
[----:B------:R-:W-:Y:S02]  /*1efe0*/  R2UR UR7, R11 ;  /* 0x000000000b0772ca */ /* 0x000fe400000e0000 */
[----:B------:R-:W-:Y:S02]  /*1eff0*/  R2UR UR4, R8 ;  /* 0x00000000080472ca */ /* 0x000fe400000e0000 */
[----:B------:R-:W-:Y:S01]  /*1f000*/  R2UR UR5, R9 ;  /* 0x00000000090572ca */ /* 0x000fe200000e0000 */
[----:B------:R1:W-:Y:S04]  /*1f010*/  STL [R1+0x80], R4 ;  /* 0x0000800401007387 */ /* 0x0003e80000100800 */
[----:B------:R1:W-:Y:S04]  /*1f020*/  STL [R1+0x80], R4 ;  /* 0x0000800401007387 */ /* 0x0003e80000100800 */
[----:B------:R1:W-:Y:S04]  /*1f030*/  STL [R1+0x80], R4 ;  /* 0x0000800401007387 */ /* 0x0003e80000100800 */
[----:B------:R1:W-:Y:S01]  /*1f040*/  STL [R1+0x80], R4 ;  /* 0x0000800401007387 */ /* 0x0003e20000100800 */
[----:B------:R-:W-:-:S03]  /*1f050*/  WARPGROUP.DEPBAR.LE gsb0, 0x0 ;  /* 0x00008000000079c5 */ /* 0x000fc60000010000 */
[----:B------:R1:W5:Y:S04]  /*1f060*/  LD.E R5, desc[UR42][R2.64] ;  /* 0x0000002a02057980 */ /* 0x000368000c101900 */
[----:B------:R1:W5:Y:S01]  /*1f070*/  LD.E R7, desc[UR42][R2.64+0x4] ;  /* 0x0000042a02077980 */ /* 0x000362000c101900 */
[----:B------:R-:W-:-:S06]  /*1f080*/  WARPGROUP.ARRIVE ;  /* 0x00000000000079c5 */ /* 0x000fcc0000000000 */
        /* <DEDUP_REMOVED lines=12> */
[----:B--2---:R-:W-:Y:S02]  /*1f150*/  VIADD R14, R14, 0x6 ;  /* 0x000000060e0e7836 */ /* 0x004fe40000000000 */
[----:B------:R-:W-:Y:S01]  /*1f160*/  IMAD.MOV.U32 R9, RZ, RZ, R11 ;  /* 0x000000ffff097224 */ /* 0x000fe200078e000b */
[----:B------:R-:W-:Y:S02]  /*1f170*/  R2UR UR6, R8 ;  /* 0x00000000080672ca */ /* 0x000fe400000e0000 */
[----:B------:R-:W-:Y:S02]  /*1f180*/  R2UR UR4, R14 ;  /* 0x000000000e0472ca */ /* 0x000fe400000e0000 */
[----:B------:R-:W-:Y:S02]  /*1f190*/  R2UR UR7, R9 ;  /* 0x00000000090772ca */ /* 0x000fe400000e0000 */
[----:B------:R-:W-:-:S02]  /*1f1a0*/  R2UR UR5, R15 ;  /* 0x000000000f0572ca */ /* 0x000fc400000e0000 */
[----:B------:R-:W-:Y:S01]  /*1f1b0*/  LOP3.LUT R16, R16, 0x1, RZ, 0xfc, !PT ;  /* 0x0000000110107812 */ /* 0x000fe200078efcff */
[----:B------:R-:W-:Y:S02]  /*1f1c0*/  WARPGROUP.DEPBAR.LE gsb0, 0x0 ;  /* 0x00008000000079c5 */ /* 0x000fe40000010000 */
[----:B------:R-:W-:-:S08]  /*1f1d0*/  WARPGROUP.ARRIVE ;  /* 0x00000000000079c5 */ /* 0x000fd00000000000 */
[----:B------:R-:W-:Y:S01]  /*1f1e0*/  HGMMA.64x96x16.F32.BF16 R24, gdesc[UR4], R24, gsb0 ;  /* 0x01600000041879f0 */ /* 0x000fe20008001818 */
[----:B------:R-:W-:Y:S01]  /*1f1f0*/  ISETP.NE.AND P1, PT, R16, 0x3, PT ;  /* 0x000000031000780c */ /* 0x000fe20003f25270 */
[----:B------:R-:W-:Y:S01]  /*1f200*/  BSSY B0, `(.L_x_12815) ;  /* 0x0000004000007945 */ /* 0x000fe20003800000 */
[----:B------:R-:W-:-:S11]  /*1f210*/  WARPGROUP.DEPBAR.LE gsb0, 0x0 ;  /* 0x00008000000079c5 */ /* 0x000fd60000010000 */
[----:B-1----:R-:W-:Y:S05]  /*1f220*/  @!P1 BRA `(.L_x_12816) ;  /* 0x0000000000049947 */ /* 0x002fea0003800000 */
[----:B------:R-:W-:Y:S01]  /*1f230*/  BPT.TRAP 0x1 ;  /* 0x000000040000795c */ /* 0x000fe20000300000 */
.L_x_12816:
[----:B------:R-:W-:Y:S05]  /*1f240*/  BSYNC B0 ;  /* 0x0000000000007941 */ /* 0x000fea0003800000 */
.L_x_12815:
        /* <DEDUP_REMOVED lines=10> */
.L_x_12818:
[----:B------:R-:W-:Y:S05]  /*1f2f0*/  BSYNC B0 ;  /* 0x0000000000007941 */ /* 0x000fea0003800000 */
.L_x_12817:
[----:B------:R-:W-:Y:S04]  /*1f300*/  BSSY B0, `(.L_x_12819) ;  /* 0x0000006000007945 */ /* 0x000fe80003800000 */
[----:B--2---:R-:W-:Y:S05]  /*1f310*/  @P0 BRA `(.L_x_12820) ;  /* 0x0000000000100947 */ /* 0x004fea0003800000 */
[----:B-----5:R-:W-:Y:S01]  /*1f320*/  IMAD R6, R6, 0x8, R8 ;  /* 0x0000000806067824 */ /* 0x020fe200078e0208 */
[----:B------:R-:W-:-:S04]  /*1f330*/  SHF.L.U32 R7, R7, 0x1f, RZ ;  /* 0x0000001f07077819 */ /* 0x000fc800000006ff */
[----:B------:R-:W2:Y:S02]  /*1f340*/  SYNCS.PHASECHK.TRANS64.TRYWAIT P0, [R6+URZ], R7 ;  /* 0x00000007060075a7 */ /* 0x000ea4000800017f */
[----:B--2---:R-:W-:Y:S05]  /*1f350*/  @!P0 BRA `(.L_x_12821) ;  /* 0x0000018000808947 */ /* 0x004fea0003800000 */
.L_x_12820:
[----:B------:R-:W-:Y:S05]  /*1f360*/  BSYNC B0 ;  /* 0x0000000000007941 */ /* 0x000fea0003800000 */
.L_x_12819:
[----:B------:R-:W3:Y:S04]  /*1f370*/  LD.E R17, desc[UR42][R2.64] ;  /* 0x0000002a02117980 */ /* 0x000ee8000c101900 */
[----:B--2--5:R-:W3:Y:S04]  /*1f380*/  LDL.64 R6, [R1+0x118] ;  /* 0x0001180001067983 */ /* 0x024ee80000100a00 */
[----:B-1----:R-:W2:Y:S04]  /*1f390*/  LDL R5, [R1+0x90] ;  /* 0x0000900001057983 */ /* 0x002ea80000100800 */
[----:B------:R-:W4:Y:S04]  /*1f3a0*/  LDL.64 R8, [R1+0x110] ;  /* 0x0001100001087983 */ /* 0x000f280000100a00 */
[----:B------:R-:W4:Y:S04]  /*1f3b0*/  LDL.64 R10, [R1+0x110] ;  /* 0x00011000010a7983 */ /* 0x000f280000100a00 */
[----:B------:R-:W4:Y:S04]  /*1f3c0*/  LDL.64 R12, [R1+0x110] ;  /* 0x00011000010c7983 */ /* 0x000f280000100a00 */
[----:B------:R-:W4:Y:S01]  /*1f3d0*/  LDL.64 R14, [R1+0x110] ;  /* 0x00011000010e7983 */ /* 0x000f220000100a00 */
[----:B------:R-:W-:Y:S05]  /*1f3e0*/  WARPSYNC.ALL ;  /* 0x0000000000007948 */ /* 0x000fea0003800000 */
[----:B------:R-:W-:Y:S01]  /*1f3f0*/  WARPGROUP.ARRIVE ;  /* 0x00000000000079c5 */ /* 0x000fe20000000000 */
[----:B---3--:R-:W-:Y:S01]  /*1f400*/  IMAD R6, R17, 0xc00, R6 ;  /* 0x00000c0011067824 */ /* 0x008fe200078e0206 */
[----:B------:R-:W-:Y:S01]  /*1f410*/  R2UR UR7, R7 ;  /* 0x00000000070772ca */ /* 0x000fe200000e0000 */
[----:B------:R-:W3:Y:S01]  /*1f420*/  LDL.64 R16, [R1+0x110] ;  /* 0x0001100001107983 */ /* 0x000ee20000100a00 */
[----:B--2---:R-:W-:-:S02]  /*1f430*/  ISETP.NE.U32.AND P0, PT, R5, RZ, PT ;  /* 0x000000ff0500720c */ /* 0x004fc40003f05070 */
        /* <DEDUP_REMOVED lines=143> */
[----:B----4-:R-:W-:-:S02]  /*1fd30*/  VIADD R12, R12, 0xc04 ;  /* 0x00000c040c0c7836 */ /* 0x010fc40000000000 */
        /* <DEDUP_REMOVED lines=49> */
[----:B------:R-:W4:Y:S04]  /*20050*/  LDL.64 R74, [R1+0x160] ;  /* 0x00016000014a7983 */ /* 0x000f280000100a00 */
[----:B--2---:R-:W2:Y:S04]  /*20060*/  LDL R5, [R1+0x13c] ;  /* 0x00013c0001057983 */ /* 0x004ea80000100800 */
[----:B------:R-:W4:Y:S04]  /*20070*/  LDL R76, [R1+0x168] ;  /* 0x00016800014c7983 */ /* 0x000f280000100800 */
[----:B------:R-:W4:Y:S04]  /*20080*/  LDL.128 R12, [R1+0x150] ;  /* 0x00015000010c7983 */ /* 0x000f280000100c00 */
[----:B------:R-:W4:Y:S01]  /*20090*/  LDL.128 R8, [R1+0x140] ;  /* 0x0001400001087983 */ /* 0x000f220000100c00 */
        /* <DEDUP_REMOVED lines=30> */
[----:B------:R-:W-:Y:S02]  /*20280*/  @P1 SHF.R.U32.HI R6, RZ, R76, R75 ;  /* 0x0000004cff061219 */ /* 0x000fe4000001164b */
[----:B------:R-:W-:Y:S01]  /*20290*/  LOP3.LUT R5, R20, 0x7ffffffc, RZ, 0xc0, !PT ;  /* 0x7ffffffc14057812 */ /* 0x000fe200078ec0ff */
[----:B------:R-:W-:Y:S02]  /*202a0*/  IMAD.MOV.U32 R7, RZ, RZ, -0x60 ;  /* 0xffffffa0ff077424 */ /* 0x000fe400078e00ff */
[----:B------:R-:W2:Y:S02]  /*202b0*/  SHFL.IDX PT, R72, R6, RZ, 0x1c1f ;  /* 0x001c1fff06487589 */ /* 0x000ea400000e0000 */
[----:B------:R-:W-:Y:S02]  /*202c0*/  IMAD.IADD R5, R16, 0x1, -R5 ;  /* 0x0000000110057824 */ /* 0x000fe400078e0a05 */
[----:B------:R-:W-:Y:S01]  /*202d0*/  IMAD R16, R0, R7, 0x1 ;  /* 0x0000000100107424 */ /* 0x000fe200078e0207 */
[----:B------:R-:W-:-:S03]  /*202e0*/  ISETP.GE.AND P2, PT, R13, 0x1, PT ;  /* 0x000000010d00780c */ /* 0x000fc60003f46270 */
[----:B------:R-:W-:Y:S01]  /*202f0*/  IMAD R5, R5, -0x2, R16 ;  /* 0xfffffffe05057824 */ /* 0x000fe200078e0210 */
[----:B------:R-:W-:-:S04]  /*20300*/  LOP3.LUT R7, RZ, R10, RZ, 0x33, !PT ;  /* 0x0000000aff077212 */ /* 0x000fc800078e33ff */
[----:B------:R-:W-:Y:S01]  /*20310*/  IADD3 R16, -R8, R5, R9 ;  /* 0x0000000508107210 */ /* 0x000fe20007ffe109 */
[----:B------:R-:W-:-:S04]  /*20320*/  VIADD R86, R5, 0xffffffff ;  /* 0xffffffff05567836 */ /* 0x000fc80000000000 */
[C---:B------:R-:W-:Y:S02]  /*20330*/  IMAD.IADD R11, R16.reuse, 0x1, R11 ;  /* 0x00000001100b7824 */ /* 0x040fe400078e020b */
[----:B------:R-:W-:Y:S02]  /*20340*/  IMAD.IADD R17, R16, 0x1, R7 ;  /* 0x0000000110117824 */ /* 0x000fe400078e0207 */
[----:B------:R-:W-:Y:S02]  /*20350*/  IMAD R21, R0, -0x60, R12 ;  /* 0xffffffa000157824 */ /* 0x000fe400078e020c */
[--C-:B--2---:R-:W-:Y:S02]  /*20360*/  IMAD.IADD R10, R11, 0x1, R72.reuse ;  /* 0x000000010b0a7824 */ /* 0x104fe400078e0248 */
        /* <DEDUP_REMOVED lines=12> */
.L_x_12825:
[----:B------:R-:W-:-:S13]  /*20430*/  ISETP.NE.AND P1, PT, R13, 0x1, PT ;  /* 0x000000010d00780c */ /* 0x000fda0003f25270 */
[----:B------:R-:W-:-:S05]  /*20440*/  @P1 IMAD.HI.U32 R12, R7, R14, RZ ;  /* 0x0000000e070c1227 */ /* 0x000fca00078e00ff */
[----:B------:R-:W-:-:S07]  /*20450*/  @P1 SHF.R.U32.HI R7, RZ, R15, R12 ;  /* 0x0000000fff071219 */ /* 0x000fce000001160c */
.L_x_12826:
[----:B------:R-:W-:Y:S05]  /*20460*/  BSYNC B1 ;  /* 0x0000000000017941 */ /* 0x000fea0003800000 */
.L_x_12824:
[----:B------:R-:W-:-:S05]  /*20470*/  IMAD R12, R7, R13, R86 ;  /* 0x0000000d070c7224 */ /* 0x000fca00078e0256 */
[----:B------:R-:W-:Y:S02]  /*20480*/  VIMNMX R5, R5, R12, !PT ;  /* 0x0000000c05057248 */ /* 0x000fe40007fe0100 */
[----:B------:R-:W-:-:S07]  /*20490*/  VIADDMNMX R10, R12, R13, R10, PT ;  /* 0x0000000d0c0a7246 */ /* 0x000fce000380010a */
.L_x_12823:
[----:B------:R-:W-:Y:S05]  /*204a0*/  BSYNC B0 ;  /* 0x0000000000007941 */ /* 0x000fea0003800000 */
.L_x_12822:
[C---:B------:R-:W-:Y:S01]  /*204b0*/  ISETP.GE.AND P1, PT, R21.reuse, 0x9, PT ;  /* 0x000000091500780c */ /* 0x040fe20003f26270 */
[----:B------:R-:W1:Y:S01]  /*204c0*/  SHFL.IDX PT, R6, R6, 0x1, 0x1c1f ;  /* 0x003c1f0006067f89 */ /* 0x000e6200000e0000 */
        /* <DEDUP_REMOVED lines=13> */
[----:B-1----:R-:W-:Y:S01]  /*205a0*/  IMAD.IADD R7, R17, 0x1, R6 ;  /* 0x0000000111077824 */ /* 0x002fe200078e0206 */
        /* <DEDUP_REMOVED lines=115> */
.L_x_12830:
[----:B------:R-:W-:-:S13]  /*20ce0*/  ISETP.NE.AND P6, PT, R13, 0x1, PT ;  /* 0x000000010d00780c */ /* 0x000fda0003fc5270 */
[----:B------:R-:W-:-:S05]  /*20cf0*/  @P6 IMAD.HI.U32 R14, R8, R14, RZ ;  /* 0x0000000e080e6227 */ /* 0x000fca00078e00ff */
[----:B------:R-:W-:-:S07]  /*20d00*/  @P6 SHF.R.U32.HI R8, RZ, R15, R14 ;  /* 0x0000000fff086219 */ /* 0x000fce000001160e */
.L_x_12831:
[----:B------:R-:W-:Y:S05]  /*20d10*/  BSYNC B1 ;  /* 0x0000000000017941 */ /* 0x000fea0003800000 */
.L_x_12829:
[----:B------:R-:W-:-:S05]  /*20d20*/  IMAD R8, R8, R13, R86 ;  /* 0x0000000d08087224 */ /* 0x000fca00078e0256 */
[----:B------:R-:W-:Y:S02]  /*20d30*/  VIADDMNMX R10, R8, R13, R10, PT ;  /* 0x0000000d080a7246 */ /* 0x000fe4000380010a */
[----:B------:R-:W-:-:S07]  /*20d40*/  VIMNMX R7, R7, R8, !PT ;  /* 0x0000000807077248 */ /* 0x000fce0007fe0100 */
.L_x_12828:
[----:B------:R-:W-:Y:S05]  /*20d50*/  BSYNC B0 ;  /* 0x0000000000007941 */ /* 0x000fea0003800000 */
.L_x_12827:
        /* <DEDUP_REMOVED lines=77> */
[----:B------:R-:W-:Y:S02]  /*21230*/  FMNMX.FTZ R6, R26, R15, !PT ;  /* 0x0000000f1a067209 */ /* 0x000fe40007810000 */
[----:B------:R-:W-:Y:S02]  /*21240*/  FMNMX.FTZ R5, R168, R5, !PT ;  /* 0x00000005a8057209 */ /* 0x000fe40007810000 */
[----:B------:R-:W-:-:S02]  /*21250*/  ISETP.LT.OR P5, PT, R10, 0x49, P5 ;  /* 0x000000490a00780c */ /* 0x000fc40002fa1670 */
[----:B------:R-:W-:Y:S02]  /*21260*/  FMNMX.FTZ R5, R170, R5, !PT ;  /* 0x00000005aa057209 */ /* 0x000fe40007810000 */
[----:B------:R-:W-:Y:S02]  /*21270*/  FSEL R62, R62, -INF , !P5 ;  /* 0xff8000003e3e7808 */ /* 0x000fe40006800000 */
[----:B------:R-:W-:Y:S02]  /*21280*/  FMNMX.FTZ R5, R212, R5, !PT ;  /* 0x00000005d4057209 */ /* 0x000fe40007810000 */
[----:B------:R-:W-:Y:S02]  /*21290*/  ISETP.GT.AND P2, PT, R7, 0x50, !P2 ;  /* 0x000000500700780c */ /* 0x000fe40005744270 */
[----:B------:R-:W-:Y:S02]  /*212a0*/  FMNMX.FTZ R5, R84, R5, !PT ;  /* 0x0000000554057209 */ /* 0x000fe40007810000 */
[----:B------:R-:W-:-:S02]  /*212b0*/  ISETP.LT.OR P1, PT, R10, 0x4a, P1 ;  /* 0x0000004a0a00780c */ /* 0x000fc40000f21670 */
        /* <DEDUP_REMOVED lines=40> */
[----:B------:R-:W-:Y:S01]  /*21540*/  ISETP.LT.OR P2, PT, R10, 0x51, P2 ;  /* 0x000000510a00780c */ /* 0x000fe20001741670 */
[----:B------:R-:W1:Y:S01]  /*21550*/  SHFL.BFLY PT, R12, R11, 0x1, 0x1f ;  /* 0x0c201f000b0c7f89 */ /* 0x000e6200000e0000 */
        /* <DEDUP_REMOVED lines=17> */
[----:B------:R-:W2:Y:S04]  /*21670*/  LDL.64 R6, [R1+0x440] ;  /* 0x0004400001067983 */ /* 0x000ea80000100a00 */
[----:B------:R-:W-:Y:S04]  /*21680*/  STL.64 [R1+0x430], R8 ;  /* 0x0004300801007387 */ /* 0x000fe80000100a00 */
[----:B------:R-:W4:Y:S04]  /*21690*/  LDL R11, [R1+0x434] ;  /* 0x00043400010b7983 */ /* 0x000f280000100800 */
[----:B------:R-:W-:Y:S04]  /*216a0*/  STL [R1+0x430], R10 ;  /* 0x0004300a01007387 */ /* 0x000fe80000100800 */
[----:B------:R-:W3:Y:S04]  /*216b0*/  LDL R12, [R1+0x430] ;  /* 0x00043000010c7983 */ /* 0x000ee80000100800 */
[----:B----4-:R-:W1:Y:S02]  /*216c0*/  SHFL.BFLY PT, R8, R11, 0x2, 0x1f ;  /* 0x0c401f000b087f89 */ /* 0x010e6400000e0000 */
[----:B-1----:R-:W-:-:S05]  /*216d0*/  FMNMX.FTZ R8, R8, R11, !PT ;  /* 0x0000000b08087209 */ /* 0x002fca0007810000 */
[----:B------:R-:W1:Y:S01]  /*216e0*/  SHFL.BFLY PT, R9, R8, 0x1, 0x1f ;  /* 0x0c201f0008097f89 */ /* 0x000e6200000e0000 */
[----:B---3--:R-:W-:Y:S01]  /*216f0*/  FMUL.FTZ R5, R44, R12 ;  /* 0x0000000c2c057220 */ /* 0x008fe20000410000 */
[----:B------:R-:W-:-:S04]  /*21700*/  FSETP.NEU.FTZ.AND P1, PT, R12, -INF , PT ;  /* 0xff8000000c00780b */ /* 0x000fc80003f3d000 */
[----:B------:R-:W-:Y:S02]  /*21710*/  FSEL R5, R5, RZ, P1 ;  /* 0x000000ff05057208 */ /* 0x000fe40000800000 */
[----:B------:R-:W-:-:S03]  /*21720*/  FSEL R11, R12, RZ, P1 ;  /* 0x000000ff0c0b7208 */ /* 0x000fc60000800000 */
        /* <DEDUP_REMOVED lines=10> */
[----:B-1----:R-:W-:Y:S01]  /*217d0*/  FMNMX.FTZ R8, R8, R9, !PT ;  /* 0x0000000908087209 */ /* 0x002fe20007810000 */
        /* <DEDUP_REMOVED lines=14> */
[C---:B------:R-:W-:Y:S01]  /*218c0*/  FSETP.NEU.FTZ.AND P1, PT, R8.reuse, -INF , PT ;  /* 0xff8000000800780b */ /* 0x040fe20003f3d000 */
[----:B------:R-:W-:-:S03]  /*218d0*/  FMUL.FTZ R5, R8, R44 ;  /* 0x0000002c08057220 */ /* 0x000fc60000410000 */
[----:B------:R-:W-:Y:S02]  /*218e0*/  FSEL R10, R8, RZ, P1 ;  /* 0x000000ff080a7208 */ /* 0x000fe40000800000 */
[----:B------:R-:W-:Y:S01]  /*218f0*/  FSEL R9, R5, RZ, P1 ;  /* 0x000000ff05097208 */ /* 0x000fe20000800000 */
[----:B------:R-:W-:Y:S02]  /*21900*/  FADD.FTZ R11, R14, -R11 ;  /* 0x8000000b0e0b7221 */ /* 0x000fe40000010000 */
[----:B------:R-:W-:Y:S02]  /*21910*/  FADD.FTZ R15, R15, -R10 ;  /* 0x8000000a0f0f7221 */ /* 0x000fe40000010000 */
[-CC-:B------:R-:W-:Y:S01]  /*21920*/  FFMA.FTZ R169, R26, R44.reuse, -R9.reuse ;  /* 0x0000002c1aa97223 */ /* 0x180fe20000010809 */
[-C--:B------:R-:W-:Y:S01]  /*21930*/  FMUL.FTZ R11, R11, R44.reuse ;  /* 0x0000002c0b0b7220 */ /* 0x080fe20000410000 */
[----:B------:R-:W-:Y:S01]  /*21940*/  FMUL.FTZ R15, R44, R15 ;  /* 0x0000000f2c0f7220 */ /* 0x000fe20000410000 */
[-CC-:B------:R-:W-:Y:S01]  /*21950*/  FFMA.FTZ R13, R27, R44.reuse, -R9.reuse ;  /* 0x0000002c1b0d7223 */ /* 0x180fe20000010809 */
[----:B------:R-:W-:Y:S01]  /*21960*/  MUFU.EX2 R25, R25 ;  /* 0x0000001900197308 */ /* 0x000fe20000000800 */
[----:B------:R-:W-:-:S07]  /*21970*/  FFMA.FTZ R171, R30, R44, -R9 ;  /* 0x0000002c1eab7223 */ /* 0x000fce0000010809 */
[----:B------:R-:W2:Y:S01]  /*21980*/  MUFU.EX2 R28, R11 ;  /* 0x0000000b001c7308 */ /* 0x000ea20000000800 */
[----:B------:R-:W-:-:S07]  /*21990*/  FFMA.FTZ R12, R31, R44, -R9 ;  /* 0x0000002c1f0c7223 */ /* 0x000fce0000010809 */
[----:B------:R-:W-:Y:S08]  /*219a0*/  MUFU.EX2 R169, R169 ;  /* 0x000000a900a97308 */ /* 0x000ff00000000800 */
[----:B------:R-:W1:Y:S01]  /*219b0*/  MUFU.EX2 R26, R15 ;  /* 0x0000000f001a7308 */ /* 0x000e620000000800 */
[----:B------:R-:W-:-:S07]  /*219c0*/  FFMA.FTZ R206, R34, R44, -R9 ;  /* 0x0000002c22ce7223 */ /* 0x000fce0000010809 */
[----:B------:R-:W3:Y:S08]  /*219d0*/  MUFU.EX2 R168, R168 ;  /* 0x000000a800a87308 */ /* 0x000ef00000000800 */
[----:B------:R-:W4:Y:S01]  /*219e0*/  MUFU.EX2 R13, R13 ;  /* 0x0000000d000d7308 */ /* 0x000f220000000800 */
[----:B------:R-:W-:-:S07]  /*219f0*/  FFMA.FTZ R207, R35, R44, -R9 ;  /* 0x0000002c23cf7223 */ /* 0x000fce0000010809 */
[----:B------:R-:W5:Y:S08]  /*21a00*/  MUFU.EX2 R170, R170 ;  /* 0x000000aa00aa7308 */ /* 0x000f700000000800 */
[----:B------:R-:W0:Y:S01]  /*21a10*/  MUFU.EX2 R171, R171 ;  /* 0x000000ab00ab7308 */ /* 0x000e220000000800 */
[----:B--2---:R-:W-:Y:S01]  /*21a20*/  FFMA.FTZ R5, R28, R6, R25 ;  /* 0x000000061c057223 */ /* 0x004fe20000010019 */
[----:B-1----:R-:W-:-:S06]  /*21a30*/  FFMA.FTZ R6, R7, R26, R169 ;  /* 0x0000001a07067223 */ /* 0x002fcc00000100a9 */
        /* <DEDUP_REMOVED lines=8> */
[----:B-----5:R-:W-:Y:S01]  /*21ac0*/  FADD.FTZ R5, R170, R5 ;  /* 0x00000005aa057221 */ /* 0x020fe20000010000 */
        /* <DEDUP_REMOVED lines=81> */
[----:B------:R-:W1:Y:S08]  /*21fe0*/  MUFU.EX2 R177, R177 ;  /* 0x000000b100b17308 */ /* 0x000e700000000800 */
        /* <DEDUP_REMOVED lines=10> */
[----:B--2---:R-:W-:-:S03]  /*22090*/  FADD.FTZ R10, R16, R7 ;  /* 0x00000007100a7221 */ /* 0x004fc60000010000 */
[----:B---3--:R-:W-:Y:S01]  /*220a0*/  FADD.FTZ R7, R17, R6 ;  /* 0x0000000611077221 */ /* 0x008fe20000010000 */
[----:B----4-:R-:W-:-:S03]  /*220b0*/  FADD.FTZ R11, R5, R10 ;  /* 0x0000000a050b7221 */ /* 0x010fc60000010000 */
[----:B0-----:R-:W-:Y:S01]  /*220c0*/  FADD.FTZ R10, R20, R7 ;  /* 0x00000007140a7221 */ /* 0x001fe20000010000 */
[----:B------:R-:W-:Y:S01]  /*220d0*/  STL [R1+0x434], R8 ;  /* 0x0004340801007387 */ /* 0x000fe20000100800 */
[----:B-----5:R-:W-:-:S05]  /*220e0*/  FADD.FTZ R11, R14, R11 ;  /* 0x0000000b0e0b7221 */ /* 0x020fca0000010000 */
[----:B------:R-:W-:Y:S04]  /*220f0*/  STL.64 [R1+0x440], R10 ;  /* 0x0004400a01007387 */ /* 0x000fe80000100a00 */
        /* <DEDUP_REMOVED lines=11> */
[----:B0-----:R-:W2:Y:S04]  /*221b0*/  LD.E R9, desc[UR42][R18.64+0x260] ;  /* 0x0002602a12097980 */ /* 0x001ea8000c101900 */
        /* <DEDUP_REMOVED lines=61> */
[----:B------:R-:W-:-:S06]  /*22590*/  ULOP3.LUT UR5, UR4, 0x8, URZ, 0xfc, !UPT ;  /* 0x0000000804057892 */ /* 0x000fcc000f8efc3f */
[----:B------:R-:W-:Y:S02]  /*225a0*/  IMAD.U32 R8, RZ, RZ, UR5 ;  /* 0x00000005ff087e24 */ /* 0x000fe4000f8e00ff */
[C---:B--2---:R-:W-:Y:S01]  /*225b0*/  FMUL.FTZ R9, R28.reuse, R9 ;  /* 0x000000091c097220 */ /* 0x044fe20000410000 */
[----:B---3--:R-:W-:-:S04]  /*225c0*/  FMUL.FTZ R145, R28, R145 ;  /* 0x000000911c917220 */ /* 0x008fc80000410000 */
[----:B------:R0:W-:Y:S01]  /*225d0*/  ST.E desc[UR42][R18.64+0x260], R9 ;  /* 0x0002600912007985 */ /* 0x0001e2000c10192a */
[C---:B----4-:R-:W-:Y:S01]  /*225e0*/  FMUL.FTZ R11, R28.reuse, R11 ;  /* 0x0000000b1c0b7220 */ /* 0x050fe20000410000 */
[C---:B-----5:R-:W-:Y:S01]  /*225f0*/  FMUL.FTZ R29, R28.reuse, R29 ;  /* 0x0000001d1c1d7220 */ /* 0x060fe20000410000 */
[C---:B------:R-:W-:Y:S01]  /*22600*/  FMUL.FTZ R31, R28.reuse, R31 ;  /* 0x0000001f1c1f7220 */ /* 0x040fe20000410000 */
[----:B0-----:R-:W-:Y:S02]  /*22610*/  IMAD.U32 R9, RZ, RZ, UR7 ;  /* 0x00000007ff097e24 */ /* 0x001fe4000f8e00ff */
        /* <DEDUP_REMOVED lines=118> */
[----:B0-----:R-:W1:Y:S01]  /*22d80*/  LD.E R11, desc[UR42][R8.64] ;  /* 0x0000002a080b7980 */ /* 0x001e62000c101900 */
[----:B------:R-:W-:-:S06]  /*22d90*/  ULOP3.LUT UR6, UR4, 0xc, URZ, 0xfc, !UPT ;  /* 0x0000000c04067892 */ /* 0x000fcc000f8efc3f */
[----:B------:R-:W-:Y:S02]  /*22da0*/  IMAD.U32 R10, RZ, RZ, UR6 ;  /* 0x00000006ff0a7e24 */ /* 0x000fe4000f8e00ff */
[----:B-1----:R-:W-:Y:S01]  /*22db0*/  FMUL.FTZ R27, R26, R11 ;  /* 0x0000000b1a1b7220 */ /* 0x002fe20000410000 */
[----:B------:R-:W-:-:S04]  /*22dc0*/  IMAD.U32 R11, RZ, RZ, UR7 ;  /* 0x00000007ff0b7e24 */ /* 0x000fc8000f8e00ff */
[----:B------:R0:W-:Y:S04]  /*22dd0*/  ST.E desc[UR42][R8.64], R27 ;  /* 0x0000001b08007985 */ /* 0x0001e8000c10192a */
[----:B------:R-:W2:Y:S01]  /*22de0*/  LD.E R11, desc[UR42][R10.64] ;  /* 0x0000002a0a0b7980 */ /* 0x000ea2000c101900 */
[----:B------:R-:W-:Y:S02]  /*22df0*/  IMAD.U32 R28, RZ, RZ, UR6 ;  /* 0x00000006ff1c7e24 */ /* 0x000fe4000f8e00ff */
[----:B------:R-:W-:Y:S02]  /*22e00*/  IMAD.U32 R29, RZ, RZ, UR7 ;  /* 0x00000007ff1d7e24 */ /* 0x000fe4000f8e00ff */
        /* <DEDUP_REMOVED lines=8> */
[----:B0-----:R-:W5:Y:S04]  /*22e90*/  LD.E R27, desc[UR42][R18.64+0x25c] ;  /* 0x00025c2a121b7980 */ /* 0x001f68000c101900 */
        /* <DEDUP_REMOVED lines=180> */
[----:B0-----:R-:W5:Y:S04]  /*239e0*/  LD.E R33, desc[UR42][R18.64+0x220] ;  /* 0x0002202a12217980 */ /* 0x001f68000c101900 */
[----:B-1----:R-:W4:Y:S04]  /*239f0*/  LD.E R27, desc[UR42][R2.64] ;  /* 0x0000002a021b7980 */ /* 0x002f28000c101900 */
[----:B--2---:R-:W2:Y:S04]  /*23a00*/  LD.E.64 R10, desc[UR42][R18.64+0xa8] ;  /* 0x0000a82a120a7980 */ /* 0x004ea8000c101b00 */
[----:B-----5:R0:W-:Y:S04]  /*23a10*/  ST.E desc[UR42][R18.64+0x220], R33 ;  /* 0x0002202112007985 */ /* 0x0201e8000c10192a */
[----:B------:R-:W5:Y:S01]  /*23a20*/  LD.E R35, desc[UR42][R6.64] ;  /* 0x0000002a06237980 */ /* 0x000f62000c101900 */
[----:B---3--:R-:W-:-:S03]  /*23a30*/  IMAD.U32 R29, RZ, RZ, UR7 ;  /* 0x00000007ff1d7e24 */ /* 0x008fc6000f8e00ff */
[----:B-----5:R1:W-:Y:S04]  /*23a40*/  ST.E desc[UR42][R6.64], R35 ;  /* 0x0000002306007985 */ /* 0x0203e8000c10192a */
[----:B------:R-:W3:Y:S01]  /*23a50*/  LD.E R37, desc[UR42][R8.64] ;  /* 0x0000002a08257980 */ /* 0x000ee2000c101900 */
[----:B------:R-:W-:Y:S02]  /*23a60*/  IMAD.U32 R30, RZ, RZ, UR6 ;  /* 0x00000006ff1e7e24 */ /* 0x000fe4000f8e00ff */
[----:B----4-:R-:W-:Y:S01]  /*23a70*/  IMAD.U32 R31, RZ, RZ, UR7 ;  /* 0x00000007ff1f7e24 */ /* 0x010fe2000f8e00ff */
[----:B---3--:R3:W-:Y:S04]  /*23a80*/  ST.E desc[UR42][R8.64], R37 ;  /* 0x0000002508007985 */ /* 0x0087e8000c10192a */
[----:B------:R-:W4:Y:S04]  /*23a90*/  LD.E R29, desc[UR42][R28.64] ;  /* 0x0000002a1c1d7980 */ /* 0x000f28000c101900 */
[----:B----4-:R4:W-:Y:S04]  /*23aa0*/  ST.E desc[UR42][R30.64], R29 ;  /* 0x0000001d1e007985 */ /* 0x0109e8000c10192a */
[----:B------:R-:W5:Y:S04]  /*23ab0*/  LD.E R39, desc[UR42][R18.64+0x230] ;  /* 0x0002302a12277980 */ /* 0x000f68000c101900 */
[----:B0-----:R-:W2:Y:S04]  /*23ac0*/  LD.E R33, desc[UR42][R18.64+0x234] ;  /* 0x0002342a12217980 */ /* 0x001ea8000c101900 */
[----:B------:R-:W2:Y:S04]  /*23ad0*/  LD.E R41, desc[UR42][R18.64+0x238] ;  /* 0x0002382a12297980 */ /* 0x000ea8000c101900 */
[----:B------:R-:W2:Y:S04]  /*23ae0*/  LD.E R43, desc[UR42][R18.64+0x23c] ;  /* 0x00023c2a122b7980 */ /* 0x000ea8000c101900 */
[----:B-1----:R-:W2:Y:S04]  /*23af0*/  LD.E R35, desc[UR42][R18.64+0x240] ;  /* 0x0002402a12237980 */ /* 0x002ea8000c101900 */
[----:B------:R-:W2:Y:S04]  /*23b00*/  LD.E R45, desc[UR42][R18.64+0x244] ;  /* 0x0002442a122d7980 */ /* 0x000ea8000c101900 */
[----:B------:R-:W2:Y:S04]  /*23b10*/  LD.E R47, desc[UR42][R18.64+0x248] ;  /* 0x0002482a122f7980 */ /* 0x000ea8000c101900 */
[----:B---3--:R-:W3:Y:S04]  /*23b20*/  LD.E R37, desc[UR42][R18.64+0x24c] ;  /* 0x00024c2a12257980 */ /* 0x008ee8000c101900 */
[----:B------:R-:W3:Y:S04]  /*23b30*/  LD.E R49, desc[UR42][R18.64+0x250] ;  /* 0x0002502a12317980 */ /* 0x000ee8000c101900 */
[----:B------:R-:W3:Y:S04]  /*23b40*/  LD.E R51, desc[UR42][R18.64+0x254] ;  /* 0x0002542a12337980 */ /* 0x000ee8000c101900 */
        /* <DEDUP_REMOVED lines=114> */
[----:B-----5:R-:W-:Y:S04]  /*24270*/  ST.E desc[UR42][R18.64+0x230], R39 ;  /* 0x0002302712007985 */ /* 0x020fe8000c10192a */
[----:B--2---:R-:W-:Y:S04]  /*24280*/  ST.E desc[UR42][R18.64+0x234], R33 ;  /* 0x0002342112007985 */ /* 0x004fe8000c10192a */
[----:B------:R-:W-:Y:S04]  /*24290*/  ST.E desc[UR42][R18.64+0x238], R41 ;  /* 0x0002382912007985 */ /* 0x000fe8000c10192a */
[----:B------:R-:W-:Y:S04]  /*242a0*/  ST.E desc[UR42][R18.64+0x23c], R43 ;  /* 0x00023c2b12007985 */ /* 0x000fe8000c10192a */
[----:B------:R-:W-:Y:S04]  /*242b0*/  ST.E desc[UR42][R18.64+0x240], R35 ;  /* 0x0002402312007985 */ /* 0x000fe8000c10192a */
[----:B------:R-:W-:Y:S04]  /*242c0*/  ST.E desc[UR42][R18.64+0x244], R45 ;  /* 0x0002442d12007985 */ /* 0x000fe8000c10192a */
[----:B------:R-:W-:Y:S04]  /*242d0*/  ST.E desc[UR42][R18.64+0x248], R47 ;  /* 0x0002482f12007985 */ /* 0x000fe8000c10192a */
[----:B---3--:R-:W-:Y:S04]  /*242e0*/  ST.E desc[UR42][R18.64+0x24c], R37 ;  /* 0x00024c2512007985 */ /* 0x008fe8000c10192a */
        /* <DEDUP_REMOVED lines=117> */
[----:B------:R-:W-:-:S02]  /*24a40*/  IMAD R10, R27, 0xc00, R10 ;  /* 0x00000c001b0a7824 */ /* 0x000fc400078e020a */
[----:B------:R-:W-:Y:S01]  /*24a50*/  IMAD.U32 R27, RZ, RZ, UR7 ;  /* 0x00000007ff1b7e24 */ /* 0x000fe2000f8e00ff */
[----:B------:R-:W-:Y:S01]  /*24a60*/  F2FP.BF16.F32.PACK_AB R168, R168, R25 ;  /* 0x00000019a8a8723e */ /* 0x000fe200000010ff */
[----:B-1----:R-:W-:Y:S01]  /*24a70*/  IMAD.U32 R26, RZ, RZ, UR6 ;  /* 0x00000006ff1a7e24 */ /* 0x002fe2000f8e00ff */
[----:B--2---:R-:W2:Y:S04]  /*24a80*/  LD.E R28, desc[UR42][R18.64+0x230] ;  /* 0x0002302a121c7980 */ /* 0x004ea8000c101900 */
[----:B------:R-:W2:Y:S04]  /*24a90*/  LD.E R27, desc[UR42][R26.64] ;  /* 0x0000002a1a1b7980 */ /* 0x000ea8000c101900 */
        /* <DEDUP_REMOVED lines=130> */
[----:B------:R-:W-:Y:S02]  /*252c0*/  F2FP.BF16.F32.PACK_AB R169, R13, R169 ;  /* 0x000000a90da9723e */ /* 0x000fe400000010ff */
[----:B------:R-:W-:Y:S01]  /*252d0*/  F2FP.BF16.F32.PACK_AB R171, R12, R171 ;  /* 0x000000ab0cab723e */ /* 0x000fe200000010ff */
[----:B------:R-:W-:Y:S01]  /*252e0*/  VOTEU.ANY UP0, P1 ;  /* 0x00000000003f7886 */ /* 0x000fe20000800100 */
[----:B------:R-:W-:Y:S02]  /*252f0*/  VIADD R12, R10, 0x80 ;  /* 0x000000800a0c7836 */ /* 0x000fe40000000000 */
[----:B------:R-:W-:Y:S01]  /*25300*/  IMAD.MOV.U32 R13, RZ, RZ, R11 ;  /* 0x000000ffff0d7224 */ /* 0x000fe200078e000b */
[----:B--2---:R-:W-:-:S06]  /*25310*/  WARPGROUP.ARRIVE ;  /* 0x00000000000079c5 */ /* 0x004fcc0000000000 */
[----:B------:R-:W-:Y:S01]  /*25320*/  HGMMA.64x256x16.F32.BF16 R24, R168, gdesc[UR8].tnspB, R24, UP0, gsb0 ;  /* 0x43e00008a8187df0 */ /* 0x000fe2000b801818 */
[----:B------:R-:W-:Y:S01]  /*25330*/  R2UR UR10, R12 ;  /* 0x000000000c0a72ca */ /* 0x000fe200000e0000 */
[----:B------:R-:W-:Y:S01]  /*25340*/  IMAD.U32 R12, RZ, RZ, UR6 ;  /* 0x00000006ff0c7e24 */ /* 0x000fe2000f8e00ff */
[----:B------:R-:W-:Y:S01]  /*25350*/  R2UR UR11, R13 ;  /* 0x000000000d0b72ca */ /* 0x000fe200000e0000 */
[----:B------:R-:W-:Y:S01]  /*25360*/  IMAD.U32 R13, RZ, RZ, UR7 ;  /* 0x00000007ff0d7e24 */ /* 0x000fe2000f8e00ff */
        /* <DEDUP_REMOVED lines=138> */
[----:B------:R-:W-:Y:S01]  /*25c10*/  R2UR UR10, R12 ;  /* 0x000000000c0a72ca */ /* 0x000fe200000e0000 */
[----:B------:R-:W-:Y:S01]  /*25c20*/  IMAD.U32 R12, RZ, RZ, UR6 ;  /* 0x00000006ff0c7e24 */ /* 0x000fe2000f8e00ff */
[----:B------:R-:W-:Y:S01]  /*25c30*/  R2UR UR11, R13 ;  /* 0x000000000d0b72ca */ /* 0x000fe200000e0000 */
[----:B------:R-:W-:Y:S01]  /*25c40*/  IMAD.U32 R13, RZ, RZ, UR7 ;  /* 0x00000007ff0d7e24 */ /* 0x000fe2000f8e00ff */
        /* <DEDUP_REMOVED lines=283> */
[----:B------:R-:W-:Y:S02]  /*26e00*/  IMAD.U32 R13, RZ, RZ, UR7 ;  /* 0x00000007ff0d7e24 */ /* 0x000fe4000f8e00ff */
        /* <DEDUP_REMOVED lines=137> */
[----:B------:R-:W-:Y:S01]  /*276a0*/  IMAD.U32 R10, RZ, RZ, UR6 ;  /* 0x00000006ff0a7e24 */ /* 0x000fe2000f8e00ff */
[----:B------:R-:W-:Y:S01]  /*276b0*/  R2UR UR11, R11 ;  /* 0x000000000b0b72ca */ /* 0x000fe200000e0000 */
[----:B------:R-:W-:Y:S01]  /*276c0*/  IMAD.U32 R11, RZ, RZ, UR7 ;  /* 0x00000007ff0b7e24 */ /* 0x000fe2000f8e00ff */
[----:B------:R-:W-:Y:S01]  /*276d0*/  STL [R1+0x88], R4 ;  /* 0x0000880401007387 */ /* 0x000fe20000100800 */
[----:B------:R-:W-:-:S03]  /*276e0*/  WARPGROUP.DEPBAR.LE gsb0, 0x0 ;  /* 0x00008000000079c5 */ /* 0x000fc60000010000 */
        /* <DEDUP_REMOVED lines=134> */
[----:B------:R-:W-:Y:S01]  /*27f50*/  IMAD.U32 R10, RZ, RZ, UR6 ;  /* 0x00000006ff0a7e24 */ /* 0x000fe2000f8e00ff */
[----:B------:R-:W-:Y:S01]  /*27f60*/  STL [R1+0x88], R4 ;  /* 0x0000880401007387 */ /* 0x000fe20000100800 */
[----:B------:R-:W-:Y:S01]  /*27f70*/  IMAD.U32 R11, RZ, RZ, UR7 ;  /* 0x00000007ff0b7e24 */ /* 0x000fe2000f8e00ff */
[----:B------:R-:W-:Y:S02]  /*27f80*/  WARPGROUP.DEPBAR.LE gsb0, 0x0 ;  /* 0x00008000000079c5 */ /* 0x000fe40000010000 */
        /* <DEDUP_REMOVED lines=131> */
[----:B0-----:R-:W2:Y:S01]  /*287c0*/  LD.E R11, desc[UR42][R6.64] ;  /* 0x0000002a060b7980 */ /* 0x001ea2000c101900 */
[----:B------:R-:W-:-:S02]  /*287d0*/  IMAD.U32 R14, RZ, RZ, UR6 ;  /* 0x00000006ff0e7e24 */ /* 0x000fc4000f8e00ff */
[----:B------:R-:W-:Y:S01]  /*287e0*/  IMAD.U32 R15, RZ, RZ, UR7 ;  /* 0x00000007ff0f7e24 */ /* 0x000fe2000f8e00ff */
[----:B--2---:R0:W-:Y:S04]  /*287f0*/  ST.E desc[UR42][R6.64], R11 ;  /* 0x0000000b06007985 */ /* 0x0041e8000c10192a */
[----:B------:R-:W2:Y:S01]  /*28800*/  LD.E R13, desc[UR42][R8.64] ;  /* 0x0000002a080d7980 */ /* 0x000ea2000c101900 */
[----:B------:R-:W-:Y:S02]  /*28810*/  IMAD.U32 R16, RZ, RZ, UR6 ;  /* 0x00000006ff107e24 */ /* 0x000fe4000f8e00ff */
[----:B------:R-:W-:Y:S01]  /*28820*/  IMAD.U32 R17, RZ, RZ, UR7 ;  /* 0x00000007ff117e24 */ /* 0x000fe2000f8e00ff */
[----:B--2---:R2:W-:Y:S04]  /*28830*/  ST.E desc[UR42][R8.64], R13 ;  /* 0x0000000d08007985 */ /* 0x0045e8000c10192a */
[----:B------:R-:W3:Y:S04]  /*28840*/  LD.E R10, desc[UR42][R14.64] ;  /* 0x0000002a0e0a7980 */ /* 0x000ee8000c101900 */
[----:B---3--:R3:W-:Y:S04]  /*28850*/  ST.E desc[UR42][R16.64], R10 ;  /* 0x0000000a10007985 */ /* 0x0087e8000c10192a */
[----:B------:R-:W4:Y:S04]  /*28860*/  LD.E R21, desc[UR42][R18.64+0x230] ;  /* 0x0002302a12157980 */ /* 0x000f28000c101900 */
[----:B------:R-:W5:Y:S04]  /*28870*/  LD.E R25, desc[UR42][R18.64+0x234] ;  /* 0x0002342a12197980 */ /* 0x000f68000c101900 */
[----:B-1----:R-:W5:Y:S04]  /*28880*/  LD.E R5, desc[UR42][R18.64+0x238] ;  /* 0x0002382a12057980 */ /* 0x002f68000c101900 */
[----:B------:R-:W5:Y:S04]  /*28890*/  LD.E R27, desc[UR42][R18.64+0x23c] ;  /* 0x00023c2a121b7980 */ /* 0x000f68000c101900 */
[----:B0-----:R-:W5:Y:S04]  /*288a0*/  LD.E R7, desc[UR42][R18.64+0x240] ;  /* 0x0002402a12077980 */ /* 0x001f68000c101900 */
[----:B------:R-:W5:Y:S04]  /*288b0*/  LD.E R11, desc[UR42][R18.64+0x244] ;  /* 0x0002442a120b7980 */ /* 0x000f68000c101900 */
[----:B------:R-:W5:Y:S04]  /*288c0*/  LD.E R29, desc[UR42][R18.64+0x248] ;  /* 0x0002482a121d7980 */ /* 0x000f68000c101900 */
[----:B--2---:R-:W2:Y:S04]  /*288d0*/  LD.E R9, desc[UR42][R18.64+0x24c] ;  /* 0x00024c2a12097980 */ /* 0x004ea8000c101900 */
[----:B------:R-:W2:Y:S04]  /*288e0*/  LD.E R13, desc[UR42][R18.64+0x250] ;  /* 0x0002502a120d7980 */ /* 0x000ea8000c101900 */
[----:B------:R-:W2:Y:S04]  /*288f0*/  LD.E R15, desc[UR42][R18.64+0x254] ;  /* 0x0002542a120f7980 */ /* 0x000ea8000c101900 */
[----:B---3--:R-:W3:Y:S04]  /*28900*/  LD.E R17, desc[UR42][R18.64+0x258] ;  /* 0x0002582a12117980 */ /* 0x008ee8000c101900 */
[----:B------:R-:W3:Y:S04]  /*28910*/  LD.E R31, desc[UR42][R18.64+0x25c] ;  /* 0x00025c2a121f7980 */ /* 0x000ee8000c101900 */
        /* <DEDUP_REMOVED lines=112> */
[----:B----4-:R0:W-:Y:S04]  /*29020*/  ST.E desc[UR42][R18.64+0x230], R21 ;  /* 0x0002301512007985 */ /* 0x0101e8000c10192a */
[----:B-----5:R0:W-:Y:S04]  /*29030*/  ST.E desc[UR42][R18.64+0x234], R25 ;  /* 0x0002341912007985 */ /* 0x0201e8000c10192a */
[----:B------:R0:W-:Y:S04]  /*29040*/  ST.E desc[UR42][R18.64+0x238], R5 ;  /* 0x0002380512007985 */ /* 0x0001e8000c10192a */
[----:B------:R0:W-:Y:S04]  /*29050*/  ST.E desc[UR42][R18.64+0x23c], R27 ;  /* 0x00023c1b12007985 */ /* 0x0001e8000c10192a */
[----:B------:R0:W-:Y:S04]  /*29060*/  ST.E desc[UR42][R18.64+0x240], R7 ;  /* 0x0002400712007985 */ /* 0x0001e8000c10192a */
[----:B------:R0:W-:Y:S04]  /*29070*/  ST.E desc[UR42][R18.64+0x244], R11 ;  /* 0x0002440b12007985 */ /* 0x0001e8000c10192a */
[----:B------:R0:W-:Y:S04]  /*29080*/  ST.E desc[UR42][R18.64+0x248], R29 ;  /* 0x0002481d12007985 */ /* 0x0001e8000c10192a */
[----:B--2---:R0:W-:Y:S04]  /*29090*/  ST.E desc[UR42][R18.64+0x24c], R9 ;  /* 0x00024c0912007985 */ /* 0x0041e8000c10192a */
[----:B------:R0:W-:Y:S04]  /*290a0*/  ST.E desc[UR42][R18.64+0x250], R13 ;  /* 0x0002500d12007985 */ /* 0x0001e8000c10192a */
[----:B------:R0:W-:Y:S04]  /*290b0*/  ST.E desc[UR42][R18.64+0x254], R15 ;  /* 0x0002540f12007985 */ /* 0x0001e8000c10192a */
[----:B---3--:R0:W-:Y:S04]  /*290c0*/  ST.E desc[UR42][R18.64+0x258], R17 ;  /* 0x0002581112007985 */ /* 0x0081e8000c10192a */
        /* <DEDUP_REMOVED lines=121> */
.L_x_12833:
[----:B------:R-:W-:Y:S05]  /*29860*/  BSYNC B0 ;  /* 0x0000000000007941 */ /* 0x000fea0003800000 */
.L_x_12832:
[C---:B------:R-:W-:Y:S01]  /*29870*/  ISETP.GT.AND P0, PT, R0.reuse, R165, PT ;  /* 0x000000a50000720c */ /* 0x040fe20003f04270 */
[----:B------:R-:W-:-:S12]  /*29880*/  VIADD R0, R0, 0xffffffff ;  /* 0xffffffff00007836 */ /* 0x000fd80000000000 */
[----:B------:R-:W-:Y:S05]  /*29890*/  @P0 BRA `(.L_x_12834) ;  /* 0xffffff5000c80947 */ /* 0x000fea000383ffff */
.L_x_12807:
[----:B0-----:R-:W2:Y:S01]  /*298a0*/  LDL R5, [R1+0x440] ;  /* 0x0004400001057983 */ /* 0x001ea20000100800 */
[----:B------:R-:W-:Y:S05]  /*298b0*/  WARPSYNC.ALL ;  /* 0x0000000000007948 */ /* 0x000fea0003800000 */
[----:B------:R-:W3:Y:S04]  /*298c0*/  LDL R6, [R1+0x444] ;  /* 0x0004440001067983 */ /* 0x000ee80000100800 */
[----:B------:R-:W4:Y:S04]  /*298d0*/  LDL R136, [R1+0x210] ;  /* 0x0002100001887983 */ /* 0x000f280000100800 */
        /* <DEDUP_REMOVED lines=62> */
[----:B--2---:R-:W0:Y:S02]  /*29cc0*/  SHFL.BFLY PT, R0, R5, 0x2, 0x1f ;  /* 0x0c401f0005007f89 */ /* 0x004e2400000e0000 */
[----:B0-----:R-:W-:-:S05]  /*29cd0*/  FADD.FTZ R0, R5, R0 ;  /* 0x0000000005007221 */ /* 0x001fca0000010000 */
[----:B------:R-:W0:Y:S02]  /*29ce0*/  SHFL.BFLY PT, R3, R0, 0x1, 0x1f ;  /* 0x0c201f0000037f89 */ /* 0x000e2400000e0000 */
[----:B0-----:R-:W-:Y:S01]  /*29cf0*/  FADD.FTZ R2, R0, R3 ;  /* 0x0000000300027221 */ /* 0x001fe20000010000 */
[----:B----4-:R-:W-:Y:S01]  /*29d00*/  VIADD R136, R136, 0x1 ;  /* 0x0000000188887836 */ /* 0x010fe20000000000 */
[----:B------:R-:W2:Y:S04]  /*29d10*/  LDL R0, [R1+0x21c] ;  /* 0x00021c0001007983 */ /* 0x000ea80000100800 */
[----:B------:R-:W-:Y:S04]  /*29d20*/  STL [R1+0x440], R2 ;  /* 0x0004400201007387 */ /* 0x000fe80000100800 */
[----:B------:R-:W4:Y:S04]  /*29d30*/  LDL R147, [R1+0x440] ;  /* 0x0004400001937983 */ /* 0x000f280000100800 */
[----:B---3--:R-:W0:Y:S02]  /*29d40*/  SHFL.BFLY PT, R3, R6, 0x2, 0x1f ;  /* 0x0c401f0006037f89 */ /* 0x008e2400000e0000 */
[----:B0-----:R-:W-:Y:S01]  /*29d50*/  FADD.FTZ R3, R3, R6 ;  /* 0x0000000603037221 */ /* 0x001fe20000010000 */
[----:B------:R-:W-:Y:S01]  /*29d60*/  ISETP.NE.AND P2, PT, R136, 0x2, PT ;  /* 0x000000028800780c */ /* 0x000fe20003f45270 */
[----:B------:R-:W3:Y:S04]  /*29d70*/  LDL.64 R6, [R1+0x408] ;  /* 0x0004080001067983 */ /* 0x000ee80000100a00 */
[----:B-1----:R-:W0:Y:S08]  /*29d80*/  SHFL.BFLY PT, R4, R3, 0x1, 0x1f ;  /* 0x0c201f0003047f89 */ /* 0x002e3000000e0000 */
[----:B------:R-:W5:Y:S01]  /*29d90*/  @!P2 LDL R134, [R1+0x214] ;  /* 0x000214000186a983 */ /* 0x000f620000100800 */
[----:B0-----:R-:W-:-:S03]  /*29da0*/  FADD.FTZ R140, R3, R4 ;  /* 0x00000004038c7221 */ /* 0x001fc60000010000 */
[----:B------:R-:W3:Y:S02]  /*29db0*/  LDL.64 R4, [R1+0x3f8] ;  /* 0x0003f80001047983 */ /* 0x000ee40000100a00 */
[----:B------:R-:W-:Y:S02]  /*29dc0*/  FSETP.NE.FTZ.AND P1, PT, R140, RZ, PT ;  /* 0x000000ff8c00720b */ /* 0x000fe40003f35000 */
[----:B------:R-:W3:Y:S11]  /*29dd0*/  LDL.64 R2, [R1+0x418] ;  /* 0x0004180001027983 */ /* 0x000ef60000100a00 */
[----:B------:R-:W3:Y:S04]  /*29de0*/  @P1 LDL R143, [R1+0x450] ;  /* 0x00045000018f1983 */ /* 0x000ee80000100800 */
[----:B------:R-:W3:Y:S01]  /*29df0*/  @P1 LDL R145, [R1+0x434] ;  /* 0x0004340001911983 */ /* 0x000ee20000100800 */
[----:B------:R-:W-:-:S02]  /*29e00*/  IMAD.MOV.U32 R142, RZ, RZ, -0x800000 ;  /* 0xff800000ff8e7424 */ /* 0x000fc400078e00ff */
[----:B------:R-:W-:Y:S02]  /*29e10*/  IMAD.MOV.U32 R137, RZ, RZ, RZ ;  /* 0x000000ffff897224 */ /* 0x000fe400078e00ff */
[----:B------:R-:W-:Y:S01]  /*29e20*/  IMAD.MOV.U32 R144, RZ, RZ, -0x800000 ;  /* 0xff800000ff907424 */ /* 0x000fe200078e00ff */
[----:B------:R0:W-:Y:S08]  /*29e30*/  BAR.ARV R219, 0x100 ;  /* 0x000400db0000751d */ /* 0x0001f00000002000 */
[----:B------:R-:W-:Y:S06]  /*29e40*/  BAR.ARV 0x8, 0x180 ;  /* 0x0206000000007b1d */ /* 0x000fec0000002000 */
[----:B----4-:R-:W-:-:S13]  /*29e50*/  FSETP.NE.FTZ.AND P0, PT, R147, RZ, PT ;  /* 0x000000ff9300720b */ /* 0x010fda0003f15000 */
[----:B------:R-:W4:Y:S04]  /*29e60*/  @P0 LDL R138, [R1+0x450] ;  /* 0x00045000018a0983 */ /* 0x000f280000100800 */
[----:B------:R-:W3:Y:S01]  /*29e70*/  @P0 LDL R139, [R1+0x430] ;  /* 0x00043000018b0983 */ /* 0x000ee20000100800 */
[----:B------:R-:W1:Y:S02]  /*29e80*/  @P0 MUFU.LG2 R141, R147 ;  /* 0x00000093008d0308 */ /* 0x000e640000000c00 */
[----:B-1----:R-:W-:-:S06]  /*29e90*/  @P0 FMUL.FTZ R141, R141, 0.69314718246459960938 ;  /* 0x3f3172188d8d0820 */ /* 0x002fcc0000410000 */
[----:B------:R-:W-:Y:S08]  /*29ea0*/  @P1 MUFU.LG2 R146, R140 ;  /* 0x0000008c00921308 */ /* 0x000ff00000000c00 */
[----:B------:R-:W1:Y:S01]  /*29eb0*/  @P0 MUFU.RCP R137, R147 ;  /* 0x0000009300890308 */ /* 0x000e620000001000 */
[----:B-----5:R-:W-:Y:S01]  /*29ec0*/  @!P2 LOP3.LUT R134, R134, 0x1, RZ, 0x3c, !PT ;  /* 0x000000018686a812 */ /* 0x020fe200078e3cff */
[----:B--2---:R-:W-:Y:S01]  /*29ed0*/  VIADD R0, R0, 0x1 ;  /* 0x0000000100007836 */ /* 0x004fe20000000000 */
[----:B------:R-:W-:Y:S04]  /*29ee0*/  STL [R1+0x444], R140 ;  /* 0x0004448c01007387 */ /* 0x000fe80000100800 */
[----:B------:R-:W-:Y:S04]  /*29ef0*/  STL [R1+0x210], R136 ;  /* 0x0002108801007387 */ /* 0x000fe80000100800 */
[----:B------:R-:W-:Y:S01]  /*29f00*/  @!P2 STL [R1+0x214], R134 ;  /* 0x000214860100a387 */ /* 0x000fe20000100800 */
        /* <DEDUP_REMOVED lines=99> */
[----:B---3--:R-:W-:Y:S01]  /*2a540*/  @P0 FFMA.FTZ R142, R138, R139, R141 ;  /* 0x0000008b8a8e0223 */ /* 0x008fe2000001008d */
[----:B------:R-:W-:-:S06]  /*2a550*/  IMAD.MOV.U32 R138, RZ, RZ, RZ ;  /* 0x000000ffff8a7224 */ /* 0x000fcc00078e00ff */
[----:B------:R-:W1:Y:S01]  /*2a560*/  @P1 MUFU.RCP R138, R140 ;  /* 0x0000008c008a1308 */ /* 0x000e620000001000 */
[----:B------:R-:W-:Y:S01]  /*2a570*/  @P1 FMUL.FTZ R139, R146, 0.69314718246459960938 ;  /* 0x3f317218928b1820 */ /* 0x000fe20000410000 */
[----:B------:R-:W-:-:S04]  /*2a580*/  @P1 FMUL.FTZ R146, R143, 0.69314718246459960938 ;  /* 0x3f3172188f921820 */ /* 0x000fc80000410000 */
[----:B------:R-:W-:Y:S01]  /*2a590*/  @P1 FFMA.FTZ R144, R146, R145, R139 ;  /* 0x0000009192901223 */ /* 0x000fe2000001008b */
[-C--:B-1----:R-:W-:Y:S01]  /*2a5a0*/  FMUL.FTZ R13, R13, R138.reuse ;  /* 0x0000008a0d0d7220 */ /* 0x082fe20000410000 */
        /* <DEDUP_REMOVED lines=98> */
[----:B------:R0:W-:Y:S01]  /*2abd0*/  STL [R1+0x218], R12 ;  /* 0x0002180c01007387 */ /* 0x0001e20000100800 */
[----:B------:R-:W-:-:S13]  /*2abe0*/  PLOP3.LUT P0, PT, PT, PT, PT, 0x8, 0x0 ;  /* 0x000000000000781c */ /* 0x000fda0003f0e170 */
.L_x_12717:
[----:B------:R-:W-:Y:S05]  /*2abf0*/  WARPSYNC.ALL ;  /* 0x0000000000007948 */ /* 0x000fea0003800000 */
[----:B------:R-:W1:Y:S08]  /*2ac00*/  S2UR UR5, SR_CgaCtaId ;  /* 0x00000000000579c3 */ /* 0x000e700000008800 */
[----:B------:R-:W-:Y:S06]  /*2ac10*/  BAR.SYNC.DEFER_BLOCKING 0x5, 0x180 ;  /* 0x0146000000007b1d */ /* 0x000fec0000010000 */
[----:B------:R-:W-:Y:S01]  /*2ac20*/  UMOV UR4, 0x400 ;  /* 0x0000040000047882 */ /* 0x000fe20000000000 */
[----:B------:R-:W-:Y:S01]  /*2ac30*/  BSSY B0, `(.L_x_12835) ;  /* 0x00002e3000007945 */ /* 0x000fe20003800000 */
[----:B-1----:R-:W-:-:S06]  /*2ac40*/  ULEA UR4, UR5, UR4, 0x18 ;  /* 0x0000000405047291 */ /* 0x002fcc000f8ec03f */
[----:B0-----:R-:W-:-:S05]  /*2ac50*/  IMAD.U32 R144, RZ, RZ, UR4 ;  /* 0x00000004ff907e24 */ /* 0x001fca000f8e00ff */
[----:B------:R0:W1:Y:S01]  /*2ac60*/  LDS.128 R120, [R144+0x324d0] ;  /* 0x0324d00090787984 */ /* 0x0000620000000c00 */
[----:B------:R-:W-:Y:S06]  /*2ac70*/  BAR.ARV 0x4, 0x180 ;  /* 0x0106000000007b1d */ /* 0x000fec0000002000 */
[----:B------:R-:W-:Y:S05]  /*2ac80*/  @P0 BRA `(.L_x_12836) ;  /* 0x0000002000280947 */ /* 0x000fea0003800000 */
        /* <DEDUP_REMOVED lines=32> */
[----:B------:R-:W0:Y:S01]  /*2ae90*/  S2R R17, SR_SWINHI ;  /* 0x0000000000117919 */ /* 0x000e220000002f00 */
[----:B------:R-:W-:Y:S05]  /*2aea0*/  WARPSYNC.ALL ;  /* 0x0000000000007948 */ /* 0x000fea0003800000 */
[----:B------:R-:W-:Y:S01]  /*2aeb0*/  ULDC.64 UR4, c[0x0][0xd00] ;  /* 0x0003400000047ab9 */ /* 0x000fe20000000a00 */
[----:B-----5:R-:W-:-:S02]  /*2aec0*/  MOV R2, R144 ;  /* 0x0000009000027202 */ /* 0x020fc40000000f00 */
[----:B0-----:R-:W-:-:S03]  /*2aed0*/  MOV R3, R17 ;  /* 0x0000001100037202 */ /* 0x001fc60000000f00 */
[----:B------:R-:W-:-:S03]  /*2aee0*/  IMAD.WIDE R16, R234, 0x2, R2 ;  /* 0x00000002ea107825 */ /* 0x000fc600078e0202 */
[C---:B------:R-:W-:Y:S02]  /*2aef0*/  IADD3 R0, P1, R16.reuse, 0x20, RZ ;  /* 0x0000002010007810 */ /* 0x040fe40007f3e0ff */
[----:B------:R-:W-:Y:S02]  /*2af00*/  IADD3 R148, P2, R16, 0x40, RZ ;  /* 0x0000004010947810 */ /* 0x000fe40007f5e0ff */
[----:B------:R-:W-:Y:S02]  /*2af10*/  LOP3.LUT R201, R0, 0x380, RZ, 0xc0, !PT ;  /* 0x0000038000c97812 */ /* 0x000fe400078ec0ff */
[C---:B------:R-:W-:Y:S01]  /*2af20*/  IADD3 R146, P3, R16.reuse, 0x60, RZ ;  /* 0x0000006010927810 */ /* 0x040fe20007f7e0ff */
[----:B------:R-:W-:Y:S01]  /*2af30*/  IMAD.X R197, RZ, RZ, R17, P1 ;  /* 0x000000ffffc57224 */ /* 0x000fe200008e0611 */
[----:B------:R-:W-:Y:S02]  /*2af40*/  SHF.R.U64 R201, R201, 0x3, RZ ;  /* 0x00000003c9c97819 */ /* 0x000fe400000012ff */
[----:B------:R-:W-:-:S02]  /*2af50*/  IADD3 R145, P0, R16, 0x4040, RZ ;  /* 0x0000404010917810 */ /* 0x000fc40007f1e0ff */
[----:B------:R-:W-:Y:S02]  /*2af60*/  IADD3 R170, P1, R16, 0x4060, RZ ;  /* 0x0000406010aa7810 */ /* 0x000fe40007f3e0ff */
[----:B------:R-:W-:Y:S02]  /*2af70*/  LOP3.LUT R178, R148, 0x380, RZ, 0xc0, !PT ;  /* 0x0000038094b27812 */ /* 0x000fe400078ec0ff */
[----:B------:R-:W-:Y:S02]  /*2af80*/  LOP3.LUT R180, R146, 0x380, RZ, 0xc0, !PT ;  /* 0x0000038092b47812 */ /* 0x000fe400078ec0ff */
[----:B------:R-:W-:Y:S02]  /*2af90*/  LOP3.LUT R196, R201, R0, RZ, 0x3c, !PT ;  /* 0x00000000c9c47212 */ /* 0x000fe400078e3cff */
[----:B------:R-:W-:Y:S01]  /*2afa0*/  LOP3.LUT R0, R145, 0x380, RZ, 0xc0, !PT ;  /* 0x0000038091007812 */ /* 0x000fe200078ec0ff */
[----:B------:R-:W-:Y:S01]  /*2afb0*/  IMAD.X R181, RZ, RZ, R17, P1 ;  /* 0x000000ffffb57224 */ /* 0x000fe200008e0611 */
[----:B------:R-:W-:-:S02]  /*2afc0*/  IADD3 R20, P4, R16, 0x4000, RZ ;  /* 0x0000400010147810 */ /* 0x000fc40007f9e0ff */
[----:B------:R-:W-:Y:S02]  /*2afd0*/  SHF.R.U64 R203, R178, 0x3, RZ ;  /* 0x00000003b2cb7819 */ /* 0x000fe400000012ff */
[----:B-1----:R-:W-:Y:S02]  /*2afe0*/  IADD3 R120, P5, R16, 0x4020, RZ ;  /* 0x0000402010787810 */ /* 0x002fe40007fbe0ff */
[----:B------:R-:W-:Y:S01]  /*2aff0*/  SHF.R.U64 R205, R180, 0x3, RZ ;  /* 0x00000003b4cd7819 */ /* 0x000fe200000012ff */
[--C-:B------:R-:W-:Y:S01]  /*2b000*/  IMAD.X R195, RZ, RZ, R17.reuse, P2 ;  /* 0x000000ffffc37224 */ /* 0x100fe200010e0611 */
[----:B------:R-:W-:Y:S01]  /*2b010*/  IADD3 R190, P1, R16, 0xc020, RZ ;  /* 0x0000c02010be7810 */ /* 0x000fe20007f3e0ff */
[----:B------:R-:W-:Y:S01]  /*2b020*/  IMAD.X R189, RZ, RZ, R17, P3 ;  /* 0x000000ffffbd7224 */ /* 0x000fe200018e0611 */
[----:B------:R-:W-:Y:S02]  /*2b030*/  SHF.R.U64 R0, R0, 0x3, RZ ;  /* 0x0000000300007819 */ /* 0x000fe400000012ff */
[----:B------:R-:W-:-:S02]  /*2b040*/  LOP3.LUT R21, R16, 0x380, RZ, 0xc0, !PT ;  /* 0x0000038010157812 */ /* 0x000fc400078ec0ff */
[----:B------:R-:W-:Y:S02]  /*2b050*/  IADD3 R150, P2, R16, 0x8000, RZ ;  /* 0x0000800010967810 */ /* 0x000fe40007f5e0ff */
[----:B------:R-:W-:Y:S02]  /*2b060*/  LOP3.LUT R194, R203, R148, RZ, 0x3c, !PT ;  /* 0x00000094cbc27212 */ /* 0x000fe400078e3cff */
[----:B------:R-:W-:Y:S02]  /*2b070*/  LOP3.LUT R201, R20, 0x380, RZ, 0xc0, !PT ;  /* 0x0000038014c97812 */ /* 0x000fe400078ec0ff */
[----:B------:R-:W-:Y:S02]  /*2b080*/  IADD3 R168, P3, R16, 0x8020, RZ ;  /* 0x0000802010a87810 */ /* 0x000fe40007f7e0ff */
[----:B------:R-:W-:Y:S02]  /*2b090*/  LOP3.LUT R188, R205, R146, RZ, 0x3c, !PT ;  /* 0x00000092cdbc7212 */ /* 0x000fe400078e3cff */
[----:B------:R-:W-:Y:S01]  /*2b0a0*/  LOP3.LUT R203, R120, 0x380, RZ, 0xc0, !PT ;  /* 0x0000038078cb7812 */ /* 0x000fe200078ec0ff */
[--C-:B------:R-:W-:Y:S01]  /*2b0b0*/  IMAD.X R147, RZ, RZ, R17.reuse, P1 ;  /* 0x000000ffff937224 */ /* 0x100fe200008e0611 */
[----:B------:R-:W-:Y:S01]  /*2b0c0*/  LOP3.LUT R205, R170, 0x380, RZ, 0xc0, !PT ;  /* 0x00000380aacd7812 */ /* 0x000fe200078ec0ff */
[--C-:B------:R-:W-:Y:S01]  /*2b0d0*/  IMAD.X R183, RZ, RZ, R17.reuse, P0 ;  /* 0x000000ffffb77224 */ /* 0x100fe200000e0611 */
[----:B------:R-:W-:Y:S01]  /*2b0e0*/  LOP3.LUT R182, R0, R145, RZ, 0x3c, !PT ;  /* 0x0000009100b67212 */ /* 0x000fe200078e3cff */
[----:B------:R-:W-:Y:S01]  /*2b0f0*/  IMAD.X R187, RZ, RZ, R17, P4 ;  /* 0x000000ffffbb7224 */ /* 0x000fe200020e0611 */
[----:B------:R-:W-:-:S02]  /*2b100*/  SHF.R.U64 R199, R21, 0x3, RZ ;  /* 0x0000000315c77819 */ /* 0x000fc400000012ff */
[----:B------:R-:W-:Y:S02]  /*2b110*/  SHF.R.U64 R201, R201, 0x3, RZ ;  /* 0x00000003c9c97819 */ /* 0x000fe400000012ff */
[----:B------:R-:W-:Y:S02]  /*2b120*/  LOP3.LUT R145, R150, 0x380, RZ, 0xc0, !PT ;  /* 0x0000038096917812 */ /* 0x000fe400078ec0ff */
[----:B------:R-:W-:Y:S01]  /*2b130*/  ISETP.NE.U32.AND P1, PT, RZ, UR4, PT ;  /* 0x00000004ff007c0c */ /* 0x000fe2000bf25070 */
[--C-:B------:R-:W-:Y:S01]  /*2b140*/  IMAD.X R185, RZ, RZ, R17.reuse, P5 ;  /* 0x000000ffffb97224 */ /* 0x100fe200028e0611 */
[C---:B------:R-:W-:Y:S01]  /*2b150*/  IADD3 R165, P0, R16.reuse, 0xc000, RZ ;  /* 0x0000c00010a57810 */ /* 0x040fe20007f1e0ff */
[--C-:B------:R-:W-:Y:S01]  /*2b160*/  IMAD.X R179, RZ, RZ, R17.reuse, P2 ;  /* 0x000000ffffb37224 */ /* 0x100fe200010e0611 */
[----:B------:R-:W-:Y:S01]  /*2b170*/  SHF.R.U64 R203, R203, 0x3, RZ ;  /* 0x00000003cbcb7819 */ /* 0x000fe200000012ff */
[----:B------:R-:W-:Y:S01]  /*2b180*/  IMAD.X R171, RZ, RZ, R17, P3 ;  /* 0x000000ffffab7224 */ /* 0x000fe200018e0611 */
[----:B------:R-:W-:-:S02]  /*2b190*/  IADD3 R200, P4, R16, 0x8040, RZ ;  /* 0x0000804010c87810 */ /* 0x000fc40007f9e0ff */
[----:B------:R-:W-:Y:S02]  /*2b1a0*/  SHF.R.U64 R205, R205, 0x3, RZ ;  /* 0x00000003cdcd7819 */ /* 0x000fe400000012ff */
[C---:B------:R-:W-:Y:S02]  /*2b1b0*/  IADD3 R198, P5, R16.reuse, 0x8060, RZ ;  /* 0x0000806010c67810 */ /* 0x040fe40007fbe0ff */
[C---:B------:R-:W-:Y:S02]  /*2b1c0*/  IADD3 R193, P2, R16.reuse, 0xc040, RZ ;  /* 0x0000c04010c17810 */ /* 0x040fe40007f5e0ff */
[----:B------:R-:W-:Y:S02]  /*2b1d0*/  IADD3 R177, P3, R16, 0xc060, RZ ;  /* 0x0000c06010b17810 */ /* 0x000fe40007f7e0ff */
[----:B------:R-:W-:Y:S02]  /*2b1e0*/  LOP3.LUT R16, R199, R16, RZ, 0x3c, !PT ;  /* 0x00000010c7107212 */ /* 0x000fe400078e3cff */
[----:B------:R-:W-:-:S02]  /*2b1f0*/  LOP3.LUT R186, R201, R20, RZ, 0x3c, !PT ;  /* 0x00000014c9ba7212 */ /* 0x000fc400078e3cff */
[----:B------:R-:W-:Y:S02]  /*2b200*/  SHF.R.U64 R145, R145, 0x3, RZ ;  /* 0x0000000391917819 */ /* 0x000fe400000012ff */
[----:B------:R-:W-:Y:S01]  /*2b210*/  ISETP.NE.AND.EX P1, PT, RZ, UR5, PT, P1 ;  /* 0x00000005ff007c0c */ /* 0x000fe2000bf25310 */
[----:B------:R-:W-:Y:S01]  /*2b220*/  ULDC.64 UR4, c[0x0][0xd08] ;  /* 0x0003420000047ab9 */ /* 0x000fe20000000a00 */
[----:B------:R-:W-:Y:S01]  /*2b230*/  LOP3.LUT R184, R203, R120, RZ, 0x3c, !PT ;  /* 0x00000078cbb87212 */ /* 0x000fe200078e3cff */
[----:B------:R-:W-:Y:S01]  /*2b240*/  IMAD.X R149, RZ, RZ, R17, P0 ;  /* 0x000000ffff957224 */ /* 0x000fe200000e0611 */
[----:B------:R-:W-:Y:S02]  /*2b250*/  LOP3.LUT R201, R168, 0x380, RZ, 0xc0, !PT ;  /* 0x00000380a8c97812 */ /* 0x000fe400078ec0ff */
[----:B------:R-:W-:Y:S02]  /*2b260*/  LOP3.LUT R180, R205, R170, RZ, 0x3c, !PT ;  /* 0x000000aacdb47212 */ /* 0x000fe400078e3cff */
[----:B------:R-:W-:-:S02]  /*2b270*/  LOP3.LUT R203, R200, 0x380, RZ, 0xc0, !PT ;  /* 0x00000380c8cb7812 */ /* 0x000fc400078ec0ff */
[----:B------:R-:W-:Y:S02]  /*2b280*/  LOP3.LUT R205, R198, 0x380, RZ, 0xc0, !PT ;  /* 0x00000380c6cd7812 */ /* 0x000fe400078ec0ff */
[----:B------:R-:W-:Y:S02]  /*2b290*/  ISETP.NE.U32.AND P0, PT, RZ, UR4, PT ;  /* 0x00000004ff007c0c */ /* 0x000fe4000bf05070 */
[----:B------:R-:W-:Y:S02]  /*2b2a0*/  LOP3.LUT R178, R145, R150, RZ, 0x3c, !PT ;  /* 0x0000009691b27212 */ /* 0x000fe400078e3cff */
[----:B------:R-:W-:Y:S02]  /*2b2b0*/  LOP3.LUT R0, R165, 0x380, RZ, 0xc0, !PT ;  /* 0x00000380a5007812 */ /* 0x000fe400078ec0ff */
[----:B------:R-:W-:Y:S02]  /*2b2c0*/  MOV R16, R16 ;  /* 0x0000001000107202 */ /* 0x000fe40000000f00 */
[----:B------:R-:W-:-:S02]  /*2b2d0*/  SHF.R.U64 R201, R201, 0x3, RZ ;  /* 0x00000003c9c97819 */ /* 0x000fc400000012ff */
[----:B------:R-:W-:Y:S02]  /*2b2e0*/  LOP3.LUT R145, R190, 0x380, RZ, 0xc0, !PT ;  /* 0x00000380be917812 */ /* 0x000fe400078ec0ff */
[----:B------:R-:W-:Y:S02]  /*2b2f0*/  MOV R196, R196 ;  /* 0x000000c400c47202 */ /* 0x000fe40000000f00 */
[----:B------:R-:W-:Y:S02]  /*2b300*/  SHF.R.U64 R203, R203, 0x3, RZ ;  /* 0x00000003cbcb7819 */ /* 0x000fe400000012ff */
[----:B------:R-:W-:Y:S02]  /*2b310*/  LOP3.LUT R20, R193, 0x380, RZ, 0xc0, !PT ;  /* 0x00000380c1147812 */ /* 0x000fe400078ec0ff */
[----:B------:R-:W-:Y:S02]  /*2b320*/  MOV R194, R194 ;  /* 0x000000c200c27202 */ /* 0x000fe40000000f00 */
[----:B------:R-:W-:-:S02]  /*2b330*/  SHF.R.U64 R205, R205, 0x3, RZ ;  /* 0x00000003cdcd7819 */ /* 0x000fc400000012ff */
[----:B------:R-:W-:Y:S02]  /*2b340*/  LOP3.LUT R120, R177, 0x380, RZ, 0xc0, !PT ;  /* 0x00000380b1787812 */ /* 0x000fe400078ec0ff */
[----:B------:R-:W-:Y:S02]  /*2b350*/  MOV R188, R188 ;  /* 0x000000bc00bc7202 */ /* 0x000fe40000000f00 */
[----:B------:R-:W-:Y:S01]  /*2b360*/  ISETP.NE.AND.EX P0, PT, RZ, UR5, PT, P0 ;  /* 0x00000005ff007c0c */ /* 0x000fe2000bf05300 */
[----:B------:R-:W-:Y:S01]  /*2b370*/  IMAD.X R169, RZ, RZ, R17, P4 ;  /* 0x000000ffffa97224 */ /* 0x000fe200020e0611 */
[----:B------:R-:W-:Y:S02]  /*2b380*/  SHF.R.U64 R0, R0, 0x3, RZ ;  /* 0x0000000300007819 */ /* 0x000fe400000012ff */
[----:B------:R-:W-:Y:S02]  /*2b390*/  MOV R186, R186 ;  /* 0x000000ba00ba7202 */ /* 0x000fe40000000f00 */
        /* <DEDUP_REMOVED lines=25> */
[----:B------:R-:W-:Y:S01]  /*2b530*/  IMAD.X R151, RZ, RZ, R17, P5 ;  /* 0x000000ffff977224 */ /* 0x000fe200028e0611 */
[----:B------:R-:W-:Y:S01]  /*2b540*/  LOP3.LUT R170, R201, R168, RZ, 0x3c, !PT ;  /* 0x000000a8c9aa7212 */ /* 0x000fe200078e3cff */
[----:B------:R1:W-:Y:S01]  /*2b550*/  STSM.16.M88.4 [R196], R132 ;  /* 0x00000084c4007844 */ /* 0x0003e20000000200 */
[----:B------:R-:W-:Y:S02]  /*2b560*/  SHF.R.U64 R145, R145, 0x3, RZ ;  /* 0x0000000391917819 */ /* 0x000fe400000012ff */
[----:B------:R-:W-:-:S02]  /*2b570*/  MOV R184, R184 ;  /* 0x000000b800b87202 */ /* 0x000fc40000000f00 */
[----:B------:R-:W-:Y:S02]  /*2b580*/  F2FP.BF16.F32.PACK_AB R98, R93, R92 ;  /* 0x0000005c5d62723e */ /* 0x000fe400000010ff */
[----:B------:R-:W-:Y:S02]  /*2b590*/  F2FP.BF16.F32.PACK_AB R99, R95, R94 ;  /* 0x0000005e5f63723e */ /* 0x000fe400000010ff */
[----:B------:R-:W-:Y:S02]  /*2b5a0*/  F2FP.BF16.F32.PACK_AB R89, R91, R90 ;  /* 0x0000005a5b59723e */ /* 0x000fe400000010ff */
[----:B------:R-:W-:Y:S01]  /*2b5b0*/  F2FP.BF16.F32.PACK_AB R80, R81, R80 ;  /* 0x000000505150723e */ /* 0x000fe200000010ff */
[----:B------:R1:W-:Y:S01]  /*2b5c0*/  STSM.16.M88.4 [R194], R124 ;  /* 0x0000007cc2007844 */ /* 0x0003e20000000200 */
[----:B------:R-:W-:Y:S02]  /*2b5d0*/  LOP3.LUT R168, R203, R200, RZ, 0x3c, !PT ;  /* 0x000000c8cba87212 */ /* 0x000fe400078e3cff */
[----:B------:R-:W-:-:S02]  /*2b5e0*/  SHF.R.U64 R20, R20, 0x3, RZ ;  /* 0x0000000314147819 */ /* 0x000fc400000012ff */
[----:B------:R-:W-:Y:S02]  /*2b5f0*/  MOV R182, R182 ;  /* 0x000000b600b67202 */ /* 0x000fe40000000f00 */
[----:B------:R-:W-:Y:S02]  /*2b600*/  F2FP.BF16.F32.PACK_AB R90, R85, R84 ;  /* 0x00000054555a723e */ /* 0x000fe400000010ff */
[----:B------:R-:W-:Y:S02]  /*2b610*/  F2FP.BF16.F32.PACK_AB R91, R87, R86 ;  /* 0x00000056575b723e */ /* 0x000fe400000010ff */
[----:B------:R-:W-:Y:S02]  /*2b620*/  F2FP.BF16.F32.PACK_AB R81, R83, R82 ;  /* 0x000000525351723e */ /* 0x000fe400000010ff */
[----:B------:R-:W-:Y:S01]  /*2b630*/  F2FP.BF16.F32.PACK_AB R72, R73, R72 ;  /* 0x000000484948723e */ /* 0x000fe200000010ff */
[----:B------:R1:W-:Y:S01]  /*2b640*/  STSM.16.M88.4 [R188], R112 ;  /* 0x00000070bc007844 */ /* 0x0003e20000000200 */
[----:B------:R-:W-:-:S02]  /*2b650*/  LOP3.LUT R150, R205, R198, RZ, 0x3c, !PT ;  /* 0x000000c6cd967212 */ /* 0x000fc400078e3cff */
[----:B------:R-:W-:Y:S02]  /*2b660*/  SHF.R.U64 R120, R120, 0x3, RZ ;  /* 0x0000000378787819 */ /* 0x000fe400000012ff */
[----:B------:R-:W-:Y:S02]  /*2b670*/  MOV R180, R180 ;  /* 0x000000b400b47202 */ /* 0x000fe40000000f00 */
[----:B------:R-:W-:Y:S02]  /*2b680*/  F2FP.BF16.F32.PACK_AB R82, R77, R76 ;  /* 0x0000004c4d52723e */ /* 0x000fe400000010ff */
[----:B------:R-:W-:Y:S02]  /*2b690*/  F2FP.BF16.F32.PACK_AB R83, R79, R78 ;  /* 0x0000004e4f53723e */ /* 0x000fe400000010ff */
[----:B------:R-:W-:Y:S02]  /*2b6a0*/  F2FP.BF16.F32.PACK_AB R73, R75, R74 ;  /* 0x0000004a4b49723e */ /* 0x000fe400000010ff */
[----:B------:R-:W-:Y:S01]  /*2b6b0*/  F2FP.BF16.F32.PACK_AB R64, R65, R64 ;  /* 0x000000404140723e */ /* 0x000fe200000010ff */
[----:B------:R-:W-:Y:S01]  /*2b6c0*/  IMAD.X R21, RZ, RZ, R17, P2 ;  /* 0x000000ffff157224 */ /* 0x000fe200010e0611 */
[----:B------:R-:W-:Y:S01]  /*2b6d0*/  LOP3.LUT R148, R0, R165, RZ, 0x3c, !PT ;  /* 0x000000a500947212 */ /* 0x000fe200078e3cff */
[----:B------:R1:W-:Y:S01]  /*2b6e0*/  STSM.16.M88.4 [R186], R104 ;  /* 0x00000068ba007844 */ /* 0x0003e20000000200 */
[----:B------:R-:W-:-:S02]  /*2b6f0*/  MOV R178, R178 ;  /* 0x000000b200b27202 */ /* 0x000fc40000000f00 */
        /* <DEDUP_REMOVED lines=12> */
[----:B------:R1:W-:Y:S01]  /*2b7c0*/  STSM.16.M88.4 [R182], R88 ;  /* 0x00000058b6007844 */ /* 0x0003e20000000200 */
[----:B------:R-:W-:Y:S02]  /*2b7d0*/  LOP3.LUT R20, R20, R193, RZ, 0x3c, !PT ;  /* 0x000000c114147212 */ /* 0x000fe400078e3cff */
        /* <DEDUP_REMOVED lines=13> */
[----:B------:R-:W-:Y:S01]  /*2b8b0*/  MOV R148, R148 ;  /* 0x0000009400947202 */ /* 0x000fe20000000f00 */
[----:B------:R-:W2:Y:S01]  /*2b8c0*/  LDC.64 R44, c[0x0][0xd00] ;  /* 0x00034000ff2c7b82 */ /* 0x000ea20000000a00 */
[----:B------:R-:W-:-:S02]  /*2b8d0*/  F2FP.BF16.F32.PACK_AB R42, R37, R36 ;  /* 0x00000024252a723e */ /* 0x000fc400000010ff */
[----:B------:R-:W-:Y:S02]  /*2b8e0*/  F2FP.BF16.F32.PACK_AB R43, R39, R38 ;  /* 0x00000026272b723e */ /* 0x000fe400000010ff */
[----:B------:R-:W-:Y:S02]  /*2b8f0*/  F2FP.BF16.F32.PACK_AB R33, R35, R34 ;  /* 0x000000222321723e */ /* 0x000fe400000010ff */
[----:B------:R-:W-:Y:S01]  /*2b900*/  F2FP.BF16.F32.PACK_AB R24, R25, R24 ;  /* 0x000000181918723e */ /* 0x000fe200000010ff */
[----:B------:R1:W-:Y:S01]  /*2b910*/  STSM.16.M88.4 [R170], R64 ;  /* 0x00000040aa007844 */ /* 0x0003e20000000200 */
[----:B------:R-:W-:Y:S02]  /*2b920*/  MOV R146, R146 ;  /* 0x0000009200927202 */ /* 0x000fe40000000f00 */
        /* <DEDUP_REMOVED lines=8> */
[----:B------:R-:W-:Y:S01]  /*2b9b0*/  F2FP.BF16.F32.PACK_AB R9, R11, R10 ;  /* 0x0000000a0b09723e */ /* 0x000fe200000010ff */
[----:B------:R1:W-:Y:S01]  /*2b9c0*/  STSM.16.M88.4 [R150], R48 ;  /* 0x0000003096007844 */ /* 0x0003e20000000200 */
[----:B------:R-:W-:Y:S01]  /*2b9d0*/  MOV R198, R198 ;  /* 0x000000c600c67202 */ /* 0x000fe20000000f00 */
[----:B------:R-:W-:Y:S01]  /*2b9e0*/  ULDC UR4, c[0x0][0xb88] ;  /* 0x0002e20000047ab9 */ /* 0x000fe20000000800 */
[----:B------:R-:W-:Y:S01]  /*2b9f0*/  F2FP.BF16.F32.PACK_AB R10, R5, R4 ;  /* 0x00000004050a723e */ /* 0x000fe200000010ff */
[----:B0-----:R-:W-:Y:S01]  /*2ba00*/  IMAD.MOV.U32 R16, RZ, RZ, RZ ;  /* 0x000000ffff107224 */ /* 0x001fe200078e00ff */
[----:B------:R-:W-:Y:S01]  /*2ba10*/  F2FP.BF16.F32.PACK_AB R11, R7, R6 ;  /* 0x00000006070b723e */ /* 0x000fe200000010ff */
[----:B------:R-:W0:Y:S01]  /*2ba20*/  @P0 LDC.64 R4, c[0x0][0xd08] ;  /* 0x00034200ff040b82 */ /* 0x000e220000000a00 */
[----:B------:R1:W-:Y:S04]  /*2ba30*/  STSM.16.M88.4 [R148], R40 ;  /* 0x0000002894007844 */ /* 0x0003e80000000200 */
[----:B------:R1:W-:Y:S01]  /*2ba40*/  STSM.16.M88.4 [R146], R32 ;  /* 0x0000002092007844 */ /* 0x0003e20000000200 */
[----:B--2---:R-:W-:-:S02]  /*2ba50*/  IMAD.WIDE R44, R213, 0x4, R44 ;  /* 0x00000004d52c7825 */ /* 0x004fc400078e022c */
[----:B------:R-:W2:Y:S01]  /*2ba60*/  LDC R21, c[0x0][0xce8] ;  /* 0x00033a00ff157b82 */ /* 0x000ea20000000800 */
[----:B------:R1:W-:Y:S04]  /*2ba70*/  STSM.16.M88.4 [R20], R24 ;  /* 0x0000001814007844 */ /* 0x0003e80000000200 */
[----:B------:R1:W-:Y:S03]  /*2ba80*/  STSM.16.M88.4 [R198], R8 ;  /* 0x00000008c6007844 */ /* 0x0003e60000000200 */
[----:B------:R-:W-:Y:S01]  /*2ba90*/  BAR.SYNC.DEFER_BLOCKING 0x1, 0x100 ;  /* 0x0044000000007b1d */ /* 0x000fe20000010000 */
[----:B------:R-:W-:Y:S02]  /*2baa0*/  IMAD.U32 R0, RZ, RZ, UR4 ;  /* 0x00000004ff007e24 */ /* 0x000fe4000f8e00ff */
[----:B0-----:R-:W-:-:S03]  /*2bab0*/  @P0 IMAD.WIDE R4, R213, 0x4, R4 ;  /* 0x00000004d5040825 */ /* 0x001fc600078e0204 */
[----:B------:R1:W5:Y:S04]  /*2bac0*/  @P1 LDG.E R16, desc[UR42][R44.64] ;  /* 0x0000002a2c101981 */ /* 0x000368000c1e1900 */
[----:B------:R1:W5:Y:S01]  /*2bad0*/  @P0 LDG.E R0, desc[UR42][R4.64] ;  /* 0x0000002a04000981 */ /* 0x000362000c1e1900 */
[----:B------:R-:W-:Y:S05]  /*2bae0*/  @P0 BRA `(.L_x_12837) ;  /* 0x0000000000100947 */ /* 0x000fea0003800000 */
[----:B------:R-:W-:Y:S05]  /*2baf0*/  @!P1 BRA `(.L_x_12837) ;  /* 0x00000000000c9947 */ /* 0x000fea0003800000 */
[----:B-1----:R-:W3:Y:S04]  /*2bb00*/  LDG.E R5, desc[UR42][R44.64] ;  /* 0x0000002a2c057981 */ /* 0x002ee8000c1e1900 */
[----:B-----5:R-:W3:Y:S02]  /*2bb10*/  LDG.E R0, desc[UR42][R44.64+0x4] ;  /* 0x0000042a2c007981 */ /* 0x020ee4000c1e1900 */
[----:B---3--:R-:W-:-:S07]  /*2bb20*/  IMAD.IADD R0, R0, 0x1, -R5 ;  /* 0x0000000100007824 */ /* 0x008fce00078e0a05 */
.L_x_12837:
[----:B-12--5:R-:W-:Y:S01]  /*2bb30*/  IMAD R20, R0, R21, RZ ;  /* 0x0000001500147224 */ /* 0x026fe200078e02ff */
[----:B------:R-:W-:Y:S01]  /*2bb40*/  LOP3.LUT P0, RZ, R229, 0x3, RZ, 0xc0, !PT ;  /* 0x00000003e5ff7812 */ /* 0x000fe2000780c0ff */
[--C-:B------:R-:W-:Y:S01]  /*2bb50*/  IMAD.IADD R15, R220, 0x1, R191.reuse ;  /* 0x00000001dc0f7824 */ /* 0x100fe200078e02bf */
[----:B------:R-:W-:Y:S01]  /*2bb60*/  ISETP.NE.AND P2, PT, R21, 0x1, PT ;  /* 0x000000011500780c */ /* 0x000fe20003f45270 */
[----:B------:R-:W-:Y:S01]  /*2bb70*/  IMAD.IADD R8, R232, 0x1, R191 ;  /* 0x00000001e8087824 */ /* 0x000fe200078e02bf */
[----:B------:R-:W-:Y:S02]  /*2bb80*/  ULDC.64 UR4, c[0x0][0xc90] ;  /* 0x0003240000047ab9 */ /* 0x000fe40000000a00 */
[----:B------:R-:W-:-:S09]  /*2bb90*/  ISETP.GE.OR P3, PT, R15, R20, P0 ;  /* 0x000000140f00720c */ /* 0x000fd20000766670 */
[----:B------:R-:W0:Y:S04]  /*2bba0*/  @P2 LDC R5, c[0x0][0xcec] ;  /* 0x00033b00ff052b82 */ /* 0x000e280000000800 */
[----:B------:R-:W2:Y:S01]  /*2bbb0*/  @!P3 LDL R11, [R1+0x440] ;  /* 0x00044000010bb983 */ /* 0x000ea20000100800 */
[----:B------:R-:W-:Y:S01]  /*2bbc0*/  SHF.R.S32.HI R0, RZ, 0x1f, R192 ;  /* 0x0000001fff007819 */ /* 0x000fe200000114c0 */
[----:B------:R-:W-:Y:S01]  /*2bbd0*/  IMAD.MOV.U32 R4, RZ, RZ, R8 ;  /* 0x000000ffff047224 */ /* 0x000fe200078e0008 */
[----:B------:R-:W-:Y:S01]  /*2bbe0*/  SHF.R.S32.HI R17, RZ, 0x1f, R16 ;  /* 0x0000001fff117819 */ /* 0x000fe20000011410 */
[----:B------:R-:W1:Y:S01]  /*2bbf0*/  @P2 LDC R6, c[0x0][0xcf0] ;  /* 0x00033c00ff062b82 */ /* 0x000e620000000800 */
[----:B------:R-:W-:Y:S01]  /*2bc00*/  SHF.R.S32.HI R76, RZ, 0x1f, R213 ;  /* 0x0000001fff4c7819 */ /* 0x000fe200000114d5 */
[----:B------:R-:W-:Y:S01]  /*2bc10*/  IMAD R7, R0, UR4, RZ ;  /* 0x0000000400077c24 */ /* 0x000fe2000f8e02ff */
[----:B------:R-:W-:-:S02]  /*2bc20*/  SEL R77, R213, RZ, !P1 ;  /* 0x000000ffd54d7207 */ /* 0x000fc40004800000 */
[----:B------:R-:W-:-:S03]  /*2bc30*/  SEL R76, R76, RZ, !P1 ;  /* 0x000000ff4c4c7207 */ /* 0x000fc60004800000 */
[----:B------:R-:W3:Y:S01]  /*2bc40*/  @P2 LDC R79, c[0x0][0xcec] ;  /* 0x00033b00ff4f2b82 */ /* 0x000ee20000000800 */
[----:B0-----:R-:W-:-:S07]  /*2bc50*/  @P2 IMAD.HI.U32 R5, R8, R5, RZ ;  /* 0x0000000508052227 */ /* 0x001fce00078e00ff */
[----:B------:R-:W0:Y:S01]  /*2bc60*/  @P2 LDC R81, c[0x0][0xcf0] ;  /* 0x00033c00ff512b82 */ /* 0x000e220000000800 */
[----:B-1----:R-:W-:Y:S01]  /*2bc70*/  @P2 SHF.R.U32.HI R4, RZ, R6, R5 ;  /* 0x00000006ff042219 */ /* 0x002fe20000011605 */
[C---:B------:R-:W-:Y:S02]  /*2bc80*/  IMAD R5, R192.reuse, UR5, R7 ;  /* 0x00000005c0057c24 */ /* 0x040fe4000f8e0207 */
[----:B------:R-:W-:Y:S01]  /*2bc90*/  IMAD.WIDE.U32 R6, R192, UR4, R16 ;  /* 0x00000004c0067c25 */ /* 0x000fe2000f8e0010 */
[----:B------:R-:W-:Y:S01]  /*2bca0*/  ULDC.64 UR4, c[0x0][0xc98] ;  /* 0x0003260000047ab9 */ /* 0x000fe20000000a00 */
[--C-:B------:R-:W-:Y:S02]  /*2bcb0*/  SHF.R.S32.HI R13, RZ, 0x1f, R4.reuse ;  /* 0x0000001fff0d7819 */ /* 0x100fe40000011404 */
[----:B------:R-:W-:Y:S02]  /*2bcc0*/  IMAD.MOV R9, RZ, RZ, -R4 ;  /* 0x000000ffff097224 */ /* 0x000fe400078e0a04 */
[----:B------:R-:W-:-:S02]  /*2bcd0*/  IMAD.IADD R7, R7, 0x1, R5 ;  /* 0x0000000107077824 */ /* 0x000fc400078e0205 */
[----:B------:R-:W-:Y:S02]  /*2bce0*/  IMAD R9, R21, R9, R8 ;  /* 0x0000000915097224 */ /* 0x000fe400078e0208 */
[----:B------:R-:W-:Y:S02]  /*2bcf0*/  IMAD R8, R76, UR4, RZ ;  /* 0x000000044c087c24 */ /* 0x000fe4000f8e02ff */
[----:B------:R-:W-:Y:S01]  /*2bd00*/  IMAD.WIDE.U32 R6, R77, UR4, R6 ;  /* 0x000000044d067c25 */ /* 0x000fe2000f8e0006 */
[----:B------:R-:W-:-:S03]  /*2bd10*/  SHF.R.S32.HI R5, RZ, 0x1f, R9 ;  /* 0x0000001fff057819 */ /* 0x000fc60000011409 */
[----:B------:R-:W-:Y:S01]  /*2bd20*/  IMAD R8, R77, UR5, R8 ;  /* 0x000000054d087c24 */ /* 0x000fe2000f8e0208 */
[----:B------:R-:W-:Y:S01]  /*2bd30*/  IADD3 R4, P1, R4, R6, RZ ;  /* 0x0000000604047210 */ /* 0x000fe20007f3e0ff */
[----:B------:R-:W-:Y:S02]  /*2bd40*/  ULDC.64 UR4, c[0x0][0xc88] ;  /* 0x0003220000047ab9 */ /* 0x000fe40000000a00 */
[----:B------:R-:W-:Y:S01]  /*2bd50*/  IMAD R6, R5, UR4, RZ ;  /* 0x0000000405067c24 */ /* 0x000fe2000f8e02ff */
[----:B------:R-:W-:-:S03]  /*2bd60*/  IADD3.X R5, R13, R7, R8, P1, !PT ;  /* 0x000000070d057210 */ /* 0x000fc60000ffe408 */
[C---:B------:R-:W-:Y:S02]  /*2bd70*/  IMAD R7, R9.reuse, UR5, R6 ;  /* 0x0000000509077c24 */ /* 0x040fe4000f8e0206 */
[----:B------:R-:W-:Y:S01]  /*2bd80*/  IMAD.WIDE.U32 R4, R9, UR4, R4 ;  /* 0x0000000409047c25 */ /* 0x000fe2000f8e0004 */
[----:B------:R-:W-:-:S03]  /*2bd90*/  ULDC.64 UR4, c[0x0][0xc50] ;  /* 0x0003140000047ab9 */ /* 0x000fc60000000a00 */
[----:B------:R-:W-:Y:S01]  /*2bda0*/  IMAD.IADD R5, R5, 0x1, R7 ;  /* 0x0000000105057824 */ /* 0x000fe200078e0207 */
[----:B------:R-:W-:-:S04]  /*2bdb0*/  LEA R10, P1, R4, UR4, 0x2 ;  /* 0x00000004040a7c11 */ /* 0x000fc8000f8210ff */
[----:B------:R-:W-:Y:S01]  /*2bdc0*/  LEA.HI.X R4, R4, UR5, R5, 0x2, P1 ;  /* 0x0000000504047c11 */ /* 0x000fe200088f1405 */
[----:B------:R-:W-:Y:S01]  /*2bdd0*/  SHFL.IDX PT, R6, R10, RZ, 0x1c1f ;  /* 0x001c1fff0a067589 */ /* 0x000fe200000e0000 */
[----:B------:R-:W-:Y:S01]  /*2bde0*/  VIADD R5, R15, 0x8 ;  /* 0x000000080f057836 */ /* 0x000fe20000000000 */
[----:B------:R-:W-:Y:S02]  /*2bdf0*/  ULDC.64 UR4, c[0x0][0xba0] ;  /* 0x0002e80000047ab9 */ /* 0x000fe40000000a00 */
[----:B------:R-:W2:Y:S02]  /*2be00*/  SHFL.IDX PT, R7, R4, RZ, 0x1c1f ;  /* 0x001c1fff04077589 */ /* 0x000ea400000e0000 */
[----:B------:R-:W-:Y:S02]  /*2be10*/  ISETP.GE.OR P0, PT, R5, R20, P0 ;  /* 0x000000140500720c */ /* 0x000fe40000706670 */
[----:B--2---:R1:W-:Y:S11]  /*2be20*/  @!P3 ST.E desc[UR42][R6.64], R11 ;  /* 0x0000000b0600b985 */ /* 0x0043f6000c10192a */
[----:B------:R-:W2:Y:S01]  /*2be30*/  @!P0 LDL R59, [R1+0x444] ;  /* 0x00044400013b8983 */ /* 0x000ea20000100800 */
[----:B------:R-:W-:-:S03]  /*2be40*/  IMAD R5, R223, 0x40, R161 ;  /* 0x00000040df057824 */ /* 0x000fc600078e02a1 */
[----:B------:R-:W-:Y:S01]  /*2be50*/  SHFL.IDX PT, R54, R10, 0x1, 0x1c1f ;  /* 0x003c1f000a367f89 */ /* 0x000fe200000e0000 */
[----:B------:R-:W-:-:S03]  /*2be60*/  IMAD.WIDE R2, R5, 0x2, R2 ;  /* 0x0000000205027825 */ /* 0x000fc600078e0202 */
[----:B------:R4:W2:Y:S01]  /*2be70*/  SHFL.IDX PT, R55, R4, 0x1, 0x1c1f ;  /* 0x003c1f0004377f89 */ /* 0x0008a200000e0000 */
[C---:B------:R-:W-:Y:S02]  /*2be80*/  IADD3 R25, P4, R2.reuse, 0x3000, RZ ;  /* 0x0000300002197810 */ /* 0x040fe40007f9e0ff */
[C---:B------:R-:W-:Y:S02]  /*2be90*/  IADD3 R9, P1, R2.reuse, 0x1000, RZ ;  /* 0x0000100002097810 */ /* 0x040fe40007f3e0ff */
[----:B------:R-:W-:Y:S02]  /*2bea0*/  IADD3 R13, P5, R2, 0x2000, RZ ;  /* 0x00002000020d7810 */ /* 0x000fe40007fbe0ff */
[----:B------:R-:W-:Y:S02]  /*2beb0*/  LOP3.LUT R24, R25, 0x380, RZ, 0xc0, !PT ;  /* 0x0000038019187812 */ /* 0x000fe400078ec0ff */
[----:B------:R-:W-:Y:S02]  /*2bec0*/  LOP3.LUT R8, R9, 0x380, RZ, 0xc0, !PT ;  /* 0x0000038009087812 */ /* 0x000fe400078ec0ff */
[----:B------:R-:W-:-:S02]  /*2bed0*/  LOP3.LUT R12, R13, 0x380, RZ, 0xc0, !PT ;  /* 0x000003800d0c7812 */ /* 0x000fc400078ec0ff */
        /* <DEDUP_REMOVED lines=51> */
[C---:B------:R-:W-:Y:S01]  /*2c210*/  IADD3 R65, P1, R2.reuse, 0xd000, RZ ;  /* 0x0000d00002417810 */ /* 0x040fe20007f3e0ff */
[----:B------:R-:W-:Y:S01]  /*2c220*/  IMAD.X R73, RZ, RZ, R3, P4 ;  /* 0x000000ffff497224 */ /* 0x000fe200020e0603 */
[C---:B------:R-:W-:Y:S02]  /*2c230*/  IADD3 R69, P5, R2.reuse, 0xe000, RZ ;  /* 0x0000e00002457810 */ /* 0x040fe40007fbe0ff */
[----:B-1----:R-:W-:Y:S02]  /*2c240*/  LOP3.LUT R7, R2, 0x380, RZ, 0xc0, !PT ;  /* 0x0000038002077812 */ /* 0x002fe400078ec0ff */
[----:B----4-:R-:W-:Y:S02]  /*2c250*/  LOP3.LUT R4, R5, 0x380, RZ, 0xc0, !PT ;  /* 0x0000038005047812 */ /* 0x010fe400078ec0ff */
        /* <DEDUP_REMOVED lines=8> */
[----:B------:R-:W-:Y:S02]  /*2c2e0*/  LOP3.LUT R2, R7, R2, RZ, 0x3c, !PT ;  /* 0x0000000207027212 */ /* 0x000fe400078e3cff */
[----:B------:R-:W-:Y:S01]  /*2c2f0*/  LOP3.LUT R60, R60, R61, RZ, 0x3c, !PT ;  /* 0x0000003d3c3c7212 */ /* 0x000fe200078e3cff */
[--C-:B------:R-:W-:Y:S01]  /*2c300*/  IMAD.X R61, RZ, RZ, R3.reuse, P3 ;  /* 0x000000ffff3d7224 */ /* 0x100fe200018e0603 */
[----:B------:R-:W-:Y:S01]  /*2c310*/  LOP3.LUT R64, R64, R65, RZ, 0x3c, !PT ;  /* 0x0000004140407212 */ /* 0x000fe200078e3cff */
[--C-:B------:R-:W-:Y:S01]  /*2c320*/  IMAD.X R65, RZ, RZ, R3.reuse, P1 ;  /* 0x000000ffff417224 */ /* 0x100fe200008e0603 */
[----:B------:R-:W-:Y:S01]  /*2c330*/  LOP3.LUT R68, R68, R69, RZ, 0x3c, !PT ;  /* 0x0000004544447212 */ /* 0x000fe200078e3cff */
[----:B------:R-:W-:Y:S01]  /*2c340*/  IMAD.X R69, RZ, RZ, R3, P5 ;  /* 0x000000ffff457224 */ /* 0x000fe200028e0603 */
[----:B------:R-:W-:Y:S01]  /*2c350*/  LOP3.LUT R72, R4, R5, RZ, 0x3c, !PT ;  /* 0x0000000504487212 */ /* 0x000fe200078e3cff */
[----:B------:R-:W-:-:S02]  /*2c360*/  IMAD.IADD R78, R224, 0x1, R191 ;  /* 0x00000001e04e7824 */ /* 0x000fc400078e02bf */
[----:B------:R-:W-:Y:S01]  /*2c370*/  IMAD.IADD R191, R223, 0x1, R191 ;  /* 0x00000001dfbf7824 */ /* 0x000fe200078e02bf */
[----:B------:R-:W-:Y:S01]  /*2c380*/  BSSY B1, `(.L_x_12838) ;  /* 0x0000056000017945 */ /* 0x000fe20003800000 */
[----:B--2---:R1:W-:Y:S04]  /*2c390*/  @!P0 ST.E desc[UR42][R54.64], R59 ;  /* 0x0000003b36008985 */ /* 0x0043e8000c10192a */
[----:B------:R2:W5:Y:S04]  /*2c3a0*/  LD.E.128 R4, desc[UR42][R2.64] ;  /* 0x0000002a02047980 */ /* 0x000568000c101d00 */
        /* <DEDUP_REMOVED lines=9> */
[----:B------:R-:W-:Y:S01]  /*2c440*/  IMAD R17, R0, UR4, RZ ;  /* 0x0000000400117c24 */ /* 0x000fe2000f8e02ff */
[----:B------:R-:W5:Y:S01]  /*2c450*/  LD.E.128 R32, desc[UR42][R32.64] ;  /* 0x0000002a20207980 */ /* 0x000f62000c101d00 */
[----:B------:R-:W-:-:S03]  /*2c460*/  IMAD.WIDE.U32 R2, R192, UR4, R2 ;  /* 0x00000004c0027c25 */ /* 0x000fc6000f8e0002 */
[----:B------:R-:W5:Y:S01]  /*2c470*/  LD.E.128 R36, desc[UR42][R36.64] ;  /* 0x0000002a24247980 */ /* 0x000f62000c101d00 */
[----:B------:R-:W-:Y:S01]  /*2c480*/  IMAD R17, R192, UR5, R17 ;  /* 0x00000005c0117c24 */ /* 0x000fe2000f8e0211 */
[----:B------:R-:W-:Y:S01]  /*2c490*/  ULDC.64 UR4, c[0x0][0xbf0] ;  /* 0x0002fc0000047ab9 */ /* 0x000fe20000000a00 */
[----:B---3--:R-:W-:Y:S01]  /*2c4a0*/  @P2 IMAD.HI.U32 R0, R78, R79, RZ ;  /* 0x0000004f4e002227 */ /* 0x008fe200078e00ff */
[----:B------:R-:W5:Y:S03]  /*2c4b0*/  LD.E.128 R40, desc[UR42][R40.64] ;  /* 0x0000002a28287980 */ /* 0x000f66000c101d00 */
[----:B------:R-:W-:Y:S01]  /*2c4c0*/  IMAD.IADD R3, R3, 0x1, R17 ;  /* 0x0000000103037824 */ /* 0x000fe200078e0211 */
[----:B------:R-:W5:Y:S01]  /*2c4d0*/  LD.E.128 R44, desc[UR42][R44.64] ;  /* 0x0000002a2c2c7980 */ /* 0x000f62000c101d00 */
[----:B------:R-:W-:Y:S01]  /*2c4e0*/  IMAD.MOV.U32 R17, RZ, RZ, R78 ;  /* 0x000000ffff117224 */ /* 0x000fe200078e004e */
[----:B0-----:R-:W-:Y:S01]  /*2c4f0*/  @P2 SHF.R.U32.HI R17, RZ, R81, R0 ;  /* 0x00000051ff112219 */ /* 0x001fe20000011600 */
[----:B------:R-:W-:Y:S01]  /*2c500*/  IMAD R76, R76, UR4, RZ ;  /* 0x000000044c4c7c24 */ /* 0x000fe2000f8e02ff */
[----:B------:R-:W5:Y:S02]  /*2c510*/  LD.E.128 R48, desc[UR42][R48.64] ;  /* 0x0000002a30307980 */ /* 0x000f64000c101d00 */
[--C-:B------:R-:W-:Y:S01]  /*2c520*/  SHF.R.S32.HI R0, RZ, 0x1f, R17.reuse ;  /* 0x0000001fff007819 */ /* 0x100fe20000011411 */
[----:B------:R-:W-:Y:S01]  /*2c530*/  IMAD.MOV R16, RZ, RZ, -R17 ;  /* 0x000000ffff107224 */ /* 0x000fe200078e0a11 */
[----:B-1----:R-:W5:Y:S01]  /*2c540*/  LD.E.128 R52, desc[UR42][R52.64] ;  /* 0x0000002a34347980 */ /* 0x002f62000c101d00 */
[----:B------:R-:W-:-:S02]  /*2c550*/  IMAD R79, R77, UR5, R76 ;  /* 0x000000054d4f7c24 */ /* 0x000fc4000f8e024c */
[----:B------:R-:W-:Y:S01]  /*2c560*/  IMAD.WIDE.U32 R2, R77, UR4, R2 ;  /* 0x000000044d027c25 */ /* 0x000fe2000f8e0002 */
[----:B------:R-:W-:Y:S01]  /*2c570*/  ULDC.64 UR4, c[0x0][0xbe0] ;  /* 0x0002f80000047ab9 */ /* 0x000fe20000000a00 */
[----:B------:R-:W5:Y:S02]  /*2c580*/  LD.E.128 R56, desc[UR42][R56.64] ;  /* 0x0000002a38387980 */ /* 0x000f64000c101d00 */
[----:B------:R-:W-:Y:S02]  /*2c590*/  IMAD R0, R0, UR4, RZ ;  /* 0x0000000400007c24 */ /* 0x000fe4000f8e02ff */
[----:B------:R-:W-:Y:S01]  /*2c5a0*/  IMAD R21, R21, R16, R78 ;  /* 0x0000001015157224 */ /* 0x000fe200078e024e */
[----:B------:R-:W5:Y:S01]  /*2c5b0*/  LD.E.128 R60, desc[UR42][R60.64] ;  /* 0x0000002a3c3c7980 */ /* 0x000f62000c101d00 */
[----:B------:R-:W-:-:S03]  /*2c5c0*/  IMAD.IADD R3, R3, 0x1, R79 ;  /* 0x0000000103037824 */ /* 0x000fc600078e024f */
[----:B------:R-:W5:Y:S01]  /*2c5d0*/  LD.E.128 R64, desc[UR42][R64.64] ;  /* 0x0000002a40407980 */ /* 0x000f62000c101d00 */
[----:B------:R-:W-:-:S03]  /*2c5e0*/  IMAD R77, R17, UR5, R0 ;  /* 0x00000005114d7c24 */ /* 0x000fc6000f8e0200 */
[----:B------:R-:W5:Y:S01]  /*2c5f0*/  LD.E.128 R68, desc[UR42][R68.64] ;  /* 0x0000002a44447980 */ /* 0x000f62000c101d00 */
[----:B------:R-:W-:-:S03]  /*2c600*/  SHF.R.S32.HI R0, RZ, 0x1f, R21 ;  /* 0x0000001fff007819 */ /* 0x000fc60000011415 */
[----:B------:R-:W5:Y:S01]  /*2c610*/  LD.E.128 R72, desc[UR42][R72.64] ;  /* 0x0000002a48487980 */ /* 0x000f62000c101d00 */
[----:B------:R-:W-:Y:S01]  /*2c620*/  IMAD.WIDE.U32 R2, R17, UR4, R2 ;  /* 0x0000000411027c25 */ /* 0x000fe2000f8e0002 */
[----:B------:R-:W-:Y:S01]  /*2c630*/  ULDC.64 UR4, c[0x0][0xbd8] ;  /* 0x0002f60000047ab9 */ /* 0x000fe20000000a00 */
[----:B------:R-:W-:Y:S01]  /*2c640*/  ISETP.GE.AND P2, PT, R191, R20, PT ;  /* 0x00000014bf00720c */ /* 0x000fe20003f46270 */
        /* <DEDUP_REMOVED lines=8> */
[----:B------:R-:W-:-:S04]  /*2c6d0*/  IMAD.WIDE.U32 R2, R21, UR4, R2 ;  /* 0x0000000415027c25 */ /* 0x000fc8000f8e0002 */
[----:B------:R-:W-:Y:S01]  /*2c6e0*/  IMAD R77, R21, UR5, R0 ;  /* 0x00000005154d7c24 */ /* 0x000fe2000f8e0200 */
[----:B------:R-:W-:Y:S01]  /*2c6f0*/  ULDC.64 UR4, c[0x0][0xb80] ;  /* 0x0002e00000047ab9 */ /* 0x000fe20000000a00 */
[----:B------:R-:W-:Y:S01]  /*2c700*/  VIADD R0, R144, 0x32420 ;  /* 0x0003242090007836 */ /* 0x000fe20000000000 */
[C---:B------:R-:W-:Y:S01]  /*2c710*/  LEA R21, P3, R2.reuse, UR4, 0x1 ;  /* 0x0000000402157c11 */ /* 0x040fe2000f8608ff */
[----:B------:R-:W-:Y:S02]  /*2c720*/  IMAD.IADD R3, R3, 0x1, R77 ;  /* 0x0000000103037824 */ /* 0x000fe400078e024d */
[----:B------:R-:W-:Y:S01]  /*2c730*/  VIADD R17, R191, 0x20 ;  /* 0x00000020bf117836 */ /* 0x000fe20000000000 */
[----:B------:R-:W-:Y:S01]  /*2c740*/  PRMT R0, RZ, 0x654, R0 ;  /* 0x00000654ff007816 */ /* 0x000fe20000000000 */
[----:B0-----:R0:W1:Y:S01]  /*2c750*/  SHFL.IDX PT, R78, R21, RZ, 0x181f ;  /* 0x00181fff154e7589 */ /* 0x00106200000e0000 */
[----:B------:R-:W-:Y:S02]  /*2c760*/  LEA.HI.X R80, R2, UR5, R3, 0x1, P3 ;  /* 0x0000000502507c11 */ /* 0x000fe400098f0c03 */
[-C--:B------:R-:W-:Y:S01]  /*2c770*/  ISETP.GE.AND P1, PT, R17, R20.reuse, PT ;  /* 0x000000141100720c */ /* 0x080fe20003f26270 */
[----:B------:R-:W-:Y:S01]  /*2c780*/  VIADD R17, R191, 0x40 ;  /* 0x00000040bf117836 */ /* 0x000fe20000000000 */
[----:B------:R2:W-:Y:S04]  /*2c790*/  SYNCS.ARRIVE.TRANS64.RED.A1T0 RZ, [R0+URZ], RZ ;  /* 0x000000ff00ff79a7 */ /* 0x0005e8000810043f */
[----:B------:R-:W-:Y:S01]  /*2c7a0*/  ISETP.GE.AND P0, PT, R17, R20, PT ;  /* 0x000000141100720c */ /* 0x000fe20003f06270 */
[----:B--2---:R0:W2:Y:S01]  /*2c7b0*/  SHFL.IDX PT, R0, R80, RZ, 0x181f ;  /* 0x00181fff50007589 */ /* 0x0040a200000e0000 */
[----:B------:R-:W-:Y:S11]  /*2c7c0*/  @P2 BRA `(.L_x_12839) ;  /* 0x0000000000442947 */ /* 0x000ff60003800000 */
[----:B------:R-:W-:Y:S02]  /*2c7d0*/  ULDC UR4, c[0x0][0xbc8] ;  /* 0x0002f20000047ab9 */ /* 0x000fe40000000800 */
[----:B------:R-:W-:Y:S02]  /*2c7e0*/  ISETP.GE.AND P2, PT, R161, UR4, PT ;  /* 0x00000004a1007c0c */ /* 0x000fe4000bf46270 */
[----:B------:R-:W-:Y:S02]  /*2c7f0*/  ISETP.GE.AND P3, PT, R163, UR4, PT ;  /* 0x00000004a3007c0c */ /* 0x000fe4000bf66270 */
[----:B------:R-:W-:-:S09]  /*2c800*/  ISETP.GE.AND P4, PT, R162, UR4, PT ;  /* 0x00000004a2007c0c */ /* 0x000fd2000bf86270 */
[----:B-1----:R-:W-:-:S04]  /*2c810*/  @!P2 LEA R2, P5, R161, R78, 0x1 ;  /* 0x0000004ea102a211 */ /* 0x002fc800078a08ff */
[----:B--2---:R-:W-:Y:S02]  /*2c820*/  @!P2 LEA.HI.X R3, R161, R0, R218, 0x1, P5 ;  /* 0x00000000a103a211 */ /* 0x004fe400028f0cda */
        /* <DEDUP_REMOVED lines=11> */
.L_x_12839:
[----:B------:R-:W-:Y:S05]  /*2c8e0*/  BSYNC B1 ;  /* 0x0000000000017941 */ /* 0x000fea0003800000 */
.L_x_12838:
        /* <DEDUP_REMOVED lines=11> */
[----:B-----5:R-:W-:-:S03]  /*2c9a0*/  @!P3 LEA R4, P5, R163, R16, 0x1 ;  /* 0x00000010a304b211 */ /* 0x020fc600078a08ff */
        /* <DEDUP_REMOVED lines=9> */
.L_x_12841:
[----:B------:R-:W-:Y:S05]  /*2ca40*/  BSYNC B1 ;  /* 0x0000000000017941 */ /* 0x000fea0003800000 */
.L_x_12840:
        /* <DEDUP_REMOVED lines=10> */
[----:B------:R-:W-:Y:S02]  /*2caf0*/  @!P2 LEA R4, P4, R163, R8, 0x1 ;  /* 0x00000008a304a211 */ /* 0x000fe400078808ff */
        /* <DEDUP_REMOVED lines=10> */
.L_x_12843:
[----:B------:R-:W-:Y:S05]  /*2cba0*/  BSYNC B1 ;  /* 0x0000000000017941 */ /* 0x000fea0003800000 */
.L_x_12842:
[----:B0-----:R-:W-:Y:S01]  /*2cbb0*/  VIADD R3, R191, 0x60 ;  /* 0x00000060bf037836 */ /* 0x001fe20000000000 */
[----:B--2-4-:R-:W2:Y:S04]  /*2cbc0*/  SHFL.IDX PT, R80, R80, 0x3, 0x181f ;  /* 0x00781f0050507f89 */ /* 0x014ea800000e0000 */
[----:B------:R-:W-:Y:S01]  /*2cbd0*/  ISETP.GE.AND P0, PT, R3, R20, PT ;  /* 0x000000140300720c */ /* 0x000fe20003f06270 */
[----:B------:R-:W4:-:S12]  /*2cbe0*/  SHFL.IDX PT, R21, R21, 0x3, 0x181f ;  /* 0x00781f0015157f89 */ /* 0x000f1800000e0000 */
[----:B------:R-:W-:Y:S05]  /*2cbf0*/  @P0 BRA `(.L_x_12844) ;  /* 0x0000000c00980947 */ /* 0x000fea0003800000 */
[----:B------:R-:W-:Y:S02]  /*2cc00*/  ULDC UR4, c[0x0][0xbc8] ;  /* 0x0002f20000047ab9 */ /* 0x000fe40000000800 */
[----:B------:R-:W-:Y:S02]  /*2cc10*/  ISETP.GE.AND P3, PT, R161, UR4, PT ;  /* 0x00000004a1007c0c */ /* 0x000fe4000bf66270 */
[----:B------:R-:W-:Y:S02]  /*2cc20*/  ISETP.GE.AND P4, PT, R163, UR4, PT ;  /* 0x00000004a3007c0c */ /* 0x000fe4000bf86270 */
[----:B------:R-:W-:-:S09]  /*2cc30*/  ISETP.GE.AND P5, PT, R162, UR4, PT ;  /* 0x00000004a2007c0c */ /* 0x000fd2000bfa6270 */
[-C--:B----4-:R-:W-:Y:S02]  /*2cc40*/  @!P3 LEA R2, P0, R161, R21.reuse, 0x1 ;  /* 0x00000015a102b211 */ /* 0x090fe400078008ff */
[-C--:B------:R-:W-:Y:S02]  /*2cc50*/  @!P4 LEA R4, P1, R163, R21.reuse, 0x1 ;  /* 0x00000015a304c211 */ /* 0x080fe400078208ff */
[C---:B------:R-:W-:Y:S02]  /*2cc60*/  @!P5 LEA R6, P2, R162.reuse, R21, 0x1 ;  /* 0x00000015a206d211 */ /* 0x040fe400078408ff */
[-C--:B--2---:R-:W-:Y:S02]  /*2cc70*/  @!P3 LEA.HI.X R3, R161, R80.reuse, R218, 0x1, P0 ;  /* 0x00000050a103b211 */ /* 0x084fe400000f0cda */
        /* <DEDUP_REMOVED lines=11> */
.L_x_12836:
[----:B------:R-:W-:Y:S01]  /*2cd30*/  ULDC.64 UR4, c[0x0][0xd00] ;  /* 0x0003400000047ab9 */ /* 0x000fe20000000a00 */
[----:B-----5:R-:W2:Y:S01]  /*2cd40*/  LDC.64 R2, c[0x0][0xd00] ;  /* 0x00034000ff027b82 */ /* 0x020ea20000000a00 */
[----:B------:R-:W-:Y:S01]  /*2cd50*/  ISETP.NE.U32.AND P0, PT, RZ, UR4, PT ;  /* 0x00000004ff007c0c */ /* 0x000fe2000bf05070 */
[----:B------:R-:W-:-:S03]  /*2cd60*/  IMAD.MOV.U32 R0, RZ, RZ, RZ ;  /* 0x000000ffff007224 */ /* 0x000fc600078e00ff */
[----:B------:R-:W-:Y:S01]  /*2cd70*/  ISETP.NE.AND.EX P0, PT, RZ, UR5, PT, P0 ;  /* 0x00000005ff007c0c */ /* 0x000fe2000bf05300 */
[----:B------:R-:W-:Y:S02]  /*2cd80*/  ULDC.64 UR4, c[0x0][0xd08] ;  /* 0x0003420000047ab9 */ /* 0x000fe40000000a00 */
[----:B------:R-:W-:Y:S01]  /*2cd90*/  ISETP.NE.U32.AND P1, PT, RZ, UR4, PT ;  /* 0x00000004ff007c0c */ /* 0x000fe2000bf25070 */
[----:B------:R-:W3:Y:S03]  /*2cda0*/  LDC R21, c[0x0][0xce8] ;  /* 0x00033a00ff157b82 */ /* 0x000ee60000000800 */
[----:B------:R-:W-:Y:S01]  /*2cdb0*/  ISETP.NE.AND.EX P1, PT, RZ, UR5, PT, P1 ;  /* 0x00000005ff007c0c */ /* 0x000fe2000bf25310 */
[----:B--2---:R-:W-:-:S12]  /*2cdc0*/  IMAD.WIDE R2, R213, 0x4, R2 ;  /* 0x00000004d5027825 */ /* 0x004fd800078e0202 */
[----:B------:R-:W2:Y:S01]  /*2cdd0*/  @P1 LDC.64 R4, c[0x0][0xd08] ;  /* 0x00034200ff041b82 */ /* 0x000ea20000000a00 */
[----:B------:R-:W-:Y:S02]  /*2cde0*/  ULDC UR4, c[0x0][0xb88] ;  /* 0x0002e20000047ab9 */ /* 0x000fe40000000800 */
[----:B------:R-:W-:Y:S01]  /*2cdf0*/  IMAD.U32 R6, RZ, RZ, UR4 ;  /* 0x00000004ff067e24 */ /* 0x000fe2000f8e00ff */
[----:B------:R4:W5:Y:S01]  /*2ce00*/  @P0 LDG.E R0, desc[UR42][R2.64] ;  /* 0x0000002a02000981 */ /* 0x000962000c1e1900 */
[----:B--2---:R-:W-:-:S05]  /*2ce10*/  @P1 IMAD.WIDE R4, R213, 0x4, R4 ;  /* 0x00000004d5041825 */ /* 0x004fca00078e0204 */
[----:B------:R4:W5:Y:S01]  /*2ce20*/  @P1 LDG.E R6, desc[UR42][R4.64] ;  /* 0x0000002a04061981 */ /* 0x000962000c1e1900 */
[----:B---3--:R-:W-:Y:S02]  /*2ce30*/  ISETP.NE.AND P2, PT, R21, 0x1, PT ;  /* 0x000000011500780c */ /* 0x008fe40003f45270 */
[----:B------:R-:W-:Y:S02]  /*2ce40*/  ISETP.GE.AND P3, PT, R222, 0x80, PT ;  /* 0x00000080de00780c */ /* 0x000fe40003f66270 */
[----:B------:R-:W-:-:S09]  /*2ce50*/  SHF.R.S32.HI R7, RZ, 0x1f, R213 ;  /* 0x0000001fff077819 */ /* 0x000fd200000114d5 */
[----:B------:R-:W2:Y:S01]  /*2ce60*/  @P2 LDC R25, c[0x0][0xcec] ;  /* 0x00033b00ff192b82 */ /* 0x000ea20000000800 */
[----:B----4-:R-:W-:Y:S05]  /*2ce70*/  @P1 BRA `(.L_x_12845) ;  /* 0x0000000000101947 */ /* 0x010fea0003800000 */
[----:B------:R-:W-:Y:S05]  /*2ce80*/  @!P0 BRA `(.L_x_12845) ;  /* 0x00000000000c8947 */ /* 0x000fea0003800000 */
[----:B------:R-:W3:Y:S04]  /*2ce90*/  LDG.E R5, desc[UR42][R2.64] ;  /* 0x0000002a02057981 */ /* 0x000ee8000c1e1900 */
[----:B-----5:R-:W3:Y:S02]  /*2cea0*/  LDG.E R6, desc[UR42][R2.64+0x4] ;  /* 0x0000042a02067981 */ /* 0x020ee4000c1e1900 */
[----:B---3--:R-:W-:-:S07]  /*2ceb0*/  IMAD.IADD R6, R6, 0x1, -R5 ;  /* 0x0000000106067824 */ /* 0x008fce00078e0a05 */
.L_x_12845:
        /* <DEDUP_REMOVED lines=8> */
[----:B----4-:R-:W-:Y:S01]  /*2cf40*/  IMAD R2, R6, R9, RZ ;  /* 0x0000000906027224 */ /* 0x010fe200078e02ff */
        /* <DEDUP_REMOVED lines=36> */
.L_x_12847:
[----:B------:R-:W-:Y:S05]  /*2d190*/  BSYNC B1 ;  /* 0x0000000000017941 */ /* 0x000fea0003800000 */
.L_x_12846:
[----:B------:R-:W4:Y:S01]  /*2d1a0*/  @P2 LDC R9, c[0x0][0xcf0] ;  /* 0x00033c00ff092b82 */ /* 0x000f220000000800 */
[----:B------:R-:W-:Y:S01]  /*2d1b0*/  ULDC.64 UR4, c[0x0][0xba0] ;  /* 0x0002e80000047ab9 */ /* 0x000fe20000000a00 */
[----:B------:R-:W-:Y:S02]  /*2d1c0*/  IMAD.IADD R8, R224, 0x1, R191 ;  /* 0x00000001e0087824 */ /* 0x000fe400078e02bf */
[----:B---3--:R-:W-:-:S04]  /*2d1d0*/  IMAD R3, R11, UR4, RZ ;  /* 0x000000040b037c24 */ /* 0x008fc8000f8e02ff */
        /* <DEDUP_REMOVED lines=37> */
.L_x_13074:
[----:B------:R-:W-:Y:S01]  /*2d430*/  IMAD R21, R6, R21, RZ ;  /* 0x0000001506157224 */ /* 0x000fe200078e02ff */
[----:B------:R-:W-:Y:S01]  /*2d440*/  BSSY B1, `(.L_x_12849) ;  /* 0x0000015000017945 */ /* 0x000fe20003800000 */
[----:B------:R-:W-:-:S05]  /*2d450*/  IMAD.IADD R6, R223, 0x1, R191 ;  /* 0x00000001df067824 */ /* 0x000fca00078e02bf */
[----:B------:R-:W-:-:S13]  /*2d460*/  ISETP.GE.AND P0, PT, R6, R21, PT ;  /* 0x000000150600720c */ /* 0x000fda0003f06270 */
[----:B------:R-:W-:Y:S05]  /*2d470*/  @P0 BRA `(.L_x_12850) ;  /* 0x0000000000440947 */ /* 0x000fea0003800000 */
[----:B------:R-:W-:Y:S02]  /*2d480*/  ULDC UR4, c[0x0][0xbc8] ;  /* 0x0002f20000047ab9 */ /* 0x000fe40000000800 */
[----:B------:R-:W-:Y:S02]  /*2d490*/  ISETP.GE.AND P3, PT, R161, UR4, PT ;  /* 0x00000004a1007c0c */ /* 0x000fe4000bf66270 */
[----:B------:R-:W-:Y:S02]  /*2d4a0*/  ISETP.GE.AND P2, PT, R163, UR4, PT ;  /* 0x00000004a3007c0c */ /* 0x000fe4000bf46270 */
[----:B------:R-:W-:Y:S02]  /*2d4b0*/  ISETP.GE.AND P1, PT, R162, UR4, PT ;  /* 0x00000004a2007c0c */ /* 0x000fe4000bf26270 */
[----:B------:R-:W-:-:S07]  /*2d4c0*/  ISETP.GE.AND P0, PT, R164, UR4, PT ;  /* 0x00000004a4007c0c */ /* 0x000fce000bf06270 */
[-C--:B----4-:R-:W-:Y:S02]  /*2d4d0*/  @!P3 LEA R4, P5, R161, R14.reuse, 0x1 ;  /* 0x0000000ea104b211 */ /* 0x090fe400078a08ff */
[----:B------:R-:W-:Y:S02]  /*2d4e0*/  @!P2 LEA R8, P4, R163, R14, 0x1 ;  /* 0x0000000ea308a211 */ /* 0x000fe400078808ff */
        /* <DEDUP_REMOVED lines=10> */
.L_x_12850:
[----:B------:R-:W-:Y:S05]  /*2d590*/  BSYNC B1 ;  /* 0x0000000000017941 */ /* 0x000fea0003800000 */
.L_x_12849:
[----:B------:R-:W-:-:S03]  /*2d5a0*/  UMOV UR4, 0xffffffff ;  /* 0xffffffff00047882 */ /* 0x000fc60000000000 */
[----:B------:R-:W-:Y:S05]  /*2d5b0*/  BRA.DIV UR4, `(.L_x_12851) ;  /* 0x000000a204307947 */ /* 0x000fea000b800000 */
[----:B---3--:R3:W0:Y:S04]  /*2d5c0*/  SHFL.IDX PT, R0, R3, 0x1, 0x181f ;  /* 0x00381f0003007f89 */ /* 0x00862800000e0000 */
[----:B----4-:R3:W4:Y:S02]  /*2d5d0*/  SHFL.IDX PT, R14, R2, 0x1, 0x181f ;  /* 0x00381f00020e7f89 */ /* 0x01072400000e0000 */
.L_x_13078:
[----:B------:R-:W-:Y:S01]  /*2d5e0*/  VIADD R4, R6, 0x20 ;  /* 0x0000002006047836 */ /* 0x000fe20000000000 */
[----:B------:R-:W-:Y:S04]  /*2d5f0*/  BSSY B1, `(.L_x_12852) ;  /* 0x0000014000017945 */ /* 0x000fe80003800000 */
        /* <DEDUP_REMOVED lines=9> */
[----:B0-----:R-:W-:Y:S02]  /*2d690*/  @!P3 LEA.HI.X R5, R161, R0, R218, 0x1, P5 ;  /* 0x00000000a105b211 */ /* 0x001fe400028f0cda */
        /* <DEDUP_REMOVED lines=9> */
.L_x_12853:
[----:B------:R-:W-:Y:S05]  /*2d730*/  BSYNC B1 ;  /* 0x0000000000017941 */ /* 0x000fea0003800000 */
.L_x_12852:
[----:B------:R-:W-:-:S03]  /*2d740*/  UMOV UR4, 0xffffffff ;  /* 0xffffffff00047882 */ /* 0x000fc60000000000 */
[----:B------:R-:W-:Y:S05]  /*2d750*/  BRA.DIV UR4, `(.L_x_12854) ;  /* 0x000000a204107947 */ /* 0x000fea000b800000 */
[----:B0-----:R0:W0:Y:S04]  /*2d760*/  SHFL.IDX PT, R0, R3, 0x2, 0x181f ;  /* 0x00581f0003007f89 */ /* 0x00102800000e0000 */
[----:B----4-:R4:W0:Y:S02]  /*2d770*/  SHFL.IDX PT, R14, R2, 0x2, 0x181f ;  /* 0x00581f00020e7f89 */ /* 0x01082400000e0000 */
.L_x_13082:
        /* <DEDUP_REMOVED lines=9> */
[-C--:B0-----:R-:W-:Y:S02]  /*2d810*/  @!P3 LEA R4, P5, R161, R14.reuse, 0x1 ;  /* 0x0000000ea104b211 */ /* 0x081fe400078a08ff */
[----:B------:R-:W-:Y:S02]  /*2d820*/  @!P2 LEA R8, P4, R163, R14, 0x1 ;  /* 0x0000000ea308a211 */ /* 0x000fe400078808ff */
[----:B------:R-:W-:Y:S02]  /*2d830*/  @!P3 LEA.HI.X R5, R161, R0, R218, 0x1, P5 ;  /* 0x00000000a105b211 */ /* 0x000fe400028f0cda */
        /* <DEDUP_REMOVED lines=9> */
.L_x_12856:
[----:B------:R-:W-:Y:S05]  /*2d8d0*/  BSYNC B1 ;  /* 0x0000000000017941 */ /* 0x000fea0003800000 */
.L_x_12855:
[----:B------:R-:W-:-:S03]  /*2d8e0*/  UMOV UR4, 0xffffffff ;  /* 0xffffffff00047882 */ /* 0x000fc60000000000 */
[----:B------:R-:W-:Y:S05]  /*2d8f0*/  BRA.DIV UR4, `(.L_x_12857) ;  /* 0x0000009e04f07947 */ /* 0x000fea000b800000 */
[----:B0-----:R0:W0:Y:S04]  /*2d900*/  SHFL.IDX PT, R0, R3, 0x3, 0x181f ;  /* 0x00781f0003007f89 */ /* 0x00102800000e0000 */
[----:B------:R0:W0:Y:S02]  /*2d910*/  SHFL.IDX PT, R14, R2, 0x3, 0x181f ;  /* 0x00781f00020e7f89 */ /* 0x00002400000e0000 */
.L_x_13086:
[----:B0-234-:R-:W-:-:S05]  /*2d920*/  VIADD R2, R6, 0x60 ;  /* 0x0000006006027836 */ /* 0x01dfca0000000000 */
[----:B------:R-:W-:-:S13]  /*2d930*/  ISETP.GE.AND P0, PT, R2, R21, PT ;  /* 0x000000150200720c */ /* 0x000fda0003f06270 */
[----:B------:R-:W-:Y:S05]  /*2d940*/  @P0 BRA `(.L_x_12844) ;  /* 0x0000000000440947 */ /* 0x000fea0003800000 */
[----:B------:R-:W-:Y:S02]  /*2d950*/  ULDC UR4, c[0x0][0xbc8] ;  /* 0x0002f20000047ab9 */ /* 0x000fe40000000800 */
[----:B------:R-:W-:Y:S02]  /*2d960*/  ISETP.GE.AND P3, PT, R161, UR4, PT ;  /* 0x00000004a1007c0c */ /* 0x000fe4000bf66270 */
[----:B------:R-:W-:Y:S02]  /*2d970*/  ISETP.GE.AND P2, PT, R163, UR4, PT ;  /* 0x00000004a3007c0c */ /* 0x000fe4000bf46270 */
[----:B------:R-:W-:Y:S02]  /*2d980*/  ISETP.GE.AND P1, PT, R162, UR4, PT ;  /* 0x00000004a2007c0c */ /* 0x000fe4000bf26270 */
[----:B------:R-:W-:-:S07]  /*2d990*/  ISETP.GE.AND P0, PT, R164, UR4, PT ;  /* 0x00000004a4007c0c */ /* 0x000fce000bf06270 */
[-C--:B------:R-:W-:Y:S02]  /*2d9a0*/  @!P3 LEA R2, P5, R161, R14.reuse, 0x1 ;  /* 0x0000000ea102b211 */ /* 0x080fe400078a08ff */
        /* <DEDUP_REMOVED lines=11> */
.L_x_12844:
[----:B------:R-:W-:Y:S05]  /*2da60*/  BSYNC B0 ;  /* 0x0000000000007941 */ /* 0x000fea0003800000 */
.L_x_12835:
[----:B------:R-:W-:Y:S02]  /*2da70*/  ULDC UR4, c[0x0][0xd3c] ;  /* 0x00034f0000047ab9 */ /* 0x000fe40000000800 */
[----:B-1----:R-:W-:-:S13]  /*2da80*/  ISETP.GE.AND P0, PT, R123, UR4, PT ;  /* 0x000000047b007c0c */ /* 0x002fda000bf06270 */
[----:B------:R-:W-:Y:S05]  /*2da90*/  @!P0 BRA `(.L_x_12858) ;  /* 0xfffffd3400d08947 */ /* 0x000fea000383ffff */
[----:B------:R-:W-:Y:S05]  /*2daa0*/  BRA `(.L_x_12639) ;  /* 0x0000008c00607947 */ /* 0x000fea0003800000 */
.L_x_12637:
        /* <DEDUP_REMOVED lines=18> */
.L_x_12859:
        /* <DEDUP_REMOVED lines=42> */
.L_x_12865:
        /* <DEDUP_REMOVED lines=12> */
.L_x_12864:
[----:B------:R-:W-:Y:S05]  /*2df30*/  BSYNC B0 ;  /* 0x0000000000007941 */ /* 0x000fea0003800000 */
.L_x_12863:
        /* <DEDUP_REMOVED lines=21> */
.L_x_12861:
        /* <DEDUP_REMOVED lines=20> */
.L_x_12866:
        /* <DEDUP_REMOVED lines=56> */
.L_x_12862:
[----:B------:R-:W-:Y:S02]  /*2e550*/  IMAD.MOV.U32 R17, RZ, RZ, RZ ;  /* 0x000000ffff117224 */ /* 0x000fe400078e00ff */
[----:B------:R-:W-:Y:S02]  /*2e560*/  IMAD.U32 R16, RZ, RZ, UR6 ;  /* 0x00000006ff107e24 */ /* 0x000fe4000f8e00ff */
[----:B------:R-:W-:-:S07]  /*2e570*/  IMAD.MOV.U32 R18, RZ, RZ, RZ ;  /* 0x000000ffff127224 */ /* 0x000fce00078e00ff */
.L_x_12867:
[----:B------:R-:W-:-:S13]  /*2e580*/  ISETP.NE.AND P0, PT, R0, RZ, PT ;  /* 0x000000ff0000720c */ /* 0x000fda0003f05270 */
[----:B------:R-:W1:Y:S01]  /*2e590*/  @!P0 S2R R3, SR_CgaCtaId ;  /* 0x0000000000038919 */ /* 0x000e620000008800 */
[----:B------:R-:W-:-:S04]  /*2e5a0*/  @!P0 MOV R0, 0x400 ;  /* 0x0000040000008802 */ /* 0x000fc80000000f00 */
[----:B-1----:R-:W-:-:S05]  /*2e5b0*/  @!P0 LEA R0, R3, R0, 0x18 ;  /* 0x0000000003008211 */ /* 0x002fca00078ec0ff */
[----:B------:R1:W-:Y:S01]  /*2e5c0*/  @!P0 STS.128 [R0+0x324d0], R16 ;  /* 0x0324d01000008388 */ /* 0x0003e20000000c00 */
[----:B------:R-:W-:Y:S06]  /*2e5d0*/  BAR.ARV 0x5, 0x180 ;  /* 0x0146000000007b1d */ /* 0x000fec0000002000 */
.L_x_12860:
        /* <DEDUP_REMOVED lines=11> */
[----:B------:R-:W-:Y:S01]  /*2e690*/  STL [R1+0x4d4], RZ ;  /* 0x0004d4ff01007387 */ /* 0x000fe20000100800 */
[----:B------:R-:W-:Y:S01]  /*2e6a0*/  ULDC.64 UR40, c[0x0][0x198] ;  /* 0x0000660000287ab9 */ /* 0x000fe20000000a00 */
[----:B------:R-:W-:Y:S02]  /*2e6b0*/  ULDC UR39, c[0x0][0xc] ;  /* 0x0000030000277ab9 */ /* 0x000fe40000000800 */
[----:B------:R-:W-:Y:S04]  /*2e6c0*/  STL [R1+0x468], RZ ;  /* 0x000468ff01007387 */ /* 0x000fe80000100800 */
        /* <DEDUP_REMOVED lines=17> */
[----:B------:R2:W-:Y:S01]  /*2e7e0*/  STL [R1+0x478], R2 ;  /* 0x0004780201007387 */ /* 0x0005e20000100800 */
[----:B0-----:R-:W-:Y:S01]  /*2e7f0*/  IMAD.MOV.U32 R4, RZ, RZ, 0x1 ;  /* 0x00000001ff047424 */ /* 0x001fe200078e00ff */
[----:B-1----:R-:W-:-:S04]  /*2e800*/  LOP3.LUT R3, R0, 0x40, RZ, 0xfc, !PT ;  /* 0x0000004000037812 */ /* 0x002fc800078efcff */
[----:B------:R0:W-:Y:S01]  /*2e810*/  STL [R1+0x474], R4 ;  /* 0x0004740401007387 */ /* 0x0001e20000100800 */
[C---:B--2---:R-:W-:Y:S02]  /*2e820*/  LOP3.LUT R2, R0.reuse, 0x80, RZ, 0xfc, !PT ;  /* 0x0000008000027812 */ /* 0x044fe400078efcff */
[----:B------:R-:W-:-:S07]  /*2e830*/  LOP3.LUT R0, R0, 0xc0, RZ, 0xfc, !PT ;  /* 0x000000c000007812 */ /* 0x000fce00078efcff */
.L_x_13030:
[----:B------:R-:W-:Y:S05]  /*2e840*/  YIELD ;  /* 0x0000000000007946 */ /* 0x000fea0003800000 */
[----:B------:R-:W-:Y:S01]  /*2e850*/  ULDC.64 UR4, c[0x0][0xb20] ;  /* 0x0002c80000047ab9 */ /* 0x000fe20000000a00 */
[----:B---3--:R-:W-:Y:S02]  /*2e860*/  CS2R R6, SRZ ;  /* 0x0000000000067805 */ /* 0x008fe4000001ff00 */
[----:B------:R-:W-:Y:S01]  /*2e870*/  ISETP.NE.U32.AND P0, PT, RZ, UR4, PT ;  /* 0x00000004ff007c0c */ /* 0x000fe2000bf05070 */
[----:B-1----:R-:W1:Y:S01]  /*2e880*/  LDC.64 R12, c[0x0][0xaf8] ;  /* 0x0002be00ff0c7b82 */ /* 0x002e620000000a00 */
[----:B------:R-:W-:Y:S01]  /*2e890*/  ULDC.64 UR6, c[0x0][0xb00] ;  /* 0x0002c00000067ab9 */ /* 0x000fe20000000a00 */
[----:B------:R-:W-:Y:S01]  /*2e8a0*/  ULDC.64 UR8, c[0x0][0xb08] ;  /* 0x0002c20000087ab9 */ /* 0x000fe20000000a00 */
[----:B------:R-:W-:Y:S01]  /*2e8b0*/  ISETP.NE.AND.EX P0, PT, RZ, UR5, PT, P0 ;  /* 0x00000005ff007c0c */ /* 0x000fe2000bf05300 */
[----:B------:R-:W-:-:S04]  /*2e8c0*/  ULDC.64 UR4, c[0x0][0xb10] ;  /* 0x0002c40000047ab9 */ /* 0x000fc80000000a00 */
[----:B0-----:R-:W0:Y:S08]  /*2e8d0*/  LDC.64 R4, c[0x0][0xb00] ;  /* 0x0002c000ff047b82 */ /* 0x001e300000000a00 */
[----:B------:R-:W2:Y:S02]  /*2e8e0*/  @P0 LDC.64 R2, c[0x0][0xb20] ;  /* 0x0002c800ff020b82 */ /* 0x000ea40000000a00 */
[----:B--2---:R-:W-:-:S05]  /*2e8f0*/  @P0 IMAD.WIDE R2, R19, 0x4, R2 ;  /* 0x0000000413020825 */ /* 0x004fca00078e0202 */
        /* <DEDUP_REMOVED lines=9> */
[----:B--2---:R-:W1:Y:S01]  /*2e990*/  LDC.64 R2, c[0x0][0xb08] ;  /* 0x0002c200ff027b82 */ /* 0x004e620000000a00 */
[----:B------:R-:W-:-:S02]  /*2e9a0*/  IMAD.MOV.U32 R0, RZ, RZ, RZ ;  /* 0x000000ffff007224 */ /* 0x000fc400078e00ff */
[----:B------:R-:W-:Y:S01]  /*2e9b0*/  ISETP.NE.AND.EX P3, PT, RZ, UR5, PT, P1 ;  /* 0x00000005ff007c0c */ /* 0x000fe2000bf65310 */
[----:B0-----:R-:W-:-:S04]  /*2e9c0*/  IMAD.WIDE R4, R19, 0x4, R4 ;  /* 0x0000000413047825 */ /* 0x001fc800078e0204 */
[----:B------:R-:W0:Y:S01]  /*2e9d0*/  @P0 LDC.64 R10, c[0x0][0xb10] ;  /* 0x0002c400ff0a0b82 */ /* 0x000e220000000a00 */
[----:B------:R-:W-:Y:S01]  /*2e9e0*/  ULDC UR4, c[0x0][0x288] ;  /* 0x0000a20000047ab9 */ /* 0x000fe20000000800 */
[----:B------:R-:W-:Y:S02]  /*2e9f0*/  ISETP.NE.AND.EX P1, PT, RZ, UR7, PT, P2 ;  /* 0x00000007ff007c0c */ /* 0x000fe4000bf25320 */
[----:B------:R-:W-:-:S04]  /*2ea00*/  ISETP.NE.AND.EX P2, PT, RZ, UR9, PT, P4 ;  /* 0x00000009ff007c0c */ /* 0x000fc8000bf45340 */
[----:B------:R-:W2:Y:S07]  /*2ea10*/  @P3 LDG.E R7, desc[UR42][R12.64] ;  /* 0x0000002a0c073981 */ /* 0x000eae000c1e1900 */
[----:B------:R-:W5:Y:S01]  /*2ea20*/  @P1 LDG.E R8, desc[UR42][R4.64] ;  /* 0x0000002a04081981 */ /* 0x000f62000c1e1900 */
[----:B-1----:R-:W-:-:S05]  /*2ea30*/  IMAD.WIDE R2, R19, 0x4, R2 ;  /* 0x0000000413027825 */ /* 0x002fca00078e0202 */
[----:B------:R-:W5:Y:S01]  /*2ea40*/  @P2 LDG.E R0, desc[UR42][R2.64] ;  /* 0x0000002a02002981 */ /* 0x000f62000c1e1900 */
[----:B0-----:R-:W-:-:S03]  /*2ea50*/  @P0 IMAD.WIDE R10, R19, 0x4, R10 ;  /* 0x00000004130a0825 */ /* 0x001fc600078e020a */
        /* <DEDUP_REMOVED lines=21> */
.L_x_12869:
        /* <DEDUP_REMOVED lines=10> */
.L_x_12870:
[----:B------:R-:W-:Y:S05]  /*2ec50*/  @!P1 BRA `(.L_x_12871) ;  /* 0x00000000000c9947 */ /* 0x000fea0003800000 */
[----:B------:R-:W2:Y:S04]  /*2ec60*/  LDG.E R7, desc[UR42][R4.64] ;  /* 0x0000002a04077981 */ /* 0x000ea8000c1e1900 */
[----:B------:R-:W2:Y:S02]  /*2ec70*/  LDG.E R4, desc[UR42][R4.64+0x4] ;  /* 0x0000042a04047981 */ /* 0x000ea4000c1e1900 */
[----:B--2---:R-:W-:-:S07]  /*2ec80*/  IMAD.IADD R7, R4, 0x1, -R7 ;  /* 0x0000000104077824 */ /* 0x004fce00078e0a07 */
.L_x_12871:
        /* <DEDUP_REMOVED lines=35> */
.L_x_12874:
[----:B------:R-:W-:-:S13]  /*2eec0*/  ISETP.NE.AND P0, PT, R3, 0x1, PT ;  /* 0x000000010300780c */ /* 0x000fda0003f05270 */
[----:B------:R-:W1:Y:S02]  /*2eed0*/  @P0 LDC.64 R4, c[0x0][0xae0] ;  /* 0x0002b800ff040b82 */ /* 0x000e640000000a00 */
[----:B-1----:R-:W-:-:S05]  /*2eee0*/  @P0 IMAD.HI.U32 R4, R2, R4, RZ ;  /* 0x0000000402040227 */ /* 0x002fca00078e00ff */
[----:B------:R-:W-:-:S07]  /*2eef0*/  @P0 SHF.R.U32.HI R2, RZ, R5, R4 ;  /* 0x00000005ff020219 */ /* 0x000fce0000011604 */
.L_x_12875:
[----:B------:R-:W-:Y:S05]  /*2ef00*/  BSYNC B0 ;  /* 0x0000000000007941 */ /* 0x000fea0003800000 */
.L_x_12873:
[----:B------:R-:W-:-:S05]  /*2ef10*/  IMAD R2, R2, R3, R3 ;  /* 0x0000000302027224 */ /* 0x000fca00078e0203 */
[----:B------:R-:W-:-:S07]  /*2ef20*/  VIMNMX R8, R8, R2, PT ;  /* 0x0000000208087248 */ /* 0x000fce0003fe0100 */
.L_x_12872:
        /* <DEDUP_REMOVED lines=20> */
.L_x_12878:
[----:B------:R-:W-:-:S13]  /*2f070*/  ISETP.NE.AND P0, PT, R3, 0x1, PT ;  /* 0x000000010300780c */ /* 0x000fda0003f05270 */
[----:B------:R-:W1:Y:S02]  /*2f080*/  @P0 LDC.64 R4, c[0x0][0xae0] ;  /* 0x0002b800ff040b82 */ /* 0x000e640000000a00 */
[----:B-1----:R-:W-:-:S05]  /*2f090*/  @P0 IMAD.HI.U32 R4, R2, R4, RZ ;  /* 0x0000000402040227 */ /* 0x002fca00078e00ff */
[----:B------:R-:W-:-:S07]  /*2f0a0*/  @P0 SHF.R.U32.HI R2, RZ, R5, R4 ;  /* 0x00000005ff020219 */ /* 0x000fce0000011604 */
.L_x_12879:
[----:B------:R-:W-:Y:S05]  /*2f0b0*/  BSYNC B0 ;  /* 0x0000000000007941 */ /* 0x000fea0003800000 */
.L_x_12877:
[----:B------:R-:W-:-:S05]  /*2f0c0*/  IMAD R2, R2, R3, RZ ;  /* 0x0000000302027224 */ /* 0x000fca00078e02ff */
[----:B------:R-:W-:-:S07]  /*2f0d0*/  VIMNMX R6, R6, R2, !PT ;  /* 0x0000000206067248 */ /* 0x000fce0007fe0100 */
.L_x_12876:
        /* <DEDUP_REMOVED lines=32> */
.L_x_13089:
[----:B--2---:R-:W-:Y:S02]  /*2f2e0*/  ISETP.NE.AND P0, PT, R14, RZ, PT ;  /* 0x000000ff0e00720c */ /* 0x004fe40003f05270 */
[----:B------:R-:W-:-:S11]  /*2f2f0*/  PLOP3.LUT P6, PT, PT, PT, PT, 0x8, 0x0 ;  /* 0x000000000000781c */ /* 0x000fd60003fce170 */
[----:B------:R-:W-:Y:S05]  /*2f300*/  @P0 BRA `(.L_x_12883) ;  /* 0x00000000000c0947 */ /* 0x000fea0003800000 */
[----:B------:R-:W-:-:S03]  /*2f310*/  UMOV UR4, 0xffffffff ;  /* 0xffffffff00047882 */ /* 0x000fc60000000000 */
[----:B------:R-:W-:Y:S05]  /*2f320*/  BRA.DIV UR4, `(.L_x_12884) ;  /* 0x0000008604e07947 */ /* 0x000fea000b800000 */
[----:B------:R-:W-:-:S13]  /*2f330*/  ELECT P6, URZ, PT ;  /* 0x00000000003f782f */ /* 0x000fda00038c0000 */
.L_x_12883:
        /* <DEDUP_REMOVED lines=10> */
.L_x_13092:
[----:B------:R-:W-:Y:S05]  /*2f3e0*/  BSYNC B1 ;  /* 0x0000000000017941 */ /* 0x000fea0003800000 */
.L_x_12885:
[----:B------:R-:W-:Y:S04]  /*2f3f0*/  BSSY B1, `(.L_x_12887) ;  /* 0x0000083000017945 */ /* 0x000fe80003800000 */
[----:B------:R-:W-:Y:S05]  /*2f400*/  @!P6 BRA `(.L_x_12888) ;  /* 0x000000080004e947 */ /* 0x000fea0003800000 */
[----:B------:R-:W2:Y:S04]  /*2f410*/  LDL R6, [R1+0x460] ;  /* 0x0004600001067983 */ /* 0x000ea80000100800 */
[----:B------:R-:W3:Y:S01]  /*2f420*/  LDL R7, [R1+0x468] ;  /* 0x0004680001077983 */ /* 0x000ee20000100800 */
[----:B-1----:R-:W1:Y:S01]  /*2f430*/  S2R R5, SR_TID.X ;  /* 0x0000000000057919 */ /* 0x002e620000002100 */
[----:B--2---:R-:W-:Y:S02]  /*2f440*/  IMAD.MOV.U32 R9, RZ, RZ, R6 ;  /* 0x000000ffff097224 */ /* 0x004fe400078e0006 */
[----:B------:R-:W2:Y:S02]  /*2f450*/  LDL R6, [R1+0x478] ;  /* 0x0004780001067983 */ /* 0x000ea40000100800 */
[----:B---3--:R-:W-:Y:S01]  /*2f460*/  IMAD R4, R7, 0x8, R9 ;  /* 0x0000000807047824 */ /* 0x008fe200078e0209 */
[----:B-1----:R-:W-:Y:S01]  /*2f470*/  LOP3.LUT R5, R5, 0x7f, RZ, 0xc0, !PT ;  /* 0x0000007f05057812 */ /* 0x002fe200078ec0ff */
[----:B------:R-:W-:Y:S03]  /*2f480*/  BSSY B2, `(.L_x_12889) ;  /* 0x0000005000027945 */ /* 0x000fe60003800000 */
[----:B------:R-:W-:-:S02]  /*2f490*/  ISETP.NE.AND P1, PT, R5, RZ, PT ;  /* 0x000000ff0500720c */ /* 0x000fc40003f25270 */
[----:B--2---:R-:W-:-:S04]  /*2f4a0*/  SHF.L.U32 R9, R6, 0x1f, RZ ;  /* 0x0000001f06097819 */ /* 0x004fc800000006ff */
[----:B------:R-:W1:Y:S02]  /*2f4b0*/  SYNCS.PHASECHK.TRANS64.TRYWAIT P0, [R4+URZ+0x324a0], R9 ;  /* 0x0324a009040075a7 */ /* 0x000e64000800017f */
[----:B-1----:R-:W-:Y:S05]  /*2f4c0*/  @!P0 BRA `(.L_x_12890) ;  /* 0x0000008400b08947 */ /* 0x002fea0003800000 */
.L_x_13093:
[----:B------:R-:W-:Y:S05]  /*2f4d0*/  BSYNC B2 ;  /* 0x0000000000027941 */ /* 0x000fea0003800000 */
.L_x_12889:
        /* <DEDUP_REMOVED lines=9> */
.L_x_12892:
[----:B------:R-:W-:Y:S05]  /*2f570*/  BSYNC B2 ;  /* 0x0000000000027941 */ /* 0x000fea0003800000 */
.L_x_12891:
        /* <DEDUP_REMOVED lines=14> */
.L_x_12893:
        /* <DEDUP_REMOVED lines=13> */
.L_x_13094:
[----:B------:R-:W-:Y:S05]  /*2f730*/  BSYNC B2 ;  /* 0x0000000000027941 */ /* 0x000fea0003800000 */
.L_x_12894:
        /* <DEDUP_REMOVED lines=11> */
.L_x_12897:
[----:B------:R-:W-:Y:S05]  /*2f7f0*/  BSYNC B2 ;  /* 0x0000000000027941 */ /* 0x000fea0003800000 */
.L_x_12896:
        /* <DEDUP_REMOVED lines=11> */
.L_x_12898:
        /* <DEDUP_REMOVED lines=15> */
.L_x_12899:
        /* <DEDUP_REMOVED lines=15> */
.L_x_12900:
        /* <DEDUP_REMOVED lines=15> */
.L_x_12901:
        /* <DEDUP_REMOVED lines=10> */
.L_x_12888:
[----:B------:R-:W-:Y:S05]  /*2fc20*/  BSYNC B1 ;  /* 0x0000000000017941 */ /* 0x000fea0003800000 */
.L_x_12887:
        /* <DEDUP_REMOVED lines=13> */
.L_x_12917:
        /* <DEDUP_REMOVED lines=14> */
.L_x_13095:
[----:B------:R-:W-:Y:S05]  /*2fde0*/  BSYNC B2 ;  /* 0x0000000000027941 */ /* 0x000fea0003800000 */
.L_x_12904:
        /* <DEDUP_REMOVED lines=9> */
.L_x_12907:
[----:B------:R-:W-:Y:S05]  /*2fe80*/  BSYNC B2 ;  /* 0x0000000000027941 */ /* 0x000fea0003800000 */
.L_x_12906:
        /* <DEDUP_REMOVED lines=13> */
.L_x_12908:
        /* <DEDUP_REMOVED lines=13> */
.L_x_13096:
[----:B------:R-:W-:Y:S05]  /*30030*/  BSYNC B2 ;  /* 0x0000000000027941 */ /* 0x000fea0003800000 */
.L_x_12909:
        /* <DEDUP_REMOVED lines=11> */
.L_x_12912:
[----:B------:R-:W-:Y:S05]  /*300f0*/  BSYNC B2 ;  /* 0x0000000000027941 */ /* 0x000fea0003800000 */
.L_x_12911:
        /* <DEDUP_REMOVED lines=11> */
.L_x_12913:
        /* <DEDUP_REMOVED lines=15> */
.L_x_12914:
        /* <DEDUP_REMOVED lines=15> */
.L_x_12915:
        /* <DEDUP_REMOVED lines=15> */
.L_x_12916:
        /* <DEDUP_REMOVED lines=10> */
.L_x_12903:
[----:B------:R-:W-:Y:S05]  /*30520*/  BSYNC B1 ;  /* 0x0000000000017941 */ /* 0x000fea0003800000 */
.L_x_12902:
[----:B-1----:R-:W2:Y:S04]  /*30530*/  LDL.LU R9, [R1+0x468] ;  /* 0x0004680001097983 */ /* 0x002ea80000300800 */
[----:B------:R-:W3:Y:S01]  /*30540*/  LDL.LU R7, [R1+0x478] ;  /* 0x0004780001077983 */ /* 0x000ee20000300800 */
[C---:B------:R-:W-:Y:S01]  /*30550*/  ISETP.GT.AND P2, PT, R4.reuse, R3, PT ;  /* 0x000000030400720c */ /* 0x040fe20003f44270 */
[----:B------:R-:W-:Y:S02]  /*30560*/  VIADD R4, R4, 0xffffffff ;  /* 0xffffffff04047836 */ /* 0x000fe40000000000 */
[----:B--2---:R-:W-:-:S05]  /*30570*/  VIADD R5, R9, 0x1 ;  /* 0x0000000109057836 */ /* 0x004fca0000000000 */
[----:B------:R-:W-:-:S04]  /*30580*/  ISETP.NE.AND P1, PT, R5, 0x2, PT ;  /* 0x000000020500780c */ /* 0x000fc80003f25270 */
[----:B------:R-:W-:Y:S02]  /*30590*/  SEL R6, RZ, 0x1, P1 ;  /* 0x00000001ff067807 */ /* 0x000fe40000800000 */
[----:B------:R-:W-:Y:S02]  /*305a0*/  SEL R5, R5, RZ, P1 ;  /* 0x000000ff05057207 */ /* 0x000fe40000800000 */
[----:B---3--:R-:W-:-:S03]  /*305b0*/  LOP3.LUT R7, R7, R6, RZ, 0x3c, !PT ;  /* 0x0000000607077212 */ /* 0x008fc600078e3cff */
[----:B------:R2:W-:Y:S04]  /*305c0*/  STL [R1+0x468], R5 ;  /* 0x0004680501007387 */ /* 0x0005e80000100800 */
[----:B------:R2:W-:Y:S01]  /*305d0*/  STL [R1+0x478], R7 ;  /* 0x0004780701007387 */ /* 0x0005e20000100800 */
[----:B------:R-:W-:Y:S05]  /*305e0*/  @P2 BRA `(.L_x_12917) ;  /* 0xfffffff400c42947 */ /* 0x000fea000383ffff */
.L_x_12881:
[----:B------:R-:W-:Y:S05]  /*305f0*/  BSYNC B0 ;  /* 0x0000000000007941 */ /* 0x000fea0003800000 */
.L_x_12880:
        /* <DEDUP_REMOVED lines=9> */
[----:B----4-:R-:W-:-:S05]  /*30690*/  @P1 SHF.R.U32.HI R2, RZ, R3, R0 ;  /* 0x00000003ff021219 */ /* 0x010fca0000011600 */
[----:B------:R-:W-:Y:S02]  /*306a0*/  IMAD.IADD R0, R17, 0x1, R2 ;  /* 0x0000000111007824 */ /* 0x000fe400078e0202 */
[----:B------:R-:W2:Y:S02]  /*306b0*/  LDC.64 R2, c[0x0][0xad8] ;  /* 0x0002b600ff027b82 */ /* 0x000ea40000000a00 */
[----:B--2---:R-:W-:Y:S01]  /*306c0*/  ISETP.GE.AND P2, PT, R3, 0x1, PT ;  /* 0x000000010300780c */ /* 0x004fe20003f46270 */
[----:B------:R-:W-:-:S12]  /*306d0*/  IMAD.IADD R2, R0, 0x1, R2 ;  /* 0x0000000100027824 */ /* 0x000fd800078e0202 */
        /* <DEDUP_REMOVED lines=12> */
.L_x_12920:
[----:B------:R-:W-:-:S13]  /*307a0*/  ISETP.NE.AND P0, PT, R3, 0x1, PT ;  /* 0x000000010300780c */ /* 0x000fda0003f05270 */
[----:B-1----:R-:W1:Y:S02]  /*307b0*/  @P0 LDC.64 R4, c[0x0][0xae0] ;  /* 0x0002b800ff040b82 */ /* 0x002e640000000a00 */
[----:B-1----:R-:W-:-:S05]  /*307c0*/  @P0 IMAD.HI.U32 R4, R6, R4, RZ ;  /* 0x0000000406040227 */ /* 0x002fca00078e00ff */
[----:B------:R-:W-:-:S07]  /*307d0*/  @P0 SHF.R.U32.HI R6, RZ, R5, R4 ;  /* 0x00000005ff060219 */ /* 0x000fce0000011604 */
.L_x_12921:
[----:B------:R-:W-:Y:S05]  /*307e0*/  BSYNC B0 ;  /* 0x0000000000007941 */ /* 0x000fea0003800000 */
.L_x_12919:
[----:B------:R-:W-:-:S05]  /*307f0*/  IMAD R6, R6, R3, R3 ;  /* 0x0000000306067224 */ /* 0x000fca00078e0203 */
[----:B------:R-:W-:-:S07]  /*30800*/  VIMNMX R2, R2, R6, PT ;  /* 0x0000000602027248 */ /* 0x000fce0003fe0100 */
.L_x_12918:
        /* <DEDUP_REMOVED lines=25> */
.L_x_12924:
[----:B------:R-:W-:-:S13]  /*309a0*/  ISETP.NE.AND P0, PT, R3, 0x1, PT ;  /* 0x000000010300780c */ /* 0x000fda0003f05270 */
[----:B-1----:R-:W1:Y:S02]  /*309b0*/  @P0 LDC.64 R4, c[0x0][0xae0] ;  /* 0x0002b800ff040b82 */ /* 0x002e640000000a00 */
[----:B-1----:R-:W-:-:S05]  /*309c0*/  @P0 IMAD.HI.U32 R4, R0, R4, RZ ;  /* 0x0000000400040227 */ /* 0x002fca00078e00ff */
[----:B------:R-:W-:-:S07]  /*309d0*/  @P0 SHF.R.U32.HI R0, RZ, R5, R4 ;  /* 0x00000005ff000219 */ /* 0x000fce0000011604 */
.L_x_12925:
[----:B------:R-:W-:Y:S05]  /*309e0*/  BSYNC B0 ;  /* 0x0000000000007941 */ /* 0x000fea0003800000 */
.L_x_12923:
[----:B------:R-:W-:-:S05]  /*309f0*/  IMAD R0, R0, R3, RZ ;  /* 0x0000000300007224 */ /* 0x000fca00078e02ff */
[----:B------:R-:W-:-:S07]  /*30a00*/  VIMNMX R2, R2, R0, !PT ;  /* 0x0000000002027248 */ /* 0x000fce0007fe0100 */
.L_x_12922:
        /* <DEDUP_REMOVED lines=14> */
[----:B-1----:R-:W1:Y:S01]  /*30af0*/  LDC.64 R4, c[0x0][0xd60] ;  /* 0x00035800ff047b82 */ /* 0x002e620000000a00 */
[----:B------:R-:W2:Y:S08]  /*30b00*/  FLO.U32 R0, UR4 ;  /* 0x0000000400007d00 */ /* 0x000eb000080e0000 */
[----:B------:R-:W1:Y:S01]  /*30b10*/  POPC R2, UR4 ;  /* 0x0000000400027d09 */ /* 0x000e620008000000 */
[----:B--2---:R-:W-:-:S13]  /*30b20*/  ISETP.EQ.U32.AND P0, PT, R0, R3, PT ;  /* 0x000000030000720c */ /* 0x004fda0003f02070 */
[----:B-1----:R-:W2:Y:S01]  /*30b30*/  @P0 ATOMG.E.ADD.STRONG.GPU PT, R5, desc[UR42][R4.64], R2 ;  /* 0x00000002040509a8 */ /* 0x002ea200081ee1ea */
[----:B------:R-:W1:Y:S02]  /*30b40*/  S2R R3, SR_LTMASK ;  /* 0x0000000000037919 */ /* 0x000e640000003900 */
[----:B-1----:R-:W-:-:S06]  /*30b50*/  LOP3.LUT R3, R3, UR4, RZ, 0xc0, !PT ;  /* 0x0000000403037c12 */ /* 0x002fcc000f8ec0ff */
[----:B------:R-:W1:Y:S01]  /*30b60*/  POPC R3, R3 ;  /* 0x0000000300037309 */ /* 0x000e620000000000 */
[----:B--2---:R-:W1:Y:S02]  /*30b70*/  SHFL.IDX PT, R0, R5, R0, 0x1f ;  /* 0x00001f0005007589 */ /* 0x004e6400000e0000 */
[----:B-1----:R-:W-:Y:S01]  /*30b80*/  IADD3 R16, R0, UR39, R3 ;  /* 0x0000002700107c10 */ /* 0x002fe2000fffe003 */
[----:B------:R-:W-:Y:S06]  /*30b90*/  BRA `(.L_x_12928) ;  /* 0x0000004c001c7947 */ /* 0x000fec0003800000 */
.L_x_12927:
        /* <DEDUP_REMOVED lines=21> */
.L_x_12930:
[----:B------:R-:W-:Y:S05]  /*30cf0*/  BSYNC B6 ;  /* 0x0000000000067941 */ /* 0x000fea0003800000 */
.L_x_12929:
        /* <DEDUP_REMOVED lines=20> */
.L_x_12933:
        /* <DEDUP_REMOVED lines=15> */
.L_x_12932:
[----:B------:R-:W-:Y:S05]  /*30f30*/  BSYNC B6 ;  /* 0x0000000000067941 */ /* 0x000fea0003800000 */
.L_x_12931:
        /* <DEDUP_REMOVED lines=8> */
[----:B------:R3:W4:Y:S02]  /*30fc0*/  @P0 LDG.E R7, desc[UR42][R2.64] ;  /* 0x0000002a02070981 */ /* 0x000724000c1e1900 */
[----:B---3--:R-:W3:Y:S02]  /*30fd0*/  LDC.64 R2, c[0x0][0x418] ;  /* 0x00010600ff027b82 */ /* 0x008ee40000000a00 */
[----:B---3--:R-:W-:Y:S01]  /*30fe0*/  LOP3.LUT P0, RZ, R2, UR4, RZ, 0xfc, !PT ;  /* 0x0000000402ff7c12 */ /* 0x008fe2000f80fcff */
[----:B------:R-:W-:-:S03]  /*30ff0*/  UMOV UR4, 0xffffffff ;  /* 0xffffffff00047882 */ /* 0x000fc60000000000 */
[----:B------:R-:W-:Y:S01]  /*31000*/  LOP3.LUT P0, RZ, R3, UR5, RZ, 0xfc, P0 ;  /* 0x0000000503ff7c12 */ /* 0x000fe2000800fcff */
[----:B--2---:R-:W-:Y:S01]  /*31010*/  VIADD R0, R17, 0xffffffff ;  /* 0xffffffff11007836 */ /* 0x004fe20000000000 */
        /* <DEDUP_REMOVED lines=9> */
.L_x_13099:
        /* <DEDUP_REMOVED lines=11> */
.L_x_13102:
[----:B------:R-:W-:Y:S05]  /*31160*/  @!P6 BRA `(.L_x_12935) ;  /* 0x00000004000ce947 */ /* 0x000fea0003800000 */
[----:B------:R-:W-:-:S04]  /*31170*/  ISETP.NE.U32.AND P0, PT, R2, RZ, PT ;  /* 0x000000ff0200720c */ /* 0x000fc80003f05070 */
[----:B------:R-:W-:-:S13]  /*31180*/  ISETP.NE.AND.EX P0, PT, R3, RZ, PT, P0 ;  /* 0x000000ff0300720c */ /* 0x000fda0003f05300 */
[----:B------:R-:W-:Y:S05]  /*31190*/  @!P0 BRA `(.L_x_12937) ;  /* 0x0000000000508947 */ /* 0x000fea0003800000 */
[----:B------:R-:W3:Y:S01]  /*311a0*/  LDC R6, c[0x0][0x43c] ;  /* 0x00010f00ff067b82 */ /* 0x000ee20000000800 */
[----:B-1----:R-:W-:Y:S01]  /*311b0*/  IMAD.MOV.U32 R9, RZ, RZ, R0 ;  /* 0x000000ffff097224 */ /* 0x002fe200078e0000 */
[----:B------:R-:W-:-:S03]  /*311c0*/  ULDC.64 UR4, c[0x0][0x428] ;  /* 0x00010a0000047ab9 */ /* 0x000fc60000000a00 */
[----:B----4-:R-:W-:Y:S01]  /*311d0*/  IMAD.MOV.U32 R0, RZ, RZ, R9 ;  /* 0x000000ffff007224 */ /* 0x010fe200078e0009 */
[----:B---3--:R-:W-:-:S13]  /*311e0*/  ISETP.NE.AND P0, PT, R6, 0x1, PT ;  /* 0x000000010600780c */ /* 0x008fda0003f05270 */
        /* <DEDUP_REMOVED lines=15> */
.L_x_12937:
[----:B--2---:R-:W2:Y:S04]  /*312e0*/  LDL R7, [R1+0x460] ;  /* 0x0004600001077983 */ /* 0x004ea80000100800 */
[----:B----4-:R-:W2:Y:S04]  /*312f0*/  LDL R0, [R1+0x464] ;  /* 0x0004640001007983 */ /* 0x010ea80000100800 */
[----:B---3--:R-:W3:Y:S01]  /*31300*/  LDL R2, [R1+0x474] ;  /* 0x0004740001027983 */ /* 0x008ee20000100800 */
[----:B--2---:R-:W-:Y:S01]  /*31310*/  IMAD R0, R0, 0x8, R7 ;  /* 0x0000000800007824 */ /* 0x004fe200078e0207 */
[----:B---3--:R-:W-:-:S04]  /*31320*/  SHF.L.U32 R2, R2, 0x1f, RZ ;  /* 0x0000001f02027819 */ /* 0x008fc800000006ff */
[----:B------:R-:W2:Y:S02]  /*31330*/  SYNCS.PHASECHK.TRANS64.TRYWAIT P0, [R0+URZ+0x32440], R2 ;  /* 0x03244002000075a7 */ /* 0x000ea4000800017f */
[----:B--2---:R-:W-:Y:S05]  /*31340*/  @!P0 BRA `(.L_x_12938) ;  /* 0x0000006800b48947 */ /* 0x004fea0003800000 */
.L_x_13103:
        /* <DEDUP_REMOVED lines=11> */
.L_x_12939:
[----:B------:R-:W3:Y:S04]  /*31400*/  LDL R6, [R1+0x460] ;  /* 0x0004600001067983 */ /* 0x000ee80000100800 */
[----:B-1----:R-:W3:Y:S04]  /*31410*/  LDL R5, [R1+0x464] ;  /* 0x0004640001057983 */ /* 0x002ee80000100800 */
        /* <DEDUP_REMOVED lines=24> */
.L_x_12935:
        /* <DEDUP_REMOVED lines=26> */
[----:B-1----:R-:W-:Y:S02]  /*31740*/  IMAD.U32 R5, RZ, RZ, UR5 ;  /* 0x00000005ff057e24 */ /* 0x002fe4000f8e00ff */
[----:B------:R-:W-:Y:S02]  /*31750*/  IMAD.U32 R6, RZ, RZ, UR6 ;  /* 0x00000006ff067e24 */ /* 0x000fe4000f8e00ff */
[----:B--2---:R-:W-:-:S02]  /*31760*/  IMAD.U32 R7, RZ, RZ, UR7 ;  /* 0x00000007ff077e24 */ /* 0x004fc4000f8e00ff */
[----:B------:R-:W-:Y:S02]  /*31770*/  IMAD.U32 R10, RZ, RZ, UR8 ;  /* 0x00000008ff0a7e24 */ /* 0x000fe4000f8e00ff */
[----:B0-----:R-:W-:Y:S02]  /*31780*/  IMAD.U32 R11, RZ, RZ, UR9 ;  /* 0x00000009ff0b7e24 */ /* 0x001fe4000f8e00ff */
[----:B------:R-:W-:Y:S02]  /*31790*/  IMAD.MOV.U32 R8, RZ, RZ, 0x70 ;  /* 0x00000070ff087424 */ /* 0x000fe400078e00ff */
[----:B------:R-:W-:Y:S02]  /*317a0*/  IMAD.MOV.U32 R12, RZ, RZ, 0x1 ;  /* 0x00000001ff0c7424 */ /* 0x000fe400078e00ff */
[----:B------:R-:W-:-:S07]  /*317b0*/  IMAD.MOV.U32 R13, RZ, RZ, RZ ;  /* 0x000000ffff0d7224 */ /* 0x000fce00078e00ff */
[----:B------:R-:W-:-:S07]  /*317c0*/  LEPC R20, `(.L_x_12941) ;  /* 0x000000001014794e */ /* 0x000fce0000000000 */
[----:B---34-:R-:W-:Y:S05]  /*317d0*/  CALL.ABS.NOINC R2 ;  /* 0x0000000002007343 */ /* 0x018fea0003c00000 */
.L_x_12941:
[----:B------:R-:W-:Y:S05]  /*317e0*/  BSYNC B6 ;  /* 0x0000000000067941 */ /* 0x000fea0003800000 */
.L_x_12940:
[----:B0-----:R-:W4:Y:S01]  /*317f0*/  LDL R11, [R1+0x488] ;  /* 0x00048800010b7983 */ /* 0x001f220000100800 */
[----:B--2---:R-:W0:Y:S01]  /*31800*/  LDC R7, c[0x0][0x448] ;  /* 0x00011200ff077b82 */ /* 0x004e220000000800 */
[----:B------:R-:W-:Y:S01]  /*31810*/  ULDC.64 UR4, c[0x0][0x298] ;  /* 0x0000a60000047ab9 */ /* 0x000fe20000000a00 */
[----:B------:R-:W-:Y:S01]  /*31820*/  ULDC.64 UR6, c[0x0][0x280] ;  /* 0x0000a00000067ab9 */ /* 0x000fe20000000a00 */
[----:B------:R-:W2:Y:S04]  /*31830*/  LDL R4, [R1+0x4a8] ;  /* 0x0004a80001047983 */ /* 0x000ea80000100800 */
[----:B------:R-:W2:Y:S04]  /*31840*/  LDL R10, [R1+0x49c] ;  /* 0x00049c00010a7983 */ /* 0x000ea80000100800 */
[----:B-1----:R-:W2:Y:S01]  /*31850*/  LDL R9, [R1+0x4b8] ;  /* 0x0004b80001097983 */ /* 0x002ea20000100800 */
[----:B------:R-:W1:Y:S01]  /*31860*/  S2R R2, SR_TID.X ;  /* 0x0000000000027919 */ /* 0x000e620000002100 */
[----:B---3--:R-:W3:Y:S02]  /*31870*/  S2R R0, SR_TID.X ;  /* 0x0000000000007919 */ /* 0x008ee40000002100 */
[----:B------:R-:W2:Y:S01]  /*31880*/  LDL R8, [R1+0x4bc] ;  /* 0x0004bc0001087983 */ /* 0x000ea20000100800 */
[----:B0-----:R-:W-:-:S03]  /*31890*/  ISETP.NE.AND P0, PT, R7, 0x1, PT ;  /* 0x000000010700780c */ /* 0x001fc60003f05270 */
[----:B------:R-:W2:Y:S10]  /*318a0*/  LDL R6, [R1+0x4a4] ;  /* 0x0004a40001067983 */ /* 0x000eb40000100800 */
[----:B------:R-:W0:Y:S01]  /*318b0*/  @P0 LDC R3, c[0x0][0x450] ;  /* 0x00011400ff030b82 */ /* 0x000e220000000800 */
[----:B-1----:R-:W-:-:S04]  /*318c0*/  LOP3.LUT R2, R2, 0x7f, RZ, 0xc0, !PT ;  /* 0x0000007f02027812 */ /* 0x002fc800078ec0ff */
[----:B------:R-:W-:Y:S01]  /*318d0*/  SHF.R.U32.HI R2, RZ, 0x3, R2 ;  /* 0x00000003ff027819 */ /* 0x000fe20000011602 */
[----:B---3--:R-:W-:-:S05]  /*318e0*/  IMAD.SHL.U32 R0, R0, 0x10, RZ ;  /* 0x0000001000007824 */ /* 0x008fca00078e00ff */
[----:B------:R-:W-:Y:S02]  /*318f0*/  LOP3.LUT R0, R2, 0x70, R0, 0xf8, !PT ;  /* 0x0000007002007812 */ /* 0x000fe400078ef800 */
[----:B------:R-:W1:Y:S03]  /*31900*/  @P0 LDC R2, c[0x0][0x44c] ;  /* 0x00011300ff020b82 */ /* 0x000e660000000800 */
[----:B----4-:R-:W-:-:S04]  /*31910*/  IMAD.IADD R5, R0, 0x1, R11 ;  /* 0x0000000100057824 */ /* 0x010fc800078e020b */
[----:B-1----:R-:W-:-:S04]  /*31920*/  @P0 IMAD.HI.U32 R2, R5, R2, RZ ;  /* 0x0000000205020227 */ /* 0x002fc800078e00ff */
[----:B------:R-:W-:Y:S01]  /*31930*/  IMAD.MOV.U32 R0, RZ, RZ, R5 ;  /* 0x000000ffff007224 */ /* 0x000fe200078e0005 */
[----:B0-----:R-:W-:Y:S01]  /*31940*/  @P0 SHF.R.U32.HI R0, RZ, R3, R2 ;  /* 0x00000003ff000219 */ /* 0x001fe20000011602 */
[----:B--2---:R-:W-:-:S04]  /*31950*/  IMAD R2, R4, UR4, RZ ;  /* 0x0000000404027c24 */ /* 0x004fc8000f8e02ff */
        /* <DEDUP_REMOVED lines=42> */
[----:B------:R-:W0:Y:S04]  /*31c00*/  SHFL.IDX PT, R5, R3, RZ, 0x181f ;  /* 0x00181fff03057589 */ /* 0x000e2800000e0000 */
[----:B------:R-:W1:Y:S01]  /*31c10*/  SHFL.IDX PT, R4, R2, RZ, 0x181f ;  /* 0x00181fff02047589 */ /* 0x000e6200000e0000 */
[----:B--2---:R-:W-:-:S03]  /*31c20*/  IMAD R0, R11, R7, RZ ;  /* 0x000000070b007224 */ /* 0x004fc600078e02ff */
[----:B------:R-:W-:Y:S01]  /*31c30*/  SHFL.IDX PT, R7, R2, 0x1, 0x181f ;  /* 0x00381f0002077f89 */ /* 0x000fe200000e0000 */
[----:B---3--:R-:W-:-:S03]  /*31c40*/  IMAD.IADD R8, R8, 0x1, R6 ;  /* 0x0000000108087824 */ /* 0x008fc600078e0206 */
[----:B------:R-:W2:Y:S01]  /*31c50*/  SHFL.IDX PT, R6, R3, 0x1, 0x181f ;  /* 0x00381f0003067f89 */ /* 0x000ea200000e0000 */
[C---:B------:R-:W-:Y:S01]  /*31c60*/  VIADD R11, R8.reuse, 0x10 ;  /* 0x00000010080b7836 */ /* 0x040fe20000000000 */
[-C--:B------:R-:W-:Y:S02]  /*31c70*/  ISETP.GE.AND P1, PT, R8, R0.reuse, PT ;  /* 0x000000000800720c */ /* 0x080fe40003f26270 */
[----:B------:R-:W-:Y:S02]  /*31c80*/  STL [R1+0x488], R8 ;  /* 0x0004880801007387 */ /* 0x000fe40000100800 */
[----:B------:R-:W-:Y:S02]  /*31c90*/  ISETP.GE.AND P2, PT, R11, R0, PT ;  /* 0x000000000b00720c */ /* 0x000fe40003f46270 */
[----:B------:R3:W-:Y:S07]  /*31ca0*/  STL [R1+0x4b0], R11 ;  /* 0x0004b00b01007387 */ /* 0x0007ee0000100800 */
[----:B0-----:R-:W-:Y:S01]  /*31cb0*/  @!P1 LEA R5, P3, R10, R5, 0x1 ;  /* 0x000000050a059211 */ /* 0x001fe200078608ff */
[----:B---3--:R-:W-:-:S04]  /*31cc0*/  VIADD R11, R8, 0x20 ;  /* 0x00000020080b7836 */ /* 0x008fc80000000000 */
        /* <DEDUP_REMOVED lines=8> */
[----:B------:R-:W-:Y:S01]  /*31d50*/  @!P2 IMAD.X R4, RZ, RZ, R7, P1 ;  /* 0x000000ffff04a224 */ /* 0x000fe200008e0607 */
        /* <DEDUP_REMOVED lines=58> */
.L_x_13120:
[----:B0-----:R-:W3:Y:S04]  /*32100*/  LDL R2, [R1+0x488] ;  /* 0x0004880001027983 */ /* 0x001ee80000100800 */
[----:B------:R0:W5:Y:S01]  /*32110*/  LDL R8, [R1+0x460] ;  /* 0x0004600001087983 */ /* 0x0001620000100800 */
        /* <DEDUP_REMOVED lines=11> */
.L_x_12943:
        /* <DEDUP_REMOVED lines=38> */
.L_x_12945:
[----:B------:R-:W-:Y:S05]  /*32430*/  BSYNC B6 ;  /* 0x0000000000067941 */ /* 0x000fea0003800000 */
.L_x_12944:
        /* <DEDUP_REMOVED lines=61> */
[----:B------:R-:W-:Y:S04]  /*32810*/  SHFL.IDX PT, R6, R0, RZ, 0x181f ;  /* 0x00181fff00067589 */ /* 0x000fe800000e0000 */
[----:B------:R-:W5:Y:S01]  /*32820*/  LDL.LU R12, [R1+0x4c4] ;  /* 0x0004c400010c7983 */ /* 0x000f620000300800 */
[----:B--2---:R-:W-:-:S03]  /*32830*/  IMAD R3, R10, R7, RZ ;  /* 0x000000070a037224 */ /* 0x004fc600078e02ff */
[----:B------:R-:W2:Y:S02]  /*32840*/  LDL.LU R10, [R1+0x4c0] ;  /* 0x0004c000010a7983 */ /* 0x000ea40000300800 */
[-C--:B---3--:R-:W-:Y:S02]  /*32850*/  ISETP.GE.AND P4, PT, R4, R3.reuse, PT ;  /* 0x000000030400720c */ /* 0x088fe40003f86270 */
[----:B------:R-:W0:Y:S01]  /*32860*/  SHFL.IDX PT, R4, R2, RZ, 0x181f ;  /* 0x00181fff02047589 */ /* 0x000e2200000e0000 */
[----:B----4-:R-:W-:-:S13]  /*32870*/  ISETP.GE.AND P5, PT, R5, R3, PT ;  /* 0x000000030500720c */ /* 0x010fda0003fa6270 */
        /* <DEDUP_REMOVED lines=76> */
[----:B------:R-:W-:-:S05]  /*32d40*/  @!P4 IMAD.X R4, RZ, RZ, R6, P5 ;  /* 0x000000ffff04c224 */ /* 0x000fca00028e0606 */
[----:B------:R-:W-:-:S04]  /*32d50*/  @!P4 LOP3.LUT R5, R5, R4, RZ, 0x3c, !PT ;  /* 0x000000040505c212 */ /* 0x000fc800078e3cff */
[----:B------:R-:W-:-:S04]  /*32d60*/  @!P4 LOP3.LUT R4, R5, R4, RZ, 0x3c, !PT ;  /* 0x000000040504c212 */ /* 0x000fc800078e3cff */
[----:B------:R-:W-:Y:S01]  /*32d70*/  @!P4 LOP3.LUT R5, R5, R4, RZ, 0x3c, !PT ;  /* 0x000000040505c212 */ /* 0x000fe200078e3cff */
[----:B------:R2:W3:Y:S04]  /*32d80*/  SHFL.IDX PT, R6, R0, 0x7, 0x181f ;  /* 0x00f81f0000067f89 */ /* 0x0004e800000e0000 */
[----:B------:R2:W-:Y:S04]  /*32d90*/  @!P4 LDGSTS.E.BYPASS.LTC128B.128 [R9+0x25400], desc[UR42][R4.64], !P3 ;  /* 0x254000000409cfae */ /* 0x0005e8000d901d6a */
[----:B------:R2:W-:Y:S04]  /*32da0*/  @!P4 LDGSTS.E.BYPASS.LTC128B.128 [R9+0x29400], desc[UR42][R4.64+0x80], !P2 ;  /* 0x294000800409cfae */ /* 0x0005e8000d101d6a */
[----:B------:R2:W-:Y:S04]  /*32db0*/  @!P4 LDGSTS.E.BYPASS.LTC128B.128 [R9+0x2d400], desc[UR42][R4.64+0x100], !P1 ;  /* 0x2d4001000409cfae */ /* 0x0005e8000c901d6a */
[----:B-1----:R2:W-:Y:S02]  /*32dc0*/  @!P4 LDGSTS.E.BYPASS.LTC128B.128 [R9+0x31400], desc[UR42][R4.64+0x180], !P0 ;  /* 0x314001800409cfae */ /* 0x0025e4000c101d6a */
.L_x_13138:
[----:B--2---:R-:W2:Y:S01]  /*32dd0*/  LDL.LU R0, [R1+0x4d0] ;  /* 0x0004d00001007983 */ /* 0x004ea20000300800 */
[----:B------:R-:W-:Y:S01]  /*32de0*/  BSSY B0, `(.L_x_12947) ;  /* 0x000000d000007945 */ /* 0x000fe20003800000 */
[----:B--2---:R-:W-:-:S13]  /*32df0*/  ISETP.GE.AND P4, PT, R0, R3, PT ;  /* 0x000000030000720c */ /* 0x004fda0003f86270 */
[----:B------:R-:W-:Y:S05]  /*32e00*/  @P4 BRA `(.L_x_12948) ;  /* 0x0000000000284947 */ /* 0x000fea0003800000 */
[----:B------:R-:W2:Y:S01]  /*32e10*/  LDL R0, [R1+0x470] ;  /* 0x0004700001007983 */ /* 0x000ea20000100800 */
[----:B------:R-:W-:-:S05]  /*32e20*/  LEA R2, P4, R8, R2, 0x1 ;  /* 0x0000000208027211 */ /* 0x000fca00078808ff */
[----:B---3--:R-:W-:-:S05]  /*32e30*/  IMAD.X R3, RZ, RZ, R6, P4 ;  /* 0x000000ffff037224 */ /* 0x008fca00020e0606 */
[----:B------:R-:W-:Y:S01]  /*32e40*/  @!PT LDS RZ, [RZ] ;  /* 0x00000000fffff984 */ /* 0x000fe20000000800 */
[----:B------:R-:W-:Y:S01]  /*32e50*/  @!PT LDS RZ, [RZ] ;  /* 0x00000000fffff984 */ /* 0x000fe20000000800 */
[----:B------:R-:W-:Y:S01]  /*32e60*/  @!PT LDS RZ, [RZ] ;  /* 0x00000000fffff984 */ /* 0x000fe20000000800 */
[----:B--2---:R1:W-:Y:S04]  /*32e70*/  LDGSTS.E.BYPASS.LTC128B.128 [R0+0x25c00], desc[UR42][R2.64], !P3 ;  /* 0x25c0000002007fae */ /* 0x0043e8000d901d6a */
[----:B------:R1:W-:Y:S04]  /*32e80*/  LDGSTS.E.BYPASS.LTC128B.128 [R0+0x29c00], desc[UR42][R2.64+0x80], !P2 ;  /* 0x29c0008002007fae */ /* 0x0003e8000d101d6a */
[----:B------:R1:W-:Y:S04]  /*32e90*/  LDGSTS.E.BYPASS.LTC128B.128 [R0+0x2dc00], desc[UR42][R2.64+0x100], !P1 ;  /* 0x2dc0010002007fae */ /* 0x0003e8000c901d6a */
[----:B------:R1:W-:Y:S02]  /*32ea0*/  LDGSTS.E.BYPASS.LTC128B.128 [R0+0x31c00], desc[UR42][R2.64+0x180], !P0 ;  /* 0x31c0018002007fae */ /* 0x0003e4000c101d6a */
.L_x_12948:
[----:B------:R-:W-:Y:S05]  /*32eb0*/  BSYNC B0 ;  /* 0x0000000000007941 */ /* 0x000fea0003800000 */
.L_x_12947:
[----:B------:R2:W5:Y:S01]  /*32ec0*/  LDL R8, [R1+0x460] ;  /* 0x0004600001087983 */ /* 0x0005620000100800 */
[----:B------:R-:W-:Y:S01]  /*32ed0*/  PLOP3.LUT P0, PT, PT, PT, PT, 0x80, 0x0 ;  /* 0x000000000000781c */ /* 0x000fe20003f0f070 */
[----:B------:R-:W-:-:S12]  /*32ee0*/  NOP ;  /* 0x0000000000007918 */ /* 0x000fd80000000000 */
.L_x_12949:
[----:B-1----:R-:W4:Y:S01]  /*32ef0*/  LDL R2, [R1+0x460] ;  /* 0x0004600001027983 */ /* 0x002f220000100800 */
        /* <DEDUP_REMOVED lines=16> */
[----:B------:R-:W4:Y:S03]  /*33000*/  SYNCS.PHASECHK.TRANS64.TRYWAIT P0, [R2+URZ+0x32420], R0 ;  /* 0x03242000020075a7 */ /* 0x000f26000800017f */
[----:B-1--4-:R-:W-:Y:S05]  /*33010*/  @!P0 BRA `(.L_x_12951) ;  /* 0x0000006400d48947 */ /* 0x012fea0003800000 */
.L_x_13139:
[----:B------:R-:W-:Y:S05]  /*33020*/  BSYNC B0 ;  /* 0x0000000000007941 */ /* 0x000fea0003800000 */
.L_x_12950:
[----:B-1----:R-:W4:Y:S01]  /*33030*/  LDL R2, [R1+0x48c] ;  /* 0x00048c0001027983 */ /* 0x002f220000100800 */
[----:B------:R-:W-:Y:S01]  /*33040*/  BSSY B0, `(.L_x_12952) ;  /* 0x000005f000007945 */ /* 0x000fe20003800000 */
[----:B----4-:R-:W-:-:S13]  /*33050*/  LOP3.LUT P0, RZ, R2, 0x1, RZ, 0xc0, !PT ;  /* 0x0000000102ff7812 */ /* 0x010fda000780c0ff */
[----:B------:R-:W-:Y:S05]  /*33060*/  @!P0 BRA `(.L_x_12953) ;  /* 0x0000000400708947 */ /* 0x000fea0003800000 */
[----:B------:R-:W4:Y:S04]  /*33070*/  LDL R2, [R1+0x460] ;  /* 0x0004600001027983 */ /* 0x000f280000100800 */
[----:B0-----:R-:W2:Y:S01]  /*33080*/  LDL R4, [R1+0x474] ;  /* 0x0004740001047983 */ /* 0x001ea20000100800 */
        /* <DEDUP_REMOVED lines=10> */
.L_x_13140:
[----:B------:R-:W-:Y:S05]  /*33130*/  BSYNC B1 ;  /* 0x0000000000017941 */ /* 0x000fea0003800000 */
.L_x_12954:
        /* <DEDUP_REMOVED lines=9> */
.L_x_12957:
[----:B------:R-:W-:Y:S05]  /*331d0*/  BSYNC B1 ;  /* 0x0000000000017941 */ /* 0x000fea0003800000 */
.L_x_12956:
[----:B------:R-:W2:Y:S04]  /*331e0*/  LDL R5, [R1+0x460] ;  /* 0x0004600001057983 */ /* 0x000ea80000100800 */
[----:B0-----:R-:W2:Y:S04]  /*331f0*/  LDL R0, [R1+0x464] ;  /* 0x0004640001007983 */ /* 0x001ea80000100800 */
        /* <DEDUP_REMOVED lines=12> */
.L_x_12958:
        /* <DEDUP_REMOVED lines=15> */
.L_x_12959:
        /* <DEDUP_REMOVED lines=15> */
.L_x_12960:
        /* <DEDUP_REMOVED lines=15> */
.L_x_12961:
        /* <DEDUP_REMOVED lines=10> */
.L_x_12953:
[----:B------:R-:W-:Y:S05]  /*33630*/  BSYNC B0 ;  /* 0x0000000000007941 */ /* 0x000fea0003800000 */
.L_x_12952:
[----:B0-----:R-:W4:Y:S04]  /*33640*/  LDL R4, [R1+0x490] ;  /* 0x0004900001047983 */ /* 0x001f280000100800 */
[----:B------:R-:W2:Y:S01]  /*33650*/  LDL R5, [R1+0x484] ;  /* 0x0004840001057983 */ /* 0x000ea20000100800 */
[----:B------:R-:W-:Y:S01]  /*33660*/  BSSY B0, `(.L_x_12962) ;  /* 0x00001ff000007945 */ /* 0x000fe20003800000 */
[----:B----4-:R-:W-:-:S05]  /*33670*/  VIADD R0, R4, 0xfffffffe ;  /* 0xfffffffe04007836 */ /* 0x010fca0000000000 */
[----:B--2---:R-:W-:-:S13]  /*33680*/  ISETP.GE.AND P0, PT, R0, R5, PT ;  /* 0x000000050000720c */ /* 0x004fda0003f06270 */
[----:B------:R-:W-:Y:S05]  /*33690*/  @!P0 BRA `(.L_x_12963) ;  /* 0x0000001c00ec8947 */ /* 0x000fea0003800000 */
[----:B------:R-:W-:Y:S01]  /*336a0*/  IMAD.MOV R2, RZ, RZ, -R4 ;  /* 0x000000ffff027224 */ /* 0x000fe200078e0a04 */
[----:B---3--:R-:W-:Y:S01]  /*336b0*/  LOP3.LUT R6, RZ, R5, RZ, 0x33, !PT ;  /* 0x00000005ff067212 */ /* 0x008fe200078e33ff */
        /* <DEDUP_REMOVED lines=42> */
.L_x_12968:
[----:B------:R-:W2:Y:S01]  /*33960*/  LDL R2, [R1+0x460] ;  /* 0x0004600001027983 */ /* 0x000ea20000100800 */
[----:B0-----:R-:W-:Y:S01]  /*33970*/  SHF.L.U32 R5, R7, 0x1f, RZ ;  /* 0x0000001f07057819 */ /* 0x001fe200000006ff */
[----:B------:R-:W0:Y:S01]  /*33980*/  S2R R3, SR_TID.X ;  /* 0x0000000000037919 */ /* 0x000e220000002100 */
[----:B------:R-:W-:Y:S01]  /*33990*/  BSSY B3, `(.L_x_12969) ;  /* 0x0000006000037945 */ /* 0x000fe20003800000 */
[----:B0-----:R-:W-:-:S04]  /*339a0*/  LOP3.LUT R3, R3, 0x7f, RZ, 0xc0, !PT ;  /* 0x0000007f03037812 */ /* 0x001fc800078ec0ff */
[----:B------:R-:W-:Y:S01]  /*339b0*/  ISETP.NE.AND P1, PT, R3, RZ, PT ;  /* 0x000000ff0300720c */ /* 0x000fe20003f25270 */
[----:B--2---:R-:W-:-:S04]  /*339c0*/  IMAD R2, R8, 0x8, R2 ;  /* 0x0000000808027824 */ /* 0x004fc800078e0202 */
[----:B------:R-:W0:Y:S02]  /*339d0*/  SYNCS.PHASECHK.TRANS64.TRYWAIT P0, [R2+URZ+0x32440], R5 ;  /* 0x03244005020075a7 */ /* 0x000e24000800017f */
[----:B0-----:R-:W-:Y:S06]  /*339e0*/  @!P0 BRA `(.L_x_12970) ;  /* 0x0000005c008c8947 */ /* 0x001fec0003800000 */
.L_x_13141:
[----:B------:R-:W-:Y:S05]  /*339f0*/  BSYNC B3 ;  /* 0x0000000000037941 */ /* 0x000fea0003800000 */
.L_x_12969:
        /* <DEDUP_REMOVED lines=9> */
.L_x_12972:
[----:B------:R-:W-:Y:S05]  /*33a90*/  BSYNC B3 ;  /* 0x0000000000037941 */ /* 0x000fea0003800000 */
.L_x_12971:
        /* <DEDUP_REMOVED lines=14> */
.L_x_12973:
        /* <DEDUP_REMOVED lines=13> */
.L_x_13142:
[----:B------:R-:W-:Y:S05]  /*33c50*/  BSYNC B3 ;  /* 0x0000000000037941 */ /* 0x000fea0003800000 */
.L_x_12974:
        /* <DEDUP_REMOVED lines=11> */
.L_x_12977:
[----:B------:R-:W-:Y:S05]  /*33d10*/  BSYNC B3 ;  /* 0x0000000000037941 */ /* 0x000fea0003800000 */
.L_x_12976:
        /* <DEDUP_REMOVED lines=11> */
.L_x_12978:
        /* <DEDUP_REMOVED lines=15> */
.L_x_12979:
        /* <DEDUP_REMOVED lines=15> */
.L_x_12980:
        /* <DEDUP_REMOVED lines=15> */
.L_x_12981:
        /* <DEDUP_REMOVED lines=10> */
.L_x_12967:
[----:B------:R-:W-:Y:S05]  /*34140*/  BSYNC B1 ;  /* 0x0000000000017941 */ /* 0x000fea0003800000 */
.L_x_12966:
[----:B------:R-:W2:Y:S02]  /*34150*/  LDL R4, [R1+0x490] ;  /* 0x0004900001047983 */ /* 0x000ea40000100800 */
[----:B--2---:R-:W-:-:S07]  /*34160*/  VIADD R0, R4, 0xfffffffd ;  /* 0xfffffffd04007836 */ /* 0x004fce0000000000 */
.L_x_12965:
[----:B------:R-:W-:Y:S05]  /*34170*/  BSYNC B2 ;  /* 0x0000000000027941 */ /* 0x000fea0003800000 */
.L_x_12964:
[----:B------:R-:W2:Y:S01]  /*34180*/  LDL.LU R2, [R1+0x490] ;  /* 0x0004900001027983 */ /* 0x000ea20000300800 */
[----:B------:R-:W-:Y:S01]  /*34190*/  VIADD R6, R6, 0xfffffffe ;  /* 0xfffffffe06067836 */ /* 0x000fe20000000000 */
[----:B--2---:R-:W-:-:S04]  /*341a0*/  LOP3.LUT R2, RZ, R2, RZ, 0x33, !PT ;  /* 0x00000002ff027212 */ /* 0x004fc800078e33ff */
[----:B------:R-:W-:-:S13]  /*341b0*/  ISETP.NE.AND P0, PT, R6, R2, PT ;  /* 0x000000020600720c */ /* 0x000fda0003f05270 */
[----:B------:R-:W-:Y:S05]  /*341c0*/  @!P0 BRA `(.L_x_12963) ;  /* 0x0000001400208947 */ /* 0x000fea0003800000 */
.L_x_13014:
        /* <DEDUP_REMOVED lines=36> */
.L_x_12984:
        /* <DEDUP_REMOVED lines=9> */
.L_x_13143:
[----:B------:R-:W-:Y:S05]  /*344a0*/  BSYNC B2 ;  /* 0x0000000000027941 */ /* 0x000fea0003800000 */
.L_x_12985:
        /* <DEDUP_REMOVED lines=9> */
.L_x_12988:
[----:B------:R-:W-:Y:S05]  /*34540*/  BSYNC B2 ;  /* 0x0000000000027941 */ /* 0x000fea0003800000 */
.L_x_12987:
        /* <DEDUP_REMOVED lines=13> */
.L_x_12989:
        /* <DEDUP_REMOVED lines=13> */
.L_x_13144:
[----:B------:R-:W-:Y:S05]  /*346f0*/  BSYNC B2 ;  /* 0x0000000000027941 */ /* 0x000fea0003800000 */
.L_x_12990:
        /* <DEDUP_REMOVED lines=11> */
.L_x_12993:
[----:B------:R-:W-:Y:S05]  /*347b0*/  BSYNC B2 ;  /* 0x0000000000027941 */ /* 0x000fea0003800000 */
.L_x_12992:
        /* <DEDUP_REMOVED lines=10> */
.L_x_12994:
        /* <DEDUP_REMOVED lines=15> */
.L_x_12995:
        /* <DEDUP_REMOVED lines=15> */
.L_x_12996:
        /* <DEDUP_REMOVED lines=15> */
.L_x_12997:
        /* <DEDUP_REMOVED lines=10> */
.L_x_12983:
[----:B------:R-:W-:Y:S05]  /*34bd0*/  BSYNC B1 ;  /* 0x0000000000017941 */ /* 0x000fea0003800000 */
.L_x_12982:
        /* <DEDUP_REMOVED lines=36> */
.L_x_13000:
        /* <DEDUP_REMOVED lines=9> */
.L_x_13145:
[----:B------:R-:W-:Y:S05]  /*34eb0*/  BSYNC B2 ;  /* 0x0000000000027941 */ /* 0x000fea0003800000 */
.L_x_13001:
        /* <DEDUP_REMOVED lines=9> */
.L_x_13004:
[----:B------:R-:W-:Y:S05]  /*34f50*/  BSYNC B2 ;  /* 0x0000000000027941 */ /* 0x000fea0003800000 */
.L_x_13003:
        /* <DEDUP_REMOVED lines=14> */
.L_x_13005:
        /* <DEDUP_REMOVED lines=13> */
.L_x_13146:
[----:B------:R-:W-:Y:S05]  /*35110*/  BSYNC B2 ;  /* 0x0000000000027941 */ /* 0x000fea0003800000 */
.L_x_13006:
        /* <DEDUP_REMOVED lines=11> */
.L_x_13009:
[----:B------:R-:W-:Y:S05]  /*351d0*/  BSYNC B2 ;  /* 0x0000000000027941 */ /* 0x000fea0003800000 */
.L_x_13008:
        /* <DEDUP_REMOVED lines=11> */
.L_x_13010:
        /* <DEDUP_REMOVED lines=15> */
.L_x_13011:
        /* <DEDUP_REMOVED lines=15> */
.L_x_13012:
        /* <DEDUP_REMOVED lines=15> */
.L_x_13013:
        /* <DEDUP_REMOVED lines=10> */
.L_x_12999:
[----:B------:R-:W-:Y:S05]  /*35600*/  BSYNC B1 ;  /* 0x0000000000017941 */ /* 0x000fea0003800000 */
.L_x_12998:
[----:B------:R-:W2:Y:S01]  /*35610*/  LDL R5, [R1+0x484] ;  /* 0x0004840001057983 */ /* 0x000ea20000100800 */
[----:B------:R-:W-:Y:S01]  /*35620*/  VIADD R0, R0, 0xfffffffe ;  /* 0xfffffffe00007836 */ /* 0x000fe20000000000 */
[----:B--2---:R-:W-:-:S13]  /*35630*/  ISETP.GT.AND P0, PT, R6, R5, PT ;  /* 0x000000050600720c */ /* 0x004fda0003f04270 */
[----:B------:R-:W-:Y:S05]  /*35640*/  @P0 BRA `(.L_x_13014) ;  /* 0xffffffe800e00947 */ /* 0x000fea000383ffff */
.L_x_12963:
[----:B------:R-:W-:Y:S05]  /*35650*/  BSYNC B0 ;  /* 0x0000000000007941 */ /* 0x000fea0003800000 */
.L_x_12962:
[----:B------:R-:W2:Y:S04]  /*35660*/  LDL.LU R4, [R1+0x464] ;  /* 0x0004640001047983 */ /* 0x000ea80000300800 */
[----:B------:R-:W4:Y:S01]  /*35670*/  LDL.LU R3, [R1+0x474] ;  /* 0x0004740001037983 */ /* 0x000f220000300800 */
[----:B------:R-:W0:Y:S01]  /*35680*/  S2R R2, SR_TID.X ;  /* 0x0000000000027919 */ /* 0x000e220000002100 */
[----:B------:R-:W-:Y:S01]  /*35690*/  BSSY B0, `(.L_x_13015) ;  /* 0x0000015000007945 */ /* 0x000fe20003800000 */
[----:B0-----:R-:W-:-:S04]  /*356a0*/  LOP3.LUT R2, R2, 0x7f, RZ, 0xc0, !PT ;  /* 0x0000007f02027812 */ /* 0x001fc800078ec0ff */
[----:B------:R-:W-:Y:S01]  /*356b0*/  ISETP.NE.AND P1, PT, R2, RZ, PT ;  /* 0x000000ff0200720c */ /* 0x000fe20003f25270 */
[----:B--2---:R-:W-:-:S05]  /*356c0*/  VIADD R0, R4, 0x1 ;  /* 0x0000000104007836 */ /* 0x004fca0000000000 */
[----:B------:R-:W-:-:S04]  /*356d0*/  ISETP.NE.AND P0, PT, R0, 0x2, PT ;  /* 0x000000020000780c */ /* 0x000fc80003f05270 */
[----:B------:R-:W-:-:S04]  /*356e0*/  SEL R2, RZ, 0x1, P0 ;  /* 0x00000001ff027807 */ /* 0x000fc80000000000 */
[----:B----4-:R-:W-:-:S05]  /*356f0*/  LOP3.LUT R3, R3, R2, RZ, 0x3c, !PT ;  /* 0x0000000203037212 */ /* 0x010fca00078e3cff */
[----:B------:R0:W-:Y:S01]  /*35700*/  STL [R1+0x474], R3 ;  /* 0x0004740301007387 */ /* 0x0001e20000100800 */
        /* <DEDUP_REMOVED lines=8> */
[----:B---3--:R-:W0:Y:S02]  /*35790*/  S2R R6, SR_LTMASK ;  /* 0x0000000000067919 */ /* 0x008e240000003900 */
[----:B0-----:R-:W-:-:S04]  /*357a0*/  LOP3.LUT R6, R6, UR4, RZ, 0xc0, !PT ;  /* 0x0000000406067c12 */ /* 0x001fc8000f8ec0ff */
[----:B------:R-:W0:Y:S01]  /*357b0*/  POPC R7, R6 ;  /* 0x0000000600077309 */ /* 0x000e220000000000 */
[----:B--2---:R-:W0:Y:S02]  /*357c0*/  SHFL.IDX PT, R2, R3, R2, 0x1f ;  /* 0x00001f0203027589 */ /* 0x004e2400000e0000 */
[----:B0-----:R-:W-:-:S07]  /*357d0*/  IADD3 R16, R2, UR39, R7 ;  /* 0x0000002702107c10 */ /* 0x001fce000fffe007 */
.L_x_13016:
[----:B------:R-:W-:Y:S05]  /*357e0*/  BSYNC B0 ;  /* 0x0000000000007941 */ /* 0x000fea0003800000 */
.L_x_13015:
[----:B------:R-:W-:-:S05]  /*357f0*/  SEL R0, R0, RZ, P0 ;  /* 0x000000ff00007207 */ /* 0x000fca0000000000 */
[----:B------:R1:W-:Y:S02]  /*35800*/  STL [R1+0x464], R0 ;  /* 0x0004640001007387 */ /* 0x0003e40000100800 */
.L_x_12928:
[----:B------:R-:W-:Y:S05]  /*35810*/  BSYNC B7 ;  /* 0x0000000000077941 */ /* 0x000fea0003800000 */
.L_x_12926:
[----:B-1----:R-:W2:Y:S02]  /*35820*/  LDL R0, [R1+0x48c] ;  /* 0x00048c0001007983 */ /* 0x002ea40000100800 */
[----:B--2---:R-:W-:-:S13]  /*35830*/  LOP3.LUT P0, RZ, R0, 0x40, RZ, 0xc0, !PT ;  /* 0x0000004000ff7812 */ /* 0x004fda000780c0ff */
[----:B------:R-:W-:Y:S05]  /*35840*/  @!P0 BRA `(.L_x_13017) ;  /* 0x0000000000288947 */ /* 0x000fea0003800000 */
[----:B------:R-:W-:Y:S05]  /*35850*/  WARPSYNC.ALL ;  /* 0x0000000000007948 */ /* 0x000fea0003800000 */
[----:B------:R-:W1:Y:S08]  /*35860*/  S2UR UR5, SR_CgaCtaId ;  /* 0x00000000000579c3 */ /* 0x000e700000008800 */
[----:B------:R-:W-:Y:S06]  /*35870*/  BAR.SYNC.DEFER_BLOCKING 0x5, 0x180 ;  /* 0x0146000000007b1d */ /* 0x000fec0000010000 */
[----:B------:R-:W-:-:S02]  /*35880*/  UMOV UR4, 0x400 ;  /* 0x0000040000047882 */ /* 0x000fc40000000000 */
[----:B-1----:R-:W-:-:S06]  /*35890*/  ULEA UR4, UR5, UR4, 0x18 ;  /* 0x0000000405047291 */ /* 0x002fcc000f8ec03f */
[----:B------:R-:W-:-:S05]  /*358a0*/  IMAD.U32 R0, RZ, RZ, UR4 ;  /* 0x00000004ff007e24 */ /* 0x000fca000f8e00ff */
[----:B------:R1:W2:Y:S04]  /*358b0*/  LDS.128 R16, [R0+0x324d0] ;  /* 0x0324d00000107984 */ /* 0x0002a80000000c00 */
[----:B------:R1:W-:Y:S01]  /*358c0*/  STL [R1+0x460], R0 ;  /* 0x0004600001007387 */ /* 0x0003e20000100800 */
[----:B------:R-:W-:Y:S06]  /*358d0*/  BAR.ARV 0x4, 0x180 ;  /* 0x0106000000007b1d */ /* 0x000fec0000002000 */
[----:B------:R-:W-:Y:S05]  /*358e0*/  BRA `(.L_x_13018) ;  /* 0x0000000800d87947 */ /* 0x000fea0003800000 */
.L_x_13017:
        /* <DEDUP_REMOVED lines=22> */
[----:B------:R-:W-:Y:S04]  /*35a50*/  SHFL.IDX PT, R0, R16, RZ, 0x1f ;  /* 0x00001fff10007589 */ /* 0x000fe800000e0000 */
        /* <DEDUP_REMOVED lines=13> */
.L_x_13156:
[----:B------:R-:W-:Y:S02]  /*35b30*/  ULDC UR4, c[0x0][0xd38] ;  /* 0x00034e0000047ab9 */ /* 0x000fe40000000800 */
[----:B------:R-:W-:-:S04]  /*35b40*/  IMAD.U32 R4, RZ, RZ, UR4 ;  /* 0x00000004ff047e24 */ /* 0x000fc8000f8e00ff */
[----:B-1----:R-:W-:-:S04]  /*35b50*/  IMAD R16, R16, R4, RZ ;  /* 0x0000000410107224 */ /* 0x002fc800078e02ff */
[----:B------:R-:W-:-:S05]  /*35b60*/  IMAD.IADD R5, R5, 0x1, R16 ;  /* 0x0000000105057824 */ /* 0x000fca00078e0210 */
[----:B------:R-:W-:-:S13]  /*35b70*/  ISETP.GT.AND P6, PT, R5, R0, PT ;  /* 0x000000000500720c */ /* 0x000fda0003fc4270 */
[----:B------:R-:W-:Y:S05]  /*35b80*/  @P6 BRA `(.L_x_13020) ;  /* 0x00000000009c6947 */ /* 0x000fea0003800000 */
.L_x_13025:
[----:B0-----:R-:W0:Y:S01]  /*35b90*/  LDC R2, c[0x0][0xd3c] ;  /* 0x00034f00ff027b82 */ /* 0x001e220000000800 */
[----:B------:R-:W-:-:S05]  /*35ba0*/  VIADD R19, R19, 0x1f ;  /* 0x0000001f13137836 */ /* 0x000fca0000000000 */
[----:B0-----:R-:W-:-:S13]  /*35bb0*/  ISETP.GE.AND P6, PT, R19, R2, PT ;  /* 0x000000021300720c */ /* 0x001fda0003fc6270 */
[----:B------:R-:W-:Y:S05]  /*35bc0*/  @P6 BRA `(.L_x_13021) ;  /* 0x0000000400d46947 */ /* 0x000fea0003800000 */
[----:B------:R-:W0:Y:S01]  /*35bd0*/  S2R R3, SR_TID.X ;  /* 0x0000000000037919 */ /* 0x000e220000002100 */
[----:B------:R-:W-:Y:S01]  /*35be0*/  BSSY B0, `(.L_x_13022) ;  /* 0x0000009000007945 */ /* 0x000fe20003800000 */
[----:B0-----:R-:W-:-:S05]  /*35bf0*/  LOP3.LUT R3, R3, 0x1f, RZ, 0xc0, !PT ;  /* 0x0000001f03037812 */ /* 0x001fca00078ec0ff */
[----:B------:R-:W-:Y:S02]  /*35c00*/  IMAD.IADD R4, R19, 0x1, R3 ;  /* 0x0000000113047824 */ /* 0x000fe400078e0203 */
[----:B------:R-:W-:-:S03]  /*35c10*/  IMAD.MOV.U32 R3, RZ, RZ, RZ ;  /* 0x000000ffff037224 */ /* 0x000fc600078e00ff */
[----:B------:R-:W-:-:S13]  /*35c20*/  ISETP.GE.OR P6, PT, R4, R2, !P0 ;  /* 0x000000020400720c */ /* 0x000fda00047c6670 */
[----:B------:R-:W-:Y:S05]  /*35c30*/  @P6 BRA `(.L_x_13023) ;  /* 0x00000000000c6947 */ /* 0x000fea0003800000 */
[----:B------:R-:W0:Y:S02]  /*35c40*/  LDC.64 R2, c[0x0][0xd80] ;  /* 0x00036000ff027b82 */ /* 0x000e240000000a00 */
[----:B0-----:R-:W-:-:S06]  /*35c50*/  IMAD.WIDE R2, R4, 0x4, R2 ;  /* 0x0000000404027825 */ /* 0x001fcc00078e0202 */
[----:B------:R0:W5:Y:S02]  /*35c60*/  LDG.E R3, desc[UR42][R2.64] ;  /* 0x0000002a02037981 */ /* 0x000164000c1e1900 */
.L_x_13023:
[----:B------:R-:W-:Y:S05]  /*35c70*/  BSYNC B0 ;  /* 0x0000000000007941 */ /* 0x000fea0003800000 */
.L_x_13022:
        /* <DEDUP_REMOVED lines=18> */
.L_x_13164:
[----:B------:R-:W-:Y:S02]  /*35da0*/  ULDC UR4, c[0x0][0xd38] ;  /* 0x00034e0000047ab9 */ /* 0x000fe40000000800 */
[----:B------:R-:W-:-:S04]  /*35db0*/  IMAD.U32 R4, RZ, RZ, UR4 ;  /* 0x00000004ff047e24 */ /* 0x000fc8000f8e00ff */
[----:B-1----:R-:W-:-:S04]  /*35dc0*/  IMAD R16, R16, R4, RZ ;  /* 0x0000000410107224 */ /* 0x002fc800078e02ff */
[----:B------:R-:W-:-:S05]  /*35dd0*/  IMAD.IADD R5, R16, 0x1, R5 ;  /* 0x0000000110057824 */ /* 0x000fca00078e0205 */
[----:B------:R-:W-:-:S13]  /*35de0*/  ISETP.GT.AND P6, PT, R5, R0, PT ;  /* 0x000000000500720c */ /* 0x000fda0003fc4270 */
[----:B------:R-:W-:Y:S05]  /*35df0*/  @!P6 BRA `(.L_x_13025) ;  /* 0xfffffffc0064e947 */ /* 0x000fea000383ffff */
.L_x_13020:
        /* <DEDUP_REMOVED lines=8> */
.L_x_13168:
[----:B------:R-:W-:Y:S01]  /*35e80*/  ISETP.NE.AND P0, PT, R5, RZ, PT ;  /* 0x000000ff0500720c */ /* 0x000fe20003f05270 */
[----:B------:R-:W-:-:S12]  /*35e90*/  IMAD.MOV.U32 R5, RZ, RZ, RZ ;  /* 0x000000ffff057224 */ /* 0x000fd800078e00ff */
[----:B------:R-:W-:Y:S05]  /*35ea0*/  @!P0 BRA `(.L_x_13027) ;  /* 0x0000000000148947 */ /* 0x000fea0003800000 */
[----:B------:R-:W-:Y:S01]  /*35eb0*/  UMOV UR4, 0xffffffff ;  /* 0xffffffff00047882 */ /* 0x000fe20000000000 */
[----:B------:R-:W-:Y:S02]  /*35ec0*/  VIADD R12, R6, 0xffffffff ;  /* 0xffffffff060c7836 */ /* 0x000fe40000000000 */
[----:B------:R-:W-:Y:S05]  /*35ed0*/  BRA.DIV UR4, `(.L_x_13028) ;  /* 0x0000004604247947 */ /* 0x000fea000b800000 */
[----:B0-----:R0:W3:Y:S02]  /*35ee0*/  SHFL.IDX PT, R2, R2, R12, 0x1f ;  /* 0x00001f0c02027589 */ /* 0x0010e400000e0000 */
.L_x_13171:
[----:B---3--:R-:W-:-:S07]  /*35ef0*/  IMAD.MOV.U32 R5, RZ, RZ, R2 ;  /* 0x000000ffff057224 */ /* 0x008fce00078e0002 */
.L_x_13027:
        /* <DEDUP_REMOVED lines=66> */
.L_x_13021:
[----:B------:R-:W-:Y:S01]  /*36320*/  UMOV UR4, URZ ;  /* 0x0000003f00047c82 */ /* 0x000fe20008000000 */
[----:B------:R-:W-:Y:S01]  /*36330*/  UMOV UR5, URZ ;  /* 0x0000003f00057c82 */ /* 0x000fe20008000000 */
[----:B------:R-:W-:Y:S01]  /*36340*/  ULDC UR6, c[0x0][0xd3c] ;  /* 0x00034f0000067ab9 */ /* 0x000fe20000000800 */
[----:B------:R-:W-:Y:S02]  /*36350*/  IMAD.MOV.U32 R16, RZ, RZ, R0 ;  /* 0x000000ffff107224 */ /* 0x000fe400078e0000 */
[----:B------:R-:W-:Y:S02]  /*36360*/  IMAD.U32 R17, RZ, RZ, UR4 ;  /* 0x00000004ff117e24 */ /* 0x000fe4000f8e00ff */
[----:B------:R-:W-:Y:S02]  /*36370*/  IMAD.U32 R18, RZ, RZ, UR5 ;  /* 0x00000005ff127e24 */ /* 0x000fe4000f8e00ff */
[----:B------:R-:W-:-:S07]  /*36380*/  IMAD.U32 R19, RZ, RZ, UR6 ;  /* 0x00000006ff137e24 */ /* 0x000fce000f8e00ff */
.L_x_13029:
        /* <DEDUP_REMOVED lines=12> */
.L_x_13018:
[----:B------:R-:W-:Y:S02]  /*36450*/  ULDC UR4, c[0x0][0xd3c] ;  /* 0x00034f0000047ab9 */ /* 0x000fe40000000800 */
[----:B--2---:R-:W-:-:S13]  /*36460*/  ISETP.GE.AND P0, PT, R19, UR4, PT ;  /* 0x0000000413007c0c */ /* 0x004fda000bf06270 */
[----:B------:R-:W-:Y:S05]  /*36470*/  @!P0 BRA `(.L_x_13030) ;  /* 0xffffff8000f08947 */ /* 0x000fea000383ffff */
[----:B------:R-:W-:Y:S05]  /*36480*/  BSYNC B8 ;  /* 0x0000000000087941 */ /* 0x000fea0003800000 */
.L_x_12868:
[----:B-1----:R-:W2:Y:S01]  /*36490*/  LDL.LU R0, [R1+0x4d4] ;  /* 0x0004d40001007983 */ /* 0x002ea20000300800 */
[----:B------:R-:W-:Y:S01]  /*364a0*/  BSSY B0, `(.L_x_13031) ;  /* 0x000000b000007945 */ /* 0x000fe20003800000 */
[----:B------:R-:W1:Y:S01]  /*364b0*/  S2R R5, SR_CgaCtaId ;  /* 0x0000000000057919 */ /* 0x000e620000008800 */
        /* <DEDUP_REMOVED lines=9> */
.L_x_13172:
[----:B------:R-:W-:Y:S05]  /*36550*/  BSYNC B0 ;  /* 0x0000000000007941 */ /* 0x000fea0003800000 */
.L_x_13031:
[----:B------:R-:W-:-:S03]  /*36560*/  UMOV UR4, 0xffffffff ;  /* 0xffffffff00047882 */ /* 0x000fc60000000000 */
[----:B------:R-:W-:Y:S05]  /*36570*/  BRA.DIV UR4, `(.L_x_13033) ;  /* 0x0000003e04b87947 */ /* 0x000fea000b800000 */
[----:B------:R-:W1:Y:S02]  /*36580*/  S2R R2, SR_TID.X ;  /* 0x0000000000027919 */ /* 0x000e640000002100 */
[----:B-1----:R-:W-:-:S04]  /*36590*/  SHF.R.U32.HI R2, RZ, 0x5, R2 ;  /* 0x00000005ff027819 */ /* 0x002fc80000011602 */
[----:B------:R-:W-:-:S05]  /*365a0*/  LOP3.LUT R2, R2, 0x3, RZ, 0xc0, !PT ;  /* 0x0000000302027812 */ /* 0x000fca00078ec0ff */
[----:B------:R1:W2:Y:S02]  /*365b0*/  SHFL.IDX PT, R14, R2, RZ, 0x1f ;  /* 0x00001fff020e7589 */ /* 0x0002a400000e0000 */
.L_x_13175:
[----:B--2---:R-:W-:-:S13]  /*365c0*/  ISETP.NE.AND P0, PT, R14, RZ, PT ;  /* 0x000000ff0e00720c */ /* 0x004fda0003f05270 */
[----:B------:R-:W-:Y:S05]  /*365d0*/  @P0 BRA `(.L_x_12639) ;  /* 0x0000000000940947 */ /* 0x000fea0003800000 */
[----:B------:R-:W-:-:S03]  /*365e0*/  UMOV UR4, 0xffffffff ;  /* 0xffffffff00047882 */ /* 0x000fc60000000000 */
[----:B------:R-:W-:Y:S05]  /*365f0*/  BRA.DIV UR4, `(.L_x_13034) ;  /* 0x0000003e04cc7947 */ /* 0x000fea000b800000 */
[----:B------:R-:W-:-:S13]  /*36600*/  ELECT P6, URZ, PT ;  /* 0x00000000003f782f */ /* 0x000fda00038c0000 */
.L_x_13178:
[----:B------:R-:W-:Y:S05]  /*36610*/  @!P6 BRA `(.L_x_12639) ;  /* 0x000000000084e947 */ /* 0x000fea0003800000 */
[----:B------:R-:W-:-:S06]  /*36620*/  ULOP3.LUT UR4, UR38, 0x2, URZ, 0xfc, !UPT ;  /* 0x0000000226047892 */ /* 0x000fcc000f8efc3f */
[----:B-1----:R-:W-:-:S05]  /*36630*/  IMAD.U32 R2, RZ, RZ, UR4 ;  /* 0x00000004ff027e24 */ /* 0x002fca000f8e00ff */
[----:B------:R-:W-:-:S13]  /*36640*/  ISETP.NE.AND P2, PT, R2, 0x3, PT ;  /* 0x000000030200780c */ /* 0x000fda0003f45270 */
[----:B------:R-:W-:Y:S05]  /*36650*/  @!P2 BRA `(.L_x_13035) ;  /* 0x000000000004a947 */ /* 0x000fea0003800000 */
[----:B------:R-:W-:Y:S01]  /*36660*/  BPT.TRAP 0x1 ;  /* 0x000000040000795c */ /* 0x000fe20000300000 */
.L_x_13035:
[----:B0-----:R-:W3:Y:S04]  /*36670*/  LDL R3, [R1+0x464] ;  /* 0x0004640001037983 */ /* 0x001ee80000100800 */
[----:B------:R-:W2:Y:S01]  /*36680*/  LDL.LU R7, [R1+0x474] ;  /* 0x0004740001077983 */ /* 0x000ea20000300800 */
        /* <DEDUP_REMOVED lines=12> */
.L_x_13179:
[----:B------:R-:W1:Y:S02]  /*36750*/  SYNCS.PHASECHK.TRANS64.TRYWAIT P0, [R7+URZ], R2 ;  /* 0x00000002070075a7 */ /* 0x000e64000800017f */
[----:B-1----:R-:W-:Y:S05]  /*36760*/  @!P0 BRA `(.L_x_13037) ;  /* 0x0000003c00a48947 */ /* 0x002fea0003800000 */
.L_x_13180:
[----:B------:R-:W-:Y:S05]  /*36770*/  @!P2 BRA `(.L_x_13038) ;  /* 0x000000000004a947 */ /* 0x000fea0003800000 */
[----:B------:R-:W-:Y:S01]  /*36780*/  BPT.TRAP 0x1 ;  /* 0x000000040000795c */ /* 0x000fe20000300000 */
.L_x_13038:
[----:B------:R-:W2:Y:S01]  /*36790*/  LDL.LU R4, [R1+0x464] ;  /* 0x0004640001047983 */ /* 0x000ea20000300800 */
[----:B------:R-:W-:-:S04]  /*367a0*/  VIADD R0, R0, 0x32460 ;  /* 0x0003246000007836 */ /* 0x000fc80000000000 */
[----:B--2---:R-:W-:-:S04]  /*367b0*/  IMAD R4, R4, 0x8, R0 ;  /* 0x0000000804047824 */ /* 0x004fc800078e0200 */
[----:B------:R-:W2:Y:S02]  /*367c0*/  SYNCS.PHASECHK.TRANS64.TRYWAIT P0, [R4+URZ], R5 ;  /* 0x00000005040075a7 */ /* 0x000ea4000800017f */
[----:B--2---:R-:W-:Y:S05]  /*367d0*/  @!P0 BRA `(.L_x_13039) ;  /* 0x0000003c009c8947 */ /* 0x004fea0003800000 */
.L_x_13181:
[----:B------:R-:W-:-:S07]  /*367e0*/  IMAD R3, R3, 0x8, R0 ;  /* 0x0000000803037824 */ /* 0x000fce00078e0200 */
.L_x_13040:
[----:B---3--:R3:W4:Y:S02]  /*367f0*/  SYNCS.PHASECHK.TRANS64.TRYWAIT P0, [R3+URZ], R2 ;  /* 0x00000002030075a7 */ /* 0x008724000800017f */
[----:B----4-:R-:W-:Y:S05]  /*36800*/  @!P0 NANOSLEEP.SYNCS 0x989680 ;  /* 0x009896800000895d */ /* 0x010fea0003900000 */
[----:B------:R-:W4:Y:S02]  /*36810*/  @!P0 SYNCS.PHASECHK.TRANS64 P0, [R3+URZ], R2 ;  /* 0x00000002030085a7 */ /* 0x000f24000800007f */
[----:B----4-:R-:W-:Y:S05]  /*36820*/  @!P0 BRA `(.L_x_13040) ;  /* 0xfffffffc00f08947 */ /* 0x010fea000383ffff */
.L_x_12639:
[----:B------:R-:W-:Y:S05]  /*36830*/  BSYNC B9 ;  /* 0x0000000000097941 */ /* 0x000fea0003800000 */
.L_x_12636:
[----:B------:R-:W-:Y:S05]  /*36840*/  EXIT ;  /* 0x000000000000794d */ /* 0x000fea0003800000 */
.L_x_12665:
[----:B0-----:R0:W1:Y:S02]  /*36850*/  SYNCS.PHASECHK.TRANS64.TRYWAIT P6, [R88+URZ+0x32490], R99 ;  /* 0x03249063580075a7 */ /* 0x00106400080c017f */
[----:B-1----:R-:W-:Y:S05]  /*36860*/  @!P6 NANOSLEEP.SYNCS 0x989680 ;  /* 0x009896800000e95d */ /* 0x002fea0003900000 */
[----:B------:R-:W1:Y:S02]  /*36870*/  @!P6 SYNCS.PHASECHK.TRANS64 P6, [R88+URZ+0x32490], R99 ;  /* 0x032490635800e5a7 */ /* 0x000e6400080c007f */
[----:B-1----:R-:W-:Y:S05]  /*36880*/  @!P6 BRA `(.L_x_12665) ;  /* 0xfffffffc00f0e947 */ /* 0x002fea000383ffff */
[----:B------:R-:W-:Y:S05]  /*36890*/  BRA `(.L_x_13041) ;  /* 0xfffffcc400e07947 */ /* 0x000fea000383ffff */
.L_x_12687:
[----:B0-----:R0:W1:Y:S02]  /*368a0*/  SYNCS.PHASECHK.TRANS64.TRYWAIT P5, [R88+URZ+0x32490], R99 ;  /* 0x03249063580075a7 */ /* 0x00106400080a017f */
[----:B-1----:R-:W-:Y:S05]  /*368b0*/  @!P5 NANOSLEEP.SYNCS 0x989680 ;  /* 0x009896800000d95d */ /* 0x002fea0003900000 */
[----:B------:R-:W1:Y:S02]  /*368c0*/  @!P5 SYNCS.PHASECHK.TRANS64 P5, [R88+URZ+0x32490], R99 ;  /* 0x032490635800d5a7 */ /* 0x000e6400080a007f */
[----:B-1----:R-:W-:Y:S05]  /*368d0*/  @!P5 BRA `(.L_x_12687) ;  /* 0xfffffffc00f0d947 */ /* 0x002fea000383ffff */
[----:B------:R-:W-:Y:S05]  /*368e0*/  BRA `(.L_x_13042) ;  /* 0xfffffcd800f47947 */ /* 0x000fea000383ffff */
.L_x_12696:
[----:B0-----:R0:W1:Y:S02]  /*368f0*/  SYNCS.PHASECHK.TRANS64.TRYWAIT P4, [R88+URZ+0x32490], R99 ;  /* 0x03249063580075a7 */ /* 0x001064000808017f */
[----:B-1----:R-:W-:Y:S05]  /*36900*/  @!P4 NANOSLEEP.SYNCS 0x989680 ;  /* 0x009896800000c95d */ /* 0x002fea0003900000 */
[----:B------:R-:W1:Y:S02]  /*36910*/  @!P4 SYNCS.PHASECHK.TRANS64 P4, [R88+URZ+0x32490], R99 ;  /* 0x032490635800c5a7 */ /* 0x000e64000808007f */
[----:B-1----:R-:W-:Y:S05]  /*36920*/  @!P4 BRA `(.L_x_12696) ;  /* 0xfffffffc00f0c947 */ /* 0x002fea000383ffff */
[----:B------:R-:W-:Y:S05]  /*36930*/  BRA `(.L_x_13043) ;  /* 0xfffffcec000c7947 */ /* 0x000fea000383ffff */
.L_x_12702:
[----:B--2---:R2:W3:Y:S02]  /*36940*/  SYNCS.PHASECHK.TRANS64.TRYWAIT P3, [R88+URZ+0x324b0], R99 ;  /* 0x0324b063580075a7 */ /* 0x0044e4000806017f */
[----:B---3--:R-:W-:Y:S05]  /*36950*/  @!P3 NANOSLEEP.SYNCS 0x989680 ;  /* 0x009896800000b95d */ /* 0x008fea0003900000 */
[----:B------:R-:W3:Y:S02]  /*36960*/  @!P3 SYNCS.PHASECHK.TRANS64 P3, [R88+URZ+0x324b0], R99 ;  /* 0x0324b0635800b5a7 */ /* 0x000ee4000806007f */
[----:B---3--:R-:W-:Y:S05]  /*36970*/  @!P3 BRA `(.L_x_12702) ;  /* 0xfffffffc00f0b947 */ /* 0x008fea000383ffff */
[----:B------:R-:W-:Y:S05]  /*36980*/  BRA `(.L_x_13044) ;  /* 0xfffffcec009c7947 */ /* 0x000fea000383ffff */
.L_x_12718:
        /* <DEDUP_REMOVED lines=8> */
.L_x_13046:
[----:B------:R-:W-:Y:S05]  /*36a10*/  BSYNC B0 ;  /* 0x0000000000007941 */ /* 0x000fea0003800000 */
.L_x_13045:
[----:B------:R-:W-:Y:S05]  /*36a20*/  BRA `(.L_x_13047) ;  /* 0xfffffcfc00e87947 */ /* 0x000fea000383ffff */
.L_x_12730:
        /* <DEDUP_REMOVED lines=8> */
.L_x_13049:
[----:B------:R-:W-:Y:S05]  /*36ab0*/  BSYNC B1 ;  /* 0x0000000000017941 */ /* 0x000fea0003800000 */
.L_x_13048:
        /* <DEDUP_REMOVED lines=8> */
.L_x_13050:
[----:B------:R-:W-:Y:S02]  /*36b40*/  IMAD.MOV.U32 R13, RZ, RZ, R7 ;  /* 0x000000ffff0d7224 */ /* 0x000fe400078e0007 */
[----:B------:R-:W-:-:S07]  /*36b50*/  IMAD.MOV.U32 R2, RZ, RZ, R14 ;  /* 0x000000ffff027224 */ /* 0x000fce00078e000e */
[----:B------:R-:W-:Y:S05]  /*36b60*/  WARPSYNC.COLLECTIVE R15, `(.L_x_13051) ;  /* 0x000000000f087348 */ /* 0x000fea0003c00000 */
[----:B------:R0:W1:Y:S02]  /*36b70*/  SHFL.IDX P6, R14, R13, R12, R11 ;  /* 0x0000000c0d0e7389 */ /* 0x00006400000c000b */
[----:B01----:R-:W-:Y:S01]  /*36b80*/  ENDCOLLECTIVE ;  /* 0x000000000000791b */ /* 0x003fe20003800000 */
.L_x_13051:
[----:B------:R-:W-:Y:S02]  /*36b90*/  IMAD.MOV.U32 R13, RZ, RZ, R8 ;  /* 0x000000ffff0d7224 */ /* 0x000fe400078e0008 */
[----:B------:R-:W-:-:S07]  /*36ba0*/  IMAD.MOV.U32 R5, RZ, RZ, R14 ;  /* 0x000000ffff057224 */ /* 0x000fce00078e000e */
[----:B------:R-:W-:Y:S05]  /*36bb0*/  WARPSYNC.COLLECTIVE R15, `(.L_x_13052) ;  /* 0x000000000f087348 */ /* 0x000fea0003c00000 */
[----:B------:R0:W1:Y:S02]  /*36bc0*/  SHFL.IDX P6, R14, R13, R12, R11 ;  /* 0x0000000c0d0e7389 */ /* 0x00006400000c000b */
[----:B01----:R-:W-:Y:S01]  /*36bd0*/  ENDCOLLECTIVE ;  /* 0x000000000000791b */ /* 0x003fe20003800000 */
.L_x_13052:
[----:B------:R-:W-:Y:S05]  /*36be0*/  BRA `(.L_x_13053) ;  /* 0xfffffd0800a87947 */ /* 0x000fea000383ffff */
.L_x_12733:
        /* <DEDUP_REMOVED lines=8> */
.L_x_13055:
[----:B------:R-:W-:Y:S05]  /*36c70*/  BSYNC B1 ;  /* 0x0000000000017941 */ /* 0x000fea0003800000 */
.L_x_13054:
        /* <DEDUP_REMOVED lines=8> */
.L_x_13056:
[----:B------:R-:W-:Y:S02]  /*36d00*/  IMAD.MOV.U32 R13, RZ, RZ, R7 ;  /* 0x000000ffff0d7224 */ /* 0x000fe400078e0007 */
[----:B------:R-:W-:-:S07]  /*36d10*/  IMAD.MOV.U32 R4, RZ, RZ, R14 ;  /* 0x000000ffff047224 */ /* 0x000fce00078e000e */
[----:B------:R-:W-:Y:S05]  /*36d20*/  WARPSYNC.COLLECTIVE R15, `(.L_x_13057) ;  /* 0x000000000f087348 */ /* 0x000fea0003c00000 */
[----:B------:R0:W1:Y:S02]  /*36d30*/  SHFL.IDX P6, R14, R13, R12, R11 ;  /* 0x0000000c0d0e7389 */ /* 0x00006400000c000b */
[----:B01----:R-:W-:Y:S01]  /*36d40*/  ENDCOLLECTIVE ;  /* 0x000000000000791b */ /* 0x003fe20003800000 */
.L_x_13057:
[----:B------:R-:W-:Y:S02]  /*36d50*/  IMAD.MOV.U32 R13, RZ, RZ, R8 ;  /* 0x000000ffff0d7224 */ /* 0x000fe400078e0008 */
[----:B------:R-:W-:-:S07]  /*36d60*/  IMAD.MOV.U32 R7, RZ, RZ, R14 ;  /* 0x000000ffff077224 */ /* 0x000fce00078e000e */
[----:B------:R-:W-:Y:S05]  /*36d70*/  WARPSYNC.COLLECTIVE R15, `(.L_x_13058) ;  /* 0x000000000f087348 */ /* 0x000fea0003c00000 */
[----:B------:R0:W1:Y:S02]  /*36d80*/  SHFL.IDX P6, R14, R13, R12, R11 ;  /* 0x0000000c0d0e7389 */ /* 0x00006400000c000b */
[----:B01----:R-:W-:Y:S01]  /*36d90*/  ENDCOLLECTIVE ;  /* 0x000000000000791b */ /* 0x003fe20003800000 */
.L_x_13058:
[----:B------:R-:W-:Y:S05]  /*36da0*/  BRA `(.L_x_13059) ;  /* 0xfffffd0800f87947 */ /* 0x000fea000383ffff */
.L_x_12737:
[----:B------:R0:W0:Y:S02]  /*36db0*/  SYNCS.PHASECHK.TRANS64.TRYWAIT P0, [R144+URZ+0x32400], R13 ;  /* 0x0324000d900075a7 */ /* 0x000024000800017f */
[----:B0-----:R-:W-:Y:S05]  /*36dc0*/  @!P0 NANOSLEEP.SYNCS 0x989680 ;  /* 0x009896800000895d */ /* 0x001fea0003900000 */
[----:B------:R-:W0:Y:S02]  /*36dd0*/  @!P0 SYNCS.PHASECHK.TRANS64 P0, [R144+URZ+0x32400], R13 ;  /* 0x0324000d900085a7 */ /* 0x000e24000800007f */
[----:B0-----:R-:W-:Y:S05]  /*36de0*/  @!P0 BRA `(.L_x_12737) ;  /* 0xfffffffc00f08947 */ /* 0x001fea000383ffff */
[----:B------:R-:W-:Y:S05]  /*36df0*/  BRA `(.L_x_13060) ;  /* 0xfffffd0c00747947 */ /* 0x000fea000383ffff */
.L_x_12745:
        /* <DEDUP_REMOVED lines=9> */
.L_x_13062:
[----:B------:R-:W-:Y:S05]  /*36e90*/  BSYNC B1 ;  /* 0x0000000000017941 */ /* 0x000fea0003800000 */
.L_x_13061:
        /* <DEDUP_REMOVED lines=10> */
.L_x_13063:
        /* <DEDUP_REMOVED lines=8> */
.L_x_13064:
[----:B------:R-:W-:-:S05]  /*36fc0*/  @!P1 IADD3 R4, P2, R3, R9, RZ ;  /* 0x0000000903049210 */ /* 0x000fca0007f5e0ff */
[----:B------:R-:W-:Y:S02]  /*36fd0*/  @!P1 IMAD.X R5, R2, 0x1, R21, P2 ;  /* 0x0000000102059824 */ /* 0x000fe400010e0615 */
[----:B------:R-:W-:-:S04]  /*36fe0*/  IMAD.MOV.U32 R13, RZ, RZ, R10 ;  /* 0x000000ffff0d7224 */ /* 0x000fc800078e000a */
[----:B------:R-:W5:Y:S01]  /*36ff0*/  @!P1 LD.E.128 R4, desc[UR42][R4.64] ;  /* 0x0000002a04049980 */ /* 0x000f62000c101d00 */
[----:B------:R-:W-:-:S07]  /*37000*/  IMAD.MOV.U32 R8, RZ, RZ, R14 ;  /* 0x000000ffff087224 */ /* 0x000fce00078e000e */
[----:B-----5:R-:W-:Y:S05]  /*37010*/  WARPSYNC.COLLECTIVE R15, `(.L_x_13065) ;  /* 0x000000000f087348 */ /* 0x020fea0003c00000 */
[----:B------:R0:W1:Y:S02]  /*37020*/  SHFL.IDX P6, R14, R13, R12, R11 ;  /* 0x0000000c0d0e7389 */ /* 0x00006400000c000b */
[----:B01---5:R-:W-:Y:S01]  /*37030*/  ENDCOLLECTIVE ;  /* 0x000000000000791b */ /* 0x023fe20003800000 */
.L_x_13065:
        /* <DEDUP_REMOVED lines=10> */
.L_x_13066:
[----:B------:R-:W-:Y:S02]  /*370e0*/  IMAD.MOV.U32 R13, RZ, RZ, R61 ;  /* 0x000000ffff0d7224 */ /* 0x000fe400078e003d */
[----:B------:R-:W-:-:S07]  /*370f0*/  IMAD.MOV.U32 R60, RZ, RZ, R14 ;  /* 0x000000ffff3c7224 */ /* 0x000fce00078e000e */
[----:B------:R-:W-:Y:S05]  /*37100*/  WARPSYNC.COLLECTIVE R15, `(.L_x_13067) ;  /* 0x000000000f087348 */ /* 0x000fea0003c00000 */
[----:B------:R0:W1:Y:S02]  /*37110*/  SHFL.IDX P6, R14, R13, R12, R11 ;  /* 0x0000000c0d0e7389 */ /* 0x00006400000c000b */
[----:B01----:R-:W-:Y:S01]  /*37120*/  ENDCOLLECTIVE ;  /* 0x000000000000791b */ /* 0x003fe20003800000 */
.L_x_13067:
[----:B------:R-:W-:Y:S02]  /*37130*/  IMAD.MOV.U32 R13, RZ, RZ, R62 ;  /* 0x000000ffff0d7224 */ /* 0x000fe400078e003e */
[----:B------:R-:W-:-:S07]  /*37140*/  IMAD.MOV.U32 R61, RZ, RZ, R14 ;  /* 0x000000ffff3d7224 */ /* 0x000fce00078e000e */
[----:B------:R-:W-:Y:S05]  /*37150*/  WARPSYNC.COLLECTIVE R15, `(.L_x_13068) ;  /* 0x000000000f087348 */ /* 0x000fea0003c00000 */
[----:B------:R0:W1:Y:S02]  /*37160*/  SHFL.IDX P6, R14, R13, R12, R11 ;  /* 0x0000000c0d0e7389 */ /* 0x00006400000c000b */
[----:B01----:R-:W-:Y:S01]  /*37170*/  ENDCOLLECTIVE ;  /* 0x000000000000791b */ /* 0x003fe20003800000 */
.L_x_13068:
[----:B------:R-:W-:Y:S02]  /*37180*/  CS2R R64, SRZ ;  /* 0x0000000000407805 */ /* 0x000fe4000001ff00 */
[----:B------:R-:W-:Y:S01]  /*37190*/  CS2R R66, SRZ ;  /* 0x0000000000427805 */ /* 0x000fe2000001ff00 */
[----:B------:R-:W-:Y:S01]  /*371a0*/  IMAD.MOV.U32 R13, RZ, RZ, R10 ;  /* 0x000000ffff0d7224 */ /* 0x000fe200078e000a */
[----:B------:R-:W-:Y:S01]  /*371b0*/  CS2R R20, SRZ ;  /* 0x0000000000147805 */ /* 0x000fe2000001ff00 */
[----:B------:R-:W-:-:S07]  /*371c0*/  IMAD.MOV.U32 R62, RZ, RZ, R14 ;  /* 0x000000ffff3e7224 */ /* 0x000fce00078e000e */
[----:B------:R-:W-:Y:S05]  /*371d0*/  WARPSYNC.COLLECTIVE R15, `(.L_x_13069) ;  /* 0x000000000f087348 */ /* 0x000fea0003c00000 */
[----:B------:R0:W1:Y:S02]  /*371e0*/  SHFL.IDX P6, R14, R13, R12, R11 ;  /* 0x0000000c0d0e7389 */ /* 0x00006400000c000b */
[----:B01----:R-:W-:Y:S01]  /*371f0*/  ENDCOLLECTIVE ;  /* 0x000000000000791b */ /* 0x003fe20003800000 */
.L_x_13069:
[----:B------:R-:W-:Y:S02]  /*37200*/  @!P1 IMAD.MOV.U32 R64, RZ, RZ, R6 ;  /* 0x000000ffff409224 */ /* 0x000fe400078e0006 */
[----:B------:R-:W-:Y:S02]  /*37210*/  @!P1 IMAD.MOV.U32 R65, RZ, RZ, R7 ;  /* 0x000000ffff419224 */ /* 0x000fe400078e0007 */
[----:B------:R-:W-:Y:S02]  /*37220*/  IMAD.MOV.U32 R2, RZ, RZ, R64 ;  /* 0x000000ffff027224 */ /* 0x000fe400078e0040 */
[----:B------:R-:W-:Y:S02]  /*37230*/  IMAD.MOV.U32 R3, RZ, RZ, R65 ;  /* 0x000000ffff037224 */ /* 0x000fe400078e0041 */
[----:B------:R-:W-:Y:S02]  /*37240*/  @!P1 IMAD.MOV.U32 R66, RZ, RZ, R4 ;  /* 0x000000ffff429224 */ /* 0x000fe400078e0004 */
[----:B------:R-:W-:Y:S01]  /*37250*/  @!P1 IMAD.MOV.U32 R67, RZ, RZ, R5 ;  /* 0x000000ffff439224 */ /* 0x000fe200078e0005 */
[----:B------:R-:W-:-:S02]  /*37260*/  PRMT R74, R3, 0x5410, R2 ;  /* 0x00005410034a7816 */ /* 0x000fc40000000002 */
[----:B------:R-:W-:Y:S01]  /*37270*/  CS2R R2, SRZ ;  /* 0x0000000000027805 */ /* 0x000fe2000001ff00 */
[----:B------:R-:W-:Y:S02]  /*37280*/  IMAD.MOV.U32 R4, RZ, RZ, R66 ;  /* 0x000000ffff047224 */ /* 0x000fe400078e0042 */
[----:B------:R-:W-:-:S03]  /*37290*/  IMAD.MOV.U32 R5, RZ, RZ, R67 ;  /* 0x000000ffff057224 */ /* 0x000fc600078e0043 */
[----:B------:R-:W-:Y:S02]  /*372a0*/  PRMT R68, R4, 0x7610, R68 ;  /* 0x0000761004447816 */ /* 0x000fe40000000044 */
[----:B------:R-:W-:Y:S01]  /*372b0*/  PRMT R69, R5, 0x7610, R69 ;  /* 0x0000761005457816 */ /* 0x000fe20000000045 */
[----:B------:R-:W-:Y:S02]  /*372c0*/  @!P1 IMAD.MOV.U32 R20, RZ, RZ, R24 ;  /* 0x000000ffff149224 */ /* 0x000fe400078e0018 */
[----:B------:R-:W-:Y:S02]  /*372d0*/  @!P1 IMAD.MOV.U32 R21, RZ, RZ, R25 ;  /* 0x000000ffff159224 */ /* 0x000fe400078e0019 */
        /* <DEDUP_REMOVED lines=8> */
[----:B------:R-:W-:Y:S01]  /*37360*/  PRMT R76, R4, 0x5410, R5 ;  /* 0x00005410044c7816 */ /* 0x000fe20000000005 */
[----:B------:R-:W-:Y:S06]  /*37370*/  BRA `(.L_x_13070) ;  /* 0xfffffd1800d87947 */ /* 0x000fec000383ffff */
.L_x_12749:
[----:B0-----:R0:W1:Y:S02]  /*37380*/  SYNCS.PHASECHK.TRANS64.TRYWAIT P1, [R144+URZ+0x32400], R13 ;  /* 0x0324000d900075a7 */ /* 0x001064000802017f */
[----:B-1----:R-:W-:Y:S05]  /*37390*/  @!P1 NANOSLEEP.SYNCS 0x989680 ;  /* 0x009896800000995d */ /* 0x002fea0003900000 */
[----:B------:R-:W1:Y:S02]  /*373a0*/  @!P1 SYNCS.PHASECHK.TRANS64 P1, [R144+URZ+0x32400], R13 ;  /* 0x0324000d900095a7 */ /* 0x000e64000802007f */
[----:B-1----:R-:W-:Y:S05]  /*373b0*/  @!P1 BRA `(.L_x_12749) ;  /* 0xfffffffc00f09947 */ /* 0x002fea000383ffff */
[----:B------:R-:W-:Y:S05]  /*373c0*/  BRA `(.L_x_13071) ;  /* 0xfffffd1c00347947 */ /* 0x000fea000383ffff */
.L_x_12764:
[----:B0-----:R0:W1:Y:S02]  /*373d0*/  SYNCS.PHASECHK.TRANS64.TRYWAIT P0, [R2+URZ], R7 ;  /* 0x00000007020075a7 */ /* 0x001064000800017f */
[----:B-1----:R-:W-:Y:S05]  /*373e0*/  @!P0 NANOSLEEP.SYNCS 0x989680 ;  /* 0x009896800000895d */ /* 0x002fea0003900000 */
[----:B------:R-:W1:Y:S02]  /*373f0*/  @!P0 SYNCS.PHASECHK.TRANS64 P0, [R2+URZ], R7 ;  /* 0x00000007020085a7 */ /* 0x000e64000800007f */
[----:B-1----:R-:W-:Y:S05]  /*37400*/  @!P0 BRA `(.L_x_12764) ;  /* 0xfffffffc00f08947 */ /* 0x002fea000383ffff */
[----:B------:R-:W-:Y:S05]  /*37410*/  BRA `(.L_x_12763) ;  /* 0xfffffd3000fc7947 */ /* 0x000fea000383ffff */
.L_x_12771:
[----:B0-----:R0:W1:Y:S02]  /*37420*/  SYNCS.PHASECHK.TRANS64.TRYWAIT P0, [R4+URZ], R5 ;  /* 0x00000005040075a7 */ /* 0x001064000800017f */
[----:B-1----:R-:W-:Y:S05]  /*37430*/  @!P0 NANOSLEEP.SYNCS 0x989680 ;  /* 0x009896800000895d */ /* 0x002fea0003900000 */
[----:B------:R-:W1:Y:S02]  /*37440*/  @!P0 SYNCS.PHASECHK.TRANS64 P0, [R4+URZ], R5 ;  /* 0x00000005040085a7 */ /* 0x000e64000800007f */
[----:B-1----:R-:W-:Y:S05]  /*37450*/  @!P0 BRA `(.L_x_12771) ;  /* 0xfffffffc00f08947 */ /* 0x002fea000383ffff */
[----:B------:R-:W-:Y:S05]  /*37460*/  BRA `(.L_x_12770) ;  /* 0xfffffd3800207947 */ /* 0x000fea000383ffff */
.L_x_12796:
[----:B-1----:R1:W2:Y:S02]  /*37470*/  SYNCS.PHASECHK.TRANS64.TRYWAIT P1, [R0+URZ], R9 ;  /* 0x00000009000075a7 */ /* 0x0022a4000802017f */
[----:B--2---:R-:W-:Y:S05]  /*37480*/  @!P1 NANOSLEEP.SYNCS 0x989680 ;  /* 0x009896800000995d */ /* 0x004fea0003900000 */
[----:B------:R-:W2:Y:S02]  /*37490*/  @!P1 SYNCS.PHASECHK.TRANS64 P1, [R0+URZ], R9 ;  /* 0x00000009000095a7 */ /* 0x000ea4000802007f */
[----:B--2---:R-:W-:Y:S05]  /*374a0*/  @!P1 BRA `(.L_x_12796) ;  /* 0xfffffffc00f09947 */ /* 0x004fea000383ffff */
[----:B------:R-:W-:Y:S05]  /*374b0*/  BRA `(.L_x_12795) ;  /* 0xfffffde0005c7947 */ /* 0x000fea000383ffff */
.L_x_12803:
[----:B-1----:R1:W2:Y:S02]  /*374c0*/  SYNCS.PHASECHK.TRANS64.TRYWAIT P1, [R6+URZ], R7 ;  /* 0x00000007060075a7 */ /* 0x0022a4000802017f */
[----:B--2---:R-:W-:Y:S05]  /*374d0*/  @!P1 NANOSLEEP.SYNCS 0x989680 ;  /* 0x009896800000995d */ /* 0x004fea0003900000 */
[----:B------:R-:W2:Y:S02]  /*374e0*/  @!P1 SYNCS.PHASECHK.TRANS64 P1, [R6+URZ], R7 ;  /* 0x00000007060095a7 */ /* 0x000ea4000802007f */
[----:B--2---:R-:W-:Y:S05]  /*374f0*/  @!P1 BRA `(.L_x_12803) ;  /* 0xfffffffc00f09947 */ /* 0x004fea000383ffff */
[----:B------:R-:W-:Y:S05]  /*37500*/  BRA `(.L_x_12802) ;  /* 0xfffffde400807947 */ /* 0x000fea000383ffff */
.L_x_12814:
[----:B-1----:R1:W2:Y:S02]  /*37510*/  SYNCS.PHASECHK.TRANS64.TRYWAIT P0, [R6+URZ], R7 ;  /* 0x00000007060075a7 */ /* 0x0022a4000800017f */
[----:B--2---:R-:W-:Y:S05]  /*37520*/  @!P0 NANOSLEEP.SYNCS 0x989680 ;  /* 0x009896800000895d */ /* 0x004fea0003900000 */
[----:B------:R-:W2:Y:S02]  /*37530*/  @!P0 SYNCS.PHASECHK.TRANS64 P0, [R6+URZ], R7 ;  /* 0x00000007060085a7 */ /* 0x000ea4000800007f */
[----:B--2---:R-:W-:Y:S05]  /*37540*/  @!P0 BRA `(.L_x_12814) ;  /* 0xfffffffc00f08947 */ /* 0x004fea000383ffff */
[----:B------:R-:W-:Y:S05]  /*37550*/  BRA `(.L_x_12813) ;  /* 0xfffffe7800487947 */ /* 0x000fea000383ffff */
.L_x_12821:
[----:B--2---:R2:W3:Y:S02]  /*37560*/  SYNCS.PHASECHK.TRANS64.TRYWAIT P0, [R6+URZ], R7 ;  /* 0x00000007060075a7 */ /* 0x0044e4000800017f */
[----:B---3--:R-:W-:Y:S05]  /*37570*/  @!P0 NANOSLEEP.SYNCS 0x989680 ;  /* 0x009896800000895d */ /* 0x008fea0003900000 */
[----:B------:R-:W3:Y:S02]  /*37580*/  @!P0 SYNCS.PHASECHK.TRANS64 P0, [R6+URZ], R7 ;  /* 0x00000007060085a7 */ /* 0x000ee4000800007f */
[----:B---3--:R-:W-:Y:S05]  /*37590*/  @!P0 BRA `(.L_x_12821) ;  /* 0xfffffffc00f08947 */ /* 0x008fea000383ffff */
[----:B------:R-:W-:Y:S05]  /*375a0*/  BRA `(.L_x_12820) ;  /* 0xfffffe7c006c7947 */ /* 0x000fea000383ffff */
.L_x_12848:
[----:B------:R-:W-:Y:S02]  /*375b0*/  IMAD.MOV.U32 R13, RZ, RZ, R3 ;  /* 0x000000ffff0d7224 */ /* 0x000fe400078e0003 */
[----:B------:R-:W-:Y:S02]  /*375c0*/  IMAD.MOV.U32 R12, RZ, RZ, RZ ;  /* 0x000000ffff0c7224 */ /* 0x000fe400078e00ff */
[----:B------:R-:W-:Y:S02]  /*375d0*/  IMAD.MOV.U32 R11, RZ, RZ, 0x181f ;  /* 0x0000181fff0b7424 */ /* 0x000fe400078e00ff */
[----:B------:R-:W-:-:S07]  /*375e0*/  IMAD.MOV.U32 R15, RZ, RZ, -0x1 ;  /* 0xffffffffff0f7424 */ /* 0x000fce00078e00ff */
[----:B01----:R-:W-:Y:S05]  /*375f0*/  WARPSYNC.COLLECTIVE R15, `(.L_x_13072) ;  /* 0x000000000f087348 */ /* 0x003fea0003c00000 */
[----:B------:R2:W3:Y:S02]  /*37600*/  SHFL.IDX P6, R14, R13, R12, R11 ;  /* 0x0000000c0d0e7389 */ /* 0x0004e400000c000b */
[----:B0123--:R-:W-:Y:S01]  /*37610*/  ENDCOLLECTIVE ;  /* 0x000000000000791b */ /* 0x00ffe20003800000 */
.L_x_13072:
[----:B------:R-:W-:Y:S02]  /*37620*/  IMAD.MOV.U32 R13, RZ, RZ, R2 ;  /* 0x000000ffff0d7224 */ /* 0x000fe400078e0002 */
[----:B------:R-:W-:-:S07]  /*37630*/  IMAD.MOV.U32 R0, RZ, RZ, R14 ;  /* 0x000000ffff007224 */ /* 0x000fce00078e000e */
[----:B------:R-:W-:Y:S05]  /*37640*/  WARPSYNC.COLLECTIVE R15, `(.L_x_13073) ;  /* 0x000000000f087348 */ /* 0x000fea0003c00000 */
[----:B------:R0:W1:Y:S02]  /*37650*/  SHFL.IDX P6, R14, R13, R12, R11 ;  /* 0x0000000c0d0e7389 */ /* 0x00006400000c000b */
[----:B01----:R-:W-:Y:S01]  /*37660*/  ENDCOLLECTIVE ;  /* 0x000000000000791b */ /* 0x003fe20003800000 */
.L_x_13073:
[----:B------:R-:W-:Y:S05]  /*37670*/  BRA `(.L_x_13074) ;  /* 0xffffff5c006c7947 */ /* 0x000fea000383ffff */
.L_x_12851:
[----:B------:R-:W-:Y:S01]  /*37680*/  BSSY B1, `(.L_x_13075) ;  /* 0x0000008000017945 */ /* 0x000fe20003800000 */
[----:B------:R-:W-:Y:S02]  /*37690*/  IMAD.MOV.U32 R13, RZ, RZ, R3 ;  /* 0x000000ffff0d7224 */ /* 0x000fe400078e0003 */
[----:B------:R-:W-:Y:S02]  /*376a0*/  IMAD.MOV.U32 R12, RZ, RZ, 0x1 ;  /* 0x00000001ff0c7424 */ /* 0x000fe400078e00ff */
[----:B---3--:R-:W-:Y:S02]  /*376b0*/  IMAD.MOV.U32 R11, RZ, RZ, 0x181f ;  /* 0x0000181fff0b7424 */ /* 0x008fe400078e00ff */
[----:B------:R-:W-:-:S07]  /*376c0*/  IMAD.MOV.U32 R15, RZ, RZ, -0x1 ;  /* 0xffffffffff0f7424 */ /* 0x000fce00078e00ff */
[----:B012-4-:R-:W-:Y:S05]  /*376d0*/  WARPSYNC.COLLECTIVE R15, `(.L_x_13076) ;  /* 0x000000000f087348 */ /* 0x017fea0003c00000 */
[----:B----4-:R3:W4:Y:S02]  /*376e0*/  SHFL.IDX P6, R14, R13, R12, R11 ;  /* 0x0000000c0d0e7389 */ /* 0x01072400000c000b */
[----:B01234-:R-:W-:Y:S01]  /*376f0*/  ENDCOLLECTIVE ;  /* 0x000000000000791b */ /* 0x01ffe20003800000 */
.L_x_13076:
[----:B------:R-:W-:Y:S05]  /*37700*/  BSYNC B1 ;  /* 0x0000000000017941 */ /* 0x000fea0003800000 */
.L_x_13075:
        /* <DEDUP_REMOVED lines=8> */
.L_x_13077:
[----:B------:R-:W-:Y:S05]  /*37790*/  BRA `(.L_x_13078) ;  /* 0xffffff5c00907947 */ /* 0x000fea000383ffff */
.L_x_12854:
[----:B------:R-:W-:Y:S01]  /*377a0*/  BSSY B1, `(.L_x_13079) ;  /* 0x0000008000017945 */ /* 0x000fe20003800000 */
[----:B------:R-:W-:Y:S02]  /*377b0*/  IMAD.MOV.U32 R13, RZ, RZ, R3 ;  /* 0x000000ffff0d7224 */ /* 0x000fe400078e0003 */
[----:B------:R-:W-:Y:S02]  /*377c0*/  IMAD.MOV.U32 R12, RZ, RZ, 0x2 ;  /* 0x00000002ff0c7424 */ /* 0x000fe400078e00ff */
[----:B0-----:R-:W-:Y:S02]  /*377d0*/  IMAD.MOV.U32 R11, RZ, RZ, 0x181f ;  /* 0x0000181fff0b7424 */ /* 0x001fe400078e00ff */
[----:B------:R-:W-:-:S07]  /*377e0*/  IMAD.MOV.U32 R15, RZ, RZ, -0x1 ;  /* 0xffffffffff0f7424 */ /* 0x000fce00078e00ff */
[----:B-1234-:R-:W-:Y:S05]  /*377f0*/  WARPSYNC.COLLECTIVE R15, `(.L_x_13080) ;  /* 0x000000000f087348 */ /* 0x01efea0003c00000 */
[----:B----4-:R0:W4:Y:S02]  /*37800*/  SHFL.IDX P6, R14, R13, R12, R11 ;  /* 0x0000000c0d0e7389 */ /* 0x01012400000c000b */
[----:B01234-:R-:W-:Y:S01]  /*37810*/  ENDCOLLECTIVE ;  /* 0x000000000000791b */ /* 0x01ffe20003800000 */
.L_x_13080:
[----:B------:R-:W-:Y:S05]  /*37820*/  BSYNC B1 ;  /* 0x0000000000017941 */ /* 0x000fea0003800000 */
.L_x_13079:
        /* <DEDUP_REMOVED lines=8> */
.L_x_13081:
[----:B------:R-:W-:Y:S05]  /*378b0*/  BRA `(.L_x_13082) ;  /* 0xffffff5c00b07947 */ /* 0x000fea000383ffff */
.L_x_12857:
[----:B------:R-:W-:Y:S01]  /*378c0*/  BSSY B1, `(.L_x_13083) ;  /* 0x0000008000017945 */ /* 0x000fe20003800000 */
[----:B------:R-:W-:Y:S02]  /*378d0*/  IMAD.MOV.U32 R13, RZ, RZ, R3 ;  /* 0x000000ffff0d7224 */ /* 0x000fe400078e0003 */
[----:B------:R-:W-:Y:S02]  /*378e0*/  IMAD.MOV.U32 R12, RZ, RZ, 0x3 ;  /* 0x00000003ff0c7424 */ /* 0x000fe400078e00ff */
[----:B0-----:R-:W-:Y:S02]  /*378f0*/  IMAD.MOV.U32 R11, RZ, RZ, 0x181f ;  /* 0x0000181fff0b7424 */ /* 0x001fe400078e00ff */
[----:B------:R-:W-:-:S07]  /*37900*/  IMAD.MOV.U32 R15, RZ, RZ, -0x1 ;  /* 0xffffffffff0f7424 */ /* 0x000fce00078e00ff */
[----:B-1234-:R-:W-:Y:S05]  /*37910*/  WARPSYNC.COLLECTIVE R15, `(.L_x_13084) ;  /* 0x000000000f087348 */ /* 0x01efea0003c00000 */
[----:B------:R0:W0:Y:S02]  /*37920*/  SHFL.IDX P6, R14, R13, R12, R11 ;  /* 0x0000000c0d0e7389 */ /* 0x00002400000c000b */
[----:B01234-:R-:W-:Y:S01]  /*37930*/  ENDCOLLECTIVE ;  /* 0x000000000000791b */ /* 0x01ffe20003800000 */
.L_x_13084:
[----:B------:R-:W-:Y:S05]  /*37940*/  BSYNC B1 ;  /* 0x0000000000017941 */ /* 0x000fea0003800000 */
.L_x_13083:
        /* <DEDUP_REMOVED lines=8> */
.L_x_13085:
[----:B------:R-:W-:Y:S05]  /*379d0*/  BRA `(.L_x_13086) ;  /* 0xffffff5c00d07947 */ /* 0x000fea000383ffff */
.L_x_12882:
        /* <DEDUP_REMOVED lines=11> */
.L_x_13088:
[----:B------:R-:W-:Y:S05]  /*37a90*/  BSYNC B1 ;  /* 0x0000000000017941 */ /* 0x000fea0003800000 */
.L_x_13087:
[----:B------:R-:W-:Y:S05]  /*37aa0*/  BRA `(.L_x_13089) ;  /* 0xffffff78000c7947 */ /* 0x000fea000383ffff */
.L_x_12884:
[----:B------:R-:W-:Y:S01]  /*37ab0*/  BSSY B1, `(.L_x_13090) ;  /* 0x0000006000017945 */ /* 0x000fe20003800000 */
[----:B------:R-:W-:-:S07]  /*37ac0*/  IMAD.MOV.U32 R15, RZ, RZ, -0x1 ;  /* 0xffffffffff0f7424 */ /* 0x000fce00078e00ff */
[----:B01----:R-:W-:Y:S05]  /*37ad0*/  WARPSYNC.COLLECTIVE R15, `(.L_x_13091) ;  /* 0x000000000f0c7348 */ /* 0x003fea0003c00000 */
[----:B------:R-:W-:Y:S02]  /*37ae0*/  ELECT P6, UR62, PT ;  /* 0x00000000003e782f */ /* 0x000fe400038c0000 */
[----:B------:R-:W-:Y:S01]  /*37af0*/  MOV R14, UR62 ;  /* 0x0000003e000e7c02 */ /* 0x000fe20008000f00 */
[----:B01----:R-:W-:Y:S10]  /*37b00*/  ENDCOLLECTIVE ;  /* 0x000000000000791b */ /* 0x003ff40003800000 */
.L_x_13091:
[----:B------:R-:W-:Y:S05]  /*37b10*/  BSYNC B1 ;  /* 0x0000000000017941 */ /* 0x000fea0003800000 */
.L_x_13090:
[----:B------:R-:W-:Y:S05]  /*37b20*/  BRA `(.L_x_12883) ;  /* 0xffffff7800047947 */ /* 0x000fea000383ffff */
.L_x_12886:
[----:B-1----:R-:W2:Y:S02]  /*37b30*/  LDL R5, [R1+0x460] ;  /* 0x0004600001057983 */ /* 0x002ea40000100800 */
[----:B--2---:R1:W2:Y:S02]  /*37b40*/  SYNCS.PHASECHK.TRANS64.TRYWAIT P0, [R5+URZ+0x32420], R4 ;  /* 0x03242004050075a7 */ /* 0x0042a4000800017f */
[----:B--2---:R-:W-:Y:S05]  /*37b50*/  @!P0 NANOSLEEP.SYNCS 0x989680 ;  /* 0x009896800000895d */ /* 0x004fea0003900000 */
[----:B------:R-:W2:Y:S02]  /*37b60*/  @!P0 SYNCS.PHASECHK.TRANS64 P0, [R5+URZ+0x32420], R4 ;  /* 0x03242004050085a7 */ /* 0x000ea4000800007f */
[----:B--2---:R-:W-:Y:S05]  /*37b70*/  @!P0 BRA `(.L_x_12886) ;  /* 0xfffffffc00ec8947 */ /* 0x004fea000383ffff */
[----:B------:R-:W-:Y:S05]  /*37b80*/  BRA `(.L_x_13092) ;  /* 0xffffff7800147947 */ /* 0x000fea000383ffff */
.L_x_12890:
[----:B-1----:R1:W2:Y:S02]  /*37b90*/  SYNCS.PHASECHK.TRANS64.TRYWAIT P0, [R4+URZ+0x324a0], R9 ;  /* 0x0324a009040075a7 */ /* 0x0022a4000800017f */
[----:B--2---:R-:W-:Y:S05]  /*37ba0*/  @!P0 NANOSLEEP.SYNCS 0x989680 ;  /* 0x009896800000895d */ /* 0x004fea0003900000 */
[----:B------:R-:W2:Y:S02]  /*37bb0*/  @!P0 SYNCS.PHASECHK.TRANS64 P0, [R4+URZ+0x324a0], R9 ;  /* 0x0324a009040085a7 */ /* 0x000ea4000800007f */
[----:B--2---:R-:W-:Y:S05]  /*37bc0*/  @!P0 BRA `(.L_x_12890) ;  /* 0xfffffffc00f08947 */ /* 0x004fea000383ffff */
[----:B------:R-:W-:Y:S05]  /*37bd0*/  BRA `(.L_x_13093) ;  /* 0xffffff78003c7947 */ /* 0x000fea000383ffff */
.L_x_12895:
[----:B--2---:R2:W3:Y:S02]  /*37be0*/  SYNCS.PHASECHK.TRANS64.TRYWAIT P0, [R4+URZ+0x324c0], R9 ;  /* 0x0324c009040075a7 */ /* 0x0044e4000800017f */
[----:B---3--:R-:W-:Y:S05]  /*37bf0*/  @!P0 NANOSLEEP.SYNCS 0x989680 ;  /* 0x009896800000895d */ /* 0x008fea0003900000 */
[----:B------:R-:W3:Y:S02]  /*37c00*/  @!P0 SYNCS.PHASECHK.TRANS64 P0, [R4+URZ+0x324c0], R9 ;  /* 0x0324c009040085a7 */ /* 0x000ee4000800007f */
[----:B---3--:R-:W-:Y:S05]  /*37c10*/  @!P0 BRA `(.L_x_12895) ;  /* 0xfffffffc00f08947 */ /* 0x008fea000383ffff */
[----:B------:R-:W-:Y:S05]  /*37c20*/  BRA `(.L_x_13094) ;  /* 0xffffff7800c07947 */ /* 0x000fea000383ffff */
.L_x_12905:
[----:B-1----:R1:W2:Y:S02]  /*37c30*/  SYNCS.PHASECHK.TRANS64.TRYWAIT P1, [R5+URZ+0x324a0], R6 ;  /* 0x0324a006050075a7 */ /* 0x0022a4000802017f */
[----:B--2---:R-:W-:Y:S05]  /*37c40*/  @!P1 NANOSLEEP.SYNCS 0x989680 ;  /* 0x009896800000995d */ /* 0x004fea0003900000 */
[----:B------:R-:W2:Y:S02]  /*37c50*/  @!P1 SYNCS.PHASECHK.TRANS64 P1, [R5+URZ+0x324a0], R6 ;  /* 0x0324a006050095a7 */ /* 0x000ea4000802007f */
[----:B--2---:R-:W-:Y:S05]  /*37c60*/  @!P1 BRA `(.L_x_12905) ;  /* 0xfffffffc00f09947 */ /* 0x004fea000383ffff */
[----:B------:R-:W-:Y:S05]  /*37c70*/  BRA `(.L_x_13095) ;  /* 0xffffff8000587947 */ /* 0x000fea000383ffff */
.L_x_12910:
[----:B--2---:R2:W3:Y:S02]  /*37c80*/  SYNCS.PHASECHK.TRANS64.TRYWAIT P1, [R5+URZ+0x324c0], R6 ;  /* 0x0324c006050075a7 */ /* 0x0044e4000802017f */
[----:B---3--:R-:W-:Y:S05]  /*37c90*/  @!P1 NANOSLEEP.SYNCS 0x989680 ;  /* 0x009896800000995d */ /* 0x008fea0003900000 */
[----:B------:R-:W3:Y:S02]  /*37ca0*/  @!P1 SYNCS.PHASECHK.TRANS64 P1, [R5+URZ+0x324c0], R6 ;  /* 0x0324c006050095a7 */ /* 0x000ee4000802007f */
[----:B---3--:R-:W-:Y:S05]  /*37cb0*/  @!P1 BRA `(.L_x_12910) ;  /* 0xfffffffc00f09947 */ /* 0x008fea000383ffff */
[----:B------:R-:W-:Y:S05]  /*37cc0*/  BRA `(.L_x_13096) ;  /* 0xffffff8000d87947 */ /* 0x000fea000383ffff */
.L_x_12934:
[----:B------:R-:W3:Y:S01]  /*37cd0*/  S2R R4, SR_TID.X ;  /* 0x0000000000047919 */ /* 0x000ee20000002100 */
[----:B------:R-:W-:Y:S01]  /*37ce0*/  BSSY B0, `(.L_x_13097) ;  /* 0x000000a000007945 */ /* 0x000fe20003800000 */
[----:B------:R-:W-:Y:S02]  /*37cf0*/  IMAD.MOV.U32 R12, RZ, RZ, RZ ;  /* 0x000000ffff0c7224 */ /* 0x000fe400078e00ff */
[----:B0-----:R-:W-:Y:S02]  /*37d00*/  IMAD.MOV.U32 R11, RZ, RZ, 0x1f ;  /* 0x0000001fff0b7424 */ /* 0x001fe400078e00ff */
[----:B------:R-:W-:Y:S01]  /*37d10*/  IMAD.MOV.U32 R15, RZ, RZ, -0x1 ;  /* 0xffffffffff0f7424 */ /* 0x000fe200078e00ff */
[----:B---3--:R-:W-:-:S04]  /*37d20*/  SHF.R.U32.HI R4, RZ, 0x5, R4 ;  /* 0x00000005ff047819 */ /* 0x008fc80000011604 */
[----:B------:R-:W-:-:S05]  /*37d30*/  LOP3.LUT R4, R4, 0x3, RZ, 0xc0, !PT ;  /* 0x0000000304047812 */ /* 0x000fca00078ec0ff */
[----:B------:R-:W-:-:S07]  /*37d40*/  IMAD.MOV.U32 R13, RZ, RZ, R4 ;  /* 0x000000ffff0d7224 */ /* 0x000fce00078e0004 */
[----:B-12---:R-:W-:Y:S05]  /*37d50*/  WARPSYNC.COLLECTIVE R15, `(.L_x_13098) ;  /* 0x000000000f087348 */ /* 0x006fea0003c00000 */
[----:B------:R0:W3:Y:S02]  /*37d60*/  SHFL.IDX P6, R14, R13, R12, R11 ;  /* 0x0000000c0d0e7389 */ /* 0x0000e400000c000b */
[----:B0123--:R-:W-:Y:S01]  /*37d70*/  ENDCOLLECTIVE ;  /* 0x000000000000791b */ /* 0x00ffe20003800000 */
.L_x_13098:
[----:B------:R-:W-:Y:S05]  /*37d80*/  BSYNC B0 ;  /* 0x0000000000007941 */ /* 0x000fea0003800000 */
.L_x_13097:
[----:B------:R-:W-:Y:S05]  /*37d90*/  BRA `(.L_x_13099) ;  /* 0xffffff9000c47947 */ /* 0x000fea000383ffff */
.L_x_12936:
[----:B------:R-:W-:Y:S01]  /*37da0*/  BSSY B0, `(.L_x_13100) ;  /* 0x0000006000007945 */ /* 0x000fe20003800000 */
[----:B------:R-:W-:-:S07]  /*37db0*/  IMAD.MOV.U32 R15, RZ, RZ, -0x1 ;  /* 0xffffffffff0f7424 */ /* 0x000fce00078e00ff */
[----:B012-4-:R-:W-:Y:S05]  /*37dc0*/  WARPSYNC.COLLECTIVE R15, `(.L_x_13101) ;  /* 0x000000000f0c7348 */ /* 0x017fea0003c00000 */
[----:B------:R-:W-:Y:S02]  /*37dd0*/  ELECT P6, UR62, PT ;  /* 0x00000000003e782f */ /* 0x000fe400038c0000 */
[----:B------:R-:W-:Y:S01]  /*37de0*/  MOV R14, UR62 ;  /* 0x0000003e000e7c02 */ /* 0x000fe20008000f00 */
[----:B012-4-:R-:W-:Y:S10]  /*37df0*/  ENDCOLLECTIVE ;  /* 0x000000000000791b */ /* 0x017ff40003800000 */
.L_x_13101:
[----:B------:R-:W-:Y:S05]  /*37e00*/  BSYNC B0 ;  /* 0x0000000000007941 */ /* 0x000fea0003800000 */
.L_x_13100:
[----:B------:R-:W-:Y:S05]  /*37e10*/  BRA `(.L_x_13102) ;  /* 0xffffff9000d07947 */ /* 0x000fea000383ffff */
.L_x_12938:
[----:B--2---:R2:W3:Y:S02]  /*37e20*/  SYNCS.PHASECHK.TRANS64.TRYWAIT P0, [R0+URZ+0x32440], R2 ;  /* 0x03244002000075a7 */ /* 0x0044e4000800017f */
[----:B---3--:R-:W-:Y:S05]  /*37e30*/  @!P0 NANOSLEEP.SYNCS 0x989680 ;  /* 0x009896800000895d */ /* 0x008fea0003900000 */
[----:B------:R-:W3:Y:S02]  /*37e40*/  @!P0 SYNCS.PHASECHK.TRANS64 P0, [R0+URZ+0x32440], R2 ;  /* 0x03244002000085a7 */ /* 0x000ee4000800007f */
[----:B---3--:R-:W-:Y:S05]  /*37e50*/  @!P0 BRA `(.L_x_12938) ;  /* 0xfffffffc00f08947 */ /* 0x008fea000383ffff */
[----:B------:R-:W-:Y:S05]  /*37e60*/  BRA `(.L_x_13103) ;  /* 0xffffff9400387947 */ /* 0x000fea000383ffff */
.L_x_12942:
        /* <DEDUP_REMOVED lines=10> */
.L_x_13104:
[----:B------:R0:W-:Y:S01]  /*37f10*/  STL [R1+0x488], R8 ;  /* 0x0004880801007387 */ /* 0x0001e20000100800 */
[----:B------:R-:W-:Y:S02]  /*37f20*/  IMAD.MOV.U32 R13, RZ, RZ, R3 ;  /* 0x000000ffff0d7224 */ /* 0x000fe400078e0003 */
[----:B------:R-:W-:-:S07]  /*37f30*/  IMAD.MOV.U32 R4, RZ, RZ, R14 ;  /* 0x000000ffff047224 */ /* 0x000fce00078e000e */
[----:B0-----:R-:W-:Y:S05]  /*37f40*/  WARPSYNC.COLLECTIVE R15, `(.L_x_13105) ;  /* 0x000000000f087348 */ /* 0x001fea0003c00000 */
[----:B------:R1:W2:Y:S02]  /*37f50*/  SHFL.IDX P6, R14, R13, R12, R11 ;  /* 0x0000000c0d0e7389 */ /* 0x0002a400000c000b */
[----:B012---:R-:W-:Y:S01]  /*37f60*/  ENDCOLLECTIVE ;  /* 0x000000000000791b */ /* 0x007fe20003800000 */
.L_x_13105:
[----:B------:R-:W-:Y:S02]  /*37f70*/  IMAD.MOV.U32 R13, RZ, RZ, R2 ;  /* 0x000000ffff0d7224 */ /* 0x000fe400078e0002 */
[----:B------:R-:W-:Y:S02]  /*37f80*/  IMAD.MOV.U32 R12, RZ, RZ, 0x1 ;  /* 0x00000001ff0c7424 */ /* 0x000fe400078e00ff */
[----:B------:R-:W-:-:S07]  /*37f90*/  IMAD.MOV.U32 R5, RZ, RZ, R14 ;  /* 0x000000ffff057224 */ /* 0x000fce00078e000e */
[----:B------:R-:W-:Y:S05]  /*37fa0*/  WARPSYNC.COLLECTIVE R15, `(.L_x_13106) ;  /* 0x000000000f087348 */ /* 0x000fea0003c00000 */
[----:B------:R0:W1:Y:S02]  /*37fb0*/  SHFL.IDX P6, R14, R13, R12, R11 ;  /* 0x0000000c0d0e7389 */ /* 0x00006400000c000b */
[----:B01----:R-:W-:Y:S01]  /*37fc0*/  ENDCOLLECTIVE ;  /* 0x000000000000791b */ /* 0x003fe20003800000 */
.L_x_13106:
[----:B------:R-:W-:Y:S02]  /*37fd0*/  IMAD.MOV.U32 R13, RZ, RZ, R3 ;  /* 0x000000ffff0d7224 */ /* 0x000fe400078e0003 */
[----:B------:R-:W-:Y:S02]  /*37fe0*/  IMAD R0, R0, R7, RZ ;  /* 0x0000000700007224 */ /* 0x000fe400078e02ff */
[----:B------:R-:W-:-:S07]  /*37ff0*/  IMAD.MOV.U32 R7, RZ, RZ, R14 ;  /* 0x000000ffff077224 */ /* 0x000fce00078e000e */
[----:B------:R-:W-:Y:S05]  /*38000*/  WARPSYNC.COLLECTIVE R15, `(.L_x_13107) ;  /* 0x000000000f087348 */ /* 0x000fea0003c00000 */
[----:B------:R0:W1:Y:S02]  /*38010*/  SHFL.IDX P6, R14, R13, R12, R11 ;  /* 0x0000000c0d0e7389 */ /* 0x00006400000c000b */
[----:B01----:R-:W-:Y:S01]  /*38020*/  ENDCOLLECTIVE ;  /* 0x000000000000791b */ /* 0x003fe20003800000 */
.L_x_13107:
        /* <DEDUP_REMOVED lines=10> */
.L_x_13108:
        /* <DEDUP_REMOVED lines=15> */
.L_x_13109:
        /* <DEDUP_REMOVED lines=19> */
.L_x_13110:
        /* <DEDUP_REMOVED lines=10> */
.L_x_13111:
        /* <DEDUP_REMOVED lines=13> */
.L_x_13112:
        /* <DEDUP_REMOVED lines=10> */
.L_x_13113:
        /* <DEDUP_REMOVED lines=13> */
.L_x_13114:
        /* <DEDUP_REMOVED lines=10> */
.L_x_13115:
        /* <DEDUP_REMOVED lines=13> */
.L_x_13116:
        /* <DEDUP_REMOVED lines=10> */
.L_x_13117:
        /* <DEDUP_REMOVED lines=11> */
.L_x_13118:
        /* <DEDUP_REMOVED lines=14> */
.L_x_13119:
[----:B------:R-:W-:Y:S01]  /*38970*/  IMAD.MOV.U32 R3, RZ, RZ, R14 ;  /* 0x000000ffff037224 */ /* 0x000fe200078e000e */
[----:B------:R-:W-:Y:S06]  /*38980*/  BRA `(.L_x_13120) ;  /* 0xffffff9400dc7947 */ /* 0x000fec000383ffff */
.L_x_12946:
        /* <DEDUP_REMOVED lines=36> */
.L_x_13122:
[----:B------:R-:W-:Y:S05]  /*38bd0*/  BSYNC B0 ;  /* 0x0000000000007941 */ /* 0x000fea0003800000 */
.L_x_13121:
        /* <DEDUP_REMOVED lines=10> */
.L_x_13123:
        /* <DEDUP_REMOVED lines=16> */
.L_x_13124:
        /* <DEDUP_REMOVED lines=15> */
.L_x_13125:
        /* <DEDUP_REMOVED lines=9> */
.L_x_13126:
        /* <DEDUP_REMOVED lines=15> */
.L_x_13127:
        /* <DEDUP_REMOVED lines=9> */
.L_x_13128:
        /* <DEDUP_REMOVED lines=15> */
.L_x_13129:
        /* <DEDUP_REMOVED lines=9> */
.L_x_13130:
        /* <DEDUP_REMOVED lines=15> */
.L_x_13131:
        /* <DEDUP_REMOVED lines=9> */
.L_x_13132:
        /* <DEDUP_REMOVED lines=14> */
.L_x_13133:
        /* <DEDUP_REMOVED lines=19> */
.L_x_13134:
[----:B------:R-:W-:Y:S02]  /*39590*/  IMAD.MOV.U32 R13, RZ, RZ, R2 ;  /* 0x000000ffff0d7224 */ /* 0x000fe400078e0002 */
[----:B------:R-:W-:-:S07]  /*395a0*/  IMAD.MOV.U32 R6, RZ, RZ, R14 ;  /* 0x000000ffff067224 */ /* 0x000fce00078e000e */
[----:B------:R-:W-:Y:S05]  /*395b0*/  WARPSYNC.COLLECTIVE R15, `(.L_x_13135) ;  /* 0x000000000f087348 */ /* 0x000fea0003c00000 */
[----:B------:R0:W1:Y:S02]  /*395c0*/  SHFL.IDX P6, R14, R13, R12, R11 ;  /* 0x0000000c0d0e7389 */ /* 0x00006400000c000b */
[----:B01----:R-:W-:Y:S01]  /*395d0*/  ENDCOLLECTIVE ;  /* 0x000000000000791b */ /* 0x003fe20003800000 */
.L_x_13135:
[----:B------:R-:W-:Y:S02]  /*395e0*/  IMAD.MOV.U32 R13, RZ, RZ, R0 ;  /* 0x000000ffff0d7224 */ /* 0x000fe400078e0000 */
[----:B------:R-:W-:Y:S02]  /*395f0*/  IMAD.MOV.U32 R12, RZ, RZ, 0x7 ;  /* 0x00000007ff0c7424 */ /* 0x000fe400078e00ff */
[----:B------:R-:W-:-:S07]  /*39600*/  IMAD.MOV.U32 R4, RZ, RZ, R14 ;  /* 0x000000ffff047224 */ /* 0x000fce00078e000e */
[----:B------:R-:W-:Y:S05]  /*39610*/  WARPSYNC.COLLECTIVE R15, `(.L_x_13136) ;  /* 0x000000000f087348 */ /* 0x000fea0003c00000 */
[----:B------:R0:W1:Y:S02]  /*39620*/  SHFL.IDX P6, R14, R13, R12, R11 ;  /* 0x0000000c0d0e7389 */ /* 0x00006400000c000b */
[----:B01----:R-:W-:Y:S01]  /*39630*/  ENDCOLLECTIVE ;  /* 0x000000000000791b */ /* 0x003fe20003800000 */
.L_x_13136:
        /* <DEDUP_REMOVED lines=10> */
.L_x_13137:
        /* <DEDUP_REMOVED lines=9> */
.L_x_12951:
[----:B-1----:R-:W4:Y:S02]  /*39770*/  LDL R2, [R1+0x460] ;  /* 0x0004600001027983 */ /* 0x002f240000100800 */
[----:B----4-:R1:W4:Y:S02]  /*39780*/  SYNCS.PHASECHK.TRANS64.TRYWAIT P0, [R2+URZ+0x32420], R0 ;  /* 0x03242000020075a7 */ /* 0x010324000800017f */
[----:B----4-:R-:W-:Y:S05]  /*39790*/  @!P0 NANOSLEEP.SYNCS 0x989680 ;  /* 0x009896800000895d */ /* 0x010fea0003900000 */
[----:B------:R-:W4:Y:S02]  /*397a0*/  @!P0 SYNCS.PHASECHK.TRANS64 P0, [R2+URZ+0x32420], R0 ;  /* 0x03242000020085a7 */ /* 0x000f24000800007f */
[----:B----4-:R-:W-:Y:S05]  /*397b0*/  @!P0 BRA `(.L_x_12951) ;  /* 0xfffffffc00ec8947 */ /* 0x010fea000383ffff */
[----:B------:R-:W-:Y:S05]  /*397c0*/  BRA `(.L_x_13139) ;  /* 0xffffff9800147947 */ /* 0x000fea000383ffff */
.L_x_12955:
[----:B0-----:R0:W1:Y:S02]  /*397d0*/  SYNCS.PHASECHK.TRANS64.TRYWAIT P0, [R2+URZ+0x32460], R0 ;  /* 0x03246000020075a7 */ /* 0x001064000800017f */
[----:B-1----:R-:W-:Y:S05]  /*397e0*/  @!P0 NANOSLEEP.SYNCS 0x989680 ;  /* 0x009896800000895d */ /* 0x002fea0003900000 */
[----:B------:R-:W1:Y:S02]  /*397f0*/  @!P0 SYNCS.PHASECHK.TRANS64 P0, [R2+URZ+0x32460], R0 ;  /* 0x03246000020085a7 */ /* 0x000e64000800007f */
[----:B-1----:R-:W-:Y:S05]  /*39800*/  @!P0 BRA `(.L_x_12955) ;  /* 0xfffffffc00f08947 */ /* 0x002fea000383ffff */
[----:B------:R-:W-:Y:S05]  /*39810*/  BRA `(.L_x_13140) ;  /* 0xffffff9800447947 */ /* 0x000fea000383ffff */
.L_x_12970:
[----:B0-----:R0:W1:Y:S02]  /*39820*/  SYNCS.PHASECHK.TRANS64.TRYWAIT P0, [R2+URZ+0x32440], R5 ;  /* 0x03244005020075a7 */ /* 0x001064000800017f */
[----:B-1----:R-:W-:Y:S05]  /*39830*/  @!P0 NANOSLEEP.SYNCS 0x989680 ;  /* 0x009896800000895d */ /* 0x002fea0003900000 */
[----:B------:R-:W1:Y:S02]  /*39840*/  @!P0 SYNCS.PHASECHK.TRANS64 P0, [R2+URZ+0x32440], R5 ;  /* 0x03244005020085a7 */ /* 0x000e64000800007f */
[----:B-1----:R-:W-:Y:S05]  /*39850*/  @!P0 BRA `(.L_x_12970) ;  /* 0xfffffffc00f08947 */ /* 0x002fea000383ffff */
[----:B------:R-:W-:Y:S05]  /*39860*/  BRA `(.L_x_13141) ;  /* 0xffffffa000607947 */ /* 0x000fea000383ffff */
.L_x_12975:
[----:B-1----:R1:W2:Y:S02]  /*39870*/  SYNCS.PHASECHK.TRANS64.TRYWAIT P0, [R2+URZ+0x32460], R5 ;  /* 0x03246005020075a7 */ /* 0x0022a4000800017f */
[----:B--2---:R-:W-:Y:S05]  /*39880*/  @!P0 NANOSLEEP.SYNCS 0x989680 ;  /* 0x009896800000895d */ /* 0x004fea0003900000 */
[----:B------:R-:W2:Y:S02]  /*39890*/  @!P0 SYNCS.PHASECHK.TRANS64 P0, [R2+URZ+0x32460], R5 ;  /* 0x03246005020085a7 */ /* 0x000ea4000800007f */
[----:B--2---:R-:W-:Y:S05]  /*398a0*/  @!P0 BRA `(.L_x_12975) ;  /* 0xfffffffc00f08947 */ /* 0x004fea000383ffff */
[----:B------:R-:W-:Y:S05]  /*398b0*/  BRA `(.L_x_13142) ;  /* 0xffffffa000e47947 */ /* 0x000fea000383ffff */
.L_x_12986:
[----:B0-----:R0:W1:Y:S02]  /*398c0*/  SYNCS.PHASECHK.TRANS64.TRYWAIT P0, [R3+URZ+0x32440], R2 ;  /* 0x03244002030075a7 */ /* 0x001064000800017f */
[----:B-1----:R-:W-:Y:S05]  /*398d0*/  @!P0 NANOSLEEP.SYNCS 0x989680 ;  /* 0x009896800000895d */ /* 0x002fea0003900000 */
[----:B------:R-:W1:Y:S02]  /*398e0*/  @!P0 SYNCS.PHASECHK.TRANS64 P0, [R3+URZ+0x32440], R2 ;  /* 0x03244002030085a7 */ /* 0x000e64000800007f */
[----:B-1----:R-:W-:Y:S05]  /*398f0*/  @!P0 BRA `(.L_x_12986) ;  /* 0xfffffffc00f08947 */ /* 0x002fea000383ffff */
[----:B------:R-:W-:Y:S05]  /*39900*/  BRA `(.L_x_13143) ;  /* 0xffffffa800e47947 */ /* 0x000fea000383ffff */
.L_x_12991:
[----:B-1----:R1:W2:Y:S02]  /*39910*/  SYNCS.PHASECHK.TRANS64.TRYWAIT P0, [R3+URZ+0x32460], R2 ;  /* 0x03246002030075a7 */ /* 0x0022a4000800017f */
[----:B--2---:R-:W-:Y:S05]  /*39920*/  @!P0 NANOSLEEP.SYNCS 0x989680 ;  /* 0x009896800000895d */ /* 0x004fea0003900000 */
[----:B------:R-:W2:Y:S02]  /*39930*/  @!P0 SYNCS.PHASECHK.TRANS64 P0, [R3+URZ+0x32460], R2 ;  /* 0x03246002030085a7 */ /* 0x000ea4000800007f */
[----:B--2---:R-:W-:Y:S05]  /*39940*/  @!P0 BRA `(.L_x_12991) ;  /* 0xfffffffc00f08947 */ /* 0x004fea000383ffff */
[----:B------:R-:W-:Y:S05]  /*39950*/  BRA `(.L_x_13144) ;  /* 0xffffffac00647947 */ /* 0x000fea000383ffff */
.L_x_13002:
[----:B0-----:R0:W1:Y:S02]  /*39960*/  SYNCS.PHASECHK.TRANS64.TRYWAIT P0, [R3+URZ+0x32440], R2 ;  /* 0x03244002030075a7 */ /* 0x001064000800017f */
[----:B-1----:R-:W-:Y:S05]  /*39970*/  @!P0 NANOSLEEP.SYNCS 0x989680 ;  /* 0x009896800000895d */ /* 0x002fea0003900000 */
[----:B------:R-:W1:Y:S02]  /*39980*/  @!P0 SYNCS.PHASECHK.TRANS64 P0, [R3+URZ+0x32440], R2 ;  /* 0x03244002030085a7 */ /* 0x000e64000800007f */
[----:B-1----:R-:W-:Y:S05]  /*39990*/  @!P0 BRA `(.L_x_13002) ;  /* 0xfffffffc00f08947 */ /* 0x002fea000383ffff */
[----:B------:R-:W-:Y:S05]  /*399a0*/  BRA `(.L_x_13145) ;  /* 0xffffffb400407947 */ /* 0x000fea000383ffff */
.L_x_13007:
[----:B-1----:R1:W2:Y:S02]  /*399b0*/  SYNCS.PHASECHK.TRANS64.TRYWAIT P0, [R3+URZ+0x32460], R2 ;  /* 0x03246002030075a7 */ /* 0x0022a4000800017f */
[----:B--2---:R-:W-:Y:S05]  /*399c0*/  @!P0 NANOSLEEP.SYNCS 0x989680 ;  /* 0x009896800000895d */ /* 0x004fea0003900000 */
[----:B------:R-:W2:Y:S02]  /*399d0*/  @!P0 SYNCS.PHASECHK.TRANS64 P0, [R3+URZ+0x32460], R2 ;  /* 0x03246002030085a7 */ /* 0x000ea4000800007f */
[----:B--2---:R-:W-:Y:S05]  /*399e0*/  @!P0 BRA `(.L_x_13007) ;  /* 0xfffffffc00f08947 */ /* 0x004fea000383ffff */
[----:B------:R-:W-:Y:S05]  /*399f0*/  BRA `(.L_x_13146) ;  /* 0xffffffb400c47947 */ /* 0x000fea000383ffff */
.L_x_13019:
[----:B------:R-:W-:Y:S01]  /*39a00*/  BSSY B0, `(.L_x_13147) ;  /* 0x0000008000007945 */ /* 0x000fe20003800000 */
[----:B------:R-:W-:Y:S02]  /*39a10*/  IMAD.MOV.U32 R13, RZ, RZ, R16 ;  /* 0x000000ffff0d7224 */ /* 0x000fe400078e0010 */
[----:B------:R-:W-:Y:S02]  /*39a20*/  IMAD.MOV.U32 R12, RZ, RZ, RZ ;  /* 0x000000ffff0c7224 */ /* 0x000fe400078e00ff */
[----:B0-----:R-:W-:Y:S02]  /*39a30*/  IMAD.MOV.U32 R11, RZ, RZ, 0x1f ;  /* 0x0000001fff0b7424 */ /* 0x001fe400078e00ff */
[----:B------:R-:W-:-:S07]  /*39a40*/  IMAD.MOV.U32 R15, RZ, RZ, -0x1 ;  /* 0xffffffffff0f7424 */ /* 0x000fce00078e00ff */
[----:B-----5:R-:W-:Y:S05]  /*39a50*/  WARPSYNC.COLLECTIVE R15, `(.L_x_13148) ;  /* 0x000000000f087348 */ /* 0x020fea0003c00000 */
[----:B------:R0:W1:Y:S02]  /*39a60*/  SHFL.IDX P6, R14, R13, R12, R11 ;  /* 0x0000000c0d0e7389 */ /* 0x00006400000c000b */
[----:B01---5:R-:W-:Y:S01]  /*39a70*/  ENDCOLLECTIVE ;  /* 0x000000000000791b */ /* 0x023fe20003800000 */
.L_x_13148:
[----:B------:R-:W-:Y:S05]  /*39a80*/  BSYNC B0 ;  /* 0x0000000000007941 */ /* 0x000fea0003800000 */
.L_x_13147:
        /* <DEDUP_REMOVED lines=9> */
.L_x_13149:
        /* <DEDUP_REMOVED lines=18> */
.L_x_13150:
        /* <DEDUP_REMOVED lines=8> */
.L_x_13151:
        /* <DEDUP_REMOVED lines=8> */
.L_x_13152:
        /* <DEDUP_REMOVED lines=8> */
.L_x_13153:
        /* <DEDUP_REMOVED lines=8> */
.L_x_13154:
        /* <DEDUP_REMOVED lines=9> */
.L_x_13155:
[----:B------:R-:W-:Y:S01]  /*39ed0*/  IMAD.MOV.U32 R16, RZ, RZ, R14 ;  /* 0x000000ffff107224 */ /* 0x000fe200078e000e */
[----:B------:R-:W-:Y:S06]  /*39ee0*/  BRA `(.L_x_13156) ;  /* 0xffffffbc00107947 */ /* 0x000fec000383ffff */
.L_x_13024:
        /* <DEDUP_REMOVED lines=8> */
.L_x_13158:
[----:B------:R-:W-:Y:S05]  /*39f70*/  BSYNC B0 ;  /* 0x0000000000007941 */ /* 0x000fea0003800000 */
.L_x_13157:
        /* <DEDUP_REMOVED lines=10> */
.L_x_13159:
        /* <DEDUP_REMOVED lines=8> */
.L_x_13160:
        /* <DEDUP_REMOVED lines=8> */
.L_x_13161:
        /* <DEDUP_REMOVED lines=8> */
.L_x_13162:
        /* <DEDUP_REMOVED lines=9> */
.L_x_13163:
[----:B------:R-:W-:Y:S01]  /*3a230*/  IMAD.MOV.U32 R16, RZ, RZ, R14 ;  /* 0x000000ffff107224 */ /* 0x000fe200078e000e */
[----:B------:R-:W-:Y:S06]  /*3a240*/  BRA `(.L_x_13164) ;  /* 0xffffffb800d47947 */ /* 0x000fec000383ffff */
.L_x_13026:
[----:B------:R-:W-:Y:S01]  /*3a250*/  BSSY B0, `(.L_x_13165) ;  /* 0x0000006000007945 */ /* 0x000fe20003800000 */
[----:B------:R-:W-:Y:S01]  /*3a260*/  PLOP3.LUT P6, PT, P6, PT, PT, 0x8, 0x0 ;  /* 0x000000000000781c */ /* 0x000fe200037ce170 */
[----:B------:R-:W-:-:S12]  /*3a270*/  IMAD.MOV.U32 R15, RZ, RZ, -0x1 ;  /* 0xffffffffff0f7424 */ /* 0x000fd800078e00ff */
[----:B0----5:R-:W-:Y:S05]  /*3a280*/  WARPSYNC.COLLECTIVE R15, `(.L_x_13166) ;  /* 0x000000000f087348 */ /* 0x021fea0003c00000 */
[----:B------:R-:W-:Y:S01]  /*3a290*/  VOTE.ANY R14, PT, P6 ;  /* 0x00000000000e7806 */ /* 0x000fe200030e0100 */
[----:B0----5:R-:W-:Y:S06]  /*3a2a0*/  ENDCOLLECTIVE ;  /* 0x000000000000791b */ /* 0x021fec0003800000 */
.L_x_13166:
[----:B------:R-:W-:Y:S05]  /*3a2b0*/  BSYNC B0 ;  /* 0x0000000000007941 */ /* 0x000fea0003800000 */
.L_x_13165:
        /* <DEDUP_REMOVED lines=9> */
.L_x_13167:
[----:B------:R-:W-:Y:S01]  /*3a350*/  IMAD.MOV.U32 R17, RZ, RZ, R14 ;  /* 0x000000ffff117224 */ /* 0x000fe200078e000e */
[----:B------:R-:W-:Y:S06]  /*3a360*/  BRA `(.L_x_13168) ;  /* 0xffffffb800c47947 */ /* 0x000fec000383ffff */
.L_x_13028:
[----:B------:R-:W-:Y:S01]  /*3a370*/  BSSY B0, `(.L_x_13169) ;  /* 0x0000007000007945 */ /* 0x000fe20003800000 */
[----:B------:R-:W-:Y:S02]  /*3a380*/  IMAD.MOV.U32 R13, RZ, RZ, R2 ;  /* 0x000000ffff0d7224 */ /* 0x000fe400078e0002 */
[----:B------:R-:W-:Y:S02]  /*3a390*/  IMAD.MOV.U32 R11, RZ, RZ, 0x1f ;  /* 0x0000001fff0b7424 */ /* 0x000fe400078e00ff */
[----:B------:R-:W-:-:S07]  /*3a3a0*/  IMAD.MOV.U32 R15, RZ, RZ, -0x1 ;  /* 0xffffffffff0f7424 */ /* 0x000fce00078e00ff */
[----:B012--5:R-:W-:Y:S05]  /*3a3b0*/  WARPSYNC.COLLECTIVE R15, `(.L_x_13170) ;  /* 0x000000000f087348 */ /* 0x027fea0003c00000 */
[----:B------:R3:W4:Y:S02]  /*3a3c0*/  SHFL.IDX P6, R14, R13, R12, R11 ;  /* 0x0000000c0d0e7389 */ /* 0x00072400000c000b */
[----:B012345:R-:W-:Y:S01]  /*3a3d0*/  ENDCOLLECTIVE ;  /* 0x000000000000791b */ /* 0x03ffe20003800000 */
.L_x_13170:
[----:B------:R-:W-:Y:S05]  /*3a3e0*/  BSYNC B0 ;  /* 0x0000000000007941 */ /* 0x000fea0003800000 */
.L_x_13169:
[----:B------:R-:W-:Y:S01]  /*3a3f0*/  IMAD.MOV.U32 R2, RZ, RZ, R14 ;  /* 0x000000ffff027224 */ /* 0x000fe200078e000e */
[----:B------:R-:W-:Y:S06]  /*3a400*/  BRA `(.L_x_13171) ;  /* 0xffffffb800b87947 */ /* 0x000fec000383ffff */
.L_x_13032:
[----:B0-----:R0:W1:Y:S02]  /*3a410*/  SYNCS.PHASECHK.TRANS64.TRYWAIT P0, [R0+URZ+0x32420], R3 ;  /* 0x03242003000075a7 */ /* 0x001064000800017f */
[----:B-1----:R-:W-:Y:S05]  /*3a420*/  @!P0 NANOSLEEP.SYNCS 0x989680 ;  /* 0x009896800000895d */ /* 0x002fea0003900000 */
[----:B------:R-:W1:Y:S02]  /*3a430*/  @!P0 SYNCS.PHASECHK.TRANS64 P0, [R0+URZ+0x32420], R3 ;  /* 0x03242003000085a7 */ /* 0x000e64000800007f */
[----:B-1----:R-:W-:Y:S05]  /*3a440*/  @!P0 BRA `(.L_x_13032) ;  /* 0xfffffffc00f08947 */ /* 0x002fea000383ffff */
[----:B------:R-:W-:Y:S05]  /*3a450*/  BRA `(.L_x_13172) ;  /* 0xffffffc0003c7947 */ /* 0x000fea000383ffff */
.L_x_13033:
        /* <DEDUP_REMOVED lines=8> */
[----:B0--3-5:R-:W-:Y:S05]  /*3a4e0*/  WARPSYNC.COLLECTIVE R15, `(.L_x_13174) ;  /* 0x000000000f087348 */ /* 0x029fea0003c00000 */
[----:B------:R1:W2:Y:S02]  /*3a4f0*/  SHFL.IDX P6, R14, R13, R12, R11 ;  /* 0x0000000c0d0e7389 */ /* 0x0002a400000c000b */
[----:B0123-5:R-:W-:Y:S01]  /*3a500*/  ENDCOLLECTIVE ;  /* 0x000000000000791b */ /* 0x02ffe20003800000 */
.L_x_13174:
[----:B------:R-:W-:Y:S05]  /*3a510*/  BSYNC B0 ;  /* 0x0000000000007941 */ /* 0x000fea0003800000 */
.L_x_13173:
[----:B------:R-:W-:Y:S05]  /*3a520*/  BRA `(.L_x_13175) ;  /* 0xffffffc000247947 */ /* 0x000fea000383ffff */
.L_x_13034:
[----:B------:R-:W-:Y:S01]  /*3a530*/  BSSY B0, `(.L_x_13176) ;  /* 0x0000006000007945 */ /* 0x000fe20003800000 */
[----:B------:R-:W-:-:S07]  /*3a540*/  IMAD.MOV.U32 R15, RZ, RZ, -0x1 ;  /* 0xffffffffff0f7424 */ /* 0x000fce00078e00ff */
[----:B01-3-5:R-:W-:Y:S05]  /*3a550*/  WARPSYNC.COLLECTIVE R15, `(.L_x_13177) ;  /* 0x000000000f0c7348 */ /* 0x02bfea0003c00000 */
[----:B------:R-:W-:Y:S02]  /*3a560*/  ELECT P6, UR62, PT ;  /* 0x00000000003e782f */ /* 0x000fe400038c0000 */
[----:B------:R-:W-:Y:S01]  /*3a570*/  MOV R14, UR62 ;  /* 0x0000003e000e7c02 */ /* 0x000fe20008000f00 */
[----:B01-3-5:R-:W-:Y:S10]  /*3a580*/  ENDCOLLECTIVE ;  /* 0x000000000000791b */ /* 0x02bff40003800000 */
.L_x_13177:
[----:B------:R-:W-:Y:S05]  /*3a590*/  BSYNC B0 ;  /* 0x0000000000007941 */ /* 0x000fea0003800000 */
.L_x_13176:
[----:B------:R-:W-:Y:S05]  /*3a5a0*/  BRA `(.L_x_13178) ;  /* 0xffffffc000187947 */ /* 0x000fea000383ffff */
.L_x_13036:
[----:B0-----:R0:W1:Y:S02]  /*3a5b0*/  SYNCS.PHASECHK.TRANS64.TRYWAIT P0, [R6+URZ], R5 ;  /* 0x00000005060075a7 */ /* 0x001064000800017f */
[----:B-1----:R-:W-:Y:S05]  /*3a5c0*/  @!P0 NANOSLEEP.SYNCS 0x989680 ;  /* 0x009896800000895d */ /* 0x002fea0003900000 */
[----:B------:R-:W1:Y:S02]  /*3a5d0*/  @!P0 SYNCS.PHASECHK.TRANS64 P0, [R6+URZ], R5 ;  /* 0x00000005060085a7 */ /* 0x000e64000800007f */
[----:B-1----:R-:W-:Y:S05]  /*3a5e0*/  @!P0 BRA `(.L_x_13036) ;  /* 0xfffffffc00f08947 */ /* 0x002fea000383ffff */
[----:B------:R-:W-:Y:S05]  /*3a5f0*/  BRA `(.L_x_13179) ;  /* 0xffffffc000547947 */ /* 0x000fea000383ffff */
.L_x_13037:
[----:B-1----:R1:W2:Y:S02]  /*3a600*/  SYNCS.PHASECHK.TRANS64.TRYWAIT P0, [R7+URZ], R2 ;  /* 0x00000002070075a7 */ /* 0x0022a4000800017f */
[----:B--2---:R-:W-:Y:S05]  /*3a610*/  @!P0 NANOSLEEP.SYNCS 0x989680 ;  /* 0x009896800000895d */ /* 0x004fea0003900000 */
[----:B------:R-:W2:Y:S02]  /*3a620*/  @!P0 SYNCS.PHASECHK.TRANS64 P0, [R7+URZ], R2 ;  /* 0x00000002070085a7 */ /* 0x000ea4000800007f */
[----:B--2---:R-:W-:Y:S05]  /*3a630*/  @!P0 BRA `(.L_x_13037) ;  /* 0xfffffffc00f08947 */ /* 0x004fea000383ffff */
[----:B------:R-:W-:Y:S05]  /*3a640*/  BRA `(.L_x_13180) ;  /* 0xffffffc000487947 */ /* 0x000fea000383ffff */
.L_x_13039:
[----:B--2---:R2:W3:Y:S02]  /*3a650*/  SYNCS.PHASECHK.TRANS64.TRYWAIT P0, [R4+URZ], R5 ;  /* 0x00000005040075a7 */ /* 0x0044e4000800017f */
[----:B---3--:R-:W-:Y:S05]  /*3a660*/  @!P0 NANOSLEEP.SYNCS 0x989680 ;  /* 0x009896800000895d */ /* 0x008fea0003900000 */
[----:B------:R-:W3:Y:S02]  /*3a670*/  @!P0 SYNCS.PHASECHK.TRANS64 P0, [R4+URZ], R5 ;  /* 0x00000005040085a7 */ /* 0x000ee4000800007f */
[----:B---3--:R-:W-:Y:S05]  /*3a680*/  @!P0 BRA `(.L_x_13039) ;  /* 0xfffffffc00f08947 */ /* 0x008fea000383ffff */
[----:B------:R-:W-:Y:S05]  /*3a690*/  BRA `(.L_x_13181) ;  /* 0xffffffc000507947 */ /* 0x000fea000383ffff */
        .type           $_ZN7cutlass13device_kernelIN5flash11enable_sm90INS1_16FlashAttnFwdSm90INS1_25CollectiveMainloopFwdSm90ILi2EN4cute5tupleIJNS5_1CILi1EEES8_S8_EEENS6_IJNS7_ILi128EEENS7_ILi96EEENS7_ILi64EEEEEELi256ENS_10bfloat16_tEfNS_4arch4Sm90ELb0ELb1ELb0ELb1ELb0ELb1ELb1ELb1ELb0ELb1ELb0ELb0EEENS1_21CollectiveEpilogueFwdINS6_IJSA_NS7_ILi256EEESB_EEES9_SE_SG_Li256ELb1ELb1ELb0ELb0EEENS1_36VarlenDynamicPersistentTileSchedulerILi128ELi96ELi256ELi128ELb0ELb1ELb1ELb1ELb0ELb1EEEEEEEEEvNT_6ParamsE$_ZZN5flash25CollectiveMainloopFwdSm90ILi2EN4cute5tupleIJNS1_1CILi1EEES4_S4_EEENS2_IJNS3_ILi128EEENS3_ILi96EEENS3_ILi64EEEEEELi256EN7cutlass10bfloat16_tEfNSA_4arch4Sm90ELb0ELb1ELb0ELb1ELb0ELb1ELb1ELb1ELb0ELb1ELb0ELb0EE3mmaINS_16FlashAttnFwdSm90ISE_NS_21CollectiveEpilogueFwdINS2_IJS6_NS3_ILi256EEES7_EEES5_SB_SD_Li256ELb1ELb1ELb0ELb0EEENS_36VarlenDynamicPersistentTileSchedulerILi128ELi96ELi256ELi128ELb0ELb1ELb1ELb1ELb0ELb1EEEE13SharedStorageENS1_6TensorINS1_11ArrayEngineIfLm128EEENS1_6LayoutINS2_IJNS2_IJNS3_ILi2EEEST_NS3_ILi32EEEEEES4_S4_EEENS2_IJNS2_IJS4_ST_NS3_ILi4EEEEEENS3_ILi0EEESZ_EEEEEEENS_7SoftmaxILi2ELi0EEEEEbRKNSE_6ParamsENSA_25PipelineTmaAsyncNoClusterILi2ENSA_16PipelineTmaAsyncILi2EEEEES1B_RNSA_13PipelineStateILj2EEERT0_RT1_iRiRKNS_16SeqlenInfoQKNewKILb1ELb1EEENS2_IJiiiiEEERT_ENKUliT_T0_T1_E_clIZSF_ISO_S12_S14_EbS17_S1B_S1B_S1E_S1G_S1I_iS1J_S1N_S1O_S1Q_EUlRS1R_iE0_NS3_ILb1EEES1Y_EEDaiS1R_S1S_S1T_,@function
        .size           $_ZN7cutlass13device_kernelIN5flash11enable_sm90INS1_16FlashAttnFwdSm90INS1_25CollectiveMainloopFwdSm90ILi2EN4cute5tupleIJNS5_1CILi1EEES8_S8_EEENS6_IJNS7_ILi128EEENS7_ILi96EEENS7_ILi64EEEEEELi256ENS_10bfloat16_tEfNS_4arch4Sm90ELb0ELb1ELb0ELb1ELb0ELb1ELb1ELb1ELb0ELb1ELb0ELb0EEENS1_21CollectiveEpilogueFwdINS6_IJSA_NS7_ILi256EEESB_EEES9_SE_SG_Li256ELb1ELb1ELb0ELb0EEENS1_36VarlenDynamicPersistentTileSchedulerILi128ELi96ELi256ELi128ELb0ELb1ELb1ELb1ELb0ELb1EEEEEEEEEvNT_6ParamsE$_ZZN5flash25CollectiveMainloopFwdSm90ILi2EN4cute5tupleIJNS1_1CILi1EEES4_S4_EEENS2_IJNS3_ILi128EEENS3_ILi96EEENS3_ILi64EEEEEELi256EN7cutlass10bfloat16_tEfNSA_4arch4Sm90ELb0ELb1ELb0ELb1ELb0ELb1ELb1ELb1ELb0ELb1ELb0ELb0EE3mmaINS_16FlashAttnFwdSm90ISE_NS_21CollectiveEpilogueFwdINS2_IJS6_NS3_ILi256EEES7_EEES5_SB_SD_Li256ELb1ELb1ELb0ELb0EEENS_36VarlenDynamicPersistentTileSchedulerILi128ELi96ELi256ELi128ELb0ELb1ELb1ELb1ELb0ELb1EEEE13SharedStorageENS1_6TensorINS1_11ArrayEngineIfLm128EEENS1_6LayoutINS2_IJNS2_IJNS3_ILi2EEEST_NS3_ILi32EEEEEES4_S4_EEENS2_IJNS2_IJS4_ST_NS3_ILi4EEEEEENS3_ILi0EEESZ_EEEEEEENS_7SoftmaxILi2ELi0EEEEEbRKNSE_6ParamsENSA_25PipelineTmaAsyncNoClusterILi2ENSA_16PipelineTmaAsyncILi2EEEEES1B_RNSA_13PipelineStateILj2EEERT0_RT1_iRiRKNS_16SeqlenInfoQKNewKILb1ELb1EEENS2_IJiiiiEEERT_ENKUliT_T0_T1_E_clIZSF_ISO_S12_S14_EbS17_S1B_S1B_S1E_S1G_S1I_iS1J_S1N_S1O_S1Q_EUlRS1R_iE0_NS3_ILb1EEES1Y_EEDaiS1R_S1S_S1T_,(.L_x_15147 - $_ZN7cutlass13device_kernelIN5flash11enable_sm90INS1_16FlashAttnFwdSm90INS1_25CollectiveMainloopFwdSm90ILi2EN4cute5tupleIJNS5_1CILi1EEES8_S8_EEENS6_IJNS7_ILi128EEENS7_ILi96EEENS7_ILi64EEEEEELi256ENS_10bfloat16_tEfNS_4arch4Sm90ELb0ELb1ELb0ELb1ELb0ELb1ELb1ELb1ELb0ELb1ELb0ELb0EEENS1_21CollectiveEpilogueFwdINS6_IJSA_NS7_ILi256EEESB_EEES9_SE_SG_Li256ELb1ELb1ELb0ELb0EEENS1_36VarlenDynamicPersistentTileSchedulerILi128ELi96ELi256ELi128ELb0ELb1ELb1ELb1ELb0ELb1EEEEEEEEEvNT_6ParamsE$_ZZN5flash25CollectiveMainloopFwdSm90ILi2EN4cute5tupleIJNS1_1CILi1EEES4_S4_EEENS2_IJNS3_ILi128EEENS3_ILi96EEENS3_ILi64EEEEEELi256EN7cutlass10bfloat16_tEfNSA_4arch4Sm90ELb0ELb1ELb0ELb1ELb0ELb1ELb1ELb1ELb0ELb1ELb0ELb0EE3mmaINS_16FlashAttnFwdSm90ISE_NS_21CollectiveEpilogueFwdINS2_IJS6_NS3_ILi256EEES7_EEES5_SB_SD_Li256ELb1ELb1ELb0ELb0EEENS_36VarlenDynamicPersistentTileSchedulerILi128ELi96ELi256ELi128ELb0ELb1ELb1ELb1ELb0ELb1EEEE13SharedStorageENS1_6TensorINS1_11ArrayEngineIfLm128EEENS1_6LayoutINS2_IJNS2_IJNS3_ILi2EEEST_NS3_ILi32EEEEEES4_S4_EEENS2_IJNS2_IJS4_ST_NS3_ILi4EEEEEENS3_ILi0EEESZ_EEEEEEENS_7SoftmaxILi2ELi0EEEEEbRKNSE_6ParamsENSA_25PipelineTmaAsyncNoClusterILi2ENSA_16PipelineTmaAsyncILi2EEEEES1B_RNSA_13PipelineStateILj2EEERT0_RT1_iRiRKNS_16SeqlenInfoQKNewKILb1ELb1EEENS2_IJiiiiEEERT_ENKUliT_T0_T1_E_clIZSF_ISO_S12_S14_EbS17_S1B_S1B_S1E_S1G_S1I_iS1J_S1N_S1O_S1Q_EUlRS1R_iE0_NS3_ILb1EEES1Y_EEDaiS1R_S1S_S1T_)
$_ZN7cutlass13device_kernelIN5flash11enable_sm90INS1_16FlashAttnFwdSm90INS1_25CollectiveMainloopFwdSm90ILi2EN4cute5tupleIJNS5_1CILi1EEES8_S8_EEENS6_IJNS7_ILi128EEENS7_ILi96EEENS7_ILi64EEEEEELi256ENS_10bfloat16_tEfNS_4arch4Sm90ELb0ELb1ELb0ELb1ELb0ELb1ELb1ELb1ELb0ELb1ELb0ELb0EEENS1_21CollectiveEpilogueFwdINS6_IJSA_NS7_ILi256EEESB_EEES9_SE_SG_Li256ELb1ELb1ELb0ELb0EEENS1_36VarlenDynamicPersistentTileSchedulerILi128ELi96ELi256ELi128ELb0ELb1ELb1ELb1ELb0ELb1EEEEEEEEEvNT_6ParamsE$_ZZN5flash25CollectiveMainloopFwdSm90ILi2EN4cute5tupleIJNS1_1CILi1EEES4_S4_EEENS2_IJNS3_ILi128EEENS3_ILi96EEENS3_ILi64EEEEEELi256EN7cutlass10bfloat16_tEfNSA_4arch4Sm90ELb0ELb1ELb0ELb1ELb0ELb1ELb1ELb1ELb0ELb1ELb0ELb0EE3mmaINS_16FlashAttnFwdSm90ISE_NS_21CollectiveEpilogueFwdINS2_IJS6_NS3_ILi256EEES7_EEES5_SB_SD_Li256ELb1ELb1ELb0ELb0EEENS_36VarlenDynamicPersistentTileSchedulerILi128ELi96ELi256ELi128ELb0ELb1ELb1ELb1ELb0ELb1EEEE13SharedStorageENS1_6TensorINS1_11ArrayEngineIfLm128EEENS1_6LayoutINS2_IJNS2_IJNS3_ILi2EEEST_NS3_ILi32EEEEEES4_S4_EEENS2_IJNS2_IJS4_ST_NS3_ILi4EEEEEENS3_ILi0EEESZ_EEEEEEENS_7SoftmaxILi2ELi0EEEEEbRKNSE_6ParamsENSA_25PipelineTmaAsyncNoClusterILi2ENSA_16PipelineTmaAsyncILi2EEEEES1B_RNSA_13PipelineStateILj2EEERT0_RT1_iRiRKNS_16SeqlenInfoQKNewKILb1ELb1EEENS2_IJiiiiEEERT_ENKUliT_T0_T1_E_clIZSF_ISO_S12_S14_EbS17_S1B_S1B_S1E_S1G_S1I_iS1J_S1N_S1O_S1Q_EUlRS1R_iE0_NS3_ILb1EEES1Y_EEDaiS1R_S1S_S1T_:
[----:B------:R-:W-:Y:S01]  /*3a6a0*/  R2UR UR5, R2 ;  /* 0x00000000020572ca */ /* 0x000fe200000e0000 */
[----:B------:R-:W-:-:S12]  /*3a6b0*/  ULDC UR4, c[0x0][0x20] ;  /* 0x0000080000047ab9 */ /* 0x000fd80000000800 */
[----:B------:R-:W-:-:S09]  /*3a6c0*/  UIADD3 UR4, -UR4, UR5, URZ ;  /* 0x0000000504047290 */ /* 0x000fd2000fffe13f */
[----:B------:R-:W2:Y:S04]  /*3a6d0*/  LDL.64 R6, [UR4+0x18] ;  /* 0x00001804ff067983 */ /* 0x000ea80008100a00 */
[----:B------:R-:W3:Y:S01]  /*3a6e0*/  LDL.64 R4, [UR4] ;  /* 0x00000004ff047983 */ /* 0x000ee20008100a00 */
[----:B------:R-:W-:-:S03]  /*3a6f0*/  ULDC.64 UR6, c[0x0][0x208] ;  /* 0x0000820000067ab9 */ /* 0x000fc60000000a00 */
[----:B--2---:R-:W2:Y:S04]  /*3a700*/  LD.E R2, desc[UR6][R6.64+0x1c] ;  /* 0x00001c0606027980 */ /* 0x004ea8000c101900 */
[----:B---3--:R0:W5:Y:S04]  /*3a710*/  LD.E R10, desc[UR6][R4.64] ;  /* 0x00000006040a7980 */ /* 0x008168000c101900 */
[----:B------:R0:W5:Y:S01]  /*3a720*/  LD.E R11, desc[UR6][R4.64+0x4] ;  /* 0x00000406040b7980 */ /* 0x000162000c101900 */
[----:B------:R-:W-:Y:S01]  /*3a730*/  BSSY B1, `(.L_x_13182) ;  /* 0x0000007000017945 */ /* 0x000fe20003800000 */
[----:B------:R-:W-:Y:S01]  /*3a740*/  IMAD.MOV.U32 R3, RZ, RZ, R53 ;  /* 0x000000ffff037224 */ /* 0x000fe200078e0035 */
[----:B--2---:R-:W-:-:S04]  /*3a750*/  LOP3.LUT R2, R2, 0x1, RZ, 0xfc, !PT ;  /* 0x0000000102027812 */ /* 0x004fc800078efcff */
[----:B------:R-:W-:Y:S01]  /*3a760*/  ISETP.NE.AND P0, PT, R2, 0x3, PT ;  /* 0x000000030200780c */ /* 0x000fe20003f05270 */
[----:B------:R-:W-:-:S12]  /*3a770*/  IMAD.MOV.U32 R2, RZ, RZ, R32 ;  /* 0x000000ffff027224 */ /* 0x000fd800078e0020 */
[----:B0-----:R-:W-:Y:S05]  /*3a780*/  @!P0 BRA `(.L_x_13183) ;  /* 0x0000000000048947 */ /* 0x001fea0003800000 */
[----:B------:R-:W-:Y:S01]  /*3a790*/  BPT.TRAP 0x1 ;  /* 0x000000040000795c */ /* 0x000fe20000300000 */
.L_x_13183:
[----:B------:R-:W-:Y:S05]  /*3a7a0*/  BSYNC B1 ;  /* 0x0000000000017941 */ /* 0x000fea0003800000 */
.L_x_13182:
        /* <DEDUP_REMOVED lines=13> */
.L_x_13185:
[----:B------:R-:W-:Y:S05]  /*3a880*/  BSYNC B1 ;  /* 0x0000000000017941 */ /* 0x000fea0003800000 */
.L_x_13184:
        /* <DEDUP_REMOVED lines=8> */
.L_x_13187:
[----:B------:R-:W-:Y:S05]  /*3a910*/  BSYNC B1 ;  /* 0x0000000000017941 */ /* 0x000fea0003800000 */
.L_x_13186:
[----:B0----5:R-:W2:Y:S04]  /*3a920*/  LDL.64 R8, [UR4] ;  /* 0x00000004ff087983 */ /* 0x021ea80008100a00 */
[----:B------:R-:W3:Y:S04]  /*3a930*/  LDL.64 R6, [UR4+0x28] ;  /* 0x00002804ff067983 */ /* 0x000ee80008100a00 */
[----:B------:R-:W4:Y:S04]  /*3a940*/  LDL.64 R4, [UR4+0x20] ;  /* 0x00002004ff047983 */ /* 0x000f280008100a00 */
[----:B------:R-:W4:Y:S04]  /*3a950*/  LDL.64 R10, [UR4+0x8] ;  /* 0x00000804ff0a7983 */ /* 0x000f280008100a00 */
[----:B--2---:R-:W2:Y:S04]  /*3a960*/  LD.E R9, desc[UR6][R8.64] ;  /* 0x0000000608097980 */ /* 0x004ea8000c101900 */
[----:B---3--:R-:W2:Y:S01]  /*3a970*/  LD.E.64 R12, desc[UR6][R6.64] ;  /* 0x00000006060c7980 */ /* 0x008ea2000c101b00 */
[----:B------:R-:W-:Y:S05]  /*3a980*/  WARPSYNC.ALL ;  /* 0x0000000000007948 */ /* 0x000fea0003800000 */
[----:B----4-:R0:W-:Y:S04]  /*3a990*/  ST.E desc[UR6][R10.64], RZ ;  /* 0x000000ff0a007985 */ /* 0x0101e8000c101906 */
[----:B------:R-:W3:Y:S01]  /*3a9a0*/  LD.E.64 R6, desc[UR6][R4.64] ;  /* 0x0000000604067980 */ /* 0x000ee2000c101b00 */
[----:B--2---:R-:W-:Y:S01]  /*3a9b0*/  IMAD R8, R9, 0x300, R12 ;  /* 0x0000030009087824 */ /* 0x004fe200078e020c */
[----:B------:R-:W-:Y:S01]  /*3a9c0*/  WARPGROUP.ARRIVE ;  /* 0x00000000000079c5 */ /* 0x000fe20000000000 */
[----:B------:R-:W-:-:S02]  /*3a9d0*/  IMAD.MOV.U32 R9, RZ, RZ, R13 ;  /* 0x000000ffff097224 */ /* 0x000fc400078e000d */
[----:B------:R-:W-:Y:S01]  /*3a9e0*/  IMAD.MOV.U32 R209, RZ, RZ, 0x1 ;  /* 0x00000001ffd17424 */ /* 0x000fe200078e00ff */
        /* <DEDUP_REMOVED lines=10> */
[----:B------:R-:W-:-:S03]  /*3aa90*/  WARPGROUP.ARRIVE ;  /* 0x00000000000079c5 */ /* 0x000fc60000000000 */
        /* <DEDUP_REMOVED lines=21> */
[----:B------:R-:W-:-:S03]  /*3abf0*/  IMAD.MOV.U32 R9, RZ, RZ, R13 ;  /* 0x000000ffff097224 */ /* 0x000fc600078e000d */
        /* <DEDUP_REMOVED lines=8> */
[----:B------:R-:W2:Y:S04]  /*3ac80*/  LDL.64 R6, [UR4+0x38] ;  /* 0x00003804ff067983 */ /* 0x000ea80008100a00 */
[----:B------:R-:W3:Y:S04]  /*3ac90*/  LDL.64 R4, [UR4+0x30] ;  /* 0x00003004ff047983 */ /* 0x000ee80008100a00 */
[----:B--2---:R-:W2:Y:S01]  /*3aca0*/  LD.E R6, desc[UR6][R6.64] ;  /* 0x0000000606067980 */ /* 0x004ea2000c101900 */
[----:B---3--:R-:W-:Y:S01]  /*3acb0*/  MOV R4, R4 ;  /* 0x0000000400047202 */ /* 0x008fe20000000f00 */
[----:B------:R-:W-:Y:S01]  /*3acc0*/  BSSY B1, `(.L_x_13189) ;  /* 0x0000007000017945 */ /* 0x000fe20003800000 */
[----:B--2---:R-:W-:-:S04]  /*3acd0*/  LEA.HI R8, R6, R6, RZ, 0x1 ;  /* 0x0000000606087211 */ /* 0x004fc800078f08ff */
[----:B------:R-:W-:-:S05]  /*3ace0*/  LOP3.LUT R9, R8, 0xfffffffe, RZ, 0xc0, !PT ;  /* 0xfffffffe08097812 */ /* 0x000fca00078ec0ff */
[----:B------:R-:W-:-:S05]  /*3acf0*/  IMAD.IADD R9, R6, 0x1, -R9 ;  /* 0x0000000106097824 */ /* 0x000fca00078e0a09 */
[----:B------:R-:W-:-:S04]  /*3ad00*/  SHF.L.U32 R9, R9, 0x1f, RZ ;  /* 0x0000001f09097819 */ /* 0x000fc800000006ff */
[----:B------:R-:W1:Y:S02]  /*3ad10*/  SYNCS.PHASECHK.TRANS64.TRYWAIT P0, [R4+URZ+0x32410], R9 ;  /* 0x03241009040075a7 */ /* 0x000e64000800017f */
[----:B01----:R-:W-:Y:S05]  /*3ad20*/  @!P0 BRA `(.L_x_13190) ;  /* 0x000000ac00d48947 */ /* 0x003fea0003800000 */
.L_x_13213:
[----:B------:R-:W-:Y:S05]  /*3ad30*/  BSYNC B1 ;  /* 0x0000000000017941 */ /* 0x000fea0003800000 */
.L_x_13189:
[----:B------:R-:W2:Y:S04]  /*3ad40*/  LDL.64 R6, [UR4+0x40] ;  /* 0x00004004ff067983 */ /* 0x000ea80008100a00 */
[----:B0-----:R-:W3:Y:S04]  /*3ad50*/  LDL.64 R4, [UR4] ;  /* 0x00000004ff047983 */ /* 0x001ee80008100a00 */
[----:B--2---:R-:W2:Y:S04]  /*3ad60*/  LD.E R8, desc[UR6][R6.64+0x1c] ;  /* 0x00001c0606087980 */ /* 0x004ea8000c101900 */
[----:B---3--:R0:W5:Y:S04]  /*3ad70*/  LD.E R10, desc[UR6][R4.64] ;  /* 0x00000006040a7980 */ /* 0x008168000c101900 */
[----:B------:R0:W5:Y:S01]  /*3ad80*/  LD.E R11, desc[UR6][R4.64+0x4] ;  /* 0x00000406040b7980 */ /* 0x000162000c101900 */
[----:B------:R-:W-:Y:S01]  /*3ad90*/  BSSY B1, `(.L_x_13191) ;  /* 0x0000005000017945 */ /* 0x000fe20003800000 */
[----:B--2---:R-:W-:-:S04]  /*3ada0*/  LOP3.LUT R8, R8, 0x1, RZ, 0xfc, !PT ;  /* 0x0000000108087812 */ /* 0x004fc800078efcff */
[----:B------:R-:W-:-:S13]  /*3adb0*/  ISETP.NE.AND P0, PT, R8, 0x3, PT ;  /* 0x000000030800780c */ /* 0x000fda0003f05270 */
[----:B0-----:R-:W-:Y:S05]  /*3adc0*/  @!P0 BRA `(.L_x_13192) ;  /* 0x0000000000048947 */ /* 0x001fea0003800000 */
[----:B------:R-:W-:Y:S01]  /*3add0*/  BPT.TRAP 0x1 ;  /* 0x000000040000795c */ /* 0x000fe20000300000 */
.L_x_13192:
[----:B------:R-:W-:Y:S05]  /*3ade0*/  BSYNC B1 ;  /* 0x0000000000017941 */ /* 0x000fea0003800000 */
.L_x_13191:
        /* <DEDUP_REMOVED lines=13> */
.L_x_13194:
[----:B------:R-:W-:Y:S05]  /*3aec0*/  BSYNC B1 ;  /* 0x0000000000017941 */ /* 0x000fea0003800000 */
.L_x_13193:
        /* <DEDUP_REMOVED lines=8> */
.L_x_13196:
[----:B------:R-:W-:Y:S05]  /*3af50*/  BSYNC B1 ;  /* 0x0000000000017941 */ /* 0x000fea0003800000 */
.L_x_13195:
[----:B------:R-:W2:Y:S04]  /*3af60*/  LDL.64 R12, [UR4] ;  /* 0x00000004ff0c7983 */ /* 0x000ea80008100a00 */
[----:B------:R-:W3:Y:S04]  /*3af70*/  LDL.64 R10, [UR4+0x58] ;  /* 0x00005804ff0a7983 */ /* 0x000ee80008100a00 */
[----:B------:R-:W4:Y:S04]  /*3af80*/  LDL.64 R4, [UR4+0x48] ;  /* 0x00004804ff047983 */ /* 0x000f280008100a00 */
[----:B0----5:R-:W4:Y:S04]  /*3af90*/  LDL.64 R8, [UR4+0x50] ;  /* 0x00005004ff087983 */ /* 0x021f280008100a00 */
[----:B------:R-:W4:Y:S04]  /*3afa0*/  LDL.LU R17, [R1+0x48c] ;  /* 0x00048c0001117983 */ /* 0x000f280000300800 */
[----:B--2---:R-:W2:Y:S04]  /*3afb0*/  LD.E R13, desc[UR6][R12.64] ;  /* 0x000000060c0d7980 */ /* 0x004ea8000c101900 */
[----:B---3--:R-:W2:Y:S04]  /*3afc0*/  LD.E.64 R6, desc[UR6][R10.64] ;  /* 0x000000060a067980 */ /* 0x008ea8000c101b00 */
[----:B----4-:R-:W3:Y:S04]  /*3afd0*/  LD.E R16, desc[UR6][R4.64] ;  /* 0x0000000604107980 */ /* 0x010ee8000c101900 */
[----:B------:R-:W4:Y:S01]  /*3afe0*/  LD.E.64 R14, desc[UR6][R8.64] ;  /* 0x00000006080e7980 */ /* 0x000f22000c101b00 */
[----:B------:R-:W-:Y:S05]  /*3aff0*/  WARPSYNC.ALL ;  /* 0x0000000000007948 */ /* 0x000fea0003800000 */
[----:B------:R-:W-:Y:S01]  /*3b000*/  WARPGROUP.ARRIVE ;  /* 0x00000000000079c5 */ /* 0x000fe20000000000 */
[----:B--2---:R-:W-:Y:S01]  /*3b010*/  IMAD R6, R13, 0xc00, R6 ;  /* 0x00000c000d067824 */ /* 0x004fe200078e0206 */
[----:B---3--:R-:W-:-:S04]  /*3b020*/  ISETP.NE.U32.AND P0, PT, R16, RZ, PT ;  /* 0x000000ff1000720c */ /* 0x008fc80003f05070 */
[----:B------:R-:W-:Y:S02]  /*3b030*/  R2UR UR10, R6 ;  /* 0x00000000060a72ca */ /* 0x000fe400000e0000 */
[----:B----4-:R-:W-:Y:S02]  /*3b040*/  R2UR UR8, R14 ;  /* 0x000000000e0872ca */ /* 0x010fe400000e0000 */
[----:B------:R-:W-:Y:S02]  /*3b050*/  R2UR UR9, R15 ;  /* 0x000000000f0972ca */ /* 0x000fe400000e0000 */
[----:B------:R-:W-:-:S03]  /*3b060*/  R2UR UR11, R7 ;  /* 0x00000000070b72ca */ /* 0x000fc600000e0000 */
[----:B------:R-:W-:-:S10]  /*3b070*/  VOTEU.ANY UP0, P0 ;  /* 0x00000000003f7886 */ /* 0x000fd40000000100 */
        /* <DEDUP_REMOVED lines=177> */
[----:B------:R-:W0:Y:S02]  /*3bb90*/  S2R R235, SR_TID.X ;  /* 0x0000000000eb7919 */ /* 0x000e240000002100 */
        /* <DEDUP_REMOVED lines=8> */
[----:B------:R-:W2:Y:S04]  /*3bc20*/  @!P1 LDL.64 R6, [UR4+0x18] ;  /* 0x00001804ff069983 */ /* 0x000ea80008100a00 */
[----:B------:R-:W3:Y:S01]  /*3bc30*/  @!P1 LDL.64 R8, [UR4] ;  /* 0x00000004ff089983 */ /* 0x000ee20008100a00 */
[----:B------:R-:W-:-:S04]  /*3bc40*/  SHF.R.U32.HI R10, RZ, 0x7, R235 ;  /* 0x00000007ff0a7819 */ /* 0x000fc800000116eb */
[----:B------:R-:W-:-:S05]  /*3bc50*/  IADD3 R10, -R10, 0xb, RZ ;  /* 0x0000000b0a0a7810 */ /* 0x000fca0007ffe1ff */
[----:B------:R1:W-:Y:S06]  /*3bc60*/  BAR.ARV R10, 0x100 ;  /* 0x0004000a0000751d */ /* 0x0003ec0000002000 */
[----:B--2---:R-:W2:Y:S04]  /*3bc70*/  @!P1 LD.E.64 R6, desc[UR6][R6.64+0x30] ;  /* 0x0000300606069980 */ /* 0x004ea8000c101b00 */
[----:B---3--:R-:W3:Y:S01]  /*3bc80*/  @!P1 LD.E R8, desc[UR6][R8.64] ;  /* 0x0000000608089980 */ /* 0x008ee2000c101900 */
[----:B--2---:R-:W-:-:S05]  /*3bc90*/  @!P1 MOV R11, R6 ;  /* 0x00000006000b9202 */ /* 0x004fca0000000f00 */
[----:B---3--:R-:W-:-:S05]  /*3bca0*/  @!P1 IMAD R11, R8, 0x8, R11 ;  /* 0x00000008080b9824 */ /* 0x008fca00078e020b */
[----:B------:R-:W-:-:S04]  /*3bcb0*/  @!P1 PRMT R11, RZ, 0x654, R11 ;  /* 0x00000654ff0b9816 */ /* 0x000fc8000000000b */
[----:B------:R2:W-:Y:S01]  /*3bcc0*/  @!P1 SYNCS.ARRIVE.TRANS64.RED.A1T0 RZ, [R11+URZ], RZ ;  /* 0x000000ff0bff99a7 */ /* 0x0005e2000810043f */
[----:B0-----:R-:W3:Y:S04]  /*3bcd0*/  LD.E R5, desc[UR6][R2.64+0x24] ;  /* 0x0000240602057980 */ /* 0x001ee8000c101900 */
[----:B------:R-:W4:Y:S04]  /*3bce0*/  LD.E R4, desc[UR6][R2.64] ;  /* 0x0000000602047980 */ /* 0x000f28000c101900 */
[----:B------:R-:W2:Y:S01]  /*3bcf0*/  LD.E R73, desc[UR6][R72.64] ;  /* 0x0000000648497980 */ /* 0x000ea2000c101900 */
[----:B------:R-:W-:-:S03]  /*3bd00*/  LOP3.LUT R17, R17, 0xfff7ffff, RZ, 0xc0, !PT ;  /* 0xfff7ffff11117812 */ /* 0x000fc600078ec0ff */
[----:B------:R-:W2:Y:S01]  /*3bd10*/  LD.E R13, desc[UR6][R2.64+0x8] ;  /* 0x00000806020d7980 */ /* 0x000ea2000c101900 */
[----:B------:R-:W-:-:S03]  /*3bd20*/  @P1 LOP3.LUT R17, R17, 0x80000, RZ, 0xfc, !PT ;  /* 0x0008000011111812 */ /* 0x000fc600078efcff */
[----:B------:R-:W2:Y:S04]  /*3bd30*/  LD.E R74, desc[UR6][R2.64+0x18] ;  /* 0x00001806024a7980 */ /* 0x000ea8000c101900 */
[----:B------:R0:W-:Y:S04]  /*3bd40*/  STL [R1+0x48c], R17 ;  /* 0x00048c1101007387 */ /* 0x0001e80000100800 */
[----:B------:R-:W2:Y:S04]  /*3bd50*/  LD.E R20, desc[UR6][R2.64+0xc] ;  /* 0x00000c0602147980 */ /* 0x000ea8000c101900 */
[----:B------:R-:W2:Y:S04]  /*3bd60*/  LD.E R16, desc[UR6][R2.64+0x4] ;  /* 0x0000040602107980 */ /* 0x000ea8000c101900 */
[----:B------:R-:W2:Y:S04]  /*3bd70*/  LD.E R21, desc[UR6][R2.64+0x10] ;  /* 0x0000100602157980 */ /* 0x000ea8000c101900 */
[----:B------:R-:W2:Y:S01]  /*3bd80*/  LD.E R75, desc[UR6][R2.64+0x14] ;  /* 0x00001406024b7980 */ /* 0x000ea2000c101900 */
[----:B---3--:R-:W-:-:S13]  /*3bd90*/  ISETP.NE.AND P0, PT, R5, 0x1, PT ;  /* 0x000000010500780c */ /* 0x008fda0003f05270 */
[----:B------:R-:W3:Y:S04]  /*3bda0*/  @P0 LD.E R14, desc[UR6][R2.64+0x28] ;  /* 0x00002806020e0980 */ /* 0x000ee8000c101900 */
[----:B0-----:R-:W3:Y:S01]  /*3bdb0*/  @P0 LD.E R17, desc[UR6][R2.64+0x2c] ;  /* 0x00002c0602110980 */ /* 0x001ee2000c101900 */
        /* <DEDUP_REMOVED lines=8> */
[--C-:B-1----:R-:W-:Y:S02]  /*3be40*/  SHF.R.S32.HI R10, RZ, 0x2, R9.reuse ;  /* 0x00000002ff0a7819 */ /* 0x102fe40000011409 */
[----:B--2---:R-:W-:-:S02]  /*3be50*/  SHF.R.S32.HI R11, RZ, 0x1f, R9 ;  /* 0x0000001fff0b7819 */ /* 0x004fc40000011409 */
[----:B------:R-:W-:Y:S02]  /*3be60*/  LEA.HI R8, R8, R7, RZ, 0x5 ;  /* 0x0000000708087211 */ /* 0x000fe400078f28ff */
[----:B------:R-:W-:Y:S02]  /*3be70*/  SHF.R.S32.HI R5, RZ, 0x7, R6 ;  /* 0x00000007ff057819 */ /* 0x000fe40000011406 */
[----:B------:R-:W-:Y:S01]  /*3be80*/  LEA.HI R11, R11, R10, RZ, 0x3 ;  /* 0x0000000a0b0b7211 */ /* 0x000fe200078f18ff */
[----:B------:R-:W-:Y:S01]  /*3be90*/  IMAD.IADD R15, R4, 0x1, -R15 ;  /* 0x00000001040f7824 */ /* 0x000fe200078e0a0f */
[----:B------:R-:W-:Y:S02]  /*3bea0*/  SHF.R.S32.HI R8, RZ, 0x5, R8 ;  /* 0x00000005ff087819 */ /* 0x000fe40000011408 */
[----:B------:R-:W-:Y:S02]  /*3beb0*/  LEA.HI R6, R6, R5, RZ, 0x1 ;  /* 0x0000000506067211 */ /* 0x000fe400078f08ff */
[----:B------:R-:W-:Y:S01]  /*3bec0*/  LOP3.LUT R11, R11, 0xfffffff8, RZ, 0xc0, !PT ;  /* 0xfffffff80b0b7812 */ /* 0x000fe200078ec0ff */
[----:B------:R-:W-:Y:S01]  /*3bed0*/  IMAD R8, R73, 0x8, R8 ;  /* 0x0000000849087824 */ /* 0x000fe200078e0208 */
[----:B------:R-:W-:-:S02]  /*3bee0*/  LOP3.LUT R6, R6, 0x3fffffe, RZ, 0xc0, !PT ;  /* 0x03fffffe06067812 */ /* 0x000fc400078ec0ff */
[----:B------:R-:W-:Y:S01]  /*3bef0*/  LEA.HI R4, R15, R15, RZ, 0x1 ;  /* 0x0000000f0f047211 */ /* 0x000fe200078f08ff */
[----:B------:R-:W-:Y:S02]  /*3bf00*/  IMAD.IADD R11, R10, 0x1, -R11 ;  /* 0x000000010a0b7824 */ /* 0x000fe400078e0a0b */
[----:B------:R-:W-:Y:S01]  /*3bf10*/  IMAD.IADD R6, R5, 0x1, -R6 ;  /* 0x0000000105067824 */ /* 0x000fe200078e0a06 */
[----:B------:R-:W-:Y:S01]  /*3bf20*/  LOP3.LUT R4, R4, 0x1ffffffe, RZ, 0xc0, !PT ;  /* 0x1ffffffe04047812 */ /* 0x000fe200078ec0ff */
[----:B------:R-:W-:-:S04]  /*3bf30*/  IMAD.U32 R11, R8, 0x10, R11 ;  /* 0x00000010080b7824 */ /* 0x000fc800078e000b */
[----:B------:R-:W-:Y:S02]  /*3bf40*/  IMAD.IADD R4, R15, 0x1, -R4 ;  /* 0x000000010f047824 */ /* 0x000fe400078e0a04 */
[----:B------:R-:W-:-:S04]  /*3bf50*/  IMAD R11, R6, 0x40, R11 ;  /* 0x00000040060b7824 */ /* 0x000fc800078e020b */
[----:B------:R-:W-:Y:S01]  /*3bf60*/  IMAD R11, R4, 0x8, R11 ;  /* 0x00000008040b7824 */ /* 0x000fe200078e020b */
[----:B------:R-:W-:Y:S01]  /*3bf70*/  LOP3.LUT R4, R9, 0x7ffffffc, RZ, 0xc0, !PT ;  /* 0x7ffffffc09047812 */ /* 0x000fe200078ec0ff */
[----:B------:R-:W-:Y:S01]  /*3bf80*/  IMAD R15, R0, -0x60, R13 ;  /* 0xffffffa0000f7824 */ /* 0x000fe200078e020d */
[----:B------:R-:W-:-:S03]  /*3bf90*/  ISETP.GE.AND P1, PT, R74, 0x1, PT ;  /* 0x000000014a00780c */ /* 0x000fc60003f26270 */
[----:B------:R-:W-:Y:S02]  /*3bfa0*/  IMAD.IADD R4, R7, 0x1, -R4 ;  /* 0x0000000107047824 */ /* 0x000fe400078e0a04 */
[----:B------:R-:W-:-:S04]  /*3bfb0*/  VIADD R5, R15, 0x1 ;  /* 0x000000010f057836 */ /* 0x000fc80000000000 */
[----:B------:R-:W-:Y:S01]  /*3bfc0*/  IMAD R5, R4, -0x2, R5 ;  /* 0xfffffffe04057824 */ /* 0x000fe200078e0205 */
[----:B------:R-:W-:-:S03]  /*3bfd0*/  LOP3.LUT R7, RZ, R20, RZ, 0x33, !PT ;  /* 0x00000014ff077212 */ /* 0x000fc600078e33ff */
[----:B------:R-:W-:Y:S02]  /*3bfe0*/  IMAD.IADD R6, R5, 0x1, -R16 ;  /* 0x0000000105067824 */ /* 0x000fe400078e0a10 */
[C---:B------:R-:W-:Y:S02]  /*3bff0*/  IMAD.SHL.U32 R5, R4.reuse, 0x2, RZ ;  /* 0x0000000204057824 */ /* 0x040fe400078e00ff */
[----:B------:R-:W-:Y:S02]  /*3c000*/  IMAD R15, R4, -0x2, R15 ;  /* 0xfffffffe040f7824 */ /* 0x000fe400078e020f */
[C---:B------:R-:W-:Y:S01]  /*3c010*/  IMAD.IADD R8, R6.reuse, 0x1, R21 ;  /* 0x0000000106087824 */ /* 0x040fe200078e0215 */
[----:B------:R-:W-:Y:S01]  /*3c020*/  BSSY B1, `(.L_x_13198) ;  /* 0x0000023000017945 */ /* 0x000fe20003800000 */
[----:B------:R-:W-:Y:S02]  /*3c030*/  IMAD.IADD R6, R6, 0x1, R7 ;  /* 0x0000000106067824 */ /* 0x000fe400078e0207 */
[----:B------:R-:W-:-:S02]  /*3c040*/  IMAD R10, R0, -0x60, -R5 ;  /* 0xffffffa0000a7824 */ /* 0x000fc400078e0a05 */
[----:B------:R-:W-:Y:S02]  /*3c050*/  IMAD R75, R0, -0x60, R75 ;  /* 0xffffffa0004b7824 */ /* 0x000fe400078e024b */
[----:B---3--:R-:W-:-:S05]  /*3c060*/  @P0 IMAD.HI.U32 R14, R11, R14, RZ ;  /* 0x0000000e0b0e0227 */ /* 0x008fca00078e00ff */
[----:B------:R-:W-:-:S05]  /*3c070*/  @P0 SHF.R.U32.HI R11, RZ, R17, R14 ;  /* 0x00000011ff0b0219 */ /* 0x000fca000001160e */
[----:B------:R-:W0:Y:S02]  /*3c080*/  SHFL.IDX PT, R17, R11, RZ, 0x1c1f ;  /* 0x001c1fff0b117589 */ /* 0x000e2400000e0000 */
[----:B0-----:R-:W-:Y:S01]  /*3c090*/  VIADDMNMX R7, R17, R8, R15, PT ;  /* 0x0000000811077246 */ /* 0x001fe2000380010f */
        /* <DEDUP_REMOVED lines=10> */
[----:B------:R-:W2:Y:S04]  /*3c140*/  LD.E R4, desc[UR6][R2.64+0x1c] ;  /* 0x00001c0602047980 */ /* 0x000ea8000c101900 */
[----:B------:R-:W3:Y:S01]  /*3c150*/  LD.E R9, desc[UR6][R2.64+0x20] ;  /* 0x0000200602097980 */ /* 0x000ee2000c101900 */
[----:B--2---:R-:W-:-:S05]  /*3c160*/  IMAD.HI.U32 R4, R5, R4, RZ ;  /* 0x0000000405047227 */ /* 0x004fca00078e00ff */
[----:B---3--:R-:W-:-:S07]  /*3c170*/  SHF.R.U32.HI R5, RZ, R9, R4 ;  /* 0x00000009ff057219 */ /* 0x008fce0000011604 */
.L_x_13203:
[----:B------:R-:W-:Y:S05]  /*3c180*/  BSYNC B3 ;  /* 0x0000000000037941 */ /* 0x000fea0003800000 */
.L_x_13202:
[----:B------:R-:W-:Y:S01]  /*3c190*/  LOP3.LUT R5, RZ, R5, RZ, 0x33, !PT ;  /* 0x00000005ff057212 */ /* 0x000fe200078e33ff */
[----:B------:R-:W-:Y:S06]  /*3c1a0*/  BRA `(.L_x_13204) ;  /* 0x0000000000187947 */ /* 0x000fec0003800000 */
.L_x_13201:
[----:B------:R-:W-:-:S13]  /*3c1b0*/  ISETP.NE.AND P0, PT, R74, 0x1, PT ;  /* 0x000000014a00780c */ /* 0x000fda0003f05270 */
[----:B------:R-:W-:Y:S05]  /*3c1c0*/  @!P0 BRA `(.L_x_13204) ;  /* 0x0000000000108947 */ /* 0x000fea0003800000 */
[----:B------:R-:W2:Y:S04]  /*3c1d0*/  LD.E R4, desc[UR6][R2.64+0x1c] ;  /* 0x00001c0602047980 */ /* 0x000ea8000c101900 */
[----:B------:R-:W3:Y:S01]  /*3c1e0*/  LD.E R12, desc[UR6][R2.64+0x20] ;  /* 0x00002006020c7980 */ /* 0x000ee2000c101900 */
[----:B--2---:R-:W-:-:S05]  /*3c1f0*/  IMAD.HI.U32 R5, R5, R4, RZ ;  /* 0x0000000405057227 */ /* 0x004fca00078e00ff */
[----:B---3--:R-:W-:-:S07]  /*3c200*/  SHF.R.U32.HI R5, RZ, R12, R5 ;  /* 0x0000000cff057219 */ /* 0x008fce0000011605 */
.L_x_13204:
[----:B------:R-:W-:Y:S05]  /*3c210*/  BSYNC B2 ;  /* 0x0000000000027941 */ /* 0x000fea0003800000 */
.L_x_13200:
[----:B------:R-:W-:-:S05]  /*3c220*/  IMAD R5, R74, R5, R10 ;  /* 0x000000054a057224 */ /* 0x000fca00078e020a */
[----:B------:R-:W-:Y:S02]  /*3c230*/  VIMNMX R0, R0, R5, !PT ;  /* 0x0000000500007248 */ /* 0x000fe40007fe0100 */
[----:B------:R-:W-:-:S07]  /*3c240*/  VIADDMNMX R7, R5, R74, R7, PT ;  /* 0x0000004a05077246 */ /* 0x000fce0003800107 */
.L_x_13199:
[----:B------:R-:W-:Y:S05]  /*3c250*/  BSYNC B1 ;  /* 0x0000000000017941 */ /* 0x000fea0003800000 */
.L_x_13198:
        /* <DEDUP_REMOVED lines=132> */
.L_x_13210:
[----:B------:R-:W-:Y:S05]  /*3caa0*/  BSYNC B3 ;  /* 0x0000000000037941 */ /* 0x000fea0003800000 */
.L_x_13209:
[----:B------:R-:W-:Y:S01]  /*3cab0*/  LOP3.LUT R13, RZ, R13, RZ, 0x33, !PT ;  /* 0x0000000dff0d7212 */ /* 0x000fe200078e33ff */
[----:B------:R-:W-:Y:S06]  /*3cac0*/  BRA `(.L_x_13211) ;  /* 0x0000000000187947 */ /* 0x000fec0003800000 */
.L_x_13208:
[----:B------:R-:W-:-:S13]  /*3cad0*/  ISETP.NE.AND P6, PT, R74, 0x1, PT ;  /* 0x000000014a00780c */ /* 0x000fda0003fc5270 */
[----:B------:R-:W-:Y:S05]  /*3cae0*/  @!P6 BRA `(.L_x_13211) ;  /* 0x000000000010e947 */ /* 0x000fea0003800000 */
[----:B------:R-:W2:Y:S04]  /*3caf0*/  LD.E R4, desc[UR6][R2.64+0x1c] ;  /* 0x00001c0602047980 */ /* 0x000ea8000c101900 */
[----:B------:R-:W3:Y:S01]  /*3cb00*/  LD.E R6, desc[UR6][R2.64+0x20] ;  /* 0x0000200602067980 */ /* 0x000ee2000c101900 */
[----:B--2---:R-:W-:-:S05]  /*3cb10*/  IMAD.HI.U32 R13, R13, R4, RZ ;  /* 0x000000040d0d7227 */ /* 0x004fca00078e00ff */
[----:B---3--:R-:W-:-:S07]  /*3cb20*/  SHF.R.U32.HI R13, RZ, R6, R13 ;  /* 0x00000006ff0d7219 */ /* 0x008fce000001160d */
.L_x_13211:
[----:B------:R-:W-:Y:S05]  /*3cb30*/  BSYNC B2 ;  /* 0x0000000000027941 */ /* 0x000fea0003800000 */
.L_x_13207:
[----:B------:R-:W-:-:S05]  /*3cb40*/  IMAD R13, R74, R13, R10 ;  /* 0x0000000d4a0d7224 */ /* 0x000fca00078e020a */
[----:B------:R-:W-:Y:S02]  /*3cb50*/  VIADDMNMX R7, R13, R74, R7, PT ;  /* 0x0000004a0d077246 */ /* 0x000fe40003800107 */
[----:B------:R-:W-:-:S07]  /*3cb60*/  VIMNMX R0, R0, R13, !PT ;  /* 0x0000000d00007248 */ /* 0x000fce0007fe0100 */
.L_x_13206:
[----:B------:R-:W-:Y:S05]  /*3cb70*/  BSYNC B1 ;  /* 0x0000000000017941 */ /* 0x000fea0003800000 */
.L_x_13205:
[C---:B------:R-:W-:Y:S01]  /*3cb80*/  ISETP.GT.AND P0, PT, R0.reuse, 0x1, !P0 ;  /* 0x000000010000780c */ /* 0x040fe20004704270 */
[----:B------:R-:W2:Y:S01]  /*3cb90*/  LDL.64 R2, [UR4+0x70] ;  /* 0x00007004ff027983 */ /* 0x000ea20008100a00 */
        /* <DEDUP_REMOVED lines=70> */
[C---:B------:R-:W-:Y:S02]  /*3d000*/  ISETP.GT.AND P0, PT, R0.reuse, RZ, !P6 ;  /* 0x000000ff0000720c */ /* 0x040fe40007704270 */
[C---:B------:R-:W-:Y:S02]  /*3d010*/  ISETP.GT.AND P2, PT, R0.reuse, 0x49, !P2 ;  /* 0x000000490000780c */ /* 0x040fe40005744270 */
[----:B------:R-:W-:Y:S02]  /*3d020*/  ISETP.LT.OR P0, PT, R7, 0x1, P0 ;  /* 0x000000010700780c */ /* 0x000fe40000701670 */
[----:B------:R-:W-:Y:S02]  /*3d030*/  ISETP.GT.AND P3, PT, R0, 0x50, !P3 ;  /* 0x000000500000780c */ /* 0x000fe40005f64270 */
[----:B------:R-:W-:-:S02]  /*3d040*/  FSEL R8, R26, -INF , !P0 ;  /* 0xff8000001a087808 */ /* 0x000fc40004000000 */
        /* <DEDUP_REMOVED lines=18> */
[----:B------:R-:W-:Y:S02]  /*3d170*/  ISETP.LT.OR P2, PT, R7, 0x4a, P2 ;  /* 0x0000004a0700780c */ /* 0x000fe40001741670 */
[----:B------:R-:W-:Y:S02]  /*3d180*/  FMNMX.FTZ R11, R59, R4, !PT ;  /* 0x000000043b0b7209 */ /* 0x000fe40007810000 */
        /* <DEDUP_REMOVED lines=16> */
[----:B------:R-:W-:-:S05]  /*3d290*/  FMNMX.FTZ R11, R71, R0, !PT ;  /* 0x00000000470b7209 */ /* 0x000fca0007810000 */
[----:B--2---:R0:W-:Y:S04]  /*3d2a0*/  ST.E desc[UR6][R2.64+0x4], R11 ;  /* 0x0000040b02007985 */ /* 0x0041e8000c101906 */
[----:B------:R-:W2:Y:S01]  /*3d2b0*/  LD.E R4, desc[UR6][R2.64+0x4] ;  /* 0x0000040602047980 */ /* 0x000ea2000c101900 */
        /* <DEDUP_REMOVED lines=22> */
[----:B0-----:R-:W-:-:S05]  /*3d420*/  FMNMX.FTZ R11, R69, R0, !PT ;  /* 0x00000000450b7209 */ /* 0x001fca0007810000 */
[----:B------:R-:W0:Y:S02]  /*3d430*/  SHFL.BFLY PT, R0, R11, 0x2, 0x1f ;  /* 0x0c401f000b007f89 */ /* 0x000e2400000e0000 */
[----:B0-----:R-:W-:Y:S02]  /*3d440*/  FMNMX.FTZ R0, R11, R0, !PT ;  /* 0x000000000b007209 */ /* 0x001fe40007810000 */
[----:B------:R-:W-:Y:S04]  /*3d450*/  ST.E desc[UR6][R2.64], R11 ;  /* 0x0000000b02007985 */ /* 0x000fe8000c101906 */
[----:B--2---:R-:W0:Y:S02]  /*3d460*/  SHFL.BFLY PT, R7, R4, 0x2, 0x1f ;  /* 0x0c401f0004077f89 */ /* 0x004e2400000e0000 */
[----:B0-----:R-:W-:-:S02]  /*3d470*/  FMNMX.FTZ R10, R4, R7, !PT ;  /* 0x00000007040a7209 */ /* 0x001fc40007810000 */
[----:B------:R-:W0:Y:S04]  /*3d480*/  SHFL.BFLY PT, R7, R0, 0x1, 0x1f ;  /* 0x0c201f0000077f89 */ /* 0x000e2800000e0000 */
[----:B------:R-:W1:Y:S01]  /*3d490*/  SHFL.BFLY PT, R15, R10, 0x1, 0x1f ;  /* 0x0c201f000a0f7f89 */ /* 0x000e6200000e0000 */
[----:B0-----:R-:W-:Y:S02]  /*3d4a0*/  FMNMX.FTZ R13, R0, R7, !PT ;  /* 0x00000007000d7209 */ /* 0x001fe40007810000 */
[----:B-1----:R-:W-:-:S03]  /*3d4b0*/  FMNMX.FTZ R15, R10, R15, !PT ;  /* 0x0000000f0a0f7209 */ /* 0x002fc60007810000 */
[----:B------:R-:W-:Y:S04]  /*3d4c0*/  ST.E desc[UR6][R2.64], R13 ;  /* 0x0000000d02007985 */ /* 0x000fe8000c101906 */
[----:B------:R0:W-:Y:S04]  /*3d4d0*/  ST.E desc[UR6][R2.64+0x4], R15 ;  /* 0x0000040f02007985 */ /* 0x0001e8000c101906 */
[----:B------:R-:W2:Y:S04]  /*3d4e0*/  LDL.64 R6, [UR4+0x70] ;  /* 0x00007004ff067983 */ /* 0x000ea80008100a00 */
[----:B--2---:R-:W2:Y:S04]  /*3d4f0*/  LD.E R4, desc[UR6][R6.64+0x20] ;  /* 0x0000200606047980 */ /* 0x004ea8000c101900 */
[----:B------:R-:W2:Y:S04]  /*3d500*/  LD.E R17, desc[UR6][R6.64] ;  /* 0x0000000606117980 */ /* 0x000ea8000c101900 */
[----:B------:R-:W3:Y:S01]  /*3d510*/  LD.E R21, desc[UR6][R6.64+0x4] ;  /* 0x0000040606157980 */ /* 0x000ee2000c101900 */
[C---:B--2---:R-:W-:Y:S01]  /*3d520*/  FMUL.FTZ R0, R17.reuse, R4 ;  /* 0x0000000411007220 */ /* 0x044fe20000410000 */
[----:B------:R-:W-:-:S04]  /*3d530*/  FSETP.NEU.FTZ.AND P0, PT, R17, -INF , PT ;  /* 0xff8000001100780b */ /* 0x000fc80003f1d000 */
[----:B------:R-:W-:Y:S01]  /*3d540*/  FSEL R17, R0, RZ, P0 ;  /* 0x000000ff00117208 */ /* 0x000fe20000000000 */
[----:B---3--:R-:W-:Y:S01]  /*3d550*/  FMUL.FTZ R0, R4, R21 ;  /* 0x0000001504007220 */ /* 0x008fe20000410000 */
[----:B------:R-:W-:-:S04]  /*3d560*/  FSETP.NEU.FTZ.AND P0, PT, R21, -INF , PT ;  /* 0xff8000001500780b */ /* 0x000fc80003f1d000 */
[----:B0-----:R-:W-:Y:S01]  /*3d570*/  FSEL R3, R0, RZ, P0 ;  /* 0x000000ff00037208 */ /* 0x001fe20000000000 */
[-CC-:B------:R-:W-:Y:S01]  /*3d580*/  FFMA.FTZ R168, R24, R4.reuse, -R17.reuse ;  /* 0x0000000418a87223 */ /* 0x180fe20000010811 */
[----:B------:R-:W-:-:S03]  /*3d590*/  FFMA.FTZ R28, R25, R4, -R17 ;  /* 0x00000004191c7223 */ /* 0x000fc60000010811 */
[-CC-:B------:R-:W-:Y:S01]  /*3d5a0*/  FFMA.FTZ R25, R8, R4.reuse, -R3.reuse ;  /* 0x0000000408197223 */ /* 0x180fe20000010803 */
[-C--:B------:R-:W-:Y:S01]  /*3d5b0*/  FFMA.FTZ R169, R27, R4.reuse, -R3 ;  /* 0x000000041ba97223 */ /* 0x080fe20000010803 */
[-C--:B------:R-:W-:Y:S01]  /*3d5c0*/  FFMA.FTZ R26, R9, R4.reuse, -R17 ;  /* 0x00000004091a7223 */ /* 0x080fe20000010811 */
[-C--:B------:R-:W-:Y:S01]  /*3d5d0*/  FFMA.FTZ R24, R30, R4.reuse, -R3 ;  /* 0x000000041e187223 */ /* 0x080fe20000010803 */
[----:B------:R-:W-:Y:S01]  /*3d5e0*/  MUFU.EX2 R168, R168 ;  /* 0x000000a800a87308 */ /* 0x000fe20000000800 */
[-C--:B------:R-:W-:Y:S01]  /*3d5f0*/  FFMA.FTZ R170, R29, R4.reuse, -R17 ;  /* 0x000000041daa7223 */ /* 0x080fe20000010811 */
[----:B------:R-:W-:-:S06]  /*3d600*/  FFMA.FTZ R171, R31, R4, -R3 ;  /* 0x000000041fab7223 */ /* 0x000fcc0000010803 */
[----:B------:R-:W0:Y:S01]  /*3d610*/  MUFU.EX2 R28, R28 ;  /* 0x0000001c001c7308 */ /* 0x000e220000000800 */
[-C--:B------:R-:W-:Y:S01]  /*3d620*/  FFMA.FTZ R12, R5, R4.reuse, -R17 ;  /* 0x00000004050c7223 */ /* 0x080fe20000010811 */
[----:B------:R-:W-:-:S06]  /*3d630*/  FFMA.FTZ R16, R34, R4, -R3 ;  /* 0x0000000422107223 */ /* 0x000fcc0000010803 */
[----:B------:R-:W-:Y:S08]  /*3d640*/  MUFU.EX2 R25, R25 ;  /* 0x0000001900197308 */ /* 0x000ff00000000800 */
[----:B------:R-:W1:Y:S01]  /*3d650*/  MUFU.EX2 R169, R169 ;  /* 0x000000a900a97308 */ /* 0x000e620000000800 */
[----:B------:R-:W-:-:S07]  /*3d660*/  FFMA.FTZ R11, R33, R4, -R17 ;  /* 0x00000004210b7223 */ /* 0x000fce0000010811 */
[----:B------:R-:W2:Y:S01]  /*3d670*/  MUFU.EX2 R26, R26 ;  /* 0x0000001a001a7308 */ /* 0x000ea20000000800 */
[----:B------:R-:W-:-:S07]  /*3d680*/  FFMA.FTZ R15, R35, R4, -R3 ;  /* 0x00000004230f7223 */ /* 0x000fce0000010803 */
[----:B------:R-:W3:Y:S01]  /*3d690*/  MUFU.EX2 R24, R24 ;  /* 0x0000001800187308 */ /* 0x000ee20000000800 */
[----:B------:R-:W-:-:S07]  /*3d6a0*/  FFMA.FTZ R14, R36, R4, -R17 ;  /* 0x00000004240e7223 */ /* 0x000fce0000010811 */
[----:B------:R-:W4:Y:S01]  /*3d6b0*/  MUFU.EX2 R170, R170 ;  /* 0x000000aa00aa7308 */ /* 0x000f220000000800 */
[----:B------:R-:W-:-:S07]  /*3d6c0*/  FFMA.FTZ R20, R38, R4, -R3 ;  /* 0x0000000426147223 */ /* 0x000fce0000010803 */
[----:B------:R-:W5:Y:S01]  /*3d6d0*/  MUFU.EX2 R171, R171 ;  /* 0x000000ab00ab7308 */ /* 0x000f620000000800 */
[----:B0-----:R-:W-:Y:S01]  /*3d6e0*/  FADD.FTZ R5, R168, R28 ;  /* 0x0000001ca8057221 */ /* 0x001fe20000010000 */
[----:B------:R-:W-:-:S06]  /*3d6f0*/  FFMA.FTZ R13, R37, R4, -R17 ;  /* 0x00000004250d7223 */ /* 0x000fcc0000010811 */
[----:B------:R-:W0:Y:S01]  /*3d700*/  MUFU.EX2 R12, R12 ;  /* 0x0000000c000c7308 */ /* 0x000e220000000800 */
[-CC-:B------:R-:W-:Y:S01]  /*3d710*/  FFMA.FTZ R184, R40, R4.reuse, -R17.reuse ;  /* 0x0000000428b87223 */ /* 0x180fe20000010811 */
[-CC-:B------:R-:W-:Y:S01]  /*3d720*/  FFMA.FTZ R183, R41, R4.reuse, -R17.reuse ;  /* 0x0000000429b77223 */ /* 0x180fe20000010811 */
[----:B------:R-:W-:-:S05]  /*3d730*/  FFMA.FTZ R186, R44, R4, -R17 ;  /* 0x000000042cba7223 */ /* 0x000fca0000010811 */
[----:B------:R-:W0:Y:S01]  /*3d740*/  MUFU.EX2 R16, R16 ;  /* 0x0000001000107308 */ /* 0x000e220000000800 */
[-CC-:B------:R-:W-:Y:S01]  /*3d750*/  FFMA.FTZ R185, R45, R4.reuse, -R17.reuse ;  /* 0x000000042db97223 */ /* 0x180fe20000010811 */
[-CC-:B------:R-:W-:Y:S01]  /*3d760*/  FFMA.FTZ R193, R48, R4.reuse, -R17.reuse ;  /* 0x0000000430c17223 */ /* 0x180fe20000010811 */
[-CC-:B------:R-:W-:Y:S01]  /*3d770*/  FFMA.FTZ R190, R49, R4.reuse, -R17.reuse ;  /* 0x0000000431be7223 */ /* 0x180fe20000010811 */
[-CC-:B------:R-:W-:Y:S01]  /*3d780*/  FFMA.FTZ R195, R52, R4.reuse, -R17.reuse ;  /* 0x0000000434c37223 */ /* 0x180fe20000010811 */
[-CC-:B------:R-:W-:Y:S01]  /*3d790*/  FFMA.FTZ R194, R53, R4.reuse, -R17.reuse ;  /* 0x0000000435c27223 */ /* 0x180fe20000010811 */
[-CC-:B------:R-:W-:Y:S02]  /*3d7a0*/  FFMA.FTZ R201, R56, R4.reuse, -R17.reuse ;  /* 0x0000000438c97223 */ /* 0x180fe40000010811 */
[----:B------:R-:W0:Y:S01]  /*3d7b0*/  MUFU.EX2 R11, R11 ;  /* 0x0000000b000b7308 */ /* 0x000e220000000800 */
[-CC-:B------:R-:W-:Y:S01]  /*3d7c0*/  FFMA.FTZ R200, R57, R4.reuse, -R17.reuse ;  /* 0x0000000439c87223 */ /* 0x180fe20000010811 */
        /* <DEDUP_REMOVED lines=8> */
[-C--:B------:R-:W-:Y:S01]  /*3d850*/  FFMA.FTZ R17, R39, R4.reuse, -R3 ;  /* 0x0000000427117223 */ /* 0x080fe20000010803 */
[----:B--2---:R-:W-:Y:S01]  /*3d860*/  FADD.FTZ R5, R26, R5 ;  /* 0x000000051a057221 */ /* 0x004fe20000010000 */
[----:B------:R-:W-:Y:S01]  /*3d870*/  FFMA.FTZ R0, R42, R4, -R3 ;  /* 0x000000042a007223 */ /* 0x000fe20000010803 */
[----:B---3--:R-:W-:-:S03]  /*3d880*/  FADD.FTZ R2, R24, R9 ;  /* 0x0000000918027221 */ /* 0x008fc60000010000 */
[----:B------:R-:W1:Y:S01]  /*3d890*/  MUFU.EX2 R14, R14 ;  /* 0x0000000e000e7308 */ /* 0x000e620000000800 */
[----:B----4-:R-:W-:Y:S01]  /*3d8a0*/  FADD.FTZ R5, R170, R5 ;  /* 0x00000005aa057221 */ /* 0x010fe20000010000 */
[----:B-----5:R-:W-:-:S06]  /*3d8b0*/  FADD.FTZ R9, R171, R2 ;  /* 0x00000002ab097221 */ /* 0x020fcc0000010000 */
[----:B------:R-:W2:Y:S01]  /*3d8c0*/  MUFU.EX2 R20, R20 ;  /* 0x0000001400147308 */ /* 0x000ea20000000800 */
[----:B------:R-:W-:Y:S01]  /*3d8d0*/  FFMA.FTZ R187, R43, R4, -R3 ;  /* 0x000000042bbb7223 */ /* 0x000fe20000010803 */
[----:B0-----:R-:W-:-:S06]  /*3d8e0*/  FADD.FTZ R2, R12, R5 ;  /* 0x000000050c027221 */ /* 0x001fcc0000010000 */
[----:B------:R-:W0:Y:S01]  /*3d8f0*/  MUFU.EX2 R13, R13 ;  /* 0x0000000d000d7308 */ /* 0x000e220000000800 */
[----:B------:R-:W-:Y:S01]  /*3d900*/  FADD.FTZ R8, R16, R9 ;  /* 0x0000000910087221 */ /* 0x000fe20000010000 */
[----:B------:R-:W-:-:S06]  /*3d910*/  FFMA.FTZ R189, R46, R4, -R3 ;  /* 0x000000042ebd7223 */ /* 0x000fcc0000010803 */
[----:B------:R-:W3:Y:S01]  /*3d920*/  MUFU.EX2 R17, R17 ;  /* 0x0000001100117308 */ /* 0x000ee20000000800 */
[----:B------:R-:W-:Y:S01]  /*3d930*/  FADD.FTZ R5, R11, R2 ;  /* 0x000000020b057221 */ /* 0x000fe20000010000 */
[----:B------:R-:W-:-:S06]  /*3d940*/  FADD.FTZ R9, R15, R8 ;  /* 0x000000080f097221 */ /* 0x000fcc0000010000 */
[----:B------:R-:W4:Y:S01]  /*3d950*/  MUFU.EX2 R184, R184 ;  /* 0x000000b800b87308 */ /* 0x000f220000000800 */
[----:B------:R-:W-:-:S07]  /*3d960*/  FFMA.FTZ R188, R47, R4, -R3 ;  /* 0x000000042fbc7223 */ /* 0x000fce0000010803 */
[----:B------:R-:W5:Y:S01]  /*3d970*/  MUFU.EX2 R0, R0 ;  /* 0x0000000000007308 */ /* 0x000f620000000800 */
[----:B-1----:R-:W-:Y:S01]  /*3d980*/  FADD.FTZ R2, R14, R5 ;  /* 0x000000050e027221 */ /* 0x002fe20000010000 */
[----:B--2---:R-:W-:-:S06]  /*3d990*/  FADD.FTZ R10, R20, R9 ;  /* 0x00000009140a7221 */ /* 0x004fcc0000010000 */
[----:B------:R-:W1:Y:S01]  /*3d9a0*/  MUFU.EX2 R183, R183 ;  /* 0x000000b700b77308 */ /* 0x000e620000000800 */
[----:B------:R-:W-:-:S07]  /*3d9b0*/  FFMA.FTZ R197, R50, R4, -R3 ;  /* 0x0000000432c57223 */ /* 0x000fce0000010803 */
[----:B------:R-:W2:Y:S01]  /*3d9c0*/  MUFU.EX2 R187, R187 ;  /* 0x000000bb00bb7308 */ /* 0x000ea20000000800 */
[----:B0-----:R-:W-:Y:S01]  /*3d9d0*/  FADD.FTZ R5, R13, R2 ;  /* 0x000000020d057221 */ /* 0x001fe20000010000 */
[----:B---3--:R-:W-:-:S06]  /*3d9e0*/  FADD.FTZ R9, R17, R10 ;  /* 0x0000000a11097221 */ /* 0x008fcc0000010000 */
[----:B------:R-:W0:Y:S01]  /*3d9f0*/  MUFU.EX2 R186, R186 ;  /* 0x000000ba00ba7308 */ /* 0x000e220000000800 */
[----:B------:R-:W-:-:S07]  /*3da00*/  FFMA.FTZ R196, R51, R4, -R3 ;  /* 0x0000000433c47223 */ /* 0x000fce0000010803 */
[----:B------:R-:W3:Y:S01]  /*3da10*/  MUFU.EX2 R189, R189 ;  /* 0x000000bd00bd7308 */ /* 0x000ee20000000800 */
[----:B----4-:R-:W-:Y:S01]  /*3da20*/  FADD.FTZ R2, R184, R5 ;  /* 0x00000005b8027221 */ /* 0x010fe20000010000 */
[----:B-----5:R-:W-:-:S06]  /*3da30*/  FADD.FTZ R30, R0, R9 ;  /* 0x00000009001e7221 */ /* 0x020fcc0000010000 */
        /* <DEDUP_REMOVED lines=50> */
[----:B------:R-:W1:Y:S08]  /*3dd60*/  MUFU.EX2 R205, R205 ;  /* 0x000000cd00cd7308 */ /* 0x000e700000000800 */
[----:B------:R-:W2:Y:S01]  /*3dd70*/  MUFU.EX2 R21, R21 ;  /* 0x0000001500157308 */ /* 0x000ea20000000800 */
[----:B0-----:R-:W-:Y:S01]  /*3dd80*/  FADD.FTZ R3, R202, R3 ;  /* 0x00000003ca037221 */ /* 0x001fe20000010000 */
[----:B---3--:R-:W-:-:S06]  /*3dd90*/  FADD.FTZ R5, R9, R2 ;  /* 0x0000000209057221 */ /* 0x008fcc0000010000 */
[----:B------:R-:W0:Y:S08]  /*3dda0*/  MUFU.EX2 R208, R208 ;  /* 0x000000d000d07308 */ /* 0x000e300000000800 */
[----:B------:R-:W3:Y:S01]  /*3ddb0*/  MUFU.EX2 R182, R182 ;  /* 0x000000b600b67308 */ /* 0x000ee20000000800 */
[----:B----4-:R-:W-:Y:S01]  /*3ddc0*/  FADD.FTZ R2, R206, R3 ;  /* 0x00000003ce027221 */ /* 0x010fe20000010000 */
[----:B-----5:R-:W-:-:S06]  /*3ddd0*/  FADD.FTZ R4, R180, R5 ;  /* 0x00000005b4047221 */ /* 0x020fcc0000010000 */
[----:B------:R-:W4:Y:S08]  /*3dde0*/  MUFU.EX2 R207, R207 ;  /* 0x000000cf00cf7308 */ /* 0x000f300000000800 */
[----:B------:R-:W5:Y:S01]  /*3ddf0*/  MUFU.EX2 R181, R181 ;  /* 0x000000b500b57308 */ /* 0x000f620000000800 */
[----:B-1----:R-:W-:Y:S01]  /*3de00*/  FADD.FTZ R3, R205, R2 ;  /* 0x00000002cd037221 */ /* 0x002fe20000010000 */
[----:B--2---:R-:W-:-:S03]  /*3de10*/  FADD.FTZ R5, R21, R4 ;  /* 0x0000000415057221 */ /* 0x004fc60000010000 */
[----:B0-----:R-:W-:Y:S01]  /*3de20*/  FADD.FTZ R2, R208, R3 ;  /* 0x00000003d0027221 */ /* 0x001fe20000010000 */
[----:B---3--:R-:W-:-:S03]  /*3de30*/  FADD.FTZ R4, R182, R5 ;  /* 0x00000005b6047221 */ /* 0x008fc60000010000 */
[----:B----4-:R-:W-:Y:S01]  /*3de40*/  FADD.FTZ R31, R207, R2 ;  /* 0x00000002cf1f7221 */ /* 0x010fe20000010000 */
[----:B-----5:R-:W-:-:S04]  /*3de50*/  FADD.FTZ R33, R181, R4 ;  /* 0x00000004b5217221 */ /* 0x020fc80000010000 */
[----:B------:R-:W-:Y:S04]  /*3de60*/  ST.E desc[UR6][R6.64+0x10], R31 ;  /* 0x0000101f06007985 */ /* 0x000fe8000c101906 */
[----:B------:R0:W-:Y:S04]  /*3de70*/  ST.E desc[UR6][R6.64+0x14], R33 ;  /* 0x0000142106007985 */ /* 0x0001e8000c101906 */
[----:B------:R-:W2:Y:S04]  /*3de80*/  LDL.64 R36, [UR4] ;  /* 0x00000004ff247983 */ /* 0x000ea80008100a00 */
[----:B------:R-:W3:Y:S01]  /*3de90*/  LDL.64 R38, [UR4+0x98] ;  /* 0x00009804ff267983 */ /* 0x000ee20008100a00 */
[----:B------:R-:W-:-:S03]  /*3dea0*/  LEA.HI R34, R235, 0x8, RZ, 0x19 ;  /* 0x00000008eb227811 */ /* 0x000fc600078fc8ff */
[----:B------:R-:W4:Y:S02]  /*3deb0*/  LDL.64 R2, [UR4+0x80] ;  /* 0x00008004ff027983 */ /* 0x000f240008100a00 */
[----:B------:R1:W-:Y:S06]  /*3dec0*/  BAR.SYNC.DEFER_BLOCKING R34, 0x100 ;  /* 0x000400220000751d */ /* 0x0003ec0000010000 */
[----:B0-----:R-:W5:Y:S04]  /*3ded0*/  LDL.64 R6, [UR4+0x88] ;  /* 0x00008804ff067983 */ /* 0x001f680008100a00 */
[----:B--2---:R-:W2:Y:S04]  /*3dee0*/  LD.E R37, desc[UR6][R36.64] ;  /* 0x0000000624257980 */ /* 0x004ea8000c101900 */
[----:B---3--:R-:W2:Y:S04]  /*3def0*/  LD.E.64 R4, desc[UR6][R38.64] ;  /* 0x0000000626047980 */ /* 0x008ea8000c101b00 */
[----:B----4-:R-:W3:Y:S04]  /*3df00*/  LD.E R27, desc[UR6][R2.64] ;  /* 0x00000006021b7980 */ /* 0x010ee8000c101900 */
[----:B------:R-:W4:Y:S04]  /*3df10*/  LD.E R29, desc[UR6][R2.64+0x4] ;  /* 0x00000406021d7980 */ /* 0x000f28000c101900 */
        /* <DEDUP_REMOVED lines=72> */
[----:B--2---:R-:W-:-:S03]  /*3e3a0*/  IMAD R4, R37, 0xc00, R4 ;  /* 0x00000c0025047824 */ /* 0x004fc600078e0204 */
        /* <DEDUP_REMOVED lines=58> */
[----:B------:R-:W-:Y:S02]  /*3e750*/  F2FP.BF16.F32.PACK_AB R169, R169, R25 ;  /* 0x00000019a9a9723e */ /* 0x000fe400000010ff */
[----:B------:R-:W-:Y:S01]  /*3e760*/  F2FP.BF16.F32.PACK_AB R171, R171, R24 ;  /* 0x00000018abab723e */ /* 0x000fe200000010ff */
        /* <DEDUP_REMOVED lines=128> */
[----:B------:R-:W-:Y:S01]  /*3ef70*/  ST.E desc[UR6][R6.64], RZ ;  /* 0x000000ff06007985 */ /* 0x000fe2000c101906 */
[----:B0-----:R-:W-:-:S06]  /*3ef80*/  WARPGROUP.ARRIVE ;  /* 0x00000000000079c5 */ /* 0x001fcc0000000000 */
[----:B------:R-:W-:Y:S03]  /*3ef90*/  HGMMA.64x256x16.F32.BF16 R24, R168, gdesc[UR8].tnspB, RZ, !UPT, gsb0 ;  /* 0x43e00008a8187df0 */ /* 0x000fe6000c0018ff */
[----:B------:R-:W-:Y:S02]  /*3efa0*/  WARPGROUP.DEPBAR.LE gsb0, 0x0 ;  /* 0x00008000000079c5 */ /* 0x000fe40000010000 */
        /* <DEDUP_REMOVED lines=128> */
[----:B------:R-:W-:Y:S04]  /*3f7b0*/  ST.E desc[UR6][R6.64], R209 ;  /* 0x000000d106007985 */ /* 0x000fe8000c101906 */
[----:B0-----:R-:W5:Y:S04]  /*3f7c0*/  LD.E R24, desc[UR6][R2.64] ;  /* 0x0000000602187980 */ /* 0x001f68000c101900 */
[----:B-1----:R-:W5:Y:S04]  /*3f7d0*/  LD.E R25, desc[UR6][R2.64+0x4] ;  /* 0x0000040602197980 */ /* 0x002f68000c101900 */
[----:B--2---:R-:W2:Y:S04]  /*3f7e0*/  LD.E R26, desc[UR6][R2.64+0x8] ;  /* 0x00000806021a7980 */ /* 0x004ea8000c101900 */
[----:B---3--:R-:W2:Y:S04]  /*3f7f0*/  LD.E R27, desc[UR6][R2.64+0xc] ;  /* 0x00000c06021b7980 */ /* 0x008ea8000c101900 */
[----:B----4-:R-:W2:Y:S04]  /*3f800*/  LD.E R28, desc[UR6][R2.64+0x10] ;  /* 0x00001006021c7980 */ /* 0x010ea8000c101900 */
        /* <DEDUP_REMOVED lines=130> */
[----:B------:R-:W-:-:S04]  /*40030*/  F2FP.BF16.F32.PACK_AB R171, R17, R20 ;  /* 0x0000001411ab723e */ /* 0x000fc800000010ff */
[----:B--2---:R-:W-:-:S06]  /*40040*/  WARPGROUP.ARRIVE ;  /* 0x00000000000079c5 */ /* 0x004fcc0000000000 */
[----:B------:R-:W-:Y:S03]  /*40050*/  HGMMA.64x256x16.F32.BF16 R24, R168, gdesc[UR8].tnspB, R24, gsb0 ;  /* 0x43e00008a8187df0 */ /* 0x000fe60008001818 */
        /* <DEDUP_REMOVED lines=1457> */
[----:B------:R-:W-:-:S13]  /*45b70*/  LOP3.LUT P6, RZ, R235, 0x7f, RZ, 0xc0, !PT ;  /* 0x0000007febff7812 */ /* 0x000fda00078cc0ff */
[----:B0-----:R-:W-:Y:S05]  /*45b80*/  @P6 BRA `(.L_x_13212) ;  /* 0x0000000000206947 */ /* 0x001fea0003800000 */
[----:B------:R-:W2:Y:S04]  /*45b90*/  LDL.64 R2, [UR4+0x40] ;  /* 0x00004004ff027983 */ /* 0x000ea80008100a00 */
[----:B------:R-:W3:Y:S04]  /*45ba0*/  LDL.64 R4, [UR4] ;  /* 0x00000004ff047983 */ /* 0x000ee80008100a00 */
[----:B--2---:R-:W2:Y:S04]  /*45bb0*/  LD.E.64 R2, desc[UR6][R2.64+0x30] ;  /* 0x0000300602027980 */ /* 0x004ea8000c101b00 */
[----:B---3--:R-:W3:Y:S01]  /*45bc0*/  LD.E R4, desc[UR6][R4.64] ;  /* 0x0000000604047980 */ /* 0x008ee2000c101900 */
[----:B--2---:R-:W-:-:S05]  /*45bd0*/  MOV R7, R2 ;  /* 0x0000000200077202 */ /* 0x004fca0000000f00 */
[----:B---3--:R-:W-:-:S05]  /*45be0*/  IMAD R0, R4, 0x8, R7 ;  /* 0x0000000804007824 */ /* 0x008fca00078e0207 */
[----:B------:R-:W-:-:S04]  /*45bf0*/  PRMT R0, RZ, 0x654, R0 ;  /* 0x00000654ff007816 */ /* 0x000fc80000000000 */
[----:B------:R0:W-:Y:S03]  /*45c00*/  SYNCS.ARRIVE.TRANS64.RED.A1T0 RZ, [R0+URZ], RZ ;  /* 0x000000ff00ff79a7 */ /* 0x0001e6000810043f */
.L_x_13212:
[----:B------:R-:W-:-:S04]  /*45c10*/  IMAD.MOV.U32 R237, RZ, RZ, 0x0 ;  /* 0x00000000ffed7424 */ /* 0x000fc800078e00ff */
[----:B0-----:R-:W-:Y:S05]  /*45c20*/  RET.REL.NODEC R236 `(_ZN7cutlass13device_kernelIN5flash11enable_sm90INS1_16FlashAttnFwdSm90INS1_25CollectiveMainloopFwdSm90ILi2EN4cute5tupleIJNS5_1CILi1EEES8_S8_EEENS6_IJNS7_ILi128EEENS7_ILi96EEENS7_ILi64EEEEEELi256ENS_10bfloat16_tEfNS_4arch4Sm90ELb0ELb1ELb0ELb1ELb0ELb1ELb1ELb1ELb0ELb1ELb0ELb0EEENS1_21CollectiveEpilogueFwdINS6_IJSA_NS7_ILi256EEESB_EEES9_SE_SG_Li256ELb1ELb1ELb0ELb0EEENS1_36VarlenDynamicPersistentTileSchedulerILi128ELi96ELi256ELi128ELb0ELb1ELb1ELb1ELb0ELb1EEEEEEEEEvNT_6ParamsE) ;  /* 0xfffffba0ecf47950 */ /* 0x001fea0003c3ffff */
.L_x_13188:
[----:B0-----:R0:W1:Y:S02]  /*45c30*/  SYNCS.PHASECHK.TRANS64.TRYWAIT P0, [R8+URZ], R9 ;  /* 0x00000009080075a7 */ /* 0x001064000800017f */
[----:B-1----:R-:W-:Y:S05]  /*45c40*/  @!P0 NANOSLEEP.SYNCS 0x989680 ;  /* 0x009896800000895d */ /* 0x002fea0003900000 */
[----:B------:R-:W1:Y:S02]  /*45c50*/  @!P0 SYNCS.PHASECHK.TRANS64 P0, [R8+URZ], R9 ;  /* 0x00000009080085a7 */ /* 0x000e64000800007f */
[----:B-1----:R-:W-:Y:S05]  /*45c60*/  @!P0 BRA `(.L_x_13188) ;  /* 0xfffffffc00f08947 */ /* 0x002fea000383ffff */
[----:B------:R-:W-:Y:S05]  /*45c70*/  BRA `(.L_x_13187) ;  /* 0xffffff4c00247947 */ /* 0x000fea000383ffff */
.L_x_13190:
[----:B0-----:R0:W1:Y:S02]  /*45c80*/  SYNCS.PHASECHK.TRANS64.TRYWAIT P0, [R4+URZ+0x32410], R9 ;  /* 0x03241009040075a7 */ /* 0x001064000800017f */
[----:B-1----:R-:W-:Y:S05]  /*45c90*/  @!P0 NANOSLEEP.SYNCS 0x989680 ;  /* 0x009896800000895d */ /* 0x002fea0003900000 */
[----:B------:R-:W1:Y:S02]  /*45ca0*/  @!P0 SYNCS.PHASECHK.TRANS64 P0, [R4+URZ+0x32410], R9 ;  /* 0x03241009040085a7 */ /* 0x000e64000800007f */
[----:B-1----:R-:W-:Y:S05]  /*45cb0*/  @!P0 BRA `(.L_x_13190) ;  /* 0xfffffffc00f08947 */ /* 0x002fea000383ffff */
[----:B------:R-:W-:Y:S05]  /*45cc0*/  BRA `(.L_x_13213) ;  /* 0xffffff5000187947 */ /* 0x000fea000383ffff */
.L_x_13197:
[----:B0-----:R0:W1:Y:S02]  /*45cd0*/  SYNCS.PHASECHK.TRANS64.TRYWAIT P0, [R8+URZ], R9 ;  /* 0x00000009080075a7 */ /* 0x001064000800017f */
[----:B-1----:R-:W-:Y:S05]  /*45ce0*/  @!P0 NANOSLEEP.SYNCS 0x989680 ;  /* 0x009896800000895d */ /* 0x002fea0003900000 */
[----:B------:R-:W1:Y:S02]  /*45cf0*/  @!P0 SYNCS.PHASECHK.TRANS64 P0, [R8+URZ], R9 ;  /* 0x00000009080085a7 */ /* 0x000e64000800007f */
[----:B-1----:R-:W-:Y:S05]  /*45d00*/  @!P0 BRA `(.L_x_13197) ;  /* 0xfffffffc00f08947 */ /* 0x002fea000383ffff */
[----:B------:R-:W-:Y:S05]  /*45d10*/  BRA `(.L_x_13196) ;  /* 0xffffff50008c7947 */ /* 0x000fea000383ffff */
.L_x_13214:
        /* <DEDUP_REMOVED lines=14> */
.L_x_15147:


//--------------------- .text._ZN7cutlass13device_kernelIN5flash11enable_sm90INS1_16FlashAttnFwdSm90INS1_25CollectiveMainloopFwdSm90ILi2EN4cute5tupleIJNS5_1CILi1EEES8_S8_EEENS6_IJNS7_ILi128EEENS7_ILi96EEENS7_ILi64EEEEEELi256ENS_10bfloat16_tEfNS_4arch4Sm90ELb1ELb0ELb0ELb0ELb0ELb0ELb0ELb1ELb0ELb1ELb0ELb0EEENS1_21CollectiveEpilogueFwdINS6_IJSA_NS7_ILi256EEESB_EEES9_SE_SG_Li256ELb0ELb1ELb0ELb0EEENS1_30DynamicPersistentTileSchedulerILi256ELi128ELb0ELb1ELb1EEEEEEEEEvNT_6ParamsE --------------------------
	.section	.text._ZN7cutlass13device_kernelIN5flash11enable_sm90INS1_16FlashAttnFwdSm90INS1_25CollectiveMainloopFwdSm90ILi2EN4cute5tupleIJNS5_1CILi1EEES8_S8_EEENS6_IJNS7_ILi128EEENS7_ILi96EEENS7_ILi64EEEEEELi256ENS_10bfloat16_tEfNS_4arch4Sm90ELb1ELb0ELb0ELb0ELb0ELb0ELb0ELb1ELb0ELb1ELb0ELb0EEENS1_21CollectiveEpilogueFwdINS6_IJSA_NS7_ILi256EEESB_EEES9_SE_SG_Li256ELb0ELb1ELb0ELb0EEENS1_30DynamicPersistentTileSchedulerILi256ELi128ELb0ELb1ELb1EEEEEEEEEvNT_6ParamsE,"ax",@progbits
	.align	128
.text._ZN7cutlass13device_kernelIN5flash11enable_sm90INS1_16FlashAttnFwdSm90INS1_25CollectiveMainloopFwdSm90ILi2EN4cute5tupleIJNS5_1CILi1EEES8_S8_EEENS6_IJNS7_ILi128EEENS7_ILi96EEENS7_ILi64EEEEEELi256ENS_10bfloat16_tEfNS_4arch4Sm90ELb1ELb0ELb0ELb0ELb0ELb0ELb0ELb1ELb0ELb1ELb0ELb0EEENS1_21CollectiveEpilogueFwdINS6_IJSA_NS7_ILi256EEESB_EEES9_SE_SG_Li256ELb0ELb1ELb0ELb0EEENS1_30DynamicPersistentTileSchedulerILi256ELi128ELb0ELb1ELb1EEEEEEEEEvNT_6ParamsE:
        .type           _ZN7cutlass13device_kernelIN5flash11enable_sm90INS1_16FlashAttnFwdSm90INS1_25CollectiveMainloopFwdSm90ILi2EN4cute5tupleIJNS5_1CILi1EEES8_S8_EEENS6_IJNS7_ILi128EEENS7_ILi96EEENS7_ILi64EEEEEELi256ENS_10bfloat16_tEfNS_4arch4Sm90ELb1ELb0ELb0ELb0ELb0ELb0ELb0ELb1ELb0ELb1ELb0ELb0EEENS1_21CollectiveEpilogueFwdINS6_IJSA_NS7_ILi256EEESB_EEES9_SE_SG_Li256ELb0ELb1ELb0ELb0EEENS1_30DynamicPersistentTileSchedulerILi256ELi128ELb0ELb1ELb1EEEEEEEEEvNT_6ParamsE,@function
        .size           _ZN7cutlass13device_kernelIN5flash11enable_sm90INS1_16FlashAttnFwdSm90INS1_25CollectiveMainloopFwdSm90ILi2EN4cute5tupleIJNS5_1CILi1EEES8_S8_EEENS6_IJNS7_ILi128EEENS7_ILi96EEENS7_ILi64EEEEEELi256ENS_10bfloat16_tEfNS_4arch4Sm90ELb1ELb0ELb0ELb0ELb0ELb0ELb0ELb1ELb0ELb1ELb0ELb0EEENS1_21CollectiveEpilogueFwdINS6_IJSA_NS7_ILi256EEESB_EEES9_SE_SG_Li256ELb0ELb1ELb0ELb0EEENS1_30DynamicPersistentTileSchedulerILi256ELi128ELb0ELb1ELb1EEEEEEEEEvNT_6ParamsE,(.L_x_15149 - _ZN7cutlass13device_kernelIN5flash11enable_sm90INS1_16FlashAttnFwdSm90INS1_25CollectiveMainloopFwdSm90ILi2EN4cute5tupleIJNS5_1CILi1EEES8_S8_EEENS6_IJNS7_ILi128EEENS7_ILi96EEENS7_ILi64EEEEEELi256ENS_10bfloat16_tEfNS_4arch4Sm90ELb1ELb0ELb0ELb0ELb0ELb0ELb0ELb1ELb0ELb1ELb0ELb0EEENS1_21CollectiveEpilogueFwdINS6_IJSA_NS7_ILi256EEESB_EEES9_SE_SG_Li256ELb0ELb1ELb0ELb0EEENS1_30DynamicPersistentTileSchedulerILi256ELi128ELb0ELb1ELb1EEEEEEEEEvNT_6ParamsE)
        .other          _ZN7cutlass13device_kernelIN5flash11enable_sm90INS1_16FlashAttnFwdSm90INS1_25CollectiveMainloopFwdSm90ILi2EN4cute5tupleIJNS5_1CILi1EEES8_S8_EEENS6_IJNS7_ILi128EEENS7_ILi96EEENS7_ILi64EEEEEELi256ENS_10bfloat16_tEfNS_4arch4Sm90ELb1ELb0ELb0ELb0ELb0ELb0ELb0ELb1ELb0ELb1ELb0ELb0EEENS1_21CollectiveEpilogueFwdINS6_IJSA_NS7_ILi256EEESB_EEES9_SE_SG_Li256ELb0ELb1ELb0ELb0EEENS1_30DynamicPersistentTileSchedulerILi256ELi128ELb0ELb1ELb1EEEEEEEEEvNT_6ParamsE,@"STO_CUDA_ENTRY STV_DEFAULT"
_ZN7cutlass13device_kernelIN5flash11enable_sm90INS1_16FlashAttnFwdSm90INS1_25CollectiveMainloopFwdSm90ILi2EN4cute5tupleIJNS5_1CILi1EEES8_S8_EEENS6_IJNS7_ILi128EEENS7_ILi96EEENS7_ILi64EEEEEELi256ENS_10bfloat16_tEfNS_4arch4Sm90ELb1ELb0ELb0ELb0ELb0ELb0ELb0ELb1ELb0ELb1ELb0ELb0EEENS1_21CollectiveEpilogueFwdINS6_IJSA_NS7_ILi256EEESB_EEES9_SE_SG_Li256ELb0ELb1ELb0ELb0EEENS1_30DynamicPersistentTileSchedulerILi256ELi128ELb0ELb1ELb1EEEEEEEEEvNT_6ParamsE:
        /* <DEDUP_REMOVED lines=18> */
.L_x_13216:
[----:B------:R-:W-:Y:S05]  /*0120*/  BSYNC B0 ;  /* 0x0000000000007941 */ /* 0x000fea0003800000 */
.L_x_13215:
        /* <DEDUP_REMOVED lines=41> */
.L_x_13217:
        /* <DEDUP_REMOVED lines=22> */
.L_x_13218:
        /* <DEDUP_REMOVED lines=18> */
.L_x_13219:
        /* <DEDUP_REMOVED lines=22> */
.L_x_13220:
        /* <DEDUP_REMOVED lines=22> */
.L_x_13221:
[----:B------:R-:W-:Y:S01]  /*0900*/  PLOP3.LUT P0, PT, PT, PT, UP0, 0x80, 0x0 ;  /* 0x000000000000781c */ /* 0x000fe20003f0f008 */
[----:B------:R-:W-:Y:S01]  /*0910*/  UMOV UR40, 0x1 ;  /* 0x0000000100287882 */ /* 0x000fe20000000000 */
[----:B------:R-:W-:Y:S01]  /*0920*/  NOP ;  /* 0x0000000000007918 */ /* 0x000fe20000000000 */
[----:B------:R-:W-:Y:S01]  /*0930*/  USEL UR40, UR40, 0x2, !UP0 ;  /* 0x0000000228287887 */ /* 0x000fe2000c000000 */
[----:B------:R-:W-:Y:S01]  /*0940*/  ULDC.64 UR46, c[0x0][0x208] ;  /* 0x00008200002e7ab9 */ /* 0x000fe20000000a00 */
[----:B012-4-:R-:W-:Y:S08]  /*0950*/  BAR.SYNC.DEFER_BLOCKING 0x0 ;  /* 0x0000000000007b1d */ /* 0x017ff00000010000 */
[----:B------:R-:W-:Y:S05]  /*0960*/  @!P0 BRA `(.L_x_13222) ;  /* 0x000000a000bc8947 */ /* 0x000fea0003800000 */
.L_x_13223:
        /* <DEDUP_REMOVED lines=39> */
[----:B------:R-:W-:Y:S02]  /*0be0*/  LEA.HI R3, R3, R212, RZ, 0x3 ;  /* 0x000000d403037211 */ /* 0x000fe400078f18ff */
[----:B------:R-:W-:Y:S01]  /*0bf0*/  LEA.HI R11, R11, R8, RZ, 0x3 ;  /* 0x000000080b0b7211 */ /* 0x000fe200078f18ff */
[----:B------:R-:W-:Y:S01]  /*0c00*/  IMAD.IADD R7, R212, 0x1, -R7 ;  /* 0x00000001d4077824 */ /* 0x000fe200078e0a07 */
[----:B------:R-:W-:Y:S02]  /*0c10*/  SHF.R.S32.HI R205, RZ, 0x7, R0 ;  /* 0x00000007ffcd7819 */ /* 0x000fe40000011400 */
[----:B------:R-:W-:-:S02]  /*0c20*/  LOP3.LUT R4, R4, 0xfffffc00, RZ, 0xc0, !PT ;  /* 0xfffffc0004047812 */ /* 0x000fc400078ec0ff */
[----:B------:R-:W-:Y:S02]  /*0c30*/  LOP3.LUT R23, R3, 0xfffffff8, RZ, 0xc0, !PT ;  /* 0xfffffff803177812 */ /* 0x000fe400078ec0ff */
[----:B------:R-:W-:Y:S01]  /*0c40*/  LOP3.LUT R11, R11, 0xfffffff8, RZ, 0xc0, !PT ;  /* 0xfffffff80b0b7812 */ /* 0x000fe200078ec0ff */
[----:B------:R-:W-:Y:S01]  /*0c50*/  IMAD R5, R5, 0x40, R4 ;  /* 0x0000004005057824 */ /* 0x000fe200078e0204 */
        /* <DEDUP_REMOVED lines=25> */
.L_x_13274:
        /* <DEDUP_REMOVED lines=21> */
.L_x_13224:
[----:B------:R-:W-:Y:S01]  /*0f40*/  ULDC UR8, c[0x0][0xc54] ;  /* 0x0003150000087ab9 */ /* 0x000fe20000000800 */
[----:B------:R-:W-:Y:S01]  /*0f50*/  UMOV UR4, UR9 ;  /* 0x0000000900047c82 */ /* 0x000fe20008000000 */
[----:B------:R-:W-:-:S11]  /*0f60*/  UISETP.NE.AND UP0, UPT, UR8, 0x1, UPT ;  /* 0x000000010800788c */ /* 0x000fd6000bf05270 */
[----:B------:R-:W-:Y:S02]  /*0f70*/  @UP0 ULDC.64 UR10, c[0x0][0xc58] ;  /* 0x00031600000a0ab9 */ /* 0x000fe40000000a00 */
[----:B------:R-:W-:-:S04]  /*0f80*/  UIMAD.WIDE.U32 UR6, UR9, UR10, URZ ;  /* 0x0000000a090672a5 */ /* 0x000fc8000f8e003f */
[----:B------:R-:W-:-:S04]  /*0f90*/  @UP0 USHF.R.U32.HI UR4, URZ, UR11, UR7 ;  /* 0x0000000b3f040299 */ /* 0x000fc80008011607 */
[----:B------:R-:W-:-:S12]  /*0fa0*/  UIMAD UR6, UR4, UR8, URZ ;  /* 0x00000008040672a4 */ /* 0x000fd8000f8e023f */
.L_x_13225:
[----:B------:R-:W-:Y:S01]  /*0fb0*/  ULOP3.LUT UR4, URZ, UR4, URZ, 0x33, !UPT ;  /* 0x000000043f047292 */ /* 0x000fe2000f8e333f */
[----:B------:R-:W-:Y:S01]  /*0fc0*/  PLOP3.LUT P0, PT, PT, PT, PT, 0x80, 0x0 ;  /* 0x000000000000781c */ /* 0x000fe20003f0f070 */
[----:B------:R-:W-:Y:S01]  /*0fd0*/  UIADD3 UR10, UR9, -UR6, URZ ;  /* 0x80000006090a7290 */ /* 0x000fe2000fffe03f */
[----:B------:R-:W-:Y:S01]  /*0fe0*/  CS2R R4, SRZ ;  /* 0x0000000000047805 */ /* 0x000fe2000001ff00 */
[----:B------:R-:W-:Y:S01]  /*0ff0*/  ULDC UR7, c[0x0][0x448] ;  /* 0x0001120000077ab9 */ /* 0x000fe20000000800 */
[----:B------:R-:W-:Y:S01]  /*1000*/  ULDC UR6, c[0x0][0xc3c] ;  /* 0x00030f0000067ab9 */ /* 0x000fe20000000800 */
[----:B------:R-:W-:Y:S01]  /*1010*/  UISETP.NE.AND UP2, UPT, UR7, 0x1, UPT ;  /* 0x000000010700788c */ /* 0x000fe2000bf45270 */
[----:B------:R-:W-:Y:S01]  /*1020*/  CS2R R6, SRZ ;  /* 0x0000000000067805 */ /* 0x000fe2000001ff00 */
[----:B------:R-:W-:Y:S01]  /*1030*/  UIADD3 UR4, UR4, UR6, URZ ;  /* 0x0000000604047290 */ /* 0x000fe2000fffe03f */
[----:B------:R-:W-:Y:S01]  /*1040*/  CS2R R180, SRZ ;  /* 0x0000000000b47805 */ /* 0x000fe2000001ff00 */
[----:B------:R-:W-:Y:S01]  /*1050*/  ULDC.64 UR12, c[0x0][0x418] ;  /* 0x00010600000c7ab9 */ /* 0x000fe20000000a00 */
[----:B------:R-:W-:Y:S01]  /*1060*/  ULDC UR43, c[0x0][0x424] ;  /* 0x00010900002b7ab9 */ /* 0x000fe20000000800 */
[----:B------:R-:W-:Y:S01]  /*1070*/  UISETP.NE.U32.AND UP0, UPT, UR12, URZ, UPT ;  /* 0x0000003f0c00728c */ /* 0x000fe2000bf05070 */
[----:B------:R-:W-:Y:S01]  /*1080*/  CS2R R148, SRZ ;  /* 0x0000000000947805 */ /* 0x000fe2000001ff00 */
[----:B------:R-:W-:Y:S01]  /*1090*/  USHF.L.U32 UR44, UR4, 0x7, URZ ;  /* 0x00000007042c7899 */ /* 0x000fe2000800063f */
[----:B------:R-:W-:Y:S01]  /*10a0*/  CS2R R178, SRZ ;  /* 0x0000000000b27805 */ /* 0x000fe2000001ff00 */
[----:B------:R-:W-:Y:S01]  /*10b0*/  UISETP.NE.AND.EX UP0, UPT, UR13, URZ, UPT, UP0 ;  /* 0x0000003f0d00728c */ /* 0x000fe2000bf05300 */
[----:B------:R-:W-:Y:S01]  /*10c0*/  CS2R R144, SRZ ;  /* 0x0000000000907805 */ /* 0x000fe2000001ff00 */
[----:B------:R-:W-:Y:S01]  /*10d0*/  UIADD3 UR4, UR44, 0x7f, URZ ;  /* 0x0000007f2c047890 */ /* 0x000fe2000fffe03f */
[----:B------:R-:W-:Y:S01]  /*10e0*/  CS2R R176, SRZ ;  /* 0x0000000000b07805 */ /* 0x000fe2000001ff00 */
        /* <DEDUP_REMOVED lines=18> */
[----:B------:R-:W-:Y:S01]  /*1210*/  UIMAD.WIDE UR6, UR6, 0x2aaaaaab, URZ ;  /* 0x2aaaaaab060678a5 */ /* 0x000fe2000f8e023f */
[----:B------:R-:W-:Y:S01]  /*1220*/  CS2R R128, SRZ ;  /* 0x0000000000807805 */ /* 0x000fe2000001ff00 */
[----:B------:R-:W-:Y:S01]  /*1230*/  UIMAD.WIDE UR8, UR8, 0x2aaaaaab, URZ ;  /* 0x2aaaaaab080878a5 */ /* 0x000fe2000f8e023f */
[----:B------:R-:W-:Y:S01]  /*1240*/  CS2R R108, SRZ ;  /* 0x00000000006c7805 */ /* 0x000fe2000001ff00 */
[----:B------:R-:W-:Y:S01]  /*1250*/  ULDC UR11, c[0x0][0xc54] ;  /* 0x00031500000b7ab9 */ /* 0x000fe20000000800 */
[----:B------:R-:W-:Y:S01]  /*1260*/  USHF.R.U32.HI UR4, URZ, 0x1f, UR7 ;  /* 0x0000001f3f047899 */ /* 0x000fe20008011607 */
[----:B------:R-:W-:Y:S01]  /*1270*/  CS2R R104, SRZ ;  /* 0x0000000000687805 */ /* 0x000fe2000001ff00 */
[----:B------:R-:W-:Y:S01]  /*1280*/  UIMAD UR11, UR5, UR11, UR10 ;  /* 0x0000000b050b72a4 */ /* 0x000fe2000f8e020a */
[----:B------:R-:W-:Y:S01]  /*1290*/  CS2R R124, SRZ ;  /* 0x00000000007c7805 */ /* 0x000fe2000001ff00 */
[----:B------:R-:W-:Y:S01]  /*12a0*/  USHF.R.U32.HI UR5, URZ, 0x1f, UR9 ;  /* 0x0000001f3f057899 */ /* 0x000fe20008011609 */
[----:B------:R-:W-:Y:S01]  /*12b0*/  CS2R R100, SRZ ;  /* 0x0000000000647805 */ /* 0x000fe2000001ff00 */
[----:B------:R-:W-:Y:S01]  /*12c0*/  ULEA.HI.SX32 UR7, UR7, UR4, 0x1c ;  /* 0x0000000407077291 */ /* 0x000fe2000f8fe23f */
[----:B------:R-:W-:Y:S01]  /*12d0*/  CS2R R96, SRZ ;  /* 0x0000000000607805 */ /* 0x000fe2000001ff00 */
[----:B------:R-:W-:Y:S01]  /*12e0*/  ULEA.HI.SX32 UR9, UR9, UR5, 0x1c ;  /* 0x0000000509097291 */ /* 0x000fe2000f8fe23f */
[----:B------:R-:W-:Y:S01]  /*12f0*/  IMAD.MOV.U32 R202, RZ, RZ, RZ ;  /* 0x000000ffffca7224 */ /* 0x000fe200078e00ff */
[----:B------:R-:W-:Y:S01]  /*1300*/  ULDC UR39, c[0x0][0xc48] ;  /* 0x0003120000277ab9 */ /* 0x000fe20000000800 */
[----:B------:R-:W-:Y:S01]  /*1310*/  UMOV UR42, UR11 ;  /* 0x0000000b002a7c82 */ /* 0x000fe20008000000 */
[----:B------:R-:W-:Y:S01]  /*1320*/  UISETP.LT.AND UP0, UPT, UR7, UR9, UPT ;  /* 0x000000090700728c */ /* 0x000fe2000bf01270 */
[----:B------:R-:W-:Y:S01]  /*1330*/  CS2R R92, SRZ ;  /* 0x00000000005c7805 */ /* 0x000fe2000001ff00 */
[----:B------:R-:W-:Y:S01]  /*1340*/  UISETP.NE.AND UP1, UPT, UR39, 0x1, UPT ;  /* 0x000000012700788c */ /* 0x000fe2000bf25270 */
[----:B------:R-:W-:Y:S01]  /*1350*/  CS2R R88, SRZ ;  /* 0x0000000000587805 */ /* 0x000fe2000001ff00 */
[----:B------:R-:W-:Y:S01]  /*1360*/  USEL UR41, UR7, UR9, UP0 ;  /* 0x0000000907297287 */ /* 0x000fe20008000000 */
[----:B------:R-:W-:Y:S01]  /*1370*/  IMAD.MOV.U32 R201, RZ, RZ, RZ ;  /* 0x000000ffffc97224 */ /* 0x000fe200078e00ff */
[----:B------:R-:W-:-:S02]  /*1380*/  CS2R R84, SRZ ;  /* 0x0000000000547805 */ /* 0x000fc4000001ff00 */
[----:B------:R-:W-:Y:S01]  /*1390*/  CS2R R80, SRZ ;  /* 0x0000000000507805 */ /* 0x000fe2000001ff00 */
[----:B------:R-:W-:Y:S01]  /*13a0*/  UISETP.GE.AND UP0, UPT, UR41, 0x1, UPT ;  /* 0x000000012900788c */ /* 0x000fe2000bf06270 */
[----:B------:R-:W-:Y:S02]  /*13b0*/  CS2R R198, SRZ ;  /* 0x0000000000c67805 */ /* 0x000fe4000001ff00 */
[----:B------:R-:W-:Y:S02]  /*13c0*/  CS2R R76, SRZ ;  /* 0x00000000004c7805 */ /* 0x000fe4000001ff00 */
[----:B------:R-:W-:Y:S02]  /*13d0*/  CS2R R72, SRZ ;  /* 0x0000000000487805 */ /* 0x000fe4000001ff00 */
[----:B------:R-:W-:Y:S01]  /*13e0*/  CS2R R68, SRZ ;  /* 0x0000000000447805 */ /* 0x000fe2000001ff00 */
[----:B------:R-:W-:Y:S01]  /*13f0*/  @UP1 ULDC UR10, c[0x0][0xc4c] ;  /* 0x00031300000a1ab9 */ /* 0x000fe20000000800 */
[----:B------:R-:W-:Y:S01]  /*1400*/  PLOP3.LUT P1, PT, PT, PT, UP0, 0x80, 0x0 ;  /* 0x000000000000781c */ /* 0x000fe20003f2f008 */
[----:B------:R-:W-:Y:S01]  /*1410*/  UIMAD.WIDE.U32 UR4, UR11, UR10, URZ ;  /* 0x0000000a0b0472a5 */ /* 0x000fe2000f8e003f */
[----:B------:R-:W-:Y:S01]  /*1420*/  CS2R R64, SRZ ;  /* 0x0000000000407805 */ /* 0x000fe2000001ff00 */
[----:B------:R-:W-:Y:S01]  /*1430*/  @UP1 ULDC UR6, c[0x0][0xc50] ;  /* 0x0003140000061ab9 */ /* 0x000fe20000000800 */
[----:B------:R-:W-:Y:S01]  /*1440*/  CS2R R196, SRZ ;  /* 0x0000000000c47805 */ /* 0x000fe2000001ff00 */
[----:B------:R-:W-:Y:S01]  /*1450*/  @UP1 USHF.R.U32.HI UR42, URZ, UR6, UR5 ;  /* 0x000000063f2a1299 */ /* 0x000fe20008011605 */
[----:B------:R-:W-:-:S02]  /*1460*/  CS2R R60, SRZ ;  /* 0x00000000003c7805 */ /* 0x000fc4000001ff00 */
[----:B------:R-:W-:Y:S02]  /*1470*/  CS2R R56, SRZ ;  /* 0x0000000000387805 */ /* 0x000fe4000001ff00 */
[----:B------:R-:W-:Y:S01]  /*1480*/  CS2R R52, SRZ ;  /* 0x0000000000347805 */ /* 0x000fe2000001ff00 */
[----:B------:R-:W-:Y:S01]  /*1490*/  UIADD3 UR4, -UR42, URZ, URZ ;  /* 0x0000003f2a047290 */ /* 0x000fe2000fffe13f */
        /* <DEDUP_REMOVED lines=64> */
.L_x_13227:
        /* <DEDUP_REMOVED lines=13> */
.L_x_13378:
[----:B0-----:R-:W-:Y:S01]  /*1970*/  IMAD.U32 R0, RZ, RZ, UR45 ;  /* 0x0000002dff007e24 */ /* 0x001fe2000f8e00ff */
[----:B------:R-:W-:Y:S05]  /*1980*/  WARPSYNC.ALL ;  /* 0x0000000000007948 */ /* 0x000fea0003800000 */
[----:B------:R0:W-:Y:S01]  /*1990*/  BAR.SYNC.DEFER_BLOCKING R8, 0x100 ;  /* 0x000400080000751d */ /* 0x0001e20000010000 */
[----:B------:R-:W-:-:S13]  /*19a0*/  ISETP.NE.AND P0, PT, R0, 0x3, PT ;  /* 0x000000030000780c */ /* 0x000fda0003f05270 */
[----:B0-----:R-:W-:Y:S05]  /*19b0*/  @!P0 BRA `(.L_x_13229) ;  /* 0x0000000000048947 */ /* 0x001fea0003800000 */
[----:B------:R-:W-:Y:S01]  /*19c0*/  BPT.TRAP 0x1 ;  /* 0x000000040000795c */ /* 0x000fe20000300000 */
.L_x_13229:
[----:B------:R-:W-:Y:S02]  /*19d0*/  IMAD.U32 R11, RZ, RZ, UR37 ;  /* 0x00000025ff0b7e24 */ /* 0x000fe4000f8e00ff */
[----:B------:R-:W-:-:S03]  /*19e0*/  IMAD.U32 R6, RZ, RZ, UR36 ;  /* 0x00000024ff067e24 */ /* 0x000fc6000f8e00ff */
[----:B------:R-:W-:Y:S01]  /*19f0*/  SHF.L.U32 R11, R11, 0x1f, RZ ;  /* 0x0000001f0b0b7819 */ /* 0x000fe200000006ff */
[----:B------:R-:W-:-:S04]  /*1a00*/  IMAD R6, R6, 0x8, R7 ;  /* 0x0000000806067824 */ /* 0x000fc800078e0207 */
[----:B------:R0:W1:Y:S01]  /*1a10*/  SYNCS.PHASECHK.TRANS64.TRYWAIT P1, [R6+URZ+0x22830], R11 ;  /* 0x0228300b060075a7 */ /* 0x000062000802017f */
[----:B------:R-:W-:Y:S05]  /*1a20*/  @!P0 BRA `(.L_x_13230) ;  /* 0x0000000000048947 */ /* 0x000fea0003800000 */
[----:B------:R-:W-:Y:S01]  /*1a30*/  BPT.TRAP 0x1 ;  /* 0x000000040000795c */ /* 0x000fe20000300000 */
.L_x_13230:
[----:B-1----:R-:W-:Y:S05]  /*1a40*/  @P1 BRA `(.L_x_13231) ;  /* 0x0000000000081947 */ /* 0x002fea0003800000 */
[----:B------:R-:W1:Y:S02]  /*1a50*/  SYNCS.PHASECHK.TRANS64.TRYWAIT P1, [R6+URZ+0x22830], R11 ;  /* 0x0228300b060075a7 */ /* 0x000e64000802017f */
[----:B-1----:R-:W-:Y:S05]  /*1a60*/  @!P1 BRA `(.L_x_13232) ;  /* 0x000000d800809947 */ /* 0x002fea0003800000 */
.L_x_13231:
        /* <DEDUP_REMOVED lines=10> */
[----:B------:R-:W-:Y:S01]  /*1b10*/  VIADD R0, R16, UR44 ;  /* 0x0000002c10007c36 */ /* 0x000fe20008000000 */
        /* <DEDUP_REMOVED lines=13> */
[----:B------:R-:W-:-:S03]  /*1bf0*/  UIADD3 UR18, UR6, 0x6, URZ ;  /* 0x0000000606127890 */ /* 0x000fc6000fffe03f */
        /* <DEDUP_REMOVED lines=9> */
[----:B------:R-:W3:Y:S04]  /*1c90*/  SHFL.IDX PT, R5, R0, 0x1, 0x1c1f ;  /* 0x003c1f0000057f89 */ /* 0x000ee800000e0000 */
[----:B------:R-:W4:Y:S01]  /*1ca0*/  SHFL.IDX PT, R0, R0, RZ, 0x1c1f ;  /* 0x001c1fff00007589 */ /* 0x000f2200000e0000 */
[----:B------:R-:W-:-:S02]  /*1cb0*/  WARPGROUP.DEPBAR.LE gsb0, 0x0 ;  /* 0x00008000000079c5 */ /* 0x000fc40000010000 */
[----:B------:R-:W-:-:S06]  /*1cc0*/  WARPGROUP.ARRIVE ;  /* 0x00000000000079c5 */ /* 0x000fcc0000000000 */
[----:B------:R-:W-:Y:S01]  /*1cd0*/  HGMMA.64x96x16.F32.BF16 R24, gdesc[UR8], R24, gsb0 ;  /* 0x01600000081879f0 */ /* 0x000fe20008001818 */
[----:B------:R-:W-:Y:S02]  /*1ce0*/  ULDC UR10, c[0x0][0x988] ;  /* 0x00026200000a7ab9 */ /* 0x000fe40000000800 */
[----:B------:R-:W-:Y:S02]  /*1cf0*/  WARPGROUP.DEPBAR.LE gsb0, 0x0 ;  /* 0x00008000000079c5 */ /* 0x000fe40000010000 */
[----:B------:R-:W-:-:S06]  /*1d00*/  WARPGROUP.ARRIVE ;  /* 0x00000000000079c5 */ /* 0x000fcc0000000000 */
[----:B------:R-:W-:Y:S01]  /*1d10*/  HGMMA.64x96x16.F32.BF16 R24, gdesc[UR12], R24, gsb0 ;  /* 0x016000000c1879f0 */ /* 0x000fe20008001818 */
[----:B------:R-:W-:Y:S01]  /*1d20*/  ULDC UR14, c[0x0][0x2f0] ;  /* 0x0000bc00000e7ab9 */ /* 0x000fe20000000800 */
[----:B------:R-:W-:Y:S01]  /*1d30*/  ULDC UR15, c[0x0][0x288] ;  /* 0x0000a200000f7ab9 */ /* 0x000fe20000000800 */
[----:B------:R-:W-:-:S06]  /*1d40*/  UIMAD UR6, UR43, UR14, UR6 ;  /* 0x0000000e2b0672a4 */ /* 0x000fcc000f8e0206 */
[----:B------:R-:W-:-:S04]  /*1d50*/  IMAD.U32 R4, RZ, RZ, UR6 ;  /* 0x00000006ff047e24 */ /* 0x000fc8000f8e00ff */
[----:B------:R-:W-:Y:S02]  /*1d60*/  IMAD R3, R17, -0x2, R4 ;  /* 0xfffffffe11037824 */ /* 0x000fe400078e0204 */
[----:B------:R-:W-:-:S05]  /*1d70*/  IMAD.U32 R4, RZ, RZ, UR15 ;  /* 0x0000000fff047e24 */ /* 0x000fca000f8e00ff */
[----:B------:R-:W-:-:S04]  /*1d80*/  IADD3 R4, R3, 0x1, -R4 ;  /* 0x0000000103047810 */ /* 0x000fc80007ffe804 */
[-CC-:B---3--:R-:W-:Y:S02]  /*1d90*/  VIADDMNMX R5, R5, R4.reuse, R3.reuse, PT ;  /* 0x0000000405057246 */ /* 0x188fe40003800103 */
[----:B----4-:R-:W-:Y:S02]  /*1da0*/  VIADDMNMX R3, R0, R4, R3, PT ;  /* 0x0000000400037246 */ /* 0x010fe40003800103 */
[C---:B------:R-:W-:Y:S02]  /*1db0*/  ISETP.GT.AND P2, PT, R5.reuse, RZ, PT ;  /* 0x000000ff0500720c */ /* 0x040fe40003f44270 */
[C---:B------:R-:W-:Y:S02]  /*1dc0*/  ISETP.GT.AND P3, PT, R5.reuse, 0x1, PT ;  /* 0x000000010500780c */ /* 0x040fe40003f64270 */
[----:B------:R-:W-:Y:S02]  /*1dd0*/  ISETP.GT.AND P4, PT, R5, 0x8, PT ;  /* 0x000000080500780c */ /* 0x000fe40003f84270 */
[----:B------:R-:W-:Y:S01]  /*1de0*/  ISETP.GT.AND P5, PT, R3, 0x8, PT ;  /* 0x000000080300780c */ /* 0x000fe20003fa4270 */
[----:B------:R-:W-:-:S02]  /*1df0*/  WARPGROUP.DEPBAR.LE gsb0, 0x0 ;  /* 0x00008000000079c5 */ /* 0x000fc40000010000 */
[----:B------:R-:W-:-:S06]  /*1e00*/  WARPGROUP.ARRIVE ;  /* 0x00000000000079c5 */ /* 0x000fcc0000000000 */
[----:B------:R-:W-:Y:S03]  /*1e10*/  HGMMA.64x96x16.F32.BF16 R24, gdesc[UR16], R24, gsb0 ;  /* 0x01600000101879f0 */ /* 0x000fe60008001818 */
        /* <DEDUP_REMOVED lines=71> */
[----:B------:R-:W-:Y:S01]  /*2290*/  FSEL R24, R24, -INF , P3 ;  /* 0xff80000018187808 */ /* 0x000fe20001800000 */
[----:B------:R-:W3:Y:S01]  /*22a0*/  SHFL.BFLY PT, R5, R10, 0x2, 0x1f ;  /* 0x0c401f000a057f89 */ /* 0x000ee200000e0000 */
[----:B------:R-:W-:Y:S02]  /*22b0*/  FSEL R25, R25, -INF , P4 ;  /* 0xff80000019197808 */ /* 0x000fe40002000000 */
[C---:B------:R-:W-:Y:S02]  /*22c0*/  ISETP.GT.AND P2, PT, R3.reuse, 0x9, PT ;  /* 0x000000090300780c */ /* 0x040fe40003f44270 */
[----:B------:R-:W-:Y:S02]  /*22d0*/  FSEL R28, R28, -INF , P5 ;  /* 0xff8000001c1c7808 */ /* 0x000fe40002800000 */
[----:B------:R-:W-:Y:S02]  /*22e0*/  ISETP.GT.AND P3, PT, R3, 0x10, PT ;  /* 0x000000100300780c */ /* 0x000fe40003f64270 */
[----:B------:R-:W-:-:S02]  /*22f0*/  FSEL R29, R29, -INF , P2 ;  /* 0xff8000001d1d7808 */ /* 0x000fc40001000000 */
[C---:B------:R-:W-:Y:S02]  /*2300*/  ISETP.GT.AND P2, PT, R3.reuse, 0x11, PT ;  /* 0x000000110300780c */ /* 0x040fe40003f44270 */
[----:B------:R-:W-:Y:S02]  /*2310*/  FSEL R32, R32, -INF , P3 ;  /* 0xff80000020207808 */ /* 0x000fe40001800000 */
[----:B------:R-:W-:Y:S02]  /*2320*/  ISETP.GT.AND P3, PT, R3, 0x18, PT ;  /* 0x000000180300780c */ /* 0x000fe40003f64270 */
[----:B------:R-:W-:Y:S02]  /*2330*/  FSEL R33, R33, -INF , P2 ;  /* 0xff80000021217808 */ /* 0x000fe40001000000 */
[----:B------:R-:W-:Y:S02]  /*2340*/  ISETP.GT.AND P2, PT, R3, 0x19, PT ;  /* 0x000000190300780c */ /* 0x000fe40003f44270 */
[----:B------:R-:W-:-:S02]  /*2350*/  FSEL R36, R36, -INF , P3 ;  /* 0xff80000024247808 */ /* 0x000fc40001800000 */
[----:B------:R-:W-:Y:S02]  /*2360*/  ISETP.GT.AND P3, PT, R3, 0x20, PT ;  /* 0x000000200300780c */ /* 0x000fe40003f64270 */
[----:B---3--:R-:W-:Y:S02]  /*2370*/  FMNMX.FTZ R5, R10, R5, !PT ;  /* 0x000000050a057209 */ /* 0x008fe40007810000 */
[----:B------:R-:W-:Y:S02]  /*2380*/  FSEL R37, R37, -INF , P2 ;  /* 0xff80000025257808 */ /* 0x000fe40001000000 */
[C---:B------:R-:W-:Y:S01]  /*2390*/  ISETP.GT.AND P2, PT, R3.reuse, 0x21, PT ;  /* 0x000000210300780c */ /* 0x040fe20003f44270 */
[----:B------:R-:W3:Y:S01]  /*23a0*/  SHFL.BFLY PT, R12, R5, 0x1, 0x1f ;  /* 0x0c201f00050c7f89 */ /* 0x000ee200000e0000 */
        /* <DEDUP_REMOVED lines=11> */
[----:B------:R-:W-:Y:S02]  /*2460*/  ISETP.GT.AND P2, PT, R3, 0x39, PT ;  /* 0x000000390300780c */ /* 0x000fe40003f44270 */
[----:B---3--:R-:W-:Y:S02]  /*2470*/  FMNMX.FTZ R0, R5, R12, !PT ;  /* 0x0000000c05007209 */ /* 0x008fe40007810000 */
[----:B------:R-:W-:-:S02]  /*2480*/  FMNMX.FTZ R5, R24, R25, !PT ;  /* 0x0000001918057209 */ /* 0x000fc40007810000 */
[C---:B------:R-:W-:Y:S01]  /*2490*/  FSETP.NEU.FTZ.AND P4, PT, R0.reuse, -INF , PT ;  /* 0xff8000000000780b */ /* 0x040fe20003f9d000 */
[----:B------:R-:W-:Y:S01]  /*24a0*/  FMUL.FTZ R4, R0, UR10 ;  /* 0x0000000a00047c20 */ /* 0x000fe20008410000 */
[----:B------:R-:W-:Y:S02]  /*24b0*/  FSEL R52, R52, -INF , P3 ;  /* 0xff80000034347808 */ /* 0x000fe40001800000 */
[----:B------:R-:W-:Y:S02]  /*24c0*/  ISETP.GT.AND P3, PT, R3, 0x40, PT ;  /* 0x000000400300780c */ /* 0x000fe40003f64270 */
[----:B------:R-:W-:Y:S02]  /*24d0*/  FSEL R9, R4, RZ, P4 ;  /* 0x000000ff04097208 */ /* 0x000fe40002000000 */
[----:B------:R-:W-:Y:S02]  /*24e0*/  FMNMX.FTZ R4, R28, R5, !PT ;  /* 0x000000051c047209 */ /* 0x000fe40007810000 */
[----:B------:R-:W-:Y:S01]  /*24f0*/  FSEL R53, R53, -INF , P2 ;  /* 0xff80000035357808 */ /* 0x000fe20001000000 */
[--C-:B------:R-:W-:Y:S01]  /*2500*/  FFMA.FTZ R153, R26, UR10, -R9.reuse ;  /* 0x0000000a1a997c23 */ /* 0x100fe20008010809 */
[----:B------:R-:W-:Y:S01]  /*2510*/  FMNMX.FTZ R5, R29, R4, !PT ;  /* 0x000000041d057209 */ /* 0x000fe20007810000 */
[--C-:B------:R-:W-:Y:S01]  /*2520*/  FFMA.FTZ R27, R27, UR10, -R9.reuse ;  /* 0x0000000a1b1b7c23 */ /* 0x100fe20008010809 */
[----:B------:R-:W-:Y:S01]  /*2530*/  ISETP.GT.AND P2, PT, R3, 0x41, PT ;  /* 0x000000410300780c */ /* 0x000fe20003f44270 */
[--C-:B------:R-:W-:Y:S01]  /*2540*/  FFMA.FTZ R30, R30, UR10, -R9.reuse ;  /* 0x0000000a1e1e7c23 */ /* 0x100fe20008010809 */
[----:B------:R-:W-:Y:S01]  /*2550*/  FMNMX.FTZ R4, R32, R5, !PT ;  /* 0x0000000520047209 */ /* 0x000fe20007810000 */
[----:B------:R-:W-:Y:S01]  /*2560*/  MUFU.EX2 R153, R153 ;  /* 0x0000009900997308 */ /* 0x000fe20000000800 */
        /* <DEDUP_REMOVED lines=23> */
[----:B------:R-:W3:Y:S01]  /*26e0*/  MUFU.EX2 R31, R31 ;  /* 0x0000001f001f7308 */ /* 0x000ee20000000800 */
[----:B------:R-:W-:Y:S01]  /*26f0*/  FSEL R61, R61, -INF , P2 ;  /* 0xff8000003d3d7808 */ /* 0x000fe20001000000 */
[--C-:B------:R-:W-:Y:S01]  /*2700*/  FFMA.FTZ R50, R50, UR10, -R9.reuse ;  /* 0x0000000a32327c23 */ /* 0x100fe20008010809 */
[----:B------:R-:W-:Y:S01]  /*2710*/  FMNMX.FTZ R5, R45, R4, !PT ;  /* 0x000000042d057209 */ /* 0x000fe20007810000 */
[--C-:B------:R-:W-:Y:S01]  /*2720*/  FFMA.FTZ R51, R51, UR10, -R9.reuse ;  /* 0x0000000a33337c23 */ /* 0x100fe20008010809 */
[----:B------:R-:W-:Y:S01]  /*2730*/  ISETP.GT.AND P2, PT, R3, 0x51, PT ;  /* 0x000000510300780c */ /* 0x000fe20003f44270 */
[--C-:B------:R-:W-:Y:S01]  /*2740*/  FFMA.FTZ R54, R54, UR10, -R9.reuse ;  /* 0x0000000a36367c23 */ /* 0x100fe20008010809 */
[----:B------:R-:W-:Y:S01]  /*2750*/  FMNMX.FTZ R4, R48, R5, !PT ;  /* 0x0000000530047209 */ /* 0x000fe20007810000 */
[--C-:B------:R-:W-:Y:S01]  /*2760*/  FFMA.FTZ R55, R55, UR10, -R9.reuse ;  /* 0x0000000a37377c23 */ /* 0x100fe20008010809 */
        /* <DEDUP_REMOVED lines=17> */
[----:B------:R-:W-:Y:S01]  /*2880*/  FFMA.FTZ R9, R71, UR10, -R9 ;  /* 0x0000000a47097c23 */ /* 0x000fe20008010809 */
[----:B------:R-:W-:-:S02]  /*2890*/  FMNMX.FTZ R5, R57, R4, !PT ;  /* 0x0000000439057209 */ /* 0x000fc40007810000 */
[----:B------:R-:W-:Y:S02]  /*28a0*/  FSEL R69, R69, -INF , P2 ;  /* 0xff80000045457808 */ /* 0x000fe40001000000 */
[----:B------:R-:W-:Y:S01]  /*28b0*/  FMNMX.FTZ R4, R60, R5, !PT ;  /* 0x000000053c047209 */ /* 0x000fe20007810000 */
[----:B------:R-:W4:Y:S01]  /*28c0*/  MUFU.EX2 R35, R35 ;  /* 0x0000002300237308 */ /* 0x000f220000000800 */
[----:B---3--:R-:W-:Y:S02]  /*28d0*/  F2FP.BF16.F32.PACK_AB R155, R31, R30 ;  /* 0x0000001e1f9b723e */ /* 0x008fe400000010ff */
[----:B------:R-:W-:-:S04]  /*28e0*/  FMNMX.FTZ R5, R61, R4, !PT ;  /* 0x000000043d057209 */ /* 0x000fc80007810000 */
[----:B------:R-:W-:Y:S01]  /*28f0*/  FMNMX.FTZ R4, R64, R5, !PT ;  /* 0x0000000540047209 */ /* 0x000fe20007810000 */
[----:B------:R3:W-:Y:S03]  /*2900*/  MUFU.EX2 R175, R9 ;  /* 0x0000000900af7308 */ /* 0x0007e60000000800 */
[----:B------:R-:W-:-:S04]  /*2910*/  FMNMX.FTZ R3, R65, R4, !PT ;  /* 0x0000000441037209 */ /* 0x000fc80007810000 */
[----:B------:R-:W-:Y:S01]  /*2920*/  FMNMX.FTZ R4, R68, R3, !PT ;  /* 0x0000000344047209 */ /* 0x000fe20007810000 */
[----:B------:R-:W-:Y:S01]  /*2930*/  MUFU.EX2 R38, R38 ;  /* 0x0000002600267308 */ /* 0x000fe20000000800 */
[----:B---3--:R-:W-:Y:S01]  /*2940*/  FADD.FTZ R9, R153, R10 ;  /* 0x0000000a99097221 */ /* 0x008fe20000010000 */
[----:B------:R-:W-:Y:S02]  /*2950*/  F2FP.BF16.F32.PACK_AB R153, R10, R153 ;  /* 0x000000990a99723e */ /* 0x000fe400000010ff */
[----:B------:R-:W-:Y:S02]  /*2960*/  FMNMX.FTZ R4, R69, R4, !PT ;  /* 0x0000000445047209 */ /* 0x000fe40007810000 */
[----:B----4-:R-:W-:Y:S02]  /*2970*/  F2FP.BF16.F32.PACK_AB R157, R35, R34 ;  /* 0x00000022239d723e */ /* 0x010fe400000010ff */
[----:B------:R-:W3:Y:S01]  /*2980*/  MUFU.EX2 R39, R39 ;  /* 0x0000002700277308 */ /* 0x000ee20000000800 */
[----:B------:R-:W4:Y:S07]  /*2990*/  SHFL.BFLY PT, R3, R4, 0x2, 0x1f ;  /* 0x0c401f0004037f89 */ /* 0x000f2e00000e0000 */
[----:B------:R-:W-:Y:S08]  /*29a0*/  MUFU.EX2 R42, R42 ;  /* 0x0000002a002a7308 */ /* 0x000ff00000000800 */
[----:B------:R-:W5:Y:S01]  /*29b0*/  MUFU.EX2 R43, R43 ;  /* 0x0000002b002b7308 */ /* 0x000f620000000800 */
[----:B---3--:R-:W-:-:S07]  /*29c0*/  F2FP.BF16.F32.PACK_AB R159, R39, R38 ;  /* 0x00000026279f723e */ /* 0x008fce00000010ff */
[----:B------:R-:W-:Y:S01]  /*29d0*/  MUFU.EX2 R46, R46 ;  /* 0x0000002e002e7308 */ /* 0x000fe20000000800 */
[----:B----4-:R-:W-:-:S05]  /*29e0*/  FMNMX.FTZ R5, R4, R3, !PT ;  /* 0x0000000304057209 */ /* 0x010fca0007810000 */
[----:B------:R-:W3:Y:S02]  /*29f0*/  SHFL.BFLY PT, R4, R5, 0x1, 0x1f ;  /* 0x0c201f0005047f89 */ /* 0x000ee400000e0000 */
[----:B------:R-:W4:Y:S01]  /*2a00*/  MUFU.EX2 R47, R47 ;  /* 0x0000002f002f7308 */ /* 0x000f220000000800 */
[----:B-----5:R-:W-:-:S07]  /*2a10*/  F2FP.BF16.F32.PACK_AB R161, R43, R42 ;  /* 0x0000002a2ba1723e */ /* 0x020fce00000010ff */
[----:B------:R-:W-:Y:S08]  /*2a20*/  MUFU.EX2 R50, R50 ;  /* 0x0000003200327308 */ /* 0x000ff00000000800 */
[----:B------:R-:W-:Y:S01]  /*2a30*/  MUFU.EX2 R51, R51 ;  /* 0x0000003300337308 */ /* 0x000fe20000000800 */
[----:B----4-:R-:W-:Y:S02]  /*2a40*/  F2FP.BF16.F32.PACK_AB R163, R47, R46 ;  /* 0x0000002e2fa3723e */ /* 0x010fe400000010ff */
[----:B---3--:R-:W-:-:S05]  /*2a50*/  FMNMX.FTZ R3, R5, R4, !PT ;  /* 0x0000000405037209 */ /* 0x008fca0007810000 */
[----:B------:R-:W-:Y:S01]  /*2a60*/  MUFU.EX2 R54, R54 ;  /* 0x0000003600367308 */ /* 0x000fe20000000800 */
[C---:B------:R-:W-:Y:S01]  /*2a70*/  FSETP.NEU.FTZ.AND P2, PT, R3.reuse, -INF , PT ;  /* 0xff8000000300780b */ /* 0x040fe20003f5d000 */
[----:B------:R-:W-:-:S05]  /*2a80*/  FMUL.FTZ R4, R3, UR10 ;  /* 0x0000000a03047c20 */ /* 0x000fca0008410000 */
[----:B------:R-:W-:Y:S01]  /*2a90*/  FSEL R5, R4, RZ, P2 ;  /* 0x000000ff04057208 */ /* 0x000fe20001000000 */
[----:B------:R-:W-:Y:S01]  /*2aa0*/  FADD.FTZ R4, R30, R9 ;  /* 0x000000091e047221 */ /* 0x000fe20000010000 */
[----:B--2---:R-:W-:Y:S01]  /*2ab0*/  LOP3.LUT P2, RZ, R14, 0x7f, RZ, 0xc0, !PT ;  /* 0x0000007f0eff7812 */ /* 0x004fe2000784c0ff */
[----:B------:R-:W-:Y:S01]  /*2ac0*/  MUFU.EX2 R55, R55 ;  /* 0x0000003700377308 */ /* 0x000fe20000000800 */
[----:B------:R-:W-:Y:S01]  /*2ad0*/  SHF.R.U32.HI R14, RZ, 0x7, R14 ;  /* 0x00000007ff0e7819 */ /* 0x000fe2000001160e */
        /* <DEDUP_REMOVED lines=32> */
[--C-:B------:R-:W-:Y:S01]  /*2ce0*/  FFMA.FTZ R68, R68, UR10, -R5.reuse ;  /* 0x0000000a44447c23 */ /* 0x100fe20008010805 */
[----:B------:R-:W-:Y:S01]  /*2cf0*/  FFMA.FTZ R5, R69, UR10, -R5 ;  /* 0x0000000a45057c23 */ /* 0x000fe20008010805 */
[----:B------:R-:W-:-:S02]  /*2d00*/  F2FP.BF16.F32.PACK_AB R165, R51, R50 ;  /* 0x0000003233a5723e */ /* 0x000fc400000010ff */
[----:B------:R-:W-:Y:S02]  /*2d10*/  F2FP.BF16.F32.PACK_AB R167, R55, R54 ;  /* 0x0000003637a7723e */ /* 0x000fe400000010ff */
[----:B------:R-:W2:Y:S01]  /*2d20*/  MUFU.EX2 R32, R32 ;  /* 0x0000002000207308 */ /* 0x000ea20000000800 */
[----:B---3--:R-:W-:Y:S01]  /*2d30*/  FADD.FTZ R4, R28, R9 ;  /* 0x000000091c047221 */ /* 0x008fe20000010000 */
[----:B------:R-:W-:Y:S01]  /*2d40*/  IADD3 R9, -R14, 0xb, RZ ;  /* 0x0000000b0e097810 */ /* 0x000fe20007ffe1ff */
[----:B------:R-:W-:Y:S01]  /*2d50*/  FADD.FTZ R14, R42, R15 ;  /* 0x0000000f2a0e7221 */ /* 0x000fe20000010000 */
[----:B------:R-:W-:-:S03]  /*2d60*/  F2FP.BF16.F32.PACK_AB R152, R25, R24 ;  /* 0x000000181998723e */ /* 0x000fc600000010ff */
[----:B------:R-:W-:Y:S01]  /*2d70*/  FADD.FTZ R15, R43, R14 ;  /* 0x0000000e2b0f7221 */ /* 0x000fe20000010000 */
[----:B------:R-:W3:Y:S01]  /*2d80*/  MUFU.EX2 R33, R33 ;  /* 0x0000002100217308 */ /* 0x000ee20000000800 */
[C---:B----4-:R-:W-:Y:S01]  /*2d90*/  FADD.FTZ R13, R29.reuse, R4 ;  /* 0x000000041d0d7221 */ /* 0x050fe20000010000 */
[----:B------:R-:W-:Y:S02]  /*2da0*/  @!P2 VIADD R4, R6, 0x22840 ;  /* 0x000228400604a836 */ /* 0x000fe40000000000 */
[----:B------:R-:W-:Y:S01]  /*2db0*/  FADD.FTZ R14, R46, R15 ;  /* 0x0000000f2e0e7221 */ /* 0x000fe20000010000 */
[----:B------:R-:W-:Y:S02]  /*2dc0*/  F2FP.BF16.F32.PACK_AB R154, R29, R28 ;  /* 0x0000001c1d9a723e */ /* 0x000fe400000010ff */
[----:B------:R-:W-:Y:S01]  /*2dd0*/  @!P2 PRMT R4, RZ, 0x654, R4 ;  /* 0x00000654ff04a816 */ /* 0x000fe20000000004 */
[----:B------:R-:W4:Y:S01]  /*2de0*/  MUFU.EX2 R36, R36 ;  /* 0x0000002400247308 */ /* 0x000f220000000800 */
[----:B--2---:R-:W-:Y:S01]  /*2df0*/  FADD.FTZ R12, R32, R13 ;  /* 0x0000000d200c7221 */ /* 0x004fe20000010000 */
[----:B------:R2:W-:Y:S06]  /*2e00*/  BAR.ARV R9, 0x100 ;  /* 0x000400090000751d */ /* 0x0005ec0000002000 */
[----:B------:R-:W5:Y:S01]  /*2e10*/  MUFU.EX2 R37, R37 ;  /* 0x0000002500257308 */ /* 0x000f620000000800 */
[----:B---3--:R-:W-:Y:S01]  /*2e20*/  FADD.FTZ R13, R33, R12 ;  /* 0x0000000c210d7221 */ /* 0x008fe20000010000 */
[----:B------:R-:W-:Y:S01]  /*2e30*/  FADD.FTZ R15, R47, R14 ;  /* 0x0000000e2f0f7221 */ /* 0x000fe20000010000 */
[----:B------:R3:W-:Y:S01]  /*2e40*/  @!P2 SYNCS.ARRIVE.TRANS64.RED.A1T0 RZ, [R4+URZ], RZ ;  /* 0x000000ff04ffa9a7 */ /* 0x0007e2000810043f */
[----:B------:R-:W-:-:S04]  /*2e50*/  F2FP.BF16.F32.PACK_AB R156, R33, R32 ;  /* 0x00000020219c723e */ /* 0x000fc800000010ff */
        /* <DEDUP_REMOVED lines=32> */
[----:B---3--:R-:W-:-:S07]  /*3060*/  FADD.FTZ R10, R62, R15 ;  /* 0x0000000f3e0a7221 */ /* 0x008fce0000010000 */
[----:B------:R-:W3:Y:S01]  /*3070*/  MUFU.EX2 R56, R56 ;  /* 0x0000003800387308 */ /* 0x000ee20000000800 */
[C---:B----4-:R-:W-:Y:S01]  /*3080*/  FADD.FTZ R13, R53.reuse, R4 ;  /* 0x00000004350d7221 */ /* 0x050fe20000010000 */
[----:B------:R-:W-:-:S06]  /*3090*/  F2FP.BF16.F32.PACK_AB R166, R53, R52 ;  /* 0x0000003435a6723e */ /* 0x000fcc00000010ff */
[----:B------:R-:W4:Y:S01]  /*30a0*/  MUFU.EX2 R66, R66 ;  /* 0x0000004200427308 */ /* 0x000f220000000800 */
[C---:B-----5:R-:W-:Y:S01]  /*30b0*/  FADD.FTZ R15, R63.reuse, R10 ;  /* 0x0000000a3f0f7221 */ /* 0x060fe20000010000 */
[----:B------:R-:W-:-:S06]  /*30c0*/  F2FP.BF16.F32.PACK_AB R171, R63, R62 ;  /* 0x0000003e3fab723e */ /* 0x000fcc00000010ff */
[----:B------:R-:W5:Y:S01]  /*30d0*/  MUFU.EX2 R57, R57 ;  /* 0x0000003900397308 */ /* 0x000f620000000800 */
[----:B---3--:R-:W-:-:S07]  /*30e0*/  FADD.FTZ R4, R56, R13 ;  /* 0x0000000d38047221 */ /* 0x008fce0000010000 */
        /* <DEDUP_REMOVED lines=13> */
[----:B---3--:R-:W-:Y:S01]  /*31c0*/  FADD.FTZ R15, R61, R4 ;  /* 0x000000043d0f7221 */ /* 0x008fe20000010000 */
[C---:B------:R-:W-:Y:S01]  /*31d0*/  FADD.FTZ R4, R175.reuse, R10 ;  /* 0x0000000aaf047221 */ /* 0x040fe20000010000 */
[----:B------:R-:W-:Y:S02]  /*31e0*/  F2FP.BF16.F32.PACK_AB R175, R175, R70 ;  /* 0x00000046afaf723e */ /* 0x000fe400000010ff */
[----:B------:R-:W-:-:S03]  /*31f0*/  F2FP.BF16.F32.PACK_AB R170, R61, R60 ;  /* 0x0000003c3daa723e */ /* 0x000fc600000010ff */
[----:B------:R-:W3:Y:S01]  /*3200*/  MUFU.EX2 R68, R68 ;  /* 0x0000004400447308 */ /* 0x000ee20000000800 */
[----:B----4-:R-:W-:-:S07]  /*3210*/  FADD.FTZ R10, R64, R15 ;  /* 0x0000000f400a7221 */ /* 0x010fce0000010000 */
[----:B------:R-:W4:Y:S01]  /*3220*/  MUFU.EX2 R13, R5 ;  /* 0x00000005000d7308 */ /* 0x000f220000000800 */
[C---:B-----5:R-:W-:Y:S01]  /*3230*/  FADD.FTZ R15, R65.reuse, R10 ;  /* 0x0000000a410f7221 */ /* 0x060fe20000010000 */
[----:B------:R-:W-:-:S03]  /*3240*/  F2FP.BF16.F32.PACK_AB R172, R65, R64 ;  /* 0x0000004041ac723e */ /* 0x000fc600000010ff */
[----:B---3--:R-:W-:-:S04]  /*3250*/  FADD.FTZ R10, R68, R15 ;  /* 0x0000000f440a7221 */ /* 0x008fc80000010000 */
[C---:B----4-:R-:W-:Y:S01]  /*3260*/  FADD.FTZ R5, R13.reuse, R10 ;  /* 0x0000000a0d057221 */ /* 0x050fe20000010000 */
[----:B------:R-:W-:Y:S01]  /*3270*/  F2FP.BF16.F32.PACK_AB R174, R13, R68 ;  /* 0x000000440dae723e */ /* 0x000fe200000010ff */
[----:B--2---:R-:W-:Y:S06]  /*3280*/  @!P0 BRA `(.L_x_13233) ;  /* 0x0000000000048947 */ /* 0x004fec0003800000 */
[----:B------:R-:W-:Y:S01]  /*3290*/  BPT.TRAP 0x1 ;  /* 0x000000040000795c */ /* 0x000fe20000300000 */
.L_x_13233:
[----:B------:R2:W3:Y:S01]  /*32a0*/  SYNCS.PHASECHK.TRANS64.TRYWAIT P3, [R6+URZ+0x22850], R11 ;  /* 0x0228500b060075a7 */ /* 0x0004e2000806017f */
[----:B------:R-:W-:Y:S05]  /*32b0*/  @!P0 BRA `(.L_x_13234) ;  /* 0x0000000000048947 */ /* 0x000fea0003800000 */
[----:B------:R-:W-:Y:S01]  /*32c0*/  BPT.TRAP 0x1 ;  /* 0x000000040000795c */ /* 0x000fe20000300000 */
.L_x_13234:
[----:B---3--:R-:W-:Y:S05]  /*32d0*/  @P3 BRA `(.L_x_13235) ;  /* 0x0000000000083947 */ /* 0x008fea0003800000 */
[----:B------:R-:W3:Y:S02]  /*32e0*/  SYNCS.PHASECHK.TRANS64.TRYWAIT P3, [R6+URZ+0x22850], R11 ;  /* 0x0228500b060075a7 */ /* 0x000ee4000806017f */
[----:B---3--:R-:W-:Y:S05]  /*32f0*/  @!P3 BRA `(.L_x_13236) ;  /* 0x000000c00070b947 */ /* 0x008fea0003800000 */
.L_x_13235:
[----:B------:R-:W-:Y:S01]  /*3300*/  R2UR UR6, R7 ;  /* 0x00000000070672ca */ /* 0x000fe200000e0000 */
[----:B------:R4:W-:Y:S01]  /*3310*/  BAR.SYNC.DEFER_BLOCKING R8, 0x100 ;  /* 0x000400080000751d */ /* 0x0009e20000010000 */
[----:B------:R-:W-:Y:S01]  /*3320*/  UIMAD UR14, UR43, UR14, -UR15 ;  /* 0x0000000e2b0e72a4 */ /* 0x000fe2000f8e0a0f */
[----:B0123--:R-:W-:Y:S01]  /*3330*/  @!P2 VIADD R6, R6, 0x22860 ;  /* 0x000228600606a836 */ /* 0x00ffe20000000000 */
[----:B------:R-:W-:-:S03]  /*3340*/  UIADD3 UR23, UR41, -0x2, URZ ;  /* 0xfffffffe29177890 */ /* 0x000fc6000fffe03f */
[----:B------:R-:W-:Y:S01]  /*3350*/  UMOV UR7, 0x40000040 ;  /* 0x4000004000077882 */ /* 0x000fe20000000000 */
[----:B------:R-:W-:Y:S01]  /*3360*/  @UP0 ULDC UR18, c[0x0][0x450] ;  /* 0x0001140000120ab9 */ /* 0x000fe20000000800 */
[----:B------:R-:W-:-:S04]  /*3370*/  @!P2 PRMT R6, RZ, 0x654, R6 ;  /* 0x00000654ff06a816 */ /* 0x000fc80000000006 */
        /* <DEDUP_REMOVED lines=43> */
[----:B------:R-:W-:-:S04]  /*3630*/  UIMAD.WIDE UR6, UR6, 0x2aaaaaab, URZ ;  /* 0x2aaaaaab060678a5 */ /* 0x000fc8000f8e023f */
[----:B------:R-:W-:-:S04]  /*3640*/  USHF.R.U32.HI UR6, URZ, 0x1f, UR7 ;  /* 0x0000001f3f067899 */ /* 0x000fc80008011607 */
[----:B------:R-:W-:-:S04]  /*3650*/  ULEA.HI.SX32 UR6, UR7, UR6, 0x1c ;  /* 0x0000000607067291 */ /* 0x000fc8000f8fe23f */
[----:B------:R-:W-:-:S04]  /*3660*/  UISETP.LT.AND UP1, UPT, URZ, UR6, UPT ;  /* 0x000000063f00728c */ /* 0x000fc8000bf21270 */
[----:B------:R-:W-:-:S04]  /*3670*/  USEL UR22, URZ, UR6, !UP1 ;  /* 0x000000063f167287 */ /* 0x000fc8000c800000 */
[----:B------:R-:W-:-:S06]  /*3680*/  UISETP.GE.AND UP1, UPT, UR23, UR22, UPT ;  /* 0x000000161700728c */ /* 0x000fcc000bf26270 */
[----:B------:R-:W-:Y:S01]  /*3690*/  PLOP3.LUT P3, PT, PT, PT, UP1, 0x80, 0x0 ;  /* 0x000000000000781c */ /* 0x000fe20003f6f018 */
[----:B------:R-:W-:Y:S02]  /*36a0*/  WARPGROUP.DEPBAR.LE gsb0, 0x0 ;  /* 0x00008000000079c5 */ /* 0x000fe40000010000 */
[----:B------:R4:W-:Y:S10]  /*36b0*/  @!P2 SYNCS.ARRIVE.TRANS64.RED.A1T0 RZ, [R6+URZ], RZ ;  /* 0x000000ff06ffa9a7 */ /* 0x0009f4000810043f */
[----:B----4-:R-:W-:Y:S05]  /*36c0*/  @!P3 BRA `(.L_x_13237) ;  /* 0x000000240028b947 */ /* 0x010fea0003800000 */
[----:B------:R-:W-:Y:S01]  /*36d0*/  IMAD.MOV.U32 R7, RZ, RZ, R0 ;  /* 0x000000ffff077224 */ /* 0x000fe200078e0000 */
[----:B------:R-:W-:Y:S01]  /*36e0*/  ULDC UR25, c[0x0][0x288] ;  /* 0x0000a20000197ab9 */ /* 0x000fe20000000800 */
[----:B------:R-:W-:Y:S01]  /*36f0*/  IMAD.MOV.U32 R8, RZ, RZ, R3 ;  /* 0x000000ffff087224 */ /* 0x000fe200078e0003 */
[----:B------:R-:W-:-:S06]  /*3700*/  ULDC UR24, c[0x0][0x988] ;  /* 0x0002620000187ab9 */ /* 0x000fcc0000000800 */
.L_x_13246:
[----:B------:R-:W-:-:S04]  /*3710*/  UIADD3 UR36, UR36, 0x1, URZ ;  /* 0x0000000124247890 */ /* 0x000fc8000fffe03f */
[----:B------:R-:W-:-:S04]  /*3720*/  UISETP.NE.AND UP1, UPT, UR36, 0x2, UPT ;  /* 0x000000022400788c */ /* 0x000fc8000bf25270 */
[----:B------:R-:W-:Y:S02]  /*3730*/  USEL UR6, URZ, 0x1, UP1 ;  /* 0x000000013f067887 */ /* 0x000fe40008800000 */
[----:B------:R-:W-:Y:S02]  /*3740*/  USEL UR36, UR36, URZ, UP1 ;  /* 0x0000003f24247287 */ /* 0x000fe40008800000 */
[----:B------:R-:W-:Y:S01]  /*3750*/  ULOP3.LUT UR37, UR37, UR6, URZ, 0x3c, !UPT ;  /* 0x0000000625257292 */ /* 0x000fe2000f8e3c3f */
[----:B0-----:R-:W-:Y:S11]  /*3760*/  @!P0 BRA `(.L_x_13238) ;  /* 0x0000000000048947 */ /* 0x001ff60003800000 */
[----:B------:R-:W-:Y:S01]  /*3770*/  BPT.TRAP 0x1 ;  /* 0x000000040000795c */ /* 0x000fe20000300000 */
.L_x_13238:
        /* <DEDUP_REMOVED lines=9> */
.L_x_13239:
[----:B-1----:R-:W-:Y:S05]  /*3810*/  @P3 BRA `(.L_x_13240) ;  /* 0x0000000000083947 */ /* 0x002fea0003800000 */
[----:B------:R-:W1:Y:S02]  /*3820*/  SYNCS.PHASECHK.TRANS64.TRYWAIT P3, [UR26+0x22830], R6 ;  /* 0x02283006ff0075a7 */ /* 0x000e64000806015a */
[----:B-1----:R-:W-:Y:S05]  /*3830*/  @!P3 BRA `(.L_x_13241) ;  /* 0x000000bc0034b947 */ /* 0x002fea0003800000 */
.L_x_13240:
[----:B------:R-:W-:Y:S01]  /*3840*/  UIMAD UR6, UR36, 0x300, UR20 ;  /* 0x00000300240678a4 */ /* 0x000fe2000f8e0214 */
[----:B------:R-:W-:Y:S01]  /*3850*/  WARPGROUP.ARRIVE ;  /* 0x00000000000079c5 */ /* 0x000fe20000000000 */
[----:B------:R-:W-:Y:S01]  /*3860*/  UMOV UR7, 0x40000040 ;  /* 0x4000004000077882 */ /* 0x000fe20000000000 */
[----:B------:R-:W-:Y:S01]  /*3870*/  UMOV UR11, 0x40000040 ;  /* 0x40000040000b7882 */ /* 0x000fe20000000000 */
[----:B------:R-:W-:Y:S01]  /*3880*/  UIADD3 UR10, UR6, 0x2, URZ ;  /* 0x00000002060a7890 */ /* 0x000fe2000fffe03f */
[----:B------:R-:W-:Y:S01]  /*3890*/  VIADD R10, R16, UR44 ;  /* 0x0000002c100a7c36 */ /* 0x000fe20008000000 */
[----:B------:R-:W-:Y:S01]  /*38a0*/  UIADD3 UR14, UR6, 0x4, URZ ;  /* 0x00000004060e7890 */ /* 0x000fe2000fffe03f */
[----:B------:R-:W2:Y:S01]  /*38b0*/  LDC R12, c[0x0][0x2f0] ;  /* 0x0000bc00ff0c7b82 */ /* 0x000ea20000000800 */
[----:B------:R-:W-:Y:S01]  /*38c0*/  UMOV UR15, 0x40000040 ;  /* 0x40000040000f7882 */ /* 0x000fe20000000000 */
[----:B------:R-:W-:Y:S01]  /*38d0*/  HGMMA.64x96x16.F32.BF16 R152, gdesc[UR4], RZ, !UPT, gsb0 ;  /* 0x01600000049879f0 */ /* 0x000fe2000c0018ff */
[----:B------:R-:W-:Y:S01]  /*38e0*/  UIADD3 UR18, UR6, 0x6, URZ ;  /* 0x0000000606127890 */ /* 0x000fe2000fffe03f */
[----:B------:R-:W-:Y:S01]  /*38f0*/  IMAD.MOV.U32 R14, RZ, RZ, -0x2 ;  /* 0xfffffffeff0e7424 */ /* 0x000fe200078e00ff */
[----:B------:R-:W-:Y:S01]  /*3900*/  UMOV UR19, 0x40000040 ;  /* 0x4000004000137882 */ /* 0x000fe20000000000 */
[----:B------:R-:W-:Y:S01]  /*3910*/  @UP0 ULDC UR6, c[0x0][0x44c] ;  /* 0x0001130000060ab9 */ /* 0x000fe20000000800 */
[----:B------:R-:W3:Y:S01]  /*3920*/  S2R R202, SR_TID.X ;  /* 0x0000000000ca7919 */ /* 0x000ee20000002100 */
[----:B------:R-:W-:Y:S01]  /*3930*/  @P1 IMAD.HI.U32 R0, R10, UR6, RZ ;  /* 0x000000060a001c27 */ /* 0x000fe2000f8e00ff */
[----:B------:R-:W-:-:S04]  /*3940*/  @UP0 ULDC UR6, c[0x0][0x450] ;  /* 0x0001140000060ab9 */ /* 0x000fc80000000800 */
[----:B------:R-:W-:Y:S01]  /*3950*/  @P1 SHF.R.U32.HI R10, RZ, UR6, R0 ;  /* 0x00000006ff0a1c19 */ /* 0x000fe20008011600 */
[----:B------:R-:W-:Y:S02]  /*3960*/  UMOV UR6, 0x1 ;  /* 0x0000000100067882 */ /* 0x000fe40000000000 */
[----:B------:R-:W-:Y:S02]  /*3970*/  UIMAD UR6, UR23, -0x60, UR6 ;  /* 0xffffffa0170678a4 */ /* 0x000fe4000f8e0206 */
[----:B------:R-:W4:Y:S04]  /*3980*/  SHFL.IDX PT, R0, R10, 0x1, 0x1c1f ;  /* 0x003c1f000a007f89 */ /* 0x000f2800000e0000 */
[----:B------:R-:W-:Y:S01]  /*3990*/  IMAD R21, R17, R14, UR6 ;  /* 0x0000000611157e24 */ /* 0x000fe2000f8e020e */
[----:B------:R-:W5:Y:S03]  /*39a0*/  SHFL.IDX PT, R10, R10, RZ, 0x1c1f ;  /* 0x001c1fff0a0a7589 */ /* 0x000f6600000e0000 */
[----:B--2---:R-:W-:Y:S01]  /*39b0*/  IMAD R21, R12, UR43, R21 ;  /* 0x0000002b0c157c24 */ /* 0x004fe2000f8e0215 */
[----:B---3--:R-:W-:-:S04]  /*39c0*/  SHF.R.U32.HI R202, RZ, 0x7, R202 ;  /* 0x00000007ffca7819 */ /* 0x008fc800000116ca */
[----:B----4-:R-:W-:-:S04]  /*39d0*/  IADD3 R0, R0, -UR25, R21 ;  /* 0x8000001900007c10 */ /* 0x010fc8000fffe015 */
[C---:B------:R-:W-:Y:S02]  /*39e0*/  ISETP.GT.AND P3, PT, R0.reuse, RZ, PT ;  /* 0x000000ff0000720c */ /* 0x040fe40003f64270 */
[----:B------:R-:W-:Y:S02]  /*39f0*/  ISETP.GT.AND P4, PT, R0, 0x1, PT ;  /* 0x000000010000780c */ /* 0x000fe40003f84270 */
[----:B-----5:R-:W-:-:S04]  /*3a00*/  IADD3 R21, R10, -UR25, R21 ;  /* 0x800000190a157c10 */ /* 0x020fc8000fffe015 */
[----:B------:R-:W-:Y:S01]  /*3a10*/  ISETP.GT.AND P5, PT, R21, 0x8, PT ;  /* 0x000000081500780c */ /* 0x000fe20003fa4270 */
        /* <DEDUP_REMOVED lines=22> */
[----:B-1----:R-:W-:Y:S02]  /*3b80*/  FSEL R3, R162, -INF , P3 ;  /* 0xff800000a2037808 */ /* 0x002fe40001800000 */
        /* <DEDUP_REMOVED lines=61> */
[----:B------:R-:W1:Y:S01]  /*3f60*/  SHFL.BFLY PT, R9, R12, 0x2, 0x1f ;  /* 0x0c401f000c097f89 */ /* 0x000e6200000e0000 */
[----:B------:R-:W-:Y:S02]  /*3f70*/  FSEL R153, R153, -INF , P4 ;  /* 0xff80000099997808 */ /* 0x000fe40002000000 */
[----:B------:R-:W-:-:S04]  /*3f80*/  ISETP.GT.AND P5, PT, R21, 0x10, PT ;  /* 0x000000101500780c */ /* 0x000fc80003fa4270 */
[----:B------:R-:W-:Y:S02]  /*3f90*/  FSEL R160, R160, -INF , P5 ;  /* 0xff800000a0a07808 */ /* 0x000fe40002800000 */
[----:B------:R-:W-:-:S04]  /*3fa0*/  ISETP.GT.AND P5, PT, R21, 0x18, PT ;  /* 0x000000181500780c */ /* 0x000fc80003fa4270 */
[----:B------:R-:W-:Y:S02]  /*3fb0*/  FSEL R164, R164, -INF , P5 ;  /* 0xff800000a4a47808 */ /* 0x000fe40002800000 */
[----:B------:R-:W-:-:S04]  /*3fc0*/  ISETP.GT.AND P5, PT, R21, 0x20, PT ;  /* 0x000000201500780c */ /* 0x000fc80003fa4270 */
[----:B------:R-:W-:Y:S02]  /*3fd0*/  FSEL R168, R168, -INF , P5 ;  /* 0xff800000a8a87808 */ /* 0x000fe40002800000 */
[C---:B------:R-:W-:Y:S02]  /*3fe0*/  ISETP.GT.AND P5, PT, R21.reuse, 0x28, PT ;  /* 0x000000281500780c */ /* 0x040fe40003fa4270 */
[----:B-1----:R-:W-:Y:S02]  /*3ff0*/  FMNMX.FTZ R14, R12, R9, !PT ;  /* 0x000000090c0e7209 */ /* 0x002fe40007810000 */
[----:B------:R-:W-:Y:S02]  /*4000*/  FSEL R172, R172, -INF , P5 ;  /* 0xff800000acac7808 */ /* 0x000fe40002800000 */
[----:B------:R-:W-:Y:S01]  /*4010*/  ISETP.GT.AND P5, PT, R21, 0x30, PT ;  /* 0x000000301500780c */ /* 0x000fe20003fa4270 */
[----:B------:R-:W1:Y:S03]  /*4020*/  SHFL.BFLY PT, R9, R14, 0x1, 0x1f ;  /* 0x0c201f000e097f89 */ /* 0x000e6600000e0000 */
[----:B------:R-:W-:-:S02]  /*4030*/  FSEL R176, R176, -INF , P5 ;  /* 0xff800000b0b07808 */ /* 0x000fc40002800000 */
[----:B------:R-:W-:-:S04]  /*4040*/  ISETP.GT.AND P5, PT, R21, 0x38, PT ;  /* 0x000000381500780c */ /* 0x000fc80003fa4270 */
[----:B------:R-:W-:Y:S02]  /*4050*/  FSEL R180, R180, -INF , P5 ;  /* 0xff800000b4b47808 */ /* 0x000fe40002800000 */
[----:B------:R-:W-:-:S04]  /*4060*/  ISETP.GT.AND P5, PT, R21, 0x40, PT ;  /* 0x000000401500780c */ /* 0x000fc80003fa4270 */
[----:B------:R-:W-:Y:S02]  /*4070*/  FSEL R184, R184, -INF , P5 ;  /* 0xff800000b8b87808 */ /* 0x000fe40002800000 */
[----:B------:R-:W-:-:S04]  /*4080*/  ISETP.GT.AND P5, PT, R21, 0x48, PT ;  /* 0x000000481500780c */ /* 0x000fc80003fa4270 */
[----:B------:R-:W-:Y:S02]  /*4090*/  FSEL R188, R188, -INF , P5 ;  /* 0xff800000bcbc7808 */ /* 0x000fe40002800000 */
[----:B------:R-:W-:Y:S02]  /*40a0*/  ISETP.GT.AND P5, PT, R21, 0x50, PT ;  /* 0x000000501500780c */ /* 0x000fe40003fa4270 */
[----:B-1----:R-:W-:Y:S02]  /*40b0*/  FMNMX.FTZ R0, R14, R9, !PT ;  /* 0x000000090e007209 */ /* 0x002fe40007810000 */
[----:B------:R-:W-:Y:S02]  /*40c0*/  FSEL R9, R152, -INF , P3 ;  /* 0xff80000098097808 */ /* 0x000fe40001800000 */
[C---:B------:R-:W-:Y:S01]  /*40d0*/  FSETP.NEU.FTZ.AND P4, PT, R0.reuse, -INF , PT ;  /* 0xff8000000000780b */ /* 0x040fe20003f9d000 */
[----:B------:R-:W-:Y:S01]  /*40e0*/  FMUL.FTZ R12, R0, UR10 ;  /* 0x0000000a000c7c20 */ /* 0x000fe20008410000 */
[----:B------:R-:W-:-:S02]  /*40f0*/  FMNMX.FTZ R10, R9, R8, !PT ;  /* 0x00000008090a7209 */ /* 0x000fc40007810000 */
[----:B------:R-:W-:Y:S02]  /*4100*/  ISETP.GT.AND P3, PT, R21, 0x9, PT ;  /* 0x000000091500780c */ /* 0x000fe40003f64270 */
[----:B------:R-:W-:Y:S02]  /*4110*/  FMNMX.FTZ R15, R153, R10, !PT ;  /* 0x0000000a990f7209 */ /* 0x000fe40007810000 */
[----:B------:R-:W-:Y:S02]  /*4120*/  FSEL R10, R12, RZ, P4 ;  /* 0x000000ff0c0a7208 */ /* 0x000fe40002000000 */
[----:B------:R-:W-:Y:S02]  /*4130*/  FSEL R157, R157, -INF , P3 ;  /* 0xff8000009d9d7808 */ /* 0x000fe40001800000 */
        /* <DEDUP_REMOVED lines=15> */
[----:B------:R1:W-:Y:S01]  /*4230*/  MUFU.EX2 R12, R20 ;  /* 0x00000014000c7308 */ /* 0x0003e20000000800 */
[----:B------:R-:W-:Y:S01]  /*4240*/  FMNMX.FTZ R14, R164, R15, !PT ;  /* 0x0000000fa40e7209 */ /* 0x000fe20007810000 */
[--C-:B------:R-:W-:Y:S01]  /*4250*/  FFMA.FTZ R15, R170, UR10, -R10.reuse ;  /* 0x0000000aaa0f7c23 */ /* 0x100fe2000801080a */
[----:B------:R-:W-:Y:S01]  /*4260*/  ISETP.GT.AND P3, PT, R21, 0x21, PT ;  /* 0x000000211500780c */ /* 0x000fe20003f64270 */
[--C-:B------:R-:W-:Y:S01]  /*4270*/  FFMA.FTZ R11, R11, UR10, -R10.reuse ;  /* 0x0000000a0b0b7c23 */ /* 0x100fe2000801080a */
[----:B------:R-:W-:Y:S01]  /*4280*/  FMNMX.FTZ R13, R165, R14, !PT ;  /* 0x0000000ea50d7209 */ /* 0x000fe20007810000 */
[----:B------:R-:W-:Y:S01]  /*4290*/  FFMA.FTZ R195, R195, UR10, -R10 ;  /* 0x0000000ac3c37c23 */ /* 0x000fe2000801080a */
[----:B------:R-:W-:Y:S01]  /*42a0*/  FSEL R169, R169, -INF , P3 ;  /* 0xff800000a9a97808 */ /* 0x000fe20001800000 */
[----:B------:R-:W-:Y:S01]  /*42b0*/  MUFU.EX2 R155, R155 ;  /* 0x0000009b009b7308 */ /* 0x000fe20000000800 */
[----:B------:R-:W-:-:S02]  /*42c0*/  FMNMX.FTZ R14, R168, R13, !PT ;  /* 0x0000000da80e7209 */ /* 0x000fc40007810000 */
[----:B------:R-:W-:Y:S02]  /*42d0*/  ISETP.GT.AND P3, PT, R21, 0x29, PT ;  /* 0x000000291500780c */ /* 0x000fe40003f64270 */
[----:B------:R-:W-:Y:S02]  /*42e0*/  FMNMX.FTZ R13, R169, R14, !PT ;  /* 0x0000000ea90d7209 */ /* 0x000fe40007810000 */
[----:B------:R-:W-:Y:S01]  /*42f0*/  FSEL R173, R173, -INF , P3 ;  /* 0xff800000adad7808 */ /* 0x000fe20001800000 */
[----:B------:R2:W-:Y:S01]  /*4300*/  MUFU.EX2 R14, R159 ;  /* 0x0000009f000e7308 */ /* 0x0005e20000000800 */
[----:B-1----:R-:W-:Y:S01]  /*4310*/  FMNMX.FTZ R20, R172, R13, !PT ;  /* 0x0000000dac147209 */ /* 0x002fe20007810000 */
[----:B------:R-:W-:Y:S01]  /*4320*/  FFMA.FTZ R13, R3, UR10, -R10 ;  /* 0x0000000a030d7c23 */ /* 0x000fe2000801080a */
[----:B------:R-:W-:Y:S02]  /*4330*/  ISETP.GT.AND P3, PT, R21, 0x31, PT ;  /* 0x000000311500780c */ /* 0x000fe40003f64270 */
[----:B------:R-:W-:-:S02]  /*4340*/  FMNMX.FTZ R3, R173, R20, !PT ;  /* 0x00000014ad037209 */ /* 0x000fc40007810000 */
[----:B------:R-:W-:Y:S01]  /*4350*/  FSEL R177, R177, -INF , P3 ;  /* 0xff800000b1b17808 */ /* 0x000fe20001800000 */
[----:B------:R-:W-:Y:S01]  /*4360*/  MUFU.EX2 R11, R11 ;  /* 0x0000000b000b7308 */ /* 0x000fe20000000800 */
[----:B------:R-:W-:Y:S01]  /*4370*/  FMNMX.FTZ R20, R176, R3, !PT ;  /* 0x00000003b0147209 */ /* 0x000fe20007810000 */
[--C-:B--2---:R-:W-:Y:S01]  /*4380*/  FFMA.FTZ R159, R166, UR10, -R10.reuse ;  /* 0x0000000aa69f7c23 */ /* 0x104fe2000801080a */
[----:B------:R-:W-:Y:S01]  /*4390*/  ISETP.GT.AND P3, PT, R21, 0x39, PT ;  /* 0x000000391500780c */ /* 0x000fe20003f64270 */
[--C-:B------:R-:W-:Y:S01]  /*43a0*/  FFMA.FTZ R166, R183, UR10, -R10.reuse ;  /* 0x0000000ab7a67c23 */ /* 0x100fe2000801080a */
[----:B------:R-:W-:Y:S01]  /*43b0*/  FMNMX.FTZ R3, R177, R20, !PT ;  /* 0x00000014b1037209 */ /* 0x000fe20007810000 */
[----:B------:R-:W-:Y:S01]  /*43c0*/  FFMA.FTZ R183, R199, UR10, -R10 ;  /* 0x0000000ac7b77c23 */ /* 0x000fe2000801080a */
[----:B------:R-:W-:Y:S01]  /*43d0*/  FSEL R181, R181, -INF , P3 ;  /* 0xff800000b5b57808 */ /* 0x000fe20001800000 */
[----:B------:R1:W-:Y:S01]  /*43e0*/  MUFU.EX2 R20, R163 ;  /* 0x000000a300147308 */ /* 0x0003e20000000800 */
[----:B------:R-:W-:-:S02]  /*43f0*/  FMNMX.FTZ R152, R180, R3, !PT ;  /* 0x00000003b4987209 */ /* 0x000fc40007810000 */
[----:B------:R-:W-:Y:S02]  /*4400*/  ISETP.GT.AND P3, PT, R21, 0x41, PT ;  /* 0x000000411500780c */ /* 0x000fe40003f64270 */
[----:B------:R-:W-:Y:S02]  /*4410*/  FMNMX.FTZ R3, R181, R152, !PT ;  /* 0x00000098b5037209 */ /* 0x000fe40007810000 */
[----:B------:R-:W-:Y:S01]  /*4420*/  FSEL R185, R185, -INF , P3 ;  /* 0xff800000b9b97808 */ /* 0x000fe20001800000 */
[----:B------:R-:W-:Y:S01]  /*4430*/  MUFU.EX2 R13, R13 ;  /* 0x0000000d000d7308 */ /* 0x000fe20000000800 */
[----:B------:R-:W-:Y:S01]  /*4440*/  FMNMX.FTZ R152, R184, R3, !PT ;  /* 0x00000003b8987209 */ /* 0x000fe20007810000 */
[--C-:B-1----:R-:W-:Y:S01]  /*4450*/  FFMA.FTZ R163, R174, UR10, -R10.reuse ;  /* 0x0000000aaea37c23 */ /* 0x102fe2000801080a */
[----:B------:R-:W-:Y:S01]  /*4460*/  ISETP.GT.AND P3, PT, R21, 0x49, PT ;  /* 0x000000491500780c */ /* 0x000fe20003f64270 */
[----:B------:R-:W-:Y:S01]  /*4470*/  FFMA.FTZ R174, R190, UR10, -R10 ;  /* 0x0000000abeae7c23 */ /* 0x000fe2000801080a */
[----:B------:R-:W-:-:S02]  /*4480*/  FMNMX.FTZ R3, R185, R152, !PT ;  /* 0x00000098b9037209 */ /* 0x000fc40007810000 */
[----:B------:R-:W-:Y:S01]  /*4490*/  FSEL R189, R189, -INF , P3 ;  /* 0xff800000bdbd7808 */ /* 0x000fe20001800000 */
[----:B------:R1:W-:Y:S01]  /*44a0*/  MUFU.EX2 R152, R167 ;  /* 0x000000a700987308 */ /* 0x0003e20000000800 */
[----:B------:R-:W-:Y:S02]  /*44b0*/  FMNMX.FTZ R154, R188, R3, !PT ;  /* 0x00000003bc9a7209 */ /* 0x000fe40007810000 */
[----:B------:R-:W-:Y:S02]  /*44c0*/  ISETP.GT.AND P3, PT, R21, 0x51, PT ;  /* 0x000000511500780c */ /* 0x000fe40003f64270 */
[----:B------:R-:W-:Y:S02]  /*44d0*/  FSEL R192, R192, -INF , P5 ;  /* 0xff800000c0c07808 */ /* 0x000fe40002800000 */
[----:B------:R-:W-:Y:S01]  /*44e0*/  FMNMX.FTZ R3, R189, R154, !PT ;  /* 0x0000009abd037209 */ /* 0x000fe20007810000 */
[----:B------:R-:W-:Y:S01]  /*44f0*/  MUFU.EX2 R159, R159 ;  /* 0x0000009f009f7308 */ /* 0x000fe20000000800 */
[----:B------:R-:W-:Y:S01]  /*4500*/  ISETP.GT.AND P5, PT, R21, 0x58, PT ;  /* 0x000000581500780c */ /* 0x000fe20003fa4270 */
[----:B-1----:R-:W-:Y:S01]  /*4510*/  FFMA.FTZ R167, R182, UR10, -R10 ;  /* 0x0000000ab6a77c23 */ /* 0x002fe2000801080a */
[----:B------:R-:W-:-:S02]  /*4520*/  FSEL R193, R193, -INF , P3 ;  /* 0xff800000c1c17808 */ /* 0x000fc40001800000 */
[----:B------:R-:W-:Y:S02]  /*4530*/  FMNMX.FTZ R154, R192, R3, !PT ;  /* 0x00000003c09a7209 */ /* 0x000fe40007810000 */
[----:B------:R-:W-:Y:S01]  /*4540*/  ISETP.GT.AND P3, PT, R21, 0x59, PT ;  /* 0x000000591500780c */ /* 0x000fe20003f64270 */
[--C-:B------:R-:W-:Y:S01]  /*4550*/  FFMA.FTZ R21, R178, UR10, -R10.reuse ;  /* 0x0000000ab2157c23 */ /* 0x100fe2000801080a */
[----:B------:R-:W-:Y:S01]  /*4560*/  FSEL R196, R196, -INF , P5 ;  /* 0xff800000c4c47808 */ /* 0x000fe20002800000 */
[----:B------:R-:W-:Y:S01]  /*4570*/  FFMA.FTZ R178, R194, UR10, -R10 ;  /* 0x0000000ac2b27c23 */ /* 0x000fe2000801080a */
[----:B------:R-:W-:Y:S01]  /*4580*/  FMNMX.FTZ R3, R193, R154, !PT ;  /* 0x0000009ac1037209 */ /* 0x000fe20007810000 */
[----:B------:R-:W-:Y:S01]  /*4590*/  MUFU.EX2 R15, R15 ;  /* 0x0000000f000f7308 */ /* 0x000fe20000000800 */
[----:B------:R-:W-:Y:S02]  /*45a0*/  FSEL R197, R197, -INF , P3 ;  /* 0xff800000c5c57808 */ /* 0x000fe40001800000 */
[----:B------:R-:W-:-:S04]  /*45b0*/  FMNMX.FTZ R158, R196, R3, !PT ;  /* 0x00000003c49e7209 */ /* 0x000fc80007810000 */
[----:B------:R-:W-:Y:S01]  /*45c0*/  FMNMX.FTZ R3, R197, R158, !PT ;  /* 0x0000009ec5037209 */ /* 0x000fe20007810000 */
[----:B------:R1:W-:Y:S01]  /*45d0*/  MUFU.EX2 R154, R171 ;  /* 0x000000ab009a7308 */ /* 0x0003e20000000800 */
[--C-:B------:R-:W-:Y:S01]  /*45e0*/  FFMA.FTZ R158, R175, UR10, -R10.reuse ;  /* 0x0000000aaf9e7c23 */ /* 0x100fe2000801080a */
[--C-:B------:R-:W-:Y:S02]  /*45f0*/  FFMA.FTZ R175, R191, UR10, -R10.reuse ;  /* 0x0000000abfaf7c23 */ /* 0x100fe4000801080a */
[----:B------:R-:W2:Y:S04]  /*4600*/  SHFL.BFLY PT, R170, R3, 0x2, 0x1f ;  /* 0x0c401f0003aa7f89 */ /* 0x000ea800000e0000 */
[----:B------:R-:W-:Y:S01]  /*4610*/  MUFU.EX2 R163, R163 ;  /* 0x000000a300a37308 */ /* 0x000fe20000000800 */
[----:B-1----:R-:W-:-:S07]  /*4620*/  FFMA.FTZ R171, R187, UR10, -R10 ;  /* 0x0000000abbab7c23 */ /* 0x002fce000801080a */
[----:B------:R-:W-:Y:S08]  /*4630*/  MUFU.EX2 R158, R158 ;  /* 0x0000009e009e7308 */ /* 0x000ff00000000800 */
[----:B------:R-:W-:Y:S01]  /*4640*/  MUFU.EX2 R21, R21 ;  /* 0x0000001500157308 */ /* 0x000fe20000000800 */
[----:B--2---:R-:W-:Y:S01]  /*4650*/  FMNMX.FTZ R179, R3, R170, !PT ;  /* 0x000000aa03b37209 */ /* 0x004fe20007810000 */
[----:B------:R-:W-:-:S06]  /*4660*/  FFMA.FTZ R170, R186, UR10, -R10 ;  /* 0x0000000abaaa7c23 */ /* 0x000fcc000801080a */
[----:B------:R-:W-:Y:S01]  /*4670*/  MUFU.EX2 R162, R162 ;  /* 0x000000a200a27308 */ /* 0x000fe20000000800 */
[----:B------:R-:W1:Y:S07]  /*4680*/  SHFL.BFLY PT, R182, R179, 0x1, 0x1f ;  /* 0x0c201f00b3b67f89 */ /* 0x000e6e00000e0000 */
[----:B------:R-:W-:Y:S08]  /*4690*/  MUFU.EX2 R167, R167 ;  /* 0x000000a700a77308 */ /* 0x000ff00000000800 */
[----:B------:R-:W-:Y:S08]  /*46a0*/  MUFU.EX2 R166, R166 ;  /* 0x000000a600a67308 */ /* 0x000ff00000000800 */
[----:B------:R-:W-:Y:S01]  /*46b0*/  MUFU.EX2 R170, R170 ;  /* 0x000000aa00aa7308 */ /* 0x000fe20000000800 */
[----:B-1----:R-:W-:Y:S01]  /*46c0*/  FMNMX.FTZ R3, R179, R182, !PT ;  /* 0x000000b6b3037209 */ /* 0x002fe20007810000 */
[----:B------:R-:W-:Y:S01]  /*46d0*/  FFMA.FTZ R182, R198, UR10, -R10 ;  /* 0x0000000ac6b67c23 */ /* 0x000fe2000801080a */
[----:B------:R-:W-:-:S02]  /*46e0*/  FSEL R10, R0, RZ, P4 ;  /* 0x000000ff000a7208 */ /* 0x000fc40002000000 */
[C---:B------:R-:W-:Y:S01]  /*46f0*/  FSETP.NEU.FTZ.AND P3, PT, R3.reuse, -INF , PT ;  /* 0xff8000000300780b */ /* 0x040fe20003f7d000 */
[----:B------:R-:W-:Y:S02]  /*4700*/  FMUL.FTZ R190, R3, UR10 ;  /* 0x0000000a03be7c20 */ /* 0x000fe40008410000 */
[----:B------:R-:W-:Y:S01]  /*4710*/  FADD.FTZ R10, -R10, R7 ;  /* 0x000000070a0a7221 */ /* 0x000fe20000010100 */
[----:B------:R1:W-:Y:S02]  /*4720*/  MUFU.EX2 R179, R195 ;  /* 0x000000c300b37308 */ /* 0x0003e40000000800 */
[----:B------:R-:W-:Y:S01]  /*4730*/  FSEL R190, R190, RZ, P3 ;  /* 0x000000ffbebe7208 */ /* 0x000fe20001800000 */
[----:B------:R-:W-:-:S04]  /*4740*/  FMUL.FTZ R10, R10, UR10 ;  /* 0x0000000a0a0a7c20 */ /* 0x000fc80008410000 */
[--C-:B------:R-:W-:Y:S01]  /*4750*/  FFMA.FTZ R187, R9, UR10, -R190.reuse ;  /* 0x0000000a09bb7c23 */ /* 0x100fe200080108be */
[----:B------:R-:W-:Y:S01]  /*4760*/  FSEL R9, R3, RZ, P3 ;  /* 0x000000ff03097208 */ /* 0x000fe20001800000 */
[----:B------:R-:W2:Y:S01]  /*4770*/  MUFU.EX2 R10, R10 ;  /* 0x0000000a000a7308 */ /* 0x000ea20000000800 */
[--C-:B------:R-:W-:Y:S01]  /*4780*/  FFMA.FTZ R186, R153, UR10, -R190.reuse ;  /* 0x0000000a99ba7c23 */ /* 0x100fe200080108be */
[--C-:B------:R-:W-:Y:S01]  /*4790*/  FFMA.FTZ R156, R156, UR10, -R190.reuse ;  /* 0x0000000a9c9c7c23 */ /* 0x100fe200080108be */
[----:B------:R-:W-:Y:S01]  /*47a0*/  FFMA.FTZ R191, R157, UR10, -R190 ;  /* 0x0000000a9dbf7c23 */ /* 0x000fe200080108be */
[----:B------:R-:W-:Y:S01]  /*47b0*/  FADD.FTZ R9, -R9, R8 ;  /* 0x0000000809097221 */ /* 0x000fe20000010100 */
[--C-:B------:R-:W-:Y:S01]  /*47c0*/  FFMA.FTZ R160, R160, UR10, -R190.reuse ;  /* 0x0000000aa0a07c23 */ /* 0x100fe200080108be */
[--C-:B-1----:R-:W-:Y:S01]  /*47d0*/  FFMA.FTZ R195, R161, UR10, -R190.reuse ;  /* 0x0000000aa1c37c23 */ /* 0x102fe200080108be */
[--C-:B------:R-:W-:Y:S01]  /*47e0*/  FFMA.FTZ R164, R164, UR10, -R190.reuse ;  /* 0x0000000aa4a47c23 */ /* 0x100fe200080108be */
[----:B------:R-:W-:Y:S01]  /*47f0*/  FMUL.FTZ R8, R9, UR10 ;  /* 0x0000000a09087c20 */ /* 0x000fe20008410000 */
        /* <DEDUP_REMOVED lines=8> */
[----:B------:R-:W1:Y:S01]  /*4880*/  MUFU.EX2 R8, R8 ;  /* 0x0000000800087308 */ /* 0x000e620000000800 */
[----:B--2---:R-:W-:Y:S01]  /*4890*/  FFMA.FTZ R9, R10, R4, R11 ;  /* 0x000000040a097223 */ /* 0x004fe2000001000b */
[--C-:B------:R-:W-:Y:S01]  /*48a0*/  FFMA.FTZ R176, R176, UR10, -R190.reuse ;  /* 0x0000000ab0b07c23 */ /* 0x100fe200080108be */
[--C-:B------:R-:W-:Y:S01]  /*48b0*/  FFMA.FTZ R192, R192, UR10, -R190.reuse ;  /* 0x0000000ac0c07c23 */ /* 0x100fe200080108be */
[--C-:B------:R-:W-:Y:S01]  /*48c0*/  FFMA.FTZ R193, R193, UR10, -R190.reuse ;  /* 0x0000000ac1c17c23 */ /* 0x100fe200080108be */
[----:B------:R-:W-:Y:S01]  /*48d0*/  FADD.FTZ R4, R12, R9 ;  /* 0x000000090c047221 */ /* 0x000fe20000010000 */
[----:B------:R-:W-:Y:S01]  /*48e0*/  FFMA.FTZ R196, R196, UR10, -R190 ;  /* 0x0000000ac4c47c23 */ /* 0x000fe200080108be */
[----:B------:R-:W-:Y:S01]  /*48f0*/  F2FP.BF16.F32.PACK_AB R165, R162, R21 ;  /* 0x00000015a2a5723e */ /* 0x000fe200000010ff */
[----:B------:R-:W2:Y:S01]  /*4900*/  MUFU.EX2 R186, R186 ;  /* 0x000000ba00ba7308 */ /* 0x000ea20000000800 */
[----:B------:R-:W-:Y:S01]  /*4910*/  FADD.FTZ R9, R155, R4 ;  /* 0x000000049b097221 */ /* 0x000fe20000010000 */
[----:B------:R-:W-:Y:S01]  /*4920*/  F2FP.BF16.F32.PACK_AB R155, R14, R155 ;  /* 0x0000009b0e9b723e */ /* 0x000fe200000010ff */
[-C--:B------:R-:W-:Y:S01]  /*4930*/  FMUL.FTZ R26, R26, R10.reuse ;  /* 0x0000000a1a1a7220 */ /* 0x080fe20000410000 */
[-C--:B------:R-:W-:Y:S01]  /*4940*/  FMUL.FTZ R27, R27, R10.reuse ;  /* 0x0000000a1b1b7220 */ /* 0x080fe20000410000 */
[----:B------:R-:W-:Y:S01]  /*4950*/  FADD.FTZ R4, R14, R9 ;  /* 0x000000090e047221 */ /* 0x000fe20000010000 */
[-C--:B------:R-:W-:Y:S01]  /*4960*/  FMUL.FTZ R30, R30, R10.reuse ;  /* 0x0000000a1e1e7220 */ /* 0x080fe20000410000 */
[-C--:B------:R-:W-:Y:S01]  /*4970*/  FMUL.FTZ R31, R31, R10.reuse ;  /* 0x0000000a1f1f7220 */ /* 0x080fe20000410000 */
[----:B------:R-:W3:Y:S01]  /*4980*/  MUFU.EX2 R156, R156 ;  /* 0x0000009c009c7308 */ /* 0x000ee20000000800 */
[----:B-1----:R-:W-:Y:S01]  /*4990*/  FFMA.FTZ R9, R8, R5, R187 ;  /* 0x0000000508097223 */ /* 0x002fe200000100bb */
[----:B------:R-:W-:Y:S01]  /*49a0*/  FADD.FTZ R157, R13, R4 ;  /* 0x000000040d9d7221 */ /* 0x000fe20000010000 */
[----:B------:R-:W-:Y:S01]  /*49b0*/  FFMA.FTZ R5, R180, UR10, -R190 ;  /* 0x0000000ab4057c23 */ /* 0x000fe200080108be */
[-C--:B------:R-:W-:Y:S01]  /*49c0*/  FMUL.FTZ R34, R34, R10.reuse ;  /* 0x0000000a22227220 */ /* 0x080fe20000410000 */
[-C--:B------:R-:W-:Y:S01]  /*49d0*/  FMUL.FTZ R35, R35, R10.reuse ;  /* 0x0000000a23237220 */ /* 0x080fe20000410000 */
[----:B------:R-:W-:Y:S01]  /*49e0*/  FADD.FTZ R180, R20, R157 ;  /* 0x0000009d14b47221 */ /* 0x000fe20000010000 */
[----:B------:R-:W-:Y:S01]  /*49f0*/  FMUL.FTZ R38, R38, R10 ;  /* 0x0000000a26267220 */ /* 0x000fe20000410000 */
[----:B------:R-:W1:Y:S01]  /*4a00*/  MUFU.EX2 R191, R191 ;  /* 0x000000bf00bf7308 */ /* 0x000e620000000800 */
[----:B--2---:R-:W-:Y:S01]  /*4a10*/  FADD.FTZ R153, R186, R9 ;  /* 0x00000009ba997221 */ /* 0x004fe20000010000 */
[----:B------:R-:W-:Y:S01]  /*4a20*/  FADD.FTZ R157, R159, R180 ;  /* 0x000000b49f9d7221 */ /* 0x000fe20000010000 */
[----:B------:R-:W-:Y:S01]  /*4a30*/  IADD3 R9, -R202, 0xb, RZ ;  /* 0x0000000bca097810 */ /* 0x000fe20007ffe1ff */
[--C-:B------:R-:W-:Y:S01]  /*4a40*/  FFMA.FTZ R180, R181, UR10, -R190.reuse ;  /* 0x0000000ab5b47c23 */ /* 0x100fe200080108be */
[--C-:B------:R-:W-:Y:S01]  /*4a50*/  FFMA.FTZ R181, R184, UR10, -R190.reuse ;  /* 0x0000000ab8b57c23 */ /* 0x100fe200080108be */
[----:B------:R-:W-:Y:S01]  /*4a60*/  FADD.FTZ R198, R152, R157 ;  /* 0x0000009d98c67221 */ /* 0x000fe20000010000 */
[----:B------:R-:W-:Y:S01]  /*4a70*/  FFMA.FTZ R184, R185, UR10, -R190 ;  /* 0x0000000ab9b87c23 */ /* 0x000fe200080108be */
[----:B------:R-:W2:Y:S01]  /*4a80*/  MUFU.EX2 R160, R160 ;  /* 0x000000a000a07308 */ /* 0x000ea20000000800 */
[----:B---3--:R-:W-:Y:S01]  /*4a90*/  FADD.FTZ R4, R156, R153 ;  /* 0x000000999c047221 */ /* 0x008fe20000010000 */
[----:B------:R-:W-:Y:S01]  /*4aa0*/  FADD.FTZ R157, R15, R198 ;  /* 0x000000c60f9d7221 */ /* 0x000fe20000010000 */
[--C-:B------:R-:W-:Y:S01]  /*4ab0*/  FFMA.FTZ R185, R188, UR10, -R190.reuse ;  /* 0x0000000abcb97c23 */ /* 0x100fe200080108be */
[--C-:B------:R-:W-:Y:S01]  /*4ac0*/  FFMA.FTZ R188, R189, UR10, -R190.reuse ;  /* 0x0000000abdbc7c23 */ /* 0x100fe200080108be */
[----:B------:R-:W-:Y:S01]  /*4ad0*/  FFMA.FTZ R190, R197, UR10, -R190 ;  /* 0x0000000ac5be7c23 */ /* 0x000fe200080108be */
[----:B------:R-:W-:Y:S01]  /*4ae0*/  FADD.FTZ R198, R154, R157 ;  /* 0x0000009d9ac67221 */ /* 0x000fe20000010000 */
[----:B------:R-:W-:Y:S01]  /*4af0*/  F2FP.BF16.F32.PACK_AB R159, R152, R159 ;  /* 0x0000009f989f723e */ /* 0x000fe200000010ff */
[----:B------:R-:W3:Y:S01]  /*4b00*/  MUFU.EX2 R195, R195 ;  /* 0x000000c300c37308 */ /* 0x000ee20000000800 */
[----:B-1----:R-:W-:Y:S01]  /*4b10*/  FADD.FTZ R153, R191, R4 ;  /* 0x00000004bf997221 */ /* 0x002fe20000010000 */
[----:B------:R-:W-:-:S02]  /*4b20*/  @!P2 VIADD R4, R177, 0x22840 ;  /* 0x00022840b104a836 */ /* 0x000fc40000000000 */
[----:B------:R-:W-:Y:S01]  /*4b30*/  FADD.FTZ R157, R163, R198 ;  /* 0x000000c6a39d7221 */ /* 0x000fe20000010000 */
[----:B------:R-:W-:Y:S01]  /*4b40*/  F2FP.BF16.F32.PACK_AB R163, R158, R163 ;  /* 0x000000a39ea3723e */ /* 0x000fe200000010ff */
[-C--:B------:R-:W-:Y:S01]  /*4b50*/  FMUL.FTZ R39, R39, R10.reuse ;  /* 0x0000000a27277220 */ /* 0x080fe20000410000 */
[----:B------:R-:W-:Y:S01]  /*4b60*/  F2FP.BF16.F32.PACK_AB R152, R186, R187 ;  /* 0x000000bbba98723e */ /* 0x000fe200000010ff */
[-C--:B------:R-:W-:Y:S01]  /*4b70*/  FMUL.FTZ R42, R42, R10.reuse ;  /* 0x0000000a2a2a7220 */ /* 0x080fe20000410000 */
[----:B------:R-:W1:Y:S01]  /*4b80*/  MUFU.EX2 R164, R164 ;  /* 0x000000a400a47308 */ /* 0x000e620000000800 */
[----:B--2---:R-:W-:Y:S01]  /*4b90*/  FADD.FTZ R194, R160, R153 ;  /* 0x00000099a0c27221 */ /* 0x004fe20000010000 */
[----:B------:R-:W-:Y:S01]  /*4ba0*/  @!P2 PRMT R4, RZ, 0x654, R4 ;  /* 0x00000654ff04a816 */ /* 0x000fe20000000004 */
[----:B------:R2:W-:Y:S06]  /*4bb0*/  BAR.ARV R9, 0x100 ;  /* 0x000400090000751d */ /* 0x0005ec0000002000 */
[----:B------:R-:W4:Y:S01]  /*4bc0*/  MUFU.EX2 R199, R199 ;  /* 0x000000c700c77308 */ /* 0x000f220000000800 */
[----:B---3--:R-:W-:Y:S01]  /*4bd0*/  FADD.FTZ R153, R195, R194 ;  /* 0x000000c2c3997221 */ /* 0x008fe20000010000 */
[----:B------:R3:W-:Y:S01]  /*4be0*/  @!P2 SYNCS.ARRIVE.TRANS64.RED.A1T0 RZ, [R4+URZ], RZ ;  /* 0x000000ff04ffa9a7 */ /* 0x0007e2000810043f */
        /* <DEDUP_REMOVED lines=39> */
[----:B------:R-:W-:Y:S01]  /*4e60*/  FADD.FTZ R153, R167, R194 ;  /* 0x000000c2a7997221 */ /* 0x000fe20000010000 */
[----:B------:R-:W-:Y:S01]  /*4e70*/  F2FP.BF16.F32.PACK_AB R167, R166, R167 ;  /* 0x000000a7a6a7723e */ /* 0x000fe200000010ff */
[-C--:B------:R-:W-:Y:S01]  /*4e80*/  FMUL.FTZ R94, R94, R10.reuse ;  /* 0x0000000a5e5e7220 */ /* 0x080fe20000410000 */
[----:B------:R-:W-:Y:S01]  /*4e90*/  FMUL.FTZ R95, R95, R10 ;  /* 0x0000000a5f5f7220 */ /* 0x000fe20000410000 */
[----:B------:R-:W-:Y:S01]  /*4ea0*/  FADD.FTZ R161, R166, R153 ;  /* 0x00000099a6a17221 */ /* 0x000fe20000010000 */
[----:B------:R-:W-:Y:S01]  /*4eb0*/  F2FP.BF16.F32.PACK_AB R153, R12, R11 ;  /* 0x0000000b0c99723e */ /* 0x000fe200000010ff */
[----:B------:R-:W4:Y:S01]  /*4ec0*/  MUFU.EX2 R203, R203 ;  /* 0x000000cb00cb7308 */ /* 0x000f220000000800 */
[C---:B---3--:R-:W-:Y:S01]  /*4ed0*/  FADD.FTZ R157, R201.reuse, R4 ;  /* 0x00000004c99d7221 */ /* 0x048fe20000010000 */
[----:B------:R-:W-:Y:S01]  /*4ee0*/  FADD.FTZ R12, R170, R161 ;  /* 0x000000a1aa0c7221 */ /* 0x000fe20000010000 */
[----:B------:R-:W-:Y:S01]  /*4ef0*/  F2FP.BF16.F32.PACK_AB R162, R201, R172 ;  /* 0x000000acc9a2723e */ /* 0x000fe200000010ff */
[-C--:B------:R-:W-:Y:S01]  /*4f00*/  FMUL.FTZ R98, R98, R10.reuse ;  /* 0x0000000a62627220 */ /* 0x080fe20000410000 */
[-C--:B------:R-:W-:Y:S01]  /*4f10*/  FMUL.FTZ R99, R99, R10.reuse ;  /* 0x0000000a63637220 */ /* 0x080fe20000410000 */
[-C--:B------:R-:W-:Y:S01]  /*4f20*/  FMUL.FTZ R102, R102, R10.reuse ;  /* 0x0000000a66667220 */ /* 0x080fe20000410000 */
[-C--:B------:R-:W-:Y:S01]  /*4f30*/  FMUL.FTZ R103, R103, R10.reuse ;  /* 0x0000000a67677220 */ /* 0x080fe20000410000 */
[----:B------:R-:W3:Y:S01]  /*4f40*/  MUFU.EX2 R171, R171 ;  /* 0x000000ab00ab7308 */ /* 0x000ee20000000800 */
[----:B-1----:R-:W-:Y:S01]  /*4f50*/  FADD.FTZ R4, R176, R157 ;  /* 0x0000009db0047221 */ /* 0x002fe20000010000 */
[----:B------:R-:W-:Y:S01]  /*4f60*/  F2FP.BF16.F32.PACK_AB R157, R20, R13 ;  /* 0x0000000d149d723e */ /* 0x000fe200000010ff */
[-C--:B------:R-:W-:Y:S01]  /*4f70*/  FMUL.FTZ R106, R106, R10.reuse ;  /* 0x0000000a6a6a7220 */ /* 0x080fe20000410000 */
[-C--:B------:R-:W-:Y:S01]  /*4f80*/  FMUL.FTZ R107, R107, R10.reuse ;  /* 0x0000000a6b6b7220 */ /* 0x080fe20000410000 */
[-C--:B------:R-:W-:Y:S01]  /*4f90*/  FMUL.FTZ R110, R110, R10.reuse ;  /* 0x0000000a6e6e7220 */ /* 0x080fe20000410000 */
        /* <DEDUP_REMOVED lines=28> */
[----:B------:R-:W-:Y:S01]  /*5160*/  F2FP.BF16.F32.PACK_AB R161, R154, R15 ;  /* 0x0000000f9aa1723e */ /* 0x000fe200000010ff */
[----:B------:R-:W-:Y:S01]  /*5170*/  FMUL.FTZ R147, R147, R10 ;  /* 0x0000000a93937220 */ /* 0x000fe20000410000 */
[----:B------:R-:W-:Y:S01]  /*5180*/  F2FP.BF16.F32.PACK_AB R154, R191, R156 ;  /* 0x0000009cbf9a723e */ /* 0x000fe200000010ff */
[----:B------:R-:W-:Y:S01]  /*5190*/  FMUL.FTZ R150, R150, R10 ;  /* 0x0000000a96967220 */ /* 0x000fe20000410000 */
[----:B------:R-:W-:Y:S01]  /*51a0*/  F2FP.BF16.F32.PACK_AB R156, R195, R160 ;  /* 0x000000a0c39c723e */ /* 0x000fe200000010ff */
[----:B------:R-:W-:Y:S01]  /*51b0*/  FMUL.FTZ R151, R151, R10 ;  /* 0x0000000a97977220 */ /* 0x000fe20000410000 */
[----:B------:R-:W4:Y:S01]  /*51c0*/  MUFU.EX2 R181, R181 ;  /* 0x000000b500b57308 */ /* 0x000f220000000800 */
[----:B---3--:R-:W-:Y:S01]  /*51d0*/  FADD.FTZ R4, R180, R13 ;  /* 0x0000000db4047221 */ /* 0x008fe20000010000 */
[----:B------:R-:W-:Y:S01]  /*51e0*/  F2FP.BF16.F32.PACK_AB R160, R7, R168 ;  /* 0x000000a807a0723e */ /* 0x000fe200000010ff */
[-C--:B------:R-:W-:Y:S01]  /*51f0*/  FMUL.FTZ R24, R24, R8.reuse ;  /* 0x0000000818187220 */ /* 0x080fe20000410000 */
[----:B------:R-:W-:Y:S01]  /*5200*/  F2FP.BF16.F32.PACK_AB R166, R180, R5 ;  /* 0x00000005b4a6723e */ /* 0x000fe200000010ff */
        /* <DEDUP_REMOVED lines=20> */
[----:B---3--:R-:W-:Y:S01]  /*5350*/  FADD.FTZ R14, R178, R15 ;  /* 0x0000000fb20e7221 */ /* 0x008fe20000010000 */
[----:B------:R-:W-:Y:S01]  /*5360*/  F2FP.BF16.F32.PACK_AB R173, R179, R178 ;  /* 0x000000b2b3ad723e */ /* 0x000fe200000010ff */
[-C--:B------:R-:W-:Y:S01]  /*5370*/  FMUL.FTZ R53, R53, R8.reuse ;  /* 0x0000000835357220 */ /* 0x080fe20000410000 */
[-C--:B------:R-:W-:Y:S01]  /*5380*/  FMUL.FTZ R56, R56, R8.reuse ;  /* 0x0000000838387220 */ /* 0x080fe20000410000 */
[-C--:B------:R-:W-:Y:S01]  /*5390*/  FMUL.FTZ R57, R57, R8.reuse ;  /* 0x0000000839397220 */ /* 0x080fe20000410000 */
[-C--:B------:R-:W-:Y:S01]  /*53a0*/  FMUL.FTZ R60, R60, R8.reuse ;  /* 0x000000083c3c7220 */ /* 0x080fe20000410000 */
[-C--:B------:R-:W-:Y:S01]  /*53b0*/  FMUL.FTZ R61, R61, R8.reuse ;  /* 0x000000083d3d7220 */ /* 0x080fe20000410000 */
[----:B------:R-:W3:Y:S01]  /*53c0*/  MUFU.EX2 R182, R182 ;  /* 0x000000b600b67308 */ /* 0x000ee20000000800 */
[C---:B-1----:R-:W-:Y:S01]  /*53d0*/  FADD.FTZ R4, R184.reuse, R13 ;  /* 0x0000000db8047221 */ /* 0x042fe20000010000 */
[----:B------:R-:W-:Y:S01]  /*53e0*/  FADD.FTZ R13, R179, R14 ;  /* 0x0000000eb30d7221 */ /* 0x000fe20000010000 */
[----:B------:R-:W-:Y:S01]  /*53f0*/  F2FP.BF16.F32.PACK_AB R168, R184, R181 ;  /* 0x000000b5b8a8723e */ /* 0x000fe200000010ff */
        /* <DEDUP_REMOVED lines=52> */
[----:B------:R-:W-:Y:S01]  /*5740*/  FMUL.FTZ R140, R140, R8 ;  /* 0x000000088c8c7220 */ /* 0x000fe20000410000 */
[C---:B----4-:R-:W-:Y:S01]  /*5750*/  FADD.FTZ R4, R183.reuse, R4 ;  /* 0x00000004b7047221 */ /* 0x050fe20000010000 */
[----:B------:R-:W-:Y:S01]  /*5760*/  F2FP.BF16.F32.PACK_AB R175, R183, R182 ;  /* 0x000000b6b7af723e */ /* 0x000fe200000010ff */
[-C--:B------:R-:W-:Y:S01]  /*5770*/  FMUL.FTZ R141, R141, R8.reuse ;  /* 0x000000088d8d7220 */ /* 0x080fe20000410000 */
[-C--:B------:R-:W-:Y:S01]  /*5780*/  FMUL.FTZ R144, R144, R8.reuse ;  /* 0x0000000890907220 */ /* 0x080fe20000410000 */
[-C--:B------:R-:W-:Y:S01]  /*5790*/  FMUL.FTZ R145, R145, R8.reuse ;  /* 0x0000000891917220 */ /* 0x080fe20000410000 */
[-C--:B------:R-:W-:Y:S01]  /*57a0*/  FMUL.FTZ R148, R148, R8.reuse ;  /* 0x0000000894947220 */ /* 0x080fe20000410000 */
[----:B------:R-:W-:Y:S01]  /*57b0*/  FMUL.FTZ R149, R149, R8 ;  /* 0x0000000895957220 */ /* 0x000fe20000410000 */
[C---:B---3--:R-:W-:Y:S01]  /*57c0*/  FADD.FTZ R5, R13.reuse, R14 ;  /* 0x0000000e0d057221 */ /* 0x048fe20000010000 */
[----:B------:R-:W-:Y:S01]  /*57d0*/  F2FP.BF16.F32.PACK_AB R174, R13, R196 ;  /* 0x000000c40dae723e */ /* 0x000fe200000010ff */
[----:B--2---:R-:W-:Y:S06]  /*57e0*/  @!P0 BRA `(.L_x_13242) ;  /* 0x0000000000048947 */ /* 0x004fec0003800000 */
[----:B------:R-:W-:Y:S01]  /*57f0*/  BPT.TRAP 0x1 ;  /* 0x000000040000795c */ /* 0x000fe20000300000 */
.L_x_13242:
[----:B------:R1:W2:Y:S01]  /*5800*/  SYNCS.PHASECHK.TRANS64.TRYWAIT P3, [UR26+0x22850], R6 ;  /* 0x02285006ff0075a7 */ /* 0x0002a2000806015a */
[----:B------:R-:W-:Y:S05]  /*5810*/  @!P0 BRA `(.L_x_13243) ;  /* 0x0000000000048947 */ /* 0x000fea0003800000 */
[----:B------:R-:W-:Y:S01]  /*5820*/  BPT.TRAP 0x1 ;  /* 0x000000040000795c */ /* 0x000fe20000300000 */
.L_x_13243:
[----:B--2---:R-:W-:Y:S05]  /*5830*/  @P3 BRA `(.L_x_13244) ;  /* 0x0000000000083947 */ /* 0x004fea0003800000 */
[----:B------:R-:W2:Y:S02]  /*5840*/  SYNCS.PHASECHK.TRANS64.TRYWAIT P3, [UR26+0x22850], R6 ;  /* 0x02285006ff0075a7 */ /* 0x000ea4000806015a */
[----:B--2---:R-:W-:Y:S05]  /*5850*/  @!P3 BRA `(.L_x_13245) ;  /* 0x0000009c0044b947 */ /* 0x004fea0003800000 */
.L_x_13244:
[----:B------:R-:W3:Y:S01]  /*5860*/  S2R R7, SR_TID.X ;  /* 0x0000000000077919 */ /* 0x000ee20000002100 */
[----:B------:R-:W-:Y:S01]  /*5870*/  UIMAD UR11, UR36, 0xc00, UR21 ;  /* 0x00000c00240b78a4 */ /* 0x000fe2000f8e0215 */
[----:B--2---:R-:W-:Y:S01]  /*5880*/  @!P2 VIADD R177, R177, 0x22860 ;  /* 0x00022860b1b1a836 */ /* 0x004fe20000000000 */
[----:B------:R-:W-:Y:S01]  /*5890*/  UMOV UR7, 0x40000040 ;  /* 0x4000004000077882 */ /* 0x000fe20000000000 */
[----:B------:R-:W-:Y:S01]  /*58a0*/  UISETP.GT.AND UP1, UPT, UR23, UR22, UPT ;  /* 0x000000161700728c */ /* 0x000fe2000bf24270 */
[----:B------:R-:W-:Y:S01]  /*58b0*/  IMAD.MOV.U32 R8, RZ, RZ, R3 ;  /* 0x000000ffff087224 */ /* 0x000fe200078e0003 */
[----:B------:R-:W-:Y:S01]  /*58c0*/  UIADD3 UR23, UR23, -0x1, URZ ;  /* 0xffffffff17177890 */ /* 0x000fe2000fffe03f */
[----:B------:R-:W-:Y:S01]  /*58d0*/  @!P2 PRMT R177, RZ, 0x654, R177 ;  /* 0x00000654ffb1a816 */ /* 0x000fe200000000b1 */
[----:B------:R-:W-:Y:S02]  /*58e0*/  UMOV UR6, UR11 ;  /* 0x0000000b00067c82 */ /* 0x000fe40008000000 */
[----:B------:R-:W-:-:S02]  /*58f0*/  PLOP3.LUT P3, PT, PT, PT, UP1, 0x80, 0x0 ;  /* 0x000000000000781c */ /* 0x000fc40003f6f018 */
[----:B---3--:R-:W-:-:S05]  /*5900*/  SHF.R.U32.HI R7, RZ, 0x7, R7 ;  /* 0x00000007ff077819 */ /* 0x008fca0000011607 */
[----:B01----:R-:W-:Y:S02]  /*5910*/  VIADD R6, R7, 0x8 ;  /* 0x0000000807067836 */ /* 0x003fe40000000000 */
        /* <DEDUP_REMOVED lines=37> */
.L_x_13237:
[----:B------:R-:W-:-:S13]  /*5b70*/  ISETP.LE.AND P1, PT, RZ, UR23, PT ;  /* 0x00000017ff007c0c */ /* 0x000fda000bf23270 */
[----:B------:R-:W-:Y:S05]  /*5b80*/  @!P1 BRA `(.L_x_13247) ;  /* 0x0000001c004c9947 */ /* 0x000fea0003800000 */
[----:B------:R-:W-:Y:S01]  /*5b90*/  IMAD.MOV.U32 R201, RZ, RZ, R0 ;  /* 0x000000ffffc97224 */ /* 0x000fe200078e0000 */
[----:B------:R-:W-:Y:S01]  /*5ba0*/  ULDC UR22, c[0x0][0x988] ;  /* 0x0002620000167ab9 */ /* 0x000fe20000000800 */
[----:B------:R-:W-:-:S07]  /*5bb0*/  IMAD.MOV.U32 R7, RZ, RZ, R3 ;  /* 0x000000ffff077224 */ /* 0x000fce00078e0003 */
.L_x_13256:
[----:B------:R-:W-:-:S04]  /*5bc0*/  UIADD3 UR36, UR36, 0x1, URZ ;  /* 0x0000000124247890 */ /* 0x000fc8000fffe03f */
[----:B------:R-:W-:-:S04]  /*5bd0*/  UISETP.NE.AND UP0, UPT, UR36, 0x2, UPT ;  /* 0x000000022400788c */ /* 0x000fc8000bf05270 */
[----:B------:R-:W-:Y:S02]  /*5be0*/  USEL UR6, URZ, 0x1, UP0 ;  /* 0x000000013f067887 */ /* 0x000fe40008000000 */
[----:B------:R-:W-:Y:S02]  /*5bf0*/  USEL UR36, UR36, URZ, UP0 ;  /* 0x0000003f24247287 */ /* 0x000fe40008000000 */
[----:B------:R-:W-:Y:S01]  /*5c00*/  ULOP3.LUT UR37, UR37, UR6, URZ, 0x3c, !UPT ;  /* 0x0000000625257292 */ /* 0x000fe2000f8e3c3f */
[----:B-1----:R-:W-:Y:S11]  /*5c10*/  @!P0 BRA `(.L_x_13248) ;  /* 0x0000000000048947 */ /* 0x002ff60003800000 */
[----:B------:R-:W-:Y:S01]  /*5c20*/  BPT.TRAP 0x1 ;  /* 0x000000040000795c */ /* 0x000fe20000300000 */
.L_x_13248:
[----:B------:R-:W1:Y:S01]  /*5c30*/  S2UR UR7, SR_CgaCtaId ;  /* 0x00000000000779c3 */ /* 0x000e620000008800 */
[----:B------:R-:W-:Y:S01]  /*5c40*/  UMOV UR6, 0x400 ;  /* 0x0000040000067882 */ /* 0x000fe20000000000 */
[----:B0-----:R-:W-:-:S05]  /*5c50*/  IMAD.U32 R6, RZ, RZ, UR37 ;  /* 0x00000025ff067e24 */ /* 0x001fca000f8e00ff */
[----:B------:R-:W-:Y:S01]  /*5c60*/  SHF.L.U32 R6, R6, 0x1f, RZ ;  /* 0x0000001f06067819 */ /* 0x000fe200000006ff */
[----:B-1----:R-:W-:-:S04]  /*5c70*/  ULEA UR6, UR7, UR6, 0x18 ;  /* 0x0000000607067291 */ /* 0x002fc8000f8ec03f */
[----:B------:R-:W-:-:S09]  /*5c80*/  ULEA UR24, UR36, UR6, 0x3 ;  /* 0x0000000624187291 */ /* 0x000fd2000f8e183f */
[----:B------:R0:W1:Y:S01]  /*5c90*/  SYNCS.PHASECHK.TRANS64.TRYWAIT P1, [UR24+0x22830], R6 ;  /* 0x02283006ff0075a7 */ /* 0x0000620008020158 */
[----:B------:R-:W-:Y:S05]  /*5ca0*/  @!P0 BRA `(.L_x_13249) ;  /* 0x0000000000048947 */ /* 0x000fea0003800000 */
[----:B------:R-:W-:Y:S01]  /*5cb0*/  BPT.TRAP 0x1 ;  /* 0x000000040000795c */ /* 0x000fe20000300000 */
.L_x_13249:
[----:B-1----:R-:W-:Y:S05]  /*5cc0*/  @P1 BRA `(.L_x_13250) ;  /* 0x0000000000081947 */ /* 0x002fea0003800000 */
[----:B------:R-:W1:Y:S02]  /*5cd0*/  SYNCS.PHASECHK.TRANS64.TRYWAIT P1, [UR24+0x22830], R6 ;  /* 0x02283006ff0075a7 */ /* 0x000e640008020158 */
[----:B-1----:R-:W-:Y:S05]  /*5ce0*/  @!P1 BRA `(.L_x_13251) ;  /* 0x0000009800349947 */ /* 0x002fea0003800000 */
.L_x_13250:
        /* <DEDUP_REMOVED lines=52> */
[----:B------:R-:W-:-:S03]  /*6030*/  FMUL.FTZ R9, R3, UR10 ;  /* 0x0000000a03097c20 */ /* 0x000fc60008410000 */
        /* <DEDUP_REMOVED lines=14> */
[----:B------:R-:W2:Y:S01]  /*6120*/  MUFU.EX2 R7, R7 ;  /* 0x0000000700077308 */ /* 0x000ea20000000800 */
        /* <DEDUP_REMOVED lines=9> */
[-C--:B-1----:R-:W-:Y:S01]  /*61c0*/  FMUL.FTZ R24, R24, R8.reuse ;  /* 0x0000000818187220 */ /* 0x082fe20000410000 */
[----:B------:R-:W-:Y:S01]  /*61d0*/  FMNMX.FTZ R0, R166, R11, !PT ;  /* 0x0000000ba6007209 */ /* 0x000fe20007810000 */
[--C-:B------:R-:W-:Y:S01]  /*61e0*/  FFMA.FTZ R11, R157, UR10, -R9.reuse ;  /* 0x0000000a9d0b7c23 */ /* 0x100fe20008010809 */
[----:B------:R-:W-:Y:S01]  /*61f0*/  FFMA.FTZ R157, R177, UR10, -R9 ;  /* 0x0000000ab19d7c23 */ /* 0x000fe20008010809 */
        /* <DEDUP_REMOVED lines=11> */
[----:B---3--:R-:W-:Y:S01]  /*62b0*/  FADD.FTZ R5, R152, R5 ;  /* 0x0000000598057221 */ /* 0x008fe20000010000 */
        /* <DEDUP_REMOVED lines=19> */
[-C--:B------:R-:W-:Y:S01]  /*63f0*/  FMUL.FTZ R53, R53, R8.reuse ;  /* 0x0000000835357220 */ /* 0x080fe20000410000 */
        /* <DEDUP_REMOVED lines=73> */
[----:B------:R-:W-:Y:S01]  /*6890*/  FMUL.FTZ R149, R149, R8 ;  /* 0x0000000895957220 */ /* 0x000fe20000410000 */
[----:B------:R-:W-:Y:S01]  /*68a0*/  MUFU.EX2 R161, R161 ;  /* 0x000000a100a17308 */ /* 0x000fe20000000800 */
[----:B------:R-:W-:-:S07]  /*68b0*/  F2FP.BF16.F32.PACK_AB R152, R152, R7 ;  /* 0x000000079898723e */ /* 0x000fce00000010ff */
[----:B------:R-:W-:Y:S08]  /*68c0*/  MUFU.EX2 R168, R168 ;  /* 0x000000a800a87308 */ /* 0x000ff00000000800 */
[----:B------:R-:W-:Y:S01]  /*68d0*/  MUFU.EX2 R165, R165 ;  /* 0x000000a500a57308 */ /* 0x000fe20000000800 */
[----:B-1----:R-:W-:-:S05]  /*68e0*/  FMNMX.FTZ R0, R177, R0, !PT ;  /* 0x00000000b1007209 */ /* 0x002fca0007810000 */
[C---:B------:R-:W-:Y:S01]  /*68f0*/  FMUL.FTZ R189, R0.reuse, UR10 ;  /* 0x0000000a00bd7c20 */ /* 0x040fe20008410000 */
[----:B------:R-:W-:Y:S01]  /*6900*/  FADD.FTZ R9, -R0, R201 ;  /* 0x000000c900097221 */ /* 0x000fe20000010100 */
[----:B------:R-:W-:Y:S02]  /*6910*/  MUFU.EX2 R169, R169 ;  /* 0x000000a900a97308 */ /* 0x000fe40000000800 */
[--C-:B------:R-:W-:Y:S01]  /*6920*/  FFMA.FTZ R214, R175, UR10, -R189.reuse ;  /* 0x0000000aafd67c23 */ /* 0x100fe200080108bd */
[--C-:B------:R-:W-:Y:S01]  /*6930*/  FFMA.FTZ R175, R178, UR10, -R189.reuse ;  /* 0x0000000ab2af7c23 */ /* 0x100fe200080108bd */
[--C-:B------:R-:W-:Y:S01]  /*6940*/  FFMA.FTZ R178, R179, UR10, -R189.reuse ;  /* 0x0000000ab3b27c23 */ /* 0x100fe200080108bd */
[--C-:B------:R-:W-:Y:S01]  /*6950*/  FFMA.FTZ R179, R182, UR10, -R189.reuse ;  /* 0x0000000ab6b37c23 */ /* 0x100fe200080108bd */
[--C-:B------:R-:W-:Y:S01]  /*6960*/  FFMA.FTZ R182, R183, UR10, -R189.reuse ;  /* 0x0000000ab7b67c23 */ /* 0x100fe200080108bd */
[----:B------:R-:W-:Y:S02]  /*6970*/  IMAD.U32 R183, RZ, RZ, UR24 ;  /* 0x00000018ffb77e24 */ /* 0x000fe4000f8e00ff */
[----:B------:R-:W-:Y:S01]  /*6980*/  FMUL.FTZ R9, R9, UR10 ;  /* 0x0000000a09097c20 */ /* 0x000fe20008410000 */
[--C-:B------:R-:W-:Y:S01]  /*6990*/  FFMA.FTZ R184, R154, UR10, -R189.reuse ;  /* 0x0000000a9ab87c23 */ /* 0x100fe200080108bd */
[--C-:B------:R-:W-:Y:S01]  /*69a0*/  FFMA.FTZ R155, R155, UR10, -R189.reuse ;  /* 0x0000000a9b9b7c23 */ /* 0x100fe200080108bd */
[----:B------:R-:W-:Y:S01]  /*69b0*/  @!P2 VIADD R154, R183, 0x22840 ;  /* 0x00022840b79aa836 */ /* 0x000fe20000000000 */
[----:B------:R1:W-:Y:S01]  /*69c0*/  MUFU.EX2 R181, R9 ;  /* 0x0000000900b57308 */ /* 0x0003e20000000800 */
[--C-:B------:R-:W-:Y:S01]  /*69d0*/  FFMA.FTZ R185, R158, UR10, -R189.reuse ;  /* 0x0000000a9eb97c23 */ /* 0x100fe200080108bd */
[--C-:B------:R-:W-:Y:S01]  /*69e0*/  FFMA.FTZ R188, R159, UR10, -R189.reuse ;  /* 0x0000000a9fbc7c23 */ /* 0x100fe200080108bd */
[--C-:B------:R-:W-:Y:S01]  /*69f0*/  FFMA.FTZ R159, R162, UR10, -R189.reuse ;  /* 0x0000000aa29f7c23 */ /* 0x100fe200080108bd */
[----:B------:R-:W-:Y:S01]  /*6a00*/  @!P2 PRMT R154, RZ, 0x654, R154 ;  /* 0x00000654ff9aa816 */ /* 0x000fe2000000009a */
[--C-:B------:R-:W-:Y:S01]  /*6a10*/  FFMA.FTZ R192, R163, UR10, -R189.reuse ;  /* 0x0000000aa3c07c23 */ /* 0x100fe200080108bd */
[--C-:B------:R-:W-:Y:S01]  /*6a20*/  FFMA.FTZ R163, R166, UR10, -R189.reuse ;  /* 0x0000000aa6a37c23 */ /* 0x100fe200080108bd */
[--C-:B------:R-:W-:Y:S01]  /*6a30*/  FFMA.FTZ R202, R171, UR10, -R189.reuse ;  /* 0x0000000aabca7c23 */ /* 0x100fe200080108bd */
[----:B------:R-:W2:Y:S01]  /*6a40*/  MUFU.EX2 R184, R184 ;  /* 0x000000b800b87308 */ /* 0x000ea20000000800 */
[----:B-1----:R-:W-:Y:S01]  /*6a50*/  IADD3 R9, -R203, 0xb, RZ ;  /* 0x0000000bcb097810 */ /* 0x002fe20007ffe1ff */
[--C-:B------:R-:W-:Y:S01]  /*6a60*/  FFMA.FTZ R171, R174, UR10, -R189.reuse ;  /* 0x0000000aaeab7c23 */ /* 0x100fe200080108bd */
[--C-:B------:R-:W-:Y:S01]  /*6a70*/  FFMA.FTZ R186, R186, UR10, -R189.reuse ;  /* 0x0000000ababa7c23 */ /* 0x100fe200080108bd */
[--C-:B------:R-:W-:Y:S01]  /*6a80*/  FFMA.FTZ R187, R187, UR10, -R189.reuse ;  /* 0x0000000abbbb7c23 */ /* 0x100fe200080108bd */
[--C-:B------:R-:W-:Y:S01]  /*6a90*/  FFMA.FTZ R190, R190, UR10, -R189.reuse ;  /* 0x0000000abebe7c23 */ /* 0x100fe200080108bd */
[----:B------:R1:W-:Y:S06]  /*6aa0*/  BAR.ARV R9, 0x100 ;  /* 0x000400090000751d */ /* 0x0003ec0000002000 */
[----:B------:R3:W-:Y:S01]  /*6ab0*/  @!P2 SYNCS.ARRIVE.TRANS64.RED.A1T0 RZ, [R154+URZ], RZ ;  /* 0x000000ff9affa9a7 */ /* 0x0007e2000810043f */
[----:B------:R-:W4:Y:S01]  /*6ac0*/  MUFU.EX2 R155, R155 ;  /* 0x0000009b009b7308 */ /* 0x000f220000000800 */
[--C-:B------:R-:W-:Y:S01]  /*6ad0*/  FFMA.FTZ R191, R191, UR10, -R189.reuse ;  /* 0x0000000abfbf7c23 */ /* 0x100fe200080108bd */
[--C-:B------:R-:W-:Y:S01]  /*6ae0*/  FFMA.FTZ R194, R194, UR10, -R189.reuse ;  /* 0x0000000ac2c27c23 */ /* 0x100fe200080108bd */
[--C-:B------:R-:W-:Y:S01]  /*6af0*/  FFMA.FTZ R195, R195, UR10, -R189.reuse ;  /* 0x0000000ac3c37c23 */ /* 0x100fe200080108bd */
[----:B--2---:R-:W-:Y:S01]  /*6b00*/  FFMA.FTZ R4, R181, R4, R184 ;  /* 0x00000004b5047223 */ /* 0x004fe200000100b8 */
[--C-:B------:R-:W-:Y:S01]  /*6b10*/  FFMA.FTZ R198, R198, UR10, -R189.reuse ;  /* 0x0000000ac6c67c23 */ /* 0x100fe200080108bd */
[----:B------:R-:W-:Y:S01]  /*6b20*/  FFMA.FTZ R199, R199, UR10, -R189 ;  /* 0x0000000ac7c77c23 */ /* 0x000fe200080108bd */
[----:B---3--:R-:W-:Y:S01]  /*6b30*/  FADD.FTZ R154, R10, R5 ;  /* 0x000000050a9a7221 */ /* 0x008fe20000010000 */
[----:B------:R-:W-:Y:S01]  /*6b40*/  MUFU.EX2 R185, R185 ;  /* 0x000000b900b97308 */ /* 0x000fe20000000800 */
[----:B------:R-:W-:Y:S01]  /*6b50*/  F2FP.BF16.F32.PACK_AB R162, R153, R14 ;  /* 0x0000000e99a2723e */ /* 0x000fe200000010ff */
[-C--:B------:R-:W-:Y:S01]  /*6b60*/  FMUL.FTZ R26, R26, R181.reuse ;  /* 0x000000b51a1a7220 */ /* 0x080fe20000410000 */
[----:B------:R-:W-:Y:S01]  /*6b70*/  FADD.FTZ R5, R11, R154 ;  /* 0x0000009a0b057221 */ /* 0x000fe20000010000 */
[----:B------:R-:W-:Y:S01]  /*6b80*/  F2FP.BF16.F32.PACK_AB R166, R161, R20 ;  /* 0x00000014a1a6723e */ /* 0x000fe200000010ff */
[-C--:B------:R-:W-:Y:S01]  /*6b90*/  FMUL.FTZ R27, R27, R181.reuse ;  /* 0x000000b51b1b7220 */ /* 0x080fe20000410000 */
[-C--:B------:R-:W-:Y:S01]  /*6ba0*/  FMUL.FTZ R30, R30, R181.reuse ;  /* 0x000000b51e1e7220 */ /* 0x080fe20000410000 */
[----:B------:R-:W-:Y:S01]  /*6bb0*/  FADD.FTZ R154, R156, R5 ;  /* 0x000000059c9a7221 */ /* 0x000fe20000010000 */
[----:B------:R-:W-:Y:S01]  /*6bc0*/  MUFU.EX2 R188, R188 ;  /* 0x000000bc00bc7308 */ /* 0x000fe20000000800 */
[----:B----4-:R-:W-:Y:S01]  /*6bd0*/  FADD.FTZ R4, R155, R4 ;  /* 0x000000049b047221 */ /* 0x010fe20000010000 */
[C---:B------:R-:W-:Y:S01]  /*6be0*/  F2FP.BF16.F32.PACK_AB R156, R13.reuse, R156 ;  /* 0x0000009c0d9c723e */ /* 0x040fe200000010ff */
        /* <DEDUP_REMOVED lines=13> */
[----:B------:R-:W2:Y:S01]  /*6cc0*/  MUFU.EX2 R192, R192 ;  /* 0x000000c000c07308 */ /* 0x000ea20000000800 */
[----:B------:R-:W-:Y:S01]  /*6cd0*/  F2FP.BF16.F32.PACK_AB R160, R21, R160 ;  /* 0x000000a015a0723e */ /* 0x000fe200000010ff */
        /* <DEDUP_REMOVED lines=10> */
[----:B------:R-:W-:Y:S01]  /*6d80*/  F2FP.BF16.F32.PACK_AB R153, R155, R184 ;  /* 0x000000b89b99723e */ /* 0x000fe200000010ff */
[-C--:B------:R-:W-:Y:S01]  /*6d90*/  FMUL.FTZ R59, R59, R181.reuse ;  /* 0x000000b53b3b7220 */ /* 0x080fe20000410000 */
[-C--:B------:R-:W-:Y:S01]  /*6da0*/  FMUL.FTZ R62, R62, R181.reuse ;  /* 0x000000b53e3e7220 */ /* 0x080fe20000410000 */
[----:B------:R-:W-:Y:S01]  /*6db0*/  FADD.FTZ R154, R164, R5 ;  /* 0x00000005a49a7221 */ /* 0x000fe20000010000 */
[----:B------:R-:W-:Y:S01]  /*6dc0*/  MUFU.EX2 R163, R163 ;  /* 0x000000a300a37308 */ /* 0x000fe20000000800 */
[--C-:B---3--:R-:W-:Y:S01]  /*6dd0*/  FFMA.FTZ R196, R167, UR10, -R189.reuse ;  /* 0x0000000aa7c47c23 */ /* 0x108fe200080108bd */
[----:B------:R-:W-:Y:S01]  /*6de0*/  FFMA.FTZ R167, R170, UR10, -R189 ;  /* 0x0000000aaaa77c23 */ /* 0x000fe200080108bd */
[C---:B------:R-:W-:Y:S01]  /*6df0*/  FADD.FTZ R5, R157.reuse, R154 ;  /* 0x0000009a9d057221 */ /* 0x040fe20000010000 */
[----:B------:R-:W-:Y:S01]  /*6e00*/  F2FP.BF16.F32.PACK_AB R164, R157, R164 ;  /* 0x000000a49da4723e */ /* 0x000fe200000010ff */
[----:B------:R-:W-:Y:S01]  /*6e10*/  FMUL.FTZ R63, R63, R181 ;  /* 0x000000b53f3f7220 */ /* 0x000fe20000410000 */
[----:B--2---:R-:W-:Y:S01]  /*6e20*/  F2FP.BF16.F32.PACK_AB R157, R192, R159 ;  /* 0x0000009fc09d723e */ /* 0x004fe200000010ff */
[----:B------:R-:W-:Y:S01]  /*6e30*/  FADD.FTZ R154, R20, R5 ;  /* 0x00000005149a7221 */ /* 0x000fe20000010000 */
[----:B------:R-:W2:Y:S01]  /*6e40*/  MUFU.EX2 R196, R196 ;  /* 0x000000c400c47308 */ /* 0x000ea20000000800 */
[-C--:B------:R-:W-:Y:S01]  /*6e50*/  FMUL.FTZ R66, R66, R181.reuse ;  /* 0x000000b542427220 */ /* 0x080fe20000410000 */
[-C--:B------:R-:W-:Y:S01]  /*6e60*/  FMUL.FTZ R67, R67, R181.reuse ;  /* 0x000000b543437220 */ /* 0x080fe20000410000 */
[----:B------:R-:W-:Y:S01]  /*6e70*/  FADD.FTZ R5, R161, R154 ;  /* 0x0000009aa1057221 */ /* 0x000fe20000010000 */
[-C--:B------:R-:W-:Y:S01]  /*6e80*/  FMUL.FTZ R70, R70, R181.reuse ;  /* 0x000000b546467220 */ /* 0x080fe20000410000 */
[-C--:B------:R-:W-:Y:S01]  /*6e90*/  FMUL.FTZ R71, R71, R181.reuse ;  /* 0x000000b547477220 */ /* 0x080fe20000410000 */
[-C--:B------:R-:W-:Y:S01]  /*6ea0*/  FMUL.FTZ R74, R74, R181.reuse ;  /* 0x000000b54a4a7220 */ /* 0x080fe20000410000 */
        /* <DEDUP_REMOVED lines=9> */
[----:B------:R-:W-:Y:S01]  /*6f40*/  F2FP.BF16.F32.PACK_AB R154, R11, R10 ;  /* 0x0000000a0b9a723e */ /* 0x000fe200000010ff */
[----:B------:R-:W-:Y:S01]  /*6f50*/  FADD.FTZ R11, R185, R4 ;  /* 0x00000004b90b7221 */ /* 0x000fe20000010000 */
[----:B------:R-:W3:Y:S01]  /*6f60*/  MUFU.EX2 R202, R202 ;  /* 0x000000ca00ca7308 */ /* 0x000ee20000000800 */
[-C--:B------:R-:W-:Y:S01]  /*6f70*/  FMUL.FTZ R83, R83, R181.reuse ;  /* 0x000000b553537220 */ /* 0x080fe20000410000 */
[-C--:B------:R-:W-:Y:S01]  /*6f80*/  FMUL.FTZ R86, R86, R181.reuse ;  /* 0x000000b556567220 */ /* 0x080fe20000410000 */
[----:B------:R-:W-:Y:S01]  /*6f90*/  FADD.FTZ R4, R188, R11 ;  /* 0x0000000bbc047221 */ /* 0x000fe20000010000 */
[-C--:B------:R-:W-:Y:S01]  /*6fa0*/  FMUL.FTZ R87, R87, R181.reuse ;  /* 0x000000b557577220 */ /* 0x080fe20000410000 */
[-C--:B------:R-:W-:Y:S01]  /*6fb0*/  FMUL.FTZ R90, R90, R181.reuse ;  /* 0x000000b55a5a7220 */ /* 0x080fe20000410000 */
[----:B------:R-:W-:Y:S01]  /*6fc0*/  FMUL.FTZ R91, R91, R181 ;  /* 0x000000b55b5b7220 */ /* 0x000fe20000410000 */
[----:B------:R-:W-:Y:S01]  /*6fd0*/  FADD.FTZ R11, R159, R4 ;  /* 0x000000049f0b7221 */ /* 0x000fe20000010000 */
[----:B------:R-:W4:Y:S01]  /*6fe0*/  MUFU.EX2 R171, R171 ;  /* 0x000000ab00ab7308 */ /* 0x000f220000000800 */
[----:B--2---:R-:W-:Y:S01]  /*6ff0*/  F2FP.BF16.F32.PACK_AB R159, R196, R163 ;  /* 0x000000a3c49f723e */ /* 0x004fe200000010ff */
        /* <DEDUP_REMOVED lines=12> */
[-C--:B------:R-:W-:Y:S01]  /*70c0*/  FMUL.FTZ R107, R107, R181.reuse ;  /* 0x000000b56b6b7220 */ /* 0x080fe20000410000 */
        /* <DEDUP_REMOVED lines=8> */
[----:B----4-:R-:W-:Y:S01]  /*7150*/  FADD.FTZ R11, R171, R4 ;  /* 0x00000004ab0b7221 */ /* 0x010fe20000010000 */
[----:B------:R-:W4:Y:S01]  /*7160*/  MUFU.EX2 R178, R178 ;  /* 0x000000b200b27308 */ /* 0x000f220000000800 */
[C---:B--2---:R-:W-:Y:S01]  /*7170*/  F2FP.BF16.F32.PACK_AB R163, R214.reuse, R171 ;  /* 0x000000abd6a3723e */ /* 0x044fe200000010ff */
[-C--:B------:R-:W-:Y:S01]  /*7180*/  FMUL.FTZ R119, R119, R181.reuse ;  /* 0x000000b577777220 */ /* 0x080fe20000410000 */
[----:B------:R-:W-:Y:S01]  /*7190*/  FADD.FTZ R4, R214, R11 ;  /* 0x0000000bd6047221 */ /* 0x000fe20000010000 */
        /* <DEDUP_REMOVED lines=22> */
[----:B------:R-:W-:Y:S01]  /*7300*/  FMUL.FTZ R151, R151, R181 ;  /* 0x000000b597977220 */ /* 0x000fe20000410000 */
[----:B------:R-:W-:-:S05]  /*7310*/  F2FP.BF16.F32.PACK_AB R155, R188, R185 ;  /* 0x000000b9bc9b723e */ /* 0x000fca00000010ff */
        /* <DEDUP_REMOVED lines=9> */
[----:B---3--:R-:W-:Y:S01]  /*73b0*/  FADD.FTZ R5, R173, R158 ;  /* 0x0000009ead057221 */ /* 0x008fe20000010000 */
[----:B------:R-:W-:-:S06]  /*73c0*/  F2FP.BF16.F32.PACK_AB R158, R15, R12 ;  /* 0x0000000c0f9e723e */ /* 0x000fcc00000010ff */
[----:B------:R-:W3:Y:S01]  /*73d0*/  MUFU.EX2 R190, R190 ;  /* 0x000000be00be7308 */ /* 0x000ee20000000800 */
[C---:B----4-:R-:W-:Y:S01]  /*73e0*/  FADD.FTZ R11, R187.reuse, R4 ;  /* 0x00000004bb0b7221 */ /* 0x050fe20000010000 */
[----:B------:R-:W-:-:S06]  /*73f0*/  F2FP.BF16.F32.PACK_AB R169, R187, R186 ;  /* 0x000000babba9723e */ /* 0x000fcc00000010ff */
[----:B------:R-:W4:Y:S01]  /*7400*/  MUFU.EX2 R191, R191 ;  /* 0x000000bf00bf7308 */ /* 0x000f220000000800 */
[C---:B--2---:R-:W-:Y:S01]  /*7410*/  FADD.FTZ R10, R176.reuse, R5 ;  /* 0x00000005b00a7221 */ /* 0x044fe20000010000 */
[----:B------:R-:W-:-:S03]  /*7420*/  F2FP.BF16.F32.PACK_AB R172, R176, R173 ;  /* 0x000000adb0ac723e */ /* 0x000fc600000010ff */
[----:B------:R-:W-:-:S03]  /*7430*/  FADD.FTZ R5, R177, R10 ;  /* 0x0000000ab1057221 */ /* 0x000fc60000010000 */
        /* <DEDUP_REMOVED lines=11> */
[----:B----4-:R-:W-:Y:S01]  /*74f0*/  FADD.FTZ R11, R7, R4 ;  /* 0x00000004070b7221 */ /* 0x010fe20000010000 */
[C---:B--2---:R-:W-:Y:S01]  /*7500*/  FADD.FTZ R5, R180.reuse, R5 ;  /* 0x00000005b4057221 */ /* 0x044fe20000010000 */
[----:B------:R-:W-:Y:S02]  /*7510*/  F2FP.BF16.F32.PACK_AB R174, R180, R177 ;  /* 0x000000b1b4ae723e */ /* 0x000fe400000010ff */
[C---:B---3--:R-:W-:Y:S01]  /*7520*/  FADD.FTZ R4, R10.reuse, R11 ;  /* 0x0000000b0a047221 */ /* 0x048fe20000010000 */
[----:B------:R-:W-:Y:S01]  /*7530*/  F2FP.BF16.F32.PACK_AB R175, R10, R7 ;  /* 0x000000070aaf723e */ /* 0x000fe200000010ff */
[----:B-1----:R-:W-:Y:S06]  /*7540*/  @!P0 BRA `(.L_x_13252) ;  /* 0x0000000000048947 */ /* 0x002fec0003800000 */
[----:B------:R-:W-:Y:S01]  /*7550*/  BPT.TRAP 0x1 ;  /* 0x000000040000795c */ /* 0x000fe20000300000 */
.L_x_13252:
[----:B------:R1:W2:Y:S01]  /*7560*/  SYNCS.PHASECHK.TRANS64.TRYWAIT P1, [UR24+0x22850], R6 ;  /* 0x02285006ff0075a7 */ /* 0x0002a20008020158 */
[----:B------:R-:W-:Y:S05]  /*7570*/  @!P0 BRA `(.L_x_13253) ;  /* 0x0000000000048947 */ /* 0x000fea0003800000 */
[----:B------:R-:W-:Y:S01]  /*7580*/  BPT.TRAP 0x1 ;  /* 0x000000040000795c */ /* 0x000fe20000300000 */
.L_x_13253:
[----:B--2---:R-:W-:Y:S05]  /*7590*/  @P1 BRA `(.L_x_13254) ;  /* 0x0000000000081947 */ /* 0x004fea0003800000 */
[----:B------:R-:W2:Y:S02]  /*75a0*/  SYNCS.PHASECHK.TRANS64.TRYWAIT P1, [UR24+0x22850], R6 ;  /* 0x02285006ff0075a7 */ /* 0x000ea40008020158 */
[----:B--2---:R-:W-:Y:S05]  /*75b0*/  @!P1 BRA `(.L_x_13255) ;  /* 0x0000008000189947 */ /* 0x004fea0003800000 */
.L_x_13254:
[----:B------:R-:W3:Y:S01]  /*75c0*/  S2R R7, SR_TID.X ;  /* 0x0000000000077919 */ /* 0x000ee20000002100 */
[----:B------:R-:W-:Y:S01]  /*75d0*/  UIMAD UR11, UR36, 0xc00, UR21 ;  /* 0x00000c00240b78a4 */ /* 0x000fe2000f8e0215 */
[----:B------:R-:W-:Y:S01]  /*75e0*/  ISETP.LT.AND P1, PT, RZ, UR23, PT ;  /* 0x00000017ff007c0c */ /* 0x000fe2000bf21270 */
[----:B------:R-:W-:Y:S01]  /*75f0*/  UMOV UR7, 0x40000040 ;  /* 0x4000004000077882 */ /* 0x000fe20000000000 */
[----:B--2---:R-:W-:Y:S01]  /*7600*/  @!P2 VIADD R183, R183, 0x22860 ;  /* 0x00022860b7b7a836 */ /* 0x004fe20000000000 */
[----:B------:R-:W-:Y:S01]  /*7610*/  UIADD3 UR23, UR23, -0x1, URZ ;  /* 0xffffffff17177890 */ /* 0x000fe2000fffe03f */
[----:B------:R-:W-:Y:S02]  /*7620*/  IMAD.MOV.U32 R201, RZ, RZ, R0 ;  /* 0x000000ffffc97224 */ /* 0x000fe400078e0000 */
[----:B------:R-:W-:Y:S01]  /*7630*/  UMOV UR6, UR11 ;  /* 0x0000000b00067c82 */ /* 0x000fe20008000000 */
[----:B------:R-:W-:Y:S02]  /*7640*/  @!P2 PRMT R183, RZ, 0x654, R183 ;  /* 0x00000654ffb7a816 */ /* 0x000fe400000000b7 */
        /* <DEDUP_REMOVED lines=39> */
.L_x_13247:
        /* <DEDUP_REMOVED lines=8> */
[----:B01----:R-:W0:Y:S01]  /*7940*/  SHFL.BFLY PT, R6, R5, 0x2, 0x1f ;  /* 0x0c401f0005067f89 */ /* 0x003e2200000e0000 */
[----:B------:R-:W-:-:S02]  /*7950*/  UIADD3 UR38, UR38, 0x1, URZ ;  /* 0x0000000126267890 */ /* 0x000fc4000fffe03f */
[----:B------:R-:W-:Y:S01]  /*7960*/  USEL UR36, UR36, URZ, UP0 ;  /* 0x0000003f24247287 */ /* 0x000fe20008000000 */
[----:B--2---:R-:W-:Y:S01]  /*7970*/  FADD.FTZ R11, R11, R4 ;  /* 0x000000040b0b7221 */ /* 0x004fe20000010000 */
[----:B------:R-:W-:Y:S01]  /*7980*/  IMAD.MOV.U32 R4, RZ, RZ, RZ ;  /* 0x000000ffff047224 */ /* 0x000fe200078e00ff */
[----:B------:R-:W-:-:S03]  /*7990*/  ULOP3.LUT UR37, UR37, UR4, URZ, 0x3c, !UPT ;  /* 0x0000000425257292 */ /* 0x000fc6000f8e3c3f */
[----:B------:R-:W1:Y:S01]  /*79a0*/  SHFL.BFLY PT, R8, R11, 0x1, 0x1f ;  /* 0x0c201f000b087f89 */ /* 0x000e6200000e0000 */
[----:B0-----:R-:W-:Y:S01]  /*79b0*/  FADD.FTZ R6, R6, R5 ;  /* 0x0000000506067221 */ /* 0x001fe20000010000 */
[----:B------:R-:W-:-:S04]  /*79c0*/  IMAD.MOV.U32 R5, RZ, RZ, -0x800000 ;  /* 0xff800000ff057424 */ /* 0x000fc800078e00ff */
[----:B------:R-:W0:Y:S01]  /*79d0*/  SHFL.BFLY PT, R7, R6, 0x1, 0x1f ;  /* 0x0c201f0006077f89 */ /* 0x000e2200000e0000 */
[----:B-1----:R-:W-:Y:S01]  /*79e0*/  FADD.FTZ R10, R11, R8 ;  /* 0x000000080b0a7221 */ /* 0x002fe20000010000 */
[----:B------:R-:W-:-:S04]  /*79f0*/  IMAD.U32 R8, RZ, RZ, UR10 ;  /* 0x0000000aff087e24 */ /* 0x000fc8000f8e00ff */
[----:B------:R-:W-:-:S13]  /*7a00*/  FSETP.NE.FTZ.AND P2, PT, R10, RZ, PT ;  /* 0x000000ff0a00720b */ /* 0x000fda0003f55000 */
[----:B------:R-:W1:Y:S01]  /*7a10*/  @P2 MUFU.RCP R4, R10 ;  /* 0x0000000a00042308 */ /* 0x000e620000001000 */
[----:B------:R-:W-:Y:S01]  /*7a20*/  @P2 FMUL.FTZ R14, R14, 0.69314718246459960938 ;  /* 0x3f3172180e0e2820 */ /* 0x000fe20000410000 */
[----:B0-----:R-:W-:Y:S01]  /*7a30*/  FADD.FTZ R12, R6, R7 ;  /* 0x00000007060c7221 */ /* 0x001fe20000010000 */
[----:B------:R-:W-:Y:S02]  /*7a40*/  IMAD.MOV.U32 R7, RZ, RZ, RZ ;  /* 0x000000ffff077224 */ /* 0x000fe400078e00ff */
[----:B------:R-:W-:Y:S02]  /*7a50*/  IMAD.MOV.U32 R6, RZ, RZ, -0x800000 ;  /* 0xff800000ff067424 */ /* 0x000fe400078e00ff */
[----:B------:R-:W-:Y:S01]  /*7a60*/  FSETP.NE.FTZ.AND P1, PT, R12, RZ, PT ;  /* 0x000000ff0c00720b */ /* 0x000fe20003f35000 */
[----:B------:R-:W0:Y:S01]  /*7a70*/  @P2 MUFU.LG2 R10, R10 ;  /* 0x0000000a000a2308 */ /* 0x000e220000000c00 */
[-C--:B-1----:R-:W-:Y:S01]  /*7a80*/  FMUL.FTZ R26, R26, R4.reuse ;  /* 0x000000041a1a7220 */ /* 0x082fe20000410000 */
[-C--:B------:R-:W-:Y:S01]  /*7a90*/  FMUL.FTZ R34, R34, R4.reuse ;  /* 0x0000000422227220 */ /* 0x080fe20000410000 */
[----:B------:R-:W-:-:S09]  /*7aa0*/  FMUL.FTZ R35, R35, R4 ;  /* 0x0000000423237220 */ /* 0x000fd20000410000 */
[----:B---3--:R-:W1:Y:S01]  /*7ab0*/  @P1 MUFU.LG2 R9, R12 ;  /* 0x0000000c00091308 */ /* 0x008e620000000c00 */
[----:B------:R-:W-:Y:S01]  /*7ac0*/  @P1 FMUL.FTZ R8, R8, 0.69314718246459960938 ;  /* 0x3f31721808081820 */ /* 0x000fe20000410000 */
[-C--:B------:R-:W-:Y:S01]  /*7ad0*/  FMUL.FTZ R38, R38, R4.reuse ;  /* 0x0000000426267220 */ /* 0x080fe20000410000 */
[-C--:B------:R-:W-:Y:S01]  /*7ae0*/  FMUL.FTZ R39, R39, R4.reuse ;  /* 0x0000000427277220 */ /* 0x080fe20000410000 */
[-C--:B------:R-:W-:Y:S01]  /*7af0*/  FMUL.FTZ R42, R42, R4.reuse ;  /* 0x000000042a2a7220 */ /* 0x080fe20000410000 */
[----:B0-----:R-:W-:Y:S01]  /*7b00*/  @P2 FMUL.FTZ R11, R10, 0.69314718246459960938 ;  /* 0x3f3172180a0b2820 */ /* 0x001fe20000410000 */
        /* <DEDUP_REMOVED lines=126> */
.L_x_13226:
        /* <DEDUP_REMOVED lines=18> */
[----:B------:R-:W-:-:S03]  /*8410*/  F2FP.BF16.F32.PACK_AB R32, R33, R32 ;  /* 0x000000202120723e */ /* 0x000fc600000010ff */
[----:B------:R-:W1:Y:S01]  /*8420*/  LDC R48, c[0x0][0xbe8] ;  /* 0x0002fa00ff307b82 */ /* 0x000e620000000800 */
[----:B------:R-:W-:Y:S01]  /*8430*/  F2FP.BF16.F32.PACK_AB R33, R35, R34 ;  /* 0x000000222321723e */ /* 0x000fe200000010ff */
[----:B------:R-:W-:Y:S01]  /*8440*/  ULDC.64 UR8, c[0x0][0xb90] ;  /* 0x0002e40000087ab9 */ /* 0x000fe20000000a00 */
[----:B------:R-:W-:Y:S01]  /*8450*/  F2FP.BF16.F32.PACK_AB R35, R39, R38 ;  /* 0x000000262723723e */ /* 0x000fe200000010ff */
[----:B------:R-:W-:Y:S01]  /*8460*/  VIADD R39, R16, UR44 ;  /* 0x0000002c10277c36 */ /* 0x000fe20008000000 */
[----:B------:R-:W-:Y:S01]  /*8470*/  UIMAD UR5, UR10, UR8, URZ ;  /* 0x000000080a0572a4 */ /* 0x000fe2000f8e023f */
[----:B------:R-:W-:Y:S01]  /*8480*/  F2FP.BF16.F32.PACK_AB R40, R41, R40 ;  /* 0x000000282928723e */ /* 0x000fe200000010ff */
[----:B------:R-:W-:Y:S01]  /*8490*/  UIMAD.WIDE.U32 UR6, UR39, UR8, URZ ;  /* 0x00000008270672a5 */ /* 0x000fe2000f8e003f */
[----:B------:R-:W-:Y:S01]  /*84a0*/  F2FP.BF16.F32.PACK_AB R34, R37, R36 ;  /* 0x000000242522723e */ /* 0x000fe200000010ff */
[----:B------:R-:W-:Y:S01]  /*84b0*/  UIMAD UR5, UR39, UR9, UR5 ;  /* 0x00000009270572a4 */ /* 0x000fe2000f8e0205 */
[----:B------:R-:W-:Y:S01]  /*84c0*/  F2FP.BF16.F32.PACK_AB R41, R43, R42 ;  /* 0x0000002a2b29723e */ /* 0x000fe200000010ff */
[----:B------:R-:W-:Y:S01]  /*84d0*/  IMAD.MOV.U32 R36, RZ, RZ, R39 ;  /* 0x000000ffff247224 */ /* 0x000fe200078e0027 */
[----:B------:R-:W-:Y:S01]  /*84e0*/  F2FP.BF16.F32.PACK_AB R42, R45, R182 ;  /* 0x000000b62d2a723e */ /* 0x000fe200000010ff */
[----:B------:R-:W-:Y:S01]  /*84f0*/  ULDC.64 UR8, c[0x0][0xb98] ;  /* 0x0002e60000087ab9 */ /* 0x000fe20000000a00 */
[----:B------:R-:W-:Y:S01]  /*8500*/  F2FP.BF16.F32.PACK_AB R43, R47, R46 ;  /* 0x0000002e2f2b723e */ /* 0x000fe200000010ff */
[----:B------:R-:W-:-:S02]  /*8510*/  UIADD3 UR7, UR7, UR5, URZ ;  /* 0x0000000507077290 */ /* 0x000fc4000fffe03f */
[----:B------:R-:W-:Y:S02]  /*8520*/  UIMAD UR5, UR12, UR8, URZ ;  /* 0x000000080c0572a4 */ /* 0x000fe4000f8e023f */
[----:B------:R-:W-:Y:S01]  /*8530*/  UIMAD.WIDE.U32 UR6, UR42, UR8, UR6 ;  /* 0x000000082a0672a5 */ /* 0x000fe2000f8e0006 */
[----:B------:R-:W-:Y:S02]  /*8540*/  MOV R172, R203 ;  /* 0x000000cb00ac7202 */ /* 0x000fe40000000f00 */
[----:B0-----:R-:W-:Y:S01]  /*8550*/  MOV R173, R0 ;  /* 0x0000000000ad7202 */ /* 0x001fe20000000f00 */
[----:B------:R-:W-:-:S03]  /*8560*/  UIMAD UR5, UR42, UR9, UR5 ;  /* 0x000000092a0572a4 */ /* 0x000fc6000f8e0205 */
[----:B------:R-:W-:Y:S01]  /*8570*/  ULDC.64 UR8, c[0x0][0xae8] ;  /* 0x0002ba0000087ab9 */ /* 0x000fe20000000a00 */
[----:B------:R-:W-:-:S04]  /*8580*/  IMAD.WIDE R20, R207, 0x2, R172 ;  /* 0x00000002cf147825 */ /* 0x000fc800078e02ac */
[----:B------:R-:W-:Y:S01]  /*8590*/  IMAD.WIDE R172, R3, 0x2, R172 ;  /* 0x0000000203ac7825 */ /* 0x000fe200078e02ac */
[C---:B------:R-:W-:Y:S02]  /*85a0*/  IADD3 R9, P3, R20.reuse, 0xc060, RZ ;  /* 0x0000c06014097810 */ /* 0x040fe40007f7e0ff */
[C---:B------:R-:W-:Y:S02]  /*85b0*/  IADD3 R115, P0, R20.reuse, 0x8060, RZ ;  /* 0x0000806014737810 */ /* 0x040fe40007f1e0ff */
[----:B------:R-:W-:Y:S02]  /*85c0*/  LOP3.LUT R8, R9, 0x380, RZ, 0xc0, !PT ;  /* 0x0000038009087812 */ /* 0x000fe400078ec0ff */
[----:B------:R-:W-:Y:S01]  /*85d0*/  IADD3 R111, P2, R20, 0x8040, RZ ;  /* 0x00008040146f7810 */ /* 0x000fe20007f5e0ff */
[--C-:B------:R-:W-:Y:S01]  /*85e0*/  IMAD.X R153, RZ, RZ, R21.reuse, P0 ;  /* 0x000000ffff997224 */ /* 0x100fe200000e0615 */
[----:B------:R-:W-:Y:S02]  /*85f0*/  SHF.R.U64 R8, R8, 0x3, RZ ;  /* 0x0000000308087819 */ /* 0x000fe400000012ff */
[----:B------:R-:W-:Y:S01]  /*8600*/  LOP3.LUT R0, R115, 0x380, RZ, 0xc0, !PT ;  /* 0x0000038073007812 */ /* 0x000fe200078ec0ff */
[----:B------:R-:W-:Y:S01]  /*8610*/  IMAD.X R157, RZ, RZ, R21, P2 ;  /* 0x000000ffff9d7224 */ /* 0x000fe200010e0615 */
[----:B------:R-:W-:-:S02]  /*8620*/  LOP3.LUT R147, R20, 0x380, RZ, 0xc0, !PT ;  /* 0x0000038014937812 */ /* 0x000fc400078ec0ff */
[----:B------:R-:W-:Y:S01]  /*8630*/  LOP3.LUT R8, R8, R9, RZ, 0x3c, !PT ;  /* 0x0000000908087212 */ /* 0x000fe200078e3cff */
[--C-:B------:R-:W-:Y:S01]  /*8640*/  IMAD.X R9, RZ, RZ, R21.reuse, P3 ;  /* 0x000000ffff097224 */ /* 0x100fe200018e0615 */
[----:B------:R-:W-:Y:S02]  /*8650*/  IADD3 R12, P2, R20, 0x4000, RZ ;  /* 0x00004000140c7810 */ /* 0x000fe40007f5e0ff */
[----:B------:R-:W-:Y:S02]  /*8660*/  SHF.R.U64 R0, R0, 0x3, RZ ;  /* 0x0000000300007819 */ /* 0x000fe400000012ff */
        /* <DEDUP_REMOVED lines=32> */
[----:B------:R-:W-:Y:S02]  /*8870*/  SHF.R.U64 R114, R114, 0x3, RZ ;  /* 0x0000000372727819 */ /* 0x000fe400000012ff */
[----:B------:R-:W-:Y:S02]  /*8880*/  LOP3.LUT R150, R20, R119, RZ, 0x3c, !PT ;  /* 0x0000007714967212 */ /* 0x000fe400078e3cff */
[----:B------:R-:W-:Y:S02]  /*8890*/  LOP3.LUT R20, R107, 0x380, RZ, 0xc0, !PT ;  /* 0x000003806b147812 */ /* 0x000fe400078ec0ff */
[----:B------:R-:W-:Y:S02]  /*88a0*/  SHF.R.U64 R21, R21, 0x3, RZ ;  /* 0x0000000315157819 */ /* 0x000fe400000012ff */
[----:B------:R-:W-:Y:S01]  /*88b0*/  LOP3.LUT R114, R114, R115, RZ, 0x3c, !PT ;  /* 0x0000007372727212 */ /* 0x000fe200078e3cff */
[----:B------:R-:W-:Y:S01]  /*88c0*/  IMAD.X R115, RZ, RZ, R173, P2 ;  /* 0x000000ffff737224 */ /* 0x000fe200010e06ad */
[----:B------:R-:W-:-:S02]  /*88d0*/  IADD3 R143, P2, R172, 0xe000, RZ ;  /* 0x0000e000ac8f7810 */ /* 0x000fc40007f5e0ff */
[----:B------:R-:W-:Y:S02]  /*88e0*/  SHF.R.U64 R20, R20, 0x3, RZ ;  /* 0x0000000314147819 */ /* 0x000fe400000012ff */
[----:B------:R-:W-:Y:S02]  /*88f0*/  LOP3.LUT R158, R21, R102, RZ, 0x3c, !PT ;  /* 0x00000066159e7212 */ /* 0x000fe400078e3cff */
[----:B------:R-:W-:Y:S02]  /*8900*/  LOP3.LUT R21, R98, 0x380, RZ, 0xc0, !PT ;  /* 0x0000038062157812 */ /* 0x000fe400078ec0ff */
[----:B------:R-:W-:Y:S02]  /*8910*/  LOP3.LUT R142, R143, 0x380, RZ, 0xc0, !PT ;  /* 0x000003808f8e7812 */ /* 0x000fe400078ec0ff */
[----:B------:R-:W-:Y:S02]  /*8920*/  LOP3.LUT R160, R20, R107, RZ, 0x3c, !PT ;  /* 0x0000006b14a07212 */ /* 0x000fe400078e3cff */
[----:B------:R-:W-:-:S02]  /*8930*/  LOP3.LUT R20, R103, 0x380, RZ, 0xc0, !PT ;  /* 0x0000038067147812 */ /* 0x000fc400078ec0ff */
[----:B------:R-:W-:Y:S02]  /*8940*/  SHF.R.U64 R21, R21, 0x3, RZ ;  /* 0x0000000315157819 */ /* 0x000fe400000012ff */
[----:B------:R-:W-:Y:S02]  /*8950*/  SHF.R.U64 R142, R142, 0x3, RZ ;  /* 0x000000038e8e7819 */ /* 0x000fe400000012ff */
[----:B------:R-:W-:Y:S02]  /*8960*/  SHF.R.U64 R20, R20, 0x3, RZ ;  /* 0x0000000314147819 */ /* 0x000fe400000012ff */
[----:B------:R-:W-:Y:S02]  /*8970*/  LOP3.LUT R162, R21, R98, RZ, 0x3c, !PT ;  /* 0x0000006215a27212 */ /* 0x000fe400078e3cff */
[----:B------:R-:W-:Y:S02]  /*8980*/  IADD3 R21, P3, R172, 0x1000, RZ ;  /* 0x00001000ac157810 */ /* 0x000fe40007f7e0ff */
[----:B------:R-:W-:Y:S01]  /*8990*/  LOP3.LUT R142, R142, R143, RZ, 0x3c, !PT ;  /* 0x0000008f8e8e7212 */ /* 0x000fe200078e3cff */
[----:B------:R-:W-:Y:S01]  /*89a0*/  IMAD.X R143, RZ, RZ, R173, P2 ;  /* 0x000000ffff8f7224 */ /* 0x000fe200010e06ad */
[----:B------:R-:W-:-:S02]  /*89b0*/  LOP3.LUT R0, R3, 0x380, RZ, 0xc0, !PT ;  /* 0x0000038003007812 */ /* 0x000fc400078ec0ff */
[----:B-1----:R-:W-:Y:S02]  /*89c0*/  ISETP.NE.AND P2, PT, R48, 0x1, PT ;  /* 0x000000013000780c */ /* 0x002fe40003f45270 */
[----:B------:R-:W-:Y:S02]  /*89d0*/  LOP3.LUT R166, R20, R103, RZ, 0x3c, !PT ;  /* 0x0000006714a67212 */ /* 0x000fe400078e3cff */
[----:B------:R-:W-:Y:S02]  /*89e0*/  LOP3.LUT R20, R21, 0x380, RZ, 0xc0, !PT ;  /* 0x0000038015147812 */ /* 0x000fe400078ec0ff */
[----:B------:R-:W-:Y:S02]  /*89f0*/  SHF.R.U64 R0, R0, 0x3, RZ ;  /* 0x0000000300007819 */ /* 0x000fe400000012ff */
[----:B------:R-:W-:Y:S02]  /*8a00*/  SHF.R.U64 R20, R20, 0x3, RZ ;  /* 0x0000000314147819 */ /* 0x000fe400000012ff */
[----:B------:R-:W-:-:S02]  /*8a10*/  LOP3.LUT R154, R0, R3, RZ, 0x3c, !PT ;  /* 0x00000003009a7212 */ /* 0x000fc400078e3cff */
[----:B------:R-:W-:Y:S02]  /*8a20*/  MOV R213, R146 ;  /* 0x0000009200d57202 */ /* 0x000fe40000000f00 */
[----:B------:R-:W-:Y:S02]  /*8a30*/  LOP3.LUT R3, R30, 0x380, RZ, 0xc0, !PT ;  /* 0x000003801e037812 */ /* 0x000fe400078ec0ff */
[----:B------:R-:W-:Y:S01]  /*8a40*/  LOP3.LUT R20, R20, R21, RZ, 0x3c, !PT ;  /* 0x0000001514147212 */ /* 0x000fe200078e3cff */
[----:B------:R-:W-:Y:S01]  /*8a50*/  IMAD.X R21, RZ, RZ, R173, P3 ;  /* 0x000000ffff157224 */ /* 0x000fe200018e06ad */
[----:B------:R-:W-:Y:S01]  /*8a60*/  LOP3.LUT R0, R31, 0x380, RZ, 0xc0, !PT ;  /* 0x000003801f007812 */ /* 0x000fe200078ec0ff */
[----:B------:R0:W-:Y:S01]  /*8a70*/  STSM.16.M88.4 [R213], R24 ;  /* 0x00000018d5007844 */ /* 0x0001e20000000200 */
[----:B------:R-:W-:Y:S02]  /*8a80*/  SHF.R.U64 R3, R3, 0x3, RZ ;  /* 0x0000000303037819 */ /* 0x000fe400000012ff */
[----:B------:R-:W-:-:S02]  /*8a90*/  IADD3 R119, P3, R172, 0x8000, RZ ;  /* 0x00008000ac777810 */ /* 0x000fc40007f7e0ff */
[----:B------:R-:W-:Y:S02]  /*8aa0*/  SHF.R.U64 R0, R0, 0x3, RZ ;  /* 0x0000000300007819 */ /* 0x000fe400000012ff */
[----:B------:R-:W-:Y:S02]  /*8ab0*/  LOP3.LUT R168, R3, R30, RZ, 0x3c, !PT ;  /* 0x0000001e03a87212 */ /* 0x000fe400078e3cff */
[----:B------:R-:W-:Y:S02]  /*8ac0*/  LOP3.LUT R118, R119, 0x380, RZ, 0xc0, !PT ;  /* 0x0000038077767812 */ /* 0x000fe400078ec0ff */
[----:B------:R-:W-:Y:S02]  /*8ad0*/  LOP3.LUT R3, R12, 0x380, RZ, 0xc0, !PT ;  /* 0x000003800c037812 */ /* 0x000fe400078ec0ff */
[----:B------:R-:W-:Y:S02]  /*8ae0*/  LOP3.LUT R164, R0, R31, RZ, 0x3c, !PT ;  /* 0x0000001f00a47212 */ /* 0x000fe400078e3cff */
[----:B------:R-:W-:Y:S01]  /*8af0*/  SHF.R.U64 R118, R118, 0x3, RZ ;  /* 0x0000000376767819 */ /* 0x000fe200000012ff */
[----:B0-----:R-:W0:Y:S01]  /*8b00*/  @P2 LDC R24, c[0x0][0xbec] ;  /* 0x0002fb00ff182b82 */ /* 0x001e220000000800 */
[----:B------:R-:W-:-:S02]  /*8b10*/  LOP3.LUT R106, R111, 0x380, RZ, 0xc0, !PT ;  /* 0x000003806f6a7812 */ /* 0x000fc400078ec0ff */
[----:B------:R-:W-:Y:S02]  /*8b20*/  LOP3.LUT R0, R99, 0x380, RZ, 0xc0, !PT ;  /* 0x0000038063007812 */ /* 0x000fe400078ec0ff */
[----:B------:R-:W-:Y:S02]  /*8b30*/  SHF.R.U64 R3, R3, 0x3, RZ ;  /* 0x0000000303037819 */ /* 0x000fe400000012ff */
[----:B------:R-:W-:Y:S01]  /*8b40*/  LOP3.LUT R118, R118, R119, RZ, 0x3c, !PT ;  /* 0x0000007776767212 */ /* 0x000fe200078e3cff */
[----:B------:R-:W1:Y:S01]  /*8b50*/  @P2 LDC R27, c[0x0][0xbf0] ;  /* 0x0002fc00ff1b2b82 */ /* 0x000e620000000800 */
[----:B------:R-:W-:Y:S01]  /*8b60*/  SHF.R.U64 R106, R106, 0x3, RZ ;  /* 0x000000036a6a7819 */ /* 0x000fe200000012ff */
[----:B------:R-:W-:Y:S01]  /*8b70*/  IMAD.X R119, RZ, RZ, R173, P3 ;  /* 0x000000ffff777224 */ /* 0x000fe200018e06ad */
[----:B------:R-:W-:Y:S02]  /*8b80*/  SHF.R.U64 R0, R0, 0x3, RZ ;  /* 0x0000000300007819 */ /* 0x000fe400000012ff */
[----:B------:R-:W-:-:S02]  /*8b90*/  LOP3.LUT R12, R3, R12, RZ, 0x3c, !PT ;  /* 0x0000000c030c7212 */ /* 0x000fc400078e3cff */
[C---:B------:R-:W-:Y:S02]  /*8ba0*/  IADD3 R107, P0, R172.reuse, 0x5000, RZ ;  /* 0x00005000ac6b7810 */ /* 0x040fe40007f1e0ff */
[----:B------:R-:W-:Y:S02]  /*8bb0*/  IADD3 R3, P3, R172, 0xf000, RZ ;  /* 0x0000f000ac037810 */ /* 0x000fe40007f7e0ff */
[----:B------:R-:W-:Y:S02]  /*8bc0*/  LOP3.LUT R10, R127, 0x380, RZ, 0xc0, !PT ;  /* 0x000003807f0a7812 */ /* 0x000fe400078ec0ff */
[----:B------:R-:W-:Y:S01]  /*8bd0*/  LOP3.LUT R14, R123, 0x380, RZ, 0xc0, !PT ;  /* 0x000003807b0e7812 */ /* 0x000fe200078ec0ff */
[----:B------:R-:W-:Y:S01]  /*8be0*/  IMAD.X R147, RZ, RZ, R173, P3 ;  /* 0x000000ffff937224 */ /* 0x000fe200018e06ad */
[----:B------:R-:W-:Y:S01]  /*8bf0*/  LOP3.LUT R156, R106, R111, RZ, 0x3c, !PT ;  /* 0x0000006f6a9c7212 */ /* 0x000fe200078e3cff */
[----:B0-----:R-:W-:Y:S01]  /*8c00*/  @P2 IMAD.HI.U32 R24, R39, R24, RZ ;  /* 0x0000001827182227 */ /* 0x001fe200078e00ff */
[----:B------:R-:W-:-:S02]  /*8c10*/  LOP3.LUT R170, R0, R99, RZ, 0x3c, !PT ;  /* 0x0000006300aa7212 */ /* 0x000fc400078e3cff */
[----:B------:R-:W-:Y:S02]  /*8c20*/  LOP3.LUT R106, R107, 0x380, RZ, 0xc0, !PT ;  /* 0x000003806b6a7812 */ /* 0x000fe400078ec0ff */
[----:B------:R-:W-:Y:S02]  /*8c30*/  LOP3.LUT R0, R3, 0x380, RZ, 0xc0, !PT ;  /* 0x0000038003007812 */ /* 0x000fe400078ec0ff */
[----:B------:R-:W-:Y:S02]  /*8c40*/  SHF.R.U64 R10, R10, 0x3, RZ ;  /* 0x000000030a0a7819 */ /* 0x000fe400000012ff */
[----:B------:R-:W-:Y:S02]  /*8c50*/  SHF.R.U64 R14, R14, 0x3, RZ ;  /* 0x000000030e0e7819 */ /* 0x000fe400000012ff */
[----:B------:R-:W-:Y:S02]  /*8c60*/  SHF.R.U64 R106, R106, 0x3, RZ ;  /* 0x000000036a6a7819 */ /* 0x000fe400000012ff */
[----:B------:R-:W-:-:S02]  /*8c70*/  SHF.R.U64 R0, R0, 0x3, RZ ;  /* 0x0000000300007819 */ /* 0x000fc400000012ff */
[----:B------:R-:W-:Y:S02]  /*8c80*/  LOP3.LUT R10, R10, R127, RZ, 0x3c, !PT ;  /* 0x0000007f0a0a7212 */ /* 0x000fe400078e3cff */
[----:B------:R-:W-:Y:S02]  /*8c90*/  LOP3.LUT R14, R14, R123, RZ, 0x3c, !PT ;  /* 0x0000007b0e0e7212 */ /* 0x000fe400078e3cff */
[----:B------:R-:W-:Y:S01]  /*8ca0*/  LOP3.LUT R106, R106, R107, RZ, 0x3c, !PT ;  /* 0x0000006b6a6a7212 */ /* 0x000fe200078e3cff */
[----:B------:R-:W-:Y:S01]  /*8cb0*/  IMAD.X R107, RZ, RZ, R173, P0 ;  /* 0x000000ffff6b7224 */ /* 0x000fe200000e06ad */
[----:B------:R-:W-:Y:S02]  /*8cc0*/  LOP3.LUT R146, R0, R3, RZ, 0x3c, !PT ;  /* 0x0000000300927212 */ /* 0x000fe400078e3cff */
[----:B------:R-:W-:Y:S02]  /*8cd0*/  MOV R154, R154 ;  /* 0x0000009a009a7202 */ /* 0x000fe40000000f00 */
[----:B------:R-:W-:-:S02]  /*8ce0*/  MOV R3, R8 ;  /* 0x0000000800037202 */ /* 0x000fc40000000f00 */
[----:B------:R-:W-:Y:S01]  /*8cf0*/  MOV R0, R10 ;  /* 0x0000000a00007202 */ /* 0x000fe20000000f00 */
[----:B------:R-:W-:Y:S01]  /*8d00*/  STSM.16.M88.4 [R154], R32 ;  /* 0x000000209a007844 */ /* 0x000fe20000000200 */
[----:B------:R-:W-:Y:S02]  /*8d10*/  MOV R164, R164 ;  /* 0x000000a400a47202 */ /* 0x000fe40000000f00 */
[----:B------:R-:W-:Y:S02]  /*8d20*/  IADD3 R135, P0, R172, 0xc000, RZ ;  /* 0x0000c000ac877810 */ /* 0x000fe40007f1e0ff */
[----:B------:R-:W-:Y:S01]  /*8d30*/  MOV R44, R14 ;  /* 0x0000000e002c7202 */ /* 0x000fe20000000f00 */
[----:B------:R-:W-:Y:S01]  /*8d40*/  STSM.16.M88.4 [R164], R40 ;  /* 0x00000028a4007844 */ /* 0x000fe20000000200 */
[----:B------:R-:W-:Y:S02]  /*8d50*/  MOV R170, R170 ;  /* 0x000000aa00aa7202 */ /* 0x000fe40000000f00 */
        /* <DEDUP_REMOVED lines=10> */
[----:B-1----:R-:W-:Y:S02]  /*8e00*/  @P2 SHF.R.U32.HI R36, RZ, R27, R24 ;  /* 0x0000001bff242219 */ /* 0x002fe40000011618 */
[----:B------:R-:W-:Y:S01]  /*8e10*/  LOP3.LUT R134, R135, 0x380, RZ, 0xc0, !PT ;  /* 0x0000038087867812 */ /* 0x000fe200078ec0ff */
[----:B------:R1:W-:Y:S01]  /*8e20*/  STSM.16.M88.4 [R25], R12 ;  /* 0x0000000c19007844 */ /* 0x0003e20000000200 */
[----:B------:R-:W-:Y:S01]  /*8e30*/  MOV R168, R168 ;  /* 0x000000a800a87202 */ /* 0x000fe20000000f00 */
[----:B------:R-:W-:Y:S01]  /*8e40*/  IMAD.MOV R37, RZ, RZ, -R36 ;  /* 0x000000ffff257224 */ /* 0x000fe200078e0a24 */
[----:B------:R-:W-:-:S02]  /*8e50*/  IADD3 R111, P1, R172, 0x6000, RZ ;  /* 0x00006000ac6f7810 */ /* 0x000fc40007f3e0ff */
[----:B------:R-:W-:Y:S01]  /*8e60*/  MOV R166, R166 ;  /* 0x000000a600a67202 */ /* 0x000fe20000000f00 */
[----:B------:R-:W-:Y:S01]  /*8e70*/  IMAD R37, R48, R37, R39 ;  /* 0x0000002530257224 */ /* 0x000fe200078e0227 */
[----:B0-----:R-:W-:Y:S02]  /*8e80*/  F2FP.BF16.F32.PACK_AB R8, R65, R187 ;  /* 0x000000bb4108723e */ /* 0x001fe400000010ff */
[----:B------:R-:W-:Y:S02]  /*8e90*/  F2FP.BF16.F32.PACK_AB R9, R67, R66 ;  /* 0x000000424309723e */ /* 0x000fe400000010ff */
[----:B------:R-:W-:Y:S02]  /*8ea0*/  F2FP.BF16.F32.PACK_AB R10, R69, R188 ;  /* 0x000000bc450a723e */ /* 0x000fe400000010ff */
[----:B------:R-:W-:Y:S02]  /*8eb0*/  F2FP.BF16.F32.PACK_AB R11, R71, R70 ;  /* 0x00000046470b723e */ /* 0x000fe400000010ff */
[----:B------:R-:W-:-:S02]  /*8ec0*/  SHF.R.U64 R134, R134, 0x3, RZ ;  /* 0x0000000386867819 */ /* 0x000fc400000012ff */
        /* <DEDUP_REMOVED lines=11> */
[----:B------:R-:W-:Y:S02]  /*8f80*/  LOP3.LUT R110, R111, 0x380, RZ, 0xc0, !PT ;  /* 0x000003806f6e7812 */ /* 0x000fe400078ec0ff */
[----:B------:R-:W-:Y:S01]  /*8f90*/  LOP3.LUT R134, R134, R135, RZ, 0x3c, !PT ;  /* 0x0000008786867212 */ /* 0x000fe200078e3cff */
[----:B------:R-:W-:Y:S01]  /*8fa0*/  IMAD.X R135, RZ, RZ, R173, P0 ;  /* 0x000000ffff877224 */ /* 0x000fe200000e06ad */
[----:B------:R2:W-:Y:S01]  /*8fb0*/  STSM.16.M88.4 [R162], R24 ;  /* 0x00000018a2007844 */ /* 0x0005e20000000200 */
[----:B------:R-:W-:Y:S02]  /*8fc0*/  SHF.R.U64 R110, R110, 0x3, RZ ;  /* 0x000000036e6e7819 */ /* 0x000fe400000012ff */
[----:B0-----:R-:W-:Y:S01]  /*8fd0*/  F2FP.BF16.F32.PACK_AB R9, R52, R7 ;  /* 0x000000073409723e */ /* 0x001fe200000010ff */
[----:B-1----:R-:W-:Y:S01]  /*8fe0*/  IMAD.U32 R13, RZ, RZ, UR5 ;  /* 0x00000005ff0d7e24 */ /* 0x002fe2000f8e00ff */
[----:B------:R-:W-:Y:S01]  /*8ff0*/  SHF.R.S32.HI R12, RZ, 0x1f, R36 ;  /* 0x0000001fff0c7819 */ /* 0x000fe20000011424 */
[----:B------:R-:W-:Y:S01]  /*9000*/  ULDC UR5, c[0x0][0xa88] ;  /* 0x0002a20000057ab9 */ /* 0x000fe20000000800 */
[----:B------:R-:W-:-:S02]  /*9010*/  SHF.R.S32.HI R7, RZ, 0x1f, R37 ;  /* 0x0000001fff077819 */ /* 0x000fc40000011425 */
[----:B------:R-:W-:Y:S01]  /*9020*/  LOP3.LUT R110, R110, R111, RZ, 0x3c, !PT ;  /* 0x0000006f6e6e7212 */ /* 0x000fe200078e3cff */
[----:B------:R-:W-:Y:S01]  /*9030*/  IMAD.X R111, RZ, RZ, R173, P1 ;  /* 0x000000ffff6f7224 */ /* 0x000fe200008e06ad */
[----:B------:R-:W-:Y:S02]  /*9040*/  IADD3 R139, P1, R172, 0xd000, RZ ;  /* 0x0000d000ac8b7810 */ /* 0x000fe40007f3e0ff */
[----:B------:R-:W-:Y:S02]  /*9050*/  MOV R160, R160 ;  /* 0x000000a000a07202 */ /* 0x000fe40000000f00 */
[----:B--2---:R-:W-:Y:S01]  /*9060*/  IADD3 R24, P0, R36, UR6, RZ ;  /* 0x0000000624187c10 */ /* 0x004fe2000ff1e0ff */
[----:B------:R-:W-:Y:S01]  /*9070*/  VIADD R26, R206, UR44 ;  /* 0x0000002cce1a7c36 */ /* 0x000fe20008000000 */
[----:B------:R-:W-:Y:S02]  /*9080*/  F2FP.BF16.F32.PACK_AB R32, R89, R193 ;  /* 0x000000c15920723e */ /* 0x000fe400000010ff */
[----:B------:R-:W-:Y:S01]  /*9090*/  IADD3.X R25, R12, UR7, R13, P0, !PT ;  /* 0x000000070c197c10 */ /* 0x000fe200087fe40d */
[----:B------:R-:W-:Y:S01]  /*90a0*/  ULDC.64 UR6, c[0x0][0xb88] ;  /* 0x0002e20000067ab9 */ /* 0x000fe20000000a00 */
[----:B------:R-:W-:Y:S01]  /*90b0*/  F2FP.BF16.F32.PACK_AB R33, R91, R90 ;  /* 0x0000005a5b21723e */ /* 0x000fe200000010ff */
[----:B------:R-:W-:Y:S01]  /*90c0*/  IMAD R12, R7, UR6, RZ ;  /* 0x00000006070c7c24 */ /* 0x000fe2000f8e02ff */
[----:B------:R-:W-:Y:S01]  /*90d0*/  F2FP.BF16.F32.PACK_AB R34, R93, R194 ;  /* 0x000000c25d22723e */ /* 0x000fe200000010ff */
[----:B------:R-:W-:Y:S01]  /*90e0*/  IMAD.WIDE.U32 R24, R37, UR6, R24 ;  /* 0x0000000625187c25 */ /* 0x000fe2000f8e0018 */
[----:B------:R-:W-:-:S02]  /*90f0*/  F2FP.BF16.F32.PACK_AB R35, R95, R94 ;  /* 0x0000005e5f23723e */ /* 0x000fc400000010ff */
[----:B------:R-:W-:Y:S01]  /*9100*/  MOV R158, R158 ;  /* 0x0000009e009e7202 */ /* 0x000fe20000000f00 */
[----:B------:R-:W-:Y:S01]  /*9110*/  IMAD R37, R37, UR7, R12 ;  /* 0x0000000725257c24 */ /* 0x000fe2000f8e020c */
[----:B------:R-:W-:Y:S01]  /*9120*/  F2FP.BF16.F32.PACK_AB R8, R97, R195 ;  /* 0x000000c36108723e */ /* 0x000fe200000010ff */
[----:B------:R0:W-:Y:S01]  /*9130*/  STSM.16.M88.4 [R160], R32 ;  /* 0x00000020a0007844 */ /* 0x0001e20000000200 */
[----:B------:R-:W-:Y:S01]  /*9140*/  F2FP.BF16.F32.PACK_AB R10, R101, R196 ;  /* 0x000000c4650a723e */ /* 0x000fe200000010ff */
[----:B------:R-:W-:Y:S01]  /*9150*/  ULDC.64 UR6, c[0x0][0xb50] ;  /* 0x0002d40000067ab9 */ /* 0x000fe20000000a00 */
[----:B------:R-:W-:Y:S01]  /*9160*/  F2FP.BF16.F32.PACK_AB R11, R60, R56 ;  /* 0x000000383c0b723e */ /* 0x000fe200000010ff */
[----:B------:R-:W-:Y:S01]  /*9170*/  IMAD R7, R48, UR5, RZ ;  /* 0x0000000530077c24 */ /* 0x000fe2000f8e02ff */
[----:B------:R-:W-:Y:S02]  /*9180*/  LOP3.LUT R138, R139, 0x380, RZ, 0xc0, !PT ;  /* 0x000003808b8a7812 */ /* 0x000fe400078ec0ff */
[----:B------:R-:W-:Y:S01]  /*9190*/  LOP3.LUT P0, RZ, R204, 0x3, RZ, 0xc0, !PT ;  /* 0x00000003ccff7812 */ /* 0x000fe2000780c0ff */
[----:B------:R1:W-:Y:S01]  /*91a0*/  STSM.16.M88.4 [R158], R8 ;  /* 0x000000089e007844 */ /* 0x0003e20000000200 */
[----:B------:R-:W-:-:S02]  /*91b0*/  SHF.R.U64 R138, R138, 0x3, RZ ;  /* 0x000000038a8a7819 */ /* 0x000fc400000012ff */
[----:B------:R-:W-:Y:S02]  /*91c0*/  MOV R156, R156 ;  /* 0x0000009c009c7202 */ /* 0x000fe40000000f00 */
[----:B------:R-:W-:Y:S02]  /*91d0*/  F2FP.BF16.F32.PACK_AB R12, R105, R197 ;  /* 0x000000c5690c723e */ /* 0x000fe400000010ff */
[----:B------:R-:W-:Y:S02]  /*91e0*/  F2FP.BF16.F32.PACK_AB R13, R68, R64 ;  /* 0x00000040440d723e */ /* 0x000fe400000010ff */
[----:B0-----:R-:W-:Y:S02]  /*91f0*/  LEA R34, P3, R24, UR6, 0x2 ;  /* 0x0000000618227c11 */ /* 0x001fe4000f8610ff */
[----:B------:R-:W-:Y:S02]  /*9200*/  F2FP.BF16.F32.PACK_AB R14, R109, R198 ;  /* 0x000000c66d0e723e */ /* 0x000fe400000010ff */
[----:B------:R-:W-:Y:S01]  /*9210*/  F2FP.BF16.F32.PACK_AB R15, R76, R72 ;  /* 0x000000484c0f723e */ /* 0x000fe200000010ff */
[----:B------:R-:W-:Y:S01]  /*9220*/  SHFL.IDX PT, R46, R34, RZ, 0x1c1f ;  /* 0x001c1fff222e7589 */ /* 0x000fe200000e0000 */
[----:B------:R-:W-:Y:S01]  /*9230*/  LOP3.LUT R138, R138, R139, RZ, 0x3c, !PT ;  /* 0x0000008b8a8a7212 */ /* 0x000fe200078e3cff */
[----:B-1----:R-:W-:Y:S01]  /*9240*/  IMAD.IADD R9, R25, 0x1, R37 ;  /* 0x0000000119097824 */ /* 0x002fe200078e0225 */
[----:B------:R-:W-:Y:S01]  /*9250*/  MOV R152, R152 ;  /* 0x0000009800987202 */ /* 0x000fe20000000f00 */
[----:B------:R-:W-:Y:S01]  /*9260*/  VIADD R8, R26, 0x8 ;  /* 0x000000081a087836 */ /* 0x000fe20000000000 */
[----:B------:R0:W-:Y:S01]  /*9270*/  STSM.16.M88.4 [R156], R12 ;  /* 0x0000000c9c007844 */ /* 0x0001e20000000200 */
[----:B------:R-:W-:Y:S01]  /*9280*/  IMAD.X R139, RZ, RZ, R173, P1 ;  /* 0x000000ffff8b7224 */ /* 0x000fe200008e06ad */
[----:B------:R-:W-:-:S02]  /*9290*/  LEA.HI.X R35, R24, UR7, R9, 0x2, P3 ;  /* 0x0000000718237c11 */ /* 0x000fc400098f1409 */
[-C--:B------:R-:W-:Y:S01]  /*92a0*/  ISETP.GE.OR P1, PT, R26, R7.reuse, P0 ;  /* 0x000000071a00720c */ /* 0x080fe20000726670 */
[----:B------:R-:W-:Y:S01]  /*92b0*/  SHFL.IDX PT, R50, R34, 0x1, 0x1c1f ;  /* 0x003c1f0022327f89 */ /* 0x000fe200000e0000 */
[----:B------:R-:W-:Y:S02]  /*92c0*/  ISETP.GE.OR P0, PT, R8, R7, P0 ;  /* 0x000000070800720c */ /* 0x000fe40000706670 */
[----:B------:R-:W-:Y:S01]  /*92d0*/  F2FP.BF16.F32.PACK_AB R8, R113, R199 ;  /* 0x000000c77108723e */ /* 0x000fe200000010ff */
[----:B------:R-:W1:Y:S01]  /*92e0*/  SHFL.IDX PT, R47, R35, RZ, 0x1c1f ;  /* 0x001c1fff232f7589 */ /* 0x000e6200000e0000 */
[----:B------:R-:W-:Y:S02]  /*92f0*/  F2FP.BF16.F32.PACK_AB R9, R84, R80 ;  /* 0x000000505409723e */ /* 0x000fe400000010ff */
[----:B------:R-:W-:Y:S01]  /*9300*/  F2FP.BF16.F32.PACK_AB R10, R117, R201 ;  /* 0x000000c9750a723e */ /* 0x000fe200000010ff */
[----:B------:R-:W2:Y:S01]  /*9310*/  SHFL.IDX PT, R51, R35, 0x1, 0x1c1f ;  /* 0x003c1f0023337f89 */ /* 0x000ea200000e0000 */
[----:B------:R-:W-:-:S02]  /*9320*/  F2FP.BF16.F32.PACK_AB R11, R92, R88 ;  /* 0x000000585c0b723e */ /* 0x000fc400000010ff */
[----:B------:R-:W-:Y:S02]  /*9330*/  MOV R150, R150 ;  /* 0x0000009600967202 */ /* 0x000fe40000000f00 */
[----:B0-----:R-:W-:Y:S01]  /*9340*/  F2FP.BF16.F32.PACK_AB R12, R121, R202 ;  /* 0x000000ca790c723e */ /* 0x001fe200000010ff */
[----:B------:R0:W-:Y:S01]  /*9350*/  STSM.16.M88.4 [R152], R8 ;  /* 0x0000000898007844 */ /* 0x0001e20000000200 */
        /* <DEDUP_REMOVED lines=8> */
[----:B------:R-:W-:Y:S01]  /*93e0*/  F2FP.BF16.F32.PACK_AB R32, R137, R136 ;  /* 0x000000888920723e */ /* 0x000fe200000010ff */
[----:B0-----:R-:W0:Y:S01]  /*93f0*/  @P2 LDC R9, c[0x0][0xbf0] ;  /* 0x0002fc00ff092b82 */ /* 0x001e220000000800 */
[----:B------:R-:W-:Y:S01]  /*9400*/  F2FP.BF16.F32.PACK_AB R33, R176, R175 ;  /* 0x000000afb021723e */ /* 0x000fe200000010ff */
[----:B------:R-:W-:Y:S01]  /*9410*/  STSM.16.M88.4 [R44], R24 ;  /* 0x000000182c007844 */ /* 0x000fe20000000200 */
[----:B------:R-:W-:-:S02]  /*9420*/  F2FP.BF16.F32.PACK_AB R34, R141, R140 ;  /* 0x0000008c8d22723e */ /* 0x000fc400000010ff */
[----:B------:R-:W-:Y:S02]  /*9430*/  F2FP.BF16.F32.PACK_AB R35, R178, R177 ;  /* 0x000000b1b223723e */ /* 0x000fe400000010ff */
[----:B------:R-:W-:Y:S02]  /*9440*/  F2FP.BF16.F32.PACK_AB R56, R145, R144 ;  /* 0x000000909138723e */ /* 0x000fe400000010ff */
[----:B------:R-:W-:Y:S01]  /*9450*/  F2FP.BF16.F32.PACK_AB R57, R180, R179 ;  /* 0x000000b3b439723e */ /* 0x000fe200000010ff */
[----:B------:R3:W-:Y:S01]  /*9460*/  STSM.16.M88.4 [R0], R32 ;  /* 0x0000002000007844 */ /* 0x0007e20000000200 */
[----:B------:R-:W-:Y:S02]  /*9470*/  F2FP.BF16.F32.PACK_AB R58, R149, R148 ;  /* 0x00000094953a723e */ /* 0x000fe400000010ff */
[----:B------:R-:W-:Y:S02]  /*9480*/  F2FP.BF16.F32.PACK_AB R59, R4, R181 ;  /* 0x000000b5043b723e */ /* 0x000fe400000010ff */
[----:B------:R-:W-:-:S02]  /*9490*/  IADD3 R31, P4, R172, 0x2000, RZ ;  /* 0x00002000ac1f7810 */ /* 0x000fc40007f9e0ff */
[C---:B------:R-:W-:Y:S01]  /*94a0*/  IADD3 R99, P5, R172.reuse, 0x3000, RZ ;  /* 0x00003000ac637810 */ /* 0x040fe20007fbe0ff */
[----:B------:R-:W-:Y:S01]  /*94b0*/  STSM.16.M88.4 [R3], R56 ;  /* 0x0000003803007844 */ /* 0x000fe20000000200 */
[----:B------:R-:W-:Y:S02]  /*94c0*/  IADD3 R103, P6, R172, 0x4000, RZ ;  /* 0x00004000ac677810 */ /* 0x000fe40007fde0ff */
[----:B------:R-:W-:Y:S01]  /*94d0*/  LOP3.LUT R30, R31, 0x380, RZ, 0xc0, !PT ;  /* 0x000003801f1e7812 */ /* 0x000fe200078ec0ff */
[----:B------:R-:W-:Y:S01]  /*94e0*/  BAR.SYNC.DEFER_BLOCKING 0x1, 0x100 ;  /* 0x0044000000007b1d */ /* 0x000fe20000010000 */
[----:B------:R-:W-:Y:S02]  /*94f0*/  LOP3.LUT R98, R99, 0x380, RZ, 0xc0, !PT ;  /* 0x0000038063627812 */ /* 0x000fe400078ec0ff */
[----:B------:R-:W-:Y:S01]  /*9500*/  LOP3.LUT R102, R103, 0x380, RZ, 0xc0, !PT ;  /* 0x0000038067667812 */ /* 0x000fe200078ec0ff */
[----:B---3--:R-:W-:Y:S01]  /*9510*/  IMAD R0, R23, 0x20, R200 ;  /* 0x0000002017007824 */ /* 0x008fe200078e02c8 */
[----:B------:R-:W-:-:S02]  /*9520*/  SHF.R.U64 R30, R30, 0x3, RZ ;  /* 0x000000031e1e7819 */ /* 0x000fc400000012ff */
[----:B------:R-:W-:Y:S02]  /*9530*/  SHF.R.U64 R98, R98, 0x3, RZ ;  /* 0x0000000362627819 */ /* 0x000fe400000012ff */
[----:B------:R-:W-:Y:S01]  /*9540*/  SHF.R.U64 R102, R102, 0x3, RZ ;  /* 0x0000000366667819 */ /* 0x000fe200000012ff */
[----:B------:R-:W-:Y:S01]  /*9550*/  UIMAD UR5, UR10, UR8, URZ ;  /* 0x000000080a0572a4 */ /* 0x000fe2000f8e023f */
[----:B------:R-:W-:Y:S01]  /*9560*/  LOP3.LUT R30, R30, R31, RZ, 0x3c, !PT ;  /* 0x0000001f1e1e7212 */ /* 0x000fe200078e3cff */
[--C-:B------:R-:W-:Y:S01]  /*9570*/  IMAD.X R31, RZ, RZ, R173.reuse, P4 ;  /* 0x000000ffff1f7224 */ /* 0x100fe200020e06ad */
[----:B------:R-:W-:Y:S01]  /*9580*/  LOP3.LUT R98, R98, R99, RZ, 0x3c, !PT ;  /* 0x0000006362627212 */ /* 0x000fe200078e3cff */
[--C-:B------:R-:W-:Y:S01]  /*9590*/  IMAD.X R99, RZ, RZ, R173.reuse, P5 ;  /* 0x000000ffff637224 */ /* 0x100fe200028e06ad */
[----:B------:R-:W-:Y:S01]  /*95a0*/  LOP3.LUT R102, R102, R103, RZ, 0x3c, !PT ;  /* 0x0000006766667212 */ /* 0x000fe200078e3cff */
[----:B------:R-:W-:Y:S01]  /*95b0*/  IMAD.X R103, RZ, RZ, R173, P6 ;  /* 0x000000ffff677224 */ /* 0x000fe200030e06ad */
[----:B------:R-:W-:-:S02]  /*95c0*/  IADD3 R123, P4, R172, 0x9000, RZ ;  /* 0x00009000ac7b7810 */ /* 0x000fc40007f9e0ff */
[C---:B------:R-:W-:Y:S01]  /*95d0*/  LOP3.LUT R29, R172.reuse, 0x380, RZ, 0xc0, !PT ;  /* 0x00000380ac1d7812 */ /* 0x040fe200078ec0ff */
[----:B-1----:R-:W-:Y:S01]  /*95e0*/  @!P1 ST.E desc[UR46][R46.64], R6 ;  /* 0x000000062e009985 */ /* 0x002fe2000c10192e */
[C---:B------:R-:W-:Y:S01]  /*95f0*/  IADD3 R127, P5, R172.reuse, 0xa000, RZ ;  /* 0x0000a000ac7f7810 */ /* 0x040fe20007fbe0ff */
[----:B------:R-:W-:Y:S01]  /*9600*/  UIMAD.WIDE.U32 UR6, UR39, UR8, URZ ;  /* 0x00000008270672a5 */ /* 0x000fe2000f8e003f */
[----:B------:R-:W-:Y:S01]  /*9610*/  IADD3 R131, P6, R172, 0xb000, RZ ;  /* 0x0000b000ac837810 */ /* 0x000fe20007fde0ff */
[----:B--2---:R1:W-:Y:S01]  /*9620*/  @!P0 ST.E desc[UR46][R50.64], R5 ;  /* 0x0000000532008985 */ /* 0x0043e2000c10192e */
[----:B------:R-:W-:Y:S01]  /*9630*/  UIMAD UR5, UR39, UR9, UR5 ;  /* 0x00000009270572a4 */ /* 0x000fe2000f8e0205 */
[----:B------:R-:W-:Y:S01]  /*9640*/  LOP3.LUT R122, R123, 0x380, RZ, 0xc0, !PT ;  /* 0x000003807b7a7812 */ /* 0x000fe200078ec0ff */
[----:B------:R-:W-:Y:S01]  /*9650*/  ULDC.64 UR10, c[0x0][0xaf0] ;  /* 0x0002bc00000a7ab9 */ /* 0x000fe20000000a00 */
[----:B------:R-:W-:Y:S02]  /*9660*/  LOP3.LUT R126, R127, 0x380, RZ, 0xc0, !PT ;  /* 0x000003807f7e7812 */ /* 0x000fe400078ec0ff */
[----:B------:R-:W-:-:S02]  /*9670*/  LOP3.LUT R130, R131, 0x380, RZ, 0xc0, !PT ;  /* 0x0000038083827812 */ /* 0x000fc400078ec0ff */
[----:B------:R-:W-:Y:S01]  /*9680*/  SHF.R.U64 R29, R29, 0x3, RZ ;  /* 0x000000031d1d7819 */ /* 0x000fe200000012ff */
[----:B-1----:R-:W1:Y:S01]  /*9690*/  @P2 LDC R5, c[0x0][0xbec] ;  /* 0x0002fb00ff052b82 */ /* 0x002e620000000800 */
[----:B------:R-:W-:Y:S01]  /*96a0*/  VIADD R6, R0, UR44 ;  /* 0x0000002c00067c36 */ /* 0x000fe20008000000 */
[----:B------:R-:W-:Y:S01]  /*96b0*/  UIMAD UR8, UR12, UR10, URZ ;  /* 0x0000000a0c0872a4 */ /* 0x000fe2000f8e023f */
[----:B------:R-:W-:Y:S01]  /*96c0*/  SHF.R.U64 R122, R122, 0x3, RZ ;  /* 0x000000037a7a7819 */ /* 0x000fe200000012ff */
[----:B------:R-:W-:Y:S01]  /*96d0*/  UIADD3 UR7, UR7, UR5, URZ ;  /* 0x0000000507077290 */ /* 0x000fe2000fffe03f */
[----:B------:R-:W-:Y:S01]  /*96e0*/  IMAD.MOV.U32 R3, RZ, RZ, R6 ;  /* 0x000000ffff037224 */ /* 0x000fe200078e0006 */
[----:B------:R-:W-:Y:S01]  /*96f0*/  UIMAD UR5, UR42, UR11, UR8 ;  /* 0x0000000b2a0572a4 */ /* 0x000fe2000f8e0208 */
[----:B------:R-:W-:Y:S01]  /*9700*/  SHF.R.U64 R126, R126, 0x3, RZ ;  /* 0x000000037e7e7819 */ /* 0x000fe200000012ff */
[----:B------:R-:W-:Y:S01]  /*9710*/  UIMAD.WIDE.U32 UR42, UR42, UR10, UR6 ;  /* 0x0000000a2a2a72a5 */ /* 0x000fe2000f8e0006 */
[----:B------:R-:W-:Y:S01]  /*9720*/  SHF.R.U64 R130, R130, 0x3, RZ ;  /* 0x0000000382827819 */ /* 0x000fe200000012ff */
[----:B------:R2:W5:Y:S01]  /*9730*/  LD.E.128 R40, desc[UR46][R20.64] ;  /* 0x0000002e14287980 */ /* 0x000562000c101d00 */
[----:B------:R-:W-:Y:S01]  /*9740*/  LOP3.LUT R122, R122, R123, RZ, 0x3c, !PT ;  /* 0x0000007b7a7a7212 */ /* 0x000fe200078e3cff */
[----:B------:R-:W-:Y:S01]  /*9750*/  UIADD3 UR5, UR43, UR5, URZ ;  /* 0x000000052b057290 */ /* 0x000fe2000fffe03f */
[----:B------:R-:W-:Y:S01]  /*9760*/  LOP3.LUT R126, R126, R127, RZ, 0x3c, !PT ;  /* 0x0000007f7e7e7212 */ /* 0x000fe200078e3cff */
[--C-:B------:R-:W-:Y:S01]  /*9770*/  IMAD.X R123, RZ, RZ, R173.reuse, P4 ;  /* 0x000000ffff7b7224 */ /* 0x100fe200020e06ad */
[----:B------:R-:W-:Y:S01]  /*9780*/  LOP3.LUT R130, R130, R131, RZ, 0x3c, !PT ;  /* 0x0000008382827212 */ /* 0x000fe200078e3cff */
[--C-:B------:R-:W-:Y:S01]  /*9790*/  IMAD.X R127, RZ, RZ, R173.reuse, P5 ;  /* 0x000000ffff7f7224 */ /* 0x100fe200028e06ad */
[----:B------:R-:W-:Y:S01]  /*97a0*/  LOP3.LUT R28, R29, R172, RZ, 0x3c, !PT ;  /* 0x000000ac1d1c7212 */ /* 0x000fe200078e3cff */
[--C-:B------:R-:W-:Y:S01]  /*97b0*/  IMAD.X R131, RZ, RZ, R173.reuse, P6 ;  /* 0x000000ffff837224 */ /* 0x100fe200030e06ad */
[----:B------:R-:W-:Y:S01]  /*97c0*/  ULDC.64 UR6, c[0x0][0xae0] ;  /* 0x0002b80000067ab9 */ /* 0x000fe20000000a00 */
[----:B------:R-:W-:Y:S01]  /*97d0*/  IMAD.MOV.U32 R29, RZ, RZ, R173 ;  /* 0x000000ffff1d7224 */ /* 0x000fe200078e00ad */
[----:B------:R2:W5:Y:S01]  /*97e0*/  LD.E.128 R52, desc[UR46][R30.64] ;  /* 0x0000002e1e347980 */ /* 0x000562000c101d00 */
[----:B-1----:R-:W-:-:S03]  /*97f0*/  @P2 IMAD.HI.U32 R0, R6, R5, RZ ;  /* 0x0000000506002227 */ /* 0x002fc600078e00ff */
[----:B------:R2:W5:Y:S02]  /*9800*/  LD.E.128 R36, desc[UR46][R28.64] ;  /* 0x0000002e1c247980 */ /* 0x000564000c101d00 */
[----:B0-----:R-:W-:Y:S01]  /*9810*/  @P2 SHF.R.U32.HI R3, RZ, R9, R0 ;  /* 0x00000009ff032219 */ /* 0x001fe20000011600 */
[----:B------:R-:W-:Y:S01]  /*9820*/  IMAD.U32 R4, RZ, RZ, UR42 ;  /* 0x0000002aff047e24 */ /* 0x000fe2000f8e00ff */
[----:B------:R-:W5:Y:S02]  /*9830*/  LD.E.128 R96, desc[UR46][R98.64] ;  /* 0x0000002e62607980 */ /* 0x000f64000c101d00 */
[--C-:B------:R-:W-:Y:S01]  /*9840*/  SHF.R.S32.HI R0, RZ, 0x1f, R3.reuse ;  /* 0x0000001fff007819 */ /* 0x100fe20000011403 */
[----:B------:R-:W-:Y:S01]  /*9850*/  IMAD.MOV R9, RZ, RZ, -R3 ;  /* 0x000000ffff097224 */ /* 0x000fe200078e0a03 */
[----:B------:R-:W5:Y:S01]  /*9860*/  LD.E.128 R100, desc[UR46][R102.64] ;  /* 0x0000002e66647980 */ /* 0x000f62000c101d00 */
[----:B------:R-:W-:Y:S02]  /*9870*/  IMAD.U32 R5, RZ, RZ, UR43 ;  /* 0x0000002bff057e24 */ /* 0x000fe4000f8e00ff */
        /* <DEDUP_REMOVED lines=8> */
[----:B------:R-:W-:Y:S01]  /*9900*/  IMAD.WIDE.U32 R4, R3, UR6, R4 ;  /* 0x0000000603047c25 */ /* 0x000fe2000f8e0004 */
[----:B------:R-:W-:Y:S02]  /*9910*/  ULDC.64 UR6, c[0x0][0xad8] ;  /* 0x0002b60000067ab9 */ /* 0x000fe40000000a00 */
        /* <DEDUP_REMOVED lines=19> */
[----:B------:R-:W-:Y:S01]  /*9a50*/  ISETP.GE.AND P2, PT, R14, R7, PT ;  /* 0x000000070e00720c */ /* 0x000fe20003f46270 */
[----:B------:R-:W-:Y:S02]  /*9a60*/  ULDC.64 UR6, c[0x0][0xa80] ;  /* 0x0002a00000067ab9 */ /* 0x000fe40000000a00 */
[----:B------:R-:W-:Y:S01]  /*9a70*/  IMAD.IADD R3, R5, 0x1, R3 ;  /* 0x0000000105037824 */ /* 0x000fe200078e0203 */
[----:B------:R-:W-:Y:S01]  /*9a80*/  LEA R6, P3, R4, UR6, 0x1 ;  /* 0x0000000604067c11 */ /* 0x000fe2000f8608ff */
[----:B------:R-:W-:-:S02]  /*9a90*/  VIADD R203, R203, 0x22820 ;  /* 0x00022820cbcb7836 */ /* 0x000fc40000000000 */
[----:B------:R-:W-:Y:S01]  /*9aa0*/  VIADD R0, R14, 0x20 ;  /* 0x000000200e007836 */ /* 0x000fe20000000000 */
[----:B------:R-:W-:Y:S02]  /*9ab0*/  LEA.HI.X R3, R4, UR7, R3, 0x1, P3 ;  /* 0x0000000704037c11 */ /* 0x000fe400098f0c03 */
[----:B------:R-:W-:Y:S02]  /*9ac0*/  PRMT R203, RZ, 0x654, R203 ;  /* 0x00000654ffcb7816 */ /* 0x000fe400000000cb */
[-C--:B------:R-:W-:Y:S01]  /*9ad0*/  ISETP.GE.AND P1, PT, R0, R7.reuse, PT ;  /* 0x000000070000720c */ /* 0x080fe20003f26270 */
[----:B------:R-:W-:Y:S01]  /*9ae0*/  VIADD R0, R14, 0x40 ;  /* 0x000000400e007836 */ /* 0x000fe20000000000 */
[----:B0-----:R2:W-:Y:S01]  /*9af0*/  SYNCS.ARRIVE.TRANS64.RED.A1T0 RZ, [R203+URZ], RZ ;  /* 0x000000ffcbff79a7 */ /* 0x0015e2000810043f */
        /* <DEDUP_REMOVED lines=22> */
.L_x_13260:
[----:B------:R-:W-:Y:S05]  /*9c60*/  BSYNC B1 ;  /* 0x0000000000017941 */ /* 0x000fea0003800000 */
.L_x_13259:
[----:B-1-3--:R1:W3:Y:S01]  /*9c70*/  SHFL.IDX PT, R13, R3, 0x1, 0x181f ;  /* 0x00381f00030d7f89 */ /* 0x00a2e200000e0000 */
[----:B------:R-:W-:Y:S03]  /*9c80*/  BSSY B1, `(.L_x_13261) ;  /* 0x0000014000017945 */ /* 0x000fe60003800000 */
[----:B------:R1:W4:Y:S01]  /*9c90*/  SHFL.IDX PT, R11, R6, 0x1, 0x181f ;  /* 0x00381f00060b7f89 */ /* 0x00032200000e0000 */
[----:B------:R-:W-:Y:S05]  /*9ca0*/  @P1 BRA `(.L_x_13262) ;  /* 0x0000000000441947 */ /* 0x000fea0003800000 */
[----:B------:R-:W-:Y:S02]  /*9cb0*/  ULDC UR5, c[0x0][0xac8] ;  /* 0x0002b20000057ab9 */ /* 0x000fe40000000800 */
[----:B------:R-:W-:Y:S02]  /*9cc0*/  ISETP.GE.AND P4, PT, R2, UR5, PT ;  /* 0x0000000502007c0c */ /* 0x000fe4000bf86270 */
[----:B------:R-:W-:Y:S02]  /*9cd0*/  ISETP.GE.AND P3, PT, R19, UR5, PT ;  /* 0x0000000513007c0c */ /* 0x000fe4000bf66270 */
[----:B------:R-:W-:Y:S02]  /*9ce0*/  ISETP.GE.AND P2, PT, R18, UR5, PT ;  /* 0x0000000512007c0c */ /* 0x000fe4000bf46270 */
[----:B------:R-:W-:-:S07]  /*9cf0*/  ISETP.GE.AND P1, PT, R22, UR5, PT ;  /* 0x0000000516007c0c */ /* 0x000fce000bf26270 */
[CC--:B----4-:R-:W-:Y:S02]  /*9d00*/  @!P4 LEA R4, P6, R2.reuse, R11.reuse, 0x1 ;  /* 0x0000000b0204c211 */ /* 0x0d0fe400078c08ff */
[C---:B------:R-:W-:Y:S02]  /*9d10*/  @!P3 LEA R8, P5, R19.reuse, R11, 0x1 ;  /* 0x0000000b1308b211 */ /* 0x040fe400078a08ff */
[----:B---3--:R-:W-:Y:S02]  /*9d20*/  @!P4 LEA.HI.X R5, R2, R13, R211, 0x1, P6 ;  /* 0x0000000d0205c211 */ /* 0x008fe400030f0cd3 */
        /* <DEDUP_REMOVED lines=9> */
.L_x_13262:
[----:B------:R-:W-:Y:S05]  /*9dc0*/  BSYNC B1 ;  /* 0x0000000000017941 */ /* 0x000fea0003800000 */
.L_x_13261:
        /* <DEDUP_REMOVED lines=15> */
[----:B-----5:R0:W-:Y:S01]  /*9ec0*/  @!P3 ST.E.128 desc[UR46][R4.64], R52 ;  /* 0x000000340400b985 */ /* 0x0201e2000c101d2e */
[----:B----4-:R-:W-:-:S02]  /*9ed0*/  @!P1 LEA.HI.X R11, R18, R13, R209, 0x1, P4 ;  /* 0x0000000d120b9211 */ /* 0x010fc400020f0cd1 */
[----:B------:R-:W-:Y:S01]  /*9ee0*/  @!P0 LEA.HI.X R13, R22, R13, R208, 0x1, P6 ;  /* 0x0000000d160d8211 */ /* 0x000fe200030f0cd0 */
[----:B------:R0:W-:Y:S04]  /*9ef0*/  @!P2 ST.E.128 desc[UR46][R8.64], R108 ;  /* 0x0000006c0800a985 */ /* 0x0001e8000c101d2e */
[----:B------:R0:W-:Y:S04]  /*9f00*/  @!P1 ST.E.128 desc[UR46][R10.64], R124 ;  /* 0x0000007c0a009985 */ /* 0x0001e8000c101d2e */
[----:B------:R0:W-:Y:S02]  /*9f10*/  @!P0 ST.E.128 desc[UR46][R12.64], R140 ;  /* 0x0000008c0c008985 */ /* 0x0001e4000c101d2e */
.L_x_13264:
[----:B------:R-:W-:Y:S05]  /*9f20*/  BSYNC B1 ;  /* 0x0000000000017941 */ /* 0x000fea0003800000 */
.L_x_13263:
[----:B------:R-:W-:Y:S01]  /*9f30*/  VIADD R0, R14, 0x60 ;  /* 0x000000600e007836 */ /* 0x000fe20000000000 */
[----:B-123--:R-:W1:Y:S04]  /*9f40*/  SHFL.IDX PT, R3, R3, 0x3, 0x181f ;  /* 0x00781f0003037f89 */ /* 0x00ee6800000e0000 */
[----:B------:R-:W-:Y:S01]  /*9f50*/  ISETP.GE.AND P0, PT, R0, R7, PT ;  /* 0x000000070000720c */ /* 0x000fe20003f06270 */
[----:B0---4-:R0:W2:-:S12]  /*9f60*/  SHFL.IDX PT, R11, R6, 0x3, 0x181f ;  /* 0x00781f00060b7f89 */ /* 0x01109800000e0000 */
[----:B0-----:R-:W-:Y:S05]  /*9f70*/  @P0 BRA `(.L_x_13265) ;  /* 0x0000000c00200947 */ /* 0x001fea0003800000 */
[----:B------:R-:W-:Y:S02]  /*9f80*/  ULDC UR5, c[0x0][0xac8] ;  /* 0x0002b20000057ab9 */ /* 0x000fe40000000800 */
[----:B------:R-:W-:Y:S02]  /*9f90*/  ISETP.GE.AND P3, PT, R2, UR5, PT ;  /* 0x0000000502007c0c */ /* 0x000fe4000bf66270 */
[----:B------:R-:W-:Y:S02]  /*9fa0*/  ISETP.GE.AND P4, PT, R19, UR5, PT ;  /* 0x0000000513007c0c */ /* 0x000fe4000bf86270 */
[----:B------:R-:W-:-:S09]  /*9fb0*/  ISETP.GE.AND P5, PT, R18, UR5, PT ;  /* 0x0000000512007c0c */ /* 0x000fd2000bfa6270 */
[-C--:B--2---:R-:W-:Y:S02]  /*9fc0*/  @!P3 LEA R4, P0, R2, R11.reuse, 0x1 ;  /* 0x0000000b0204b211 */ /* 0x084fe400078008ff */
        /* <DEDUP_REMOVED lines=14> */
.L_x_13258:
        /* <DEDUP_REMOVED lines=50> */
.L_x_13267:
[----:B------:R-:W-:Y:S05]  /*a3d0*/  BSYNC B1 ;  /* 0x0000000000017941 */ /* 0x000fea0003800000 */
.L_x_13266:
        /* <DEDUP_REMOVED lines=11> */
[----:B-1----:R-:W-:-:S03]  /*a490*/  @P1 SHF.R.U32.HI R3, RZ, R11, R0 ;  /* 0x0000000bff031219 */ /* 0x002fc60000011600 */
[----:B------:R-:W-:Y:S01]  /*a4a0*/  UIMAD UR5, UR42, UR11, UR5 ;  /* 0x0000000b2a0572a4 */ /* 0x000fe2000f8e0205 */
[--C-:B------:R-:W-:Y:S01]  /*a4b0*/  SHF.R.S32.HI R0, RZ, 0x1f, R3.reuse ;  /* 0x0000001fff007819 */ /* 0x100fe20000011403 */
[----:B------:R-:W-:Y:S01]  /*a4c0*/  UIMAD.WIDE.U32 UR42, UR42, UR10, UR6 ;  /* 0x0000000a2a2a72a5 */ /* 0x000fe2000f8e0006 */
[----:B------:R-:W-:Y:S02]  /*a4d0*/  IMAD.MOV R7, RZ, RZ, -R3 ;  /* 0x000000ffff077224 */ /* 0x000fe400078e0a03 */
[----:B------:R-:W-:Y:S01]  /*a4e0*/  ULDC.64 UR6, c[0x0][0xae0] ;  /* 0x0002b80000067ab9 */ /* 0x000fe20000000a00 */
[----:B------:R-:W-:Y:S01]  /*a4f0*/  UIADD3 UR5, UR43, UR5, URZ ;  /* 0x000000052b057290 */ /* 0x000fe2000fffe03f */
[----:B------:R-:W-:Y:S02]  /*a500*/  IMAD R0, R0, UR6, RZ ;  /* 0x0000000600007c24 */ /* 0x000fe4000f8e02ff */
[----:B------:R-:W-:Y:S02]  /*a510*/  IMAD R7, R10, R7, R8 ;  /* 0x000000070a077224 */ /* 0x000fe400078e0208 */
[----:B------:R-:W-:-:S02]  /*a520*/  IMAD.U32 R5, RZ, RZ, UR43 ;  /* 0x0000002bff057e24 */ /* 0x000fc4000f8e00ff */
[----:B------:R-:W-:Y:S02]  /*a530*/  IMAD.U32 R4, RZ, RZ, UR42 ;  /* 0x0000002aff047e24 */ /* 0x000fe4000f8e00ff */
[----:B------:R-:W-:Y:S01]  /*a540*/  IMAD.U32 R5, RZ, RZ, UR5 ;  /* 0x00000005ff057e24 */ /* 0x000fe2000f8e00ff */
[----:B------:R-:W-:Y:S01]  /*a550*/  ULDC UR5, c[0x0][0xa88] ;  /* 0x0002a20000057ab9 */ /* 0x000fe20000000800 */
[C---:B------:R-:W-:Y:S01]  /*a560*/  IMAD R9, R3.reuse, UR7, R0 ;  /* 0x0000000703097c24 */ /* 0x040fe2000f8e0200 */
[----:B------:R-:W-:Y:S01]  /*a570*/  SHF.R.S32.HI R0, RZ, 0x1f, R7 ;  /* 0x0000001fff007819 */ /* 0x000fe20000011407 */
[----:B------:R-:W-:Y:S01]  /*a580*/  IMAD.WIDE.U32 R4, R3, UR6, R4 ;  /* 0x0000000603047c25 */ /* 0x000fe2000f8e0004 */
[----:B------:R-:W-:-:S03]  /*a590*/  ULDC.64 UR6, c[0x0][0xad8] ;  /* 0x0002b60000067ab9 */ /* 0x000fc60000000a00 */
        /* <DEDUP_REMOVED lines=35> */
.L_x_13269:
[----:B------:R-:W-:Y:S05]  /*a7d0*/  BSYNC B1 ;  /* 0x0000000000017941 */ /* 0x000fea0003800000 */
.L_x_13268:
        /* <DEDUP_REMOVED lines=21> */
.L_x_13271:
[----:B------:R-:W-:Y:S05]  /*a930*/  BSYNC B1 ;  /* 0x0000000000017941 */ /* 0x000fea0003800000 */
.L_x_13270:
        /* <DEDUP_REMOVED lines=21> */
.L_x_13273:
[----:B------:R-:W-:Y:S05]  /*aa90*/  BSYNC B1 ;  /* 0x0000000000017941 */ /* 0x000fea0003800000 */
.L_x_13272:
[----:B------:R-:W-:Y:S01]  /*aaa0*/  VIADD R0, R8, 0x60 ;  /* 0x0000006008007836 */ /* 0x000fe20000000000 */
[----:B0-----:R0:W0:Y:S04]  /*aab0*/  SHFL.IDX PT, R3, R7, 0x3, 0x181f ;  /* 0x00781f0007037f89 */ /* 0x00102800000e0000 */
[----:B------:R-:W-:Y:S01]  /*aac0*/  ISETP.GE.AND P0, PT, R0, R9, PT ;  /* 0x000000090000720c */ /* 0x000fe20003f06270 */
[----:B-1-3--:R1:W3:-:S12]  /*aad0*/  SHFL.IDX PT, R5, R6, 0x3, 0x181f ;  /* 0x00781f0006057f89 */ /* 0x00a2d800000e0000 */
[----:B-1----:R-:W-:Y:S05]  /*aae0*/  @P0 BRA `(.L_x_13265) ;  /* 0x0000000000440947 */ /* 0x002fea0003800000 */
[----:B------:R-:W-:Y:S02]  /*aaf0*/  ULDC UR5, c[0x0][0xac8] ;  /* 0x0002b20000057ab9 */ /* 0x000fe40000000800 */
[----:B------:R-:W-:Y:S02]  /*ab00*/  ISETP.GE.AND P3, PT, R2, UR5, PT ;  /* 0x0000000502007c0c */ /* 0x000fe4000bf66270 */
[----:B------:R-:W-:Y:S02]  /*ab10*/  ISETP.GE.AND P2, PT, R19, UR5, PT ;  /* 0x0000000513007c0c */ /* 0x000fe4000bf46270 */
[----:B------:R-:W-:Y:S02]  /*ab20*/  ISETP.GE.AND P1, PT, R18, UR5, PT ;  /* 0x0000000512007c0c */ /* 0x000fe4000bf26270 */
[----:B------:R-:W-:-:S07]  /*ab30*/  ISETP.GE.AND P0, PT, R22, UR5, PT ;  /* 0x0000000516007c0c */ /* 0x000fce000bf06270 */
[-C--:B--234-:R-:W-:Y:S02]  /*ab40*/  @!P3 LEA R6, P6, R2, R5.reuse, 0x1 ;  /* 0x000000050206b211 */ /* 0x09cfe400078c08ff */
        /* <DEDUP_REMOVED lines=11> */
.L_x_13265:
[----:B------:R-:W-:Y:S05]  /*ac00*/  BSYNC B0 ;  /* 0x0000000000007941 */ /* 0x000fea0003800000 */
.L_x_13257:
[----:B------:R-:W-:Y:S02]  /*ac10*/  ULDC UR5, c[0x0][0xc38] ;  /* 0x00030e0000057ab9 */ /* 0x000fe40000000800 */
[----:B------:R-:W-:-:S06]  /*ac20*/  UISETP.GE.AND UP0, UPT, UR4, UR5, UPT ;  /* 0x000000050400728c */ /* 0x000fcc000bf06270 */
[----:B------:R-:W-:-:S13]  /*ac30*/  PLOP3.LUT P0, PT, PT, PT, UP0, 0x80, 0x0 ;  /* 0x000000000000781c */ /* 0x000fda0003f0f008 */
[----:B------:R-:W-:Y:S05]  /*ac40*/  @!P0 BRA `(.L_x_13274) ;  /* 0xffffff6000688947 */ /* 0x000fea000383ffff */
[----:B------:R-:W-:Y:S05]  /*ac50*/  EXIT ;  /* 0x000000000000794d */ /* 0x000fea0003800000 */
.L_x_13222:
        /* <DEDUP_REMOVED lines=40> */
.L_x_13365:
        /* <DEDUP_REMOVED lines=23> */
.L_x_13276:
[----:B------:R-:W-:Y:S01]  /*b050*/  ULDC UR9, c[0x0][0xc54] ;  /* 0x0003150000097ab9 */ /* 0x000fe20000000800 */
[----:B------:R-:W-:Y:S01]  /*b060*/  UMOV UR5, UR8 ;  /* 0x0000000800057c82 */ /* 0x000fe20008000000 */
[----:B------:R-:W-:-:S11]  /*b070*/  UISETP.NE.AND UP0, UPT, UR9, 0x1, UPT ;  /* 0x000000010900788c */ /* 0x000fd6000bf05270 */
[----:B------:R-:W-:Y:S02]  /*b080*/  @UP0 ULDC.64 UR10, c[0x0][0xc58] ;  /* 0x00031600000a0ab9 */ /* 0x000fe40000000a00 */
[----:B------:R-:W-:-:S04]  /*b090*/  UIMAD.WIDE.U32 UR6, UR8, UR10, URZ ;  /* 0x0000000a080672a5 */ /* 0x000fc8000f8e003f */
[----:B------:R-:W-:-:S04]  /*b0a0*/  @UP0 USHF.R.U32.HI UR5, URZ, UR11, UR7 ;  /* 0x0000000b3f050299 */ /* 0x000fc80008011607 */
[----:B------:R-:W-:-:S12]  /*b0b0*/  UIMAD UR6, UR5, UR9, URZ ;  /* 0x00000009050672a4 */ /* 0x000fd8000f8e023f */
.L_x_13277:
[----:B------:R-:W-:Y:S01]  /*b0c0*/  ULOP3.LUT UR39, URZ, UR5, URZ, 0x33, !UPT ;  /* 0x000000053f277292 */ /* 0x000fe2000f8e333f */
[----:B------:R-:W-:Y:S01]  /*b0d0*/  BSSY B7, `(.L_x_13278) ;  /* 0x00003dc000077945 */ /* 0x000fe20003800000 */
[----:B------:R-:W-:Y:S01]  /*b0e0*/  ULDC UR7, c[0x0][0x448] ;  /* 0x0001120000077ab9 */ /* 0x000fe20000000800 */
[----:B------:R-:W-:Y:S01]  /*b0f0*/  ULDC UR5, c[0x0][0xc3c] ;  /* 0x00030f0000057ab9 */ /* 0x000fe20000000800 */
[----:B------:R-:W-:Y:S02]  /*b100*/  UISETP.NE.AND UP1, UPT, UR7, 0x1, UPT ;  /* 0x000000010700788c */ /* 0x000fe4000bf25270 */
[----:B------:R-:W-:Y:S01]  /*b110*/  UIADD3 UR39, UR39, UR5, URZ ;  /* 0x0000000527277290 */ /* 0x000fe2000fffe03f */
[----:B------:R-:W-:Y:S01]  /*b120*/  ULDC.64 UR10, c[0x0][0x418] ;  /* 0x00010600000a7ab9 */ /* 0x000fe20000000a00 */
[----:B------:R-:W-:Y:S02]  /*b130*/  UIADD3 UR5, UR8, -UR6, URZ ;  /* 0x8000000608057290 */ /* 0x000fe4000fffe03f */
[----:B------:R-:W-:-:S02]  /*b140*/  UISETP.NE.U32.AND UP0, UPT, UR10, URZ, UPT ;  /* 0x0000003f0a00728c */ /* 0x000fc4000bf05070 */
[----:B------:R-:W-:Y:S02]  /*b150*/  USHF.L.U32 UR8, UR39, 0x7, URZ ;  /* 0x0000000727087899 */ /* 0x000fe4000800063f */
[----:B------:R-:W-:Y:S01]  /*b160*/  UISETP.NE.AND.EX UP0, UPT, UR11, URZ, UPT, UP0 ;  /* 0x0000003f0b00728c */ /* 0x000fe2000bf05300 */
[----:B------:R-:W-:Y:S01]  /*b170*/  ULDC UR7, c[0x0][0x288] ;  /* 0x0000a20000077ab9 */ /* 0x000fe20000000800 */
        /* <DEDUP_REMOVED lines=12> */
[----:B------:R-:W-:Y:S02]  /*b240*/  UIMAD.WIDE UR6, UR6, 0x2aaaaaab, URZ ;  /* 0x2aaaaaab060678a5 */ /* 0x000fe4000f8e023f */
[----:B------:R-:W-:Y:S02]  /*b250*/  UIMAD.WIDE UR8, UR8, 0x2aaaaaab, URZ ;  /* 0x2aaaaaab080878a5 */ /* 0x000fe4000f8e023f */
[----:B------:R-:W-:-:S02]  /*b260*/  USHF.R.U32.HI UR12, URZ, 0x1f, UR7 ;  /* 0x0000001f3f0c7899 */ /* 0x000fc40008011607 */
[----:B------:R-:W-:Y:S01]  /*b270*/  USHF.R.U32.HI UR6, URZ, 0x1f, UR9 ;  /* 0x0000001f3f067899 */ /* 0x000fe20008011609 */
[----:B------:R-:W-:Y:S01]  /*b280*/  ULDC UR11, c[0x0][0xc48] ;  /* 0x00031200000b7ab9 */ /* 0x000fe20000000800 */
[----:B------:R-:W-:Y:S02]  /*b290*/  ULEA.HI.SX32 UR12, UR7, UR12, 0x1c ;  /* 0x0000000c070c7291 */ /* 0x000fe4000f8fe23f */
[----:B------:R-:W-:Y:S02]  /*b2a0*/  ULEA.HI.SX32 UR6, UR9, UR6, 0x1c ;  /* 0x0000000609067291 */ /* 0x000fe4000f8fe23f */
        /* <DEDUP_REMOVED lines=32> */
.L_x_13279:
        /* <DEDUP_REMOVED lines=20> */
.L_x_13282:
[----:B------:R-:W-:Y:S05]  /*b5f0*/  BSYNC B6 ;  /* 0x0000000000067941 */ /* 0x000fea0003800000 */
.L_x_13281:
        /* <DEDUP_REMOVED lines=20> */
.L_x_13285:
        /* <DEDUP_REMOVED lines=15> */
.L_x_13284:
[----:B------:R-:W-:Y:S05]  /*b830*/  BSYNC B6 ;  /* 0x0000000000067941 */ /* 0x000fea0003800000 */
.L_x_13283:
        /* <DEDUP_REMOVED lines=26> */
.L_x_13380:
        /* <DEDUP_REMOVED lines=9> */
.L_x_13383:
        /* <DEDUP_REMOVED lines=22> */
.L_x_13289:
        /* <DEDUP_REMOVED lines=8> */
.L_x_13384:
        /* <DEDUP_REMOVED lines=8> */
.L_x_13291:
        /* <DEDUP_REMOVED lines=16> */
[----:B------:R-:W-:-:S09]  /*bdd0*/  UIMAD UR35, UR35, 0x60, URZ ;  /* 0x00000060232378a4 */ /* 0x000fd2000f8e023f */
[----:B------:R1:W-:Y:S02]  /*bde0*/  UTMALDG.4D [UR32], [UR4], desc[UR6] ;  /* 0x00000620040075b4 */ /* 0x0003e40008019000 */
[----:B-1----:R-:W-:Y:S01]  /*bdf0*/  NOP ;  /* 0x0000000000007918 */ /* 0x002fe20000000000 */
.L_x_13287:
        /* <DEDUP_REMOVED lines=22> */
.L_x_13293:
[----:B------:R-:W-:Y:S05]  /*bf60*/  BSYNC B6 ;  /* 0x0000000000067941 */ /* 0x000fea0003800000 */
.L_x_13292:
        /* <DEDUP_REMOVED lines=57> */
[----:B------:R-:W-:Y:S01]  /*c300*/  IMAD.U32 R4, RZ, RZ, UR39 ;  /* 0x00000027ff047e24 */ /* 0x000fe2000f8e00ff */
[----:B------:R-:W-:Y:S01]  /*c310*/  ULDC UR4, c[0x0][0x288] ;  /* 0x0000a20000047ab9 */ /* 0x000fe20000000800 */
[----:B------:R-:W1:Y:S01]  /*c320*/  S2R R8, SR_TID.X ;  /* 0x0000000000087919 */ /* 0x000e620000002100 */
[----:B------:R-:W-:Y:S01]  /*c330*/  IMAD R3, R7, UR4, RZ ;  /* 0x0000000407037c24 */ /* 0x000fe2000f8e02ff */
[----:B------:R-:W-:Y:S01]  /*c340*/  SHFL.IDX PT, R9, R2, 0x1, 0x181f ;  /* 0x00381f0002097f89 */ /* 0x000fe200000e0000 */
[----:B0-----:R-:W-:-:S04]  /*c350*/  LOP3.LUT R6, R6, 0x7f, RZ, 0xc0, !PT ;  /* 0x0000007f06067812 */ /* 0x001fc800078ec0ff */
[----:B------:R-:W-:Y:S01]  /*c360*/  SHF.R.U32.HI R6, RZ, 0x3, R6 ;  /* 0x00000003ff067819 */ /* 0x000fe20000011606 */
[----:B-1----:R-:W-:Y:S02]  /*c370*/  IMAD.SHL.U32 R11, R8, 0x8, RZ ;  /* 0x00000008080b7824 */ /* 0x002fe400078e00ff */
[----:B------:R-:W-:Y:S02]  /*c380*/  SHFL.IDX PT, R8, R0, 0x1, 0x181f ;  /* 0x00381f0000087f89 */ /* 0x000fe400000e0000 */
[----:B------:R-:W-:Y:S01]  /*c390*/  IMAD R4, R4, 0x80, R6 ;  /* 0x0000008004047824 */ /* 0x000fe200078e0206 */
[----:B------:R-:W-:Y:S01]  /*c3a0*/  LOP3.LUT R11, R11, 0x38, RZ, 0xc0, !PT ;  /* 0x000000380b0b7812 */ /* 0x000fe200078ec0ff */
[----:B------:R-:W0:Y:S02]  /*c3b0*/  SHFL.IDX PT, R6, R0, RZ, 0x181f ;  /* 0x00181fff00067589 */ /* 0x000e2400000e0000 */
[C---:B------:R-:W-:Y:S01]  /*c3c0*/  VIADD R5, R4.reuse, 0x10 ;  /* 0x0000001004057836 */ /* 0x040fe20000000000 */
[----:B------:R-:W-:-:S04]  /*c3d0*/  ISETP.GE.AND P3, PT, R4, R3, PT ;  /* 0x000000030400720c */ /* 0x000fc80003f66270 */
[----:B------:R-:W-:Y:S02]  /*c3e0*/  ISETP.GE.AND P1, PT, R5, R3, PT ;  /* 0x000000030500720c */ /* 0x000fe40003f26270 */
[----:B------:R-:W1:Y:S07]  /*c3f0*/  SHFL.IDX PT, R5, R2, RZ, 0x181f ;  /* 0x00181fff02057589 */ /* 0x000e6e00000e0000 */
[----:B0-----:R-:W-:-:S05]  /*c400*/  @!P3 LEA R6, P2, R11, R6, 0x1 ;  /* 0x000000060b06b211 */ /* 0x001fca00078408ff */
[----:B-1----:R-:W-:-:S04]  /*c410*/  @!P3 IMAD.X R5, RZ, RZ, R5, P2 ;  /* 0x000000ffff05b224 */ /* 0x002fc800010e0605 */
        /* <DEDUP_REMOVED lines=47> */
.L_x_13401:
[----:B0-----:R-:W0:Y:S01]  /*c710*/  S2R R2, SR_TID.X ;  /* 0x0000000000027919 */ /* 0x001e220000002100 */
[----:B------:R-:W-:-:S05]  /*c720*/  VIADD R4, R4, 0x70 ;  /* 0x0000007004047836 */ /* 0x000fca0000000000 */
[----:B------:R-:W-:Y:S01]  /*c730*/  ISETP.GE.AND P1, PT, R4, R3, PT ;  /* 0x000000030400720c */ /* 0x000fe20003f26270 */
[----:B0-----:R-:W-:-:S05]  /*c740*/  IMAD.SHL.U32 R2, R2, 0x8, RZ ;  /* 0x0000000802027824 */ /* 0x001fca00078e00ff */
[----:B------:R-:W-:-:S07]  /*c750*/  LOP3.LUT R2, R2, 0x38, RZ, 0xc0, !PT ;  /* 0x0000003802027812 */ /* 0x000fce00078ec0ff */
[----:B------:R-:W-:-:S05]  /*c760*/  @!P1 LEA R2, P2, R2, R0, 0x1 ;  /* 0x0000000002029211 */ /* 0x000fca00078408ff */
[----:B--2---:R-:W-:-:S05]  /*c770*/  @!P1 IMAD.X R3, RZ, RZ, R5, P2 ;  /* 0x000000ffff039224 */ /* 0x004fca00010e0605 */
[----:B------:R-:W-:Y:S01]  /*c780*/  @!PT LDS RZ, [RZ] ;  /* 0x00000000fffff984 */ /* 0x000fe20000000800 */
[----:B------:R-:W-:Y:S01]  /*c790*/  @!PT LDS RZ, [RZ] ;  /* 0x00000000fffff984 */ /* 0x000fe20000000800 */
[----:B------:R-:W-:Y:S01]  /*c7a0*/  @!PT LDS RZ, [RZ] ;  /* 0x00000000fffff984 */ /* 0x000fe20000000800 */
[----:B------:R0:W-:Y:S01]  /*c7b0*/  @!P1 LDGSTS.E.BYPASS.LTC128B.128 [R10+0x1bc00], desc[UR46][R2.64], !P0 ;  /* 0x1bc00000020a9fae */ /* 0x0001e2000c101d6e */
[----:B------:R-:W-:Y:S01]  /*c7c0*/  PLOP3.LUT P0, PT, PT, PT, PT, 0x80, 0x0 ;  /* 0x000000000000781c */ /* 0x000fe20003f0f070 */
[----:B------:R-:W-:-:S12]  /*c7d0*/  NOP ;  /* 0x0000000000007918 */ /* 0x000fd80000000000 */
.L_x_13295:
        /* <DEDUP_REMOVED lines=18> */
.L_x_13402:
[----:B------:R-:W-:Y:S05]  /*c900*/  BSYNC B0 ;  /* 0x0000000000007941 */ /* 0x000fea0003800000 */
.L_x_13296:
[----:B------:R-:W2:Y:S01]  /*c910*/  LDL R2, [R1+0x8] ;  /* 0x0000080001027983 */ /* 0x000ea20000100800 */
[----:B------:R-:W-:Y:S01]  /*c920*/  BSSY B0, `(.L_x_13298) ;  /* 0x0000059000007945 */ /* 0x000fe20003800000 */
[----:B--2---:R-:W-:-:S13]  /*c930*/  ISETP.NE.AND P0, PT, R2, RZ, PT ;  /* 0x000000ff0200720c */ /* 0x004fda0003f05270 */
[----:B------:R-:W-:Y:S05]  /*c940*/  @!P0 BRA `(.L_x_13299) ;  /* 0x0000000400588947 */ /* 0x000fea0003800000 */
[----:B------:R-:W2:Y:S01]  /*c950*/  LDL R3, [R1] ;  /* 0x0000000001037983 */ /* 0x000ea20000100800 */
[----:B------:R-:W1:Y:S02]  /*c960*/  S2R R2, SR_TID.X ;  /* 0x0000000000027919 */ /* 0x000e640000002100 */
[----:B-1----:R-:W-:Y:S01]  /*c970*/  LOP3.LUT R4, R2, 0x7f, RZ, 0xc0, !PT ;  /* 0x0000007f02047812 */ /* 0x002fe200078ec0ff */
[----:B------:R-:W-:Y:S01]  /*c980*/  IMAD R2, R18, 0x8, R17 ;  /* 0x0000000812027824 */ /* 0x000fe200078e0211 */
[----:B------:R-:W-:Y:S02]  /*c990*/  BSSY B1, `(.L_x_13300) ;  /* 0x0000005000017945 */ /* 0x000fe40003800000 */
[----:B------:R-:W-:Y:S02]  /*c9a0*/  ISETP.NE.AND P1, PT, R4, RZ, PT ;  /* 0x000000ff0400720c */ /* 0x000fe40003f25270 */
[----:B--2---:R-:W-:-:S04]  /*c9b0*/  SHF.L.U32 R3, R3, 0x1f, RZ ;  /* 0x0000001f03037819 */ /* 0x004fc800000006ff */
[----:B------:R-:W1:Y:S02]  /*c9c0*/  SYNCS.PHASECHK.TRANS64.TRYWAIT P0, [R2+URZ+0x22860], R3 ;  /* 0x02286003020075a7 */ /* 0x000e64000800017f */
[----:B-1----:R-:W-:Y:S05]  /*c9d0*/  @!P0 BRA `(.L_x_13301) ;  /* 0x00000038001c8947 */ /* 0x002fea0003800000 */
.L_x_13403:
[----:B------:R-:W-:Y:S05]  /*c9e0*/  BSYNC B1 ;  /* 0x0000000000017941 */ /* 0x000fea0003800000 */
.L_x_13300:
[----:B------:R-:W-:Y:S04]  /*c9f0*/  BSSY B1, `(.L_x_13302) ;  /* 0x0000009000017945 */ /* 0x000fe80003800000 */
[----:B------:R-:W-:Y:S05]  /*ca00*/  @P1 BRA `(.L_x_13303) ;  /* 0x00000000001c1947 */ /* 0x000fea0003800000 */
[----:B0-----:R-:W0:Y:S01]  /*ca10*/  S2R R0, SR_TID.X ;  /* 0x0000000000007919 */ /* 0x001e220000002100 */
[----:B-1----:R-:W-:-:S04]  /*ca20*/  IMAD.MOV.U32 R3, RZ, RZ, 0xc000 ;  /* 0x0000c000ff037424 */ /* 0x002fc800078e00ff */
[----:B------:R2:W-:Y:S01]  /*ca30*/  SYNCS.ARRIVE.TRANS64 RZ, [R2+URZ+0x22850], R3 ;  /* 0x0228500302ff79a7 */ /* 0x0005e2000800003f */
[----:B0-----:R-:W-:-:S04]  /*ca40*/  LOP3.LUT R0, R0, 0x1f, RZ, 0xc0, !PT ;  /* 0x0000001f00007812 */ /* 0x001fc800078ec0ff */
[----:B------:R-:W-:-:S13]  /*ca50*/  ISETP.NE.AND P0, PT, R0, RZ, PT ;  /* 0x000000ff0000720c */ /* 0x000fda0003f05270 */
[----:B--2---:R-:W-:Y:S05]  /*ca60*/  @!P0 BRA `(.L_x_13303) ;  /* 0x0000000000048947 */ /* 0x004fea0003800000 */
[----:B------:R-:W-:Y:S01]  /*ca70*/  BPT.TRAP 0x1 ;  /* 0x000000040000795c */ /* 0x000fe20000300000 */
.L_x_13303:
[----:B------:R-:W-:Y:S05]  /*ca80*/  BSYNC B1 ;  /* 0x0000000000017941 */ /* 0x000fea0003800000 */
.L_x_13302:
[----:B-1----:R-:W2:Y:S01]  /*ca90*/  LDL.LU R3, [R1+0x18] ;  /* 0x0000180001037983 */ /* 0x002ea20000300800 */
        /* <DEDUP_REMOVED lines=10> */
.L_x_13304:
        /* <DEDUP_REMOVED lines=15> */
.L_x_13305:
        /* <DEDUP_REMOVED lines=15> */
.L_x_13306:
        /* <DEDUP_REMOVED lines=15> */
.L_x_13307:
        /* <DEDUP_REMOVED lines=10> */
.L_x_13299:
[----:B------:R-:W-:Y:S05]  /*ceb0*/  BSYNC B0 ;  /* 0x0000000000007941 */ /* 0x000fea0003800000 */
.L_x_13298:
        /* <DEDUP_REMOVED lines=34> */
[----:B------:R-:W-:Y:S02]  /*d0e0*/  IMAD R0, R0, R3, R6 ;  /* 0x0000000300007224 */ /* 0x000fe400078e0206 */
[----:B------:R-:W1:Y:S01]  /*d0f0*/  LDC.64 R2, c[0x0][0x418] ;  /* 0x00010600ff027b82 */ /* 0x000e620000000a00 */
[----:B--2---:R-:W-:Y:S01]  /*d100*/  IMAD R7, R5, UR4, RZ ;  /* 0x0000000405077c24 */ /* 0x004fe2000f8e02ff */
[----:B------:R-:W-:-:S03]  /*d110*/  SHF.R.S32.HI R5, RZ, 0x1f, R4 ;  /* 0x0000001fff057819 */ /* 0x000fc60000011404 */
[C---:B------:R-:W-:Y:S02]  /*d120*/  IMAD R7, R19.reuse, UR5, R7 ;  /* 0x0000000513077c24 */ /* 0x040fe4000f8e0207 */
[----:B------:R-:W-:-:S04]  /*d130*/  IMAD.WIDE.U32 R4, R19, UR4, R4 ;  /* 0x0000000413047c25 */ /* 0x000fc8000f8e0004 */
[----:B------:R-:W-:Y:S01]  /*d140*/  IMAD.IADD R7, R7, 0x1, R5 ;  /* 0x0000000107077824 */ /* 0x000fe200078e0205 */
[----:B-1----:R-:W-:-:S04]  /*d150*/  LEA R2, P0, R4, R2, 0x2 ;  /* 0x0000000204027211 */ /* 0x002fc800078010ff */
[----:B------:R-:W-:-:S05]  /*d160*/  LEA.HI.X R3, R4, R3, R7, 0x2, P0 ;  /* 0x0000000304037211 */ /* 0x000fca00000f1407 */
[----:B------:R1:W5:Y:S04]  /*d170*/  LDG.E R16, desc[UR46][R2.64] ;  /* 0x0000002e02107981 */ /* 0x000368000c1e1900 */
.L_x_13312:
        /* <DEDUP_REMOVED lines=8> */
.L_x_13404:
[----:B------:R-:W-:Y:S05]  /*d200*/  BSYNC B1 ;  /* 0x0000000000017941 */ /* 0x000fea0003800000 */
.L_x_13313:
        /* <DEDUP_REMOVED lines=9> */
.L_x_13316:
[----:B------:R-:W-:Y:S05]  /*d2a0*/  BSYNC B1 ;  /* 0x0000000000017941 */ /* 0x000fea0003800000 */
.L_x_13315:
[----:B------:R-:W-:Y:S01]  /*d2b0*/  IMAD R0, R0, 0x60, RZ ;  /* 0x0000006000007824 */ /* 0x000fe200078e02ff */
        /* <DEDUP_REMOVED lines=11> */
.L_x_13317:
        /* <DEDUP_REMOVED lines=12> */
.L_x_13405:
[----:B------:R-:W-:Y:S05]  /*d430*/  BSYNC B1 ;  /* 0x0000000000017941 */ /* 0x000fea0003800000 */
.L_x_13318:
        /* <DEDUP_REMOVED lines=11> */
.L_x_13321:
[----:B------:R-:W-:Y:S05]  /*d4f0*/  BSYNC B1 ;  /* 0x0000000000017941 */ /* 0x000fea0003800000 */
.L_x_13320:
        /* <DEDUP_REMOVED lines=10> */
.L_x_13322:
        /* <DEDUP_REMOVED lines=15> */
.L_x_13323:
        /* <DEDUP_REMOVED lines=15> */
.L_x_13324:
        /* <DEDUP_REMOVED lines=15> */
.L_x_13325:
        /* <DEDUP_REMOVED lines=9> */
.L_x_13311:
[----:B------:R-:W-:Y:S05]  /*d900*/  BSYNC B0 ;  /* 0x0000000000007941 */ /* 0x000fea0003800000 */
.L_x_13310:
[----:B------:R-:W-:-:S06]  /*d910*/  UIADD3 UR4, UR38, -0x3, URZ ;  /* 0xfffffffd26047890 */ /* 0x000fcc000fffe03f */
[----:B------:R-:W-:-:S07]  /*d920*/  IMAD.U32 R0, RZ, RZ, UR4 ;  /* 0x00000004ff007e24 */ /* 0x000fce000f8e00ff */
.L_x_13309:
[----:B------:R-:W-:Y:S01]  /*d930*/  ISETP.NE.AND P0, PT, R6, RZ, PT ;  /* 0x000000ff0600720c */ /* 0x000fe20003f05270 */
[----:B------:R-:W-:-:S12]  /*d940*/  BSSY B0, `(.L_x_13308) ;  /* 0x000013a000007945 */ /* 0x000fd80003800000 */
[----:B------:R-:W-:Y:S05]  /*d950*/  @!P0 BRA `(.L_x_13326) ;  /* 0x0000001000e08947 */ /* 0x000fea0003800000 */
.L_x_13359:
[----:B------:R-:W2:Y:S04]  /*d960*/  LDL R3, [R1+0x8] ;  /* 0x0000080001037983 */ /* 0x000ea80000100800 */
[----:B------:R-:W3:Y:S01]  /*d970*/  LDL.LU R2, [R1] ;  /* 0x0000000001027983 */ /* 0x000ee20000300800 */
[----:B------:R-:W-:Y:S01]  /*d980*/  VIADD R6, R18, 0x1 ;  /* 0x0000000112067836 */ /* 0x000fe20000000000 */
[----:B------:R-:W-:Y:S05]  /*d990*/  YIELD ;  /* 0x0000000000007946 */ /* 0x000fea0003800000 */
[----:B------:R-:W-:Y:S01]  /*d9a0*/  ISETP.NE.AND P0, PT, R6, 0x2, PT ;  /* 0x000000020600780c */ /* 0x000fe20003f05270 */
[----:B------:R-:W-:Y:S03]  /*d9b0*/  BSSY B1, `(.L_x_13327) ;  /* 0x0000095000017945 */ /* 0x000fe60003800000 */
[----:B-1----:R-:W-:-:S02]  /*d9c0*/  SEL R7, RZ, 0x1, P0 ;  /* 0x00000001ff077807 */ /* 0x002fc40000000000 */
        /* <DEDUP_REMOVED lines=27> */
.L_x_13329:
        /* <DEDUP_REMOVED lines=8> */
.L_x_13406:
[----:B------:R-:W-:Y:S05]  /*dc00*/  BSYNC B2 ;  /* 0x0000000000027941 */ /* 0x000fea0003800000 */
.L_x_13330:
        /* <DEDUP_REMOVED lines=9> */
.L_x_13333:
[----:B------:R-:W-:Y:S05]  /*dca0*/  BSYNC B2 ;  /* 0x0000000000027941 */ /* 0x000fea0003800000 */
.L_x_13332:
        /* <DEDUP_REMOVED lines=11> */
.L_x_13334:
        /* <DEDUP_REMOVED lines=13> */
.L_x_13407:
[----:B------:R-:W-:Y:S05]  /*de30*/  BSYNC B2 ;  /* 0x0000000000027941 */ /* 0x000fea0003800000 */
.L_x_13335:
        /* <DEDUP_REMOVED lines=11> */
.L_x_13338:
[----:B------:R-:W-:Y:S05]  /*def0*/  BSYNC B2 ;  /* 0x0000000000027941 */ /* 0x000fea0003800000 */
.L_x_13337:
        /* <DEDUP_REMOVED lines=9> */
.L_x_13339:
        /* <DEDUP_REMOVED lines=15> */
.L_x_13340:
        /* <DEDUP_REMOVED lines=15> */
.L_x_13341:
        /* <DEDUP_REMOVED lines=15> */
.L_x_13342:
        /* <DEDUP_REMOVED lines=10> */
.L_x_13328:
[----:B------:R-:W-:Y:S05]  /*e300*/  BSYNC B1 ;  /* 0x0000000000017941 */ /* 0x000fea0003800000 */
.L_x_13327:
        /* <DEDUP_REMOVED lines=8> */
[----:B------:R1:W-:Y:S02]  /*e390*/  STL [R1], R7 ;  /* 0x0000000701007387 */ /* 0x0003e40000100800 */
[----:B------:R-:W-:Y:S05]  /*e3a0*/  @!P2 BRA `(.L_x_13344) ;  /* 0x00000008003ca947 */ /* 0x000fea0003800000 */
[----:B------:R-:W2:Y:S01]  /*e3b0*/  LDL R3, [R1+0xc] ;  /* 0x00000c0001037983 */ /* 0x000ea20000100800 */
[----:B------:R-:W-:Y:S01]  /*e3c0*/  VIADD R6, R0, 0xffffffff ;  /* 0xffffffff00067836 */ /* 0x000fe20000000000 */
[----:B--2---:R-:W-:-:S13]  /*e3d0*/  ISETP.NE.AND P2, PT, R3, RZ, PT ;  /* 0x000000ff0300720c */ /* 0x004fda0003f45270 */
[----:B------:R-:W-:Y:S05]  /*e3e0*/  @!P2 BRA `(.L_x_13345) ;  /* 0x00000000004ca947 */ /* 0x000fea0003800000 */
[----:B------:R-:W2:Y:S01]  /*e3f0*/  LDL R9, [R1+0x4] ;  /* 0x0000040001097983 */ /* 0x000ea20000100800 */
[----:B------:R-:W3:Y:S01]  /*e400*/  LDC R4, c[0x0][0x43c] ;  /* 0x00010f00ff047b82 */ /* 0x000ee20000000800 */
[----:B------:R-:W-:Y:S01]  /*e410*/  ULDC.64 UR4, c[0x0][0x428] ;  /* 0x00010a0000047ab9 */ /* 0x000fe20000000a00 */
[----:B---3--:R-:W-:-:S13]  /*e420*/  ISETP.NE.AND P0, PT, R4, 0x1, PT ;  /* 0x000000010400780c */ /* 0x008fda0003f05270 */
[----:B------:R-:W3:Y:S02]  /*e430*/  @P0 LDC.64 R2, c[0x0][0x440] ;  /* 0x00011000ff020b82 */ /* 0x000ee40000000a00 */
[----:B---3--:R-:W-:-:S04]  /*e440*/  @P0 IMAD.HI.U32 R5, R6, R2, RZ ;  /* 0x0000000206050227 */ /* 0x008fc800078e00ff */
        /* <DEDUP_REMOVED lines=13> */
.L_x_13345:
[----:B------:R-:W3:Y:S01]  /*e520*/  S2R R2, SR_TID.X ;  /* 0x0000000000027919 */ /* 0x000ee20000002100 */
[----:B--2---:R-:W-:Y:S01]  /*e530*/  IMAD R4, R18, 0x8, R17 ;  /* 0x0000000812047824 */ /* 0x004fe200078e0211 */
[----:B------:R-:W-:Y:S01]  /*e540*/  BSSY B2, `(.L_x_13346) ;  /* 0x0000006000027945 */ /* 0x000fe20003800000 */
[----:B---3--:R-:W-:Y:S02]  /*e550*/  LOP3.LUT R3, R2, 0x7f, RZ, 0xc0, !PT ;  /* 0x0000007f02037812 */ /* 0x008fe400078ec0ff */
[----:B------:R-:W-:Y:S02]  /*e560*/  SHF.L.U32 R2, R7, 0x1f, RZ ;  /* 0x0000001f07027819 */ /* 0x000fe400000006ff */
[----:B------:R-:W-:Y:S02]  /*e570*/  ISETP.NE.AND P1, PT, R3, RZ, PT ;  /* 0x000000ff0300720c */ /* 0x000fe40003f25270 */
[----:B------:R-:W2:Y:S02]  /*e580*/  SYNCS.PHASECHK.TRANS64.TRYWAIT P0, [R4+URZ+0x22840], R2 ;  /* 0x02284002040075a7 */ /* 0x000ea4000800017f */
[----:B--2---:R-:W-:Y:S09]  /*e590*/  @!P0 BRA `(.L_x_13347) ;  /* 0x0000001c00908947 */ /* 0x004ff20003800000 */
.L_x_13408:
[----:B------:R-:W-:Y:S05]  /*e5a0*/  BSYNC B2 ;  /* 0x0000000000027941 */ /* 0x000fea0003800000 */
.L_x_13346:
        /* <DEDUP_REMOVED lines=9> */
.L_x_13349:
[----:B------:R-:W-:Y:S05]  /*e640*/  BSYNC B2 ;  /* 0x0000000000027941 */ /* 0x000fea0003800000 */
.L_x_13348:
[----:B------:R-:W-:Y:S01]  /*e650*/  IMAD.MOV.U32 R5, RZ, RZ, RZ ;  /* 0x000000ffff057224 */ /* 0x000fe200078e00ff */
[----:B------:R-:W-:Y:S01]  /*e660*/  UIADD3 UR4, UP0, UR44, 0x370, URZ ;  /* 0x000003702c047890 */ /* 0x000fe2000ff1e03f */
[----:B-1----:R-:W-:Y:S01]  /*e670*/  IMAD R7, R18, 0x3000, R17 ;  /* 0x0000300012077824 */ /* 0x002fe200078e0211 */
        /* <DEDUP_REMOVED lines=8> */
.L_x_13350:
        /* <DEDUP_REMOVED lines=13> */
.L_x_13409:
[----:B------:R-:W-:Y:S05]  /*e7d0*/  BSYNC B2 ;  /* 0x0000000000027941 */ /* 0x000fea0003800000 */
.L_x_13351:
        /* <DEDUP_REMOVED lines=11> */
.L_x_13354:
[----:B------:R-:W-:Y:S05]  /*e890*/  BSYNC B2 ;  /* 0x0000000000027941 */ /* 0x000fea0003800000 */
.L_x_13353:
        /* <DEDUP_REMOVED lines=9> */
.L_x_13355:
        /* <DEDUP_REMOVED lines=15> */
.L_x_13356:
        /* <DEDUP_REMOVED lines=15> */
.L_x_13357:
        /* <DEDUP_REMOVED lines=15> */
.L_x_13358:
        /* <DEDUP_REMOVED lines=10> */
.L_x_13344:
[----:B------:R-:W-:Y:S05]  /*eca0*/  BSYNC B1 ;  /* 0x0000000000017941 */ /* 0x000fea0003800000 */
.L_x_13343:
[C---:B------:R-:W-:Y:S01]  /*ecb0*/  ISETP.GT.AND P0, PT, R0.reuse, 0x1, PT ;  /* 0x000000010000780c */ /* 0x040fe20003f04270 */
[----:B------:R-:W-:-:S12]  /*ecc0*/  VIADD R0, R0, 0xfffffffe ;  /* 0xfffffffe00007836 */ /* 0x000fd80000000000 */
[----:B------:R-:W-:Y:S05]  /*ecd0*/  @P0 BRA `(.L_x_13359) ;  /* 0xffffffec00200947 */ /* 0x000fea000383ffff */
.L_x_13326:
[----:B------:R-:W-:Y:S05]  /*ece0*/  BSYNC B0 ;  /* 0x0000000000007941 */ /* 0x000fea0003800000 */
.L_x_13308:
        /* <DEDUP_REMOVED lines=11> */
[----:B------:R-:W2:Y:S01]  /*eda0*/  S2R R5, SR_LANEID ;  /* 0x0000000000057919 */ /* 0x000ea20000000000 */
[----:B------:R-:W-:Y:S01]  /*edb0*/  VOTEU.ANY UR4, UPT, PT ;  /* 0x0000000000047886 */ /* 0x000fe200038e0100 */
[----:B0-----:R-:W0:Y:S01]  /*edc0*/  LDC.64 R2, c[0x0][0xc80] ;  /* 0x00032000ff027b82 */ /* 0x001e220000000a00 */
[----:B------:R-:W2:Y:S02]  /*edd0*/  FLO.U32 R0, UR4 ;  /* 0x0000000400007d00 */ /* 0x000ea400080e0000 */
[----:B--2---:R-:W-:-:S06]  /*ede0*/  ISETP.EQ.U32.AND P2, PT, R0, R5, PT ;  /* 0x000000050000720c */ /* 0x004fcc0003f42070 */
[----:B------:R-:W0:Y:S07]  /*edf0*/  POPC R5, UR4 ;  /* 0x0000000400057d09 */ /* 0x000e2e0008000000 */
[----:B0-----:R-:W2:Y:S01]  /*ee00*/  @P2 ATOMG.E.ADD.STRONG.GPU PT, R3, desc[UR46][R2.64], R5 ;  /* 0x00000005020329a8 */ /* 0x001ea200081ee1ee */
[----:B------:R-:W0:Y:S02]  /*ee10*/  S2R R4, SR_LTMASK ;  /* 0x0000000000047919 */ /* 0x000e240000003900 */
[----:B0-----:R-:W-:-:S04]  /*ee20*/  LOP3.LUT R4, R4, UR4, RZ, 0xc0, !PT ;  /* 0x0000000404047c12 */ /* 0x001fc8000f8ec0ff */
[----:B-1----:R-:W0:Y:S01]  /*ee30*/  POPC R7, R4 ;  /* 0x0000000400077309 */ /* 0x002e220000000000 */
[----:B--2---:R-:W0:Y:S02]  /*ee40*/  SHFL.IDX PT, R0, R3, R0, 0x1f ;  /* 0x00001f0003007589 */ /* 0x004e2400000e0000 */
[----:B0-----:R-:W-:-:S05]  /*ee50*/  IADD3 R0, R0, UR41, R7 ;  /* 0x0000002900007c10 */ /* 0x001fca000fffe007 */
[----:B------:R2:W-:Y:S02]  /*ee60*/  STL [R1+0x10], R0 ;  /* 0x0000100001007387 */ /* 0x0005e40000100800 */
.L_x_13361:
[----:B------:R-:W-:Y:S05]  /*ee70*/  BSYNC B0 ;  /* 0x0000000000007941 */ /* 0x000fea0003800000 */
.L_x_13360:
[----:B------:R-:W-:-:S07]  /*ee80*/  SEL R18, R18, RZ, P1 ;  /* 0x000000ff12127207 */ /* 0x000fce0000800000 */
.L_x_13280:
[----:B------:R-:W-:Y:S05]  /*ee90*/  BSYNC B7 ;  /* 0x0000000000077941 */ /* 0x000fea0003800000 */
.L_x_13278:
[----:B0-2---:R-:W2:Y:S04]  /*eea0*/  LDL R0, [R1+0x20] ;  /* 0x0000200001007983 */ /* 0x005ea80000100800 */
        /* <DEDUP_REMOVED lines=13> */
.L_x_13362:
[----:B------:R-:W-:-:S03]  /*ef80*/  UMOV UR4, 0xffffffff ;  /* 0xffffffff00047882 */ /* 0x000fc60000000000 */
[----:B------:R-:W-:Y:S05]  /*ef90*/  BRA.DIV UR4, `(.L_x_13364) ;  /* 0x0000001604387947 */ /* 0x000fea000b800000 */
[----:B-----5:R0:W2:Y:S02]  /*efa0*/  SHFL.IDX PT, R14, R2, RZ, 0x1f ;  /* 0x00001fff020e7589 */ /* 0x0200a400000e0000 */
.L_x_13412:
[----:B------:R-:W3:Y:S01]  /*efb0*/  @!P0 S2R R3, SR_CgaCtaId ;  /* 0x0000000000038919 */ /* 0x000ee20000008800 */
[----:B------:R-:W-:Y:S05]  /*efc0*/  WARPSYNC.ALL ;  /* 0x0000000000007948 */ /* 0x000fea0003800000 */
[----:B------:R-:W-:Y:S01]  /*efd0*/  BAR.SYNC.DEFER_BLOCKING 0x4, 0x180 ;  /* 0x0106000000007b1d */ /* 0x000fe20000010000 */
[----:B------:R-:W-:-:S05]  /*efe0*/  @!P0 MOV R0, 0x400 ;  /* 0x0000040000008802 */ /* 0x000fca0000000f00 */
[----:B--2---:R2:W-:Y:S01]  /*eff0*/  STL [R1+0x10], R14 ;  /* 0x0000100e01007387 */ /* 0x0045e20000100800 */
[----:B---3--:R-:W-:-:S05]  /*f000*/  @!P0 LEA R17, R3, R0, 0x18 ;  /* 0x0000000003118211 */ /* 0x008fca00078ec0ff */
[----:B------:R2:W-:Y:S01]  /*f010*/  @!P0 STS [R17+0x228d0], R2 ;  /* 0x0228d00211008388 */ /* 0x0005e20000000800 */
[----:B------:R-:W-:Y:S06]  /*f020*/  BAR.ARV 0x5, 0x180 ;  /* 0x0146000000007b1d */ /* 0x000fec0000002000 */
.L_x_13363:
[----:B------:R-:W3:Y:S01]  /*f030*/  LDL R0, [R1+0x10] ;  /* 0x0000100001007983 */ /* 0x000ee20000100800 */
[----:B------:R-:W-:Y:S02]  /*f040*/  ULDC UR4, c[0x0][0xc38] ;  /* 0x00030e0000047ab9 */ /* 0x000fe40000000800 */
[----:B---3--:R-:W-:-:S13]  /*f050*/  ISETP.GE.AND P0, PT, R0, UR4, PT ;  /* 0x0000000400007c0c */ /* 0x008fda000bf06270 */
[----:B------:R-:W-:Y:S05]  /*f060*/  @!P0 BRA `(.L_x_13365) ;  /* 0xffffffbc009c8947 */ /* 0x000fea000383ffff */
.L_x_13275:
        /* <DEDUP_REMOVED lines=12> */
.L_x_13413:
[----:B------:R-:W-:Y:S05]  /*f130*/  BSYNC B0 ;  /* 0x0000000000007941 */ /* 0x000fea0003800000 */
.L_x_13366:
[----:B------:R-:W-:-:S03]  /*f140*/  UMOV UR4, 0xffffffff ;  /* 0xffffffff00047882 */ /* 0x000fc60000000000 */
[----:B------:R-:W-:Y:S05]  /*f150*/  BRA.DIV UR4, `(.L_x_13368) ;  /* 0x0000001604047947 */ /* 0x000fea000b800000 */
[----:B------:R-:W1:Y:S02]  /*f160*/  S2R R2, SR_TID.X ;  /* 0x0000000000027919 */ /* 0x000e640000002100 */
[----:B-1----:R-:W-:-:S04]  /*f170*/  SHF.R.U32.HI R2, RZ, 0x5, R2 ;  /* 0x00000005ff027819 */ /* 0x002fc80000011602 */
[----:B------:R-:W-:-:S05]  /*f180*/  LOP3.LUT R2, R2, 0x3, RZ, 0xc0, !PT ;  /* 0x0000000302027812 */ /* 0x000fca00078ec0ff */
[----:B------:R1:W2:Y:S02]  /*f190*/  SHFL.IDX PT, R14, R2, RZ, 0x1f ;  /* 0x00001fff020e7589 */ /* 0x0002a400000e0000 */
.L_x_13416:
[----:B--2---:R-:W-:Y:S01]  /*f1a0*/  ISETP.NE.AND P0, PT, R14, RZ, PT ;  /* 0x000000ff0e00720c */ /* 0x004fe20003f05270 */
[----:B------:R-:W-:-:S12]  /*f1b0*/  BSSY B0, `(.L_x_13369) ;  /* 0x0000025000007945 */ /* 0x000fd80003800000 */
[----:B------:R-:W-:Y:S05]  /*f1c0*/  @P0 BRA `(.L_x_13370) ;  /* 0x00000000008c0947 */ /* 0x000fea0003800000 */
[----:B------:R-:W-:-:S03]  /*f1d0*/  UMOV UR4, 0xffffffff ;  /* 0xffffffff00047882 */ /* 0x000fc60000000000 */
[----:B------:R-:W-:Y:S05]  /*f1e0*/  BRA.DIV UR4, `(.L_x_13371) ;  /* 0x0000001604147947 */ /* 0x000fea000b800000 */
[----:B------:R-:W-:-:S13]  /*f1f0*/  ELECT P6, URZ, PT ;  /* 0x00000000003f782f */ /* 0x000fda00038c0000 */
.L_x_13419:
[----:B------:R-:W-:Y:S05]  /*f200*/  @!P6 BRA `(.L_x_13370) ;  /* 0x00000000007ce947 */ /* 0x000fea0003800000 */
[----:B------:R-:W-:-:S06]  /*f210*/  ULOP3.LUT UR4, UR40, 0x2, URZ, 0xfc, !UPT ;  /* 0x0000000228047892 */ /* 0x000fcc000f8efc3f */
[----:B-1----:R-:W-:-:S05]  /*f220*/  IMAD.U32 R2, RZ, RZ, UR4 ;  /* 0x00000004ff027e24 */ /* 0x002fca000f8e00ff */
[----:B------:R-:W-:-:S13]  /*f230*/  ISETP.NE.AND P2, PT, R2, 0x3, PT ;  /* 0x000000030200780c */ /* 0x000fda0003f45270 */
[----:B------:R-:W-:Y:S05]  /*f240*/  @!P2 BRA `(.L_x_13372) ;  /* 0x000000000004a947 */ /* 0x000fea0003800000 */
[----:B------:R-:W-:Y:S01]  /*f250*/  BPT.TRAP 0x1 ;  /* 0x000000040000795c */ /* 0x000fe20000300000 */
.L_x_13372:
        /* <DEDUP_REMOVED lines=13> */
.L_x_13420:
[----:B------:R-:W1:Y:S02]  /*f330*/  SYNCS.PHASECHK.TRANS64.TRYWAIT P0, [R3+URZ], R2 ;  /* 0x00000002030075a7 */ /* 0x000e64000800017f */
[----:B-1----:R-:W-:Y:S05]  /*f340*/  @!P0 BRA `(.L_x_13374) ;  /* 0x0000001000f08947 */ /* 0x002fea0003800000 */
.L_x_13421:
[----:B------:R-:W-:Y:S05]  /*f350*/  @!P2 BRA `(.L_x_13375) ;  /* 0x000000000004a947 */ /* 0x000fea0003800000 */
[----:B------:R-:W-:Y:S01]  /*f360*/  BPT.TRAP 0x1 ;  /* 0x000000040000795c */ /* 0x000fe20000300000 */
.L_x_13375:
[----:B-1----:R-:W-:-:S04]  /*f370*/  VIADD R3, R0, 0x22860 ;  /* 0x0002286000037836 */ /* 0x002fc80000000000 */
[----:B------:R-:W-:-:S04]  /*f380*/  IMAD R18, R18, 0x8, R3 ;  /* 0x0000000812127824 */ /* 0x000fc800078e0203 */
[----:B------:R-:W1:Y:S02]  /*f390*/  SYNCS.PHASECHK.TRANS64.TRYWAIT P0, [R18+URZ], R5 ;  /* 0x00000005120075a7 */ /* 0x000e64000800017f */
[----:B-1----:R-:W-:Y:S05]  /*f3a0*/  @!P0 BRA `(.L_x_13376) ;  /* 0x0000001000ec8947 */ /* 0x002fea0003800000 */
.L_x_13422:
[----:B------:R-:W-:-:S07]  /*f3b0*/  IMAD R3, R4, 0x8, R3 ;  /* 0x0000000804037824 */ /* 0x000fce00078e0203 */
.L_x_13377:
[----:B--2---:R2:W3:Y:S02]  /*f3c0*/  SYNCS.PHASECHK.TRANS64.TRYWAIT P0, [R3+URZ], R2 ;  /* 0x00000002030075a7 */ /* 0x0044e4000800017f */
[----:B---3--:R-:W-:Y:S05]  /*f3d0*/  @!P0 NANOSLEEP.SYNCS 0x989680 ;  /* 0x009896800000895d */ /* 0x008fea0003900000 */
[----:B------:R-:W3:Y:S02]  /*f3e0*/  @!P0 SYNCS.PHASECHK.TRANS64 P0, [R3+URZ], R2 ;  /* 0x00000002030085a7 */ /* 0x000ee4000800007f */
[----:B---3--:R-:W-:Y:S05]  /*f3f0*/  @!P0 BRA `(.L_x_13377) ;  /* 0xfffffffc00f08947 */ /* 0x008fea000383ffff */
.L_x_13370:
[----:B------:R-:W-:Y:S05]  /*f400*/  BSYNC B0 ;  /* 0x0000000000007941 */ /* 0x000fea0003800000 */
.L_x_13369:
[----:B------:R-:W-:Y:S05]  /*f410*/  EXIT ;  /* 0x000000000000794d */ /* 0x000fea0003800000 */
.L_x_13228:
[----:B0-----:R0:W1:Y:S02]  /*f420*/  SYNCS.PHASECHK.TRANS64.TRYWAIT P0, [R7+URZ+0x22800], R0 ;  /* 0x02280000070075a7 */ /* 0x001064000800017f */
[----:B-1----:R-:W-:Y:S05]  /*f430*/  @!P0 NANOSLEEP.SYNCS 0x989680 ;  /* 0x009896800000895d */ /* 0x002fea0003900000 */
[----:B------:R-:W1:Y:S02]  /*f440*/  @!P0 SYNCS.PHASECHK.TRANS64 P0, [R7+URZ+0x22800], R0 ;  /* 0x02280000070085a7 */ /* 0x000e64000800007f */
[----:B-1----:R-:W-:Y:S05]  /*f450*/  @!P0 BRA `(.L_x_13228) ;  /* 0xfffffffc00f08947 */ /* 0x002fea000383ffff */
[----:B------:R-:W-:Y:S05]  /*f460*/  BRA `(.L_x_13378) ;  /* 0xffffff2400407947 */ /* 0x000fea000383ffff */
.L_x_13232:
[----:B-1----:R1:W2:Y:S02]  /*f470*/  SYNCS.PHASECHK.TRANS64.TRYWAIT P1, [R6+URZ+0x22830], R11 ;  /* 0x0228300b060075a7 */ /* 0x0022a4000802017f */
[----:B--2---:R-:W-:Y:S05]  /*f480*/  @!P1 NANOSLEEP.SYNCS 0x989680 ;  /* 0x009896800000995d */ /* 0x004fea0003900000 */
[----:B------:R-:W2:Y:S02]  /*f490*/  @!P1 SYNCS.PHASECHK.TRANS64 P1, [R6+URZ+0x22830], R11 ;  /* 0x0228300b060095a7 */ /* 0x000ea4000802007f */
[----:B--2---:R-:W-:Y:S05]  /*f4a0*/  @!P1 BRA `(.L_x_13232) ;  /* 0xfffffffc00f09947 */ /* 0x004fea000383ffff */
[----:B------:R-:W-:Y:S05]  /*f4b0*/  BRA `(.L_x_13231) ;  /* 0xffffff24006c7947 */ /* 0x000fea000383ffff */
.L_x_13236:
[----:B---3--:R3:W4:Y:S02]  /*f4c0*/  SYNCS.PHASECHK.TRANS64.TRYWAIT P3, [R6+URZ+0x22850], R11 ;  /* 0x0228500b060075a7 */ /* 0x008724000806017f */
[----:B----4-:R-:W-:Y:S05]  /*f4d0*/  @!P3 NANOSLEEP.SYNCS 0x989680 ;  /* 0x009896800000b95d */ /* 0x010fea0003900000 */
[----:B------:R-:W4:Y:S02]  /*f4e0*/  @!P3 SYNCS.PHASECHK.TRANS64 P3, [R6+URZ+0x22850], R11 ;  /* 0x0228500b0600b5a7 */ /* 0x000f24000806007f */
[----:B----4-:R-:W-:Y:S05]  /*f4f0*/  @!P3 BRA `(.L_x_13236) ;  /* 0xfffffffc00f0b947 */ /* 0x010fea000383ffff */
[----:B------:R-:W-:Y:S05]  /*f500*/  BRA `(.L_x_13235) ;  /* 0xffffff3c007c7947 */ /* 0x000fea000383ffff */
.L_x_13241:
[----:B-1----:R-:W-:-:S04]  /*f510*/  IMAD.U32 R3, RZ, RZ, UR26 ;  /* 0x0000001aff037e24 */ /* 0x002fc8000f8e00ff */
[----:B------:R1:W2:Y:S03]  /*f520*/  SYNCS.PHASECHK.TRANS64.TRYWAIT P3, [R3+URZ+0x22830], R6 ;  /* 0x02283006030075a7 */ /* 0x0002a6000806017f */
[----:B--2---:R-:W-:Y:S05]  /*f530*/  @!P3 NANOSLEEP.SYNCS 0x989680 ;  /* 0x009896800000b95d */ /* 0x004fea0003900000 */
[----:B------:R-:W2:Y:S02]  /*f540*/  @!P3 SYNCS.PHASECHK.TRANS64 P3, [R3+URZ+0x22830], R6 ;  /* 0x022830060300b5a7 */ /* 0x000ea4000806007f */
[----:B--2---:R-:W-:Y:S05]  /*f550*/  @!P3 BRA `(.L_x_13241) ;  /* 0xfffffffc00ecb947 */ /* 0x004fea000383ffff */
[----:B------:R-:W-:Y:S05]  /*f560*/  BRA `(.L_x_13240) ;  /* 0xffffff4000b47947 */ /* 0x000fea000383ffff */
.L_x_13245:
[----:B--2---:R2:W3:Y:S02]  /*f570*/  SYNCS.PHASECHK.TRANS64.TRYWAIT P3, [R177+URZ+0x22850], R6 ;  /* 0x02285006b10075a7 */ /* 0x0044e4000806017f */
[----:B---3--:R-:W-:Y:S05]  /*f580*/  @!P3 NANOSLEEP.SYNCS 0x989680 ;  /* 0x009896800000b95d */ /* 0x008fea0003900000 */
[----:B------:R-:W3:Y:S02]  /*f590*/  @!P3 SYNCS.PHASECHK.TRANS64 P3, [R177+URZ+0x22850], R6 ;  /* 0x02285006b100b5a7 */ /* 0x000ee4000806007f */
[----:B---3--:R-:W-:Y:S05]  /*f5a0*/  @!P3 BRA `(.L_x_13245) ;  /* 0xfffffffc00f0b947 */ /* 0x008fea000383ffff */
[----:B------:R-:W-:Y:S05]  /*f5b0*/  BRA `(.L_x_13244) ;  /* 0xffffff6000a87947 */ /* 0x000fea000383ffff */
.L_x_13251:
[----:B-1----:R-:W-:-:S04]  /*f5c0*/  IMAD.U32 R3, RZ, RZ, UR24 ;  /* 0x00000018ff037e24 */ /* 0x002fc8000f8e00ff */
[----:B------:R1:W2:Y:S03]  /*f5d0*/  SYNCS.PHASECHK.TRANS64.TRYWAIT P1, [R3+URZ+0x22830], R6 ;  /* 0x02283006030075a7 */ /* 0x0002a6000802017f */
[----:B--2---:R-:W-:Y:S05]  /*f5e0*/  @!P1 NANOSLEEP.SYNCS 0x989680 ;  /* 0x009896800000995d */ /* 0x004fea0003900000 */
[----:B------:R-:W2:Y:S02]  /*f5f0*/  @!P1 SYNCS.PHASECHK.TRANS64 P1, [R3+URZ+0x22830], R6 ;  /* 0x02283006030095a7 */ /* 0x000ea4000802007f */
[----:B--2---:R-:W-:Y:S05]  /*f600*/  @!P1 BRA `(.L_x_13251) ;  /* 0xfffffffc00ec9947 */ /* 0x004fea000383ffff */
[----:B------:R-:W-:Y:S05]  /*f610*/  BRA `(.L_x_13250) ;  /* 0xffffff6400b47947 */ /* 0x000fea000383ffff */
.L_x_13255:
[----:B--2---:R2:W3:Y:S02]  /*f620*/  SYNCS.PHASECHK.TRANS64.TRYWAIT P1, [R183+URZ+0x22850], R6 ;  /* 0x02285006b70075a7 */ /* 0x0044e4000802017f */
[----:B---3--:R-:W-:Y:S05]  /*f630*/  @!P1 NANOSLEEP.SYNCS 0x989680 ;  /* 0x009896800000995d */ /* 0x008fea0003900000 */
[----:B------:R-:W3:Y:S02]  /*f640*/  @!P1 SYNCS.PHASECHK.TRANS64 P1, [R183+URZ+0x22850], R6 ;  /* 0x02285006b70095a7 */ /* 0x000ee4000802007f */
[----:B---3--:R-:W-:Y:S05]  /*f650*/  @!P1 BRA `(.L_x_13255) ;  /* 0xfffffffc00f09947 */ /* 0x008fea000383ffff */
[----:B------:R-:W-:Y:S05]  /*f660*/  BRA `(.L_x_13254) ;  /* 0xffffff7c00d47947 */ /* 0x000fea000383ffff */
.L_x_13286:
[----:B------:R-:W-:Y:S02]  /*f670*/  IMAD.MOV.U32 R13, RZ, RZ, R4 ;  /* 0x000000ffff0d7224 */ /* 0x000fe400078e0004 */
[----:B------:R-:W-:Y:S02]  /*f680*/  IMAD.MOV.U32 R12, RZ, RZ, RZ ;  /* 0x000000ffff0c7224 */ /* 0x000fe400078e00ff */
[----:B------:R-:W-:Y:S02]  /*f690*/  IMAD.MOV.U32 R11, RZ, RZ, 0x1f ;  /* 0x0000001fff0b7424 */ /* 0x000fe400078e00ff */
[----:B------:R-:W-:-:S07]  /*f6a0*/  IMAD.MOV.U32 R15, RZ, RZ, -0x1 ;  /* 0xffffffffff0f7424 */ /* 0x000fce00078e00ff */
[----:B0-----:R-:W-:Y:S05]  /*f6b0*/  WARPSYNC.COLLECTIVE R15, `(.L_x_13379) ;  /* 0x000000000f087348 */ /* 0x001fea0003c00000 */
[----:B------:R1:W2:Y:S02]  /*f6c0*/  SHFL.IDX P6, R14, R13, R12, R11 ;  /* 0x0000000c0d0e7389 */ /* 0x0002a400000c000b */
[----:B012---:R-:W-:Y:S01]  /*f6d0*/  ENDCOLLECTIVE ;  /* 0x000000000000791b */ /* 0x007fe20003800000 */
.L_x_13379:
[----:B------:R-:W-:Y:S05]  /*f6e0*/  BRA `(.L_x_13380) ;  /* 0xffffffc000bc7947 */ /* 0x000fea000383ffff */
.L_x_13288:
[----:B------:R-:W-:Y:S01]  /*f6f0*/  BSSY B0, `(.L_x_13381) ;  /* 0x0000006000007945 */ /* 0x000fe20003800000 */
[----:B------:R-:W-:-:S07]  /*f700*/  IMAD.MOV.U32 R15, RZ, RZ, -0x1 ;  /* 0xffffffffff0f7424 */ /* 0x000fce00078e00ff */
[----:B0--3--:R-:W-:Y:S05]  /*f710*/  WARPSYNC.COLLECTIVE R15, `(.L_x_13382) ;  /* 0x000000000f0c7348 */ /* 0x009fea0003c00000 */
[----:B------:R-:W-:Y:S02]  /*f720*/  ELECT P6, UR62, PT ;  /* 0x00000000003e782f */ /* 0x000fe400038c0000 */
[----:B------:R-:W-:Y:S01]  /*f730*/  MOV R14, UR62 ;  /* 0x0000003e000e7c02 */ /* 0x000fe20008000f00 */
[----:B0--3--:R-:W-:Y:S10]  /*f740*/  ENDCOLLECTIVE ;  /* 0x000000000000791b */ /* 0x009ff40003800000 */
.L_x_13382:
[----:B------:R-:W-:Y:S05]  /*f750*/  BSYNC B0 ;  /* 0x0000000000007941 */ /* 0x000fea0003800000 */
.L_x_13381:
[----:B------:R-:W-:Y:S05]  /*f760*/  BRA `(.L_x_13383) ;  /* 0xffffffc000c07947 */ /* 0x000fea000383ffff */
.L_x_13290:
[----:B0-----:R0:W1:Y:S02]  /*f770*/  SYNCS.PHASECHK.TRANS64.TRYWAIT P0, [R3+URZ+0x22840], R0 ;  /* 0x02284000030075a7 */ /* 0x001064000800017f */
[----:B-1----:R-:W-:Y:S05]  /*f780*/  @!P0 NANOSLEEP.SYNCS 0x989680 ;  /* 0x009896800000895d */ /* 0x002fea0003900000 */
[----:B------:R-:W1:Y:S02]  /*f790*/  @!P0 SYNCS.PHASECHK.TRANS64 P0, [R3+URZ+0x22840], R0 ;  /* 0x02284000030085a7 */ /* 0x000e64000800007f */
[----:B-1----:R-:W-:Y:S05]  /*f7a0*/  @!P0 BRA `(.L_x_13290) ;  /* 0xfffffffc00f08947 */ /* 0x002fea000383ffff */
[----:B------:R-:W-:Y:S05]  /*f7b0*/  BRA `(.L_x_13384) ;  /* 0xffffffc400247947 */ /* 0x000fea000383ffff */
.L_x_13294:
[----:B------:R-:W-:Y:S01]  /*f7c0*/  IMAD.MOV.U32 R13, RZ, RZ, R2 ;  /* 0x000000ffff0d7224 */ /* 0x000fe200078e0002 */
[----:B------:R-:W-:Y:S01]  /*f7d0*/  LOP3.LUT R9, R9, 0x7f, RZ, 0xc0, !PT ;  /* 0x0000007f09097812 */ /* 0x000fe200078ec0ff */
[----:B------:R-:W-:Y:S02]  /*f7e0*/  IMAD.MOV.U32 R12, RZ, RZ, RZ ;  /* 0x000000ffff0c7224 */ /* 0x000fe400078e00ff */
[----:B------:R-:W-:Y:S01]  /*f7f0*/  IMAD.MOV.U32 R11, RZ, RZ, 0x181f ;  /* 0x0000181fff0b7424 */ /* 0x000fe200078e00ff */
[----:B------:R-:W-:Y:S01]  /*f800*/  SHF.R.U32.HI R9, RZ, 0x3, R9 ;  /* 0x00000003ff097819 */ /* 0x000fe20000011609 */
[----:B------:R-:W-:Y:S02]  /*f810*/  IMAD.MOV.U32 R15, RZ, RZ, -0x1 ;  /* 0xffffffffff0f7424 */ /* 0x000fe400078e00ff */
[----:B------:R-:W-:-:S07]  /*f820*/  IMAD.U32 R4, RZ, RZ, UR39 ;  /* 0x00000027ff047e24 */ /* 0x000fce000f8e00ff */
[----:B-----5:R-:W-:Y:S05]  /*f830*/  WARPSYNC.COLLECTIVE R15, `(.L_x_13385) ;  /* 0x000000000f087348 */ /* 0x020fea0003c00000 */
[----:B------:R0:W1:Y:S02]  /*f840*/  SHFL.IDX P6, R14, R13, R12, R11 ;  /* 0x0000000c0d0e7389 */ /* 0x00006400000c000b */
[----:B01---5:R-:W-:Y:S01]  /*f850*/  ENDCOLLECTIVE ;  /* 0x000000000000791b */ /* 0x023fe20003800000 */
.L_x_13385:
[----:B------:R-:W-:Y:S02]  /*f860*/  IMAD R4, R4, 0x80, R9 ;  /* 0x0000008004047824 */ /* 0x000fe400078e0209 */
[----:B------:R-:W-:Y:S02]  /*f870*/  IMAD.MOV.U32 R13, RZ, RZ, R0 ;  /* 0x000000ffff0d7224 */ /* 0x000fe400078e0000 */
[----:B------:R-:W-:-:S07]  /*f880*/  IMAD.MOV.U32 R5, RZ, RZ, R14 ;  /* 0x000000ffff057224 */ /* 0x000fce00078e000e */
[----:B------:R-:W-:Y:S05]  /*f890*/  WARPSYNC.COLLECTIVE R15, `(.L_x_13386) ;  /* 0x000000000f087348 */ /* 0x000fea0003c00000 */
[----:B------:R0:W1:Y:S02]  /*f8a0*/  SHFL.IDX P6, R14, R13, R12, R11 ;  /* 0x0000000c0d0e7389 */ /* 0x00006400000c000b */
[----:B01----:R-:W-:Y:S01]  /*f8b0*/  ENDCOLLECTIVE ;  /* 0x000000000000791b */ /* 0x003fe20003800000 */
.L_x_13386:
        /* <DEDUP_REMOVED lines=9> */
.L_x_13387:
[----:B------:R-:W-:Y:S02]  /*f950*/  @!P1 LEA R6, P2, R8, R6, 0x1 ;  /* 0x0000000608069211 */ /* 0x000fe400078408ff */
[----:B------:R-:W0:Y:S03]  /*f960*/  S2R R8, SR_TID.X ;  /* 0x0000000000087919 */ /* 0x000e260000002100 */
        /* <DEDUP_REMOVED lines=11> */
[----:B01----:R-:W-:Y:S05]  /*fa20*/  WARPSYNC.COLLECTIVE R15, `(.L_x_13388) ;  /* 0x000000000f087348 */ /* 0x003fea0003c00000 */
[----:B------:R2:W3:Y:S02]  /*fa30*/  SHFL.IDX P6, R14, R13, R12, R11 ;  /* 0x0000000c0d0e7389 */ /* 0x0004e400000c000b */
[----:B0123--:R-:W-:Y:S01]  /*fa40*/  ENDCOLLECTIVE ;  /* 0x000000000000791b */ /* 0x00ffe20003800000 */
.L_x_13388:
        /* <DEDUP_REMOVED lines=8> */
.L_x_13389:
[----:B------:R-:W-:Y:S02]  /*fad0*/  @!P1 LEA R6, P2, R7, R8, 0x1 ;  /* 0x0000000807069211 */ /* 0x000fe400078408ff */
[----:B------:R-:W0:Y:S03]  /*fae0*/  S2R R8, SR_TID.X ;  /* 0x0000000000087919 */ /* 0x000e260000002100 */
[----:B------:R-:W-:-:S05]  /*faf0*/  @!P1 IMAD.X R7, RZ, RZ, R9, P2 ;  /* 0x000000ffff079224 */ /* 0x000fca00010e0609 */
        /* <DEDUP_REMOVED lines=10> */
.L_x_13390:
[----:B------:R-:W-:Y:S02]  /*fba0*/  IMAD.SHL.U32 R9, R8, 0x8, RZ ;  /* 0x0000000808097824 */ /* 0x000fe400078e00ff */
[----:B------:R-:W-:Y:S02]  /*fbb0*/  VIADD R8, R4, 0x60 ;  /* 0x0000006004087836 */ /* 0x000fe40000000000 */
[----:B------:R-:W-:Y:S01]  /*fbc0*/  IMAD.MOV.U32 R13, RZ, RZ, R2 ;  /* 0x000000ffff0d7224 */ /* 0x000fe200078e0002 */
[----:B------:R-:W-:Y:S01]  /*fbd0*/  LOP3.LUT R9, R9, 0x38, RZ, 0xc0, !PT ;  /* 0x0000003809097812 */ /* 0x000fe200078ec0ff */
[----:B------:R-:W-:Y:S02]  /*fbe0*/  IMAD.MOV.U32 R12, RZ, RZ, 0x3 ;  /* 0x00000003ff0c7424 */ /* 0x000fe400078e00ff */
[----:B------:R-:W-:-:S07]  /*fbf0*/  IMAD.MOV.U32 R6, RZ, RZ, R14 ;  /* 0x000000ffff067224 */ /* 0x000fce00078e000e */
[----:B------:R-:W-:Y:S05]  /*fc00*/  WARPSYNC.COLLECTIVE R15, `(.L_x_13391) ;  /* 0x000000000f087348 */ /* 0x000fea0003c00000 */
[----:B------:R0:W1:Y:S02]  /*fc10*/  SHFL.IDX P6, R14, R13, R12, R11 ;  /* 0x0000000c0d0e7389 */ /* 0x00006400000c000b */
[----:B01----:R-:W-:Y:S01]  /*fc20*/  ENDCOLLECTIVE ;  /* 0x000000000000791b */ /* 0x003fe20003800000 */
.L_x_13391:
        /* <DEDUP_REMOVED lines=14> */
.L_x_13392:
[----:B------:R-:W-:Y:S02]  /*fd10*/  IMAD.MOV.U32 R13, RZ, RZ, R2 ;  /* 0x000000ffff0d7224 */ /* 0x000fe400078e0002 */
[----:B------:R-:W-:Y:S02]  /*fd20*/  IMAD.MOV.U32 R12, RZ, RZ, 0x4 ;  /* 0x00000004ff0c7424 */ /* 0x000fe400078e00ff */
[----:B------:R-:W-:-:S07]  /*fd30*/  IMAD.MOV.U32 R6, RZ, RZ, R14 ;  /* 0x000000ffff067224 */ /* 0x000fce00078e000e */
[----:B------:R-:W-:Y:S05]  /*fd40*/  WARPSYNC.COLLECTIVE R15, `(.L_x_13393) ;  /* 0x000000000f087348 */ /* 0x000fea0003c00000 */
[----:B------:R0:W1:Y:S02]  /*fd50*/  SHFL.IDX P6, R14, R13, R12, R11 ;  /* 0x0000000c0d0e7389 */ /* 0x00006400000c000b */
[----:B01----:R-:W-:Y:S01]  /*fd60*/  ENDCOLLECTIVE ;  /* 0x000000000000791b */ /* 0x003fe20003800000 */
.L_x_13393:
        /* <DEDUP_REMOVED lines=14> */
.L_x_13394:
[----:B------:R-:W-:Y:S02]  /*fe50*/  IMAD.MOV.U32 R13, RZ, RZ, R2 ;  /* 0x000000ffff0d7224 */ /* 0x000fe400078e0002 */
[----:B------:R-:W-:Y:S02]  /*fe60*/  IMAD.MOV.U32 R12, RZ, RZ, 0x5 ;  /* 0x00000005ff0c7424 */ /* 0x000fe400078e00ff */
[----:B------:R-:W-:-:S07]  /*fe70*/  IMAD.MOV.U32 R6, RZ, RZ, R14 ;  /* 0x000000ffff067224 */ /* 0x000fce00078e000e */
[----:B------:R-:W-:Y:S05]  /*fe80*/  WARPSYNC.COLLECTIVE R15, `(.L_x_13395) ;  /* 0x000000000f087348 */ /* 0x000fea0003c00000 */
[----:B------:R0:W1:Y:S02]  /*fe90*/  SHFL.IDX P6, R14, R13, R12, R11 ;  /* 0x0000000c0d0e7389 */ /* 0x00006400000c000b */
[----:B01----:R-:W-:Y:S01]  /*fea0*/  ENDCOLLECTIVE ;  /* 0x000000000000791b */ /* 0x003fe20003800000 */
.L_x_13395:
        /* <DEDUP_REMOVED lines=14> */
.L_x_13396:
[----:B------:R-:W-:Y:S02]  /*ff90*/  IMAD.MOV.U32 R13, RZ, RZ, R2 ;  /* 0x000000ffff0d7224 */ /* 0x000fe400078e0002 */
[----:B------:R-:W-:Y:S02]  /*ffa0*/  IMAD.MOV.U32 R12, RZ, RZ, 0x6 ;  /* 0x00000006ff0c7424 */ /* 0x000fe400078e00ff */
[----:B------:R-:W-:-:S07]  /*ffb0*/  IMAD.MOV.U32 R6, RZ, RZ, R14 ;  /* 0x000000ffff067224 */ /* 0x000fce00078e000e */
[----:B------:R-:W-:Y:S05]  /*ffc0*/  WARPSYNC.COLLECTIVE R15, `(.L_x_13397) ;  /* 0x000000000f087348 */ /* 0x000fea0003c00000 */
[----:B------:R0:W1:Y:S02]  /*ffd0*/  SHFL.IDX P6, R14, R13, R12, R11 ;  /* 0x0000000c0d0e7389 */ /* 0x00006400000c000b */
[----:B01----:R-:W-:Y:S01]  /*ffe0*/  ENDCOLLECTIVE ;  /* 0x000000000000791b */ /* 0x003fe20003800000 */
.L_x_13397:
        /* <DEDUP_REMOVED lines=13> */
.L_x_13398:
[----:B------:R-:W-:Y:S02]  /*100c0*/  IMAD.MOV.U32 R13, RZ, RZ, R2 ;  /* 0x000000ffff0d7224 */ /* 0x000fe400078e0002 */
[----:B------:R-:W-:Y:S02]  /*100d0*/  IMAD.MOV.U32 R12, RZ, RZ, 0x7 ;  /* 0x00000007ff0c7424 */ /* 0x000fe400078e00ff */
[----:B------:R-:W-:-:S07]  /*100e0*/  IMAD.MOV.U32 R6, RZ, RZ, R14 ;  /* 0x000000ffff067224 */ /* 0x000fce00078e000e */
[----:B------:R-:W-:Y:S05]  /*100f0*/  WARPSYNC.COLLECTIVE R15, `(.L_x_13399) ;  /* 0x000000000f087348 */ /* 0x000fea0003c00000 */
[----:B------:R0:W1:Y:S02]  /*10100*/  SHFL.IDX P6, R14, R13, R12, R11 ;  /* 0x0000000c0d0e7389 */ /* 0x00006400000c000b */
[----:B01----:R-:W-:Y:S01]  /*10110*/  ENDCOLLECTIVE ;  /* 0x000000000000791b */ /* 0x003fe20003800000 */
.L_x_13399:
        /* <DEDUP_REMOVED lines=12> */
.L_x_13400:
[----:B------:R-:W-:Y:S01]  /*101e0*/  IMAD.MOV.U32 R0, RZ, RZ, R14 ;  /* 0x000000ffff007224 */ /* 0x000fe200078e000e */
[----:B------:R-:W-:Y:S06]  /*101f0*/  BRA `(.L_x_13401) ;  /* 0xffffffc400447947 */ /* 0x000fec000383ffff */
.L_x_13297:
[----:B0-----:R0:W1:Y:S02]  /*10200*/  SYNCS.PHASECHK.TRANS64.TRYWAIT P0, [R17+URZ+0x22820], R0 ;  /* 0x02282000110075a7 */ /* 0x001064000800017f */
[----:B-1----:R-:W-:Y:S05]  /*10210*/  @!P0 NANOSLEEP.SYNCS 0x989680 ;  /* 0x009896800000895d */ /* 0x002fea0003900000 */
[----:B------:R-:W1:Y:S02]  /*10220*/  @!P0 SYNCS.PHASECHK.TRANS64 P0, [R17+URZ+0x22820], R0 ;  /* 0x02282000110085a7 */ /* 0x000e64000800007f */
[----:B-1----:R-:W-:Y:S05]  /*10230*/  @!P0 BRA `(.L_x_13297) ;  /* 0xfffffffc00f08947 */ /* 0x002fea000383ffff */
[----:B------:R-:W-:Y:S05]  /*10240*/  BRA `(.L_x_13402) ;  /* 0xffffffc400ac7947 */ /* 0x000fea000383ffff */
.L_x_13301:
[----:B-1----:R1:W2:Y:S02]  /*10250*/  SYNCS.PHASECHK.TRANS64.TRYWAIT P0, [R2+URZ+0x22860], R3 ;  /* 0x02286003020075a7 */ /* 0x0022a4000800017f */
[----:B--2---:R-:W-:Y:S05]  /*10260*/  @!P0 NANOSLEEP.SYNCS 0x989680 ;  /* 0x009896800000895d */ /* 0x004fea0003900000 */
[----:B------:R-:W2:Y:S02]  /*10270*/  @!P0 SYNCS.PHASECHK.TRANS64 P0, [R2+URZ+0x22860], R3 ;  /* 0x02286003020085a7 */ /* 0x000ea4000800007f */
[----:B--2---:R-:W-:Y:S05]  /*10280*/  @!P0 BRA `(.L_x_13301) ;  /* 0xfffffffc00f08947 */ /* 0x004fea000383ffff */
[----:B------:R-:W-:Y:S05]  /*10290*/  BRA `(.L_x_13403) ;  /* 0xffffffc400d07947 */ /* 0x000fea000383ffff */
.L_x_13314:
[----:B-1----:R1:W2:Y:S02]  /*102a0*/  SYNCS.PHASECHK.TRANS64.TRYWAIT P0, [R3+URZ+0x22840], R2 ;  /* 0x02284002030075a7 */ /* 0x0022a4000800017f */
[----:B--2---:R-:W-:Y:S05]  /*102b0*/  @!P0 NANOSLEEP.SYNCS 0x989680 ;  /* 0x009896800000895d */ /* 0x004fea0003900000 */
[----:B------:R-:W2:Y:S02]  /*102c0*/  @!P0 SYNCS.PHASECHK.TRANS64 P0, [R3+URZ+0x22840], R2 ;  /* 0x02284002030085a7 */ /* 0x000ea4000800007f */
[----:B--2---:R-:W-:Y:S05]  /*102d0*/  @!P0 BRA `(.L_x_13314) ;  /* 0xfffffffc00f08947 */ /* 0x004fea000383ffff */
[----:B------:R-:W-:Y:S05]  /*102e0*/  BRA `(.L_x_13404) ;  /* 0xffffffcc00c47947 */ /* 0x000fea000383ffff */
.L_x_13319:
[----:B--2---:R2:W3:Y:S02]  /*102f0*/  SYNCS.PHASECHK.TRANS64.TRYWAIT P0, [R3+URZ+0x22860], R2 ;  /* 0x02286002030075a7 */ /* 0x0044e4000800017f */
[----:B---3--:R-:W-:Y:S05]  /*10300*/  @!P0 NANOSLEEP.SYNCS 0x989680 ;  /* 0x009896800000895d */ /* 0x008fea0003900000 */
[----:B------:R-:W3:Y:S02]  /*10310*/  @!P0 SYNCS.PHASECHK.TRANS64 P0, [R3+URZ+0x22860], R2 ;  /* 0x02286002030085a7 */ /* 0x000ee4000800007f */
[----:B---3--:R-:W-:Y:S05]  /*10320*/  @!P0 BRA `(.L_x_13319) ;  /* 0xfffffffc00f08947 */ /* 0x008fea000383ffff */
[----:B------:R-:W-:Y:S05]  /*10330*/  BRA `(.L_x_13405) ;  /* 0xffffffd0003c7947 */ /* 0x000fea000383ffff */
.L_x_13331:
[----:B0-----:R0:W1:Y:S02]  /*10340*/  SYNCS.PHASECHK.TRANS64.TRYWAIT P0, [R4+URZ+0x22840], R2 ;  /* 0x02284002040075a7 */ /* 0x001064000800017f */
[----:B-1----:R-:W-:Y:S05]  /*10350*/  @!P0 NANOSLEEP.SYNCS 0x989680 ;  /* 0x009896800000895d */ /* 0x002fea0003900000 */
[----:B------:R-:W1:Y:S02]  /*10360*/  @!P0 SYNCS.PHASECHK.TRANS64 P0, [R4+URZ+0x22840], R2 ;  /* 0x02284002040085a7 */ /* 0x000e64000800007f */
[----:B-1----:R-:W-:Y:S05]  /*10370*/  @!P0 BRA `(.L_x_13331) ;  /* 0xfffffffc00f08947 */ /* 0x002fea000383ffff */
[----:B------:R-:W-:Y:S05]  /*10380*/  BRA `(.L_x_13406) ;  /* 0xffffffd8001c7947 */ /* 0x000fea000383ffff */
.L_x_13336:
[----:B-1----:R1:W2:Y:S02]  /*10390*/  SYNCS.PHASECHK.TRANS64.TRYWAIT P0, [R4+URZ+0x22860], R2 ;  /* 0x02286002040075a7 */ /* 0x0022a4000800017f */
[----:B--2---:R-:W-:Y:S05]  /*103a0*/  @!P0 NANOSLEEP.SYNCS 0x989680 ;  /* 0x009896800000895d */ /* 0x004fea0003900000 */
[----:B------:R-:W2:Y:S02]  /*103b0*/  @!P0 SYNCS.PHASECHK.TRANS64 P0, [R4+URZ+0x22860], R2 ;  /* 0x02286002040085a7 */ /* 0x000ea4000800007f */
[----:B--2---:R-:W-:Y:S05]  /*103c0*/  @!P0 BRA `(.L_x_13336) ;  /* 0xfffffffc00f08947 */ /* 0x004fea000383ffff */
[----:B------:R-:W-:Y:S05]  /*103d0*/  BRA `(.L_x_13407) ;  /* 0xffffffd800947947 */ /* 0x000fea000383ffff */
.L_x_13347:
[----:B--2---:R2:W3:Y:S02]  /*103e0*/  SYNCS.PHASECHK.TRANS64.TRYWAIT P0, [R4+URZ+0x22840], R2 ;  /* 0x02284002040075a7 */ /* 0x0044e4000800017f */
[----:B---3--:R-:W-:Y:S05]  /*103f0*/  @!P0 NANOSLEEP.SYNCS 0x989680 ;  /* 0x009896800000895d */ /* 0x008fea0003900000 */
[----:B------:R-:W3:Y:S02]  /*10400*/  @!P0 SYNCS.PHASECHK.TRANS64 P0, [R4+URZ+0x22840], R2 ;  /* 0x02284002040085a7 */ /* 0x000ee4000800007f */
[----:B---3--:R-:W-:Y:S05]  /*10410*/  @!P0 BRA `(.L_x_13347) ;  /* 0xfffffffc00f08947 */ /* 0x008fea000383ffff */
[----:B------:R-:W-:Y:S05]  /*10420*/  BRA `(.L_x_13408) ;  /* 0xffffffe0005c7947 */ /* 0x000fea000383ffff */
.L_x_13352:
[----:B-1----:R1:W3:Y:S02]  /*10430*/  SYNCS.PHASECHK.TRANS64.TRYWAIT P0, [R4+URZ+0x22860], R2 ;  /* 0x02286002040075a7 */ /* 0x0022e4000800017f */
[----:B---3--:R-:W-:Y:S05]  /*10440*/  @!P0 NANOSLEEP.SYNCS 0x989680 ;  /* 0x009896800000895d */ /* 0x008fea0003900000 */
[----:B------:R-:W3:Y:S02]  /*10450*/  @!P0 SYNCS.PHASECHK.TRANS64 P0, [R4+URZ+0x22860], R2 ;  /* 0x02286002040085a7 */ /* 0x000ee4000800007f */
[----:B---3--:R-:W-:Y:S05]  /*10460*/  @!P0 BRA `(.L_x_13352) ;  /* 0xfffffffc00f08947 */ /* 0x008fea000383ffff */
[----:B------:R-:W-:Y:S05]  /*10470*/  BRA `(.L_x_13409) ;  /* 0xffffffe000d47947 */ /* 0x000fea000383ffff */
.L_x_13364:
[----:B------:R-:W-:Y:S01]  /*10480*/  BSSY B0, `(.L_x_13410) ;  /* 0x0000008000007945 */ /* 0x000fe20003800000 */
[----:B-----5:R-:W-:Y:S02]  /*10490*/  IMAD.MOV.U32 R13, RZ, RZ, R2 ;  /* 0x000000ffff0d7224 */ /* 0x020fe400078e0002 */
[----:B------:R-:W-:Y:S02]  /*104a0*/  IMAD.MOV.U32 R12, RZ, RZ, RZ ;  /* 0x000000ffff0c7224 */ /* 0x000fe400078e00ff */
[----:B------:R-:W-:Y:S02]  /*104b0*/  IMAD.MOV.U32 R11, RZ, RZ, 0x1f ;  /* 0x0000001fff0b7424 */ /* 0x000fe400078e00ff */
[----:B------:R-:W-:-:S07]  /*104c0*/  IMAD.MOV.U32 R15, RZ, RZ, -0x1 ;  /* 0xffffffffff0f7424 */ /* 0x000fce00078e00ff */
[----:B-1----:R-:W-:Y:S05]  /*104d0*/  WARPSYNC.COLLECTIVE R15, `(.L_x_13411) ;  /* 0x000000000f087348 */ /* 0x002fea0003c00000 */
[----:B------:R0:W2:Y:S02]  /*104e0*/  SHFL.IDX P6, R14, R13, R12, R11 ;  /* 0x0000000c0d0e7389 */ /* 0x0000a400000c000b */
[----:B012---:R-:W-:Y:S01]  /*104f0*/  ENDCOLLECTIVE ;  /* 0x000000000000791b */ /* 0x007fe20003800000 */
.L_x_13411:
[----:B------:R-:W-:Y:S05]  /*10500*/  BSYNC B0 ;  /* 0x0000000000007941 */ /* 0x000fea0003800000 */
.L_x_13410:
[----:B------:R-:W-:Y:S05]  /*10510*/  BRA `(.L_x_13412) ;  /* 0xffffffe800a47947 */ /* 0x000fea000383ffff */
.L_x_13367:
[----:B0-----:R0:W1:Y:S02]  /*10520*/  SYNCS.PHASECHK.TRANS64.TRYWAIT P0, [R0+URZ+0x22820], R3 ;  /* 0x02282003000075a7 */ /* 0x001064000800017f */
[----:B-1----:R-:W-:Y:S05]  /*10530*/  @!P0 NANOSLEEP.SYNCS 0x989680 ;  /* 0x009896800000895d */ /* 0x002fea0003900000 */
[----:B------:R-:W1:Y:S02]  /*10540*/  @!P0 SYNCS.PHASECHK.TRANS64 P0, [R0+URZ+0x22820], R3 ;  /* 0x02282003000085a7 */ /* 0x000e64000800007f */
[----:B-1----:R-:W-:Y:S05]  /*10550*/  @!P0 BRA `(.L_x_13367) ;  /* 0xfffffffc00f08947 */ /* 0x002fea000383ffff */
[----:B------:R-:W-:Y:S05]  /*10560*/  BRA `(.L_x_13413) ;  /* 0xffffffe800f07947 */ /* 0x000fea000383ffff */
.L_x_13368:
        /* <DEDUP_REMOVED lines=11> */
.L_x_13415:
[----:B------:R-:W-:Y:S05]  /*10620*/  BSYNC B0 ;  /* 0x0000000000007941 */ /* 0x000fea0003800000 */
.L_x_13414:
[----:B------:R-:W-:Y:S05]  /*10630*/  BRA `(.L_x_13416) ;  /* 0xffffffe800d87947 */ /* 0x000fea000383ffff */
.L_x_13371:
[----:B------:R-:W-:Y:S01]  /*10640*/  BSSY B1, `(.L_x_13417) ;  /* 0x0000006000017945 */ /* 0x000fe20003800000 */
[----:B------:R-:W-:-:S07]  /*10650*/  IMAD.MOV.U32 R15, RZ, RZ, -0x1 ;  /* 0xffffffffff0f7424 */ /* 0x000fce00078e00ff */
[----:B01----:R-:W-:Y:S05]  /*10660*/  WARPSYNC.COLLECTIVE R15, `(.L_x_13418) ;  /* 0x000000000f0c7348 */ /* 0x003fea0003c00000 */
[----:B------:R-:W-:Y:S02]  /*10670*/  ELECT P6, UR62, PT ;  /* 0x00000000003e782f */ /* 0x000fe400038c0000 */
[----:B------:R-:W-:Y:S01]  /*10680*/  MOV R14, UR62 ;  /* 0x0000003e000e7c02 */ /* 0x000fe20008000f00 */
[----:B01----:R-:W-:Y:S10]  /*10690*/  ENDCOLLECTIVE ;  /* 0x000000000000791b */ /* 0x003ff40003800000 */
.L_x_13418:
[----:B------:R-:W-:Y:S05]  /*106a0*/  BSYNC B1 ;  /* 0x0000000000017941 */ /* 0x000fea0003800000 */
.L_x_13417:
[----:B------:R-:W-:Y:S05]  /*106b0*/  BRA `(.L_x_13419) ;  /* 0xffffffe800d07947 */ /* 0x000fea000383ffff */
.L_x_13373:
[----:B0-----:R0:W1:Y:S02]  /*106c0*/  SYNCS.PHASECHK.TRANS64.TRYWAIT P0, [R6+URZ], R5 ;  /* 0x00000005060075a7 */ /* 0x001064000800017f */
[----:B-1----:R-:W-:Y:S05]  /*106d0*/  @!P0 NANOSLEEP.SYNCS 0x989680 ;  /* 0x009896800000895d */ /* 0x002fea0003900000 */
[----:B------:R-:W1:Y:S02]  /*106e0*/  @!P0 SYNCS.PHASECHK.TRANS64 P0, [R6+URZ], R5 ;  /* 0x00000005060085a7 */ /* 0x000e64000800007f */
[----:B-1----:R-:W-:Y:S05]  /*106f0*/  @!P0 BRA `(.L_x_13373) ;  /* 0xfffffffc00f08947 */ /* 0x002fea000383ffff */
[----:B------:R-:W-:Y:S05]  /*10700*/  BRA `(.L_x_13420) ;  /* 0xffffffec00087947 */ /* 0x000fea000383ffff */
.L_x_13374:
[----:B-1----:R1:W2:Y:S02]  /*10710*/  SYNCS.PHASECHK.TRANS64.TRYWAIT P0, [R3+URZ], R2 ;  /* 0x00000002030075a7 */ /* 0x0022a4000800017f */
[----:B--2---:R-:W-:Y:S05]  /*10720*/  @!P0 NANOSLEEP.SYNCS 0x989680 ;  /* 0x009896800000895d */ /* 0x004fea0003900000 */
[----:B------:R-:W2:Y:S02]  /*10730*/  @!P0 SYNCS.PHASECHK.TRANS64 P0, [R3+URZ], R2 ;  /* 0x00000002030085a7 */ /* 0x000ea4000800007f */
[----:B--2---:R-:W-:Y:S05]  /*10740*/  @!P0 BRA `(.L_x_13374) ;  /* 0xfffffffc00f08947 */ /* 0x004fea000383ffff */
[----:B------:R-:W-:Y:S05]  /*10750*/  BRA `(.L_x_13421) ;  /* 0xffffffe800fc7947 */ /* 0x000fea000383ffff */
.L_x_13376:
[----:B-1----:R1:W2:Y:S02]  /*10760*/  SYNCS.PHASECHK.TRANS64.TRYWAIT P0, [R18+URZ], R5 ;  /* 0x00000005120075a7 */ /* 0x0022a4000800017f */
[----:B--2---:R-:W-:Y:S05]  /*10770*/  @!P0 NANOSLEEP.SYNCS 0x989680 ;  /* 0x009896800000895d */ /* 0x004fea0003900000 */
[----:B------:R-:W2:Y:S02]  /*10780*/  @!P0 SYNCS.PHASECHK.TRANS64 P0, [R18+URZ], R5 ;  /* 0x00000005120085a7 */ /* 0x000ea4000800007f */
[----:B--2---:R-:W-:Y:S05]  /*10790*/  @!P0 BRA `(.L_x_13376) ;  /* 0xfffffffc00f08947 */ /* 0x004fea000383ffff */
[----:B------:R-:W-:Y:S05]  /*107a0*/  BRA `(.L_x_13422) ;  /* 0xffffffec00007947 */ /* 0x000fea000383ffff */
.L_x_13423:
        /* <DEDUP_REMOVED lines=13> */
.L_x_15149:


//--------------------- .text._ZN7cutlass13device_kernelIN5flash11enable_sm90INS1_16FlashAttnFwdSm90INS1_25CollectiveMainloopFwdSm90ILi2EN4cute5tupleIJNS5_1CILi1EEES8_S8_EEENS6_IJNS7_ILi128EEENS7_ILi96EEENS7_ILi64EEEEEELi256ENS_10bfloat16_tEfNS_4arch4Sm90ELb1ELb0ELb0ELb0ELb0ELb0ELb1ELb1ELb0ELb1ELb0ELb0EEENS1_21CollectiveEpilogueFwdINS6_IJSA_NS7_ILi256EEESB_EEES9_SE_SG_Li256ELb0ELb1ELb0ELb0EEENS1_30DynamicPersistentTileSchedulerILi256ELi128ELb0ELb1ELb1EEEEEEEEEvNT_6ParamsE --------------------------
	.section	.text._ZN7cutlass13device_kernelIN5flash11enable_sm90INS1_16FlashAttnFwdSm90INS1_25CollectiveMainloopFwdSm90ILi2EN4cute5tupleIJNS5_1CILi1EEES8_S8_EEENS6_IJNS7_ILi128EEENS7_ILi96EEENS7_ILi64EEEEEELi256ENS_10bfloat16_tEfNS_4arch4Sm90ELb1ELb0ELb0ELb0ELb0ELb0ELb1ELb1ELb0ELb1ELb0ELb0EEENS1_21CollectiveEpilogueFwdINS6_IJSA_NS7_ILi256EEESB_EEES9_SE_SG_Li256ELb0ELb1ELb0ELb0EEENS1_30DynamicPersistentTileSchedulerILi256ELi128ELb0ELb1ELb1EEEEEEEEEvNT_6ParamsE,"ax",@progbits
	.align	128
.text._ZN7cutlass13device_kernelIN5flash11enable_sm90INS1_16FlashAttnFwdSm90INS1_25CollectiveMainloopFwdSm90ILi2EN4cute5tupleIJNS5_1CILi1EEES8_S8_EEENS6_IJNS7_ILi128EEENS7_ILi96EEENS7_ILi64EEEEEELi256ENS_10bfloat16_tEfNS_4arch4Sm90ELb1ELb0ELb0ELb0ELb0ELb0ELb1ELb1ELb0ELb1ELb0ELb0EEENS1_21CollectiveEpilogueFwdINS6_IJSA_NS7_ILi256EEESB_EEES9_SE_SG_Li256ELb0ELb1ELb0ELb0EEENS1_30DynamicPersistentTileSchedulerILi256ELi128ELb0ELb1ELb1EEEEEEEEEvNT_6ParamsE:
        .type           _ZN7cutlass13device_kernelIN5flash11enable_sm90INS1_16FlashAttnFwdSm90INS1_25CollectiveMainloopFwdSm90ILi2EN4cute5tupleIJNS5_1CILi1EEES8_S8_EEENS6_IJNS7_ILi128EEENS7_ILi96EEENS7_ILi64EEEEEELi256ENS_10bfloat16_tEfNS_4arch4Sm90ELb1ELb0ELb0ELb0ELb0ELb0ELb1ELb1ELb0ELb1ELb0ELb0EEENS1_21CollectiveEpilogueFwdINS6_IJSA_NS7_ILi256EEESB_EEES9_SE_SG_Li256ELb0ELb1ELb0ELb0EEENS1_30DynamicPersistentTileSchedulerILi256ELi128ELb0ELb1ELb1EEEEEEEEEvNT_6ParamsE,@function
        .size           _ZN7cutlass13device_kernelIN5flash11enable_sm90INS1_16FlashAttnFwdSm90INS1_25CollectiveMainloopFwdSm90ILi2EN4cute5tupleIJNS5_1CILi1EEES8_S8_EEENS6_IJNS7_ILi128EEENS7_ILi96EEENS7_ILi64EEEEEELi256ENS_10bfloat16_tEfNS_4arch4Sm90ELb1ELb0ELb0ELb0ELb0ELb0ELb1ELb1ELb0ELb1ELb0ELb0EEENS1_21CollectiveEpilogueFwdINS6_IJSA_NS7_ILi256EEESB_EEES9_SE_SG_Li256ELb0ELb1ELb0ELb0EEENS1_30DynamicPersistentTileSchedulerILi256ELi128ELb0ELb1ELb1EEEEEEEEEvNT_6ParamsE,(.L_x_15150 - _ZN7cutlass13device_kernelIN5flash11enable_sm90INS1_16FlashAttnFwdSm90INS1_25CollectiveMainloopFwdSm90ILi2EN4cute5tupleIJNS5_1CILi1EEES8_S8_EEENS6_IJNS7_ILi128EEENS7_ILi96EEENS7_ILi64EEEEEELi256ENS_10bfloat16_tEfNS_4arch4Sm90ELb1ELb0ELb0ELb0ELb0ELb0ELb1ELb1ELb0ELb1ELb0ELb0EEENS1_21CollectiveEpilogueFwdINS6_IJSA_NS7_ILi256EEESB_EEES9_SE_SG_Li256ELb0ELb1ELb0ELb0EEENS1_30DynamicPersistentTileSchedulerILi256ELi128ELb0ELb1ELb1EEEEEEEEEvNT_6ParamsE)
        .other          _ZN7cutlass13device_kernelIN5flash11enable_sm90INS1_16FlashAttnFwdSm90INS1_25CollectiveMainloopFwdSm90ILi2EN4cute5tupleIJNS5_1CILi1EEES8_S8_EEENS6_IJNS7_ILi128EEENS7_ILi96EEENS7_ILi64EEEEEELi256ENS_10bfloat16_tEfNS_4arch4Sm90ELb1ELb0ELb0ELb0ELb0ELb0ELb1ELb1ELb0ELb1ELb0ELb0EEENS1_21CollectiveEpilogueFwdINS6_IJSA_NS7_ILi256EEESB_EEES9_SE_SG_Li256ELb0ELb1ELb0ELb0EEENS1_30DynamicPersistentTileSchedulerILi256ELi128ELb0ELb1ELb1EEEEEEEEEvNT_6ParamsE,@"STO_CUDA_ENTRY STV_DEFAULT"
_ZN7cutlass13device_kernelIN5flash11enable_sm90INS1_16FlashAttnFwdSm90INS1_25CollectiveMainloopFwdSm90ILi2EN4cute5tupleIJNS5_1CILi1EEES8_S8_EEENS6_IJNS7_ILi128EEENS7_ILi96EEENS7_ILi64EEEEEELi256ENS_10bfloat16_tEfNS_4arch4Sm90ELb1ELb0ELb0ELb0ELb0ELb0ELb1ELb1ELb0ELb1ELb0ELb0EEENS1_21CollectiveEpilogueFwdINS6_IJSA_NS7_ILi256EEESB_EEES9_SE_SG_Li256ELb0ELb1ELb0ELb0EEENS1_30DynamicPersistentTileSchedulerILi256ELi128ELb0ELb1ELb1EEEEEEEEEvNT_6ParamsE:
        /* <DEDUP_REMOVED lines=18> */
.L_x_13425:
[----:B------:R-:W-:Y:S05]  /*0120*/  BSYNC B0 ;  /* 0x0000000000007941 */ /* 0x000fea0003800000 */
.L_x_13424:
        /* <DEDUP_REMOVED lines=43> */
.L_x_13426:
        /* <DEDUP_REMOVED lines=22> */
.L_x_13427:
        /* <DEDUP_REMOVED lines=18> */
.L_x_13428:
        /* <DEDUP_REMOVED lines=22> */
.L_x_13429:
        /* <DEDUP_REMOVED lines=22> */
.L_x_13430:
        /* <DEDUP_REMOVED lines=9> */
.L_x_13432:
[----:B------:R-:W-:-:S08]  /*09b0*/  NOP ;  /* 0x0000000000007918 */ /* 0x000fd00000000000 */
[----:B------:R-:W1:Y:S02]  /*09c0*/  USETMAXREG.TRY_ALLOC.CTAPOOL UP0, 0xf0 ;  /* 0x000000f0000079c8 */ /* 0x000e640008000600 */
[----:B-1----:R-:W-:-:S13]  /*09d0*/  PLOP3.LUT P0, PT, PT, PT, UP0, 0x80, 0x0 ;  /* 0x000000000000781c */ /* 0x002fda0003f0f008 */
[----:B------:R-:W-:Y:S05]  /*09e0*/  @!P0 BRA `(.L_x_13432) ;  /* 0xfffffffc00f08947 */ /* 0x000fea000383ffff */
[----:B------:R-:W1:Y:S01]  /*09f0*/  S2R R0, SR_TID.X ;  /* 0x0000000000007919 */ /* 0x000e620000002100 */
[----:B------:R-:W2:Y:S08]  /*0a00*/  S2UR UR4, SR_CTAID.X ;  /* 0x00000000000479c3 */ /* 0x000eb00000002500 */
[----:B------:R-:W-:Y:S08]  /*0a10*/  BAR.ARV 0x4, 0x180 ;  /* 0x0106000000007b1d */ /* 0x000ff00000002000 */
[----:B------:R-:W-:Y:S06]  /*0a20*/  BAR.ARV 0x8, 0x180 ;  /* 0x0206000000007b1d */ /* 0x000fec0000002000 */
[----:B-1----:R-:W-:-:S04]  /*0a30*/  SHF.R.U32.HI R0, RZ, 0x7, R0 ;  /* 0x00000007ff007819 */ /* 0x002fc80000011600 */
[----:B------:R-:W-:Y:S02]  /*0a40*/  ISETP.NE.AND P0, PT, R0, 0x1, PT ;  /* 0x000000010000780c */ /* 0x000fe40003f05270 */
[----:B------:R-:W2:Y:S11]  /*0a50*/  LDC R0, c[0x0][0xd38] ;  /* 0x00034e00ff007b82 */ /* 0x000eb60000000800 */
[----:B------:R-:W-:Y:S06]  /*0a60*/  @!P0 BAR.ARV 0x9, 0x100 ;  /* 0x0244000000008b1d */ /* 0x000fec0000002000 */
[----:B--2---:R-:W-:-:S13]  /*0a70*/  ISETP.LE.AND P0, PT, R0, UR4, PT ;  /* 0x0000000400007c0c */ /* 0x004fda000bf03270 */
        /* <DEDUP_REMOVED lines=11> */
[----:B------:R-:W-:Y:S01]  /*0b30*/  SHF.R.S32.HI R9, RZ, 0x4, R0 ;  /* 0x00000004ff097819 */ /* 0x000fe20000011400 */
[----:B------:R-:W-:Y:S01]  /*0b40*/  ULOP3.LUT UR5, UR5, 0x1, URZ, 0xfc, !UPT ;  /* 0x0000000105057892 */ /* 0x000fe2000f8efc3f */
[----:B------:R-:W-:Y:S01]  /*0b50*/  LEA.HI R2, R3, R232, RZ, 0x5 ;  /* 0x000000e803027211 */ /* 0x000fe200078f28ff */
[----:B------:R-:W-:Y:S01]  /*0b60*/  IMAD.IADD R223, R232, 0x1, -R223 ;  /* 0x00000001e8df7824 */ /* 0x000fe200078e0adf */
[----:B------:R-:W-:-:S02]  /*0b70*/  LOP3.LUT R7, R0, 0x3fffff0, RZ, 0xc0, !PT ;  /* 0x03fffff000077812 */ /* 0x000fc400078ec0ff */
[----:B------:R-:W-:Y:S01]  /*0b80*/  LEA.HI R0, R0, R9, RZ, 0x1 ;  /* 0x0000000900007211 */ /* 0x000fe200078f08ff */
[----:B------:R-:W-:Y:S01]  /*0b90*/  IMAD.SHL.U32 R2, R2, 0x20, RZ ;  /* 0x0000002002027824 */ /* 0x000fe200078e00ff */
[----:B------:R-:W-:Y:S01]  /*0ba0*/  SHF.R.S32.HI R4, RZ, 0x1f, R223 ;  /* 0x0000001fff047819 */ /* 0x000fe200000114df */
[----:B------:R-:W-:Y:S01]  /*0bb0*/  IMAD.IADD R7, R232, 0x1, -R7 ;  /* 0x00000001e8077824 */ /* 0x000fe200078e0a07 */
[----:B------:R-:W-:Y:S01]  /*0bc0*/  LOP3.LUT R0, R0, 0x1ffffffe, RZ, 0xc0, !PT ;  /* 0x1ffffffe00007812 */ /* 0x000fe200078ec0ff */
[----:B------:R-:W-:Y:S01]  /*0bd0*/  IMAD.U32 R227, RZ, RZ, UR5 ;  /* 0x00000005ffe37e24 */ /* 0x000fe2000f8e00ff */
[----:B------:R-:W-:Y:S01]  /*0be0*/  LEA.HI R6, R4, R223, RZ, 0x2 ;  /* 0x000000df04067211 */ /* 0x000fe200078f10ff */
[----:B------:R-:W-:Y:S01]  /*0bf0*/  UMOV UR5, URZ ;  /* 0x0000003f00057c82 */ /* 0x000fe20008000000 */
[----:B------:R-:W-:Y:S01]  /*0c00*/  LEA.HI R10, R3, R232, RZ, 0x2 ;  /* 0x000000e8030a7211 */ /* 0x000fe200078f10ff */
[----:B------:R-:W-:Y:S01]  /*0c10*/  IMAD.IADD R0, R9, 0x1, -R0 ;  /* 0x0000000109007824 */ /* 0x000fe200078e0a00 */
[--C-:B------:R-:W-:Y:S01]  /*0c20*/  SHF.R.S32.HI R8, RZ, 0x2, R6.reuse ;  /* 0x00000002ff087819 */ /* 0x100fe20000011406 */
[----:B------:R-:W-:Y:S01]  /*0c30*/  IMAD.U32 R222, RZ, RZ, UR5 ;  /* 0x00000005ffde7e24 */ /* 0x000fe2000f8e00ff */
        /* <DEDUP_REMOVED lines=8> */
[----:B------:R-:W-:Y:S01]  /*0cc0*/  LEA.HI R3, R3, R232, RZ, 0x3 ;  /* 0x000000e803037211 */ /* 0x000fe200078f18ff */
[----:B------:R-:W-:Y:S01]  /*0cd0*/  IMAD R226, R0, 0x8, R7 ;  /* 0x0000000800e27824 */ /* 0x000fe200078e0207 */
[----:B------:R-:W-:-:S02]  /*0ce0*/  LOP3.LUT R11, R11, 0xfffffff8, RZ, 0xc0, !PT ;  /* 0xfffffff80b0b7812 */ /* 0x000fc400078ec0ff */
[----:B------:R-:W-:Y:S02]  /*0cf0*/  LEA.HI R4, R4, R223, RZ, 0x5 ;  /* 0x000000df04047211 */ /* 0x000fe400078f28ff */
[----:B------:R-:W-:Y:S01]  /*0d00*/  LOP3.LUT R9, R5, 0x3fffffe, RZ, 0xc0, !PT ;  /* 0x03fffffe05097812 */ /* 0x000fe200078ec0ff */
[----:B------:R-:W-:Y:S01]  /*0d10*/  IMAD.IADD R11, R8, 0x1, -R11 ;  /* 0x00000001080b7824 */ /* 0x000fe200078e0a0b */
[----:B------:R-:W-:Y:S02]  /*0d20*/  LOP3.LUT R5, R3, 0xfffffff8, RZ, 0xc0, !PT ;  /* 0xfffffff803057812 */ /* 0x000fe400078ec0ff */
[----:B------:R-:W-:Y:S01]  /*0d30*/  SHF.R.S32.HI R4, RZ, 0x5, R4 ;  /* 0x00000005ff047819 */ /* 0x000fe20000011404 */
[----:B------:R-:W-:Y:S01]  /*0d40*/  IMAD.IADD R9, R224, 0x1, -R9 ;  /* 0x00000001e0097824 */ /* 0x000fe200078e0a09 */
[----:B------:R-:W-:Y:S01]  /*0d50*/  LEA.HI R8, R2, R2, RZ, 0x1 ;  /* 0x0000000202087211 */ /* 0x000fe200078f08ff */
[----:B------:R-:W-:Y:S01]  /*0d60*/  IMAD.IADD R218, R232, 0x1, -R5 ;  /* 0x00000001e8da7824 */ /* 0x000fe200078e0a05 */
[----:B------:R-:W-:Y:S01]  /*0d70*/  LOP3.LUT R6, R6, 0x7ffffffc, RZ, 0xc0, !PT ;  /* 0x7ffffffc06067812 */ /* 0x000fe200078ec0ff */
[----:B------:R-:W-:Y:S01]  /*0d80*/  IMAD R4, R4, 0x10, R11 ;  /* 0x0000001004047824 */ /* 0x000fe200078e020b */
[----:B------:R-:W-:Y:S01]  /*0d90*/  LOP3.LUT R11, R8, 0x1ffffffe, RZ, 0xc0, !PT ;  /* 0x1ffffffe080b7812 */ /* 0x000fe200078ec0ff */
[----:B------:R-:W-:Y:S01]  /*0da0*/  IMAD.SHL.U32 R200, R218, 0x8, RZ ;  /* 0x00000008dac87824 */ /* 0x000fe200078e00ff */
[----:B------:R-:W-:Y:S01]  /*0db0*/  SHF.R.S32.HI R221, RZ, 0x3, R3 ;  /* 0x00000003ffdd7819 */ /* 0x000fe20000011403 */
[----:B------:R-:W-:-:S02]  /*0dc0*/  IMAD R225, R9, 0x40, R4 ;  /* 0x0000004009e17824 */ /* 0x000fc400078e0204 */
[C---:B------:R-:W-:Y:S01]  /*0dd0*/  VIADD R205, R200.reuse, 0x40 ;  /* 0x00000040c8cd7836 */ /* 0x040fe20000000000 */
[----:B------:R-:W-:Y:S01]  /*0de0*/  SHF.R.S32.HI R231, RZ, 0x1f, R200 ;  /* 0x0000001fffe77819 */ /* 0x000fe200000114c8 */
[C---:B------:R-:W-:Y:S02]  /*0df0*/  VIADD R204, R200.reuse, 0x80 ;  /* 0x00000080c8cc7836 */ /* 0x040fe40000000000 */
[----:B------:R-:W-:Y:S01]  /*0e00*/  VIADD R206, R200, 0xc0 ;  /* 0x000000c0c8ce7836 */ /* 0x000fe20000000000 */
[----:B------:R-:W-:Y:S01]  /*0e10*/  SHF.R.S32.HI R230, RZ, 0x1f, R205 ;  /* 0x0000001fffe67819 */ /* 0x000fe200000114cd */
[----:B------:R-:W-:Y:S01]  /*0e20*/  IMAD.IADD R202, R2, 0x1, -R11 ;  /* 0x0000000102ca7824 */ /* 0x000fe200078e0a0b */
[----:B------:R-:W-:Y:S01]  /*0e30*/  SHF.R.S32.HI R229, RZ, 0x1f, R204 ;  /* 0x0000001fffe57819 */ /* 0x000fe200000114cc */
[----:B------:R-:W-:Y:S01]  /*0e40*/  IMAD.IADD R203, R223, 0x1, -R6 ;  /* 0x00000001dfcb7824 */ /* 0x000fe200078e0a06 */
[----:B------:R-:W-:Y:S01]  /*0e50*/  SHF.R.S32.HI R228, RZ, 0x1f, R206 ;  /* 0x0000001fffe47819 */ /* 0x000fe200000114ce */
[----:B------:R-:W-:-:S07]  /*0e60*/  IMAD R202, R202, 0x8, R225 ;  /* 0x00000008caca7824 */ /* 0x000fce00078e02e1 */
.L_x_13484:
        /* <DEDUP_REMOVED lines=21> */
.L_x_13433:
[----:B------:R-:W-:Y:S01]  /*0fc0*/  ULDC UR7, c[0x0][0xd54] ;  /* 0x0003550000077ab9 */ /* 0x000fe20000000800 */
[----:B------:R-:W-:Y:S01]  /*0fd0*/  UMOV UR6, UR9 ;  /* 0x0000000900067c82 */ /* 0x000fe20008000000 */
[----:B------:R-:W-:-:S11]  /*0fe0*/  UISETP.NE.AND UP0, UPT, UR7, 0x1, UPT ;  /* 0x000000010700788c */ /* 0x000fd6000bf05270 */
[----:B------:R-:W-:Y:S02]  /*0ff0*/  @UP0 ULDC.64 UR10, c[0x0][0xd58] ;  /* 0x00035600000a0ab9 */ /* 0x000fe40000000a00 */
[----:B------:R-:W-:-:S04]  /*1000*/  UIMAD.WIDE.U32 UR4, UR9, UR10, URZ ;  /* 0x0000000a090472a5 */ /* 0x000fc8000f8e003f */
[----:B------:R-:W-:-:S04]  /*1010*/  @UP0 USHF.R.U32.HI UR6, URZ, UR11, UR5 ;  /* 0x0000000b3f060299 */ /* 0x000fc80008011605 */
[----:B------:R-:W-:-:S12]  /*1020*/  UIMAD UR4, UR6, UR7, URZ ;  /* 0x00000007060472a4 */ /* 0x000fd8000f8e023f */
.L_x_13434:
[----:B------:R-:W0:Y:S01]  /*1030*/  LDC R0, c[0x0][0x448] ;  /* 0x00011200ff007b82 */ /* 0x000e220000000800 */
[----:B------:R-:W-:Y:S01]  /*1040*/  ULOP3.LUT UR5, URZ, UR6, URZ, 0x33, !UPT ;  /* 0x000000063f057292 */ /* 0x000fe2000f8e333f */
[----:B------:R-:W-:Y:S01]  /*1050*/  CS2R R170, SRZ ;  /* 0x0000000000aa7805 */ /* 0x000fe2000001ff00 */
[----:B------:R-:W-:Y:S01]  /*1060*/  ULDC.64 UR10, c[0x0][0x418] ;  /* 0x00010600000a7ab9 */ /* 0x000fe20000000a00 */
[----:B------:R-:W-:Y:S01]  /*1070*/  ULDC UR6, c[0x0][0xd3c] ;  /* 0x00034f0000067ab9 */ /* 0x000fe20000000800 */
[----:B------:R-:W-:Y:S01]  /*1080*/  UISETP.NE.U32.AND UP0, UPT, UR10, URZ, UPT ;  /* 0x0000003f0a00728c */ /* 0x000fe2000bf05070 */
[----:B------:R-:W-:Y:S01]  /*1090*/  CS2R R148, SRZ ;  /* 0x0000000000947805 */ /* 0x000fe2000001ff00 */
[----:B------:R-:W-:Y:S01]  /*10a0*/  UIADD3 UR5, UR5, UR6, URZ ;  /* 0x0000000605057290 */ /* 0x000fe2000fffe03f */
[----:B------:R-:W-:Y:S01]  /*10b0*/  CS2R R168, SRZ ;  /* 0x0000000000a87805 */ /* 0x000fe2000001ff00 */
[----:B------:R-:W-:Y:S01]  /*10c0*/  UISETP.NE.AND.EX UP0, UPT, UR11, URZ, UPT, UP0 ;  /* 0x0000003f0b00728c */ /* 0x000fe2000bf05300 */
[----:B------:R-:W-:Y:S01]  /*10d0*/  CS2R R144, SRZ ;  /* 0x0000000000907805 */ /* 0x000fe2000001ff00 */
[----:B------:R-:W-:Y:S01]  /*10e0*/  USHF.L.U32 UR38, UR5, 0x7, URZ ;  /* 0x0000000705267899 */ /* 0x000fe2000800063f */
[----:B------:R-:W-:Y:S01]  /*10f0*/  CS2R R120, SRZ ;  /* 0x0000000000787805 */ /* 0x000fe2000001ff00 */
[----:B------:R-:W-:Y:S01]  /*1100*/  ULDC UR6, c[0x0][0x424] ;  /* 0x0001090000067ab9 */ /* 0x000fe20000000800 */
[----:B------:R-:W-:Y:S01]  /*1110*/  ULDC UR5, c[0x0][0x288] ;  /* 0x0000a20000057ab9 */ /* 0x000fe20000000800 */
[----:B------:R-:W-:Y:S01]  /*1120*/  UIADD3 UR10, UR38, 0x7f, URZ ;  /* 0x0000007f260a7890 */ /* 0x000fe2000fffe03f */
[----:B------:R-:W-:Y:S01]  /*1130*/  CS2R R116, SRZ ;  /* 0x0000000000747805 */ /* 0x000fe2000001ff00 */
[----:B------:R-:W-:Y:S01]  /*1140*/  UIADD3 UR5, -UR5, 0x60, URZ ;  /* 0x0000006005057890 */ /* 0x000fe2000fffe13f */
[----:B------:R-:W-:Y:S01]  /*1150*/  CS2R R140, SRZ ;  /* 0x00000000008c7805 */ /* 0x000fe2000001ff00 */
[----:B------:R-:W-:Y:S01]  /*1160*/  USEL UR12, UR6, 0x1, UP0 ;  /* 0x00000001060c7887 */ /* 0x000fe20008000000 */
[----:B------:R-:W-:Y:S01]  /*1170*/  CS2R R112, SRZ ;  /* 0x0000000000707805 */ /* 0x000fe2000001ff00 */
[----:B------:R-:W-:Y:S01]  /*1180*/  ULDC UR7, c[0x0][0x2f0] ;  /* 0x0000bc0000077ab9 */ /* 0x000fe20000000800 */
[----:B------:R-:W-:Y:S01]  /*1190*/  UIADD3 UR4, UR9, -UR4, URZ ;  /* 0x8000000409047290 */ /* 0x000fe2000fffe03f */
[----:B------:R-:W-:-:S02]  /*11a0*/  CS2R R108, SRZ ;  /* 0x00000000006c7805 */ /* 0x000fc4000001ff00 */
[----:B0-----:R-:W-:Y:S01]  /*11b0*/  ISETP.NE.AND P0, PT, R0, 0x1, PT ;  /* 0x000000010000780c */ /* 0x001fe20003f05270 */
[----:B------:R-:W-:Y:S01]  /*11c0*/  IMAD.U32 R0, RZ, RZ, UR10 ;  /* 0x0000000aff007e24 */ /* 0x000fe2000f8e00ff */
[----:B------:R-:W-:Y:S02]  /*11d0*/  UIMAD UR5, UR12, UR7, UR5 ;  /* 0x000000070c0572a4 */ /* 0x000fe4000f8e0205 */
[----:B------:R-:W-:Y:S01]  /*11e0*/  IMAD.U32 R201, RZ, RZ, UR12 ;  /* 0x0000000cffc97e24 */ /* 0x000fe2000f8e00ff */
[----:B------:R-:W-:Y:S01]  /*11f0*/  UIMAD UR6, UR12, UR7, 0x5f ;  /* 0x0000005f0c0674a4 */ /* 0x000fe2000f8e0207 */
[----:B------:R-:W-:Y:S01]  /*1200*/  CS2R R136, SRZ ;  /* 0x0000000000887805 */ /* 0x000fe2000001ff00 */
[----:B------:R-:W-:Y:S01]  /*1210*/  ULDC UR9, c[0x0][0xd48] ;  /* 0x0003520000097ab9 */ /* 0x000fe20000000800 */
[----:B------:R-:W-:Y:S01]  /*1220*/  CS2R R104, SRZ ;  /* 0x0000000000687805 */ /* 0x000fe2000001ff00 */
[----:B------:R-:W-:Y:S01]  /*1230*/  UISETP.NE.AND UP0, UPT, UR9, 0x1, UPT ;  /* 0x000000010900788c */ /* 0x000fe2000bf05270 */
[----:B------:R-:W-:Y:S01]  /*1240*/  CS2R R100, SRZ ;  /* 0x0000000000647805 */ /* 0x000fe2000001ff00 */
[----:B------:R-:W-:Y:S01]  /*1250*/  UIMAD.WIDE UR6, UR6, 0x2aaaaaab, URZ ;  /* 0x2aaaaaab060678a5 */ /* 0x000fe2000f8e023f */
[----:B------:R-:W-:-:S02]  /*1260*/  CS2R R132, SRZ ;  /* 0x0000000000847805 */ /* 0x000fc4000001ff00 */
[----:B------:R-:W-:Y:S01]  /*1270*/  CS2R R96, SRZ ;  /* 0x0000000000607805 */ /* 0x000fe2000001ff00 */
[----:B------:R-:W0:Y:S01]  /*1280*/  @P0 LDC R2, c[0x0][0x44c] ;  /* 0x00011300ff020b82 */ /* 0x000e220000000800 */
[----:B------:R-:W-:Y:S01]  /*1290*/  USHF.R.U32.HI UR6, URZ, 0x1f, UR7 ;  /* 0x0000001f3f067899 */ /* 0x000fe20008011607 */
[----:B------:R-:W-:Y:S02]  /*12a0*/  CS2R R92, SRZ ;  /* 0x00000000005c7805 */ /* 0x000fe4000001ff00 */
[----:B------:R-:W-:Y:S02]  /*12b0*/  CS2R R128, SRZ ;  /* 0x0000000000807805 */ /* 0x000fe4000001ff00 */
[----:B------:R-:W-:Y:S01]  /*12c0*/  CS2R R88, SRZ ;  /* 0x0000000000587805 */ /* 0x000fe2000001ff00 */
[----:B------:R-:W-:Y:S01]  /*12d0*/  ULEA.HI.SX32 UR6, UR7, UR6, 0x1c ;  /* 0x0000000607067291 */ /* 0x000fe2000f8fe23f */
[----:B------:R-:W-:Y:S02]  /*12e0*/  CS2R R84, SRZ ;  /* 0x0000000000547805 */ /* 0x000fe4000001ff00 */
[----:B------:R-:W-:Y:S01]  /*12f0*/  CS2R R124, SRZ ;  /* 0x00000000007c7805 */ /* 0x000fe2000001ff00 */
[----:B------:R-:W1:Y:S01]  /*1300*/  @P0 LDC R3, c[0x0][0x450] ;  /* 0x00011400ff030b82 */ /* 0x000e620000000800 */
[----:B------:R-:W-:Y:S01]  /*1310*/  @UP0 ULDC UR7, c[0x0][0xd50] ;  /* 0x0003540000070ab9 */ /* 0x000fe20000000800 */
        /* <DEDUP_REMOVED lines=14> */
[----:B0-----:R-:W-:Y:S01]  /*1400*/  @P0 IMAD.HI.U32 R2, R2, UR10, RZ ;  /* 0x0000000a02020c27 */ /* 0x001fe2000f8e00ff */
[----:B------:R-:W-:Y:S02]  /*1410*/  CS2R R36, SRZ ;  /* 0x0000000000247805 */ /* 0x000fe4000001ff00 */
[----:B------:R-:W-:Y:S02]  /*1420*/  CS2R R98, SRZ ;  /* 0x0000000000627805 */ /* 0x000fe4000001ff00 */
[----:B------:R-:W-:Y:S02]  /*1430*/  CS2R R186, SRZ ;  /* 0x0000000000ba7805 */ /* 0x000fe4000001ff00 */
[----:B------:R-:W-:Y:S02]  /*1440*/  CS2R R94, SRZ ;  /* 0x00000000005e7805 */ /* 0x000fe4000001ff00 */
[----:B------:R-:W-:-:S02]  /*1450*/  CS2R R90, SRZ ;  /* 0x00000000005a7805 */ /* 0x000fc4000001ff00 */
[----:B------:R-:W-:Y:S02]  /*1460*/  CS2R R184, SRZ ;  /* 0x0000000000b87805 */ /* 0x000fe4000001ff00 */
[----:B------:R-:W-:Y:S02]  /*1470*/  CS2R R86, SRZ ;  /* 0x0000000000567805 */ /* 0x000fe4000001ff00 */
[----:B-1----:R-:W-:Y:S02]  /*1480*/  @P0 SHF.R.U32.HI R0, RZ, R3, R2 ;  /* 0x00000003ff000219 */ /* 0x002fe40000011602 */
[----:B------:R-:W-:Y:S02]  /*1490*/  CS2R R82, SRZ ;  /* 0x0000000000527805 */ /* 0x000fe4000001ff00 */
[----:B------:R-:W-:Y:S02]  /*14a0*/  PLOP3.LUT P0, PT, PT, PT, PT, 0x80, 0x0 ;  /* 0x000000000000781c */ /* 0x000fe40003f0f070 */
[----:B------:R-:W-:-:S02]  /*14b0*/  CS2R R182, SRZ ;  /* 0x0000000000b67805 */ /* 0x000fc4000001ff00 */
[----:B------:R-:W-:Y:S01]  /*14c0*/  CS2R R78, SRZ ;  /* 0x00000000004e7805 */ /* 0x000fe2000001ff00 */
[----:B------:R-:W-:Y:S01]  /*14d0*/  VIADD R0, R0, UR5 ;  /* 0x0000000500007c36 */ /* 0x000fe20008000000 */
[----:B------:R-:W-:Y:S01]  /*14e0*/  ULDC UR5, c[0x0][0xd54] ;  /* 0x0003550000057ab9 */ /* 0x000fe20000000800 */
[----:B------:R-:W-:Y:S01]  /*14f0*/  CS2R R74, SRZ ;  /* 0x00000000004a7805 */ /* 0x000fe2000001ff00 */
[----:B------:R-:W-:Y:S01]  /*1500*/  UIMAD UR8, UR8, UR5, UR4 ;  /* 0x00000005080872a4 */ /* 0x000fe2000f8e0204 */
[----:B------:R-:W-:Y:S01]  /*1510*/  IMAD.HI R0, R0, 0x2aaaaaab, RZ ;  /* 0x2aaaaaab00007827 */ /* 0x000fe200078e02ff */
[----:B------:R-:W-:Y:S01]  /*1520*/  CS2R R180, SRZ ;  /* 0x0000000000b47805 */ /* 0x000fe2000001ff00 */
[----:B------:R-:W-:Y:S01]  /*1530*/  @UP0 ULDC UR4, c[0x0][0xd4c] ;  /* 0x0003530000040ab9 */ /* 0x000fe20000000800 */
[----:B------:R-:W-:Y:S01]  /*1540*/  CS2R R70, SRZ ;  /* 0x0000000000467805 */ /* 0x000fe2000001ff00 */
[----:B------:R-:W-:Y:S01]  /*1550*/  UIMAD.WIDE.U32 UR4, UR8, UR4, URZ ;  /* 0x00000004080472a5 */ /* 0x000fe2000f8e003f */
[----:B------:R-:W-:Y:S01]  /*1560*/  SHF.R.U32.HI R3, RZ, 0x1f, R0 ;  /* 0x0000001fff037819 */ /* 0x000fe20000011600 */
[----:B------:R-:W-:Y:S01]  /*1570*/  UMOV UR10, UR8 ;  /* 0x00000008000a7c82 */ /* 0x000fe20008000000 */
[----:B------:R-:W-:Y:S01]  /*1580*/  CS2R R66, SRZ ;  /* 0x0000000000427805 */ /* 0x000fe2000001ff00 */
[----:B------:R-:W-:Y:S01]  /*1590*/  @UP0 USHF.R.U32.HI UR10, URZ, UR7, UR5 ;  /* 0x000000073f0a0299 */ /* 0x000fe20008011605 */
[----:B------:R-:W-:-:S02]  /*15a0*/  LEA.HI.SX32 R156, R0, R3, 0x1c ;  /* 0x00000003009c7211 */ /* 0x000fc400078fe2ff */
[----:B------:R-:W-:Y:S01]  /*15b0*/  CS2R R2, SRZ ;  /* 0x0000000000027805 */ /* 0x000fe2000001ff00 */
[----:B------:R-:W-:Y:S01]  /*15c0*/  IMAD.MOV.U32 R0, RZ, RZ, RZ ;  /* 0x000000ffff007224 */ /* 0x000fe200078e00ff */
[----:B------:R-:W-:Y:S01]  /*15d0*/  UIADD3 UR4, -UR10, URZ, URZ ;  /* 0x0000003f0a047290 */ /* 0x000fe2000fffe13f */
[----:B------:R-:W-:Y:S01]  /*15e0*/  VIMNMX R156, R156, UR6, PT ;  /* 0x000000069c9c7c48 */ /* 0x000fe2000bfe0100 */
[----:B------:R-:W-:Y:S01]  /*15f0*/  IMAD.U32 R220, RZ, RZ, UR10 ;  /* 0x0000000affdc7e24 */ /* 0x000fe2000f8e00ff */
[----:B------:R-:W-:Y:S01]  /*1600*/  CS2R R178, SRZ ;  /* 0x0000000000b27805 */ /* 0x000fe2000001ff00 */
[----:B------:R-:W-:Y:S01]  /*1610*/  UIMAD UR4, UR9, UR4, UR8 ;  /* 0x00000004090472a4 */ /* 0x000fe2000f8e0208 */
[----:B------:R-:W-:Y:S02]  /*1620*/  ISETP.GE.AND P1, PT, R156, 0x1, PT ;  /* 0x000000019c00780c */ /* 0x000fe40003f26270 */
[----:B------:R-:W-:Y:S02]  /*1630*/  CS2R R62, SRZ ;  /* 0x00000000003e7805 */ /* 0x000fe4000001ff00 */
[----:B------:R-:W-:-:S02]  /*1640*/  CS2R R58, SRZ ;  /* 0x00000000003a7805 */ /* 0x000fc4000001ff00 */
[----:B------:R-:W-:Y:S02]  /*1650*/  CS2R R176, SRZ ;  /* 0x0000000000b07805 */ /* 0x000fe4000001ff00 */
[----:B------:R-:W-:Y:S01]  /*1660*/  CS2R R54, SRZ ;  /* 0x0000000000367805 */ /* 0x000fe2000001ff00 */
        /* <DEDUP_REMOVED lines=26> */
[----:B------:R-:W-:Y:S02]  /*1810*/  USHF.R.U32.HI UR4, URZ, 0x4, UR5 ;  /* 0x000000043f047899 */ /* 0x000fe40008011605 */
[----:B------:R-:W-:Y:S02]  /*1820*/  UIADD3 UR5, UR5, 0xa000, URZ ;  /* 0x0000a00005057890 */ /* 0x000fe4000fffe03f */
[----:B------:R-:W-:Y:S02]  /*1830*/  ULOP3.LUT UR4, UR4, 0x3fff, URZ, 0xc0, !UPT ;  /* 0x00003fff04047892 */ /* 0x000fe4000f8ec03f */
[----:B------:R-:W-:Y:S02]  /*1840*/  USHF.R.U32.HI UR5, URZ, 0x4, UR5 ;  /* 0x000000043f057899 */ /* 0x000fe40008011605 */
[----:B------:R-:W-:Y:S02]  /*1850*/  ULOP3.LUT UR41, UR4, 0x10000, URZ, 0xfc, !UPT ;  /* 0x0001000004297892 */ /* 0x000fe4000f8efc3f */
[----:B------:R-:W-:-:S03]  /*1860*/  ULOP3.LUT UR40, UR5, 0x3fff, URZ, 0xc0, !UPT ;  /* 0x00003fff05287892 */ /* 0x000fc6000f8ec03f */
[----:B------:R-:W-:Y:S02]  /*1870*/  UMOV UR5, 0x40000040 ;  /* 0x4000004000057882 */ /* 0x000fe40000000000 */
[----:B------:R-:W-:Y:S01]  /*1880*/  UMOV UR4, UR41 ;  /* 0x0000002900047c82 */ /* 0x000fe20008000000 */
[----:B------:R-:W-:Y:S02]  /*1890*/  IMAD.U32 R23, RZ, RZ, UR5 ;  /* 0x00000005ff177e24 */ /* 0x000fe4000f8e00ff */
[----:B------:R-:W-:Y:S01]  /*18a0*/  IMAD.U32 R22, RZ, RZ, UR4 ;  /* 0x00000004ff167e24 */ /* 0x000fe2000f8e00ff */
        /* <DEDUP_REMOVED lines=17> */
.L_x_13436:
[----:B------:R-:W-:Y:S01]  /*19c0*/  R2UR UR5, R222 ;  /* 0x00000000de0572ca */ /* 0x000fe200000e0000 */
[----:B------:R-:W0:Y:S01]  /*19d0*/  S2R R3, SR_CgaCtaId ;  /* 0x0000000000037919 */ /* 0x000e220000008800 */
[----:B------:R-:W-:Y:S01]  /*19e0*/  MOV R0, 0x400 ;  /* 0x0000040000007802 */ /* 0x000fe20000000f00 */
[----:B------:R-:W1:Y:S10]  /*19f0*/  S2R R16, SR_TID.X ;  /* 0x0000000000107919 */ /* 0x000e740000002100 */
[----:B------:R-:W-:-:S04]  /*1a00*/  ULEA.HI UR4, UR5, UR5, URZ, 0x1 ;  /* 0x0000000505047291 */ /* 0x000fc8000f8f083f */
[----:B------:R-:W-:-:S04]  /*1a10*/  ULOP3.LUT UR4, UR4, 0xfffffffe, URZ, 0xc0, !UPT ;  /* 0xfffffffe04047892 */ /* 0x000fc8000f8ec03f */
[----:B------:R-:W-:-:S06]  /*1a20*/  UIADD3 UR4, UR5, -UR4, URZ ;  /* 0x8000000405047290 */ /* 0x000fcc000fffe03f */
[----:B------:R-:W-:-:S05]  /*1a30*/  IMAD.U32 R2, RZ, RZ, UR4 ;  /* 0x00000004ff027e24 */ /* 0x000fca000f8e00ff */
[----:B------:R-:W-:Y:S02]  /*1a40*/  SHF.L.U32 R2, R2, 0x1f, RZ ;  /* 0x0000001f02027819 */ /* 0x000fe400000006ff */
[----:B0-----:R-:W-:Y:S02]  /*1a50*/  LEA R5, R3, R0, 0x18 ;  /* 0x0000000003057211 */ /* 0x001fe400078ec0ff */
[----:B-1----:R-:W-:Y:S02]  /*1a60*/  SHF.R.U32.HI R16, RZ, 0x7, R16 ;  /* 0x00000007ff107819 */ /* 0x002fe40000011610 */
[----:B------:R-:W0:Y:S03]  /*1a70*/  SYNCS.PHASECHK.TRANS64.TRYWAIT P0, [R5+URZ+0x32400], R2 ;  /* 0x03240002050075a7 */ /* 0x000e26000800017f */
[----:B------:R-:W-:Y:S01]  /*1a80*/  VIADD R215, R16, 0x8 ;  /* 0x0000000810d77836 */ /* 0x000fe20000000000 */
[----:B0-----:R-:W-:Y:S06]  /*1a90*/  @!P0 BRA `(.L_x_13437) ;  /* 0x000000fc002c8947 */ /* 0x001fec0003800000 */
.L_x_13594:
[----:B------:R-:W-:Y:S05]  /*1aa0*/  WARPSYNC.ALL ;  /* 0x0000000000007948 */ /* 0x000fea0003800000 */
[----:B------:R-:W-:Y:S01]  /*1ab0*/  R2UR UR4, R227 ;  /* 0x00000000e30472ca */ /* 0x000fe200000e0000 */
[----:B------:R1:W-:-:S12]  /*1ac0*/  BAR.SYNC.DEFER_BLOCKING R215, 0x100 ;  /* 0x000400d70000751d */ /* 0x0003d80000010000 */
[----:B------:R-:W-:-:S05]  /*1ad0*/  IMAD.U32 R0, RZ, RZ, UR4 ;  /* 0x00000004ff007e24 */ /* 0x000fca000f8e00ff */
[----:B------:R-:W-:-:S13]  /*1ae0*/  ISETP.NE.AND P0, PT, R0, 0x3, PT ;  /* 0x000000030000780c */ /* 0x000fda0003f05270 */
[----:B-1----:R-:W-:Y:S05]  /*1af0*/  @!P0 BRA `(.L_x_13438) ;  /* 0x0000000000048947 */ /* 0x002fea0003800000 */
[----:B------:R-:W-:Y:S01]  /*1b00*/  BPT.TRAP 0x1 ;  /* 0x000000040000795c */ /* 0x000fe20000300000 */
.L_x_13438:
[----:B------:R-:W-:Y:S02]  /*1b10*/  IMAD.U32 R3, RZ, RZ, UR37 ;  /* 0x00000025ff037e24 */ /* 0x000fe4000f8e00ff */
[----:B------:R-:W-:-:S03]  /*1b20*/  IMAD.U32 R0, RZ, RZ, UR36 ;  /* 0x00000024ff007e24 */ /* 0x000fc6000f8e00ff */
[----:B------:R-:W-:Y:S01]  /*1b30*/  SHF.L.U32 R3, R3, 0x1f, RZ ;  /* 0x0000001f03037819 */ /* 0x000fe200000006ff */
[----:B------:R-:W-:-:S04]  /*1b40*/  IMAD R0, R0, 0x8, R5 ;  /* 0x0000000800007824 */ /* 0x000fc800078e0205 */
[----:B------:R1:W2:Y:S01]  /*1b50*/  SYNCS.PHASECHK.TRANS64.TRYWAIT P1, [R0+URZ+0x32430], R3 ;  /* 0x03243003000075a7 */ /* 0x0002a2000802017f */
[----:B------:R-:W-:Y:S05]  /*1b60*/  @!P0 BRA `(.L_x_13439) ;  /* 0x0000000000048947 */ /* 0x000fea0003800000 */
[----:B------:R-:W-:Y:S01]  /*1b70*/  BPT.TRAP 0x1 ;  /* 0x000000040000795c */ /* 0x000fe20000300000 */
.L_x_13439:
[----:B--2---:R-:W-:Y:S05]  /*1b80*/  @P1 BRA `(.L_x_13440) ;  /* 0x0000000000081947 */ /* 0x004fea0003800000 */
[----:B------:R-:W2:Y:S02]  /*1b90*/  SYNCS.PHASECHK.TRANS64.TRYWAIT P1, [R0+URZ+0x32430], R3 ;  /* 0x03243003000075a7 */ /* 0x000ea4000802017f */
[----:B--2---:R-:W-:Y:S05]  /*1ba0*/  @!P1 BRA `(.L_x_13441) ;  /* 0x000000f800fc9947 */ /* 0x004fea0003800000 */
.L_x_13440:
[----:B------:R-:W-:Y:S01]  /*1bb0*/  R2UR UR4, R5 ;  /* 0x00000000050472ca */ /* 0x000fe200000e0000 */
[----:B------:R-:W-:Y:S01]  /*1bc0*/  WARPGROUP.ARRIVE ;  /* 0x00000000000079c5 */ /* 0x000fe20000000000 */
[----:B------:R-:W-:Y:S01]  /*1bd0*/  UMOV UR8, UR41 ;  /* 0x0000002900087c82 */ /* 0x000fe20008000000 */
[----:B------:R-:W-:Y:S01]  /*1be0*/  UMOV UR9, 0x40000040 ;  /* 0x4000004000097882 */ /* 0x000fe20000000000 */
[----:B------:R-:W-:Y:S01]  /*1bf0*/  UMOV UR11, 0x40000040 ;  /* 0x40000040000b7882 */ /* 0x000fe20000000000 */
[----:B------:R-:W-:-:S08]  /*1c00*/  UIADD3 UR5, UR41, 0x2, URZ ;  /* 0x0000000229057890 */ /* 0x000fd0000fffe03f */
[----:B------:R-:W-:-:S04]  /*1c10*/  UIADD3 UR4, UR4, 0x1c400, URZ ;  /* 0x0001c40004047890 */ /* 0x000fc8000fffe03f */
[----:B------:R-:W-:-:S04]  /*1c20*/  USHF.R.U32.HI UR4, URZ, 0x4, UR4 ;  /* 0x000000043f047899 */ /* 0x000fc80008011604 */
[----:B------:R-:W-:-:S04]  /*1c30*/  ULOP3.LUT UR4, UR4, 0x3fff, URZ, 0xc0, !UPT ;  /* 0x00003fff04047892 */ /* 0x000fc8000f8ec03f */
[----:B------:R-:W-:-:S04]  /*1c40*/  ULOP3.LUT UR39, UR4, 0x10000, URZ, 0xfc, !UPT ;  /* 0x0001000004277892 */ /* 0x000fc8000f8efc3f */
[----:B------:R-:W-:-:S04]  /*1c50*/  UIMAD UR4, UR36, 0x300, UR39 ;  /* 0x00000300240478a4 */ /* 0x000fc8000f8e0227 */
[----:B------:R-:W-:-:S03]  /*1c60*/  UIADD3 UR6, UR4, 0x2, URZ ;  /* 0x0000000204067890 */ /* 0x000fc6000fffe03f */
[----:B------:R-:W-:Y:S02]  /*1c70*/  UMOV UR10, UR4 ;  /* 0x00000004000a7c82 */ /* 0x000fe40008000000 */
        /* <DEDUP_REMOVED lines=35> */
.L_x_13595:
[----:B------:R-:W-:Y:S05]  /*1eb0*/  @!P0 BRA `(.L_x_13443) ;  /* 0x0000000000048947 */ /* 0x000fea0003800000 */
[----:B------:R-:W-:Y:S01]  /*1ec0*/  BPT.TRAP 0x1 ;  /* 0x000000040000795c */ /* 0x000fe20000300000 */
.L_x_13443:
[----:B------:R4:W0:Y:S01]  /*1ed0*/  SYNCS.PHASECHK.TRANS64.TRYWAIT P1, [R0+URZ+0x32450], R3 ;  /* 0x03245003000075a7 */ /* 0x000822000802017f */
[----:B------:R-:W-:Y:S05]  /*1ee0*/  @!P0 BRA `(.L_x_13444) ;  /* 0x0000000000048947 */ /* 0x000fea0003800000 */
[----:B------:R-:W-:Y:S01]  /*1ef0*/  BPT.TRAP 0x1 ;  /* 0x000000040000795c */ /* 0x000fe20000300000 */
.L_x_13444:
[----:B0-----:R-:W-:Y:S05]  /*1f00*/  @P1 BRA `(.L_x_13445) ;  /* 0x0000000000081947 */ /* 0x001fea0003800000 */
[----:B------:R-:W0:Y:S02]  /*1f10*/  SYNCS.PHASECHK.TRANS64.TRYWAIT P1, [R0+URZ+0x32450], R3 ;  /* 0x03245003000075a7 */ /* 0x000e24000802017f */
[----:B0-----:R-:W-:Y:S05]  /*1f20*/  @!P1 BRA `(.L_x_13446) ;  /* 0x000000f800449947 */ /* 0x001fea0003800000 */
.L_x_13445:
[----:B------:R-:W-:Y:S01]  /*1f30*/  R2UR UR4, R5 ;  /* 0x00000000050472ca */ /* 0x000fe200000e0000 */
[----:B------:R-:W-:Y:S01]  /*1f40*/  WARPGROUP.ARRIVE ;  /* 0x00000000000079c5 */ /* 0x000fe20000000000 */
[----:B------:R-:W-:Y:S01]  /*1f50*/  UMOV UR9, 0x40000040 ;  /* 0x4000004000097882 */ /* 0x000fe20000000000 */
[----:B------:R-:W-:Y:S01]  /*1f60*/  UMOV UR11, 0x40000040 ;  /* 0x40000040000b7882 */ /* 0x000fe20000000000 */
[----:B------:R-:W-:Y:S01]  /*1f70*/  IMAD.U32 R11, RZ, RZ, UR9 ;  /* 0x00000009ff0b7e24 */ /* 0x000fe2000f8e00ff */
[----:B------:R-:W-:Y:S01]  /*1f80*/  UMOV UR13, 0x40000040 ;  /* 0x40000040000d7882 */ /* 0x000fe20000000000 */
[----:B------:R-:W-:Y:S01]  /*1f90*/  UMOV UR15, 0x40000040 ;  /* 0x40000040000f7882 */ /* 0x000fe20000000000 */
[----:B------:R-:W-:Y:S01]  /*1fa0*/  IMAD.U32 R9, RZ, RZ, UR13 ;  /* 0x0000000dff097e24 */ /* 0x000fe2000f8e00ff */
[----:B------:R-:W-:Y:S01]  /*1fb0*/  UMOV UR17, 0x40000040 ;  /* 0x4000004000117882 */ /* 0x000fe20000000000 */
[----:B------:R-:W-:Y:S01]  /*1fc0*/  UMOV UR19, 0x40000040 ;  /* 0x4000004000137882 */ /* 0x000fe20000000000 */
[----:B------:R-:W-:Y:S01]  /*1fd0*/  UMOV UR21, 0x40000040 ;  /* 0x4000004000157882 */ /* 0x000fe20000000000 */
[----:B------:R-:W-:Y:S01]  /*1fe0*/  UMOV UR23, 0x40000040 ;  /* 0x4000004000177882 */ /* 0x000fe20000000000 */
[----:B------:R-:W-:Y:S01]  /*1ff0*/  UMOV UR25, 0x40000040 ;  /* 0x4000004000197882 */ /* 0x000fe20000000000 */
[----:B------:R-:W-:Y:S01]  /*2000*/  UIADD3 UR4, UR4, 0x400, URZ ;  /* 0x0000040004047890 */ /* 0x000fe2000fffe03f */
[----:B------:R-:W0:Y:S01]  /*2010*/  LDC R72, c[0x0][0x448] ;  /* 0x00011200ff487b82 */ /* 0x000e220000000800 */
[----:B------:R-:W-:Y:S01]  /*2020*/  UMOV UR27, 0x40000040 ;  /* 0x40000040001b7882 */ /* 0x000fe20000000000 */
[----:B------:R-:W-:Y:S01]  /*2030*/  UMOV UR29, 0x40000040 ;  /* 0x40000040001d7882 */ /* 0x000fe20000000000 */
[----:B------:R-:W-:Y:S01]  /*2040*/  USHF.R.U32.HI UR4, URZ, 0x4, UR4 ;  /* 0x000000043f047899 */ /* 0x000fe20008011604 */
[----:B------:R-:W-:Y:S01]  /*2050*/  MOV R12, UR39 ;  /* 0x00000027000c7c02 */ /* 0x000fe20008000f00 */
[----:B------:R-:W-:Y:S01]  /*2060*/  UMOV UR31, 0x40000040 ;  /* 0x40000040001f7882 */ /* 0x000fe20000000000 */
[----:B------:R-:W-:Y:S01]  /*2070*/  UMOV UR33, 0x40000040 ;  /* 0x4000004000217882 */ /* 0x000fe20000000000 */
[----:B------:R-:W-:Y:S01]  /*2080*/  ULOP3.LUT UR6, UR4, 0x3fff, URZ, 0xc0, !UPT ;  /* 0x00003fff04067892 */ /* 0x000fe2000f8ec03f */
[----:B------:R-:W-:Y:S01]  /*2090*/  MOV R13, UR38 ;  /* 0x00000026000d7c02 */ /* 0x000fe20008000f00 */
[----:B------:R-:W-:Y:S01]  /*20a0*/  ULOP3.LUT UR4, UR40, 0x10000, URZ, 0xfc, !UPT ;  /* 0x0001000028047892 */ /* 0x000fe2000f8efc3f */
[----:B------:R-:W-:Y:S01]  /*20b0*/  MOV R20, UR37 ;  /* 0x0000002500147c02 */ /* 0x000fe20008000f00 */
[----:B------:R-:W-:Y:S01]  /*20c0*/  ULOP3.LUT UR7, UR6, 0x10000, URZ, 0xfc, !UPT ;  /* 0x0001000006077892 */ /* 0x000fe2000f8efc3f */
[----:B------:R-:W-:Y:S01]  /*20d0*/  MOV R21, UR36 ;  /* 0x0000002400157c02 */ /* 0x000fe20008000f00 */
[----:B------:R-:W-:Y:S01]  /*20e0*/  UIADD3 UR16, UR4, 0x404, URZ ;  /* 0x0000040404107890 */ /* 0x000fe2000fffe03f */
[----:B------:R-:W5:Y:S01]  /*20f0*/  LDC R214, c[0x0][0x2f0] ;  /* 0x0000bc00ffd67b82 */ /* 0x000f620000000800 */
[----:B------:R-:W-:Y:S01]  /*2100*/  UIMAD UR5, UR36, 0xc00, UR7 ;  /* 0x00000c00240578a4 */ /* 0x000fe2000f8e0207 */
[----:B------:R-:W-:Y:S01]  /*2110*/  R2UR UR56, R201 ;  /* 0x00000000c93872ca */ /* 0x000fe200000e0000 */
[----:B------:R-:W-:Y:S01]  /*2120*/  UMOV UR8, UR4 ;  /* 0x0000000400087c82 */ /* 0x000fe20008000000 */
[----:B------:R-:W-:Y:S01]  /*2130*/  UIADD3 UR20, UR4, 0x406, URZ ;  /* 0x0000040604147890 */ /* 0x000fe2000fffe03f */
[----:B------:R-:W-:Y:S01]  /*2140*/  IMAD.U32 R10, RZ, RZ, UR8 ;  /* 0x00000008ff0a7e24 */ /* 0x000fe2000f8e00ff */
[----:B------:R-:W-:Y:S01]  /*2150*/  UIADD3 UR18, UR5, 0x304, URZ ;  /* 0x0000030405127890 */ /* 0x000fe2000fffe03f */
[----:B------:R-:W5:Y:S01]  /*2160*/  S2R R74, SR_TID.X ;  /* 0x00000000004a7919 */ /* 0x000f620000002100 */
[----:B------:R-:W-:Y:S01]  /*2170*/  UMOV UR10, UR5 ;  /* 0x00000005000a7c82 */ /* 0x000fe20008000000 */
[----:B------:R-:W-:Y:S01]  /*2180*/  UIADD3 UR22, UR5, 0x306, URZ ;  /* 0x0000030605167890 */ /* 0x000fe2000fffe03f */
[----:B------:R-:W-:Y:S01]  /*2190*/  HGMMA.64x96x16.F32.BF16 R24, gdesc[UR8], R24, gsb0 ;  /* 0x01600000081879f0 */ /* 0x000fe20008001818 */
[----:B------:R-:W-:Y:S01]  /*21a0*/  UIADD3 UR8, UR4, 0x2, URZ ;  /* 0x0000000204087890 */ /* 0x000fe2000fffe03f */
[----:B0-----:R-:W-:Y:S01]  /*21b0*/  ISETP.NE.AND P1, PT, R72, 0x1, PT ;  /* 0x000000014800780c */ /* 0x001fe20003f25270 */
[----:B------:R-:W-:Y:S01]  /*21c0*/  UIADD3 UR9, UR5, 0x2, URZ ;  /* 0x0000000205097890 */ /* 0x000fe2000fffe03f */
[----:B------:R-:W0:Y:S01]  /*21d0*/  LDC R213, c[0x0][0x288] ;  /* 0x0000a200ffd57b82 */ /* 0x000e220000000800 */
        /* <DEDUP_REMOVED lines=30> */
[----:B------:R-:W-:Y:S01]  /*23c0*/  UMOV UR37, 0x40000040 ;  /* 0x4000004000257882 */ /* 0x000fe20000000000 */
[----:B------:R-:W-:Y:S01]  /*23d0*/  UMOV UR39, 0x40000040 ;  /* 0x4000004000277882 */ /* 0x000fe20000000000 */
[----:B-12-4-:R-:W-:Y:S01]  /*23e0*/  IMAD.U32 R3, RZ, RZ, UR37 ;  /* 0x00000025ff037e24 */ /* 0x016fe2000f8e00ff */
[----:B------:R-:W-:Y:S01]  /*23f0*/  ULOP3.LUT UR6, UR6, 0x3000000, URZ, 0xfc, !UPT ;  /* 0x0300000006067892 */ /* 0x000fe2000f8efc3f */
        /* <DEDUP_REMOVED lines=21> */
[----:B---3--:R-:W-:Y:S01]  /*2550*/  IMAD.U32 R5, RZ, RZ, UR13 ;  /* 0x0000000dff057e24 */ /* 0x008fe2000f8e00ff */
        /* <DEDUP_REMOVED lines=9> */
[----:B------:R-:W-:Y:S02]  /*25f0*/  UMOV UR36, UR4 ;  /* 0x0000000400247c82 */ /* 0x000fe40008000000 */
[----:B------:R-:W-:Y:S01]  /*2600*/  UMOV UR38, UR5 ;  /* 0x0000000500267c82 */ /* 0x000fe20008000000 */
[----:B------:R-:W-:Y:S01]  /*2610*/  IMAD.U32 R2, RZ, RZ, UR36 ;  /* 0x00000024ff027e24 */ /* 0x000fe2000f8e00ff */
        /* <DEDUP_REMOVED lines=38> */
[----:B------:R-:W-:Y:S02]  /*2880*/  R2UR UR38, R13 ;  /* 0x000000000d2672ca */ /* 0x000fe400000e0000 */
[----:B------:R-:W1:Y:S01]  /*2890*/  @P1 LDC R13, c[0x0][0x44c] ;  /* 0x00011300ff0d1b82 */ /* 0x000e620000000800 */
[----:B------:R-:W-:Y:S02]  /*28a0*/  R2UR UR36, R21 ;  /* 0x00000000152472ca */ /* 0x000fe400000e0000 */
[----:B------:R-:W-:Y:S02]  /*28b0*/  R2UR UR39, R12 ;  /* 0x000000000c2772ca */ /* 0x000fe400000e0000 */
[----:B------:R-:W-:-:S03]  /*28c0*/  R2UR UR37, R20 ;  /* 0x00000000142572ca */ /* 0x000fc600000e0000 */
[----:B------:R-:W2:Y:S03]  /*28d0*/  @P1 LDC R21, c[0x0][0x450] ;  /* 0x00011400ff151b82 */ /* 0x000ea60000000800 */
[----:B------:R-:W-:-:S03]  /*28e0*/  VIADD R12, R202, UR38 ;  /* 0x00000026ca0c7c36 */ /* 0x000fc60008000000 */
[----:B------:R-:W-:-:S07]  /*28f0*/  UIMAD UR4, UR36, 0xc00, UR6 ;  /* 0x00000c00240478a4 */ /* 0x000fce000f8e0206 */
[----:B------:R-:W-:Y:S01]  /*2900*/  UMOV UR10, UR4 ;  /* 0x00000004000a7c82 */ /* 0x000fe20008000000 */
[----:B-1----:R-:W-:-:S04]  /*2910*/  @P1 IMAD.HI.U32 R20, R12, R13, RZ ;  /* 0x0000000d0c141227 */ /* 0x002fc800078e00ff */
[----:B------:R-:W-:Y:S01]  /*2920*/  IMAD.MOV.U32 R13, RZ, RZ, R12 ;  /* 0x000000ffff0d7224 */ /* 0x000fe200078e000c */
[----:B--2---:R-:W-:Y:S01]  /*2930*/  @P1 SHF.R.U32.HI R13, RZ, R21, R20 ;  /* 0x00000015ff0d1219 */ /* 0x004fe20000011614 */
[----:B------:R-:W-:-:S04]  /*2940*/  IMAD.MOV.U32 R21, RZ, RZ, -0x60 ;  /* 0xffffffa0ff157424 */ /* 0x000fc800078e00ff */
[----:B------:R-:W1:Y:S01]  /*2950*/  SHFL.IDX PT, R20, R13, RZ, 0x1c1f ;  /* 0x001c1fff0d147589 */ /* 0x000e6200000e0000 */
[----:B------:R-:W-:-:S03]  /*2960*/  IMAD R21, R156, R21, 0x60 ;  /* 0x000000609c157424 */ /* 0x000fc600078e0215 */
[----:B------:R-:W2:Y:S01]  /*2970*/  SHFL.IDX PT, R72, R13, 0x1, 0x1c1f ;  /* 0x003c1f000d487f89 */ /* 0x000ea200000e0000 */
[----:B-----5:R-:W-:-:S04]  /*2980*/  IMAD R12, R214, UR56, R21 ;  /* 0x00000038d60c7c24 */ /* 0x020fc8000f8e0215 */
[----:B------:R-:W-:-:S05]  /*2990*/  IMAD R12, R203, -0x2, R12 ;  /* 0xfffffffecb0c7824 */ /* 0x000fca00078e020c */
[--C-:B0-----:R-:W-:Y:S01]  /*29a0*/  IADD3 R21, R12, 0x1, -R213.reuse ;  /* 0x000000010c157810 */ /* 0x101fe20007ffe8d5 */
[----:B------:R-:W-:-:S03]  /*29b0*/  IMAD R213, R214, UR56, -R213 ;  /* 0x00000038d6d57c24 */ /* 0x000fc6000f8e0ad5 */
[----:B-1----:R-:W-:-:S04]  /*29c0*/  VIADDMNMX R20, R20, R21, R12, PT ;  /* 0x0000001514147246 */ /* 0x002fc8000380010c */
[C---:B------:R-:W-:Y:S02]  /*29d0*/  ISETP.GT.AND P6, PT, R20.reuse, RZ, PT ;  /* 0x000000ff1400720c */ /* 0x040fe40003fc4270 */
[C---:B------:R-:W-:Y:S02]  /*29e0*/  ISETP.GT.AND P5, PT, R20.reuse, 0x1, PT ;  /* 0x000000011400780c */ /* 0x040fe40003fa4270 */
[C---:B------:R-:W-:Y:S02]  /*29f0*/  ISETP.GT.AND P4, PT, R20.reuse, 0x8, PT ;  /* 0x000000081400780c */ /* 0x040fe40003f84270 */
[----:B------:R-:W-:Y:S02]  /*2a00*/  ISETP.GT.AND P2, PT, R20, 0x9, PT ;  /* 0x000000091400780c */ /* 0x000fe40003f44270 */
[----:B--2---:R-:W-:Y:S02]  /*2a10*/  VIADDMNMX R72, R72, R21, R12, PT ;  /* 0x0000001548487246 */ /* 0x004fe4000380010c */
[----:B------:R-:W-:Y:S01]  /*2a20*/  ISETP.GT.AND P3, PT, R20, 0x10, PT ;  /* 0x000000101400780c */ /* 0x000fe20003f64270 */
[----:B------:R-:W-:-:S02]  /*2a30*/  WARPGROUP.DEPBAR.LE gsb0, 0x0 ;  /* 0x00008000000079c5 */ /* 0x000fc40000010000 */
[----:B------:R-:W-:Y:S02]  /*2a40*/  FSEL R21, R24, -INF , P6 ;  /* 0xff80000018157808 */ /* 0x000fe40003000000 */
[----:B------:R-:W-:Y:S02]  /*2a50*/  ISETP.GT.AND P6, PT, R20, 0x11, PT ;  /* 0x000000111400780c */ /* 0x000fe40003fc4270 */
[----:B------:R-:W-:Y:S02]  /*2a60*/  FSEL R25, R25, -INF , P5 ;  /* 0xff80000019197808 */ /* 0x000fe40002800000 */
[----:B------:R-:W-:Y:S02]  /*2a70*/  FSEL R73, R28, -INF , P4 ;  /* 0xff8000001c497808 */ /* 0x000fe40002000000 */
[----:B------:R-:W-:Y:S02]  /*2a80*/  FSEL R29, R29, -INF , P2 ;  /* 0xff8000001d1d7808 */ /* 0x000fe40001000000 */
[----:B------:R-:W-:-:S02]  /*2a90*/  ISETP.GT.AND P5, PT, R20, 0x18, PT ;  /* 0x000000181400780c */ /* 0x000fc40003fa4270 */
[C---:B------:R-:W-:Y:S02]  /*2aa0*/  ISETP.GT.AND P4, PT, R20.reuse, 0x19, PT ;  /* 0x000000191400780c */ /* 0x040fe40003f84270 */
[----:B------:R-:W-:Y:S02]  /*2ab0*/  ISETP.GT.AND P2, PT, R20, 0x20, PT ;  /* 0x000000201400780c */ /* 0x000fe40003f44270 */
[----:B------:R-:W-:Y:S02]  /*2ac0*/  FSEL R157, R32, -INF , P3 ;  /* 0xff800000209d7808 */ /* 0x000fe40001800000 */
[----:B------:R-:W-:Y:S02]  /*2ad0*/  FSEL R161, R33, -INF , P6 ;  /* 0xff80000021a17808 */ /* 0x000fe40003000000 */
[C---:B------:R-:W-:Y:S02]  /*2ae0*/  ISETP.GT.AND P3, PT, R20.reuse, 0x21, PT ;  /* 0x000000211400780c */ /* 0x040fe40003f64270 */
[----:B------:R-:W-:-:S02]  /*2af0*/  ISETP.GT.AND P6, PT, R20, 0x28, PT ;  /* 0x000000281400780c */ /* 0x000fc40003fc4270 */
[----:B------:R-:W-:Y:S02]  /*2b00*/  FSEL R166, R36, -INF , P5 ;  /* 0xff80000024a67808 */ /* 0x000fe40002800000 */
[----:B------:R-:W-:Y:S02]  /*2b10*/  FSEL R171, R37, -INF , P4 ;  /* 0xff80000025ab7808 */ /* 0x000fe40002000000 */
[----:B------:R-:W-:Y:S02]  /*2b20*/  FSEL R158, R40, -INF , P2 ;  /* 0xff800000289e7808 */ /* 0x000fe40001000000 */
[C---:B------:R-:W-:Y:S02]  /*2b30*/  ISETP.GT.AND P5, PT, R20.reuse, 0x29, PT ;  /* 0x000000291400780c */ /* 0x040fe40003fa4270 */
[C---:B------:R-:W-:Y:S02]  /*2b40*/  ISETP.GT.AND P4, PT, R20.reuse, 0x30, PT ;  /* 0x000000301400780c */ /* 0x040fe40003f84270 */
[----:B------:R-:W-:-:S02]  /*2b50*/  ISETP.GT.AND P2, PT, R20, 0x31, PT ;  /* 0x000000311400780c */ /* 0x000fc40003f44270 */
[----:B------:R-:W-:Y:S02]  /*2b60*/  FSEL R162, R41, -INF , P3 ;  /* 0xff80000029a27808 */ /* 0x000fe40001800000 */
[----:B------:R-:W-:Y:S02]  /*2b70*/  FSEL R170, R44, -INF , P6 ;  /* 0xff8000002caa7808 */ /* 0x000fe40003000000 */
[C---:B------:R-:W-:Y:S02]  /*2b80*/  ISETP.GT.AND P3, PT, R20.reuse, 0x38, PT ;  /* 0x000000381400780c */ /* 0x040fe40003f64270 */
[----:B------:R-:W-:Y:S02]  /*2b90*/  ISETP.GT.AND P6, PT, R20, 0x39, PT ;  /* 0x000000391400780c */ /* 0x000fe40003fc4270 */
[----:B------:R-:W-:Y:S02]  /*2ba0*/  FSEL R173, R45, -INF , P5 ;  /* 0xff8000002dad7808 */ /* 0x000fe40002800000 */
[----:B------:R-:W-:-:S02]  /*2bb0*/  FSEL R159, R48, -INF , P4 ;  /* 0xff800000309f7808 */ /* 0x000fc40002000000 */
[----:B------:R-:W-:Y:S02]  /*2bc0*/  FSEL R163, R49, -INF , P2 ;  /* 0xff80000031a37808 */ /* 0x000fe40001000000 */
[C---:B------:R-:W-:Y:S02]  /*2bd0*/  ISETP.GT.AND P5, PT, R20.reuse, 0x40, PT ;  /* 0x000000401400780c */ /* 0x040fe40003fa4270 */
[C---:B------:R-:W-:Y:S02]  /*2be0*/  ISETP.GT.AND P4, PT, R20.reuse, 0x41, PT ;  /* 0x000000411400780c */ /* 0x040fe40003f84270 */
[----:B------:R-:W-:Y:S02]  /*2bf0*/  ISETP.GT.AND P2, PT, R20, 0x48, PT ;  /* 0x000000481400780c */ /* 0x000fe40003f44270 */
[----:B------:R-:W-:Y:S02]  /*2c00*/  FSEL R167, R52, -INF , P3 ;  /* 0xff80000034a77808 */ /* 0x000fe40001800000 */
[----:B------:R-:W-:-:S02]  /*2c10*/  FSEL R172, R53, -INF , P6 ;  /* 0xff80000035ac7808 */ /* 0x000fc40003000000 */
[----:B------:R-:W-:Y:S02]  /*2c20*/  FMNMX.FTZ R12, R21, R25, !PT ;  /* 0x00000019150c7209 */ /* 0x000fe40007810000 */
[C---:B------:R-:W-:Y:S02]  /*2c30*/  ISETP.GT.AND P3, PT, R20.reuse, 0x49, PT ;  /* 0x000000491400780c */ /* 0x040fe40003f64270 */
[----:B------:R-:W-:Y:S02]  /*2c40*/  ISETP.GT.AND P6, PT, R20, 0x50, PT ;  /* 0x000000501400780c */ /* 0x000fe40003fc4270 */
[----:B------:R-:W-:Y:S02]  /*2c50*/  FSEL R160, R56, -INF , P5 ;  /* 0xff80000038a07808 */ /* 0x000fe40002800000 */
[----:B------:R-:W-:Y:S02]  /*2c60*/  FSEL R164, R57, -INF , P4 ;  /* 0xff80000039a47808 */ /* 0x000fe40002000000 */
[----:B------:R-:W-:-:S02]  /*2c70*/  FSEL R168, R60, -INF , P2 ;  /* 0xff8000003ca87808 */ /* 0x000fc40001000000 */
[C---:B------:R-:W-:Y:S02]  /*2c80*/  ISETP.GT.AND P5, PT, R20.reuse, 0x51, PT ;  /* 0x000000511400780c */ /* 0x040fe40003fa4270 */
[C---:B------:R-:W-:Y:S02]  /*2c90*/  ISETP.GT.AND P4, PT, R20.reuse, 0x58, PT ;  /* 0x000000581400780c */ /* 0x040fe40003f84270 */
[----:B------:R-:W-:Y:S02]  /*2ca0*/  ISETP.GT.AND P2, PT, R20, 0x59, PT ;  /* 0x000000591400780c */ /* 0x000fe40003f44270 */
[----:B------:R-:W-:Y:S02]  /*2cb0*/  FMNMX.FTZ R20, R73, R12, !PT ;  /* 0x0000000c49147209 */ /* 0x000fe40007810000 */
[----:B------:R-:W-:Y:S02]  /*2cc0*/  FSEL R174, R61, -INF , P3 ;  /* 0xff8000003dae7808 */ /* 0x000fe40001800000 */
[----:B------:R-:W-:-:S02]  /*2cd0*/  FSEL R12, R64, -INF , P6 ;  /* 0xff800000400c7808 */ /* 0x000fc40003000000 */
[C---:B------:R-:W-:Y:S02]  /*2ce0*/  ISETP.GT.AND P3, PT, R72.reuse, RZ, PT ;  /* 0x000000ff4800720c */ /* 0x040fe40003f64270 */
[C---:B------:R-:W-:Y:S02]  /*2cf0*/  ISETP.GT.AND P6, PT, R72.reuse, 0x1, PT ;  /* 0x000000014800780c */ /* 0x040fe40003fc4270 */
[----:B------:R-:W-:Y:S02]  /*2d00*/  FSEL R165, R65, -INF , P5 ;  /* 0xff80000041a57808 */ /* 0x000fe40002800000 */
[----:B------:R-:W-:Y:S02]  /*2d10*/  ISETP.GT.AND P5, PT, R72, 0x8, PT ;  /* 0x000000084800780c */ /* 0x000fe40003fa4270 */
[----:B------:R-:W-:Y:S02]  /*2d20*/  FSEL R26, R26, -INF , P3 ;  /* 0xff8000001a1a7808 */ /* 0x000fe40001800000 */
[----:B------:R-:W-:-:S02]  /*2d30*/  FSEL R24, R27, -INF , P6 ;  /* 0xff8000001b187808 */ /* 0x000fc40003000000 */
[----:B------:R-:W-:Y:S02]  /*2d40*/  FMNMX.FTZ R20, R29, R20, !PT ;  /* 0x000000141d147209 */ /* 0x000fe40007810000 */
[----:B------:R-:W-:Y:S02]  /*2d50*/  FSEL R169, R68, -INF , P4 ;  /* 0xff80000044a97808 */ /* 0x000fe40002000000 */
[----:B------:R-:W-:Y:S02]  /*2d60*/  ISETP.GT.AND P4, PT, R72, 0x9, PT ;  /* 0x000000094800780c */ /* 0x000fe40003f84270 */
[----:B------:R-:W-:Y:S02]  /*2d70*/  FSEL R30, R30, -INF , P5 ;  /* 0xff8000001e1e7808 */ /* 0x000fe40002800000 */
[----:B------:R-:W-:Y:S02]  /*2d80*/  FMNMX.FTZ R13, R26, R24, !PT ;  /* 0x000000181a0d7209 */ /* 0x000fe40007810000 */
        /* <DEDUP_REMOVED lines=16> */
[----:B------:R-:W-:Y:S02]  /*2e90*/  ISETP.GT.AND P5, PT, R72, 0x20, PT ;  /* 0x000000204800780c */ /* 0x000fe40003fa4270 */
[----:B------:R-:W-:Y:S02]  /*2ea0*/  FSEL R197, R39, -INF , P3 ;  /* 0xff80000027c57808 */ /* 0x000fe40001800000 */
[----:B------:R-:W-:-:S02]  /*2eb0*/  FMNMX.FTZ R20, R193, R20, !PT ;  /* 0x00000014c1147209 */ /* 0x000fc40007810000 */
[----:B------:R-:W-:Y:S02]  /*2ec0*/  FMNMX.FTZ R27, R158, R27, !PT ;  /* 0x0000001b9e1b7209 */ /* 0x000fe40007810000 */
[----:B------:R-:W-:Y:S02]  /*2ed0*/  ISETP.GT.AND P4, PT, R72, 0x21, PT ;  /* 0x000000214800780c */ /* 0x000fe40003f84270 */
[----:B------:R-:W-:Y:S02]  /*2ee0*/  FSEL R177, R42, -INF , P5 ;  /* 0xff8000002ab17808 */ /* 0x000fe40002800000 */
[----:B------:R-:W-:Y:S02]  /*2ef0*/  FMNMX.FTZ R20, R197, R20, !PT ;  /* 0x00000014c5147209 */ /* 0x000fe40007810000 */
[----:B------:R-:W-:Y:S02]  /*2f00*/  FMNMX.FTZ R27, R162, R27, !PT ;  /* 0x0000001ba21b7209 */ /* 0x000fe40007810000 */
[----:B------:R-:W-:-:S02]  /*2f10*/  ISETP.GT.AND P3, PT, R72, 0x28, PT ;  /* 0x000000284800780c */ /* 0x000fc40003f64270 */
[----:B------:R-:W-:Y:S02]  /*2f20*/  FSEL R189, R43, -INF , P4 ;  /* 0xff8000002bbd7808 */ /* 0x000fe40002000000 */
[----:B------:R-:W-:Y:S02]  /*2f30*/  FMNMX.FTZ R20, R177, R20, !PT ;  /* 0x00000014b1147209 */ /* 0x000fe40007810000 */
        /* <DEDUP_REMOVED lines=54> */
[----:B------:R-:W-:Y:S02]  /*32a0*/  FSEL R212, R71, -INF , P3 ;  /* 0xff80000047d47808 */ /* 0x000fe40001800000 */
[----:B------:R-:W-:Y:S01]  /*32b0*/  FMNMX.FTZ R13, R208, R13, !PT ;  /* 0x0000000dd00d7209 */ /* 0x000fe20007810000 */
[----:B------:R-:W0:Y:S03]  /*32c0*/  SHFL.BFLY PT, R27, R32, 0x2, 0x1f ;  /* 0x0c401f00201b7f89 */ /* 0x000e2600000e0000 */
        /* <DEDUP_REMOVED lines=17> */
[----:B------:R-:W-:Y:S01]  /*33e0*/  FFMA.FTZ R183, R29, UR5, -R210 ;  /* 0x000000051db77c23 */ /* 0x000fe200080108d2 */
[----:B------:R-:W-:Y:S01]  /*33f0*/  LOP3.LUT P2, RZ, R74, 0x7f, RZ, 0xc0, !PT ;  /* 0x0000007f4aff7812 */ /* 0x000fe2000784c0ff */
[----:B------:R-:W-:Y:S01]  /*3400*/  MUFU.EX2 R180, R180 ;  /* 0x000000b400b47308 */ /* 0x000fe20000000800 */
[----:B------:R-:W-:Y:S01]  /*3410*/  SHF.R.U32.HI R74, RZ, 0x7, R74 ;  /* 0x00000007ff4a7819 */ /* 0x000fe2000001164a */
[--C-:B------:R-:W-:Y:S01]  /*3420*/  FFMA.FTZ R185, R24, UR5, -R211.reuse ;  /* 0x0000000518b97c23 */ /* 0x100fe200080108d3 */
[--C-:B------:R-:W-:Y:S01]  /*3430*/  FFMA.FTZ R184, R26, UR5, -R211.reuse ;  /* 0x000000051ab87c23 */ /* 0x100fe200080108d3 */
[--C-:B------:R-:W-:Y:S01]  /*3440*/  FFMA.FTZ R186, R30, UR5, -R211.reuse ;  /* 0x000000051eba7c23 */ /* 0x100fe200080108d3 */
[----:B------:R-:W-:Y:S01]  /*3450*/  IADD3 R21, -R74, 0xb, RZ ;  /* 0x0000000b4a157810 */ /* 0x000fe20007ffe1ff */
[----:B------:R-:W-:Y:S01]  /*3460*/  FFMA.FTZ R187, R28, UR5, -R211 ;  /* 0x000000051cbb7c23 */ /* 0x000fe200080108d3 */
[--C-:B------:R-:W-:Y:S01]  /*3470*/  FFMA.FTZ R157, R157, UR5, -R210.reuse ;  /* 0x000000059d9d7c23 */ /* 0x100fe200080108d2 */
[----:B------:R-:W0:Y:S01]  /*3480*/  MUFU.EX2 R181, R181 ;  /* 0x000000b500b57308 */ /* 0x000e220000000800 */
[--C-:B------:R-:W-:Y:S01]  /*3490*/  FFMA.FTZ R161, R161, UR5, -R210.reuse ;  /* 0x00000005a1a17c23 */ /* 0x100fe200080108d2 */
[--C-:B------:R-:W-:Y:S01]  /*34a0*/  FFMA.FTZ R166, R166, UR5, -R210.reuse ;  /* 0x00000005a6a67c23 */ /* 0x100fe200080108d2 */
[----:B------:R-:W-:Y:S01]  /*34b0*/  FFMA.FTZ R171, R171, UR5, -R210 ;  /* 0x00000005abab7c23 */ /* 0x000fe200080108d2 */
[----:B------:R-:W-:-:S02]  /*34c0*/  @!P2 VIADD R24, R0, 0x32440 ;  /* 0x000324400018a836 */ /* 0x000fc40000000000 */
[--C-:B------:R-:W-:Y:S01]  /*34d0*/  FFMA.FTZ R176, R176, UR5, -R211.reuse ;  /* 0x00000005b0b07c23 */ /* 0x100fe200080108d3 */
[--C-:B------:R-:W-:Y:S01]  /*34e0*/  FFMA.FTZ R188, R188, UR5, -R211.reuse ;  /* 0x00000005bcbc7c23 */ /* 0x100fe200080108d3 */
[--C-:B------:R-:W-:Y:S01]  /*34f0*/  FFMA.FTZ R193, R193, UR5, -R211.reuse ;  /* 0x00000005c1c17c23 */ /* 0x100fe200080108d3 */
[----:B------:R-:W-:Y:S01]  /*3500*/  MUFU.EX2 R182, R182 ;  /* 0x000000b600b67308 */ /* 0x000fe20000000800 */
        /* <DEDUP_REMOVED lines=21> */
[--C-:B------:R-:W-:Y:S01]  /*3660*/  FFMA.FTZ R172, R172, UR5, -R210.reuse ;  /* 0x00000005acac7c23 */ /* 0x100fe200080108d2 */
[--C-:B------:R-:W-:Y:S01]  /*3670*/  FFMA.FTZ R178, R178, UR5, -R211.reuse ;  /* 0x00000005b2b27c23 */ /* 0x100fe200080108d3 */
[--C-:B------:R-:W-:Y:S01]  /*3680*/  FFMA.FTZ R190, R190, UR5, -R211.reuse ;  /* 0x00000005bebe7c23 */ /* 0x100fe200080108d3 */
[--C-:B------:R-:W-:Y:S01]  /*3690*/  FFMA.FTZ R195, R195, UR5, -R211.reuse ;  /* 0x00000005c3c37c23 */ /* 0x100fe200080108d3 */
[--C-:B------:R-:W-:Y:S01]  /*36a0*/  FFMA.FTZ R199, R199, UR5, -R211.reuse ;  /* 0x00000005c7c77c23 */ /* 0x100fe200080108d3 */
[--C-:B----4-:R-:W-:Y:S01]  /*36b0*/  FFMA.FTZ R215, R164, UR5, -R210.reuse ;  /* 0x00000005a4d77c23 */ /* 0x110fe200080108d2 */
        /* <DEDUP_REMOVED lines=10> */
[--C-:B------:R-:W-:Y:S01]  /*3760*/  FFMA.FTZ R207, R12, UR5, -R210.reuse ;  /* 0x000000050ccf7c23 */ /* 0x100fe200080108d2 */
[--C-:B------:R-:W-:Y:S01]  /*3770*/  FFMA.FTZ R12, R165, UR5, -R210.reuse ;  /* 0x00000005a50c7c23 */ /* 0x100fe200080108d2 */
[--C-:B------:R-:W-:Y:S01]  /*3780*/  FFMA.FTZ R165, R169, UR5, -R210.reuse ;  /* 0x00000005a9a57c23 */ /* 0x100fe200080108d2 */
[----:B------:R-:W-:Y:S01]  /*3790*/  FFMA.FTZ R210, R175, UR5, -R210 ;  /* 0x00000005afd27c23 */ /* 0x000fe200080108d2 */
[--C-:B------:R-:W-:Y:S01]  /*37a0*/  FFMA.FTZ R169, R196, UR5, -R211.reuse ;  /* 0x00000005c4a97c23 */ /* 0x100fe200080108d3 */
[--C-:B------:R-:W-:Y:S01]  /*37b0*/  FFMA.FTZ R192, R192, UR5, -R211.reuse ;  /* 0x00000005c0c07c23 */ /* 0x100fe200080108d3 */
[----:B------:R-:W0:Y:S01]  /*37c0*/  MUFU.EX2 R157, R157 ;  /* 0x0000009d009d7308 */ /* 0x000e220000000800 */
[--C-:B------:R-:W-:Y:S01]  /*37d0*/  FFMA.FTZ R175, R208, UR5, -R211.reuse ;  /* 0x00000005d0af7c23 */ /* 0x100fe200080108d3 */
[----:B------:R-:W-:Y:S01]  /*37e0*/  FFMA.FTZ R196, R212, UR5, -R211 ;  /* 0x00000005d4c47c23 */ /* 0x000fe200080108d3 */
[----:B------:R-:W-:Y:S01]  /*37f0*/  FADD.FTZ R181, R180, R181 ;  /* 0x000000b5b4b57221 */ /* 0x000fe20000010000 */
[----:B------:R-:W-:Y:S01]  /*3800*/  FADD.FTZ R185, R184, R185 ;  /* 0x000000b9b8b97221 */ /* 0x000fe20000010000 */
[----:B------:R-:W-:-:S02]  /*3810*/  @!P2 VIADD R0, R0, 0x32460 ;  /* 0x000324600000a836 */ /* 0x000fc40000000000 */
[----:B------:R-:W-:Y:S01]  /*3820*/  FADD.FTZ R182, R182, R181 ;  /* 0x000000b5b6b67221 */ /* 0x000fe20000010000 */
[----:B------:R-:W-:Y:S01]  /*3830*/  MUFU.EX2 R161, R161 ;  /* 0x000000a100a17308 */ /* 0x000fe20000000800 */
[----:B---3--:R-:W-:Y:S01]  /*3840*/  F2FP.BF16.F32.PACK_AB R155, R187, R186 ;  /* 0x000000babb9b723e */ /* 0x008fe200000010ff */
[----:B------:R-:W-:Y:S01]  /*3850*/  FADD.FTZ R186, R186, R185 ;  /* 0x000000b9baba7221 */ /* 0x000fe20000010000 */
[----:B------:R-:W-:Y:S01]  /*3860*/  FADD.FTZ R182, R183, R182 ;  /* 0x000000b6b7b67221 */ /* 0x000fe20000010000 */
[----:B------:R-:W-:Y:S01]  /*3870*/  @!P2 PRMT R0, RZ, 0x654, R0 ;  /* 0x00000654ff00a816 */ /* 0x000fe20000000000 */
[----:B--2---:R-:W-:Y:S01]  /*3880*/  WARPGROUP.ARRIVE ;  /* 0x00000000000079c5 */ /* 0x004fe20000000000 */
[----:B------:R-:W-:Y:S02]  /*3890*/  FADD.FTZ R187, R187, R186 ;  /* 0x000000babbbb7221 */ /* 0x000fe40000010000 */
[----:B------:R-:W-:Y:S01]  /*38a0*/  MUFU.EX2 R166, R166 ;  /* 0x000000a600a67308 */ /* 0x000fe20000000800 */
[----:B0-----:R-:W-:-:S02]  /*38b0*/  FADD.FTZ R182, R157, R182 ;  /* 0x000000b69db67221 */ /* 0x001fc40000010000 */
[----:B------:R-:W-:Y:S01]  /*38c0*/  HGMMA.64x256x16.F32.BF16 R24, R152, gdesc[UR8].tnspB, RZ, !UPT, gsb0 ;  /* 0x43e0000898187df0 */ /* 0x000fe2000c0018ff */
[----:B------:R-:W-:Y:S01]  /*38d0*/  UIADD3 UR10, UR4, 0x80, URZ ;  /* 0x00000080040a7890 */ /* 0x000fe2000fffe03f */
[----:B------:R-:W-:-:S03]  /*38e0*/  UMOV UR11, 0x40000040 ;  /* 0x40000040000b7882 */ /* 0x000fc60000000000 */
[----:B------:R-:W-:Y:S08]  /*38f0*/  MUFU.EX2 R171, R171 ;  /* 0x000000ab00ab7308 */ /* 0x000ff00000000800 */
[----:B------:R-:W0:Y:S08]  /*3900*/  MUFU.EX2 R176, R176 ;  /* 0x000000b000b07308 */ /* 0x000e300000000800 */
[----:B------:R-:W2:Y:S08]  /*3910*/  MUFU.EX2 R188, R188 ;  /* 0x000000bc00bc7308 */ /* 0x000eb00000000800 */
[----:B------:R-:W-:Y:S01]  /*3920*/  MUFU.EX2 R193, R193 ;  /* 0x000000c100c17308 */ /* 0x000fe20000000800 */
[----:B0-----:R-:W-:-:S07]  /*3930*/  FADD.FTZ R187, R176, R187 ;  /* 0x000000bbb0bb7221 */ /* 0x001fce0000010000 */
[----:B------:R-:W0:Y:S08]  /*3940*/  MUFU.EX2 R197, R197 ;  /* 0x000000c500c57308 */ /* 0x000e300000000800 */
[----:B------:R-:W3:Y:S08]  /*3950*/  MUFU.EX2 R158, R158 ;  /* 0x0000009e009e7308 */ /* 0x000ef00000000800 */
[----:B------:R-:W-:Y:S08]  /*3960*/  MUFU.EX2 R162, R162 ;  /* 0x000000a200a27308 */ /* 0x000ff00000000800 */
[----:B------:R-:W-:Y:S08]  /*3970*/  MUFU.EX2 R170, R170 ;  /* 0x000000aa00aa7308 */ /* 0x000ff00000000800 */
[----:B------:R-:W-:Y:S08]  /*3980*/  MUFU.EX2 R173, R173 ;  /* 0x000000ad00ad7308 */ /* 0x000ff00000000800 */
[----:B------:R-:W4:Y:S08]  /*3990*/  MUFU.EX2 R177, R177 ;  /* 0x000000b100b17308 */ /* 0x000f300000000800 */
[----:B------:R-:W5:Y:S08]  /*39a0*/  MUFU.EX2 R189, R189 ;  /* 0x000000bd00bd7308 */ /* 0x000f700000000800 */
        /* <DEDUP_REMOVED lines=24> */
[C---:B------:R-:W-:Y:S01]  /*3b30*/  F2FP.BF16.F32.PACK_AB R152, R161.reuse, R157 ;  /* 0x0000009da198723e */ /* 0x040fe200000010ff */
[----:B------:R-:W-:Y:S01]  /*3b40*/  FADD.FTZ R161, R161, R182 ;  /* 0x000000b6a1a17221 */ /* 0x000fe20000010000 */
[C---:B--2---:R-:W-:Y:S01]  /*3b50*/  F2FP.BF16.F32.PACK_AB R153, R188.reuse, R176 ;  /* 0x000000b0bc99723e */ /* 0x044fe200000010ff */
[----:B------:R-:W-:Y:S01]  /*3b60*/  FADD.FTZ R188, R188, R187 ;  /* 0x000000bbbcbc7221 */ /* 0x000fe20000010000 */
[----:B------:R-:W-:Y:S01]  /*3b70*/  F2FP.BF16.F32.PACK_AB R154, R171, R166 ;  /* 0x000000a6ab9a723e */ /* 0x000fe200000010ff */
[----:B------:R-:W2:Y:S01]  /*3b80*/  MUFU.EX2 R169, R169 ;  /* 0x000000a900a97308 */ /* 0x000ea20000000800 */
[----:B0-----:R-:W-:Y:S01]  /*3b90*/  F2FP.BF16.F32.PACK_AB R155, R197, R193 ;  /* 0x000000c1c59b723e */ /* 0x001fe200000010ff */
[----:B------:R-:W-:Y:S01]  /*3ba0*/  FADD.FTZ R166, R166, R161 ;  /* 0x000000a1a6a67221 */ /* 0x000fe20000010000 */
[----:B------:R-:W-:Y:S02]  /*3bb0*/  FADD.FTZ R188, R193, R188 ;  /* 0x000000bcc1bc7221 */ /* 0x000fe40000010000 */
[----:B------:R-:W-:Y:S01]  /*3bc0*/  WARPGROUP.ARRIVE ;  /* 0x00000000000079c5 */ /* 0x000fe20000000000 */
[----:B------:R-:W-:Y:S01]  /*3bd0*/  FADD.FTZ R171, R171, R166 ;  /* 0x000000a6abab7221 */ /* 0x000fe20000010000 */
[----:B------:R-:W-:Y:S01]  /*3be0*/  FADD.FTZ R188, R197, R188 ;  /* 0x000000bcc5bc7221 */ /* 0x000fe20000010000 */
[----:B------:R-:W-:Y:S02]  /*3bf0*/  MUFU.EX2 R175, R175 ;  /* 0x000000af00af7308 */ /* 0x000fe40000000800 */
[----:B---3--:R-:W-:Y:S01]  /*3c00*/  FADD.FTZ R171, R158, R171 ;  /* 0x000000ab9eab7221 */ /* 0x008fe20000010000 */
[----:B------:R-:W-:Y:S01]  /*3c10*/  HGMMA.64x256x16.F32.BF16 R24, R152, gdesc[UR8].tnspB, R24, gsb0 ;  /* 0x43e0000898187df0 */ /* 0x000fe20008001818 */
[----:B------:R-:W-:Y:S01]  /*3c20*/  UIADD3 UR10, UR4, 0x100, URZ ;  /* 0x00000100040a7890 */ /* 0x000fe2000fffe03f */
[----:B----4-:R-:W-:Y:S01]  /*3c30*/  FADD.FTZ R188, R177, R188 ;  /* 0x000000bcb1bc7221 */ /* 0x010fe20000010000 */
[----:B------:R-:W-:Y:S01]  /*3c40*/  UMOV UR11, 0x40000040 ;  /* 0x40000040000b7882 */ /* 0x000fe20000000000 */
[----:B------:R-:W-:Y:S01]  /*3c50*/  FADD.FTZ R171, R162, R171 ;  /* 0x000000aba2ab7221 */ /* 0x000fe20000010000 */
[----:B------:R-:W0:Y:S01]  /*3c60*/  MUFU.EX2 R196, R196 ;  /* 0x000000c400c47308 */ /* 0x000e220000000800 */
[----:B------:R-:W-:-:S02]  /*3c70*/  WARPGROUP.DEPBAR.LE gsb0, 0x0 ;  /* 0x00008000000079c5 */ /* 0x000fc40000010000 */
[----:B------:R-:W-:Y:S02]  /*3c80*/  F2FP.BF16.F32.PACK_AB R152, R162, R158 ;  /* 0x0000009ea298723e */ /* 0x000fe400000010ff */
[C---:B-----5:R-:W-:Y:S01]  /*3c90*/  F2FP.BF16.F32.PACK_AB R153, R189.reuse, R177 ;  /* 0x000000b1bd99723e */ /* 0x060fe200000010ff */
[----:B------:R-:W-:Y:S01]  /*3ca0*/  FADD.FTZ R189, R189, R188 ;  /* 0x000000bcbdbd7221 */ /* 0x000fe20000010000 */
[C---:B------:R-:W-:Y:S01]  /*3cb0*/  F2FP.BF16.F32.PACK_AB R154, R173.reuse, R170 ;  /* 0x000000aaad9a723e */ /* 0x040fe200000010ff */
[----:B------:R-:W-:Y:S01]  /*3cc0*/  FADD.FTZ R170, R170, R171 ;  /* 0x000000abaaaa7221 */ /* 0x000fe20000010000 */
[----:B-1----:R-:W-:Y:S01]  /*3cd0*/  F2FP.BF16.F32.PACK_AB R155, R198, R194 ;  /* 0x000000c2c69b723e */ /* 0x002fe200000010ff */
        /* <DEDUP_REMOVED lines=8> */
[C---:B------:R-:W-:Y:S01]  /*3d60*/  FADD.FTZ R170, R163.reuse, R170 ;  /* 0x000000aaa3aa7221 */ /* 0x040fe20000010000 */
[----:B------:R-:W-:Y:S01]  /*3d70*/  UMOV UR11, 0x40000040 ;  /* 0x40000040000b7882 */ /* 0x000fe20000000000 */
[----:B------:R-:W-:Y:S02]  /*3d80*/  WARPGROUP.DEPBAR.LE gsb0, 0x0 ;  /* 0x00008000000079c5 */ /* 0x000fe40000010000 */
[----:B------:R-:W-:Y:S02]  /*3d90*/  F2FP.BF16.F32.PACK_AB R152, R163, R159 ;  /* 0x0000009fa398723e */ /* 0x000fe400000010ff */
        /* <DEDUP_REMOVED lines=8> */
[----:B------:R-:W-:-:S11]  /*3e20*/  FADD.FTZ R199, R199, R190 ;  /* 0x000000bec7c77221 */ /* 0x000fd60000010000 */
        /* <DEDUP_REMOVED lines=21> */
[----:B------:R-:W-:Y:S02]  /*3f80*/  F2FP.BF16.F32.PACK_AB R152, R12, R207 ;  /* 0x000000cf0c98723e */ /* 0x000fe400000010ff */
[C---:B--2---:R-:W-:Y:S01]  /*3f90*/  F2FP.BF16.F32.PACK_AB R153, R169.reuse, R192 ;  /* 0x000000c0a999723e */ /* 0x044fe200000010ff */
[----:B------:R-:W-:Y:S01]  /*3fa0*/  FADD.FTZ R192, R192, R191 ;  /* 0x000000bfc0c07221 */ /* 0x000fe20000010000 */
[----:B------:R-:W-:Y:S02]  /*3fb0*/  F2FP.BF16.F32.PACK_AB R154, R210, R165 ;  /* 0x000000a5d29a723e */ /* 0x000fe400000010ff */
[----:B0-----:R-:W-:Y:S01]  /*3fc0*/  F2FP.BF16.F32.PACK_AB R155, R196, R175 ;  /* 0x000000afc49b723e */ /* 0x001fe200000010ff */
[----:B------:R-:W-:-:S03]  /*3fd0*/  FADD.FTZ R192, R169, R192 ;  /* 0x000000c0a9c07221 */ /* 0x000fc60000010000 */
[----:B------:R-:W-:Y:S01]  /*3fe0*/  WARPGROUP.ARRIVE ;  /* 0x00000000000079c5 */ /* 0x000fe20000000000 */
[----:B------:R-:W-:-:S12]  /*3ff0*/  FADD.FTZ R175, R175, R192 ;  /* 0x000000c0afaf7221 */ /* 0x000fd80000010000 */
[----:B------:R-:W-:Y:S03]  /*4000*/  HGMMA.64x256x16.F32.BF16 R24, R152, gdesc[UR8].tnspB, R24, gsb0 ;  /* 0x43e0000898187df0 */ /* 0x000fe60008001818 */
[----:B------:R-:W-:Y:S02]  /*4010*/  WARPGROUP.DEPBAR.LE gsb0, 0x0 ;  /* 0x00008000000079c5 */ /* 0x000fe40000010000 */
[----:B------:R-:W0:Y:S01]  /*4020*/  @P1 LDC R153, c[0x0][0x44c] ;  /* 0x00011300ff991b82 */ /* 0x000e220000000800 */
[----:B------:R-:W-:-:S07]  /*4030*/  IMAD.U32 R152, RZ, RZ, UR38 ;  /* 0x00000026ff987e24 */ /* 0x000fce000f8e00ff */
[----:B------:R-:W1:Y:S01]  /*4040*/  @P1 LDC R154, c[0x0][0x450] ;  /* 0x00011400ff9a1b82 */ /* 0x000e620000000800 */
[----:B------:R2:W-:Y:S01]  /*4050*/  @!P2 SYNCS.ARRIVE.TRANS64.RED.A1T0 RZ, [R0+URZ], RZ ;  /* 0x000000ff00ffa9a7 */ /* 0x0005e2000810043f */
[----:B0-----:R-:W-:-:S05]  /*4060*/  @P1 IMAD.HI.U32 R153, R153, UR38, RZ ;  /* 0x0000002699991c27 */ /* 0x001fca000f8e00ff */
[----:B-1----:R-:W-:-:S05]  /*4070*/  @P1 SHF.R.U32.HI R152, RZ, R154, R153 ;  /* 0x0000009aff981219 */ /* 0x002fca0000011699 */
[----:B------:R-:W-:-:S04]  /*4080*/  IMAD.IADD R152, R213, 0x1, R152 ;  /* 0x00000001d5987824 */ /* 0x000fc800078e0298 */
[----:B------:R-:W-:-:S05]  /*4090*/  IMAD.HI R152, R152, 0x2aaaaaab, RZ ;  /* 0x2aaaaaab98987827 */ /* 0x000fca00078e02ff */
[----:B------:R-:W-:-:S04]  /*40a0*/  SHF.R.U32.HI R153, RZ, 0x1f, R152 ;  /* 0x0000001fff997819 */ /* 0x000fc80000011698 */
[----:B------:R-:W-:Y:S01]  /*40b0*/  LEA.HI.SX32 R208, R152, R153, 0x1c ;  /* 0x0000009998d07211 */ /* 0x000fe200078fe2ff */
[----:B------:R-:W-:Y:S01]  /*40c0*/  FADD.FTZ R153, R207, R164 ;  /* 0x000000a4cf997221 */ /* 0x000fe20000010000 */
[----:B------:R-:W-:Y:S02]  /*40d0*/  VIADD R207, R156, 0xfffffffe ;  /* 0xfffffffe9ccf7836 */ /* 0x000fe40000000000 */
[----:B------:R-:W-:Y:S01]  /*40e0*/  VIMNMX R208, RZ, R208, !PT ;  /* 0x000000d0ffd07248 */ /* 0x000fe20007fe0100 */
[----:B------:R-:W-:-:S03]  /*40f0*/  FADD.FTZ R12, R12, R153 ;  /* 0x000000990c0c7221 */ /* 0x000fc60000010000 */
[----:B------:R-:W-:Y:S01]  /*4100*/  ISETP.GE.AND P3, PT, R207, R208, PT ;  /* 0x000000d0cf00720c */ /* 0x000fe20003f66270 */
[----:B------:R-:W-:Y:S01]  /*4110*/  FADD.FTZ R165, R165, R12 ;  /* 0x0000000ca5a57221 */ /* 0x000fe20000010000 */
[----:B------:R-:W-:-:S03]  /*4120*/  FADD.FTZ R12, R196, R175 ;  /* 0x000000afc40c7221 */ /* 0x000fc60000010000 */
[----:B--2---:R-:W-:-:S08]  /*4130*/  FADD.FTZ R0, R210, R165 ;  /* 0x000000a5d2007221 */ /* 0x004fd00000010000 */
[----:B------:R-:W-:Y:S05]  /*4140*/  @!P3 BRA `(.L_x_13447) ;  /* 0x000000280094b947 */ /* 0x000fea0003800000 */
[----:B------:R-:W-:Y:S02]  /*4150*/  IMAD.MOV.U32 R210, RZ, RZ, R20 ;  /* 0x000000ffffd27224 */ /* 0x000fe400078e0014 */
[----:B------:R-:W-:-:S07]  /*4160*/  IMAD.MOV.U32 R209, RZ, RZ, R13 ;  /* 0x000000ffffd17224 */ /* 0x000fce00078e000d */
.L_x_13456:
[----:B------:R-:W-:-:S04]  /*4170*/  UIADD3 UR36, UR36, 0x1, URZ ;  /* 0x0000000124247890 */ /* 0x000fc8000fffe03f */
[----:B------:R-:W-:-:S04]  /*4180*/  UISETP.NE.AND UP0, UPT, UR36, 0x2, UPT ;  /* 0x000000022400788c */ /* 0x000fc8000bf05270 */
[----:B------:R-:W-:Y:S02]  /*4190*/  USEL UR4, URZ, 0x1, UP0 ;  /* 0x000000013f047887 */ /* 0x000fe40008000000 */
[----:B------:R-:W-:Y:S02]  /*41a0*/  USEL UR36, UR36, URZ, UP0 ;  /* 0x0000003f24247287 */ /* 0x000fe40008000000 */
[----:B------:R-:W-:Y:S01]  /*41b0*/  ULOP3.LUT UR37, UR37, UR4, URZ, 0x3c, !UPT ;  /* 0x0000000425257292 */ /* 0x000fe2000f8e3c3f */
[----:B0-----:R-:W-:Y:S11]  /*41c0*/  @!P0 BRA `(.L_x_13448) ;  /* 0x0000000000048947 */ /* 0x001ff60003800000 */
[----:B------:R-:W-:Y:S01]  /*41d0*/  BPT.TRAP 0x1 ;  /* 0x000000040000795c */ /* 0x000fe20000300000 */
.L_x_13448:
        /* <DEDUP_REMOVED lines=9> */
.L_x_13449:
[----:B-1----:R-:W-:Y:S05]  /*4270*/  @P3 BRA `(.L_x_13450) ;  /* 0x0000000000083947 */ /* 0x002fea0003800000 */
[----:B------:R-:W1:Y:S02]  /*4280*/  SYNCS.PHASECHK.TRANS64.TRYWAIT P3, [UR4+0x32430], R13 ;  /* 0x0324300dff0075a7 */ /* 0x000e640008060144 */
[----:B-1----:R-:W-:Y:S05]  /*4290*/  @!P3 BRA `(.L_x_13451) ;  /* 0x000000d4007cb947 */ /* 0x002fea0003800000 */
.L_x_13450:
[----:B------:R-:W-:Y:S01]  /*42a0*/  R2UR UR56, R22 ;  /* 0x00000000163872ca */ /* 0x000fe200000e0000 */
[----:B------:R-:W-:Y:S01]  /*42b0*/  UIMAD UR5, UR36, 0x300, UR39 ;  /* 0x00000300240578a4 */ /* 0x000fe2000f8e0227 */
[----:B------:R-:W-:Y:S01]  /*42c0*/  R2UR UR57, R23 ;  /* 0x00000000173972ca */ /* 0x000fe200000e0000 */
[----:B------:R-:W-:Y:S01]  /*42d0*/  WARPGROUP.ARRIVE ;  /* 0x00000000000079c5 */ /* 0x000fe20000000000 */
        /* <DEDUP_REMOVED lines=27> */
.L_x_13452:
[----:B------:R2:W3:Y:S01]  /*4490*/  SYNCS.PHASECHK.TRANS64.TRYWAIT P3, [UR4+0x32450], R13 ;  /* 0x0324500dff0075a7 */ /* 0x0004e20008060144 */
[----:B------:R-:W-:Y:S05]  /*44a0*/  @!P0 BRA `(.L_x_13453) ;  /* 0x0000000000048947 */ /* 0x000fea0003800000 */
[----:B------:R-:W-:Y:S01]  /*44b0*/  BPT.TRAP 0x1 ;  /* 0x000000040000795c */ /* 0x000fe20000300000 */
.L_x_13453:
[----:B---3--:R-:W-:Y:S05]  /*44c0*/  @P3 BRA `(.L_x_13454) ;  /* 0x0000000000083947 */ /* 0x008fea0003800000 */
[----:B------:R-:W3:Y:S02]  /*44d0*/  SYNCS.PHASECHK.TRANS64.TRYWAIT P3, [UR4+0x32450], R13 ;  /* 0x0324500dff0075a7 */ /* 0x000ee40008060144 */
[----:B---3--:R-:W-:Y:S05]  /*44e0*/  @!P3 BRA `(.L_x_13455) ;  /* 0x000000d40000b947 */ /* 0x008fea0003800000 */
.L_x_13454:
[----:B------:R-:W-:Y:S01]  /*44f0*/  R2UR UR56, R10 ;  /* 0x000000000a3872ca */ /* 0x000fe200000e0000 */
[----:B------:R-:W-:Y:S01]  /*4500*/  UIMAD UR5, UR36, 0xc00, UR7 ;  /* 0x00000c00240578a4 */ /* 0x000fe2000f8e0207 */
[----:B------:R-:W-:Y:S01]  /*4510*/  R2UR UR57, R11 ;  /* 0x000000000b3972ca */ /* 0x000fe200000e0000 */
[----:B------:R-:W-:Y:S01]  /*4520*/  WARPGROUP.ARRIVE ;  /* 0x00000000000079c5 */ /* 0x000fe20000000000 */
[----:B------:R-:W-:Y:S01]  /*4530*/  UMOV UR59, 0x40000040 ;  /* 0x40000040003b7882 */ /* 0x000fe20000000000 */
[----:B------:R-:W-:Y:S01]  /*4540*/  UIADD3 UR10, UR5, 0x300, URZ ;  /* 0x00000300050a7890 */ /* 0x000fe2000fffe03f */
[----:B-1----:R-:W1:Y:S01]  /*4550*/  @P1 LDC R20, c[0x0][0x44c] ;  /* 0x00011300ff141b82 */ /* 0x002e620000000800 */
[----:B------:R-:W-:Y:S01]  /*4560*/  UMOV UR11, 0x40000040 ;  /* 0x40000040000b7882 */ /* 0x000fe20000000000 */
[----:B------:R-:W-:Y:S01]  /*4570*/  UMOV UR58, UR5 ;  /* 0x00000005003a7c82 */ /* 0x000fe20008000000 */
[----:B------:R-:W-:Y:S01]  /*4580*/  UIADD3 UR14, UR5, 0x302, URZ ;  /* 0x00000302050e7890 */ /* 0x000fe2000fffe03f */
[----:B------:R-:W-:Y:S01]  /*4590*/  VIADD R21, R202, UR38 ;  /* 0x00000026ca157c36 */ /* 0x000fe20008000000 */
[----:B------:R-:W-:Y:S01]  /*45a0*/  UMOV UR15, 0x40000040 ;  /* 0x40000040000f7882 */ /* 0x000fe20000000000 */
[----:B------:R-:W-:Y:S01]  /*45b0*/  UIADD3 UR18, UR5, 0x304, URZ ;  /* 0x0000030405127890 */ /* 0x000fe2000fffe03f */
[----:B------:R-:W3:Y:S01]  /*45c0*/  S2R R217, SR_TID.X ;  /* 0x0000000000d97919 */ /* 0x000ee20000002100 */
[----:B------:R-:W-:Y:S01]  /*45d0*/  UMOV UR19, 0x40000040 ;  /* 0x4000004000137882 */ /* 0x000fe20000000000 */
[----:B------:R-:W-:Y:S01]  /*45e0*/  HGMMA.64x96x16.F32.BF16 R152, gdesc[UR56], R152, gsb0 ;  /* 0x01600000389879f0 */ /* 0x000fe20008001898 */
[----:B------:R-:W-:Y:S01]  /*45f0*/  R2UR UR56, R8 ;  /* 0x00000000083872ca */ /* 0x000fe200000e0000 */
[----:B------:R-:W-:Y:S01]  /*4600*/  UIADD3 UR58, UR5, 0x2, URZ ;  /* 0x00000002053a7890 */ /* 0x000fe2000fffe03f */
[----:B------:R-:W-:Y:S01]  /*4610*/  R2UR UR57, R9 ;  /* 0x00000000093972ca */ /* 0x000fe200000e0000 */
[----:B------:R-:W-:Y:S01]  /*4620*/  UMOV UR59, 0x40000040 ;  /* 0x40000040003b7882 */ /* 0x000fe20000000000 */
[----:B------:R-:W-:Y:S01]  /*4630*/  UIADD3 UR22, UR5, 0x306, URZ ;  /* 0x0000030605167890 */ /* 0x000fe2000fffe03f */
[----:B0-2---:R-:W0:Y:S01]  /*4640*/  @P1 LDC R13, c[0x0][0x450] ;  /* 0x00011400ff0d1b82 */ /* 0x005e220000000800 */
[----:B------:R-:W-:Y:S01]  /*4650*/  UMOV UR23, 0x40000040 ;  /* 0x4000004000177882 */ /* 0x000fe20000000000 */
[----:B------:R-:W-:Y:S01]  /*4660*/  UIADD3 UR26, UR5, 0x600, URZ ;  /* 0x00000600051a7890 */ /* 0x000fe2000fffe03f */
[----:B------:R-:W-:Y:S01]  /*4670*/  UMOV UR27, 0x40000040 ;  /* 0x40000040001b7882 */ /* 0x000fe20000000000 */
[----:B------:R-:W-:Y:S01]  /*4680*/  UIADD3 UR30, UR5, 0x602, URZ ;  /* 0x00000602051e7890 */ /* 0x000fe2000fffe03f */
[----:B------:R-:W-:Y:S01]  /*4690*/  UMOV UR31, 0x40000040 ;  /* 0x40000040001f7882 */ /* 0x000fe20000000000 */
[----:B------:R-:W-:Y:S01]  /*46a0*/  UIADD3 UR34, UR5, 0x604, URZ ;  /* 0x0000060405227890 */ /* 0x000fe2000fffe03f */
[----:B-1----:R-:W-:Y:S01]  /*46b0*/  @P1 IMAD.HI.U32 R20, R21, R20, RZ ;  /* 0x0000001415141227 */ /* 0x002fe200078e00ff */
[----:B------:R-:W-:Y:S01]  /*46c0*/  UMOV UR35, 0x40000040 ;  /* 0x4000004000237882 */ /* 0x000fe20000000000 */
[----:B------:R-:W-:Y:S01]  /*46d0*/  UIADD3 UR42, UR5, 0x606, URZ ;  /* 0x00000606052a7890 */ /* 0x000fe2000fffe03f */
[----:B------:R-:W1:Y:S01]  /*46e0*/  LDC R211, c[0x0][0x2f0] ;  /* 0x0000bc00ffd37b82 */ /* 0x000e620000000800 */
[----:B------:R-:W-:Y:S01]  /*46f0*/  UMOV UR43, 0x40000040 ;  /* 0x40000040002b7882 */ /* 0x000fe20000000000 */
[----:B------:R-:W-:Y:S01]  /*4700*/  UIADD3 UR46, UR5, 0x900, URZ ;  /* 0x00000900052e7890 */ /* 0x000fe2000fffe03f */
[----:B------:R-:W-:Y:S01]  /*4710*/  UMOV UR47, 0x40000040 ;  /* 0x40000040002f7882 */ /* 0x000fe20000000000 */
[----:B------:R-:W-:Y:S01]  /*4720*/  UIADD3 UR50, UR5, 0x902, URZ ;  /* 0x0000090205327890 */ /* 0x000fe2000fffe03f */
[----:B------:R-:W-:Y:S01]  /*4730*/  UMOV UR51, 0x40000040 ;  /* 0x4000004000337882 */ /* 0x000fe20000000000 */
[----:B------:R-:W-:Y:S01]  /*4740*/  UIADD3 UR54, UR5, 0x904, URZ ;  /* 0x0000090405367890 */ /* 0x000fe2000fffe03f */
[----:B------:R-:W-:Y:S01]  /*4750*/  UMOV UR55, 0x40000040 ;  /* 0x4000004000377882 */ /* 0x000fe20000000000 */
[----:B0-----:R-:W-:Y:S01]  /*4760*/  @P1 SHF.R.U32.HI R21, RZ, R13, R20 ;  /* 0x0000000dff151219 */ /* 0x001fe20000011614 */
[----:B------:R-:W-:Y:S01]  /*4770*/  IMAD.MOV.U32 R20, RZ, RZ, -0x60 ;  /* 0xffffffa0ff147424 */ /* 0x000fe200078e00ff */
[----:B---3--:R-:W-:-:S03]  /*4780*/  SHF.R.U32.HI R217, RZ, 0x7, R217 ;  /* 0x00000007ffd97819 */ /* 0x008fc600000116d9 */
[----:B------:R-:W0:Y:S01]  /*4790*/  SHFL.IDX PT, R212, R21, RZ, 0x1c1f ;  /* 0x001c1fff15d47589 */ /* 0x000e2200000e0000 */
[----:B------:R-:W-:Y:S02]  /*47a0*/  IMAD R20, R207, R20, 0x1 ;  /* 0x00000001cf147424 */ /* 0x000fe400078e0214 */
[----:B------:R-:W-:Y:S01]  /*47b0*/  VIADD R233, R217, 0x8 ;  /* 0x00000008d9e97836 */ /* 0x000fe20000000000 */
[----:B------:R-:W2:Y:S01]  /*47c0*/  SHFL.IDX PT, R214, R21, 0x1, 0x1c1f ;  /* 0x003c1f0015d67f89 */ /* 0x000ea200000e0000 */
[----:B------:R-:W-:Y:S01]  /*47d0*/  IMAD R20, R203, -0x2, R20 ;  /* 0xfffffffecb147824 */ /* 0x000fe200078e0214 */
[----:B------:R-:W-:Y:S02]  /*47e0*/  WARPGROUP.DEPBAR.LE gsb0, 0x0 ;  /* 0x00008000000079c5 */ /* 0x000fe40000010000 */
        /* <DEDUP_REMOVED lines=24> */
[----:B------:R-:W-:-:S13]  /*4970*/  R2UR UR11, R201 ;  /* 0x00000000c90b72ca */ /* 0x000fda00000e0000 */
[----:B-1----:R-:W-:Y:S01]  /*4980*/  IMAD R13, R211, UR11, R20 ;  /* 0x0000000bd30d7c24 */ /* 0x002fe2000f8e0214 */
[----:B------:R-:W-:-:S04]  /*4990*/  UMOV UR11, 0x40000040 ;  /* 0x40000040000b7882 */ /* 0x000fc80000000000 */
[--C-:B0-----:R-:W-:Y:S02]  /*49a0*/  IADD3 R20, R212, -UR5, R13.reuse ;  /* 0x80000005d4147c10 */ /* 0x101fe4000fffe00d */
[----:B--2---:R-:W-:Y:S01]  /*49b0*/  IADD3 R13, R214, -UR5, R13 ;  /* 0x80000005d60d7c10 */ /* 0x004fe2000fffe00d */
[----:B------:R-:W-:Y:S01]  /*49c0*/  ULDC UR5, c[0x0][0xa80] ;  /* 0x0002a00000057ab9 */ /* 0x000fe20000000800 */
[C---:B------:R-:W-:Y:S02]  /*49d0*/  ISETP.GT.AND P6, PT, R20.reuse, RZ, PT ;  /* 0x000000ff1400720c */ /* 0x040fe40003fc4270 */
[C---:B------:R-:W-:Y:S02]  /*49e0*/  ISETP.GT.AND P5, PT, R20.reuse, 0x1, PT ;  /* 0x000000011400780c */ /* 0x040fe40003fa4270 */
[C---:B------:R-:W-:Y:S02]  /*49f0*/  ISETP.GT.AND P3, PT, R20.reuse, 0x8, PT ;  /* 0x000000081400780c */ /* 0x040fe40003f64270 */
[----:B------:R-:W-:Y:S01]  /*4a00*/  ISETP.GT.AND P4, PT, R20, 0x9, PT ;  /* 0x000000091400780c */ /* 0x000fe20003f84270 */
        /* <DEDUP_REMOVED lines=59> */
[----:B------:R-:W-:Y:S02]  /*4dc0*/  ISETP.GT.AND P6, PT, R20, 0x40, PT ;  /* 0x000000401400780c */ /* 0x000fe40003fc4270 */
[----:B------:R-:W-:Y:S02]  /*4dd0*/  FMNMX.FTZ R212, R152, R209, !PT ;  /* 0x000000d198d47209 */ /* 0x000fe40007810000 */
[----:B------:R-:W-:-:S02]  /*4de0*/  FSEL R177, R177, -INF , P5 ;  /* 0xff800000b1b17808 */ /* 0x000fc40002800000 */
[----:B------:R-:W-:Y:S02]  /*4df0*/  FSEL R180, R180, -INF , P3 ;  /* 0xff800000b4b47808 */ /* 0x000fe40001800000 */
[----:B------:R-:W-:Y:S02]  /*4e00*/  FSEL R181, R181, -INF , P4 ;  /* 0xff800000b5b57808 */ /* 0x000fe40002000000 */
[C---:B------:R-:W-:Y:S02]  /*4e10*/  ISETP.GT.AND P5, PT, R20.reuse, 0x41, PT ;  /* 0x000000411400780c */ /* 0x040fe40003fa4270 */
[C---:B------:R-:W-:Y:S02]  /*4e20*/  ISETP.GT.AND P3, PT, R20.reuse, 0x48, PT ;  /* 0x000000481400780c */ /* 0x040fe40003f64270 */
[----:B------:R-:W-:Y:S02]  /*4e30*/  ISETP.GT.AND P4, PT, R20, 0x49, PT ;  /* 0x000000491400780c */ /* 0x000fe40003f84270 */
[----:B------:R-:W-:-:S02]  /*4e40*/  FSEL R184, R184, -INF , P6 ;  /* 0xff800000b8b87808 */ /* 0x000fc40003000000 */
[----:B------:R-:W-:Y:S02]  /*4e50*/  ISETP.GT.AND P6, PT, R20, 0x50, PT ;  /* 0x000000501400780c */ /* 0x000fe40003fc4270 */
[----:B------:R-:W-:Y:S02]  /*4e60*/  FMNMX.FTZ R21, R153, R212, !PT ;  /* 0x000000d499157209 */ /* 0x000fe40007810000 */
[----:B------:R-:W-:Y:S02]  /*4e70*/  FSEL R185, R185, -INF , P5 ;  /* 0xff800000b9b97808 */ /* 0x000fe40002800000 */
[----:B------:R-:W-:Y:S02]  /*4e80*/  FSEL R188, R188, -INF , P3 ;  /* 0xff800000bcbc7808 */ /* 0x000fe40001800000 */
[----:B------:R-:W-:Y:S02]  /*4e90*/  FSEL R189, R189, -INF , P4 ;  /* 0xff800000bdbd7808 */ /* 0x000fe40002000000 */
[----:B------:R-:W-:-:S02]  /*4ea0*/  ISETP.GT.AND P5, PT, R20, 0x51, PT ;  /* 0x000000511400780c */ /* 0x000fc40003fa4270 */
[C---:B------:R-:W-:Y:S02]  /*4eb0*/  ISETP.GT.AND P3, PT, R20.reuse, 0x58, PT ;  /* 0x000000581400780c */ /* 0x040fe40003f64270 */
[----:B------:R-:W-:Y:S02]  /*4ec0*/  ISETP.GT.AND P4, PT, R20, 0x59, PT ;  /* 0x000000591400780c */ /* 0x000fe40003f84270 */
[----:B------:R-:W-:Y:S02]  /*4ed0*/  FSEL R192, R192, -INF , P6 ;  /* 0xff800000c0c07808 */ /* 0x000fe40003000000 */
[----:B------:R-:W-:Y:S02]  /*4ee0*/  FMNMX.FTZ R20, R156, R21, !PT ;  /* 0x000000159c147209 */ /* 0x000fe40007810000 */
[----:B------:R-:W-:Y:S02]  /*4ef0*/  ISETP.GT.AND P6, PT, R13, RZ, PT ;  /* 0x000000ff0d00720c */ /* 0x000fe40003fc4270 */
        /* <DEDUP_REMOVED lines=81> */
[----:B------:R-:W-:Y:S02]  /*5410*/  ISETP.GT.AND P4, PT, R13, 0x51, PT ;  /* 0x000000510d00780c */ /* 0x000fe40003f84270 */
        /* <DEDUP_REMOVED lines=30> */
[----:B------:R0:W-:Y:S01]  /*5600*/  MUFU.EX2 R158, R152 ;  /* 0x00000098009e7308 */ /* 0x0001e20000000800 */
[--C-:B------:R-:W-:Y:S01]  /*5610*/  FFMA.FTZ R157, R157, UR5, -R199.reuse ;  /* 0x000000059d9d7c23 */ /* 0x100fe200080108c7 */
[--C-:B------:R-:W-:Y:S01]  /*5620*/  FFMA.FTZ R160, R160, UR5, -R199.reuse ;  /* 0x00000005a0a07c23 */ /* 0x100fe200080108c7 */
[----:B------:R-:W-:Y:S01]  /*5630*/  FFMA.FTZ R161, R161, UR5, -R199 ;  /* 0x00000005a1a17c23 */ /* 0x000fe200080108c7 */
[--C-:B------:R-:W-:Y:S01]  /*5640*/  FFMA.FTZ R215, R21, UR5, -R216.reuse ;  /* 0x0000000515d77c23 */ /* 0x100fe200080108d8 */
[----:B------:R-:W-:Y:S01]  /*5650*/  FSEL R21, R20, RZ, P4 ;  /* 0x000000ff14157208 */ /* 0x000fe20002000000 */
[--C-:B------:R-:W-:Y:S01]  /*5660*/  FFMA.FTZ R213, R154, UR5, -R216.reuse ;  /* 0x000000059ad57c23 */ /* 0x100fe200080108d8 */
[----:B------:R-:W-:Y:S01]  /*5670*/  FFMA.FTZ R154, R211, UR5, -R216 ;  /* 0x00000005d39a7c23 */ /* 0x000fe200080108d8 */
[----:B------:R-:W-:Y:S01]  /*5680*/  IMAD.U32 R211, RZ, RZ, UR4 ;  /* 0x00000004ffd37e24 */ /* 0x000fe2000f8e00ff */
[----:B0-----:R-:W-:Y:S01]  /*5690*/  FSEL R152, R13, RZ, P3 ;  /* 0x000000ff0d987208 */ /* 0x001fe20001800000 */
[----:B------:R-:W-:Y:S01]  /*56a0*/  FADD.FTZ R153, -R21, R210 ;  /* 0x000000d215997221 */ /* 0x000fe20000010100 */
[----:B------:R-:W-:Y:S01]  /*56b0*/  IADD3 R21, -R217, 0xb, RZ ;  /* 0x0000000bd9157810 */ /* 0x000fe20007ffe1ff */
[----:B------:R-:W-:Y:S01]  /*56c0*/  FFMA.FTZ R214, R155, UR5, -R216 ;  /* 0x000000059bd67c23 */ /* 0x000fe200080108d8 */
[----:B------:R-:W-:Y:S01]  /*56d0*/  MUFU.EX2 R159, R159 ;  /* 0x0000009f009f7308 */ /* 0x000fe20000000800 */
[----:B------:R-:W-:Y:S01]  /*56e0*/  FADD.FTZ R152, -R152, R209 ;  /* 0x000000d198987221 */ /* 0x000fe20000010100 */
[----:B------:R-:W-:Y:S01]  /*56f0*/  FMUL.FTZ R217, R153, UR5 ;  /* 0x0000000599d97c20 */ /* 0x000fe20008410000 */
[----:B------:R-:W-:Y:S01]  /*5700*/  UIMAD UR4, UR36, 0xc00, UR6 ;  /* 0x00000c00240478a4 */ /* 0x000fe2000f8e0206 */
[----:B------:R-:W-:Y:S01]  /*5710*/  FFMA.FTZ R164, R164, UR5, -R199 ;  /* 0x00000005a4a47c23 */ /* 0x000fe200080108c7 */
[----:B------:R-:W-:Y:S01]  /*5720*/  FMUL.FTZ R210, R152, UR5 ;  /* 0x0000000598d27c20 */ /* 0x000fe20008410000 */
[----:B------:R-:W-:-:S02]  /*5730*/  @!P2 VIADD R152, R211, 0x32440 ;  /* 0x00032440d398a836 */ /* 0x000fc40000000000 */
[--C-:B------:R-:W-:Y:S01]  /*5740*/  FFMA.FTZ R165, R165, UR5, -R199.reuse ;  /* 0x00000005a5a57c23 */ /* 0x100fe200080108c7 */
[----:B------:R-:W0:Y:S01]  /*5750*/  MUFU.EX2 R217, R217 ;  /* 0x000000d900d97308 */ /* 0x000e220000000800 */
[----:B------:R-:W-:Y:S01]  /*5760*/  FFMA.FTZ R162, R162, UR5, -R216 ;  /* 0x00000005a2a27c23 */ /* 0x000fe200080108d8 */
[----:B------:R-:W-:Y:S01]  /*5770*/  UMOV UR10, UR4 ;  /* 0x00000004000a7c82 */ /* 0x000fe20008000000 */
[----:B------:R-:W-:Y:S01]  /*5780*/  @!P2 PRMT R152, RZ, 0x654, R152 ;  /* 0x00000654ff98a816 */ /* 0x000fe20000000098 */
[----:B------:R1:W-:Y:S06]  /*5790*/  BAR.ARV R21, 0x100 ;  /* 0x000400150000751d */ /* 0x0003ec0000002000 */
[----:B------:R2:W-:Y:S01]  /*57a0*/  @!P2 SYNCS.ARRIVE.TRANS64.RED.A1T0 RZ, [R152+URZ], RZ ;  /* 0x000000ff98ffa9a7 */ /* 0x0005e2000810043f */
[----:B------:R-:W3:Y:S01]  /*57b0*/  MUFU.EX2 R210, R210 ;  /* 0x000000d200d27308 */ /* 0x000ee20000000800 */
[--C-:B------:R-:W-:Y:S01]  /*57c0*/  FFMA.FTZ R163, R163, UR5, -R216.reuse ;  /* 0x00000005a3a37c23 */ /* 0x100fe200080108d8 */
[--C-:B------:R-:W-:Y:S01]  /*57d0*/  FFMA.FTZ R166, R166, UR5, -R216.reuse ;  /* 0x00000005a6a67c23 */ /* 0x100fe200080108d8 */
[--C-:B------:R-:W-:Y:S01]  /*57e0*/  FFMA.FTZ R167, R167, UR5, -R216.reuse ;  /* 0x00000005a7a77c23 */ /* 0x100fe200080108d8 */
[--C-:B------:R-:W-:Y:S01]  /*57f0*/  FFMA.FTZ R168, R168, UR5, -R199.reuse ;  /* 0x00000005a8a87c23 */ /* 0x100fe200080108c7 */
[--C-:B------:R-:W-:Y:S01]  /*5800*/  FFMA.FTZ R169, R169, UR5, -R199.reuse ;  /* 0x00000005a9a97c23 */ /* 0x100fe200080108c7 */
[-C--:B0-----:R-:W-:Y:S01]  /*5810*/  FMUL.FTZ R26, R26, R217.reuse ;  /* 0x000000d91a1a7220 */ /* 0x081fe20000410000 */
        /* <DEDUP_REMOVED lines=10> */
[-C--:B---3--:R-:W-:Y:S01]  /*58c0*/  FMUL.FTZ R24, R24, R210.reuse ;  /* 0x000000d218187220 */ /* 0x088fe20000410000 */
        /* <DEDUP_REMOVED lines=122> */
[----:B--2---:R-:W-:Y:S01]  /*6070*/  F2FP.BF16.F32.PACK_AB R152, R159, R158 ;  /* 0x0000009e9f98723e */ /* 0x004fe200000010ff */
[----:B------:R-:W-:Y:S01]  /*6080*/  MUFU.EX2 R160, R160 ;  /* 0x000000a000a07308 */ /* 0x000fe20000000800 */
[----:B0-----:R-:W-:Y:S01]  /*6090*/  F2FP.BF16.F32.PACK_AB R154, R157, R156 ;  /* 0x0000009c9d9a723e */ /* 0x001fe200000010ff */
[--C-:B------:R-:W-:Y:S01]  /*60a0*/  FFMA.FTZ R172, R172, UR5, -R199.reuse ;  /* 0x00000005acac7c23 */ /* 0x100fe200080108c7 */
[----:B---3--:R-:W-:Y:S01]  /*60b0*/  F2FP.BF16.F32.PACK_AB R153, R214, R213 ;  /* 0x000000d5d699723e */ /* 0x008fe200000010ff */
[--C-:B------:R-:W-:Y:S01]  /*60c0*/  FFMA.FTZ R173, R173, UR5, -R199.reuse ;  /* 0x00000005adad7c23 */ /* 0x100fe200080108c7 */
[----:B----4-:R-:W-:Y:S01]  /*60d0*/  F2FP.BF16.F32.PACK_AB R155, R209, R215 ;  /* 0x000000d7d19b723e */ /* 0x010fe200000010ff */
[----:B------:R1:W-:Y:S01]  /*60e0*/  BAR.SYNC.DEFER_BLOCKING R233, 0x100 ;  /* 0x000400e90000751d */ /* 0x0003e20000010000 */
        /* <DEDUP_REMOVED lines=23> */
[----:B------:R-:W-:Y:S01]  /*6260*/  WARPGROUP.ARRIVE ;  /* 0x00000000000079c5 */ /* 0x000fe20000000000 */
[--C-:B------:R-:W-:Y:S01]  /*6270*/  FFMA.FTZ R192, R192, UR5, -R199.reuse ;  /* 0x00000005c0c07c23 */ /* 0x100fe200080108c7 */
[--C-:B------:R-:W-:Y:S01]  /*6280*/  FFMA.FTZ R193, R193, UR5, -R199.reuse ;  /* 0x00000005c1c17c23 */ /* 0x100fe200080108c7 */
[--C-:B------:R-:W-:Y:S01]  /*6290*/  FFMA.FTZ R196, R196, UR5, -R199.reuse ;  /* 0x00000005c4c47c23 */ /* 0x100fe200080108c7 */
[----:B------:R-:W-:Y:S01]  /*62a0*/  FFMA.FTZ R197, R197, UR5, -R199 ;  /* 0x00000005c5c57c23 */ /* 0x000fe200080108c7 */
[--C-:B------:R-:W-:Y:S01]  /*62b0*/  FFMA.FTZ R194, R194, UR5, -R216.reuse ;  /* 0x00000005c2c27c23 */ /* 0x100fe200080108d8 */
[----:B------:R-:W-:Y:S01]  /*62c0*/  HGMMA.64x256x16.F32.BF16 R24, R152, gdesc[UR8].tnspB, R24, gsb0 ;  /* 0x43e0000898187df0 */ /* 0x000fe20008001818 */
[----:B------:R-:W-:Y:S01]  /*62d0*/  MUFU.EX2 R162, R162 ;  /* 0x000000a200a27308 */ /* 0x000fe20000000800 */
[----:B------:R-:W-:Y:S01]  /*62e0*/  UIADD3 UR10, UR4, 0x80, URZ ;  /* 0x00000080040a7890 */ /* 0x000fe2000fffe03f */
[--C-:B------:R-:W-:Y:S01]  /*62f0*/  FFMA.FTZ R195, R195, UR5, -R216.reuse ;  /* 0x00000005c3c37c23 */ /* 0x100fe200080108d8 */
[----:B------:R-:W-:Y:S01]  /*6300*/  UMOV UR11, 0x40000040 ;  /* 0x40000040000b7882 */ /* 0x000fe20000000000 */
[--C-:B------:R-:W-:Y:S01]  /*6310*/  FFMA.FTZ R198, R198, UR5, -R216.reuse ;  /* 0x00000005c6c67c23 */ /* 0x100fe200080108d8 */
[----:B------:R-:W-:Y:S01]  /*6320*/  FFMA.FTZ R199, R212, UR5, -R216 ;  /* 0x00000005d4c77c23 */ /* 0x000fe200080108d8 */
[----:B------:R-:W-:Y:S01]  /*6330*/  FFMA.FTZ R0, R210, R0, R158 ;  /* 0x00000000d2007223 */ /* 0x000fe2000001009e */
[----:B------:R-:W-:Y:S01]  /*6340*/  FFMA.FTZ R213, R217, R12, R213 ;  /* 0x0000000cd9d57223 */ /* 0x000fe200000100d5 */
[----:B------:R-:W2:Y:S01]  /*6350*/  MUFU.EX2 R163, R163 ;  /* 0x000000a300a37308 */ /* 0x000ea20000000800 */
[----:B------:R-:W-:Y:S01]  /*6360*/  ISETP.GT.AND P3, PT, R207, R208, PT ;  /* 0x000000d0cf00720c */ /* 0x000fe20003f64270 */
[----:B------:R-:W-:Y:S01]  /*6370*/  FADD.FTZ R159, R159, R0 ;  /* 0x000000009f9f7221 */ /* 0x000fe20000010000 */
[----:B------:R-:W-:Y:S01]  /*6380*/  FADD.FTZ R214, R214, R213 ;  /* 0x000000d5d6d67221 */ /* 0x000fe20000010000 */
[----:B------:R-:W-:-:S02]  /*6390*/  @!P2 VIADD R211, R211, 0x32460 ;  /* 0x00032460d3d3a836 */ /* 0x000fc40000000000 */
[----:B------:R-:W-:Y:S01]  /*63a0*/  FADD.FTZ R156, R156, R159 ;  /* 0x0000009f9c9c7221 */ /* 0x000fe20000010000 */
[----:B------:R-:W-:Y:S01]  /*63b0*/  FADD.FTZ R214, R215, R214 ;  /* 0x000000d6d7d67221 */ /* 0x000fe20000010000 */
[----:B------:R-:W-:Y:S01]  /*63c0*/  MUFU.EX2 R166, R166 ;  /* 0x000000a600a67308 */ /* 0x000fe20000000800 */
[----:B------:R-:W-:Y:S01]  /*63d0*/  @!P2 PRMT R211, RZ, 0x654, R211 ;  /* 0x00000654ffd3a816 */ /* 0x000fe200000000d3 */
[----:B------:R-:W-:Y:S01]  /*63e0*/  FADD.FTZ R157, R157, R156 ;  /* 0x0000009c9d9d7221 */ /* 0x000fe20000010000 */
[----:B------:R-:W-:Y:S01]  /*63f0*/  FADD.FTZ R209, R209, R214 ;  /* 0x000000d6d1d17221 */ /* 0x000fe20000010000 */
[----:B------:R-:W-:Y:S02]  /*6400*/  VIADD R207, R207, 0xffffffff ;  /* 0xffffffffcfcf7836 */ /* 0x000fe40000000000 */
[----:B------:R-:W-:Y:S02]  /*6410*/  IMAD.MOV.U32 R210, RZ, RZ, R20 ;  /* 0x000000ffffd27224 */ /* 0x000fe400078e0014 */
        /* <DEDUP_REMOVED lines=30> */
[----:B------:R-:W1:Y:S01]  /*6600*/  MUFU.EX2 R195, R195 ;  /* 0x000000c300c37308 */ /* 0x000e620000000800 */
[----:B------:R-:W-:-:S02]  /*6610*/  WARPGROUP.DEPBAR.LE gsb0, 0x0 ;  /* 0x00008000000079c5 */ /* 0x000fc40000010000 */
[----:B0-----:R-:W-:-:S05]  /*6620*/  F2FP.BF16.F32.PACK_AB R152, R161, R160 ;  /* 0x000000a0a198723e */ /* 0x001fca00000010ff */
[----:B------:R-:W-:Y:S01]  /*6630*/  MUFU.EX2 R198, R198 ;  /* 0x000000c600c67308 */ /* 0x000fe20000000800 */
[----:B--2---:R-:W-:Y:S01]  /*6640*/  F2FP.BF16.F32.PACK_AB R153, R163, R162 ;  /* 0x000000a2a399723e */ /* 0x004fe200000010ff */
[----:B------:R-:W-:Y:S01]  /*6650*/  FADD.FTZ R160, R160, R157 ;  /* 0x0000009da0a07221 */ /* 0x000fe20000010000 */
[----:B------:R-:W-:Y:S01]  /*6660*/  F2FP.BF16.F32.PACK_AB R154, R165, R164 ;  /* 0x000000a4a59a723e */ /* 0x000fe200000010ff */
[----:B------:R-:W-:Y:S01]  /*6670*/  FADD.FTZ R162, R162, R209 ;  /* 0x000000d1a2a27221 */ /* 0x000fe20000010000 */
[----:B---3--:R-:W-:Y:S01]  /*6680*/  F2FP.BF16.F32.PACK_AB R155, R167, R166 ;  /* 0x000000a6a79b723e */ /* 0x008fe200000010ff */
[----:B------:R-:W-:Y:S01]  /*6690*/  FADD.FTZ R161, R161, R160 ;  /* 0x000000a0a1a17221 */ /* 0x000fe20000010000 */
[----:B------:R-:W-:Y:S01]  /*66a0*/  IMAD.MOV.U32 R209, RZ, RZ, R13 ;  /* 0x000000ffffd17224 */ /* 0x000fe200078e000d */
[----:B------:R-:W0:Y:S01]  /*66b0*/  MUFU.EX2 R199, R199 ;  /* 0x000000c700c77308 */ /* 0x000e220000000800 */
[----:B------:R-:W-:Y:S01]  /*66c0*/  WARPGROUP.ARRIVE ;  /* 0x00000000000079c5 */ /* 0x000fe20000000000 */
[----:B------:R-:W-:Y:S01]  /*66d0*/  FADD.FTZ R163, R163, R162 ;  /* 0x000000a2a3a37221 */ /* 0x000fe20000010000 */
[----:B------:R-:W-:-:S03]  /*66e0*/  FADD.FTZ R164, R164, R161 ;  /* 0x000000a1a4a47221 */ /* 0x000fc60000010000 */
[----:B------:R-:W-:Y:S01]  /*66f0*/  FADD.FTZ R166, R166, R163 ;  /* 0x000000a3a6a67221 */ /* 0x000fe20000010000 */
[----:B------:R-:W-:Y:S01]  /*6700*/  HGMMA.64x256x16.F32.BF16 R24, R152, gdesc[UR8].tnspB, R24, gsb0 ;  /* 0x43e0000898187df0 */ /* 0x000fe20008001818 */
[----:B------:R-:W-:Y:S01]  /*6710*/  UIADD3 UR10, UR4, 0x100, URZ ;  /* 0x00000100040a7890 */ /* 0x000fe2000fffe03f */
[----:B------:R-:W-:Y:S01]  /*6720*/  FADD.FTZ R165, R165, R164 ;  /* 0x000000a4a5a57221 */ /* 0x000fe20000010000 */
[----:B------:R-:W-:Y:S01]  /*6730*/  UMOV UR11, 0x40000040 ;  /* 0x40000040000b7882 */ /* 0x000fe20000000000 */
[----:B------:R-:W-:Y:S01]  /*6740*/  FADD.FTZ R167, R167, R166 ;  /* 0x000000a6a7a77221 */ /* 0x000fe20000010000 */
        /* <DEDUP_REMOVED lines=13> */
[----:B------:R-:W-:-:S06]  /*6820*/  FADD.FTZ R175, R175, R174 ;  /* 0x000000aeafaf7221 */ /* 0x000fcc0000010000 */
        /* <DEDUP_REMOVED lines=44> */
[----:B0-----:R-:W-:Y:S01]  /*6af0*/  F2FP.BF16.F32.PACK_AB R155, R199, R198 ;  /* 0x000000c6c79b723e */ /* 0x001fe200000010ff */
        /* <DEDUP_REMOVED lines=10> */
.L_x_13447:
[----:B------:R-:W-:-:S13]  /*6ba0*/  ISETP.GE.AND P1, PT, R207, RZ, PT ;  /* 0x000000ffcf00720c */ /* 0x000fda0003f26270 */
[----:B------:R-:W-:Y:S05]  /*6bb0*/  @!P1 BRA `(.L_x_13457) ;  /* 0x0000002000bc9947 */ /* 0x000fea0003800000 */
[----:B------:R-:W-:Y:S02]  /*6bc0*/  IMAD.MOV.U32 R213, RZ, RZ, R20 ;  /* 0x000000ffffd57224 */ /* 0x000fe400078e0014 */
[----:B------:R-:W-:-:S07]  /*6bd0*/  IMAD.MOV.U32 R201, RZ, RZ, R13 ;  /* 0x000000ffffc97224 */ /* 0x000fce00078e000d */
.L_x_13466:
[----:B------:R-:W-:-:S04]  /*6be0*/  UIADD3 UR36, UR36, 0x1, URZ ;  /* 0x0000000124247890 */ /* 0x000fc8000fffe03f */
[----:B------:R-:W-:-:S04]  /*6bf0*/  UISETP.NE.AND UP0, UPT, UR36, 0x2, UPT ;  /* 0x000000022400788c */ /* 0x000fc8000bf05270 */
[----:B------:R-:W-:Y:S02]  /*6c00*/  USEL UR4, URZ, 0x1, UP0 ;  /* 0x000000013f047887 */ /* 0x000fe40008000000 */
[----:B------:R-:W-:Y:S02]  /*6c10*/  USEL UR36, UR36, URZ, UP0 ;  /* 0x0000003f24247287 */ /* 0x000fe40008000000 */
[----:B------:R-:W-:Y:S01]  /*6c20*/  ULOP3.LUT UR37, UR37, UR4, URZ, 0x3c, !UPT ;  /* 0x0000000425257292 */ /* 0x000fe2000f8e3c3f */
[----:B------:R-:W-:Y:S11]  /*6c30*/  @!P0 BRA `(.L_x_13458) ;  /* 0x0000000000048947 */ /* 0x000ff60003800000 */
[----:B------:R-:W-:Y:S01]  /*6c40*/  BPT.TRAP 0x1 ;  /* 0x000000040000795c */ /* 0x000fe20000300000 */
.L_x_13458:
        /* <DEDUP_REMOVED lines=9> */
.L_x_13459:
[----:B--2---:R-:W-:Y:S05]  /*6ce0*/  @P1 BRA `(.L_x_13460) ;  /* 0x0000000000081947 */ /* 0x004fea0003800000 */
[----:B------:R-:W2:Y:S02]  /*6cf0*/  SYNCS.PHASECHK.TRANS64.TRYWAIT P1, [UR4+0x32430], R13 ;  /* 0x0324300dff0075a7 */ /* 0x000ea40008020144 */
[----:B--2---:R-:W-:Y:S05]  /*6d00*/  @!P1 BRA `(.L_x_13461) ;  /* 0x000000ac00109947 */ /* 0x004fea0003800000 */
.L_x_13460:
        /* <DEDUP_REMOVED lines=31> */
.L_x_13462:
[----:B------:R3:W4:Y:S01]  /*6f00*/  SYNCS.PHASECHK.TRANS64.TRYWAIT P1, [UR4+0x32450], R13 ;  /* 0x0324500dff0075a7 */ /* 0x0007220008020144 */
[----:B------:R-:W-:Y:S05]  /*6f10*/  @!P0 BRA `(.L_x_13463) ;  /* 0x0000000000048947 */ /* 0x000fea0003800000 */
[----:B------:R-:W-:Y:S01]  /*6f20*/  BPT.TRAP 0x1 ;  /* 0x000000040000795c */ /* 0x000fe20000300000 */
.L_x_13463:
[----:B----4-:R-:W-:Y:S05]  /*6f30*/  @P1 BRA `(.L_x_13464) ;  /* 0x0000000000081947 */ /* 0x010fea0003800000 */
[----:B------:R-:W4:Y:S02]  /*6f40*/  SYNCS.PHASECHK.TRANS64.TRYWAIT P1, [UR4+0x32450], R13 ;  /* 0x0324500dff0075a7 */ /* 0x000f240008020144 */
[----:B----4-:R-:W-:Y:S05]  /*6f50*/  @!P1 BRA `(.L_x_13465) ;  /* 0x000000a800949947 */ /* 0x010fea0003800000 */
.L_x_13464:
[----:B------:R-:W-:Y:S01]  /*6f60*/  R2UR UR56, R10 ;  /* 0x000000000a3872ca */ /* 0x000fe200000e0000 */
[----:B------:R-:W-:Y:S01]  /*6f70*/  UIMAD UR5, UR36, 0xc00, UR7 ;  /* 0x00000c00240578a4 */ /* 0x000fe2000f8e0207 */
[----:B------:R-:W-:Y:S01]  /*6f80*/  R2UR UR57, R11 ;  /* 0x000000000b3972ca */ /* 0x000fe200000e0000 */
[----:B------:R-:W-:Y:S01]  /*6f90*/  WARPGROUP.ARRIVE ;  /* 0x00000000000079c5 */ /* 0x000fe20000000000 */
[----:B------:R-:W-:Y:S01]  /*6fa0*/  UMOV UR59, 0x40000040 ;  /* 0x40000040003b7882 */ /* 0x000fe20000000000 */
[----:B------:R-:W-:-:S04]  /*6fb0*/  UIADD3 UR10, UR5, 0x300, URZ ;  /* 0x00000300050a7890 */ /* 0x000fc8000fffe03f */
[----:B------:R-:W4:Y:S01]  /*6fc0*/  S2R R216, SR_TID.X ;  /* 0x0000000000d87919 */ /* 0x000f220000002100 */
[----:B------:R-:W-:Y:S01]  /*6fd0*/  UMOV UR11, 0x40000040 ;  /* 0x40000040000b7882 */ /* 0x000fe20000000000 */
[----:B------:R-:W-:Y:S01]  /*6fe0*/  UMOV UR58, UR5 ;  /* 0x00000005003a7c82 */ /* 0x000fe20008000000 */
[----:B------:R-:W-:Y:S01]  /*6ff0*/  UIADD3 UR14, UR5, 0x302, URZ ;  /* 0x00000302050e7890 */ /* 0x000fe2000fffe03f */
[C---:B------:R-:W-:Y:S01]  /*7000*/  ISETP.GT.AND P1, PT, R207.reuse, RZ, PT ;  /* 0x000000ffcf00720c */ /* 0x040fe20003f24270 */
[----:B------:R-:W-:Y:S01]  /*7010*/  UMOV UR15, 0x40000040 ;  /* 0x40000040000f7882 */ /* 0x000fe20000000000 */
[----:B------:R-:W-:Y:S01]  /*7020*/  UIADD3 UR18, UR5, 0x304, URZ ;  /* 0x0000030405127890 */ /* 0x000fe2000fffe03f */
[----:B------:R-:W-:Y:S01]  /*7030*/  VIADD R207, R207, 0xffffffff ;  /* 0xffffffffcfcf7836 */ /* 0x000fe20000000000 */
        /* <DEDUP_REMOVED lines=19> */
[----:B----4-:R-:W-:Y:S01]  /*7170*/  SHF.R.U32.HI R216, RZ, 0x7, R216 ;  /* 0x00000007ffd87819 */ /* 0x010fe200000116d8 */
        /* <DEDUP_REMOVED lines=63> */
[----:B--2---:R-:W-:-:S04]  /*7570*/  FMNMX.FTZ R20, R152, R201, !PT ;  /* 0x000000c998147209 */ /* 0x004fc80007810000 */
[----:B-1-3--:R-:W-:-:S04]  /*7580*/  FMNMX.FTZ R13, R153, R20, !PT ;  /* 0x00000014990d7209 */ /* 0x00afc80007810000 */
        /* <DEDUP_REMOVED lines=46> */
[----:B------:R-:W-:-:S05]  /*7870*/  FMNMX.FTZ R20, R199, R20, !PT ;  /* 0x00000014c7147209 */ /* 0x000fca0007810000 */
[----:B------:R-:W2:Y:S01]  /*7880*/  SHFL.BFLY PT, R13, R20, 0x2, 0x1f ;  /* 0x0c401f00140d7f89 */ /* 0x000ea200000e0000 */
[----:B-1----:R-:W-:-:S05]  /*7890*/  FMNMX.FTZ R21, R208, R21, !PT ;  /* 0x00000015d0157209 */ /* 0x002fca0007810000 */
[----:B------:R-:W1:Y:S01]  /*78a0*/  SHFL.BFLY PT, R210, R21, 0x1, 0x1f ;  /* 0x0c201f0015d27f89 */ /* 0x000e6200000e0000 */
[----:B--2---:R-:W-:-:S05]  /*78b0*/  FMNMX.FTZ R212, R20, R13, !PT ;  /* 0x0000000d14d47209 */ /* 0x004fca0007810000 */
[----:B------:R-:W2:Y:S01]  /*78c0*/  SHFL.BFLY PT, R215, R212, 0x1, 0x1f ;  /* 0x0c201f00d4d77f89 */ /* 0x000ea200000e0000 */
[----:B-1----:R-:W-:-:S05]  /*78d0*/  FMNMX.FTZ R13, R21, R210, !PT ;  /* 0x000000d2150d7209 */ /* 0x002fca0007810000 */
[C---:B0-----:R-:W-:Y:S01]  /*78e0*/  FMUL.FTZ R211, R13.reuse, UR5 ;  /* 0x000000050dd37c20 */ /* 0x041fe20008410000 */
[----:B------:R-:W-:-:S03]  /*78f0*/  FADD.FTZ R201, -R13, R201 ;  /* 0x000000c90dc97221 */ /* 0x000fc60000010100 */
[--C-:B------:R-:W-:Y:S01]  /*7900*/  FFMA.FTZ R208, R152, UR5, -R211.reuse ;  /* 0x0000000598d07c23 */ /* 0x100fe200080108d3 */
[--C-:B------:R-:W-:Y:S01]  /*7910*/  FFMA.FTZ R210, R157, UR5, -R211.reuse ;  /* 0x000000059dd27c23 */ /* 0x100fe200080108d3 */
[--C-:B------:R-:W-:Y:S01]  /*7920*/  FFMA.FTZ R209, R153, UR5, -R211.reuse ;  /* 0x0000000599d17c23 */ /* 0x100fe200080108d3 */
[----:B------:R-:W-:Y:S01]  /*7930*/  FMUL.FTZ R201, R201, UR5 ;  /* 0x00000005c9c97c20 */ /* 0x000fe20008410000 */
[----:B------:R-:W-:Y:S02]  /*7940*/  VIADD R153, R216, 0x8 ;  /* 0x00000008d8997836 */ /* 0x000fe40000000000 */
        /* <DEDUP_REMOVED lines=8> */
[----:B--2---:R-:W-:Y:S01]  /*79d0*/  FMNMX.FTZ R20, R212, R215, !PT ;  /* 0x000000d7d4147209 */ /* 0x004fe20007810000 */
[----:B------:R-:W0:Y:S01]  /*79e0*/  MUFU.EX2 R201, R201 ;  /* 0x000000c900c97308 */ /* 0x000e220000000800 */
[--C-:B------:R-:W-:Y:S01]  /*79f0*/  FFMA.FTZ R172, R172, UR5, -R211.reuse ;  /* 0x00000005acac7c23 */ /* 0x100fe200080108d3 */
[--C-:B------:R-:W-:Y:S01]  /*7a00*/  FFMA.FTZ R173, R173, UR5, -R211.reuse ;  /* 0x00000005adad7c23 */ /* 0x100fe200080108d3 */
[----:B------:R-:W-:Y:S01]  /*7a10*/  FFMA.FTZ R176, R176, UR5, -R211 ;  /* 0x00000005b0b07c23 */ /* 0x000fe200080108d3 */
[----:B------:R-:W-:Y:S01]  /*7a20*/  FADD.FTZ R21, -R20, R213 ;  /* 0x000000d514157221 */ /* 0x000fe20000010100 */
[----:B------:R-:W-:-:S02]  /*7a30*/  IMAD.U32 R213, RZ, RZ, UR4 ;  /* 0x00000004ffd57e24 */ /* 0x000fc4000f8e00ff */
[----:B------:R-:W-:Y:S01]  /*7a40*/  FMUL.FTZ R215, R20, UR5 ;  /* 0x0000000514d77c20 */ /* 0x000fe20008410000 */
[----:B------:R-:W-:Y:S01]  /*7a50*/  UIMAD UR4, UR36, 0xc00, UR6 ;  /* 0x00000c00240478a4 */ /* 0x000fe2000f8e0206 */
[----:B------:R-:W-:Y:S01]  /*7a60*/  FMUL.FTZ R157, R21, UR5 ;  /* 0x00000005159d7c20 */ /* 0x000fe20008410000 */
[----:B------:R-:W-:Y:S01]  /*7a70*/  @!P2 VIADD R152, R213, 0x32440 ;  /* 0x00032440d598a836 */ /* 0x000fe20000000000 */
[----:B------:R-:W-:Y:S01]  /*7a80*/  IADD3 R21, -R216, 0xb, RZ ;  /* 0x0000000bd8157810 */ /* 0x000fe20007ffe1ff */
[--C-:B------:R-:W-:Y:S01]  /*7a90*/  FFMA.FTZ R212, R154, UR5, -R215.reuse ;  /* 0x000000059ad47c23 */ /* 0x100fe200080108d7 */
[--C-:B------:R-:W-:Y:S01]  /*7aa0*/  FFMA.FTZ R214, R155, UR5, -R215.reuse ;  /* 0x000000059bd67c23 */ /* 0x100fe200080108d7 */
[--C-:B------:R-:W-:Y:S01]  /*7ab0*/  FFMA.FTZ R158, R158, UR5, -R215.reuse ;  /* 0x000000059e9e7c23 */ /* 0x100fe200080108d7 */
[----:B------:R-:W-:Y:S01]  /*7ac0*/  @!P2 PRMT R152, RZ, 0x654, R152 ;  /* 0x00000654ff98a816 */ /* 0x000fe20000000098 */
[--C-:B------:R-:W-:Y:S01]  /*7ad0*/  FFMA.FTZ R159, R159, UR5, -R215.reuse ;  /* 0x000000059f9f7c23 */ /* 0x100fe200080108d7 */
[----:B------:R1:W-:Y:S06]  /*7ae0*/  BAR.ARV R21, 0x100 ;  /* 0x000400150000751d */ /* 0x0003ec0000002000 */
        /* <DEDUP_REMOVED lines=152> */
[----:B------:R-:W-:Y:S01]  /*8470*/  FFMA.FTZ R175, R175, UR5, -R215 ;  /* 0x00000005afaf7c23 */ /* 0x000fe200080108d7 */
[--C-:B------:R-:W-:Y:S01]  /*8480*/  FFMA.FTZ R177, R177, UR5, -R211.reuse ;  /* 0x00000005b1b17c23 */ /* 0x100fe200080108d3 */
[----:B------:R-:W-:Y:S01]  /*8490*/  HGMMA.64x256x16.F32.BF16 R24, R152, gdesc[UR8].tnspB, R24, gsb0 ;  /* 0x43e0000898187df0 */ /* 0x000fe20008001818 */
[----:B------:R-:W0:Y:S01]  /*84a0*/  MUFU.EX2 R161, R161 ;  /* 0x000000a100a17308 */ /* 0x000e220000000800 */
[----:B------:R-:W-:Y:S01]  /*84b0*/  UIADD3 UR10, UR4, 0x80, URZ ;  /* 0x00000080040a7890 */ /* 0x000fe2000fffe03f */
[--C-:B------:R-:W-:Y:S01]  /*84c0*/  FFMA.FTZ R180, R180, UR5, -R211.reuse ;  /* 0x00000005b4b47c23 */ /* 0x100fe200080108d3 */
[----:B------:R-:W-:Y:S01]  /*84d0*/  UMOV UR11, 0x40000040 ;  /* 0x40000040000b7882 */ /* 0x000fe20000000000 */
[----:B------:R-:W-:Y:S01]  /*84e0*/  FFMA.FTZ R181, R181, UR5, -R211 ;  /* 0x00000005b5b57c23 */ /* 0x000fe200080108d3 */
[--C-:B------:R-:W-:Y:S01]  /*84f0*/  FFMA.FTZ R178, R178, UR5, -R215.reuse ;  /* 0x00000005b2b27c23 */ /* 0x100fe200080108d7 */
[--C-:B------:R-:W-:Y:S01]  /*8500*/  FFMA.FTZ R179, R179, UR5, -R215.reuse ;  /* 0x00000005b3b37c23 */ /* 0x100fe200080108d7 */
[--C-:B------:R-:W-:Y:S01]  /*8510*/  FFMA.FTZ R182, R182, UR5, -R215.reuse ;  /* 0x00000005b6b67c23 */ /* 0x100fe200080108d7 */
[----:B------:R-:W-:Y:S01]  /*8520*/  MUFU.EX2 R164, R164 ;  /* 0x000000a400a47308 */ /* 0x000fe20000000800 */
[----:B------:R-:W-:Y:S01]  /*8530*/  FFMA.FTZ R183, R183, UR5, -R215 ;  /* 0x00000005b7b77c23 */ /* 0x000fe200080108d7 */
[--C-:B------:R-:W-:Y:S01]  /*8540*/  FFMA.FTZ R184, R184, UR5, -R211.reuse ;  /* 0x00000005b8b87c23 */ /* 0x100fe200080108d3 */
[--C-:B------:R-:W-:Y:S01]  /*8550*/  FFMA.FTZ R185, R185, UR5, -R211.reuse ;  /* 0x00000005b9b97c23 */ /* 0x100fe200080108d3 */
[--C-:B------:R-:W-:Y:S01]  /*8560*/  FFMA.FTZ R188, R188, UR5, -R211.reuse ;  /* 0x00000005bcbc7c23 */ /* 0x100fe200080108d3 */
[----:B------:R-:W-:Y:S01]  /*8570*/  FFMA.FTZ R189, R189, UR5, -R211 ;  /* 0x00000005bdbd7c23 */ /* 0x000fe200080108d3 */
[--C-:B------:R-:W-:Y:S01]  /*8580*/  FFMA.FTZ R186, R186, UR5, -R215.reuse ;  /* 0x00000005baba7c23 */ /* 0x100fe200080108d7 */
[--C-:B------:R-:W-:Y:S01]  /*8590*/  FFMA.FTZ R187, R187, UR5, -R215.reuse ;  /* 0x00000005bbbb7c23 */ /* 0x100fe200080108d7 */
[----:B------:R-:W2:Y:S01]  /*85a0*/  MUFU.EX2 R165, R165 ;  /* 0x000000a500a57308 */ /* 0x000ea20000000800 */
[--C-:B------:R-:W-:Y:S01]  /*85b0*/  FFMA.FTZ R190, R190, UR5, -R215.reuse ;  /* 0x00000005bebe7c23 */ /* 0x100fe200080108d7 */
[----:B------:R-:W-:Y:S01]  /*85c0*/  FFMA.FTZ R191, R191, UR5, -R215 ;  /* 0x00000005bfbf7c23 */ /* 0x000fe200080108d7 */
[--C-:B------:R-:W-:Y:S01]  /*85d0*/  FFMA.FTZ R192, R192, UR5, -R211.reuse ;  /* 0x00000005c0c07c23 */ /* 0x100fe200080108d3 */
[--C-:B------:R-:W-:Y:S01]  /*85e0*/  FFMA.FTZ R193, R193, UR5, -R211.reuse ;  /* 0x00000005c1c17c23 */ /* 0x100fe200080108d3 */
[--C-:B------:R-:W-:Y:S01]  /*85f0*/  FFMA.FTZ R196, R196, UR5, -R211.reuse ;  /* 0x00000005c4c47c23 */ /* 0x100fe200080108d3 */
[----:B------:R-:W-:Y:S01]  /*8600*/  FFMA.FTZ R197, R197, UR5, -R211 ;  /* 0x00000005c5c57c23 */ /* 0x000fe200080108d3 */
[--C-:B------:R-:W-:Y:S01]  /*8610*/  FFMA.FTZ R194, R194, UR5, -R215.reuse ;  /* 0x00000005c2c27c23 */ /* 0x100fe200080108d7 */
[----:B------:R-:W-:Y:S01]  /*8620*/  MUFU.EX2 R162, R162 ;  /* 0x000000a200a27308 */ /* 0x000fe20000000800 */
[--C-:B------:R-:W-:Y:S01]  /*8630*/  FFMA.FTZ R195, R195, UR5, -R215.reuse ;  /* 0x00000005c3c37c23 */ /* 0x100fe200080108d7 */
[--C-:B------:R-:W-:Y:S01]  /*8640*/  FFMA.FTZ R198, R198, UR5, -R215.reuse ;  /* 0x00000005c6c67c23 */ /* 0x100fe200080108d7 */
[----:B------:R-:W-:Y:S01]  /*8650*/  FFMA.FTZ R199, R199, UR5, -R215 ;  /* 0x00000005c7c77c23 */ /* 0x000fe200080108d7 */
[----:B------:R-:W-:Y:S01]  /*8660*/  FFMA.FTZ R0, R201, R0, R208 ;  /* 0x00000000c9007223 */ /* 0x000fe200000100d0 */
[----:B------:R-:W-:Y:S01]  /*8670*/  FFMA.FTZ R157, R157, R12, R212 ;  /* 0x0000000c9d9d7223 */ /* 0x000fe200000100d4 */
[----:B------:R-:W-:-:S02]  /*8680*/  @!P2 VIADD R213, R213, 0x32460 ;  /* 0x00032460d5d5a836 */ /* 0x000fc40000000000 */
[----:B------:R-:W3:Y:S01]  /*8690*/  MUFU.EX2 R163, R163 ;  /* 0x000000a300a37308 */ /* 0x000ee20000000800 */
[----:B------:R-:W-:Y:S01]  /*86a0*/  FADD.FTZ R209, R209, R0 ;  /* 0x00000000d1d17221 */ /* 0x000fe20000010000 */
[----:B------:R-:W-:Y:S01]  /*86b0*/  FADD.FTZ R157, R214, R157 ;  /* 0x0000009dd69d7221 */ /* 0x000fe20000010000 */
[----:B------:R-:W-:Y:S01]  /*86c0*/  @!P2 PRMT R213, RZ, 0x654, R213 ;  /* 0x00000654ffd5a816 */ /* 0x000fe200000000d5 */
[----:B------:R-:W-:Y:S02]  /*86d0*/  IMAD.MOV.U32 R201, RZ, RZ, R13 ;  /* 0x000000ffffc97224 */ /* 0x000fe400078e000d */
[----:B------:R-:W-:Y:S01]  /*86e0*/  FADD.FTZ R209, R156, R209 ;  /* 0x000000d19cd17221 */ /* 0x000fe20000010000 */
[----:B------:R-:W-:Y:S01]  /*86f0*/  FADD.FTZ R158, R158, R157 ;  /* 0x0000009d9e9e7221 */ /* 0x000fe20000010000 */
[----:B------:R-:W-:Y:S02]  /*8700*/  MUFU.EX2 R166, R166 ;  /* 0x000000a600a67308 */ /* 0x000fe40000000800 */
[----:B------:R-:W-:Y:S01]  /*8710*/  FADD.FTZ R209, R210, R209 ;  /* 0x000000d1d2d17221 */ /* 0x000fe20000010000 */
[----:B------:R-:W-:-:S05]  /*8720*/  FADD.FTZ R159, R159, R158 ;  /* 0x0000009e9f9f7221 */ /* 0x000fca0000010000 */
[----:B------:R-:W4:Y:S08]  /*8730*/  MUFU.EX2 R167, R167 ;  /* 0x000000a700a77308 */ /* 0x000f300000000800 */
[----:B------:R-:W-:Y:S08]  /*8740*/  MUFU.EX2 R168, R168 ;  /* 0x000000a800a87308 */ /* 0x000ff00000000800 */
[----:B------:R-:W5:Y:S08]  /*8750*/  MUFU.EX2 R169, R169 ;  /* 0x000000a900a97308 */ /* 0x000f700000000800 */
[----:B------:R-:W-:Y:S08]  /*8760*/  MUFU.EX2 R172, R172 ;  /* 0x000000ac00ac7308 */ /* 0x000ff00000000800 */
[----:B------:R-:W1:Y:S08]  /*8770*/  MUFU.EX2 R173, R173 ;  /* 0x000000ad00ad7308 */ /* 0x000e700000000800 */
        /* <DEDUP_REMOVED lines=22> */
[----:B------:R-:W-:Y:S01]  /*88e0*/  MUFU.EX2 R196, R196 ;  /* 0x000000c400c47308 */ /* 0x000fe20000000800 */
[----:B------:R-:W-:-:S02]  /*88f0*/  WARPGROUP.DEPBAR.LE gsb0, 0x0 ;  /* 0x00008000000079c5 */ /* 0x000fc40000010000 */
[----:B0-----:R-:W-:-:S05]  /*8900*/  F2FP.BF16.F32.PACK_AB R152, R161, R160 ;  /* 0x000000a0a198723e */ /* 0x001fca00000010ff */
[----:B------:R-:W0:Y:S01]  /*8910*/  MUFU.EX2 R197, R197 ;  /* 0x000000c500c57308 */ /* 0x000e220000000800 */
[----:B--2---:R-:W-:Y:S01]  /*8920*/  F2FP.BF16.F32.PACK_AB R154, R165, R164 ;  /* 0x000000a4a59a723e */ /* 0x004fe200000010ff */
[----:B------:R-:W-:Y:S01]  /*8930*/  FADD.FTZ R160, R160, R209 ;  /* 0x000000d1a0a07221 */ /* 0x000fe20000010000 */
[----:B---3--:R-:W-:Y:S01]  /*8940*/  F2FP.BF16.F32.PACK_AB R153, R163, R162 ;  /* 0x000000a2a399723e */ /* 0x008fe200000010ff */
[----:B------:R-:W-:Y:S01]  /*8950*/  FADD.FTZ R162, R162, R159 ;  /* 0x0000009fa2a27221 */ /* 0x000fe20000010000 */
[----:B----4-:R-:W-:Y:S01]  /*8960*/  F2FP.BF16.F32.PACK_AB R155, R167, R166 ;  /* 0x000000a6a79b723e */ /* 0x010fe200000010ff */
        /* <DEDUP_REMOVED lines=8> */
[----:B------:R-:W2:Y:S01]  /*89f0*/  MUFU.EX2 R195, R195 ;  /* 0x000000c300c37308 */ /* 0x000ea20000000800 */
[----:B------:R-:W-:Y:S01]  /*8a00*/  UMOV UR11, 0x40000040 ;  /* 0x40000040000b7882 */ /* 0x000fe20000000000 */
[----:B------:R-:W-:Y:S01]  /*8a10*/  FADD.FTZ R165, R165, R164 ;  /* 0x000000a4a5a57221 */ /* 0x000fe20000010000 */
[----:B------:R-:W-:-:S05]  /*8a20*/  FADD.FTZ R167, R167, R166 ;  /* 0x000000a6a7a77221 */ /* 0x000fca0000010000 */
[----:B------:R-:W-:Y:S08]  /*8a30*/  MUFU.EX2 R198, R198 ;  /* 0x000000c600c67308 */ /* 0x000ff00000000800 */
[----:B------:R-:W3:Y:S01]  /*8a40*/  MUFU.EX2 R199, R199 ;  /* 0x000000c700c77308 */ /* 0x000ee20000000800 */
[----:B------:R-:W-:Y:S02]  /*8a50*/  WARPGROUP.DEPBAR.LE gsb0, 0x0 ;  /* 0x00008000000079c5 */ /* 0x000fe40000010000 */
[----:B-----5:R-:W-:Y:S01]  /*8a60*/  F2FP.BF16.F32.PACK_AB R152, R169, R168 ;  /* 0x000000a8a998723e */ /* 0x020fe200000010ff */
[----:B------:R-:W-:Y:S01]  /*8a70*/  FADD.FTZ R168, R168, R165 ;  /* 0x000000a5a8a87221 */ /* 0x000fe20000010000 */
[----:B-1----:R-:W-:-:S02]  /*8a80*/  F2FP.BF16.F32.PACK_AB R154, R173, R172 ;  /* 0x000000acad9a723e */ /* 0x002fc400000010ff */
[----:B------:R-:W-:Y:S01]  /*8a90*/  F2FP.BF16.F32.PACK_AB R153, R171, R170 ;  /* 0x000000aaab99723e */ /* 0x000fe200000010ff */
[----:B------:R-:W-:Y:S01]  /*8aa0*/  FADD.FTZ R170, R170, R167 ;  /* 0x000000a7aaaa7221 */ /* 0x000fe20000010000 */
[----:B------:R-:W-:Y:S01]  /*8ab0*/  F2FP.BF16.F32.PACK_AB R155, R175, R174 ;  /* 0x000000aeaf9b723e */ /* 0x000fe200000010ff */
[----:B------:R-:W-:Y:S02]  /*8ac0*/  FADD.FTZ R169, R169, R168 ;  /* 0x000000a8a9a97221 */ /* 0x000fe40000010000 */
[----:B------:R-:W-:Y:S01]  /*8ad0*/  FADD.FTZ R171, R171, R170 ;  /* 0x000000aaabab7221 */ /* 0x000fe20000010000 */
[----:B------:R-:W-:Y:S01]  /*8ae0*/  WARPGROUP.ARRIVE ;  /* 0x00000000000079c5 */ /* 0x000fe20000000000 */
[----:B------:R-:W-:Y:S02]  /*8af0*/  FADD.FTZ R172, R172, R169 ;  /* 0x000000a9acac7221 */ /* 0x000fe40000010000 */
[----:B------:R-:W-:Y:S02]  /*8b00*/  FADD.FTZ R174, R174, R171 ;  /* 0x000000abaeae7221 */ /* 0x000fe40000010000 */
[----:B------:R-:W-:Y:S01]  /*8b10*/  FADD.FTZ R173, R173, R172 ;  /* 0x000000acadad7221 */ /* 0x000fe20000010000 */
[----:B------:R-:W-:Y:S01]  /*8b20*/  HGMMA.64x256x16.F32.BF16 R24, R152, gdesc[UR8].tnspB, R24, gsb0 ;  /* 0x43e0000898187df0 */ /* 0x000fe20008001818 */
[----:B------:R-:W-:Y:S01]  /*8b30*/  UIADD3 UR10, UR4, 0x180, URZ ;  /* 0x00000180040a7890 */ /* 0x000fe2000fffe03f */
[----:B------:R-:W-:Y:S01]  /*8b40*/  FADD.FTZ R175, R175, R174 ;  /* 0x000000aeafaf7221 */ /* 0x000fe20000010000 */
[----:B------:R-:W-:Y:S01]  /*8b50*/  UMOV UR11, 0x40000040 ;  /* 0x40000040000b7882 */ /* 0x000fe20000000000 */
[----:B------:R-:W-:-:S02]  /*8b60*/  WARPGROUP.DEPBAR.LE gsb0, 0x0 ;  /* 0x00008000000079c5 */ /* 0x000fc40000010000 */
[----:B------:R-:W-:Y:S01]  /*8b70*/  F2FP.BF16.F32.PACK_AB R152, R177, R176 ;  /* 0x000000b0b198723e */ /* 0x000fe200000010ff */
[----:B------:R-:W-:Y:S01]  /*8b80*/  FADD.FTZ R176, R176, R173 ;  /* 0x000000adb0b07221 */ /* 0x000fe20000010000 */
[----:B------:R-:W-:Y:S02]  /*8b90*/  F2FP.BF16.F32.PACK_AB R154, R181, R180 ;  /* 0x000000b4b59a723e */ /* 0x000fe400000010ff */
        /* <DEDUP_REMOVED lines=8> */
[----:B------:R-:W-:-:S07]  /*8c20*/  FADD.FTZ R181, R181, R180 ;  /* 0x000000b4b5b57221 */ /* 0x000fce0000010000 */
[----:B------:R-:W-:Y:S01]  /*8c30*/  HGMMA.64x256x16.F32.BF16 R24, R152, gdesc[UR8].tnspB, R24, gsb0 ;  /* 0x43e0000898187df0 */ /* 0x000fe20008001818 */
[----:B------:R-:W-:Y:S01]  /*8c40*/  UIADD3 UR10, UR4, 0x200, URZ ;  /* 0x00000200040a7890 */ /* 0x000fe2000fffe03f */
[----:B------:R-:W-:Y:S01]  /*8c50*/  FADD.FTZ R183, R183, R182 ;  /* 0x000000b6b7b77221 */ /* 0x000fe20000010000 */
[----:B------:R-:W-:Y:S01]  /*8c60*/  UMOV UR11, 0x40000040 ;  /* 0x40000040000b7882 */ /* 0x000fe20000000000 */
[----:B------:R-:W-:Y:S02]  /*8c70*/  WARPGROUP.DEPBAR.LE gsb0, 0x0 ;  /* 0x00008000000079c5 */ /* 0x000fe40000010000 */
[----:B------:R-:W-:Y:S01]  /*8c80*/  F2FP.BF16.F32.PACK_AB R152, R185, R184 ;  /* 0x000000b8b998723e */ /* 0x000fe200000010ff */
[----:B------:R-:W-:Y:S01]  /*8c90*/  FADD.FTZ R184, R184, R181 ;  /* 0x000000b5b8b87221 */ /* 0x000fe20000010000 */
[----:B------:R-:W-:Y:S02]  /*8ca0*/  F2FP.BF16.F32.PACK_AB R154, R189, R188 ;  /* 0x000000bcbd9a723e */ /* 0x000fe400000010ff */
        /* <DEDUP_REMOVED lines=16> */
[----:B0-----:R-:W-:Y:S02]  /*8db0*/  F2FP.BF16.F32.PACK_AB R154, R197, R196 ;  /* 0x000000c4c59a723e */ /* 0x001fe400000010ff */
[----:B--2---:R-:W-:Y:S01]  /*8dc0*/  F2FP.BF16.F32.PACK_AB R153, R195, R194 ;  /* 0x000000c2c399723e */ /* 0x004fe200000010ff */
[----:B------:R-:W-:Y:S01]  /*8dd0*/  FADD.FTZ R194, R194, R191 ;  /* 0x000000bfc2c27221 */ /* 0x000fe20000010000 */
[----:B---3--:R-:W-:Y:S01]  /*8de0*/  F2FP.BF16.F32.PACK_AB R155, R199, R198 ;  /* 0x000000c6c79b723e */ /* 0x008fe200000010ff */
[----:B------:R-:W-:-:S02]  /*8df0*/  FADD.FTZ R193, R193, R192 ;  /* 0x000000c0c1c17221 */ /* 0x000fc40000010000 */
[----:B------:R-:W-:Y:S01]  /*8e00*/  FADD.FTZ R195, R195, R194 ;  /* 0x000000c2c3c37221 */ /* 0x000fe20000010000 */
[----:B------:R-:W-:Y:S01]  /*8e10*/  WARPGROUP.ARRIVE ;  /* 0x00000000000079c5 */ /* 0x000fe20000000000 */
[----:B------:R-:W-:Y:S02]  /*8e20*/  FADD.FTZ R0, R196, R193 ;  /* 0x000000c1c4007221 */ /* 0x000fe40000010000 */
[----:B------:R-:W-:Y:S02]  /*8e30*/  FADD.FTZ R12, R198, R195 ;  /* 0x000000c3c60c7221 */ /* 0x000fe40000010000 */
[----:B------:R-:W-:-:S07]  /*8e40*/  FADD.FTZ R0, R197, R0 ;  /* 0x00000000c5007221 */ /* 0x000fce0000010000 */
[----:B------:R-:W-:Y:S01]  /*8e50*/  HGMMA.64x256x16.F32.BF16 R24, R152, gdesc[UR8].tnspB, R24, gsb0 ;  /* 0x43e0000898187df0 */ /* 0x000fe20008001818 */
[----:B------:R-:W-:Y:S02]  /*8e60*/  FADD.FTZ R12, R199, R12 ;  /* 0x0000000cc70c7221 */ /* 0x000fe40000010000 */
[----:B------:R-:W-:Y:S02]  /*8e70*/  WARPGROUP.DEPBAR.LE gsb0, 0x0 ;  /* 0x00008000000079c5 */ /* 0x000fe40000010000 */
[----:B------:R0:W-:Y:S02]  /*8e80*/  @!P2 SYNCS.ARRIVE.TRANS64.RED.A1T0 RZ, [R213+URZ], RZ ;  /* 0x000000ffd5ffa9a7 */ /* 0x0001e4000810043f */
[----:B0-----:R-:W-:Y:S01]  /*8e90*/  IMAD.MOV.U32 R213, RZ, RZ, R20 ;  /* 0x000000ffffd57224 */ /* 0x001fe200078e0014 */
[----:B------:R-:W-:Y:S06]  /*8ea0*/  @P1 BRA `(.L_x_13466) ;  /* 0xffffffdc004c1947 */ /* 0x000fec000383ffff */
.L_x_13457:
[----:B------:R-:W1:Y:S01]  /*8eb0*/  SHFL.BFLY PT, R3, R0, 0x2, 0x1f ;  /* 0x0c401f0000037f89 */ /* 0x000e6200000e0000 */
[----:B------:R-:W-:Y:S01]  /*8ec0*/  IMAD.MOV.U32 R4, RZ, RZ, RZ ;  /* 0x000000ffff047224 */ /* 0x000fe200078e00ff */
[----:B------:R-:W-:Y:S01]  /*8ed0*/  R2UR UR4, R222 ;  /* 0x00000000de0472ca */ /* 0x000fe200000e0000 */
[----:B------:R-:W-:Y:S01]  /*8ee0*/  UIADD3 UR36, UR36, 0x1, URZ ;  /* 0x0000000124247890 */ /* 0x000fe2000fffe03f */
[----:B------:R-:W2:Y:S01]  /*8ef0*/  SHFL.BFLY PT, R5, R12, 0x2, 0x1f ;  /* 0x0c401f000c057f89 */ /* 0x000ea200000e0000 */
[----:B------:R-:W-:Y:S01]  /*8f00*/  IMAD.U32 R8, RZ, RZ, UR5 ;  /* 0x00000005ff087e24 */ /* 0x000fe2000f8e00ff */
[----:B------:R3:W-:Y:S06]  /*8f10*/  BAR.ARV R21, 0x100 ;  /* 0x000400150000751d */ /* 0x0007ec0000002000 */
[----:B------:R-:W-:-:S02]  /*8f20*/  UISETP.NE.AND UP0, UPT, UR36, 0x2, UPT ;  /* 0x000000022400788c */ /* 0x000fc4000bf05270 */
[----:B------:R-:W-:Y:S06]  /*8f30*/  BAR.ARV 0x8, 0x180 ;  /* 0x0206000000007b1d */ /* 0x000fec0000002000 */
[----:B------:R-:W-:Y:S01]  /*8f40*/  UIADD3 UR4, UR4, 0x1, URZ ;  /* 0x0000000104047890 */ /* 0x000fe2000fffe03f */
[----:B------:R-:W-:Y:S01]  /*8f50*/  PLOP3.LUT P0, PT, PT, PT, PT, 0x8, 0x0 ;  /* 0x000000000000781c */ /* 0x000fe20003f0e170 */
[----:B-1----:R-:W-:Y:S01]  /*8f60*/  FADD.FTZ R3, R3, R0 ;  /* 0x0000000003037221 */ /* 0x002fe20000010000 */
[----:B------:R-:W-:Y:S01]  /*8f70*/  IMAD.MOV.U32 R0, RZ, RZ, RZ ;  /* 0x000000ffff007224 */ /* 0x000fe200078e00ff */
[----:B------:R-:W-:Y:S01]  /*8f80*/  USEL UR36, UR36, URZ, UP0 ;  /* 0x0000003f24247287 */ /* 0x000fe20008000000 */
[----:B--2---:R-:W-:-:S02]  /*8f90*/  FADD.FTZ R5, R5, R12 ;  /* 0x0000000c05057221 */ /* 0x004fc40000010000 */
[----:B------:R-:W1:Y:S01]  /*8fa0*/  SHFL.BFLY PT, R2, R3, 0x1, 0x1f ;  /* 0x0c201f0003027f89 */ /* 0x000e6200000e0000 */
[----:B------:R-:W-:Y:S01]  /*8fb0*/  IMAD.U32 R222, RZ, RZ, UR4 ;  /* 0x00000004ffde7e24 */ /* 0x000fe2000f8e00ff */
[----:B------:R-:W-:-:S04]  /*8fc0*/  USEL UR4, URZ, 0x1, UP0 ;  /* 0x000000013f047887 */ /* 0x000fc80008000000 */
[----:B------:R-:W-:Y:S01]  /*8fd0*/  ULOP3.LUT UR37, UR37, UR4, URZ, 0x3c, !UPT ;  /* 0x0000000425257292 */ /* 0x000fe2000f8e3c3f */
[----:B-1----:R-:W-:Y:S01]  /*8fe0*/  FADD.FTZ R7, R3, R2 ;  /* 0x0000000203077221 */ /* 0x002fe20000010000 */
[----:B------:R-:W-:Y:S01]  /*8ff0*/  IMAD.MOV.U32 R3, RZ, RZ, -0x800000 ;  /* 0xff800000ff037424 */ /* 0x000fe200078e00ff */
[----:B------:R-:W1:Y:S03]  /*9000*/  SHFL.BFLY PT, R2, R5, 0x1, 0x1f ;  /* 0x0c201f0005027f89 */ /* 0x000e6600000e0000 */
[----:B------:R-:W-:-:S13]  /*9010*/  FSETP.NE.FTZ.AND P1, PT, R7, RZ, PT ;  /* 0x000000ff0700720b */ /* 0x000fda0003f35000 */
[----:B------:R-:W2:Y:S01]  /*9020*/  @P1 MUFU.RCP R4, R7 ;  /* 0x0000000700041308 */ /* 0x000ea20000001000 */
[----:B-1----:R-:W-:Y:S01]  /*9030*/  FADD.FTZ R6, R5, R2 ;  /* 0x0000000205067221 */ /* 0x002fe20000010000 */
[----:B------:R-:W-:-:S06]  /*9040*/  IMAD.MOV.U32 R2, RZ, RZ, -0x800000 ;  /* 0xff800000ff027424 */ /* 0x000fcc00078e00ff */
[----:B------:R-:W1:Y:S01]  /*9050*/  @P1 MUFU.LG2 R5, R7 ;  /* 0x0000000700051308 */ /* 0x000e620000000c00 */
[----:B------:R-:W-:Y:S01]  /*9060*/  FSETP.NE.FTZ.AND P2, PT, R6, RZ, PT ;  /* 0x000000ff0600720b */ /* 0x000fe20003f55000 */
        /* <DEDUP_REMOVED lines=8> */
[----:B------:R-:W-:-:S04]  /*90f0*/  FMUL.FTZ R173, R40, R4 ;  /* 0x0000000428ad7220 */ /* 0x000fc80000410000 */
[----:B------:R-:W-:Y:S01]  /*9100*/  @P2 MUFU.RCP R0, R6 ;  /* 0x0000000600002308 */ /* 0x000fe20000001000 */
[-C--:B------:R-:W-:Y:S01]  /*9110*/  FMUL.FTZ R41, R41, R4.reuse ;  /* 0x0000000429297220 */ /* 0x080fe20000410000 */
[-C--:B------:R-:W-:Y:S01]  /*9120*/  FMUL.FTZ R174, R44, R4.reuse ;  /* 0x000000042cae7220 */ /* 0x080fe20000410000 */
[-C--:B------:R-:W-:Y:S01]  /*9130*/  FMUL.FTZ R45, R45, R4.reuse ;  /* 0x000000042d2d7220 */ /* 0x080fe20000410000 */
[-C--:B------:R-:W-:Y:S01]  /*9140*/  FMUL.FTZ R175, R48, R4.reuse ;  /* 0x0000000430af7220 */ /* 0x080fe20000410000 */
[-C--:B------:R-:W-:Y:S01]  /*9150*/  FMUL.FTZ R49, R49, R4.reuse ;  /* 0x0000000431317220 */ /* 0x080fe20000410000 */
[-C--:B------:R-:W-:Y:S01]  /*9160*/  FMUL.FTZ R176, R52, R4.reuse ;  /* 0x0000000434b07220 */ /* 0x080fe20000410000 */
[-C--:B------:R-:W-:Y:S01]  /*9170*/  FMUL.FTZ R53, R53, R4.reuse ;  /* 0x0000000435357220 */ /* 0x080fe20000410000 */
[----:B------:R-:W2:Y:S01]  /*9180*/  @P2 MUFU.LG2 R6, R6 ;  /* 0x0000000600062308 */ /* 0x000ea20000000c00 */
        /* <DEDUP_REMOVED lines=50> */
[----:B-1----:R-:W-:Y:S01]  /*94b0*/  @P1 FMUL.FTZ R5, R5, 0.69314718246459960938 ;  /* 0x3f31721805051820 */ /* 0x002fe20000410000 */
[----:B--2---:R-:W-:Y:S01]  /*94c0*/  @P2 FMUL.FTZ R7, R6, 0.69314718246459960938 ;  /* 0x3f31721806072820 */ /* 0x004fe20000410000 */
        /* <DEDUP_REMOVED lines=66> */
[----:B---3--:R-:W-:-:S07]  /*98f0*/  @P2 FFMA.FTZ R2, R8, R20, R7 ;  /* 0x0000001408022223 */ /* 0x008fce0000010007 */
.L_x_13435:
[----:B------:R-:W1:Y:S01]  /*9900*/  S2R R5, SR_CgaCtaId ;  /* 0x0000000000057919 */ /* 0x000e620000008800 */
[----:B------:R-:W-:Y:S01]  /*9910*/  MOV R194, 0x400 ;  /* 0x0000040000c27802 */ /* 0x000fe20000000f00 */
[----:B------:R-:W-:Y:S01]  /*9920*/  BSSY B0, `(.L_x_13467) ;  /* 0x0000297000007945 */ /* 0x000fe20003800000 */
[----:B------:R-:W-:Y:S02]  /*9930*/  BAR.SYNC.DEFER_BLOCKING 0x5, 0x180 ;  /* 0x0146000000007b1d */ /* 0x000fe40000010000 */
[----:B-1----:R-:W-:-:S05]  /*9940*/  LEA R194, R5, R194, 0x18 ;  /* 0x000000c205c27211 */ /* 0x002fca00078ec0ff */
[----:B------:R-:W1:Y:S02]  /*9950*/  LDS R4, [R194+0x324d0] ;  /* 0x0324d000c2047984 */ /* 0x000e640000000800 */
[----:B-1----:R-:W-:Y:S01]  /*9960*/  R2UR UR4, R4 ;  /* 0x00000000040472ca */ /* 0x002fe200000e0000 */
[----:B------:R-:W-:Y:S06]  /*9970*/  BAR.ARV 0x4, 0x180 ;  /* 0x0106000000007b1d */ /* 0x000fec0000002000 */
[----:B------:R-:W-:Y:S08]  /*9980*/  @P0 BRA `(.L_x_13468) ;  /* 0x0000001c00540947 */ /* 0x000ff00003800000 */
[----:B------:R-:W1:Y:S01]  /*9990*/  S2R R5, SR_SWINHI ;  /* 0x0000000000057919 */ /* 0x000e620000002f00 */
[----:B------:R-:W-:Y:S01]  /*99a0*/  F2FP.BF16.F32.PACK_AB R24, R25, R24 ;  /* 0x000000181918723e */ /* 0x000fe200000010ff */
[----:B------:R-:W-:Y:S01]  /*99b0*/  ULDC.64 UR8, c[0x0][0xc90] ;  /* 0x0003240000087ab9 */ /* 0x000fe20000000a00 */
[----:B------:R-:W-:Y:S02]  /*99c0*/  F2FP.BF16.F32.PACK_AB R25, R32, R26 ;  /* 0x0000001a2019723e */ /* 0x000fe400000010ff */
[----:B------:R-:W-:Y:S02]  /*99d0*/  F2FP.BF16.F32.PACK_AB R26, R29, R28 ;  /* 0x0000001c1d1a723e */ /* 0x000fe400000010ff */
[----:B------:R-:W-:Y:S02]  /*99e0*/  F2FP.BF16.F32.PACK_AB R27, R27, R30 ;  /* 0x0000001e1b1b723e */ /* 0x000fe400000010ff */
[----:B------:R-:W-:Y:S02]  /*99f0*/  R2UR UR11, R219 ;  /* 0x00000000db0b72ca */ /* 0x000fe400000e0000 */
[----:B------:R-:W-:-:S11]  /*9a00*/  R2UR UR13, R220 ;  /* 0x00000000dc0d72ca */ /* 0x000fd600000e0000 */
[----:B------:R-:W-:Y:S02]  /*9a10*/  USHF.R.S32.HI UR10, URZ, 0x1f, UR11 ;  /* 0x0000001f3f0a7899 */ /* 0x000fe4000801140b */
[----:B------:R-:W-:Y:S02]  /*9a20*/  UIMAD.WIDE.U32 UR6, UR11, UR8, URZ ;  /* 0x000000080b0672a5 */ /* 0x000fe4000f8e003f */
[----:B------:R-:W-:Y:S02]  /*9a30*/  UIMAD UR5, UR10, UR8, URZ ;  /* 0x000000080a0572a4 */ /* 0x000fe4000f8e023f */
[----:B------:R-:W-:Y:S02]  /*9a40*/  USHF.R.S32.HI UR12, URZ, 0x1f, UR13 ;  /* 0x0000001f3f0c7899 */ /* 0x000fe4000801140d */
[----:B------:R-:W-:Y:S01]  /*9a50*/  UIMAD UR5, UR11, UR9, UR5 ;  /* 0x000000090b0572a4 */ /* 0x000fe2000f8e0205 */
[----:B------:R-:W-:Y:S02]  /*9a60*/  MOV R164, R194 ;  /* 0x000000c200a47202 */ /* 0x000fe40000000f00 */
[----:B-1----:R-:W-:Y:S01]  /*9a70*/  MOV R165, R5 ;  /* 0x0000000500a57202 */ /* 0x002fe20000000f00 */
[----:B------:R-:W-:Y:S01]  /*9a80*/  IMAD R5, R221, 0x40, R200 ;  /* 0x00000040dd057824 */ /* 0x000fe200078e02c8 */
[----:B------:R-:W-:Y:S01]  /*9a90*/  ULDC.64 UR8, c[0x0][0xc98] ;  /* 0x0003260000087ab9 */ /* 0x000fe20000000a00 */
[----:B------:R-:W-:Y:S01]  /*9aa0*/  UIADD3 UR7, UR7, UR5, URZ ;  /* 0x0000000507077290 */ /* 0x000fe2000fffe03f */
[----:B------:R-:W-:Y:S01]  /*9ab0*/  IMAD.WIDE R20, R226, 0x2, R164 ;  /* 0x00000002e2147825 */ /* 0x000fe200078e02a4 */
[----:B------:R-:W-:-:S02]  /*9ac0*/  UIMAD UR5, UR12, UR8, URZ ;  /* 0x000000080c0572a4 */ /* 0x000fc4000f8e023f */
[----:B------:R-:W-:Y:S01]  /*9ad0*/  UIMAD.WIDE.U32 UR6, UR13, UR8, UR6 ;  /* 0x000000080d0672a5 */ /* 0x000fe2000f8e0006 */
[----:B------:R-:W-:Y:S01]  /*9ae0*/  IMAD.WIDE R164, R5, 0x2, R164 ;  /* 0x0000000205a47825 */ /* 0x000fe200078e02a4 */
[C---:B------:R-:W-:Y:S01]  /*9af0*/  IADD3 R119, P5, R20.reuse, 0xc020, RZ ;  /* 0x0000c02014777810 */ /* 0x040fe20007fbe0ff */
[----:B------:R-:W-:Y:S01]  /*9b00*/  UIMAD UR5, UR13, UR9, UR5 ;  /* 0x000000090d0572a4 */ /* 0x000fe2000f8e0205 */
[C---:B------:R-:W-:Y:S02]  /*9b10*/  IADD3 R107, P2, R20.reuse, 0x8040, RZ ;  /* 0x00008040146b7810 */ /* 0x040fe40007f5e0ff */
[C---:B------:R-:W-:Y:S01]  /*9b20*/  LOP3.LUT R167, R20.reuse, 0x380, RZ, 0xc0, !PT ;  /* 0x0000038014a77812 */ /* 0x040fe200078ec0ff */
[--C-:B------:R-:W-:Y:S01]  /*9b30*/  IMAD.X R9, RZ, RZ, R21.reuse, P5 ;  /* 0x000000ffff097224 */ /* 0x100fe200028e0615 */
[C---:B------:R-:W-:Y:S01]  /*9b40*/  IADD3 R7, P3, R20.reuse, 0xc060, RZ ;  /* 0x0000c06014077810 */ /* 0x040fe20007f7e0ff */
[--C-:B------:R-:W-:Y:S01]  /*9b50*/  IMAD.X R19, RZ, RZ, R21.reuse, P2 ;  /* 0x000000ffff137224 */ /* 0x100fe200010e0615 */
[----:B------:R-:W-:Y:S01]  /*9b60*/  LOP3.LUT R8, R119, 0x380, RZ, 0xc0, !PT ;  /* 0x0000038077087812 */ /* 0x000fe200078ec0ff */
[----:B------:R-:W-:Y:S01]  /*9b70*/  ULDC.64 UR8, c[0x0][0xbe8] ;  /* 0x0002fa0000087ab9 */ /* 0x000fe20000000a00 */
[----:B------:R-:W-:Y:S01]  /*9b80*/  SHF.R.U64 R167, R167, 0x3, RZ ;  /* 0x00000003a7a77819 */ /* 0x000fe200000012ff */
[----:B------:R-:W-:Y:S01]  /*9b90*/  IMAD.X R5, RZ, RZ, R21, P3 ;  /* 0x000000ffff057224 */ /* 0x000fe200018e0615 */
[----:B------:R-:W-:-:S02]  /*9ba0*/  IADD3 R16, P2, R20, 0x4000, RZ ;  /* 0x0000400014107810 */ /* 0x000fc40007f5e0ff */
[----:B------:R-:W-:Y:S02]  /*9bb0*/  LOP3.LUT R4, R7, 0x380, RZ, 0xc0, !PT ;  /* 0x0000038007047812 */ /* 0x000fe400078ec0ff */
[----:B------:R-:W-:Y:S01]  /*9bc0*/  SHF.R.U64 R8, R8, 0x3, RZ ;  /* 0x0000000308087819 */ /* 0x000fe200000012ff */
[--C-:B------:R-:W-:Y:S01]  /*9bd0*/  IMAD.X R17, RZ, RZ, R21.reuse, P2 ;  /* 0x000000ffff117224 */ /* 0x100fe200010e0615 */
[----:B------:R-:W-:Y:S01]  /*9be0*/  LOP3.LUT R166, R167, R20, RZ, 0x3c, !PT ;  /* 0x00000014a7a67212 */ /* 0x000fe200078e3cff */
[----:B------:R-:W-:Y:S01]  /*9bf0*/  IMAD.MOV.U32 R167, RZ, RZ, R21 ;  /* 0x000000ffffa77224 */ /* 0x000fe200078e0015 */
[----:B------:R-:W-:Y:S02]  /*9c00*/  SHF.R.U64 R4, R4, 0x3, RZ ;  /* 0x0000000304047819 */ /* 0x000fe400000012ff */
[C---:B------:R-:W-:Y:S02]  /*9c10*/  IADD3 R123, P4, R20.reuse, 0xc040, RZ ;  /* 0x0000c040147b7810 */ /* 0x040fe40007f9e0ff */
        /* <DEDUP_REMOVED lines=8> */
[----:B------:R-:W-:Y:S01]  /*9ca0*/  IADD3 R119, P2, R164, 0x7000, RZ ;  /* 0x00007000a4777810 */ /* 0x000fe20007f5e0ff */
[--C-:B------:R-:W-:Y:S01]  /*9cb0*/  IMAD.X R151, RZ, RZ, R21.reuse, P3 ;  /* 0x000000ffff977224 */ /* 0x100fe200018e0615 */
[----:B------:R-:W-:Y:S01]  /*9cc0*/  LOP3.LUT R4, R4, R7, RZ, 0x3c, !PT ;  /* 0x0000000704047212 */ /* 0x000fe200078e3cff */
[----:B------:R-:W-:Y:S01]  /*9cd0*/  IMAD.X R7, RZ, RZ, R21, P4 ;  /* 0x000000ffff077224 */ /* 0x000fe200020e0615 */
[----:B------:R-:W-:Y:S01]  /*9ce0*/  MOV R167, R166 ;  /* 0x000000a600a77202 */ /* 0x000fe20000000f00 */
[----:B------:R-:W-:Y:S01]  /*9cf0*/  BAR.SYNC.DEFER_BLOCKING 0x1, 0x100 ;  /* 0x0044000000007b1d */ /* 0x000fe20000010000 */
[----:B------:R-:W-:-:S02]  /*9d00*/  LOP3.LUT R118, R119, 0x380, RZ, 0xc0, !PT ;  /* 0x0000038077767812 */ /* 0x000fc400078ec0ff */
[C---:B------:R-:W-:Y:S02]  /*9d10*/  IADD3 R103, P4, R20.reuse, 0x8000, RZ ;  /* 0x0000800014677810 */ /* 0x040fe40007f9e0ff */
[----:B------:R-:W-:-:S03]  /*9d20*/  IADD3 R110, P5, R20, 0x4060, RZ ;  /* 0x00004060146e7810 */ /* 0x000fc60007fbe0ff */
[----:B------:R-:W1:Y:S01]  /*9d30*/  LDC R166, c[0x0][0xce8] ;  /* 0x00033a00ffa67b82 */ /* 0x000e620000000800 */
        /* <DEDUP_REMOVED lines=12> */
[----:B------:R-:W-:-:S02]  /*9e00*/  LOP3.LUT R21, R114, 0x380, RZ, 0xc0, !PT ;  /* 0x0000038072157812 */ /* 0x000fc400078ec0ff */
[----:B------:R-:W-:Y:S01]  /*9e10*/  LOP3.LUT R118, R118, R119, RZ, 0x3c, !PT ;  /* 0x0000007776767212 */ /* 0x000fe200078e3cff */
[----:B------:R-:W-:Y:S01]  /*9e20*/  IMAD.X R119, RZ, RZ, R165, P2 ;  /* 0x000000ffff777224 */ /* 0x000fe200010e06a5 */
[----:B------:R-:W-:Y:S01]  /*9e30*/  IADD3 R147, P2, R164, 0xe000, RZ ;  /* 0x0000e000a4937810 */ /* 0x000fe20007f5e0ff */
[----:B------:R2:W-:Y:S01]  /*9e40*/  STSM.16.M88.4 [R167], R24 ;  /* 0x00000018a7007844 */ /* 0x0005e20000000200 */
[----:B------:R-:W-:Y:S02]  /*9e50*/  LOP3.LUT R14, R23, 0x380, RZ, 0xc0, !PT ;  /* 0x00000380170e7812 */ /* 0x000fe400078ec0ff */
[----:B------:R-:W-:Y:S02]  /*9e60*/  SHF.R.U64 R21, R21, 0x3, RZ ;  /* 0x0000000315157819 */ /* 0x000fe400000012ff */
[----:B------:R-:W-:Y:S02]  /*9e70*/  SHF.R.U64 R20, R20, 0x3, RZ ;  /* 0x0000000314147819 */ /* 0x000fe400000012ff */
[----:B------:R-:W-:-:S02]  /*9e80*/  LOP3.LUT R146, R147, 0x380, RZ, 0xc0, !PT ;  /* 0x0000038093927812 */ /* 0x000fc400078ec0ff */
[----:B------:R-:W-:Y:S02]  /*9e90*/  SHF.R.U64 R14, R14, 0x3, RZ ;  /* 0x000000030e0e7819 */ /* 0x000fe400000012ff */
[----:B------:R-:W-:Y:S02]  /*9ea0*/  LOP3.LUT R150, R21, R114, RZ, 0x3c, !PT ;  /* 0x0000007215967212 */ /* 0x000fe400078e3cff */
[----:B------:R-:W-:Y:S02]  /*9eb0*/  LOP3.LUT R152, R20, R103, RZ, 0x3c, !PT ;  /* 0x0000006714987212 */ /* 0x000fe400078e3cff */
[----:B------:R-:W-:Y:S02]  /*9ec0*/  LOP3.LUT R103, R110, 0x380, RZ, 0xc0, !PT ;  /* 0x000003806e677812 */ /* 0x000fe400078ec0ff */
[----:B------:R-:W-:Y:S02]  /*9ed0*/  LOP3.LUT R21, R102, 0x380, RZ, 0xc0, !PT ;  /* 0x0000038066157812 */ /* 0x000fe400078ec0ff */
[----:B------:R-:W-:-:S02]  /*9ee0*/  SHF.R.U64 R146, R146, 0x3, RZ ;  /* 0x0000000392927819 */ /* 0x000fc400000012ff */
[----:B------:R-:W-:Y:S02]  /*9ef0*/  LOP3.LUT R14, R14, R23, RZ, 0x3c, !PT ;  /* 0x000000170e0e7212 */ /* 0x000fe400078e3cff */
[----:B------:R-:W-:Y:S02]  /*9f00*/  LOP3.LUT R20, R31, 0x380, RZ, 0xc0, !PT ;  /* 0x000003801f147812 */ /* 0x000fe400078ec0ff */
[----:B------:R-:W-:Y:S02]  /*9f10*/  LOP3.LUT R23, R106, 0x380, RZ, 0xc0, !PT ;  /* 0x000003806a177812 */ /* 0x000fe400078ec0ff */
[----:B------:R-:W-:Y:S02]  /*9f20*/  SHF.R.U64 R103, R103, 0x3, RZ ;  /* 0x0000000367677819 */ /* 0x000fe400000012ff */
[----:B------:R-:W-:Y:S02]  /*9f30*/  SHF.R.U64 R21, R21, 0x3, RZ ;  /* 0x0000000315157819 */ /* 0x000fe400000012ff */
[----:B------:R-:W-:Y:S01]  /*9f40*/  LOP3.LUT R146, R146, R147, RZ, 0x3c, !PT ;  /* 0x0000009392927212 */ /* 0x000fe200078e3cff */
[----:B------:R-:W-:Y:S01]  /*9f50*/  IMAD.X R147, RZ, RZ, R165, P2 ;  /* 0x000000ffff937224 */ /* 0x000fe200010e06a5 */
[----:B------:R-:W-:-:S02]  /*9f60*/  SHF.R.U64 R20, R20, 0x3, RZ ;  /* 0x0000000314147819 */ /* 0x000fc400000012ff */
[----:B------:R-:W-:Y:S02]  /*9f70*/  SHF.R.U64 R23, R23, 0x3, RZ ;  /* 0x0000000317177819 */ /* 0x000fe400000012ff */
[----:B------:R-:W-:Y:S02]  /*9f80*/  LOP3.LUT R154, R103, R110, RZ, 0x3c, !PT ;  /* 0x0000006e679a7212 */ /* 0x000fe400078e3cff */
[----:B------:R-:W-:Y:S02]  /*9f90*/  LOP3.LUT R160, R21, R102, RZ, 0x3c, !PT ;  /* 0x0000006615a07212 */ /* 0x000fe400078e3cff */
[----:B-1----:R-:W-:Y:S02]  /*9fa0*/  ISETP.NE.AND P2, PT, R166, 0x1, PT ;  /* 0x00000001a600780c */ /* 0x002fe40003f45270 */
[----:B------:R-:W-:Y:S02]  /*9fb0*/  LOP3.LUT R10, R115, 0x380, RZ, 0xc0, !PT ;  /* 0x00000380730a7812 */ /* 0x000fe400078ec0ff */
[----:B------:R-:W-:-:S02]  /*9fc0*/  LOP3.LUT R12, R111, 0x380, RZ, 0xc0, !PT ;  /* 0x000003806f0c7812 */ /* 0x000fc400078ec0ff */
[----:B------:R-:W-:Y:S02]  /*9fd0*/  LOP3.LUT R18, R107, 0x380, RZ, 0xc0, !PT ;  /* 0x000003806b127812 */ /* 0x000fe400078ec0ff */
[----:B------:R-:W-:Y:S02]  /*9fe0*/  IADD3 R102, P4, R164, 0x2000, RZ ;  /* 0x00002000a4667810 */ /* 0x000fe40007f9e0ff */
[----:B------:R-:W-:Y:S02]  /*9ff0*/  LOP3.LUT R103, R16, 0x380, RZ, 0xc0, !PT ;  /* 0x0000038010677812 */ /* 0x000fe400078ec0ff */
[----:B------:R-:W-:Y:S02]  /*a000*/  LOP3.LUT R156, R20, R31, RZ, 0x3c, !PT ;  /* 0x0000001f149c7212 */ /* 0x000fe400078e3cff */
[----:B------:R-:W-:Y:S02]  /*a010*/  LOP3.LUT R6, R123, 0x380, RZ, 0xc0, !PT ;  /* 0x000003807b067812 */ /* 0x000fe400078ec0ff */
[----:B------:R-:W-:-:S02]  /*a020*/  LOP3.LUT R158, R23, R106, RZ, 0x3c, !PT ;  /* 0x0000006a179e7212 */ /* 0x000fc400078e3cff */
[----:B------:R-:W-:Y:S02]  /*a030*/  IADD3 R21, P3, R164, 0x1000, RZ ;  /* 0x00001000a4157810 */ /* 0x000fe40007f7e0ff */
[----:B------:R-:W-:Y:S02]  /*a040*/  LOP3.LUT R31, R22, 0x380, RZ, 0xc0, !PT ;  /* 0x00000380161f7812 */ /* 0x000fe400078ec0ff */
[----:B------:R-:W-:Y:S02]  /*a050*/  SHF.R.U64 R10, R10, 0x3, RZ ;  /* 0x000000030a0a7819 */ /* 0x000fe400000012ff */
[----:B------:R-:W-:Y:S02]  /*a060*/  SHF.R.U64 R12, R12, 0x3, RZ ;  /* 0x000000030c0c7819 */ /* 0x000fe400000012ff */
[----:B------:R-:W-:Y:S02]  /*a070*/  SHF.R.U64 R18, R18, 0x3, RZ ;  /* 0x0000000312127819 */ /* 0x000fe400000012ff */
[----:B------:R-:W-:-:S02]  /*a080*/  LOP3.LUT R23, R102, 0x380, RZ, 0xc0, !PT ;  /* 0x0000038066177812 */ /* 0x000fc400078ec0ff */
[----:B------:R-:W-:Y:S02]  /*a090*/  SHF.R.U64 R103, R103, 0x3, RZ ;  /* 0x0000000367677819 */ /* 0x000fe400000012ff */
[----:B------:R-:W-:Y:S02]  /*a0a0*/  SHF.R.U64 R6, R6, 0x3, RZ ;  /* 0x0000000306067819 */ /* 0x000fe400000012ff */
[----:B------:R-:W-:Y:S02]  /*a0b0*/  LOP3.LUT R20, R21, 0x380, RZ, 0xc0, !PT ;  /* 0x0000038015147812 */ /* 0x000fe400078ec0ff */
[----:B------:R-:W-:Y:S02]  /*a0c0*/  SHF.R.U64 R31, R31, 0x3, RZ ;  /* 0x000000031f1f7819 */ /* 0x000fe400000012ff */
[----:B------:R-:W-:Y:S02]  /*a0d0*/  LOP3.LUT R10, R10, R115, RZ, 0x3c, !PT ;  /* 0x000000730a0a7212 */ /* 0x000fe400078e3cff */
[----:B------:R-:W-:-:S02]  /*a0e0*/  LOP3.LUT R12, R12, R111, RZ, 0x3c, !PT ;  /* 0x0000006f0c0c7212 */ /* 0x000fc400078e3cff */
[----:B------:R-:W-:Y:S02]  /*a0f0*/  LOP3.LUT R18, R18, R107, RZ, 0x3c, !PT ;  /* 0x0000006b12127212 */ /* 0x000fe400078e3cff */
[----:B------:R-:W-:Y:S02]  /*a100*/  SHF.R.U64 R23, R23, 0x3, RZ ;  /* 0x0000000317177819 */ /* 0x000fe400000012ff */
[----:B------:R-:W-:Y:S02]  /*a110*/  LOP3.LUT R16, R103, R16, RZ, 0x3c, !PT ;  /* 0x0000001067107212 */ /* 0x000fe400078e3cff */
[C---:B------:R-:W-:Y:S02]  /*a120*/  IADD3 R103, P5, R164.reuse, 0x3000, RZ ;  /* 0x00003000a4677810 */ /* 0x040fe40007fbe0ff */
[C---:B------:R-:W-:Y:S02]  /*a130*/  IADD3 R107, P6, R164.reuse, 0x4000, RZ ;  /* 0x00004000a46b7810 */ /* 0x040fe40007fde0ff */
[----:B------:R-:W-:-:S02]  /*a140*/  IADD3 R111, P0, R164, 0x5000, RZ ;  /* 0x00005000a46f7810 */ /* 0x000fc40007f1e0ff */
[----:B------:R-:W-:Y:S02]  /*a150*/  IADD3 R115, P1, R164, 0x6000, RZ ;  /* 0x00006000a4737810 */ /* 0x000fe40007f3e0ff */
[----:B--2---:R-:W-:Y:S02]  /*a160*/  MOV R24, R4 ;  /* 0x0000000400187202 */ /* 0x004fe40000000f00 */
[----:B------:R-:W-:Y:S02]  /*a170*/  LOP3.LUT R6, R6, R123, RZ, 0x3c, !PT ;  /* 0x0000007b06067212 */ /* 0x000fe400078e3cff */
[----:B------:R-:W-:Y:S02]  /*a180*/  SHF.R.U64 R20, R20, 0x3, RZ ;  /* 0x0000000314147819 */ /* 0x000fe400000012ff */
[----:B------:R-:W-:Y:S02]  /*a190*/  LOP3.LUT R162, R31, R22, RZ, 0x3c, !PT ;  /* 0x000000161fa27212 */ /* 0x000fe400078e3cff */
[----:B------:R-:W-:-:S02]  /*a1a0*/  F2FP.BF16.F32.PACK_AB R5, R35, R34 ;  /* 0x000000222305723e */ /* 0x000fc400000010ff */
[----:B------:R-:W-:Y:S01]  /*a1b0*/  LOP3.LUT R22, R23, R102, RZ, 0x3c, !PT ;  /* 0x0000006617167212 */ /* 0x000fe200078e3cff */
[----:B------:R-:W1:Y:S01]  /*a1c0*/  @P2 LDC R34, c[0x0][0xcec] ;  /* 0x00033b00ff222b82 */ /* 0x000e620000000800 */
[----:B------:R-:W-:Y:S01]  /*a1d0*/  LOP3.LUT R102, R103, 0x380, RZ, 0xc0, !PT ;  /* 0x0000038067667812 */ /* 0x000fe200078ec0ff */
[--C-:B------:R-:W-:Y:S01]  /*a1e0*/  IMAD.X R23, RZ, RZ, R165.reuse, P4 ;  /* 0x000000ffff177224 */ /* 0x100fe200020e06a5 */
[----:B------:R-:W-:Y:S02]  /*a1f0*/  LOP3.LUT R106, R107, 0x380, RZ, 0xc0, !PT ;  /* 0x000003806b6a7812 */ /* 0x000fe400078ec0ff */
[----:B------:R-:W-:Y:S02]  /*a200*/  LOP3.LUT R110, R111, 0x380, RZ, 0xc0, !PT ;  /* 0x000003806f6e7812 */ /* 0x000fe400078ec0ff */
[----:B------:R-:W-:Y:S02]  /*a210*/  LOP3.LUT R114, R115, 0x380, RZ, 0xc0, !PT ;  /* 0x0000038073727812 */ /* 0x000fe400078ec0ff */
[----:B------:R-:W-:Y:S01]  /*a220*/  LOP3.LUT R20, R20, R21, RZ, 0x3c, !PT ;  /* 0x0000001514147212 */ /* 0x000fe200078e3cff */
[----:B------:R-:W-:Y:S01]  /*a230*/  IMAD.X R21, RZ, RZ, R165, P3 ;  /* 0x000000ffff157224 */ /* 0x000fe200018e06a5 */
[----:B------:R-:W-:-:S02]  /*a240*/  MOV R25, R6 ;  /* 0x0000000600197202 */ /* 0x000fc40000000f00 */
[----:B------:R-:W-:Y:S02]  /*a250*/  F2FP.BF16.F32.PACK_AB R6, R37, R172 ;  /* 0x000000ac2506723e */ /* 0x000fe400000010ff */
[----:B------:R-:W-:Y:S01]  /*a260*/  SHF.R.U64 R102, R102, 0x3, RZ ;  /* 0x0000000366667819 */ /* 0x000fe200000012ff */
[----:B------:R-:W2:Y:S01]  /*a270*/  @P2 LDC R37, c[0x0][0xcf0] ;  /* 0x00033c00ff252b82 */ /* 0x000ea20000000800 */
[----:B------:R-:W-:Y:S02]  /*a280*/  SHF.R.U64 R106, R106, 0x3, RZ ;  /* 0x000000036a6a7819 */ /* 0x000fe400000012ff */
[----:B------:R-:W-:Y:S02]  /*a290*/  SHF.R.U64 R110, R110, 0x3, RZ ;  /* 0x000000036e6e7819 */ /* 0x000fe400000012ff */
[----:B------:R-:W-:Y:S02]  /*a2a0*/  SHF.R.U64 R114, R114, 0x3, RZ ;  /* 0x0000000372727819 */ /* 0x000fe400000012ff */
[----:B------:R-:W-:-:S02]  /*a2b0*/  IADD3 R123, P3, R164, 0x8000, RZ ;  /* 0x00008000a47b7810 */ /* 0x000fc40007f7e0ff */
        /* <DEDUP_REMOVED lines=8> */
[----:B------:R-:W-:Y:S02]  /*a340*/  LOP3.LUT R122, R123, 0x380, RZ, 0xc0, !PT ;  /* 0x000003807b7a7812 */ /* 0x000fe400078ec0ff */
[----:B------:R-:W-:-:S02]  /*a350*/  IADD3 R127, P4, R164, 0x9000, RZ ;  /* 0x00009000a47f7810 */ /* 0x000fc40007f9e0ff */
        /* <DEDUP_REMOVED lines=18> */
[----:B------:R-:W-:Y:S02]  /*a480*/  IADD3 R195, P3, R164, 0xf000, RZ ;  /* 0x0000f000a4c37810 */ /* 0x000fe40007f7e0ff */
[----:B------:R-:W-:-:S02]  /*a490*/  SHF.R.U64 R29, R29, 0x3, RZ ;  /* 0x000000031d1d7819 */ /* 0x000fc400000012ff */
[----:B------:R-:W-:Y:S01]  /*a4a0*/  F2FP.BF16.F32.PACK_AB R7, R39, R38 ;  /* 0x000000262707723e */ /* 0x000fe200000010ff */
[----:B------:R-:W-:Y:S01]  /*a4b0*/  VIADD R39, R202, UR38 ;  /* 0x00000026ca277c36 */ /* 0x000fe20008000000 */
        /* <DEDUP_REMOVED lines=13> */
[----:B------:R-:W-:Y:S01]  /*a590*/  IMAD.MOV.U32 R29, RZ, RZ, R165 ;  /* 0x000000ffff1d7224 */ /* 0x000fe200078e00a5 */
[----:B------:R-:W-:Y:S01]  /*a5a0*/  MOV R27, R10 ;  /* 0x0000000a001b7202 */ /* 0x000fe20000000f00 */
[----:B-1----:R-:W-:Y:S01]  /*a5b0*/  @P2 IMAD.HI.U32 R34, R39, R34, RZ ;  /* 0x0000002227222227 */ /* 0x002fe200078e00ff */
[----:B------:R-:W-:-:S02]  /*a5c0*/  MOV R165, R14 ;  /* 0x0000000e00a57202 */ /* 0x000fc40000000f00 */
[----:B------:R-:W-:Y:S01]  /*a5d0*/  F2FP.BF16.F32.PACK_AB R4, R33, R171 ;  /* 0x000000ab2104723e */ /* 0x000fe200000010ff */
[----:B------:R-:W-:Y:S01]  /*a5e0*/  IMAD.MOV.U32 R33, RZ, RZ, R39 ;  /* 0x000000ffff217224 */ /* 0x000fe200078e0027 */
[----:B------:R-:W-:Y:S02]  /*a5f0*/  MOV R32, R12 ;  /* 0x0000000c00207202 */ /* 0x000fe40000000f00 */
[----:B------:R-:W-:Y:S01]  /*a600*/  MOV R156, R156 ;  /* 0x0000009c009c7202 */ /* 0x000fe20000000f00 */
[----:B------:R1:W-:Y:S01]  /*a610*/  STSM.16.M88.4 [R165], R4 ;  /* 0x00000004a5007844 */ /* 0x0003e20000000200 */
[----:B------:R-:W-:Y:S02]  /*a620*/  F2FP.BF16.F32.PACK_AB R8, R41, R173 ;  /* 0x000000ad2908723e */ /* 0x000fe400000010ff */
[----:B------:R-:W-:Y:S02]  /*a630*/  F2FP.BF16.F32.PACK_AB R9, R43, R42 ;  /* 0x0000002a2b09723e */ /* 0x000fe400000010ff */
[----:B------:R-:W-:-:S02]  /*a640*/  F2FP.BF16.F32.PACK_AB R10, R45, R174 ;  /* 0x000000ae2d0a723e */ /* 0x000fc400000010ff */
[----:B------:R-:W-:Y:S02]  /*a650*/  F2FP.BF16.F32.PACK_AB R11, R47, R46 ;  /* 0x0000002e2f0b723e */ /* 0x000fe400000010ff */
        /* <DEDUP_REMOVED lines=13> */
[----:B--2---:R-:W-:Y:S02]  /*a730*/  @P2 SHF.R.U32.HI R33, RZ, R37, R34 ;  /* 0x00000025ff212219 */ /* 0x004fe40000011622 */
[----:B------:R-:W-:Y:S01]  /*a740*/  MOV R160, R160 ;  /* 0x000000a000a07202 */ /* 0x000fe20000000f00 */
[----:B------:R2:W-:Y:S01]  /*a750*/  STSM.16.M88.4 [R35], R16 ;  /* 0x0000001023007844 */ /* 0x0005e20000000200 */
[----:B-1----:R-:W-:Y:S02]  /*a760*/  F2FP.BF16.F32.PACK_AB R4, R65, R179 ;  /* 0x000000b34104723e */ /* 0x002fe400000010ff */
[----:B------:R-:W-:Y:S02]  /*a770*/  F2FP.BF16.F32.PACK_AB R5, R67, R66 ;  /* 0x000000424305723e */ /* 0x000fe400000010ff */
[----:B------:R-:W-:Y:S02]  /*a780*/  F2FP.BF16.F32.PACK_AB R6, R69, R180 ;  /* 0x000000b44506723e */ /* 0x000fe400000010ff */
[----:B------:R-:W-:-:S02]  /*a790*/  F2FP.BF16.F32.PACK_AB R7, R71, R70 ;  /* 0x000000464707723e */ /* 0x000fc400000010ff */
[----:B------:R-:W-:Y:S02]  /*a7a0*/  MOV R158, R158 ;  /* 0x0000009e009e7202 */ /* 0x000fe40000000f00 */
[----:B---3--:R-:W-:Y:S01]  /*a7b0*/  F2FP.BF16.F32.PACK_AB R8, R73, R181 ;  /* 0x000000b54908723e */ /* 0x008fe200000010ff */
[----:B------:R-:W-:Y:S01]  /*a7c0*/  STSM.16.M88.4 [R160], R4 ;  /* 0x00000004a0007844 */ /* 0x000fe20000000200 */
[----:B------:R-:W-:Y:S02]  /*a7d0*/  F2FP.BF16.F32.PACK_AB R9, R75, R74 ;  /* 0x0000004a4b09723e */ /* 0x000fe400000010ff */
[----:B------:R-:W-:Y:S01]  /*a7e0*/  F2FP.BF16.F32.PACK_AB R10, R77, R182 ;  /* 0x000000b64d0a723e */ /* 0x000fe200000010ff */
[----:B--2---:R-:W-:Y:S01]  /*a7f0*/  IMAD.MOV R35, RZ, RZ, -R33 ;  /* 0x000000ffff237224 */ /* 0x004fe200078e0a21 */
[----:B------:R-:W-:Y:S02]  /*a800*/  F2FP.BF16.F32.PACK_AB R11, R79, R78 ;  /* 0x0000004e4f0b723e */ /* 0x000fe400000010ff */
[----:B------:R-:W-:Y:S01]  /*a810*/  MOV R154, R154 ;  /* 0x0000009a009a7202 */ /* 0x000fe20000000f00 */
[----:B------:R-:W-:Y:S01]  /*a820*/  IMAD R35, R166, R35, R39 ;  /* 0x00000023a6237224 */ /* 0x000fe200078e0227 */
[----:B------:R-:W-:Y:S01]  /*a830*/  F2FP.BF16.F32.PACK_AB R12, R81, R183 ;  /* 0x000000b7510c723e */ /* 0x000fe200000010ff */
[----:B------:R1:W-:Y:S01]  /*a840*/  STSM.16.M88.4 [R158], R8 ;  /* 0x000000089e007844 */ /* 0x0003e20000000200 */
        /* <DEDUP_REMOVED lines=8> */
[----:B------:R-:W-:Y:S01]  /*a8d0*/  F2FP.BF16.F32.PACK_AB R19, R95, R94 ;  /* 0x0000005e5f13723e */ /* 0x000fe200000010ff */
[----:B-1----:R-:W-:Y:S01]  /*a8e0*/  IMAD.U32 R10, RZ, RZ, UR5 ;  /* 0x00000005ff0a7e24 */ /* 0x002fe2000f8e00ff */
[----:B------:R-:W-:Y:S01]  /*a8f0*/  SHF.R.S32.HI R9, RZ, 0x1f, R33 ;  /* 0x0000001fff097819 */ /* 0x000fe20000011421 */
[----:B------:R-:W-:Y:S01]  /*a900*/  ULDC UR5, c[0x0][0xb88] ;  /* 0x0002e20000057ab9 */ /* 0x000fe20000000800 */
[----:B------:R-:W-:Y:S01]  /*a910*/  SHF.R.S32.HI R8, RZ, 0x1f, R35 ;  /* 0x0000001fff087819 */ /* 0x000fe20000011423 */
[----:B------:R1:W-:Y:S01]  /*a920*/  STSM.16.M88.4 [R152], R16 ;  /* 0x0000001098007844 */ /* 0x0003e20000000200 */
[----:B------:R-:W-:Y:S02]  /*a930*/  MOV R150, R150 ;  /* 0x0000009600967202 */ /* 0x000fe40000000f00 */
[----:B------:R-:W-:Y:S02]  /*a940*/  F2FP.BF16.F32.PACK_AB R4, R97, R187 ;  /* 0x000000bb6104723e */ /* 0x000fe400000010ff */
[----:B------:R-:W-:Y:S01]  /*a950*/  F2FP.BF16.F32.PACK_AB R5, R99, R98 ;  /* 0x000000626305723e */ /* 0x000fe200000010ff */
[----:B--2---:R-:W-:Y:S01]  /*a960*/  VIADD R14, R225, UR38 ;  /* 0x00000026e10e7c36 */ /* 0x004fe20008000000 */
[----:B------:R-:W-:Y:S01]  /*a970*/  IADD3 R12, P0, R33, UR6, RZ ;  /* 0x00000006210c7c10 */ /* 0x000fe2000ff1e0ff */
[----:B------:R-:W-:Y:S01]  /*a980*/  IMAD R33, R166, UR5, RZ ;  /* 0x00000005a6217c24 */ /* 0x000fe2000f8e02ff */
[----:B------:R-:W-:-:S02]  /*a990*/  F2FP.BF16.F32.PACK_AB R6, R101, R188 ;  /* 0x000000bc6506723e */ /* 0x000fc400000010ff */
[----:B------:R-:W-:Y:S01]  /*a9a0*/  IADD3.X R13, R9, UR7, R10, P0, !PT ;  /* 0x00000007090d7c10 */ /* 0x000fe200087fe40a */
[----:B------:R-:W-:Y:S01]  /*a9b0*/  ULDC.64 UR6, c[0x0][0xc88] ;  /* 0x0003220000067ab9 */ /* 0x000fe20000000a00 */
[----:B------:R-:W-:Y:S01]  /*a9c0*/  F2FP.BF16.F32.PACK_AB R7, R40, R36 ;  /* 0x000000242807723e */ /* 0x000fe200000010ff */
[----:B------:R-:W-:Y:S01]  /*a9d0*/  IMAD R8, R8, UR6, RZ ;  /* 0x0000000608087c24 */ /* 0x000fe2000f8e02ff */
[----:B------:R-:W-:Y:S01]  /*a9e0*/  LOP3.LUT P0, RZ, R223, 0x3, RZ, 0xc0, !PT ;  /* 0x00000003dfff7812 */ /* 0x000fe2000780c0ff */
[----:B------:R-:W-:Y:S01]  /*a9f0*/  IMAD.WIDE.U32 R12, R35, UR6, R12 ;  /* 0x00000006230c7c25 */ /* 0x000fe2000f8e000c */
[----:B------:R-:W-:Y:S01]  /*aa00*/  F2FP.BF16.F32.PACK_AB R9, R48, R44 ;  /* 0x0000002c3009723e */ /* 0x000fe200000010ff */
[----:B------:R2:W-:Y:S01]  /*aa10*/  STSM.16.M88.4 [R150], R4 ;  /* 0x0000000496007844 */ /* 0x0005e20000000200 */
[----:B------:R-:W-:Y:S01]  /*aa20*/  F2FP.BF16.F32.PACK_AB R10, R109, R190 ;  /* 0x000000be6d0a723e */ /* 0x000fe200000010ff */
[----:B------:R-:W-:Y:S01]  /*aa30*/  IMAD R35, R35, UR7, R8 ;  /* 0x0000000723237c24 */ /* 0x000fe2000f8e0208 */
[----:B------:R-:W-:Y:S01]  /*aa40*/  ULDC.64 UR6, c[0x0][0xc50] ;  /* 0x0003140000067ab9 */ /* 0x000fe20000000a00 */
[----:B------:R-:W-:-:S02]  /*aa50*/  F2FP.BF16.F32.PACK_AB R8, R105, R189 ;  /* 0x000000bd6908723e */ /* 0x000fc400000010ff */
[----:B-1----:R-:W-:Y:S02]  /*aa60*/  LEA R18, P3, R12, UR6, 0x2 ;  /* 0x000000060c127c11 */ /* 0x002fe4000f8610ff */
[----:B------:R-:W-:Y:S02]  /*aa70*/  F2FP.BF16.F32.PACK_AB R11, R56, R52 ;  /* 0x00000034380b723e */ /* 0x000fe400000010ff */
[----:B------:R-:W-:Y:S01]  /*aa80*/  ISETP.GE.OR P1, PT, R14, R33, P0 ;  /* 0x000000210e00720c */ /* 0x000fe20000726670 */
[----:B------:R-:W-:Y:S01]  /*aa90*/  SHFL.IDX PT, R34, R18, RZ, 0x1c1f ;  /* 0x001c1fff12227589 */ /* 0x000fe200000e0000 */
[----:B------:R-:W-:Y:S02]  /*aaa0*/  F2FP.BF16.F32.PACK_AB R15, R104, R100 ;  /* 0x00000064680f723e */ /* 0x000fe400000010ff */
[----:B------:R-:W-:Y:S01]  /*aab0*/  F2FP.BF16.F32.PACK_AB R16, R137, R136 ;  /* 0x000000888910723e */ /* 0x000fe200000010ff */
[----:B------:R1:W-:Y:S01]  /*aac0*/  STSM.16.M88.4 [R164], R8 ;  /* 0x00000008a4007844 */ /* 0x0003e20000000200 */
[----:B--2---:R-:W-:Y:S01]  /*aad0*/  IMAD.IADD R5, R13, 0x1, R35 ;  /* 0x000000010d057824 */ /* 0x004fe200078e0223 */
[----:B------:R-:W-:Y:S01]  /*aae0*/  F2FP.BF16.F32.PACK_AB R6, R117, R192 ;  /* 0x000000c07506723e */ /* 0x000fe200000010ff */
[----:B------:R-:W-:Y:S01]  /*aaf0*/  VIADD R4, R14, 0x8 ;  /* 0x000000080e047836 */ /* 0x000fe20000000000 */
[----:B------:R-:W-:Y:S01]  /*ab00*/  F2FP.BF16.F32.PACK_AB R7, R72, R68 ;  /* 0x000000444807723e */ /* 0x000fe200000010ff */
[----:B------:R2:W-:Y:S01]  /*ab10*/  SHFL.IDX PT, R52, R18, 0x1, 0x1c1f ;  /* 0x003c1f0012347f89 */ /* 0x0005e200000e0000 */
[----:B------:R-:W-:-:S02]  /*ab20*/  LEA.HI.X R19, R12, UR7, R5, 0x2, P3 ;  /* 0x000000070c137c11 */ /* 0x000fc400098f1405 */
[----:B------:R-:W-:Y:S02]  /*ab30*/  ISETP.GE.OR P0, PT, R4, R33, P0 ;  /* 0x000000210400720c */ /* 0x000fe40000706670 */
[----:B------:R-:W-:Y:S01]  /*ab40*/  F2FP.BF16.F32.PACK_AB R4, R113, R191 ;  /* 0x000000bf7104723e */ /* 0x000fe200000010ff */
[----:B------:R-:W3:Y:S01]  /*ab50*/  SHFL.IDX PT, R35, R19, RZ, 0x1c1f ;  /* 0x001c1fff13237589 */ /* 0x000ee200000e0000 */
[----:B------:R-:W-:Y:S02]  /*ab60*/  F2FP.BF16.F32.PACK_AB R5, R64, R60 ;  /* 0x0000003c4005723e */ /* 0x000fe400000010ff */
[----:B------:R-:W-:Y:S01]  /*ab70*/  F2FP.BF16.F32.PACK_AB R12, R129, R128 ;  /* 0x00000080810c723e */ /* 0x000fe200000010ff */
[----:B------:R4:W0:Y:S01]  /*ab80*/  SHFL.IDX PT, R53, R19, 0x1, 0x1c1f ;  /* 0x003c1f0013357f89 */ /* 0x00082200000e0000 */
[----:B-1----:R-:W-:Y:S02]  /*ab90*/  F2FP.BF16.F32.PACK_AB R8, R121, R193 ;  /* 0x000000c17908723e */ /* 0x002fe400000010ff */
[----:B------:R-:W-:Y:S01]  /*aba0*/  F2FP.BF16.F32.PACK_AB R9, R80, R76 ;  /* 0x0000004c5009723e */ /* 0x000fe200000010ff */
[----:B------:R1:W-:Y:S01]  /*abb0*/  STSM.16.M88.4 [R32], R4 ;  /* 0x0000000420007844 */ /* 0x0003e20000000200 */
[----:B------:R-:W-:-:S02]  /*abc0*/  F2FP.BF16.F32.PACK_AB R10, R125, R124 ;  /* 0x0000007c7d0a723e */ /* 0x000fc400000010ff */
[----:B------:R-:W-:Y:S02]  /*abd0*/  F2FP.BF16.F32.PACK_AB R11, R88, R84 ;  /* 0x00000054580b723e */ /* 0x000fe400000010ff */
[----:B------:R-:W-:Y:S02]  /*abe0*/  F2FP.BF16.F32.PACK_AB R13, R96, R92 ;  /* 0x0000005c600d723e */ /* 0x000fe400000010ff */
[----:B------:R-:W-:Y:S01]  /*abf0*/  F2FP.BF16.F32.PACK_AB R14, R133, R132 ;  /* 0x00000084850e723e */ /* 0x000fe200000010ff */
[----:B------:R-:W-:Y:S01]  /*ac00*/  STSM.16.M88.4 [R27], R8 ;  /* 0x000000081b007844 */ /* 0x000fe20000000200 */
[----:B------:R-:W-:Y:S02]  /*ac10*/  F2FP.BF16.F32.PACK_AB R17, R112, R108 ;  /* 0x0000006c7011723e */ /* 0x000fe400000010ff */
[----:B--2---:R-:W-:Y:S01]  /*ac20*/  F2FP.BF16.F32.PACK_AB R18, R141, R140 ;  /* 0x0000008c8d12723e */ /* 0x004fe200000010ff */
[----:B------:R-:W-:Y:S01]  /*ac30*/  STSM.16.M88.4 [R26], R12 ;  /* 0x0000000c1a007844 */ /* 0x000fe20000000200 */
[----:B----4-:R-:W-:-:S02]  /*ac40*/  F2FP.BF16.F32.PACK_AB R19, R120, R116 ;  /* 0x000000747813723e */ /* 0x010fc400000010ff */
[----:B------:R-:W-:Y:S01]  /*ac50*/  F2FP.BF16.F32.PACK_AB R36, R145, R144 ;  /* 0x000000909124723e */ /* 0x000fe200000010ff */
[----:B-1----:R-:W1:Y:S01]  /*ac60*/  @P2 LDC R7, c[0x0][0xcf0] ;  /* 0x00033c00ff072b82 */ /* 0x002e620000000800 */
[----:B------:R-:W-:Y:S01]  /*ac70*/  F2FP.BF16.F32.PACK_AB R37, R169, R168 ;  /* 0x000000a8a925723e */ /* 0x000fe200000010ff */
[----:B------:R-:W-:Y:S01]  /*ac80*/  STSM.16.M88.4 [R25], R16 ;  /* 0x0000001019007844 */ /* 0x000fe20000000200 */
[----:B------:R-:W-:Y:S02]  /*ac90*/  F2FP.BF16.F32.PACK_AB R38, R149, R148 ;  /* 0x000000949526723e */ /* 0x000fe400000010ff */
[----:B------:R-:W-:Y:S02]  /*aca0*/  F2FP.BF16.F32.PACK_AB R39, R0, R170 ;  /* 0x000000aa0027723e */ /* 0x000fe400000010ff */
[----:B------:R-:W-:-:S03]  /*acb0*/  LOP3.LUT R30, R195, 0x380, RZ, 0xc0, !PT ;  /* 0x00000380c31e7812 */ /* 0x000fc600078ec0ff */
[----:B------:R-:W-:Y:S01]  /*acc0*/  STSM.16.M88.4 [R24], R36 ;  /* 0x0000002418007844 */ /* 0x000fe20000000200 */
[----:B------:R-:W-:Y:S01]  /*acd0*/  IMAD R0, R218, 0x20, R221 ;  /* 0x00000020da007824 */ /* 0x000fe200078e02dd */
[----:B------:R-:W-:Y:S01]  /*ace0*/  UIMAD UR5, UR10, UR8, URZ ;  /* 0x000000080a0572a4 */ /* 0x000fe2000f8e023f */
[----:B------:R-:W-:Y:S01]  /*acf0*/  SHF.R.U64 R30, R30, 0x3, RZ ;  /* 0x000000031e1e7819 */ /* 0x000fe200000012ff */
[----:B------:R-:W-:Y:S01]  /*ad00*/  BAR.SYNC.DEFER_BLOCKING 0x1, 0x100 ;  /* 0x0044000000007b1d */ /* 0x000fe20000010000 */
[----:B------:R-:W-:Y:S01]  /*ad10*/  VIADD R4, R0, UR38 ;  /* 0x0000002600047c36 */ /* 0x000fe20008000000 */
[----:B------:R-:W-:Y:S01]  /*ad20*/  UIMAD.WIDE.U32 UR6, UR11, UR8, URZ ;  /* 0x000000080b0672a5 */ /* 0x000fe2000f8e003f */
[----:B------:R-:W-:-:S03]  /*ad30*/  LOP3.LUT R30, R30, R195, RZ, 0x3c, !PT ;  /* 0x000000c31e1e7212 */ /* 0x000fc600078e3cff */
[----:B---3--:R2:W-:Y:S01]  /*ad40*/  @!P1 ST.E desc[UR60][R34.64], R3 ;  /* 0x0000000322009985 */ /* 0x0085e2000c10193c */
[----:B------:R-:W-:-:S03]  /*ad50*/  UIMAD UR5, UR11, UR9, UR5 ;  /* 0x000000090b0572a4 */ /* 0x000fc6000f8e0205 */
[----:B------:R-:W-:Y:S01]  /*ad60*/  ULDC.64 UR10, c[0x0][0xbf0] ;  /* 0x0002fc00000a7ab9 */ /* 0x000fe20000000a00 */
[----:B--2---:R-:W2:Y:S01]  /*ad70*/  @P2 LDC R3, c[0x0][0xcec] ;  /* 0x00033b00ff032b82 */ /* 0x004ea20000000800 */
[----:B------:R-:W-:Y:S01]  /*ad80*/  UIMAD UR8, UR12, UR10, URZ ;  /* 0x0000000a0c0872a4 */ /* 0x000fe2000f8e023f */
[----:B------:R-:W-:Y:S01]  /*ad90*/  IMAD.MOV.U32 R5, RZ, RZ, R4 ;  /* 0x000000ffff057224 */ /* 0x000fe200078e0004 */
[----:B------:R-:W-:Y:S01]  /*ada0*/  UIADD3 UR7, UR7, UR5, URZ ;  /* 0x0000000507077290 */ /* 0x000fe2000fffe03f */
[----:B0-----:R0:W-:Y:S01]  /*adb0*/  @!P0 ST.E desc[UR60][R52.64], R2 ;  /* 0x0000000234008985 */ /* 0x0011e2000c10193c */
[----:B------:R-:W-:Y:S02]  /*adc0*/  UIMAD UR5, UR13, UR11, UR8 ;  /* 0x0000000b0d0572a4 */ /* 0x000fe4000f8e0208 */
[----:B------:R-:W-:Y:S01]  /*add0*/  UIMAD.WIDE.U32 UR6, UR13, UR10, UR6 ;  /* 0x0000000a0d0672a5 */ /* 0x000fe2000f8e0006 */
[----:B------:R3:W5:Y:S01]  /*ade0*/  LD.E.128 R40, desc[UR60][R28.64] ;  /* 0x0000003c1c287980 */ /* 0x000762000c101d00 */
[----:B------:R-:W-:-:S02]  /*adf0*/  ULDC.64 UR8, c[0x0][0xbe0] ;  /* 0x0002f80000087ab9 */ /* 0x000fc40000000a00 */
[----:B------:R-:W-:Y:S01]  /*ae00*/  UIADD3 UR5, UR7, UR5, URZ ;  /* 0x0000000507057290 */ /* 0x000fe2000fffe03f */
[----:B------:R3:W5:Y:S01]  /*ae10*/  LD.E.128 R44, desc[UR60][R20.64] ;  /* 0x0000003c142c7980 */ /* 0x000762000c101d00 */
[----:B--2---:R-:W-:-:S03]  /*ae20*/  @P2 IMAD.HI.U32 R0, R4, R3, RZ ;  /* 0x0000000304002227 */ /* 0x004fc600078e00ff */
[----:B------:R3:W5:Y:S02]  /*ae30*/  LD.E.128 R48, desc[UR60][R22.64] ;  /* 0x0000003c16307980 */ /* 0x000764000c101d00 */
[----:B-1----:R-:W-:Y:S01]  /*ae40*/  @P2 SHF.R.U32.HI R5, RZ, R7, R0 ;  /* 0x00000007ff052219 */ /* 0x002fe20000011600 */
[----:B0-----:R-:W-:Y:S01]  /*ae50*/  IMAD.U32 R2, RZ, RZ, UR6 ;  /* 0x00000006ff027e24 */ /* 0x001fe2000f8e00ff */
        /* <DEDUP_REMOVED lines=23> */
[----:B------:R-:W-:Y:S01]  /*afd0*/  IMAD.IADD R3, R3, 0x1, R9 ;  /* 0x0000000103037824 */ /* 0x000fe200078e0209 */
[----:B------:R-:W-:Y:S01]  /*afe0*/  BSSY B1, `(.L_x_13469) ;  /* 0x000002b000017945 */ /* 0x000fe20003800000 */
[----:B------:R-:W-:Y:S01]  /*aff0*/  IMAD R4, R0, UR6, RZ ;  /* 0x0000000600047c24 */ /* 0x000fe2000f8e02ff */
[----:B------:R-:W-:Y:S01]  /*b000*/  @!PT LDS RZ, [RZ] ;  /* 0x00000000fffff984 */ /* 0x000fe20000000800 */
[----:B------:R-:W-:Y:S01]  /*b010*/  @!PT LDS RZ, [RZ] ;  /* 0x00000000fffff984 */ /* 0x000fe20000000800 */
[----:B------:R-:W-:Y:S01]  /*b020*/  @!PT LDS RZ, [RZ] ;  /* 0x00000000fffff984 */ /* 0x000fe20000000800 */
[----:B------:R-:W-:Y:S01]  /*b030*/  @!PT LDS RZ, [RZ] ;  /* 0x00000000fffff984 */ /* 0x000fe20000000800 */
[----:B------:R0:W-:Y:S06]  /*b040*/  MEMBAR.ALL.CTA ;  /* 0x0000000000007992 */ /* 0x0001ec0000008000 */
[----:B0-----:R-:W0:Y:S01]  /*b050*/  FENCE.VIEW.ASYNC.S ;  /* 0x00000000000073c6 */ /* 0x001e220000000000 */
[----:B------:R-:W-:-:S02]  /*b060*/  VIADD R12, R221, UR38 ;  /* 0x00000026dd0c7c36 */ /* 0x000fc40008000000 */
[C---:B------:R-:W-:Y:S02]  /*b070*/  IMAD R5, R7.reuse, UR7, R4 ;  /* 0x0000000707057c24 */ /* 0x040fe4000f8e0204 */
[----:B------:R-:W-:Y:S01]  /*b080*/  IMAD.WIDE.U32 R2, R7, UR6, R2 ;  /* 0x0000000607027c25 */ /* 0x000fe2000f8e0002 */
[----:B------:R-:W-:Y:S01]  /*b090*/  ISETP.GE.AND P2, PT, R12, R33, PT ;  /* 0x000000210c00720c */ /* 0x000fe20003f46270 */
[----:B------:R-:W-:Y:S02]  /*b0a0*/  ULDC.64 UR6, c[0x0][0xb80] ;  /* 0x0002e00000067ab9 */ /* 0x000fe40000000a00 */
[----:B------:R-:W-:Y:S01]  /*b0b0*/  IMAD.IADD R3, R3, 0x1, R5 ;  /* 0x0000000103037824 */ /* 0x000fe200078e0205 */
[----:B------:R-:W-:Y:S01]  /*b0c0*/  LEA R10, P3, R2, UR6, 0x1 ;  /* 0x00000006020a7c11 */ /* 0x000fe2000f8608ff */
[----:B------:R-:W-:Y:S02]  /*b0d0*/  VIADD R194, R194, 0x32420 ;  /* 0x00032420c2c27836 */ /* 0x000fe40000000000 */
[----:B------:R-:W-:Y:S01]  /*b0e0*/  VIADD R0, R12, 0x20 ;  /* 0x000000200c007836 */ /* 0x000fe20000000000 */
[----:B------:R-:W-:Y:S01]  /*b0f0*/  LEA.HI.X R11, R2, UR7, R3, 0x1, P3 ;  /* 0x00000007020b7c11 */ /* 0x000fe200098f0c03 */
[----:B0-----:R3:W0:Y:S01]  /*b100*/  SHFL.IDX PT, R13, R10, RZ, 0x181f ;  /* 0x00181fff0a0d7589 */ /* 0x00162200000e0000 */
[----:B------:R-:W-:-:S02]  /*b110*/  PRMT R194, RZ, 0x654, R194 ;  /* 0x00000654ffc27816 */ /* 0x000fc400000000c2 */
[-C--:B------:R-:W-:Y:S01]  /*b120*/  ISETP.GE.AND P1, PT, R0, R33.reuse, PT ;  /* 0x000000210000720c */ /* 0x080fe20003f26270 */
[----:B------:R-:W-:Y:S01]  /*b130*/  VIADD R0, R12, 0x40 ;  /* 0x000000400c007836 */ /* 0x000fe20000000000 */
[----:B------:R3:W1:Y:S01]  /*b140*/  SHFL.IDX PT, R9, R11, RZ, 0x181f ;  /* 0x00181fff0b097589 */ /* 0x00066200000e0000 */
[----:B------:R3:W-:Y:S03]  /*b150*/  SYNCS.ARRIVE.TRANS64.RED.A1T0 RZ, [R194+URZ], RZ ;  /* 0x000000ffc2ff79a7 */ /* 0x0007e6000810043f */
        /* <DEDUP_REMOVED lines=19> */
.L_x_13470:
[----:B------:R-:W-:Y:S05]  /*b290*/  BSYNC B1 ;  /* 0x0000000000017941 */ /* 0x000fea0003800000 */
.L_x_13469:
[----:B-12---:R1:W2:Y:S01]  /*b2a0*/  SHFL.IDX PT, R9, R11, 0x1, 0x181f ;  /* 0x00381f000b097f89 */ /* 0x0062a200000e0000 */
        /* <DEDUP_REMOVED lines=10> */
[----:B--2---:R-:W-:Y:S02]  /*b350*/  @!P4 LEA.HI.X R3, R200, R9, R231, 0x1, P6 ;  /* 0x00000009c803c211 */ /* 0x004fe400030f0ce7 */
        /* <DEDUP_REMOVED lines=9> */
.L_x_13472:
[----:B------:R-:W-:Y:S05]  /*b3f0*/  BSYNC B1 ;  /* 0x0000000000017941 */ /* 0x000fea0003800000 */
.L_x_13471:
[----:B--2---:R2:W0:Y:S01]  /*b400*/  SHFL.IDX PT, R9, R11, 0x2, 0x181f ;  /* 0x00581f000b097f89 */ /* 0x00442200000e0000 */
        /* <DEDUP_REMOVED lines=20> */
.L_x_13474:
[----:B------:R-:W-:Y:S05]  /*b550*/  BSYNC B1 ;  /* 0x0000000000017941 */ /* 0x000fea0003800000 */
.L_x_13473:
[----:B------:R-:W-:Y:S01]  /*b560*/  VIADD R0, R12, 0x60 ;  /* 0x000000600c007836 */ /* 0x000fe20000000000 */
[----:B-123--:R-:W1:Y:S04]  /*b570*/  SHFL.IDX PT, R11, R11, 0x3, 0x181f ;  /* 0x00781f000b0b7f89 */ /* 0x00ee6800000e0000 */
[----:B------:R-:W-:Y:S01]  /*b580*/  ISETP.GE.AND P0, PT, R0, R33, PT ;  /* 0x000000210000720c */ /* 0x000fe20003f06270 */
[----:B0-----:R0:W2:-:S12]  /*b590*/  SHFL.IDX PT, R9, R10, 0x3, 0x181f ;  /* 0x00781f000a097f89 */ /* 0x00109800000e0000 */
        /* <DEDUP_REMOVED lines=10> */
[----:B----4-:R-:W-:Y:S01]  /*b640*/  @!P5 LEA.HI.X R7, R204, R11, R229, 0x1, P2 ;  /* 0x0000000bcc07d211 */ /* 0x010fe200010f0ce5 */
        /* <DEDUP_REMOVED lines=9> */
.L_x_13468:
[----:B------:R-:W1:Y:S01]  /*b6e0*/  LDC R8, c[0x0][0xce8] ;  /* 0x00033a00ff087b82 */ /* 0x000e620000000800 */
[----:B------:R-:W-:Y:S01]  /*b6f0*/  R2UR UR6, R219 ;  /* 0x00000000db0672ca */ /* 0x000fe200000e0000 */
[----:B------:R-:W-:Y:S01]  /*b700*/  BSSY B1, `(.L_x_13476) ;  /* 0x0000034000017945 */ /* 0x000fe20003800000 */
[----:B------:R-:W-:Y:S01]  /*b710*/  R2UR UR5, R220 ;  /* 0x00000000dc0572ca */ /* 0x000fe200000e0000 */
[----:B------:R-:W-:Y:S01]  /*b720*/  IMAD R6, R218, 0x20, R221 ;  /* 0x00000020da067824 */ /* 0x000fe200078e02dd */
[----:B------:R-:W-:-:S09]  /*b730*/  ISETP.GE.AND P0, PT, R232, 0x80, PT ;  /* 0x00000080e800780c */ /* 0x000fd20003f06270 */
[----:B------:R-:W-:Y:S02]  /*b740*/  USHF.R.S32.HI UR8, URZ, 0x1f, UR6 ;  /* 0x0000001f3f087899 */ /* 0x000fe40008011406 */
[----:B------:R-:W-:Y:S01]  /*b750*/  USHF.R.S32.HI UR9, URZ, 0x1f, UR5 ;  /* 0x0000001f3f097899 */ /* 0x000fe20008011405 */
[----:B-1----:R-:W-:-:S13]  /*b760*/  ISETP.NE.AND P1, PT, R8, 0x1, PT ;  /* 0x000000010800780c */ /* 0x002fda0003f25270 */
[----:B------:R-:W1:Y:S08]  /*b770*/  @P1 LDC R9, c[0x0][0xcec] ;  /* 0x00033b00ff091b82 */ /* 0x000e700000000800 */
[----:B------:R-:W2:Y:S01]  /*b780*/  @P1 LDC R11, c[0x0][0xcf0] ;  /* 0x00033c00ff0b1b82 */ /* 0x000ea20000000800 */
[----:B------:R-:W-:Y:S05]  /*b790*/  @P0 BRA `(.L_x_13477) ;  /* 0x0000000000a80947 */ /* 0x000fea0003800000 */
[----:B------:R-:W3:Y:S01]  /*b7a0*/  S2R R0, SR_TID.X ;  /* 0x0000000000007919 */ /* 0x000ee20000002100 */
[----:B------:R-:W4:Y:S01]  /*b7b0*/  LDC R3, c[0x0][0xce8] ;  /* 0x00033a00ff037b82 */ /* 0x000f220000000800 */
[----:B------:R-:W-:Y:S01]  /*b7c0*/  IMAD.U32 R4, RZ, RZ, UR38 ;  /* 0x00000026ff047e24 */ /* 0x000fe2000f8e00ff */
[----:B------:R-:W-:Y:S02]  /*b7d0*/  ULDC UR5, c[0x0][0xb88] ;  /* 0x0002e20000057ab9 */ /* 0x000fe40000000800 */
[----:B----4-:R-:W-:Y:S02]  /*b7e0*/  IMAD R5, R3, UR5, RZ ;  /* 0x0000000503057c24 */ /* 0x010fe4000f8e02ff */
[----:B---3--:R-:W-:-:S04]  /*b7f0*/  IADD3 R4, R4, -0x80, R0 ;  /* 0xffffff8004047810 */ /* 0x008fc80007ffe000 */
        /* <DEDUP_REMOVED lines=8> */
[----:B------:R-:W3:Y:S02]  /*b880*/  @P0 LDC R5, c[0x0][0xcec] ;  /* 0x00033b00ff050b82 */ /* 0x000ee40000000800 */
[----:B------:R-:W-:Y:S02]  /*b890*/  UIMAD.WIDE.U32 UR6, UR13, UR10, URZ ;  /* 0x0000000a0d0672a5 */ /* 0x000fe4000f8e003f */
[----:B------:R-:W-:-:S03]  /*b8a0*/  UIMAD UR5, UR13, UR11, UR5 ;  /* 0x0000000b0d0572a4 */ /* 0x000fc6000f8e0205 */
[----:B------:R-:W-:Y:S01]  /*b8b0*/  ULDC.64 UR10, c[0x0][0xc98] ;  /* 0x00032600000a7ab9 */ /* 0x000fe20000000a00 */
[----:B------:R-:W4:Y:S01]  /*b8c0*/  @P0 LDC R7, c[0x0][0xcf0] ;  /* 0x00033c00ff070b82 */ /* 0x000f220000000800 */
[----:B------:R-:W-:Y:S02]  /*b8d0*/  UIADD3 UR7, UR7, UR5, URZ ;  /* 0x0000000507077290 */ /* 0x000fe4000fffe03f */
[----:B------:R-:W-:Y:S02]  /*b8e0*/  UIMAD UR5, UR9, UR10, URZ ;  /* 0x0000000a090572a4 */ /* 0x000fe4000f8e023f */
[----:B------:R-:W-:Y:S02]  /*b8f0*/  UIMAD.WIDE.U32 UR6, UR12, UR10, UR6 ;  /* 0x0000000a0c0672a5 */ /* 0x000fe4000f8e0006 */
[----:B------:R-:W-:-:S03]  /*b900*/  UIMAD UR5, UR12, UR11, UR5 ;  /* 0x0000000b0c0572a4 */ /* 0x000fc6000f8e0205 */
[----:B------:R-:W-:Y:S01]  /*b910*/  ULDC.64 UR10, c[0x0][0xc88] ;  /* 0x00032200000a7ab9 */ /* 0x000fe20000000a00 */
[----:B---3--:R-:W-:-:S05]  /*b920*/  @P0 IMAD.HI.U32 R0, R4, R5, RZ ;  /* 0x0000000504000227 */ /* 0x008fca00078e00ff */
[----:B----4-:R-:W-:-:S05]  /*b930*/  @P0 SHF.R.U32.HI R2, RZ, R7, R0 ;  /* 0x00000007ff020219 */ /* 0x010fca0000011600 */
        /* <DEDUP_REMOVED lines=16> */
.L_x_13477:
[----:B------:R-:W-:Y:S05]  /*ba40*/  BSYNC B1 ;  /* 0x0000000000017941 */ /* 0x000fea0003800000 */
.L_x_13476:
[----:B------:R-:W-:Y:S01]  /*ba50*/  R2UR UR13, R219 ;  /* 0x00000000db0d72ca */ /* 0x000fe200000e0000 */
[----:B------:R-:W-:Y:S01]  /*ba60*/  ULDC.64 UR10, c[0x0][0xbe8] ;  /* 0x0002fa00000a7ab9 */ /* 0x000fe20000000a00 */
[----:B------:R-:W-:Y:S01]  /*ba70*/  R2UR UR12, R220 ;  /* 0x00000000dc0c72ca */ /* 0x000fe200000e0000 */
[----:B------:R-:W-:Y:S01]  /*ba80*/  UIMAD UR5, UR8, UR10, URZ ;  /* 0x0000000a080572a4 */ /* 0x000fe2000f8e023f */
[----:B------:R-:W-:Y:S01]  /*ba90*/  VIADD R6, R6, UR38 ;  /* 0x0000002606067c36 */ /* 0x000fe20008000000 */
[----:B------:R-:W-:Y:S01]  /*baa0*/  BSSY B1, `(.L_x_13478) ;  /* 0x000003c000017945 */ /* 0x000fe20003800000 */
[----:B------:R-:W-:Y:S02]  /*bab0*/  VIADD R10, R221, UR38 ;  /* 0x00000026dd0a7c36 */ /* 0x000fe40008000000 */
[----:B-1----:R-:W-:-:S04]  /*bac0*/  @P1 IMAD.HI.U32 R0, R6, R9, RZ ;  /* 0x0000000906001227 */ /* 0x002fc800078e00ff */
[----:B---3--:R-:W-:Y:S01]  /*bad0*/  IMAD.MOV.U32 R5, RZ, RZ, R6 ;  /* 0x000000ffff057224 */ /* 0x008fe200078e0006 */
[----:B------:R-:W-:Y:S01]  /*bae0*/  UIMAD.WIDE.U32 UR6, UR13, UR10, URZ ;  /* 0x0000000a0d0672a5 */ /* 0x000fe2000f8e003f */
[----:B--2---:R-:W-:Y:S01]  /*baf0*/  @P1 SHF.R.U32.HI R5, RZ, R11, R0 ;  /* 0x0000000bff051219 */ /* 0x004fe20000011600 */
        /* <DEDUP_REMOVED lines=9> */
[----:B------:R-:W-:Y:S02]  /*bb90*/  ULDC.64 UR8, c[0x0][0xbe0] ;  /* 0x0002f80000087ab9 */ /* 0x000fe40000000a00 */
        /* <DEDUP_REMOVED lines=29> */
[----:B------:R-:W-:Y:S02]  /*bd70*/  ISETP.GE.AND P4, PT, R205, UR5, PT ;  /* 0x00000005cd007c0c */ /* 0x000fe4000bf86270 */
[----:B------:R-:W-:Y:S02]  /*bd80*/  ISETP.GE.AND P3, PT, R204, UR5, PT ;  /* 0x00000005cc007c0c */ /* 0x000fe4000bf66270 */
[----:B------:R-:W-:-:S07]  /*bd90*/  ISETP.GE.AND P2, PT, R206, UR5, PT ;  /* 0x00000005ce007c0c */ /* 0x000fce000bf46270 */
[----:B--2---:R-:W-:-:S04]  /*bda0*/  @!P5 LEA R12, P6, R200, R5, 0x1 ;  /* 0x00000005c80cd211 */ /* 0x004fc800078c08ff */
[----:B---3--:R-:W-:Y:S02]  /*bdb0*/  @!P5 LEA.HI.X R13, R200, R3, R231, 0x1, P6 ;  /* 0x00000003c80dd211 */ /* 0x008fe400030f0ce7 */
        /* <DEDUP_REMOVED lines=10> */
.L_x_13479:
[----:B------:R-:W-:Y:S05]  /*be60*/  BSYNC B1 ;  /* 0x0000000000017941 */ /* 0x000fea0003800000 */
.L_x_13478:
[----:B---34-:R3:W4:Y:S01]  /*be70*/  SHFL.IDX PT, R3, R6, 0x1, 0x181f ;  /* 0x00381f0006037f89 */ /* 0x01872200000e0000 */
[----:B------:R-:W-:Y:S03]  /*be80*/  BSSY B1, `(.L_x_13480) ;  /* 0x0000014000017945 */ /* 0x000fe60003800000 */
[----:B--2---:R3:W2:Y:S01]  /*be90*/  SHFL.IDX PT, R5, R4, 0x1, 0x181f ;  /* 0x00381f0004057f89 */ /* 0x0046a200000e0000 */
[----:B------:R-:W-:Y:S05]  /*bea0*/  @P1 BRA `(.L_x_13481) ;  /* 0x0000000000441947 */ /* 0x000fea0003800000 */
[----:B------:R-:W-:Y:S02]  /*beb0*/  ULDC UR5, c[0x0][0xbc8] ;  /* 0x0002f20000057ab9 */ /* 0x000fe40000000800 */
[----:B------:R-:W-:Y:S02]  /*bec0*/  ISETP.GE.AND P4, PT, R200, UR5, PT ;  /* 0x00000005c8007c0c */ /* 0x000fe4000bf86270 */
[----:B------:R-:W-:Y:S02]  /*bed0*/  ISETP.GE.AND P3, PT, R205, UR5, PT ;  /* 0x00000005cd007c0c */ /* 0x000fe4000bf66270 */
[----:B------:R-:W-:Y:S02]  /*bee0*/  ISETP.GE.AND P2, PT, R204, UR5, PT ;  /* 0x00000005cc007c0c */ /* 0x000fe4000bf46270 */
[----:B------:R-:W-:-:S07]  /*bef0*/  ISETP.GE.AND P1, PT, R206, UR5, PT ;  /* 0x00000005ce007c0c */ /* 0x000fce000bf26270 */
[CC--:B--2---:R-:W-:Y:S02]  /*bf00*/  @!P4 LEA R12, P6, R200.reuse, R5.reuse, 0x1 ;  /* 0x00000005c80cc211 */ /* 0x0c4fe400078c08ff */
        /* <DEDUP_REMOVED lines=11> */
.L_x_13481:
[----:B------:R-:W-:Y:S05]  /*bfc0*/  BSYNC B1 ;  /* 0x0000000000017941 */ /* 0x000fea0003800000 */
.L_x_13480:
[----:B--2-4-:R2:W4:Y:S01]  /*bfd0*/  SHFL.IDX PT, R3, R6, 0x2, 0x181f ;  /* 0x00581f0006037f89 */ /* 0x01452200000e0000 */
        /* <DEDUP_REMOVED lines=20> */
.L_x_13483:
[----:B------:R-:W-:Y:S05]  /*c120*/  BSYNC B1 ;  /* 0x0000000000017941 */ /* 0x000fea0003800000 */
.L_x_13482:
[----:B------:R-:W-:Y:S01]  /*c130*/  VIADD R0, R10, 0x60 ;  /* 0x000000600a007836 */ /* 0x000fe20000000000 */
[----:B0---4-:R0:W4:Y:S04]  /*c140*/  SHFL.IDX PT, R3, R6, 0x3, 0x181f ;  /* 0x00781f0006037f89 */ /* 0x01112800000e0000 */
[----:B------:R-:W-:Y:S01]  /*c150*/  ISETP.GE.AND P0, PT, R0, R9, PT ;  /* 0x000000090000720c */ /* 0x000fe20003f06270 */
[----:B------:R0:W0:-:S12]  /*c160*/  SHFL.IDX PT, R5, R4, 0x3, 0x181f ;  /* 0x00781f0004057f89 */ /* 0x00001800000e0000 */
[----:B------:R-:W-:Y:S05]  /*c170*/  @P0 BRA `(.L_x_13475) ;  /* 0x0000000000440947 */ /* 0x000fea0003800000 */
[----:B------:R-:W-:Y:S02]  /*c180*/  ULDC UR5, c[0x0][0xbc8] ;  /* 0x0002f20000057ab9 */ /* 0x000fe40000000800 */
[----:B------:R-:W-:Y:S02]  /*c190*/  ISETP.GE.AND P3, PT, R200, UR5, PT ;  /* 0x00000005c8007c0c */ /* 0x000fe4000bf66270 */
[----:B------:R-:W-:Y:S02]  /*c1a0*/  ISETP.GE.AND P2, PT, R205, UR5, PT ;  /* 0x00000005cd007c0c */ /* 0x000fe4000bf46270 */
[----:B------:R-:W-:Y:S02]  /*c1b0*/  ISETP.GE.AND P1, PT, R204, UR5, PT ;  /* 0x00000005cc007c0c */ /* 0x000fe4000bf26270 */
[----:B------:R-:W-:-:S07]  /*c1c0*/  ISETP.GE.AND P0, PT, R206, UR5, PT ;  /* 0x00000005ce007c0c */ /* 0x000fce000bf06270 */
[-C--:B0123--:R-:W-:Y:S02]  /*c1d0*/  @!P3 LEA R6, P6, R200, R5.reuse, 0x1 ;  /* 0x00000005c806b211 */ /* 0x08ffe400078c08ff */
        /* <DEDUP_REMOVED lines=11> */
.L_x_13475:
[----:B------:R-:W-:Y:S05]  /*c290*/  BSYNC B0 ;  /* 0x0000000000007941 */ /* 0x000fea0003800000 */
.L_x_13467:
[----:B------:R-:W-:Y:S02]  /*c2a0*/  ULDC UR5, c[0x0][0xd38] ;  /* 0x00034e0000057ab9 */ /* 0x000fe40000000800 */
[----:B------:R-:W-:-:S06]  /*c2b0*/  UISETP.GE.AND UP0, UPT, UR4, UR5, UPT ;  /* 0x000000050400728c */ /* 0x000fcc000bf06270 */
[----:B------:R-:W-:-:S13]  /*c2c0*/  PLOP3.LUT P0, PT, PT, PT, UP0, 0x80, 0x0 ;  /* 0x000000000000781c */ /* 0x000fda0003f0f008 */
[----:B------:R-:W-:Y:S05]  /*c2d0*/  @!P0 BRA `(.L_x_13484) ;  /* 0xffffff4800e48947 */ /* 0x000fea000383ffff */
[----:B------:R-:W-:Y:S05]  /*c2e0*/  EXIT ;  /* 0x000000000000794d */ /* 0x000fea0003800000 */
.L_x_13431:
[----:B------:R-:W-:-:S08]  /*c2f0*/  NOP ;  /* 0x0000000000007918 */ /* 0x000fd00000000000 */
[----:B0-----:R-:W0:-:S00]  /*c300*/  USETMAXREG.DEALLOC.CTAPOOL 0x18 ;  /* 0x00000018000079c8 */ /* 0x001e0000080e0500 */
        /* <DEDUP_REMOVED lines=37> */
[----:B------:R-:W-:Y:S04]  /*c560*/  STL [R1+0x38], RZ ;  /* 0x000038ff01007387 */ /* 0x000fe80000100800 */
[----:B------:R1:W-:Y:S01]  /*c570*/  STL [R1+0x8], R2 ;  /* 0x0000080201007387 */ /* 0x0003e20000100800 */
[----:B0-----:R-:W-:-:S02]  /*c580*/  LOP3.LUT R3, R0, 0x40, RZ, 0xfc, !PT ;  /* 0x0000004000037812 */ /* 0x001fc400078efcff */
[C---:B-1----:R-:W-:Y:S02]  /*c590*/  LOP3.LUT R2, R0.reuse, 0x80, RZ, 0xfc, !PT ;  /* 0x0000008000027812 */ /* 0x042fe400078efcff */
[----:B------:R-:W-:-:S07]  /*c5a0*/  LOP3.LUT R0, R0, 0xc0, RZ, 0xfc, !PT ;  /* 0x000000c000007812 */ /* 0x000fce00078efcff */
.L_x_13581:
        /* <DEDUP_REMOVED lines=23> */
.L_x_13486:
[----:B------:R-:W-:Y:S01]  /*c720*/  ULDC UR9, c[0x0][0xd54] ;  /* 0x0003550000097ab9 */ /* 0x000fe20000000800 */
[----:B------:R-:W-:Y:S01]  /*c730*/  UMOV UR5, UR8 ;  /* 0x0000000800057c82 */ /* 0x000fe20008000000 */
[----:B------:R-:W-:-:S11]  /*c740*/  UISETP.NE.AND UP0, UPT, UR9, 0x1, UPT ;  /* 0x000000010900788c */ /* 0x000fd6000bf05270 */
[----:B------:R-:W-:Y:S02]  /*c750*/  @UP0 ULDC.64 UR10, c[0x0][0xd58] ;  /* 0x00035600000a0ab9 */ /* 0x000fe40000000a00 */
[----:B------:R-:W-:-:S04]  /*c760*/  UIMAD.WIDE.U32 UR6, UR8, UR10, URZ ;  /* 0x0000000a080672a5 */ /* 0x000fc8000f8e003f */
[----:B------:R-:W-:-:S04]  /*c770*/  @UP0 USHF.R.U32.HI UR5, URZ, UR11, UR7 ;  /* 0x0000000b3f050299 */ /* 0x000fc80008011607 */
[----:B------:R-:W-:-:S12]  /*c780*/  UIMAD UR6, UR5, UR9, URZ ;  /* 0x00000009050672a4 */ /* 0x000fd8000f8e023f */
.L_x_13487:
        /* <DEDUP_REMOVED lines=63> */
.L_x_13489:
        /* <DEDUP_REMOVED lines=20> */
.L_x_13492:
[----:B------:R-:W-:Y:S05]  /*ccc0*/  BSYNC B6 ;  /* 0x0000000000067941 */ /* 0x000fea0003800000 */
.L_x_13491:
        /* <DEDUP_REMOVED lines=20> */
.L_x_13495:
        /* <DEDUP_REMOVED lines=15> */
.L_x_13494:
[----:B------:R-:W-:Y:S05]  /*cf00*/  BSYNC B6 ;  /* 0x0000000000067941 */ /* 0x000fea0003800000 */
.L_x_13493:
        /* <DEDUP_REMOVED lines=27> */
.L_x_13597:
        /* <DEDUP_REMOVED lines=9> */
.L_x_13600:
        /* <DEDUP_REMOVED lines=22> */
.L_x_13499:
[----:B--2---:R-:W2:Y:S01]  /*d2b0*/  LDL R2, [R1+0x8] ;  /* 0x0000080001027983 */ /* 0x004ea20000100800 */
[----:B------:R-:W-:Y:S01]  /*d2c0*/  IMAD R0, R19, 0x8, R17 ;  /* 0x0000000813007824 */ /* 0x000fe200078e0211 */
[----:B--2---:R-:W-:-:S04]  /*d2d0*/  SHF.L.U32 R2, R2, 0x1f, RZ ;  /* 0x0000001f02027819 */ /* 0x004fc800000006ff */
[----:B------:R-:W2:Y:S02]  /*d2e0*/  SYNCS.PHASECHK.TRANS64.TRYWAIT P0, [R0+URZ+0x32440], R2 ;  /* 0x03244002000075a7 */ /* 0x000ea4000800017f */
[----:B--2---:R-:W-:Y:S05]  /*d2f0*/  @!P0 BRA `(.L_x_13500) ;  /* 0x0000004800048947 */ /* 0x004fea0003800000 */
.L_x_13601:
        /* <DEDUP_REMOVED lines=11> */
.L_x_13501:
        /* <DEDUP_REMOVED lines=16> */
[----:B------:R-:W-:-:S09]  /*d4b0*/  UIMAD UR35, UR35, 0x60, URZ ;  /* 0x00000060232378a4 */ /* 0x000fd2000f8e023f */
[----:B------:R2:W-:Y:S02]  /*d4c0*/  UTMALDG.4D [UR32], [UR4], desc[UR6] ;  /* 0x00000620040075b4 */ /* 0x0005e40008019000 */
[----:B--2---:R-:W-:Y:S01]  /*d4d0*/  NOP ;  /* 0x0000000000007918 */ /* 0x004fe20000000000 */
.L_x_13497:
        /* <DEDUP_REMOVED lines=24> */
.L_x_13503:
[----:B------:R-:W-:Y:S05]  /*d660*/  BSYNC B6 ;  /* 0x0000000000067941 */ /* 0x000fea0003800000 */
.L_x_13502:
[----:B------:R-:W2:Y:S01]  /*d670*/  S2R R2, SR_TID.X ;  /* 0x0000000000027919 */ /* 0x000ea20000002100 */
[----:B------:R-:W3:Y:S01]  /*d680*/  LDC R6, c[0x0][0x448] ;  /* 0x00011200ff067b82 */ /* 0x000ee20000000800 */
        /* <DEDUP_REMOVED lines=11> */
[----:B---3--:R-:W-:Y:S01]  /*d740*/  ISETP.NE.AND P0, PT, R6, 0x1, PT ;  /* 0x000000010600780c */ /* 0x008fe20003f05270 */
[----:B------:R-:W-:Y:S01]  /*d750*/  IMAD.U32 R5, RZ, RZ, UR5 ;  /* 0x00000005ff057e24 */ /* 0x000fe2000f8e00ff */
[----:B--2---:R-:W-:Y:S01]  /*d760*/  LOP3.LUT R0, R2, 0x7f, RZ, 0xc0, !PT ;  /* 0x0000007f02007812 */ /* 0x004fe200078ec0ff */
[----:B-1----:R-:W-:-:S03]  /*d770*/  IMAD.SHL.U32 R4, R4, 0x10, RZ ;  /* 0x0000001004047824 */ /* 0x002fc600078e00ff */
[----:B------:R-:W-:-:S07]  /*d780*/  SHF.R.U32.HI R0, RZ, 0x3, R0 ;  /* 0x00000003ff007819 */ /* 0x000fce0000011600 */
[----:B------:R-:W1:Y:S01]  /*d790*/  @P0 LDC R3, c[0x0][0x44c] ;  /* 0x00011300ff030b82 */ /* 0x000e620000000800 */
[----:B------:R-:W-:Y:S01]  /*d7a0*/  LOP3.LUT R4, R0, 0x70, R4, 0xf8, !PT ;  /* 0x0000007000047812 */ /* 0x000fe200078ef804 */
[----:B------:R-:W-:-:S04]  /*d7b0*/  IMAD.U32 R0, RZ, RZ, UR42 ;  /* 0x0000002aff007e24 */ /* 0x000fc8000f8e00ff */
[----:B0-----:R-:W-:Y:S02]  /*d7c0*/  IMAD R7, R0, 0x80, R4 ;  /* 0x0000008000077824 */ /* 0x001fe400078e0204 */
[----:B------:R-:W0:Y:S01]  /*d7d0*/  @P0 LDC R2, c[0x0][0x450] ;  /* 0x00011400ff020b82 */ /* 0x000e220000000800 */
[----:B------:R-:W-:Y:S01]  /*d7e0*/  IMAD.U32 R4, RZ, RZ, UR4 ;  /* 0x00000004ff047e24 */ /* 0x000fe2000f8e00ff */
[----:B------:R-:W-:Y:S01]  /*d7f0*/  ULDC.64 UR4, c[0x0][0x2d0] ;  /* 0x0000b40000047ab9 */ /* 0x000fe20000000a00 */
[----:B------:R-:W-:Y:S01]  /*d800*/  IMAD.MOV.U32 R0, RZ, RZ, R7 ;  /* 0x000000ffff007224 */ /* 0x000fe200078e0007 */
[----:B------:R2:W-:Y:S04]  /*d810*/  STL [R1+0x18], R7 ;  /* 0x0000180701007387 */ /* 0x0005e80000100800 */
[----:B------:R3:W5:Y:S01]  /*d820*/  LDL R8, [R1+0x4] ;  /* 0x0000040001087983 */ /* 0x0007620000100800 */
[----:B-1----:R-:W-:-:S05]  /*d830*/  @P0 IMAD.HI.U32 R3, R7, R3, RZ ;  /* 0x0000000307030227 */ /* 0x002fca00078e00ff */
[----:B0-----:R-:W-:Y:S01]  /*d840*/  @P0 SHF.R.U32.HI R0, RZ, R2, R3 ;  /* 0x00000002ff000219 */ /* 0x001fe20000011603 */
        /* <DEDUP_REMOVED lines=27> */
[----:B------:R-:W-:Y:S01]  /*da00*/  ULDC UR4, c[0x0][0x288] ;  /* 0x0000a20000047ab9 */ /* 0x000fe20000000800 */
[----:B------:R-:W0:Y:S01]  /*da10*/  SHFL.IDX PT, R5, R0, RZ, 0x181f ;  /* 0x00181fff00057589 */ /* 0x000e2200000e0000 */
[----:B------:R-:W-:Y:S02]  /*da20*/  IMAD R2, R6, UR4, RZ ;  /* 0x0000000406027c24 */ /* 0x000fe4000f8e02ff */
[----:B------:R-:W-:Y:S01]  /*da30*/  IMAD.U32 R6, RZ, RZ, UR42 ;  /* 0x0000002aff067e24 */ /* 0x000fe2000f8e00ff */
[----:B------:R-:W1:Y:S03]  /*da40*/  SHFL.IDX PT, R4, R3, RZ, 0x181f ;  /* 0x00181fff03047589 */ /* 0x000e6600000e0000 */
[----:B------:R-:W-:Y:S01]  /*da50*/  IMAD R10, R6, 0x80, R10 ;  /* 0x00000080060a7824 */ /* 0x000fe200078e020a */
[----:B------:R-:W-:Y:S03]  /*da60*/  SHFL.IDX PT, R7, R3, 0x1, 0x181f ;  /* 0x00381f0003077f89 */ /* 0x000fe600000e0000 */
[C---:B------:R-:W-:Y:S01]  /*da70*/  VIADD R11, R10.reuse, 0x10 ;  /* 0x000000100a0b7836 */ /* 0x040fe20000000000 */
[-C--:B------:R-:W-:Y:S01]  /*da80*/  ISETP.GE.AND P3, PT, R10, R2.reuse, PT ;  /* 0x000000020a00720c */ /* 0x080fe20003f66270 */
[----:B------:R-:W2:Y:S03]  /*da90*/  SHFL.IDX PT, R6, R0, 0x1, 0x181f ;  /* 0x00381f0000067f89 */ /* 0x000ea600000e0000 */
[----:B------:R-:W-:Y:S01]  /*daa0*/  ISETP.GE.AND P1, PT, R11, R2, PT ;  /* 0x000000020b00720c */ /* 0x000fe20003f26270 */
[----:B------:R-:W-:Y:S04]  /*dab0*/  STL [R1+0x10], R10 ;  /* 0x0000100a01007387 */ /* 0x000fe80000100800 */
[----:B------:R3:W-:Y:S04]  /*dac0*/  STL [R1+0x20], R11 ;  /* 0x0000200b01007387 */ /* 0x0007e80000100800 */
[----:B0-----:R-:W-:-:S05]  /*dad0*/  @!P3 LEA R5, P2, R9, R5, 0x1 ;  /* 0x000000050905b211 */ /* 0x001fca00078408ff */
[----:B-1----:R-:W-:Y:S02]  /*dae0*/  @!P3 IMAD.X R4, RZ, RZ, R4, P2 ;  /* 0x000000ffff04b224 */ /* 0x002fe400010e0604 */
[----:B---3--:R-:W-:-:S03]  /*daf0*/  VIADD R11, R10, 0x20 ;  /* 0x000000200a0b7836 */ /* 0x008fc60000000000 */
[-C--:B------:R-:W-:Y:S02]  /*db00*/  @!P3 LOP3.LUT R5, R5, R4.reuse, RZ, 0x3c, !PT ;  /* 0x000000040505b212 */ /* 0x080fe400078e3cff */
[----:B------:R-:W-:Y:S02]  /*db10*/  STL [R1+0x24], R11 ;  /* 0x0000240b01007387 */ /* 0x000fe40000100800 */
[----:B------:R-:W-:-:S04]  /*db20*/  @!P3 LOP3.LUT R4, R5, R4, RZ, 0x3c, !PT ;  /* 0x000000040504b212 */ /* 0x000fc800078e3cff */
[----:B------:R-:W-:-:S05]  /*db30*/  @!P3 LOP3.LUT R5, R5, R4, RZ, 0x3c, !PT ;  /* 0x000000040505b212 */ /* 0x000fca00078e3cff */
[----:B-----5:R2:W-:Y:S02]  /*db40*/  @!P3 LDGSTS.E.BYPASS.LTC128B.128 [R8+0x18400], desc[UR60][R4.64], !P0 ;  /* 0x184000000408bfae */ /* 0x0205e4000c101d7c */
[----:B--2---:R-:W-:Y:S02]  /*db50*/  @!P1 LEA R4, P2, R9, R6, 0x1 ;  /* 0x0000000609049211 */ /* 0x004fe400078408ff */
[----:B------:R-:W-:Y:S03]  /*db60*/  SHFL.IDX PT, R6, R3, 0x3, 0x181f ;  /* 0x00781f0003067f89 */ /* 0x000fe600000e0000 */
[----:B------:R-:W-:Y:S02]  /*db70*/  @!P1 IMAD.X R5, RZ, RZ, R7, P2 ;  /* 0x000000ffff059224 */ /* 0x000fe400010e0607 */
        /* <DEDUP_REMOVED lines=55> */
.L_x_13618:
        /* <DEDUP_REMOVED lines=12> */
.L_x_13505:
        /* <DEDUP_REMOVED lines=35> */
.L_x_13507:
[----:B------:R-:W-:Y:S05]  /*e1e0*/  BSYNC B6 ;  /* 0x0000000000067941 */ /* 0x000fea0003800000 */
.L_x_13506:
        /* <DEDUP_REMOVED lines=62> */
[----:B--2---:R-:W-:-:S03]  /*e5d0*/  ISETP.GE.AND P5, PT, R10, R0, PT ;  /* 0x000000000a00720c */ /* 0x004fc60003fa6270 */
[----:B------:R-:W2:Y:S01]  /*e5e0*/  LDL.LU R10, [R1+0x28] ;  /* 0x00002800010a7983 */ /* 0x000ea20000300800 */
[----:B---3--:R-:W-:-:S03]  /*e5f0*/  ISETP.GE.AND P4, PT, R3, R0, PT ;  /* 0x000000000300720c */ /* 0x008fc60003f86270 */
[----:B------:R-:W0:Y:S04]  /*e600*/  SHFL.IDX PT, R3, R5, RZ, 0x181f ;  /* 0x00181fff05037589 */ /* 0x000e2800000e0000 */
[----:B------:R-:W3:Y:S02]  /*e610*/  LDL.LU R12, [R1+0x2c] ;  /* 0x00002c00010c7983 */ /* 0x000ee40000300800 */
        /* <DEDUP_REMOVED lines=65> */
.L_x_13636:
        /* <DEDUP_REMOVED lines=14> */
.L_x_13510:
[----:B------:R-:W-:Y:S05]  /*eb10*/  BSYNC B0 ;  /* 0x0000000000007941 */ /* 0x000fea0003800000 */
.L_x_13509:
[----:B------:R-:W-:Y:S01]  /*eb20*/  NOP ;  /* 0x0000000000007918 */ /* 0x000fe20000000000 */
[----:B------:R-:W-:-:S13]  /*eb30*/  PLOP3.LUT P0, PT, PT, PT, PT, 0x80, 0x0 ;  /* 0x000000000000781c */ /* 0x000fda0003f0f070 */
.L_x_13511:
        /* <DEDUP_REMOVED lines=18> */
.L_x_13637:
[----:B------:R-:W-:Y:S05]  /*ec60*/  BSYNC B0 ;  /* 0x0000000000007941 */ /* 0x000fea0003800000 */
.L_x_13512:
[----:B------:R-:W-:Y:S01]  /*ec70*/  LOP3.LUT P0, RZ, R18, 0x2, RZ, 0xc0, !PT ;  /* 0x0000000212ff7812 */ /* 0x000fe2000780c0ff */
[----:B------:R-:W-:-:S12]  /*ec80*/  BSSY B0, `(.L_x_13514) ;  /* 0x0000058000007945 */ /* 0x000fd80003800000 */
        /* <DEDUP_REMOVED lines=10> */
.L_x_13638:
[----:B------:R-:W-:Y:S05]  /*ed30*/  BSYNC B1 ;  /* 0x0000000000017941 */ /* 0x000fea0003800000 */
.L_x_13516:
        /* <DEDUP_REMOVED lines=9> */
.L_x_13519:
[----:B------:R-:W-:Y:S05]  /*edd0*/  BSYNC B1 ;  /* 0x0000000000017941 */ /* 0x000fea0003800000 */
.L_x_13518:
        /* <DEDUP_REMOVED lines=11> */
.L_x_13520:
        /* <DEDUP_REMOVED lines=15> */
.L_x_13521:
        /* <DEDUP_REMOVED lines=15> */
.L_x_13522:
        /* <DEDUP_REMOVED lines=15> */
.L_x_13523:
        /* <DEDUP_REMOVED lines=10> */
.L_x_13515:
[----:B------:R-:W-:Y:S05]  /*f200*/  BSYNC B0 ;  /* 0x0000000000007941 */ /* 0x000fea0003800000 */
.L_x_13514:
[----:B------:R-:W-:-:S06]  /*f210*/  UISETP.GE.AND UP0, UPT, UR41, 0x2, UPT ;  /* 0x000000022900788c */ /* 0x000fcc000bf06270 */
[----:B------:R-:W-:-:S13]  /*f220*/  PLOP3.LUT P0, PT, PT, PT, UP0, 0x80, 0x0 ;  /* 0x000000000000781c */ /* 0x000fda0003f0f008 */
[----:B------:R-:W-:Y:S05]  /*f230*/  @!P0 BRA `(.L_x_13524) ;  /* 0x0000001c00748947 */ /* 0x000fea0003800000 */
[----:B------:R-:W-:Y:S02]  /*f240*/  ULOP3.LUT UR4, UR41, 0x1, URZ, 0xc0, !UPT ;  /* 0x0000000129047892 */ /* 0x000fe4000f8ec03f */
[----:B--2---:R-:W-:Y:S02]  /*f250*/  IMAD.U32 R6, RZ, RZ, UR41 ;  /* 0x00000029ff067e24 */ /* 0x004fe4000f8e00ff */
        /* <DEDUP_REMOVED lines=18> */
[----:B-1----:R-:W2:Y:S01]  /*f380*/  LDL R5, [R1+0xc] ;  /* 0x00000c0001057983 */ /* 0x002ea20000100800 */
        /* <DEDUP_REMOVED lines=13> */
[C---:B---3--:R-:W-:Y:S02]  /*f460*/  IMAD R7, R9.reuse, UR5, R7 ;  /* 0x0000000509077c24 */ /* 0x048fe4000f8e0207 */
[----:B------:R-:W-:-:S04]  /*f470*/  IMAD.WIDE.U32 R4, R9, UR4, R4 ;  /* 0x0000000409047c25 */ /* 0x000fc8000f8e0004 */
[----:B------:R-:W-:Y:S01]  /*f480*/  IMAD.IADD R7, R7, 0x1, R5 ;  /* 0x0000000107077824 */ /* 0x000fe200078e0205 */
[----:B-1----:R-:W-:-:S04]  /*f490*/  LEA R2, P0, R4, R2, 0x2 ;  /* 0x0000000204027211 */ /* 0x002fc800078010ff */
[----:B------:R-:W-:-:S05]  /*f4a0*/  LEA.HI.X R3, R4, R3, R7, 0x2, P0 ;  /* 0x0000000304037211 */ /* 0x000fca00000f1407 */
[----:B------:R2:W5:Y:S04]  /*f4b0*/  LDG.E R16, desc[UR60][R2.64] ;  /* 0x0000003c02107981 */ /* 0x000568000c1e1900 */
.L_x_13528:
[----:B--2---:R-:W1:Y:S01]  /*f4c0*/  S2R R2, SR_TID.X ;  /* 0x0000000000027919 */ /* 0x004e620000002100 */
[----:B------:R-:W-:Y:S01]  /*f4d0*/  IMAD R3, R19, 0x8, R17 ;  /* 0x0000000813037824 */ /* 0x000fe200078e0211 */
[----:B------:R-:W-:Y:S01]  /*f4e0*/  BSSY B1, `(.L_x_13529) ;  /* 0x0000006000017945 */ /* 0x000fe20003800000 */
[----:B-1----:R-:W-:Y:S02]  /*f4f0*/  LOP3.LUT R4, R2, 0x7f, RZ, 0xc0, !PT ;  /* 0x0000007f02047812 */ /* 0x002fe400078ec0ff */
[----:B------:R-:W-:Y:S02]  /*f500*/  SHF.L.U32 R2, R8, 0x1f, RZ ;  /* 0x0000001f08027819 */ /* 0x000fe400000006ff */
[----:B------:R-:W-:Y:S02]  /*f510*/  ISETP.NE.AND P1, PT, R4, RZ, PT ;  /* 0x000000ff0400720c */ /* 0x000fe40003f25270 */
[----:B------:R-:W1:Y:S02]  /*f520*/  SYNCS.PHASECHK.TRANS64.TRYWAIT P0, [R3+URZ+0x32440], R2 ;  /* 0x03244002030075a7 */ /* 0x000e64000800017f */
[----:B-1----:R-:W-:Y:S09]  /*f530*/  @!P0 BRA `(.L_x_13530) ;  /* 0x0000003c00bc8947 */ /* 0x002ff20003800000 */
.L_x_13639:
[----:B------:R-:W-:Y:S05]  /*f540*/  BSYNC B1 ;  /* 0x0000000000017941 */ /* 0x000fea0003800000 */
.L_x_13529:
        /* <DEDUP_REMOVED lines=9> */
.L_x_13532:
[----:B------:R-:W-:Y:S05]  /*f5e0*/  BSYNC B1 ;  /* 0x0000000000017941 */ /* 0x000fea0003800000 */
.L_x_13531:
        /* <DEDUP_REMOVED lines=12> */
.L_x_13533:
        /* <DEDUP_REMOVED lines=12> */
.L_x_13640:
[----:B------:R-:W-:Y:S05]  /*f770*/  BSYNC B1 ;  /* 0x0000000000017941 */ /* 0x000fea0003800000 */
.L_x_13534:
        /* <DEDUP_REMOVED lines=11> */
.L_x_13537:
[----:B------:R-:W-:Y:S05]  /*f830*/  BSYNC B1 ;  /* 0x0000000000017941 */ /* 0x000fea0003800000 */
.L_x_13536:
        /* <DEDUP_REMOVED lines=10> */
.L_x_13538:
        /* <DEDUP_REMOVED lines=15> */
.L_x_13539:
        /* <DEDUP_REMOVED lines=15> */
.L_x_13540:
        /* <DEDUP_REMOVED lines=15> */
.L_x_13541:
        /* <DEDUP_REMOVED lines=8> */
[----:B--2---:R-:W-:Y:S05]  /*fc30*/  @P0 BRA.U.ANY `(.L_x_13541) ;  /* 0xfffffffd00dc0947 */ /* 0x004fea000393ffff */
.L_x_13527:
[----:B------:R-:W-:Y:S05]  /*fc40*/  BSYNC B0 ;  /* 0x0000000000007941 */ /* 0x000fea0003800000 */
.L_x_13526:
[----:B------:R-:W-:-:S06]  /*fc50*/  UIADD3 UR4, UR41, -0x3, URZ ;  /* 0xfffffffd29047890 */ /* 0x000fcc000fffe03f */
[----:B------:R-:W-:-:S07]  /*fc60*/  IMAD.U32 R0, RZ, RZ, UR4 ;  /* 0x00000004ff007e24 */ /* 0x000fce000f8e00ff */
.L_x_13525:
[----:B------:R-:W-:Y:S01]  /*fc70*/  ISETP.NE.AND P0, PT, R6, RZ, PT ;  /* 0x000000ff0600720c */ /* 0x000fe20003f05270 */
[----:B------:R-:W-:-:S12]  /*fc80*/  BSSY B0, `(.L_x_13524) ;  /* 0x0000138000007945 */ /* 0x000fd80003800000 */
[----:B------:R-:W-:Y:S05]  /*fc90*/  @!P0 BRA `(.L_x_13542) ;  /* 0x0000001000d88947 */ /* 0x000fea0003800000 */
.L_x_13575:
[----:B--2---:R-:W2:Y:S01]  /*fca0*/  LDL.LU R2, [R1+0x8] ;  /* 0x0000080001027983 */ /* 0x004ea20000300800 */
        /* <DEDUP_REMOVED lines=32> */
.L_x_13545:
        /* <DEDUP_REMOVED lines=8> */
.L_x_13641:
[----:B------:R-:W-:Y:S05]  /*ff30*/  BSYNC B2 ;  /* 0x0000000000027941 */ /* 0x000fea0003800000 */
.L_x_13546:
        /* <DEDUP_REMOVED lines=9> */
.L_x_13549:
[----:B------:R-:W-:Y:S05]  /*ffd0*/  BSYNC B2 ;  /* 0x0000000000027941 */ /* 0x000fea0003800000 */
.L_x_13548:
        /* <DEDUP_REMOVED lines=11> */
.L_x_13550:
        /* <DEDUP_REMOVED lines=13> */
.L_x_13642:
[----:B------:R-:W-:Y:S05]  /*10160*/  BSYNC B2 ;  /* 0x0000000000027941 */ /* 0x000fea0003800000 */
.L_x_13551:
        /* <DEDUP_REMOVED lines=11> */
.L_x_13554:
[----:B------:R-:W-:Y:S05]  /*10220*/  BSYNC B2 ;  /* 0x0000000000027941 */ /* 0x000fea0003800000 */
.L_x_13553:
        /* <DEDUP_REMOVED lines=9> */
.L_x_13555:
        /* <DEDUP_REMOVED lines=15> */
.L_x_13556:
        /* <DEDUP_REMOVED lines=15> */
.L_x_13557:
        /* <DEDUP_REMOVED lines=15> */
.L_x_13558:
        /* <DEDUP_REMOVED lines=10> */
.L_x_13544:
[----:B------:R-:W-:Y:S05]  /*10630*/  BSYNC B1 ;  /* 0x0000000000017941 */ /* 0x000fea0003800000 */
.L_x_13543:
        /* <DEDUP_REMOVED lines=10> */
[----:B------:R-:W-:-:S12]  /*106e0*/  VIADD R6, R0, 0xffffffff ;  /* 0xffffffff00067836 */ /* 0x000fd80000000000 */
[----:B------:R-:W-:Y:S05]  /*106f0*/  @!P2 BRA `(.L_x_13561) ;  /* 0x000000000050a947 */ /* 0x000fea0003800000 */
[----:B------:R-:W3:Y:S01]  /*10700*/  LDL R10, [R1+0xc] ;  /* 0x00000c00010a7983 */ /* 0x000ee20000100800 */
[----:B-1----:R-:W1:Y:S01]  /*10710*/  LDC R4, c[0x0][0x43c] ;  /* 0x00010f00ff047b82 */ /* 0x002e620000000800 */
[----:B------:R-:W-:Y:S02]  /*10720*/  ULDC.64 UR4, c[0x0][0x428] ;  /* 0x00010a0000047ab9 */ /* 0x000fe40000000a00 */
[----:B------:R-:W4:Y:S01]  /*10730*/  LDL R9, [R1] ;  /* 0x0000000001097983 */ /* 0x000f220000100800 */
        /* <DEDUP_REMOVED lines=10> */
[----:B------:R-:W-:Y:S01]  /*107e0*/  IMAD.WIDE.U32 R2, R9, UR4, R2 ;  /* 0x0000000409027c25 */ /* 0x000fe2000f8e0002 */
[----:B------:R-:W-:-:S03]  /*107f0*/  ULDC.64 UR4, c[0x0][0x418] ;  /* 0x0001060000047ab9 */ /* 0x000fc60000000a00 */
[----:B------:R-:W-:Y:S01]  /*10800*/  IMAD.IADD R3, R4, 0x1, R3 ;  /* 0x0000000104037824 */ /* 0x000fe200078e0203 */
[----:B------:R-:W-:-:S04]  /*10810*/  LEA R4, P0, R2, UR4, 0x2 ;  /* 0x0000000402047c11 */ /* 0x000fc8000f8010ff */
[----:B------:R-:W-:-:S05]  /*10820*/  LEA.HI.X R5, R2, UR5, R3, 0x2, P0 ;  /* 0x0000000502057c11 */ /* 0x000fca00080f1403 */
[----:B------:R3:W5:Y:S04]  /*10830*/  LDG.E R16, desc[UR60][R4.64] ;  /* 0x0000003c04107981 */ /* 0x000768000c1e1900 */
.L_x_13561:
[----:B------:R-:W4:Y:S01]  /*10840*/  S2R R2, SR_TID.X ;  /* 0x0000000000027919 */ /* 0x000f220000002100 */
[----:B-1-3--:R-:W-:Y:S01]  /*10850*/  IMAD R4, R19, 0x8, R17 ;  /* 0x0000000813047824 */ /* 0x00afe200078e0211 */
[----:B------:R-:W-:Y:S01]  /*10860*/  BSSY B2, `(.L_x_13562) ;  /* 0x0000006000027945 */ /* 0x000fe20003800000 */
[----:B----4-:R-:W-:Y:S02]  /*10870*/  LOP3.LUT R3, R2, 0x7f, RZ, 0xc0, !PT ;  /* 0x0000007f02037812 */ /* 0x010fe400078ec0ff */
[----:B------:R-:W-:Y:S02]  /*10880*/  SHF.L.U32 R2, R7, 0x1f, RZ ;  /* 0x0000001f07027819 */ /* 0x000fe400000006ff */
[----:B------:R-:W-:Y:S02]  /*10890*/  ISETP.NE.AND P1, PT, R3, RZ, PT ;  /* 0x000000ff0300720c */ /* 0x000fe40003f25270 */
[----:B------:R-:W1:Y:S02]  /*108a0*/  SYNCS.PHASECHK.TRANS64.TRYWAIT P0, [R4+URZ+0x32440], R2 ;  /* 0x03244002040075a7 */ /* 0x000e64000800017f */
[----:B-1----:R-:W-:Y:S09]  /*108b0*/  @!P0 BRA `(.L_x_13563) ;  /* 0x0000002c002c8947 */ /* 0x002ff20003800000 */
.L_x_13643:
[----:B------:R-:W-:Y:S05]  /*108c0*/  BSYNC B2 ;  /* 0x0000000000027941 */ /* 0x000fea0003800000 */
.L_x_13562:
        /* <DEDUP_REMOVED lines=9> */
.L_x_13565:
[----:B------:R-:W-:Y:S05]  /*10960*/  BSYNC B2 ;  /* 0x0000000000027941 */ /* 0x000fea0003800000 */
.L_x_13564:
[----:B--2---:R-:W-:Y:S01]  /*10970*/  IMAD.MOV.U32 R7, RZ, RZ, RZ ;  /* 0x000000ffff077224 */ /* 0x004fe200078e00ff */
        /* <DEDUP_REMOVED lines=10> */
.L_x_13566:
        /* <DEDUP_REMOVED lines=13> */
.L_x_13644:
[----:B------:R-:W-:Y:S05]  /*10af0*/  BSYNC B2 ;  /* 0x0000000000027941 */ /* 0x000fea0003800000 */
.L_x_13567:
        /* <DEDUP_REMOVED lines=11> */
.L_x_13570:
[----:B------:R-:W-:Y:S05]  /*10bb0*/  BSYNC B2 ;  /* 0x0000000000027941 */ /* 0x000fea0003800000 */
.L_x_13569:
        /* <DEDUP_REMOVED lines=9> */
.L_x_13571:
        /* <DEDUP_REMOVED lines=15> */
.L_x_13572:
        /* <DEDUP_REMOVED lines=15> */
.L_x_13573:
        /* <DEDUP_REMOVED lines=15> */
.L_x_13574:
        /* <DEDUP_REMOVED lines=10> */
.L_x_13560:
[----:B------:R-:W-:Y:S05]  /*10fc0*/  BSYNC B1 ;  /* 0x0000000000017941 */ /* 0x000fea0003800000 */
.L_x_13559:
[C---:B------:R-:W-:Y:S01]  /*10fd0*/  ISETP.GT.AND P0, PT, R0.reuse, 0x1, PT ;  /* 0x000000010000780c */ /* 0x040fe20003f04270 */
[----:B------:R-:W-:-:S12]  /*10fe0*/  VIADD R0, R0, 0xfffffffe ;  /* 0xfffffffe00007836 */ /* 0x000fd80000000000 */
[----:B------:R-:W-:Y:S05]  /*10ff0*/  @P0 BRA `(.L_x_13575) ;  /* 0xffffffec00280947 */ /* 0x000fea000383ffff */
.L_x_13542:
[----:B------:R-:W-:Y:S05]  /*11000*/  BSYNC B0 ;  /* 0x0000000000007941 */ /* 0x000fea0003800000 */
.L_x_13524:
        /* <DEDUP_REMOVED lines=20> */
[----:B--2---:R-:W0:Y:S01]  /*11150*/  POPC R7, R4 ;  /* 0x0000000400077309 */ /* 0x004e220000000000 */
[----:B---3--:R-:W0:Y:S02]  /*11160*/  SHFL.IDX PT, R0, R3, R0, 0x1f ;  /* 0x00001f0003007589 */ /* 0x008e2400000e0000 */
[----:B0-----:R-:W-:-:S05]  /*11170*/  IADD3 R0, R0, UR44, R7 ;  /* 0x0000002c00007c10 */ /* 0x001fca000fffe007 */
[----:B------:R3:W-:Y:S02]  /*11180*/  STL [R1+0x14], R0 ;  /* 0x0000140001007387 */ /* 0x0007e40000100800 */
.L_x_13577:
[----:B------:R-:W-:Y:S05]  /*11190*/  BSYNC B0 ;  /* 0x0000000000007941 */ /* 0x000fea0003800000 */
.L_x_13576:
[----:B------:R-:W-:-:S07]  /*111a0*/  SEL R19, R19, RZ, P1 ;  /* 0x000000ff13137207 */ /* 0x000fce0000800000 */
.L_x_13490:
[----:B------:R-:W-:Y:S05]  /*111b0*/  BSYNC B7 ;  /* 0x0000000000077941 */ /* 0x000fea0003800000 */
.L_x_13488:
[----:B0-----:R0:W5:Y:S01]  /*111c0*/  LDL R2, [R1+0x14] ;  /* 0x0000140001027983 */ /* 0x0011620000100800 */
[----:B------:R-:W-:-:S13]  /*111d0*/  LOP3.LUT P1, RZ, R18, 0x80, RZ, 0xc0, !PT ;  /* 0x0000008012ff7812 */ /* 0x000fda000782c0ff */
        /* <DEDUP_REMOVED lines=11> */
.L_x_13578:
[----:B------:R-:W-:-:S03]  /*11290*/  UMOV UR4, 0xffffffff ;  /* 0xffffffff00047882 */ /* 0x000fc60000000000 */
[----:B------:R-:W-:Y:S05]  /*112a0*/  BRA.DIV UR4, `(.L_x_13580) ;  /* 0x0000002204d87947 */ /* 0x000fea000b800000 */
[----:B-----5:R0:W4:Y:S02]  /*112b0*/  SHFL.IDX PT, R14, R2, RZ, 0x1f ;  /* 0x00001fff020e7589 */ /* 0x02012400000e0000 */
.L_x_13647:
[----:B------:R-:W5:Y:S01]  /*112c0*/  @!P0 S2R R3, SR_CgaCtaId ;  /* 0x0000000000038919 */ /* 0x000f620000008800 */
[----:B------:R-:W-:Y:S05]  /*112d0*/  WARPSYNC.ALL ;  /* 0x0000000000007948 */ /* 0x000fea0003800000 */
[----:B------:R-:W-:Y:S01]  /*112e0*/  BAR.SYNC.DEFER_BLOCKING 0x4, 0x180 ;  /* 0x0106000000007b1d */ /* 0x000fe20000010000 */
[----:B---3--:R-:W-:-:S05]  /*112f0*/  @!P0 MOV R0, 0x400 ;  /* 0x0000040000008802 */ /* 0x008fca0000000f00 */
[----:B----4-:R3:W-:Y:S01]  /*11300*/  STL [R1+0x14], R14 ;  /* 0x0000140e01007387 */ /* 0x0107e20000100800 */
[----:B-----5:R-:W-:-:S05]  /*11310*/  @!P0 LEA R17, R3, R0, 0x18 ;  /* 0x0000000003118211 */ /* 0x020fca00078ec0ff */
[----:B------:R3:W-:Y:S01]  /*11320*/  @!P0 STS [R17+0x324d0], R2 ;  /* 0x0324d00211008388 */ /* 0x0007e20000000800 */
[----:B------:R-:W-:Y:S06]  /*11330*/  BAR.ARV 0x5, 0x180 ;  /* 0x0146000000007b1d */ /* 0x000fec0000002000 */
.L_x_13579:
[----:B---3--:R-:W3:Y:S01]  /*11340*/  LDL R0, [R1+0x14] ;  /* 0x0000140001007983 */ /* 0x008ee20000100800 */
[----:B------:R-:W-:Y:S02]  /*11350*/  ULDC UR4, c[0x0][0xd38] ;  /* 0x00034e0000047ab9 */ /* 0x000fe40000000800 */
[----:B---3--:R-:W-:-:S13]  /*11360*/  ISETP.GE.AND P0, PT, R0, UR4, PT ;  /* 0x0000000400007c0c */ /* 0x008fda000bf06270 */
[----:B------:R-:W-:Y:S05]  /*11370*/  @!P0 BRA `(.L_x_13581) ;  /* 0xffffffb0008c8947 */ /* 0x000fea000383ffff */
.L_x_13485:
[----:B0-----:R-:W3:Y:S01]  /*11380*/  LDL.LU R0, [R1+0x38] ;  /* 0x0000380001007983 */ /* 0x001ee20000300800 */
[----:B------:R-:W-:Y:S01]  /*11390*/  BSSY B0, `(.L_x_13582) ;  /* 0x000000b000007945 */ /* 0x000fe20003800000 */
[----:B-1----:R-:W0:Y:S01]  /*113a0*/  S2R R5, SR_CgaCtaId ;  /* 0x0000000000057919 */ /* 0x002e220000008800 */
[----:B---3--:R-:W-:-:S05]  /*113b0*/  VIADD R0, R0, 0x1 ;  /* 0x0000000100007836 */ /* 0x008fca0000000000 */
[----:B----4-:R-:W-:-:S04]  /*113c0*/  LEA.HI R2, R0, R0, RZ, 0x1 ;  /* 0x0000000000027211 */ /* 0x010fc800078f08ff */
[----:B------:R-:W-:-:S05]  /*113d0*/  LOP3.LUT R3, R2, 0xfffffffe, RZ, 0xc0, !PT ;  /* 0xfffffffe02037812 */ /* 0x000fca00078ec0ff */
[----:B------:R-:W-:Y:S01]  /*113e0*/  IMAD.IADD R3, R0, 0x1, -R3 ;  /* 0x0000000100037824 */ /* 0x000fe200078e0a03 */
[----:B------:R-:W-:-:S04]  /*113f0*/  MOV R0, 0x400 ;  /* 0x0000040000007802 */ /* 0x000fc80000000f00 */
[----:B0-----:R-:W-:Y:S02]  /*11400*/  LEA R0, R5, R0, 0x18 ;  /* 0x0000000005007211 */ /* 0x001fe400078ec0ff */
[----:B------:R-:W-:-:S04]  /*11410*/  SHF.L.U32 R3, R3, 0x1f, RZ ;  /* 0x0000001f03037819 */ /* 0x000fc800000006ff */
[----:B------:R-:W0:Y:S02]  /*11420*/  SYNCS.PHASECHK.TRANS64.TRYWAIT P0, [R0+URZ+0x32420], R3 ;  /* 0x03242003000075a7 */ /* 0x000e24000800017f */
[----:B0-----:R-:W-:Y:S05]  /*11430*/  @!P0 BRA `(.L_x_13583) ;  /* 0x00000020009c8947 */ /* 0x001fea0003800000 */
.L_x_13648:
[----:B------:R-:W-:Y:S05]  /*11440*/  BSYNC B0 ;  /* 0x0000000000007941 */ /* 0x000fea0003800000 */
.L_x_13582:
[----:B------:R-:W-:-:S03]  /*11450*/  UMOV UR4, 0xffffffff ;  /* 0xffffffff00047882 */ /* 0x000fc60000000000 */
[----:B------:R-:W-:Y:S05]  /*11460*/  BRA.DIV UR4, `(.L_x_13584) ;  /* 0x0000002204a47947 */ /* 0x000fea000b800000 */
[----:B------:R-:W1:Y:S02]  /*11470*/  S2R R2, SR_TID.X ;  /* 0x0000000000027919 */ /* 0x000e640000002100 */
[----:B-1----:R-:W-:-:S04]  /*11480*/  SHF.R.U32.HI R2, RZ, 0x5, R2 ;  /* 0x00000005ff027819 */ /* 0x002fc80000011602 */
[----:B------:R-:W-:-:S05]  /*11490*/  LOP3.LUT R2, R2, 0x3, RZ, 0xc0, !PT ;  /* 0x0000000302027812 */ /* 0x000fca00078ec0ff */
[----:B------:R1:W3:Y:S02]  /*114a0*/  SHFL.IDX PT, R14, R2, RZ, 0x1f ;  /* 0x00001fff020e7589 */ /* 0x0002e400000e0000 */
.L_x_13651:
[----:B---3--:R-:W-:Y:S01]  /*114b0*/  ISETP.NE.AND P0, PT, R14, RZ, PT ;  /* 0x000000ff0e00720c */ /* 0x008fe20003f05270 */
[----:B------:R-:W-:-:S12]  /*114c0*/  BSSY B0, `(.L_x_13585) ;  /* 0x0000027000007945 */ /* 0x000fd80003800000 */
[----:B------:R-:W-:Y:S05]  /*114d0*/  @P0 BRA `(.L_x_13586) ;  /* 0x0000000000940947 */ /* 0x000fea0003800000 */
[----:B------:R-:W-:-:S03]  /*114e0*/  UMOV UR4, 0xffffffff ;  /* 0xffffffff00047882 */ /* 0x000fc60000000000 */
[----:B------:R-:W-:Y:S05]  /*114f0*/  BRA.DIV UR4, `(.L_x_13587) ;  /* 0x0000002204b47947 */ /* 0x000fea000b800000 */
[----:B------:R-:W-:-:S13]  /*11500*/  ELECT P6, URZ, PT ;  /* 0x00000000003f782f */ /* 0x000fda00038c0000 */
.L_x_13654:
[----:B------:R-:W-:Y:S05]  /*11510*/  @!P6 BRA `(.L_x_13586) ;  /* 0x000000000084e947 */ /* 0x000fea0003800000 */
[----:B-1----:R-:W3:Y:S02]  /*11520*/  LDL R2, [R1+0x4c] ;  /* 0x00004c0001027983 */ /* 0x002ee40000100800 */
[----:B---3--:R-:W-:-:S13]  /*11530*/  R2UR UR4, R2 ;  /* 0x00000000020472ca */ /* 0x008fda00000e0000 */
[----:B------:R-:W-:-:S06]  /*11540*/  ULOP3.LUT UR4, UR4, 0x2, URZ, 0xfc, !UPT ;  /* 0x0000000204047892 */ /* 0x000fcc000f8efc3f */
[----:B------:R-:W-:-:S05]  /*11550*/  IMAD.U32 R2, RZ, RZ, UR4 ;  /* 0x00000004ff027e24 */ /* 0x000fca000f8e00ff */
[----:B------:R-:W-:-:S13]  /*11560*/  ISETP.NE.AND P2, PT, R2, 0x3, PT ;  /* 0x000000030200780c */ /* 0x000fda0003f45270 */
[----:B------:R-:W-:Y:S05]  /*11570*/  @!P2 BRA `(.L_x_13588) ;  /* 0x000000000004a947 */ /* 0x000fea0003800000 */
[----:B------:R-:W-:Y:S01]  /*11580*/  BPT.TRAP 0x1 ;  /* 0x000000040000795c */ /* 0x000fe20000300000 */
.L_x_13588:
[----:B--2---:R-:W2:Y:S01]  /*11590*/  LDL.LU R7, [R1+0x8] ;  /* 0x0000080001077983 */ /* 0x004ea20000300800 */
        /* <DEDUP_REMOVED lines=12> */
.L_x_13655:
[----:B------:R-:W1:Y:S02]  /*11660*/  SYNCS.PHASECHK.TRANS64.TRYWAIT P0, [R7+URZ], R2 ;  /* 0x00000002070075a7 */ /* 0x000e64000800017f */
[----:B-1----:R-:W-:Y:S05]  /*11670*/  @!P0 BRA `(.L_x_13590) ;  /* 0x0000002000888947 */ /* 0x002fea0003800000 */
.L_x_13656:
[----:B------:R-:W-:Y:S05]  /*11680*/  @!P2 BRA `(.L_x_13591) ;  /* 0x000000000004a947 */ /* 0x000fea0003800000 */
[----:B------:R-:W-:Y:S01]  /*11690*/  BPT.TRAP 0x1 ;  /* 0x000000040000795c */ /* 0x000fe20000300000 */
.L_x_13591:
[----:B------:R-:W-:-:S04]  /*116a0*/  VIADD R0, R0, 0x32460 ;  /* 0x0003246000007836 */ /* 0x000fc80000000000 */
[----:B------:R-:W-:-:S04]  /*116b0*/  IMAD R4, R19, 0x8, R0 ;  /* 0x0000000813047824 */ /* 0x000fc800078e0200 */
[----:B------:R-:W2:Y:S02]  /*116c0*/  SYNCS.PHASECHK.TRANS64.TRYWAIT P0, [R4+URZ], R5 ;  /* 0x00000005040075a7 */ /* 0x000ea4000800017f */
[----:B--2---:R-:W-:Y:S05]  /*116d0*/  @!P0 BRA `(.L_x_13592) ;  /* 0x0000002000848947 */ /* 0x004fea0003800000 */
.L_x_13657:
[----:B------:R-:W-:-:S07]  /*116e0*/  IMAD R3, R3, 0x8, R0 ;  /* 0x0000000803037824 */ /* 0x000fce00078e0200 */
.L_x_13593:
[----:B---3--:R3:W4:Y:S02]  /*116f0*/  SYNCS.PHASECHK.TRANS64.TRYWAIT P0, [R3+URZ], R2 ;  /* 0x00000002030075a7 */ /* 0x008724000800017f */
[----:B----4-:R-:W-:Y:S05]  /*11700*/  @!P0 NANOSLEEP.SYNCS 0x989680 ;  /* 0x009896800000895d */ /* 0x010fea0003900000 */
[----:B------:R-:W4:Y:S02]  /*11710*/  @!P0 SYNCS.PHASECHK.TRANS64 P0, [R3+URZ], R2 ;  /* 0x00000002030085a7 */ /* 0x000f24000800007f */
[----:B----4-:R-:W-:Y:S05]  /*11720*/  @!P0 BRA `(.L_x_13593) ;  /* 0xfffffffc00f08947 */ /* 0x010fea000383ffff */
.L_x_13586:
[----:B------:R-:W-:Y:S05]  /*11730*/  BSYNC B0 ;  /* 0x0000000000007941 */ /* 0x000fea0003800000 */
.L_x_13585:
[----:B------:R-:W-:Y:S05]  /*11740*/  EXIT ;  /* 0x000000000000794d */ /* 0x000fea0003800000 */
.L_x_13437:
[----:B0-----:R0:W1:Y:S02]  /*11750*/  SYNCS.PHASECHK.TRANS64.TRYWAIT P0, [R5+URZ+0x32400], R2 ;  /* 0x03240002050075a7 */ /* 0x001064000800017f */
[----:B-1----:R-:W-:Y:S05]  /*11760*/  @!P0 NANOSLEEP.SYNCS 0x989680 ;  /* 0x009896800000895d */ /* 0x002fea0003900000 */
[----:B------:R-:W1:Y:S02]  /*11770*/  @!P0 SYNCS.PHASECHK.TRANS64 P0, [R5+URZ+0x32400], R2 ;  /* 0x03240002050085a7 */ /* 0x000e64000800007f */
[----:B-1----:R-:W-:Y:S05]  /*11780*/  @!P0 BRA `(.L_x_13437) ;  /* 0xfffffffc00f08947 */ /* 0x002fea000383ffff */
[----:B------:R-:W-:Y:S05]  /*11790*/  BRA `(.L_x_13594) ;  /* 0xffffff0000c07947 */ /* 0x000fea000383ffff */
.L_x_13441:
[----:B--2---:R2:W3:Y:S02]  /*117a0*/  SYNCS.PHASECHK.TRANS64.TRYWAIT P1, [R0+URZ+0x32430], R3 ;  /* 0x03243003000075a7 */ /* 0x0044e4000802017f */
[----:B---3--:R-:W-:Y:S05]  /*117b0*/  @!P1 NANOSLEEP.SYNCS 0x989680 ;  /* 0x009896800000995d */ /* 0x008fea0003900000 */
[----:B------:R-:W3:Y:S02]  /*117c0*/  @!P1 SYNCS.PHASECHK.TRANS64 P1, [R0+URZ+0x32430], R3 ;  /* 0x03243003000095a7 */ /* 0x000ee4000802007f */
[----:B---3--:R-:W-:Y:S05]  /*117d0*/  @!P1 BRA `(.L_x_13441) ;  /* 0xfffffffc00f09947 */ /* 0x008fea000383ffff */
[----:B------:R-:W-:Y:S05]  /*117e0*/  BRA `(.L_x_13440) ;  /* 0xffffff0000f07947 */ /* 0x000fea000383ffff */
.L_x_13442:
[----:B---3--:R3:W4:Y:S02]  /*117f0*/  SYNCS.PHASECHK.TRANS64.TRYWAIT P1, [R5+URZ+0x32410], R2 ;  /* 0x03241002050075a7 */ /* 0x008724000802017f */
[----:B----4-:R-:W-:Y:S05]  /*11800*/  @!P1 NANOSLEEP.SYNCS 0x989680 ;  /* 0x009896800000995d */ /* 0x010fea0003900000 */
[----:B------:R-:W4:Y:S02]  /*11810*/  @!P1 SYNCS.PHASECHK.TRANS64 P1, [R5+URZ+0x32410], R2 ;  /* 0x03241002050095a7 */ /* 0x000f24000802007f */
[----:B----4-:R-:W-:Y:S05]  /*11820*/  @!P1 BRA `(.L_x_13442) ;  /* 0xfffffffc00f09947 */ /* 0x010fea000383ffff */
[----:B------:R-:W-:Y:S05]  /*11830*/  BRA `(.L_x_13595) ;  /* 0xffffff04009c7947 */ /* 0x000fea000383ffff */
.L_x_13446:
[----:B------:R0:W0:Y:S02]  /*11840*/  SYNCS.PHASECHK.TRANS64.TRYWAIT P1, [R0+URZ+0x32450], R3 ;  /* 0x03245003000075a7 */ /* 0x000024000802017f */
[----:B0-----:R-:W-:Y:S05]  /*11850*/  @!P1 NANOSLEEP.SYNCS 0x989680 ;  /* 0x009896800000995d */ /* 0x001fea0003900000 */
[----:B------:R-:W0:Y:S02]  /*11860*/  @!P1 SYNCS.PHASECHK.TRANS64 P1, [R0+URZ+0x32450], R3 ;  /* 0x03245003000095a7 */ /* 0x000e24000802007f */
[----:B0-----:R-:W-:Y:S05]  /*11870*/  @!P1 BRA `(.L_x_13446) ;  /* 0xfffffffc00f09947 */ /* 0x001fea000383ffff */
[----:B------:R-:W-:Y:S05]  /*11880*/  BRA `(.L_x_13445) ;  /* 0xffffff0400a87947 */ /* 0x000fea000383ffff */
.L_x_13451:
[----:B-1----:R-:W-:-:S04]  /*11890*/  IMAD.U32 R20, RZ, RZ, UR4 ;  /* 0x00000004ff147e24 */ /* 0x002fc8000f8e00ff */
[----:B------:R1:W2:Y:S03]  /*118a0*/  SYNCS.PHASECHK.TRANS64.TRYWAIT P3, [R20+URZ+0x32430], R13 ;  /* 0x0324300d140075a7 */ /* 0x0002a6000806017f */
[----:B--2---:R-:W-:Y:S05]  /*118b0*/  @!P3 NANOSLEEP.SYNCS 0x989680 ;  /* 0x009896800000b95d */ /* 0x004fea0003900000 */
[----:B------:R-:W2:Y:S02]  /*118c0*/  @!P3 SYNCS.PHASECHK.TRANS64 P3, [R20+URZ+0x32430], R13 ;  /* 0x0324300d1400b5a7 */ /* 0x000ea4000806007f */
[----:B--2---:R-:W-:Y:S05]  /*118d0*/  @!P3 BRA `(.L_x_13451) ;  /* 0xfffffffc00ecb947 */ /* 0x004fea000383ffff */
[----:B------:R-:W-:Y:S05]  /*118e0*/  BRA `(.L_x_13450) ;  /* 0xffffff28006c7947 */ /* 0x000fea000383ffff */
.L_x_13455:
[----:B-1----:R-:W-:-:S04]  /*118f0*/  IMAD.U32 R20, RZ, RZ, UR4 ;  /* 0x00000004ff147e24 */ /* 0x002fc8000f8e00ff */
[----:B------:R1:W3:Y:S03]  /*11900*/  SYNCS.PHASECHK.TRANS64.TRYWAIT P3, [R20+URZ+0x32450], R13 ;  /* 0x0324500d140075a7 */ /* 0x0002e6000806017f */
[----:B---3--:R-:W-:Y:S05]  /*11910*/  @!P3 NANOSLEEP.SYNCS 0x989680 ;  /* 0x009896800000b95d */ /* 0x008fea0003900000 */
[----:B------:R-:W3:Y:S02]  /*11920*/  @!P3 SYNCS.PHASECHK.TRANS64 P3, [R20+URZ+0x32450], R13 ;  /* 0x0324500d1400b5a7 */ /* 0x000ee4000806007f */
[----:B---3--:R-:W-:Y:S05]  /*11930*/  @!P3 BRA `(.L_x_13455) ;  /* 0xfffffffc00ecb947 */ /* 0x008fea000383ffff */
[----:B------:R-:W-:Y:S05]  /*11940*/  BRA `(.L_x_13454) ;  /* 0xffffff2800e87947 */ /* 0x000fea000383ffff */
.L_x_13461:
[----:B--2---:R-:W-:-:S04]  /*11950*/  IMAD.U32 R20, RZ, RZ, UR4 ;  /* 0x00000004ff147e24 */ /* 0x004fc8000f8e00ff */
[----:B------:R2:W3:Y:S03]  /*11960*/  SYNCS.PHASECHK.TRANS64.TRYWAIT P1, [R20+URZ+0x32430], R13 ;  /* 0x0324300d140075a7 */ /* 0x0004e6000802017f */
[----:B---3--:R-:W-:Y:S05]  /*11970*/  @!P1 NANOSLEEP.SYNCS 0x989680 ;  /* 0x009896800000995d */ /* 0x008fea0003900000 */
[----:B------:R-:W3:Y:S02]  /*11980*/  @!P1 SYNCS.PHASECHK.TRANS64 P1, [R20+URZ+0x32430], R13 ;  /* 0x0324300d140095a7 */ /* 0x000ee4000802007f */
[----:B---3--:R-:W-:Y:S05]  /*11990*/  @!P1 BRA `(.L_x_13461) ;  /* 0xfffffffc00ec9947 */ /* 0x008fea000383ffff */
[----:B------:R-:W-:Y:S05]  /*119a0*/  BRA `(.L_x_13460) ;  /* 0xffffff5000d87947 */ /* 0x000fea000383ffff */
.L_x_13465:
[----:B--2---:R-:W-:-:S04]  /*119b0*/  IMAD.U32 R20, RZ, RZ, UR4 ;  /* 0x00000004ff147e24 */ /* 0x004fc8000f8e00ff */
[----:B------:R2:W4:Y:S03]  /*119c0*/  SYNCS.PHASECHK.TRANS64.TRYWAIT P1, [R20+URZ+0x32450], R13 ;  /* 0x0324500d140075a7 */ /* 0x000526000802017f */
[----:B----4-:R-:W-:Y:S05]  /*119d0*/  @!P1 NANOSLEEP.SYNCS 0x989680 ;  /* 0x009896800000995d */ /* 0x010fea0003900000 */
[----:B------:R-:W4:Y:S02]  /*119e0*/  @!P1 SYNCS.PHASECHK.TRANS64 P1, [R20+URZ+0x32450], R13 ;  /* 0x0324500d140095a7 */ /* 0x000f24000802007f */
[----:B----4-:R-:W-:Y:S05]  /*119f0*/  @!P1 BRA `(.L_x_13465) ;  /* 0xfffffffc00ec9947 */ /* 0x010fea000383ffff */
[----:B------:R-:W-:Y:S05]  /*11a00*/  BRA `(.L_x_13464) ;  /* 0xffffff5400547947 */ /* 0x000fea000383ffff */
.L_x_13496:
[----:B------:R-:W-:Y:S02]  /*11a10*/  IMAD.MOV.U32 R13, RZ, RZ, R4 ;  /* 0x000000ffff0d7224 */ /* 0x000fe400078e0004 */
[----:B------:R-:W-:Y:S02]  /*11a20*/  IMAD.MOV.U32 R12, RZ, RZ, RZ ;  /* 0x000000ffff0c7224 */ /* 0x000fe400078e00ff */
[----:B------:R-:W-:Y:S02]  /*11a30*/  IMAD.MOV.U32 R11, RZ, RZ, 0x1f ;  /* 0x0000001fff0b7424 */ /* 0x000fe400078e00ff */
[----:B------:R-:W-:-:S07]  /*11a40*/  IMAD.MOV.U32 R15, RZ, RZ, -0x1 ;  /* 0xffffffffff0f7424 */ /* 0x000fce00078e00ff */
[----:B0-----:R-:W-:Y:S05]  /*11a50*/  WARPSYNC.COLLECTIVE R15, `(.L_x_13596) ;  /* 0x000000000f087348 */ /* 0x001fea0003c00000 */
[----:B------:R1:W2:Y:S02]  /*11a60*/  SHFL.IDX P6, R14, R13, R12, R11 ;  /* 0x0000000c0d0e7389 */ /* 0x0002a400000c000b */
[----:B012---:R-:W-:Y:S01]  /*11a70*/  ENDCOLLECTIVE ;  /* 0x000000000000791b */ /* 0x007fe20003800000 */
.L_x_13596:
[----:B------:R-:W-:Y:S05]  /*11a80*/  BRA `(.L_x_13597) ;  /* 0xffffffb4008c7947 */ /* 0x000fea000383ffff */
.L_x_13498:
[----:B------:R-:W-:Y:S01]  /*11a90*/  BSSY B0, `(.L_x_13598) ;  /* 0x0000006000007945 */ /* 0x000fe20003800000 */
[----:B------:R-:W-:-:S07]  /*11aa0*/  IMAD.MOV.U32 R15, RZ, RZ, -0x1 ;  /* 0xffffffffff0f7424 */ /* 0x000fce00078e00ff */
[----:B01----:R-:W-:Y:S05]  /*11ab0*/  WARPSYNC.COLLECTIVE R15, `(.L_x_13599) ;  /* 0x000000000f0c7348 */ /* 0x003fea0003c00000 */
[----:B------:R-:W-:Y:S02]  /*11ac0*/  ELECT P6, UR62, PT ;  /* 0x00000000003e782f */ /* 0x000fe400038c0000 */
[----:B------:R-:W-:Y:S01]  /*11ad0*/  MOV R14, UR62 ;  /* 0x0000003e000e7c02 */ /* 0x000fe20008000f00 */
[----:B01----:R-:W-:Y:S10]  /*11ae0*/  ENDCOLLECTIVE ;  /* 0x000000000000791b */ /* 0x003ff40003800000 */
.L_x_13599:
[----:B------:R-:W-:Y:S05]  /*11af0*/  BSYNC B0 ;  /* 0x0000000000007941 */ /* 0x000fea0003800000 */
.L_x_13598:
[----:B------:R-:W-:Y:S05]  /*11b00*/  BRA `(.L_x_13600) ;  /* 0xffffffb400907947 */ /* 0x000fea000383ffff */
.L_x_13500:
[----:B--2---:R2:W3:Y:S02]  /*11b10*/  SYNCS.PHASECHK.TRANS64.TRYWAIT P0, [R0+URZ+0x32440], R2 ;  /* 0x03244002000075a7 */ /* 0x0044e4000800017f */
[----:B---3--:R-:W-:Y:S05]  /*11b20*/  @!P0 NANOSLEEP.SYNCS 0x989680 ;  /* 0x009896800000895d */ /* 0x008fea0003900000 */
[----:B------:R-:W3:Y:S02]  /*11b30*/  @!P0 SYNCS.PHASECHK.TRANS64 P0, [R0+URZ+0x32440], R2 ;  /* 0x03244002000085a7 */ /* 0x000ee4000800007f */
[----:B---3--:R-:W-:Y:S05]  /*11b40*/  @!P0 BRA `(.L_x_13500) ;  /* 0xfffffffc00f08947 */ /* 0x008fea000383ffff */
[----:B------:R-:W-:Y:S05]  /*11b50*/  BRA `(.L_x_13601) ;  /* 0xffffffb400e87947 */ /* 0x000fea000383ffff */
.L_x_13504:
        /* <DEDUP_REMOVED lines=8> */
.L_x_13602:
[----:B------:R-:W-:-:S05]  /*11be0*/  IMAD R10, R7, 0x80, R10 ;  /* 0x00000080070a7824 */ /* 0x000fca00078e020a */
[----:B------:R0:W-:Y:S01]  /*11bf0*/  STL [R1+0x10], R10 ;  /* 0x0000100a01007387 */ /* 0x0001e20000100800 */
[----:B------:R-:W-:Y:S02]  /*11c00*/  IMAD.MOV.U32 R13, RZ, RZ, R0 ;  /* 0x000000ffff0d7224 */ /* 0x000fe400078e0000 */
[----:B------:R-:W-:-:S07]  /*11c10*/  IMAD.MOV.U32 R4, RZ, RZ, R14 ;  /* 0x000000ffff047224 */ /* 0x000fce00078e000e */
[----:B0-----:R-:W-:Y:S05]  /*11c20*/  WARPSYNC.COLLECTIVE R15, `(.L_x_13603) ;  /* 0x000000000f087348 */ /* 0x001fea0003c00000 */
[----:B------:R1:W2:Y:S02]  /*11c30*/  SHFL.IDX P6, R14, R13, R12, R11 ;  /* 0x0000000c0d0e7389 */ /* 0x0002a400000c000b */
[----:B012---:R-:W-:Y:S01]  /*11c40*/  ENDCOLLECTIVE ;  /* 0x000000000000791b */ /* 0x007fe20003800000 */
.L_x_13603:
        /* <DEDUP_REMOVED lines=9> */
.L_x_13604:
        /* <DEDUP_REMOVED lines=10> */
.L_x_13605:
        /* <DEDUP_REMOVED lines=13> */
.L_x_13606:
        /* <DEDUP_REMOVED lines=16> */
.L_x_13607:
[----:B------:R-:W-:Y:S02]  /*11f50*/  IMAD.MOV.U32 R13, RZ, RZ, R3 ;  /* 0x000000ffff0d7224 */ /* 0x000fe400078e0003 */
[----:B------:R-:W-:Y:S02]  /*11f60*/  IMAD.MOV.U32 R12, RZ, RZ, 0x3 ;  /* 0x00000003ff0c7424 */ /* 0x000fe400078e00ff */
[----:B------:R-:W-:-:S07]  /*11f70*/  IMAD.MOV.U32 R5, RZ, RZ, R14 ;  /* 0x000000ffff057224 */ /* 0x000fce00078e000e */
[----:B------:R-:W-:Y:S05]  /*11f80*/  WARPSYNC.COLLECTIVE R15, `(.L_x_13608) ;  /* 0x000000000f087348 */ /* 0x000fea0003c00000 */
[----:B------:R0:W1:Y:S02]  /*11f90*/  SHFL.IDX P6, R14, R13, R12, R11 ;  /* 0x0000000c0d0e7389 */ /* 0x00006400000c000b */
[----:B01----:R-:W-:Y:S01]  /*11fa0*/  ENDCOLLECTIVE ;  /* 0x000000000000791b */ /* 0x003fe20003800000 */
.L_x_13608:
        /* <DEDUP_REMOVED lines=10> */
.L_x_13609:
        /* <DEDUP_REMOVED lines=13> */
.L_x_13610:
        /* <DEDUP_REMOVED lines=10> */
.L_x_13611:
        /* <DEDUP_REMOVED lines=13> */
.L_x_13612:
        /* <DEDUP_REMOVED lines=10> */
.L_x_13613:
        /* <DEDUP_REMOVED lines=13> */
.L_x_13614:
        /* <DEDUP_REMOVED lines=10> */
.L_x_13615:
        /* <DEDUP_REMOVED lines=11> */
.L_x_13616:
        /* <DEDUP_REMOVED lines=10> */
.L_x_13617:
[----:B------:R-:W-:Y:S01]  /*125f0*/  @!PT LDS RZ, [RZ] ;  /* 0x00000000fffff984 */ /* 0x000fe20000000800 */
[----:B------:R-:W-:Y:S01]  /*12600*/  @!PT LDS RZ, [RZ] ;  /* 0x00000000fffff984 */ /* 0x000fe20000000800 */
[----:B------:R-:W-:Y:S01]  /*12610*/  @!PT LDS RZ, [RZ] ;  /* 0x00000000fffff984 */ /* 0x000fe20000000800 */
[----:B------:R0:W-:Y:S01]  /*12620*/  @!P1 LDGSTS.E.BYPASS.LTC128B.128 [R8+0x1b400], desc[UR60][R4.64], !P0 ;  /* 0x1b40000004089fae */ /* 0x0001e2000c101d7c */
[----:B------:R-:W-:Y:S01]  /*12630*/  IMAD.MOV.U32 R0, RZ, RZ, R14 ;  /* 0x000000ffff007224 */ /* 0x000fe200078e000e */
[----:B------:R-:W-:Y:S06]  /*12640*/  BRA `(.L_x_13618) ;  /* 0xffffffb800287947 */ /* 0x000fec000383ffff */
.L_x_13508:
        /* <DEDUP_REMOVED lines=8> */
.L_x_13620:
[----:B------:R-:W-:Y:S05]  /*126d0*/  BSYNC B0 ;  /* 0x0000000000007941 */ /* 0x000fea0003800000 */
.L_x_13619:
        /* <DEDUP_REMOVED lines=11> */
.L_x_13621:
[----:B------:R-:W-:Y:S01]  /*12790*/  ULDC UR4, c[0x0][0x288] ;  /* 0x0000a20000047ab9 */ /* 0x000fe20000000800 */
[----:B------:R-:W2:Y:S04]  /*127a0*/  LDL.LU R13, [R1+0x10] ;  /* 0x00001000010d7983 */ /* 0x000ea80000300800 */
[----:B------:R-:W3:Y:S04]  /*127b0*/  LDL.LU R12, [R1+0x20] ;  /* 0x00002000010c7983 */ /* 0x000ee80000300800 */
[----:B------:R-:W4:Y:S04]  /*127c0*/  LDL.LU R11, [R1+0x24] ;  /* 0x00002400010b7983 */ /* 0x000f280000300800 */
[----:B------:R-:W4:Y:S01]  /*127d0*/  LDL.LU R15, [R1+0x2c] ;  /* 0x00002c00010f7983 */ /* 0x000f220000300800 */
[----:B------:R-:W-:Y:S01]  /*127e0*/  IMAD R0, R8, UR4, RZ ;  /* 0x0000000408007c24 */ /* 0x000fe2000f8e02ff */
[----:B------:R-:W-:Y:S01]  /*127f0*/  LOP3.LUT R18, R18, 0xffffffbf, RZ, 0xc0, !PT ;  /* 0xffffffbf12127812 */ /* 0x000fe200078ec0ff */
[----:B------:R-:W-:-:S03]  /*12800*/  IMAD.MOV.U32 R3, RZ, RZ, R14 ;  /* 0x000000ffff037224 */ /* 0x000fc600078e000e */
[-C--:B--2---:R-:W-:Y:S02]  /*12810*/  ISETP.GE.AND P4, PT, R13, R0.reuse, PT ;  /* 0x000000000d00720c */ /* 0x084fe40003f86270 */
[-C--:B---3--:R-:W-:Y:S02]  /*12820*/  ISETP.GE.AND P6, PT, R12, R0.reuse, PT ;  /* 0x000000000c00720c */ /* 0x088fe40003fc6270 */
[----:B----4-:R-:W-:-:S11]  /*12830*/  ISETP.GE.AND P5, PT, R11, R0, PT ;  /* 0x000000000b00720c */ /* 0x010fd60003fa6270 */
[----:B------:R-:W-:Y:S02]  /*12840*/  @P6 LOP3.LUT R18, R18, 0x40, RZ, 0xfc, !PT ;  /* 0x0000004012126812 */ /* 0x000fe400078efcff */
[-C--:B------:R-:W-:Y:S02]  /*12850*/  ISETP.GE.AND P6, PT, R7, R0.reuse, PT ;  /* 0x000000000700720c */ /* 0x080fe40003fc6270 */
[----:B------:R0:W5:Y:S01]  /*12860*/  LDL R7, [R1+0x4] ;  /* 0x0000040001077983 */ /* 0x0001620000100800 */
[----:B------:R-:W-:Y:S01]  /*12870*/  LOP3.LUT R18, R18, 0xffffffdf, RZ, 0xc0, !PT ;  /* 0xffffffdf12127812 */ /* 0x000fe200078ec0ff */
[----:B------:R-:W-:Y:S02]  /*12880*/  IMAD.MOV.U32 R13, RZ, RZ, R4 ;  /* 0x000000ffff0d7224 */ /* 0x000fe400078e0004 */
[----:B------:R-:W-:Y:S01]  /*12890*/  IMAD.MOV.U32 R12, RZ, RZ, 0x1 ;  /* 0x00000001ff0c7424 */ /* 0x000fe200078e00ff */
[----:B------:R-:W-:Y:S01]  /*128a0*/  @P5 LOP3.LUT R18, R18, 0x20, RZ, 0xfc, !PT ;  /* 0x0000002012125812 */ /* 0x000fe200078efcff */
[----:B------:R-:W-:Y:S01]  /*128b0*/  IMAD.MOV.U32 R11, RZ, RZ, 0x181f ;  /* 0x0000181fff0b7424 */ /* 0x000fe200078e00ff */
        /* <DEDUP_REMOVED lines=15> */
[----:B0-----:R-:W-:-:S09]  /*129b0*/  @!P4 LOP3.LUT R3, R3, R2, RZ, 0x3c, !PT ;  /* 0x000000020303c212 */ /* 0x001fd200078e3cff */
[----:B-----5:R-:W-:Y:S05]  /*129c0*/  WARPSYNC.COLLECTIVE R15, `(.L_x_13622) ;  /* 0x000000000f087348 */ /* 0x020fea0003c00000 */
[----:B------:R0:W1:Y:S02]  /*129d0*/  SHFL.IDX P6, R14, R13, R12, R11 ;  /* 0x0000000c0d0e7389 */ /* 0x00006400000c000b */
[----:B01---5:R-:W-:Y:S01]  /*129e0*/  ENDCOLLECTIVE ;  /* 0x000000000000791b */ /* 0x023fe20003800000 */
.L_x_13622:
[----:B------:R-:W-:-:S04]  /*129f0*/  @!P4 LOP3.LUT R2, R3, R2, RZ, 0x3c, !PT ;  /* 0x000000020302c212 */ /* 0x000fc800078e3cff */
[----:B------:R-:W-:Y:S01]  /*12a00*/  @!P4 LOP3.LUT R3, R3, R2, RZ, 0x3c, !PT ;  /* 0x000000020303c212 */ /* 0x000fe200078e3cff */
[----:B------:R-:W-:Y:S02]  /*12a10*/  IMAD.MOV.U32 R13, RZ, RZ, R5 ;  /* 0x000000ffff0d7224 */ /* 0x000fe400078e0005 */
[----:B------:R-:W-:-:S07]  /*12a20*/  IMAD.MOV.U32 R6, RZ, RZ, R14 ;  /* 0x000000ffff067224 */ /* 0x000fce00078e000e */
[----:B------:R-:W-:Y:S05]  /*12a30*/  WARPSYNC.COLLECTIVE R15, `(.L_x_13623) ;  /* 0x000000000f087348 */ /* 0x000fea0003c00000 */
[----:B------:R0:W1:Y:S02]  /*12a40*/  SHFL.IDX P6, R14, R13, R12, R11 ;  /* 0x0000000c0d0e7389 */ /* 0x00006400000c000b */
[----:B01----:R-:W-:Y:S01]  /*12a50*/  ENDCOLLECTIVE ;  /* 0x000000000000791b */ /* 0x003fe20003800000 */
.L_x_13623:
        /* <DEDUP_REMOVED lines=17> */
.L_x_13624:
        /* <DEDUP_REMOVED lines=12> */
.L_x_13625:
        /* <DEDUP_REMOVED lines=12> */
.L_x_13626:
        /* <DEDUP_REMOVED lines=12> */
.L_x_13627:
        /* <DEDUP_REMOVED lines=12> */
.L_x_13628:
        /* <DEDUP_REMOVED lines=12> */
.L_x_13629:
        /* <DEDUP_REMOVED lines=17> */
.L_x_13630:
[----:B------:R-:W-:Y:S02]  /*13040*/  IMAD.MOV.U32 R13, RZ, RZ, R5 ;  /* 0x000000ffff0d7224 */ /* 0x000fe400078e0005 */
[----:B------:R-:W-:-:S07]  /*13050*/  IMAD.MOV.U32 R6, RZ, RZ, R14 ;  /* 0x000000ffff067224 */ /* 0x000fce00078e000e */
[----:B------:R-:W-:Y:S05]  /*13060*/  WARPSYNC.COLLECTIVE R15, `(.L_x_13631) ;  /* 0x000000000f087348 */ /* 0x000fea0003c00000 */
[----:B------:R0:W1:Y:S02]  /*13070*/  SHFL.IDX P6, R14, R13, R12, R11 ;  /* 0x0000000c0d0e7389 */ /* 0x00006400000c000b */
[----:B01----:R-:W-:Y:S01]  /*13080*/  ENDCOLLECTIVE ;  /* 0x000000000000791b */ /* 0x003fe20003800000 */
.L_x_13631:
        /* <DEDUP_REMOVED lines=12> */
.L_x_13632:
        /* <DEDUP_REMOVED lines=11> */
.L_x_13633:
        /* <DEDUP_REMOVED lines=12> */
.L_x_13634:
        /* <DEDUP_REMOVED lines=11> */
.L_x_13635:
[----:B------:R-:W-:Y:S01]  /*13370*/  IMAD.MOV.U32 R2, RZ, RZ, R14 ;  /* 0x000000ffff027224 */ /* 0x000fe200078e000e */
[----:B------:R-:W-:Y:S06]  /*13380*/  BRA `(.L_x_13636) ;  /* 0xffffffb400a87947 */ /* 0x000fec000383ffff */
.L_x_13513:
[----:B0-----:R0:W3:Y:S02]  /*13390*/  SYNCS.PHASECHK.TRANS64.TRYWAIT P0, [R17+URZ+0x32420], R0 ;  /* 0x03242000110075a7 */ /* 0x0010e4000800017f */
[----:B---3--:R-:W-:Y:S05]  /*133a0*/  @!P0 NANOSLEEP.SYNCS 0x989680 ;  /* 0x009896800000895d */ /* 0x008fea0003900000 */
[----:B------:R-:W3:Y:S02]  /*133b0*/  @!P0 SYNCS.PHASECHK.TRANS64 P0, [R17+URZ+0x32420], R0 ;  /* 0x03242000110085a7 */ /* 0x000ee4000800007f */
[----:B---3--:R-:W-:Y:S05]  /*133c0*/  @!P0 BRA `(.L_x_13513) ;  /* 0xfffffffc00f08947 */ /* 0x008fea000383ffff */
[----:B------:R-:W-:Y:S05]  /*133d0*/  BRA `(.L_x_13637) ;  /* 0xffffffb800207947 */ /* 0x000fea000383ffff */
.L_x_13517:
[----:B0-----:R0:W1:Y:S02]  /*133e0*/  SYNCS.PHASECHK.TRANS64.TRYWAIT P0, [R2+URZ+0x32460], R0 ;  /* 0x03246000020075a7 */ /* 0x001064000800017f */
[----:B-1----:R-:W-:Y:S05]  /*133f0*/  @!P0 NANOSLEEP.SYNCS 0x989680 ;  /* 0x009896800000895d */ /* 0x002fea0003900000 */
[----:B------:R-:W1:Y:S02]  /*13400*/  @!P0 SYNCS.PHASECHK.TRANS64 P0, [R2+URZ+0x32460], R0 ;  /* 0x03246000020085a7 */ /* 0x000e64000800007f */
[----:B-1----:R-:W-:Y:S05]  /*13410*/  @!P0 BRA `(.L_x_13517) ;  /* 0xfffffffc00f08947 */ /* 0x002fea000383ffff */
[----:B------:R-:W-:Y:S05]  /*13420*/  BRA `(.L_x_13638) ;  /* 0xffffffb800407947 */ /* 0x000fea000383ffff */
.L_x_13530:
[----:B-1----:R1:W2:Y:S02]  /*13430*/  SYNCS.PHASECHK.TRANS64.TRYWAIT P0, [R3+URZ+0x32440], R2 ;  /* 0x03244002030075a7 */ /* 0x0022a4000800017f */
[----:B--2---:R-:W-:Y:S05]  /*13440*/  @!P0 NANOSLEEP.SYNCS 0x989680 ;  /* 0x009896800000895d */ /* 0x004fea0003900000 */
[----:B------:R-:W2:Y:S02]  /*13450*/  @!P0 SYNCS.PHASECHK.TRANS64 P0, [R3+URZ+0x32440], R2 ;  /* 0x03244002030085a7 */ /* 0x000ea4000800007f */
[----:B--2---:R-:W-:Y:S05]  /*13460*/  @!P0 BRA `(.L_x_13530) ;  /* 0xfffffffc00f08947 */ /* 0x004fea000383ffff */
[----:B------:R-:W-:Y:S05]  /*13470*/  BRA `(.L_x_13639) ;  /* 0xffffffc000307947 */ /* 0x000fea000383ffff */
.L_x_13535:
[----:B--2---:R2:W3:Y:S02]  /*13480*/  SYNCS.PHASECHK.TRANS64.TRYWAIT P0, [R3+URZ+0x32460], R2 ;  /* 0x03246002030075a7 */ /* 0x0044e4000800017f */
[----:B---3--:R-:W-:Y:S05]  /*13490*/  @!P0 NANOSLEEP.SYNCS 0x989680 ;  /* 0x009896800000895d */ /* 0x008fea0003900000 */
[----:B------:R-:W3:Y:S02]  /*134a0*/  @!P0 SYNCS.PHASECHK.TRANS64 P0, [R3+URZ+0x32460], R2 ;  /* 0x03246002030085a7 */ /* 0x000ee4000800007f */
[----:B---3--:R-:W-:Y:S05]  /*134b0*/  @!P0 BRA `(.L_x_13535) ;  /* 0xfffffffc00f08947 */ /* 0x008fea000383ffff */
[----:B------:R-:W-:Y:S05]  /*134c0*/  BRA `(.L_x_13640) ;  /* 0xffffffc000a87947 */ /* 0x000fea000383ffff */
.L_x_13547:
[----:B0-----:R0:W1:Y:S02]  /*134d0*/  SYNCS.PHASECHK.TRANS64.TRYWAIT P0, [R4+URZ+0x32440], R2 ;  /* 0x03244002040075a7 */ /* 0x001064000800017f */
[----:B-1----:R-:W-:Y:S05]  /*134e0*/  @!P0 NANOSLEEP.SYNCS 0x989680 ;  /* 0x009896800000895d */ /* 0x002fea0003900000 */
[----:B------:R-:W1:Y:S02]  /*134f0*/  @!P0 SYNCS.PHASECHK.TRANS64 P0, [R4+URZ+0x32440], R2 ;  /* 0x03244002040085a7 */ /* 0x000e64000800007f */
[----:B-1----:R-:W-:Y:S05]  /*13500*/  @!P0 BRA `(.L_x_13547) ;  /* 0xfffffffc00f08947 */ /* 0x002fea000383ffff */
[----:B------:R-:W-:Y:S05]  /*13510*/  BRA `(.L_x_13641) ;  /* 0xffffffc800847947 */ /* 0x000fea000383ffff */
.L_x_13552:
[----:B-1----:R1:W2:Y:S02]  /*13520*/  SYNCS.PHASECHK.TRANS64.TRYWAIT P0, [R4+URZ+0x32460], R2 ;  /* 0x03246002040075a7 */ /* 0x0022a4000800017f */
[----:B--2---:R-:W-:Y:S05]  /*13530*/  @!P0 NANOSLEEP.SYNCS 0x989680 ;  /* 0x009896800000895d */ /* 0x004fea0003900000 */
[----:B------:R-:W2:Y:S02]  /*13540*/  @!P0 SYNCS.PHASECHK.TRANS64 P0, [R4+URZ+0x32460], R2 ;  /* 0x03246002040085a7 */ /* 0x000ea4000800007f */
[----:B--2---:R-:W-:Y:S05]  /*13550*/  @!P0 BRA `(.L_x_13552) ;  /* 0xfffffffc00f08947 */ /* 0x004fea000383ffff */
[----:B------:R-:W-:Y:S05]  /*13560*/  BRA `(.L_x_13642) ;  /* 0xffffffc800fc7947 */ /* 0x000fea000383ffff */
.L_x_13563:
[----:B-1----:R1:W3:Y:S02]  /*13570*/  SYNCS.PHASECHK.TRANS64.TRYWAIT P0, [R4+URZ+0x32440], R2 ;  /* 0x03244002040075a7 */ /* 0x0022e4000800017f */
[----:B---3--:R-:W-:Y:S05]  /*13580*/  @!P0 NANOSLEEP.SYNCS 0x989680 ;  /* 0x009896800000895d */ /* 0x008fea0003900000 */
[----:B------:R-:W3:Y:S02]  /*13590*/  @!P0 SYNCS.PHASECHK.TRANS64 P0, [R4+URZ+0x32440], R2 ;  /* 0x03244002040085a7 */ /* 0x000ee4000800007f */
[----:B---3--:R-:W-:Y:S05]  /*135a0*/  @!P0 BRA `(.L_x_13563) ;  /* 0xfffffffc00f08947 */ /* 0x008fea000383ffff */
[----:B------:R-:W-:Y:S05]  /*135b0*/  BRA `(.L_x_13643) ;  /* 0xffffffd000c07947 */ /* 0x000fea000383ffff */
.L_x_13568:
[----:B--2---:R2:W3:Y:S02]  /*135c0*/  SYNCS.PHASECHK.TRANS64.TRYWAIT P0, [R4+URZ+0x32460], R2 ;  /* 0x03246002040075a7 */ /* 0x0044e4000800017f */
[----:B---3--:R-:W-:Y:S05]  /*135d0*/  @!P0 NANOSLEEP.SYNCS 0x989680 ;  /* 0x009896800000895d */ /* 0x008fea0003900000 */
[----:B------:R-:W3:Y:S02]  /*135e0*/  @!P0 SYNCS.PHASECHK.TRANS64 P0, [R4+URZ+0x32460], R2 ;  /* 0x03246002040085a7 */ /* 0x000ee4000800007f */
[----:B---3--:R-:W-:Y:S05]  /*135f0*/  @!P0 BRA `(.L_x_13568) ;  /* 0xfffffffc00f08947 */ /* 0x008fea000383ffff */
[----:B------:R-:W-:Y:S05]  /*13600*/  BRA `(.L_x_13644) ;  /* 0xffffffd400387947 */ /* 0x000fea000383ffff */
.L_x_13580:
[----:B------:R-:W-:Y:S01]  /*13610*/  BSSY B0, `(.L_x_13645) ;  /* 0x0000008000007945 */ /* 0x000fe20003800000 */
[----:B-----5:R-:W-:Y:S02]  /*13620*/  IMAD.MOV.U32 R13, RZ, RZ, R2 ;  /* 0x000000ffff0d7224 */ /* 0x020fe400078e0002 */
[----:B------:R-:W-:Y:S02]  /*13630*/  IMAD.MOV.U32 R12, RZ, RZ, RZ ;  /* 0x000000ffff0c7224 */ /* 0x000fe400078e00ff */
[----:B------:R-:W-:Y:S02]  /*13640*/  IMAD.MOV.U32 R11, RZ, RZ, 0x1f ;  /* 0x0000001fff0b7424 */ /* 0x000fe400078e00ff */
[----:B------:R-:W-:-:S07]  /*13650*/  IMAD.MOV.U32 R15, RZ, RZ, -0x1 ;  /* 0xffffffffff0f7424 */ /* 0x000fce00078e00ff */
[----:B-123--:R-:W-:Y:S05]  /*13660*/  WARPSYNC.COLLECTIVE R15, `(.L_x_13646) ;  /* 0x000000000f087348 */ /* 0x00efea0003c00000 */
[----:B------:R0:W4:Y:S02]  /*13670*/  SHFL.IDX P6, R14, R13, R12, R11 ;  /* 0x0000000c0d0e7389 */ /* 0x00012400000c000b */
[----:B01234-:R-:W-:Y:S01]  /*13680*/  ENDCOLLECTIVE ;  /* 0x000000000000791b */ /* 0x01ffe20003800000 */
.L_x_13646:
[----:B------:R-:W-:Y:S05]  /*13690*/  BSYNC B0 ;  /* 0x0000000000007941 */ /* 0x000fea0003800000 */
.L_x_13645:
[----:B------:R-:W-:Y:S05]  /*136a0*/  BRA `(.L_x_13647) ;  /* 0xffffffdc00047947 */ /* 0x000fea000383ffff */
.L_x_13583:
[----:B0-----:R0:W1:Y:S02]  /*136b0*/  SYNCS.PHASECHK.TRANS64.TRYWAIT P0, [R0+URZ+0x32420], R3 ;  /* 0x03242003000075a7 */ /* 0x001064000800017f */
[----:B-1----:R-:W-:Y:S05]  /*136c0*/  @!P0 NANOSLEEP.SYNCS 0x989680 ;  /* 0x009896800000895d */ /* 0x002fea0003900000 */
[----:B------:R-:W1:Y:S02]  /*136d0*/  @!P0 SYNCS.PHASECHK.TRANS64 P0, [R0+URZ+0x32420], R3 ;  /* 0x03242003000085a7 */ /* 0x000e64000800007f */
[----:B-1----:R-:W-:Y:S05]  /*136e0*/  @!P0 BRA `(.L_x_13583) ;  /* 0xfffffffc00f08947 */ /* 0x002fea000383ffff */
[----:B------:R-:W-:Y:S05]  /*136f0*/  BRA `(.L_x_13648) ;  /* 0xffffffdc00507947 */ /* 0x000fea000383ffff */
.L_x_13584:
        /* <DEDUP_REMOVED lines=11> */
.L_x_13650:
[----:B------:R-:W-:Y:S05]  /*137b0*/  BSYNC B0 ;  /* 0x0000000000007941 */ /* 0x000fea0003800000 */
.L_x_13649:
[----:B------:R-:W-:Y:S05]  /*137c0*/  BRA `(.L_x_13651) ;  /* 0xffffffdc00387947 */ /* 0x000fea000383ffff */
.L_x_13587:
[----:B------:R-:W-:Y:S01]  /*137d0*/  BSSY B1, `(.L_x_13652) ;  /* 0x0000006000017945 */ /* 0x000fe20003800000 */
[----:B------:R-:W-:-:S07]  /*137e0*/  IMAD.MOV.U32 R15, RZ, RZ, -0x1 ;  /* 0xffffffffff0f7424 */ /* 0x000fce00078e00ff */
[----:B012---:R-:W-:Y:S05]  /*137f0*/  WARPSYNC.COLLECTIVE R15, `(.L_x_13653) ;  /* 0x000000000f0c7348 */ /* 0x007fea0003c00000 */
[----:B------:R-:W-:Y:S02]  /*13800*/  ELECT P6, UR62, PT ;  /* 0x00000000003e782f */ /* 0x000fe400038c0000 */
[----:B------:R-:W-:Y:S01]  /*13810*/  MOV R14, UR62 ;  /* 0x0000003e000e7c02 */ /* 0x000fe20008000f00 */
[----:B012---:R-:W-:Y:S10]  /*13820*/  ENDCOLLECTIVE ;  /* 0x000000000000791b */ /* 0x007ff40003800000 */
.L_x_13653:
[----:B------:R-:W-:Y:S05]  /*13830*/  BSYNC B1 ;  /* 0x0000000000017941 */ /* 0x000fea0003800000 */
.L_x_13652:
[----:B------:R-:W-:Y:S05]  /*13840*/  BRA `(.L_x_13654) ;  /* 0xffffffdc00307947 */ /* 0x000fea000383ffff */
.L_x_13589:
[----:B0-----:R0:W1:Y:S02]  /*13850*/  SYNCS.PHASECHK.TRANS64.TRYWAIT P0, [R6+URZ], R5 ;  /* 0x00000005060075a7 */ /* 0x001064000800017f */
[----:B-1----:R-:W-:Y:S05]  /*13860*/  @!P0 NANOSLEEP.SYNCS 0x989680 ;  /* 0x009896800000895d */ /* 0x002fea0003900000 */
[----:B------:R-:W1:Y:S02]  /*13870*/  @!P0 SYNCS.PHASECHK.TRANS64 P0, [R6+URZ], R5 ;  /* 0x00000005060085a7 */ /* 0x000e64000800007f */
[----:B-1----:R-:W-:Y:S05]  /*13880*/  @!P0 BRA `(.L_x_13589) ;  /* 0xfffffffc00f08947 */ /* 0x002fea000383ffff */
[----:B------:R-:W-:Y:S05]  /*13890*/  BRA `(.L_x_13655) ;  /* 0xffffffdc00707947 */ /* 0x000fea000383ffff */
.L_x_13590:
[----:B-1----:R1:W2:Y:S02]  /*138a0*/  SYNCS.PHASECHK.TRANS64.TRYWAIT P0, [R7+URZ], R2 ;  /* 0x00000002070075a7 */ /* 0x0022a4000800017f */
[----:B--2---:R-:W-:Y:S05]  /*138b0*/  @!P0 NANOSLEEP.SYNCS 0x989680 ;  /* 0x009896800000895d */ /* 0x004fea0003900000 */
[----:B------:R-:W2:Y:S02]  /*138c0*/  @!P0 SYNCS.PHASECHK.TRANS64 P0, [R7+URZ], R2 ;  /* 0x00000002070085a7 */ /* 0x000ea4000800007f */
[----:B--2---:R-:W-:Y:S05]  /*138d0*/  @!P0 BRA `(.L_x_13590) ;  /* 0xfffffffc00f08947 */ /* 0x004fea000383ffff */
[----:B------:R-:W-:Y:S05]  /*138e0*/  BRA `(.L_x_13656) ;  /* 0xffffffdc00647947 */ /* 0x000fea000383ffff */
.L_x_13592:
[----:B--2---:R2:W3:Y:S02]  /*138f0*/  SYNCS.PHASECHK.TRANS64.TRYWAIT P0, [R4+URZ], R5 ;  /* 0x00000005040075a7 */ /* 0x0044e4000800017f */
[----:B---3--:R-:W-:Y:S05]  /*13900*/  @!P0 NANOSLEEP.SYNCS 0x989680 ;  /* 0x009896800000895d */ /* 0x008fea0003900000 */
[----:B------:R-:W3:Y:S02]  /*13910*/  @!P0 SYNCS.PHASECHK.TRANS64 P0, [R4+URZ], R5 ;  /* 0x00000005040085a7 */ /* 0x000ee4000800007f */
[----:B---3--:R-:W-:Y:S05]  /*13920*/  @!P0 BRA `(.L_x_13592) ;  /* 0xfffffffc00f08947 */ /* 0x008fea000383ffff */
[----:B------:R-:W-:Y:S05]  /*13930*/  BRA `(.L_x_13657) ;  /* 0xffffffdc00687947 */ /* 0x000fea000383ffff */
.L_x_13658:
        /* <DEDUP_REMOVED lines=12> */
.L_x_15150:


//--------------------- .text._ZN7cutlass13device_kernelIN5flash11enable_sm90INS1_16FlashAttnFwdSm90INS1_25CollectiveMainloopFwdSm90ILi2EN4cute5tupleIJNS5_1CILi1EEES8_S8_EEENS6_IJNS7_ILi128EEENS7_ILi96EEENS7_ILi64EEEEEELi256ENS_10bfloat16_tEfNS_4arch4Sm90ELb1ELb0ELb0ELb1ELb0ELb0ELb0ELb1ELb0ELb1ELb0ELb0EEENS1_21CollectiveEpilogueFwdINS6_IJSA_NS7_ILi256EEESB_EEES9_SE_SG_Li256ELb1ELb1ELb0ELb0EEENS1_36VarlenDynamicPersistentTileSchedulerILi128ELi96ELi256ELi128ELb0ELb1ELb1ELb1ELb1ELb1EEEEEEEEEvNT_6ParamsE --------------------------
	.section	.text._ZN7cutlass13device_kernelIN5flash11enable_sm90INS1_16FlashAttnFwdSm90INS1_25CollectiveMainloopFwdSm90ILi2EN4cute5tupleIJNS5_1CILi1EEES8_S8_EEENS6_IJNS7_ILi128EEENS7_ILi96EEENS7_ILi64EEEEEELi256ENS_10bfloat16_tEfNS_4arch4Sm90ELb1ELb0ELb0ELb1ELb0ELb0ELb0ELb1ELb0ELb1ELb0ELb0EEENS1_21CollectiveEpilogueFwdINS6_IJSA_NS7_ILi256EEESB_EEES9_SE_SG_Li256ELb1ELb1ELb0ELb0EEENS1_36VarlenDynamicPersistentTileSchedulerILi128ELi96ELi256ELi128ELb0ELb1ELb1ELb1ELb1ELb1EEEEEEEEEvNT_6ParamsE,"ax",@progbits
	.align	128
.text._ZN7cutlass13device_kernelIN5flash11enable_sm90INS1_16FlashAttnFwdSm90INS1_25CollectiveMainloopFwdSm90ILi2EN4cute5tupleIJNS5_1CILi1EEES8_S8_EEENS6_IJNS7_ILi128EEENS7_ILi96EEENS7_ILi64EEEEEELi256ENS_10bfloat16_tEfNS_4arch4Sm90ELb1ELb0ELb0ELb1ELb0ELb0ELb0ELb1ELb0ELb1ELb0ELb0EEENS1_21CollectiveEpilogueFwdINS6_IJSA_NS7_ILi256EEESB_EEES9_SE_SG_Li256ELb1ELb1ELb0ELb0EEENS1_36VarlenDynamicPersistentTileSchedulerILi128ELi96ELi256ELi128ELb0ELb1ELb1ELb1ELb1ELb1EEEEEEEEEvNT_6ParamsE:
        .type           _ZN7cutlass13device_kernelIN5flash11enable_sm90INS1_16FlashAttnFwdSm90INS1_25CollectiveMainloopFwdSm90ILi2EN4cute5tupleIJNS5_1CILi1EEES8_S8_EEENS6_IJNS7_ILi128EEENS7_ILi96EEENS7_ILi64EEEEEELi256ENS_10bfloat16_tEfNS_4arch4Sm90ELb1ELb0ELb0ELb1ELb0ELb0ELb0ELb1ELb0ELb1ELb0ELb0EEENS1_21CollectiveEpilogueFwdINS6_IJSA_NS7_ILi256EEESB_EEES9_SE_SG_Li256ELb1ELb1ELb0ELb0EEENS1_36VarlenDynamicPersistentTileSchedulerILi128ELi96ELi256ELi128ELb0ELb1ELb1ELb1ELb1ELb1EEEEEEEEEvNT_6ParamsE,@function
        .size           _ZN7cutlass13device_kernelIN5flash11enable_sm90INS1_16FlashAttnFwdSm90INS1_25CollectiveMainloopFwdSm90ILi2EN4cute5tupleIJNS5_1CILi1EEES8_S8_EEENS6_IJNS7_ILi128EEENS7_ILi96EEENS7_ILi64EEEEEELi256ENS_10bfloat16_tEfNS_4arch4Sm90ELb1ELb0ELb0ELb1ELb0ELb0ELb0ELb1ELb0ELb1ELb0ELb0EEENS1_21CollectiveEpilogueFwdINS6_IJSA_NS7_ILi256EEESB_EEES9_SE_SG_Li256ELb1ELb1ELb0ELb0EEENS1_36VarlenDynamicPersistentTileSchedulerILi128ELi96ELi256ELi128ELb0ELb1ELb1ELb1ELb1ELb1EEEEEEEEEvNT_6ParamsE,(.L_x_15151 - _ZN7cutlass13device_kernelIN5flash11enable_sm90INS1_16FlashAttnFwdSm90INS1_25CollectiveMainloopFwdSm90ILi2EN4cute5tupleIJNS5_1CILi1EEES8_S8_EEENS6_IJNS7_ILi128EEENS7_ILi96EEENS7_ILi64EEEEEELi256ENS_10bfloat16_tEfNS_4arch4Sm90ELb1ELb0ELb0ELb1ELb0ELb0ELb0ELb1ELb0ELb1ELb0ELb0EEENS1_21CollectiveEpilogueFwdINS6_IJSA_NS7_ILi256EEESB_EEES9_SE_SG_Li256ELb1ELb1ELb0ELb0EEENS1_36VarlenDynamicPersistentTileSchedulerILi128ELi96ELi256ELi128ELb0ELb1ELb1ELb1ELb1ELb1EEEEEEEEEvNT_6ParamsE)
        .other          _ZN7cutlass13device_kernelIN5flash11enable_sm90INS1_16FlashAttnFwdSm90INS1_25CollectiveMainloopFwdSm90ILi2EN4cute5tupleIJNS5_1CILi1EEES8_S8_EEENS6_IJNS7_ILi128EEENS7_ILi96EEENS7_ILi64EEEEEELi256ENS_10bfloat16_tEfNS_4arch4Sm90ELb1ELb0ELb0ELb1ELb0ELb0ELb0ELb1ELb0ELb1ELb0ELb0EEENS1_21CollectiveEpilogueFwdINS6_IJSA_NS7_ILi256EEESB_EEES9_SE_SG_Li256ELb1ELb1ELb0ELb0EEENS1_36VarlenDynamicPersistentTileSchedulerILi128ELi96ELi256ELi128ELb0ELb1ELb1ELb1ELb1ELb1EEEEEEEEEvNT_6ParamsE,@"STO_CUDA_ENTRY STV_DEFAULT"
_ZN7cutlass13device_kernelIN5flash11enable_sm90INS1_16FlashAttnFwdSm90INS1_25CollectiveMainloopFwdSm90ILi2EN4cute5tupleIJNS5_1CILi1EEES8_S8_EEENS6_IJNS7_ILi128EEENS7_ILi96EEENS7_ILi64EEEEEELi256ENS_10bfloat16_tEfNS_4arch4Sm90ELb1ELb0ELb0ELb1ELb0ELb0ELb0ELb1ELb0ELb1ELb0ELb0EEENS1_21CollectiveEpilogueFwdINS6_IJSA_NS7_ILi256EEESB_EEES9_SE_SG_Li256ELb1ELb1ELb0ELb0EEENS1_36VarlenDynamicPersistentTileSchedulerILi128ELi96ELi256ELi128ELb0ELb1ELb1ELb1ELb1ELb1EEEEEEEEEvNT_6ParamsE:
        /* <DEDUP_REMOVED lines=18> */
.L_x_13660:
[----:B------:R-:W-:Y:S05]  /*0120*/  BSYNC B0 ;  /* 0x0000000000007941 */ /* 0x000fea0003800000 */
.L_x_13659:
        /* <DEDUP_REMOVED lines=41> */
.L_x_13661:
        /* <DEDUP_REMOVED lines=22> */
.L_x_13662:
        /* <DEDUP_REMOVED lines=18> */
.L_x_13663:
        /* <DEDUP_REMOVED lines=22> */
.L_x_13664:
        /* <DEDUP_REMOVED lines=22> */
.L_x_13665:
[----:B------:R-:W-:Y:S01]  /*0900*/  PLOP3.LUT P0, PT, PT, PT, UP0, 0x80, 0x0 ;  /* 0x000000000000781c */ /* 0x000fe20003f0f008 */
[----:B------:R-:W-:Y:S01]  /*0910*/  UMOV UR36, 0x1 ;  /* 0x0000000100247882 */ /* 0x000fe20000000000 */
[----:B------:R-:W-:Y:S01]  /*0920*/  NOP ;  /* 0x0000000000007918 */ /* 0x000fe20000000000 */
[----:B------:R-:W-:Y:S01]  /*0930*/  USEL UR36, UR36, 0x2, !UP0 ;  /* 0x0000000224247887 */ /* 0x000fe2000c000000 */
[----:B------:R-:W-:Y:S01]  /*0940*/  ULDC.64 UR40, c[0x0][0x208] ;  /* 0x0000820000287ab9 */ /* 0x000fe20000000a00 */
[----:B012-4-:R-:W-:Y:S08]  /*0950*/  BAR.SYNC.DEFER_BLOCKING 0x0 ;  /* 0x0000000000007b1d */ /* 0x017ff00000010000 */
[----:B------:R-:W-:Y:S05]  /*0960*/  @!P0 BRA `(.L_x_13666) ;  /* 0x000000a800388947 */ /* 0x000fea0003800000 */
.L_x_13667:
        /* <DEDUP_REMOVED lines=79> */
.L_x_13721:
[----:B0-23--:R-:W0:Y:S01]  /*0e60*/  LDC.64 R4, c[0x0][0xc88] ;  /* 0x00032200ff047b82 */ /* 0x00de220000000a00 */
[----:B------:R-:W-:Y:S01]  /*0e70*/  ULDC.64 UR8, c[0x0][0xa28] ;  /* 0x00028a0000087ab9 */ /* 0x000fe20000000a00 */
[----:B------:R-:W-:Y:S01]  /*0e80*/  ULDC.64 UR10, c[0x0][0xa18] ;  /* 0x00028600000a7ab9 */ /* 0x000fe20000000a00 */
[----:B------:R-:W-:Y:S01]  /*0e90*/  ULDC UR4, c[0x0][0x424] ;  /* 0x0001090000047ab9 */ /* 0x000fe20000000800 */
        /* <DEDUP_REMOVED lines=34> */
[----:B-1--4-:R-:W-:-:S14]  /*10c0*/  @P2 BRA `(.L_x_13668) ;  /* 0x0000000000342947 */ /* 0x012fdc0003800000 */
        /* <DEDUP_REMOVED lines=13> */
.L_x_13668:
        /* <DEDUP_REMOVED lines=8> */
.L_x_13669:
        /* <DEDUP_REMOVED lines=13> */
.L_x_13670:
[----:B------:R-:W-:Y:S01]  /*12f0*/  UIADD3 UR42, -UR42, UR4, URZ ;  /* 0x000000042a2a7290 */ /* 0x000fe2000fffe13f */
[----:B------:R-:W-:Y:S01]  /*1300*/  PLOP3.LUT P0, PT, PT, PT, PT, 0x80, 0x0 ;  /* 0x000000000000781c */ /* 0x000fe20003f0f070 */
[----:B------:R-:W-:Y:S01]  /*1310*/  USHF.L.U32 UR39, UR5, 0x7, URZ ;  /* 0x0000000705277899 */ /* 0x000fe2000800063f */
[----:B------:R-:W-:Y:S01]  /*1320*/  IMAD.MOV.U32 R3, RZ, RZ, RZ ;  /* 0x000000ffff037224 */ /* 0x000fe200078e00ff */
[----:B------:R-:W-:Y:S01]  /*1330*/  ULDC UR4, c[0x0][0x448] ;  /* 0x0001120000047ab9 */ /* 0x000fe20000000800 */
[----:B------:R-:W-:Y:S01]  /*1340*/  UIADD3 UR7, UR42, 0x60, -UR44 ;  /* 0x000000602a077890 */ /* 0x000fe2000fffe82c */
[----:B------:R-:W-:Y:S01]  /*1350*/  CS2R R8, SRZ ;  /* 0x0000000000087805 */ /* 0x000fe2000001ff00 */
[----:B------:R-:W-:Y:S01]  /*1360*/  UISETP.NE.AND UP0, UPT, UR4, 0x1, UPT ;  /* 0x000000010400788c */ /* 0x000fe2000bf05270 */
[----:B------:R-:W-:Y:S01]  /*1370*/  IMAD.MOV.U32 R0, RZ, RZ, RZ ;  /* 0x000000ffff007224 */ /* 0x000fe200078e00ff */
[----:B------:R-:W-:Y:S01]  /*1380*/  UIADD3 UR6, UR39, 0x7f, URZ ;  /* 0x0000007f27067890 */ /* 0x000fe2000fffe03f */
[----:B------:R-:W-:Y:S01]  /*1390*/  IMAD.MOV.U32 R150, RZ, RZ, RZ ;  /* 0x000000ffff967224 */ /* 0x000fe200078e00ff */
[----:B------:R-:W-:-:S02]  /*13a0*/  CS2R R148, SRZ ;  /* 0x0000000000947805 */ /* 0x000fc4000001ff00 */
[----:B------:R-:W-:Y:S02]  /*13b0*/  CS2R R146, SRZ ;  /* 0x0000000000927805 */ /* 0x000fe4000001ff00 */
[----:B------:R-:W-:Y:S02]  /*13c0*/  CS2R R144, SRZ ;  /* 0x0000000000907805 */ /* 0x000fe4000001ff00 */
[----:B------:R-:W-:Y:S02]  /*13d0*/  CS2R R142, SRZ ;  /* 0x00000000008e7805 */ /* 0x000fe4000001ff00 */
[----:B------:R-:W-:Y:S02]  /*13e0*/  CS2R R140, SRZ ;  /* 0x00000000008c7805 */ /* 0x000fe4000001ff00 */
[----:B------:R-:W-:Y:S02]  /*13f0*/  CS2R R138, SRZ ;  /* 0x00000000008a7805 */ /* 0x000fe4000001ff00 */
[----:B------:R-:W-:Y:S01]  /*1400*/  CS2R R136, SRZ ;  /* 0x0000000000887805 */ /* 0x000fe2000001ff00 */
[----:B------:R-:W-:Y:S01]  /*1410*/  @UP0 ULDC UR4, c[0x0][0x44c] ;  /* 0x0001130000040ab9 */ /* 0x000fe20000000800 */
[----:B------:R-:W-:Y:S01]  /*1420*/  @UP0 ULDC UR8, c[0x0][0x450] ;  /* 0x0001140000080ab9 */ /* 0x000fe20000000800 */
[----:B------:R-:W-:Y:S01]  /*1430*/  UIMAD.WIDE.U32 UR4, UR6, UR4, URZ ;  /* 0x00000004060472a5 */ /* 0x000fe2000f8e003f */
[----:B------:R-:W-:Y:S01]  /*1440*/  CS2R R134, SRZ ;  /* 0x0000000000867805 */ /* 0x000fe2000001ff00 */
[----:B------:R-:W-:Y:S01]  /*1450*/  UIADD3 UR4, UR42, 0x5f, URZ ;  /* 0x0000005f2a047890 */ /* 0x000fe2000fffe03f */
[----:B------:R-:W-:Y:S01]  /*1460*/  CS2R R132, SRZ ;  /* 0x0000000000847805 */ /* 0x000fe2000001ff00 */
[----:B------:R-:W-:Y:S01]  /*1470*/  @UP0 USHF.R.U32.HI UR6, URZ, UR8, UR5 ;  /* 0x000000083f060299 */ /* 0x000fe20008011605 */
[----:B------:R-:W-:Y:S01]  /*1480*/  CS2R R130, SRZ ;  /* 0x0000000000827805 */ /* 0x000fe2000001ff00 */
[----:B------:R-:W-:Y:S01]  /*1490*/  UIMAD.WIDE UR4, UR4, 0x2aaaaaab, URZ ;  /* 0x2aaaaaab040478a5 */ /* 0x000fe2000f8e023f */
[----:B------:R-:W-:Y:S01]  /*14a0*/  CS2R R128, SRZ ;  /* 0x0000000000807805 */ /* 0x000fe2000001ff00 */
[----:B------:R-:W-:Y:S01]  /*14b0*/  UIADD3 UR6, UR7, UR6, URZ ;  /* 0x0000000607067290 */ /* 0x000fe2000fffe03f */
[----:B------:R-:W-:Y:S01]  /*14c0*/  CS2R R126, SRZ ;  /* 0x00000000007e7805 */ /* 0x000fe2000001ff00 */
[----:B------:R-:W-:Y:S01]  /*14d0*/  USHF.R.U32.HI UR4, URZ, 0x1f, UR5 ;  /* 0x0000001f3f047899 */ /* 0x000fe20008011605 */
[----:B------:R-:W-:Y:S01]  /*14e0*/  CS2R R124, SRZ ;  /* 0x00000000007c7805 */ /* 0x000fe2000001ff00 */
[----:B------:R-:W-:Y:S01]  /*14f0*/  UIMAD.WIDE UR6, UR6, 0x2aaaaaab, URZ ;  /* 0x2aaaaaab060678a5 */ /* 0x000fe2000f8e023f */
[----:B------:R-:W-:Y:S01]  /*1500*/  CS2R R122, SRZ ;  /* 0x00000000007a7805 */ /* 0x000fe2000001ff00 */
[----:B------:R-:W-:Y:S01]  /*1510*/  ULEA.HI.SX32 UR4, UR5, UR4, 0x1c ;  /* 0x0000000405047291 */ /* 0x000fe2000f8fe23f */
[----:B------:R-:W-:Y:S01]  /*1520*/  CS2R R120, SRZ ;  /* 0x0000000000787805 */ /* 0x000fe2000001ff00 */
[----:B------:R-:W-:Y:S01]  /*1530*/  USHF.R.U32.HI UR6, URZ, 0x1f, UR7 ;  /* 0x0000001f3f067899 */ /* 0x000fe20008011607 */
[----:B------:R-:W-:-:S02]  /*1540*/  CS2R R118, SRZ ;  /* 0x0000000000767805 */ /* 0x000fc4000001ff00 */
[----:B------:R-:W-:Y:S02]  /*1550*/  CS2R R116, SRZ ;  /* 0x0000000000747805 */ /* 0x000fe4000001ff00 */
[----:B------:R-:W-:Y:S01]  /*1560*/  CS2R R114, SRZ ;  /* 0x0000000000727805 */ /* 0x000fe2000001ff00 */
[----:B------:R-:W-:Y:S01]  /*1570*/  ULEA.HI.SX32 UR6, UR7, UR6, 0x1c ;  /* 0x0000000607067291 */ /* 0x000fe2000f8fe23f */
[----:B------:R-:W-:Y:S02]  /*1580*/  CS2R R112, SRZ ;  /* 0x0000000000707805 */ /* 0x000fe4000001ff00 */
[----:B------:R-:W-:Y:S02]  /*1590*/  CS2R R110, SRZ ;  /* 0x00000000006e7805 */ /* 0x000fe4000001ff00 */
[----:B------:R-:W-:Y:S01]  /*15a0*/  CS2R R108, SRZ ;  /* 0x00000000006c7805 */ /* 0x000fe2000001ff00 */
[----:B------:R-:W-:Y:S01]  /*15b0*/  UISETP.LT.AND UP0, UPT, UR4, UR6, UPT ;  /* 0x000000060400728c */ /* 0x000fe2000bf01270 */
[----:B------:R-:W-:Y:S01]  /*15c0*/  IMAD.MOV.U32 R172, RZ, RZ, RZ ;  /* 0x000000ffffac7224 */ /* 0x000fe200078e00ff */
        /* <DEDUP_REMOVED lines=77> */
.L_x_13672:
        /* <DEDUP_REMOVED lines=13> */
.L_x_13846:
[----:B0-----:R-:W-:Y:S01]  /*1b70*/  IMAD.U32 R0, RZ, RZ, UR48 ;  /* 0x00000030ff007e24 */ /* 0x001fe2000f8e00ff */
[----:B------:R-:W-:Y:S05]  /*1b80*/  WARPSYNC.ALL ;  /* 0x0000000000007948 */ /* 0x000fea0003800000 */
[----:B------:R0:W-:Y:S01]  /*1b90*/  BAR.SYNC.DEFER_BLOCKING R8, 0x100 ;  /* 0x000400080000751d */ /* 0x0001e20000010000 */
[----:B------:R-:W-:-:S13]  /*1ba0*/  ISETP.NE.AND P0, PT, R0, 0x3, PT ;  /* 0x000000030000780c */ /* 0x000fda0003f05270 */
[----:B0-----:R-:W-:Y:S05]  /*1bb0*/  @!P0 BRA `(.L_x_13674) ;  /* 0x0000000000048947 */ /* 0x001fea0003800000 */
[----:B------:R-:W-:Y:S01]  /*1bc0*/  BPT.TRAP 0x1 ;  /* 0x000000040000795c */ /* 0x000fe20000300000 */
.L_x_13674:
[----:B------:R-:W-:Y:S02]  /*1bd0*/  IMAD.U32 R11, RZ, RZ, UR38 ;  /* 0x00000026ff0b7e24 */ /* 0x000fe4000f8e00ff */
[----:B------:R-:W-:-:S03]  /*1be0*/  IMAD.U32 R6, RZ, RZ, UR37 ;  /* 0x00000025ff067e24 */ /* 0x000fc6000f8e00ff */
[----:B------:R-:W-:Y:S01]  /*1bf0*/  SHF.L.U32 R11, R11, 0x1f, RZ ;  /* 0x0000001f0b0b7819 */ /* 0x000fe200000006ff */
[----:B------:R-:W-:-:S04]  /*1c00*/  IMAD R6, R6, 0x8, R7 ;  /* 0x0000000806067824 */ /* 0x000fc800078e0207 */
[----:B------:R0:W1:Y:S01]  /*1c10*/  SYNCS.PHASECHK.TRANS64.TRYWAIT P1, [R6+URZ+0x22830], R11 ;  /* 0x0228300b060075a7 */ /* 0x000062000802017f */
[----:B------:R-:W-:Y:S05]  /*1c20*/  @!P0 BRA `(.L_x_13675) ;  /* 0x0000000000048947 */ /* 0x000fea0003800000 */
[----:B------:R-:W-:Y:S01]  /*1c30*/  BPT.TRAP 0x1 ;  /* 0x000000040000795c */ /* 0x000fe20000300000 */
.L_x_13675:
[----:B-1----:R-:W-:Y:S05]  /*1c40*/  @P1 BRA `(.L_x_13676) ;  /* 0x0000000000081947 */ /* 0x002fea0003800000 */
[----:B------:R-:W1:Y:S02]  /*1c50*/  SYNCS.PHASECHK.TRANS64.TRYWAIT P1, [R6+URZ+0x22830], R11 ;  /* 0x0228300b060075a7 */ /* 0x000e64000802017f */
[----:B-1----:R-:W-:Y:S05]  /*1c60*/  @!P1 BRA `(.L_x_13677) ;  /* 0x000000f800949947 */ /* 0x002fea0003800000 */
.L_x_13676:
        /* <DEDUP_REMOVED lines=8> */
[----:B------:R-:W-:Y:S01]  /*1cf0*/  VIADD R0, R16, UR39 ;  /* 0x0000002710007c36 */ /* 0x000fe20008000000 */
[----:B------:R-:W-:Y:S01]  /*1d00*/  UMOV UR9, 0x40000040 ;  /* 0x4000004000097882 */ /* 0x000fe20000000000 */
[----:B------:R-:W-:Y:S01]  /*1d10*/  UMOV UR11, 0x40000040 ;  /* 0x40000040000b7882 */ /* 0x000fe20000000000 */
[----:B------:R-:W-:Y:S01]  /*1d20*/  UIADD3 UR12, UR16, 0x6, URZ ;  /* 0x00000006100c7890 */ /* 0x000fe2000fffe03f */
[----:B------:R-:W2:Y:S01]  /*1d30*/  S2R R14, SR_TID.X ;  /* 0x00000000000e7919 */ /* 0x000ea20000002100 */
[----:B------:R-:W-:Y:S01]  /*1d40*/  UIADD3 UR4, UR4, 0x1c400, URZ ;  /* 0x0001c40004047890 */ /* 0x000fe2000fffe03f */
[----:B------:R-:W-:Y:S01]  /*1d50*/  UMOV UR13, 0x40000040 ;  /* 0x40000040000d7882 */ /* 0x000fe20000000000 */
[----:B------:R-:W-:-:S02]  /*1d60*/  UMOV UR15, 0x40000040 ;  /* 0x40000040000f7882 */ /* 0x000fc40000000000 */
[----:B------:R-:W-:-:S04]  /*1d70*/  USHF.R.U32.HI UR4, URZ, 0x4, UR4 ;  /* 0x000000043f047899 */ /* 0x000fc80008011604 */
[----:B------:R-:W-:-:S04]  /*1d80*/  ULOP3.LUT UR4, UR4, 0x3fff, URZ, 0xc0, !UPT ;  /* 0x00003fff04047892 */ /* 0x000fc8000f8ec03f */
[----:B------:R-:W-:Y:S02]  /*1d90*/  ULOP3.LUT UR20, UR4, 0x10000, URZ, 0xfc, !UPT ;  /* 0x0001000004147892 */ /* 0x000fe4000f8efc3f */
[----:B------:R-:W-:Y:S02]  /*1da0*/  UIADD3 UR4, UR16, 0x2, URZ ;  /* 0x0000000210047890 */ /* 0x000fe4000fffe03f */
[----:B------:R-:W-:-:S04]  /*1db0*/  UIMAD UR18, UR37, 0x300, UR20 ;  /* 0x00000300251278a4 */ /* 0x000fc8000f8e0214 */
[----:B------:R-:W-:Y:S02]  /*1dc0*/  UIADD3 UR6, UR18, 0x2, URZ ;  /* 0x0000000212067890 */ /* 0x000fe4000fffe03f */
[----:B------:R-:W-:Y:S02]  /*1dd0*/  UIADD3 UR10, UR18, 0x4, URZ ;  /* 0x00000004120a7890 */ /* 0x000fe4000fffe03f */
[----:B------:R-:W-:Y:S02]  /*1de0*/  UIADD3 UR14, UR18, 0x6, URZ ;  /* 0x00000006120e7890 */ /* 0x000fe4000fffe03f */
[----:B------:R-:W-:Y:S03]  /*1df0*/  HGMMA.64x96x16.F32.BF16 R24, gdesc[UR16], RZ, !UPT, gsb0 ;  /* 0x01600000101879f0 */ /* 0x000fe6000c0018ff */
[----:B------:R-:W-:Y:S02]  /*1e00*/  WARPGROUP.DEPBAR.LE gsb0, 0x0 ;  /* 0x00008000000079c5 */ /* 0x000fe40000010000 */
[----:B------:R-:W-:-:S06]  /*1e10*/  WARPGROUP.ARRIVE ;  /* 0x00000000000079c5 */ /* 0x000fcc0000000000 */
[----:B------:R-:W-:Y:S01]  /*1e20*/  HGMMA.64x96x16.F32.BF16 R24, gdesc[UR4], R24, gsb0 ;  /* 0x01600000041879f0 */ /* 0x000fe20008001818 */
[----:B------:R-:W-:Y:S02]  /*1e30*/  ULDC UR6, c[0x0][0x448] ;  /* 0x0001120000067ab9 */ /* 0x000fe40000000800 */
[----:B------:R-:W-:-:S06]  /*1e40*/  UISETP.NE.AND UP0, UPT, UR6, 0x1, UPT ;  /* 0x000000010600788c */ /* 0x000fcc000bf05270 */
[----:B------:R-:W-:-:S05]  /*1e50*/  PLOP3.LUT P1, PT, PT, PT, UP0, 0x80, 0x0 ;  /* 0x000000000000781c */ /* 0x000fca0003f2f008 */
[----:B------:R-:W-:-:S08]  /*1e60*/  @UP0 ULDC UR6, c[0x0][0x44c] ;  /* 0x0001130000060ab9 */ /* 0x000fd00000000800 */
[----:B------:R-:W-:Y:S01]  /*1e70*/  @P1 IMAD.HI.U32 R3, R0, UR6, RZ ;  /* 0x0000000600031c27 */ /* 0x000fe2000f8e00ff */
[----:B------:R-:W-:-:S04]  /*1e80*/  @UP0 ULDC UR6, c[0x0][0x450] ;  /* 0x0001140000060ab9 */ /* 0x000fc80000000800 */
[----:B------:R-:W-:Y:S01]  /*1e90*/  @P1 SHF.R.U32.HI R0, RZ, UR6, R3 ;  /* 0x00000006ff001c19 */ /* 0x000fe20008011603 */
[----:B------:R-:W-:-:S04]  /*1ea0*/  UIMAD UR6, UR49, -0x60, UR42 ;  /* 0xffffffa0310678a4 */ /* 0x000fc8000f8e022a */
[----:B------:R-:W3:Y:S01]  /*1eb0*/  SHFL.IDX PT, R5, R0, 0x1, 0x1c1f ;  /* 0x003c1f0000057f89 */ /* 0x000ee200000e0000 */
[----:B------:R-:W-:-:S03]  /*1ec0*/  UIADD3 UR6, UR6, 0x60, URZ ;  /* 0x0000006006067890 */ /* 0x000fc6000fffe03f */
[----:B------:R-:W4:Y:S03]  /*1ed0*/  SHFL.IDX PT, R0, R0, RZ, 0x1c1f ;  /* 0x001c1fff00007589 */ /* 0x000f2600000e0000 */
[----:B------:R-:W-:-:S04]  /*1ee0*/  IMAD.U32 R4, RZ, RZ, UR6 ;  /* 0x00000006ff047e24 */ /* 0x000fc8000f8e00ff */
[----:B------:R-:W-:Y:S02]  /*1ef0*/  IMAD R3, R17, -0x2, R4 ;  /* 0xfffffffe11037824 */ /* 0x000fe400078e0204 */
[----:B------:R-:W-:-:S05]  /*1f00*/  IMAD.U32 R4, RZ, RZ, UR44 ;  /* 0x0000002cff047e24 */ /* 0x000fca000f8e00ff */
[----:B------:R-:W-:-:S04]  /*1f10*/  IADD3 R4, -R4, 0x1, R3 ;  /* 0x0000000104047810 */ /* 0x000fc80007ffe103 */
[----:B---3--:R-:W-:-:S04]  /*1f20*/  VIADDMNMX R5, R5, R4, R3, PT ;  /* 0x0000000405057246 */ /* 0x008fc80003800103 */
[C---:B------:R-:W-:Y:S02]  /*1f30*/  ISETP.GT.AND P2, PT, R5.reuse, RZ, PT ;  /* 0x000000ff0500720c */ /* 0x040fe40003f44270 */
[C---:B------:R-:W-:Y:S02]  /*1f40*/  ISETP.GT.AND P3, PT, R5.reuse, 0x1, PT ;  /* 0x000000010500780c */ /* 0x040fe40003f64270 */
[----:B------:R-:W-:Y:S02]  /*1f50*/  ISETP.GT.AND P4, PT, R5, 0x8, PT ;  /* 0x000000080500780c */ /* 0x000fe40003f84270 */
[----:B----4-:R-:W-:-:S04]  /*1f60*/  VIADDMNMX R3, R0, R4, R3, PT ;  /* 0x0000000400037246 */ /* 0x010fc80003800103 */
[----:B------:R-:W-:Y:S01]  /*1f70*/  ISETP.GT.AND P5, PT, R3, 0x8, PT ;  /* 0x000000080300780c */ /* 0x000fe20003fa4270 */
[----:B------:R-:W-:Y:S02]  /*1f80*/  WARPGROUP.DEPBAR.LE gsb0, 0x0 ;  /* 0x00008000000079c5 */ /* 0x000fe40000010000 */
[----:B------:R-:W-:-:S06]  /*1f90*/  WARPGROUP.ARRIVE ;  /* 0x00000000000079c5 */ /* 0x000fcc0000000000 */
[----:B------:R-:W-:Y:S01]  /*1fa0*/  HGMMA.64x96x16.F32.BF16 R24, gdesc[UR8], R24, gsb0 ;  /* 0x01600000081879f0 */ /* 0x000fe20008001818 */
[----:B------:R-:W-:Y:S02]  /*1fb0*/  ULDC UR10, c[0x0][0x988] ;  /* 0x00026200000a7ab9 */ /* 0x000fe40000000800 */
[----:B------:R-:W-:Y:S02]  /*1fc0*/  WARPGROUP.DEPBAR.LE gsb0, 0x0 ;  /* 0x00008000000079c5 */ /* 0x000fe40000010000 */
        /* <DEDUP_REMOVED lines=330> */
.L_x_13678:
[----:B------:R2:W3:Y:S01]  /*3470*/  SYNCS.PHASECHK.TRANS64.TRYWAIT P3, [R6+URZ+0x22850], R11 ;  /* 0x0228500b060075a7 */ /* 0x0004e2000806017f */
[----:B------:R-:W-:Y:S05]  /*3480*/  @!P0 BRA `(.L_x_13679) ;  /* 0x0000000000048947 */ /* 0x000fea0003800000 */
[----:B------:R-:W-:Y:S01]  /*3490*/  BPT.TRAP 0x1 ;  /* 0x000000040000795c */ /* 0x000fe20000300000 */
.L_x_13679:
[----:B---3--:R-:W-:Y:S05]  /*34a0*/  @P3 BRA `(.L_x_13680) ;  /* 0x0000000000083947 */ /* 0x008fea0003800000 */
[----:B------:R-:W3:Y:S02]  /*34b0*/  SYNCS.PHASECHK.TRANS64.TRYWAIT P3, [R6+URZ+0x22850], R11 ;  /* 0x0228500b060075a7 */ /* 0x000ee4000806017f */
[----:B---3--:R-:W-:Y:S05]  /*34c0*/  @!P3 BRA `(.L_x_13681) ;  /* 0x000000e00090b947 */ /* 0x008fea0003800000 */
.L_x_13680:
[----:B------:R-:W-:Y:S01]  /*34d0*/  R2UR UR6, R7 ;  /* 0x00000000070672ca */ /* 0x000fe200000e0000 */
[----:B------:R4:W-:Y:S01]  /*34e0*/  BAR.SYNC.DEFER_BLOCKING R8, 0x100 ;  /* 0x000400080000751d */ /* 0x0009e20000010000 */
[----:B------:R-:W-:Y:S01]  /*34f0*/  UIADD3 UR23, UR49, -0x2, URZ ;  /* 0xfffffffe31177890 */ /* 0x000fe2000fffe03f */
[----:B0123--:R-:W-:-:S04]  /*3500*/  @!P2 VIADD R6, R6, 0x22860 ;  /* 0x000228600606a836 */ /* 0x00ffc80000000000 */
        /* <DEDUP_REMOVED lines=58> */
[----:B------:R-:W-:-:S07]  /*38b0*/  IMAD.MOV.U32 R8, RZ, RZ, R5 ;  /* 0x000000ffff087224 */ /* 0x000fce00078e0005 */
.L_x_13691:
[----:B------:R-:W-:-:S04]  /*38c0*/  UIADD3 UR37, UR37, 0x1, URZ ;  /* 0x0000000125257890 */ /* 0x000fc8000fffe03f */
[----:B------:R-:W-:-:S04]  /*38d0*/  UISETP.NE.AND UP1, UPT, UR37, 0x2, UPT ;  /* 0x000000022500788c */ /* 0x000fc8000bf25270 */
[----:B------:R-:W-:Y:S02]  /*38e0*/  USEL UR6, URZ, 0x1, UP1 ;  /* 0x000000013f067887 */ /* 0x000fe40008800000 */
[----:B------:R-:W-:Y:S02]  /*38f0*/  USEL UR37, UR37, URZ, UP1 ;  /* 0x0000003f25257287 */ /* 0x000fe40008800000 */
[----:B------:R-:W-:Y:S01]  /*3900*/  ULOP3.LUT UR38, UR38, UR6, URZ, 0x3c, !UPT ;  /* 0x0000000626267292 */ /* 0x000fe2000f8e3c3f */
[----:B0-----:R-:W-:Y:S11]  /*3910*/  @!P0 BRA `(.L_x_13683) ;  /* 0x0000000000048947 */ /* 0x001ff60003800000 */
[----:B------:R-:W-:Y:S01]  /*3920*/  BPT.TRAP 0x1 ;  /* 0x000000040000795c */ /* 0x000fe20000300000 */
.L_x_13683:
        /* <DEDUP_REMOVED lines=9> */
.L_x_13684:
[----:B-1----:R-:W-:Y:S05]  /*39c0*/  @P3 BRA `(.L_x_13685) ;  /* 0x0000000000083947 */ /* 0x002fea0003800000 */
[----:B------:R-:W1:Y:S02]  /*39d0*/  SYNCS.PHASECHK.TRANS64.TRYWAIT P3, [UR25+0x22830], R6 ;  /* 0x02283006ff0075a7 */ /* 0x000e640008060159 */
[----:B-1----:R-:W-:Y:S05]  /*39e0*/  @!P3 BRA `(.L_x_13686) ;  /* 0x000000dc005cb947 */ /* 0x002fea0003800000 */
.L_x_13685:
[----:B------:R-:W-:Y:S01]  /*39f0*/  UIMAD UR18, UR37, 0x300, UR20 ;  /* 0x00000300251278a4 */ /* 0x000fe2000f8e0214 */
[----:B------:R-:W-:Y:S01]  /*3a00*/  WARPGROUP.ARRIVE ;  /* 0x00000000000079c5 */ /* 0x000fe20000000000 */
[----:B------:R-:W-:Y:S01]  /*3a10*/  UMOV UR19, 0x40000040 ;  /* 0x4000004000137882 */ /* 0x000fe20000000000 */
[----:B------:R-:W-:Y:S01]  /*3a20*/  UMOV UR7, 0x40000040 ;  /* 0x4000004000077882 */ /* 0x000fe20000000000 */
[----:B------:R-:W-:Y:S01]  /*3a30*/  UIADD3 UR6, UR18, 0x2, URZ ;  /* 0x0000000212067890 */ /* 0x000fe2000fffe03f */
[----:B------:R-:W-:Y:S01]  /*3a40*/  VIADD R10, R16, UR39 ;  /* 0x00000027100a7c36 */ /* 0x000fe20008000000 */
[----:B------:R-:W-:Y:S01]  /*3a50*/  UIADD3 UR10, UR18, 0x4, URZ ;  /* 0x00000004120a7890 */ /* 0x000fe2000fffe03f */
[----:B------:R-:W-:Y:S01]  /*3a60*/  IMAD.MOV.U32 R12, RZ, RZ, -0x2 ;  /* 0xfffffffeff0c7424 */ /* 0x000fe200078e00ff */
[----:B------:R-:W-:Y:S01]  /*3a70*/  UMOV UR11, 0x40000040 ;  /* 0x40000040000b7882 */ /* 0x000fe20000000000 */
[----:B------:R-:W-:Y:S01]  /*3a80*/  HGMMA.64x96x16.F32.BF16 R152, gdesc[UR16], RZ, !UPT, gsb0 ;  /* 0x01600000109879f0 */ /* 0x000fe2000c0018ff */
[----:B------:R-:W-:-:S02]  /*3a90*/  UIADD3 UR14, UR18, 0x6, URZ ;  /* 0x00000006120e7890 */ /* 0x000fc4000fffe03f */
[----:B------:R-:W2:Y:S01]  /*3aa0*/  S2R R210, SR_TID.X ;  /* 0x0000000000d27919 */ /* 0x000ea20000002100 */
[----:B------:R-:W-:Y:S01]  /*3ab0*/  UMOV UR15, 0x40000040 ;  /* 0x40000040000f7882 */ /* 0x000fe20000000000 */
[----:B--2---:R-:W-:Y:S01]  /*3ac0*/  SHF.R.U32.HI R210, RZ, 0x7, R210 ;  /* 0x00000007ffd27819 */ /* 0x004fe200000116d2 */
[----:B------:R-:W-:Y:S02]  /*3ad0*/  WARPGROUP.DEPBAR.LE gsb0, 0x0 ;  /* 0x00008000000079c5 */ /* 0x000fe40000010000 */
[----:B------:R-:W-:-:S06]  /*3ae0*/  WARPGROUP.ARRIVE ;  /* 0x00000000000079c5 */ /* 0x000fcc0000000000 */
[----:B------:R-:W-:Y:S01]  /*3af0*/  HGMMA.64x96x16.F32.BF16 R152, gdesc[UR4], R152, gsb0 ;  /* 0x01600000049879f0 */ /* 0x000fe20008001898 */
[----:B------:R-:W-:Y:S02]  /*3b00*/  @UP0 ULDC UR6, c[0x0][0x44c] ;  /* 0x0001130000060ab9 */ /* 0x000fe40000000800 */
[----:B------:R-:W-:Y:S01]  /*3b10*/  @P1 IMAD.HI.U32 R4, R10, UR6, RZ ;  /* 0x000000060a041c27 */ /* 0x000fe2000f8e00ff */
[----:B------:R-:W-:-:S04]  /*3b20*/  @UP0 ULDC UR6, c[0x0][0x450] ;  /* 0x0001140000060ab9 */ /* 0x000fc80000000800 */
[----:B------:R-:W-:Y:S01]  /*3b30*/  @P1 SHF.R.U32.HI R10, RZ, UR6, R4 ;  /* 0x00000006ff0a1c19 */ /* 0x000fe20008011604 */
[----:B------:R-:W-:Y:S02]  /*3b40*/  UMOV UR6, 0x1 ;  /* 0x0000000100067882 */ /* 0x000fe40000000000 */
[----:B------:R-:W-:Y:S02]  /*3b50*/  UIMAD UR6, UR23, -0x60, UR6 ;  /* 0xffffffa0170678a4 */ /* 0x000fe4000f8e0206 */
[----:B------:R-:W2:Y:S04]  /*3b60*/  SHFL.IDX PT, R4, R10, 0x1, 0x1c1f ;  /* 0x003c1f000a047f89 */ /* 0x000ea800000e0000 */
[----:B------:R-:W-:Y:S01]  /*3b70*/  IMAD R21, R17, R12, UR6 ;  /* 0x0000000611157e24 */ /* 0x000fe2000f8e020c */
[----:B------:R-:W3:Y:S01]  /*3b80*/  SHFL.IDX PT, R10, R10, RZ, 0x1c1f ;  /* 0x001c1fff0a0a7589 */ /* 0x000ee200000e0000 */
[----:B------:R-:W-:-:S05]  /*3b90*/  IMAD.U32 R12, RZ, RZ, UR44 ;  /* 0x0000002cff0c7e24 */ /* 0x000fca000f8e00ff */
[----:B------:R-:W-:-:S05]  /*3ba0*/  IADD3 R21, -R12, UR42, R21 ;  /* 0x0000002a0c157c10 */ /* 0x000fca000fffe115 */
[----:B--2---:R-:W-:-:S05]  /*3bb0*/  IMAD.IADD R4, R21, 0x1, R4 ;  /* 0x0000000115047824 */ /* 0x004fca00078e0204 */
[C---:B------:R-:W-:Y:S01]  /*3bc0*/  ISETP.GT.AND P3, PT, R4.reuse, RZ, PT ;  /* 0x000000ff0400720c */ /* 0x040fe20003f64270 */
[----:B---3--:R-:W-:Y:S01]  /*3bd0*/  IMAD.IADD R21, R21, 0x1, R10 ;  /* 0x0000000115157824 */ /* 0x008fe200078e020a */
[----:B------:R-:W-:-:S04]  /*3be0*/  ISETP.GT.AND P4, PT, R4, 0x1, PT ;  /* 0x000000010400780c */ /* 0x000fc80003f84270 */
        /* <DEDUP_REMOVED lines=476> */
.L_x_13687:
[----:B------:R1:W2:Y:S01]  /*59b0*/  SYNCS.PHASECHK.TRANS64.TRYWAIT P3, [UR25+0x22850], R6 ;  /* 0x02285006ff0075a7 */ /* 0x0002a20008060159 */
[----:B------:R-:W-:Y:S05]  /*59c0*/  @!P0 BRA `(.L_x_13688) ;  /* 0x0000000000048947 */ /* 0x000fea0003800000 */
[----:B------:R-:W-:Y:S01]  /*59d0*/  BPT.TRAP 0x1 ;  /* 0x000000040000795c */ /* 0x000fe20000300000 */
.L_x_13688:
[----:B--2---:R-:W-:Y:S05]  /*59e0*/  @P3 BRA `(.L_x_13689) ;  /* 0x0000000000083947 */ /* 0x004fea0003800000 */
[----:B------:R-:W2:Y:S02]  /*59f0*/  SYNCS.PHASECHK.TRANS64.TRYWAIT P3, [UR25+0x22850], R6 ;  /* 0x02285006ff0075a7 */ /* 0x000ea40008060159 */
[----:B--2---:R-:W-:Y:S05]  /*5a00*/  @!P3 BRA `(.L_x_13690) ;  /* 0x000000bc006cb947 */ /* 0x004fea0003800000 */
.L_x_13689:
        /* <DEDUP_REMOVED lines=49> */
.L_x_13682:
[----:B------:R-:W-:-:S13]  /*5d20*/  ISETP.LE.AND P1, PT, RZ, UR23, PT ;  /* 0x00000017ff007c0c */ /* 0x000fda000bf23270 */
[----:B------:R-:W-:Y:S05]  /*5d30*/  @!P1 BRA `(.L_x_13692) ;  /* 0x0000001c004c9947 */ /* 0x000fea0003800000 */
[----:B------:R-:W-:Y:S01]  /*5d40*/  IMAD.MOV.U32 R211, RZ, RZ, R4 ;  /* 0x000000ffffd37224 */ /* 0x000fe200078e0004 */
[----:B------:R-:W-:Y:S01]  /*5d50*/  ULDC UR22, c[0x0][0x988] ;  /* 0x0002620000167ab9 */ /* 0x000fe20000000800 */
[----:B------:R-:W-:-:S07]  /*5d60*/  IMAD.MOV.U32 R7, RZ, RZ, R5 ;  /* 0x000000ffff077224 */ /* 0x000fce00078e0005 */
.L_x_13701:
[----:B------:R-:W-:-:S04]  /*5d70*/  UIADD3 UR37, UR37, 0x1, URZ ;  /* 0x0000000125257890 */ /* 0x000fc8000fffe03f */
[----:B------:R-:W-:-:S04]  /*5d80*/  UISETP.NE.AND UP0, UPT, UR37, 0x2, UPT ;  /* 0x000000022500788c */ /* 0x000fc8000bf05270 */
[----:B------:R-:W-:Y:S02]  /*5d90*/  USEL UR6, URZ, 0x1, UP0 ;  /* 0x000000013f067887 */ /* 0x000fe40008000000 */
[----:B------:R-:W-:Y:S02]  /*5da0*/  USEL UR37, UR37, URZ, UP0 ;  /* 0x0000003f25257287 */ /* 0x000fe40008000000 */
[----:B------:R-:W-:Y:S01]  /*5db0*/  ULOP3.LUT UR38, UR38, UR6, URZ, 0x3c, !UPT ;  /* 0x0000000626267292 */ /* 0x000fe2000f8e3c3f */
[----:B-1----:R-:W-:Y:S11]  /*5dc0*/  @!P0 BRA `(.L_x_13693) ;  /* 0x0000000000048947 */ /* 0x002ff60003800000 */
[----:B------:R-:W-:Y:S01]  /*5dd0*/  BPT.TRAP 0x1 ;  /* 0x000000040000795c */ /* 0x000fe20000300000 */
.L_x_13693:
        /* <DEDUP_REMOVED lines=9> */
.L_x_13694:
[----:B-1----:R-:W-:Y:S05]  /*5e70*/  @P1 BRA `(.L_x_13695) ;  /* 0x0000000000081947 */ /* 0x002fea0003800000 */
[----:B------:R-:W1:Y:S02]  /*5e80*/  SYNCS.PHASECHK.TRANS64.TRYWAIT P1, [UR24+0x22830], R6 ;  /* 0x02283006ff0075a7 */ /* 0x000e640008020158 */
[----:B-1----:R-:W-:Y:S05]  /*5e90*/  @!P1 BRA `(.L_x_13696) ;  /* 0x000000b8005c9947 */ /* 0x002fea0003800000 */
.L_x_13695:
        /* <DEDUP_REMOVED lines=14> */
[----:B------:R-:W-:Y:S03]  /*5f80*/  HGMMA.64x96x16.F32.BF16 R152, gdesc[UR4], R152, gsb0 ;  /* 0x01600000049879f0 */ /* 0x000fe60008001898 */
        /* <DEDUP_REMOVED lines=376> */
.L_x_13697:
[----:B------:R1:W2:Y:S01]  /*7710*/  SYNCS.PHASECHK.TRANS64.TRYWAIT P1, [UR24+0x22850], R6 ;  /* 0x02285006ff0075a7 */ /* 0x0002a20008020158 */
[----:B------:R-:W-:Y:S05]  /*7720*/  @!P0 BRA `(.L_x_13698) ;  /* 0x0000000000048947 */ /* 0x000fea0003800000 */
[----:B------:R-:W-:Y:S01]  /*7730*/  BPT.TRAP 0x1 ;  /* 0x000000040000795c */ /* 0x000fe20000300000 */
.L_x_13698:
[----:B--2---:R-:W-:Y:S05]  /*7740*/  @P1 BRA `(.L_x_13699) ;  /* 0x0000000000081947 */ /* 0x004fea0003800000 */
[----:B------:R-:W2:Y:S02]  /*7750*/  SYNCS.PHASECHK.TRANS64.TRYWAIT P1, [UR24+0x22850], R6 ;  /* 0x02285006ff0075a7 */ /* 0x000ea40008020158 */
[----:B--2---:R-:W-:Y:S05]  /*7760*/  @!P1 BRA `(.L_x_13700) ;  /* 0x000000a000409947 */ /* 0x004fea0003800000 */
.L_x_13699:
        /* <DEDUP_REMOVED lines=48> */
.L_x_13692:
[----:B01----:R-:W0:Y:S01]  /*7a70*/  SHFL.BFLY PT, R6, R3, 0x2, 0x1f ;  /* 0x0c401f0003067f89 */ /* 0x003e2200000e0000 */
[----:B------:R-:W-:Y:S01]  /*7a80*/  UIADD3 UR37, UR37, 0x1, URZ ;  /* 0x0000000125257890 */ /* 0x000fe2000fffe03f */
[----:B------:R-:W-:Y:S01]  /*7a90*/  IMAD.U32 R20, RZ, RZ, UR10 ;  /* 0x0000000aff147e24 */ /* 0x000fe2000f8e00ff */
[----:B------:R1:W-:Y:S06]  /*7aa0*/  BAR.ARV R9, 0x100 ;  /* 0x000400090000751d */ /* 0x0003ec0000002000 */
[----:B------:R-:W-:Y:S02]  /*7ab0*/  UISETP.NE.AND UP0, UPT, UR37, 0x2, UPT ;  /* 0x000000022500788c */ /* 0x000fe4000bf05270 */
[----:B------:R-:W-:Y:S06]  /*7ac0*/  BAR.ARV 0x8, 0x180 ;  /* 0x0206000000007b1d */ /* 0x000fec0000002000 */
[----:B------:R-:W-:Y:S01]  /*7ad0*/  USEL UR4, URZ, 0x1, UP0 ;  /* 0x000000013f047887 */ /* 0x000fe20008000000 */
[----:B------:R-:W-:Y:S01]  /*7ae0*/  PLOP3.LUT P0, PT, PT, PT, PT, 0x8, 0x0 ;  /* 0x000000000000781c */ /* 0x000fe20003f0e170 */
[----:B------:R-:W2:Y:S01]  /*7af0*/  SHFL.BFLY PT, R11, R0, 0x2, 0x1f ;  /* 0x0c401f00000b7f89 */ /* 0x000ea200000e0000 */
[----:B------:R-:W-:-:S02]  /*7b00*/  UIADD3 UR47, UR47, 0x1, URZ ;  /* 0x000000012f2f7890 */ /* 0x000fc4000fffe03f */
[----:B------:R-:W-:Y:S01]  /*7b10*/  USEL UR37, UR37, URZ, UP0 ;  /* 0x0000003f25257287 */ /* 0x000fe20008000000 */
[----:B0-----:R-:W-:Y:S01]  /*7b20*/  FADD.FTZ R6, R6, R3 ;  /* 0x0000000306067221 */ /* 0x001fe20000010000 */
[----:B------:R-:W-:Y:S01]  /*7b30*/  IMAD.MOV.U32 R3, RZ, RZ, -0x800000 ;  /* 0xff800000ff037424 */ /* 0x000fe200078e00ff */
[----:B------:R-:W-:-:S03]  /*7b40*/  ULOP3.LUT UR38, UR38, UR4, URZ, 0x3c, !UPT ;  /* 0x0000000426267292 */ /* 0x000fc6000f8e3c3f */
[----:B------:R-:W0:Y:S01]  /*7b50*/  SHFL.BFLY PT, R7, R6, 0x1, 0x1f ;  /* 0x0c201f0006077f89 */ /* 0x000e2200000e0000 */
[----:B--2---:R-:W-:Y:S01]  /*7b60*/  FADD.FTZ R11, R11, R0 ;  /* 0x000000000b0b7221 */ /* 0x004fe20000010000 */
[----:B------:R-:W-:-:S04]  /*7b70*/  IMAD.MOV.U32 R0, RZ, RZ, RZ ;  /* 0x000000ffff007224 */ /* 0x000fc800078e00ff */
[----:B------:R-:W2:Y:S01]  /*7b80*/  SHFL.BFLY PT, R8, R11, 0x1, 0x1f ;  /* 0x0c201f000b087f89 */ /* 0x000ea200000e0000 */
[----:B0-----:R-:W-:Y:S01]  /*7b90*/  FADD.FTZ R13, R6, R7 ;  /* 0x00000007060d7221 */ /* 0x001fe20000010000 */
[----:B------:R-:W-:Y:S02]  /*7ba0*/  IMAD.MOV.U32 R7, RZ, RZ, RZ ;  /* 0x000000ffff077224 */ /* 0x000fe400078e00ff */
[----:B------:R-:W-:Y:S02]  /*7bb0*/  IMAD.U32 R6, RZ, RZ, UR10 ;  /* 0x0000000aff067e24 */ /* 0x000fe4000f8e00ff */
[----:B------:R-:W-:-:S13]  /*7bc0*/  FSETP.NE.FTZ.AND P1, PT, R13, RZ, PT ;  /* 0x000000ff0d00720b */ /* 0x000fda0003f35000 */
[----:B------:R-:W0:Y:S01]  /*7bd0*/  @P1 MUFU.RCP R7, R13 ;  /* 0x0000000d00071308 */ /* 0x000e220000001000 */
[----:B------:R-:W-:Y:S01]  /*7be0*/  @P1 FMUL.FTZ R6, R6, 0.69314718246459960938 ;  /* 0x3f31721806061820 */ /* 0x000fe20000410000 */
[----:B--2---:R-:W-:Y:S01]  /*7bf0*/  FADD.FTZ R14, R11, R8 ;  /* 0x000000080b0e7221 */ /* 0x004fe20000010000 */
[----:B------:R-:W-:-:S04]  /*7c00*/  IMAD.MOV.U32 R8, RZ, RZ, -0x800000 ;  /* 0xff800000ff087424 */ /* 0x000fc800078e00ff */
[----:B------:R-:W-:Y:S01]  /*7c10*/  FSETP.NE.FTZ.AND P2, PT, R14, RZ, PT ;  /* 0x000000ff0e00720b */ /* 0x000fe20003f55000 */
        /* <DEDUP_REMOVED lines=64> */
[----:B------:R-:W0:Y:S01]  /*8020*/  @P2 MUFU.LG2 R11, R14 ;  /* 0x0000000e000b2308 */ /* 0x000e220000000c00 */
[----:B------:R-:W-:-:S07]  /*8030*/  @P2 FMUL.FTZ R20, R20, 0.69314718246459960938 ;  /* 0x3f31721814142820 */ /* 0x000fce0000410000 */
[----:B------:R-:W2:Y:S08]  /*8040*/  @P1 MUFU.LG2 R7, R13 ;  /* 0x0000000d00071308 */ /* 0x000eb00000000c00 */
[----:B------:R-:W3:Y:S01]  /*8050*/  @P2 MUFU.RCP R0, R14 ;  /* 0x0000000e00002308 */ /* 0x000ee20000001000 */
[----:B0-----:R-:W-:-:S04]  /*8060*/  @P2 FMUL.FTZ R11, R11, 0.69314718246459960938 ;  /* 0x3f3172180b0b2820 */ /* 0x001fc80000410000 */
[----:B------:R-:W-:Y:S01]  /*8070*/  @P2 FFMA.FTZ R3, R20, R4, R11 ;  /* 0x0000000414032223 */ /* 0x000fe2000001000b */
[----:B--2---:R-:W-:-:S04]  /*8080*/  @P1 FMUL.FTZ R7, R7, 0.69314718246459960938 ;  /* 0x3f31721807071820 */ /* 0x004fc80000410000 */
[----:B------:R-:W-:Y:S01]  /*8090*/  @P1 FFMA.FTZ R8, R6, R5, R7 ;  /* 0x0000000506081223 */ /* 0x000fe20000010007 */
        /* <DEDUP_REMOVED lines=64> */
.L_x_13671:
        /* <DEDUP_REMOVED lines=84> */
[----:B------:R-:W-:Y:S02]  /*89e0*/  LOP3.LUT R98, R197, 0x380, RZ, 0xc0, !PT ;  /* 0x00000380c5627812 */ /* 0x000fe400078ec0ff */
        /* <DEDUP_REMOVED lines=26> */
[----:B------:R-:W-:Y:S01]  /*8b90*/  STSM.16.M88.4 [R106], R24 ;  /* 0x000000186a007844 */ /* 0x000fe20000000200 */
[----:B------:R-:W-:-:S02]  /*8ba0*/  LOP3.LUT R70, R70, R189, RZ, 0x3c, !PT ;  /* 0x000000bd46467212 */ /* 0x000fc400078e3cff */
[----:B------:R-:W-:Y:S01]  /*8bb0*/  LOP3.LUT R98, R98, R197, RZ, 0x3c, !PT ;  /* 0x000000c562627212 */ /* 0x000fe200078e3cff */
[----:B------:R-:W-:Y:S01]  /*8bc0*/  STSM.16.M88.4 [R15], R32 ;  /* 0x000000200f007844 */ /* 0x000fe20000000200 */
[----:B------:R-:W-:Y:S02]  /*8bd0*/  MOV R38, R38 ;  /* 0x0000002600267202 */ /* 0x000fe40000000f00 */
[----:B------:R-:W-:Y:S01]  /*8be0*/  F2FP.BF16.F32.PACK_AB R59, R157, R59 ;  /* 0x0000003b9d3b723e */ /* 0x000fe200000010ff */
[----:B------:R-:W-:Y:S01]  /*8bf0*/  STSM.16.M88.4 [R20], R40 ;  /* 0x0000002814007844 */ /* 0x000fe20000000200 */
[----:B------:R-:W-:Y:S02]  /*8c00*/  F2FP.BF16.F32.PACK_AB R65, R156, R66 ;  /* 0x000000429c41723e */ /* 0x000fe400000010ff */
[----:B------:R-:W-:Y:S01]  /*8c10*/  F2FP.BF16.F32.PACK_AB R72, R73, R72 ;  /* 0x000000484948723e */ /* 0x000fe200000010ff */
[----:B------:R-:W-:Y:S01]  /*8c20*/  STSM.16.M88.4 [R30], R48 ;  /* 0x000000301e007844 */ /* 0x000fe20000000200 */
[----:B------:R-:W-:-:S02]  /*8c30*/  LOP3.LUT R78, R78, R191, RZ, 0x3c, !PT ;  /* 0x000000bf4e4e7212 */ /* 0x000fc400078e3cff */
[----:B------:R-:W-:Y:S01]  /*8c40*/  SHF.R.U64 R29, R12, 0x3, RZ ;  /* 0x000000030c1d7819 */ /* 0x000fe200000012ff */
        /* <DEDUP_REMOVED lines=15> */
[----:B------:R-:W-:Y:S02]  /*8d40*/  LOP3.LUT R94, R94, R195, RZ, 0x3c, !PT ;  /* 0x000000c35e5e7212 */ /* 0x000fe400078e3cff */
[----:B------:R-:W-:Y:S02]  /*8d50*/  SHF.R.U64 R12, R102, 0x3, RZ ;  /* 0x00000003660c7819 */ /* 0x000fe400000012ff */
[----:B------:R-:W-:Y:S02]  /*8d60*/  MOV R62, R62 ;  /* 0x0000003e003e7202 */ /* 0x000fe40000000f00 */
[----:B------:R-:W-:Y:S02]  /*8d70*/  F2FP.BF16.F32.PACK_AB R82, R85, R84 ;  /* 0x000000545552723e */ /* 0x000fe400000010ff */
[----:B------:R-:W-:-:S02]  /*8d80*/  F2FP.BF16.F32.PACK_AB R83, R9, R83 ;  /* 0x000000530953723e */ /* 0x000fc400000010ff */
[----:B------:R-:W-:Y:S02]  /*8d90*/  F2FP.BF16.F32.PACK_AB R89, R91, R90 ;  /* 0x0000005a5b59723e */ /* 0x000fe400000010ff */
[----:B------:R-:W-:Y:S01]  /*8da0*/  MOV R70, R70 ;  /* 0x0000004600467202 */ /* 0x000fe20000000f00 */
[----:B------:R0:W-:Y:S01]  /*8db0*/  STSM.16.M88.4 [R62], R80 ;  /* 0x000000503e007844 */ /* 0x0001e20000000200 */
[----:B------:R-:W-:Y:S02]  /*8dc0*/  MOV R14, R98 ;  /* 0x00000062000e7202 */ /* 0x000fe40000000f00 */
[----:B------:R-:W-:Y:S02]  /*8dd0*/  F2FP.BF16.F32.PACK_AB R90, R93, R92 ;  /* 0x0000005c5d5a723e */ /* 0x000fe400000010ff */
[----:B------:R-:W-:Y:S02]  /*8de0*/  F2FP.BF16.F32.PACK_AB R91, R166, R165 ;  /* 0x000000a5a65b723e */ /* 0x000fe400000010ff */
[----:B------:R-:W-:-:S02]  /*8df0*/  F2FP.BF16.F32.PACK_AB R96, R97, R96 ;  /* 0x000000606160723e */ /* 0x000fc400000010ff */
[----:B------:R-:W-:Y:S01]  /*8e00*/  LOP3.LUT R102, R29, R6, RZ, 0x3c, !PT ;  /* 0x000000061d667212 */ /* 0x000fe200078e3cff */
[----:B------:R-:W-:Y:S01]  /*8e10*/  STSM.16.M88.4 [R70], R88 ;  /* 0x0000005846007844 */ /* 0x000fe20000000200 */
[----:B------:R-:W-:Y:S02]  /*8e20*/  LOP3.LUT R10, R107, R174, RZ, 0x3c, !PT ;  /* 0x000000ae6b0a7212 */ /* 0x000fe400078e3cff */
[----:B------:R-:W-:Y:S02]  /*8e30*/  MOV R78, R78 ;  /* 0x0000004e004e7202 */ /* 0x000fe40000000f00 */
[----:B------:R-:W-:Y:S02]  /*8e40*/  F2FP.BF16.F32.PACK_AB R97, R168, R167 ;  /* 0x000000a7a861723e */ /* 0x000fe400000010ff */
[----:B------:R-:W-:Y:S02]  /*8e50*/  F2FP.BF16.F32.PACK_AB R104, R105, R104 ;  /* 0x000000686968723e */ /* 0x000fe400000010ff */
[----:B------:R-:W-:-:S02]  /*8e60*/  F2FP.BF16.F32.PACK_AB R112, R113, R112 ;  /* 0x000000707170723e */ /* 0x000fc400000010ff */
[----:B------:R-:W-:Y:S02]  /*8e70*/  F2FP.BF16.F32.PACK_AB R120, R121, R120 ;  /* 0x000000787978723e */ /* 0x000fe400000010ff */
[----:B------:R-:W-:Y:S02]  /*8e80*/  F2FP.BF16.F32.PACK_AB R128, R129, R128 ;  /* 0x000000808180723e */ /* 0x000fe400000010ff */
[----:B------:R-:W-:Y:S02]  /*8e90*/  F2FP.BF16.F32.PACK_AB R136, R137, R136 ;  /* 0x000000888988723e */ /* 0x000fe400000010ff */
[----:B------:R-:W-:Y:S01]  /*8ea0*/  F2FP.BF16.F32.PACK_AB R144, R145, R144 ;  /* 0x000000909190723e */ /* 0x000fe200000010ff */
[----:B------:R-:W-:Y:S01]  /*8eb0*/  ULDC UR7, c[0x0][0xa88] ;  /* 0x0002a20000077ab9 */ /* 0x000fe20000000800 */
[----:B------:R-:W-:Y:S01]  /*8ec0*/  F2FP.BF16.F32.PACK_AB R98, R101, R100 ;  /* 0x000000646562723e */ /* 0x000fe200000010ff */
[----:B------:R-:W-:Y:S01]  /*8ed0*/  UMOV UR4, URZ ;  /* 0x0000003f00047c82 */ /* 0x000fe20008000000 */
[----:B------:R-:W-:Y:S01]  /*8ee0*/  F2FP.BF16.F32.PACK_AB R99, R170, R169 ;  /* 0x000000a9aa63723e */ /* 0x000fe200000010ff */
[----:B0-----:R-:W0:Y:S01]  /*8ef0*/  LDC R81, c[0x0][0xbe8] ;  /* 0x0002fa00ff517b82 */ /* 0x001e220000000800 */
[----:B------:R-:W-:-:S02]  /*8f00*/  MOV R86, R86 ;  /* 0x0000005600567202 */ /* 0x000fc40000000f00 */
[----:B------:R-:W-:Y:S01]  /*8f10*/  F2FP.BF16.F32.PACK_AB R105, R172, R171 ;  /* 0x000000abac69723e */ /* 0x000fe200000010ff */
[----:B------:R-:W-:Y:S01]  /*8f20*/  STSM.16.M88.4 [R78], R96 ;  /* 0x000000604e007844 */ /* 0x000fe20000000200 */
        /* <DEDUP_REMOVED lines=20> */
[----:B------:R-:W-:Y:S01]  /*9070*/  F2FP.BF16.F32.PACK_AB R138, R141, R140 ;  /* 0x0000008c8d8a723e */ /* 0x000fe200000010ff */
[----:B------:R-:W-:Y:S01]  /*9080*/  IMAD.U32 R10, RZ, RZ, UR8 ;  /* 0x00000008ff0a7e24 */ /* 0x000fe2000f8e00ff */
[----:B------:R-:W-:Y:S01]  /*9090*/  F2FP.BF16.F32.PACK_AB R139, R143, R142 ;  /* 0x0000008e8f8b723e */ /* 0x000fe200000010ff */
[----:B------:R-:W-:Y:S01]  /*90a0*/  IMAD.U32 R11, RZ, RZ, UR9 ;  /* 0x00000009ff0b7e24 */ /* 0x000fe2000f8e00ff */
[----:B------:R-:W-:Y:S01]  /*90b0*/  F2FP.BF16.F32.PACK_AB R145, R147, R146 ;  /* 0x000000929391723e */ /* 0x000fe200000010ff */
[----:B------:R-:W-:Y:S01]  /*90c0*/  ULDC.64 UR8, c[0x0][0xc08] ;  /* 0x0003020000087ab9 */ /* 0x000fe20000000a00 */
[----:B------:R-:W-:Y:S01]  /*90d0*/  MOV R12, R12 ;  /* 0x0000000c000c7202 */ /* 0x000fe20000000f00 */
[----:B------:R2:W-:Y:S01]  /*90e0*/  STSM.16.M88.4 [R6], R136 ;  /* 0x0000008806007844 */ /* 0x0005e20000000200 */
[----:B------:R-:W-:-:S02]  /*90f0*/  F2FP.BF16.F32.PACK_AB R146, R149, R148 ;  /* 0x000000949592723e */ /* 0x000fc400000010ff */
[----:B------:R-:W-:Y:S02]  /*9100*/  F2FP.BF16.F32.PACK_AB R147, R0, R150 ;  /* 0x000000960093723e */ /* 0x000fe400000010ff */
[----:B------:R-:W-:-:S03]  /*9110*/  PLOP3.LUT P0, PT, PT, PT, UP0, 0x80, 0x0 ;  /* 0x000000000000781c */ /* 0x000fc60003f0f008 */
[----:B------:R2:W-:Y:S01]  /*9120*/  STSM.16.M88.4 [R12], R144 ;  /* 0x000000900c007844 */ /* 0x0005e20000000200 */
[----:B------:R-:W-:Y:S09]  /*9130*/  BAR.SYNC.DEFER_BLOCKING 0x1, 0x100 ;  /* 0x0044000000007b1d */ /* 0x000ff20000010000 */
[----:B------:R-:W3:Y:S01]  /*9140*/  @P0 LDG.E R0, desc[UR40][R10.64] ;  /* 0x000000280a000981 */ /* 0x000ee2000c1e1900 */
[----:B------:R-:W-:Y:S01]  /*9150*/  UISETP.NE.U32.AND UP1, UPT, UR8, URZ, UPT ;  /* 0x0000003f0800728c */ /* 0x000fe2000bf25070 */
[----:B0-----:R-:W-:-:S03]  /*9160*/  ISETP.NE.AND P1, PT, R81, 0x1, PT ;  /* 0x000000015100780c */ /* 0x001fc60003f25270 */
[----:B------:R-:W-:-:S06]  /*9170*/  UISETP.NE.AND.EX UP1, UPT, UR9, URZ, UPT, UP1 ;  /* 0x0000003f0900728c */ /* 0x000fcc000bf25310 */
[----:B------:R-:W-:-:S04]  /*9180*/  PLOP3.LUT P2, PT, PT, PT, UP1, 0x80, 0x0 ;  /* 0x000000000000781c */ /* 0x000fc80003f4f018 */
[----:B------:R-:W0:Y:S01]  /*9190*/  @P1 LDC R9, c[0x0][0xbec] ;  /* 0x0002fb00ff091b82 */ /* 0x000e220000000800 */
[----:B------:R-:W-:-:S04]  /*91a0*/  @UP1 ULEA UR8, UP2, UR46, UR8, 0x2 ;  /* 0x000000082e081291 */ /* 0x000fc8000f84103f */
[----:B------:R-:W-:Y:S02]  /*91b0*/  @UP1 ULEA.HI.X UR9, UR46, UR9, UR45, 0x2, UP2 ;  /* 0x000000092e091291 */ /* 0x000fe400090f142d */
[----:B-1----:R-:W-:Y:S01]  /*91c0*/  IMAD.U32 R14, RZ, RZ, UR8 ;  /* 0x00000008ff0e7e24 */ /* 0x002fe2000f8e00ff */
[----:B------:R-:W1:Y:S03]  /*91d0*/  @P1 LDC R13, c[0x0][0xbf0] ;  /* 0x0002fc00ff0d1b82 */ /* 0x000e660000000800 */
[----:B------:R-:W-:Y:S01]  /*91e0*/  IMAD.U32 R15, RZ, RZ, UR9 ;  /* 0x00000009ff0f7e24 */ /* 0x000fe2000f8e00ff */
[----:B---3--:R-:W-:Y:S01]  /*91f0*/  @P0 R2UR UR4, R0 ;  /* 0x00000000000402ca */ /* 0x008fe200000e0000 */
[----:B------:R-:W-:-:S06]  /*9200*/  IMAD.U32 R0, RZ, RZ, UR7 ;  /* 0x00000007ff007e24 */ /* 0x000fcc000f8e00ff */
[----:B------:R2:W5:Y:S01]  /*9210*/  @P2 LDG.E R0, desc[UR40][R14.64] ;  /* 0x000000280e002981 */ /* 0x000562000c1e1900 */
[----:B01----:R-:W-:Y:S07]  /*9220*/  @P2 BRA `(.L_x_13704) ;  /* 0x0000000000102947 */ /* 0x003fee0003800000 */
[----:B------:R-:W-:Y:S05]  /*9230*/  @!P0 BRA `(.L_x_13704) ;  /* 0x00000000000c8947 */ /* 0x000fea0003800000 */
[----:B--2---:R-:W2:Y:S04]  /*9240*/  LDG.E R15, desc[UR40][R10.64] ;  /* 0x000000280a0f7981 */ /* 0x004ea8000c1e1900 */
[----:B-----5:R-:W2:Y:S02]  /*9250*/  LDG.E R0, desc[UR40][R10.64+0x4] ;  /* 0x000004280a007981 */ /* 0x020ea4000c1e1900 */
[----:B--2---:R-:W-:-:S07]  /*9260*/  IMAD.IADD R0, R0, 0x1, -R15 ;  /* 0x0000000100007824 */ /* 0x004fce00078e0a0f */
.L_x_13704:
[----:B------:R-:W-:Y:S01]  /*9270*/  USHF.R.S32.HI UR14, URZ, 0x1f, UR43 ;  /* 0x0000001f3f0e7899 */ /* 0x000fe2000801142b */
[----:B--2---:R-:W-:Y:S01]  /*9280*/  VIADD R12, R16, UR39 ;  /* 0x00000027100c7c36 */ /* 0x004fe20008000000 */
[----:B------:R-:W-:Y:S01]  /*9290*/  ULDC.64 UR12, c[0x0][0xb90] ;  /* 0x0002e400000c7ab9 */ /* 0x000fe20000000a00 */
[----:B------:R-:W-:Y:S01]  /*92a0*/  USHF.R.S32.HI UR11, URZ, 0x1f, UR4 ;  /* 0x0000001f3f0b7899 */ /* 0x000fe20008011404 */
[----:B------:R-:W-:Y:S01]  /*92b0*/  VIADD R26, R203, UR39 ;  /* 0x00000027cb1a7c36 */ /* 0x000fe20008000000 */
        /* <DEDUP_REMOVED lines=9> */
[----:B------:R-:W-:Y:S01]  /*9350*/  IMAD R9, R200, 0x40, R2 ;  /* 0x00000040c8097824 */ /* 0x000fe200078e0202 */
[----:B------:R-:W-:Y:S01]  /*9360*/  ULDC.64 UR12, c[0x0][0xb98] ;  /* 0x0002e600000c7ab9 */ /* 0x000fe20000000a00 */
[----:B------:R-:W-:Y:S01]  /*9370*/  UIADD3 UR9, UR9, UR7, URZ ;  /* 0x0000000709097290 */ /* 0x000fe2000fffe03f */
[----:B------:R-:W-:Y:S01]  /*9380*/  IMAD.MOV R6, RZ, RZ, -R10 ;  /* 0x000000ffff067224 */ /* 0x000fe200078e0a0a */
[----:B------:R-:W-:Y:S01]  /*9390*/  UIMAD UR7, UR45, UR12, URZ ;  /* 0x0000000c2d0772a4 */ /* 0x000fe2000f8e023f */
[----:B------:R-:W-:Y:S01]  /*93a0*/  IMAD.WIDE R4, R9, 0x2, R4 ;  /* 0x0000000209047825 */ /* 0x000fe200078e0204 */
[----:B------:R-:W-:Y:S01]  /*93b0*/  UIMAD.WIDE.U32 UR8, UR46, UR12, UR8 ;  /* 0x0000000c2e0872a5 */ /* 0x000fe2000f8e0008 */
[----:B------:R-:W-:Y:S01]  /*93c0*/  SHF.R.S32.HI R11, RZ, 0x1f, R10 ;  /* 0x0000001fff0b7819 */ /* 0x000fe2000001140a */
[----:B------:R-:W-:Y:S01]  /*93d0*/  UIMAD UR7, UR46, UR13, UR7 ;  /* 0x0000000d2e0772a4 */ /* 0x000fe2000f8e0207 */
[----:B------:R-:W-:Y:S01]  /*93e0*/  IMAD R9, R81, R6, R12 ;  /* 0x0000000651097224 */ /* 0x000fe200078e020c */
[----:B------:R-:W-:Y:S01]  /*93f0*/  IADD3 R37, P2, R4, 0x5000, RZ ;  /* 0x0000500004257810 */ /* 0x000fe20007f5e0ff */
[----:B-----5:R-:W-:Y:S01]  /*9400*/  IMAD R85, R0, R81, RZ ;  /* 0x0000005100557224 */ /* 0x020fe200078e02ff */
[----:B------:R-:W-:Y:S01]  /*9410*/  IADD3 R10, P0, R10, UR8, RZ ;  /* 0x000000080a0a7c10 */ /* 0x000fe2000ff1e0ff */
[----:B------:R-:W-:Y:S01]  /*9420*/  ULDC.64 UR12, c[0x0][0xaa0] ;  /* 0x0002a800000c7ab9 */ /* 0x000fe20000000a00 */
[----:B------:R-:W-:Y:S01]  /*9430*/  IMAD.U32 R12, RZ, RZ, UR7 ;  /* 0x00000007ff0c7e24 */ /* 0x000fe2000f8e00ff */
[----:B------:R-:W-:-:S02]  /*9440*/  SHF.R.S32.HI R6, RZ, 0x1f, R9 ;  /* 0x0000001fff067819 */ /* 0x000fc40000011409 */
[C---:B------:R-:W-:Y:S02]  /*9450*/  IADD3 R25, P5, R4.reuse, 0x1000, RZ ;  /* 0x0000100004197810 */ /* 0x040fe40007fbe0ff */
[----:B------:R-:W-:Y:S01]  /*9460*/  IADD3.X R11, R11, UR9, R12, P0, !PT ;  /* 0x000000090b0b7c10 */ /* 0x000fe200087fe40c */
[----:B------:R-:W-:Y:S01]  /*9470*/  ULDC.64 UR8, c[0x0][0xb88] ;  /* 0x0002e20000087ab9 */ /* 0x000fe20000000a00 */
[----:B------:R-:W-:Y:S01]  /*9480*/  IADD3 R29, P4, R4, 0x2000, RZ ;  /* 0x00002000041d7810 */ /* 0x000fe20007f9e0ff */
[----:B------:R-:W-:Y:S01]  /*9490*/  IMAD R6, R6, UR8, RZ ;  /* 0x0000000806067c24 */ /* 0x000fe2000f8e02ff */
[----:B------:R-:W-:Y:S01]  /*94a0*/  LOP3.LUT R36, R37, 0x380, RZ, 0xc0, !PT ;  /* 0x0000038025247812 */ /* 0x000fe200078ec0ff */
[----:B------:R-:W-:Y:S01]  /*94b0*/  IMAD.WIDE.U32 R10, R9, UR8, R10 ;  /* 0x00000008090a7c25 */ /* 0x000fe2000f8e000a */
[----:B------:R-:W-:Y:S02]  /*94c0*/  LOP3.LUT R24, R25, 0x380, RZ, 0xc0, !PT ;  /* 0x0000038019187812 */ /* 0x000fe400078ec0ff */
[----:B------:R-:W-:Y:S01]  /*94d0*/  LOP3.LUT R28, R29, 0x380, RZ, 0xc0, !PT ;  /* 0x000003801d1c7812 */ /* 0x000fe200078ec0ff */
[----:B------:R-:W-:Y:S01]  /*94e0*/  IMAD R13, R9, UR9, R6 ;  /* 0x00000009090d7c24 */ /* 0x000fe2000f8e0206 */
[----:B------:R-:W-:Y:S01]  /*94f0*/  ULDC.64 UR8, c[0x0][0xb50] ;  /* 0x0002d40000087ab9 */ /* 0x000fe20000000a00 */
[----:B------:R-:W-:Y:S01]  /*9500*/  SHF.R.U64 R36, R36, 0x3, RZ ;  /* 0x0000000324247819 */ /* 0x000fe200000012ff */
[----:B------:R-:W-:Y:S01]  /*9510*/  VIADD R6, R26, 0x8 ;  /* 0x000000081a067836 */ /* 0x000fe20000000000 */
[----:B------:R-:W-:Y:S01]  /*9520*/  LEA R12, P0, R10, UR8, 0x2 ;  /* 0x000000080a0c7c11 */ /* 0x000fe2000f8010ff */
[----:B------:R-:W-:Y:S01]  /*9530*/  IMAD.IADD R9, R11, 0x1, R13 ;  /* 0x000000010b097824 */ /* 0x000fe200078e020d */
[----:B------:R-:W-:-:S02]  /*9540*/  IADD3 R57, P3, R4, 0x4000, RZ ;  /* 0x0000400004397810 */ /* 0x000fc40007f7e0ff */
[----:B------:R-:W-:Y:S01]  /*9550*/  SHF.R.U64 R24, R24, 0x3, RZ ;  /* 0x0000000318187819 */ /* 0x000fe200000012ff */
[----:B------:R-:W-:Y:S01]  /*9560*/  SHFL.IDX PT, R20, R12, RZ, 0x1c1f ;  /* 0x001c1fff0c147589 */ /* 0x000fe200000e0000 */
[----:B------:R-:W-:Y:S02]  /*9570*/  LEA.HI.X R14, R10, UR9, R9, 0x2, P0 ;  /* 0x000000090a0e7c11 */ /* 0x000fe400080f1409 */
[----:B------:R-:W-:Y:S01]  /*9580*/  IADD3 R33, P0, R4, 0x3000, RZ ;  /* 0x0000300004217810 */ /* 0x000fe20007f1e0ff */
[----:B------:R-:W-:Y:S01]  /*9590*/  SHFL.IDX PT, R50, R12, 0x1, 0x1c1f ;  /* 0x003c1f000c327f89 */ /* 0x000fe200000e0000 */
[----:B------:R-:W-:Y:S02]  /*95a0*/  SHF.R.U64 R28, R28, 0x3, RZ ;  /* 0x000000031c1c7819 */ /* 0x000fe400000012ff */
[----:B------:R-:W-:Y:S01]  /*95b0*/  LOP3.LUT R32, R33, 0x380, RZ, 0xc0, !PT ;  /* 0x0000038021207812 */ /* 0x000fe200078ec0ff */
[----:B------:R-:W0:Y:S01]  /*95c0*/  SHFL.IDX PT, R21, R14, RZ, 0x1c1f ;  /* 0x001c1fff0e157589 */ /* 0x000e2200000e0000 */
[----:B------:R-:W-:Y:S01]  /*95d0*/  LOP3.LUT R36, R36, R37, RZ, 0x3c, !PT ;  /* 0x0000002524247212 */ /* 0x000fe200078e3cff */
[----:B------:R-:W-:Y:S01]  /*95e0*/  IMAD.X R37, RZ, RZ, R5, P2 ;  /* 0x000000ffff257224 */ /* 0x000fe200010e0605 */
[----:B------:R-:W-:Y:S01]  /*95f0*/  SHF.R.U64 R32, R32, 0x3, RZ ;  /* 0x0000000320207819 */ /* 0x000fe200000012ff */
[----:B------:R-:W1:Y:S01]  /*9600*/  SHFL.IDX PT, R51, R14, 0x1, 0x1c1f ;  /* 0x003c1f000e337f89 */ /* 0x000e6200000e0000 */
[----:B------:R-:W-:-:S02]  /*9610*/  LOP3.LUT R56, R57, 0x380, RZ, 0xc0, !PT ;  /* 0x0000038039387812 */ /* 0x000fc400078ec0ff */
[----:B------:R-:W-:Y:S01]  /*9620*/  LOP3.LUT R32, R32, R33, RZ, 0x3c, !PT ;  /* 0x0000002120207212 */ /* 0x000fe200078e3cff */
[--C-:B------:R-:W-:Y:S01]  /*9630*/  IMAD.X R33, RZ, RZ, R5.reuse, P0 ;  /* 0x000000ffff217224 */ /* 0x100fe200000e0605 */
[----:B------:R-:W-:Y:S02]  /*9640*/  IADD3 R61, P0, R4, 0x9000, RZ ;  /* 0x00009000043d7810 */ /* 0x000fe40007f1e0ff */
        /* <DEDUP_REMOVED lines=8> */
[----:B------:R-:W-:Y:S02]  /*96d0*/  IADD3 R69, P4, R4, 0x8000, RZ ;  /* 0x0000800004457810 */ /* 0x000fe40007f9e0ff */
[----:B------:R-:W-:Y:S02]  /*96e0*/  SHF.R.U64 R56, R56, 0x3, RZ ;  /* 0x0000000338387819 */ /* 0x000fe400000012ff */
[----:B------:R-:W-:Y:S02]  /*96f0*/  SHF.R.U64 R60, R60, 0x3, RZ ;  /* 0x000000033c3c7819 */ /* 0x000fe400000012ff */
[----:B------:R-:W-:-:S02]  /*9700*/  LOP3.LUT R10, R11, 0x380, RZ, 0xc0, !PT ;  /* 0x000003800b0a7812 */ /* 0x000fc400078ec0ff */
[----:B------:R-:W-:Y:S02]  /*9710*/  LOP3.LUT R40, R41, 0x380, RZ, 0xc0, !PT ;  /* 0x0000038029287812 */ /* 0x000fe400078ec0ff */
[----:B------:R-:W-:Y:S02]  /*9720*/  LOP3.LUT R44, R45, 0x380, RZ, 0xc0, !PT ;  /* 0x000003802d2c7812 */ /* 0x000fe400078ec0ff */
[----:B------:R-:W-:Y:S02]  /*9730*/  LOP3.LUT R68, R69, 0x380, RZ, 0xc0, !PT ;  /* 0x0000038045447812 */ /* 0x000fe400078ec0ff */
[----:B------:R-:W-:Y:S01]  /*9740*/  LOP3.LUT R56, R56, R57, RZ, 0x3c, !PT ;  /* 0x0000003938387212 */ /* 0x000fe200078e3cff */
[--C-:B------:R-:W-:Y:S01]  /*9750*/  IMAD.X R57, RZ, RZ, R5.reuse, P3 ;  /* 0x000000ffff397224 */ /* 0x100fe200018e0605 */
[----:B------:R-:W-:Y:S01]  /*9760*/  LOP3.LUT R60, R60, R61, RZ, 0x3c, !PT ;  /* 0x0000003d3c3c7212 */ /* 0x000fe200078e3cff */
[----:B------:R-:W-:Y:S01]  /*9770*/  IMAD.X R61, RZ, RZ, R5, P0 ;  /* 0x000000ffff3d7224 */ /* 0x000fe200000e0605 */
[----:B------:R-:W-:-:S02]  /*9780*/  SHF.R.U64 R10, R10, 0x3, RZ ;  /* 0x000000030a0a7819 */ /* 0x000fc400000012ff */
[----:B------:R-:W-:Y:S02]  /*9790*/  IADD3 R49, P3, R4, 0xa000, RZ ;  /* 0x0000a00004317810 */ /* 0x000fe40007f7e0ff */
[----:B------:R-:W-:Y:S02]  /*97a0*/  SHF.R.U64 R40, R40, 0x3, RZ ;  /* 0x0000000328287819 */ /* 0x000fe400000012ff */
[----:B------:R-:W-:Y:S02]  /*97b0*/  SHF.R.U64 R44, R44, 0x3, RZ ;  /* 0x000000032c2c7819 */ /* 0x000fe400000012ff */
[----:B------:R-:W-:Y:S02]  /*97c0*/  SHF.R.U64 R68, R68, 0x3, RZ ;  /* 0x0000000344447819 */ /* 0x000fe400000012ff */
[----:B------:R-:W-:Y:S02]  /*97d0*/  LOP3.LUT P0, RZ, R201, 0x3, RZ, 0xc0, !PT ;  /* 0x00000003c9ff7812 */ /* 0x000fe4000780c0ff */
[----:B------:R-:W-:Y:S01]  /*97e0*/  LOP3.LUT R10, R10, R11, RZ, 0x3c, !PT ;  /* 0x0000000b0a0a7212 */ /* 0x000fe200078e3cff */
[----:B------:R-:W-:Y:S01]  /*97f0*/  IMAD.X R11, RZ, RZ, R5, P2 ;  /* 0x000000ffff0b7224 */ /* 0x000fe200010e0605 */
[----:B------:R-:W-:-:S02]  /*9800*/  LOP3.LUT R48, R49, 0x380, RZ, 0xc0, !PT ;  /* 0x0000038031307812 */ /* 0x000fc400078ec0ff */
[----:B------:R-:W-:Y:S01]  /*9810*/  LOP3.LUT R40, R40, R41, RZ, 0x3c, !PT ;  /* 0x0000002928287212 */ /* 0x000fe200078e3cff */
[--C-:B------:R-:W-:Y:S01]  /*9820*/  IMAD.X R41, RZ, RZ, R5.reuse, P6 ;  /* 0x000000ffff297224 */ /* 0x100fe200030e0605 */
[----:B------:R-:W-:Y:S01]  /*9830*/  LOP3.LUT R44, R44, R45, RZ, 0x3c, !PT ;  /* 0x0000002d2c2c7212 */ /* 0x000fe200078e3cff */
[--C-:B------:R-:W-:Y:S01]  /*9840*/  IMAD.X R45, RZ, RZ, R5.reuse, P5 ;  /* 0x000000ffff2d7224 */ /* 0x100fe200028e0605 */
[----:B------:R-:W-:Y:S01]  /*9850*/  LOP3.LUT R68, R68, R69, RZ, 0x3c, !PT ;  /* 0x0000004544447212 */ /* 0x000fe200078e3cff */
[----:B------:R-:W-:Y:S01]  /*9860*/  IMAD.X R69, RZ, RZ, R5, P4 ;  /* 0x000000ffff457224 */ /* 0x000fe200020e0605 */
[-C--:B------:R-:W-:Y:S02]  /*9870*/  ISETP.GE.OR P2, PT, R26, R85.reuse, P0 ;  /* 0x000000551a00720c */ /* 0x080fe40000746670 */
[----:B------:R-:W-:Y:S02]  /*9880*/  ISETP.GE.OR P0, PT, R6, R85, P0 ;  /* 0x000000550600720c */ /* 0x000fe40000706670 */
[----:B------:R-:W-:-:S02]  /*9890*/  IADD3 R77, P6, R4, 0xc000, RZ ;  /* 0x0000c000044d7810 */ /* 0x000fc40007fde0ff */
[C---:B------:R-:W-:Y:S02]  /*98a0*/  IADD3 R73, P5, R4.reuse, 0xd000, RZ ;  /* 0x0000d00004497810 */ /* 0x040fe40007fbe0ff */
[C---:B------:R-:W-:Y:S02]  /*98b0*/  IADD3 R65, P4, R4.reuse, 0xe000, RZ ;  /* 0x0000e00004417810 */ /* 0x040fe40007f9e0ff */
[----:B------:R-:W-:Y:S02]  /*98c0*/  LOP3.LUT R13, R4, 0x380, RZ, 0xc0, !PT ;  /* 0x00000380040d7812 */ /* 0x000fe400078ec0ff */
[----:B------:R-:W-:Y:S01]  /*98d0*/  SHF.R.U64 R48, R48, 0x3, RZ ;  /* 0x0000000330307819 */ /* 0x000fe200000012ff */
[----:B0-----:R0:W-:Y:S01]  /*98e0*/  @!P2 ST.E desc[UR40][R20.64], R8 ;  /* 0x000000081400a985 */ /* 0x0011e2000c101928 */
[----:B------:R-:W-:Y:S02]  /*98f0*/  LOP3.LUT R76, R77, 0x380, RZ, 0xc0, !PT ;  /* 0x000003804d4c7812 */ /* 0x000fe400078ec0ff */
[----:B------:R-:W-:Y:S01]  /*9900*/  LOP3.LUT R72, R73, 0x380, RZ, 0xc0, !PT ;  /* 0x0000038049487812 */ /* 0x000fe200078ec0ff */
[----:B-1----:R1:W-:Y:S01]  /*9910*/  @!P0 ST.E desc[UR40][R50.64], R3 ;  /* 0x0000000332008985 */ /* 0x0023e2000c101928 */
[----:B------:R-:W-:-:S02]  /*9920*/  LOP3.LUT R64, R65, 0x380, RZ, 0xc0, !PT ;  /* 0x0000038041407812 */ /* 0x000fc400078ec0ff */
[----:B------:R-:W-:Y:S01]  /*9930*/  SHF.R.U64 R13, R13, 0x3, RZ ;  /* 0x000000030d0d7819 */ /* 0x000fe200000012ff */
[----:B------:R-:W-:Y:S01]  /*9940*/  UIMAD UR7, UR11, UR12, URZ ;  /* 0x0000000c0b0772a4 */ /* 0x000fe2000f8e023f */
[----:B------:R-:W-:Y:S01]  /*9950*/  LOP3.LUT R48, R48, R49, RZ, 0x3c, !PT ;  /* 0x0000003130307212 */ /* 0x000fe200078e3cff */
[--C-:B------:R-:W-:Y:S01]  /*9960*/  IMAD.X R49, RZ, RZ, R5.reuse, P3 ;  /* 0x000000ffff317224 */ /* 0x100fe200018e0605 */
[----:B------:R-:W-:Y:S01]  /*9970*/  IADD3 R9, P3, R4, 0xf000, RZ ;  /* 0x0000f00004097810 */ /* 0x000fe20007f7e0ff */
[----:B0-----:R-:W0:Y:S01]  /*9980*/  @P1 LDC R21, c[0x0][0xbf0] ;  /* 0x0002fc00ff151b82 */ /* 0x001e220000000800 */
[----:B------:R-:W-:Y:S01]  /*9990*/  SHF.R.U64 R76, R76, 0x3, RZ ;  /* 0x000000034c4c7819 */ /* 0x000fe200000012ff */
[----:B------:R-:W-:Y:S01]  /*99a0*/  UIMAD.WIDE.U32 UR8, UR4, UR12, URZ ;  /* 0x0000000c040872a5 */ /* 0x000fe2000f8e003f */
[----:B------:R-:W-:Y:S01]  /*99b0*/  SHF.R.U64 R72, R72, 0x3, RZ ;  /* 0x0000000348487819 */ /* 0x000fe200000012ff */
[--C-:B------:R-:W-:Y:S01]  /*99c0*/  IMAD.X R53, RZ, RZ, R5.reuse, P3 ;  /* 0x000000ffff357224 */ /* 0x100fe200018e0605 */
[----:B------:R-:W-:Y:S01]  /*99d0*/  SHF.R.U64 R64, R64, 0x3, RZ ;  /* 0x0000000340407819 */ /* 0x000fe200000012ff */
[----:B------:R-:W-:Y:S01]  /*99e0*/  UIMAD UR7, UR4, UR13, UR7 ;  /* 0x0000000d040772a4 */ /* 0x000fe2000f8e0207 */
[----:B------:R-:W-:Y:S01]  /*99f0*/  LOP3.LUT R4, R13, R4, RZ, 0x3c, !PT ;  /* 0x000000040d047212 */ /* 0x000fe200078e3cff */
[----:B------:R-:W-:Y:S01]  /*9a00*/  ULDC.64 UR10, c[0x0][0xae8] ;  /* 0x0002ba00000a7ab9 */ /* 0x000fe20000000a00 */
[----:B------:R-:W-:Y:S01]  /*9a10*/  LOP3.LUT R76, R76, R77, RZ, 0x3c, !PT ;  /* 0x0000004d4c4c7212 */ /* 0x000fe200078e3cff */
[--C-:B------:R-:W-:Y:S01]  /*9a20*/  IMAD.X R77, RZ, RZ, R5.reuse, P6 ;  /* 0x000000ffff4d7224 */ /* 0x100fe200030e0605 */
[----:B------:R-:W-:Y:S01]  /*9a30*/  LOP3.LUT R72, R72, R73, RZ, 0x3c, !PT ;  /* 0x0000004948487212 */ /* 0x000fe200078e3cff */
[--C-:B------:R-:W-:Y:S01]  /*9a40*/  IMAD.X R73, RZ, RZ, R5.reuse, P5 ;  /* 0x000000ffff497224 */ /* 0x100fe200028e0605 */
[----:B------:R-:W-:Y:S01]  /*9a50*/  LOP3.LUT R64, R64, R65, RZ, 0x3c, !PT ;  /* 0x0000004140407212 */ /* 0x000fe200078e3cff */
[----:B------:R-:W-:Y:S01]  /*9a60*/  IMAD.X R65, RZ, RZ, R5, P4 ;  /* 0x000000ffff417224 */ /* 0x000fe200020e0605 */
[----:B------:R2:W5:Y:S01]  /*9a70*/  LD.E.128 R12, desc[UR40][R4.64] ;  /* 0x00000028040c7980 */ /* 0x000562000c101d00 */
[----:B------:R-:W-:Y:S01]  /*9a80*/  LOP3.LUT R0, R9, 0x380, RZ, 0xc0, !PT ;  /* 0x0000038009007812 */ /* 0x000fe200078ec0ff */
[----:B------:R-:W-:-:S02]  /*9a90*/  UIADD3 UR9, UR9, UR7, URZ ;  /* 0x0000000709097290 */ /* 0x000fc4000fffe03f */
[----:B------:R-:W-:Y:S01]  /*9aa0*/  UIMAD UR4, UR14, UR10, URZ ;  /* 0x0000000a0e0472a4 */ /* 0x000fe2000f8e023f */
[----:B------:R-:W-:Y:S01]  /*9ab0*/  SHF.R.U64 R0, R0, 0x3, RZ ;  /* 0x0000000300007819 */ /* 0x000fe200000012ff */
[----:B------:R-:W5:Y:S03]  /*9ac0*/  LD.E.128 R24, desc[UR40][R24.64] ;  /* 0x0000002818187980 */ /* 0x000f66000c101d00 */
[----:B------:R-:W-:Y:S01]  /*9ad0*/  LOP3.LUT R52, R0, R9, RZ, 0x3c, !PT ;  /* 0x0000000900347212 */ /* 0x000fe200078e3cff */
[----:B--2---:R-:W2:Y:S01]  /*9ae0*/  @P1 LDC R5, c[0x0][0xbec] ;  /* 0x0002fb00ff051b82 */ /* 0x004ea20000000800 */
[----:B------:R-:W-:Y:S01]  /*9af0*/  IMAD R0, R23, 0x20, R200 ;  /* 0x0000002017007824 */ /* 0x000fe200078e02c8 */
[----:B------:R-:W-:Y:S01]  /*9b00*/  UIMAD UR4, UR43, UR11, UR4 ;  /* 0x0000000b2b0472a4 */ /* 0x000fe2000f8e0204 */
[----:B------:R-:W5:Y:S01]  /*9b10*/  LD.E.128 R28, desc[UR40][R28.64] ;  /* 0x000000281c1c7980 */ /* 0x000f62000c101d00 */
[----:B------:R-:W-:Y:S01]  /*9b20*/  UIMAD.WIDE.U32 UR8, UR43, UR10, UR8 ;  /* 0x0000000a2b0872a5 */ /* 0x000fe2000f8e0008 */
[----:B------:R-:W-:-:S02]  /*9b30*/  VIADD R20, R0, UR39 ;  /* 0x0000002700147c36 */ /* 0x000fc40008000000 */
[----:B------:R-:W-:Y:S01]  /*9b40*/  ULDC.64 UR10, c[0x0][0xaf0] ;  /* 0x0002bc00000a7ab9 */ /* 0x000fe20000000a00 */
[----:B------:R-:W-:Y:S01]  /*9b50*/  UIADD3 UR9, UR9, UR4, URZ ;  /* 0x0000000409097290 */ /* 0x000fe2000fffe03f */
[----:B------:R-:W5:Y:S01]  /*9b60*/  LD.E.128 R32, desc[UR40][R32.64] ;  /* 0x0000002820207980 */ /* 0x000f62000c101d00 */
[----:B------:R-:W-:Y:S01]  /*9b70*/  UIMAD UR4, UR45, UR10, URZ ;  /* 0x0000000a2d0472a4 */ /* 0x000fe2000f8e023f */
[----:B-1----:R-:W-:Y:S01]  /*9b80*/  IMAD.MOV.U32 R3, RZ, RZ, R20 ;  /* 0x000000ffff037224 */ /* 0x002fe200078e0014 */
[----:B------:R-:W-:Y:S01]  /*9b90*/  UIMAD.WIDE.U32 UR8, UR46, UR10, UR8 ;  /* 0x0000000a2e0872a5 */ /* 0x000fe2000f8e0008 */
[----:B------:R-:W5:Y:S01]  /*9ba0*/  LD.E.128 R56, desc[UR40][R56.64] ;  /* 0x0000002838387980 */ /* 0x000f62000c101d00 */
[----:B------:R-:W-:-:S03]  /*9bb0*/  UIMAD UR4, UR46, UR11, UR4 ;  /* 0x0000000b2e0472a4 */ /* 0x000fc6000f8e0204 */
[----:B------:R-:W-:Y:S01]  /*9bc0*/  ULDC.64 UR10, c[0x0][0xae0] ;  /* 0x0002b800000a7ab9 */ /* 0x000fe20000000a00 */
[----:B------:R-:W5:Y:S04]  /*9bd0*/  LD.E.128 R36, desc[UR40][R36.64] ;  /* 0x0000002824247980 */ /* 0x000f68000c101d00 */
[----:B------:R-:W5:Y:S01]  /*9be0*/  LD.E.128 R40, desc[UR40][R40.64] ;  /* 0x0000002828287980 */ /* 0x000f62000c101d00 */
[----:B--2---:R-:W-:-:S03]  /*9bf0*/  @P1 IMAD.HI.U32 R0, R20, R5, RZ ;  /* 0x0000000514001227 */ /* 0x004fc600078e00ff */
[----:B------:R-:W5:Y:S02]  /*9c00*/  LD.E.128 R44, desc[UR40][R44.64] ;  /* 0x000000282c2c7980 */ /* 0x000f64000c101d00 */
[----:B0-----:R-:W-:Y:S01]  /*9c10*/  @P1 SHF.R.U32.HI R3, RZ, R21, R0 ;  /* 0x00000015ff031219 */ /* 0x001fe20000011600 */
[----:B------:R-:W-:Y:S01]  /*9c20*/  UIADD3 UR4, UR9, UR4, URZ ;  /* 0x0000000409047290 */ /* 0x000fe2000fffe03f */
        /* <DEDUP_REMOVED lines=10> */
[----:B------:R-:W-:Y:S01]  /*9cd0*/  IMAD.U32 R5, RZ, RZ, UR4 ;  /* 0x00000004ff057e24 */ /* 0x000fe2000f8e00ff */
[----:B------:R-:W-:Y:S01]  /*9ce0*/  ULDC.64 UR8, c[0x0][0xad8] ;  /* 0x0002b60000087ab9 */ /* 0x000fe20000000a00 */
[----:B------:R-:W-:Y:S01]  /*9cf0*/  IMAD R81, R3, UR11, R0 ;  /* 0x0000000b03517c24 */ /* 0x000fe2000f8e0200 */
[----:B------:R-:W5:Y:S01]  /*9d00*/  LD.E.128 R76, desc[UR40][R76.64] ;  /* 0x000000284c4c7980 */ /* 0x000f62000c101d00 */
[----:B------:R-:W-:-:S03]  /*9d10*/  SHF.R.S32.HI R0, RZ, 0x1f, R21 ;  /* 0x0000001fff007819 */ /* 0x000fc60000011415 */
[----:B------:R-:W5:Y:S01]  /*9d20*/  LD.E.128 R72, desc[UR40][R72.64] ;  /* 0x0000002848487980 */ /* 0x000f62000c101d00 */
[----:B------:R-:W-:-:S03]  /*9d30*/  IMAD.WIDE.U32 R4, R3, UR10, R4 ;  /* 0x0000000a03047c25 */ /* 0x000fc6000f8e0004 */
        /* <DEDUP_REMOVED lines=46> */
.L_x_13706:
[----:B------:R-:W-:Y:S05]  /*a020*/  BSYNC B1 ;  /* 0x0000000000017941 */ /* 0x000fea0003800000 */
.L_x_13705:
        /* <DEDUP_REMOVED lines=21> */
.L_x_13708:
[----:B------:R-:W-:Y:S05]  /*a180*/  BSYNC B1 ;  /* 0x0000000000017941 */ /* 0x000fea0003800000 */
.L_x_13707:
        /* <DEDUP_REMOVED lines=21> */
.L_x_13710:
[----:B------:R-:W-:Y:S05]  /*a2e0*/  BSYNC B1 ;  /* 0x0000000000017941 */ /* 0x000fea0003800000 */
.L_x_13709:
[----:B------:R-:W-:Y:S01]  /*a2f0*/  VIADD R0, R84, 0x60 ;  /* 0x0000006054007836 */ /* 0x000fe20000000000 */
[----:B0--3--:R-:W0:Y:S04]  /*a300*/  SHFL.IDX PT, R3, R3, 0x3, 0x181f ;  /* 0x00781f0003037f89 */ /* 0x009e2800000e0000 */
[----:B------:R-:W-:Y:S01]  /*a310*/  ISETP.GE.AND P0, PT, R0, R85, PT ;  /* 0x000000550000720c */ /* 0x000fe20003f06270 */
[----:B----4-:R3:W4:-:S12]  /*a320*/  SHFL.IDX PT, R21, R6, 0x3, 0x181f ;  /* 0x00781f0006157f89 */ /* 0x01071800000e0000 */
[----:B---3--:R-:W-:Y:S05]  /*a330*/  @P0 BRA `(.L_x_13711) ;  /* 0x0000000c00b00947 */ /* 0x008fea0003800000 */
[----:B------:R-:W-:Y:S02]  /*a340*/  ULDC UR4, c[0x0][0xac8] ;  /* 0x0002b20000047ab9 */ /* 0x000fe40000000800 */
[----:B------:R-:W-:Y:S02]  /*a350*/  ISETP.GE.AND P3, PT, R2, UR4, PT ;  /* 0x0000000402007c0c */ /* 0x000fe4000bf66270 */
[----:B------:R-:W-:Y:S02]  /*a360*/  ISETP.GE.AND P4, PT, R19, UR4, PT ;  /* 0x0000000413007c0c */ /* 0x000fe4000bf86270 */
[----:B------:R-:W-:-:S09]  /*a370*/  ISETP.GE.AND P5, PT, R18, UR4, PT ;  /* 0x0000000412007c0c */ /* 0x000fd2000bfa6270 */
[-C--:B----4-:R-:W-:Y:S02]  /*a380*/  @!P3 LEA R4, P0, R2, R21.reuse, 0x1 ;  /* 0x000000150204b211 */ /* 0x090fe400078008ff */
[CC--:B------:R-:W-:Y:S02]  /*a390*/  @!P4 LEA R12, P1, R19.reuse, R21.reuse, 0x1 ;  /* 0x00000015130cc211 */ /* 0x0c0fe400078208ff */
[----:B------:R-:W-:Y:S02]  /*a3a0*/  @!P5 LEA R14, P2, R18, R21, 0x1 ;  /* 0x00000015120ed211 */ /* 0x000fe400078408ff */
        /* <DEDUP_REMOVED lines=12> */
.L_x_13703:
        /* <DEDUP_REMOVED lines=35> */
.L_x_13712:
        /* <DEDUP_REMOVED lines=45> */
.L_x_13714:
[----:B------:R-:W-:Y:S05]  /*a970*/  BSYNC B1 ;  /* 0x0000000000017941 */ /* 0x000fea0003800000 */
.L_x_13713:
[----:B------:R-:W1:Y:S01]  /*a980*/  @P0 LDC R5, c[0x0][0xbf0] ;  /* 0x0002fc00ff050b82 */ /* 0x000e620000000800 */
[----:B------:R-:W-:Y:S01]  /*a990*/  ULDC.64 UR12, c[0x0][0xaa0] ;  /* 0x0002a800000c7ab9 */ /* 0x000fe20000000a00 */
[----:B0-----:R-:W-:Y:S01]  /*a9a0*/  IMAD R3, R23, 0x20, R200 ;  /* 0x0000002017037824 */ /* 0x001fe200078e02c8 */
[----:B------:R-:W-:Y:S01]  /*a9b0*/  UIMAD UR7, UR10, UR12, URZ ;  /* 0x0000000c0a0772a4 */ /* 0x000fe2000f8e023f */
[----:B------:R-:W-:Y:S01]  /*a9c0*/  BSSY B1, `(.L_x_13715) ;  /* 0x0000041000017945 */ /* 0x000fe20003800000 */
[----:B------:R-:W-:Y:S01]  /*a9d0*/  UIMAD.WIDE.U32 UR8, UR4, UR12, URZ ;  /* 0x0000000c040872a5 */ /* 0x000fe2000f8e003f */
[----:B------:R-:W-:Y:S01]  /*a9e0*/  VIADD R8, R3, UR39 ;  /* 0x0000002703087c36 */ /* 0x000fe20008000000 */
[----:B------:R-:W-:-:S03]  /*a9f0*/  UIMAD UR7, UR4, UR13, UR7 ;  /* 0x0000000d040772a4 */ /* 0x000fc6000f8e0207 */
[----:B------:R-:W-:Y:S01]  /*aa00*/  ULDC.64 UR12, c[0x0][0xae8] ;  /* 0x0002ba00000c7ab9 */ /* 0x000fe20000000a00 */
[----:B------:R-:W-:Y:S01]  /*aa10*/  UIADD3 UR9, UR9, UR7, URZ ;  /* 0x0000000709097290 */ /* 0x000fe2000fffe03f */
[----:B------:R-:W-:Y:S01]  /*aa20*/  @P0 IMAD.HI.U32 R4, R8, R11, RZ ;  /* 0x0000000b08040227 */ /* 0x000fe200078e00ff */
[----:B------:R-:W-:Y:S02]  /*aa30*/  UIMAD UR4, UR11, UR12, URZ ;  /* 0x0000000c0b0472a4 */ /* 0x000fe4000f8e023f */
        /* <DEDUP_REMOVED lines=57> */
.L_x_13716:
[----:B------:R-:W-:Y:S05]  /*add0*/  BSYNC B1 ;  /* 0x0000000000017941 */ /* 0x000fea0003800000 */
.L_x_13715:
        /* <DEDUP_REMOVED lines=21> */
.L_x_13718:
[----:B------:R-:W-:Y:S05]  /*af30*/  BSYNC B1 ;  /* 0x0000000000017941 */ /* 0x000fea0003800000 */
.L_x_13717:
        /* <DEDUP_REMOVED lines=21> */
.L_x_13720:
[----:B------:R-:W-:Y:S05]  /*b090*/  BSYNC B1 ;  /* 0x0000000000017941 */ /* 0x000fea0003800000 */
.L_x_13719:
        /* <DEDUP_REMOVED lines=22> */
.L_x_13711:
[----:B------:R-:W-:Y:S05]  /*b200*/  BSYNC B0 ;  /* 0x0000000000007941 */ /* 0x000fea0003800000 */
.L_x_13702:
[----:B------:R-:W-:Y:S02]  /*b210*/  ULDC UR4, c[0x0][0xc3c] ;  /* 0x00030f0000047ab9 */ /* 0x000fe40000000800 */
[----:B------:R-:W-:-:S13]  /*b220*/  ISETP.GE.AND P0, PT, R7, UR4, PT ;  /* 0x0000000407007c0c */ /* 0x000fda000bf06270 */
[----:B------:R-:W-:Y:S05]  /*b230*/  @!P0 BRA `(.L_x_13721) ;  /* 0xffffff5c00088947 */ /* 0x000fea000383ffff */
[----:B------:R-:W-:Y:S05]  /*b240*/  EXIT ;  /* 0x000000000000794d */ /* 0x000fea0003800000 */
.L_x_13666:
        /* <DEDUP_REMOVED lines=16> */
.L_x_13722:
        /* <DEDUP_REMOVED lines=42> */
.L_x_13728:
        /* <DEDUP_REMOVED lines=12> */
.L_x_13727:
[----:B------:R-:W-:Y:S05]  /*b6b0*/  BSYNC B0 ;  /* 0x0000000000007941 */ /* 0x000fea0003800000 */
.L_x_13726:
        /* <DEDUP_REMOVED lines=21> */
.L_x_13724:
        /* <DEDUP_REMOVED lines=20> */
.L_x_13729:
        /* <DEDUP_REMOVED lines=56> */
.L_x_13725:
[----:B------:R-:W-:Y:S02]  /*bcd0*/  IMAD.MOV.U32 R17, RZ, RZ, RZ ;  /* 0x000000ffff117224 */ /* 0x000fe400078e00ff */
[----:B------:R-:W-:Y:S02]  /*bce0*/  IMAD.U32 R16, RZ, RZ, UR6 ;  /* 0x00000006ff107e24 */ /* 0x000fe4000f8e00ff */
[----:B------:R-:W-:-:S07]  /*bcf0*/  IMAD.MOV.U32 R18, RZ, RZ, RZ ;  /* 0x000000ffff127224 */ /* 0x000fce00078e00ff */
.L_x_13730:
[----:B------:R-:W-:-:S13]  /*bd00*/  ISETP.NE.AND P0, PT, R0, RZ, PT ;  /* 0x000000ff0000720c */ /* 0x000fda0003f05270 */
[----:B------:R-:W1:Y:S01]  /*bd10*/  @!P0 S2R R3, SR_CgaCtaId ;  /* 0x0000000000038919 */ /* 0x000e620000008800 */
[----:B------:R-:W-:-:S04]  /*bd20*/  @!P0 MOV R0, 0x400 ;  /* 0x0000040000008802 */ /* 0x000fc80000000f00 */
[----:B-1----:R-:W-:-:S05]  /*bd30*/  @!P0 LEA R0, R3, R0, 0x18 ;  /* 0x0000000003008211 */ /* 0x002fca00078ec0ff */
[----:B------:R1:W-:Y:S01]  /*bd40*/  @!P0 STS.128 [R0+0x228d0], R16 ;  /* 0x0228d01000008388 */ /* 0x0003e20000000c00 */
[----:B------:R-:W-:Y:S06]  /*bd50*/  BAR.ARV 0x5, 0x180 ;  /* 0x0146000000007b1d */ /* 0x000fec0000002000 */
.L_x_13723:
        /* <DEDUP_REMOVED lines=31> */
.L_x_13833:
[----:B01--4-:R-:W0:Y:S02]  /*bf50*/  LDC.64 R2, c[0x0][0xc88] ;  /* 0x00032200ff027b82 */ /* 0x013e240000000a00 */
        /* <DEDUP_REMOVED lines=55> */
.L_x_13732:
        /* <DEDUP_REMOVED lines=12> */
.L_x_13733:
[----:B------:R-:W-:Y:S05]  /*c390*/  @!P0 BRA `(.L_x_13734) ;  /* 0x00000000000c8947 */ /* 0x000fea0003800000 */
[----:B------:R-:W2:Y:S04]  /*c3a0*/  LDG.E R6, desc[UR40][R4.64] ;  /* 0x0000002804067981 */ /* 0x000ea8000c1e1900 */
[----:B------:R-:W2:Y:S02]  /*c3b0*/  LDG.E R4, desc[UR40][R4.64+0x4] ;  /* 0x0000042804047981 */ /* 0x000ea4000c1e1900 */
[----:B--2---:R-:W-:-:S07]  /*c3c0*/  IMAD.IADD R6, R4, 0x1, -R6 ;  /* 0x0000000104067824 */ /* 0x004fce00078e0a06 */
.L_x_13734:
        /* <DEDUP_REMOVED lines=11> */
[----:B------:R-:W-:-:S03]  /*c480*/  IADD3 R6, R6, 0x60, -R9 ;  /* 0x0000006006067810 */ /* 0x000fc60007ffe809 */
[----:B------:R-:W-:-:S04]  /*c490*/  IMAD.HI R2, R2, 0x2aaaaaab, RZ ;  /* 0x2aaaaaab02027827 */ /* 0x000fc800078e02ff */
[----:B------:R-:W-:Y:S01]  /*c4a0*/  IMAD.IADD R0, R6, 0x1, R0 ;  /* 0x0000000106007824 */ /* 0x000fe200078e0200 */
[----:B------:R-:W-:-:S03]  /*c4b0*/  SHF.R.U32.HI R3, RZ, 0x1f, R2 ;  /* 0x0000001fff037819 */ /* 0x000fc60000011602 */
[----:B------:R-:W-:Y:S01]  /*c4c0*/  IMAD.HI R0, R0, 0x2aaaaaab, RZ ;  /* 0x2aaaaaab00007827 */ /* 0x000fe200078e02ff */
[----:B------:R-:W-:-:S04]  /*c4d0*/  LEA.HI.SX32 R3, R2, R3, 0x1c ;  /* 0x0000000302037211 */ /* 0x000fc800078fe2ff */
[----:B------:R-:W-:-:S04]  /*c4e0*/  SHF.R.U32.HI R2, RZ, 0x1f, R0 ;  /* 0x0000001fff027819 */ /* 0x000fc80000011600 */
[----:B------:R-:W-:-:S04]  /*c4f0*/  LEA.HI.SX32 R2, R0, R2, 0x1c ;  /* 0x0000000200027211 */ /* 0x000fc800078fe2ff */
        /* <DEDUP_REMOVED lines=21> */
.L_x_13736:
        /* <DEDUP_REMOVED lines=21> */
.L_x_13739:
[----:B------:R-:W-:Y:S05]  /*c7a0*/  BSYNC B6 ;  /* 0x0000000000067941 */ /* 0x000fea0003800000 */
.L_x_13738:
        /* <DEDUP_REMOVED lines=21> */
.L_x_13742:
        /* <DEDUP_REMOVED lines=16> */
.L_x_13741:
[----:B------:R-:W-:Y:S05]  /*ca00*/  BSYNC B6 ;  /* 0x0000000000067941 */ /* 0x000fea0003800000 */
.L_x_13740:
        /* <DEDUP_REMOVED lines=25> */
.L_x_13849:
        /* <DEDUP_REMOVED lines=10> */
.L_x_13852:
        /* <DEDUP_REMOVED lines=25> */
.L_x_13746:
[----:B------:R-:W5:Y:S04]  /*cdd0*/  LDL R7, [R1+0x4] ;  /* 0x0000040001077983 */ /* 0x000f680000100800 */
[----:B---34-:R-:W5:Y:S04]  /*cde0*/  LDL R0, [R1+0x8] ;  /* 0x0000080001007983 */ /* 0x018f680000100800 */
[----:B------:R-:W3:Y:S01]  /*cdf0*/  LDL R2, [R1+0x10] ;  /* 0x0000100001027983 */ /* 0x000ee20000100800 */
[----:B-----5:R-:W-:Y:S01]  /*ce00*/  IMAD R0, R0, 0x8, R7 ;  /* 0x0000000800007824 */ /* 0x020fe200078e0207 */
[----:B---3--:R-:W-:-:S04]  /*ce10*/  SHF.L.U32 R2, R2, 0x1f, RZ ;  /* 0x0000001f02027819 */ /* 0x008fc800000006ff */
[----:B------:R-:W3:Y:S02]  /*ce20*/  SYNCS.PHASECHK.TRANS64.TRYWAIT P0, [R0+URZ+0x22840], R2 ;  /* 0x02284002000075a7 */ /* 0x000ee4000800017f */
[----:B---3--:R-:W-:Y:S05]  /*ce30*/  @!P0 BRA `(.L_x_13747) ;  /* 0x0000004800f48947 */ /* 0x008fea0003800000 */
.L_x_13853:
        /* <DEDUP_REMOVED lines=11> */
.L_x_13748:
        /* <DEDUP_REMOVED lines=21> */
[----:B------:R-:W-:-:S03]  /*d040*/  UIMAD UR11, UR11, 0x60, UR4 ;  /* 0x000000600b0b78a4 */ /* 0x000fc6000f8e0204 */
[----:B------:R-:W-:-:S06]  /*d050*/  UMOV UR4, 0x0 ;  /* 0x0000000000047882 */ /* 0x000fcc0000000000 */
[----:B------:R4:W-:Y:S02]  /*d060*/  UTMALDG.4D [UR8], [UR6], desc[UR4] ;  /* 0x00000408060075b4 */ /* 0x0009e40008019000 */
[----:B----4-:R-:W-:Y:S01]  /*d070*/  NOP ;  /* 0x0000000000007918 */ /* 0x010fe20000000000 */
.L_x_13744:
        /* <DEDUP_REMOVED lines=43> */
.L_x_13750:
[----:B------:R-:W-:Y:S05]  /*d330*/  BSYNC B6 ;  /* 0x0000000000067941 */ /* 0x000fea0003800000 */
.L_x_13749:
        /* <DEDUP_REMOVED lines=10> */
[----:B------:R-:W1:Y:S02]  /*d3e0*/  S2R R8, SR_TID.X ;  /* 0x0000000000087919 */ /* 0x000e640000002100 */
[C---:B-1----:R-:W-:Y:S01]  /*d3f0*/  IMAD.SHL.U32 R10, R8.reuse, 0x8, RZ ;  /* 0x00000008080a7824 */ /* 0x042fe200078e00ff */
[----:B------:R-:W-:-:S04]  /*d400*/  LOP3.LUT R8, R8, 0x7f, RZ, 0xc0, !PT ;  /* 0x0000007f08087812 */ /* 0x000fc800078ec0ff */
[----:B------:R-:W-:Y:S02]  /*d410*/  LOP3.LUT R10, R10, 0x38, RZ, 0xc0, !PT ;  /* 0x000000380a0a7812 */ /* 0x000fe400078ec0ff */
[----:B------:R-:W-:Y:S01]  /*d420*/  SHF.R.U32.HI R8, RZ, 0x3, R8 ;  /* 0x00000003ff087819 */ /* 0x000fe20000011608 */
[----:B--2---:R-:W-:Y:S02]  /*d430*/  IMAD.MOV.U32 R3, RZ, RZ, R5 ;  /* 0x000000ffff037224 */ /* 0x004fe400078e0005 */
        /* <DEDUP_REMOVED lines=43> */
[----:B------:R-:W0:Y:S01]  /*d6f0*/  SHFL.IDX PT, R5, R2, RZ, 0x181f ;  /* 0x00181fff02057589 */ /* 0x000e2200000e0000 */
[----:B--2---:R-:W-:-:S03]  /*d700*/  IMAD R3, R4, R7, RZ ;  /* 0x0000000704037224 */ /* 0x004fc600078e02ff */
[----:B------:R-:W1:Y:S02]  /*d710*/  SHFL.IDX PT, R4, R0, RZ, 0x181f ;  /* 0x00181fff00047589 */ /* 0x000e6400000e0000 */
[----:B------:R-:W-:-:S13]  /*d720*/  ISETP.GE.AND P1, PT, R17, R3, PT ;  /* 0x000000031100720c */ /* 0x000fda0003f26270 */
[----:B0-----:R-:W-:-:S05]  /*d730*/  @!P1 LEA R5, P2, R10, R5, 0x1 ;  /* 0x000000050a059211 */ /* 0x001fca00078408ff */
[----:B-1----:R-:W-:-:S05]  /*d740*/  @!P1 IMAD.X R4, RZ, RZ, R4, P2 ;  /* 0x000000ffff049224 */ /* 0x002fca00010e0604 */
[----:B------:R-:W-:-:S04]  /*d750*/  @!P1 LOP3.LUT R5, R5, R4, RZ, 0x3c, !PT ;  /* 0x0000000405059212 */ /* 0x000fc800078e3cff */
[----:B------:R-:W-:-:S04]  /*d760*/  @!P1 LOP3.LUT R4, R5, R4, RZ, 0x3c, !PT ;  /* 0x0000000405049212 */ /* 0x000fc800078e3cff */
[----:B------:R-:W-:-:S05]  /*d770*/  @!P1 LOP3.LUT R5, R5, R4, RZ, 0x3c, !PT ;  /* 0x0000000405059212 */ /* 0x000fca00078e3cff */
[----:B------:R-:W-:Y:S01]  /*d780*/  @!PT LDS RZ, [RZ] ;  /* 0x00000000fffff984 */ /* 0x000fe20000000800 */
[----:B-----5:R0:W-:Y:S02]  /*d790*/  @!P1 LDGSTS.E.BYPASS.LTC128B.128 [R9+0x18400], desc[UR40][R4.64], !P0 ;  /* 0x1840000004099fae */ /* 0x0201e4000c101d68 */
        /* <DEDUP_REMOVED lines=61> */
[----:B--2---:R1:W-:Y:S02]  /*db70*/  @!P1 LDGSTS.E.BYPASS.LTC128B.128 [R9+0x1b400], desc[UR40][R4.64], !P0 ;  /* 0x1b40000004099fae */ /* 0x0043e4000c101d68 */
.L_x_13870:
[----:B------:R2:W5:Y:S01]  /*db80*/  LDL R8, [R1+0x4] ;  /* 0x0000040001087983 */ /* 0x0005620000100800 */
        /* <DEDUP_REMOVED lines=10> */
.L_x_13752:
        /* <DEDUP_REMOVED lines=18> */
[----:B--23--:R-:W-:Y:S05]  /*dd50*/  @!P0 BRA `(.L_x_13754) ;  /* 0x0000004400e88947 */ /* 0x00cfea0003800000 */
.L_x_13871:
[----:B------:R-:W-:Y:S05]  /*dd60*/  BSYNC B0 ;  /* 0x0000000000007941 */ /* 0x000fea0003800000 */
.L_x_13753:
[----:B--2---:R-:W2:Y:S01]  /*dd70*/  LDL R2, [R1+0x18] ;  /* 0x0000180001027983 */ /* 0x004ea20000100800 */
[----:B------:R-:W-:Y:S01]  /*dd80*/  BSSY B0, `(.L_x_13755) ;  /* 0x0000063000007945 */ /* 0x000fe20003800000 */
[----:B--2---:R-:W-:-:S13]  /*dd90*/  ISETP.NE.AND P0, PT, R2, RZ, PT ;  /* 0x000000ff0200720c */ /* 0x004fda0003f05270 */
[----:B------:R-:W-:Y:S05]  /*dda0*/  @!P0 BRA `(.L_x_13756) ;  /* 0x0000000400808947 */ /* 0x000fea0003800000 */
[----:B------:R-:W2:Y:S04]  /*ddb0*/  LDL R2, [R1+0x4] ;  /* 0x0000040001027983 */ /* 0x000ea80000100800 */
[----:B01----:R-:W3:Y:S01]  /*ddc0*/  LDL R4, [R1+0x10] ;  /* 0x0000100001047983 */ /* 0x003ee20000100800 */
        /* <DEDUP_REMOVED lines=10> */
.L_x_13872:
[----:B------:R-:W-:Y:S05]  /*de70*/  BSYNC B1 ;  /* 0x0000000000017941 */ /* 0x000fea0003800000 */
.L_x_13757:
        /* <DEDUP_REMOVED lines=9> */
.L_x_13760:
[----:B------:R-:W-:Y:S05]  /*df10*/  BSYNC B1 ;  /* 0x0000000000017941 */ /* 0x000fea0003800000 */
.L_x_13759:
        /* <DEDUP_REMOVED lines=14> */
.L_x_13761:
        /* <DEDUP_REMOVED lines=16> */
.L_x_13762:
        /* <DEDUP_REMOVED lines=16> */
.L_x_13763:
        /* <DEDUP_REMOVED lines=16> */
.L_x_13764:
        /* <DEDUP_REMOVED lines=11> */
.L_x_13756:
[----:B------:R-:W-:Y:S05]  /*e3b0*/  BSYNC B0 ;  /* 0x0000000000007941 */ /* 0x000fea0003800000 */
.L_x_13755:
[----:B01----:R-:W2:Y:S01]  /*e3c0*/  LDL R4, [R1+0x2c] ;  /* 0x00002c0001047983 */ /* 0x003ea20000100800 */
        /* <DEDUP_REMOVED lines=47> */
.L_x_13771:
        /* <DEDUP_REMOVED lines=9> */
.L_x_13873:
[----:B------:R-:W-:Y:S05]  /*e750*/  BSYNC B3 ;  /* 0x0000000000037941 */ /* 0x000fea0003800000 */
.L_x_13772:
        /* <DEDUP_REMOVED lines=9> */
.L_x_13775:
[----:B------:R-:W-:Y:S05]  /*e7f0*/  BSYNC B3 ;  /* 0x0000000000037941 */ /* 0x000fea0003800000 */
.L_x_13774:
        /* <DEDUP_REMOVED lines=14> */
.L_x_13776:
        /* <DEDUP_REMOVED lines=14> */
.L_x_13874:
[----:B------:R-:W-:Y:S05]  /*e9c0*/  BSYNC B3 ;  /* 0x0000000000037941 */ /* 0x000fea0003800000 */
.L_x_13777:
        /* <DEDUP_REMOVED lines=11> */
.L_x_13780:
[----:B------:R-:W-:Y:S05]  /*ea80*/  BSYNC B3 ;  /* 0x0000000000037941 */ /* 0x000fea0003800000 */
.L_x_13779:
        /* <DEDUP_REMOVED lines=11> */
.L_x_13781:
        /* <DEDUP_REMOVED lines=16> */
.L_x_13782:
        /* <DEDUP_REMOVED lines=16> */
.L_x_13783:
        /* <DEDUP_REMOVED lines=16> */
.L_x_13784:
        /* <DEDUP_REMOVED lines=11> */
.L_x_13770:
[----:B------:R-:W-:Y:S05]  /*eef0*/  BSYNC B1 ;  /* 0x0000000000017941 */ /* 0x000fea0003800000 */
.L_x_13769:
[----:B------:R-:W2:Y:S02]  /*ef00*/  LDL.LU R5, [R1+0x2c] ;  /* 0x00002c0001057983 */ /* 0x000ea40000300800 */
[----:B--2---:R-:W-:-:S07]  /*ef10*/  VIADD R0, R5, 0xfffffffd ;  /* 0xfffffffd05007836 */ /* 0x004fce0000000000 */
.L_x_13768:
[----:B------:R-:W-:Y:S05]  /*ef20*/  BSYNC B2 ;  /* 0x0000000000027941 */ /* 0x000fea0003800000 */
.L_x_13767:
[----:B------:R-:W-:-:S13]  /*ef30*/  ISETP.NE.AND P0, PT, R4, RZ, PT ;  /* 0x000000ff0400720c */ /* 0x000fda0003f05270 */
[----:B------:R-:W-:Y:S05]  /*ef40*/  @!P0 BRA `(.L_x_13766) ;  /* 0x0000001400488947 */ /* 0x000fea0003800000 */
.L_x_13817:
        /* <DEDUP_REMOVED lines=37> */
.L_x_13787:
        /* <DEDUP_REMOVED lines=9> */
.L_x_13875:
[----:B------:R-:W-:Y:S05]  /*f230*/  BSYNC B2 ;  /* 0x0000000000027941 */ /* 0x000fea0003800000 */
.L_x_13788:
        /* <DEDUP_REMOVED lines=9> */
.L_x_13791:
[----:B------:R-:W-:Y:S05]  /*f2d0*/  BSYNC B2 ;  /* 0x0000000000027941 */ /* 0x000fea0003800000 */
.L_x_13790:
        /* <DEDUP_REMOVED lines=13> */
.L_x_13792:
        /* <DEDUP_REMOVED lines=14> */
.L_x_13876:
[----:B------:R-:W-:Y:S05]  /*f490*/  BSYNC B2 ;  /* 0x0000000000027941 */ /* 0x000fea0003800000 */
.L_x_13793:
        /* <DEDUP_REMOVED lines=11> */
.L_x_13796:
[----:B------:R-:W-:Y:S05]  /*f550*/  BSYNC B2 ;  /* 0x0000000000027941 */ /* 0x000fea0003800000 */
.L_x_13795:
        /* <DEDUP_REMOVED lines=10> */
.L_x_13797:
        /* <DEDUP_REMOVED lines=16> */
.L_x_13798:
        /* <DEDUP_REMOVED lines=16> */
.L_x_13799:
        /* <DEDUP_REMOVED lines=16> */
.L_x_13800:
        /* <DEDUP_REMOVED lines=11> */
.L_x_13786:
[----:B------:R-:W-:Y:S05]  /*f9b0*/  BSYNC B1 ;  /* 0x0000000000017941 */ /* 0x000fea0003800000 */
.L_x_13785:
[----:B------:R-:W2:Y:S01]  /*f9c0*/  LDL R2, [R1+0x18] ;  /* 0x0000180001027983 */ /* 0x000ea20000100800 */
[----:B------:R-:W-:Y:S01]  /*f9d0*/  VIADD R7, R7, 0x1 ;  /* 0x0000000107077836 */ /* 0x000fe20000000000 */
[----:B------:R-:W-:Y:S04]  /*f9e0*/  BSSY B1, `(.L_x_13801) ;  /* 0x00000a5000017945 */ /* 0x000fe80003800000 */
[----:B------:R-:W-:-:S04]  /*f9f0*/  ISETP.NE.AND P0, PT, R7, 0x2, PT ;  /* 0x000000020700780c */ /* 0x000fc80003f05270 */
[----:B0-----:R-:W-:Y:S02]  /*fa00*/  SEL R9, R7, RZ, P0 ;  /* 0x000000ff07097207 */ /* 0x001fe40000000000 */
[----:B--2---:R-:W-:Y:S02]  /*fa10*/  ISETP.NE.AND P2, PT, R2, RZ, PT ;  /* 0x000000ff0200720c */ /* 0x004fe40003f45270 */
        /* <DEDUP_REMOVED lines=30> */
.L_x_13803:
        /* <DEDUP_REMOVED lines=9> */
.L_x_13877:
[----:B------:R-:W-:Y:S05]  /*fc90*/  BSYNC B2 ;  /* 0x0000000000027941 */ /* 0x000fea0003800000 */
.L_x_13804:
        /* <DEDUP_REMOVED lines=9> */
.L_x_13807:
[----:B------:R-:W-:Y:S05]  /*fd30*/  BSYNC B2 ;  /* 0x0000000000027941 */ /* 0x000fea0003800000 */
.L_x_13806:
        /* <DEDUP_REMOVED lines=14> */
.L_x_13808:
        /* <DEDUP_REMOVED lines=14> */
.L_x_13878:
[----:B------:R-:W-:Y:S05]  /*ff00*/  BSYNC B2 ;  /* 0x0000000000027941 */ /* 0x000fea0003800000 */
.L_x_13809:
        /* <DEDUP_REMOVED lines=11> */
.L_x_13812:
[----:B------:R-:W-:Y:S05]  /*ffc0*/  BSYNC B2 ;  /* 0x0000000000027941 */ /* 0x000fea0003800000 */
.L_x_13811:
        /* <DEDUP_REMOVED lines=11> */
.L_x_13813:
        /* <DEDUP_REMOVED lines=16> */
.L_x_13814:
        /* <DEDUP_REMOVED lines=16> */
.L_x_13815:
        /* <DEDUP_REMOVED lines=16> */
.L_x_13816:
        /* <DEDUP_REMOVED lines=11> */
.L_x_13802:
[----:B------:R-:W-:Y:S05]  /*10430*/  BSYNC B1 ;  /* 0x0000000000017941 */ /* 0x000fea0003800000 */
.L_x_13801:
[C---:B------:R-:W-:Y:S01]  /*10440*/  ISETP.GT.AND P0, PT, R0.reuse, 0x1, PT ;  /* 0x000000010000780c */ /* 0x040fe20003f04270 */
[----:B------:R-:W-:-:S12]  /*10450*/  VIADD R0, R0, 0xfffffffe ;  /* 0xfffffffe00007836 */ /* 0x000fd80000000000 */
[----:B------:R-:W-:Y:S05]  /*10460*/  @P0 BRA `(.L_x_13817) ;  /* 0xffffffe800b80947 */ /* 0x000fea000383ffff */
.L_x_13766:
[----:B------:R-:W-:Y:S05]  /*10470*/  BSYNC B0 ;  /* 0x0000000000007941 */ /* 0x000fea0003800000 */
.L_x_13765:
        /* <DEDUP_REMOVED lines=21> */
[----:B------:R-:W1:Y:S01]  /*105d0*/  POPC R7, R6 ;  /* 0x0000000600077309 */ /* 0x000e620000000000 */
[----:B--2---:R-:W1:Y:S02]  /*105e0*/  SHFL.IDX PT, R4, R3, R4, 0x1f ;  /* 0x00001f0403047589 */ /* 0x004e6400000e0000 */
[----:B-1----:R-:W-:-:S07]  /*105f0*/  IADD3 R16, R4, UR37, R7 ;  /* 0x0000002504107c10 */ /* 0x002fce000fffe007 */
.L_x_13819:
[----:B------:R-:W-:Y:S05]  /*10600*/  BSYNC B0 ;  /* 0x0000000000007941 */ /* 0x000fea0003800000 */
.L_x_13818:
[----:B------:R-:W-:-:S05]  /*10610*/  SEL R0, R0, RZ, P0 ;  /* 0x000000ff00007207 */ /* 0x000fca0000000000 */
[----:B------:R2:W-:Y:S02]  /*10620*/  STL [R1+0x8], R0 ;  /* 0x0000080001007387 */ /* 0x0005e40000100800 */
.L_x_13737:
[----:B------:R-:W-:Y:S05]  /*10630*/  BSYNC B7 ;  /* 0x0000000000077941 */ /* 0x000fea0003800000 */
.L_x_13735:
        /* <DEDUP_REMOVED lines=13> */
.L_x_13820:
        /* <DEDUP_REMOVED lines=36> */
.L_x_13888:
[----:B------:R-:W-:Y:S02]  /*10950*/  ULDC UR4, c[0x0][0xc38] ;  /* 0x00030e0000047ab9 */ /* 0x000fe40000000800 */
[----:B------:R-:W-:-:S04]  /*10960*/  IMAD.U32 R4, RZ, RZ, UR4 ;  /* 0x00000004ff047e24 */ /* 0x000fc8000f8e00ff */
[----:B--2---:R-:W-:-:S04]  /*10970*/  IMAD R14, R14, R4, RZ ;  /* 0x000000040e0e7224 */ /* 0x004fc800078e02ff */
[----:B------:R-:W-:-:S05]  /*10980*/  IMAD.IADD R5, R5, 0x1, R14 ;  /* 0x0000000105057824 */ /* 0x000fca00078e020e */
[----:B------:R-:W-:-:S13]  /*10990*/  ISETP.GT.AND P6, PT, R5, R0, PT ;  /* 0x000000000500720c */ /* 0x000fda0003fc4270 */
[----:B------:R-:W-:Y:S05]  /*109a0*/  @P6 BRA `(.L_x_13823) ;  /* 0x00000000009c6947 */ /* 0x000fea0003800000 */
.L_x_13828:
        /* <DEDUP_REMOVED lines=14> */
.L_x_13826:
[----:B------:R-:W-:Y:S05]  /*10a90*/  BSYNC B0 ;  /* 0x0000000000007941 */ /* 0x000fea0003800000 */
.L_x_13825:
        /* <DEDUP_REMOVED lines=18> */
.L_x_13896:
[----:B------:R-:W-:Y:S02]  /*10bc0*/  ULDC UR4, c[0x0][0xc38] ;  /* 0x00030e0000047ab9 */ /* 0x000fe40000000800 */
[----:B------:R-:W-:-:S04]  /*10bd0*/  IMAD.U32 R4, RZ, RZ, UR4 ;  /* 0x00000004ff047e24 */ /* 0x000fc8000f8e00ff */
[----:B--2---:R-:W-:-:S04]  /*10be0*/  IMAD R14, R14, R4, RZ ;  /* 0x000000040e0e7224 */ /* 0x004fc800078e02ff */
[----:B------:R-:W-:-:S05]  /*10bf0*/  IMAD.IADD R5, R14, 0x1, R5 ;  /* 0x000000010e057824 */ /* 0x000fca00078e0205 */
[----:B------:R-:W-:-:S13]  /*10c00*/  ISETP.GT.AND P6, PT, R5, R0, PT ;  /* 0x000000000500720c */ /* 0x000fda0003fc4270 */
[----:B------:R-:W-:Y:S05]  /*10c10*/  @!P6 BRA `(.L_x_13828) ;  /* 0xfffffffc0064e947 */ /* 0x000fea000383ffff */
.L_x_13823:
        /* <DEDUP_REMOVED lines=8> */
.L_x_13900:
[----:B------:R-:W-:Y:S01]  /*10ca0*/  ISETP.NE.AND P0, PT, R5, RZ, PT ;  /* 0x000000ff0500720c */ /* 0x000fe20003f05270 */
[----:B------:R-:W-:-:S12]  /*10cb0*/  IMAD.MOV.U32 R5, RZ, RZ, RZ ;  /* 0x000000ffff057224 */ /* 0x000fd800078e00ff */
[----:B------:R-:W-:Y:S05]  /*10cc0*/  @!P0 BRA `(.L_x_13830) ;  /* 0x0000000000108947 */ /* 0x000fea0003800000 */
[----:B------:R-:W-:Y:S01]  /*10cd0*/  UMOV UR4, 0xffffffff ;  /* 0xffffffff00047882 */ /* 0x000fe20000000000 */
[----:B------:R-:W-:Y:S02]  /*10ce0*/  VIADD R12, R6, 0xffffffff ;  /* 0xffffffff060c7836 */ /* 0x000fe40000000000 */
[----:B------:R-:W-:Y:S05]  /*10cf0*/  BRA.DIV UR4, `(.L_x_13831) ;  /* 0x0000002204cc7947 */ /* 0x000fea000b800000 */
[----:B------:R4:W0:Y:S02]  /*10d00*/  SHFL.IDX PT, R5, R3, R12, 0x1f ;  /* 0x00001f0c03057589 */ /* 0x00082400000e0000 */
.L_x_13830:
[----:B-12-4-:R-:W1:Y:S01]  /*10d10*/  LDC.64 R2, c[0x0][0xc90] ;  /* 0x00032400ff027b82 */ /* 0x016e620000000a00 */
[----:B------:R-:W-:-:S04]  /*10d20*/  IMAD.IADD R19, R6, 0x1, R19 ;  /* 0x0000000106137824 */ /* 0x000fc800078e0213 */
[----:B-1----:R-:W-:-:S05]  /*10d30*/  IMAD.WIDE R2, R19, 0x4, R2 ;  /* 0x0000000413027825 */ /* 0x002fca00078e0202 */
[----:B------:R-:W3:Y:S01]  /*10d40*/  LDG.E R7, desc[UR40][R2.64] ;  /* 0x0000002802077981 */ /* 0x000ee2000c1e1900 */
[----:B0-----:R-:W-:-:S04]  /*10d50*/  IMAD R16, R5, R4, R16 ;  /* 0x0000000405107224 */ /* 0x001fc800078e0210 */
        /* <DEDUP_REMOVED lines=61> */
.L_x_13824:
[----:B------:R-:W-:Y:S01]  /*11130*/  UMOV UR4, URZ ;  /* 0x0000003f00047c82 */ /* 0x000fe20008000000 */
[----:B------:R-:W-:Y:S01]  /*11140*/  UMOV UR5, URZ ;  /* 0x0000003f00057c82 */ /* 0x000fe20008000000 */
[----:B------:R-:W-:Y:S01]  /*11150*/  ULDC UR6, c[0x0][0xc3c] ;  /* 0x00030f0000067ab9 */ /* 0x000fe20000000800 */
[----:B------:R-:W-:Y:S02]  /*11160*/  IMAD.MOV.U32 R16, RZ, RZ, R0 ;  /* 0x000000ffff107224 */ /* 0x000fe400078e0000 */
[----:B------:R-:W-:Y:S02]  /*11170*/  IMAD.U32 R17, RZ, RZ, UR4 ;  /* 0x00000004ff117e24 */ /* 0x000fe4000f8e00ff */
[----:B------:R-:W-:Y:S02]  /*11180*/  IMAD.U32 R18, RZ, RZ, UR5 ;  /* 0x00000005ff127e24 */ /* 0x000fe4000f8e00ff */
[----:B------:R-:W-:-:S07]  /*11190*/  IMAD.U32 R19, RZ, RZ, UR6 ;  /* 0x00000006ff137e24 */ /* 0x000fce000f8e00ff */
.L_x_13832:
[----:B------:R4:W2:Y:S01]  /*111a0*/  LDL R2, [R1+0x4] ;  /* 0x0000040001027983 */ /* 0x0008a20000100800 */
[----:B------:R-:W3:Y:S01]  /*111b0*/  S2R R0, SR_TID.X ;  /* 0x0000000000007919 */ /* 0x000ee20000002100 */
[----:B------:R-:W-:Y:S05]  /*111c0*/  WARPSYNC.ALL ;  /* 0x0000000000007948 */ /* 0x000fea0003800000 */
[----:B---3--:R-:W-:Y:S01]  /*111d0*/  LOP3.LUT R0, R0, 0x1f, RZ, 0xc0, !PT ;  /* 0x0000001f00007812 */ /* 0x008fe200078ec0ff */
[----:B------:R-:W-:Y:S03]  /*111e0*/  BAR.SYNC.DEFER_BLOCKING 0x4, 0x180 ;  /* 0x0106000000007b1d */ /* 0x000fe60000010000 */
[----:B------:R-:W-:-:S13]  /*111f0*/  ISETP.NE.AND P0, PT, R0, RZ, PT ;  /* 0x000000ff0000720c */ /* 0x000fda0003f05270 */
[----:B-1----:R-:W2:Y:S01]  /*11200*/  @!P0 S2R R3, SR_CgaCtaId ;  /* 0x0000000000038919 */ /* 0x002ea20000008800 */
[----:B------:R-:W-:-:S04]  /*11210*/  @!P0 MOV R0, 0x400 ;  /* 0x0000040000008802 */ /* 0x000fc80000000f00 */
[----:B--2---:R-:W-:-:S05]  /*11220*/  @!P0 LEA R2, R3, R0, 0x18 ;  /* 0x0000000003028211 */ /* 0x004fca00078ec0ff */
[----:B------:R4:W-:Y:S04]  /*11230*/  @!P0 STS.128 [R2+0x228d0], R16 ;  /* 0x0228d01002008388 */ /* 0x0009e80000000c00 */
[----:B------:R4:W-:Y:S01]  /*11240*/  @!P0 STL [R1+0x4], R2 ;  /* 0x0000040201008387 */ /* 0x0009e20000100800 */
[----:B------:R-:W-:Y:S06]  /*11250*/  BAR.ARV 0x5, 0x180 ;  /* 0x0146000000007b1d */ /* 0x000fec0000002000 */
.L_x_13821:
[----:B------:R-:W-:Y:S02]  /*11260*/  ULDC UR4, c[0x0][0xc3c] ;  /* 0x00030f0000047ab9 */ /* 0x000fe40000000800 */
[----:B---3--:R-:W-:-:S13]  /*11270*/  ISETP.GE.AND P0, PT, R19, UR4, PT ;  /* 0x0000000413007c0c */ /* 0x008fda000bf06270 */
[----:B------:R-:W-:Y:S05]  /*11280*/  @!P0 BRA `(.L_x_13833) ;  /* 0xffffffac00308947 */ /* 0x000fea000383ffff */
[----:B------:R-:W-:Y:S05]  /*11290*/  BSYNC B8 ;  /* 0x0000000000087941 */ /* 0x000fea0003800000 */
.L_x_13731:
[----:B--2---:R-:W2:Y:S01]  /*112a0*/  LDL.LU R0, [R1+0x3c] ;  /* 0x00003c0001007983 */ /* 0x004ea20000300800 */
[----:B------:R-:W-:Y:S01]  /*112b0*/  BSSY B0, `(.L_x_13834) ;  /* 0x000000b000007945 */ /* 0x000fe20003800000 */
[----:B------:R-:W3:Y:S01]  /*112c0*/  S2R R5, SR_CgaCtaId ;  /* 0x0000000000057919 */ /* 0x000ee20000008800 */
[----:B--2---:R-:W-:-:S05]  /*112d0*/  VIADD R0, R0, 0x1 ;  /* 0x0000000100007836 */ /* 0x004fca0000000000 */
[----:B----4-:R-:W-:-:S04]  /*112e0*/  LEA.HI R2, R0, R0, RZ, 0x1 ;  /* 0x0000000000027211 */ /* 0x010fc800078f08ff */
[----:B-1----:R-:W-:-:S05]  /*112f0*/  LOP3.LUT R3, R2, 0xfffffffe, RZ, 0xc0, !PT ;  /* 0xfffffffe02037812 */ /* 0x002fca00078ec0ff */
[----:B------:R-:W-:Y:S01]  /*11300*/  IMAD.IADD R3, R0, 0x1, -R3 ;  /* 0x0000000100037824 */ /* 0x000fe200078e0a03 */
[----:B------:R-:W-:-:S04]  /*11310*/  MOV R0, 0x400 ;  /* 0x0000040000007802 */ /* 0x000fc80000000f00 */
[----:B---3--:R-:W-:Y:S02]  /*11320*/  LEA R0, R5, R0, 0x18 ;  /* 0x0000000005007211 */ /* 0x008fe400078ec0ff */
[----:B------:R-:W-:-:S04]  /*11330*/  SHF.L.U32 R3, R3, 0x1f, RZ ;  /* 0x0000001f03037819 */ /* 0x000fc800000006ff */
[----:B------:R-:W1:Y:S02]  /*11340*/  SYNCS.PHASECHK.TRANS64.TRYWAIT P0, [R0+URZ+0x22820], R3 ;  /* 0x02282003000075a7 */ /* 0x000e64000800017f */
[----:B-1----:R-:W-:Y:S05]  /*11350*/  @!P0 BRA `(.L_x_13835) ;  /* 0x0000001c005c8947 */ /* 0x002fea0003800000 */
.L_x_13903:
[----:B------:R-:W-:Y:S05]  /*11360*/  BSYNC B0 ;  /* 0x0000000000007941 */ /* 0x000fea0003800000 */
.L_x_13834:
[----:B------:R-:W-:-:S03]  /*11370*/  UMOV UR4, 0xffffffff ;  /* 0xffffffff00047882 */ /* 0x000fc60000000000 */
[----:B------:R-:W-:Y:S05]  /*11380*/  BRA.DIV UR4, `(.L_x_13836) ;  /* 0x0000001e04647947 */ /* 0x000fea000b800000 */
[----:B------:R-:W2:Y:S02]  /*11390*/  S2R R2, SR_TID.X ;  /* 0x0000000000027919 */ /* 0x000ea40000002100 */
[----:B--2---:R-:W-:-:S04]  /*113a0*/  SHF.R.U32.HI R2, RZ, 0x5, R2 ;  /* 0x00000005ff027819 */ /* 0x004fc80000011602 */
[----:B------:R-:W-:-:S05]  /*113b0*/  LOP3.LUT R2, R2, 0x3, RZ, 0xc0, !PT ;  /* 0x0000000302027812 */ /* 0x000fca00078ec0ff */
[----:B------:R2:W3:Y:S02]  /*113c0*/  SHFL.IDX PT, R14, R2, RZ, 0x1f ;  /* 0x00001fff020e7589 */ /* 0x0004e400000e0000 */
.L_x_13906:
[----:B---3--:R-:W-:Y:S01]  /*113d0*/  ISETP.NE.AND P0, PT, R14, RZ, PT ;  /* 0x000000ff0e00720c */ /* 0x008fe20003f05270 */
[----:B------:R-:W-:-:S12]  /*113e0*/  BSSY B0, `(.L_x_13837) ;  /* 0x0000027000007945 */ /* 0x000fd80003800000 */
[----:B------:R-:W-:Y:S05]  /*113f0*/  @P0 BRA `(.L_x_13838) ;  /* 0x0000000000940947 */ /* 0x000fea0003800000 */
[----:B------:R-:W-:-:S03]  /*11400*/  UMOV UR4, 0xffffffff ;  /* 0xffffffff00047882 */ /* 0x000fc60000000000 */
[----:B------:R-:W-:Y:S05]  /*11410*/  BRA.DIV UR4, `(.L_x_13839) ;  /* 0x0000001e04747947 */ /* 0x000fea000b800000 */
[----:B------:R-:W-:-:S13]  /*11420*/  ELECT P6, URZ, PT ;  /* 0x00000000003f782f */ /* 0x000fda00038c0000 */
.L_x_13909:
[----:B------:R-:W-:Y:S05]  /*11430*/  @!P6 BRA `(.L_x_13838) ;  /* 0x000000000084e947 */ /* 0x000fea0003800000 */
[----:B------:R-:W-:-:S06]  /*11440*/  ULOP3.LUT UR4, UR36, 0x2, URZ, 0xfc, !UPT ;  /* 0x0000000224047892 */ /* 0x000fcc000f8efc3f */
[----:B--2---:R-:W-:-:S05]  /*11450*/  IMAD.U32 R2, RZ, RZ, UR4 ;  /* 0x00000004ff027e24 */ /* 0x004fca000f8e00ff */
[----:B------:R-:W-:-:S13]  /*11460*/  ISETP.NE.AND P2, PT, R2, 0x3, PT ;  /* 0x000000030200780c */ /* 0x000fda0003f45270 */
[----:B------:R-:W-:Y:S05]  /*11470*/  @!P2 BRA `(.L_x_13840) ;  /* 0x000000000004a947 */ /* 0x000fea0003800000 */
[----:B------:R-:W-:Y:S01]  /*11480*/  BPT.TRAP 0x1 ;  /* 0x000000040000795c */ /* 0x000fe20000300000 */
.L_x_13840:
[----:B-1----:R-:W2:Y:S04]  /*11490*/  LDL R3, [R1+0x8] ;  /* 0x0000080001037983 */ /* 0x002ea80000100800 */
[----:B------:R-:W3:Y:S01]  /*114a0*/  LDL.LU R7, [R1+0x10] ;  /* 0x0000100001077983 */ /* 0x000ee20000300800 */
[----:B------:R-:W-:-:S04]  /*114b0*/  VIADD R2, R0, 0x22840 ;  /* 0x0002284000027836 */ /* 0x000fc80000000000 */
[C---:B--2---:R-:W-:Y:S02]  /*114c0*/  IMAD R6, R3.reuse, 0x8, R2 ;  /* 0x0000000803067824 */ /* 0x044fe400078e0202 */
[----:B------:R-:W-:Y:S01]  /*114d0*/  VIADD R3, R3, 0x1 ;  /* 0x0000000103037836 */ /* 0x000fe20000000000 */
[----:B---3--:R-:W-:-:S04]  /*114e0*/  SHF.L.U32 R5, R7, 0x1f, RZ ;  /* 0x0000001f07057819 */ /* 0x008fc800000006ff */
[C---:B------:R-:W-:Y:S01]  /*114f0*/  ISETP.NE.AND P1, PT, R3.reuse, 0x2, PT ;  /* 0x000000020300780c */ /* 0x040fe20003f25270 */
[----:B------:R-:W1:Y:S03]  /*11500*/  SYNCS.PHASECHK.TRANS64.TRYWAIT P0, [R6+URZ], R5 ;  /* 0x00000005060075a7 */ /* 0x000e66000800017f */
[----:B------:R-:W-:Y:S02]  /*11510*/  SEL R4, RZ, 0x1, P1 ;  /* 0x00000001ff047807 */ /* 0x000fe40000800000 */
[----:B------:R-:W-:Y:S02]  /*11520*/  SEL R3, R3, RZ, P1 ;  /* 0x000000ff03037207 */ /* 0x000fe40000800000 */
[----:B------:R-:W-:-:S03]  /*11530*/  LOP3.LUT R4, R7, R4, RZ, 0x3c, !PT ;  /* 0x0000000407047212 */ /* 0x000fc600078e3cff */
[----:B------:R-:W-:Y:S01]  /*11540*/  IMAD R7, R3, 0x8, R2 ;  /* 0x0000000803077824 */ /* 0x000fe200078e0202 */
[----:B------:R-:W-:Y:S01]  /*11550*/  SHF.L.U32 R2, R4, 0x1f, RZ ;  /* 0x0000001f04027819 */ /* 0x000fe200000006ff */
[----:B-1----:R-:W-:Y:S06]  /*11560*/  @!P0 BRA `(.L_x_13841) ;  /* 0x0000001c00408947 */ /* 0x002fec0003800000 */
.L_x_13910:
[----:B------:R-:W2:Y:S02]  /*11570*/  SYNCS.PHASECHK.TRANS64.TRYWAIT P0, [R7+URZ], R2 ;  /* 0x00000002070075a7 */ /* 0x000ea4000800017f */
[----:B--2---:R-:W-:Y:S05]  /*11580*/  @!P0 BRA `(.L_x_13842) ;  /* 0x0000001c004c8947 */ /* 0x004fea0003800000 */
.L_x_13911:
[----:B------:R-:W-:Y:S05]  /*11590*/  @!P2 BRA `(.L_x_13843) ;  /* 0x000000000004a947 */ /* 0x000fea0003800000 */
[----:B------:R-:W-:Y:S01]  /*115a0*/  BPT.TRAP 0x1 ;  /* 0x000000040000795c */ /* 0x000fe20000300000 */
.L_x_13843:
[----:B------:R-:W3:Y:S01]  /*115b0*/  LDL.LU R4, [R1+0x8] ;  /* 0x0000080001047983 */ /* 0x000ee20000300800 */
[----:B------:R-:W-:-:S04]  /*115c0*/  VIADD R0, R0, 0x22860 ;  /* 0x0002286000007836 */ /* 0x000fc80000000000 */
[----:B---3--:R-:W-:-:S04]  /*115d0*/  IMAD R4, R4, 0x8, R0 ;  /* 0x0000000804047824 */ /* 0x008fc800078e0200 */
[----:B------:R-:W3:Y:S02]  /*115e0*/  SYNCS.PHASECHK.TRANS64.TRYWAIT P0, [R4+URZ], R5 ;  /* 0x00000005040075a7 */ /* 0x000ee4000800017f */
[----:B---3--:R-:W-:Y:S05]  /*115f0*/  @!P0 BRA `(.L_x_13844) ;  /* 0x0000001c00448947 */ /* 0x008fea0003800000 */
.L_x_13912:
[----:B------:R-:W-:-:S07]  /*11600*/  IMAD R3, R3, 0x8, R0 ;  /* 0x0000000803037824 */ /* 0x000fce00078e0200 */
.L_x_13845:
[----:B----4-:R4:W0:Y:S02]  /*11610*/  SYNCS.PHASECHK.TRANS64.TRYWAIT P0, [R3+URZ], R2 ;  /* 0x00000002030075a7 */ /* 0x010824000800017f */
[----:B0-----:R-:W-:Y:S05]  /*11620*/  @!P0 NANOSLEEP.SYNCS 0x989680 ;  /* 0x009896800000895d */ /* 0x001fea0003900000 */
[----:B------:R-:W0:Y:S02]  /*11630*/  @!P0 SYNCS.PHASECHK.TRANS64 P0, [R3+URZ], R2 ;  /* 0x00000002030085a7 */ /* 0x000e24000800007f */
[----:B0-----:R-:W-:Y:S05]  /*11640*/  @!P0 BRA `(.L_x_13845) ;  /* 0xfffffffc00f08947 */ /* 0x001fea000383ffff */
.L_x_13838:
[----:B------:R-:W-:Y:S05]  /*11650*/  BSYNC B0 ;  /* 0x0000000000007941 */ /* 0x000fea0003800000 */
.L_x_13837:
[----:B------:R-:W-:Y:S05]  /*11660*/  EXIT ;  /* 0x000000000000794d */ /* 0x000fea0003800000 */
.L_x_13673:
[----:B0-----:R0:W1:Y:S02]  /*11670*/  SYNCS.PHASECHK.TRANS64.TRYWAIT P0, [R7+URZ+0x22800], R0 ;  /* 0x02280000070075a7 */ /* 0x001064000800017f */
[----:B-1----:R-:W-:Y:S05]  /*11680*/  @!P0 NANOSLEEP.SYNCS 0x989680 ;  /* 0x009896800000895d */ /* 0x002fea0003900000 */
[----:B------:R-:W1:Y:S02]  /*11690*/  @!P0 SYNCS.PHASECHK.TRANS64 P0, [R7+URZ+0x22800], R0 ;  /* 0x02280000070085a7 */ /* 0x000e64000800007f */
[----:B-1----:R-:W-:Y:S05]  /*116a0*/  @!P0 BRA `(.L_x_13673) ;  /* 0xfffffffc00f08947 */ /* 0x002fea000383ffff */
[----:B------:R-:W-:Y:S05]  /*116b0*/  BRA `(.L_x_13846) ;  /* 0xffffff04002c7947 */ /* 0x000fea000383ffff */
.L_x_13677:
[----:B-1----:R1:W2:Y:S02]  /*116c0*/  SYNCS.PHASECHK.TRANS64.TRYWAIT P1, [R6+URZ+0x22830], R11 ;  /* 0x0228300b060075a7 */ /* 0x0022a4000802017f */
[----:B--2---:R-:W-:Y:S05]  /*116d0*/  @!P1 NANOSLEEP.SYNCS 0x989680 ;  /* 0x009896800000995d */ /* 0x004fea0003900000 */
[----:B------:R-:W2:Y:S02]  /*116e0*/  @!P1 SYNCS.PHASECHK.TRANS64 P1, [R6+URZ+0x22830], R11 ;  /* 0x0228300b060095a7 */ /* 0x000ea4000802007f */
[----:B--2---:R-:W-:Y:S05]  /*116f0*/  @!P1 BRA `(.L_x_13677) ;  /* 0xfffffffc00f09947 */ /* 0x004fea000383ffff */
[----:B------:R-:W-:Y:S05]  /*11700*/  BRA `(.L_x_13676) ;  /* 0xffffff0400587947 */ /* 0x000fea000383ffff */
.L_x_13681:
[----:B---3--:R3:W4:Y:S02]  /*11710*/  SYNCS.PHASECHK.TRANS64.TRYWAIT P3, [R6+URZ+0x22850], R11 ;  /* 0x0228500b060075a7 */ /* 0x008724000806017f */
[----:B----4-:R-:W-:Y:S05]  /*11720*/  @!P3 NANOSLEEP.SYNCS 0x989680 ;  /* 0x009896800000b95d */ /* 0x010fea0003900000 */
[----:B------:R-:W4:Y:S02]  /*11730*/  @!P3 SYNCS.PHASECHK.TRANS64 P3, [R6+URZ+0x22850], R11 ;  /* 0x0228500b0600b5a7 */ /* 0x000f24000806007f */
[----:B----4-:R-:W-:Y:S05]  /*11740*/  @!P3 BRA `(.L_x_13681) ;  /* 0xfffffffc00f0b947 */ /* 0x010fea000383ffff */
[----:B------:R-:W-:Y:S05]  /*11750*/  BRA `(.L_x_13680) ;  /* 0xffffff1c005c7947 */ /* 0x000fea000383ffff */
.L_x_13686:
[----:B-1----:R-:W-:-:S04]  /*11760*/  IMAD.U32 R5, RZ, RZ, UR25 ;  /* 0x00000019ff057e24 */ /* 0x002fc8000f8e00ff */
[----:B------:R1:W2:Y:S03]  /*11770*/  SYNCS.PHASECHK.TRANS64.TRYWAIT P3, [R5+URZ+0x22830], R6 ;  /* 0x02283006050075a7 */ /* 0x0002a6000806017f */
[----:B--2---:R-:W-:Y:S05]  /*11780*/  @!P3 NANOSLEEP.SYNCS 0x989680 ;  /* 0x009896800000b95d */ /* 0x004fea0003900000 */
[----:B------:R-:W2:Y:S02]  /*11790*/  @!P3 SYNCS.PHASECHK.TRANS64 P3, [R5+URZ+0x22830], R6 ;  /* 0x022830060500b5a7 */ /* 0x000ea4000806007f */
[----:B--2---:R-:W-:Y:S05]  /*117a0*/  @!P3 BRA `(.L_x_13686) ;  /* 0xfffffffc00ecb947 */ /* 0x004fea000383ffff */
[----:B------:R-:W-:Y:S05]  /*117b0*/  BRA `(.L_x_13685) ;  /* 0xffffff20008c7947 */ /* 0x000fea000383ffff */
.L_x_13690:
[----:B--2---:R2:W3:Y:S02]  /*117c0*/  SYNCS.PHASECHK.TRANS64.TRYWAIT P3, [R177+URZ+0x22850], R6 ;  /* 0x02285006b10075a7 */ /* 0x0044e4000806017f */
[----:B---3--:R-:W-:Y:S05]  /*117d0*/  @!P3 NANOSLEEP.SYNCS 0x989680 ;  /* 0x009896800000b95d */ /* 0x008fea0003900000 */
[----:B------:R-:W3:Y:S02]  /*117e0*/  @!P3 SYNCS.PHASECHK.TRANS64 P3, [R177+URZ+0x22850], R6 ;  /* 0x02285006b100b5a7 */ /* 0x000ee4000806007f */
[----:B---3--:R-:W-:Y:S05]  /*117f0*/  @!P3 BRA `(.L_x_13690) ;  /* 0xfffffffc00f0b947 */ /* 0x008fea000383ffff */
[----:B------:R-:W-:Y:S05]  /*11800*/  BRA `(.L_x_13689) ;  /* 0xffffff4000807947 */ /* 0x000fea000383ffff */
.L_x_13696:
[----:B-1----:R-:W-:-:S04]  /*11810*/  IMAD.U32 R5, RZ, RZ, UR24 ;  /* 0x00000018ff057e24 */ /* 0x002fc8000f8e00ff */
[----:B------:R1:W2:Y:S03]  /*11820*/  SYNCS.PHASECHK.TRANS64.TRYWAIT P1, [R5+URZ+0x22830], R6 ;  /* 0x02283006050075a7 */ /* 0x0002a6000802017f */
[----:B--2---:R-:W-:Y:S05]  /*11830*/  @!P1 NANOSLEEP.SYNCS 0x989680 ;  /* 0x009896800000995d */ /* 0x004fea0003900000 */
[----:B------:R-:W2:Y:S02]  /*11840*/  @!P1 SYNCS.PHASECHK.TRANS64 P1, [R5+URZ+0x22830], R6 ;  /* 0x02283006050095a7 */ /* 0x000ea4000802007f */
[----:B--2---:R-:W-:Y:S05]  /*11850*/  @!P1 BRA `(.L_x_13696) ;  /* 0xfffffffc00ec9947 */ /* 0x004fea000383ffff */
[----:B------:R-:W-:Y:S05]  /*11860*/  BRA `(.L_x_13695) ;  /* 0xffffff44008c7947 */ /* 0x000fea000383ffff */
.L_x_13700:
[----:B--2---:R2:W3:Y:S02]  /*11870*/  SYNCS.PHASECHK.TRANS64.TRYWAIT P1, [R183+URZ+0x22850], R6 ;  /* 0x02285006b70075a7 */ /* 0x0044e4000802017f */
[----:B---3--:R-:W-:Y:S05]  /*11880*/  @!P1 NANOSLEEP.SYNCS 0x989680 ;  /* 0x009896800000995d */ /* 0x008fea0003900000 */
[----:B------:R-:W3:Y:S02]  /*11890*/  @!P1 SYNCS.PHASECHK.TRANS64 P1, [R183+URZ+0x22850], R6 ;  /* 0x02285006b70095a7 */ /* 0x000ee4000802007f */
[----:B---3--:R-:W-:Y:S05]  /*118a0*/  @!P1 BRA `(.L_x_13700) ;  /* 0xfffffffc00f09947 */ /* 0x008fea000383ffff */
[----:B------:R-:W-:Y:S05]  /*118b0*/  BRA `(.L_x_13699) ;  /* 0xffffff5c00ac7947 */ /* 0x000fea000383ffff */
.L_x_13743:
        /* <DEDUP_REMOVED lines=11> */
.L_x_13848:
[----:B------:R-:W-:Y:S05]  /*11970*/  BSYNC B0 ;  /* 0x0000000000007941 */ /* 0x000fea0003800000 */
.L_x_13847:
[----:B------:R-:W-:Y:S05]  /*11980*/  BRA `(.L_x_13849) ;  /* 0xffffffb000847947 */ /* 0x000fea000383ffff */
.L_x_13745:
[----:B------:R-:W-:Y:S01]  /*11990*/  BSSY B0, `(.L_x_13850) ;  /* 0x0000006000007945 */ /* 0x000fe20003800000 */
[----:B------:R-:W-:-:S07]  /*119a0*/  IMAD.MOV.U32 R15, RZ, RZ, -0x1 ;  /* 0xffffffffff0f7424 */ /* 0x000fce00078e00ff */
[----:B0123--:R-:W-:Y:S05]  /*119b0*/  WARPSYNC.COLLECTIVE R15, `(.L_x_13851) ;  /* 0x000000000f0c7348 */ /* 0x00ffea0003c00000 */
[----:B------:R-:W-:Y:S02]  /*119c0*/  ELECT P6, UR62, PT ;  /* 0x00000000003e782f */ /* 0x000fe400038c0000 */
[----:B------:R-:W-:Y:S01]  /*119d0*/  MOV R14, UR62 ;  /* 0x0000003e000e7c02 */ /* 0x000fe20008000f00 */
[----:B0123--:R-:W-:Y:S10]  /*119e0*/  ENDCOLLECTIVE ;  /* 0x000000000000791b */ /* 0x00fff40003800000 */
.L_x_13851:
[----:B------:R-:W-:Y:S05]  /*119f0*/  BSYNC B0 ;  /* 0x0000000000007941 */ /* 0x000fea0003800000 */
.L_x_13850:
[----:B------:R-:W-:Y:S05]  /*11a00*/  BRA `(.L_x_13852) ;  /* 0xffffffb0008c7947 */ /* 0x000fea000383ffff */
.L_x_13747:
[----:B---3--:R3:W4:Y:S02]  /*11a10*/  SYNCS.PHASECHK.TRANS64.TRYWAIT P0, [R0+URZ+0x22840], R2 ;  /* 0x02284002000075a7 */ /* 0x008724000800017f */
[----:B----4-:R-:W-:Y:S05]  /*11a20*/  @!P0 NANOSLEEP.SYNCS 0x989680 ;  /* 0x009896800000895d */ /* 0x010fea0003900000 */
[----:B------:R-:W4:Y:S02]  /*11a30*/  @!P0 SYNCS.PHASECHK.TRANS64 P0, [R0+URZ+0x22840], R2 ;  /* 0x02284002000085a7 */ /* 0x000f24000800007f */
[----:B----4-:R-:W-:Y:S05]  /*11a40*/  @!P0 BRA `(.L_x_13747) ;  /* 0xfffffffc00f08947 */ /* 0x010fea000383ffff */
[----:B------:R-:W-:Y:S05]  /*11a50*/  BRA `(.L_x_13853) ;  /* 0xffffffb000f87947 */ /* 0x000fea000383ffff */
.L_x_13751:
[----:B------:R-:W2:Y:S01]  /*11a60*/  LDL.LU R11, [R1+0x34] ;  /* 0x00003400010b7983 */ /* 0x000ea20000300800 */
[----:B------:R-:W-:Y:S02]  /*11a70*/  IMAD.MOV.U32 R13, RZ, RZ, R0 ;  /* 0x000000ffff0d7224 */ /* 0x000fe400078e0000 */
[----:B------:R-:W-:Y:S02]  /*11a80*/  IMAD.MOV.U32 R12, RZ, RZ, RZ ;  /* 0x000000ffff0c7224 */ /* 0x000fe400078e00ff */
[----:B------:R-:W-:Y:S02]  /*11a90*/  IMAD.MOV.U32 R15, RZ, RZ, -0x1 ;  /* 0xffffffffff0f7424 */ /* 0x000fe400078e00ff */
[----:B------:R-:W-:-:S04]  /*11aa0*/  IMAD R17, R17, 0x80, R8 ;  /* 0x0000008011117824 */ /* 0x000fc800078e0208 */
[----:B------:R-:W-:Y:S02]  /*11ab0*/  VIADD R6, R17, 0x60 ;  /* 0x0000006011067836 */ /* 0x000fe40000000000 */
[----:B--2---:R-:W-:Y:S02]  /*11ac0*/  IMAD R3, R11, R7, RZ ;  /* 0x000000070b037224 */ /* 0x004fe400078e02ff */
[----:B------:R-:W-:-:S03]  /*11ad0*/  IMAD.MOV.U32 R11, RZ, RZ, 0x181f ;  /* 0x0000181fff0b7424 */ /* 0x000fc600078e00ff */
[----:B------:R-:W-:-:S13]  /*11ae0*/  ISETP.GE.AND P1, PT, R17, R3, PT ;  /* 0x000000031100720c */ /* 0x000fda0003f26270 */
[----:B-----5:R-:W-:Y:S05]  /*11af0*/  WARPSYNC.COLLECTIVE R15, `(.L_x_13854) ;  /* 0x000000000f087348 */ /* 0x020fea0003c00000 */
[----:B------:R0:W1:Y:S02]  /*11b00*/  SHFL.IDX P6, R14, R13, R12, R11 ;  /* 0x0000000c0d0e7389 */ /* 0x00006400000c000b */
[----:B01---5:R-:W-:Y:S01]  /*11b10*/  ENDCOLLECTIVE ;  /* 0x000000000000791b */ /* 0x023fe20003800000 */
.L_x_13854:
[----:B------:R-:W-:Y:S02]  /*11b20*/  IMAD.MOV.U32 R13, RZ, RZ, R2 ;  /* 0x000000ffff0d7224 */ /* 0x000fe400078e0002 */
[----:B------:R-:W-:-:S07]  /*11b30*/  IMAD.MOV.U32 R4, RZ, RZ, R14 ;  /* 0x000000ffff047224 */ /* 0x000fce00078e000e */
[----:B------:R-:W-:Y:S05]  /*11b40*/  WARPSYNC.COLLECTIVE R15, `(.L_x_13855) ;  /* 0x000000000f087348 */ /* 0x000fea0003c00000 */
[----:B------:R0:W1:Y:S02]  /*11b50*/  SHFL.IDX P6, R14, R13, R12, R11 ;  /* 0x0000000c0d0e7389 */ /* 0x00006400000c000b */
[----:B01----:R-:W-:Y:S01]  /*11b60*/  ENDCOLLECTIVE ;  /* 0x000000000000791b */ /* 0x003fe20003800000 */
.L_x_13855:
[----:B------:R-:W-:Y:S02]  /*11b70*/  IMAD.MOV.U32 R13, RZ, RZ, R0 ;  /* 0x000000ffff0d7224 */ /* 0x000fe400078e0000 */
[----:B------:R-:W-:Y:S02]  /*11b80*/  IMAD.MOV.U32 R12, RZ, RZ, 0x1 ;  /* 0x00000001ff0c7424 */ /* 0x000fe400078e00ff */
[----:B------:R-:W-:-:S07]  /*11b90*/  IMAD.MOV.U32 R5, RZ, RZ, R14 ;  /* 0x000000ffff057224 */ /* 0x000fce00078e000e */
[----:B------:R-:W-:Y:S05]  /*11ba0*/  WARPSYNC.COLLECTIVE R15, `(.L_x_13856) ;  /* 0x000000000f087348 */ /* 0x000fea0003c00000 */
[----:B------:R0:W1:Y:S02]  /*11bb0*/  SHFL.IDX P6, R14, R13, R12, R11 ;  /* 0x0000000c0d0e7389 */ /* 0x00006400000c000b */
[----:B01----:R-:W-:Y:S01]  /*11bc0*/  ENDCOLLECTIVE ;  /* 0x000000000000791b */ /* 0x003fe20003800000 */
.L_x_13856:
        /* <DEDUP_REMOVED lines=16> */
.L_x_13857:
[----:B------:R-:W-:Y:S02]  /*11cd0*/  IMAD.MOV.U32 R13, RZ, RZ, R0 ;  /* 0x000000ffff0d7224 */ /* 0x000fe400078e0000 */
[----:B------:R-:W-:Y:S02]  /*11ce0*/  IMAD.MOV.U32 R12, RZ, RZ, 0x2 ;  /* 0x00000002ff0c7424 */ /* 0x000fe400078e00ff */
[----:B------:R-:W-:-:S07]  /*11cf0*/  IMAD.MOV.U32 R5, RZ, RZ, R14 ;  /* 0x000000ffff057224 */ /* 0x000fce00078e000e */
[----:B------:R-:W-:Y:S05]  /*11d00*/  WARPSYNC.COLLECTIVE R15, `(.L_x_13858) ;  /* 0x000000000f087348 */ /* 0x000fea0003c00000 */
[----:B------:R0:W1:Y:S02]  /*11d10*/  SHFL.IDX P6, R14, R13, R12, R11 ;  /* 0x0000000c0d0e7389 */ /* 0x00006400000c000b */
[----:B01----:R-:W-:Y:S01]  /*11d20*/  ENDCOLLECTIVE ;  /* 0x000000000000791b */ /* 0x003fe20003800000 */
.L_x_13858:
        /* <DEDUP_REMOVED lines=16> */
.L_x_13859:
[----:B------:R-:W-:Y:S02]  /*11e30*/  IMAD.MOV.U32 R13, RZ, RZ, R0 ;  /* 0x000000ffff0d7224 */ /* 0x000fe400078e0000 */
[----:B------:R-:W-:Y:S02]  /*11e40*/  IMAD.MOV.U32 R12, RZ, RZ, 0x3 ;  /* 0x00000003ff0c7424 */ /* 0x000fe400078e00ff */
[----:B------:R-:W-:-:S07]  /*11e50*/  IMAD.MOV.U32 R5, RZ, RZ, R14 ;  /* 0x000000ffff057224 */ /* 0x000fce00078e000e */
[----:B------:R-:W-:Y:S05]  /*11e60*/  WARPSYNC.COLLECTIVE R15, `(.L_x_13860) ;  /* 0x000000000f087348 */ /* 0x000fea0003c00000 */
[----:B------:R0:W1:Y:S02]  /*11e70*/  SHFL.IDX P6, R14, R13, R12, R11 ;  /* 0x0000000c0d0e7389 */ /* 0x00006400000c000b */
[----:B01----:R-:W-:Y:S01]  /*11e80*/  ENDCOLLECTIVE ;  /* 0x000000000000791b */ /* 0x003fe20003800000 */
.L_x_13860:
        /* <DEDUP_REMOVED lines=16> */
.L_x_13861:
[----:B------:R-:W-:Y:S02]  /*11f90*/  IMAD.MOV.U32 R13, RZ, RZ, R0 ;  /* 0x000000ffff0d7224 */ /* 0x000fe400078e0000 */
[----:B------:R-:W-:Y:S02]  /*11fa0*/  IMAD.MOV.U32 R12, RZ, RZ, 0x4 ;  /* 0x00000004ff0c7424 */ /* 0x000fe400078e00ff */
[----:B------:R-:W-:-:S07]  /*11fb0*/  IMAD.MOV.U32 R5, RZ, RZ, R14 ;  /* 0x000000ffff057224 */ /* 0x000fce00078e000e */
[----:B------:R-:W-:Y:S05]  /*11fc0*/  WARPSYNC.COLLECTIVE R15, `(.L_x_13862) ;  /* 0x000000000f087348 */ /* 0x000fea0003c00000 */
[----:B------:R0:W1:Y:S02]  /*11fd0*/  SHFL.IDX P6, R14, R13, R12, R11 ;  /* 0x0000000c0d0e7389 */ /* 0x00006400000c000b */
[----:B01----:R-:W-:Y:S01]  /*11fe0*/  ENDCOLLECTIVE ;  /* 0x000000000000791b */ /* 0x003fe20003800000 */
.L_x_13862:
        /* <DEDUP_REMOVED lines=16> */
.L_x_13863:
[----:B------:R-:W-:Y:S02]  /*120f0*/  IMAD.MOV.U32 R13, RZ, RZ, R0 ;  /* 0x000000ffff0d7224 */ /* 0x000fe400078e0000 */
[----:B------:R-:W-:Y:S02]  /*12100*/  IMAD.MOV.U32 R12, RZ, RZ, 0x5 ;  /* 0x00000005ff0c7424 */ /* 0x000fe400078e00ff */
[----:B------:R-:W-:-:S07]  /*12110*/  IMAD.MOV.U32 R5, RZ, RZ, R14 ;  /* 0x000000ffff057224 */ /* 0x000fce00078e000e */
[----:B------:R-:W-:Y:S05]  /*12120*/  WARPSYNC.COLLECTIVE R15, `(.L_x_13864) ;  /* 0x000000000f087348 */ /* 0x000fea0003c00000 */
[----:B------:R0:W1:Y:S02]  /*12130*/  SHFL.IDX P6, R14, R13, R12, R11 ;  /* 0x0000000c0d0e7389 */ /* 0x00006400000c000b */
[----:B01----:R-:W-:Y:S01]  /*12140*/  ENDCOLLECTIVE ;  /* 0x000000000000791b */ /* 0x003fe20003800000 */
.L_x_13864:
        /* <DEDUP_REMOVED lines=16> */
.L_x_13865:
[----:B------:R-:W-:Y:S02]  /*12250*/  IMAD.MOV.U32 R13, RZ, RZ, R0 ;  /* 0x000000ffff0d7224 */ /* 0x000fe400078e0000 */
[----:B------:R-:W-:Y:S02]  /*12260*/  IMAD.MOV.U32 R12, RZ, RZ, 0x6 ;  /* 0x00000006ff0c7424 */ /* 0x000fe400078e00ff */
[----:B------:R-:W-:-:S07]  /*12270*/  IMAD.MOV.U32 R5, RZ, RZ, R14 ;  /* 0x000000ffff057224 */ /* 0x000fce00078e000e */
[----:B------:R-:W-:Y:S05]  /*12280*/  WARPSYNC.COLLECTIVE R15, `(.L_x_13866) ;  /* 0x000000000f087348 */ /* 0x000fea0003c00000 */
[----:B------:R0:W1:Y:S02]  /*12290*/  SHFL.IDX P6, R14, R13, R12, R11 ;  /* 0x0000000c0d0e7389 */ /* 0x00006400000c000b */
[----:B01----:R-:W-:Y:S01]  /*122a0*/  ENDCOLLECTIVE ;  /* 0x000000000000791b */ /* 0x003fe20003800000 */
.L_x_13866:
        /* <DEDUP_REMOVED lines=15> */
.L_x_13867:
[----:B------:R-:W-:Y:S02]  /*123a0*/  IMAD.MOV.U32 R13, RZ, RZ, R0 ;  /* 0x000000ffff0d7224 */ /* 0x000fe400078e0000 */
[----:B------:R-:W-:Y:S02]  /*123b0*/  IMAD.MOV.U32 R12, RZ, RZ, 0x7 ;  /* 0x00000007ff0c7424 */ /* 0x000fe400078e00ff */
[----:B------:R-:W-:-:S07]  /*123c0*/  IMAD.MOV.U32 R5, RZ, RZ, R14 ;  /* 0x000000ffff057224 */ /* 0x000fce00078e000e */
[----:B------:R-:W-:Y:S05]  /*123d0*/  WARPSYNC.COLLECTIVE R15, `(.L_x_13868) ;  /* 0x000000000f087348 */ /* 0x000fea0003c00000 */
[----:B------:R0:W1:Y:S02]  /*123e0*/  SHFL.IDX P6, R14, R13, R12, R11 ;  /* 0x0000000c0d0e7389 */ /* 0x00006400000c000b */
[----:B01----:R-:W-:Y:S01]  /*123f0*/  ENDCOLLECTIVE ;  /* 0x000000000000791b */ /* 0x003fe20003800000 */
.L_x_13868:
        /* <DEDUP_REMOVED lines=10> */
.L_x_13869:
[----:B------:R-:W-:Y:S01]  /*124a0*/  @!PT LDS RZ, [RZ] ;  /* 0x00000000fffff984 */ /* 0x000fe20000000800 */
[----:B------:R-:W-:Y:S01]  /*124b0*/  @!PT LDS RZ, [RZ] ;  /* 0x00000000fffff984 */ /* 0x000fe20000000800 */
[----:B------:R-:W-:Y:S01]  /*124c0*/  @!PT LDS RZ, [RZ] ;  /* 0x00000000fffff984 */ /* 0x000fe20000000800 */
[----:B------:R0:W-:Y:S01]  /*124d0*/  @!P1 LDGSTS.E.BYPASS.LTC128B.128 [R9+0x1b400], desc[UR40][R4.64], !P0 ;  /* 0x1b40000004099fae */ /* 0x0001e2000c101d68 */
[----:B------:R-:W-:Y:S01]  /*124e0*/  IMAD.MOV.U32 R2, RZ, RZ, R14 ;  /* 0x000000ffff027224 */ /* 0x000fe200078e000e */
[----:B------:R-:W-:Y:S06]  /*124f0*/  BRA `(.L_x_13870) ;  /* 0xffffffb400a07947 */ /* 0x000fec000383ffff */
.L_x_13754:
[----:B--2---:R-:W2:Y:S02]  /*12500*/  LDL R2, [R1+0x4] ;  /* 0x0000040001027983 */ /* 0x004ea40000100800 */
[----:B--2---:R2:W3:Y:S02]  /*12510*/  SYNCS.PHASECHK.TRANS64.TRYWAIT P0, [R2+URZ+0x22820], R0 ;  /* 0x02282000020075a7 */ /* 0x0044e4000800017f */
[----:B---3--:R-:W-:Y:S05]  /*12520*/  @!P0 NANOSLEEP.SYNCS 0x989680 ;  /* 0x009896800000895d */ /* 0x008fea0003900000 */
[----:B------:R-:W3:Y:S02]  /*12530*/  @!P0 SYNCS.PHASECHK.TRANS64 P0, [R2+URZ+0x22820], R0 ;  /* 0x02282000020085a7 */ /* 0x000ee4000800007f */
[----:B---3--:R-:W-:Y:S05]  /*12540*/  @!P0 BRA `(.L_x_13754) ;  /* 0xfffffffc00ec8947 */ /* 0x008fea000383ffff */
[----:B------:R-:W-:Y:S05]  /*12550*/  BRA `(.L_x_13871) ;  /* 0xffffffb800007947 */ /* 0x000fea000383ffff */
.L_x_13758:
[----:B0-----:R0:W1:Y:S02]  /*12560*/  SYNCS.PHASECHK.TRANS64.TRYWAIT P0, [R2+URZ+0x22860], R0 ;  /* 0x02286000020075a7 */ /* 0x001064000800017f */
[----:B-1----:R-:W-:Y:S05]  /*12570*/  @!P0 NANOSLEEP.SYNCS 0x989680 ;  /* 0x009896800000895d */ /* 0x002fea0003900000 */
[----:B------:R-:W1:Y:S02]  /*12580*/  @!P0 SYNCS.PHASECHK.TRANS64 P0, [R2+URZ+0x22860], R0 ;  /* 0x02286000020085a7 */ /* 0x000e64000800007f */
[----:B-1----:R-:W-:Y:S05]  /*12590*/  @!P0 BRA `(.L_x_13758) ;  /* 0xfffffffc00f08947 */ /* 0x002fea000383ffff */
[----:B------:R-:W-:Y:S05]  /*125a0*/  BRA `(.L_x_13872) ;  /* 0xffffffb800307947 */ /* 0x000fea000383ffff */
.L_x_13773:
[----:B-1----:R1:W2:Y:S02]  /*125b0*/  SYNCS.PHASECHK.TRANS64.TRYWAIT P0, [R3+URZ+0x22840], R2 ;  /* 0x02284002030075a7 */ /* 0x0022a4000800017f */
[----:B--2---:R-:W-:Y:S05]  /*125c0*/  @!P0 NANOSLEEP.SYNCS 0x989680 ;  /* 0x009896800000895d */ /* 0x004fea0003900000 */
[----:B------:R-:W2:Y:S02]  /*125d0*/  @!P0 SYNCS.PHASECHK.TRANS64 P0, [R3+URZ+0x22840], R2 ;  /* 0x02284002030085a7 */ /* 0x000ea4000800007f */
[----:B--2---:R-:W-:Y:S05]  /*125e0*/  @!P0 BRA `(.L_x_13773) ;  /* 0xfffffffc00f08947 */ /* 0x004fea000383ffff */
[----:B------:R-:W-:Y:S05]  /*125f0*/  BRA `(.L_x_13873) ;  /* 0xffffffc000547947 */ /* 0x000fea000383ffff */
.L_x_13778:
[----:B0-----:R0:W2:Y:S02]  /*12600*/  SYNCS.PHASECHK.TRANS64.TRYWAIT P0, [R3+URZ+0x22860], R2 ;  /* 0x02286002030075a7 */ /* 0x0010a4000800017f */
[----:B--2---:R-:W-:Y:S05]  /*12610*/  @!P0 NANOSLEEP.SYNCS 0x989680 ;  /* 0x009896800000895d */ /* 0x004fea0003900000 */
[----:B------:R-:W2:Y:S02]  /*12620*/  @!P0 SYNCS.PHASECHK.TRANS64 P0, [R3+URZ+0x22860], R2 ;  /* 0x02286002030085a7 */ /* 0x000ea4000800007f */
[----:B--2---:R-:W-:Y:S05]  /*12630*/  @!P0 BRA `(.L_x_13778) ;  /* 0xfffffffc00f08947 */ /* 0x004fea000383ffff */
[----:B------:R-:W-:Y:S05]  /*12640*/  BRA `(.L_x_13874) ;  /* 0xffffffc000dc7947 */ /* 0x000fea000383ffff */
.L_x_13789:
[----:B0-----:R0:W1:Y:S02]  /*12650*/  SYNCS.PHASECHK.TRANS64.TRYWAIT P0, [R4+URZ+0x22840], R2 ;  /* 0x02284002040075a7 */ /* 0x001064000800017f */
[----:B-1----:R-:W-:Y:S05]  /*12660*/  @!P0 NANOSLEEP.SYNCS 0x989680 ;  /* 0x009896800000895d */ /* 0x002fea0003900000 */
[----:B------:R-:W1:Y:S02]  /*12670*/  @!P0 SYNCS.PHASECHK.TRANS64 P0, [R4+URZ+0x22840], R2 ;  /* 0x02284002040085a7 */ /* 0x000e64000800007f */
[----:B-1----:R-:W-:Y:S05]  /*12680*/  @!P0 BRA `(.L_x_13789) ;  /* 0xfffffffc00f08947 */ /* 0x002fea000383ffff */
[----:B------:R-:W-:Y:S05]  /*12690*/  BRA `(.L_x_13875) ;  /* 0xffffffc800e47947 */ /* 0x000fea000383ffff */
.L_x_13794:
[----:B-1----:R1:W2:Y:S02]  /*126a0*/  SYNCS.PHASECHK.TRANS64.TRYWAIT P0, [R4+URZ+0x22860], R2 ;  /* 0x02286002040075a7 */ /* 0x0022a4000800017f */
[----:B--2---:R-:W-:Y:S05]  /*126b0*/  @!P0 NANOSLEEP.SYNCS 0x989680 ;  /* 0x009896800000895d */ /* 0x004fea0003900000 */
[----:B------:R-:W2:Y:S02]  /*126c0*/  @!P0 SYNCS.PHASECHK.TRANS64 P0, [R4+URZ+0x22860], R2 ;  /* 0x02286002040085a7 */ /* 0x000ea4000800007f */
[----:B--2---:R-:W-:Y:S05]  /*126d0*/  @!P0 BRA `(.L_x_13794) ;  /* 0xfffffffc00f08947 */ /* 0x004fea000383ffff */
[----:B------:R-:W-:Y:S05]  /*126e0*/  BRA `(.L_x_13876) ;  /* 0xffffffcc00687947 */ /* 0x000fea000383ffff */
.L_x_13805:
[----:B-1----:R1:W2:Y:S02]  /*126f0*/  SYNCS.PHASECHK.TRANS64.TRYWAIT P0, [R4+URZ+0x22840], R2 ;  /* 0x02284002040075a7 */ /* 0x0022a4000800017f */
[----:B--2---:R-:W-:Y:S05]  /*12700*/  @!P0 NANOSLEEP.SYNCS 0x989680 ;  /* 0x009896800000895d */ /* 0x004fea0003900000 */
[----:B------:R-:W2:Y:S02]  /*12710*/  @!P0 SYNCS.PHASECHK.TRANS64 P0, [R4+URZ+0x22840], R2 ;  /* 0x02284002040085a7 */ /* 0x000ea4000800007f */
[----:B--2---:R-:W-:Y:S05]  /*12720*/  @!P0 BRA `(.L_x_13805) ;  /* 0xfffffffc00f08947 */ /* 0x004fea000383ffff */
[----:B------:R-:W-:Y:S05]  /*12730*/  BRA `(.L_x_13877) ;  /* 0xffffffd400547947 */ /* 0x000fea000383ffff */
.L_x_13810:
[----:B0-----:R0:W2:Y:S02]  /*12740*/  SYNCS.PHASECHK.TRANS64.TRYWAIT P0, [R4+URZ+0x22860], R2 ;  /* 0x02286002040075a7 */ /* 0x0010a4000800017f */
[----:B--2---:R-:W-:Y:S05]  /*12750*/  @!P0 NANOSLEEP.SYNCS 0x989680 ;  /* 0x009896800000895d */ /* 0x004fea0003900000 */
[----:B------:R-:W2:Y:S02]  /*12760*/  @!P0 SYNCS.PHASECHK.TRANS64 P0, [R4+URZ+0x22860], R2 ;  /* 0x02286002040085a7 */ /* 0x000ea4000800007f */
[----:B--2---:R-:W-:Y:S05]  /*12770*/  @!P0 BRA `(.L_x_13810) ;  /* 0xfffffffc00f08947 */ /* 0x004fea000383ffff */
[----:B------:R-:W-:Y:S05]  /*12780*/  BRA `(.L_x_13878) ;  /* 0xffffffd400dc7947 */ /* 0x000fea000383ffff */
.L_x_13822:
        /* <DEDUP_REMOVED lines=8> */
.L_x_13880:
[----:B------:R-:W-:Y:S05]  /*12810*/  BSYNC B0 ;  /* 0x0000000000007941 */ /* 0x000fea0003800000 */
.L_x_13879:
        /* <DEDUP_REMOVED lines=9> */
.L_x_13881:
        /* <DEDUP_REMOVED lines=18> */
.L_x_13882:
[----:B------:R-:W-:Y:S01]  /*129d0*/  IMAD.MOV.U32 R12, RZ, RZ, 0x2 ;  /* 0x00000002ff0c7424 */ /* 0x000fe200078e00ff */
[----:B------:R-:W-:-:S05]  /*129e0*/  SEL R7, R14, RZ, P1 ;  /* 0x000000ff0e077207 */ /* 0x000fca0000800000 */
[----:B------:R-:W-:-:S04]  /*129f0*/  IMAD.IADD R3, R2, 0x1, R7 ;  /* 0x0000000102037824 */ /* 0x000fc800078e0207 */
[----:B------:R-:W-:-:S07]  /*12a00*/  IMAD.MOV.U32 R13, RZ, RZ, R3 ;  /* 0x000000ffff0d7224 */ /* 0x000fce00078e0003 */
[----:B------:R-:W-:Y:S05]  /*12a10*/  WARPSYNC.COLLECTIVE R15, `(.L_x_13883) ;  /* 0x000000000f087348 */ /* 0x000fea0003c00000 */
[----:B------:R0:W1:Y:S02]  /*12a20*/  SHFL.UP P6, R14, R13, R12, R11 ;  /* 0x0400000c0d0e7389 */ /* 0x00006400000c000b */
[----:B01----:R-:W-:Y:S01]  /*12a30*/  ENDCOLLECTIVE ;  /* 0x000000000000791b */ /* 0x003fe20003800000 */
.L_x_13883:
[----:B------:R-:W-:Y:S01]  /*12a40*/  IMAD.MOV.U32 R12, RZ, RZ, 0x4 ;  /* 0x00000004ff0c7424 */ /* 0x000fe200078e00ff */
[----:B------:R-:W-:-:S05]  /*12a50*/  SEL R14, R14, RZ, P2 ;  /* 0x000000ff0e0e7207 */ /* 0x000fca0001000000 */
[----:B------:R-:W-:-:S04]  /*12a60*/  IMAD.IADD R3, R3, 0x1, R14 ;  /* 0x0000000103037824 */ /* 0x000fc800078e020e */
[----:B------:R-:W-:-:S07]  /*12a70*/  IMAD.MOV.U32 R13, RZ, RZ, R3 ;  /* 0x000000ffff0d7224 */ /* 0x000fce00078e0003 */
[----:B------:R-:W-:Y:S05]  /*12a80*/  WARPSYNC.COLLECTIVE R15, `(.L_x_13884) ;  /* 0x000000000f087348 */ /* 0x000fea0003c00000 */
[----:B------:R0:W1:Y:S02]  /*12a90*/  SHFL.UP P6, R14, R13, R12, R11 ;  /* 0x0400000c0d0e7389 */ /* 0x00006400000c000b */
[----:B01----:R-:W-:Y:S01]  /*12aa0*/  ENDCOLLECTIVE ;  /* 0x000000000000791b */ /* 0x003fe20003800000 */
.L_x_13884:
[----:B------:R-:W-:Y:S01]  /*12ab0*/  IMAD.MOV.U32 R12, RZ, RZ, 0x8 ;  /* 0x00000008ff0c7424 */ /* 0x000fe200078e00ff */
[----:B------:R-:W-:-:S05]  /*12ac0*/  SEL R14, R14, RZ, P3 ;  /* 0x000000ff0e0e7207 */ /* 0x000fca0001800000 */
[----:B------:R-:W-:-:S04]  /*12ad0*/  IMAD.IADD R3, R3, 0x1, R14 ;  /* 0x0000000103037824 */ /* 0x000fc800078e020e */
[----:B------:R-:W-:-:S07]  /*12ae0*/  IMAD.MOV.U32 R13, RZ, RZ, R3 ;  /* 0x000000ffff0d7224 */ /* 0x000fce00078e0003 */
[----:B------:R-:W-:Y:S05]  /*12af0*/  WARPSYNC.COLLECTIVE R15, `(.L_x_13885) ;  /* 0x000000000f087348 */ /* 0x000fea0003c00000 */
[----:B------:R0:W1:Y:S02]  /*12b00*/  SHFL.UP P6, R14, R13, R12, R11 ;  /* 0x0400000c0d0e7389 */ /* 0x00006400000c000b */
[----:B01----:R-:W-:Y:S01]  /*12b10*/  ENDCOLLECTIVE ;  /* 0x000000000000791b */ /* 0x003fe20003800000 */
.L_x_13885:
[----:B------:R-:W-:Y:S01]  /*12b20*/  IMAD.MOV.U32 R12, RZ, RZ, 0x10 ;  /* 0x00000010ff0c7424 */ /* 0x000fe200078e00ff */
[----:B------:R-:W-:-:S05]  /*12b30*/  SEL R14, R14, RZ, P4 ;  /* 0x000000ff0e0e7207 */ /* 0x000fca0002000000 */
[----:B------:R-:W-:-:S04]  /*12b40*/  IMAD.IADD R3, R3, 0x1, R14 ;  /* 0x0000000103037824 */ /* 0x000fc800078e020e */
[----:B------:R-:W-:-:S07]  /*12b50*/  IMAD.MOV.U32 R13, RZ, RZ, R3 ;  /* 0x000000ffff0d7224 */ /* 0x000fce00078e0003 */
[----:B------:R-:W-:Y:S05]  /*12b60*/  WARPSYNC.COLLECTIVE R15, `(.L_x_13886) ;  /* 0x000000000f087348 */ /* 0x000fea0003c00000 */
[----:B------:R0:W1:Y:S02]  /*12b70*/  SHFL.UP P6, R14, R13, R12, R11 ;  /* 0x0400000c0d0e7389 */ /* 0x00006400000c000b */
[----:B01----:R-:W-:Y:S01]  /*12b80*/  ENDCOLLECTIVE ;  /* 0x000000000000791b */ /* 0x003fe20003800000 */
.L_x_13886:
        /* <DEDUP_REMOVED lines=8> */
.L_x_13887:
[----:B------:R-:W-:Y:S05]  /*12c10*/  BRA `(.L_x_13888) ;  /* 0xffffffdc004c7947 */ /* 0x000fea000383ffff */
.L_x_13827:
        /* <DEDUP_REMOVED lines=8> */
.L_x_13890:
[----:B------:R-:W-:Y:S05]  /*12ca0*/  BSYNC B0 ;  /* 0x0000000000007941 */ /* 0x000fea0003800000 */
.L_x_13889:
        /* <DEDUP_REMOVED lines=8> */
.L_x_13891:
[----:B------:R-:W-:Y:S01]  /*12d30*/  IMAD.MOV.U32 R12, RZ, RZ, 0x4 ;  /* 0x00000004ff0c7424 */ /* 0x000fe200078e00ff */
[----:B------:R-:W-:-:S05]  /*12d40*/  SEL R4, R14, RZ, P2 ;  /* 0x000000ff0e047207 */ /* 0x000fca0001000000 */
[----:B------:R-:W-:-:S04]  /*12d50*/  IMAD.IADD R4, R13, 0x1, R4 ;  /* 0x000000010d047824 */ /* 0x000fc800078e0204 */
[----:B------:R-:W-:-:S07]  /*12d60*/  IMAD.MOV.U32 R13, RZ, RZ, R4 ;  /* 0x000000ffff0d7224 */ /* 0x000fce00078e0004 */
[----:B------:R-:W-:Y:S05]  /*12d70*/  WARPSYNC.COLLECTIVE R15, `(.L_x_13892) ;  /* 0x000000000f087348 */ /* 0x000fea0003c00000 */
[----:B------:R0:W1:Y:S02]  /*12d80*/  SHFL.UP P6, R14, R13, R12, R11 ;  /* 0x0400000c0d0e7389 */ /* 0x00006400000c000b */
[----:B01----:R-:W-:Y:S01]  /*12d90*/  ENDCOLLECTIVE ;  /* 0x000000000000791b */ /* 0x003fe20003800000 */
.L_x_13892:
[----:B------:R-:W-:Y:S01]  /*12da0*/  IMAD.MOV.U32 R12, RZ, RZ, 0x8 ;  /* 0x00000008ff0c7424 */ /* 0x000fe200078e00ff */
[----:B------:R-:W-:-:S05]  /*12db0*/  SEL R3, R14, RZ, P3 ;  /* 0x000000ff0e037207 */ /* 0x000fca0001800000 */
[----:B------:R-:W-:-:S04]  /*12dc0*/  IMAD.IADD R6, R4, 0x1, R3 ;  /* 0x0000000104067824 */ /* 0x000fc800078e0203 */
[----:B------:R-:W-:-:S07]  /*12dd0*/  IMAD.MOV.U32 R13, RZ, RZ, R6 ;  /* 0x000000ffff0d7224 */ /* 0x000fce00078e0006 */
[----:B------:R-:W-:Y:S05]  /*12de0*/  WARPSYNC.COLLECTIVE R15, `(.L_x_13893) ;  /* 0x000000000f087348 */ /* 0x000fea0003c00000 */
[----:B------:R0:W1:Y:S02]  /*12df0*/  SHFL.UP P6, R14, R13, R12, R11 ;  /* 0x0400000c0d0e7389 */ /* 0x00006400000c000b */
[----:B01----:R-:W-:Y:S01]  /*12e00*/  ENDCOLLECTIVE ;  /* 0x000000000000791b */ /* 0x003fe20003800000 */
.L_x_13893:
[----:B------:R-:W-:Y:S01]  /*12e10*/  IMAD.MOV.U32 R12, RZ, RZ, 0x10 ;  /* 0x00000010ff0c7424 */ /* 0x000fe200078e00ff */
[----:B------:R-:W-:-:S05]  /*12e20*/  SEL R7, R14, RZ, P4 ;  /* 0x000000ff0e077207 */ /* 0x000fca0002000000 */
[----:B------:R-:W-:-:S04]  /*12e30*/  IMAD.IADD R7, R6, 0x1, R7 ;  /* 0x0000000106077824 */ /* 0x000fc800078e0207 */
[----:B------:R-:W-:-:S07]  /*12e40*/  IMAD.MOV.U32 R13, RZ, RZ, R7 ;  /* 0x000000ffff0d7224 */ /* 0x000fce00078e0007 */
[----:B------:R-:W-:Y:S05]  /*12e50*/  WARPSYNC.COLLECTIVE R15, `(.L_x_13894) ;  /* 0x000000000f087348 */ /* 0x000fea0003c00000 */
[----:B------:R0:W1:Y:S02]  /*12e60*/  SHFL.UP P6, R14, R13, R12, R11 ;  /* 0x0400000c0d0e7389 */ /* 0x00006400000c000b */
[----:B01----:R-:W-:Y:S01]  /*12e70*/  ENDCOLLECTIVE ;  /* 0x000000000000791b */ /* 0x003fe20003800000 */
.L_x_13894:
        /* <DEDUP_REMOVED lines=8> */
.L_x_13895:
[----:B------:R-:W-:Y:S05]  /*12f00*/  BRA `(.L_x_13896) ;  /* 0xffffffdc002c7947 */ /* 0x000fea000383ffff */
.L_x_13829:
[----:B------:R-:W-:Y:S01]  /*12f10*/  BSSY B0, `(.L_x_13897) ;  /* 0x0000006000007945 */ /* 0x000fe20003800000 */
[----:B------:R-:W-:Y:S01]  /*12f20*/  PLOP3.LUT P6, PT, P6, PT, PT, 0x8, 0x0 ;  /* 0x000000000000781c */ /* 0x000fe200037ce170 */
[----:B------:R-:W-:-:S12]  /*12f30*/  IMAD.MOV.U32 R15, RZ, RZ, -0x1 ;  /* 0xffffffffff0f7424 */ /* 0x000fd800078e00ff */
[----:B01---5:R-:W-:Y:S05]  /*12f40*/  WARPSYNC.COLLECTIVE R15, `(.L_x_13898) ;  /* 0x000000000f087348 */ /* 0x023fea0003c00000 */
[----:B------:R-:W-:Y:S01]  /*12f50*/  VOTE.ANY R14, PT, P6 ;  /* 0x00000000000e7806 */ /* 0x000fe200030e0100 */
[----:B01---5:R-:W-:Y:S06]  /*12f60*/  ENDCOLLECTIVE ;  /* 0x000000000000791b */ /* 0x023fec0003800000 */
.L_x_13898:
[----:B------:R-:W-:Y:S05]  /*12f70*/  BSYNC B0 ;  /* 0x0000000000007941 */ /* 0x000fea0003800000 */
.L_x_13897:
        /* <DEDUP_REMOVED lines=9> */
.L_x_13899:
[----:B------:R-:W-:Y:S01]  /*13010*/  IMAD.MOV.U32 R17, RZ, RZ, R14 ;  /* 0x000000ffff117224 */ /* 0x000fe200078e000e */
[----:B------:R-:W-:Y:S06]  /*13020*/  BRA `(.L_x_13900) ;  /* 0xffffffdc001c7947 */ /* 0x000fec000383ffff */
.L_x_13831:
[----:B------:R-:W-:Y:S01]  /*13030*/  BSSY B0, `(.L_x_13901) ;  /* 0x0000007000007945 */ /* 0x000fe20003800000 */
[----:B------:R-:W-:Y:S02]  /*13040*/  IMAD.MOV.U32 R13, RZ, RZ, R3 ;  /* 0x000000ffff0d7224 */ /* 0x000fe400078e0003 */
[----:B------:R-:W-:Y:S02]  /*13050*/  IMAD.MOV.U32 R11, RZ, RZ, 0x1f ;  /* 0x0000001fff0b7424 */ /* 0x000fe400078e00ff */
[----:B------:R-:W-:-:S07]  /*13060*/  IMAD.MOV.U32 R15, RZ, RZ, -0x1 ;  /* 0xffffffffff0f7424 */ /* 0x000fce00078e00ff */
[----:B0123-5:R-:W-:Y:S05]  /*13070*/  WARPSYNC.COLLECTIVE R15, `(.L_x_13902) ;  /* 0x000000000f087348 */ /* 0x02ffea0003c00000 */
[----:B------:R4:W0:Y:S02]  /*13080*/  SHFL.IDX P6, R14, R13, R12, R11 ;  /* 0x0000000c0d0e7389 */ /* 0x00082400000c000b */
[----:B012345:R-:W-:Y:S01]  /*13090*/  ENDCOLLECTIVE ;  /* 0x000000000000791b */ /* 0x03ffe20003800000 */
.L_x_13902:
[----:B------:R-:W-:Y:S05]  /*130a0*/  BSYNC B0 ;  /* 0x0000000000007941 */ /* 0x000fea0003800000 */
.L_x_13901:
[----:B------:R-:W-:Y:S01]  /*130b0*/  IMAD.MOV.U32 R5, RZ, RZ, R14 ;  /* 0x000000ffff057224 */ /* 0x000fe200078e000e */
[----:B------:R-:W-:Y:S06]  /*130c0*/  BRA `(.L_x_13830) ;  /* 0xffffffdc00107947 */ /* 0x000fec000383ffff */
.L_x_13835:
[----:B-1----:R1:W2:Y:S02]  /*130d0*/  SYNCS.PHASECHK.TRANS64.TRYWAIT P0, [R0+URZ+0x22820], R3 ;  /* 0x02282003000075a7 */ /* 0x0022a4000800017f */
[----:B--2---:R-:W-:Y:S05]  /*130e0*/  @!P0 NANOSLEEP.SYNCS 0x989680 ;  /* 0x009896800000895d */ /* 0x004fea0003900000 */
[----:B------:R-:W2:Y:S02]  /*130f0*/  @!P0 SYNCS.PHASECHK.TRANS64 P0, [R0+URZ+0x22820], R3 ;  /* 0x02282003000085a7 */ /* 0x000ea4000800007f */
[----:B--2---:R-:W-:Y:S05]  /*13100*/  @!P0 BRA `(.L_x_13835) ;  /* 0xfffffffc00f08947 */ /* 0x004fea000383ffff */
[----:B------:R-:W-:Y:S05]  /*13110*/  BRA `(.L_x_13903) ;  /* 0xffffffe000907947 */ /* 0x000fea000383ffff */
.L_x_13836:
        /* <DEDUP_REMOVED lines=11> */
.L_x_13905:
[----:B------:R-:W-:Y:S05]  /*131d0*/  BSYNC B0 ;  /* 0x0000000000007941 */ /* 0x000fea0003800000 */
.L_x_13904:
[----:B------:R-:W-:Y:S05]  /*131e0*/  BRA `(.L_x_13906) ;  /* 0xffffffe000787947 */ /* 0x000fea000383ffff */
.L_x_13839:
[----:B------:R-:W-:Y:S01]  /*131f0*/  BSSY B1, `(.L_x_13907) ;  /* 0x0000006000017945 */ /* 0x000fe20003800000 */
[----:B------:R-:W-:-:S07]  /*13200*/  IMAD.MOV.U32 R15, RZ, RZ, -0x1 ;  /* 0xffffffffff0f7424 */ /* 0x000fce00078e00ff */
[----:B012--5:R-:W-:Y:S05]  /*13210*/  WARPSYNC.COLLECTIVE R15, `(.L_x_13908) ;  /* 0x000000000f0c7348 */ /* 0x027fea0003c00000 */
[----:B------:R-:W-:Y:S02]  /*13220*/  ELECT P6, UR62, PT ;  /* 0x00000000003e782f */ /* 0x000fe400038c0000 */
[----:B------:R-:W-:Y:S01]  /*13230*/  MOV R14, UR62 ;  /* 0x0000003e000e7c02 */ /* 0x000fe20008000f00 */
[----:B012--5:R-:W-:Y:S10]  /*13240*/  ENDCOLLECTIVE ;  /* 0x000000000000791b */ /* 0x027ff40003800000 */
.L_x_13908:
[----:B------:R-:W-:Y:S05]  /*13250*/  BSYNC B1 ;  /* 0x0000000000017941 */ /* 0x000fea0003800000 */
.L_x_13907:
[----:B------:R-:W-:Y:S05]  /*13260*/  BRA `(.L_x_13909) ;  /* 0xffffffe000707947 */ /* 0x000fea000383ffff */
.L_x_13841:
[----:B-1----:R1:W2:Y:S02]  /*13270*/  SYNCS.PHASECHK.TRANS64.TRYWAIT P0, [R6+URZ], R5 ;  /* 0x00000005060075a7 */ /* 0x0022a4000800017f */
[----:B--2---:R-:W-:Y:S05]  /*13280*/  @!P0 NANOSLEEP.SYNCS 0x989680 ;  /* 0x009896800000895d */ /* 0x004fea0003900000 */
[----:B------:R-:W2:Y:S02]  /*13290*/  @!P0 SYNCS.PHASECHK.TRANS64 P0, [R6+URZ], R5 ;  /* 0x00000005060085a7 */ /* 0x000ea4000800007f */
[----:B--2---:R-:W-:Y:S05]  /*132a0*/  @!P0 BRA `(.L_x_13841) ;  /* 0xfffffffc00f08947 */ /* 0x004fea000383ffff */
[----:B------:R-:W-:Y:S05]  /*132b0*/  BRA `(.L_x_13910) ;  /* 0xffffffe000ac7947 */ /* 0x000fea000383ffff */
.L_x_13842:
[----:B--2---:R2:W3:Y:S02]  /*132c0*/  SYNCS.PHASECHK.TRANS64.TRYWAIT P0, [R7+URZ], R2 ;  /* 0x00000002070075a7 */ /* 0x0044e4000800017f */
[----:B---3--:R-:W-:Y:S05]  /*132d0*/  @!P0 NANOSLEEP.SYNCS 0x989680 ;  /* 0x009896800000895d */ /* 0x008fea0003900000 */
[----:B------:R-:W3:Y:S02]  /*132e0*/  @!P0 SYNCS.PHASECHK.TRANS64 P0, [R7+URZ], R2 ;  /* 0x00000002070085a7 */ /* 0x000ee4000800007f */
[----:B---3--:R-:W-:Y:S05]  /*132f0*/  @!P0 BRA `(.L_x_13842) ;  /* 0xfffffffc00f08947 */ /* 0x008fea000383ffff */
[----:B------:R-:W-:Y:S05]  /*13300*/  BRA `(.L_x_13911) ;  /* 0xffffffe000a07947 */ /* 0x000fea000383ffff */
.L_x_13844:
[----:B---3--:R3:W4:Y:S02]  /*13310*/  SYNCS.PHASECHK.TRANS64.TRYWAIT P0, [R4+URZ], R5 ;  /* 0x00000005040075a7 */ /* 0x008724000800017f */
[----:B----4-:R-:W-:Y:S05]  /*13320*/  @!P0 NANOSLEEP.SYNCS 0x989680 ;  /* 0x009896800000895d */ /* 0x010fea0003900000 */
[----:B------:R-:W4:Y:S02]  /*13330*/  @!P0 SYNCS.PHASECHK.TRANS64 P0, [R4+URZ], R5 ;  /* 0x00000005040085a7 */ /* 0x000f24000800007f */
[----:B----4-:R-:W-:Y:S05]  /*13340*/  @!P0 BRA `(.L_x_13844) ;  /* 0xfffffffc00f08947 */ /* 0x010fea000383ffff */
[----:B------:R-:W-:Y:S05]  /*13350*/  BRA `(.L_x_13912) ;  /* 0xffffffe000a87947 */ /* 0x000fea000383ffff */
.L_x_13913:
        /* <DEDUP_REMOVED lines=10> */
.L_x_15151:


//--------------------- .text._ZN7cutlass13device_kernelIN5flash11enable_sm90INS1_16FlashAttnFwdSm90INS1_25CollectiveMainloopFwdSm90ILi2EN4cute5tupleIJNS5_1CILi1EEES8_S8_EEENS6_IJNS7_ILi128EEENS7_ILi96EEENS7_ILi64EEEEEELi256ENS_10bfloat16_tEfNS_4arch4Sm90ELb1ELb0ELb0ELb1ELb0ELb1ELb0ELb1ELb0ELb1ELb0ELb0EEENS1_21CollectiveEpilogueFwdINS6_IJSA_NS7_ILi256EEESB_EEES9_SE_SG_Li256ELb1ELb1ELb0ELb0EEENS1_36VarlenDynamicPersistentTileSchedulerILi128ELi96ELi256ELi128ELb0ELb1ELb1ELb1ELb1ELb1EEEEEEEEEvNT_6ParamsE --------------------------
	.section	.text._ZN7cutlass13device_kernelIN5flash11enable_sm90INS1_16FlashAttnFwdSm90INS1_25CollectiveMainloopFwdSm90ILi2EN4cute5tupleIJNS5_1CILi1EEES8_S8_EEENS6_IJNS7_ILi128EEENS7_ILi96EEENS7_ILi64EEEEEELi256ENS_10bfloat16_tEfNS_4arch4Sm90ELb1ELb0ELb0ELb1ELb0ELb1ELb0ELb1ELb0ELb1ELb0ELb0EEENS1_21CollectiveEpilogueFwdINS6_IJSA_NS7_ILi256EEESB_EEES9_SE_SG_Li256ELb1ELb1ELb0ELb0EEENS1_36VarlenDynamicPersistentTileSchedulerILi128ELi96ELi256ELi128ELb0ELb1ELb1ELb1ELb1ELb1EEEEEEEEEvNT_6ParamsE,"ax",@progbits
	.align	128
.text._ZN7cutlass13device_kernelIN5flash11enable_sm90INS1_16FlashAttnFwdSm90INS1_25CollectiveMainloopFwdSm90ILi2EN4cute5tupleIJNS5_1CILi1EEES8_S8_EEENS6_IJNS7_ILi128EEENS7_ILi96EEENS7_ILi64EEEEEELi256ENS_10bfloat16_tEfNS_4arch4Sm90ELb1ELb0ELb0ELb1ELb0ELb1ELb0ELb1ELb0ELb1ELb0ELb0EEENS1_21CollectiveEpilogueFwdINS6_IJSA_NS7_ILi256EEESB_EEES9_SE_SG_Li256ELb1ELb1ELb0ELb0EEENS1_36VarlenDynamicPersistentTileSchedulerILi128ELi96ELi256ELi128ELb0ELb1ELb1ELb1ELb1ELb1EEEEEEEEEvNT_6ParamsE:
        .type           _ZN7cutlass13device_kernelIN5flash11enable_sm90INS1_16FlashAttnFwdSm90INS1_25CollectiveMainloopFwdSm90ILi2EN4cute5tupleIJNS5_1CILi1EEES8_S8_EEENS6_IJNS7_ILi128EEENS7_ILi96EEENS7_ILi64EEEEEELi256ENS_10bfloat16_tEfNS_4arch4Sm90ELb1ELb0ELb0ELb1ELb0ELb1ELb0ELb1ELb0ELb1ELb0ELb0EEENS1_21CollectiveEpilogueFwdINS6_IJSA_NS7_ILi256EEESB_EEES9_SE_SG_Li256ELb1ELb1ELb0ELb0EEENS1_36VarlenDynamicPersistentTileSchedulerILi128ELi96ELi256ELi128ELb0ELb1ELb1ELb1ELb1ELb1EEEEEEEEEvNT_6ParamsE,@function
        .size           _ZN7cutlass13device_kernelIN5flash11enable_sm90INS1_16FlashAttnFwdSm90INS1_25CollectiveMainloopFwdSm90ILi2EN4cute5tupleIJNS5_1CILi1EEES8_S8_EEENS6_IJNS7_ILi128EEENS7_ILi96EEENS7_ILi64EEEEEELi256ENS_10bfloat16_tEfNS_4arch4Sm90ELb1ELb0ELb0ELb1ELb0ELb1ELb0ELb1ELb0ELb1ELb0ELb0EEENS1_21CollectiveEpilogueFwdINS6_IJSA_NS7_ILi256EEESB_EEES9_SE_SG_Li256ELb1ELb1ELb0ELb0EEENS1_36VarlenDynamicPersistentTileSchedulerILi128ELi96ELi256ELi128ELb0ELb1ELb1ELb1ELb1ELb1EEEEEEEEEvNT_6ParamsE,(.L_x_15152 - _ZN7cutlass13device_kernelIN5flash11enable_sm90INS1_16FlashAttnFwdSm90INS1_25CollectiveMainloopFwdSm90ILi2EN4cute5tupleIJNS5_1CILi1EEES8_S8_EEENS6_IJNS7_ILi128EEENS7_ILi96EEENS7_ILi64EEEEEELi256ENS_10bfloat16_tEfNS_4arch4Sm90ELb1ELb0ELb0ELb1ELb0ELb1ELb0ELb1ELb0ELb1ELb0ELb0EEENS1_21CollectiveEpilogueFwdINS6_IJSA_NS7_ILi256EEESB_EEES9_SE_SG_Li256ELb1ELb1ELb0ELb0EEENS1_36VarlenDynamicPersistentTileSchedulerILi128ELi96ELi256ELi128ELb0ELb1ELb1ELb1ELb1ELb1EEEEEEEEEvNT_6ParamsE)
        .other          _ZN7cutlass13device_kernelIN5flash11enable_sm90INS1_16FlashAttnFwdSm90INS1_25CollectiveMainloopFwdSm90ILi2EN4cute5tupleIJNS5_1CILi1EEES8_S8_EEENS6_IJNS7_ILi128EEENS7_ILi96EEENS7_ILi64EEEEEELi256ENS_10bfloat16_tEfNS_4arch4Sm90ELb1ELb0ELb0ELb1ELb0ELb1ELb0ELb1ELb0ELb1ELb0ELb0EEENS1_21CollectiveEpilogueFwdINS6_IJSA_NS7_ILi256EEESB_EEES9_SE_SG_Li256ELb1ELb1ELb0ELb0EEENS1_36VarlenDynamicPersistentTileSchedulerILi128ELi96ELi256ELi128ELb0ELb1ELb1ELb1ELb1ELb1EEEEEEEEEvNT_6ParamsE,@"STO_CUDA_ENTRY STV_DEFAULT"
_ZN7cutlass13device_kernelIN5flash11enable_sm90INS1_16FlashAttnFwdSm90INS1_25CollectiveMainloopFwdSm90ILi2EN4cute5tupleIJNS5_1CILi1EEES8_S8_EEENS6_IJNS7_ILi128EEENS7_ILi96EEENS7_ILi64EEEEEELi256ENS_10bfloat16_tEfNS_4arch4Sm90ELb1ELb0ELb0ELb1ELb0ELb1ELb0ELb1ELb0ELb1ELb0ELb0EEENS1_21CollectiveEpilogueFwdINS6_IJSA_NS7_ILi256EEESB_EEES9_SE_SG_Li256ELb1ELb1ELb0ELb0EEENS1_36VarlenDynamicPersistentTileSchedulerILi128ELi96ELi256ELi128ELb0ELb1ELb1ELb1ELb1ELb1EEEEEEEEEvNT_6ParamsE:
        /* <DEDUP_REMOVED lines=23> */
.L_x_13915:
[----:B------:R-:W-:Y:S05]  /*0170*/  BSYNC B0 ;  /* 0x0000000000007941 */ /* 0x000fea0003800000 */
.L_x_13914:
        /* <DEDUP_REMOVED lines=40> */
.L_x_13916:
        /* <DEDUP_REMOVED lines=22> */
.L_x_13917:
        /* <DEDUP_REMOVED lines=18> */
.L_x_13918:
        /* <DEDUP_REMOVED lines=22> */
.L_x_13919:
        /* <DEDUP_REMOVED lines=22> */
.L_x_13920:
        /* <DEDUP_REMOVED lines=9> */
.L_x_13923:
[----:B------:R-:W-:-:S08]  /*09d0*/  NOP ;  /* 0x0000000000007918 */ /* 0x000fd00000000000 */
[----:B------:R-:W0:Y:S02]  /*09e0*/  USETMAXREG.TRY_ALLOC.CTAPOOL UP0, 0xf0 ;  /* 0x000000f0000079c8 */ /* 0x000e240008000600 */
[----:B0-----:R-:W-:-:S13]  /*09f0*/  PLOP3.LUT P0, PT, PT, PT, UP0, 0x80, 0x0 ;  /* 0x000000000000781c */ /* 0x001fda0003f0f008 */
[----:B------:R-:W-:Y:S05]  /*0a00*/  @!P0 BRA `(.L_x_13923) ;  /* 0xfffffffc00f08947 */ /* 0x000fea000383ffff */
[----:B------:R-:W3:Y:S01]  /*0a10*/  LDL.LU R0, [R1+0x4] ;  /* 0x0000040001007983 */ /* 0x000ee20000300800 */
        /* <DEDUP_REMOVED lines=15> */
[----:B------:R0:W-:Y:S10]  /*0b10*/  STL [R1+0x4], R0 ;  /* 0x0000040001007387 */ /* 0x0001f40000100800 */
        /* <DEDUP_REMOVED lines=9> */
[-C--:B------:R-:W-:Y:S02]  /*0bb0*/  LEA.HI R214, R0, R11.reuse, RZ, 0x5 ;  /* 0x0000000b00d67211 */ /* 0x080fe400078f28ff */
[----:B------:R-:W-:Y:S02]  /*0bc0*/  LOP3.LUT R3, R2, 0xffffff80, RZ, 0xc0, !PT ;  /* 0xffffff8002037812 */ /* 0x000fe400078ec0ff */
[----:B------:R-:W-:Y:S02]  /*0bd0*/  LEA.HI R235, R0, R11, RZ, 0x3 ;  /* 0x0000000b00eb7211 */ /* 0x000fe400078f18ff */
[----:B------:R-:W-:Y:S01]  /*0be0*/  SHF.R.S32.HI R214, RZ, 0x5, R214 ;  /* 0x00000005ffd67819 */ /* 0x000fe200000114d6 */
[----:B------:R-:W-:Y:S01]  /*0bf0*/  IMAD.IADD R10, R11, 0x1, -R3 ;  /* 0x000000010b0a7824 */ /* 0x000fe200078e0a03 */
[----:B------:R-:W-:Y:S02]  /*0c00*/  SHF.R.S32.HI R13, RZ, 0x7, R2 ;  /* 0x00000007ff0d7819 */ /* 0x000fe40000011402 */
[----:B------:R-:W-:-:S02]  /*0c10*/  LOP3.LUT R224, R235, 0xfffffff8, RZ, 0xc0, !PT ;  /* 0xfffffff8ebe07812 */ /* 0x000fc400078ec0ff */
[----:B------:R-:W-:Y:S02]  /*0c20*/  SHF.R.S32.HI R5, RZ, 0x1f, R10 ;  /* 0x0000001fff057819 */ /* 0x000fe4000001140a */
[----:B------:R-:W-:Y:S01]  /*0c30*/  LEA.HI R2, R2, R13, RZ, 0x1 ;  /* 0x0000000d02027211 */ /* 0x000fe200078f08ff */
[----:B------:R-:W-:Y:S01]  /*0c40*/  IMAD.IADD R224, R11, 0x1, -R224 ;  /* 0x000000010be07824 */ /* 0x000fe200078e0ae0 */
[CC--:B------:R-:W-:Y:S02]  /*0c50*/  LEA.HI R7, R5.reuse, R10.reuse, RZ, 0x2 ;  /* 0x0000000a05077211 */ /* 0x0c0fe400078f10ff */
[----:B------:R-:W-:Y:S01]  /*0c60*/  LEA.HI R8, R5, R10, RZ, 0x5 ;  /* 0x0000000a05087211 */ /* 0x000fe200078f28ff */
[----:B------:R-:W-:Y:S01]  /*0c70*/  IMAD.SHL.U32 R209, R224, 0x8, RZ ;  /* 0x00000008e0d17824 */ /* 0x000fe200078e00ff */
[--C-:B------:R-:W-:Y:S02]  /*0c80*/  SHF.R.S32.HI R4, RZ, 0x2, R7.reuse ;  /* 0x00000002ff047819 */ /* 0x100fe40000011407 */
[----:B------:R-:W-:Y:S01]  /*0c90*/  SHF.R.S32.HI R3, RZ, 0x1f, R7 ;  /* 0x0000001fff037819 */ /* 0x000fe20000011407 */
[C---:B------:R-:W-:Y:S01]  /*0ca0*/  VIADD R219, R209.reuse, 0x80 ;  /* 0x00000080d1db7836 */ /* 0x040fe20000000000 */
[----:B------:R-:W-:Y:S01]  /*0cb0*/  SHF.R.S32.HI R8, RZ, 0x5, R8 ;  /* 0x00000005ff087819 */ /* 0x000fe20000011408 */
[----:B------:R-:W-:Y:S01]  /*0cc0*/  VIADD R220, R209, 0x40 ;  /* 0x00000040d1dc7836 */ /* 0x000fe20000000000 */
[----:B------:R-:W-:Y:S01]  /*0cd0*/  LEA.HI R6, R3, R4, RZ, 0x3 ;  /* 0x0000000403067211 */ /* 0x000fe200078f18ff */
[----:B------:R-:W-:Y:S01]  /*0ce0*/  VIADD R221, R209, 0xc0 ;  /* 0x000000c0d1dd7836 */ /* 0x000fe20000000000 */
[----:B------:R-:W-:-:S02]  /*0cf0*/  LEA.HI R3, R0, R11, RZ, 0x4 ;  /* 0x0000000b00037211 */ /* 0x000fc400078f20ff */
[----:B------:R-:W-:Y:S02]  /*0d00*/  LOP3.LUT R9, R6, 0xfffffff8, RZ, 0xc0, !PT ;  /* 0xfffffff806097812 */ /* 0x000fe400078ec0ff */
[----:B------:R-:W-:Y:S02]  /*0d10*/  SHF.R.S32.HI R6, RZ, 0x4, R3 ;  /* 0x00000004ff067819 */ /* 0x000fe40000011403 */
[----:B------:R-:W-:Y:S01]  /*0d20*/  LEA.HI R0, R0, R11, RZ, 0x2 ;  /* 0x0000000b00007211 */ /* 0x000fe200078f10ff */
[----:B------:R-:W-:Y:S01]  /*0d30*/  IMAD.IADD R9, R4, 0x1, -R9 ;  /* 0x0000000104097824 */ /* 0x000fe200078e0a09 */
[C---:B------:R-:W-:Y:S02]  /*0d40*/  LOP3.LUT R4, R3.reuse, 0x3fffff0, RZ, 0xc0, !PT ;  /* 0x03fffff003047812 */ /* 0x040fe400078ec0ff */
[----:B------:R-:W-:Y:S01]  /*0d50*/  LEA.HI R3, R3, R6, RZ, 0x1 ;  /* 0x0000000603037211 */ /* 0x000fe200078f08ff */
[----:B------:R-:W-:Y:S01]  /*0d60*/  IMAD R9, R8, 0x10, R9 ;  /* 0x0000001008097824 */ /* 0x000fe200078e0209 */
[----:B------:R-:W-:-:S02]  /*0d70*/  SHF.R.S32.HI R22, RZ, 0x2, R0 ;  /* 0x00000002ff167819 */ /* 0x000fc40000011400 */
[----:B------:R-:W-:Y:S01]  /*0d80*/  LOP3.LUT R5, R3, 0x1ffffffe, RZ, 0xc0, !PT ;  /* 0x1ffffffe03057812 */ /* 0x000fe200078ec0ff */
[----:B------:R-:W-:Y:S01]  /*0d90*/  IMAD.IADD R3, R11, 0x1, -R4 ;  /* 0x000000010b037824 */ /* 0x000fe200078e0a04 */
[----:B------:R-:W-:Y:S01]  /*0da0*/  LOP3.LUT R237, R0, 0xfffffffc, RZ, 0xc0, !PT ;  /* 0xfffffffc00ed7812 */ /* 0x000fe200078ec0ff */
[----:B------:R-:W-:Y:S01]  /*0db0*/  VIADD R231, R22, 0x40 ;  /* 0x0000004016e77836 */ /* 0x000fe20000000000 */
[----:B------:R-:W-:Y:S01]  /*0dc0*/  LOP3.LUT R2, R2, 0x3fffffe, RZ, 0xc0, !PT ;  /* 0x03fffffe02027812 */ /* 0x000fe200078ec0ff */
[----:B------:R-:W-:Y:S01]  /*0dd0*/  IMAD.IADD R5, R6, 0x1, -R5 ;  /* 0x0000000106057824 */ /* 0x000fe200078e0a05 */
[----:B------:R-:W-:Y:S01]  /*0de0*/  LOP3.LUT R218, R7, 0x7ffffffc, RZ, 0xc0, !PT ;  /* 0x7ffffffc07da7812 */ /* 0x000fe200078ec0ff */
[----:B------:R-:W-:Y:S01]  /*0df0*/  IMAD R4, R214, 0x10, R3 ;  /* 0x00000010d6047824 */ /* 0x000fe200078e0203 */
[----:B------:R-:W-:Y:S01]  /*0e00*/  SHF.R.S32.HI R3, RZ, 0x1f, R0 ;  /* 0x0000001fff037819 */ /* 0x000fe20000011400 */
[----:B------:R-:W-:Y:S01]  /*0e10*/  IMAD.IADD R237, R11, 0x1, -R237 ;  /* 0x000000010bed7824 */ /* 0x000fe200078e0aed */
[----:B------:R-:W-:Y:S01]  /*0e20*/  SHF.R.S32.HI R235, RZ, 0x3, R235 ;  /* 0x00000003ffeb7819 */ /* 0x000fe200000114eb */
[----:B------:R-:W-:Y:S01]  /*0e30*/  IMAD R5, R4, 0x8, R5 ;  /* 0x0000000804057824 */ /* 0x000fe200078e0205 */
[----:B------:R-:W-:Y:S01]  /*0e40*/  SHF.R.S32.HI R4, RZ, 0x1f, R231 ;  /* 0x0000001fff047819 */ /* 0x000fe200000114e7 */
[----:B------:R-:W-:Y:S01]  /*0e50*/  IMAD.SHL.U32 R212, R231, 0x40, RZ ;  /* 0x00000040e7d47824 */ /* 0x000fe200078e00ff */
[----:B------:R-:W-:Y:S01]  /*0e60*/  LEA.HI R3, R3, R22, RZ, 0x3 ;  /* 0x0000001603037211 */ /* 0x000fe200078f18ff */
[C---:B------:R-:W-:Y:S01]  /*0e70*/  IMAD.SHL.U32 R204, R237.reuse, 0x4, RZ ;  /* 0x00000004edcc7824 */ /* 0x040fe200078e00ff */
[----:B------:R-:W-:Y:S01]  /*0e80*/  LEA.HI R4, R4, R231, RZ, 0x3 ;  /* 0x000000e704047211 */ /* 0x000fe200078f18ff */
[----:B------:R-:W-:Y:S01]  /*0e90*/  IMAD.SHL.U32 R16, R237, 0x8, RZ ;  /* 0x00000008ed107824 */ /* 0x000fe200078e00ff */
[----:B------:R-:W-:Y:S01]  /*0ea0*/  LOP3.LUT R3, R3, 0xfffffff8, RZ, 0xc0, !PT ;  /* 0xfffffff803037812 */ /* 0x000fe200078ec0ff */
[----:B------:R-:W-:Y:S01]  /*0eb0*/  IMAD.IADD R2, R13, 0x1, -R2 ;  /* 0x000000010d027824 */ /* 0x000fe200078e0a02 */
[----:B------:R-:W-:Y:S01]  /*0ec0*/  LOP3.LUT R212, R212, 0x1c0, RZ, 0xc0, !PT ;  /* 0x000001c0d4d47812 */ /* 0x000fe200078ec0ff */
[----:B------:R-:W-:Y:S01]  /*0ed0*/  IMAD.SHL.U32 R4, R4, 0x40, RZ ;  /* 0x0000004004047824 */ /* 0x000fe200078e00ff */
[----:B------:R-:W-:Y:S01]  /*0ee0*/  LEA.HI R0, R237, R237, RZ, 0x1 ;  /* 0x000000eded007211 */ /* 0x000fe200078f08ff */
[----:B------:R-:W-:Y:S01]  /*0ef0*/  VIADD R207, R204, 0x10 ;  /* 0x00000010cccf7836 */ /* 0x000fe20000000000 */
[----:B------:R-:W-:Y:S01]  /*0f00*/  LOP3.LUT R6, R212, 0x38, R16, 0xf8, !PT ;  /* 0x00000038d4067812 */ /* 0x000fe200078ef810 */
[----:B------:R-:W-:Y:S01]  /*0f10*/  IMAD.IADD R234, R22, 0x1, -R3 ;  /* 0x0000000116ea7824 */ /* 0x000fe200078e0a03 */
[----:B------:R-:W-:Y:S01]  /*0f20*/  SHF.R.S32.HI R3, RZ, 0x1f, R209 ;  /* 0x0000001fff037819 */ /* 0x000fe200000114d1 */
[----:B------:R-:W-:Y:S01]  /*0f30*/  IMAD R8, R2, 0x40, R9 ;  /* 0x0000004002087824 */ /* 0x000fe200078e0209 */
[----:B------:R-:W-:Y:S01]  /*0f40*/  SHF.R.U32.HI R3, RZ, 0x3, R212 ;  /* 0x00000003ff037819 */ /* 0x000fe200000116d4 */
[----:B------:R-:W-:Y:S01]  /*0f50*/  IMAD.MOV.U32 R2, RZ, RZ, RZ ;  /* 0x000000ffff027224 */ /* 0x000fe200078e00ff */
[----:B------:R-:W-:Y:S01]  /*0f60*/  LOP3.LUT R215, R4, 0xfffffe00, RZ, 0xc0, !PT ;  /* 0xfffffe0004d77812 */ /* 0x000fe200078ec0ff */
[----:B------:R-:W-:Y:S01]  /*0f70*/  IMAD.IADD R218, R10, 0x1, -R218 ;  /* 0x000000010ada7824 */ /* 0x000fe200078e0ada */
[----:B------:R-:W-:Y:S01]  /*0f80*/  SHF.R.S32.HI R4, RZ, 0x1f, R207 ;  /* 0x0000001fff047819 */ /* 0x000fe200000114cf */
[----:B------:R-:W-:Y:S01]  /*0f90*/  STL [R1+0x1c], R8 ;  /* 0x00001c0801007387 */ /* 0x000fe20000100800 */
[----:B------:R-:W-:-:S02]  /*0fa0*/  LOP3.LUT R3, R215, R6, R3, 0xf6, !PT ;  /* 0x00000006d7037212 */ /* 0x000fc400078ef603 */
[----:B------:R-:W-:Y:S01]  /*0fb0*/  LOP3.LUT R0, R0, 0x1ffffffe, RZ, 0xc0, !PT ;  /* 0x1ffffffe00007812 */ /* 0x000fe200078ec0ff */
[----:B------:R0:W-:Y:S01]  /*0fc0*/  STL [R1+0x8], R4 ;  /* 0x0000080401007387 */ /* 0x0001e20000100800 */
[----:B------:R-:W-:Y:S01]  /*0fd0*/  SHF.R.S32.HI R233, RZ, 0x1f, R22 ;  /* 0x0000001fffe97819 */ /* 0x000fe20000011416 */
[----:B------:R-:W-:Y:S01]  /*0fe0*/  IMAD R3, R3, 0x2, R18 ;  /* 0x0000000203037824 */ /* 0x000fe200078e0212 */
[----:B------:R-:W-:Y:S01]  /*0ff0*/  SHF.R.S32.HI R17, RZ, 0x1f, R16 ;  /* 0x0000001fff117819 */ /* 0x000fe20000011410 */
[----:B------:R-:W-:Y:S01]  /*1000*/  IMAD.IADD R0, R237, 0x1, -R0 ;  /* 0x00000001ed007824 */ /* 0x000fe200078e0a00 */
[----:B------:R-:W-:Y:S02]  /*1010*/  SHF.R.S32.HI R7, RZ, 0x1f, R220 ;  /* 0x0000001fff077819 */ /* 0x000fe400000114dc */
[----:B------:R-:W-:Y:S01]  /*1020*/  SHF.R.S32.HI R6, RZ, 0x1f, R221 ;  /* 0x0000001fff067819 */ /* 0x000fe200000114dd */
[----:B------:R-:W-:Y:S01]  /*1030*/  IMAD R217, R0, 0x8, R8 ;  /* 0x0000000800d97824 */ /* 0x000fe200078e0208 */
[----:B0-----:R-:W-:Y:S01]  /*1040*/  SHF.R.S32.HI R4, RZ, 0x1f, R219 ;  /* 0x0000001fff047819 */ /* 0x001fe200000114db */
[----:B------:R-:W-:-:S05]  /*1050*/  IMAD.SHL.U32 R4, R5, 0x8, RZ ;  /* 0x0000000805047824 */ /* 0x000fca00078e00ff */
[----:B------:R0:W-:Y:S04]  /*1060*/  STL [R1+0x20], R4 ;  /* 0x0000200401007387 */ /* 0x0001e80000100800 */
[----:B------:R0:W-:Y:S02]  /*1070*/  STL [R1+0x10], R3 ;  /* 0x0000100301007387 */ /* 0x0001e40000100800 */
[----:B0-2---:R-:W-:-:S07]  /*1080*/  LOP3.LUT R208, R12, 0x1, RZ, 0xfc, !PT ;  /* 0x000000010cd07812 */ /* 0x005fce00078efcff */
.L_x_14071:
        /* <DEDUP_REMOVED lines=50> */
.L_x_13925:
[----:B------:R-:W-:Y:S01]  /*13b0*/  ULDC.64 UR4, c[0x0][0xa20] ;  /* 0x0002880000047ab9 */ /* 0x000fe20000000a00 */
[----:B------:R-:W-:Y:S01]  /*13c0*/  IMAD.MOV.U32 R226, RZ, RZ, R94 ;  /* 0x000000ffffe27224 */ /* 0x000fe200078e005e */
[----:B------:R-:W-:-:S04]  /*13d0*/  ISETP.NE.U32.AND P1, PT, RZ, UR4, PT ;  /* 0x00000004ff007c0c */ /* 0x000fc8000bf25070 */
[----:B------:R-:W-:-:S13]  /*13e0*/  ISETP.NE.AND.EX P1, PT, RZ, UR5, PT, P1 ;  /* 0x00000005ff007c0c */ /* 0x000fda000bf25310 */
[----:B------:R-:W-:Y:S05]  /*13f0*/  @!P1 BRA `(.L_x_13926) ;  /* 0x0000000000109947 */ /* 0x000fea0003800000 */
[----:B------:R-:W-:-:S04]  /*1400*/  IADD3 R4, P0, R228, UR4, RZ ;  /* 0x00000004e4047c10 */ /* 0x000fc8000ff1e0ff */
[----:B------:R-:W-:-:S05]  /*1410*/  IADD3.X R5, R229, UR5, RZ, P0, !PT ;  /* 0x00000005e5057c10 */ /* 0x000fca00087fe4ff */
[----:B------:R0:W5:Y:S01]  /*1420*/  LDG.E R30, desc[UR40][R4.64] ;  /* 0x00000028041e7981 */ /* 0x000162000c1e1900 */
[----:B------:R-:W-:Y:S05]  /*1430*/  BRA `(.L_x_13927) ;  /* 0x0000000000107947 */ /* 0x000fea0003800000 */
.L_x_13926:
[----:B------:R-:W-:Y:S05]  /*1440*/  @!P0 BRA `(.L_x_13927) ;  /* 0x00000000000c8947 */ /* 0x000fea0003800000 */
[----:B------:R-:W2:Y:S04]  /*1450*/  LDG.E R5, desc[UR40][R8.64] ;  /* 0x0000002808057981 */ /* 0x000ea8000c1e1900 */
[----:B------:R-:W2:Y:S02]  /*1460*/  LDG.E R30, desc[UR40][R8.64+0x4] ;  /* 0x00000428081e7981 */ /* 0x000ea4000c1e1900 */
[----:B--2---:R-:W-:-:S07]  /*1470*/  IMAD.IADD R30, R30, 0x1, -R5 ;  /* 0x000000011e1e7824 */ /* 0x004fce00078e0a05 */
.L_x_13927:
        /* <DEDUP_REMOVED lines=16> */
[----:B------:R-:W-:Y:S02]  /*1580*/  IMAD.SHL.U32 R210, R93, 0x80, RZ ;  /* 0x000000805dd27824 */ /* 0x000fe400078e00ff */
[----:B------:R-:W-:Y:S02]  /*1590*/  IMAD.IADD R8, R30, 0x1, -R3 ;  /* 0x000000011e087824 */ /* 0x000fe400078e0a03 */
[----:B0-----:R-:W-:-:S08]  /*15a0*/  VIADD R4, R210, 0x7f ;  /* 0x0000007fd2047836 */ /* 0x001fd00000000000 */
[----:B------:R-:W0:Y:S08]  /*15b0*/  @P1 LDC R11, c[0x0][0x44c] ;  /* 0x00011300ff0b1b82 */ /* 0x000e300000000800 */
[----:B------:R-:W1:Y:S01]  /*15c0*/  @P1 LDC R5, c[0x0][0x450] ;  /* 0x00011400ff051b82 */ /* 0x000e620000000800 */
[----:B--2---:R-:W-:Y:S02]  /*15d0*/  @P0 IMAD.IADD R24, R9, 0x1, -R0 ;  /* 0x0000000109180824 */ /* 0x004fe400078e0a00 */
[----:B0-----:R-:W-:-:S04]  /*15e0*/  @P1 IMAD.HI.U32 R0, R4, R11, RZ ;  /* 0x0000000b04001227 */ /* 0x001fc800078e00ff */
[----:B------:R-:W-:Y:S01]  /*15f0*/  IMAD.IADD R213, R8, 0x1, R24 ;  /* 0x0000000108d57824 */ /* 0x000fe200078e0218 */
[----:B-1----:R-:W-:-:S03]  /*1600*/  @P1 SHF.R.U32.HI R4, RZ, R5, R0 ;  /* 0x00000005ff041219 */ /* 0x002fc60000011600 */
        /* <DEDUP_REMOVED lines=8> */
[----:B------:R-:W-:Y:S01]  /*1690*/  LEA.HI.SX32 R5, R4, R5, 0x1c ;  /* 0x0000000504057211 */ /* 0x000fe200078fe2ff */
[----:B------:R-:W-:-:S03]  /*16a0*/  IMAD.MOV R4, RZ, RZ, -R8 ;  /* 0x000000ffff047224 */ /* 0x000fc600078e0a08 */
[----:B------:R-:W-:Y:S02]  /*16b0*/  VIMNMX R5, R216, R5, PT ;  /* 0x00000005d8057248 */ /* 0x000fe40003fe0100 */
[----:B------:R-:W-:-:S03]  /*16c0*/  VIMNMX R4, RZ, R4, !PT ;  /* 0x00000004ff047248 */ /* 0x000fc60007fe0100 */
        /* <DEDUP_REMOVED lines=33> */
.L_x_13930:
[----:B------:R-:W-:Y:S05]  /*18e0*/  BSYNC B6 ;  /* 0x0000000000067941 */ /* 0x000fea0003800000 */
.L_x_13929:
        /* <DEDUP_REMOVED lines=20> */
.L_x_13932:
[----:B------:R-:W-:Y:S05]  /*1a30*/  BSYNC B6 ;  /* 0x0000000000067941 */ /* 0x000fea0003800000 */
.L_x_13931:
        /* <DEDUP_REMOVED lines=8> */
[C---:B------:R-:W-:Y:S02]  /*1ac0*/  VIADD R62, R16.reuse, 0x20 ;  /* 0x00000020103e7836 */ /* 0x040fe40000000000 */
[----:B------:R-:W-:Y:S01]  /*1ad0*/  VIADD R63, R16, 0x40 ;  /* 0x00000040103f7836 */ /* 0x000fe20000000000 */
[----:B------:R-:W2:Y:S07]  /*1ae0*/  LDC.64 R14, c[0x0][0x408] ;  /* 0x00010200ff0e7b82 */ /* 0x000eae0000000a00 */
[----:B------:R-:W-:Y:S01]  /*1af0*/  @P0 IADD3 R4, P1, R228, UR4, RZ ;  /* 0x00000004e4040c10 */ /* 0x000fe2000ff3e0ff */
[----:B------:R-:W-:Y:S01]  /*1b00*/  VIADD R64, R16, 0x60 ;  /* 0x0000006010407836 */ /* 0x000fe20000000000 */
[----:B------:R-:W3:Y:S02]  /*1b10*/  LDC.64 R36, c[0x0][0x3f8] ;  /* 0x0000fe00ff247b82 */ /* 0x000ee40000000a00 */
[----:B------:R-:W-:Y:S01]  /*1b20*/  @P0 IADD3.X R5, R229, UR5, RZ, P1, !PT ;  /* 0x00000005e5050c10 */ /* 0x000fe20008ffe4ff */
[----:B------:R-:W-:-:S04]  /*1b30*/  ULDC.64 UR4, c[0x0][0x308] ;  /* 0x0000c20000047ab9 */ /* 0x000fc80000000a00 */
[----:B------:R4:W4:Y:S01]  /*1b40*/  @P0 LDG.E R31, desc[UR40][R4.64] ;  /* 0x00000028041f0981 */ /* 0x000922000c1e1900 */
[----:B------:R-:W-:Y:S01]  /*1b50*/  SHF.R.S32.HI R42, RZ, 0x1f, R61 ;  /* 0x0000001fff2a7819 */ /* 0x000fe2000001143d */
[-C--:B-1----:R-:W-:Y:S01]  /*1b60*/  IMAD.WIDE.U32 R6, R61, R8.reuse, RZ ;  /* 0x000000083d067225 */ /* 0x082fe200078e00ff */
[----:B------:R-:W-:Y:S01]  /*1b70*/  ISETP.NE.U32.AND P0, PT, RZ, UR6, PT ;  /* 0x00000006ff007c0c */ /* 0x000fe2000bf05070 */
[----:B------:R-:W1:Y:S01]  /*1b80*/  LDC R43, c[0x0][0x3f4] ;  /* 0x0000fd00ff2b7b82 */ /* 0x000e620000000800 */
        /* <DEDUP_REMOVED lines=8> */
[----:B------:R-:W-:Y:S01]  /*1c10*/  SHF.L.U64.HI R67, R8, 0x6, R9 ;  /* 0x0000000608437819 */ /* 0x000fe20000010209 */
[----:B------:R-:W-:Y:S01]  /*1c20*/  IMAD.IADD R7, R7, 0x1, R3 ;  /* 0x0000000107077824 */ /* 0x000fe200078e0203 */
[----:B--2---:R-:W-:Y:S01]  /*1c30*/  SHF.L.U64.HI R69, R14, 0x6, R15 ;  /* 0x000000060e457819 */ /* 0x004fe2000001020f */
[----:B------:R-:W-:Y:S01]  /*1c40*/  IMAD R3, R11, UR4, RZ ;  /* 0x000000040b037c24 */ /* 0x000fe2000f8e02ff */
[----:B---3--:R-:W-:Y:S01]  /*1c50*/  SHF.L.U64.HI R72, R36, 0x6, R37 ;  /* 0x0000000624487819 */ /* 0x008fe20000010225 */
[----:B----4-:R-:W-:Y:S01]  /*1c60*/  IMAD.WIDE.U32 R4, R94, UR4, R6 ;  /* 0x000000045e047c25 */ /* 0x010fe2000f8e0006 */
[----:B------:R-:W-:-:S03]  /*1c70*/  SHF.R.S32.HI R75, RZ, 0x1f, R231 ;  /* 0x0000001fff4b7819 */ /* 0x000fc600000114e7 */
[----:B------:R-:W-:Y:S01]  /*1c80*/  IMAD R3, R94, UR5, R3 ;  /* 0x000000055e037c24 */ /* 0x000fe2000f8e0203 */
[----:B------:R-:W-:Y:S01]  /*1c90*/  ULDC.64 UR4, c[0x0][0x310] ;  /* 0x0000c40000047ab9 */ /* 0x000fe20000000a00 */
[----:B------:R-:W-:-:S04]  /*1ca0*/  IMAD.WIDE.U32 R6, R22, R8, R16 ;  /* 0x0000000816067225 */ /* 0x000fc800078e0010 */
[----:B------:R-:W-:Y:S02]  /*1cb0*/  IMAD.IADD R5, R5, 0x1, R3 ;  /* 0x0000000105057824 */ /* 0x000fe400078e0203 */
[C---:B------:R-:W-:Y:S02]  /*1cc0*/  VIADD R65, R16.reuse, 0x80 ;  /* 0x0000008010417836 */ /* 0x040fe40000000000 */
[C---:B------:R-:W-:Y:S02]  /*1cd0*/  VIADD R66, R16.reuse, 0xa0 ;  /* 0x000000a010427836 */ /* 0x040fe40000000000 */
[----:B------:R-:W-:Y:S02]  /*1ce0*/  VIADD R30, R16, 0xe0 ;  /* 0x000000e0101e7836 */ /* 0x000fe40000000000 */
[----:B------:R-:W-:Y:S02]  /*1cf0*/  IMAD.SHL.U32 R71, R234, 0x40, RZ ;  /* 0x00000040ea477824 */ /* 0x000fe400078e00ff */
[----:B------:R-:W-:-:S02]  /*1d00*/  IMAD.MOV.U32 R77, RZ, RZ, 0x20 ;  /* 0x00000020ff4d7424 */ /* 0x000fc400078e00ff */
[----:B------:R-:W-:Y:S01]  /*1d10*/  VIADD R76, R44, 0x8 ;  /* 0x000000082c4c7836 */ /* 0x000fe20000000000 */
[----:B------:R-:W-:Y:S01]  /*1d20*/  LOP3.LUT R71, R71, 0x1c0, RZ, 0xc0, !PT ;  /* 0x000001c047477812 */ /* 0x000fe200078ec0ff */
[----:B------:R-:W-:Y:S01]  /*1d30*/  IMAD.SHL.U32 R68, R8, 0x40, RZ ;  /* 0x0000004008447824 */ /* 0x000fe200078e00ff */
[----:B------:R-:W-:Y:S01]  /*1d40*/  SHF.R.U32.HI R44, RZ, 0x3, R212 ;  /* 0x00000003ff2c7819 */ /* 0x000fe200000116d4 */
[----:B------:R-:W-:Y:S01]  /*1d50*/  IMAD R81, R15, 0x60, RZ ;  /* 0x000000600f517824 */ /* 0x000fe200078e02ff */
[----:B------:R-:W-:Y:S01]  /*1d60*/  SHF.R.U32.HI R74, RZ, 0x3, R71 ;  /* 0x00000003ff4a7819 */ /* 0x000fe20000011647 */
[----:B------:R-:W-:Y:S02]  /*1d70*/  IMAD.SHL.U32 R70, R14, 0x40, RZ ;  /* 0x000000400e467824 */ /* 0x000fe400078e00ff */
[----:B------:R-:W-:Y:S02]  /*1d80*/  IMAD.SHL.U32 R73, R36, 0x40, RZ ;  /* 0x0000004024497824 */ /* 0x000fe400078e00ff */
[----:B-1----:R-:W-:Y:S01]  /*1d90*/  IMAD.SHL.U32 R78, R43, 0x2, RZ ;  /* 0x000000022b4e7824 */ /* 0x002fe200078e00ff */
[----:B------:R-:W-:-:S02]  /*1da0*/  SHF.R.S32.HI R0, RZ, 0x1f, R31 ;  /* 0x0000001fff007819 */ /* 0x000fc4000001141f */
[----:B------:R-:W-:Y:S02]  /*1db0*/  SEL R21, R31, RZ, !P0 ;  /* 0x000000ff1f157207 */ /* 0x000fe40004000000 */
[----:B------:R-:W-:-:S03]  /*1dc0*/  SEL R20, R0, RZ, !P0 ;  /* 0x000000ff00147207 */ /* 0x000fc60004000000 */
[----:B------:R-:W-:-:S04]  /*1dd0*/  IMAD.WIDE.U32 R4, R21, UR4, R4 ;  /* 0x0000000415047c25 */ /* 0x000fc8000f8e0004 */
[----:B------:R-:W-:Y:S01]  /*1de0*/  IMAD R0, R20, UR4, RZ ;  /* 0x0000000414007c24 */ /* 0x000fe2000f8e02ff */
[----:B------:R-:W-:-:S03]  /*1df0*/  IADD3 R39, P0, R4, R6, RZ ;  /* 0x0000000604277210 */ /* 0x000fc60007f1e0ff */
[----:B------:R-:W-:Y:S01]  /*1e00*/  IMAD R3, R21, UR5, R0 ;  /* 0x0000000515037c24 */ /* 0x000fe2000f8e0200 */
[----:B------:R-:W-:Y:S05]  /*1e10*/  @!P6 WARPSYNC.ALL ;  /* 0x000000000000e948 */ /* 0x000fea0003800000 */
[----:B------:R-:W-:Y:S01]  /*1e20*/  ULDC UR4, c[0x0][0x320] ;  /* 0x0000c80000047ab9 */ /* 0x000fe20000000800 */
[----:B------:R-:W-:Y:S01]  /*1e30*/  IMAD R0, R22, R9, R10 ;  /* 0x0000000916007224 */ /* 0x000fe200078e020a */
[----:B------:R-:W-:Y:S01]  /*1e40*/  @!P6 BAR.SYNC.DEFER_BLOCKING 0x9, 0x100 ;  /* 0x024400000000eb1d */ /* 0x000fe20000010000 */
[----:B------:R-:W-:Y:S01]  /*1e50*/  IMAD.IADD R3, R5, 0x1, R3 ;  /* 0x0000000105037824 */ /* 0x000fe200078e0203 */
[----:B------:R-:W-:-:S02]  /*1e60*/  ISETP.GE.AND P1, PT, R62, UR4, PT ;  /* 0x000000043e007c0c */ /* 0x000fc4000bf26270 */
[----:B------:R-:W-:Y:S02]  /*1e70*/  ISETP.GE.AND P2, PT, R12, UR4, PT ;  /* 0x000000040c007c0c */ /* 0x000fe4000bf46270 */
        /* <DEDUP_REMOVED lines=25> */
[----:B------:R-:W-:Y:S01]  /*2010*/  IMAD R30, R233, R36, RZ ;  /* 0x00000024e91e7224 */ /* 0x000fe200078e02ff */
[----:B------:R-:W-:Y:S01]  /*2020*/  ISETP.GE.AND P0, PT, R16, R43, PT ;  /* 0x0000002b1000720c */ /* 0x000fe20003f06270 */
[----:B------:R-:W-:Y:S01]  /*2030*/  IMAD R93, R21, UR5, R12 ;  /* 0x00000005155d7c24 */ /* 0x000fe2000f8e020c */
[----:B------:R-:W-:Y:S01]  /*2040*/  LOP3.LUT R95, R11, R10, RZ, 0xfc, !PT ;  /* 0x0000000a0b5f7212 */ /* 0x000fe200078efcff */
[-C--:B------:R-:W-:Y:S01]  /*2050*/  IMAD R10, R233, R14.reuse, RZ ;  /* 0x0000000ee90a7224 */ /* 0x080fe200078e02ff */
[----:B------:R-:W-:Y:S01]  /*2060*/  SEL R35, R43, RZ, P0 ;  /* 0x000000ff2b237207 */ /* 0x000fe20000000000 */
[----:B------:R-:W-:Y:S01]  /*2070*/  IMAD.WIDE.U32 R6, R21, UR4, R6 ;  /* 0x0000000415067c25 */ /* 0x000fe2000f8e0006 */
[----:B------:R-:W-:Y:S01]  /*2080*/  LOP3.LUT P1, RZ, R234, 0x4, RZ, 0xc0, !PT ;  /* 0x00000004eaff7812 */ /* 0x000fe2000782c0ff */
[----:B------:R-:W-:Y:S01]  /*2090*/  ULDC UR4, c[0x0][0x2f4] ;  /* 0x0000bd0000047ab9 */ /* 0x000fe20000000800 */
[C---:B------:R-:W-:Y:S01]  /*20a0*/  IADD3 R60, P2, R22.reuse, R61, RZ ;  /* 0x0000003d163c7210 */ /* 0x040fe20007f5e0ff */
[C---:B------:R-:W-:Y:S01]  /*20b0*/  IMAD R33, R22.reuse, R15, R10 ;  /* 0x0000000f16217224 */ /* 0x040fe200078e020a */
[----:B------:R-:W-:Y:S01]  /*20c0*/  SEL R77, R77, 0xffffffe0, !P1 ;  /* 0xffffffe04d4d7807 */ /* 0x000fe20004800000 */
[----:B------:R-:W-:Y:S01]  /*20d0*/  IMAD.WIDE.U32 R12, R22, R14, R204 ;  /* 0x0000000e160c7225 */ /* 0x000fe200078e00cc */
[----:B------:R-:W-:-:S02]  /*20e0*/  SEL R94, RZ, 0xffffff80, P3 ;  /* 0xffffff80ff5e7807 */ /* 0x000fc40001800000 */
[----:B------:R-:W-:Y:S01]  /*20f0*/  ISETP.GE.AND P1, PT, R16, UR4, PT ;  /* 0x0000000410007c0c */ /* 0x000fe2000bf26270 */
[C---:B------:R-:W-:Y:S01]  /*2100*/  IMAD.WIDE.U32 R20, R22.reuse, R14, R16 ;  /* 0x0000000e16147225 */ /* 0x040fe200078e0010 */
[C---:B------:R-:W-:Y:S02]  /*2110*/  LOP3.LUT R94, R95.reuse, 0x80, R94, 0xc8, !PT ;  /* 0x000000805f5e7812 */ /* 0x040fe400078ec85e */
[----:B------:R-:W-:Y:S01]  /*2120*/  LOP3.LUT R95, R95, 0x40, RZ, 0xc0, !PT ;  /* 0x000000405f5f7812 */ /* 0x000fe200078ec0ff */
[----:B------:R-:W-:-:S04]  /*2130*/  IMAD.WIDE.U32 R10, R22, R36, R204 ;  /* 0x00000024160a7225 */ /* 0x000fc800078e00cc */
[----:B------:R-:W-:Y:S02]  /*2140*/  IMAD R41, R22, R37, R30 ;  /* 0x0000002516297224 */ /* 0x000fe400078e021e */
[----:B------:R-:W-:Y:S02]  /*2150*/  IMAD.IADD R13, R13, 0x1, R33 ;  /* 0x000000010d0d7824 */ /* 0x000fe400078e0221 */
[----:B------:R-:W-:Y:S02]  /*2160*/  IMAD.IADD R33, R33, 0x1, R21 ;  /* 0x0000000121217824 */ /* 0x000fe400078e0215 */
[----:B------:R-:W-:Y:S01]  /*2170*/  IMAD.IADD R21, R11, 0x1, R41 ;  /* 0x000000010b157824 */ /* 0x000fe200078e0229 */
[----:B-----5:R-:W-:Y:S01]  /*2180*/  SHF.R.S32.HI R11, RZ, 0x1f, R38 ;  /* 0x0000001fff0b7819 */ /* 0x020fe20000011426 */
[----:B------:R-:W-:Y:S02]  /*2190*/  IMAD.MOV.U32 R32, RZ, RZ, R20 ;  /* 0x000000ffff207224 */ /* 0x000fe400078e0014 */
[----:B------:R-:W-:-:S02]  /*21a0*/  IMAD.MOV.U32 R20, RZ, RZ, R10 ;  /* 0x000000ffff147224 */ /* 0x000fc400078e000a */
[C---:B------:R-:W-:Y:S02]  /*21b0*/  IMAD R10, R11.reuse, R14, RZ ;  /* 0x0000000e0b0a7224 */ /* 0x040fe400078e02ff */
[----:B------:R-:W-:Y:S02]  /*21c0*/  IMAD.IADD R35, R16, 0x1, R35 ;  /* 0x0000000110237824 */ /* 0x000fe400078e0223 */
[C---:B------:R-:W-:Y:S02]  /*21d0*/  IMAD R85, R38.reuse, R15, R10 ;  /* 0x0000000f26557224 */ /* 0x040fe400078e020a */
[----:B------:R-:W-:Y:S01]  /*21e0*/  IMAD R40, R11, R36, RZ ;  /* 0x000000240b287224 */ /* 0x000fe200078e02ff */
[----:B------:R-:W-:Y:S01]  /*21f0*/  SHF.R.S32.HI R34, RZ, 0x1f, R35 ;  /* 0x0000001fff227819 */ /* 0x000fe20000011423 */
[----:B------:R-:W-:-:S03]  /*2200*/  IMAD.WIDE.U32 R10, R38, R14, R12 ;  /* 0x0000000e260a7225 */ /* 0x000fc600078e000c */
[----:B------:R-:W-:Y:S01]  /*2210*/  LEA.HI R34, R34, R35, RZ, 0x3 ;  /* 0x0000002322227211 */ /* 0x000fe200078f18ff */
[----:B------:R-:W-:Y:S01]  /*2220*/  IMAD.WIDE.U32 R12, R38, R14, R32 ;  /* 0x0000000e260c7225 */ /* 0x000fe200078e0020 */
[----:B------:R-:W-:Y:S02]  /*2230*/  LOP3.LUT R33, R71, 0x18, R16, 0xf8, !PT ;  /* 0x0000001847217812 */ /* 0x000fe400078ef810 */
[----:B------:R-:W-:Y:S01]  /*2240*/  LOP3.LUT R32, R212, 0x38, R34, 0xf8, !PT ;  /* 0x00000038d4207812 */ /* 0x000fe200078ef822 */
[----:B------:R-:W-:Y:S01]  /*2250*/  IMAD.WIDE.U32 R30, R22, R36, R16 ;  /* 0x00000024161e7225 */ /* 0x000fe200078e0010 */
[----:B------:R-:W-:Y:S02]  /*2260*/  LOP3.LUT R33, R33, R74, RZ, 0x3c, !PT ;  /* 0x0000004a21217212 */ /* 0x000fe400078e3cff */
[----:B------:R-:W-:Y:S01]  /*2270*/  LOP3.LUT R32, R32, R44, RZ, 0x3c, !PT ;  /* 0x0000002c20207212 */ /* 0x000fe200078e3cff */
[----:B------:R-:W-:Y:S01]  /*2280*/  IMAD.IADD R31, R41, 0x1, R31 ;  /* 0x00000001291f7824 */ /* 0x000fe200078e021f */
[----:B------:R-:W-:Y:S01]  /*2290*/  LOP3.LUT R89, R34, 0xfffffff8, RZ, 0xc0, !PT ;  /* 0xfffffff822597812 */ /* 0x000fe200078ec0ff */
[----:B------:R-:W-:Y:S01]  /*22a0*/  IMAD R79, R214, 0x200, R33 ;  /* 0x00000200d64f7824 */ /* 0x000fe200078e0221 */
[--C-:B------:R-:W-:Y:S01]  /*22b0*/  LOP3.LUT R33, R71, 0x38, R34.reuse, 0xf8, !PT ;  /* 0x0000003847217812 */ /* 0x100fe200078ef822 */
[----:B------:R-:W-:Y:S01]  /*22c0*/  IMAD R35, R9, 0x60, RZ ;  /* 0x0000006009237824 */ /* 0x000fe200078e02ff */
[----:B------:R-:W-:Y:S01]  /*22d0*/  SHF.R.S32.HI R88, RZ, 0x3, R34 ;  /* 0x00000003ff587819 */ /* 0x000fe20000011422 */
[C---:B------:R-:W-:Y:S01]  /*22e0*/  IMAD R87, R38.reuse, R37, R40 ;  /* 0x0000002526577224 */ /* 0x040fe200078e0228 */
[----:B------:R-:W-:Y:S01]  /*22f0*/  LOP3.LUT R33, R33, R74, RZ, 0x3c, !PT ;  /* 0x0000004a21217212 */ /* 0x000fe200078e3cff */
[----:B------:R-:W-:Y:S01]  /*2300*/  IMAD R41, R37, 0x60, RZ ;  /* 0x0000006025297824 */ /* 0x000fe200078e02ff */
[----:B------:R-:W-:Y:S01]  /*2310*/  SHF.R.S32.HI R90, RZ, 0x1f, R89 ;  /* 0x0000001fff5a7819 */ /* 0x000fe20000011459 */
[----:B------:R-:W-:-:S04]  /*2320*/  IMAD.WIDE.U32 R20, R38, R36, R20 ;  /* 0x0000002426147225 */ /* 0x000fc800078e0014 */
        /* <DEDUP_REMOVED lines=17> */
.L_x_13980:
        /* <DEDUP_REMOVED lines=17> */
[C---:B------:R-:W-:Y:S01]  /*2550*/  IMAD R27, R2.reuse, 0x1800, R79 ;  /* 0x00001800021b7824 */ /* 0x040fe200078e024f */
        /* <DEDUP_REMOVED lines=50> */
.L_x_13937:
[----:B------:R-:W-:Y:S05]  /*2880*/  BSYNC B1 ;  /* 0x0000000000017941 */ /* 0x000fea0003800000 */
.L_x_13936:
        /* <DEDUP_REMOVED lines=28> */
.L_x_13939:
[----:B------:R-:W-:Y:S05]  /*2a50*/  BSYNC B1 ;  /* 0x0000000000017941 */ /* 0x000fea0003800000 */
.L_x_13938:
        /* <DEDUP_REMOVED lines=33> */
.L_x_13940:
[----:B------:R-:W-:Y:S01]  /*2c70*/  IMAD R96, R2, 0x8, R18 ;  /* 0x0000000802607824 */ /* 0x000fe200078e0212 */
[----:B------:R-:W-:Y:S01]  /*2c80*/  SHF.L.U32 R107, R206, 0x1f, RZ ;  /* 0x0000001fce6b7819 */ /* 0x000fe200000006ff */
[----:B------:R-:W-:Y:S03]  /*2c90*/  BSSY B1, `(.L_x_13941) ;  /* 0x0000003000017945 */ /* 0x000fe60003800000 */
[----:B------:R-:W0:Y:S02]  /*2ca0*/  SYNCS.PHASECHK.TRANS64.TRYWAIT P6, [R96+URZ+0x22890], R107 ;  /* 0x0228906b600075a7 */ /* 0x000e2400080c017f */
[----:B0-----:R-:W-:Y:S05]  /*2cb0*/  @!P6 BRA `(.L_x_13942) ;  /* 0x0000017c0010e947 */ /* 0x001fea0003800000 */
.L_x_14232:
[----:B------:R-:W-:Y:S05]  /*2cc0*/  BSYNC B1 ;  /* 0x0000000000017941 */ /* 0x000fea0003800000 */
.L_x_13941:
        /* <DEDUP_REMOVED lines=54> */
.L_x_13948:
[----:B------:R-:W-:Y:S05]  /*3030*/  BSYNC B3 ;  /* 0x0000000000037941 */ /* 0x000fea0003800000 */
.L_x_13947:
[----:B--2---:R1:W-:Y:S02]  /*3040*/  STG.E.128 desc[UR40][R46.64], R32 ;  /* 0x000000202e007986 */ /* 0x0043e4000c101d28 */
.L_x_13946:
[----:B------:R-:W-:Y:S05]  /*3050*/  BSYNC B2 ;  /* 0x0000000000027941 */ /* 0x000fea0003800000 */
.L_x_13945:
        /* <DEDUP_REMOVED lines=51> */
.L_x_13950:
[----:B------:R-:W-:Y:S05]  /*3390*/  BSYNC B2 ;  /* 0x0000000000027941 */ /* 0x000fea0003800000 */
.L_x_13949:
[----:B--2---:R2:W-:Y:S02]  /*33a0*/  STG.E.128 desc[UR40][R46.64+0x40], R32 ;  /* 0x000040202e007986 */ /* 0x0045e4000c101d28 */
.L_x_13944:
[----:B------:R-:W-:Y:S05]  /*33b0*/  BSYNC B1 ;  /* 0x0000000000017941 */ /* 0x000fea0003800000 */
.L_x_13943:
        /* <DEDUP_REMOVED lines=53> */
.L_x_13955:
[----:B------:R-:W-:Y:S05]  /*3710*/  BSYNC B2 ;  /* 0x0000000000027941 */ /* 0x000fea0003800000 */
.L_x_13954:
[----:B--2---:R3:W-:Y:S02]  /*3720*/  STG.E.128 desc[UR40][R44.64], R32 ;  /* 0x000000202c007986 */ /* 0x0047e4000c101d28 */
.L_x_13953:
[----:B------:R-:W-:Y:S05]  /*3730*/  BSYNC B1 ;  /* 0x0000000000017941 */ /* 0x000fea0003800000 */
.L_x_13952:
        /* <DEDUP_REMOVED lines=51> */
.L_x_13957:
[----:B------:R-:W-:Y:S05]  /*3a70*/  BSYNC B1 ;  /* 0x0000000000017941 */ /* 0x000fea0003800000 */
.L_x_13956:
[----:B--2---:R1:W-:Y:S01]  /*3a80*/  STG.E.128 desc[UR40][R44.64+0x40], R32 ;  /* 0x000040202c007986 */ /* 0x0043e2000c101d28 */
[----:B------:R-:W-:Y:S05]  /*3a90*/  BRA `(.L_x_13951) ;  /* 0x0000001400b47947 */ /* 0x000fea0003800000 */
.L_x_13935:
        /* <DEDUP_REMOVED lines=72> */
.L_x_13958:
        /* <DEDUP_REMOVED lines=9> */
.L_x_14233:
[----:B------:R-:W-:Y:S05]  /*3fb0*/  BSYNC B1 ;  /* 0x0000000000017941 */ /* 0x000fea0003800000 */
.L_x_13959:
        /* <DEDUP_REMOVED lines=32> */
[----:B------:R-:W-:Y:S01]  /*41c0*/  SHF.R.U64 R127, R40, 0x10, R41 ;  /* 0x00000010287f7819 */ /* 0x000fe20000001229 */
        /* <DEDUP_REMOVED lines=9> */
[-C--:B------:R-:W-:Y:S01]  /*4260*/  FMUL.FTZ R133, R43, R129.reuse ;  /* 0x000000812b857220 */ /* 0x080fe20000410000 */
[----:B------:R-:W-:Y:S01]  /*4270*/  LOP3.LUT R35, R53, 0xffff0000, RZ, 0xc0, !PT ;  /* 0xffff000035237812 */ /* 0x000fe200078ec0ff */
[-C--:B------:R-:W-:Y:S01]  /*4280*/  FMUL.FTZ R135, R43, R124.reuse ;  /* 0x0000007c2b877220 */ /* 0x080fe20000410000 */
[----:B------:R-:W-:Y:S01]  /*4290*/  LOP3.LUT R53, R57, 0xffff0000, RZ, 0xc0, !PT ;  /* 0xffff000039357812 */ /* 0x000fe200078ec0ff */
[----:B------:R-:W-:Y:S01]  /*42a0*/  FFMA.FTZ R133, R34, R124, -R133 ;  /* 0x0000007c22857223 */ /* 0x000fe20000010885 */
[----:B------:R-:W-:Y:S01]  /*42b0*/  PRMT R126, R114, 0x5432, R126 ;  /* 0x00005432727e7816 */ /* 0x000fe2000000007e */
[----:B------:R-:W-:Y:S01]  /*42c0*/  FFMA.FTZ R135, R34, R129, R135 ;  /* 0x0000008122877223 */ /* 0x000fe20000010087 */
[----:B------:R-:W-:Y:S01]  /*42d0*/  PRMT R131, R132, 0x5410, R131 ;  /* 0x0000541084837816 */ /* 0x000fe20000000083 */
[----:B------:R-:W-:Y:S01]  /*42e0*/  IMAD.U32 R57, R59, 0x10000, RZ ;  /* 0x000100003b397824 */ /* 0x000fe200078e00ff */
[----:B------:R-:W-:Y:S01]  /*42f0*/  LOP3.LUT R128, R128, 0xffff0000, RZ, 0xc0, !PT ;  /* 0xffff000080807812 */ /* 0x000fe200078ec0ff */
[----:B------:R-:W-:Y:S01]  /*4300*/  IMAD.U32 R34, R126, 0x10000, RZ ;  /* 0x000100007e227824 */ /* 0x000fe200078e00ff */
[----:B------:R-:W-:Y:S01]  /*4310*/  LOP3.LUT R124, R123, 0xffff0000, RZ, 0xc0, !PT ;  /* 0xffff00007b7c7812 */ /* 0x000fe200078ec0ff */
[----:B------:R-:W-:Y:S01]  /*4320*/  IMAD.U32 R43, R131, 0x10000, RZ ;  /* 0x00010000832b7824 */ /* 0x000fe200078e00ff */
[----:B------:R-:W-:Y:S01]  /*4330*/  SHF.R.U64 R122, R32, 0x10, R33 ;  /* 0x00000010207a7819 */ /* 0x000fe20000001221 */
[----:B------:R-:W-:Y:S01]  /*4340*/  FMUL.FTZ R132, R53, R128 ;  /* 0x0000008035847220 */ /* 0x000fe20000410000 */
[----:B------:R-:W-:Y:S01]  /*4350*/  FMUL.FTZ R136, R57, R34 ;  /* 0x0000002239887220 */ /* 0x000fe20000410000 */
[-C--:B------:R-:W-:Y:S01]  /*4360*/  FMUL.FTZ R134, R53, R124.reuse ;  /* 0x0000007c35867220 */ /* 0x080fe20000410000 */
[-C--:B------:R-:W-:Y:S01]  /*4370*/  FMUL.FTZ R53, R57, R43.reuse ;  /* 0x0000002b39357220 */ /* 0x080fe20000410000 */
[----:B------:R-:W-:Y:S01]  /*4380*/  FFMA.FTZ R132, R35, R124, -R132 ;  /* 0x0000007c23847223 */ /* 0x000fe20000010884 */
[----:B------:R-:W-:Y:S01]  /*4390*/  LOP3.LUT R59, R59, 0xffff0000, RZ, 0xc0, !PT ;  /* 0xffff00003b3b7812 */ /* 0x000fe200078ec0ff */
[C---:B------:R-:W-:Y:S01]  /*43a0*/  FFMA.FTZ R136, R40.reuse, R43, R136 ;  /* 0x0000002b28887223 */ /* 0x040fe20000010088 */
[----:B------:R-:W-:Y:S01]  /*43b0*/  LOP3.LUT R124, R131, 0xffff0000, RZ, 0xc0, !PT ;  /* 0xffff0000837c7812 */ /* 0x000fe200078ec0ff */
[----:B------:R-:W-:Y:S01]  /*43c0*/  FFMA.FTZ R123, R40, R34, -R53 ;  /* 0x00000022287b7223 */ /* 0x000fe20000010835 */
[----:B------:R-:W-:Y:S01]  /*43d0*/  LOP3.LUT R126, R126, 0xffff0000, RZ, 0xc0, !PT ;  /* 0xffff00007e7e7812 */ /* 0x000fe200078ec0ff */
[----:B------:R-:W-:Y:S01]  /*43e0*/  FFMA.FTZ R134, R35, R128, R134 ;  /* 0x0000008023867223 */ /* 0x000fe20000010086 */
[----:B------:R-:W-:Y:S01]  /*43f0*/  PRMT R122, R115, 0x5432, R122 ;  /* 0x00005432737a7816 */ /* 0x000fe2000000007a */
[----:B------:R-:W-:Y:S01]  /*4400*/  IMAD.U32 R40, R127, 0x10000, RZ ;  /* 0x000100007f287824 */ /* 0x000fe200078e00ff */
[----:B------:R-:W-:Y:S01]  /*4410*/  LOP3.LUT R41, R55, 0xffff0000, RZ, 0xc0, !PT ;  /* 0xffff000037297812 */ /* 0x000fe200078ec0ff */
[C---:B------:R-:W-:Y:S01]  /*4420*/  FMUL.FTZ R128, R59.reuse, R124 ;  /* 0x0000007c3b807220 */ /* 0x040fe20000410000 */
[----:B------:R-:W-:Y:S01]  /*4430*/  LOP3.LUT R56, R56, 0xffff0000, RZ, 0xc0, !PT ;  /* 0xffff000038387812 */ /* 0x000fe200078ec0ff */
[----:B------:R-:W-:Y:S01]  /*4440*/  FMUL.FTZ R138, R59, R126 ;  /* 0x0000007e3b8a7220 */ /* 0x000fe20000410000 */
[----:B------:R-:W-:Y:S01]  /*4450*/  LOP3.LUT R127, R127, 0xffff0000, RZ, 0xc0, !PT ;  /* 0xffff00007f7f7812 */ /* 0x000fe200078ec0ff */
[----:B------:R-:W-:-:S02]  /*4460*/  IMAD.U32 R34, R122, 0x10000, RZ ;  /* 0x000100007a227824 */ /* 0x000fc400078e00ff */
[C---:B------:R-:W-:Y:S01]  /*4470*/  FFMA.FTZ R128, R41.reuse, R126, -R128 ;  /* 0x0000007e29807223 */ /* 0x040fe20000010880 */
[C---:B------:R-:W-:Y:S01]  /*4480*/  IMAD.U32 R33, R52.reuse, 0x10000, RZ ;  /* 0x0001000034217824 */ /* 0x040fe200078e00ff */
[----:B------:R-:W-:Y:S01]  /*4490*/  LOP3.LUT R52, R52, 0xffff0000, RZ, 0xc0, !PT ;  /* 0xffff000034347812 */ /* 0x000fe200078ec0ff */
[----:B------:R-:W-:Y:S01]  /*44a0*/  FFMA.FTZ R59, R41, R124, R138 ;  /* 0x0000007c293b7223 */ /* 0x000fe2000001008a */
[----:B------:R-:W-:Y:S01]  /*44b0*/  LOP3.LUT R35, R122, 0xffff0000, RZ, 0xc0, !PT ;  /* 0xffff00007a237812 */ /* 0x000fe200078ec0ff */
[----:B------:R-:W-:Y:S01]  /*44c0*/  FMUL.FTZ R122, R42, R40 ;  /* 0x000000282a7a7220 */ /* 0x000fe20000410000 */
[----:B------:R-:W-:Y:S01]  /*44d0*/  PRMT R130, R116, 0x5432, R130 ;  /* 0x0000543274827816 */ /* 0x000fe20000000082 */
[-C--:B------:R-:W-:Y:S01]  /*44e0*/  FMUL.FTZ R43, R42, R34.reuse ;  /* 0x000000222a2b7220 */ /* 0x080fe20000410000 */
[----:B------:R-:W-:Y:S01]  /*44f0*/  FMUL.FTZ R41, R56, R127 ;  /* 0x0000007f38297220 */ /* 0x000fe20000410000 */
[----:B------:R-:W-:Y:S02]  /*4500*/  IMAD.U32 R55, R58, 0x10000, RZ ;  /* 0x000100003a377824 */ /* 0x000fe400078e00ff */
[C---:B------:R-:W-:Y:S01]  /*4510*/  FFMA.FTZ R122, R33.reuse, R34, -R122 ;  /* 0x00000022217a7223 */ /* 0x040fe2000001087a */
[----:B------:R-:W-:Y:S01]  /*4520*/  FFMA.FTZ R43, R33, R40, R43 ;  /* 0x00000028212b7223 */ /* 0x000fe2000001002b */
[-C--:B------:R-:W-:Y:S01]  /*4530*/  FMUL.FTZ R53, R56, R35.reuse ;  /* 0x0000002338357220 */ /* 0x080fe20000410000 */
[----:B------:R-:W-:Y:S01]  /*4540*/  FFMA.FTZ R41, R52, R35, -R41 ;  /* 0x0000002334297223 */ /* 0x000fe20000010829 */
[----:B------:R-:W-:Y:S01]  /*4550*/  LOP3.LUT R58, R58, 0xffff0000, RZ, 0xc0, !PT ;  /* 0xffff00003a3a7812 */ /* 0x000fe200078ec0ff */
[C---:B------:R-:W-:Y:S01]  /*4560*/  IMAD.U32 R34, R130.reuse, 0x10000, RZ ;  /* 0x0001000082227824 */ /* 0x040fe200078e00ff */
[----:B------:R-:W-:Y:S01]  /*4570*/  LOP3.LUT R35, R130, 0xffff0000, RZ, 0xc0, !PT ;  /* 0xffff000082237812 */ /* 0x000fe200078ec0ff */
[C---:B------:R-:W-:Y:S01]  /*4580*/  IMAD.U32 R33, R125.reuse, 0x10000, RZ ;  /* 0x000100007d217824 */ /* 0x040fe200078e00ff */
[----:B------:R-:W-:Y:S01]  /*4590*/  LOP3.LUT R125, R125, 0xffff0000, RZ, 0xc0, !PT ;  /* 0xffff00007d7d7812 */ /* 0x000fe200078ec0ff */
[----:B------:R-:W-:Y:S01]  /*45a0*/  FFMA.FTZ R52, R52, R127, R53 ;  /* 0x0000007f34347223 */ /* 0x000fe20000010035 */
[----:B------:R-:W-:-:S02]  /*45b0*/  IMAD.U32 R32, R54, 0x10000, RZ ;  /* 0x0001000036207824 */ /* 0x000fc400078e00ff */
[CC--:B------:R-:W-:Y:S01]  /*45c0*/  FMUL.FTZ R53, R55.reuse, R34.reuse ;  /* 0x0000002237357220 */ /* 0x0c0fe20000410000 */
        /* <DEDUP_REMOVED lines=8> */
[----:B------:R-:W-:Y:S02]  /*4650*/  F2FP.BF16.F32.PACK_AB R132, R132, R133 ;  /* 0x000000858484723e */ /* 0x000fe400000010ff */
        /* <DEDUP_REMOVED lines=9> */
[----:B------:R-:W-:-:S07]  /*46f0*/  F2FP.BF16.F32.PACK_AB R59, R59, R136 ;  /* 0x000000883b3b723e */ /* 0x000fce00000010ff */
.L_x_13964:
[----:B------:R-:W-:Y:S05]  /*4700*/  BSYNC B2 ;  /* 0x0000000000027941 */ /* 0x000fea0003800000 */
.L_x_13963:
        /* <DEDUP_REMOVED lines=12> */
.L_x_13962:
[----:B------:R-:W-:Y:S05]  /*47d0*/  BSYNC B1 ;  /* 0x0000000000017941 */ /* 0x000fea0003800000 */
.L_x_13961:
        /* <DEDUP_REMOVED lines=117> */
.L_x_13966:
[----:B------:R-:W-:Y:S05]  /*4f30*/  BSYNC B1 ;  /* 0x0000000000017941 */ /* 0x000fea0003800000 */
.L_x_13965:
        /* <DEDUP_REMOVED lines=10> */
.L_x_13934:
[----:B------:R-:W-:-:S13]  /*4fe0*/  ISETP.NE.AND P3, PT, R208, 0x3, PT ;  /* 0x00000003d000780c */ /* 0x000fda0003f65270 */
[----:B------:R-:W-:Y:S05]  /*4ff0*/  @!P3 BRA `(.L_x_13967) ;  /* 0x000000000004b947 */ /* 0x000fea0003800000 */
[----:B------:R-:W-:Y:S01]  /*5000*/  BPT.TRAP 0x1 ;  /* 0x000000040000795c */ /* 0x000fe20000300000 */
.L_x_13967:
[----:B------:R-:W-:Y:S01]  /*5010*/  IMAD R96, R2, 0x8, R18 ;  /* 0x0000000802607824 */ /* 0x000fe200078e0212 */
[----:B------:R-:W-:Y:S01]  /*5020*/  SHF.L.U32 R107, R206, 0x1f, RZ ;  /* 0x0000001fce6b7819 */ /* 0x000fe200000006ff */
[----:B------:R-:W-:Y:S01]  /*5030*/  IMAD R106, R27, -0x60, R24 ;  /* 0xffffffa01b6a7824 */ /* 0x000fe200078e0218 */
[----:B------:R-:W-:Y:S02]  /*5040*/  BSSY B1, `(.L_x_13968) ;  /* 0x0000004000017945 */ /* 0x000fe40003800000 */
[----:B------:R-:W0:Y:S02]  /*5050*/  SYNCS.PHASECHK.TRANS64.TRYWAIT P4, [R96+URZ+0x22890], R107 ;  /* 0x0228906b600075a7 */ /* 0x000e24000808017f */
[----:B------:R-:W-:Y:S01]  /*5060*/  VIMNMX R106, R106, 0x60, PT ;  /* 0x000000606a6a7848 */ /* 0x000fe20003fe0100 */
[----:B0-----:R-:W-:Y:S06]  /*5070*/  @!P4 BRA `(.L_x_13969) ;  /* 0x000001580048c947 */ /* 0x001fec0003800000 */
.L_x_14234:
[----:B------:R-:W-:Y:S05]  /*5080*/  BSYNC B1 ;  /* 0x0000000000017941 */ /* 0x000fea0003800000 */
.L_x_13968:
        /* <DEDUP_REMOVED lines=8> */
.L_x_13971:
[----:B------:R-:W-:Y:S05]  /*5110*/  BSYNC B1 ;  /* 0x0000000000017941 */ /* 0x000fea0003800000 */
.L_x_13970:
[----:B------:R-:W-:Y:S05]  /*5120*/  @P4 BRA `(.L_x_13951) ;  /* 0x0000000000104947 */ /* 0x000fea0003800000 */
[----:B-1----:R-:W1:Y:S04]  /*5130*/  @!P1 LDS.128 R32, [R104+0x2000] ;  /* 0x0020000068209984 */ /* 0x002e680000000c00 */
[----:B------:R-:W2:Y:S04]  /*5140*/  @!P2 LDS.128 R40, [R102+0x2000] ;  /* 0x002000006628a984 */ /* 0x000ea80000000c00 */
[----:B-1----:R3:W-:Y:S04]  /*5150*/  @!P1 STG.E.128 desc[UR40][R44.64], R32 ;  /* 0x000000202c009986 */ /* 0x0027e8000c101d28 */
[----:B--2---:R3:W-:Y:S02]  /*5160*/  @!P2 STG.E.128 desc[UR40][R44.64+0x40], R40 ;  /* 0x000040282c00a986 */ /* 0x0047e4000c101d28 */
.L_x_13951:
[----:B------:R-:W-:Y:S05]  /*5170*/  BSYNC B0 ;  /* 0x0000000000007941 */ /* 0x000fea0003800000 */
.L_x_13933:
        /* <DEDUP_REMOVED lines=17> */
.L_x_13973:
[----:B------:R-:W-:Y:S05]  /*5290*/  BSYNC B0 ;  /* 0x0000000000007941 */ /* 0x000fea0003800000 */
.L_x_13972:
[----:B------:R-:W2:Y:S01]  /*52a0*/  SYNCS.PHASECHK.TRANS64.TRYWAIT P3, [R96+URZ+0x228b0], R107 ;  /* 0x0228b06b600075a7 */ /* 0x000ea2000806017f */
[----:B------:R-:W-:Y:S01]  /*52b0*/  ULDC UR44, c[0x0][0x320] ;  /* 0x0000c800002c7ab9 */ /* 0x000fe20000000800 */
[----:B------:R-:W-:Y:S01]  /*52c0*/  ULDC.64 UR38, c[0x0][0x328] ;  /* 0x0000ca0000267ab9 */ /* 0x000fe20000000a00 */
[----:B------:R-:W-:Y:S01]  /*52d0*/  ULDC.64 UR36, c[0x0][0x318] ;  /* 0x0000c60000247ab9 */ /* 0x000fe20000000a00 */
[----:B------:R-:W-:Y:S01]  /*52e0*/  BSSY B0, `(.L_x_13974) ;  /* 0x0000003000007945 */ /* 0x000fe20003800000 */
[----:B-1----:R-:W-:-:S03]  /*52f0*/  IMAD R32, R2, 0x6000, R79 ;  /* 0x0000600002207824 */ /* 0x002fc600078e024f */
[----:B--2---:R-:W-:Y:S05]  /*5300*/  @!P3 BRA `(.L_x_13975) ;  /* 0x0000015400b8b947 */ /* 0x004fea0003800000 */
.L_x_14235:
[----:B------:R-:W-:Y:S05]  /*5310*/  BSYNC B0 ;  /* 0x0000000000007941 */ /* 0x000fea0003800000 */
.L_x_13974:
        /* <DEDUP_REMOVED lines=39> */
.L_x_13977:
[----:B------:R-:W-:Y:S05]  /*5590*/  BSYNC B0 ;  /* 0x0000000000007941 */ /* 0x000fea0003800000 */
.L_x_13976:
        /* <DEDUP_REMOVED lines=37> */
.L_x_13979:
[----:B------:R-:W-:Y:S05]  /*57f0*/  BSYNC B0 ;  /* 0x0000000000007941 */ /* 0x000fea0003800000 */
.L_x_13978:
        /* <DEDUP_REMOVED lines=22> */
.L_x_13928:
[----:B------:R-:W0:Y:S01]  /*5960*/  LDC R0, c[0x0][0x448] ;  /* 0x00011200ff007b82 */ /* 0x000e220000000800 */
        /* <DEDUP_REMOVED lines=20> */
[----:B----4-:R-:W-:Y:S02]  /*5ab0*/  CS2R R96, SRZ ;  /* 0x0000000000607805 */ /* 0x010fe4000001ff00 */
[----:B------:R-:W-:Y:S02]  /*5ac0*/  CS2R R88, SRZ ;  /* 0x0000000000587805 */ /* 0x000fe4000001ff00 */
[----:B------:R-:W-:Y:S02]  /*5ad0*/  CS2R R84, SRZ ;  /* 0x0000000000547805 */ /* 0x000fe4000001ff00 */
[----:B0-----:R-:W-:Y:S01]  /*5ae0*/  ISETP.NE.AND P1, PT, R0, 0x1, PT ;  /* 0x000000010000780c */ /* 0x001fe20003f25270 */
        /* <DEDUP_REMOVED lines=12> */
[----:B------:R-:W0:Y:S01]  /*5bb0*/  @P1 LDC R3, c[0x0][0x44c] ;  /* 0x00011300ff031b82 */ /* 0x000e220000000800 */
        /* <DEDUP_REMOVED lines=23> */
[----:B0-----:R-:W-:Y:S01]  /*5d30*/  @P1 IMAD.HI.U32 R3, R0, R3, RZ ;  /* 0x0000000300031227 */ /* 0x001fe200078e00ff */
[----:B------:R-:W-:-:S02]  /*5d40*/  CS2R R42, SRZ ;  /* 0x00000000002a7805 */ /* 0x000fc4000001ff00 */
[----:B------:R-:W-:Y:S02]  /*5d50*/  CS2R R44, SRZ ;  /* 0x00000000002c7805 */ /* 0x000fe4000001ff00 */
[----:B------:R-:W-:Y:S02]  /*5d60*/  CS2R R40, SRZ ;  /* 0x0000000000287805 */ /* 0x000fe4000001ff00 */
[----:B------:R-:W-:Y:S02]  /*5d70*/  CS2R R34, SRZ ;  /* 0x0000000000227805 */ /* 0x000fe4000001ff00 */
[----:B------:R-:W-:Y:S02]  /*5d80*/  CS2R R36, SRZ ;  /* 0x0000000000247805 */ /* 0x000fe4000001ff00 */
[----:B------:R-:W-:Y:S02]  /*5d90*/  CS2R R32, SRZ ;  /* 0x0000000000207805 */ /* 0x000fe4000001ff00 */
[----:B------:R-:W-:-:S02]  /*5da0*/  CS2R R26, SRZ ;  /* 0x00000000001a7805 */ /* 0x000fc4000001ff00 */
[----:B-1----:R-:W-:Y:S01]  /*5db0*/  @P1 SHF.R.U32.HI R0, RZ, R4, R3 ;  /* 0x00000004ff001219 */ /* 0x002fe20000011603 */
[----:B------:R-:W-:Y:S01]  /*5dc0*/  IMAD.MOV.U32 R4, RZ, RZ, RZ ;  /* 0x000000ffff047224 */ /* 0x000fe200078e00ff */
[----:B------:R-:W-:-:S03]  /*5dd0*/  PLOP3.LUT P1, PT, PT, PT, PT, 0x80, 0x0 ;  /* 0x000000000000781c */ /* 0x000fc60003f2f070 */
[----:B------:R-:W-:Y:S01]  /*5de0*/  IMAD.IADD R0, R29, 0x1, R0 ;  /* 0x000000011d007824 */ /* 0x000fe200078e0200 */
[----:B------:R-:W-:-:S03]  /*5df0*/  CS2R R28, SRZ ;  /* 0x00000000001c7805 */ /* 0x000fc6000001ff00 */
[----:B------:R-:W-:-:S05]  /*5e00*/  IMAD.HI R0, R0, 0x2aaaaaab, RZ ;  /* 0x2aaaaaab00007827 */ /* 0x000fca00078e02ff */
[----:B------:R-:W-:-:S04]  /*5e10*/  SHF.R.U32.HI R3, RZ, 0x1f, R0 ;  /* 0x0000001fff037819 */ /* 0x000fc80000011600 */
[----:B------:R-:W-:Y:S01]  /*5e20*/  LEA.HI.SX32 R3, R0, R3, 0x1c ;  /* 0x0000000300037211 */ /* 0x000fe200078fe2ff */
[----:B------:R-:W-:-:S03]  /*5e30*/  IMAD.MOV.U32 R0, RZ, RZ, RZ ;  /* 0x000000ffff007224 */ /* 0x000fc600078e00ff */
[----:B------:R-:W-:Y:S01]  /*5e40*/  VIMNMX R216, R216, R3, PT ;  /* 0x00000003d8d87248 */ /* 0x000fe20003fe0100 */
[----:B------:R-:W-:-:S03]  /*5e50*/  IMAD.MOV.U32 R3, RZ, RZ, RZ ;  /* 0x000000ffff037224 */ /* 0x000fc600078e00ff */
[----:B------:R-:W-:Y:S01]  /*5e60*/  ISETP.GE.AND P2, PT, R216, 0x1, PT ;  /* 0x00000001d800780c */ /* 0x000fe20003f46270 */
[----:B------:R-:W-:-:S12]  /*5e70*/  @P0 BRA `(.L_x_13981) ;  /* 0x00000000000c0947 */ /* 0x000fd80003800000 */
[----:B------:R-:W0:Y:S01]  /*5e80*/  FENCE.VIEW.ASYNC.G ;  /* 0x00000000000073c6 */ /* 0x000e220000000100 */
[----:B------:R-:W-:Y:S05]  /*5e90*/  WARPSYNC.ALL ;  /* 0x0000000000007948 */ /* 0x000fea0003800000 */
[----:B0-----:R-:W-:Y:S06]  /*5ea0*/  BAR.ARV 0xc, 0x180 ;  /* 0x0306000000007b1d */ /* 0x001fec0000002000 */
.L_x_13981:
        /* <DEDUP_REMOVED lines=10> */
.L_x_14238:
        /* <DEDUP_REMOVED lines=26> */
.L_x_13985:
[----:B------:R-:W-:Y:S05]  /*60f0*/  BSYNC B6 ;  /* 0x0000000000067941 */ /* 0x000fea0003800000 */
.L_x_13984:
        /* <DEDUP_REMOVED lines=12> */
.L_x_13989:
[----:B-1----:R1:W2:Y:S02]  /*61c0*/  SYNCS.PHASECHK.TRANS64.TRYWAIT P0, [R18+URZ+0x22800], R3 ;  /* 0x02280003120075a7 */ /* 0x0022a4000800017f */
[----:B--2---:R-:W-:Y:S05]  /*61d0*/  @!P0 NANOSLEEP.SYNCS 0x989680 ;  /* 0x009896800000895d */ /* 0x004fea0003900000 */
[----:B------:R-:W2:Y:S02]  /*61e0*/  @!P0 SYNCS.PHASECHK.TRANS64 P0, [R18+URZ+0x22800], R3 ;  /* 0x02280003120085a7 */ /* 0x000ea4000800007f */
[----:B--2---:R-:W-:Y:S05]  /*61f0*/  @!P0 BRA `(.L_x_13989) ;  /* 0xfffffffc00f08947 */ /* 0x004fea000383ffff */
.L_x_13988:
[----:B------:R-:W-:Y:S05]  /*6200*/  BSYNC B0 ;  /* 0x0000000000007941 */ /* 0x000fea0003800000 */
.L_x_13987:
[----:B------:R-:W-:Y:S05]  /*6210*/  BRA `(.L_x_13990) ;  /* 0x0000002c00847947 */ /* 0x000fea0003800000 */
.L_x_13986:
        /* <DEDUP_REMOVED lines=30> */
.L_x_13992:
[----:B------:R-:W-:Y:S05]  /*6400*/  BSYNC B6 ;  /* 0x0000000000067941 */ /* 0x000fea0003800000 */
.L_x_13991:
        /* <DEDUP_REMOVED lines=39> */
.L_x_14244:
        /* <DEDUP_REMOVED lines=8> */
[----:B------:R-:W4:Y:S01]  /*6700*/  LDL R9, [R1+0x8] ;  /* 0x0000080001097983 */ /* 0x000f220000100800 */
        /* <DEDUP_REMOVED lines=8> */
[----:B------:R-:W-:Y:S02]  /*6790*/  CS2R R30, SRZ ;  /* 0x00000000001e7805 */ /* 0x000fe4000001ff00 */
[----:B------:R-:W-:Y:S01]  /*67a0*/  CS2R R20, SRZ ;  /* 0x0000000000147805 */ /* 0x000fe2000001ff00 */
[----:B------:R-:W-:Y:S01]  /*67b0*/  @!P2 IMAD.WIDE R10, R204, 0x2, R10 ;  /* 0x00000002cc0aa825 */ /* 0x000fe200078e020a */
[-C--:B------:R-:W-:Y:S02]  /*67c0*/  @!P3 IADD3 R26, P0, R0, R33.reuse, RZ ;  /* 0x00000021001ab210 */ /* 0x080fe40007f1e0ff */
[----:B----4-:R-:W-:Y:S01]  /*67d0*/  @!P3 IADD3 R32, P1, R14, R33, RZ ;  /* 0x000000210e20b210 */ /* 0x010fe20007f3e0ff */
[----:B------:R-:W-:Y:S01]  /*67e0*/  @!P2 IMAD.WIDE R12, R204, 0x2, R14 ;  /* 0x00000002cc0ca825 */ /* 0x000fe200078e020e */
[----:B------:R1:W5:Y:S04]  /*67f0*/  @!P2 LD.E.64 R28, desc[UR40][R10.64] ;  /* 0x000000280a1ca980 */ /* 0x000368000c101b00 */
[----:B------:R1:W5:Y:S01]  /*6800*/  @!P2 LD.E.64 R30, desc[UR40][R12.64] ;  /* 0x000000280c1ea980 */ /* 0x000362000c101b00 */
[----:B------:R-:W-:-:S05]  /*6810*/  @!P3 SHF.L.U64.HI R24, R207, 0x1, R9 ;  /* 0x00000001cf18b819 */ /* 0x000fca0000010209 */
[--C-:B------:R-:W-:Y:S02]  /*6820*/  @!P3 IMAD.X R27, R3, 0x1, R24.reuse, P0 ;  /* 0x00000001031bb824 */ /* 0x100fe400000e0618 */
[----:B------:R-:W-:Y:S01]  /*6830*/  @!P3 IMAD.X R33, R5, 0x1, R24, P1 ;  /* 0x000000010521b824 */ /* 0x000fe200008e0618 */
[----:B------:R-:W-:Y:S02]  /*6840*/  CS2R R24, SRZ ;  /* 0x0000000000187805 */ /* 0x000fe4000001ff00 */
[----:B------:R1:W5:Y:S04]  /*6850*/  @!P3 LD.E.64 R20, desc[UR40][R26.64] ;  /* 0x000000281a14b980 */ /* 0x000368000c101b00 */
[----:B------:R1:W5:Y:S02]  /*6860*/  @!P3 LD.E.64 R24, desc[UR40][R32.64] ;  /* 0x000000282018b980 */ /* 0x000364000c101b00 */
.L_x_13997:
[----:B------:R-:W-:Y:S05]  /*6870*/  BSYNC B1 ;  /* 0x0000000000017941 */ /* 0x000fea0003800000 */
.L_x_13996:
        /* <DEDUP_REMOVED lines=23> */
.L_x_14250:
        /* <DEDUP_REMOVED lines=12> */
[----:B------:R-:W4:Y:S01]  /*6ab0*/  LDL R15, [R1+0x8] ;  /* 0x00000800010f7983 */ /* 0x000f220000100800 */
[----:B------:R-:W-:Y:S01]  /*6ac0*/  ULDC UR4, c[0x0][0x3f4] ;  /* 0x0000fd0000047ab9 */ /* 0x000fe20000000800 */
[----:B---3--:R-:W-:Y:S01]  /*6ad0*/  IMAD.MOV.U32 R6, RZ, RZ, R0 ;  /* 0x000000ffff067224 */ /* 0x008fe200078e0000 */
[----:B------:R-:W-:Y:S01]  /*6ae0*/  ISETP.GE.AND P3, PT, R207, UR4, PT ;  /* 0x00000004cf007c0c */ /* 0x000fe2000bf66270 */
[----:B--2---:R-:W-:Y:S01]  /*6af0*/  IMAD.MOV.U32 R7, RZ, RZ, R3 ;  /* 0x000000ffff077224 */ /* 0x004fe200078e0003 */
[----:B------:R-:W-:Y:S02]  /*6b00*/  ISETP.GE.AND P2, PT, R204, UR4, PT ;  /* 0x00000004cc007c0c */ /* 0x000fe4000bf46270 */
[----:B------:R-:W-:-:S09]  /*6b10*/  CS2R R10, SRZ ;  /* 0x00000000000a7805 */ /* 0x000fd2000001ff00 */
[C---:B------:R-:W-:Y:S01]  /*6b20*/  @!P3 IMAD.SHL.U32 R9, R207.reuse, 0x2, RZ ;  /* 0x00000002cf09b824 */ /* 0x040fe200078e00ff */
[----:B------:R-:W-:Y:S02]  /*6b30*/  CS2R R12, SRZ ;  /* 0x00000000000c7805 */ /* 0x000fe4000001ff00 */
[----:B------:R-:W-:Y:S01]  /*6b40*/  CS2R R26, SRZ ;  /* 0x00000000001a7805 */ /* 0x000fe2000001ff00 */
[----:B------:R-:W-:Y:S01]  /*6b50*/  @!P2 IMAD.WIDE R6, R204, 0x2, R6 ;  /* 0x00000002cc06a825 */ /* 0x000fe200078e0206 */
[-C--:B------:R-:W-:Y:S02]  /*6b60*/  @!P3 IADD3 R32, P0, R0, R9.reuse, RZ ;  /* 0x000000090020b210 */ /* 0x080fe40007f1e0ff */
[----:B----4-:R-:W-:Y:S02]  /*6b70*/  @!P3 IADD3 R4, P1, R14, R9, RZ ;  /* 0x000000090e04b210 */ /* 0x010fe40007f3e0ff */
[----:B------:R0:W5:Y:S01]  /*6b80*/  @!P2 LD.E.64 R10, desc[UR40][R6.64] ;  /* 0x00000028060aa980 */ /* 0x000162000c101b00 */
[----:B------:R-:W-:Y:S01]  /*6b90*/  @!P3 SHF.L.U64.HI R8, R207, 0x1, R15 ;  /* 0x00000001cf08b819 */ /* 0x000fe2000001020f */
[----:B------:R-:W-:-:S04]  /*6ba0*/  IMAD.MOV.U32 R15, RZ, RZ, R5 ;  /* 0x000000ffff0f7224 */ /* 0x000fc800078e0005 */
[--C-:B------:R-:W-:Y:S02]  /*6bb0*/  @!P3 IMAD.X R33, R3, 0x1, R8.reuse, P0 ;  /* 0x000000010321b824 */ /* 0x100fe400000e0608 */
[----:B------:R-:W-:Y:S01]  /*6bc0*/  @!P3 IMAD.X R5, R5, 0x1, R8, P1 ;  /* 0x000000010505b824 */ /* 0x000fe200008e0608 */
[----:B------:R-:W-:Y:S01]  /*6bd0*/  CS2R R8, SRZ ;  /* 0x0000000000087805 */ /* 0x000fe2000001ff00 */
[----:B------:R-:W-:Y:S01]  /*6be0*/  @!P2 IMAD.WIDE R14, R204, 0x2, R14 ;  /* 0x00000002cc0ea825 */ /* 0x000fe200078e020e */
[----:B------:R0:W5:Y:S04]  /*6bf0*/  @!P3 LD.E.64 R26, desc[UR40][R32.64] ;  /* 0x00000028201ab980 */ /* 0x000168000c101b00 */
[----:B------:R0:W5:Y:S04]  /*6c00*/  @!P2 LD.E.64 R12, desc[UR40][R14.64] ;  /* 0x000000280e0ca980 */ /* 0x000168000c101b00 */
[----:B------:R0:W5:Y:S02]  /*6c10*/  @!P3 LD.E.64 R8, desc[UR40][R4.64] ;  /* 0x000000280408b980 */ /* 0x000164000c101b00 */
.L_x_14000:
[----:B------:R-:W-:Y:S05]  /*6c20*/  BSYNC B1 ;  /* 0x0000000000017941 */ /* 0x000fea0003800000 */
.L_x_13999:
[----:B------:R-:W1:Y:S01]  /*6c30*/  SYNCS.PHASECHK.TRANS64.TRYWAIT P0, [R18+URZ+0x22800], R35 ;  /* 0x02280023120075a7 */ /* 0x000e62000800017f */
[----:B--2---:R-:W-:Y:S01]  /*6c40*/  LOP3.LUT R3, R34, 0x1c0, RZ, 0xc0, !PT ;  /* 0x000001c022037812 */ /* 0x004fe200078ec0ff */
[----:B0----5:R-:W-:Y:S01]  /*6c50*/  IMAD.MOV.U32 R4, RZ, RZ, R26 ;  /* 0x000000ffff047224 */ /* 0x021fe200078e001a */
[----:B------:R-:W-:Y:S01]  /*6c60*/  VIADDMNMX R40, R37, -R210, 0x80, PT ;  /* 0x0000008025287446 */ /* 0x000fe200038009d2 */
[----:B------:R-:W-:Y:S01]  /*6c70*/  IMAD.MOV.U32 R5, RZ, RZ, R11 ;  /* 0x000000ffff057224 */ /* 0x000fe200078e000b */
        /* <DEDUP_REMOVED lines=20> */
[C---:B------:R-:W-:Y:S01]  /*6dc0*/  VIADD R4, R3.reuse, 0x18400 ;  /* 0x0001840003047836 */ /* 0x040fe20000000000 */
[----:B------:R-:W-:Y:S01]  /*6dd0*/  ISETP.GE.AND P1, PT, R22, R40, PT ;  /* 0x000000281600720c */ /* 0x000fe20003f26270 */
[----:B------:R-:W-:Y:S01]  /*6de0*/  VIADD R0, R3, 0x18440 ;  /* 0x0001844003007836 */ /* 0x000fe20000000000 */
[----:B-1----:R-:W-:Y:S11]  /*6df0*/  @!P0 BRA `(.L_x_14002) ;  /* 0x00000140002c8947 */ /* 0x002ff60003800000 */
.L_x_14251:
[----:B------:R-:W-:Y:S05]  /*6e00*/  BSYNC B1 ;  /* 0x0000000000017941 */ /* 0x000fea0003800000 */
.L_x_14001:
        /* <DEDUP_REMOVED lines=55> */
.L_x_14006:
[----:B------:R-:W-:Y:S05]  /*7180*/  BSYNC B2 ;  /* 0x0000000000027941 */ /* 0x000fea0003800000 */
.L_x_14005:
        /* <DEDUP_REMOVED lines=47> */
.L_x_14004:
[----:B------:R-:W-:Y:S05]  /*7480*/  BSYNC B1 ;  /* 0x0000000000017941 */ /* 0x000fea0003800000 */
.L_x_14003:
        /* <DEDUP_REMOVED lines=53> */
.L_x_14009:
[----:B------:R-:W-:Y:S05]  /*77e0*/  BSYNC B1 ;  /* 0x0000000000017941 */ /* 0x000fea0003800000 */
.L_x_14008:
[----:B------:R-:W-:Y:S05]  /*77f0*/  @P1 BRA `(.L_x_14007) ;  /* 0x0000001400e81947 */ /* 0x000fea0003800000 */
[----:B-1----:R-:W1:Y:S01]  /*7800*/  LDS.128 R4, [R0+0x2000] ;  /* 0x0020000000047984 */ /* 0x002e620000000c00 */
[----:B------:R-:W-:Y:S02]  /*7810*/  SHF.R.U32.HI R15, RZ, 0x10, R9 ;  /* 0x00000010ff0f7819 */ /* 0x000fe40000011609 */
[----:B------:R-:W-:Y:S02]  /*7820*/  SHF.R.U32.HI R12, RZ, 0x10, R27 ;  /* 0x00000010ff0c7819 */ /* 0x000fe4000001161b */
[----:B------:R-:W-:Y:S02]  /*7830*/  PRMT R15, R44, 0x5410, R15 ;  /* 0x000054102c0f7816 */ /* 0x000fe4000000000f */
[----:B------:R-:W-:Y:S02]  /*7840*/  PRMT R12, R45, 0x5432, R12 ;  /* 0x000054322d0c7816 */ /* 0x000fe4000000000c */
[----:B----4-:R-:W-:Y:S01]  /*7850*/  SHF.R.U64 R14, R8, 0x10, R9 ;  /* 0x00000010080e7819 */ /* 0x010fe20000001209 */
        /* <DEDUP_REMOVED lines=41> */
.L_x_13994:
        /* <DEDUP_REMOVED lines=73> */
[----:B------:R-:W-:Y:S02]  /*7f80*/  IMAD.MOV.U32 R13, RZ, RZ, R4 ;  /* 0x000000ffff0d7224 */ /* 0x000fe400078e0004 */
[----:B------:R-:W-:Y:S01]  /*7f90*/  IMAD.MOV.U32 R15, RZ, RZ, R5 ;  /* 0x000000ffff0f7224 */ /* 0x000fe200078e0005 */
[----:B------:R-:W-:-:S02]  /*7fa0*/  PRMT R21, R11, 0x5410, R12 ;  /* 0x000054100b157816 */ /* 0x000fc4000000000c */
[----:B------:R-:W-:Y:S02]  /*7fb0*/  PRMT R9, R9, 0x5410, R13 ;  /* 0x0000541009097816 */ /* 0x000fe4000000000d */
[----:B012---:R-:W-:-:S07]  /*7fc0*/  PRMT R42, R15, 0x7610, R42 ;  /* 0x000076100f2a7816 */ /* 0x007fce000000002a */
.L_x_14261:
        /* <DEDUP_REMOVED lines=23> */
.L_x_14012:
[----:B------:R-:W-:Y:S05]  /*8140*/  BSYNC B1 ;  /* 0x0000000000017941 */ /* 0x000fea0003800000 */
.L_x_14011:
        /* <DEDUP_REMOVED lines=20> */
.L_x_14262:
[----:B------:R-:W-:Y:S05]  /*8290*/  BSYNC B1 ;  /* 0x0000000000017941 */ /* 0x000fea0003800000 */
.L_x_14013:
[----:B------:R-:W-:Y:S04]  /*82a0*/  BSSY B1, `(.L_x_14015) ;  /* 0x000006a000017945 */ /* 0x000fe80003800000 */
[----:B------:R-:W-:Y:S05]  /*82b0*/  @P2 BRA `(.L_x_14016) ;  /* 0x0000000400a02947 */ /* 0x000fea0003800000 */
[----:B------:R-:W-:Y:S01]  /*82c0*/  IMAD.SHL.U32 R0, R234, 0x40, RZ ;  /* 0x00000040ea007824 */ /* 0x000fe200078e00ff */
[----:B------:R-:W-:Y:S01]  /*82d0*/  SHF.R.U64 R20, R40, 0x10, R41 ;  /* 0x0000001028147819 */ /* 0x000fe20000001229 */
[----:B------:R-:W-:Y:S01]  /*82e0*/  IMAD.IADD R8, R16, 0x1, R37 ;  /* 0x0000000110087824 */ /* 0x000fe200078e0225 */
[----:B------:R-:W-:Y:S02]  /*82f0*/  SHF.R.U32.HI R40, RZ, 0x10, R41 ;  /* 0x00000010ff287819 */ /* 0x000fe40000011629 */
[----:B-1----:R-:W-:Y:S02]  /*8300*/  LOP3.LUT R11, R0, 0x1c0, RZ, 0xc0, !PT ;  /* 0x000001c0000b7812 */ /* 0x002fe400078ec0ff */
[----:B------:R-:W-:Y:S02]  /*8310*/  SHF.R.U64 R41, R6, 0x10, R7 ;  /* 0x0000001006297819 */ /* 0x000fe40000001207 */
[----:B------:R-:W-:Y:S02]  /*8320*/  SHF.R.U32.HI R13, RZ, 0x3, R11 ;  /* 0x00000003ff0d7819 */ /* 0x000fe4000001160b */
[----:B------:R-:W-:-:S02]  /*8330*/  LOP3.LUT R8, R11, 0x38, R8, 0xf8, !PT ;  /* 0x000000380b087812 */ /* 0x000fc400078ef808 */
[----:B------:R-:W-:Y:S02]  /*8340*/  LOP3.LUT R0, R11, 0x38, R16, 0xf8, !PT ;  /* 0x000000380b007812 */ /* 0x000fe400078ef810 */
[-C--:B------:R-:W-:Y:S02]  /*8350*/  LOP3.LUT R11, R8, R13.reuse, RZ, 0x3c, !PT ;  /* 0x0000000d080b7212 */ /* 0x080fe400078e3cff */
[----:B------:R-:W-:Y:S02]  /*8360*/  LOP3.LUT R3, R0, R13, RZ, 0x3c, !PT ;  /* 0x0000000d00037212 */ /* 0x000fe400078e3cff */
[----:B------:R-:W-:Y:S01]  /*8370*/  SHF.R.U64 R0, R38, 0x10, R39 ;  /* 0x0000001026007819 */ /* 0x000fe20000001227 */
[----:B------:R-:W-:Y:S01]  /*8380*/  IMAD R11, R214, 0x200, R11 ;  /* 0x00000200d60b7824 */ /* 0x000fe200078e020b */
[----:B------:R-:W-:Y:S01]  /*8390*/  SHF.R.U64 R44, R4, 0x10, R5 ;  /* 0x00000010042c7819 */ /* 0x000fe20000001205 */
[----:B------:R-:W-:Y:S01]  /*83a0*/  IMAD R3, R214, 0x200, R3 ;  /* 0x00000200d6037824 */ /* 0x000fe200078e0203 */
[----:B------:R-:W-:Y:S01]  /*83b0*/  PRMT R41, R21, 0x5410, R41 ;  /* 0x0000541015297816 */ /* 0x000fe20000000029 */
[--C-:B------:R-:W-:Y:S01]  /*83c0*/  IMAD R49, R11, 0x2, R18.reuse ;  /* 0x000000020b317824 */ /* 0x100fe200078e0212 */
[----:B------:R-:W-:Y:S01]  /*83d0*/  SHF.R.U32.HI R43, RZ, 0x10, R7 ;  /* 0x00000010ff2b7819 */ /* 0x000fe20000011607 */
        /* <DEDUP_REMOVED lines=8> */
[----:B------:R-:W-:Y:S02]  /*8460*/  SHF.R.U32.HI R45, RZ, 0x10, R5 ;  /* 0x00000010ff2d7819 */ /* 0x000fe40000011605 */
[----:B------:R-:W-:-:S02]  /*8470*/  PRMT R40, R10, 0x5410, R3 ;  /* 0x000054100a287816 */ /* 0x000fc40000000003 */
[----:B------:R-:W-:Y:S01]  /*8480*/  PRMT R43, R21, 0x5432, R43 ;  /* 0x00005432152b7816 */ /* 0x000fe2000000002b */
        /* <DEDUP_REMOVED lines=8> */
[----:B------:R-:W-:Y:S01]  /*8510*/  IMAD.U32 R33, R41, 0x10000, RZ ;  /* 0x0001000029217824 */ /* 0x000fe200078e00ff */
[C---:B0-----:R-:W-:Y:S01]  /*8520*/  LOP3.LUT R3, R12.reuse, 0xffff0000, RZ, 0xc0, !PT ;  /* 0xffff00000c037812 */ /* 0x041fe200078ec0ff */
[----:B------:R-:W-:Y:S01]  /*8530*/  IMAD.U32 R0, R12, 0x10000, RZ ;  /* 0x000100000c007824 */ /* 0x000fe200078e00ff */
[C---:B------:R-:W-:Y:S01]  /*8540*/  LOP3.LUT R12, R13.reuse, 0xffff0000, RZ, 0xc0, !PT ;  /* 0xffff00000d0c7812 */ /* 0x040fe200078ec0ff */
[----:B------:R-:W-:Y:S01]  /*8550*/  FMUL.FTZ R47, R8, R33 ;  /* 0x00000021082f7220 */ /* 0x000fe20000410000 */
[----:B------:R-:W-:Y:S01]  /*8560*/  IMAD.U32 R4, R13, 0x10000, RZ ;  /* 0x000100000d047824 */ /* 0x000fe200078e00ff */
[C---:B------:R-:W-:Y:S01]  /*8570*/  LOP3.LUT R6, R14.reuse, 0xffff0000, RZ, 0xc0, !PT ;  /* 0xffff00000e067812 */ /* 0x040fe200078ec0ff */
[----:B------:R-:W-:Y:S01]  /*8580*/  IMAD.U32 R5, R14, 0x10000, RZ ;  /* 0x000100000e057824 */ /* 0x000fe200078e00ff */
[C---:B------:R-:W-:Y:S01]  /*8590*/  LOP3.LUT R14, R15.reuse, 0xffff0000, RZ, 0xc0, !PT ;  /* 0xffff00000f0e7812 */ /* 0x040fe200078ec0ff */
[----:B------:R-:W-:Y:S01]  /*85a0*/  IMAD.U32 R7, R15, 0x10000, RZ ;  /* 0x000100000f077824 */ /* 0x000fe200078e00ff */
[C---:B------:R-:W-:Y:S01]  /*85b0*/  LOP3.LUT R13, R34.reuse, 0xffff0000, RZ, 0xc0, !PT ;  /* 0xffff0000220d7812 */ /* 0x040fe200078ec0ff */
[----:B------:R-:W-:-:S02]  /*85c0*/  IMAD.U32 R11, R34, 0x10000, RZ ;  /* 0x00010000220b7824 */ /* 0x000fc400078e00ff */
[-C--:B------:R-:W-:Y:S01]  /*85d0*/  FMUL.FTZ R41, R8, R21.reuse ;  /* 0x0000001508297220 */ /* 0x080fe20000410000 */
[C---:B------:R-:W-:Y:S01]  /*85e0*/  IMAD.U32 R15, R35.reuse, 0x10000, RZ ;  /* 0x00010000230f7824 */ /* 0x040fe200078e00ff */
[----:B------:R-:W-:Y:S01]  /*85f0*/  LOP3.LUT R34, R35, 0xffff0000, RZ, 0xc0, !PT ;  /* 0xffff000023227812 */ /* 0x000fe200078ec0ff */
[----:B------:R-:W-:Y:S01]  /*8600*/  FFMA.FTZ R47, R0, R21, -R47 ;  /* 0x00000015002f7223 */ /* 0x000fe2000001082f */
[----:B------:R-:W-:Y:S02]  /*8610*/  IMAD.U32 R35, R43, 0x10000, RZ ;  /* 0x000100002b237824 */ /* 0x000fe400078e00ff */
[C---:B------:R-:W-:Y:S01]  /*8620*/  FMUL.FTZ R8, R9.reuse, R42 ;  /* 0x0000002a09087220 */ /* 0x040fe20000410000 */
[----:B------:R-:W-:Y:S02]  /*8630*/  IMAD.U32 R21, R38, 0x10000, RZ ;  /* 0x0001000026157824 */ /* 0x000fe400078e00ff */
[----:B------:R-:W-:Y:S01]  /*8640*/  FFMA.FTZ R41, R0, R33, R41 ;  /* 0x0000002100297223 */ /* 0x000fe20000010029 */
[-C--:B------:R-:W-:Y:S01]  /*8650*/  FMUL.FTZ R0, R9, R20.reuse ;  /* 0x0000001409007220 */ /* 0x080fe20000410000 */
[----:B------:R-:W-:Y:S01]  /*8660*/  FFMA.FTZ R20, R3, R20, -R8 ;  /* 0x0000001403147223 */ /* 0x000fe20000010808 */
[C---:B------:R-:W-:Y:S01]  /*8670*/  FMUL.FTZ R9, R10.reuse, R35 ;  /* 0x000000230a097220 */ /* 0x040fe20000410000 */
[----:B------:R-:W-:Y:S01]  /*8680*/  LOP3.LUT R43, R43, 0xffff0000, RZ, 0xc0, !PT ;  /* 0xffff00002b2b7812 */ /* 0x000fe200078ec0ff */
[----:B------:R-:W-:Y:S01]  /*8690*/  FMUL.FTZ R10, R10, R21 ;  /* 0x000000150a0a7220 */ /* 0x000fe20000410000 */
[----:B------:R-:W-:-:S02]  /*86a0*/  IMAD.U32 R8, R44, 0x10000, RZ ;  /* 0x000100002c087824 */ /* 0x000fc400078e00ff */
[----:B------:R-:W-:Y:S01]  /*86b0*/  FFMA.FTZ R42, R3, R42, R0 ;  /* 0x0000002a032a7223 */ /* 0x000fe20000010000 */
[----:B------:R-:W-:Y:S01]  /*86c0*/  LOP3.LUT R3, R38, 0xffff0000, RZ, 0xc0, !PT ;  /* 0xffff000026037812 */ /* 0x000fe200078ec0ff */
[C---:B------:R-:W-:Y:S01]  /*86d0*/  FFMA.FTZ R9, R4.reuse, R21, -R9 ;  /* 0x0000001504097223 */ /* 0x040fe20000010809 */
[----:B------:R-:W-:Y:S01]  /*86e0*/  FFMA.FTZ R35, R4, R35, R10 ;  /* 0x0000002304237223 */ /* 0x000fe2000001000a */
[----:B------:R-:W-:Y:S02]  /*86f0*/  IMAD.U32 R0, R39, 0x10000, RZ ;  /* 0x0001000027007824 */ /* 0x000fe400078e00ff */
[----:B------:R-:W-:Y:S01]  /*8700*/  FMUL.FTZ R38, R11, R8 ;  /* 0x000000080b267220 */ /* 0x000fe20000410000 */
[C---:B------:R-:W-:Y:S01]  /*8710*/  FMUL.FTZ R21, R32.reuse, R43 ;  /* 0x0000002b20157220 */ /* 0x040fe20000410000 */
[----:B------:R-:W-:Y:S02]  /*8720*/  IMAD.U32 R10, R45, 0x10000, RZ ;  /* 0x000100002d0a7824 */ /* 0x000fe400078e00ff */
[----:B------:R-:W-:Y:S01]  /*8730*/  FMUL.FTZ R33, R32, R3 ;  /* 0x0000000320217220 */ /* 0x000fe20000410000 */
[----:B------:R-:W-:-:S02]  /*8740*/  IMAD.U32 R4, R40, 0x10000, RZ ;  /* 0x0001000028047824 */ /* 0x000fc400078e00ff */
[-C--:B------:R-:W-:Y:S01]  /*8750*/  FMUL.FTZ R11, R11, R0.reuse ;  /* 0x000000000b0b7220 */ /* 0x080fe20000410000 */
[----:B------:R-:W-:Y:S01]  /*8760*/  FFMA.FTZ R38, R5, R0, -R38 ;  /* 0x0000000005267223 */ /* 0x000fe20000010826 */
[----:B------:R-:W-:Y:S01]  /*8770*/  LOP3.LUT R44, R44, 0xffff0000, RZ, 0xc0, !PT ;  /* 0xffff00002c2c7812 */ /* 0x000fe200078ec0ff */
[----:B------:R-:W-:Y:S01]  /*8780*/  FFMA.FTZ R32, R12, R3, -R21 ;  /* 0x000000030c207223 */ /* 0x000fe20000010815 */
[C---:B------:R-:W-:Y:S01]  /*8790*/  FMUL.FTZ R46, R15.reuse, R10 ;  /* 0x0000000a0f2e7220 */ /* 0x040fe20000410000 */
[----:B------:R-:W-:Y:S01]  /*87a0*/  FMUL.FTZ R0, R15, R4 ;  /* 0x000000040f007220 */ /* 0x000fe20000410000 */
[----:B------:R-:W-:Y:S01]  /*87b0*/  LOP3.LUT R39, R39, 0xffff0000, RZ, 0xc0, !PT ;  /* 0xffff000027277812 */ /* 0x000fe200078ec0ff */
[----:B------:R-:W-:Y:S01]  /*87c0*/  FFMA.FTZ R11, R5, R8, R11 ;  /* 0x00000008050b7223 */ /* 0x000fe2000001000b */
        /* <DEDUP_REMOVED lines=23> */
.L_x_14016:
[----:B------:R-:W-:Y:S05]  /*8940*/  BSYNC B1 ;  /* 0x0000000000017941 */ /* 0x000fea0003800000 */
.L_x_14015:
        /* <DEDUP_REMOVED lines=12> */
[--C-:B------:R-:W-:Y:S02]  /*8a10*/  SHF.R.U64 R30, R24, 0x10, R25.reuse ;  /* 0x00000010181e7819 */ /* 0x100fe40000001219 */
[----:B------:R-:W-:Y:S02]  /*8a20*/  SHF.R.U32.HI R32, RZ, 0x10, R25 ;  /* 0x00000010ff207819 */ /* 0x000fe40000011619 */
[----:B------:R-:W-:Y:S02]  /*8a30*/  PRMT R30, R50, 0x5432, R30 ;  /* 0x00005432321e7816 */ /* 0x000fe4000000001e */
[----:B------:R-:W-:-:S02]  /*8a40*/  SHF.R.U32.HI R0, RZ, 0x10, R29 ;  /* 0x00000010ff007819 */ /* 0x000fc4000001161d */
[----:B------:R-:W-:Y:S02]  /*8a50*/  PRMT R25, R53, 0x5432, R12 ;  /* 0x0000543235197816 */ /* 0x000fe4000000000c */
[----:B------:R-:W-:Y:S01]  /*8a60*/  SHF.R.U32.HI R29, RZ, 0x10, R31 ;  /* 0x00000010ff1d7819 */ /* 0x000fe2000001161f */
[----:B------:R-:W-:Y:S01]  /*8a70*/  IMAD.U32 R31, R30, 0x10000, RZ ;  /* 0x000100001e1f7824 */ /* 0x000fe200078e00ff */
[----:B------:R-:W-:Y:S02]  /*8a80*/  PRMT R32, R51, 0x5432, R32 ;  /* 0x0000543233207816 */ /* 0x000fe40000000020 */
[--C-:B------:R-:W-:Y:S02]  /*8a90*/  SHF.R.U32.HI R35, RZ, 0x10, R27.reuse ;  /* 0x00000010ff237819 */ /* 0x100fe4000001161b */
[----:B------:R-:W-:Y:S01]  /*8aa0*/  SHF.R.U64 R34, R26, 0x10, R27 ;  /* 0x000000101a227819 */ /* 0x000fe2000000121b */
[----:B------:R-:W-:Y:S01]  /*8ab0*/  IMAD.U32 R26, R25, 0x10000, RZ ;  /* 0x00010000191a7824 */ /* 0x000fe200078e00ff */
[----:B------:R-:W-:Y:S01]  /*8ac0*/  PRMT R27, R54, 0x5432, R0 ;  /* 0x00005432361b7816 */ /* 0x000fe20000000000 */
[----:B------:R-:W-:Y:S01]  /*8ad0*/  IMAD.U32 R33, R32, 0x10000, RZ ;  /* 0x0001000020217824 */ /* 0x000fe200078e00ff */
[----:B------:R-:W-:-:S02]  /*8ae0*/  PRMT R35, R50, 0x5410, R35 ;  /* 0x0000541032237816 */ /* 0x000fc40000000023 */
        /* <DEDUP_REMOVED lines=14> */
[----:B------:R-:W-:Y:S01]  /*8bd0*/  IMAD.U32 R21, R10, 0x10000, RZ ;  /* 0x000100000a157824 */ /* 0x000fe200078e00ff */
[----:B------:R-:W-:-:S03]  /*8be0*/  PRMT R28, R13, 0x5432, R28 ;  /* 0x000054320d1c7816 */ /* 0x000fc6000000001c */
        /* <DEDUP_REMOVED lines=59> */
.L_x_14007:
[----:B------:R-:W-:Y:S05]  /*8fa0*/  BSYNC B0 ;  /* 0x0000000000007941 */ /* 0x000fea0003800000 */
.L_x_13993:
        /* <DEDUP_REMOVED lines=8> */
.L_x_13990:
        /* <DEDUP_REMOVED lines=8> */
.L_x_14017:
[----:B------:R-:W-:Y:S01]  /*90b0*/  IMAD R21, R19, 0x8, R18 ;  /* 0x0000000813157824 */ /* 0x000fe200078e0212 */
[----:B------:R-:W-:-:S04]  /*90c0*/  SHF.L.U32 R72, R23, 0x1f, RZ ;  /* 0x0000001f17487819 */ /* 0x000fc800000006ff */
[----:B------:R2:W0:Y:S01]  /*90d0*/  SYNCS.PHASECHK.TRANS64.TRYWAIT P2, [R21+URZ+0x22830], R72 ;  /* 0x02283048150075a7 */ /* 0x000422000804017f */
[----:B------:R-:W-:Y:S05]  /*90e0*/  @!P0 BRA `(.L_x_14018) ;  /* 0x0000000000048947 */ /* 0x000fea0003800000 */
[----:B------:R-:W-:Y:S01]  /*90f0*/  BPT.TRAP 0x1 ;  /* 0x000000040000795c */ /* 0x000fe20000300000 */
.L_x_14018:
[----:B0--3--:R-:W0:Y:S01]  /*9100*/  S2R R3, SR_TID.X ;  /* 0x0000000000037919 */ /* 0x009e220000002100 */
[----:B------:R-:W-:-:S05]  /*9110*/  VIADD R0, R18, 0x1c400 ;  /* 0x0001c40012007836 */ /* 0x000fca0000000000 */
[----:B------:R-:W-:-:S04]  /*9120*/  SHF.R.U32.HI R0, RZ, 0x4, R0 ;  /* 0x00000004ff007819 */ /* 0x000fc80000011600 */
[----:B------:R-:W-:Y:S02]  /*9130*/  LOP3.LUT R0, R0, 0x3fff, RZ, 0xc0, !PT ;  /* 0x00003fff00007812 */ /* 0x000fe400078ec0ff */
[----:B0-----:R-:W-:-:S04]  /*9140*/  LOP3.LUT R3, R3, 0x7f, RZ, 0xc0, !PT ;  /* 0x0000007f03037812 */ /* 0x001fc800078ec0ff */
[----:B------:R-:W-:Y:S01]  /*9150*/  ISETP.NE.AND P1, PT, R3, RZ, PT ;  /* 0x000000ff0300720c */ /* 0x000fe20003f25270 */
[----:B------:R-:W-:-:S12]  /*9160*/  @P2 BRA `(.L_x_14019) ;  /* 0x0000000000082947 */ /* 0x000fd80003800000 */
[----:B------:R-:W0:Y:S02]  /*9170*/  SYNCS.PHASECHK.TRANS64.TRYWAIT P2, [R21+URZ+0x22830], R72 ;  /* 0x02283048150075a7 */ /* 0x000e24000804017f */
[----:B0-----:R-:W-:Y:S05]  /*9180*/  @!P2 BRA `(.L_x_14020) ;  /* 0x0000012000d8a947 */ /* 0x001fea0003800000 */
.L_x_14019:
[----:B------:R-:W-:Y:S05]  /*9190*/  WARPSYNC.ALL ;  /* 0x0000000000007948 */ /* 0x000fea0003800000 */
[----:B------:R-:W-:-:S05]  /*91a0*/  LOP3.LUT R20, R0, 0x10000, RZ, 0xfc, !PT ;  /* 0x0001000000147812 */ /* 0x000fca00078efcff */
[----:B------:R-:W-:Y:S01]  /*91b0*/  IMAD R4, R19, 0x300, R20 ;  /* 0x0000030013047824 */ /* 0x000fe200078e0214 */
[----:B------:R-:W-:Y:S01]  /*91c0*/  LOP3.LUT R6, R36, 0x10000, RZ, 0xfc, !PT ;  /* 0x0001000024067812 */ /* 0x000fe200078efcff */
[----:B------:R-:W-:Y:S01]  /*91d0*/  IMAD.MOV.U32 R5, RZ, RZ, 0x40000040 ;  /* 0x40000040ff057424 */ /* 0x000fe200078e00ff */
[----:B------:R-:W3:Y:S01]  /*91e0*/  LDL.LU R3, [R1+0x4] ;  /* 0x0000040001037983 */ /* 0x000ee20000300800 */
[----:B------:R-:W-:Y:S01]  /*91f0*/  IMAD.MOV.U32 R7, RZ, RZ, 0x40000040 ;  /* 0x40000040ff077424 */ /* 0x000fe200078e00ff */
[C---:B------:R-:W-:Y:S01]  /*9200*/  R2UR UR6, R4.reuse ;  /* 0x00000000040672ca */ /* 0x040fe200000e0000 */
[----:B-----5:R-:W-:Y:S01]  /*9210*/  WARPGROUP.ARRIVE ;  /* 0x00000000000079c5 */ /* 0x020fe20000000000 */
[----:B------:R-:W-:Y:S01]  /*9220*/  R2UR UR7, R5 ;  /* 0x00000000050772ca */ /* 0x000fe200000e0000 */
[----:B------:R-:W-:Y:S01]  /*9230*/  VIADD R8, R4, 0x2 ;  /* 0x0000000204087836 */ /* 0x000fe20000000000 */
[C---:B------:R-:W-:Y:S01]  /*9240*/  R2UR UR4, R6.reuse ;  /* 0x00000000060472ca */ /* 0x040fe200000e0000 */
[C---:B----4-:R-:W-:Y:S01]  /*9250*/  VIADD R14, R6.reuse, 0x2 ;  /* 0x00000002060e7836 */ /* 0x050fe20000000000 */
[----:B------:R-:W-:Y:S01]  /*9260*/  R2UR UR5, R7 ;  /* 0x00000000070572ca */ /* 0x000fe200000e0000 */
[----:B------:R-:W-:Y:S01]  /*9270*/  IMAD.MOV.U32 R9, RZ, RZ, 0x40000040 ;  /* 0x40000040ff097424 */ /* 0x000fe200078e00ff */
[----:B------:R-:W4:Y:S01]  /*9280*/  LDC R0, c[0x0][0x448] ;  /* 0x00011200ff007b82 */ /* 0x000f220000000800 */
[----:B------:R-:W-:Y:S01]  /*9290*/  IMAD.MOV.U32 R15, RZ, RZ, 0x40000040 ;  /* 0x40000040ff0f7424 */ /* 0x000fe200078e00ff */
[----:B------:R-:W0:Y:S01]  /*92a0*/  S2R R74, SR_TID.X ;  /* 0x00000000004a7919 */ /* 0x000e220000002100 */
[----:B------:R-:W-:-:S02]  /*92b0*/  VIADD R12, R6, 0x4 ;  /* 0x00000004060c7836 */ /* 0x000fc40000000000 */
[----:B------:R-:W-:Y:S02]  /*92c0*/  IMAD.MOV.U32 R13, RZ, RZ, 0x40000040 ;  /* 0x40000040ff0d7424 */ /* 0x000fe400078e00ff */
[----:B------:R-:W-:Y:S02]  /*92d0*/  VIADD R10, R6, 0x6 ;  /* 0x00000006060a7836 */ /* 0x000fe40000000000 */
[----:B------:R-:W-:Y:S02]  /*92e0*/  IMAD.MOV.U32 R5, RZ, RZ, 0x40000040 ;  /* 0x40000040ff057424 */ /* 0x000fe400078e00ff */
        /* <DEDUP_REMOVED lines=9> */
[----:B----4-:R-:W-:Y:S01]  /*9380*/  ISETP.NE.AND P2, PT, R0, 0x1, PT ;  /* 0x000000010000780c */ /* 0x010fe20003f45270 */
[----:B------:R-:W-:Y:S01]  /*9390*/  IMAD.IADD R0, R217, 0x1, R210 ;  /* 0x00000001d9007824 */ /* 0x000fe200078e02d2 */
[----:B0-----:R-:W-:-:S04]  /*93a0*/  SHF.R.U32.HI R74, RZ, 0x7, R74 ;  /* 0x00000007ff4a7819 */ /* 0x001fc8000001164a */
[----:B------:R-:W-:Y:S01]  /*93b0*/  IADD3 R176, -R74, 0xb, RZ ;  /* 0x0000000b4ab07810 */ /* 0x000fe20007ffe1ff */
        /* <DEDUP_REMOVED lines=11> */
[----:B------:R-:W-:Y:S01]  /*9470*/  R2UR UR7, R5 ;  /* 0x00000000050772ca */ /* 0x000fe200000e0000 */
[----:B------:R-:W0:Y:S01]  /*9480*/  @P2 LDC R4, c[0x0][0x450] ;  /* 0x00011400ff042b82 */ /* 0x000e220000000800 */
[----:B------:R-:W-:Y:S02]  /*9490*/  R2UR UR4, R10 ;  /* 0x000000000a0472ca */ /* 0x000fe400000e0000 */
[----:B------:R-:W-:Y:S02]  /*94a0*/  R2UR UR5, R11 ;  /* 0x000000000b0572ca */ /* 0x000fe400000e0000 */
[----:B---3--:R-:W-:-:S04]  /*94b0*/  LOP3.LUT R3, R3, 0xfff7ffff, RZ, 0xc0, !PT ;  /* 0xfff7ffff03037812 */ /* 0x008fc800078ec0ff */
[----:B------:R-:W-:-:S05]  /*94c0*/  @P2 LOP3.LUT R3, R3, 0x80000, RZ, 0xfc, !PT ;  /* 0x0008000003032812 */ /* 0x000fca00078efcff */
[----:B------:R3:W-:Y:S02]  /*94d0*/  STL [R1+0x4], R3 ;  /* 0x0000040301007387 */ /* 0x0007e40000100800 */
[----:B---3--:R-:W3:Y:S01]  /*94e0*/  @P2 LDC R3, c[0x0][0x44c] ;  /* 0x00011300ff032b82 */ /* 0x008ee20000000800 */
[----:B------:R-:W-:Y:S02]  /*94f0*/  WARPGROUP.DEPBAR.LE gsb0, 0x0 ;  /* 0x00008000000079c5 */ /* 0x000fe40000010000 */
[----:B------:R-:W-:Y:S01]  /*9500*/  WARPGROUP.ARRIVE ;  /* 0x00000000000079c5 */ /* 0x000fe20000000000 */
[----:B---3--:R-:W-:-:S05]  /*9510*/  @P2 IMAD.HI.U32 R3, R0, R3, RZ ;  /* 0x0000000300032227 */ /* 0x008fca00078e00ff */
[----:B------:R-:W-:Y:S01]  /*9520*/  HGMMA.64x96x16.F32.BF16 R24, gdesc[UR4], R24, gsb0 ;  /* 0x01600000041879f0 */ /* 0x000fe20008001818 */
[----:B0-----:R-:W-:Y:S01]  /*9530*/  @P2 SHF.R.U32.HI R0, RZ, R4, R3 ;  /* 0x00000004ff002219 */ /* 0x001fe20000011603 */
[----:B------:R-:W-:Y:S01]  /*9540*/  IMAD R3, R216, -0x60, R213 ;  /* 0xffffffa0d8037824 */ /* 0x000fe200078e02d5 */
[----:B------:R-:W-:-:S03]  /*9550*/  ULDC UR4, c[0x0][0x988] ;  /* 0x0002620000047ab9 */ /* 0x000fc60000000800 */
[----:B------:R-:W0:Y:S01]  /*9560*/  SHFL.IDX PT, R5, R0, 0x1, 0x1c1f ;  /* 0x003c1f0000057f89 */ /* 0x000e2200000e0000 */
[----:B------:R-:W-:-:S03]  /*9570*/  VIADD R3, R3, 0x60 ;  /* 0x0000006003037836 */ /* 0x000fc60000000000 */
[----:B------:R-:W3:Y:S01]  /*9580*/  SHFL.IDX PT, R0, R0, RZ, 0x1c1f ;  /* 0x001c1fff00007589 */ /* 0x000ee200000e0000 */
[----:B------:R-:W-:-:S05]  /*9590*/  IMAD R4, R218, -0x2, R3 ;  /* 0xfffffffeda047824 */ /* 0x000fca00078e0203 */
[----:B------:R-:W-:-:S04]  /*95a0*/  IADD3 R3, -R211, 0x1, R4 ;  /* 0x00000001d3037810 */ /* 0x000fc80007ffe104 */
[----:B0-----:R-:W-:-:S04]  /*95b0*/  VIADDMNMX R5, R5, R3, R4, PT ;  /* 0x0000000305057246 */ /* 0x001fc80003800104 */
[C---:B------:R-:W-:Y:S02]  /*95c0*/  ISETP.GT.AND P3, PT, R5.reuse, RZ, PT ;  /* 0x000000ff0500720c */ /* 0x040fe40003f64270 */
[C---:B------:R-:W-:Y:S02]  /*95d0*/  ISETP.GT.AND P4, PT, R5.reuse, 0x1, PT ;  /* 0x000000010500780c */ /* 0x040fe40003f84270 */
[----:B------:R-:W-:Y:S02]  /*95e0*/  ISETP.GT.AND P2, PT, R5, 0x8, PT ;  /* 0x000000080500780c */ /* 0x000fe40003f44270 */
[----:B---3--:R-:W-:Y:S01]  /*95f0*/  VIADDMNMX R3, R0, R3, R4, PT ;  /* 0x0000000300037246 */ /* 0x008fe20003800104 */
[----:B------:R-:W-:Y:S01]  /*9600*/  IMAD.U32 R0, RZ, RZ, UR4 ;  /* 0x00000004ff007e24 */ /* 0x000fe2000f8e00ff */
[----:B------:R-:W-:Y:S02]  /*9610*/  WARPGROUP.DEPBAR.LE gsb0, 0x0 ;  /* 0x00008000000079c5 */ /* 0x000fe40000010000 */
[----:B------:R-:W-:-:S02]  /*9620*/  FSEL R73, R26, -INF , P3 ;  /* 0xff8000001a497808 */ /* 0x000fc40001800000 */
[----:B------:R-:W-:Y:S01]  /*9630*/  FSEL R26, R27, -INF , P4 ;  /* 0xff8000001b1a7808 */ /* 0x000fe20002000000 */
[----:B------:R0:W-:Y:S06]  /*9640*/  BAR.ARV R176, 0x100 ;  /* 0x000400b00000751d */ /* 0x0001ec0000002000 */
        /* <DEDUP_REMOVED lines=64> */
[----:B------:R-:W-:Y:S02]  /*9a50*/  FMNMX.FTZ R8, R115, R8, !PT ;  /* 0x0000000873087209 */ /* 0x000fe40007810000 */
[----:B------:R-:W-:Y:S02]  /*9a60*/  ISETP.GT.AND P3, PT, R3, RZ, PT ;  /* 0x000000ff0300720c */ /* 0x000fe40003f64270 */
[----:B------:R-:W-:Y:S02]  /*9a70*/  FMNMX.FTZ R5, R71, R8, !PT ;  /* 0x0000000847057209 */ /* 0x000fe40007810000 */
[C---:B------:R-:W-:Y:S02]  /*9a80*/  ISETP.GT.AND P4, PT, R3.reuse, 0x1, PT ;  /* 0x000000010300780c */ /* 0x040fe40003f84270 */
[----:B------:R-:W-:Y:S01]  /*9a90*/  ISETP.GT.AND P2, PT, R3, 0x8, PT ;  /* 0x000000080300780c */ /* 0x000fe20003f44270 */
[----:B------:R-:W3:Y:S01]  /*9aa0*/  SHFL.BFLY PT, R8, R5, 0x2, 0x1f ;  /* 0x0c401f0005087f89 */ /* 0x000ee200000e0000 */
[----:B------:R-:W-:-:S02]  /*9ab0*/  FSEL R9, R24, -INF , P3 ;  /* 0xff80000018097808 */ /* 0x000fc40001800000 */
[----:B------:R-:W-:Y:S02]  /*9ac0*/  FSEL R25, R25, -INF , P4 ;  /* 0xff80000019197808 */ /* 0x000fe40002000000 */
[----:B------:R-:W-:Y:S02]  /*9ad0*/  ISETP.GT.AND P3, PT, R3, 0x9, PT ;  /* 0x000000090300780c */ /* 0x000fe40003f64270 */
[----:B------:R-:W-:Y:S02]  /*9ae0*/  FMNMX.FTZ R4, R9, R25, !PT ;  /* 0x0000001909047209 */ /* 0x000fe40007810000 */
[----:B------:R-:W-:Y:S02]  /*9af0*/  FSEL R29, R29, -INF , P3 ;  /* 0xff8000001d1d7808 */ /* 0x000fe40001800000 */
[----:B------:R-:W-:-:S04]  /*9b00*/  ISETP.GT.AND P3, PT, R3, 0x11, PT ;  /* 0x000000110300780c */ /* 0x000fc80003f64270 */
[----:B------:R-:W-:Y:S02]  /*9b10*/  FSEL R33, R33, -INF , P3 ;  /* 0xff80000021217808 */ /* 0x000fe40001800000 */
[----:B------:R-:W-:-:S04]  /*9b20*/  ISETP.GT.AND P3, PT, R3, 0x19, PT ;  /* 0x000000190300780c */ /* 0x000fc80003f64270 */
[----:B------:R-:W-:Y:S02]  /*9b30*/  FSEL R37, R37, -INF , P3 ;  /* 0xff80000025257808 */ /* 0x000fe40001800000 */
[----:B------:R-:W-:Y:S02]  /*9b40*/  ISETP.GT.AND P3, PT, R3, 0x21, PT ;  /* 0x000000210300780c */ /* 0x000fe40003f64270 */
[----:B---3--:R-:W-:Y:S02]  /*9b50*/  FMNMX.FTZ R27, R5, R8, !PT ;  /* 0x00000008051b7209 */ /* 0x008fe40007810000 */
[----:B------:R-:W-:Y:S02]  /*9b60*/  FSEL R41, R41, -INF , P3 ;  /* 0xff80000029297808 */ /* 0x000fe40001800000 */
[----:B------:R-:W-:Y:S01]  /*9b70*/  ISETP.GT.AND P3, PT, R3, 0x29, PT ;  /* 0x000000290300780c */ /* 0x000fe20003f64270 */
[----:B------:R-:W3:Y:S03]  /*9b80*/  SHFL.BFLY PT, R8, R27, 0x1, 0x1f ;  /* 0x0c201f001b087f89 */ /* 0x000ee600000e0000 */
        /* <DEDUP_REMOVED lines=11> */
[----:B------:R-:W-:Y:S01]  /*9c40*/  FMUL.FTZ R5, R8, R0 ;  /* 0x0000000008057220 */ /* 0x000fe20000410000 */
[----:B------:R-:W-:-:S02]  /*9c50*/  FMNMX.FTZ R4, R27, R4, !PT ;  /* 0x000000041b047209 */ /* 0x000fc40007810000 */
[----:B------:R-:W-:Y:S02]  /*9c60*/  FSEL R31, R32, -INF , P2 ;  /* 0xff800000201f7808 */ /* 0x000fe40001000000 */
[----:B------:R-:W-:Y:S02]  /*9c70*/  FMNMX.FTZ R4, R29, R4, !PT ;  /* 0x000000041d047209 */ /* 0x000fe40007810000 */
[----:B------:R-:W-:Y:S02]  /*9c80*/  ISETP.GT.AND P2, PT, R3, 0x18, PT ;  /* 0x000000180300780c */ /* 0x000fe40003f44270 */
[----:B------:R-:W-:Y:S02]  /*9c90*/  FMNMX.FTZ R4, R31, R4, !PT ;  /* 0x000000041f047209 */ /* 0x000fe40007810000 */
[----:B------:R-:W-:Y:S02]  /*9ca0*/  FSEL R35, R36, -INF , P2 ;  /* 0xff80000024237808 */ /* 0x000fe40001000000 */
[----:B------:R-:W-:-:S02]  /*9cb0*/  FMNMX.FTZ R24, R33, R4, !PT ;  /* 0x0000000421187209 */ /* 0x000fc40007810000 */
[----:B------:R-:W-:Y:S02]  /*9cc0*/  FSETP.NEU.FTZ.AND P4, PT, R8, -INF , PT ;  /* 0xff8000000800780b */ /* 0x000fe40003f9d000 */
[----:B------:R-:W-:Y:S02]  /*9cd0*/  ISETP.GT.AND P2, PT, R3, 0x20, PT ;  /* 0x000000200300780c */ /* 0x000fe40003f44270 */
[----:B------:R-:W-:Y:S02]  /*9ce0*/  FMNMX.FTZ R24, R35, R24, !PT ;  /* 0x0000001823187209 */ /* 0x000fe40007810000 */
[----:B------:R-:W-:Y:S02]  /*9cf0*/  FSEL R34, R5, RZ, P4 ;  /* 0x000000ff05227208 */ /* 0x000fe40002000000 */
[----:B------:R-:W-:Y:S02]  /*9d00*/  FSEL R39, R40, -INF , P2 ;  /* 0xff80000028277808 */ /* 0x000fe40001000000 */
[----:B------:R-:W-:Y:S01]  /*9d10*/  FMNMX.FTZ R24, R37, R24, !PT ;  /* 0x0000001825187209 */ /* 0x000fe20007810000 */
[-CC-:B------:R-:W-:Y:S01]  /*9d20*/  FFMA.FTZ R26, R26, R0.reuse, -R34.reuse ;  /* 0x000000001a1a7223 */ /* 0x180fe20000010822 */
[----:B------:R-:W-:Y:S01]  /*9d30*/  ISETP.GT.AND P2, PT, R3, 0x28, PT ;  /* 0x000000280300780c */ /* 0x000fe20003f44270 */
[--C-:B------:R-:W-:Y:S01]  /*9d40*/  FFMA.FTZ R201, R73, R0, -R34.reuse ;  /* 0x0000000049c97223 */ /* 0x100fe20000010822 */
[----:B------:R-:W-:Y:S01]  /*9d50*/  FMNMX.FTZ R24, R39, R24, !PT ;  /* 0x0000001827187209 */ /* 0x000fe20007810000 */
[----:B------:R3:W-:Y:S01]  /*9d60*/  MUFU.EX2 R4, R26 ;  /* 0x0000001a00047308 */ /* 0x0007e20000000800 */
[----:B------:R-:W-:Y:S01]  /*9d70*/  FSEL R43, R44, -INF , P2 ;  /* 0xff8000002c2b7808 */ /* 0x000fe20001000000 */
[-CC-:B------:R-:W-:Y:S01]  /*9d80*/  FFMA.FTZ R203, R75, R0.reuse, -R34.reuse ;  /* 0x000000004bcb7223 */ /* 0x180fe20000010822 */
[----:B------:R-:W-:Y:S01]  /*9d90*/  ISETP.GT.AND P2, PT, R3, 0x30, PT ;  /* 0x000000300300780c */ /* 0x000fe20003f44270 */
[-CC-:B------:R-:W-:Y:S01]  /*9da0*/  FFMA.FTZ R77, R77, R0.reuse, -R34.reuse ;  /* 0x000000004d4d7223 */ /* 0x180fe20000010822 */
[----:B------:R-:W-:Y:S01]  /*9db0*/  FSEL R61, R61, -INF , P3 ;  /* 0xff8000003d3d7808 */ /* 0x000fe20001800000 */
[--C-:B------:R-:W-:Y:S01]  /*9dc0*/  FFMA.FTZ R153, R79, R0, -R34.reuse ;  /* 0x000000004f997223 */ /* 0x100fe20000010822 */
[----:B------:R-:W-:Y:S01]  /*9dd0*/  FSEL R47, R48, -INF , P2 ;  /* 0xff800000302f7808 */ /* 0x000fe20001000000 */
[----:B------:R-:W4:Y:S01]  /*9de0*/  MUFU.EX2 R201, R201 ;  /* 0x000000c900c97308 */ /* 0x000f220000000800 */
[----:B---3--:R-:W-:Y:S01]  /*9df0*/  FMNMX.FTZ R26, R41, R24, !PT ;  /* 0x00000018291a7209 */ /* 0x008fe20007810000 */
[-CC-:B------:R-:W-:Y:S01]  /*9e00*/  FFMA.FTZ R81, R81, R0.reuse, -R34.reuse ;  /* 0x0000000051517223 */ /* 0x180fe20000010822 */
[----:B------:R-:W-:Y:S01]  /*9e10*/  ISETP.GT.AND P2, PT, R3, 0x38, PT ;  /* 0x000000380300780c */ /* 0x000fe20003f44270 */
[--C-:B------:R-:W-:Y:S01]  /*9e20*/  FFMA.FTZ R155, R83, R0, -R34.reuse ;  /* 0x00000000539b7223 */ /* 0x100fe20000010822 */
[----:B------:R-:W-:Y:S01]  /*9e30*/  FMNMX.FTZ R26, R43, R26, !PT ;  /* 0x0000001a2b1a7209 */ /* 0x000fe20007810000 */
[--C-:B------:R-:W-:Y:S01]  /*9e40*/  FFMA.FTZ R85, R85, R0, -R34.reuse ;  /* 0x0000000055557223 */ /* 0x100fe20000010822 */
[----:B------:R-:W-:Y:S01]  /*9e50*/  FSEL R51, R52, -INF , P2 ;  /* 0xff80000034337808 */ /* 0x000fe20001000000 */
[----:B------:R-:W-:Y:S01]  /*9e60*/  MUFU.EX2 R203, R203 ;  /* 0x000000cb00cb7308 */ /* 0x000fe20000000800 */
[----:B------:R-:W-:Y:S01]  /*9e70*/  FMNMX.FTZ R26, R45, R26, !PT ;  /* 0x0000001a2d1a7209 */ /* 0x000fe20007810000 */
[-CC-:B------:R-:W-:Y:S01]  /*9e80*/  FFMA.FTZ R157, R87, R0.reuse, -R34.reuse ;  /* 0x00000000579d7223 */ /* 0x180fe20000010822 */
[----:B------:R-:W-:Y:S01]  /*9e90*/  ISETP.GT.AND P2, PT, R3, 0x40, PT ;  /* 0x000000400300780c */ /* 0x000fe20003f44270 */
[--C-:B------:R-:W-:Y:S01]  /*9ea0*/  FFMA.FTZ R89, R89, R0, -R34.reuse ;  /* 0x0000000059597223 */ /* 0x100fe20000010822 */
[----:B------:R-:W-:Y:S01]  /*9eb0*/  FMNMX.FTZ R26, R47, R26, !PT ;  /* 0x0000001a2f1a7209 */ /* 0x000fe20007810000 */
[----:B------:R-:W-:Y:S01]  /*9ec0*/  FFMA.FTZ R91, R91, R0, -R34 ;  /* 0x000000005b5b7223 */ /* 0x000fe20000010822 */
[----:B------:R-:W-:Y:S01]  /*9ed0*/  FSEL R55, R56, -INF , P2 ;  /* 0xff80000038377808 */ /* 0x000fe20001000000 */
[----:B------:R-:W-:Y:S01]  /*9ee0*/  MUFU.EX2 R24, R77 ;  /* 0x0000004d00187308 */ /* 0x000fe20000000800 */
[----:B------:R-:W-:Y:S01]  /*9ef0*/  FMNMX.FTZ R28, R49, R26, !PT ;  /* 0x0000001a311c7209 */ /* 0x000fe20007810000 */
[----:B----4-:R-:W-:Y:S01]  /*9f00*/  FADD.FTZ R48, R201, R4 ;  /* 0x00000004c9307221 */ /* 0x010fe20000010000 */
        /* <DEDUP_REMOVED lines=11> */
[--C-:B------:R-:W-:Y:S01]  /*9fc0*/  FFMA.FTZ R101, R101, R0, -R34.reuse ;  /* 0x0000000065657223 */ /* 0x100fe20000010822 */
[----:B------:R-:W-:Y:S01]  /*9fd0*/  ISETP.GT.AND P3, PT, R3, 0x51, PT ;  /* 0x000000510300780c */ /* 0x000fe20003f64270 */
[----:B------:R-:W-:Y:S01]  /*9fe0*/  MUFU.EX2 R26, R81 ;  /* 0x00000051001a7308 */ /* 0x000fe20000000800 */
[----:B------:R-:W-:Y:S01]  /*9ff0*/  FMNMX.FTZ R30, R57, R28, !PT ;  /* 0x0000001c391e7209 */ /* 0x000fe20007810000 */
[-CC-:B------:R-:W-:Y:S01]  /*a000*/  FFMA.FTZ R103, R103, R0.reuse, -R34.reuse ;  /* 0x0000000067677223 */ /* 0x180fe20000010822 */
[----:B------:R-:W-:Y:S01]  /*a010*/  FSEL R63, R64, -INF , P2 ;  /* 0xff800000403f7808 */ /* 0x000fe20001000000 */
        /* <DEDUP_REMOVED lines=16> */
[----:B------:R-:W-:Y:S01]  /*a120*/  FFMA.FTZ R34, R71, R0, -R34 ;  /* 0x0000000047227223 */ /* 0x000fe20000010822 */
[----:B------:R-:W-:-:S02]  /*a130*/  FSEL R69, R69, -INF , P3 ;  /* 0xff80000045457808 */ /* 0x000fc40001800000 */
[----:B------:R-:W-:Y:S01]  /*a140*/  FMNMX.FTZ R30, R67, R30, !PT ;  /* 0x0000001e431e7209 */ /* 0x000fe20007810000 */
[----:B------:R-:W-:Y:S01]  /*a150*/  MUFU.EX2 R157, R157 ;  /* 0x0000009d009d7308 */ /* 0x000fe20000000800 */
[----:B------:R-:W-:Y:S02]  /*a160*/  F2FP.BF16.F32.PACK_AB R201, R4, R201 ;  /* 0x000000c904c9723e */ /* 0x000fe400000010ff */
[----:B------:R-:W-:-:S05]  /*a170*/  FMNMX.FTZ R30, R69, R30, !PT ;  /* 0x0000001e451e7209 */ /* 0x000fca0007810000 */
[----:B------:R-:W3:Y:S01]  /*a180*/  SHFL.BFLY PT, R3, R30, 0x2, 0x1f ;  /* 0x0c401f001e037f89 */ /* 0x000ee200000e0000 */
[----:B------:R-:W-:Y:S08]  /*a190*/  MUFU.EX2 R32, R89 ;  /* 0x0000005900207308 */ /* 0x000ff00000000800 */
[----:B------:R-:W-:Y:S08]  /*a1a0*/  MUFU.EX2 R91, R91 ;  /* 0x0000005b005b7308 */ /* 0x000ff00000000800 */
[----:B------:R-:W4:Y:S01]  /*a1b0*/  MUFU.EX2 R36, R93 ;  /* 0x0000005d00247308 */ /* 0x000f220000000800 */
[----:B---3--:R-:W-:-:S07]  /*a1c0*/  FMNMX.FTZ R3, R30, R3, !PT ;  /* 0x000000031e037209 */ /* 0x008fce0007810000 */
[----:B------:R-:W-:Y:S01]  /*a1d0*/  MUFU.EX2 R95, R95 ;  /* 0x0000005f005f7308 */ /* 0x000fe20000000800 */
[----:B------:R-:W3:Y:S07]  /*a1e0*/  SHFL.BFLY PT, R30, R3, 0x1, 0x1f ;  /* 0x0c201f00031e7f89 */ /* 0x000eee00000e0000 */
[----:B------:R-:W1:Y:S01]  /*a1f0*/  MUFU.EX2 R38, R97 ;  /* 0x0000006100267308 */ /* 0x000e620000000800 */
[----:B----4-:R-:W-:-:S07]  /*a200*/  F2FP.BF16.F32.PACK_AB R159, R36, R91 ;  /* 0x0000005b249f723e */ /* 0x010fce00000010ff */
[----:B------:R-:W-:Y:S08]  /*a210*/  MUFU.EX2 R99, R99 ;  /* 0x0000006300637308 */ /* 0x000ff00000000800 */
[----:B------:R-:W-:Y:S01]  /*a220*/  MUFU.EX2 R40, R101 ;  /* 0x0000006500287308 */ /* 0x000fe20000000800 */
[----:B-1----:R-:W-:Y:S02]  /*a230*/  F2FP.BF16.F32.PACK_AB R161, R38, R95 ;  /* 0x0000005f26a1723e */ /* 0x002fe400000010ff */
[----:B---3--:R-:W-:-:S04]  /*a240*/  FMNMX.FTZ R5, R3, R30, !PT ;  /* 0x0000001e03057209 */ /* 0x008fc80007810000 */
[C---:B------:R-:W-:Y:S01]  /*a250*/  FSETP.NEU.FTZ.AND P2, PT, R5.reuse, -INF , PT ;  /* 0xff8000000500780b */ /* 0x040fe20003f5d000 */
[-C--:B------:R-:W-:Y:S01]  /*a260*/  FMUL.FTZ R3, R5, R0.reuse ;  /* 0x0000000005037220 */ /* 0x080fe20000410000 */
[----:B------:R-:W-:Y:S04]  /*a270*/  MUFU.EX2 R103, R103 ;  /* 0x0000006700677308 */ /* 0x000fe80000000800 */
[----:B------:R-:W-:Y:S01]  /*a280*/  FSEL R30, R3, RZ, P2 ;  /* 0x000000ff031e7208 */ /* 0x000fe20001000000 */
[----:B------:R-:W-:Y:S01]  /*a290*/  FADD.FTZ R3, R203, R48 ;  /* 0x00000030cb037221 */ /* 0x000fe20000010000 */
[C---:B------:R-:W-:Y:S02]  /*a2a0*/  F2FP.BF16.F32.PACK_AB R203, R24.reuse, R203 ;  /* 0x000000cb18cb723e */ /* 0x040fe400000010ff */
[----:B------:R-:W-:Y:S01]  /*a2b0*/  MUFU.EX2 R42, R105 ;  /* 0x00000069002a7308 */ /* 0x000fe20000000800 */
[-CC-:B------:R-:W-:Y:S01]  /*a2c0*/  FFMA.FTZ R9, R9, R0.reuse, -R30.reuse ;  /* 0x0000000009097223 */ /* 0x180fe2000001081e */
[-CC-:B------:R-:W-:Y:S01]  /*a2d0*/  FFMA.FTZ R25, R25, R0.reuse, -R30.reuse ;  /* 0x0000000019197223 */ /* 0x180fe2000001081e */
[-CC-:B------:R-:W-:Y:S01]  /*a2e0*/  FFMA.FTZ R27, R27, R0.reuse, -R30.reuse ;  /* 0x000000001b1b7223 */ /* 0x180fe2000001081e */
[-CC-:B------:R-:W-:Y:S01]  /*a2f0*/  FFMA.FTZ R29, R29, R0.reuse, -R30.reuse ;  /* 0x000000001d1d7223 */ /* 0x180fe2000001081e */
[-CC-:B------:R-:W-:Y:S01]  /*a300*/  FFMA.FTZ R31, R31, R0.reuse, -R30.reuse ;  /* 0x000000001f1f7223 */ /* 0x180fe2000001081e */
[-CC-:B------:R-:W-:Y:S01]  /*a310*/  FFMA.FTZ R33, R33, R0.reuse, -R30.reuse ;  /* 0x0000000021217223 */ /* 0x180fe2000001081e */
[----:B------:R-:W-:Y:S01]  /*a320*/  FADD.FTZ R48, R24, R3 ;  /* 0x0000000318307221 */ /* 0x000fe20000010000 */
[----:B------:R-:W-:Y:S01]  /*a330*/  MUFU.EX2 R9, R9 ;  /* 0x0000000900097308 */ /* 0x000fe20000000800 */
[-CC-:B------:R-:W-:Y:S01]  /*a340*/  FFMA.FTZ R35, R35, R0.reuse, -R30.reuse ;  /* 0x0000000023237223 */ /* 0x180fe2000001081e */
[-C--:B------:R-:W-:Y:S01]  /*a350*/  FFMA.FTZ R37, R37, R0.reuse, -R30 ;  /* 0x0000000025257223 */ /* 0x080fe2000001081e */
[----:B------:R-:W-:Y:S01]  /*a360*/  FADD.FTZ R3, R153, R48 ;  /* 0x0000003099037221 */ /* 0x000fe20000010000 */
[-CC-:B------:R-:W-:Y:S01]  /*a370*/  FFMA.FTZ R39, R39, R0.reuse, -R30.reuse ;  /* 0x0000000027277223 */ /* 0x180fe2000001081e */
[-CC-:B------:R-:W-:Y:S01]  /*a380*/  FFMA.FTZ R41, R41, R0.reuse, -R30.reuse ;  /* 0x0000000029297223 */ /* 0x180fe2000001081e */
[-CC-:B------:R-:W-:Y:S01]  /*a390*/  FFMA.FTZ R43, R43, R0.reuse, -R30.reuse ;  /* 0x000000002b2b7223 */ /* 0x180fe2000001081e */
[----:B------:R-:W-:Y:S01]  /*a3a0*/  FADD.FTZ R50, R26, R3 ;  /* 0x000000031a327221 */ /* 0x000fe20000010000 */
[----:B------:R1:W3:Y:S01]  /*a3b0*/  MUFU.EX2 R200, R25 ;  /* 0x0000001900c87308 */ /* 0x0002e20000000800 */
        /* <DEDUP_REMOVED lines=8> */
[----:B-1----:R-:W-:Y:S01]  /*a440*/  FADD.FTZ R25, R155, R50 ;  /* 0x000000329b197221 */ /* 0x002fe20000010000 */
[-CC-:B------:R-:W-:Y:S01]  /*a450*/  FFMA.FTZ R59, R59, R0.reuse, -R30.reuse ;  /* 0x000000003b3b7223 */ /* 0x180fe2000001081e */
[-CC-:B------:R-:W-:Y:S01]  /*a460*/  FFMA.FTZ R61, R61, R0.reuse, -R30.reuse ;  /* 0x000000003d3d7223 */ /* 0x180fe2000001081e */
[-CC-:B------:R-:W-:Y:S01]  /*a470*/  FFMA.FTZ R63, R63, R0.reuse, -R30.reuse ;  /* 0x000000003f3f7223 */ /* 0x180fe2000001081e */
[----:B------:R-:W-:Y:S01]  /*a480*/  FADD.FTZ R50, R28, R25 ;  /* 0x000000191c327221 */ /* 0x000fe20000010000 */
[-CC-:B------:R-:W-:Y:S01]  /*a490*/  FFMA.FTZ R65, R65, R0.reuse, -R30.reuse ;  /* 0x0000000041417223 */ /* 0x180fe2000001081e */
[-C--:B------:R-:W-:Y:S01]  /*a4a0*/  FFMA.FTZ R67, R67, R0.reuse, -R30 ;  /* 0x0000000043437223 */ /* 0x080fe2000001081e */
[----:B------:R1:W2:Y:S01]  /*a4b0*/  MUFU.EX2 R202, R29 ;  /* 0x0000001d00ca7308 */ /* 0x0002a20000000800 */
[----:B---3--:R-:W-:Y:S01]  /*a4c0*/  FADD.FTZ R48, R9, R200 ;  /* 0x000000c809307221 */ /* 0x008fe20000010000 */
[----:B------:R-:W-:Y:S01]  /*a4d0*/  FFMA.FTZ R30, R69, R0, -R30 ;  /* 0x00000000451e7223 */ /* 0x000fe2000001081e */
[----:B------:R-:W-:-:S02]  /*a4e0*/  F2FP.BF16.F32.PACK_AB R200, R200, R9 ;  /* 0x00000009c8c8723e */ /* 0x000fc400000010ff */
[----:B------:R-:W-:Y:S02]  /*a4f0*/  F2FP.BF16.F32.PACK_AB R153, R26, R153 ;  /* 0x000000991a99723e */ /* 0x000fe400000010ff */
[----:B------:R-:W-:Y:S01]  /*a500*/  F2FP.BF16.F32.PACK_AB R155, R28, R155 ;  /* 0x0000009b1c9b723e */ /* 0x000fe200000010ff */
[----:B------:R-:W3:Y:S01]  /*a510*/  MUFU.EX2 R31, R31 ;  /* 0x0000001f001f7308 */ /* 0x000ee20000000800 */
[----:B----4-:R-:W-:Y:S01]  /*a520*/  FADD.FTZ R3, R27, R48 ;  /* 0x000000301b037221 */ /* 0x010fe20000010000 */
[----:B-1----:R-:W-:Y:S01]  /*a530*/  FADD.FTZ R29, R157, R50 ;  /* 0x000000329d1d7221 */ /* 0x002fe20000010000 */
[----:B------:R-:W-:Y:S02]  /*a540*/  F2FP.BF16.F32.PACK_AB R157, R32, R157 ;  /* 0x0000009d209d723e */ /* 0x000fe400000010ff */
[----:B------:R-:W-:Y:S01]  /*a550*/  F2FP.BF16.F32.PACK_AB R163, R40, R99 ;  /* 0x0000006328a3723e */ /* 0x000fe200000010ff */
[----:B------:R-:W-:Y:S01]  /*a560*/  FADD.FTZ R50, R32, R29 ;  /* 0x0000001d20327221 */ /* 0x000fe20000010000 */
[----:B------:R-:W-:Y:S01]  /*a570*/  F2FP.BF16.F32.PACK_AB R165, R42, R103 ;  /* 0x000000672aa5723e */ /* 0x000fe200000010ff */
[----:B------:R-:W1:Y:S01]  /*a580*/  MUFU.EX2 R152, R33 ;  /* 0x0000002100987308 */ /* 0x000e620000000800 */
[----:B--2---:R-:W-:Y:S01]  /*a590*/  FADD.FTZ R48, R202, R3 ;  /* 0x00000003ca307221 */ /* 0x004fe20000010000 */
[----:B------:R-:W-:-:S02]  /*a5a0*/  @!P1 VIADD R3, R21, 0x22840 ;  /* 0x0002284015039836 */ /* 0x000fc40000000000 */
[----:B------:R-:W-:Y:S01]  /*a5b0*/  FADD.FTZ R29, R91, R50 ;  /* 0x000000325b1d7221 */ /* 0x000fe20000010000 */
[----:B------:R-:W-:Y:S02]  /*a5c0*/  F2FP.BF16.F32.PACK_AB R202, R202, R27 ;  /* 0x0000001bcaca723e */ /* 0x000fe400000010ff */
[----:B------:R-:W-:Y:S01]  /*a5d0*/  @!P1 PRMT R3, RZ, 0x654, R3 ;  /* 0x00000654ff039816 */ /* 0x000fe20000000003 */
[----:B------:R-:W2:Y:S01]  /*a5e0*/  MUFU.EX2 R35, R35 ;  /* 0x0000002300237308 */ /* 0x000ea20000000800 */
[----:B---3--:R-:W-:Y:S01]  /*a5f0*/  FADD.FTZ R25, R31, R48 ;  /* 0x000000301f197221 */ /* 0x008fe20000010000 */
[----:B------:R-:W-:Y:S01]  /*a600*/  FADD.FTZ R50, R36, R29 ;  /* 0x0000001d24327221 */ /* 0x000fe20000010000 */
[----:B------:R3:W-:Y:S05]  /*a610*/  @!P1 SYNCS.ARRIVE.TRANS64.RED.A1T0 RZ, [R3+URZ], RZ ;  /* 0x000000ff03ff99a7 */ /* 0x0007ea000810043f */
[----:B------:R-:W4:Y:S01]  /*a620*/  MUFU.EX2 R154, R37 ;  /* 0x00000025009a7308 */ /* 0x000f220000000800 */
[C---:B-1----:R-:W-:Y:S01]  /*a630*/  FADD.FTZ R48, R152.reuse, R25 ;  /* 0x0000001998307221 */ /* 0x042fe20000010000 */
[----:B------:R-:W-:-:S06]  /*a640*/  F2FP.BF16.F32.PACK_AB R152, R152, R31 ;  /* 0x0000001f9898723e */ /* 0x000fcc00000010ff */
[----:B------:R-:W3:Y:S01]  /*a650*/  MUFU.EX2 R39, R39 ;  /* 0x0000002700277308 */ /* 0x000ee20000000800 */
[----:B--2---:R-:W-:-:S07]  /*a660*/  FADD.FTZ R25, R35, R48 ;  /* 0x0000003023197221 */ /* 0x004fce0000010000 */
[----:B------:R-:W1:Y:S01]  /*a670*/  MUFU.EX2 R156, R41 ;  /* 0x00000029009c7308 */ /* 0x000e620000000800 */
[C---:B----4-:R-:W-:Y:S01]  /*a680*/  FADD.FTZ R48, R154.reuse, R25 ;  /* 0x000000199a307221 */ /* 0x050fe20000010000 */
[----:B------:R-:W-:Y:S01]  /*a690*/  FADD.FTZ R25, R95, R50 ;  /* 0x000000325f197221 */ /* 0x000fe20000010000 */
[----:B------:R-:W-:-:S03]  /*a6a0*/  F2FP.BF16.F32.PACK_AB R154, R154, R35 ;  /* 0x000000239a9a723e */ /* 0x000fc600000010ff */
[----:B------:R-:W-:Y:S02]  /*a6b0*/  FADD.FTZ R50, R38, R25 ;  /* 0x0000001926327221 */ /* 0x000fe40000010000 */
[----:B------:R-:W2:Y:S01]  /*a6c0*/  MUFU.EX2 R43, R43 ;  /* 0x0000002b002b7308 */ /* 0x000ea20000000800 */
[----:B---3--:R-:W-:Y:S01]  /*a6d0*/  FADD.FTZ R3, R39, R48 ;  /* 0x0000003027037221 */ /* 0x008fe20000010000 */
[----:B------:R-:W-:-:S04]  /*a6e0*/  FADD.FTZ R25, R99, R50 ;  /* 0x0000003263197221 */ /* 0x000fc80000010000 */
[----:B------:R-:W-:Y:S02]  /*a6f0*/  FADD.FTZ R50, R40, R25 ;  /* 0x0000001928327221 */ /* 0x000fe40000010000 */
[----:B------:R-:W3:Y:S01]  /*a700*/  MUFU.EX2 R158, R45 ;  /* 0x0000002d009e7308 */ /* 0x000ee20000000800 */
[C---:B-1----:R-:W-:Y:S01]  /*a710*/  FADD.FTZ R48, R156.reuse, R3 ;  /* 0x000000039c307221 */ /* 0x042fe20000010000 */
[----:B------:R-:W-:Y:S01]  /*a720*/  FADD.FTZ R25, R103, R50 ;  /* 0x0000003267197221 */ /* 0x000fe20000010000 */
[----:B------:R-:W-:-:S03]  /*a730*/  F2FP.BF16.F32.PACK_AB R156, R156, R39 ;  /* 0x000000279c9c723e */ /* 0x000fc600000010ff */
[----:B------:R-:W-:Y:S02]  /*a740*/  FADD.FTZ R24, R42, R25 ;  /* 0x000000192a187221 */ /* 0x000fe40000010000 */
        /* <DEDUP_REMOVED lines=45> */
[----:B------:R-:W-:Y:S02]  /*aa20*/  F2FP.BF16.F32.PACK_AB R171, R34, R115 ;  /* 0x0000007322ab723e */ /* 0x000fe400000010ff */
[C---:B---3--:R-:W-:Y:S01]  /*aa30*/  FADD.FTZ R4, R30.reuse, R9 ;  /* 0x000000091e047221 */ /* 0x048fe20000010000 */
[----:B------:R-:W-:Y:S01]  /*aa40*/  F2FP.BF16.F32.PACK_AB R170, R30, R67 ;  /* 0x000000431eaa723e */ /* 0x000fe200000010ff */
[----:B0-----:R-:W-:Y:S06]  /*aa50*/  @!P0 BRA `(.L_x_14021) ;  /* 0x0000000000048947 */ /* 0x001fec0003800000 */
[----:B------:R-:W-:Y:S01]  /*aa60*/  BPT.TRAP 0x1 ;  /* 0x000000040000795c */ /* 0x000fe20000300000 */
.L_x_14021:
[----:B------:R0:W1:Y:S01]  /*aa70*/  SYNCS.PHASECHK.TRANS64.TRYWAIT P2, [R21+URZ+0x22850], R72 ;  /* 0x02285048150075a7 */ /* 0x000062000804017f */
[----:B------:R-:W-:Y:S05]  /*aa80*/  @!P0 BRA `(.L_x_14022) ;  /* 0x0000000000048947 */ /* 0x000fea0003800000 */
[----:B------:R-:W-:Y:S01]  /*aa90*/  BPT.TRAP 0x1 ;  /* 0x000000040000795c */ /* 0x000fe20000300000 */
.L_x_14022:
[----:B------:R-:W-:Y:S04]  /*aaa0*/  BSSY B0, `(.L_x_14023) ;  /* 0x0000004000007945 */ /* 0x000fe80003800000 */
[----:B-1----:R-:W-:Y:S05]  /*aab0*/  @P2 BRA `(.L_x_14024) ;  /* 0x0000000000082947 */ /* 0x002fea0003800000 */
[----:B------:R-:W1:Y:S02]  /*aac0*/  SYNCS.PHASECHK.TRANS64.TRYWAIT P2, [R21+URZ+0x22850], R72 ;  /* 0x02285048150075a7 */ /* 0x000e64000804017f */
[----:B-1----:R-:W-:Y:S05]  /*aad0*/  @!P2 BRA `(.L_x_14025) ;  /* 0x000001080098a947 */ /* 0x002fea0003800000 */
.L_x_14024:
[----:B------:R-:W-:Y:S05]  /*aae0*/  BSYNC B0 ;  /* 0x0000000000007941 */ /* 0x000fea0003800000 */
.L_x_14023:
[----:B------:R-:W-:Y:S05]  /*aaf0*/  WARPSYNC.ALL ;  /* 0x0000000000007948 */ /* 0x000fea0003800000 */
[----:B------:R-:W-:Y:S01]  /*ab00*/  VIADD R9, R18, 0x400 ;  /* 0x0000040012097836 */ /* 0x000fe20000000000 */
[----:B------:R2:W-:Y:S01]  /*ab10*/  BAR.SYNC.DEFER_BLOCKING R177, 0x100 ;  /* 0x000400b10000751d */ /* 0x0005e20000010000 */
[----:B------:R-:W-:Y:S02]  /*ab20*/  IMAD.MOV.U32 R173, RZ, RZ, 0x40000040 ;  /* 0x40000040ffad7424 */ /* 0x000fe400078e00ff */
[----:B------:R-:W-:Y:S01]  /*ab30*/  IMAD.MOV.U32 R175, RZ, RZ, 0x40000040 ;  /* 0x40000040ffaf7424 */ /* 0x000fe200078e00ff */
[----:B------:R-:W-:Y:S01]  /*ab40*/  SHF.R.U32.HI R9, RZ, 0x4, R9 ;  /* 0x00000004ff097819 */ /* 0x000fe20000011609 */
[----:B01----:R-:W-:Y:S01]  /*ab50*/  @!P1 VIADD R21, R21, 0x22860 ;  /* 0x0002286015159836 */ /* 0x003fe20000000000 */
[----:B------:R-:W-:Y:S01]  /*ab60*/  R2UR UR7, R173 ;  /* 0x00000000ad0772ca */ /* 0x000fe200000e0000 */
[----:B------:R-:W-:Y:S01]  /*ab70*/  IMAD.MOV.U32 R173, RZ, RZ, 0x40000040 ;  /* 0x40000040ffad7424 */ /* 0x000fe200078e00ff */
[----:B------:R-:W-:Y:S01]  /*ab80*/  LOP3.LUT R9, R9, 0x3fff, RZ, 0xc0, !PT ;  /* 0x00003fff09097812 */ /* 0x000fe200078ec0ff */
[----:B------:R-:W0:Y:S01]  /*ab90*/  LDC R178, c[0x0][0x448] ;  /* 0x00011200ffb27b82 */ /* 0x000e220000000800 */
[----:B------:R-:W-:Y:S01]  /*aba0*/  @!P1 PRMT R21, RZ, 0x654, R21 ;  /* 0x00000654ff159816 */ /* 0x000fe20000000015 */
[----:B------:R-:W-:Y:S01]  /*abb0*/  VIADD R216, R216, 0xfffffffe ;  /* 0xfffffffed8d87836 */ /* 0x000fe20000000000 */
[----:B------:R-:W-:Y:S01]  /*abc0*/  LOP3.LUT R9, R9, 0x3000000, RZ, 0xfc, !PT ;  /* 0x0300000009097812 */ /* 0x000fe200078efcff */
[----:B------:R-:W-:Y:S01]  /*abd0*/  ULDC UR42, c[0x0][0x988] ;  /* 0x00026200002a7ab9 */ /* 0x000fe20000000800 */
[----:B------:R-:W-:-:S03]  /*abe0*/  ULDC UR43, c[0x0][0x988] ;  /* 0x00026200002b7ab9 */ /* 0x000fc60000000800 */
[----:B------:R-:W-:-:S04]  /*abf0*/  IMAD R172, R19, 0xc00, R9 ;  /* 0x00000c0013ac7824 */ /* 0x000fc800078e0209 */
[C---:B------:R-:W-:Y:S01]  /*ac00*/  VIADD R174, R172.reuse, 0x80 ;  /* 0x00000080acae7836 */ /* 0x040fe20000000000 */
[----:B------:R-:W-:Y:S01]  /*ac10*/  R2UR UR6, R172 ;  /* 0x00000000ac0672ca */ /* 0x000fe200000e0000 */
[----:B------:R-:W-:Y:S01]  /*ac20*/  WARPGROUP.ARRIVE ;  /* 0x00000000000079c5 */ /* 0x000fe20000000000 */
[----:B0-----:R-:W-:-:S11]  /*ac30*/  ISETP.NE.AND P2, PT, R178, 0x1, PT ;  /* 0x00000001b200780c */ /* 0x001fd60003f45270 */
        /* <DEDUP_REMOVED lines=10> */
[----:B------:R-:W-:Y:S01]  /*ace0*/  IMAD.MOV.U32 R153, RZ, RZ, 0x40000040 ;  /* 0x40000040ff997424 */ /* 0x000fe200078e00ff */
[----:B------:R-:W0:Y:S02]  /*acf0*/  @P2 LDC R154, c[0x0][0x450] ;  /* 0x00011400ff9a2b82 */ /* 0x000e240000000800 */
        /* <DEDUP_REMOVED lines=14> */
[----:B------:R-:W-:Y:S01]  /*ade0*/  R2UR UR6, R152 ;  /* 0x00000000980672ca */ /* 0x000fe200000e0000 */
[----:B------:R-:W-:Y:S01]  /*adf0*/  IMAD.MOV.U32 R152, RZ, RZ, R210 ;  /* 0x000000ffff987224 */ /* 0x000fe200078e00d2 */
[----:B------:R-:W-:Y:S02]  /*ae00*/  R2UR UR7, R153 ;  /* 0x00000000990772ca */ /* 0x000fe400000e0000 */
[----:B------:R-:W1:Y:S02]  /*ae10*/  @P2 LDC R153, c[0x0][0x44c] ;  /* 0x00011300ff992b82 */ /* 0x000e640000000800 */
[----:B-1----:R-:W-:-:S05]  /*ae20*/  @P2 IMAD.HI.U32 R153, R210, R153, RZ ;  /* 0x00000099d2992227 */ /* 0x002fca00078e00ff */
[----:B0-----:R-:W-:-:S04]  /*ae30*/  @P2 SHF.R.U32.HI R152, RZ, R154, R153 ;  /* 0x0000009aff982219 */ /* 0x001fc80000011699 */
[----:B------:R-:W-:-:S05]  /*ae40*/  IADD3 R152, R152, R213, -R211 ;  /* 0x000000d598987210 */ /* 0x000fca0007ffe8d3 */
[----:B------:R-:W-:-:S05]  /*ae50*/  IMAD.HI R152, R152, 0x2aaaaaab, RZ ;  /* 0x2aaaaaab98987827 */ /* 0x000fca00078e02ff */
[----:B------:R-:W-:Y:S01]  /*ae60*/  SHF.R.U32.HI R153, RZ, 0x1f, R152 ;  /* 0x0000001fff997819 */ /* 0x000fe20000011698 */
[----:B------:R-:W-:Y:S02]  /*ae70*/  WARPGROUP.DEPBAR.LE gsb0, 0x0 ;  /* 0x00008000000079c5 */ /* 0x000fe40000010000 */
[----:B------:R-:W-:-:S06]  /*ae80*/  WARPGROUP.ARRIVE ;  /* 0x00000000000079c5 */ /* 0x000fcc0000000000 */
        /* <DEDUP_REMOVED lines=9> */
[----:B0-----:R-:W-:-:S04]  /*af20*/  LEA.HI.SX32 R21, R152, R153, 0x1c ;  /* 0x0000009998157211 */ /* 0x001fc800078fe2ff */
[----:B------:R-:W-:-:S04]  /*af30*/  VIMNMX R21, RZ, R21, !PT ;  /* 0x00000015ff157248 */ /* 0x000fc80007fe0100 */
[----:B------:R-:W-:-:S13]  /*af40*/  ISETP.GE.AND P2, PT, R216, R21, PT ;  /* 0x00000015d800720c */ /* 0x000fda0003f46270 */
[----:B--2---:R-:W-:Y:S05]  /*af50*/  @!P2 BRA `(.L_x_14026) ;  /* 0x0000002400d8a947 */ /* 0x004fea0003800000 */
[----:B------:R-:W-:Y:S02]  /*af60*/  IMAD.MOV.U32 R203, RZ, RZ, R8 ;  /* 0x000000ffffcb7224 */ /* 0x000fe400078e0008 */
[----:B------:R-:W-:Y:S02]  /*af70*/  IMAD.MOV.U32 R222, RZ, RZ, R5 ;  /* 0x000000ffffde7224 */ /* 0x000fe400078e0005 */
[----:B------:R-:W-:-:S07]  /*af80*/  IMAD.MOV.U32 R200, RZ, RZ, R216 ;  /* 0x000000ffffc87224 */ /* 0x000fce00078e00d8 */
.L_x_14036:
        /* <DEDUP_REMOVED lines=8> */
.L_x_14027:
[----:B------:R-:W-:Y:S01]  /*b010*/  IMAD R201, R19, 0x8, R18 ;  /* 0x0000000813c97824 */ /* 0x000fe200078e0212 */
[----:B------:R-:W-:-:S04]  /*b020*/  SHF.L.U32 R202, R23, 0x1f, RZ ;  /* 0x0000001f17ca7819 */ /* 0x000fc800000006ff */
[----:B------:R0:W1:Y:S01]  /*b030*/  SYNCS.PHASECHK.TRANS64.TRYWAIT P2, [R201+URZ+0x22830], R202 ;  /* 0x022830cac90075a7 */ /* 0x000062000804017f */
[----:B------:R-:W-:Y:S05]  /*b040*/  @!P0 BRA `(.L_x_14028) ;  /* 0x0000000000048947 */ /* 0x000fea0003800000 */
[----:B------:R-:W-:Y:S01]  /*b050*/  BPT.TRAP 0x1 ;  /* 0x000000040000795c */ /* 0x000fe20000300000 */
.L_x_14028:
[----:B------:R-:W2:Y:S02]  /*b060*/  LDC R0, c[0x0][0x448] ;  /* 0x00011200ff007b82 */ /* 0x000ea40000000800 */
[----:B--2---:R-:W-:Y:S01]  /*b070*/  ISETP.NE.AND P3, PT, R0, 0x1, PT ;  /* 0x000000010000780c */ /* 0x004fe20003f65270 */
[----:B------:R-:W-:-:S12]  /*b080*/  IMAD.IADD R0, R217, 0x1, R210 ;  /* 0x00000001d9007824 */ /* 0x000fd800078e02d2 */
[----:B------:R-:W2:Y:S08]  /*b090*/  @P3 LDC R5, c[0x0][0x44c] ;  /* 0x00011300ff053b82 */ /* 0x000eb00000000800 */
[----:B------:R-:W3:Y:S01]  /*b0a0*/  @P3 LDC R8, c[0x0][0x450] ;  /* 0x00011400ff083b82 */ /* 0x000ee20000000800 */
[----:B--2---:R-:W-:-:S05]  /*b0b0*/  @P3 IMAD.HI.U32 R5, R0, R5, RZ ;  /* 0x0000000500053227 */ /* 0x004fca00078e00ff */
[----:B---3--:R-:W-:Y:S01]  /*b0c0*/  @P3 SHF.R.U32.HI R0, RZ, R8, R5 ;  /* 0x00000008ff003219 */ /* 0x008fe20000011605 */
[----:B-1----:R-:W-:Y:S06]  /*b0d0*/  @P2 BRA `(.L_x_14029) ;  /* 0x0000000000082947 */ /* 0x002fec0003800000 */
[----:B------:R-:W1:Y:S02]  /*b0e0*/  SYNCS.PHASECHK.TRANS64.TRYWAIT P2, [R201+URZ+0x22830], R202 ;  /* 0x022830cac90075a7 */ /* 0x000e64000804017f */
[----:B-1----:R-:W-:Y:S05]  /*b0f0*/  @!P2 BRA `(.L_x_14030) ;  /* 0x000001040024a947 */ /* 0x002fea0003800000 */
.L_x_14029:
[----:B------:R-:W-:Y:S05]  /*b100*/  WARPSYNC.ALL ;  /* 0x0000000000007948 */ /* 0x000fea0003800000 */
[----:B------:R-:W2:Y:S04]  /*b110*/  SHFL.IDX PT, R153, R0, RZ, 0x1c1f ;  /* 0x001c1fff00997589 */ /* 0x000ea800000e0000 */
[----:B------:R2:W3:Y:S01]  /*b120*/  SHFL.IDX PT, R155, R0, 0x1, 0x1c1f ;  /* 0x003c1f00009b7f89 */ /* 0x0004e200000e0000 */
[----:B------:R-:W-:-:S03]  /*b130*/  IMAD.MOV.U32 R5, RZ, RZ, -0x60 ;  /* 0xffffffa0ff057424 */ /* 0x000fc600078e00ff */
[----:B------:R-:W4:Y:S01]  /*b140*/  LDL.LU R216, [R1+0x4] ;  /* 0x0000040001d87983 */ /* 0x000f220000300800 */
[----:B------:R-:W-:Y:S01]  /*b150*/  IMAD R5, R200, R5, 0x1 ;  /* 0x00000001c8057424 */ /* 0x000fe200078e0205 */
[----:B------:R-:W-:Y:S01]  /*b160*/  R2UR UR4, R6 ;  /* 0x00000000060472ca */ /* 0x000fe200000e0000 */
[----:B------:R-:W-:Y:S01]  /*b170*/  IMAD R156, R19, 0x300, R20 ;  /* 0x00000300139c7824 */ /* 0x000fe200078e0214 */
[----:B------:R-:W-:Y:S01]  /*b180*/  R2UR UR5, R7 ;  /* 0x00000000070572ca */ /* 0x000fe200000e0000 */
[----:B------:R-:W-:Y:S01]  /*b190*/  IMAD R8, R218, -0x2, R5 ;  /* 0xfffffffeda087824 */ /* 0x000fe200078e0205 */
[----:B------:R-:W-:Y:S01]  /*b1a0*/  R2UR UR8, R14 ;  /* 0x000000000e0872ca */ /* 0x000fe200000e0000 */
[----:B------:R-:W-:Y:S01]  /*b1b0*/  IMAD.MOV.U32 R157, RZ, RZ, 0x40000040 ;  /* 0x40000040ff9d7424 */ /* 0x000fe200078e00ff */
[C---:B------:R-:W-:Y:S01]  /*b1c0*/  R2UR UR6, R156.reuse ;  /* 0x000000009c0672ca */ /* 0x040fe200000e0000 */
[C---:B------:R-:W-:Y:S01]  /*b1d0*/  VIADD R154, R156.reuse, 0x2 ;  /* 0x000000029c9a7836 */ /* 0x040fe20000000000 */
[----:B------:R-:W-:Y:S01]  /*b1e0*/  IADD3 R8, -R211, R8, R213 ;  /* 0x00000008d3087210 */ /* 0x000fe20007ffe1d5 */
[C---:B------:R-:W-:Y:S01]  /*b1f0*/  VIADD R152, R156.reuse, 0x4 ;  /* 0x000000049c987836 */ /* 0x040fe20000000000 */
[C---:B------:R-:W-:Y:S01]  /*b200*/  R2UR UR7, R157.reuse ;  /* 0x000000009d0772ca */ /* 0x040fe200000e0000 */
[----:B------:R-:W-:Y:S01]  /*b210*/  VIADD R156, R156, 0x6 ;  /* 0x000000069c9c7836 */ /* 0x000fe20000000000 */
[----:B------:R-:W-:Y:S01]  /*b220*/  R2UR UR10, R154 ;  /* 0x000000009a0a72ca */ /* 0x000fe200000e0000 */
[----:B--2---:R-:W-:Y:S01]  /*b230*/  IMAD.IADD R0, R8, 0x1, R153 ;  /* 0x0000000108007824 */ /* 0x004fe200078e0299 */
[----:B------:R-:W-:Y:S01]  /*b240*/  R2UR UR14, R152 ;  /* 0x00000000980e72ca */ /* 0x000fe200000e0000 */
[----:B------:R-:W-:Y:S01]  /*b250*/  IMAD.MOV.U32 R153, RZ, RZ, 0x40000040 ;  /* 0x40000040ff997424 */ /* 0x000fe200078e00ff */
[----:B------:R-:W-:Y:S01]  /*b260*/  R2UR UR18, R156 ;  /* 0x000000009c1272ca */ /* 0x000fe200000e0000 */
[----:B---3--:R-:W-:Y:S01]  /*b270*/  IMAD.IADD R8, R8, 0x1, R155 ;  /* 0x0000000108087824 */ /* 0x008fe200078e029b */
        /* <DEDUP_REMOVED lines=11> */
[C---:B------:R-:W-:Y:S02]  /*b330*/  ISETP.GT.AND P2, PT, R0.reuse, 0x49, PT ;  /* 0x000000490000780c */ /* 0x040fe40003f44270 */
[C---:B------:R-:W-:Y:S02]  /*b340*/  ISETP.GT.AND P3, PT, R0.reuse, 0x50, PT ;  /* 0x000000500000780c */ /* 0x040fe40003f64270 */
[C---:B------:R-:W-:Y:S02]  /*b350*/  ISETP.GT.AND P4, PT, R0.reuse, 0x51, PT ;  /* 0x000000510000780c */ /* 0x040fe40003f84270 */
[C---:B------:R-:W-:Y:S02]  /*b360*/  ISETP.GT.AND P5, PT, R0.reuse, 0x58, PT ;  /* 0x000000580000780c */ /* 0x040fe40003fa4270 */
[----:B------:R-:W-:Y:S01]  /*b370*/  ISETP.GT.AND P6, PT, R0, 0x59, PT ;  /* 0x000000590000780c */ /* 0x000fe20003fc4270 */
[----:B------:R-:W-:Y:S02]  /*b380*/  WARPGROUP.DEPBAR.LE gsb0, 0x0 ;  /* 0x00008000000079c5 */ /* 0x000fe40000010000 */
[----:B------:R-:W-:-:S06]  /*b390*/  WARPGROUP.ARRIVE ;  /* 0x00000000000079c5 */ /* 0x000fcc0000000000 */
[----:B------:R-:W-:Y:S03]  /*b3a0*/  HGMMA.64x96x16.F32.BF16 R152, gdesc[UR8], R152, gsb0 ;  /* 0x01600000089879f0 */ /* 0x000fe60008001898 */
[----:B------:R-:W-:Y:S02]  /*b3b0*/  WARPGROUP.DEPBAR.LE gsb0, 0x0 ;  /* 0x00008000000079c5 */ /* 0x000fe40000010000 */
[----:B------:R-:W-:-:S06]  /*b3c0*/  WARPGROUP.ARRIVE ;  /* 0x00000000000079c5 */ /* 0x000fcc0000000000 */
[----:B------:R-:W-:Y:S01]  /*b3d0*/  HGMMA.64x96x16.F32.BF16 R152, gdesc[UR12], R152, gsb0 ;  /* 0x016000000c9879f0 */ /* 0x000fe20008001898 */
        /* <DEDUP_REMOVED lines=11> */
[----:B------:R-:W-:Y:S02]  /*b490*/  ISETP.GT.AND P0, PT, R0, 0x9, PT ;  /* 0x000000090000780c */ /* 0x000fe40003f04270 */
[----:B------:R-:W-:-:S04]  /*b4a0*/  LOP3.LUT R216, R216, 0xfdffffff, RZ, 0xc0, !PT ;  /* 0xfdffffffd8d87812 */ /* 0x000fc800078ec0ff */
[----:B------:R-:W-:Y:S02]  /*b4b0*/  @P2 LOP3.LUT R216, R216, 0x2000000, RZ, 0xfc, !PT ;  /* 0x02000000d8d82812 */ /* 0x000fe400078efcff */
[----:B------:R-:W-:Y:S02]  /*b4c0*/  ISETP.GT.AND P2, PT, R0, 0x8, PT ;  /* 0x000000080000780c */ /* 0x000fe40003f44270 */
[----:B------:R-:W-:-:S04]  /*b4d0*/  LOP3.LUT R216, R216, 0xfbffffff, RZ, 0xc0, !PT ;  /* 0xfbffffffd8d87812 */ /* 0x000fc800078ec0ff */
[----:B------:R-:W-:Y:S02]  /*b4e0*/  @P3 LOP3.LUT R216, R216, 0x4000000, RZ, 0xfc, !PT ;  /* 0x04000000d8d83812 */ /* 0x000fe400078efcff */
[----:B------:R-:W-:-:S03]  /*b4f0*/  ISETP.GT.AND P3, PT, R0, 0x1, PT ;  /* 0x000000010000780c */ /* 0x000fc60003f64270 */
[----:B------:R-:W-:Y:S01]  /*b500*/  STL [R1+0x4], R216 ;  /* 0x000004d801007387 */ /* 0x000fe20000100800 */
        /* <DEDUP_REMOVED lines=9> */
[----:B------:R-:W-:Y:S02]  /*b5a0*/  FSEL R160, R160, -INF , P1 ;  /* 0xff800000a0a07808 */ /* 0x000fe40000800000 */
[C---:B------:R-:W-:Y:S02]  /*b5b0*/  ISETP.GT.AND P3, PT, R0.reuse, 0x11, PT ;  /* 0x000000110000780c */ /* 0x040fe40003f64270 */
[C---:B------:R-:W-:Y:S02]  /*b5c0*/  ISETP.GT.AND P2, PT, R0.reuse, 0x18, PT ;  /* 0x000000180000780c */ /* 0x040fe40003f44270 */
[C---:B------:R-:W-:Y:S02]  /*b5d0*/  ISETP.GT.AND P0, PT, R0.reuse, 0x19, PT ;  /* 0x000000190000780c */ /* 0x040fe40003f04270 */
[----:B------:R-:W-:-:S02]  /*b5e0*/  ISETP.GT.AND P1, PT, R0, 0x20, PT ;  /* 0x000000200000780c */ /* 0x000fc40003f24270 */
[----:B------:R-:W-:Y:S02]  /*b5f0*/  FSEL R161, R161, -INF , P3 ;  /* 0xff800000a1a17808 */ /* 0x000fe40001800000 */
[----:B------:R-:W-:Y:S02]  /*b600*/  FSEL R164, R164, -INF , P2 ;  /* 0xff800000a4a47808 */ /* 0x000fe40001000000 */
[----:B------:R-:W-:Y:S02]  /*b610*/  FSEL R165, R165, -INF , P0 ;  /* 0xff800000a5a57808 */ /* 0x000fe40000000000 */
[----:B------:R-:W-:Y:S02]  /*b620*/  FSEL R168, R168, -INF , P1 ;  /* 0xff800000a8a87808 */ /* 0x000fe40000800000 */
[C---:B------:R-:W-:Y:S02]  /*b630*/  ISETP.GT.AND P3, PT, R0.reuse, 0x21, PT ;  /* 0x000000210000780c */ /* 0x040fe40003f64270 */
[----:B------:R-:W-:-:S02]  /*b640*/  ISETP.GT.AND P2, PT, R0, 0x28, PT ;  /* 0x000000280000780c */ /* 0x000fc40003f44270 */
[C---:B------:R-:W-:Y:S02]  /*b650*/  ISETP.GT.AND P0, PT, R0.reuse, 0x29, PT ;  /* 0x000000290000780c */ /* 0x040fe40003f04270 */
[----:B------:R-:W-:Y:S02]  /*b660*/  ISETP.GT.AND P1, PT, R0, 0x30, PT ;  /* 0x000000300000780c */ /* 0x000fe40003f24270 */
[----:B------:R-:W-:Y:S02]  /*b670*/  FSEL R169, R169, -INF , P3 ;  /* 0xff800000a9a97808 */ /* 0x000fe40001800000 */
[----:B------:R-:W-:Y:S02]  /*b680*/  FSEL R172, R172, -INF , P2 ;  /* 0xff800000acac7808 */ /* 0x000fe40001000000 */
[----:B------:R-:W-:Y:S02]  /*b690*/  FSEL R173, R173, -INF , P0 ;  /* 0xff800000adad7808 */ /* 0x000fe40000000000 */
[----:B------:R-:W-:-:S02]  /*b6a0*/  FSEL R176, R176, -INF , P1 ;  /* 0xff800000b0b07808 */ /* 0x000fc40000800000 */
[C---:B------:R-:W-:Y:S02]  /*b6b0*/  ISETP.GT.AND P3, PT, R0.reuse, 0x31, PT ;  /* 0x000000310000780c */ /* 0x040fe40003f64270 */
[C---:B------:R-:W-:Y:S02]  /*b6c0*/  ISETP.GT.AND P2, PT, R0.reuse, 0x38, PT ;  /* 0x000000380000780c */ /* 0x040fe40003f44270 */
[C---:B------:R-:W-:Y:S02]  /*b6d0*/  ISETP.GT.AND P0, PT, R0.reuse, 0x39, PT ;  /* 0x000000390000780c */ /* 0x040fe40003f04270 */
[----:B------:R-:W-:Y:S02]  /*b6e0*/  ISETP.GT.AND P1, PT, R0, 0x40, PT ;  /* 0x000000400000780c */ /* 0x000fe40003f24270 */
        /* <DEDUP_REMOVED lines=9> */
[C---:B------:R-:W-:Y:S02]  /*b780*/  LOP3.LUT P1, RZ, R216.reuse, 0x800000, RZ, 0xc0, !PT ;  /* 0x00800000d8ff7812 */ /* 0x040fe4000782c0ff */
[----:B------:R-:W-:Y:S02]  /*b790*/  FMNMX.FTZ R0, R161, R0, !PT ;  /* 0x00000000a1007209 */ /* 0x000fe40007810000 */
[----:B------:R-:W-:Y:S02]  /*b7a0*/  LOP3.LUT P0, RZ, R216, 0x1000000, RZ, 0xc0, !PT ;  /* 0x01000000d8ff7812 */ /* 0x000fe4000780c0ff */
[----:B------:R-:W-:Y:S02]  /*b7b0*/  FMNMX.FTZ R0, R164, R0, !PT ;  /* 0x00000000a4007209 */ /* 0x000fe40007810000 */
[----:B------:R-:W-:-:S02]  /*b7c0*/  FSEL R185, R185, -INF , P1 ;  /* 0xff800000b9b97808 */ /* 0x000fc40000800000 */
[----:B------:R-:W-:Y:S02]  /*b7d0*/  FMNMX.FTZ R0, R165, R0, !PT ;  /* 0x00000000a5007209 */ /* 0x000fe40007810000 */
[----:B------:R-:W-:Y:S02]  /*b7e0*/  LOP3.LUT P2, RZ, R216, 0x2000000, RZ, 0xc0, !PT ;  /* 0x02000000d8ff7812 */ /* 0x000fe4000784c0ff */
[----:B------:R-:W-:Y:S02]  /*b7f0*/  FMNMX.FTZ R0, R168, R0, !PT ;  /* 0x00000000a8007209 */ /* 0x000fe40007810000 */
[----:B------:R-:W-:Y:S02]  /*b800*/  FSEL R188, R188, -INF , P0 ;  /* 0xff800000bcbc7808 */ /* 0x000fe40000000000 */
[----:B------:R-:W-:Y:S02]  /*b810*/  FMNMX.FTZ R0, R169, R0, !PT ;  /* 0x00000000a9007209 */ /* 0x000fe40007810000 */
[----:B------:R-:W-:-:S02]  /*b820*/  LOP3.LUT P3, RZ, R216, 0x4000000, RZ, 0xc0, !PT ;  /* 0x04000000d8ff7812 */ /* 0x000fc4000786c0ff */
        /* <DEDUP_REMOVED lines=9> */
[----:B------:R-:W-:Y:S02]  /*b8c0*/  FSEL R197, R197, -INF , P6 ;  /* 0xff800000c5c57808 */ /* 0x000fe40003000000 */
[----:B------:R-:W-:Y:S02]  /*b8d0*/  FMNMX.FTZ R0, R181, R0, !PT ;  /* 0x00000000b5007209 */ /* 0x000fe40007810000 */
[----:B------:R-:W-:-:S02]  /*b8e0*/  LOP3.LUT P1, RZ, R216, 0x400000, RZ, 0xc0, !PT ;  /* 0x00400000d8ff7812 */ /* 0x000fc4000782c0ff */
[----:B------:R-:W-:Y:S02]  /*b8f0*/  FMNMX.FTZ R0, R184, R0, !PT ;  /* 0x00000000b8007209 */ /* 0x000fe40007810000 */
[----:B------:R-:W-:Y:S02]  /*b900*/  LOP3.LUT P0, RZ, R216, 0x200000, RZ, 0xc0, !PT ;  /* 0x00200000d8ff7812 */ /* 0x000fe4000780c0ff */
[----:B------:R-:W-:Y:S02]  /*b910*/  FMNMX.FTZ R0, R185, R0, !PT ;  /* 0x00000000b9007209 */ /* 0x000fe40007810000 */
[----:B------:R-:W-:Y:S02]  /*b920*/  ISETP.GT.AND P4, PT, R8, 0x1, PT ;  /* 0x000000010800780c */ /* 0x000fe40003f84270 */
[----:B------:R-:W-:Y:S02]  /*b930*/  FMNMX.FTZ R0, R188, R0, !PT ;  /* 0x00000000bc007209 */ /* 0x000fe40007810000 */
[----:B------:R-:W-:-:S02]  /*b940*/  ISETP.GT.AND P3, PT, R8, 0x8, PT ;  /* 0x000000080800780c */ /* 0x000fc40003f64270 */
[----:B------:R-:W-:Y:S02]  /*b950*/  FMNMX.FTZ R0, R189, R0, !PT ;  /* 0x00000000bd007209 */ /* 0x000fe40007810000 */
[----:B------:R-:W-:Y:S02]  /*b960*/  FSEL R155, R155, -INF , P4 ;  /* 0xff8000009b9b7808 */ /* 0x000fe40002000000 */
[----:B------:R-:W-:Y:S02]  /*b970*/  FMNMX.FTZ R0, R192, R0, !PT ;  /* 0x00000000c0007209 */ /* 0x000fe40007810000 */
[----:B------:R-:W-:Y:S02]  /*b980*/  FSEL R158, R158, -INF , P3 ;  /* 0xff8000009e9e7808 */ /* 0x000fe40001800000 */
[----:B------:R-:W-:Y:S02]  /*b990*/  FMNMX.FTZ R0, R193, R0, !PT ;  /* 0x00000000c1007209 */ /* 0x000fe40007810000 */
[----:B------:R-:W-:-:S02]  /*b9a0*/  ISETP.GT.AND P4, PT, R8, 0x10, PT ;  /* 0x000000100800780c */ /* 0x000fc40003f84270 */
[----:B------:R-:W-:Y:S02]  /*b9b0*/  FMNMX.FTZ R0, R196, R0, !PT ;  /* 0x00000000c4007209 */ /* 0x000fe40007810000 */
[----:B------:R-:W-:Y:S02]  /*b9c0*/  ISETP.GT.AND P3, PT, R8, 0x11, PT ;  /* 0x000000110800780c */ /* 0x000fe40003f64270 */
[----:B------:R-:W-:Y:S02]  /*b9d0*/  FMNMX.FTZ R0, R197, R0, !PT ;  /* 0x00000000c5007209 */ /* 0x000fe40007810000 */
[----:B------:R-:W-:Y:S02]  /*b9e0*/  FSEL R162, R162, -INF , P4 ;  /* 0xff800000a2a27808 */ /* 0x000fe40002000000 */
[----:B------:R-:W-:Y:S01]  /*b9f0*/  FSEL R163, R163, -INF , P3 ;  /* 0xff800000a3a37808 */ /* 0x000fe20001800000 */
[----:B------:R-:W2:Y:S01]  /*ba00*/  SHFL.BFLY PT, R5, R0, 0x2, 0x1f ;  /* 0x0c401f0000057f89 */ /* 0x000ea200000e0000 */
[----:B------:R-:W-:-:S02]  /*ba10*/  ISETP.GT.AND P4, PT, R8, 0x19, PT ;  /* 0x000000190800780c */ /* 0x000fc40003f84270 */
[----:B------:R-:W-:Y:S02]  /*ba20*/  ISETP.GT.AND P3, PT, R8, 0x20, PT ;  /* 0x000000200800780c */ /* 0x000fe40003f64270 */
[----:B------:R-:W-:Y:S02]  /*ba30*/  FSEL R167, R167, -INF , P4 ;  /* 0xff800000a7a77808 */ /* 0x000fe40002000000 */
[----:B------:R-:W-:Y:S02]  /*ba40*/  FSEL R170, R170, -INF , P3 ;  /* 0xff800000aaaa7808 */ /* 0x000fe40001800000 */
[C---:B------:R-:W-:Y:S02]  /*ba50*/  ISETP.GT.AND P4, PT, R8.reuse, 0x28, PT ;  /* 0x000000280800780c */ /* 0x040fe40003f84270 */
[----:B------:R-:W-:Y:S02]  /*ba60*/  ISETP.GT.AND P3, PT, R8, 0x29, PT ;  /* 0x000000290800780c */ /* 0x000fe40003f64270 */
[----:B------:R-:W-:-:S02]  /*ba70*/  FSEL R174, R174, -INF , P4 ;  /* 0xff800000aeae7808 */ /* 0x000fc40002000000 */
[----:B------:R-:W-:Y:S02]  /*ba80*/  FSEL R175, R175, -INF , P3 ;  /* 0xff800000afaf7808 */ /* 0x000fe40001800000 */
[C---:B------:R-:W-:Y:S02]  /*ba90*/  ISETP.GT.AND P4, PT, R8.reuse, 0x31, PT ;  /* 0x000000310800780c */ /* 0x040fe40003f84270 */
[----:B------:R-:W-:Y:S02]  /*baa0*/  ISETP.GT.AND P3, PT, R8, 0x38, PT ;  /* 0x000000380800780c */ /* 0x000fe40003f64270 */
[----:B------:R-:W-:Y:S02]  /*bab0*/  FSEL R179, R179, -INF , P4 ;  /* 0xff800000b3b37808 */ /* 0x000fe40002000000 */
[----:B------:R-:W-:Y:S02]  /*bac0*/  FSEL R182, R182, -INF , P3 ;  /* 0xff800000b6b67808 */ /* 0x000fe40001800000 */
[----:B--2---:R-:W-:-:S02]  /*bad0*/  FMNMX.FTZ R5, R0, R5, !PT ;  /* 0x0000000500057209 */ /* 0x004fc40007810000 */
[C---:B------:R-:W-:Y:S02]  /*bae0*/  ISETP.GT.AND P4, PT, R8.reuse, 0x40, PT ;  /* 0x000000400800780c */ /* 0x040fe40003f84270 */
[----:B------:R-:W-:Y:S01]  /*baf0*/  ISETP.GT.AND P3, PT, R8, 0x41, PT ;  /* 0x000000410800780c */ /* 0x000fe20003f64270 */
[----:B------:R-:W2:Y:S01]  /*bb00*/  SHFL.BFLY PT, R0, R5, 0x1, 0x1f ;  /* 0x0c201f0005007f89 */ /* 0x000ea200000e0000 */
[----:B------:R-:W-:Y:S02]  /*bb10*/  FSEL R186, R186, -INF , P4 ;  /* 0xff800000baba7808 */ /* 0x000fe40002000000 */
[----:B------:R-:W-:Y:S02]  /*bb20*/  FSEL R187, R187, -INF , P3 ;  /* 0xff800000bbbb7808 */ /* 0x000fe40001800000 */
        /* <DEDUP_REMOVED lines=8> */
[----:B--2---:R-:W-:Y:S01]  /*bbb0*/  FMNMX.FTZ R5, R5, R0, !PT ;  /* 0x0000000005057209 */ /* 0x004fe20007810000 */
[----:B------:R-:W-:-:S03]  /*bbc0*/  IMAD.U32 R0, RZ, RZ, UR43 ;  /* 0x0000002bff007e24 */ /* 0x000fc6000f8e00ff */
[C---:B------:R-:W-:Y:S01]  /*bbd0*/  FSETP.NEU.FTZ.AND P2, PT, R5.reuse, -INF , PT ;  /* 0xff8000000500780b */ /* 0x040fe20003f5d000 */
[----:B------:R-:W-:-:S03]  /*bbe0*/  FMUL.FTZ R223, R5, R0 ;  /* 0x0000000005df7220 */ /* 0x000fc60000410000 */
[----:B------:R-:W-:Y:S02]  /*bbf0*/  FSEL R216, R5, RZ, P2 ;  /* 0x000000ff05d87208 */ /* 0x000fe40001000000 */
[----:B------:R-:W-:Y:S02]  /*bc00*/  FSEL R223, R223, RZ, P2 ;  /* 0x000000ffdfdf7208 */ /* 0x000fe40001000000 */
[----:B------:R-:W-:Y:S01]  /*bc10*/  ISETP.GT.AND P2, PT, R8, RZ, PT ;  /* 0x000000ff0800720c */ /* 0x000fe20003f44270 */
[----:B------:R-:W-:Y:S02]  /*bc20*/  FADD.FTZ R216, -R216, R222 ;  /* 0x000000ded8d87221 */ /* 0x000fe40000010100 */
[-CC-:B------:R-:W-:Y:S01]  /*bc30*/  FFMA.FTZ R152, R152, R0.reuse, -R223.reuse ;  /* 0x0000000098987223 */ /* 0x180fe200000108df */
[----:B------:R-:W-:Y:S01]  /*bc40*/  FSEL R154, R154, -INF , P2 ;  /* 0xff8000009a9a7808 */ /* 0x000fe20001000000 */
[-C--:B------:R-:W-:Y:S01]  /*bc50*/  FMUL.FTZ R216, R216, R0.reuse ;  /* 0x00000000d8d87220 */ /* 0x080fe20000410000 */
[----:B------:R-:W-:Y:S01]  /*bc60*/  ISETP.GT.AND P2, PT, R8, 0x9, PT ;  /* 0x000000090800780c */ /* 0x000fe20003f44270 */
[-CC-:B------:R-:W-:Y:S01]  /*bc70*/  FFMA.FTZ R153, R153, R0.reuse, -R223.reuse ;  /* 0x0000000099997223 */ /* 0x180fe200000108df */
[-CC-:B------:R-:W-:Y:S01]  /*bc80*/  FFMA.FTZ R156, R156, R0.reuse, -R223.reuse ;  /* 0x000000009c9c7223 */ /* 0x180fe200000108df */
[----:B------:R-:W-:Y:S01]  /*bc90*/  MUFU.EX2 R152, R152 ;  /* 0x0000009800987308 */ /* 0x000fe20000000800 */
[----:B------:R-:W-:Y:S01]  /*bca0*/  FSEL R159, R159, -INF , P2 ;  /* 0xff8000009f9f7808 */ /* 0x000fe20001000000 */
[-CC-:B------:R-:W-:Y:S01]  /*bcb0*/  FFMA.FTZ R160, R160, R0.reuse, -R223.reuse ;  /* 0x00000000a0a07223 */ /* 0x180fe200000108df */
[----:B------:R-:W-:Y:S01]  /*bcc0*/  ISETP.GT.AND P2, PT, R8, 0x18, PT ;  /* 0x000000180800780c */ /* 0x000fe20003f44270 */
[-CC-:B------:R-:W-:Y:S01]  /*bcd0*/  FFMA.FTZ R168, R168, R0.reuse, -R223.reuse ;  /* 0x00000000a8a87223 */ /* 0x180fe200000108df */
[-CC-:B------:R-:W-:Y:S01]  /*bce0*/  FFMA.FTZ R176, R176, R0.reuse, -R223.reuse ;  /* 0x00000000b0b07223 */ /* 0x180fe200000108df */
[-CC-:B------:R-:W-:Y:S01]  /*bcf0*/  FFMA.FTZ R157, R157, R0.reuse, -R223.reuse ;  /* 0x000000009d9d7223 */ /* 0x180fe200000108df */
[----:B------:R-:W-:Y:S01]  /*bd00*/  FSEL R166, R166, -INF , P2 ;  /* 0xff800000a6a67808 */ /* 0x000fe20001000000 */
[----:B------:R-:W2:Y:S01]  /*bd10*/  MUFU.EX2 R216, R216 ;  /* 0x000000d800d87308 */ /* 0x000ea20000000800 */
[----:B------:R-:W-:Y:S01]  /*bd20*/  ISETP.GT.AND P2, PT, R8, 0x21, PT ;  /* 0x000000210800780c */ /* 0x000fe20003f44270 */
[-CC-:B------:R-:W-:Y:S01]  /*bd30*/  FFMA.FTZ R161, R161, R0.reuse, -R223.reuse ;  /* 0x00000000a1a17223 */ /* 0x180fe200000108df */
[-CC-:B------:R-:W-:Y:S01]  /*bd40*/  FFMA.FTZ R164, R164, R0.reuse, -R223.reuse ;  /* 0x00000000a4a47223 */ /* 0x180fe200000108df */
[-CC-:B------:R-:W-:Y:S01]  /*bd50*/  FFMA.FTZ R165, R165, R0.reuse, -R223.reuse ;  /* 0x00000000a5a57223 */ /* 0x180fe200000108df */
[----:B------:R-:W-:Y:S01]  /*bd60*/  FSEL R171, R171, -INF , P2 ;  /* 0xff800000abab7808 */ /* 0x000fe20001000000 */
[-CC-:B------:R-:W-:Y:S01]  /*bd70*/  FFMA.FTZ R169, R169, R0.reuse, -R223.reuse ;  /* 0x00000000a9a97223 */ /* 0x180fe200000108df */
[----:B------:R-:W-:Y:S01]  /*bd80*/  ISETP.GT.AND P2, PT, R8, 0x30, PT ;  /* 0x000000300800780c */ /* 0x000fe20003f44270 */
[----:B------:R-:W3:Y:S01]  /*bd90*/  MUFU.EX2 R153, R153 ;  /* 0x0000009900997308 */ /* 0x000ee20000000800 */
[-CC-:B------:R-:W-:Y:S01]  /*bda0*/  FFMA.FTZ R172, R172, R0.reuse, -R223.reuse ;  /* 0x00000000acac7223 */ /* 0x180fe200000108df */
[-CC-:B------:R-:W-:Y:S01]  /*bdb0*/  FFMA.FTZ R173, R173, R0.reuse, -R223.reuse ;  /* 0x00000000adad7223 */ /* 0x180fe200000108df */
[----:B------:R-:W-:Y:S01]  /*bdc0*/  FSEL R178, R178, -INF , P2 ;  /* 0xff800000b2b27808 */ /* 0x000fe20001000000 */
[-CC-:B------:R-:W-:Y:S01]  /*bdd0*/  FFMA.FTZ R177, R177, R0.reuse, -R223.reuse ;  /* 0x00000000b1b17223 */ /* 0x180fe200000108df */
[----:B------:R-:W-:Y:S01]  /*bde0*/  ISETP.GT.AND P2, PT, R8, 0x39, PT ;  /* 0x000000390800780c */ /* 0x000fe20003f44270 */
[-CC-:B------:R-:W-:Y:S01]  /*bdf0*/  FFMA.FTZ R180, R180, R0.reuse, -R223.reuse ;  /* 0x00000000b4b47223 */ /* 0x180fe200000108df */
[--C-:B------:R-:W-:Y:S01]  /*be00*/  FFMA.FTZ R181, R181, R0, -R223.reuse ;  /* 0x00000000b5b57223 */ /* 0x100fe200000108df */
[----:B------:R-:W-:Y:S01]  /*be10*/  MUFU.EX2 R157, R157 ;  /* 0x0000009d009d7308 */ /* 0x000fe20000000800 */
[----:B------:R-:W-:Y:S01]  /*be20*/  FSEL R183, R183, -INF , P2 ;  /* 0xff800000b7b77808 */ /* 0x000fe20001000000 */
[-C--:B--2---:R-:W-:Y:S01]  /*be30*/  FMUL.FTZ R24, R24, R216.reuse ;  /* 0x000000d818187220 */ /* 0x084fe20000410000 */
[----:B------:R-:W-:Y:S01]  /*be40*/  ISETP.GT.AND P2, PT, R8, 0x48, PT ;  /* 0x000000480800780c */ /* 0x000fe20003f44270 */
[-C--:B------:R-:W-:Y:S01]  /*be50*/  FMUL.FTZ R25, R25, R216.reuse ;  /* 0x000000d819197220 */ /* 0x080fe20000410000 */
[-C--:B------:R-:W-:Y:S01]  /*be60*/  FMUL.FTZ R28, R28, R216.reuse ;  /* 0x000000d81c1c7220 */ /* 0x080fe20000410000 */
[-C--:B------:R-:W-:Y:S01]  /*be70*/  FMUL.FTZ R29, R29, R216.reuse ;  /* 0x000000d81d1d7220 */ /* 0x080fe20000410000 */
[----:B------:R-:W-:Y:S01]  /*be80*/  FSEL R190, R190, -INF , P2 ;  /* 0xff800000bebe7808 */ /* 0x000fe20001000000 */
[-C--:B------:R-:W-:Y:S01]  /*be90*/  FMUL.FTZ R32, R32, R216.reuse ;  /* 0x000000d820207220 */ /* 0x080fe20000410000 */
[----:B------:R-:W-:Y:S01]  /*bea0*/  ISETP.GT.AND P2, PT, R8, 0x51, PT ;  /* 0x000000510800780c */ /* 0x000fe20003f44270 */
[-C--:B------:R-:W-:Y:S01]  /*beb0*/  FMUL.FTZ R33, R33, R216.reuse ;  /* 0x000000d821217220 */ /* 0x080fe20000410000 */
[----:B------:R-:W-:Y:S01]  /*bec0*/  FMNMX.FTZ R8, R154, R203, !PT ;  /* 0x000000cb9a087209 */ /* 0x000fe20007810000 */
[-C--:B------:R-:W-:Y:S01]  /*bed0*/  FMUL.FTZ R36, R36, R216.reuse ;  /* 0x000000d824247220 */ /* 0x080fe20000410000 */
[----:B------:R-:W-:Y:S01]  /*bee0*/  FSEL R195, R195, -INF , P2 ;  /* 0xff800000c3c37808 */ /* 0x000fe20001000000 */
        /* <DEDUP_REMOVED lines=75> */
[----:B------:R-:W-:Y:S01]  /*c3a0*/  FMUL.FTZ R149, R149, R216 ;  /* 0x000000d895957220 */ /* 0x000fe20000410000 */
[----:B------:R-:W-:Y:S01]  /*c3b0*/  FFMA.FTZ R4, R216, R4, R152 ;  /* 0x00000004d8047223 */ /* 0x000fe20000010098 */
[----:B------:R-:W-:Y:S01]  /*c3c0*/  FMNMX.FTZ R8, R194, R8, !PT ;  /* 0x00000008c2087209 */ /* 0x000fe20007810000 */
[--C-:B------:R-:W-:Y:S01]  /*c3d0*/  FFMA.FTZ R184, R184, R0, -R223.reuse ;  /* 0x00000000b8b87223 */ /* 0x100fe200000108df */
[C---:B---3--:R-:W-:Y:S01]  /*c3e0*/  F2FP.BF16.F32.PACK_AB R152, R153.reuse, R152 ;  /* 0x000000989998723e */ /* 0x048fe200000010ff */
[----:B------:R-:W-:Y:S01]  /*c3f0*/  FADD.FTZ R4, R153, R4 ;  /* 0x0000000499047221 */ /* 0x000fe20000010000 */
[----:B------:R-:W-:Y:S01]  /*c400*/  FMNMX.FTZ R8, R195, R8, !PT ;  /* 0x00000008c3087209 */ /* 0x000fe20007810000 */
[----:B------:R-:W2:Y:S01]  /*c410*/  MUFU.EX2 R153, R156 ;  /* 0x0000009c00997308 */ /* 0x000ea20000000800 */
[-CC-:B------:R-:W-:Y:S01]  /*c420*/  FFMA.FTZ R185, R185, R0.reuse, -R223.reuse ;  /* 0x00000000b9b97223 */ /* 0x180fe200000108df */
[--C-:B------:R-:W-:Y:S01]  /*c430*/  FFMA.FTZ R188, R188, R0, -R223.reuse ;  /* 0x00000000bcbc7223 */ /* 0x100fe200000108df */
[----:B------:R-:W-:Y:S01]  /*c440*/  FMNMX.FTZ R8, R198, R8, !PT ;  /* 0x00000008c6087209 */ /* 0x000fe20007810000 */
[-CC-:B------:R-:W-:Y:S01]  /*c450*/  FFMA.FTZ R189, R189, R0.reuse, -R223.reuse ;  /* 0x00000000bdbd7223 */ /* 0x180fe200000108df */
[-CC-:B------:R-:W-:Y:S01]  /*c460*/  FFMA.FTZ R192, R192, R0.reuse, -R223.reuse ;  /* 0x00000000c0c07223 */ /* 0x180fe200000108df */
[--C-:B------:R-:W-:Y:S01]  /*c470*/  FFMA.FTZ R193, R193, R0, -R223.reuse ;  /* 0x00000000c1c17223 */ /* 0x100fe200000108df */
[----:B------:R-:W-:Y:S01]  /*c480*/  FMNMX.FTZ R8, R199, R8, !PT ;  /* 0x00000008c7087209 */ /* 0x000fe20007810000 */
[----:B------:R-:W3:Y:S01]  /*c490*/  MUFU.EX2 R156, R160 ;  /* 0x000000a0009c7308 */ /* 0x000ee20000000800 */
[-CC-:B------:R-:W-:Y:S01]  /*c4a0*/  FFMA.FTZ R196, R196, R0.reuse, -R223.reuse ;  /* 0x00000000c4c47223 */ /* 0x180fe200000108df */
[----:B------:R-:W-:-:S02]  /*c4b0*/  FFMA.FTZ R197, R197, R0, -R223 ;  /* 0x00000000c5c57223 */ /* 0x000fc400000108df */
[----:B------:R-:W4:Y:S04]  /*c4c0*/  SHFL.BFLY PT, R216, R8, 0x2, 0x1f ;  /* 0x0c401f0008d87f89 */ /* 0x000f2800000e0000 */
[----:B------:R-:W-:Y:S01]  /*c4d0*/  MUFU.EX2 R160, R168 ;  /* 0x000000a800a07308 */ /* 0x000fe20000000800 */
[----:B--2---:R-:W-:-:S04]  /*c4e0*/  FADD.FTZ R4, R153, R4 ;  /* 0x0000000499047221 */ /* 0x004fc80000010000 */
[----:B------:R-:W-:-:S03]  /*c4f0*/  FADD.FTZ R4, R157, R4 ;  /* 0x000000049d047221 */ /* 0x000fc60000010000 */
[----:B------:R2:W-:Y:S01]  /*c500*/  MUFU.EX2 R168, R176 ;  /* 0x000000b000a87308 */ /* 0x0005e20000000800 */
[----:B---3--:R-:W-:-:S07]  /*c510*/  FADD.FTZ R4, R156, R4 ;  /* 0x000000049c047221 */ /* 0x008fce0000010000 */
[----:B------:R-:W3:Y:S01]  /*c520*/  MUFU.EX2 R161, R161 ;  /* 0x000000a100a17308 */ /* 0x000ee20000000800 */
[----:B--2---:R-:W2:Y:S01]  /*c530*/  S2R R176, SR_TID.X ;  /* 0x0000000000b07919 */ /* 0x004ea20000002100 */
[----:B----4-:R-:W-:-:S06]  /*c540*/  FMNMX.FTZ R8, R8, R216, !PT ;  /* 0x000000d808087209 */ /* 0x010fcc0007810000 */
[----:B------:R-:W4:Y:S01]  /*c550*/  MUFU.EX2 R164, R164 ;  /* 0x000000a400a47308 */ /* 0x000f220000000800 */
[----:B------:R-:W5:Y:S07]  /*c560*/  SHFL.BFLY PT, R216, R8, 0x1, 0x1f ;  /* 0x0c201f0008d87f89 */ /* 0x000f6e00000e0000 */
[----:B------:R-:W0:Y:S01]  /*c570*/  MUFU.EX2 R165, R165 ;  /* 0x000000a500a57308 */ /* 0x000e220000000800 */
[C---:B---3--:R-:W-:Y:S01]  /*c580*/  FADD.FTZ R4, R161.reuse, R4 ;  /* 0x00000004a1047221 */ /* 0x048fe20000010000 */
[----:B------:R-:W-:-:S06]  /*c590*/  F2FP.BF16.F32.PACK_AB R156, R161, R156 ;  /* 0x0000009ca19c723e */ /* 0x000fcc00000010ff */
[----:B------:R-:W3:Y:S01]  /*c5a0*/  MUFU.EX2 R169, R169 ;  /* 0x000000a900a97308 */ /* 0x000ee20000000800 */
[----:B----4-:R-:W-:-:S07]  /*c5b0*/  FADD.FTZ R4, R164, R4 ;  /* 0x00000004a4047221 */ /* 0x010fce0000010000 */
[----:B------:R-:W4:Y:S01]  /*c5c0*/  MUFU.EX2 R172, R172 ;  /* 0x000000ac00ac7308 */ /* 0x000f220000000800 */
[----:B-----5:R-:W-:Y:S01]  /*c5d0*/  FMNMX.FTZ R8, R8, R216, !PT ;  /* 0x000000d808087209 */ /* 0x020fe20007810000 */
[----:B0-----:R-:W-:Y:S01]  /*c5e0*/  FADD.FTZ R4, R165, R4 ;  /* 0x00000004a5047221 */ /* 0x001fe20000010000 */
[----:B--2---:R-:W-:Y:S02]  /*c5f0*/  SHF.R.U32.HI R176, RZ, 0x7, R176 ;  /* 0x00000007ffb07819 */ /* 0x004fe400000116b0 */
[C---:B------:R-:W-:Y:S01]  /*c600*/  FSETP.NEU.FTZ.AND P2, PT, R8.reuse, -INF , PT ;  /* 0xff8000000800780b */ /* 0x040fe20003f5d000 */
[----:B------:R-:W-:Y:S01]  /*c610*/  FMUL.FTZ R223, R8, R0 ;  /* 0x0000000008df7220 */ /* 0x000fe20000410000 */
[----:B------:R-:W-:Y:S01]  /*c620*/  IADD3 R176, -R176, 0xb, RZ ;  /* 0x0000000bb0b07810 */ /* 0x000fe20007ffe1ff */
[----:B------:R-:W0:Y:S01]  /*c630*/  MUFU.EX2 R173, R173 ;  /* 0x000000ad00ad7308 */ /* 0x000e220000000800 */
[----:B------:R-:W-:Y:S01]  /*c640*/  FADD.FTZ R4, R160, R4 ;  /* 0x00000004a0047221 */ /* 0x000fe20000010000 */
[----:B---3--:R-:W-:-:S02]  /*c650*/  F2FP.BF16.F32.PACK_AB R160, R169, R160 ;  /* 0x000000a0a9a0723e */ /* 0x008fc400000010ff */
[----:B------:R-:W-:Y:S01]  /*c660*/  FSEL R223, R223, RZ, P2 ;  /* 0x000000ffdfdf7208 */ /* 0x000fe20001000000 */
[----:B------:R-:W-:-:S03]  /*c670*/  FADD.FTZ R4, R169, R4 ;  /* 0x00000004a9047221 */ /* 0x000fc60000010000 */
        /* <DEDUP_REMOVED lines=25> */
[----:B---3--:R-:W-:Y:S01]  /*c810*/  F2FP.BF16.F32.PACK_AB R154, R157, R153 ;  /* 0x000000999d9a723e */ /* 0x008fe200000010ff */
[----:B------:R-:W-:-:S02]  /*c820*/  @!P1 VIADD R153, R201, 0x22840 ;  /* 0x00022840c9999836 */ /* 0x000fc40000000000 */
[-CC-:B------:R-:W-:Y:S01]  /*c830*/  FFMA.FTZ R195, R195, R0.reuse, -R223.reuse ;  /* 0x00000000c3c37223 */ /* 0x180fe200000108df */
[-CC-:B------:R-:W-:Y:S01]  /*c840*/  FFMA.FTZ R198, R198, R0.reuse, -R223.reuse ;  /* 0x00000000c6c67223 */ /* 0x180fe200000108df */
[----:B------:R-:W-:Y:S01]  /*c850*/  FFMA.FTZ R199, R199, R0, -R223 ;  /* 0x00000000c7c77223 */ /* 0x000fe200000108df */
[----:B----4-:R-:W-:Y:S01]  /*c860*/  FADD.FTZ R4, R172, R4 ;  /* 0x00000004ac047221 */ /* 0x010fe20000010000 */
[----:B------:R-:W-:Y:S01]  /*c870*/  @!P1 PRMT R153, RZ, 0x654, R153 ;  /* 0x00000654ff999816 */ /* 0x000fe20000000099 */
[----:B------:R3:W-:Y:S06]  /*c880*/  BAR.ARV R176, 0x100 ;  /* 0x000400b00000751d */ /* 0x0007ec0000002000 */
[----:B------:R4:W-:Y:S01]  /*c890*/  @!P1 SYNCS.ARRIVE.TRANS64.RED.A1T0 RZ, [R153+URZ], RZ ;  /* 0x000000ff99ff99a7 */ /* 0x0009e2000810043f */
[----:B------:R1:W-:Y:S01]  /*c8a0*/  MUFU.EX2 R222, R158 ;  /* 0x0000009e00de7308 */ /* 0x0003e20000000800 */
[----:B0-----:R-:W-:-:S04]  /*c8b0*/  FADD.FTZ R4, R173, R4 ;  /* 0x00000004ad047221 */ /* 0x001fc80000010000 */
[----:B------:R-:W-:Y:S01]  /*c8c0*/  FADD.FTZ R4, R168, R4 ;  /* 0x00000004a8047221 */ /* 0x000fe20000010000 */
[----:B----4-:R-:W-:Y:S02]  /*c8d0*/  FSEL R153, R8, RZ, P2 ;  /* 0x000000ff08997208 */ /* 0x010fe40001000000 */
[----:B------:R-:W-:Y:S01]  /*c8e0*/  MUFU.EX2 R159, R159 ;  /* 0x0000009f009f7308 */ /* 0x000fe20000000800 */
[----:B-1----:R-:W-:Y:S01]  /*c8f0*/  F2FP.BF16.F32.PACK_AB R158, R165, R164 ;  /* 0x000000a4a59e723e */ /* 0x002fe200000010ff */
[C---:B--2---:R-:W-:Y:S01]  /*c900*/  FADD.FTZ R4, R177.reuse, R4 ;  /* 0x00000004b1047221 */ /* 0x044fe20000010000 */
[----:B------:R-:W-:Y:S01]  /*c910*/  F2FP.BF16.F32.PACK_AB R164, R177, R168 ;  /* 0x000000a8b1a4723e */ /* 0x000fe200000010ff */
[----:B------:R-:W-:-:S04]  /*c920*/  FADD.FTZ R153, -R153, R203 ;  /* 0x000000cb99997221 */ /* 0x000fc80000010100 */
[----:B------:R-:W-:Y:S01]  /*c930*/  FMUL.FTZ R153, R153, R0 ;  /* 0x0000000099997220 */ /* 0x000fe20000410000 */
[----:B------:R0:W-:Y:S08]  /*c940*/  MUFU.EX2 R223, R162 ;  /* 0x000000a200df7308 */ /* 0x0001f00000000800 */
[----:B------:R5:W1:Y:S01]  /*c950*/  MUFU.EX2 R203, R153 ;  /* 0x0000009900cb7308 */ /* 0x000a620000000800 */
[----:B0-----:R-:W-:-:S07]  /*c960*/  F2FP.BF16.F32.PACK_AB R162, R173, R172 ;  /* 0x000000acada2723e */ /* 0x001fce00000010ff */
[----:B------:R-:W0:Y:S01]  /*c970*/  MUFU.EX2 R163, R163 ;  /* 0x000000a300a37308 */ /* 0x000e220000000800 */
[----:B-----5:R-:W-:-:S07]  /*c980*/  F2FP.BF16.F32.PACK_AB R153, R155, R197 ;  /* 0x000000c59b99723e */ /* 0x020fce00000010ff */
[----:B------:R-:W2:Y:S01]  /*c990*/  MUFU.EX2 R225, R166 ;  /* 0x000000a600e17308 */ /* 0x000ea20000000800 */
[----:B-1----:R-:W-:Y:S01]  /*c9a0*/  FFMA.FTZ R3, R203, R3, R197 ;  /* 0x00000003cb037223 */ /* 0x002fe200000100c5 */
[-C--:B------:R-:W-:Y:S01]  /*c9b0*/  FMUL.FTZ R26, R26, R203.reuse ;  /* 0x000000cb1a1a7220 */ /* 0x080fe20000410000 */
[-C--:B------:R-:W-:Y:S01]  /*c9c0*/  FMUL.FTZ R27, R27, R203.reuse ;  /* 0x000000cb1b1b7220 */ /* 0x080fe20000410000 */
[-C--:B------:R-:W-:Y:S01]  /*c9d0*/  FMUL.FTZ R30, R30, R203.reuse ;  /* 0x000000cb1e1e7220 */ /* 0x080fe20000410000 */
[----:B------:R-:W-:Y:S01]  /*c9e0*/  FADD.FTZ R3, R155, R3 ;  /* 0x000000039b037221 */ /* 0x000fe20000010000 */
[----:B------:R-:W-:Y:S01]  /*c9f0*/  F2FP.BF16.F32.PACK_AB R155, R159, R222 ;  /* 0x000000de9f9b723e */ /* 0x000fe200000010ff */
[----:B------:R-:W-:Y:S01]  /*ca00*/  FMUL.FTZ R31, R31, R203 ;  /* 0x000000cb1f1f7220 */ /* 0x000fe20000410000 */
[----:B------:R-:W1:Y:S01]  /*ca10*/  MUFU.EX2 R167, R167 ;  /* 0x000000a700a77308 */ /* 0x000e620000000800 */
[----:B------:R-:W-:Y:S01]  /*ca20*/  FADD.FTZ R3, R222, R3 ;  /* 0x00000003de037221 */ /* 0x000fe20000010000 */
[----:B0-----:R-:W-:Y:S01]  /*ca30*/  F2FP.BF16.F32.PACK_AB R157, R163, R223 ;  /* 0x000000dfa39d723e */ /* 0x001fe200000010ff */
[-C--:B------:R-:W-:Y:S01]  /*ca40*/  FMUL.FTZ R34, R34, R203.reuse ;  /* 0x000000cb22227220 */ /* 0x080fe20000410000 */
[-C--:B------:R-:W-:Y:S01]  /*ca50*/  FMUL.FTZ R35, R35, R203.reuse ;  /* 0x000000cb23237220 */ /* 0x080fe20000410000 */
[----:B------:R-:W-:Y:S01]  /*ca60*/  FADD.FTZ R3, R159, R3 ;  /* 0x000000039f037221 */ /* 0x000fe20000010000 */
[-C--:B------:R-:W-:Y:S01]  /*ca70*/  FMUL.FTZ R38, R38, R203.reuse ;  /* 0x000000cb26267220 */ /* 0x080fe20000410000 */
[-C--:B------:R-:W-:Y:S01]  /*ca80*/  FMUL.FTZ R39, R39, R203.reuse ;  /* 0x000000cb27277220 */ /* 0x080fe20000410000 */
[----:B------:R-:W0:Y:S01]  /*ca90*/  MUFU.EX2 R227, R170 ;  /* 0x000000aa00e37308 */ /* 0x000e220000000800 */
[----:B------:R-:W-:Y:S01]  /*caa0*/  FADD.FTZ R3, R223, R3 ;  /* 0x00000003df037221 */ /* 0x000fe20000010000 */
[-C--:B------:R-:W-:Y:S01]  /*cab0*/  FMUL.FTZ R42, R42, R203.reuse ;  /* 0x000000cb2a2a7220 */ /* 0x080fe20000410000 */
[-C--:B------:R-:W-:Y:S01]  /*cac0*/  FMUL.FTZ R43, R43, R203.reuse ;  /* 0x000000cb2b2b7220 */ /* 0x080fe20000410000 */
[-C--:B------:R-:W-:Y:S01]  /*cad0*/  FMUL.FTZ R46, R46, R203.reuse ;  /* 0x000000cb2e2e7220 */ /* 0x080fe20000410000 */
[----:B------:R-:W-:Y:S01]  /*cae0*/  FADD.FTZ R3, R163, R3 ;  /* 0x00000003a3037221 */ /* 0x000fe20000010000 */
[-C--:B------:R-:W-:Y:S01]  /*caf0*/  FMUL.FTZ R47, R47, R203.reuse ;  /* 0x000000cb2f2f7220 */ /* 0x080fe20000410000 */
[----:B------:R-:W-:Y:S01]  /*cb00*/  FMUL.FTZ R50, R50, R203 ;  /* 0x000000cb32327220 */ /* 0x000fe20000410000 */
        /* <DEDUP_REMOVED lines=17> */
[C---:B----4-:R-:W-:Y:S01]  /*cc20*/  FADD.FTZ R3, R171.reuse, R3 ;  /* 0x00000003ab037221 */ /* 0x050fe20000010000 */
        /* <DEDUP_REMOVED lines=58> */
[----:B------:R-:W-:-:S04]  /*cfd0*/  FMUL.FTZ R151, R151, R203 ;  /* 0x000000cb97977220 */ /* 0x000fc80000410000 */
        /* <DEDUP_REMOVED lines=34> */
[----:B--2---:R-:W-:-:S04]  /*d200*/  FADD.FTZ R4, R196, R4 ;  /* 0x00000004c4047221 */ /* 0x004fc80000010000 */
[C---:B------:R-:W-:Y:S01]  /*d210*/  FADD.FTZ R4, R174.reuse, R4 ;  /* 0x00000004ae047221 */ /* 0x040fe20000010000 */
[----:B------:R-:W-:Y:S01]  /*d220*/  F2FP.BF16.F32.PACK_AB R174, R174, R196 ;  /* 0x000000c4aeae723e */ /* 0x000fe200000010ff */
[----:B-1----:R-:W-:-:S04]  /*d230*/  FADD.FTZ R178, R198, R3 ;  /* 0x00000003c6b27221 */ /* 0x002fc80000010000 */
[C---:B0-----:R-:W-:Y:S01]  /*d240*/  FADD.FTZ R3, R199.reuse, R178 ;  /* 0x000000b2c7037221 */ /* 0x041fe20000010000 */
[----:B------:R-:W-:Y:S01]  /*d250*/  F2FP.BF16.F32.PACK_AB R175, R199, R198 ;  /* 0x000000c6c7af723e */ /* 0x000fe200000010ff */
[----:B---3--:R-:W-:Y:S06]  /*d260*/  @!P0 BRA `(.L_x_14031) ;  /* 0x0000000000048947 */ /* 0x008fec0003800000 */
[----:B------:R-:W-:Y:S01]  /*d270*/  BPT.TRAP 0x1 ;  /* 0x000000040000795c */ /* 0x000fe20000300000 */
.L_x_14031:
[----:B------:R0:W1:Y:S01]  /*d280*/  SYNCS.PHASECHK.TRANS64.TRYWAIT P2, [R201+URZ+0x22850], R202 ;  /* 0x022850cac90075a7 */ /* 0x000062000804017f */
[----:B------:R-:W-:Y:S05]  /*d290*/  @!P0 BRA `(.L_x_14032) ;  /* 0x0000000000048947 */ /* 0x000fea0003800000 */
[----:B------:R-:W-:Y:S01]  /*d2a0*/  BPT.TRAP 0x1 ;  /* 0x000000040000795c */ /* 0x000fe20000300000 */
.L_x_14032:
[----:B------:R-:W-:Y:S04]  /*d2b0*/  BSSY B0, `(.L_x_14033) ;  /* 0x0000004000007945 */ /* 0x000fe80003800000 */
[----:B-1----:R-:W-:Y:S05]  /*d2c0*/  @P2 BRA `(.L_x_14034) ;  /* 0x0000000000082947 */ /* 0x002fea0003800000 */
[----:B------:R-:W1:Y:S02]  /*d2d0*/  SYNCS.PHASECHK.TRANS64.TRYWAIT P2, [R201+URZ+0x22850], R202 ;  /* 0x022850cac90075a7 */ /* 0x000e64000804017f */
[----:B-1----:R-:W-:Y:S05]  /*d2e0*/  @!P2 BRA `(.L_x_14035) ;  /* 0x000000e000bca947 */ /* 0x002fea0003800000 */
.L_x_14034:
[----:B------:R-:W-:Y:S05]  /*d2f0*/  BSYNC B0 ;  /* 0x0000000000007941 */ /* 0x000fea0003800000 */
.L_x_14033:
[----:B------:R-:W2:Y:S01]  /*d300*/  S2R R177, SR_TID.X ;  /* 0x0000000000b17919 */ /* 0x000ea20000002100 */
[----:B------:R-:W-:Y:S05]  /*d310*/  WARPSYNC.ALL ;  /* 0x0000000000007948 */ /* 0x000fea0003800000 */
[----:B------:R-:W-:Y:S01]  /*d320*/  IMAD R178, R19, 0xc00, R9 ;  /* 0x00000c0013b27824 */ /* 0x000fe200078e0209 */
[----:B------:R-:W-:Y:S01]  /*d330*/  ISETP.GT.AND P2, PT, R200, R21, PT ;  /* 0x00000015c800720c */ /* 0x000fe20003f44270 */
[----:B------:R-:W-:Y:S02]  /*d340*/  IMAD.MOV.U32 R179, RZ, RZ, 0x40000040 ;  /* 0x40000040ffb37424 */ /* 0x000fe400078e00ff */
[----:B01----:R-:W-:Y:S01]  /*d350*/  @!P1 VIADD R201, R201, 0x22860 ;  /* 0x00022860c9c99836 */ /* 0x003fe20000000000 */
[----:B------:R-:W-:Y:S01]  /*d360*/  R2UR UR6, R178 ;  /* 0x00000000b20672ca */ /* 0x000fe200000e0000 */
[----:B------:R-:W-:Y:S01]  /*d370*/  VIADD R200, R200, 0xffffffff ;  /* 0xffffffffc8c87836 */ /* 0x000fe20000000000 */
[----:B------:R-:W-:Y:S01]  /*d380*/  R2UR UR7, R179 ;  /* 0x00000000b30772ca */ /* 0x000fe200000e0000 */
[----:B------:R-:W-:Y:S01]  /*d390*/  IMAD.MOV.U32 R179, RZ, RZ, 0x40000040 ;  /* 0x40000040ffb37424 */ /* 0x000fe200078e00ff */
[----:B------:R-:W-:Y:S01]  /*d3a0*/  @!P1 PRMT R201, RZ, 0x654, R201 ;  /* 0x00000654ffc99816 */ /* 0x000fe200000000c9 */
[----:B------:R-:W-:-:S02]  /*d3b0*/  IMAD.MOV.U32 R203, RZ, RZ, R8 ;  /* 0x000000ffffcb7224 */ /* 0x000fc400078e0008 */
[----:B------:R-:W-:Y:S01]  /*d3c0*/  IMAD.MOV.U32 R222, RZ, RZ, R5 ;  /* 0x000000ffffde7224 */ /* 0x000fe200078e0005 */
[----:B--2---:R-:W-:-:S05]  /*d3d0*/  SHF.R.U32.HI R177, RZ, 0x7, R177 ;  /* 0x00000007ffb17819 */ /* 0x004fca00000116b1 */
[----:B------:R-:W-:-:S05]  /*d3e0*/  VIADD R177, R177, 0x8 ;  /* 0x00000008b1b17836 */ /* 0x000fca0000000000 */
[----:B------:R0:W-:Y:S06]  /*d3f0*/  BAR.SYNC.DEFER_BLOCKING R177, 0x100 ;  /* 0x000400b10000751d */ /* 0x0001ec0000010000 */
        /* <DEDUP_REMOVED lines=43> */
[----:B------:R-:W-:-:S07]  /*d6b0*/  IMAD.MOV.U32 R216, RZ, RZ, R200 ;  /* 0x000000ffffd87224 */ /* 0x000fce00078e00c8 */
.L_x_14026:
[----:B------:R-:W-:-:S13]  /*d6c0*/  ISETP.GE.AND P2, PT, R216, RZ, PT ;  /* 0x000000ffd800720c */ /* 0x000fda0003f46270 */
[----:B------:R-:W-:Y:S05]  /*d6d0*/  @!P2 BRA `(.L_x_14037) ;  /* 0x0000001c00b0a947 */ /* 0x000fea0003800000 */
[----:B0-----:R-:W-:Y:S02]  /*d6e0*/  IMAD.MOV.U32 R201, RZ, RZ, R8 ;  /* 0x000000ffffc97224 */ /* 0x001fe400078e0008 */
[----:B------:R-:W-:-:S07]  /*d6f0*/  IMAD.MOV.U32 R200, RZ, RZ, R5 ;  /* 0x000000ffffc87224 */ /* 0x000fce00078e0005 */
.L_x_14047:
[----:B------:R-:W-:Y:S01]  /*d700*/  VIADD R19, R19, 0x1 ;  /* 0x0000000113137836 */ /* 0x000fe20000000000 */
[----:B------:R-:W-:Y:S05]  /*d710*/  YIELD ;  /* 0x0000000000007946 */ /* 0x000fea0003800000 */
[----:B------:R-:W-:-:S04]  /*d720*/  ISETP.NE.AND P2, PT, R19, 0x2, PT ;  /* 0x000000021300780c */ /* 0x000fc80003f45270 */
[----:B------:R-:W-:Y:S02]  /*d730*/  SEL R0, RZ, 0x1, P2 ;  /* 0x00000001ff007807 */ /* 0x000fe40001000000 */
[----:B------:R-:W-:Y:S02]  /*d740*/  SEL R19, R19, RZ, P2 ;  /* 0x000000ff13137207 */ /* 0x000fe40001000000 */
[----:B------:R-:W-:Y:S01]  /*d750*/  LOP3.LUT R23, R23, R0, RZ, 0x3c, !PT ;  /* 0x0000000017177212 */ /* 0x000fe200078e3cff */
[----:B-1----:R-:W-:Y:S06]  /*d760*/  @!P0 BRA `(.L_x_14038) ;  /* 0x0000000000048947 */ /* 0x002fec0003800000 */
[----:B------:R-:W-:Y:S01]  /*d770*/  BPT.TRAP 0x1 ;  /* 0x000000040000795c */ /* 0x000fe20000300000 */
.L_x_14038:
[----:B------:R-:W-:Y:S01]  /*d780*/  IMAD R21, R19, 0x8, R18 ;  /* 0x0000000813157824 */ /* 0x000fe200078e0212 */
[----:B------:R-:W-:-:S04]  /*d790*/  SHF.L.U32 R211, R23, 0x1f, RZ ;  /* 0x0000001f17d37819 */ /* 0x000fc800000006ff */
[----:B------:R0:W1:Y:S01]  /*d7a0*/  SYNCS.PHASECHK.TRANS64.TRYWAIT P2, [R21+URZ+0x22830], R211 ;  /* 0x022830d3150075a7 */ /* 0x000062000804017f */
[----:B------:R-:W-:Y:S05]  /*d7b0*/  @!P0 BRA `(.L_x_14039) ;  /* 0x0000000000048947 */ /* 0x000fea0003800000 */
[----:B------:R-:W-:Y:S01]  /*d7c0*/  BPT.TRAP 0x1 ;  /* 0x000000040000795c */ /* 0x000fe20000300000 */
.L_x_14039:
[----:B------:R-:W-:Y:S02]  /*d7d0*/  IMAD R156, R19, 0x300, R20 ;  /* 0x00000300139c7824 */ /* 0x000fe400078e0214 */
[----:B------:R-:W-:Y:S01]  /*d7e0*/  IMAD.MOV.U32 R157, RZ, RZ, 0x40000040 ;  /* 0x40000040ff9d7424 */ /* 0x000fe200078e00ff */
[----:B-1----:R-:W-:Y:S06]  /*d7f0*/  @P2 BRA `(.L_x_14040) ;  /* 0x0000000000082947 */ /* 0x002fec0003800000 */
[----:B------:R-:W1:Y:S02]  /*d800*/  SYNCS.PHASECHK.TRANS64.TRYWAIT P2, [R21+URZ+0x22830], R211 ;  /* 0x022830d3150075a7 */ /* 0x000e64000804017f */
[----:B-1----:R-:W-:Y:S05]  /*d810*/  @!P2 BRA `(.L_x_14041) ;  /* 0x000000dc0084a947 */ /* 0x002fea0003800000 */
.L_x_14040:
        /* <DEDUP_REMOVED lines=14> */
[----:B------:R-:W2:Y:S01]  /*d900*/  S2R R213, SR_TID.X ;  /* 0x0000000000d57919 */ /* 0x000ea20000002100 */
        /* <DEDUP_REMOVED lines=262> */
[-C--:B------:R-:W-:Y:S01]  /*e970*/  FMUL.FTZ R34, R34, R157.reuse ;  /* 0x0000009d22227220 */ /* 0x080fe20000410000 */
[-C--:B------:R-:W-:Y:S01]  /*e980*/  FMUL.FTZ R35, R35, R157.reuse ;  /* 0x0000009d23237220 */ /* 0x080fe20000410000 */
[----:B----4-:R-:W-:Y:S01]  /*e990*/  FADD.FTZ R172, R155, R172 ;  /* 0x000000ac9bac7221 */ /* 0x010fe20000010000 */
        /* <DEDUP_REMOVED lines=42> */
[----:B----4-:R-:W-:Y:S01]  /*ec40*/  IADD3 R176, -R213, 0xb, RZ ;  /* 0x0000000bd5b07810 */ /* 0x010fe20007ffe1ff */
[----:B--2---:R-:W-:Y:S01]  /*ec50*/  FADD.FTZ R4, R170, R169 ;  /* 0x000000a9aa047221 */ /* 0x004fe20000010000 */
[-C--:B------:R-:W-:Y:S01]  /*ec60*/  FMUL.FTZ R98, R98, R157.reuse ;  /* 0x0000009d62627220 */ /* 0x080fe20000410000 */
[-C--:B------:R-:W-:Y:S01]  /*ec70*/  FMUL.FTZ R99, R99, R157.reuse ;  /* 0x0000009d63637220 */ /* 0x080fe20000410000 */
[-C--:B------:R-:W-:Y:S01]  /*ec80*/  FMUL.FTZ R102, R102, R157.reuse ;  /* 0x0000009d66667220 */ /* 0x080fe20000410000 */
[----:B------:R2:W-:Y:S06]  /*ec90*/  BAR.ARV R176, 0x100 ;  /* 0x000400b00000751d */ /* 0x0005ec0000002000 */
[----:B------:R-:W4:Y:S01]  /*eca0*/  MUFU.EX2 R171, R171 ;  /* 0x000000ab00ab7308 */ /* 0x000f220000000800 */
[----:B-----5:R-:W-:Y:S01]  /*ecb0*/  FADD.FTZ R172, R197, R172 ;  /* 0x000000acc5ac7221 */ /* 0x020fe20000010000 */
[----:B------:R5:W-:Y:S01]  /*ecc0*/  @!P1 SYNCS.ARRIVE.TRANS64.RED.A1T0 RZ, [R154+URZ], RZ ;  /* 0x000000ff9aff99a7 */ /* 0x000be2000810043f */
[-C--:B------:R-:W-:Y:S01]  /*ecd0*/  FMUL.FTZ R103, R103, R157.reuse ;  /* 0x0000009d67677220 */ /* 0x080fe20000410000 */
[-C--:B------:R-:W-:Y:S01]  /*ece0*/  FMUL.FTZ R106, R106, R157.reuse ;  /* 0x0000009d6a6a7220 */ /* 0x080fe20000410000 */
[----:B---3--:R-:W-:Y:S01]  /*ecf0*/  FADD.FTZ R172, R167, R172 ;  /* 0x000000aca7ac7221 */ /* 0x008fe20000010000 */
[-C--:B------:R-:W-:Y:S01]  /*ed00*/  FMUL.FTZ R107, R107, R157.reuse ;  /* 0x0000009d6b6b7220 */ /* 0x080fe20000410000 */
[-C--:B------:R-:W-:Y:S01]  /*ed10*/  FMUL.FTZ R110, R110, R157.reuse ;  /* 0x0000009d6e6e7220 */ /* 0x080fe20000410000 */
[----:B------:R-:W3:Y:S01]  /*ed20*/  MUFU.EX2 R174, R174 ;  /* 0x000000ae00ae7308 */ /* 0x000ee20000000800 */
[-C--:B------:R-:W-:Y:S01]  /*ed30*/  FMUL.FTZ R111, R111, R157.reuse ;  /* 0x0000009d6f6f7220 */ /* 0x080fe20000410000 */
[----:B-----5:R-:W-:Y:S01]  /*ed40*/  F2FP.BF16.F32.PACK_AB R154, R165, R164 ;  /* 0x000000a4a59a723e */ /* 0x020fe200000010ff */
[-C--:B------:R-:W-:Y:S01]  /*ed50*/  FMUL.FTZ R114, R114, R157.reuse ;  /* 0x0000009d72727220 */ /* 0x080fe20000410000 */
[-C--:B------:R-:W-:Y:S01]  /*ed60*/  FMUL.FTZ R115, R115, R157.reuse ;  /* 0x0000009d73737220 */ /* 0x080fe20000410000 */
        /* <DEDUP_REMOVED lines=25> */
[----:B------:R-:W-:-:S02]  /*ef00*/  F2FP.BF16.F32.PACK_AB R201, R155, R201 ;  /* 0x000000c99bc9723e */ /* 0x000fc400000010ff */
[----:B------:R-:W5:Y:S01]  /*ef10*/  MUFU.EX2 R182, R182 ;  /* 0x000000b600b67308 */ /* 0x000f620000000800 */
[----:B----4-:R-:W-:Y:S01]  /*ef20*/  FADD.FTZ R172, R161, R172 ;  /* 0x000000aca1ac7221 */ /* 0x010fe20000010000 */
[----:B------:R-:W-:Y:S02]  /*ef30*/  F2FP.BF16.F32.PACK_AB R153, R163, R153 ;  /* 0x00000099a399723e */ /* 0x000fe400000010ff */
[----:B------:R-:W-:Y:S02]  /*ef40*/  F2FP.BF16.F32.PACK_AB R157, R171, R167 ;  /* 0x000000a7ab9d723e */ /* 0x000fe400000010ff */
[----:B------:R-:W-:Y:S02]  /*ef50*/  F2FP.BF16.F32.PACK_AB R162, R181, R180 ;  /* 0x000000b4b5a2723e */ /* 0x000fe400000010ff */
[----:B------:R-:W4:Y:S01]  /*ef60*/  MUFU.EX2 R183, R183 ;  /* 0x000000b700b77308 */ /* 0x000f220000000800 */
[----:B---3--:R-:W-:Y:S01]  /*ef70*/  FADD.FTZ R3, R179, R172 ;  /* 0x000000acb3037221 */ /* 0x008fe20000010000 */
[----:B------:R-:W-:-:S02]  /*ef80*/  F2FP.BF16.F32.PACK_AB R164, R185, R184 ;  /* 0x000000b8b9a4723e */ /* 0x000fc400000010ff */
[----:B------:R-:W-:Y:S02]  /*ef90*/  F2FP.BF16.F32.PACK_AB R166, R189, R188 ;  /* 0x000000bcbda6723e */ /* 0x000fe400000010ff */
[----:B------:R-:W-:Y:S02]  /*efa0*/  F2FP.BF16.F32.PACK_AB R168, R193, R168 ;  /* 0x000000a8c1a8723e */ /* 0x000fe400000010ff */
[----:B------:R-:W3:Y:S01]  /*efb0*/  MUFU.EX2 R165, R186 ;  /* 0x000000ba00a57308 */ /* 0x000ee20000000800 */
[----:B-----5:R-:W-:Y:S01]  /*efc0*/  FADD.FTZ R178, R182, R3 ;  /* 0x00000003b6b27221 */ /* 0x020fe20000010000 */
[----:B------:R-:W-:Y:S02]  /*efd0*/  F2FP.BF16.F32.PACK_AB R170, R170, R196 ;  /* 0x000000c4aaaa723e */ /* 0x000fe400000010ff */
[----:B------:R-:W-:Y:S02]  /*efe0*/  F2FP.BF16.F32.PACK_AB R155, R197, R192 ;  /* 0x000000c0c59b723e */ /* 0x000fe400000010ff */
[----:B------:R-:W-:-:S02]  /*eff0*/  F2FP.BF16.F32.PACK_AB R161, R179, R161 ;  /* 0x000000a1b3a1723e */ /* 0x000fc400000010ff */
[----:B------:R-:W5:Y:S01]  /*f000*/  MUFU.EX2 R187, R187 ;  /* 0x000000bb00bb7308 */ /* 0x000f620000000800 */
[C---:B----4-:R-:W-:Y:S01]  /*f010*/  FADD.FTZ R178, R183.reuse, R178 ;  /* 0x000000b2b7b27221 */ /* 0x050fe20000010000 */
[----:B------:R-:W-:-:S06]  /*f020*/  F2FP.BF16.F32.PACK_AB R163, R183, R182 ;  /* 0x000000b6b7a3723e */ /* 0x000fcc00000010ff */
[----:B------:R-:W4:Y:S01]  /*f030*/  MUFU.EX2 R190, R190 ;  /* 0x000000be00be7308 */ /* 0x000f220000000800 */
[----:B---3--:R-:W-:-:S07]  /*f040*/  FADD.FTZ R178, R165, R178 ;  /* 0x000000b2a5b27221 */ /* 0x008fce0000010000 */
[----:B------:R-:W3:Y:S01]  /*f050*/  MUFU.EX2 R191, R191 ;  /* 0x000000bf00bf7308 */ /* 0x000ee20000000800 */
[C---:B-----5:R-:W-:Y:S01]  /*f060*/  FADD.FTZ R3, R187.reuse, R178 ;  /* 0x000000b2bb037221 */ /* 0x060fe20000010000 */
[----:B------:R-:W-:-:S06]  /*f070*/  F2FP.BF16.F32.PACK_AB R165, R187, R165 ;  /* 0x000000a5bba5723e */ /* 0x000fcc00000010ff */
[----:B------:R-:W5:Y:S01]  /*f080*/  MUFU.EX2 R169, R194 ;  /* 0x000000c200a97308 */ /* 0x000f620000000800 */
[----:B----4-:R-:W-:-:S07]  /*f090*/  FADD.FTZ R178, R190, R3 ;  /* 0x00000003beb27221 */ /* 0x010fce0000010000 */
[----:B------:R-:W4:Y:S01]  /*f0a0*/  MUFU.EX2 R172, R195 ;  /* 0x000000c300ac7308 */ /* 0x000f220000000800 */
[C---:B---3--:R-:W-:Y:S01]  /*f0b0*/  FADD.FTZ R178, R191.reuse, R178 ;  /* 0x000000b2bfb27221 */ /* 0x048fe20000010000 */
[----:B------:R-:W-:-:S06]  /*f0c0*/  F2FP.BF16.F32.PACK_AB R167, R191, R190 ;  /* 0x000000bebfa7723e */ /* 0x000fcc00000010ff */
[----:B------:R-:W3:Y:S01]  /*f0d0*/  MUFU.EX2 R198, R198 ;  /* 0x000000c600c67308 */ /* 0x000ee20000000800 */
[----:B-----5:R-:W-:-:S07]  /*f0e0*/  FADD.FTZ R3, R169, R178 ;  /* 0x000000b2a9037221 */ /* 0x020fce0000010000 */
[----:B------:R-:W5:Y:S01]  /*f0f0*/  MUFU.EX2 R199, R199 ;  /* 0x000000c700c77308 */ /* 0x000f620000000800 */
[C---:B----4-:R-:W-:Y:S01]  /*f100*/  FADD.FTZ R3, R172.reuse, R3 ;  /* 0x00000003ac037221 */ /* 0x050fe20000010000 */
[----:B------:R-:W-:-:S03]  /*f110*/  F2FP.BF16.F32.PACK_AB R169, R172, R169 ;  /* 0x000000a9aca9723e */ /* 0x000fc600000010ff */
[----:B---3--:R-:W-:-:S04]  /*f120*/  FADD.FTZ R174, R198, R3 ;  /* 0x00000003c6ae7221 */ /* 0x008fc80000010000 */
[C---:B-----5:R-:W-:Y:S01]  /*f130*/  FADD.FTZ R3, R199.reuse, R174 ;  /* 0x000000aec7037221 */ /* 0x060fe20000010000 */
[----:B------:R-:W-:Y:S01]  /*f140*/  F2FP.BF16.F32.PACK_AB R171, R199, R198 ;  /* 0x000000c6c7ab723e */ /* 0x000fe200000010ff */
[----:B--2---:R-:W-:Y:S06]  /*f150*/  @!P0 BRA `(.L_x_14042) ;  /* 0x0000000000048947 */ /* 0x004fec0003800000 */
[----:B------:R-:W-:Y:S01]  /*f160*/  BPT.TRAP 0x1 ;  /* 0x000000040000795c */ /* 0x000fe20000300000 */
.L_x_14042:
[----:B------:R2:W3:Y:S01]  /*f170*/  SYNCS.PHASECHK.TRANS64.TRYWAIT P2, [R21+URZ+0x22850], R211 ;  /* 0x022850d3150075a7 */ /* 0x0004e2000804017f */
[----:B------:R-:W-:Y:S05]  /*f180*/  @!P0 BRA `(.L_x_14043) ;  /* 0x0000000000048947 */ /* 0x000fea0003800000 */
[----:B------:R-:W-:Y:S01]  /*f190*/  BPT.TRAP 0x1 ;  /* 0x000000040000795c */ /* 0x000fe20000300000 */
.L_x_14043:
[----:B------:R-:W-:Y:S04]  /*f1a0*/  BSSY B0, `(.L_x_14044) ;  /* 0x0000004000007945 */ /* 0x000fe80003800000 */
[----:B---3--:R-:W-:Y:S05]  /*f1b0*/  @P2 BRA `(.L_x_14045) ;  /* 0x0000000000082947 */ /* 0x008fea0003800000 */
[----:B------:R-:W3:Y:S02]  /*f1c0*/  SYNCS.PHASECHK.TRANS64.TRYWAIT P2, [R21+URZ+0x22850], R211 ;  /* 0x022850d3150075a7 */ /* 0x000ee4000804017f */
[----:B---3--:R-:W-:Y:S05]  /*f1d0*/  @!P2 BRA `(.L_x_14046) ;  /* 0x000000c40028a947 */ /* 0x008fea0003800000 */
.L_x_14045:
[----:B------:R-:W-:Y:S05]  /*f1e0*/  BSYNC B0 ;  /* 0x0000000000007941 */ /* 0x000fea0003800000 */
.L_x_14044:
[----:B------:R-:W4:Y:S01]  /*f1f0*/  S2R R174, SR_TID.X ;  /* 0x0000000000ae7919 */ /* 0x000f220000002100 */
[----:B------:R-:W-:Y:S01]  /*f200*/  IMAD.MOV.U32 R173, RZ, RZ, 0x40000040 ;  /* 0x40000040ffad7424 */ /* 0x000fe200078e00ff */
[----:B------:R-:W-:Y:S05]  /*f210*/  WARPSYNC.ALL ;  /* 0x0000000000007948 */ /* 0x000fea0003800000 */
[----:B------:R-:W-:Y:S01]  /*f220*/  R2UR UR7, R173 ;  /* 0x00000000ad0772ca */ /* 0x000fe200000e0000 */
[----:B------:R-:W-:Y:S01]  /*f230*/  IMAD R172, R19, 0xc00, R9 ;  /* 0x00000c0013ac7824 */ /* 0x000fe200078e0209 */
[----:B------:R-:W-:Y:S01]  /*f240*/  ISETP.GT.AND P2, PT, R216, RZ, PT ;  /* 0x000000ffd800720c */ /* 0x000fe20003f44270 */
[----:B------:R-:W-:-:S02]  /*f250*/  IMAD.MOV.U32 R175, RZ, RZ, 0x40000040 ;  /* 0x40000040ffaf7424 */ /* 0x000fc400078e00ff */
[----:B0123--:R-:W-:Y:S01]  /*f260*/  @!P1 VIADD R21, R21, 0x22860 ;  /* 0x0002286015159836 */ /* 0x00ffe20000000000 */
[----:B------:R-:W-:Y:S01]  /*f270*/  R2UR UR6, R172 ;  /* 0x00000000ac0672ca */ /* 0x000fe200000e0000 */
[----:B------:R-:W-:-:S03]  /*f280*/  VIADD R216, R216, 0xffffffff ;  /* 0xffffffffd8d87836 */ /* 0x000fc60000000000 */
[----:B------:R-:W-:Y:S02]  /*f290*/  @!P1 PRMT R21, RZ, 0x654, R21 ;  /* 0x00000654ff159816 */ /* 0x000fe40000000015 */
[----:B----4-:R-:W-:-:S05]  /*f2a0*/  SHF.R.U32.HI R174, RZ, 0x7, R174 ;  /* 0x00000007ffae7819 */ /* 0x010fca00000116ae */
        /* <DEDUP_REMOVED lines=47> */
.L_x_14037:
[----:B------:R-:W-:Y:S05]  /*f5a0*/  WARPSYNC.ALL ;  /* 0x0000000000007948 */ /* 0x000fea0003800000 */
[----:B------:R-:W2:Y:S01]  /*f5b0*/  SHFL.BFLY PT, R7, R4, 0x2, 0x1f ;  /* 0x0c401f0004077f89 */ /* 0x000ea200000e0000 */
[----:B------:R-:W-:Y:S01]  /*f5c0*/  VIADD R19, R19, 0x1 ;  /* 0x0000000113137836 */ /* 0x000fe20000000000 */
[----:B------:R3:W-:Y:S08]  /*f5d0*/  BAR.ARV R176, 0x100 ;  /* 0x000400b00000751d */ /* 0x0007f00000002000 */
[----:B------:R-:W-:Y:S06]  /*f5e0*/  BAR.ARV 0x8, 0x180 ;  /* 0x0206000000007b1d */ /* 0x000fec0000002000 */
[----:B------:R-:W-:Y:S01]  /*f5f0*/  ISETP.NE.AND P0, PT, R19, 0x2, PT ;  /* 0x000000021300780c */ /* 0x000fe20003f05270 */
[----:B------:R-:W-:Y:S01]  /*f600*/  VIADD R232, R232, 0x1 ;  /* 0x00000001e8e87836 */ /* 0x000fe20000000000 */
[----:B------:R-:W4:Y:S01]  /*f610*/  SHFL.BFLY PT, R10, R3, 0x2, 0x1f ;  /* 0x0c401f00030a7f89 */ /* 0x000f2200000e0000 */
[----:B------:R-:W-:-:S02]  /*f620*/  PLOP3.LUT P1, PT, PT, PT, PT, 0x8, 0x0 ;  /* 0x000000000000781c */ /* 0x000fc40003f2e170 */
[----:B------:R-:W-:Y:S01]  /*f630*/  SEL R19, R19, RZ, P0 ;  /* 0x000000ff13137207 */ /* 0x000fe20000000000 */
[----:B--2---:R-:W-:Y:S01]  /*f640*/  FADD.FTZ R7, R7, R4 ;  /* 0x0000000407077221 */ /* 0x004fe20000010000 */
[----:B------:R-:W-:-:S04]  /*f650*/  SEL R4, RZ, 0x1, P0 ;  /* 0x00000001ff047807 */ /* 0x000fc80000000000 */
[----:B------:R-:W2:Y:S01]  /*f660*/  SHFL.BFLY PT, R6, R7, 0x1, 0x1f ;  /* 0x0c201f0007067f89 */ /* 0x000ea200000e0000 */
[----:B------:R-:W-:Y:S01]  /*f670*/  LOP3.LUT R23, R23, R4, RZ, 0x3c, !PT ;  /* 0x0000000417177212 */ /* 0x000fe200078e3cff */
[----:B----4-:R-:W-:Y:S01]  /*f680*/  FADD.FTZ R11, R10, R3 ;  /* 0x000000030a0b7221 */ /* 0x010fe20000010000 */
[----:B------:R-:W-:-:S04]  /*f690*/  IMAD.MOV.U32 R3, RZ, RZ, RZ ;  /* 0x000000ffff037224 */ /* 0x000fc800078e00ff */
[----:B------:R-:W4:Y:S01]  /*f6a0*/  SHFL.BFLY PT, R10, R11, 0x1, 0x1f ;  /* 0x0c201f000b0a7f89 */ /* 0x000f2200000e0000 */
[----:B--2---:R-:W-:Y:S01]  /*f6b0*/  FADD.FTZ R9, R7, R6 ;  /* 0x0000000607097221 */ /* 0x004fe20000010000 */
[----:B------:R-:W-:Y:S02]  /*f6c0*/  IMAD.MOV.U32 R6, RZ, RZ, RZ ;  /* 0x000000ffff067224 */ /* 0x000fe400078e00ff */
[----:B------:R-:W-:Y:S02]  /*f6d0*/  IMAD.MOV.U32 R7, RZ, RZ, -0x800000 ;  /* 0xff800000ff077424 */ /* 0x000fe400078e00ff */
[----:B------:R-:W-:-:S13]  /*f6e0*/  FSETP.NE.FTZ.AND P2, PT, R9, RZ, PT ;  /* 0x000000ff0900720b */ /* 0x000fda0003f55000 */
[----:B------:R-:W2:Y:S01]  /*f6f0*/  @P2 MUFU.RCP R6, R9 ;  /* 0x0000000900062308 */ /* 0x000ea20000001000 */
[----:B------:R-:W-:Y:S01]  /*f700*/  @P2 FMUL.FTZ R18, R0, 0.69314718246459960938 ;  /* 0x3f31721800122820 */ /* 0x000fe20000410000 */
[----:B----4-:R-:W-:-:S05]  /*f710*/  FADD.FTZ R10, R11, R10 ;  /* 0x0000000a0b0a7221 */ /* 0x010fca0000010000 */
[----:B------:R-:W-:Y:S01]  /*f720*/  FSETP.NE.FTZ.AND P3, PT, R10, RZ, PT ;  /* 0x000000ff0a00720b */ /* 0x000fe20003f75000 */
[----:B-1----:R-:W1:Y:S01]  /*f730*/  @P2 MUFU.LG2 R21, R9 ;  /* 0x0000000900152308 */ /* 0x002e620000000c00 */
[-C--:B--2---:R-:W-:Y:S01]  /*f740*/  FMUL.FTZ R169, R92, R6.reuse ;  /* 0x000000065ca97220 */ /* 0x084fe20000410000 */
[-C--:B------:R-:W-:Y:S01]  /*f750*/  FMUL.FTZ R158, R48, R6.reuse ;  /* 0x00000006309e7220 */ /* 0x080fe20000410000 */
[----:B------:R-:W-:-:S09]  /*f760*/  FMUL.FTZ R157, R44, R6 ;  /* 0x000000062c9d7220 */ /* 0x000fd20000410000 */
[----:B------:R-:W2:Y:S01]  /*f770*/  @P3 MUFU.RCP R3, R10 ;  /* 0x0000000a00033308 */ /* 0x000ea20000001000 */
[----:B------:R-:W-:Y:S01]  /*f780*/  @P3 FMUL.FTZ R20, R0, 0.69314718246459960938 ;  /* 0x3f31721800143820 */ /* 0x000fe20000410000 */
[-C--:B------:R-:W-:Y:S01]  /*f790*/  FMUL.FTZ R24, R24, R6.reuse ;  /* 0x0000000618187220 */ /* 0x080fe20000410000 */
[-C--:B------:R-:W-:Y:S01]  /*f7a0*/  FMUL.FTZ R25, R25, R6.reuse ;  /* 0x0000000619197220 */ /* 0x080fe20000410000 */
[-C--:B------:R-:W-:Y:S01]  /*f7b0*/  FMUL.FTZ R28, R28, R6.reuse ;  /* 0x000000061c1c7220 */ /* 0x080fe20000410000 */
[----:B-1----:R-:W-:Y:S01]  /*f7c0*/  @P2 FMUL.FTZ R21, R21, 0.69314718246459960938 ;  /* 0x3f31721815152820 */ /* 0x002fe20000410000 */
        /* <DEDUP_REMOVED lines=127> */
.L_x_13982:
        /* <DEDUP_REMOVED lines=28> */
[----:B------:R-:W4:Y:S01]  /*10180*/  LDC R0, c[0x0][0xbe8] ;  /* 0x0002fa00ff007b82 */ /* 0x000f220000000800 */
        /* <DEDUP_REMOVED lines=18> */
[----:B--2---:R-:W-:-:S03]  /*102b0*/  IMAD.WIDE R146, R8, 0x2, R20 ;  /* 0x0000000208927825 */ /* 0x004fc600078e0214 */
[C---:B------:R-:W-:Y:S02]  /*102c0*/  IADD3 R5, P1, R146.reuse, 0x20, RZ ;  /* 0x0000002092057810 */ /* 0x040fe40007f3e0ff */
[C---:B------:R-:W-:Y:S02]  /*102d0*/  IADD3 R8, P2, R146.reuse, 0x40, RZ ;  /* 0x0000004092087810 */ /* 0x040fe40007f5e0ff */
[----:B------:R-:W-:Y:S01]  /*102e0*/  LOP3.LUT R102, R5, 0x380, RZ, 0xc0, !PT ;  /* 0x0000038005667812 */ /* 0x000fe200078ec0ff */
[--C-:B------:R-:W-:Y:S01]  /*102f0*/  IMAD.X R51, RZ, RZ, R147.reuse, P1 ;  /* 0x000000ffff337224 */ /* 0x100fe200008e0693 */
[----:B-----5:R-:W-:Y:S01]  /*10300*/  IADD3 R38, P3, R146, 0x60, RZ ;  /* 0x0000006092267810 */ /* 0x020fe20007f7e0ff */
[--C-:B------:R-:W-:Y:S01]  /*10310*/  IMAD.X R99, RZ, RZ, R147.reuse, P2 ;  /* 0x000000ffff637224 */ /* 0x100fe200010e0693 */
[----:B------:R-:W-:Y:S02]  /*10320*/  LOP3.LUT R50, R8, 0x380, RZ, 0xc0, !PT ;  /* 0x0000038008327812 */ /* 0x000fe400078ec0ff */
[----:B------:R-:W-:Y:S01]  /*10330*/  SHF.R.U64 R102, R102, 0x3, RZ ;  /* 0x0000000366667819 */ /* 0x000fe200000012ff */
[----:B------:R-:W-:Y:S01]  /*10340*/  IMAD.X R103, RZ, RZ, R147, P3 ;  /* 0x000000ffff677224 */ /* 0x000fe200018e0693 */
[----:B------:R-:W-:-:S02]  /*10350*/  IADD3 R46, P4, R146, 0x4000, RZ ;  /* 0x00004000922e7810 */ /* 0x000fc40007f9e0ff */
[----:B------:R-:W-:Y:S02]  /*10360*/  LOP3.LUT R98, R38, 0x380, RZ, 0xc0, !PT ;  /* 0x0000038026627812 */ /* 0x000fe400078ec0ff */
[----:B------:R-:W-:Y:S01]  /*10370*/  SHF.R.U64 R181, R50, 0x3, RZ ;  /* 0x0000000332b57819 */ /* 0x000fe200000012ff */
[--C-:B------:R-:W-:Y:S01]  /*10380*/  IMAD.X R107, RZ, RZ, R147.reuse, P4 ;  /* 0x000000ffff6b7224 */ /* 0x100fe200020e0693 */
[----:B-1----:R-:W-:Y:S02]  /*10390*/  IADD3 R92, P5, R146, 0x4020, RZ ;  /* 0x00004020925c7810 */ /* 0x002fe40007fbe0ff */
[----:B------:R-:W-:Y:S02]  /*103a0*/  LOP3.LUT R50, R102, R5, RZ, 0x3c, !PT ;  /* 0x0000000566327212 */ /* 0x000fe400078e3cff */
[----:B------:R-:W-:Y:S01]  /*103b0*/  LOP3.LUT R5, R46, 0x380, RZ, 0xc0, !PT ;  /* 0x000003802e057812 */ /* 0x000fe200078ec0ff */
[----:B------:R-:W-:Y:S01]  /*103c0*/  IMAD.X R111, RZ, RZ, R147, P5 ;  /* 0x000000ffff6f7224 */ /* 0x000fe200028e0693 */
[----:B------:R-:W-:-:S02]  /*103d0*/  SHF.R.U64 R183, R98, 0x3, RZ ;  /* 0x0000000362b77819 */ /* 0x000fc400000012ff */
[C---:B------:R-:W-:Y:S02]  /*103e0*/  IADD3 R122, P2, R146.reuse, 0x8000, RZ ;  /* 0x00008000927a7810 */ /* 0x040fe40007f5e0ff */
[----:B------:R-:W-:Y:S02]  /*103f0*/  LOP3.LUT R98, R181, R8, RZ, 0x3c, !PT ;  /* 0x00000008b5627212 */ /* 0x000fe400078e3cff */
[----:B------:R-:W-:Y:S01]  /*10400*/  IADD3 R114, P0, R146, 0x4040, RZ ;  /* 0x0000404092727810 */ /* 0x000fe20007f1e0ff */
[--C-:B------:R-:W-:Y:S01]  /*10410*/  IMAD.X R123, RZ, RZ, R147.reuse, P2 ;  /* 0x000000ffff7b7224 */ /* 0x100fe200010e0693 */
[----:B------:R-:W-:Y:S02]  /*10420*/  LOP3.LUT R181, R92, 0x380, RZ, 0xc0, !PT ;  /* 0x000003805cb57812 */ /* 0x000fe400078ec0ff */
[----:B------:R-:W-:Y:S01]  /*10430*/  IADD3 R118, P1, R146, 0x4060, RZ ;  /* 0x0000406092767810 */ /* 0x000fe20007f3e0ff */
[----:B------:R-:W-:Y:S01]  /*10440*/  IMAD.X R115, RZ, RZ, R147, P0 ;  /* 0x000000ffff737224 */ /* 0x000fe200000e0693 */
[----:B------:R-:W-:-:S02]  /*10450*/  SHF.R.U64 R5, R5, 0x3, RZ ;  /* 0x0000000305057819 */ /* 0x000fc400000012ff */
[C---:B------:R-:W-:Y:S01]  /*10460*/  LOP3.LUT R47, R146.reuse, 0x380, RZ, 0xc0, !PT ;  /* 0x00000380922f7812 */ /* 0x040fe200078ec0ff */
[--C-:B------:R-:W-:Y:S01]  /*10470*/  IMAD.X R119, RZ, RZ, R147.reuse, P1 ;  /* 0x000000ffff777224 */ /* 0x100fe200008e0693 */
[----:B------:R-:W-:Y:S02]  /*10480*/  IADD3 R126, P3, R146, 0x8020, RZ ;  /* 0x00008020927e7810 */ /* 0x000fe40007f7e0ff */
[----:B------:R-:W-:Y:S02]  /*10490*/  LOP3.LUT R102, R183, R38, RZ, 0x3c, !PT ;  /* 0x00000026b7667212 */ /* 0x000fe400078e3cff */
[----:B------:R-:W-:Y:S01]  /*104a0*/  LOP3.LUT R183, R114, 0x380, RZ, 0xc0, !PT ;  /* 0x0000038072b77812 */ /* 0x000fe200078ec0ff */
[----:B------:R-:W-:Y:S01]  /*104b0*/  IMAD.X R127, RZ, RZ, R147, P3 ;  /* 0x000000ffff7f7224 */ /* 0x000fe200018e0693 */
[----:B------:R-:W-:Y:S02]  /*104c0*/  SHF.R.U64 R181, R181, 0x3, RZ ;  /* 0x00000003b5b57819 */ /* 0x000fe400000012ff */
[----:B------:R-:W-:-:S02]  /*104d0*/  IADD3 R151, P2, R146, 0xc040, RZ ;  /* 0x0000c04092977810 */ /* 0x000fc40007f5e0ff */
[----:B------:R-:W-:Y:S02]  /*104e0*/  LOP3.LUT R185, R118, 0x380, RZ, 0xc0, !PT ;  /* 0x0000038076b97812 */ /* 0x000fe400078ec0ff */
[----:B------:R-:W-:Y:S01]  /*104f0*/  LOP3.LUT R106, R5, R46, RZ, 0x3c, !PT ;  /* 0x0000002e056a7212 */ /* 0x000fe200078e3cff */
[----:B------:R-:W-:Y:S01]  /*10500*/  IMAD.X R39, RZ, RZ, R147, P2 ;  /* 0x000000ffff277224 */ /* 0x000fe200010e0693 */
[----:B------:R-:W-:Y:S02]  /*10510*/  SHF.R.U64 R47, R47, 0x3, RZ ;  /* 0x000000032f2f7819 */ /* 0x000fe400000012ff */
[----:B------:R-:W-:Y:S02]  /*10520*/  LOP3.LUT R5, R122, 0x380, RZ, 0xc0, !PT ;  /* 0x000003807a057812 */ /* 0x000fe400078ec0ff */
[----:B------:R-:W-:Y:S02]  /*10530*/  SHF.R.U64 R183, R183, 0x3, RZ ;  /* 0x00000003b7b77819 */ /* 0x000fe400000012ff */
[----:B------:R-:W-:-:S02]  /*10540*/  LOP3.LUT R110, R181, R92, RZ, 0x3c, !PT ;  /* 0x0000005cb56e7212 */ /* 0x000fc400078e3cff */
[C---:B------:R-:W-:Y:S02]  /*10550*/  IADD3 R130, P4, R146.reuse, 0x8040, RZ ;  /* 0x0000804092827810 */ /* 0x040fe40007f9e0ff */
        /* <DEDUP_REMOVED lines=8> */
[----:B------:R-:W-:Y:S01]  /*105e0*/  IMAD.X R143, RZ, RZ, R147, P1 ;  /* 0x000000ffff8f7224 */ /* 0x000fe200008e0693 */
[----:B------:R-:W-:-:S02]  /*105f0*/  LOP3.LUT R181, R126, 0x380, RZ, 0xc0, !PT ;  /* 0x000003807eb57812 */ /* 0x000fc400078ec0ff */
[----:B------:R-:W-:Y:S02]  /*10600*/  LOP3.LUT R8, R151, 0x380, RZ, 0xc0, !PT ;  /* 0x0000038097087812 */ /* 0x000fe400078ec0ff */
[----:B------:R-:W-:Y:S01]  /*10610*/  LOP3.LUT R146, R47, R146, RZ, 0x3c, !PT ;  /* 0x000000922f927212 */ /* 0x000fe200078e3cff */
[----:B------:R-:W-:Y:S01]  /*10620*/  IMAD.X R47, RZ, RZ, R147, P3 ;  /* 0x000000ffff2f7224 */ /* 0x000fe200018e0693 */
[----:B------:R-:W-:Y:S02]  /*10630*/  SHF.R.U64 R5, R5, 0x3, RZ ;  /* 0x0000000305057819 */ /* 0x000fe400000012ff */
[----:B------:R-:W-:Y:S02]  /*10640*/  LOP3.LUT R114, R183, R114, RZ, 0x3c, !PT ;  /* 0x00000072b7727212 */ /* 0x000fe400078e3cff */
[----:B------:R-:W-:Y:S02]  /*10650*/  LOP3.LUT R118, R185, R118, RZ, 0x3c, !PT ;  /* 0x00000076b9767212 */ /* 0x000fe400078e3cff */
[----:B------:R-:W-:-:S02]  /*10660*/  LOP3.LUT R183, R130, 0x380, RZ, 0xc0, !PT ;  /* 0x0000038082b77812 */ /* 0x000fc400078ec0ff */
[----:B------:R-:W-:Y:S02]  /*10670*/  SHF.R.U64 R181, R181, 0x3, RZ ;  /* 0x00000003b5b57819 */ /* 0x000fe400000012ff */
[----:B------:R-:W-:Y:S02]  /*10680*/  SHF.R.U64 R8, R8, 0x3, RZ ;  /* 0x0000000308087819 */ /* 0x000fe400000012ff */
[----:B------:R-:W-:Y:S02]  /*10690*/  LOP3.LUT R185, R134, 0x380, RZ, 0xc0, !PT ;  /* 0x0000038086b97812 */ /* 0x000fe400078ec0ff */
[----:B------:R-:W-:Y:S02]  /*106a0*/  LOP3.LUT R122, R5, R122, RZ, 0x3c, !PT ;  /* 0x0000007a057a7212 */ /* 0x000fe400078e3cff */
[----:B------:R-:W-:Y:S02]  /*106b0*/  MOV R146, R146 ;  /* 0x0000009200927202 */ /* 0x000fe40000000f00 */
[----:B------:R-:W-:-:S02]  /*106c0*/  LOP3.LUT R5, R138, 0x380, RZ, 0xc0, !PT ;  /* 0x000003808a057812 */ /* 0x000fc400078ec0ff */
[----:B------:R-:W-:Y:S01]  /*106d0*/  MOV R50, R50 ;  /* 0x0000003200327202 */ /* 0x000fe20000000f00 */
[----:B------:R1:W-:Y:S01]  /*106e0*/  STSM.16.M88.4 [R146], R24 ;  /* 0x0000001892007844 */ /* 0x0003e20000000200 */
[----:B------:R-:W-:Y:S02]  /*106f0*/  SHF.R.U64 R183, R183, 0x3, RZ ;  /* 0x00000003b7b77819 */ /* 0x000fe400000012ff */
[----:B------:R-:W-:Y:S01]  /*10700*/  LOP3.LUT R126, R181, R126, RZ, 0x3c, !PT ;  /* 0x0000007eb57e7212 */ /* 0x000fe200078e3cff */
[----:B------:R2:W-:Y:S01]  /*10710*/  STSM.16.M88.4 [R50], R32 ;  /* 0x0000002032007844 */ /* 0x0005e20000000200 */
[----:B------:R-:W-:Y:S02]  /*10720*/  LOP3.LUT R38, R8, R151, RZ, 0x3c, !PT ;  /* 0x0000009708267212 */ /* 0x000fe400078e3cff */
[----:B------:R-:W-:Y:S02]  /*10730*/  MOV R98, R98 ;  /* 0x0000006200627202 */ /* 0x000fe40000000f00 */
[----:B------:R-:W-:-:S02]  /*10740*/  SHF.R.U64 R185, R185, 0x3, RZ ;  /* 0x00000003b9b97819 */ /* 0x000fc400000012ff */
[----:B------:R-:W-:Y:S01]  /*10750*/  LOP3.LUT R181, R142, 0x380, RZ, 0xc0, !PT ;  /* 0x000003808eb57812 */ /* 0x000fe200078ec0ff */
[----:B------:R3:W-:Y:S01]  /*10760*/  STSM.16.M88.4 [R98], R40 ;  /* 0x0000002862007844 */ /* 0x0007e20000000200 */
[----:B------:R-:W-:Y:S02]  /*10770*/  MOV R102, R102 ;  /* 0x0000006600667202 */ /* 0x000fe40000000f00 */
[----:B------:R-:W-:Y:S02]  /*10780*/  F2FP.BF16.F32.PACK_AB R8, R49, R158 ;  /* 0x0000009e3108723e */ /* 0x000fe400000010ff */
[----:B------:R-:W-:Y:S02]  /*10790*/  SHF.R.U64 R5, R5, 0x3, RZ ;  /* 0x0000000305057819 */ /* 0x000fe400000012ff */
[----:B------:R-:W-:Y:S01]  /*107a0*/  MOV R106, R106 ;  /* 0x0000006a006a7202 */ /* 0x000fe20000000f00 */
[----:B------:R0:W-:Y:S01]  /*107b0*/  STSM.16.M88.4 [R102], R8 ;  /* 0x0000000866007844 */ /* 0x0001e20000000200 */
[----:B------:R-:W-:-:S02]  /*107c0*/  LOP3.LUT R46, R179, 0x380, RZ, 0xc0, !PT ;  /* 0x00000380b32e7812 */ /* 0x000fc400078ec0ff */
[----:B------:R-:W-:Y:S01]  /*107d0*/  MOV R110, R110 ;  /* 0x0000006e006e7202 */ /* 0x000fe20000000f00 */
[----:B------:R4:W-:Y:S01]  /*107e0*/  STSM.16.M88.4 [R106], R12 ;  /* 0x0000000c6a007844 */ /* 0x0009e20000000200 */
[----:B-1----:R-:W-:Y:S02]  /*107f0*/  F2FP.BF16.F32.PACK_AB R24, R65, R162 ;  /* 0x000000a24118723e */ /* 0x002fe400000010ff */
[----:B------:R-:W-:Y:S02]  /*10800*/  F2FP.BF16.F32.PACK_AB R25, R67, R66 ;  /* 0x000000424319723e */ /* 0x000fe400000010ff */
[----:B------:R-:W-:Y:S02]  /*10810*/  F2FP.BF16.F32.PACK_AB R26, R69, R163 ;  /* 0x000000a3451a723e */ /* 0x000fe400000010ff */
[----:B------:R-:W-:Y:S02]  /*10820*/  F2FP.BF16.F32.PACK_AB R27, R71, R70 ;  /* 0x00000046471b723e */ /* 0x000fe400000010ff */
[----:B------:R-:W-:-:S02]  /*10830*/  LOP3.LUT R130, R183, R130, RZ, 0x3c, !PT ;  /* 0x00000082b7827212 */ /* 0x000fc400078e3cff */
[----:B------:R-:W-:Y:S01]  /*10840*/  MOV R114, R114 ;  /* 0x0000007200727202 */ /* 0x000fe20000000f00 */
[----:B------:R1:W-:Y:S01]  /*10850*/  STSM.16.M88.4 [R110], R24 ;  /* 0x000000186e007844 */ /* 0x0003e20000000200 */
[----:B------:R-:W-:Y:S02]  /*10860*/  LOP3.LUT R134, R185, R134, RZ, 0x3c, !PT ;  /* 0x00000086b9867212 */ /* 0x000fe400078e3cff */
[----:B------:R-:W-:Y:S01]  /*10870*/  SHF.R.U64 R181, R181, 0x3, RZ ;  /* 0x00000003b5b57819 */ /* 0x000fe200000012ff */
[----:B------:R1:W-:Y:S01]  /*10880*/  STSM.16.M88.4 [R114], R28 ;  /* 0x0000001c72007844 */ /* 0x0003e20000000200 */
[----:B------:R-:W-:Y:S02]  /*10890*/  MOV R118, R118 ;  /* 0x0000007600767202 */ /* 0x000fe40000000f00 */
[----:B------:R-:W-:Y:S02]  /*108a0*/  MOV R44, R38 ;  /* 0x00000026002c7202 */ /* 0x000fe40000000f00 */
[----:B--2---:R-:W-:-:S02]  /*108b0*/  F2FP.BF16.F32.PACK_AB R32, R81, R166 ;  /* 0x000000a65120723e */ /* 0x004fc400000010ff */
[----:B------:R-:W-:Y:S02]  /*108c0*/  F2FP.BF16.F32.PACK_AB R33, R83, R82 ;  /* 0x000000525321723e */ /* 0x000fe400000010ff */
[----:B------:R-:W-:Y:S02]  /*108d0*/  F2FP.BF16.F32.PACK_AB R34, R85, R167 ;  /* 0x000000a75522723e */ /* 0x000fe400000010ff */
[----:B------:R-:W-:Y:S02]  /*108e0*/  F2FP.BF16.F32.PACK_AB R35, R87, R86 ;  /* 0x000000565723723e */ /* 0x000fe400000010ff */
[----:B------:R-:W-:Y:S02]  /*108f0*/  LOP3.LUT R138, R5, R138, RZ, 0x3c, !PT ;  /* 0x0000008a058a7212 */ /* 0x000fe400078e3cff */
[----:B------:R-:W-:Y:S01]  /*10900*/  MOV R122, R122 ;  /* 0x0000007a007a7202 */ /* 0x000fe20000000f00 */
[----:B------:R-:W-:Y:S01]  /*10910*/  STSM.16.M88.4 [R118], R32 ;  /* 0x0000002076007844 */ /* 0x000fe20000000200 */
[----:B------:R-:W-:-:S02]  /*10920*/  F2FP.BF16.F32.PACK_AB R38, R4, R169 ;  /* 0x000000a90426723e */ /* 0x000fc400000010ff */
[----:B------:R-:W-:Y:S02]  /*10930*/  F2FP.BF16.F32.PACK_AB R39, R54, R52 ;  /* 0x000000343627723e */ /* 0x000fe400000010ff */
[----:B------:R-:W-:Y:S02]  /*10940*/  SHF.R.U64 R46, R46, 0x3, RZ ;  /* 0x000000032e2e7819 */ /* 0x000fe400000012ff */
[----:B------:R-:W-:Y:S01]  /*10950*/  MOV R126, R126 ;  /* 0x0000007e007e7202 */ /* 0x000fe20000000f00 */
[----:B------:R-:W-:Y:S01]  /*10960*/  STSM.16.M88.4 [R122], R36 ;  /* 0x000000247a007844 */ /* 0x000fe20000000200 */
[----:B---3--:R-:W-:Y:S02]  /*10970*/  F2FP.BF16.F32.PACK_AB R40, R97, R170 ;  /* 0x000000aa6128723e */ /* 0x008fe400000010ff */
[----:B------:R-:W-:Y:S02]  /*10980*/  F2FP.BF16.F32.PACK_AB R41, R58, R56 ;  /* 0x000000383a29723e */ /* 0x000fe400000010ff */
[----:B------:R-:W-:-:S02]  /*10990*/  F2FP.BF16.F32.PACK_AB R42, R101, R171 ;  /* 0x000000ab652a723e */ /* 0x000fc400000010ff */
[----:B------:R-:W-:Y:S02]  /*109a0*/  F2FP.BF16.F32.PACK_AB R43, R62, R60 ;  /* 0x0000003c3e2b723e */ /* 0x000fe400000010ff */
[----:B------:R-:W-:Y:S02]  /*109b0*/  MOV R130, R130 ;  /* 0x0000008200827202 */ /* 0x000fe40000000f00 */
[----:B0-----:R-:W-:Y:S01]  /*109c0*/  F2FP.BF16.F32.PACK_AB R8, R105, R172 ;  /* 0x000000ac6908723e */ /* 0x001fe200000010ff */
[----:B------:R-:W-:Y:S01]  /*109d0*/  STSM.16.M88.4 [R126], R40 ;  /* 0x000000287e007844 */ /* 0x000fe20000000200 */
[----:B------:R-:W-:Y:S02]  /*109e0*/  F2FP.BF16.F32.PACK_AB R9, R68, R64 ;  /* 0x000000404409723e */ /* 0x000fe400000010ff */
[----:B------:R-:W-:Y:S02]  /*109f0*/  F2FP.BF16.F32.PACK_AB R10, R109, R173 ;  /* 0x000000ad6d0a723e */ /* 0x000fe400000010ff */
[----:B------:R-:W-:Y:S01]  /*10a00*/  F2FP.BF16.F32.PACK_AB R11, R76, R72 ;  /* 0x000000484c0b723e */ /* 0x000fe200000010ff */
[----:B------:R-:W-:Y:S01]  /*10a10*/  IMAD.MOV.U32 R76, RZ, RZ, RZ ;  /* 0x000000ffff4c7224 */ /* 0x000fe200078e00ff */
[----:B------:R-:W-:-:S02]  /*10a20*/  LOP3.LUT R142, R181, R142, RZ, 0x3c, !PT ;  /* 0x0000008eb58e7212 */ /* 0x000fc400078e3cff */
[----:B------:R-:W-:Y:S01]  /*10a30*/  MOV R134, R134 ;  /* 0x0000008600867202 */ /* 0x000fe20000000f00 */
[----:B------:R-:W-:Y:S01]  /*10a40*/  STSM.16.M88.4 [R130], R8 ;  /* 0x0000000882007844 */ /* 0x000fe20000000200 */
[----:B----4-:R-:W-:Y:S02]  /*10a50*/  F2FP.BF16.F32.PACK_AB R12, R113, R174 ;  /* 0x000000ae710c723e */ /* 0x010fe400000010ff */
[----:B------:R-:W-:Y:S02]  /*10a60*/  F2FP.BF16.F32.PACK_AB R13, R80, R78 ;  /* 0x0000004e500d723e */ /* 0x000fe400000010ff */
[----:B------:R-:W-:Y:S02]  /*10a70*/  F2FP.BF16.F32.PACK_AB R14, R117, R175 ;  /* 0x000000af750e723e */ /* 0x000fe400000010ff */
[----:B------:R-:W-:Y:S02]  /*10a80*/  F2FP.BF16.F32.PACK_AB R15, R88, R84 ;  /* 0x00000054580f723e */ /* 0x000fe400000010ff */
[----:B------:R-:W-:-:S02]  /*10a90*/  MOV R5, R138 ;  /* 0x0000008a00057202 */ /* 0x000fc40000000f00 */
[----:B-1----:R-:W-:Y:S01]  /*10aa0*/  F2FP.BF16.F32.PACK_AB R24, R121, R176 ;  /* 0x000000b07918723e */ /* 0x002fe200000010ff */
[----:B------:R-:W-:Y:S01]  /*10ab0*/  STSM.16.M88.4 [R134], R12 ;  /* 0x0000000c86007844 */ /* 0x000fe20000000200 */
[----:B------:R-:W-:Y:S02]  /*10ac0*/  F2FP.BF16.F32.PACK_AB R25, R100, R96 ;  /* 0x000000606419723e */ /* 0x000fe400000010ff */
[----:B------:R-:W-:Y:S02]  /*10ad0*/  F2FP.BF16.F32.PACK_AB R26, R125, R177 ;  /* 0x000000b17d1a723e */ /* 0x000fe400000010ff */
[----:B------:R-:W-:Y:S02]  /*10ae0*/  F2FP.BF16.F32.PACK_AB R27, R108, R104 ;  /* 0x000000686c1b723e */ /* 0x000fe400000010ff */
[----:B------:R-:W-:Y:S02]  /*10af0*/  LOP3.LUT R46, R46, R179, RZ, 0x3c, !PT ;  /* 0x000000b32e2e7212 */ /* 0x000fe400078e3cff */
[----:B------:R-:W-:Y:S01]  /*10b00*/  ISETP.NE.U32.AND P0, PT, RZ, UR4, PT ;  /* 0x00000004ff007c0c */ /* 0x000fe2000bf05070 */
[----:B------:R0:W-:Y:S01]  /*10b10*/  STSM.16.M88.4 [R5], R24 ;  /* 0x0000001805007844 */ /* 0x0001e20000000200 */
[----:B------:R-:W-:-:S02]  /*10b20*/  IADD3 R4, P1, R228, UR4, RZ ;  /* 0x00000004e4047c10 */ /* 0x000fc4000ff3e0ff */
[----:B------:R-:W-:Y:S02]  /*10b30*/  MOV R142, R142 ;  /* 0x0000008e008e7202 */ /* 0x000fe40000000f00 */
[----:B------:R-:W-:Y:S02]  /*10b40*/  F2FP.BF16.F32.PACK_AB R28, R129, R178 ;  /* 0x000000b2811c723e */ /* 0x000fe400000010ff */
[----:B------:R-:W-:Y:S02]  /*10b50*/  F2FP.BF16.F32.PACK_AB R29, R116, R112 ;  /* 0x00000070741d723e */ /* 0x000fe400000010ff */
[----:B------:R-:W-:Y:S02]  /*10b60*/  F2FP.BF16.F32.PACK_AB R30, R133, R132 ;  /* 0x00000084851e723e */ /* 0x000fe400000010ff */
[----:B------:R-:W-:Y:S02]  /*10b70*/  F2FP.BF16.F32.PACK_AB R31, R124, R120 ;  /* 0x000000787c1f723e */ /* 0x000fe400000010ff */
[----:B------:R-:W-:-:S02]  /*10b80*/  F2FP.BF16.F32.PACK_AB R138, R141, R140 ;  /* 0x0000008c8d8a723e */ /* 0x000fc400000010ff */
[----:B------:R-:W-:Y:S01]  /*10b90*/  F2FP.BF16.F32.PACK_AB R139, R154, R153 ;  /* 0x000000999a8b723e */ /* 0x000fe200000010ff */
[----:B------:R1:W-:Y:S01]  /*10ba0*/  STSM.16.M88.4 [R142], R28 ;  /* 0x0000001c8e007844 */ /* 0x0003e20000000200 */
[----:B------:R-:W-:Y:S02]  /*10bb0*/  MOV R46, R46 ;  /* 0x0000002e002e7202 */ /* 0x000fe40000000f00 */
[----:B------:R-:W-:Y:S01]  /*10bc0*/  F2FP.BF16.F32.PACK_AB R146, R149, R148 ;  /* 0x000000949592723e */ /* 0x000fe200000010ff */
[----:B------:R1:W-:Y:S01]  /*10bd0*/  STSM.16.M88.4 [R44], R136 ;  /* 0x000000882c007844 */ /* 0x0003e20000000200 */
[----:B------:R-:W-:Y:S02]  /*10be0*/  F2FP.BF16.F32.PACK_AB R147, R3, R150 ;  /* 0x000000960393723e */ /* 0x000fe400000010ff */
[----:B------:R-:W-:Y:S02]  /*10bf0*/  ISETP.NE.AND.EX P0, PT, RZ, UR5, PT, P0 ;  /* 0x00000005ff007c0c */ /* 0x000fe4000bf05300 */
[----:B0-----:R-:W-:Y:S01]  /*10c00*/  IADD3.X R5, R229, UR5, RZ, P1, !PT ;  /* 0x00000005e5057c10 */ /* 0x001fe20008ffe4ff */
        /* <DEDUP_REMOVED lines=10> */
[----:B------:R-:W-:Y:S01]  /*10cb0*/  ISETP.NE.AND P1, PT, R0, 0x1, PT ;  /* 0x000000010000780c */ /* 0x000fe20003f25270 */
[----:B------:R-:W-:Y:S02]  /*10cc0*/  IMAD.IADD R27, R217, 0x1, R210 ;  /* 0x00000001d91b7824 */ /* 0x000fe400078e02d2 */
        /* <DEDUP_REMOVED lines=8> */
.L_x_14050:
[----:B------:R-:W3:Y:S01]  /*10d50*/  LDL R14, [R1+0x1c] ;  /* 0x00001c00010e7983 */ /* 0x000ee20000100800 */
[----:B------:R-:W-:Y:S01]  /*10d60*/  SHF.R.S32.HI R3, RZ, 0x1f, R226 ;  /* 0x0000001fff037819 */ /* 0x000fe200000114e2 */
[----:B0-----:R-:W-:Y:S01]  /*10d70*/  @P1 IMAD.HI.U32 R4, R27, R8, RZ ;  /* 0x000000081b041227 */ /* 0x001fe200078e00ff */
[----:B------:R-:W-:Y:S01]  /*10d80*/  ULDC.64 UR4, c[0x0][0xb90] ;  /* 0x0002e40000047ab9 */ /* 0x000fe20000000a00 */
[----:B-----5:R-:W-:Y:S01]  /*10d90*/  SHF.R.S32.HI R77, RZ, 0x1f, R76 ;  /* 0x0000001fff4d7819 */ /* 0x020fe2000001144c */
[----:B------:R-:W0:Y:S01]  /*10da0*/  S2R R30, SR_TID.X ;  /* 0x00000000001e7919 */ /* 0x000e220000002100 */
[----:B------:R-:W-:Y:S01]  /*10db0*/  IMAD R13, R3, UR4, RZ ;  /* 0x00000004030d7c24 */ /* 0x000fe2000f8e02ff */
[----:B------:R-:W-:Y:S01]  /*10dc0*/  SEL R236, R236, RZ, !P0 ;  /* 0x000000ffecec7207 */ /* 0x000fe20004000000 */
[----:B------:R-:W-:Y:S01]  /*10dd0*/  IMAD.MOV.U32 R9, RZ, RZ, R27 ;  /* 0x000000ffff097224 */ /* 0x000fe200078e001b */
[----:B--2---:R-:W-:Y:S01]  /*10de0*/  @P1 SHF.R.U32.HI R9, RZ, R15, R4 ;  /* 0x0000000fff091219 */ /* 0x004fe20000011604 */
[----:B------:R-:W-:Y:S01]  /*10df0*/  IMAD.WIDE.U32 R4, R226, UR4, R76 ;  /* 0x00000004e2047c25 */ /* 0x000fe2000f8e004c */
[----:B------:R-:W-:Y:S01]  /*10e00*/  SEL R230, R230, RZ, !P0 ;  /* 0x000000ffe6e67207 */ /* 0x000fe20004000000 */
[----:B------:R-:W1:Y:S02]  /*10e10*/  @P1 LDC R79, c[0x0][0xbec] ;  /* 0x0002fb00ff4f1b82 */ /* 0x000e640000000800 */
[----:B------:R-:W-:Y:S01]  /*10e20*/  IMAD R13, R226, UR5, R13 ;  /* 0x00000005e20d7c24 */ /* 0x000fe2000f8e020d */
[----:B------:R-:W-:Y:S01]  /*10e30*/  ULDC.64 UR4, c[0x0][0xb98] ;  /* 0x0002e60000047ab9 */ /* 0x000fe20000000a00 */
[----:B------:R-:W-:-:S02]  /*10e40*/  IMAD.MOV R25, RZ, RZ, -R9 ;  /* 0x000000ffff197224 */ /* 0x000fc400078e0a09 */
[----:B------:R-:W-:Y:S02]  /*10e50*/  IMAD.IADD R5, R5, 0x1, R13 ;  /* 0x0000000105057824 */ /* 0x000fe400078e020d */
        /* <DEDUP_REMOVED lines=22> */
[----:B------:R-:W-:-:S02]  /*10fc0*/  IADD3 R13, P3, R20, 0x2000, RZ ;  /* 0x00002000140d7810 */ /* 0x000fc40007f7e0ff */
[----:B------:R-:W-:Y:S01]  /*10fd0*/  IMAD.IADD R5, R5, 0x1, R15 ;  /* 0x0000000105057824 */ /* 0x000fe200078e020f */
[----:B------:R-:W-:Y:S02]  /*10fe0*/  LEA R10, P0, R4, UR4, 0x2 ;  /* 0x00000004040a7c11 */ /* 0x000fe4000f8010ff */
[----:B------:R-:W-:Y:S02]  /*10ff0*/  SHF.R.U64 R8, R8, 0x3, RZ ;  /* 0x0000000308087819 */ /* 0x000fe400000012ff */
[----:B------:R-:W-:Y:S01]  /*11000*/  LEA.HI.X R4, R4, UR5, R5, 0x2, P0 ;  /* 0x0000000504047c11 */ /* 0x000fe200080f1405 */
[----:B------:R-:W-:Y:S01]  /*11010*/  SHFL.IDX PT, R50, R10, RZ, 0x1c1f ;  /* 0x001c1fff0a327589 */ /* 0x000fe200000e0000 */
[----:B------:R-:W-:Y:S01]  /*11020*/  IADD3 R29, P0, R20, 0x4000, RZ ;  /* 0x00004000141d7810 */ /* 0x000fe20007f1e0ff */
[----:B------:R-:W-:Y:S01]  /*11030*/  ULDC.64 UR4, c[0x0][0xaa0] ;  /* 0x0002a80000047ab9 */ /* 0x000fe20000000a00 */
[----:B------:R-:W-:Y:S01]  /*11040*/  LOP3.LUT R12, R13, 0x380, RZ, 0xc0, !PT ;  /* 0x000003800d0c7812 */ /* 0x000fe200078ec0ff */
[----:B------:R-:W0:Y:S01]  /*11050*/  SHFL.IDX PT, R51, R4, RZ, 0x1c1f ;  /* 0x001c1fff04337589 */ /* 0x000e2200000e0000 */
[----:B------:R-:W-:Y:S01]  /*11060*/  LOP3.LUT R8, R8, R9, RZ, 0x3c, !PT ;  /* 0x0000000908087212 */ /* 0x000fe200078e3cff */
[----:B------:R-:W-:Y:S01]  /*11070*/  IMAD.X R9, RZ, RZ, R21, P2 ;  /* 0x000000ffff097224 */ /* 0x000fe200010e0615 */
[----:B------:R-:W-:Y:S01]  /*11080*/  LOP3.LUT R28, R29, 0x380, RZ, 0xc0, !PT ;  /* 0x000003801d1c7812 */ /* 0x000fe200078ec0ff */
[----:B------:R-:W-:Y:S01]  /*11090*/  SHFL.IDX PT, R54, R10, 0x1, 0x1c1f ;  /* 0x003c1f000a367f89 */ /* 0x000fe200000e0000 */
[----:B------:R-:W-:-:S02]  /*110a0*/  SHF.R.U64 R12, R12, 0x3, RZ ;  /* 0x000000030c0c7819 */ /* 0x000fc400000012ff */
[----:B------:R-:W-:Y:S01]  /*110b0*/  IADD3 R37, P2, R20, 0x6000, RZ ;  /* 0x0000600014257810 */ /* 0x000fe20007f5e0ff */
[----:B------:R4:W1:Y:S01]  /*110c0*/  SHFL.IDX PT, R55, R4, 0x1, 0x1c1f ;  /* 0x003c1f0004377f89 */ /* 0x00086200000e0000 */
[----:B------:R-:W-:Y:S02]  /*110d0*/  SHF.R.U64 R28, R28, 0x3, RZ ;  /* 0x000000031c1c7819 */ /* 0x000fe400000012ff */
[----:B------:R-:W-:Y:S01]  /*110e0*/  LOP3.LUT R12, R12, R13, RZ, 0x3c, !PT ;  /* 0x0000000d0c0c7212 */ /* 0x000fe200078e3cff */
[----:B------:R-:W-:Y:S01]  /*110f0*/  IMAD.X R13, RZ, RZ, R21, P3 ;  /* 0x000000ffff0d7224 */ /* 0x000fe200018e0615 */
[----:B------:R-:W-:Y:S02]  /*11100*/  LOP3.LUT R36, R37, 0x380, RZ, 0xc0, !PT ;  /* 0x0000038025247812 */ /* 0x000fe400078ec0ff */
[C---:B------:R-:W-:Y:S02]  /*11110*/  IADD3 R41, P3, R20.reuse, 0x7000, RZ ;  /* 0x0000700014297810 */ /* 0x040fe40007f7e0ff */
[----:B------:R-:W-:-:S02]  /*11120*/  IADD3 R25, P5, R20, 0x3000, RZ ;  /* 0x0000300014197810 */ /* 0x000fc40007fbe0ff */
[----:B------:R-:W-:Y:S01]  /*11130*/  LOP3.LUT R28, R28, R29, RZ, 0x3c, !PT ;  /* 0x0000001d1c1c7212 */ /* 0x000fe200078e3cff */
[----:B------:R-:W-:Y:S01]  /*11140*/  IMAD.X R29, RZ, RZ, R21, P0 ;  /* 0x000000ffff1d7224 */ /* 0x000fe200000e0615 */
[----:B------:R-:W-:Y:S02]  /*11150*/  SHF.R.U64 R36, R36, 0x3, RZ ;  /* 0x0000000324247819 */ /* 0x000fe400000012ff */
[----:B------:R-:W-:Y:S02]  /*11160*/  IADD3 R49, P0, R20, 0x9000, RZ ;  /* 0x0000900014317810 */ /* 0x000fe40007f1e0ff */
[----:B------:R-:W-:Y:S02]  /*11170*/  LOP3.LUT R40, R41, 0x380, RZ, 0xc0, !PT ;  /* 0x0000038029287812 */ /* 0x000fe400078ec0ff */
[----:B------:R-:W-:Y:S02]  /*11180*/  LEA.HI R26, R26, R30, RZ, 0x7 ;  /* 0x0000001e1a1a7211 */ /* 0x000fe400078f38ff */
[----:B------:R-:W-:-:S02]  /*11190*/  LOP3.LUT R24, R25, 0x380, RZ, 0xc0, !PT ;  /* 0x0000038019187812 */ /* 0x000fc400078ec0ff */
[----:B------:R-:W-:Y:S02]  /*111a0*/  LOP3.LUT R32, R33, 0x380, RZ, 0xc0, !PT ;  /* 0x0000038021207812 */ /* 0x000fe400078ec0ff */
[----:B------:R-:W-:Y:S01]  /*111b0*/  LOP3.LUT R36, R36, R37, RZ, 0x3c, !PT ;  /* 0x0000002524247212 */ /* 0x000fe200078e3cff */
[----:B------:R-:W-:Y:S01]  /*111c0*/  IMAD.X R37, RZ, RZ, R21, P2 ;  /* 0x000000ffff257224 */ /* 0x000fe200010e0615 */
[----:B------:R-:W-:Y:S02]  /*111d0*/  LOP3.LUT R48, R49, 0x380, RZ, 0xc0, !PT ;  /* 0x0000038031307812 */ /* 0x000fe400078ec0ff */
[----:B------:R-:W-:Y:S02]  /*111e0*/  SHF.R.U64 R40, R40, 0x3, RZ ;  /* 0x0000000328287819 */ /* 0x000fe400000012ff */
[----:B------:R-:W-:Y:S02]  /*111f0*/  IADD3 R57, P2, R20, 0xb000, RZ ;  /* 0x0000b00014397810 */ /* 0x000fe40007f5e0ff */
[----:B------:R-:W-:-:S02]  /*11200*/  LOP3.LUT R26, R26, 0xffffff80, RZ, 0xc0, !PT ;  /* 0xffffff801a1a7812 */ /* 0x000fc400078ec0ff */
[----:B------:R-:W-:Y:S02]  /*11210*/  SHF.R.U64 R24, R24, 0x3, RZ ;  /* 0x0000000318187819 */ /* 0x000fe400000012ff */
[----:B------:R-:W-:Y:S01]  /*11220*/  SHF.R.U64 R32, R32, 0x3, RZ ;  /* 0x0000000320207819 */ /* 0x000fe200000012ff */
[----:B------:R-:W-:Y:S01]  /*11230*/  IMAD.IADD R26, R30, 0x1, -R26 ;  /* 0x000000011e1a7824 */ /* 0x000fe200078e0a1a */
[----:B------:R-:W-:Y:S02]  /*11240*/  SHF.R.U64 R48, R48, 0x3, RZ ;  /* 0x0000000330307819 */ /* 0x000fe400000012ff */
[----:B------:R-:W-:Y:S01]  /*11250*/  LOP3.LUT R40, R40, R41, RZ, 0x3c, !PT ;  /* 0x0000002928287212 */ /* 0x000fe200078e3cff */
[--C-:B------:R-:W-:Y:S01]  /*11260*/  IMAD.X R41, RZ, RZ, R21.reuse, P3 ;  /* 0x000000ffff297224 */ /* 0x100fe200018e0615 */
[----:B------:R-:W-:Y:S02]  /*11270*/  LOP3.LUT R56, R57, 0x380, RZ, 0xc0, !PT ;  /* 0x0000038039387812 */ /* 0x000fe400078ec0ff */
[----:B------:R-:W-:Y:S01]  /*11280*/  LOP3.LUT R24, R24, R25, RZ, 0x3c, !PT ;  /* 0x0000001918187212 */ /* 0x000fe200078e3cff */
[--C-:B------:R-:W-:Y:S01]  /*11290*/  IMAD.X R25, RZ, RZ, R21.reuse, P5 ;  /* 0x000000ffff197224 */ /* 0x100fe200028e0615 */
[----:B------:R-:W-:Y:S01]  /*112a0*/  LOP3.LUT R32, R32, R33, RZ, 0x3c, !PT ;  /* 0x0000002120207212 */ /* 0x000fe200078e3cff */
[----:B------:R-:W-:Y:S01]  /*112b0*/  IMAD.X R33, RZ, RZ, R21, P4 ;  /* 0x000000ffff217224 */ /* 0x000fe200020e0615 */
[----:B------:R-:W-:-:S02]  /*112c0*/  IADD3 R61, P3, R20, 0xc000, RZ ;  /* 0x0000c000143d7810 */ /* 0x000fc40007f7e0ff */
[C---:B------:R-:W-:Y:S02]  /*112d0*/  IADD3 R45, P5, R20.reuse, 0x8000, RZ ;  /* 0x00008000142d7810 */ /* 0x040fe40007fbe0ff */
[----:B------:R-:W-:Y:S02]  /*112e0*/  IADD3 R53, P4, R20, 0xa000, RZ ;  /* 0x0000a00014357810 */ /* 0x000fe40007f9e0ff */
[----:B------:R-:W-:Y:S01]  /*112f0*/  LOP3.LUT R48, R48, R49, RZ, 0x3c, !PT ;  /* 0x0000003130307212 */ /* 0x000fe200078e3cff */
[----:B------:R-:W-:Y:S01]  /*11300*/  IMAD.X R49, RZ, RZ, R21, P0 ;  /* 0x000000ffff317224 */ /* 0x000fe200000e0615 */
[----:B------:R-:W-:Y:S02]  /*11310*/  SHF.R.U64 R56, R56, 0x3, RZ ;  /* 0x0000000338387819 */ /* 0x000fe400000012ff */
[----:B------:R-:W-:Y:S02]  /*11320*/  LOP3.LUT R60, R61, 0x380, RZ, 0xc0, !PT ;  /* 0x000003803d3c7812 */ /* 0x000fe400078ec0ff */
[----:B------:R-:W-:-:S02]  /*11330*/  LOP3.LUT P0, RZ, R26, 0x3, RZ, 0xc0, !PT ;  /* 0x000000031aff7812 */ /* 0x000fc4000780c0ff */
[----:B------:R-:W-:Y:S02]  /*11340*/  LOP3.LUT R44, R45, 0x380, RZ, 0xc0, !PT ;  /* 0x000003802d2c7812 */ /* 0x000fe400078ec0ff */
[----:B------:R-:W-:Y:S02]  /*11350*/  LOP3.LUT R52, R53, 0x380, RZ, 0xc0, !PT ;  /* 0x0000038035347812 */ /* 0x000fe400078ec0ff */
[----:B------:R-:W-:Y:S01]  /*11360*/  LOP3.LUT R56, R56, R57, RZ, 0x3c, !PT ;  /* 0x0000003938387212 */ /* 0x000fe200078e3cff */
[----:B------:R-:W-:Y:S01]  /*11370*/  IMAD.X R57, RZ, RZ, R21, P2 ;  /* 0x000000ffff397224 */ /* 0x000fe200010e0615 */
        /* <DEDUP_REMOVED lines=9> */
[C---:B------:R-:W-:Y:S02]  /*11410*/  IADD3 R11, P3, R20.reuse, 0xf000, RZ ;  /* 0x0000f000140b7810 */ /* 0x040fe40007f7e0ff */
[C---:B------:R-:W-:Y:S02]  /*11420*/  IADD3 R65, P5, R20.reuse, 0xd000, RZ ;  /* 0x0000d00014417810 */ /* 0x040fe40007fbe0ff */
[C---:B------:R-:W-:Y:S01]  /*11430*/  IADD3 R69, P4, R20.reuse, 0xe000, RZ ;  /* 0x0000e00014457810 */ /* 0x040fe20007f9e0ff */
[----:B------:R-:W-:Y:S01]  /*11440*/  IMAD.X R73, RZ, RZ, R21, P3 ;  /* 0x000000ffff497224 */ /* 0x000fe200018e0615 */
[----:B------:R-:W-:-:S02]  /*11450*/  LOP3.LUT R15, R20, 0x380, RZ, 0xc0, !PT ;  /* 0x00000380140f7812 */ /* 0x000fc400078ec0ff */
[----:B----4-:R-:W-:Y:S02]  /*11460*/  LOP3.LUT R4, R11, 0x380, RZ, 0xc0, !PT ;  /* 0x000003800b047812 */ /* 0x010fe400078ec0ff */
[----:B------:R-:W-:Y:S02]  /*11470*/  LOP3.LUT R64, R65, 0x380, RZ, 0xc0, !PT ;  /* 0x0000038041407812 */ /* 0x000fe400078ec0ff */
[----:B------:R-:W-:Y:S02]  /*11480*/  LOP3.LUT R68, R69, 0x380, RZ, 0xc0, !PT ;  /* 0x0000038045447812 */ /* 0x000fe400078ec0ff */
        /* <DEDUP_REMOVED lines=8> */
[----:B------:R-:W-:Y:S01]  /*11510*/  IMAD.X R69, RZ, RZ, R21, P4 ;  /* 0x000000ffff457224 */ /* 0x000fe200020e0615 */
[----:B------:R-:W-:Y:S01]  /*11520*/  LOP3.LUT R72, R4, R11, RZ, 0x3c, !PT ;  /* 0x0000000b04487212 */ /* 0x000fe200078e3cff */
[----:B------:R-:W-:Y:S01]  /*11530*/  IMAD.IADD R85, R235, 0x1, R210 ;  /* 0x00000001eb557824 */ /* 0x000fe200078e02d2 */
        /* <DEDUP_REMOVED lines=8> */
[----:B------:R-:W-:-:S07]  /*115c0*/  ISETP.GE.OR P0, PT, R5, R78, P0 ;  /* 0x0000004e0500720c */ /* 0x000fce0000706670 */
[----:B0-----:R-:W-:Y:S06]  /*115d0*/  @!P2 ST.E desc[UR40][R50.64], R7 ;  /* 0x000000073200a985 */ /* 0x001fec000c101928 */
[----:B-1----:R0:W-:Y:S04]  /*115e0*/  @!P0 ST.E desc[UR40][R54.64], R6 ;  /* 0x0000000636008985 */ /* 0x0021e8000c101928 */
[----:B------:R-:W5:Y:S04]  /*115f0*/  LD.E.128 R8, desc[UR40][R8.64] ;  /* 0x0000002808087980 */ /* 0x000f68000c101d00 */
        /* <DEDUP_REMOVED lines=16> */
[C---:B------:R-:W-:Y:S02]  /*11700*/  IMAD R3, R226.reuse, UR5, R3 ;  /* 0x00000005e2037c24 */ /* 0x040fe4000f8e0203 */
[----:B------:R-:W-:Y:S01]  /*11710*/  IMAD.WIDE.U32 R20, R226, UR4, R20 ;  /* 0x00000004e2147c25 */ /* 0x000fe2000f8e0014 */
[----:B------:R-:W-:Y:S01]  /*11720*/  ULDC.64 UR4, c[0x0][0xaf0] ;  /* 0x0002bc0000047ab9 */ /* 0x000fe20000000a00 */
[----:B------:R-:W5:Y:S02]  /*11730*/  LD.E.128 R48, desc[UR40][R48.64] ;  /* 0x0000002830307980 */ /* 0x000f64000c101d00 */
[----:B------:R-:W-:Y:S02]  /*11740*/  @P1 IMAD.HI.U32 R76, R80, R79, RZ ;  /* 0x0000004f504c1227 */ /* 0x000fe400078e00ff */
[----:B------:R-:W5:Y:S02]  /*11750*/  LD.E.128 R52, desc[UR40][R52.64] ;  /* 0x0000002834347980 */ /* 0x000f64000c101d00 */
[----:B------:R-:W-:-:S02]  /*11760*/  IMAD.IADD R21, R21, 0x1, R3 ;  /* 0x0000000115157824 */ /* 0x000fc400078e0203 */
[----:B------:R-:W-:Y:S01]  /*11770*/  IMAD.MOV.U32 R3, RZ, RZ, R80 ;  /* 0x000000ffff037224 */ /* 0x000fe200078e0050 */
[----:B--2---:R-:W-:Y:S01]  /*11780*/  @P1 SHF.R.U32.HI R3, RZ, R81, R76 ;  /* 0x00000051ff031219 */ /* 0x004fe2000001164c */
[----:B------:R-:W-:Y:S01]  /*11790*/  IMAD R77, R236, UR4, RZ ;  /* 0x00000004ec4d7c24 */ /* 0x000fe2000f8e02ff */
[----:B------:R-:W5:Y:S01]  /*117a0*/  LD.E.128 R56, desc[UR40][R56.64] ;  /* 0x0000002838387980 */ /* 0x000f62000c101d00 */
[C---:B------:R-:W-:Y:S01]  /*117b0*/  IMAD.WIDE.U32 R20, R230.reuse, UR4, R20 ;  /* 0x00000004e6147c25 */ /* 0x040fe2000f8e0014 */
[----:B------:R-:W-:Y:S02]  /*117c0*/  SHF.R.S32.HI R76, RZ, 0x1f, R3 ;  /* 0x0000001fff4c7819 */ /* 0x000fe40000011403 */
        /* <DEDUP_REMOVED lines=8> */
[----:B------:R-:W-:-:S03]  /*11850*/  IMAD R76, R76, UR4, RZ ;  /* 0x000000044c4c7c24 */ /* 0x000fc6000f8e02ff */
        /* <DEDUP_REMOVED lines=8> */
[C---:B------:R-:W-:Y:S02]  /*118e0*/  IMAD R79, R3.reuse, UR5, R76 ;  /* 0x00000005034f7c24 */ /* 0x040fe4000f8e024c */
[----:B------:R-:W-:Y:S01]  /*118f0*/  IMAD.WIDE.U32 R20, R3, UR4, R20 ;  /* 0x0000000403147c25 */ /* 0x000fe2000f8e0014 */
[----:B------:R-:W-:-:S03]  /*11900*/  ULDC.64 UR4, c[0x0][0xad8] ;  /* 0x0002b60000047ab9 */ /* 0x000fc60000000a00 */
[----:B------:R-:W-:Y:S02]  /*11910*/  IMAD.IADD R21, R21, 0x1, R79 ;  /* 0x0000000115157824 */ /* 0x000fe400078e024f */
[----:B------:R-:W-:Y:S02]  /*11920*/  IMAD R0, R0, UR4, RZ ;  /* 0x0000000400007c24 */ /* 0x000fe4000f8e02ff */
[----:B------:R-:W-:Y:S01]  /*11930*/  IMAD.WIDE.U32 R20, R77, UR4, R20 ;  /* 0x000000044d147c25 */ /* 0x000fe2000f8e0014 */
[----:B------:R-:W-:-:S03]  /*11940*/  ISETP.GE.AND P2, PT, R85, R78, PT ;  /* 0x0000004e5500720c */ /* 0x000fc60003f46270 */
[----:B------:R-:W-:Y:S01]  /*11950*/  IMAD R79, R77, UR5, R0 ;  /* 0x000000054d4f7c24 */ /* 0x000fe2000f8e0200 */
[----:B------:R-:W-:Y:S01]  /*11960*/  ULDC.64 UR4, c[0x0][0xa80] ;  /* 0x0002a00000047ab9 */ /* 0x000fe20000000a00 */
[----:B------:R-:W-:Y:S02]  /*11970*/  VIADD R0, R18, 0x22820 ;  /* 0x0002282012007836 */ /* 0x000fe40000000000 */
[----:B------:R-:W-:Y:S01]  /*11980*/  IMAD.IADD R21, R21, 0x1, R79 ;  /* 0x0000000115157824 */ /* 0x000fe200078e024f */
[C---:B------:R-:W-:Y:S01]  /*11990*/  LEA R79, P3, R20.reuse, UR4, 0x1 ;  /* 0x00000004144f7c11 */ /* 0x040fe2000f8608ff */
[----:B------:R-:W-:Y:S01]  /*119a0*/  VIADD R3, R85, 0x20 ;  /* 0x0000002055037836 */ /* 0x000fe20000000000 */
[----:B------:R-:W-:Y:S02]  /*119b0*/  PRMT R0, RZ, 0x654, R0 ;  /* 0x00000654ff007816 */ /* 0x000fe40000000000 */
[----:B------:R-:W-:Y:S02]  /*119c0*/  LEA.HI.X R84, R20, UR5, R21, 0x1, P3 ;  /* 0x0000000514547c11 */ /* 0x000fe400098f0c15 */
[-C--:B------:R-:W-:Y:S01]  /*119d0*/  ISETP.GE.AND P1, PT, R3, R78.reuse, PT ;  /* 0x0000004e0300720c */ /* 0x080fe20003f26270 */
[----:B------:R-:W-:Y:S01]  /*119e0*/  VIADD R3, R85, 0x40 ;  /* 0x0000004055037836 */ /* 0x000fe20000000000 */
[----:B0-----:R0:W-:Y:S01]  /*119f0*/  SYNCS.ARRIVE.TRANS64.RED.A1T0 RZ, [R0+URZ], RZ ;  /* 0x000000ff00ff79a7 */ /* 0x0011e2000810043f */
[----:B------:R1:W2:Y:S03]  /*11a00*/  SHFL.IDX PT, R82, R79, RZ, 0x181f ;  /* 0x00181fff4f527589 */ /* 0x0002a600000e0000 */
[----:B------:R-:W-:Y:S01]  /*11a10*/  ISETP.GE.AND P0, PT, R3, R78, PT ;  /* 0x0000004e0300720c */ /* 0x000fe20003f06270 */
[----:B0-----:R1:W0:Y:S01]  /*11a20*/  SHFL.IDX PT, R0, R84, RZ, 0x181f ;  /* 0x00181fff54007589 */ /* 0x00122200000e0000 */
[----:B------:R-:W-:Y:S11]  /*11a30*/  @P2 BRA `(.L_x_14052) ;  /* 0x0000000000442947 */ /* 0x000ff60003800000 */
        /* <DEDUP_REMOVED lines=17> */
.L_x_14052:
[----:B------:R-:W-:Y:S05]  /*11b50*/  BSYNC B1 ;  /* 0x0000000000017941 */ /* 0x000fea0003800000 */
.L_x_14051:
        /* <DEDUP_REMOVED lines=21> */
.L_x_14054:
[----:B------:R-:W-:Y:S05]  /*11cb0*/  BSYNC B1 ;  /* 0x0000000000017941 */ /* 0x000fea0003800000 */
.L_x_14053:
        /* <DEDUP_REMOVED lines=21> */
.L_x_14056:
[----:B------:R-:W-:Y:S05]  /*11e10*/  BSYNC B1 ;  /* 0x0000000000017941 */ /* 0x000fea0003800000 */
.L_x_14055:
        /* <DEDUP_REMOVED lines=24> */
.L_x_14049:
        /* <DEDUP_REMOVED lines=18> */
[----:B------:R-:W4:Y:S01]  /*120c0*/  @P2 LDC R27, c[0x0][0xbec] ;  /* 0x0002fb00ff1b2b82 */ /* 0x000f220000000800 */
[----:B--2---:R-:W-:-:S05]  /*120d0*/  VIADD R3, R3, 0xffffff80 ;  /* 0xffffff8003037836 */ /* 0x004fca0000000000 */
[----:B------:R-:W-:Y:S01]  /*120e0*/  ISETP.GE.AND P3, PT, R3, 0x80, PT ;  /* 0x000000800300780c */ /* 0x000fe20003f66270 */
[----:B---3--:R-:W-:-:S12]  /*120f0*/  @P1 BRA `(.L_x_14058) ;  /* 0x0000000000101947 */ /* 0x008fd80003800000 */
[----:B------:R-:W-:Y:S05]  /*12100*/  @!P0 BRA `(.L_x_14058) ;  /* 0x00000000000c8947 */ /* 0x000fea0003800000 */
[----:B------:R-:W2:Y:S04]  /*12110*/  LDG.E R3, desc[UR40][R4.64] ;  /* 0x0000002804037981 */ /* 0x000ea8000c1e1900 */
[----:B-----5:R-:W2:Y:S02]  /*12120*/  LDG.E R8, desc[UR40][R4.64+0x4] ;  /* 0x0000042804087981 */ /* 0x020ea4000c1e1900 */
[----:B--2---:R-:W-:-:S07]  /*12130*/  IMAD.IADD R8, R8, 0x1, -R3 ;  /* 0x0000000108087824 */ /* 0x004fce00078e0a03 */
.L_x_14058:
[----:B------:R-:W-:Y:S01]  /*12140*/  BSSY B1, `(.L_x_14059) ;  /* 0x000002d000017945 */ /* 0x000fe20003800000 */
[----:B------:R-:W-:Y:S02]  /*12150*/  SHF.R.S32.HI R12, RZ, 0x1f, R226 ;  /* 0x0000001fff0c7819 */ /* 0x000fe400000114e2 */
[----:B------:R-:W-:Y:S02]  /*12160*/  SEL R13, R230, RZ, !P0 ;  /* 0x000000ffe60d7207 */ /* 0x000fe40004000000 */
[----:B------:R-:W-:Y:S02]  /*12170*/  SEL R236, R236, RZ, !P0 ;  /* 0x000000ffecec7207 */ /* 0x000fe40004000000 */
[----:B-----5:R-:W-:Y:S01]  /*12180*/  SHF.R.S32.HI R11, RZ, 0x1f, R0 ;  /* 0x0000001fff0b7819 */ /* 0x020fe20000011400 */
[----:B------:R-:W-:Y:S06]  /*12190*/  @P3 BRA `(.L_x_14060) ;  /* 0x00000000009c3947 */ /* 0x000fec0003800000 */
[----:B------:R-:W2:Y:S01]  /*121a0*/  S2R R5, SR_TID.X ;  /* 0x0000000000057919 */ /* 0x000ea20000002100 */
[----:B------:R-:W3:Y:S02]  /*121b0*/  LDC R9, c[0x0][0xbe8] ;  /* 0x0002fa00ff097b82 */ /* 0x000ee40000000800 */
[----:B---3--:R-:W-:Y:S01]  /*121c0*/  IMAD R3, R8, R9, RZ ;  /* 0x0000000908037224 */ /* 0x008fe200078e02ff */
        /* <DEDUP_REMOVED lines=36> */
.L_x_14060:
[----:B------:R-:W-:Y:S05]  /*12410*/  BSYNC B1 ;  /* 0x0000000000017941 */ /* 0x000fea0003800000 */
.L_x_14059:
[----:B------:R-:W3:Y:S01]  /*12420*/  @P2 LDC R9, c[0x0][0xbf0] ;  /* 0x0002fc00ff092b82 */ /* 0x000ee20000000800 */
[----:B------:R-:W-:Y:S01]  /*12430*/  ULDC.64 UR4, c[0x0][0xaa0] ;  /* 0x0002a80000047ab9 */ /* 0x000fe20000000a00 */
[----:B--2---:R-:W-:Y:S02]  /*12440*/  IMAD R7, R224, 0x20, R235 ;  /* 0x00000020e0077824 */ /* 0x004fe400078e02eb */
[----:B------:R-:W-:Y:S02]  /*12450*/  IMAD R3, R11, UR4, RZ ;  /* 0x000000040b037c24 */ /* 0x000fe4000f8e02ff */
[----:B------:R-:W-:-:S04]  /*12460*/  IMAD.WIDE.U32 R4, R0, UR4, RZ ;  /* 0x0000000400047c25 */ /* 0x000fc8000f8e00ff */
[----:B------:R-:W-:Y:S01]  /*12470*/  IMAD R3, R0, UR5, R3 ;  /* 0x0000000500037c24 */ /* 0x000fe2000f8e0203 */
[----:B------:R-:W-:Y:S01]  /*12480*/  ULDC.64 UR4, c[0x0][0xae8] ;  /* 0x0002ba0000047ab9 */ /* 0x000fe20000000a00 */
[----:B------:R-:W-:Y:S02]  /*12490*/  IMAD.IADD R10, R210, 0x1, R7 ;  /* 0x00000001d20a7824 */ /* 0x000fe400078e0207 */
[----:B------:R-:W-:Y:S02]  /*124a0*/  IMAD.IADD R5, R5, 0x1, R3 ;  /* 0x0000000105057824 */ /* 0x000fe400078e0203 */
[----:B------:R-:W-:Y:S02]  /*124b0*/  IMAD R3, R12, UR4, RZ ;  /* 0x000000040c037c24 */ /* 0x000fe4000f8e02ff */
[----:B----4-:R-:W-:-:S04]  /*124c0*/  @P2 IMAD.HI.U32 R0, R10, R27, RZ ;  /* 0x0000001b0a002227 */ /* 0x010fc800078e00ff */
[C---:B------:R-:W-:Y:S02]  /*124d0*/  IMAD R7, R226.reuse, UR5, R3 ;  /* 0x00000005e2077c24 */ /* 0x040fe4000f8e0203 */
[----:B------:R-:W-:Y:S01]  /*124e0*/  IMAD.WIDE.U32 R4, R226, UR4, R4 ;  /* 0x00000004e2047c25 */ /* 0x000fe2000f8e0004 */
[----:B------:R-:W-:-:S03]  /*124f0*/  ULDC.64 UR4, c[0x0][0xaf0] ;  /* 0x0002bc0000047ab9 */ /* 0x000fc60000000a00 */
[----:B------:R-:W-:Y:S01]  /*12500*/  IMAD.MOV.U32 R3, RZ, RZ, R10 ;  /* 0x000000ffff037224 */ /* 0x000fe200078e000a */
[----:B---3--:R-:W-:Y:S01]  /*12510*/  @P2 SHF.R.U32.HI R3, RZ, R9, R0 ;  /* 0x00000009ff032219 */ /* 0x008fe20000011600 */
        /* <DEDUP_REMOVED lines=26> */
.L_x_14265:
        /* <DEDUP_REMOVED lines=26> */
.L_x_14063:
[----:B------:R-:W-:Y:S05]  /*12860*/  BSYNC B1 ;  /* 0x0000000000017941 */ /* 0x000fea0003800000 */
.L_x_14062:
[----:B------:R-:W-:-:S03]  /*12870*/  UMOV UR4, 0xffffffff ;  /* 0xffffffff00047882 */ /* 0x000fc60000000000 */
[----:B------:R-:W-:Y:S05]  /*12880*/  BRA.DIV UR4, `(.L_x_14064) ;  /* 0x0000008e04c47947 */ /* 0x000fea000b800000 */
[----:B---3--:R3:W0:Y:S04]  /*12890*/  SHFL.IDX PT, R0, R4, 0x1, 0x181f ;  /* 0x00381f0004007f89 */ /* 0x00862800000e0000 */
[----:B----4-:R3:W4:Y:S02]  /*128a0*/  SHFL.IDX PT, R14, R3, 0x1, 0x181f ;  /* 0x00381f00030e7f89 */ /* 0x01072400000e0000 */
.L_x_14269:
        /* <DEDUP_REMOVED lines=25> */
.L_x_14066:
[----:B------:R-:W-:Y:S05]  /*12a40*/  BSYNC B1 ;  /* 0x0000000000017941 */ /* 0x000fea0003800000 */
.L_x_14065:
[----:B------:R-:W-:-:S03]  /*12a50*/  UMOV UR4, 0xffffffff ;  /* 0xffffffff00047882 */ /* 0x000fc60000000000 */
[----:B------:R-:W-:Y:S05]  /*12a60*/  BRA.DIV UR4, `(.L_x_14067) ;  /* 0x0000008e04947947 */ /* 0x000fea000b800000 */
[----:B0-----:R0:W0:Y:S04]  /*12a70*/  SHFL.IDX PT, R0, R4, 0x2, 0x181f ;  /* 0x00581f0004007f89 */ /* 0x00102800000e0000 */
[----:B----4-:R4:W0:Y:S02]  /*12a80*/  SHFL.IDX PT, R14, R3, 0x2, 0x181f ;  /* 0x00581f00030e7f89 */ /* 0x01082400000e0000 */
.L_x_14273:
        /* <DEDUP_REMOVED lines=25> */
.L_x_14069:
[----:B------:R-:W-:Y:S05]  /*12c20*/  BSYNC B1 ;  /* 0x0000000000017941 */ /* 0x000fea0003800000 */
.L_x_14068:
[----:B------:R-:W-:-:S03]  /*12c30*/  UMOV UR4, 0xffffffff ;  /* 0xffffffff00047882 */ /* 0x000fc60000000000 */
[----:B------:R-:W-:Y:S05]  /*12c40*/  BRA.DIV UR4, `(.L_x_14070) ;  /* 0x0000008e04647947 */ /* 0x000fea000b800000 */
[----:B0-----:R0:W0:Y:S04]  /*12c50*/  SHFL.IDX PT, R0, R4, 0x3, 0x181f ;  /* 0x00781f0004007f89 */ /* 0x00102800000e0000 */
[----:B------:R0:W0:Y:S02]  /*12c60*/  SHFL.IDX PT, R14, R3, 0x3, 0x181f ;  /* 0x00781f00030e7f89 */ /* 0x00002400000e0000 */
.L_x_14277:
        /* <DEDUP_REMOVED lines=24> */
.L_x_14057:
[----:B------:R-:W-:Y:S05]  /*12df0*/  BSYNC B0 ;  /* 0x0000000000007941 */ /* 0x000fea0003800000 */
.L_x_14048:
[----:B------:R-:W-:Y:S02]  /*12e00*/  ULDC UR4, c[0x0][0xc3c] ;  /* 0x00030f0000047ab9 */ /* 0x000fe40000000800 */
[----:B-1----:R-:W-:-:S13]  /*12e10*/  ISETP.GE.AND P0, PT, R95, UR4, PT ;  /* 0x000000045f007c0c */ /* 0x002fda000bf06270 */
[----:B------:R-:W-:Y:S05]  /*12e20*/  @!P0 BRA `(.L_x_14071) ;  /* 0xfffffee000988947 */ /* 0x000fea000383ffff */
[----:B------:R-:W-:Y:S05]  /*12e30*/  BRA `(.L_x_13924) ;  /* 0x0000007800a87947 */ /* 0x000fea0003800000 */
.L_x_13922:
[----:B------:R-:W-:-:S08]  /*12e40*/  NOP ;  /* 0x0000000000007918 */ /* 0x000fd00000000000 */
[----:B--2---:R-:W0:-:S00]  /*12e50*/  USETMAXREG.DEALLOC.CTAPOOL 0x18 ;  /* 0x00000018000079c8 */ /* 0x004e0000080e0500 */
        /* <DEDUP_REMOVED lines=16> */
.L_x_14072:
        /* <DEDUP_REMOVED lines=41> */
.L_x_14078:
        /* <DEDUP_REMOVED lines=12> */
.L_x_14077:
[----:B------:R-:W-:Y:S05]  /*132b0*/  BSYNC B0 ;  /* 0x0000000000007941 */ /* 0x000fea0003800000 */
.L_x_14076:
        /* <DEDUP_REMOVED lines=21> */
.L_x_14074:
        /* <DEDUP_REMOVED lines=20> */
.L_x_14079:
        /* <DEDUP_REMOVED lines=56> */
.L_x_14075:
[----:B------:R-:W-:Y:S02]  /*138d0*/  IMAD.MOV.U32 R17, RZ, RZ, RZ ;  /* 0x000000ffff117224 */ /* 0x000fe400078e00ff */
[----:B------:R-:W-:Y:S02]  /*138e0*/  IMAD.U32 R16, RZ, RZ, UR6 ;  /* 0x00000006ff107e24 */ /* 0x000fe4000f8e00ff */
[----:B------:R-:W-:-:S07]  /*138f0*/  IMAD.MOV.U32 R18, RZ, RZ, RZ ;  /* 0x000000ffff127224 */ /* 0x000fce00078e00ff */
.L_x_14080:
[----:B------:R-:W-:-:S13]  /*13900*/  ISETP.NE.AND P0, PT, R0, RZ, PT ;  /* 0x000000ff0000720c */ /* 0x000fda0003f05270 */
[----:B------:R-:W1:Y:S01]  /*13910*/  @!P0 S2R R3, SR_CgaCtaId ;  /* 0x0000000000038919 */ /* 0x000e620000008800 */
[----:B------:R-:W-:-:S04]  /*13920*/  @!P0 MOV R0, 0x400 ;  /* 0x0000040000008802 */ /* 0x000fc80000000f00 */
[----:B-1----:R-:W-:-:S05]  /*13930*/  @!P0 LEA R0, R3, R0, 0x18 ;  /* 0x0000000003008211 */ /* 0x002fca00078ec0ff */
[----:B------:R2:W-:Y:S01]  /*13940*/  @!P0 STS.128 [R0+0x228d0], R16 ;  /* 0x0228d01000008388 */ /* 0x0005e20000000c00 */
[----:B------:R-:W-:Y:S06]  /*13950*/  BAR.ARV 0x5, 0x180 ;  /* 0x0146000000007b1d */ /* 0x000fec0000002000 */
.L_x_14073:
        /* <DEDUP_REMOVED lines=32> */
.L_x_14221:
[----:B01--4-:R-:W0:Y:S02]  /*13b60*/  LDC.64 R2, c[0x0][0xc88] ;  /* 0x00032200ff027b82 */ /* 0x013e240000000a00 */
        /* <DEDUP_REMOVED lines=23> */
[----:B------:R2:W-:Y:S01]  /*13ce0*/  STL [R1], R10 ;  /* 0x0000000a01007387 */ /* 0x0005e20000100800 */
[----:B------:R-:W-:-:S02]  /*13cf0*/  IADD3 R8, P5, R10, UR6, RZ ;  /* 0x000000060a087c10 */ /* 0x000fc4000ffbe0ff */
[C---:B0-----:R-:W-:Y:S01]  /*13d00*/  IADD3 R4, P4, R10.reuse, UR4, RZ ;  /* 0x000000040a047c10 */ /* 0x041fe2000ff9e0ff */
[----:B------:R-:W-:Y:S01]  /*13d10*/  STL [R1+0x20], R15 ;  /* 0x0000200f01007387 */ /* 0x000fe20000100800 */
[----:B------:R-:W-:Y:S02]  /*13d20*/  ISETP.NE.AND.EX P3, PT, RZ, UR11, PT, P3 ;  /* 0x0000000bff007c0c */ /* 0x000fe4000bf65330 */
[----:B-1----:R-:W-:Y:S02]  /*13d30*/  CS2R R2, SRZ ;  /* 0x0000000000027805 */ /* 0x002fe4000001ff00 */
[C---:B------:R-:W-:Y:S02]  /*13d40*/  IADD3.X R5, R15.reuse, UR5, RZ, P4, !PT ;  /* 0x000000050f057c10 */ /* 0x040fe4000a7fe4ff */
[----:B------:R-:W-:Y:S02]  /*13d50*/  IADD3 R6, P4, R10, UR8, RZ ;  /* 0x000000080a067c10 */ /* 0x000fe4000ff9e0ff */
[----:B------:R-:W-:Y:S01]  /*13d60*/  ISETP.NE.U32.AND P0, PT, RZ, UR6, PT ;  /* 0x00000006ff007c0c */ /* 0x000fe2000bf05070 */
[----:B------:R-:W3:Y:S01]  /*13d70*/  @P2 LDG.E R2, desc[UR40][R4.64] ;  /* 0x0000002804022981 */ /* 0x000ee2000c1e1900 */
[----:B------:R-:W-:Y:S01]  /*13d80*/  IADD3.X R7, R15, UR9, RZ, P4, !PT ;  /* 0x000000090f077c10 */ /* 0x000fe2000a7fe4ff */
[----:B------:R-:W-:Y:S01]  /*13d90*/  ULDC UR4, c[0x0][0x288] ;  /* 0x0000a20000047ab9 */ /* 0x000fe20000000800 */
[----:B------:R-:W-:-:S02]  /*13da0*/  ISETP.NE.U32.AND P1, PT, RZ, UR8, PT ;  /* 0x00000008ff007c0c */ /* 0x000fc4000bf25070 */
[----:B------:R-:W-:Y:S02]  /*13db0*/  ISETP.NE.AND.EX P0, PT, RZ, UR7, PT, P0 ;  /* 0x00000007ff007c0c */ /* 0x000fe4000bf05300 */
[----:B--2---:R-:W-:Y:S02]  /*13dc0*/  @P3 IADD3 R10, P4, R10, UR10, RZ ;  /* 0x0000000a0a0a3c10 */ /* 0x004fe4000ff9e0ff */
[----:B------:R-:W-:Y:S02]  /*13dd0*/  ISETP.NE.AND.EX P1, PT, RZ, UR9, PT, P1 ;  /* 0x00000009ff007c0c */ /* 0x000fe4000bf25310 */
[C---:B------:R-:W-:Y:S02]  /*13de0*/  @P3 IADD3.X R11, R15.reuse, UR11, RZ, P4, !PT ;  /* 0x0000000b0f0b3c10 */ /* 0x040fe4000a7fe4ff */
[----:B------:R-:W-:-:S05]  /*13df0*/  IADD3.X R9, R15, UR7, RZ, P5, !PT ;  /* 0x000000070f097c10 */ /* 0x000fca000affe4ff */
[----:B------:R0:W5:Y:S04]  /*13e00*/  @P0 LDG.E R12, desc[UR40][R8.64] ;  /* 0x00000028080c0981 */ /* 0x000168000c1e1900 */
[----:B------:R0:W5:Y:S04]  /*13e10*/  @P1 LDG.E R3, desc[UR40][R6.64] ;  /* 0x0000002806031981 */ /* 0x000168000c1e1900 */
[----:B---3--:R1:W-:Y:S02]  /*13e20*/  STL [R1+0x38], R2 ;  /* 0x0000380201007387 */ /* 0x0083e40000100800 */
        /* <DEDUP_REMOVED lines=20> */
.L_x_14082:
        /* <DEDUP_REMOVED lines=12> */
.L_x_14083:
[----:B------:R-:W-:Y:S05]  /*14030*/  @!P0 BRA `(.L_x_14084) ;  /* 0x00000000000c8947 */ /* 0x000fea0003800000 */
[----:B------:R-:W2:Y:S04]  /*14040*/  LDG.E R10, desc[UR40][R8.64] ;  /* 0x00000028080a7981 */ /* 0x000ea8000c1e1900 */
[----:B------:R-:W2:Y:S02]  /*14050*/  LDG.E R8, desc[UR40][R8.64+0x4] ;  /* 0x0000042808087981 */ /* 0x000ea4000c1e1900 */
[----:B--2---:R-:W-:-:S07]  /*14060*/  IMAD.IADD R10, R8, 0x1, -R10 ;  /* 0x00000001080a7824 */ /* 0x004fce00078e0a0a */
.L_x_14084:
        /* <DEDUP_REMOVED lines=24> */
[----:B------:R-:W-:-:S05]  /*141f0*/  VIMNMX R4, R10, R4, PT ;  /* 0x000000040a047248 */ /* 0x000fca0003fe0100 */
[--C-:B------:R-:W-:Y:S02]  /*14200*/  IMAD R4, R4, 0x60, -R0.reuse ;  /* 0x0000006004047824 */ /* 0x100fe400078e0a00 */
[----:B------:R-:W-:-:S03]  /*14210*/  IMAD.MOV R0, RZ, RZ, -R0 ;  /* 0x000000ffff007224 */ /* 0x000fc600078e0a00 */
[----:B------:R-:W-:Y:S02]  /*14220*/  VIMNMX R2, R4, R2, PT ;  /* 0x0000000204027248 */ /* 0x000fe40003fe0100 */
[----:B------:R-:W-:-:S04]  /*14230*/  VIMNMX R0, RZ, R0, !PT ;  /* 0x00000000ff007248 */ /* 0x000fc80007fe0100 */
[----:B------:R-:W-:Y:S01]  /*14240*/  ISETP.GT.AND P0, PT, R2, R0, PT ;  /* 0x000000000200720c */ /* 0x000fe20003f04270 */
[----:B------:R-:W-:-:S12]  /*14250*/  IMAD.WIDE.U32 R6, R0, -0x55555555, RZ ;  /* 0xaaaaaaab00067825 */ /* 0x000fd800078e00ff */
[----:B------:R-:W-:Y:S01]  /*14260*/  @P0 VIADD R4, R2, 0x5f ;  /* 0x0000005f02040836 */ /* 0x000fe20000000000 */
[----:B------:R-:W-:-:S03]  /*14270*/  SHF.R.U32.HI R2, RZ, 0x6, R7 ;  /* 0x00000006ff027819 */ /* 0x000fc60000011607 */
[----:B------:R-:W-:-:S05]  /*14280*/  @P0 IMAD.HI R0, R4, 0x2aaaaaab, RZ ;  /* 0x2aaaaaab04000827 */ /* 0x000fca00078e02ff */
[----:B------:R-:W-:Y:S01]  /*14290*/  @P0 SHF.R.U32.HI R4, RZ, 0x1f, R0 ;  /* 0x0000001fff040819 */ /* 0x000fe20000011600 */
[----:B------:R-:W-:-:S03]  /*142a0*/  IMAD.MOV.U32 R8, RZ, RZ, R2 ;  /* 0x000000ffff087224 */ /* 0x000fc600078e0002 */
[----:B------:R-:W-:-:S04]  /*142b0*/  @P0 LEA.HI.SX32 R8, R0, R4, 0x1c ;  /* 0x0000000400080211 */ /* 0x000fc800078fe2ff */
        /* <DEDUP_REMOVED lines=10> */
.L_x_14280:
[----:B--2---:R-:W-:Y:S02]  /*14360*/  ISETP.NE.AND P0, PT, R14, RZ, PT ;  /* 0x000000ff0e00720c */ /* 0x004fe40003f05270 */
[----:B------:R-:W-:-:S11]  /*14370*/  PLOP3.LUT P6, PT, PT, PT, PT, 0x8, 0x0 ;  /* 0x000000000000781c */ /* 0x000fd60003fce170 */
[----:B------:R-:W-:Y:S05]  /*14380*/  @P0 BRA `(.L_x_14088) ;  /* 0x00000000000c0947 */ /* 0x000fea0003800000 */
[----:B------:R-:W-:-:S03]  /*14390*/  UMOV UR4, 0xffffffff ;  /* 0xffffffff00047882 */ /* 0x000fc60000000000 */
[----:B------:R-:W-:Y:S05]  /*143a0*/  BRA.DIV UR4, `(.L_x_14089) ;  /* 0x0000007a04087947 */ /* 0x000fea000b800000 */
[----:B------:R-:W-:-:S13]  /*143b0*/  ELECT P6, URZ, PT ;  /* 0x00000000003f782f */ /* 0x000fda00038c0000 */
.L_x_14088:
        /* <DEDUP_REMOVED lines=10> */
.L_x_14283:
[----:B------:R-:W-:Y:S05]  /*14460*/  BSYNC B1 ;  /* 0x0000000000017941 */ /* 0x000fea0003800000 */
.L_x_14090:
        /* <DEDUP_REMOVED lines=13> */
.L_x_14284:
[----:B------:R-:W-:Y:S05]  /*14540*/  BSYNC B2 ;  /* 0x0000000000027941 */ /* 0x000fea0003800000 */
.L_x_14094:
        /* <DEDUP_REMOVED lines=9> */
.L_x_14097:
[----:B------:R-:W-:Y:S05]  /*145e0*/  BSYNC B2 ;  /* 0x0000000000027941 */ /* 0x000fea0003800000 */
.L_x_14096:
[----:B------:R-:W2:Y:S04]  /*145f0*/  LDL R7, [R1+0x8] ;  /* 0x0000080001077983 */ /* 0x000ea80000100800 */
[----:B------:R-:W2:Y:S01]  /*14600*/  LDL R6, [R1+0x10] ;  /* 0x0000100001067983 */ /* 0x000ea20000100800 */
[----:B-1----:R-:W-:Y:S01]  /*14610*/  IMAD.MOV.U32 R11, RZ, RZ, RZ ;  /* 0x000000ffff0b7224 */ /* 0x002fe200078e00ff */
        /* <DEDUP_REMOVED lines=11> */
.L_x_14098:
        /* <DEDUP_REMOVED lines=13> */
.L_x_14285:
[----:B------:R-:W-:Y:S05]  /*147a0*/  BSYNC B2 ;  /* 0x0000000000027941 */ /* 0x000fea0003800000 */
.L_x_14099:
        /* <DEDUP_REMOVED lines=11> */
.L_x_14102:
[----:B------:R-:W-:Y:S05]  /*14860*/  BSYNC B2 ;  /* 0x0000000000027941 */ /* 0x000fea0003800000 */
.L_x_14101:
        /* <DEDUP_REMOVED lines=11> */
.L_x_14103:
        /* <DEDUP_REMOVED lines=15> */
.L_x_14104:
        /* <DEDUP_REMOVED lines=15> */
.L_x_14105:
        /* <DEDUP_REMOVED lines=15> */
.L_x_14106:
        /* <DEDUP_REMOVED lines=10> */
.L_x_14093:
[----:B------:R-:W-:Y:S05]  /*14c90*/  BSYNC B1 ;  /* 0x0000000000017941 */ /* 0x000fea0003800000 */
.L_x_14092:
        /* <DEDUP_REMOVED lines=13> */
.L_x_14122:
        /* <DEDUP_REMOVED lines=14> */
.L_x_14286:
[----:B------:R-:W-:Y:S05]  /*14e50*/  BSYNC B2 ;  /* 0x0000000000027941 */ /* 0x000fea0003800000 */
.L_x_14109:
        /* <DEDUP_REMOVED lines=9> */
.L_x_14112:
[----:B------:R-:W-:Y:S05]  /*14ef0*/  BSYNC B2 ;  /* 0x0000000000027941 */ /* 0x000fea0003800000 */
.L_x_14111:
[----:B------:R-:W2:Y:S04]  /*14f00*/  LDL R8, [R1+0x8] ;  /* 0x0000080001087983 */ /* 0x000ea80000100800 */
[----:B------:R-:W2:Y:S01]  /*14f10*/  LDL R7, [R1+0x10] ;  /* 0x0000100001077983 */ /* 0x000ea20000100800 */
[----:B-1----:R-:W-:Y:S01]  /*14f20*/  IMAD.MOV.U32 R11, RZ, RZ, RZ ;  /* 0x000000ffff0b7224 */ /* 0x002fe200078e00ff */
        /* <DEDUP_REMOVED lines=10> */
.L_x_14113:
        /* <DEDUP_REMOVED lines=13> */
.L_x_14287:
[----:B------:R-:W-:Y:S05]  /*150a0*/  BSYNC B2 ;  /* 0x0000000000027941 */ /* 0x000fea0003800000 */
.L_x_14114:
        /* <DEDUP_REMOVED lines=11> */
.L_x_14117:
[----:B------:R-:W-:Y:S05]  /*15160*/  BSYNC B2 ;  /* 0x0000000000027941 */ /* 0x000fea0003800000 */
.L_x_14116:
        /* <DEDUP_REMOVED lines=11> */
.L_x_14118:
        /* <DEDUP_REMOVED lines=15> */
.L_x_14119:
        /* <DEDUP_REMOVED lines=15> */
.L_x_14120:
        /* <DEDUP_REMOVED lines=15> */
.L_x_14121:
        /* <DEDUP_REMOVED lines=10> */
.L_x_14108:
[----:B------:R-:W-:Y:S05]  /*15590*/  BSYNC B1 ;  /* 0x0000000000017941 */ /* 0x000fea0003800000 */
.L_x_14107:
        /* <DEDUP_REMOVED lines=12> */
.L_x_14086:
[----:B------:R-:W-:Y:S05]  /*15660*/  BSYNC B0 ;  /* 0x0000000000007941 */ /* 0x000fea0003800000 */
.L_x_14085:
        /* <DEDUP_REMOVED lines=10> */
[----:B------:R-:W-:-:S04]  /*15710*/  IMAD.IADD R0, R20, 0x1, R0 ;  /* 0x0000000114007824 */ /* 0x000fc800078e0200 */
[----:B------:R-:W-:-:S05]  /*15720*/  IMAD.HI R0, R0, 0x2aaaaaab, RZ ;  /* 0x2aaaaaab00007827 */ /* 0x000fca00078e02ff */
[----:B------:R-:W-:-:S04]  /*15730*/  SHF.R.U32.HI R2, RZ, 0x1f, R0 ;  /* 0x0000001fff027819 */ /* 0x000fc80000011600 */
[----:B------:R-:W-:-:S04]  /*15740*/  LEA.HI.SX32 R0, R0, R2, 0x1c ;  /* 0x0000000200007211 */ /* 0x000fc800078fe2ff */
        /* <DEDUP_REMOVED lines=21> */
.L_x_14124:
        /* <DEDUP_REMOVED lines=21> */
.L_x_14127:
[----:B------:R-:W-:Y:S05]  /*159f0*/  BSYNC B6 ;  /* 0x0000000000067941 */ /* 0x000fea0003800000 */
.L_x_14126:
        /* <DEDUP_REMOVED lines=21> */
.L_x_14130:
        /* <DEDUP_REMOVED lines=16> */
.L_x_14129:
[----:B------:R-:W-:Y:S05]  /*15c50*/  BSYNC B6 ;  /* 0x0000000000067941 */ /* 0x000fea0003800000 */
.L_x_14128:
        /* <DEDUP_REMOVED lines=25> */
.L_x_14290:
        /* <DEDUP_REMOVED lines=12> */
.L_x_14293:
        /* <DEDUP_REMOVED lines=25> */
.L_x_14134:
[----:B------:R-:W3:Y:S04]  /*16040*/  LDL R7, [R1+0x8] ;  /* 0x0000080001077983 */ /* 0x000ee80000100800 */
[----:B0-2---:R-:W3:Y:S04]  /*16050*/  LDL R0, [R1+0xc] ;  /* 0x00000c0001007983 */ /* 0x005ee80000100800 */
[----:B------:R-:W2:Y:S01]  /*16060*/  LDL R2, [R1+0x18] ;  /* 0x0000180001027983 */ /* 0x000ea20000100800 */
[----:B---3--:R-:W-:Y:S01]  /*16070*/  IMAD R0, R0, 0x8, R7 ;  /* 0x0000000800007824 */ /* 0x008fe200078e0207 */
[----:B--2---:R-:W-:-:S04]  /*16080*/  SHF.L.U32 R2, R2, 0x1f, RZ ;  /* 0x0000001f02027819 */ /* 0x004fc800000006ff */
[----:B------:R-:W0:Y:S02]  /*16090*/  SYNCS.PHASECHK.TRANS64.TRYWAIT P0, [R0+URZ+0x22840], R2 ;  /* 0x02284002000075a7 */ /* 0x000e24000800017f */
[----:B0-----:R-:W-:Y:S05]  /*160a0*/  @!P0 BRA `(.L_x_14135) ;  /* 0x0000005c00a48947 */ /* 0x001fea0003800000 */
.L_x_14294:
        /* <DEDUP_REMOVED lines=11> */
.L_x_14136:
        /* <DEDUP_REMOVED lines=27> */
.L_x_14132:
        /* <DEDUP_REMOVED lines=43> */
.L_x_14138:
[----:B------:R-:W-:Y:S05]  /*165c0*/  BSYNC B6 ;  /* 0x0000000000067941 */ /* 0x000fea0003800000 */
.L_x_14137:
        /* <DEDUP_REMOVED lines=60> */
[----:B------:R-:W0:Y:S04]  /*16990*/  SHFL.IDX PT, R5, R3, RZ, 0x181f ;  /* 0x00181fff03057589 */ /* 0x000e2800000e0000 */
[----:B------:R-:W-:Y:S01]  /*169a0*/  SHFL.IDX PT, R6, R0, 0x1, 0x181f ;  /* 0x00381f0000067f89 */ /* 0x000fe200000e0000 */
        /* <DEDUP_REMOVED lines=55> */
[-C--:B------:R-:W-:Y:S01]  /*16d20*/  @!P1 LOP3.LUT R5, R5, R4.reuse, RZ, 0x3c, !PT ;  /* 0x0000000405059212 */ /* 0x080fe200078e3cff */
[----:B------:R-:W-:Y:S03]  /*16d30*/  SHFL.IDX PT, R0, R0, 0x7, 0x181f ;  /* 0x00f81f0000007f89 */ /* 0x000fe600000e0000 */
        /* <DEDUP_REMOVED lines=12> */
[----:B-1----:R0:W-:Y:S02]  /*16e00*/  @!P1 LDGSTS.E.BYPASS.LTC128B.128 [R9+0x1b400], desc[UR40][R4.64], !P0 ;  /* 0x1b40000004099fae */ /* 0x0021e4000c101d68 */
.L_x_14311:
        /* <DEDUP_REMOVED lines=11> */
.L_x_14140:
        /* <DEDUP_REMOVED lines=19> */
.L_x_14312:
[----:B------:R-:W-:Y:S05]  /*16ff0*/  BSYNC B0 ;  /* 0x0000000000007941 */ /* 0x000fea0003800000 */
.L_x_14141:
[----:B--2---:R-:W2:Y:S01]  /*17000*/  LDL R2, [R1+0x4] ;  /* 0x0000040001027983 */ /* 0x004ea20000100800 */
[----:B------:R-:W-:Y:S01]  /*17010*/  BSSY B0, `(.L_x_14143) ;  /* 0x0000062000007945 */ /* 0x000fe20003800000 */
[----:B--2---:R-:W-:-:S13]  /*17020*/  LOP3.LUT P0, RZ, R2, 0x1, RZ, 0xc0, !PT ;  /* 0x0000000102ff7812 */ /* 0x004fda000780c0ff */
[----:B------:R-:W-:Y:S05]  /*17030*/  @!P0 BRA `(.L_x_14144) ;  /* 0x00000004007c8947 */ /* 0x000fea0003800000 */
[----:B01----:R-:W2:Y:S04]  /*17040*/  LDL R5, [R1+0x8] ;  /* 0x0000080001057983 */ /* 0x003ea80000100800 */
        /* <DEDUP_REMOVED lines=10> */
.L_x_14313:
[----:B------:R-:W-:Y:S05]  /*170f0*/  BSYNC B1 ;  /* 0x0000000000017941 */ /* 0x000fea0003800000 */
.L_x_14145:
        /* <DEDUP_REMOVED lines=9> */
.L_x_14148:
[----:B------:R-:W-:Y:S05]  /*17190*/  BSYNC B1 ;  /* 0x0000000000017941 */ /* 0x000fea0003800000 */
.L_x_14147:
        /* <DEDUP_REMOVED lines=14> */
.L_x_14149:
        /* <DEDUP_REMOVED lines=16> */
.L_x_14150:
        /* <DEDUP_REMOVED lines=16> */
.L_x_14151:
        /* <DEDUP_REMOVED lines=16> */
.L_x_14152:
        /* <DEDUP_REMOVED lines=11> */
.L_x_14144:
[----:B------:R-:W-:Y:S05]  /*17630*/  BSYNC B0 ;  /* 0x0000000000007941 */ /* 0x000fea0003800000 */
.L_x_14143:
        /* <DEDUP_REMOVED lines=29> */
[----:B------:R-:W1:Y:S03]  /*17810*/  LDC R6, c[0x0][0x43c] ;  /* 0x00010f00ff067b82 */ /* 0x000e660000000800 */
[----:B------:R-:W3:Y:S01]  /*17820*/  LDL R7, [R1+0x14] ;  /* 0x0000140001077983 */ /* 0x000ee20000100800 */
        /* <DEDUP_REMOVED lines=16> */
[----:B------:R-:W2:Y:S04]  /*17930*/  LDG.E R0, desc[UR40][R6.64] ;  /* 0x0000002806007981 */ /* 0x000ea8000c1e1900 */
[----:B--2---:R1:W-:Y:S02]  /*17940*/  STL [R1], R0 ;  /* 0x0000000001007387 */ /* 0x0043e40000100800 */
.L_x_14159:
[----:B------:R-:W2:Y:S01]  /*17950*/  LDL R2, [R1+0x8] ;  /* 0x0000080001027983 */ /* 0x000ea20000100800 */
[----:B------:R-:W-:Y:S01]  /*17960*/  SHF.L.U32 R6, R8, 0x1f, RZ ;  /* 0x0000001f08067819 */ /* 0x000fe200000006ff */
[----:B------:R-:W-:Y:S01]  /*17970*/  BSSY B3, `(.L_x_14160) ;  /* 0x0000007000037945 */ /* 0x000fe20003800000 */
[----:B-1----:R-:W1:Y:S02]  /*17980*/  S2R R0, SR_TID.X ;  /* 0x0000000000007919 */ /* 0x002e640000002100 */
[----:B-1----:R-:W-:-:S04]  /*17990*/  LOP3.LUT R0, R0, 0x7f, RZ, 0xc0, !PT ;  /* 0x0000007f00007812 */ /* 0x002fc800078ec0ff */
[----:B------:R-:W-:Y:S01]  /*179a0*/  ISETP.NE.AND P1, PT, R0, RZ, PT ;  /* 0x000000ff0000720c */ /* 0x000fe20003f25270 */
[----:B--2---:R-:W-:-:S04]  /*179b0*/  IMAD R2, R9, 0x8, R2 ;  /* 0x0000000809027824 */ /* 0x004fc800078e0202 */
[----:B------:R-:W1:Y:S02]  /*179c0*/  SYNCS.PHASECHK.TRANS64.TRYWAIT P0, [R2+URZ+0x22840], R6 ;  /* 0x02284006020075a7 */ /* 0x000e64000800017f */
[----:B-1----:R-:W-:Y:S06]  /*179d0*/  @!P0 BRA `(.L_x_14161) ;  /* 0x0000005000408947 */ /* 0x002fec0003800000 */
.L_x_14314:
[----:B------:R-:W-:Y:S05]  /*179e0*/  BSYNC B3 ;  /* 0x0000000000037941 */ /* 0x000fea0003800000 */
.L_x_14160:
        /* <DEDUP_REMOVED lines=9> */
.L_x_14163:
[----:B------:R-:W-:Y:S05]  /*17a80*/  BSYNC B3 ;  /* 0x0000000000037941 */ /* 0x000fea0003800000 */
.L_x_14162:
        /* <DEDUP_REMOVED lines=14> */
.L_x_14164:
        /* <DEDUP_REMOVED lines=14> */
.L_x_14315:
[----:B------:R-:W-:Y:S05]  /*17c50*/  BSYNC B3 ;  /* 0x0000000000037941 */ /* 0x000fea0003800000 */
.L_x_14165:
        /* <DEDUP_REMOVED lines=11> */
.L_x_14168:
[----:B------:R-:W-:Y:S05]  /*17d10*/  BSYNC B3 ;  /* 0x0000000000037941 */ /* 0x000fea0003800000 */
.L_x_14167:
        /* <DEDUP_REMOVED lines=11> */
.L_x_14169:
        /* <DEDUP_REMOVED lines=16> */
.L_x_14170:
        /* <DEDUP_REMOVED lines=16> */
.L_x_14171:
        /* <DEDUP_REMOVED lines=16> */
.L_x_14172:
        /* <DEDUP_REMOVED lines=11> */
.L_x_14158:
[----:B------:R-:W-:Y:S05]  /*18180*/  BSYNC B1 ;  /* 0x0000000000017941 */ /* 0x000fea0003800000 */
.L_x_14157:
[----:B------:R-:W2:Y:S02]  /*18190*/  LDL.LU R5, [R1+0x30] ;  /* 0x0000300001057983 */ /* 0x000ea40000300800 */
[----:B--2---:R-:W-:-:S07]  /*181a0*/  VIADD R0, R5, 0xfffffffd ;  /* 0xfffffffd05007836 */ /* 0x004fce0000000000 */
.L_x_14156:
[----:B------:R-:W-:Y:S05]  /*181b0*/  BSYNC B2 ;  /* 0x0000000000027941 */ /* 0x000fea0003800000 */
.L_x_14155:
[----:B------:R-:W-:-:S13]  /*181c0*/  ISETP.NE.AND P0, PT, R4, RZ, PT ;  /* 0x000000ff0400720c */ /* 0x000fda0003f05270 */
[----:B------:R-:W-:Y:S05]  /*181d0*/  @!P0 BRA `(.L_x_14154) ;  /* 0x0000001400488947 */ /* 0x000fea0003800000 */
.L_x_14205:
        /* <DEDUP_REMOVED lines=37> */
.L_x_14175:
        /* <DEDUP_REMOVED lines=9> */
.L_x_14316:
[----:B------:R-:W-:Y:S05]  /*184c0*/  BSYNC B2 ;  /* 0x0000000000027941 */ /* 0x000fea0003800000 */
.L_x_14176:
        /* <DEDUP_REMOVED lines=9> */
.L_x_14179:
[----:B------:R-:W-:Y:S05]  /*18560*/  BSYNC B2 ;  /* 0x0000000000027941 */ /* 0x000fea0003800000 */
.L_x_14178:
        /* <DEDUP_REMOVED lines=13> */
.L_x_14180:
        /* <DEDUP_REMOVED lines=14> */
.L_x_14317:
[----:B------:R-:W-:Y:S05]  /*18720*/  BSYNC B2 ;  /* 0x0000000000027941 */ /* 0x000fea0003800000 */
.L_x_14181:
        /* <DEDUP_REMOVED lines=11> */
.L_x_14184:
[----:B------:R-:W-:Y:S05]  /*187e0*/  BSYNC B2 ;  /* 0x0000000000027941 */ /* 0x000fea0003800000 */
.L_x_14183:
        /* <DEDUP_REMOVED lines=10> */
.L_x_14185:
        /* <DEDUP_REMOVED lines=16> */
.L_x_14186:
        /* <DEDUP_REMOVED lines=16> */
.L_x_14187:
        /* <DEDUP_REMOVED lines=16> */
.L_x_14188:
        /* <DEDUP_REMOVED lines=11> */
.L_x_14174:
[----:B------:R-:W-:Y:S05]  /*18c40*/  BSYNC B1 ;  /* 0x0000000000017941 */ /* 0x000fea0003800000 */
.L_x_14173:
[----:B------:R-:W2:Y:S01]  /*18c50*/  LDL R5, [R1+0x4] ;  /* 0x0000040001057983 */ /* 0x000ea20000100800 */
[----:B------:R-:W-:Y:S01]  /*18c60*/  VIADD R7, R7, 0x1 ;  /* 0x0000000107077836 */ /* 0x000fe20000000000 */
[----:B------:R-:W-:Y:S04]  /*18c70*/  BSSY B1, `(.L_x_14189) ;  /* 0x00000a5000017945 */ /* 0x000fe80003800000 */
[----:B------:R-:W-:-:S04]  /*18c80*/  ISETP.NE.AND P0, PT, R7, 0x2, PT ;  /* 0x000000020700780c */ /* 0x000fc80003f05270 */
[----:B------:R-:W-:Y:S02]  /*18c90*/  SEL R2, RZ, 0x1, P0 ;  /* 0x00000001ff027807 */ /* 0x000fe40000000000 */
[----:B0-----:R-:W-:Y:S02]  /*18ca0*/  SEL R9, R7, RZ, P0 ;  /* 0x000000ff07097207 */ /* 0x001fe40000000000 */
        /* <DEDUP_REMOVED lines=30> */
.L_x_14191:
        /* <DEDUP_REMOVED lines=9> */
.L_x_14318:
[----:B------:R-:W-:Y:S05]  /*18f20*/  BSYNC B2 ;  /* 0x0000000000027941 */ /* 0x000fea0003800000 */
.L_x_14192:
        /* <DEDUP_REMOVED lines=9> */
.L_x_14195:
[----:B------:R-:W-:Y:S05]  /*18fc0*/  BSYNC B2 ;  /* 0x0000000000027941 */ /* 0x000fea0003800000 */
.L_x_14194:
        /* <DEDUP_REMOVED lines=14> */
.L_x_14196:
        /* <DEDUP_REMOVED lines=14> */
.L_x_14319:
[----:B------:R-:W-:Y:S05]  /*19190*/  BSYNC B2 ;  /* 0x0000000000027941 */ /* 0x000fea0003800000 */
.L_x_14197:
        /* <DEDUP_REMOVED lines=11> */
.L_x_14200:
[----:B------:R-:W-:Y:S05]  /*19250*/  BSYNC B2 ;  /* 0x0000000000027941 */ /* 0x000fea0003800000 */
.L_x_14199:
        /* <DEDUP_REMOVED lines=11> */
.L_x_14201:
        /* <DEDUP_REMOVED lines=16> */
.L_x_14202:
        /* <DEDUP_REMOVED lines=16> */
.L_x_14203:
        /* <DEDUP_REMOVED lines=16> */
.L_x_14204:
        /* <DEDUP_REMOVED lines=11> */
.L_x_14190:
[----:B------:R-:W-:Y:S05]  /*196c0*/  BSYNC B1 ;  /* 0x0000000000017941 */ /* 0x000fea0003800000 */
.L_x_14189:
[C---:B------:R-:W-:Y:S01]  /*196d0*/  ISETP.GT.AND P0, PT, R0.reuse, 0x1, PT ;  /* 0x000000010000780c */ /* 0x040fe20003f04270 */
[----:B------:R-:W-:-:S12]  /*196e0*/  VIADD R0, R0, 0xfffffffe ;  /* 0xfffffffe00007836 */ /* 0x000fd80000000000 */
[----:B------:R-:W-:Y:S05]  /*196f0*/  @P0 BRA `(.L_x_14205) ;  /* 0xffffffe800b80947 */ /* 0x000fea000383ffff */
.L_x_14154:
[----:B------:R-:W-:Y:S05]  /*19700*/  BSYNC B0 ;  /* 0x0000000000007941 */ /* 0x000fea0003800000 */
.L_x_14153:
        /* <DEDUP_REMOVED lines=24> */
.L_x_14207:
[----:B------:R-:W-:Y:S05]  /*19890*/  BSYNC B0 ;  /* 0x0000000000007941 */ /* 0x000fea0003800000 */
.L_x_14206:
[----:B------:R-:W-:-:S05]  /*198a0*/  SEL R0, R0, RZ, P0 ;  /* 0x000000ff00007207 */ /* 0x000fca0000000000 */
[----:B------:R2:W-:Y:S02]  /*198b0*/  STL [R1+0xc], R0 ;  /* 0x00000c0001007387 */ /* 0x0005e40000100800 */
.L_x_14125:
[----:B------:R-:W-:Y:S05]  /*198c0*/  BSYNC B7 ;  /* 0x0000000000077941 */ /* 0x000fea0003800000 */
.L_x_14123:
        /* <DEDUP_REMOVED lines=13> */
.L_x_14208:
        /* <DEDUP_REMOVED lines=19> */
[----:B0-----:R-:W0:Y:S02]  /*19ad0*/  SHFL.UP PT, R14, R2, 0x1, RZ ;  /* 0x04200000020e7989 */ /* 0x001e2400000e00ff */
        /* <DEDUP_REMOVED lines=16> */
.L_x_14329:
[----:B------:R-:W-:Y:S02]  /*19be0*/  ULDC UR4, c[0x0][0xc38] ;  /* 0x00030e0000047ab9 */ /* 0x000fe40000000800 */
[----:B------:R-:W-:-:S04]  /*19bf0*/  IMAD.U32 R4, RZ, RZ, UR4 ;  /* 0x00000004ff047e24 */ /* 0x000fc8000f8e00ff */
[----:B-1----:R-:W-:-:S04]  /*19c00*/  IMAD R16, R16, R4, RZ ;  /* 0x0000000410107224 */ /* 0x002fc800078e02ff */
[----:B------:R-:W-:-:S05]  /*19c10*/  IMAD.IADD R5, R5, 0x1, R16 ;  /* 0x0000000105057824 */ /* 0x000fca00078e0210 */
[----:B------:R-:W-:-:S13]  /*19c20*/  ISETP.GT.AND P6, PT, R5, R0, PT ;  /* 0x000000000500720c */ /* 0x000fda0003fc4270 */
[----:B------:R-:W-:Y:S05]  /*19c30*/  @P6 BRA `(.L_x_14211) ;  /* 0x00000000009c6947 */ /* 0x000fea0003800000 */
.L_x_14216:
        /* <DEDUP_REMOVED lines=14> */
.L_x_14214:
[----:B------:R-:W-:Y:S05]  /*19d20*/  BSYNC B0 ;  /* 0x0000000000007941 */ /* 0x000fea0003800000 */
.L_x_14213:
        /* <DEDUP_REMOVED lines=18> */
.L_x_14337:
[----:B------:R-:W-:Y:S02]  /*19e50*/  ULDC UR4, c[0x0][0xc38] ;  /* 0x00030e0000047ab9 */ /* 0x000fe40000000800 */
[----:B------:R-:W-:-:S04]  /*19e60*/  IMAD.U32 R4, RZ, RZ, UR4 ;  /* 0x00000004ff047e24 */ /* 0x000fc8000f8e00ff */
[----:B-1----:R-:W-:-:S04]  /*19e70*/  IMAD R16, R16, R4, RZ ;  /* 0x0000000410107224 */ /* 0x002fc800078e02ff */
[----:B------:R-:W-:-:S05]  /*19e80*/  IMAD.IADD R5, R16, 0x1, R5 ;  /* 0x0000000110057824 */ /* 0x000fca00078e0205 */
[----:B------:R-:W-:-:S13]  /*19e90*/  ISETP.GT.AND P6, PT, R5, R0, PT ;  /* 0x000000000500720c */ /* 0x000fda0003fc4270 */
[----:B------:R-:W-:Y:S05]  /*19ea0*/  @!P6 BRA `(.L_x_14216) ;  /* 0xfffffffc0064e947 */ /* 0x000fea000383ffff */
.L_x_14211:
        /* <DEDUP_REMOVED lines=8> */
.L_x_14341:
[----:B------:R-:W-:Y:S01]  /*19f30*/  ISETP.NE.AND P0, PT, R5, RZ, PT ;  /* 0x000000ff0500720c */ /* 0x000fe20003f05270 */
[----:B------:R-:W-:-:S12]  /*19f40*/  IMAD.MOV.U32 R5, RZ, RZ, RZ ;  /* 0x000000ffff057224 */ /* 0x000fd800078e00ff */
[----:B------:R-:W-:Y:S05]  /*19f50*/  @!P0 BRA `(.L_x_14218) ;  /* 0x0000000000148947 */ /* 0x000fea0003800000 */
[----:B------:R-:W-:Y:S01]  /*19f60*/  UMOV UR4, 0xffffffff ;  /* 0xffffffff00047882 */ /* 0x000fe20000000000 */
[----:B------:R-:W-:Y:S02]  /*19f70*/  VIADD R12, R6, 0xffffffff ;  /* 0xffffffff060c7836 */ /* 0x000fe40000000000 */
[----:B------:R-:W-:Y:S05]  /*19f80*/  BRA.DIV UR4, `(.L_x_14219) ;  /* 0x0000003604907947 */ /* 0x000fea000b800000 */
[----:B0-----:R0:W3:Y:S02]  /*19f90*/  SHFL.IDX PT, R3, R3, R12, 0x1f ;  /* 0x00001f0c03037589 */ /* 0x0010e400000e0000 */
.L_x_14344:
[----:B---3--:R-:W-:-:S07]  /*19fa0*/  IMAD.MOV.U32 R5, RZ, RZ, R3 ;  /* 0x000000ffff057224 */ /* 0x008fce00078e0003 */
.L_x_14218:
        /* <DEDUP_REMOVED lines=66> */
.L_x_14212:
[----:B------:R-:W-:Y:S01]  /*1a3d0*/  UMOV UR4, URZ ;  /* 0x0000003f00047c82 */ /* 0x000fe20008000000 */
[----:B------:R-:W-:Y:S01]  /*1a3e0*/  UMOV UR5, URZ ;  /* 0x0000003f00057c82 */ /* 0x000fe20008000000 */
[----:B------:R-:W-:Y:S01]  /*1a3f0*/  ULDC UR6, c[0x0][0xc3c] ;  /* 0x00030f0000067ab9 */ /* 0x000fe20000000800 */
[----:B------:R-:W-:Y:S02]  /*1a400*/  IMAD.MOV.U32 R16, RZ, RZ, R0 ;  /* 0x000000ffff107224 */ /* 0x000fe400078e0000 */
[----:B------:R-:W-:Y:S02]  /*1a410*/  IMAD.U32 R17, RZ, RZ, UR4 ;  /* 0x00000004ff117e24 */ /* 0x000fe4000f8e00ff */
[----:B------:R-:W-:Y:S02]  /*1a420*/  IMAD.U32 R18, RZ, RZ, UR5 ;  /* 0x00000005ff127e24 */ /* 0x000fe4000f8e00ff */
[----:B------:R-:W-:-:S07]  /*1a430*/  IMAD.U32 R19, RZ, RZ, UR6 ;  /* 0x00000006ff137e24 */ /* 0x000fce000f8e00ff */
.L_x_14220:
[----:B------:R4:W2:Y:S01]  /*1a440*/  LDL R2, [R1+0x8] ;  /* 0x0000080001027983 */ /* 0x0008a20000100800 */
[----:B------:R-:W1:Y:S01]  /*1a450*/  S2R R0, SR_TID.X ;  /* 0x0000000000007919 */ /* 0x000e620000002100 */
[----:B------:R-:W-:Y:S05]  /*1a460*/  WARPSYNC.ALL ;  /* 0x0000000000007948 */ /* 0x000fea0003800000 */
[----:B-1----:R-:W-:Y:S01]  /*1a470*/  LOP3.LUT R0, R0, 0x1f, RZ, 0xc0, !PT ;  /* 0x0000001f00007812 */ /* 0x002fe200078ec0ff */
[----:B------:R-:W-:Y:S03]  /*1a480*/  BAR.SYNC.DEFER_BLOCKING 0x4, 0x180 ;  /* 0x0106000000007b1d */ /* 0x000fe60000010000 */
[----:B------:R-:W-:-:S13]  /*1a490*/  ISETP.NE.AND P0, PT, R0, RZ, PT ;  /* 0x000000ff0000720c */ /* 0x000fda0003f05270 */
[----:B0-----:R-:W2:Y:S01]  /*1a4a0*/  @!P0 S2R R3, SR_CgaCtaId ;  /* 0x0000000000038919 */ /* 0x001ea20000008800 */
[----:B------:R-:W-:-:S04]  /*1a4b0*/  @!P0 MOV R0, 0x400 ;  /* 0x0000040000008802 */ /* 0x000fc80000000f00 */
[----:B--2---:R-:W-:-:S05]  /*1a4c0*/  @!P0 LEA R2, R3, R0, 0x18 ;  /* 0x0000000003028211 */ /* 0x004fca00078ec0ff */
[----:B------:R4:W-:Y:S04]  /*1a4d0*/  @!P0 STS.128 [R2+0x228d0], R16 ;  /* 0x0228d01002008388 */ /* 0x0009e80000000c00 */
[----:B------:R4:W-:Y:S01]  /*1a4e0*/  @!P0 STL [R1+0x8], R2 ;  /* 0x0000080201008387 */ /* 0x0009e20000100800 */
[----:B------:R-:W-:Y:S06]  /*1a4f0*/  BAR.ARV 0x5, 0x180 ;  /* 0x0146000000007b1d */ /* 0x000fec0000002000 */
.L_x_14209:
[----:B------:R-:W-:Y:S02]  /*1a500*/  ULDC UR4, c[0x0][0xc3c] ;  /* 0x00030f0000047ab9 */ /* 0x000fe40000000800 */
[----:B---3--:R-:W-:-:S13]  /*1a510*/  ISETP.GE.AND P0, PT, R19, UR4, PT ;  /* 0x0000000413007c0c */ /* 0x008fda000bf06270 */
[----:B------:R-:W-:Y:S05]  /*1a520*/  @!P0 BRA `(.L_x_14221) ;  /* 0xffffff94008c8947 */ /* 0x000fea000383ffff */
[----:B------:R-:W-:Y:S05]  /*1a530*/  BSYNC B8 ;  /* 0x0000000000087941 */ /* 0x000fea0003800000 */
.L_x_14081:
[----:B--2---:R-:W2:Y:S01]  /*1a540*/  LDL.LU R0, [R1+0x40] ;  /* 0x0000400001007983 */ /* 0x004ea20000300800 */
[----:B------:R-:W-:Y:S01]  /*1a550*/  BSSY B0, `(.L_x_14222) ;  /* 0x000000b000007945 */ /* 0x000fe20003800000 */
[----:B------:R-:W3:Y:S01]  /*1a560*/  S2R R5, SR_CgaCtaId ;  /* 0x0000000000057919 */ /* 0x000ee20000008800 */
[----:B--2---:R-:W-:-:S05]  /*1a570*/  VIADD R0, R0, 0x1 ;  /* 0x0000000100007836 */ /* 0x004fca0000000000 */
[----:B0---4-:R-:W-:-:S04]  /*1a580*/  LEA.HI R2, R0, R0, RZ, 0x1 ;  /* 0x0000000000027211 */ /* 0x011fc800078f08ff */
[----:B-1----:R-:W-:-:S05]  /*1a590*/  LOP3.LUT R3, R2, 0xfffffffe, RZ, 0xc0, !PT ;  /* 0xfffffffe02037812 */ /* 0x002fca00078ec0ff */
[----:B------:R-:W-:Y:S01]  /*1a5a0*/  IMAD.IADD R3, R0, 0x1, -R3 ;  /* 0x0000000100037824 */ /* 0x000fe200078e0a03 */
[----:B------:R-:W-:-:S04]  /*1a5b0*/  MOV R0, 0x400 ;  /* 0x0000040000007802 */ /* 0x000fc80000000f00 */
[----:B---3--:R-:W-:Y:S02]  /*1a5c0*/  LEA R0, R5, R0, 0x18 ;  /* 0x0000000005007211 */ /* 0x008fe400078ec0ff */
[----:B------:R-:W-:-:S04]  /*1a5d0*/  SHF.L.U32 R3, R3, 0x1f, RZ ;  /* 0x0000001f03037819 */ /* 0x000fc800000006ff */
[----:B------:R-:W0:Y:S02]  /*1a5e0*/  SYNCS.PHASECHK.TRANS64.TRYWAIT P0, [R0+URZ+0x22820], R3 ;  /* 0x02282003000075a7 */ /* 0x000e24000800017f */
[----:B0-----:R-:W-:Y:S05]  /*1a5f0*/  @!P0 BRA `(.L_x_14223) ;  /* 0x00000030001c8947 */ /* 0x001fea0003800000 */
.L_x_14345:
[----:B------:R-:W-:Y:S05]  /*1a600*/  BSYNC B0 ;  /* 0x0000000000007941 */ /* 0x000fea0003800000 */
.L_x_14222:
[----:B------:R-:W-:-:S03]  /*1a610*/  UMOV UR4, 0xffffffff ;  /* 0xffffffff00047882 */ /* 0x000fc60000000000 */
[----:B------:R-:W-:Y:S05]  /*1a620*/  BRA.DIV UR4, `(.L_x_14224) ;  /* 0x0000003204247947 */ /* 0x000fea000b800000 */
[----:B------:R-:W1:Y:S02]  /*1a630*/  S2R R2, SR_TID.X ;  /* 0x0000000000027919 */ /* 0x000e640000002100 */
[----:B-1----:R-:W-:-:S04]  /*1a640*/  SHF.R.U32.HI R2, RZ, 0x5, R2 ;  /* 0x00000005ff027819 */ /* 0x002fc80000011602 */
[----:B------:R-:W-:-:S05]  /*1a650*/  LOP3.LUT R2, R2, 0x3, RZ, 0xc0, !PT ;  /* 0x0000000302027812 */ /* 0x000fca00078ec0ff */
[----:B------:R1:W2:Y:S02]  /*1a660*/  SHFL.IDX PT, R14, R2, RZ, 0x1f ;  /* 0x00001fff020e7589 */ /* 0x0002a400000e0000 */
.L_x_14348:
[----:B--2---:R-:W-:-:S13]  /*1a670*/  ISETP.NE.AND P0, PT, R14, RZ, PT ;  /* 0x000000ff0e00720c */ /* 0x004fda0003f05270 */
[----:B------:R-:W-:Y:S05]  /*1a680*/  @P0 BRA `(.L_x_13924) ;  /* 0x0000000000940947 */ /* 0x000fea0003800000 */
[----:B------:R-:W-:-:S03]  /*1a690*/  UMOV UR4, 0xffffffff ;  /* 0xffffffff00047882 */ /* 0x000fc60000000000 */
[----:B------:R-:W-:Y:S05]  /*1a6a0*/  BRA.DIV UR4, `(.L_x_14225) ;  /* 0x0000003204387947 */ /* 0x000fea000b800000 */
[----:B------:R-:W-:-:S13]  /*1a6b0*/  ELECT P6, URZ, PT ;  /* 0x00000000003f782f */ /* 0x000fda00038c0000 */
.L_x_14351:
[----:B------:R-:W-:Y:S05]  /*1a6c0*/  @!P6 BRA `(.L_x_13924) ;  /* 0x000000000084e947 */ /* 0x000fea0003800000 */
[----:B-1----:R-:W2:Y:S02]  /*1a6d0*/  LDL.LU R2, [R1+0x58] ;  /* 0x0000580001027983 */ /* 0x002ea40000300800 */
[----:B--2---:R-:W-:-:S04]  /*1a6e0*/  LOP3.LUT R2, R2, 0x2, RZ, 0xfc, !PT ;  /* 0x0000000202027812 */ /* 0x004fc800078efcff */
[----:B------:R-:W-:-:S13]  /*1a6f0*/  ISETP.NE.AND P2, PT, R2, 0x3, PT ;  /* 0x000000030200780c */ /* 0x000fda0003f45270 */
[----:B------:R-:W-:Y:S05]  /*1a700*/  @!P2 BRA `(.L_x_14226) ;  /* 0x000000000004a947 */ /* 0x000fea0003800000 */
[----:B------:R-:W-:Y:S01]  /*1a710*/  BPT.TRAP 0x1 ;  /* 0x000000040000795c */ /* 0x000fe20000300000 */
.L_x_14226:
        /* <DEDUP_REMOVED lines=14> */
.L_x_14352:
[----:B------:R-:W1:Y:S02]  /*1a800*/  SYNCS.PHASECHK.TRANS64.TRYWAIT P0, [R7+URZ], R2 ;  /* 0x00000002070075a7 */ /* 0x000e64000800017f */
[----:B-1----:R-:W-:Y:S05]  /*1a810*/  @!P0 BRA `(.L_x_14228) ;  /* 0x0000003000108947 */ /* 0x002fea0003800000 */
.L_x_14353:
[----:B------:R-:W-:Y:S05]  /*1a820*/  @!P2 BRA `(.L_x_14229) ;  /* 0x000000000004a947 */ /* 0x000fea0003800000 */
[----:B------:R-:W-:Y:S01]  /*1a830*/  BPT.TRAP 0x1 ;  /* 0x000000040000795c */ /* 0x000fe20000300000 */
.L_x_14229:
[----:B------:R-:W2:Y:S01]  /*1a840*/  LDL.LU R4, [R1+0xc] ;  /* 0x00000c0001047983 */ /* 0x000ea20000300800 */
[----:B------:R-:W-:-:S04]  /*1a850*/  VIADD R0, R0, 0x22860 ;  /* 0x0002286000007836 */ /* 0x000fc80000000000 */
[----:B--2---:R-:W-:-:S04]  /*1a860*/  IMAD R4, R4, 0x8, R0 ;  /* 0x0000000804047824 */ /* 0x004fc800078e0200 */
[----:B------:R-:W2:Y:S02]  /*1a870*/  SYNCS.PHASECHK.TRANS64.TRYWAIT P0, [R4+URZ], R5 ;  /* 0x00000005040075a7 */ /* 0x000ea4000800017f */
[----:B--2---:R-:W-:Y:S05]  /*1a880*/  @!P0 BRA `(.L_x_14230) ;  /* 0x0000003000088947 */ /* 0x004fea0003800000 */
.L_x_14354:
[----:B------:R-:W-:-:S07]  /*1a890*/  IMAD R3, R3, 0x8, R0 ;  /* 0x0000000803037824 */ /* 0x000fce00078e0200 */
.L_x_14231:
[----:B---3--:R3:W4:Y:S02]  /*1a8a0*/  SYNCS.PHASECHK.TRANS64.TRYWAIT P0, [R3+URZ], R2 ;  /* 0x00000002030075a7 */ /* 0x008724000800017f */
[----:B----4-:R-:W-:Y:S05]  /*1a8b0*/  @!P0 NANOSLEEP.SYNCS 0x989680 ;  /* 0x009896800000895d */ /* 0x010fea0003900000 */
[----:B------:R-:W4:Y:S02]  /*1a8c0*/  @!P0 SYNCS.PHASECHK.TRANS64 P0, [R3+URZ], R2 ;  /* 0x00000002030085a7 */ /* 0x000f24000800007f */
[----:B----4-:R-:W-:Y:S05]  /*1a8d0*/  @!P0 BRA `(.L_x_14231) ;  /* 0xfffffffc00f08947 */ /* 0x010fea000383ffff */
.L_x_13924:
[----:B------:R-:W-:Y:S05]  /*1a8e0*/  BSYNC B9 ;  /* 0x0000000000097941 */ /* 0x000fea0003800000 */
.L_x_13921:
[----:B------:R-:W-:Y:S05]  /*1a8f0*/  EXIT ;  /* 0x000000000000794d */ /* 0x000fea0003800000 */
.L_x_13942:
[----:B0-----:R0:W1:Y:S02]  /*1a900*/  SYNCS.PHASECHK.TRANS64.TRYWAIT P6, [R96+URZ+0x22890], R107 ;  /* 0x0228906b600075a7 */ /* 0x00106400080c017f */
[----:B-1----:R-:W-:Y:S05]  /*1a910*/  @!P6 NANOSLEEP.SYNCS 0x989680 ;  /* 0x009896800000e95d */ /* 0x002fea0003900000 */
[----:B------:R-:W1:Y:S02]  /*1a920*/  @!P6 SYNCS.PHASECHK.TRANS64 P6, [R96+URZ+0x22890], R107 ;  /* 0x0228906b6000e5a7 */ /* 0x000e6400080c007f */
[----:B-1----:R-:W-:Y:S05]  /*1a930*/  @!P6 BRA `(.L_x_13942) ;  /* 0xfffffffc00f0e947 */ /* 0x002fea000383ffff */
[----:B------:R-:W-:Y:S05]  /*1a940*/  BRA `(.L_x_14232) ;  /* 0xfffffe8000dc7947 */ /* 0x000fea000383ffff */
.L_x_13960:
[----:B0-----:R0:W1:Y:S02]  /*1a950*/  SYNCS.PHASECHK.TRANS64.TRYWAIT P5, [R96+URZ+0x22890], R107 ;  /* 0x0228906b600075a7 */ /* 0x00106400080a017f */
[----:B-1----:R-:W-:Y:S05]  /*1a960*/  @!P5 NANOSLEEP.SYNCS 0x989680 ;  /* 0x009896800000d95d */ /* 0x002fea0003900000 */
[----:B------:R-:W1:Y:S02]  /*1a970*/  @!P5 SYNCS.PHASECHK.TRANS64 P5, [R96+URZ+0x22890], R107 ;  /* 0x0228906b6000d5a7 */ /* 0x000e6400080a007f */
[----:B-1----:R-:W-:Y:S05]  /*1a980*/  @!P5 BRA `(.L_x_13960) ;  /* 0xfffffffc00f0d947 */ /* 0x002fea000383ffff */
[----:B------:R-:W-:Y:S05]  /*1a990*/  BRA `(.L_x_14233) ;  /* 0xfffffe9400847947 */ /* 0x000fea000383ffff */
.L_x_13969:
[----:B0-----:R0:W1:Y:S02]  /*1a9a0*/  SYNCS.PHASECHK.TRANS64.TRYWAIT P4, [R96+URZ+0x22890], R107 ;  /* 0x0228906b600075a7 */ /* 0x001064000808017f */
[----:B-1----:R-:W-:Y:S05]  /*1a9b0*/  @!P4 NANOSLEEP.SYNCS 0x989680 ;  /* 0x009896800000c95d */ /* 0x002fea0003900000 */
[----:B------:R-:W1:Y:S02]  /*1a9c0*/  @!P4 SYNCS.PHASECHK.TRANS64 P4, [R96+URZ+0x22890], R107 ;  /* 0x0228906b6000c5a7 */ /* 0x000e64000808007f */
[----:B-1----:R-:W-:Y:S05]  /*1a9d0*/  @!P4 BRA `(.L_x_13969) ;  /* 0xfffffffc00f0c947 */ /* 0x002fea000383ffff */
[----:B------:R-:W-:Y:S05]  /*1a9e0*/  BRA `(.L_x_14234) ;  /* 0xfffffea400a47947 */ /* 0x000fea000383ffff */
.L_x_13975:
[----:B-1----:R1:W2:Y:S02]  /*1a9f0*/  SYNCS.PHASECHK.TRANS64.TRYWAIT P3, [R96+URZ+0x228b0], R107 ;  /* 0x0228b06b600075a7 */ /* 0x0022a4000806017f */
[----:B--2---:R-:W-:Y:S05]  /*1aa00*/  @!P3 NANOSLEEP.SYNCS 0x989680 ;  /* 0x009896800000b95d */ /* 0x004fea0003900000 */
[----:B------:R-:W2:Y:S02]  /*1aa10*/  @!P3 SYNCS.PHASECHK.TRANS64 P3, [R96+URZ+0x228b0], R107 ;  /* 0x0228b06b6000b5a7 */ /* 0x000ea4000806007f */
[----:B--2---:R-:W-:Y:S05]  /*1aa20*/  @!P3 BRA `(.L_x_13975) ;  /* 0xfffffffc00f0b947 */ /* 0x004fea000383ffff */
[----:B------:R-:W-:Y:S05]  /*1aa30*/  BRA `(.L_x_14235) ;  /* 0xfffffea800347947 */ /* 0x000fea000383ffff */
.L_x_13983:
[----:B------:R-:W0:Y:S01]  /*1aa40*/  S2R R8, SR_TID.X ;  /* 0x0000000000087919 */ /* 0x000e220000002100 */
[----:B------:R-:W-:Y:S01]  /*1aa50*/  BSSY B0, `(.L_x_14236) ;  /* 0x000000c000007945 */ /* 0x000fe20003800000 */
[----:B------:R-:W-:Y:S02]  /*1aa60*/  IMAD.MOV.U32 R12, RZ, RZ, RZ ;  /* 0x000000ffff0c7224 */ /* 0x000fe400078e00ff */
[----:B------:R-:W-:Y:S02]  /*1aa70*/  IMAD.MOV.U32 R11, RZ, RZ, 0x1f ;  /* 0x0000001fff0b7424 */ /* 0x000fe400078e00ff */
[----:B------:R-:W-:Y:S02]  /*1aa80*/  IMAD.MOV.U32 R15, RZ, RZ, -0x1 ;  /* 0xffffffffff0f7424 */ /* 0x000fe400078e00ff */
[----:B0-----:R-:W-:-:S05]  /*1aa90*/  VIADD R8, R8, 0xffffff80 ;  /* 0xffffff8008087836 */ /* 0x001fca0000000000 */
[----:B------:R-:W-:-:S04]  /*1aaa0*/  SHF.R.S32.HI R5, RZ, 0x1f, R8 ;  /* 0x0000001fff057819 */ /* 0x000fc80000011408 */
[----:B------:R-:W-:-:S04]  /*1aab0*/  LEA.HI R5, R5, R8, RZ, 0x7 ;  /* 0x0000000805057211 */ /* 0x000fc800078f38ff */
[----:B------:R-:W-:-:S05]  /*1aac0*/  SHF.R.S32.HI R5, RZ, 0x7, R5 ;  /* 0x00000007ff057819 */ /* 0x000fca0000011405 */
[----:B------:R-:W-:-:S07]  /*1aad0*/  IMAD.MOV.U32 R13, RZ, RZ, R5 ;  /* 0x000000ffff0d7224 */ /* 0x000fce00078e0005 */
[----:B-----5:R-:W-:Y:S05]  /*1aae0*/  WARPSYNC.COLLECTIVE R15, `(.L_x_14237) ;  /* 0x000000000f087348 */ /* 0x020fea0003c00000 */
[----:B------:R0:W1:Y:S02]  /*1aaf0*/  SHFL.IDX P6, R14, R13, R12, R11 ;  /* 0x0000000c0d0e7389 */ /* 0x00006400000c000b */
[----:B01---5:R-:W-:Y:S01]  /*1ab00*/  ENDCOLLECTIVE ;  /* 0x000000000000791b */ /* 0x023fe20003800000 */
.L_x_14237:
[----:B------:R-:W-:Y:S05]  /*1ab10*/  BSYNC B0 ;  /* 0x0000000000007941 */ /* 0x000fea0003800000 */
.L_x_14236:
[----:B------:R-:W-:Y:S05]  /*1ab20*/  BRA `(.L_x_14238) ;  /* 0xfffffeb400087947 */ /* 0x000fea000383ffff */
.L_x_13995:
        /* <DEDUP_REMOVED lines=8> */
.L_x_14240:
[----:B------:R-:W-:Y:S05]  /*1abb0*/  BSYNC B1 ;  /* 0x0000000000017941 */ /* 0x000fea0003800000 */
.L_x_14239:
        /* <DEDUP_REMOVED lines=8> */
.L_x_14241:
[----:B------:R-:W-:Y:S02]  /*1ac40*/  IMAD.MOV.U32 R13, RZ, RZ, R8 ;  /* 0x000000ffff0d7224 */ /* 0x000fe400078e0008 */
[----:B------:R-:W-:-:S07]  /*1ac50*/  IMAD.MOV.U32 R0, RZ, RZ, R14 ;  /* 0x000000ffff007224 */ /* 0x000fce00078e000e */
[----:B------:R-:W-:Y:S05]  /*1ac60*/  WARPSYNC.COLLECTIVE R15, `(.L_x_14242) ;  /* 0x000000000f087348 */ /* 0x000fea0003c00000 */
[----:B------:R0:W1:Y:S02]  /*1ac70*/  SHFL.IDX P6, R14, R13, R12, R11 ;  /* 0x0000000c0d0e7389 */ /* 0x00006400000c000b */
[----:B01----:R-:W-:Y:S01]  /*1ac80*/  ENDCOLLECTIVE ;  /* 0x000000000000791b */ /* 0x003fe20003800000 */
.L_x_14242:
[----:B------:R-:W-:Y:S02]  /*1ac90*/  IMAD.MOV.U32 R13, RZ, RZ, R7 ;  /* 0x000000ffff0d7224 */ /* 0x000fe400078e0007 */
[----:B------:R-:W-:-:S07]  /*1aca0*/  IMAD.MOV.U32 R5, RZ, RZ, R14 ;  /* 0x000000ffff057224 */ /* 0x000fce00078e000e */
[----:B------:R-:W-:Y:S05]  /*1acb0*/  WARPSYNC.COLLECTIVE R15, `(.L_x_14243) ;  /* 0x000000000f087348 */ /* 0x000fea0003c00000 */
[----:B------:R0:W1:Y:S02]  /*1acc0*/  SHFL.IDX P6, R14, R13, R12, R11 ;  /* 0x0000000c0d0e7389 */ /* 0x00006400000c000b */
[----:B01----:R-:W-:Y:S01]  /*1acd0*/  ENDCOLLECTIVE ;  /* 0x000000000000791b */ /* 0x003fe20003800000 */
.L_x_14243:
[----:B------:R-:W-:Y:S05]  /*1ace0*/  BRA `(.L_x_14244) ;  /* 0xfffffeb800647947 */ /* 0x000fea000383ffff */
.L_x_13998:
        /* <DEDUP_REMOVED lines=8> */
.L_x_14246:
[----:B------:R-:W-:Y:S05]  /*1ad70*/  BSYNC B1 ;  /* 0x0000000000017941 */ /* 0x000fea0003800000 */
.L_x_14245:
        /* <DEDUP_REMOVED lines=8> */
.L_x_14247:
[----:B------:R-:W-:Y:S02]  /*1ae00*/  IMAD.MOV.U32 R13, RZ, RZ, R8 ;  /* 0x000000ffff0d7224 */ /* 0x000fe400078e0008 */
[----:B------:R-:W-:-:S07]  /*1ae10*/  IMAD.MOV.U32 R0, RZ, RZ, R14 ;  /* 0x000000ffff007224 */ /* 0x000fce00078e000e */
[----:B------:R-:W-:Y:S05]  /*1ae20*/  WARPSYNC.COLLECTIVE R15, `(.L_x_14248) ;  /* 0x000000000f087348 */ /* 0x000fea0003c00000 */
[----:B------:R0:W1:Y:S02]  /*1ae30*/  SHFL.IDX P6, R14, R13, R12, R11 ;  /* 0x0000000c0d0e7389 */ /* 0x00006400000c000b */
[----:B01----:R-:W-:Y:S01]  /*1ae40*/  ENDCOLLECTIVE ;  /* 0x000000000000791b */ /* 0x003fe20003800000 */
.L_x_14248:
[----:B------:R-:W-:Y:S02]  /*1ae50*/  IMAD.MOV.U32 R13, RZ, RZ, R7 ;  /* 0x000000ffff0d7224 */ /* 0x000fe400078e0007 */
[----:B------:R-:W-:-:S07]  /*1ae60*/  IMAD.MOV.U32 R5, RZ, RZ, R14 ;  /* 0x000000ffff057224 */ /* 0x000fce00078e000e */
[----:B------:R-:W-:Y:S05]  /*1ae70*/  WARPSYNC.COLLECTIVE R15, `(.L_x_14249) ;  /* 0x000000000f087348 */ /* 0x000fea0003c00000 */
[----:B------:R0:W1:Y:S02]  /*1ae80*/  SHFL.IDX P6, R14, R13, R12, R11 ;  /* 0x0000000c0d0e7389 */ /* 0x00006400000c000b */
[----:B01----:R-:W-:Y:S01]  /*1ae90*/  ENDCOLLECTIVE ;  /* 0x000000000000791b */ /* 0x003fe20003800000 */
.L_x_14249:
[----:B------:R-:W-:Y:S05]  /*1aea0*/  BRA `(.L_x_14250) ;  /* 0xfffffeb800d07947 */ /* 0x000fea000383ffff */
.L_x_14002:
[----:B0-----:R0:W1:Y:S02]  /*1aeb0*/  SYNCS.PHASECHK.TRANS64.TRYWAIT P0, [R18+URZ+0x22800], R35 ;  /* 0x02280023120075a7 */ /* 0x001064000800017f */
[----:B-1----:R-:W-:Y:S05]  /*1aec0*/  @!P0 NANOSLEEP.SYNCS 0x989680 ;  /* 0x009896800000895d */ /* 0x002fea0003900000 */
[----:B------:R-:W1:Y:S02]  /*1aed0*/  @!P0 SYNCS.PHASECHK.TRANS64 P0, [R18+URZ+0x22800], R35 ;  /* 0x02280023120085a7 */ /* 0x000e64000800007f */
[----:B-1----:R-:W-:Y:S05]  /*1aee0*/  @!P0 BRA `(.L_x_14002) ;  /* 0xfffffffc00f08947 */ /* 0x002fea000383ffff */
[----:B------:R-:W-:Y:S05]  /*1aef0*/  BRA `(.L_x_14251) ;  /* 0xfffffebc00c07947 */ /* 0x000fea000383ffff */
.L_x_14010:
        /* <DEDUP_REMOVED lines=9> */
.L_x_14253:
[----:B------:R-:W-:Y:S05]  /*1af90*/  BSYNC B1 ;  /* 0x0000000000017941 */ /* 0x000fea0003800000 */
.L_x_14252:
        /* <DEDUP_REMOVED lines=10> */
.L_x_14254:
        /* <DEDUP_REMOVED lines=8> */
.L_x_14255:
        /* <DEDUP_REMOVED lines=8> */
.L_x_14256:
        /* <DEDUP_REMOVED lines=10> */
.L_x_14257:
        /* <DEDUP_REMOVED lines=10> */
.L_x_14258:
        /* <DEDUP_REMOVED lines=8> */
.L_x_14259:
[----:B------:R-:W-:Y:S01]  /*1b300*/  @!P1 IMAD.MOV.U32 R38, RZ, RZ, R6 ;  /* 0x000000ffff269224 */ /* 0x000fe200078e0006 */
[----:B------:R-:W-:Y:S01]  /*1b310*/  CS2R R4, SRZ ;  /* 0x0000000000047805 */ /* 0x000fe2000001ff00 */
[----:B------:R-:W-:Y:S01]  /*1b320*/  @!P1 IMAD.MOV.U32 R39, RZ, RZ, R7 ;  /* 0x000000ffff279224 */ /* 0x000fe200078e0007 */
[----:B------:R-:W-:Y:S01]  /*1b330*/  CS2R R6, SRZ ;  /* 0x0000000000067805 */ /* 0x000fe2000001ff00 */
[----:B------:R-:W-:Y:S02]  /*1b340*/  IMAD.MOV.U32 R10, RZ, RZ, R38 ;  /* 0x000000ffff0a7224 */ /* 0x000fe400078e0026 */
[----:B------:R-:W-:Y:S02]  /*1b350*/  IMAD.MOV.U32 R21, RZ, RZ, R39 ;  /* 0x000000ffff157224 */ /* 0x000fe400078e0027 */
[----:B------:R-:W-:Y:S02]  /*1b360*/  @!P1 IMAD.MOV.U32 R6, RZ, RZ, R24 ;  /* 0x000000ffff069224 */ /* 0x000fe400078e0018 */
[----:B------:R-:W-:-:S02]  /*1b370*/  IMAD.MOV.U32 R13, RZ, RZ, R28 ;  /* 0x000000ffff0d7224 */ /* 0x000fc400078e001c */
        /* <DEDUP_REMOVED lines=9> */
.L_x_14260:
[----:B------:R-:W-:Y:S02]  /*1b410*/  PRMT R10, R21, 0x7610, R10 ;  /* 0x00007610150a7816 */ /* 0x000fe4000000000a */
[----:B------:R-:W-:Y:S01]  /*1b420*/  CS2R R24, SRZ ;  /* 0x0000000000187805 */ /* 0x000fe2000001ff00 */
[----:B------:R-:W-:Y:S02]  /*1b430*/  IMAD.MOV.U32 R11, RZ, RZ, R7 ;  /* 0x000000ffff0b7224 */ /* 0x000fe400078e0007 */
[----:B------:R-:W-:Y:S02]  /*1b440*/  IMAD.MOV.U32 R12, RZ, RZ, R4 ;  /* 0x000000ffff0c7224 */ /* 0x000fe400078e0004 */
[----:B------:R-:W-:Y:S01]  /*1b450*/  IMAD.MOV.U32 R13, RZ, RZ, R5 ;  /* 0x000000ffff0d7224 */ /* 0x000fe200078e0005 */
[----:B------:R-:W-:Y:S02]  /*1b460*/  PRMT R21, R20, 0x5410, R11 ;  /* 0x0000541014157816 */ /* 0x000fe4000000000b */
[----:B------:R-:W-:-:S02]  /*1b470*/  PRMT R9, R9, 0x5410, R12 ;  /* 0x0000541009097816 */ /* 0x000fc4000000000c */
[----:B------:R-:W-:Y:S01]  /*1b480*/  PRMT R42, R13, 0x7610, R42 ;  /* 0x000076100d2a7816 */ /* 0x000fe2000000002a */
[----:B------:R-:W-:Y:S06]  /*1b490*/  BRA `(.L_x_14261) ;  /* 0xfffffec800cc7947 */ /* 0x000fec000383ffff */
.L_x_14014:
[----:B-1----:R1:W2:Y:S02]  /*1b4a0*/  SYNCS.PHASECHK.TRANS64.TRYWAIT P1, [R18+URZ+0x22800], R11 ;  /* 0x0228000b120075a7 */ /* 0x0022a4000802017f */
[----:B--2---:R-:W-:Y:S05]  /*1b4b0*/  @!P1 NANOSLEEP.SYNCS 0x989680 ;  /* 0x009896800000995d */ /* 0x004fea0003900000 */
[----:B------:R-:W2:Y:S02]  /*1b4c0*/  @!P1 SYNCS.PHASECHK.TRANS64 P1, [R18+URZ+0x22800], R11 ;  /* 0x0228000b120095a7 */ /* 0x000ea4000802007f */
[----:B--2---:R-:W-:Y:S05]  /*1b4d0*/  @!P1 BRA `(.L_x_14014) ;  /* 0xfffffffc00f09947 */ /* 0x004fea000383ffff */
[----:B------:R-:W-:Y:S05]  /*1b4e0*/  BRA `(.L_x_14262) ;  /* 0xfffffecc00687947 */ /* 0x000fea000383ffff */
.L_x_14020:
[----:B0-----:R0:W3:Y:S02]  /*1b4f0*/  SYNCS.PHASECHK.TRANS64.TRYWAIT P2, [R21+URZ+0x22830], R72 ;  /* 0x02283048150075a7 */ /* 0x0010e4000804017f */
[----:B---3--:R-:W-:Y:S05]  /*1b500*/  @!P2 NANOSLEEP.SYNCS 0x989680 ;  /* 0x009896800000a95d */ /* 0x008fea0003900000 */
[----:B------:R-:W3:Y:S02]  /*1b510*/  @!P2 SYNCS.PHASECHK.TRANS64 P2, [R21+URZ+0x22830], R72 ;  /* 0x022830481500a5a7 */ /* 0x000ee4000804007f */
[----:B---3--:R-:W-:Y:S05]  /*1b520*/  @!P2 BRA `(.L_x_14020) ;  /* 0xfffffffc00f0a947 */ /* 0x008fea000383ffff */
[----:B------:R-:W-:Y:S05]  /*1b530*/  BRA `(.L_x_14019) ;  /* 0xfffffedc00147947 */ /* 0x000fea000383ffff */
.L_x_14025:
[----:B-1----:R1:W2:Y:S02]  /*1b540*/  SYNCS.PHASECHK.TRANS64.TRYWAIT P2, [R21+URZ+0x22850], R72 ;  /* 0x02285048150075a7 */ /* 0x0022a4000804017f */
[----:B--2---:R-:W-:Y:S05]  /*1b550*/  @!P2 NANOSLEEP.SYNCS 0x989680 ;  /* 0x009896800000a95d */ /* 0x004fea0003900000 */
[----:B------:R-:W2:Y:S02]  /*1b560*/  @!P2 SYNCS.PHASECHK.TRANS64 P2, [R21+URZ+0x22850], R72 ;  /* 0x022850481500a5a7 */ /* 0x000ea4000804007f */
[----:B--2---:R-:W-:Y:S05]  /*1b570*/  @!P2 BRA `(.L_x_14025) ;  /* 0xfffffffc00f0a947 */ /* 0x004fea000383ffff */
[----:B------:R-:W-:Y:S05]  /*1b580*/  BRA `(.L_x_14024) ;  /* 0xfffffef400547947 */ /* 0x000fea000383ffff */
.L_x_14030:
[----:B-1----:R1:W2:Y:S02]  /*1b590*/  SYNCS.PHASECHK.TRANS64.TRYWAIT P2, [R201+URZ+0x22830], R202 ;  /* 0x022830cac90075a7 */ /* 0x0022a4000804017f */
[----:B--2---:R-:W-:Y:S05]  /*1b5a0*/  @!P2 NANOSLEEP.SYNCS 0x989680 ;  /* 0x009896800000a95d */ /* 0x004fea0003900000 */
[----:B------:R-:W2:Y:S02]  /*1b5b0*/  @!P2 SYNCS.PHASECHK.TRANS64 P2, [R201+URZ+0x22830], R202 ;  /* 0x022830cac900a5a7 */ /* 0x000ea4000804007f */
[----:B--2---:R-:W-:Y:S05]  /*1b5c0*/  @!P2 BRA `(.L_x_14030) ;  /* 0xfffffffc00f0a947 */ /* 0x004fea000383ffff */
[----:B------:R-:W-:Y:S05]  /*1b5d0*/  BRA `(.L_x_14029) ;  /* 0xfffffef800c87947 */ /* 0x000fea000383ffff */
.L_x_14035:
[----:B-1----:R1:W2:Y:S02]  /*1b5e0*/  SYNCS.PHASECHK.TRANS64.TRYWAIT P2, [R201+URZ+0x22850], R202 ;  /* 0x022850cac90075a7 */ /* 0x0022a4000804017f */
[----:B--2---:R-:W-:Y:S05]  /*1b5f0*/  @!P2 NANOSLEEP.SYNCS 0x989680 ;  /* 0x009896800000a95d */ /* 0x004fea0003900000 */
[----:B------:R-:W2:Y:S02]  /*1b600*/  @!P2 SYNCS.PHASECHK.TRANS64 P2, [R201+URZ+0x22850], R202 ;  /* 0x022850cac900a5a7 */ /* 0x000ea4000804007f */
[----:B--2---:R-:W-:Y:S05]  /*1b610*/  @!P2 BRA `(.L_x_14035) ;  /* 0xfffffffc00f0a947 */ /* 0x004fea000383ffff */
[----:B------:R-:W-:Y:S05]  /*1b620*/  BRA `(.L_x_14034) ;  /* 0xffffff1c00307947 */ /* 0x000fea000383ffff */
.L_x_14041:
[----:B-1----:R1:W2:Y:S02]  /*1b630*/  SYNCS.PHASECHK.TRANS64.TRYWAIT P2, [R21+URZ+0x22830], R211 ;  /* 0x022830d3150075a7 */ /* 0x0022a4000804017f */
[----:B--2---:R-:W-:Y:S05]  /*1b640*/  @!P2 NANOSLEEP.SYNCS 0x989680 ;  /* 0x009896800000a95d */ /* 0x004fea0003900000 */
[----:B------:R-:W2:Y:S02]  /*1b650*/  @!P2 SYNCS.PHASECHK.TRANS64 P2, [R21+URZ+0x22830], R211 ;  /* 0x022830d31500a5a7 */ /* 0x000ea4000804007f */
[----:B--2---:R-:W-:Y:S05]  /*1b660*/  @!P2 BRA `(.L_x_14041) ;  /* 0xfffffffc00f0a947 */ /* 0x004fea000383ffff */
[----:B------:R-:W-:Y:S05]  /*1b670*/  BRA `(.L_x_14040) ;  /* 0xffffff2000687947 */ /* 0x000fea000383ffff */
.L_x_14046:
[----:B---3--:R3:W4:Y:S02]  /*1b680*/  SYNCS.PHASECHK.TRANS64.TRYWAIT P2, [R21+URZ+0x22850], R211 ;  /* 0x022850d3150075a7 */ /* 0x008724000804017f */
[----:B----4-:R-:W-:Y:S05]  /*1b690*/  @!P2 NANOSLEEP.SYNCS 0x989680 ;  /* 0x009896800000a95d */ /* 0x010fea0003900000 */
[----:B------:R-:W4:Y:S02]  /*1b6a0*/  @!P2 SYNCS.PHASECHK.TRANS64 P2, [R21+URZ+0x22850], R211 ;  /* 0x022850d31500a5a7 */ /* 0x000f24000804007f */
[----:B----4-:R-:W-:Y:S05]  /*1b6b0*/  @!P2 BRA `(.L_x_14046) ;  /* 0xfffffffc00f0a947 */ /* 0x010fea000383ffff */
[----:B------:R-:W-:Y:S05]  /*1b6c0*/  BRA `(.L_x_14045) ;  /* 0xffffff3800c47947 */ /* 0x000fea000383ffff */
.L_x_14061:
[----:B------:R-:W-:Y:S02]  /*1b6d0*/  IMAD.MOV.U32 R13, RZ, RZ, R4 ;  /* 0x000000ffff0d7224 */ /* 0x000fe400078e0004 */
[----:B------:R-:W-:Y:S02]  /*1b6e0*/  IMAD.MOV.U32 R12, RZ, RZ, RZ ;  /* 0x000000ffff0c7224 */ /* 0x000fe400078e00ff */
[----:B------:R-:W-:Y:S02]  /*1b6f0*/  IMAD.MOV.U32 R11, RZ, RZ, 0x181f ;  /* 0x0000181fff0b7424 */ /* 0x000fe400078e00ff */
[----:B------:R-:W-:-:S07]  /*1b700*/  IMAD.MOV.U32 R15, RZ, RZ, -0x1 ;  /* 0xffffffffff0f7424 */ /* 0x000fce00078e00ff */
[----:B01----:R-:W-:Y:S05]  /*1b710*/  WARPSYNC.COLLECTIVE R15, `(.L_x_14263) ;  /* 0x000000000f087348 */ /* 0x003fea0003c00000 */
[----:B------:R2:W3:Y:S02]  /*1b720*/  SHFL.IDX P6, R14, R13, R12, R11 ;  /* 0x0000000c0d0e7389 */ /* 0x0004e400000c000b */
[----:B0123--:R-:W-:Y:S01]  /*1b730*/  ENDCOLLECTIVE ;  /* 0x000000000000791b */ /* 0x00ffe20003800000 */
.L_x_14263:
[----:B------:R-:W-:Y:S02]  /*1b740*/  IMAD.MOV.U32 R13, RZ, RZ, R3 ;  /* 0x000000ffff0d7224 */ /* 0x000fe400078e0003 */
[----:B------:R-:W-:-:S07]  /*1b750*/  IMAD.MOV.U32 R0, RZ, RZ, R14 ;  /* 0x000000ffff007224 */ /* 0x000fce00078e000e */
[----:B------:R-:W-:Y:S05]  /*1b760*/  WARPSYNC.COLLECTIVE R15, `(.L_x_14264) ;  /* 0x000000000f087348 */ /* 0x000fea0003c00000 */
[----:B------:R0:W1:Y:S02]  /*1b770*/  SHFL.IDX P6, R14, R13, R12, R11 ;  /* 0x0000000c0d0e7389 */ /* 0x00006400000c000b */
[----:B01----:R-:W-:Y:S01]  /*1b780*/  ENDCOLLECTIVE ;  /* 0x000000000000791b */ /* 0x003fe20003800000 */
.L_x_14264:
[----:B------:R-:W-:Y:S05]  /*1b790*/  BRA `(.L_x_14265) ;  /* 0xffffff6c00c87947 */ /* 0x000fea000383ffff */
.L_x_14064:
        /* <DEDUP_REMOVED lines=8> */
.L_x_14267:
[----:B------:R-:W-:Y:S05]  /*1b820*/  BSYNC B1 ;  /* 0x0000000000017941 */ /* 0x000fea0003800000 */
.L_x_14266:
        /* <DEDUP_REMOVED lines=8> */
.L_x_14268:
[----:B------:R-:W-:Y:S05]  /*1b8b0*/  BRA `(.L_x_14269) ;  /* 0xffffff6c00fc7947 */ /* 0x000fea000383ffff */
.L_x_14067:
        /* <DEDUP_REMOVED lines=8> */
.L_x_14271:
[----:B------:R-:W-:Y:S05]  /*1b940*/  BSYNC B1 ;  /* 0x0000000000017941 */ /* 0x000fea0003800000 */
.L_x_14270:
        /* <DEDUP_REMOVED lines=8> */
.L_x_14272:
[----:B------:R-:W-:Y:S05]  /*1b9d0*/  BRA `(.L_x_14273) ;  /* 0xffffff70002c7947 */ /* 0x000fea000383ffff */
.L_x_14070:
        /* <DEDUP_REMOVED lines=8> */
.L_x_14275:
[----:B------:R-:W-:Y:S05]  /*1ba60*/  BSYNC B1 ;  /* 0x0000000000017941 */ /* 0x000fea0003800000 */
.L_x_14274:
        /* <DEDUP_REMOVED lines=8> */
.L_x_14276:
[----:B------:R-:W-:Y:S05]  /*1baf0*/  BRA `(.L_x_14277) ;  /* 0xffffff70005c7947 */ /* 0x000fea000383ffff */
.L_x_14087:
        /* <DEDUP_REMOVED lines=11> */
.L_x_14279:
[----:B------:R-:W-:Y:S05]  /*1bbb0*/  BSYNC B1 ;  /* 0x0000000000017941 */ /* 0x000fea0003800000 */
.L_x_14278:
[----:B------:R-:W-:Y:S05]  /*1bbc0*/  BRA `(.L_x_14280) ;  /* 0xffffff8400e47947 */ /* 0x000fea000383ffff */
.L_x_14089:
[----:B------:R-:W-:Y:S01]  /*1bbd0*/  BSSY B1, `(.L_x_14281) ;  /* 0x0000006000017945 */ /* 0x000fe20003800000 */
[----:B------:R-:W-:-:S07]  /*1bbe0*/  IMAD.MOV.U32 R15, RZ, RZ, -0x1 ;  /* 0xffffffffff0f7424 */ /* 0x000fce00078e00ff */
[----:B01----:R-:W-:Y:S05]  /*1bbf0*/  WARPSYNC.COLLECTIVE R15, `(.L_x_14282) ;  /* 0x000000000f0c7348 */ /* 0x003fea0003c00000 */
[----:B------:R-:W-:Y:S02]  /*1bc00*/  ELECT P6, UR62, PT ;  /* 0x00000000003e782f */ /* 0x000fe400038c0000 */
[----:B------:R-:W-:Y:S01]  /*1bc10*/  MOV R14, UR62 ;  /* 0x0000003e000e7c02 */ /* 0x000fe20008000f00 */
[----:B01----:R-:W-:Y:S10]  /*1bc20*/  ENDCOLLECTIVE ;  /* 0x000000000000791b */ /* 0x003ff40003800000 */
.L_x_14282:
[----:B------:R-:W-:Y:S05]  /*1bc30*/  BSYNC B1 ;  /* 0x0000000000017941 */ /* 0x000fea0003800000 */
.L_x_14281:
[----:B------:R-:W-:Y:S05]  /*1bc40*/  BRA `(.L_x_14088) ;  /* 0xffffff8400dc7947 */ /* 0x000fea000383ffff */
.L_x_14091:
[----:B0-----:R-:W2:Y:S02]  /*1bc50*/  LDL R5, [R1+0x8] ;  /* 0x0000080001057983 */ /* 0x001ea40000100800 */
[----:B--2---:R0:W2:Y:S02]  /*1bc60*/  SYNCS.PHASECHK.TRANS64.TRYWAIT P0, [R5+URZ+0x22820], R4 ;  /* 0x02282004050075a7 */ /* 0x0040a4000800017f */
[----:B--2---:R-:W-:Y:S05]  /*1bc70*/  @!P0 NANOSLEEP.SYNCS 0x989680 ;  /* 0x009896800000895d */ /* 0x004fea0003900000 */
[----:B------:R-:W2:Y:S02]  /*1bc80*/  @!P0 SYNCS.PHASECHK.TRANS64 P0, [R5+URZ+0x22820], R4 ;  /* 0x02282004050085a7 */ /* 0x000ea4000800007f */
[----:B--2---:R-:W-:Y:S05]  /*1bc90*/  @!P0 BRA `(.L_x_14091) ;  /* 0xfffffffc00ec8947 */ /* 0x004fea000383ffff */
[----:B------:R-:W-:Y:S05]  /*1bca0*/  BRA `(.L_x_14283) ;  /* 0xffffff8400ec7947 */ /* 0x000fea000383ffff */
.L_x_14095:
[----:B0-----:R0:W2:Y:S02]  /*1bcb0*/  SYNCS.PHASECHK.TRANS64.TRYWAIT P0, [R4+URZ+0x228a0], R9 ;  /* 0x0228a009040075a7 */ /* 0x0010a4000800017f */
[----:B--2---:R-:W-:Y:S05]  /*1bcc0*/  @!P0 NANOSLEEP.SYNCS 0x989680 ;  /* 0x009896800000895d */ /* 0x004fea0003900000 */
[----:B------:R-:W2:Y:S02]  /*1bcd0*/  @!P0 SYNCS.PHASECHK.TRANS64 P0, [R4+URZ+0x228a0], R9 ;  /* 0x0228a009040085a7 */ /* 0x000ea4000800007f */
[----:B--2---:R-:W-:Y:S05]  /*1bce0*/  @!P0 BRA `(.L_x_14095) ;  /* 0xfffffffc00f08947 */ /* 0x004fea000383ffff */
[----:B------:R-:W-:Y:S05]  /*1bcf0*/  BRA `(.L_x_14284) ;  /* 0xffffff8800107947 */ /* 0x000fea000383ffff */
.L_x_14100:
[----:B-1----:R1:W2:Y:S02]  /*1bd00*/  SYNCS.PHASECHK.TRANS64.TRYWAIT P0, [R4+URZ+0x228c0], R9 ;  /* 0x0228c009040075a7 */ /* 0x0022a4000800017f */
[----:B--2---:R-:W-:Y:S05]  /*1bd10*/  @!P0 NANOSLEEP.SYNCS 0x989680 ;  /* 0x009896800000895d */ /* 0x004fea0003900000 */
[----:B------:R-:W2:Y:S02]  /*1bd20*/  @!P0 SYNCS.PHASECHK.TRANS64 P0, [R4+URZ+0x228c0], R9 ;  /* 0x0228c009040085a7 */ /* 0x000ea4000800007f */
[----:B--2---:R-:W-:Y:S05]  /*1bd30*/  @!P0 BRA `(.L_x_14100) ;  /* 0xfffffffc00f08947 */ /* 0x004fea000383ffff */
[----:B------:R-:W-:Y:S05]  /*1bd40*/  BRA `(.L_x_14285) ;  /* 0xffffff8800947947 */ /* 0x000fea000383ffff */
.L_x_14110:
[----:B0-----:R0:W2:Y:S02]  /*1bd50*/  SYNCS.PHASECHK.TRANS64.TRYWAIT P1, [R5+URZ+0x228a0], R6 ;  /* 0x0228a006050075a7 */ /* 0x0010a4000802017f */
[----:B--2---:R-:W-:Y:S05]  /*1bd60*/  @!P1 NANOSLEEP.SYNCS 0x989680 ;  /* 0x009896800000995d */ /* 0x004fea0003900000 */
[----:B------:R-:W2:Y:S02]  /*1bd70*/  @!P1 SYNCS.PHASECHK.TRANS64 P1, [R5+URZ+0x228a0], R6 ;  /* 0x0228a006050095a7 */ /* 0x000ea4000802007f */
[----:B--2---:R-:W-:Y:S05]  /*1bd80*/  @!P1 BRA `(.L_x_14110) ;  /* 0xfffffffc00f09947 */ /* 0x004fea000383ffff */
[----:B------:R-:W-:Y:S05]  /*1bd90*/  BRA `(.L_x_14286) ;  /* 0xffffff90002c7947 */ /* 0x000fea000383ffff */
.L_x_14115:
[----:B-1----:R1:W2:Y:S02]  /*1bda0*/  SYNCS.PHASECHK.TRANS64.TRYWAIT P1, [R5+URZ+0x228c0], R6 ;  /* 0x0228c006050075a7 */ /* 0x0022a4000802017f */
[----:B--2---:R-:W-:Y:S05]  /*1bdb0*/  @!P1 NANOSLEEP.SYNCS 0x989680 ;  /* 0x009896800000995d */ /* 0x004fea0003900000 */
[----:B------:R-:W2:Y:S02]  /*1bdc0*/  @!P1 SYNCS.PHASECHK.TRANS64 P1, [R5+URZ+0x228c0], R6 ;  /* 0x0228c006050095a7 */ /* 0x000ea4000802007f */
[----:B--2---:R-:W-:Y:S05]  /*1bdd0*/  @!P1 BRA `(.L_x_14115) ;  /* 0xfffffffc00f09947 */ /* 0x004fea000383ffff */
[----:B------:R-:W-:Y:S05]  /*1bde0*/  BRA `(.L_x_14287) ;  /* 0xffffff9000ac7947 */ /* 0x000fea000383ffff */
.L_x_14131:
        /* <DEDUP_REMOVED lines=11> */
.L_x_14289:
[----:B------:R-:W-:Y:S05]  /*1bea0*/  BSYNC B0 ;  /* 0x0000000000007941 */ /* 0x000fea0003800000 */
.L_x_14288:
[----:B------:R-:W-:Y:S05]  /*1beb0*/  BRA `(.L_x_14290) ;  /* 0xffffff9c00cc7947 */ /* 0x000fea000383ffff */
.L_x_14133:
[----:B------:R-:W-:Y:S01]  /*1bec0*/  BSSY B0, `(.L_x_14291) ;  /* 0x0000006000007945 */ /* 0x000fe20003800000 */
[----:B------:R-:W-:-:S07]  /*1bed0*/  IMAD.MOV.U32 R15, RZ, RZ, -0x1 ;  /* 0xffffffffff0f7424 */ /* 0x000fce00078e00ff */
[----:B01----:R-:W-:Y:S05]  /*1bee0*/  WARPSYNC.COLLECTIVE R15, `(.L_x_14292) ;  /* 0x000000000f0c7348 */ /* 0x003fea0003c00000 */
[----:B------:R-:W-:Y:S02]  /*1bef0*/  ELECT P6, UR62, PT ;  /* 0x00000000003e782f */ /* 0x000fe400038c0000 */
[----:B------:R-:W-:Y:S01]  /*1bf00*/  MOV R14, UR62 ;  /* 0x0000003e000e7c02 */ /* 0x000fe20008000f00 */
[----:B01----:R-:W-:Y:S10]  /*1bf10*/  ENDCOLLECTIVE ;  /* 0x000000000000791b */ /* 0x003ff40003800000 */
.L_x_14292:
[----:B------:R-:W-:Y:S05]  /*1bf20*/  BSYNC B0 ;  /* 0x0000000000007941 */ /* 0x000fea0003800000 */
.L_x_14291:
[----:B------:R-:W-:Y:S05]  /*1bf30*/  BRA `(.L_x_14293) ;  /* 0xffffff9c00dc7947 */ /* 0x000fea000383ffff */
.L_x_14135:
[----:B0-----:R0:W2:Y:S02]  /*1bf40*/  SYNCS.PHASECHK.TRANS64.TRYWAIT P0, [R0+URZ+0x22840], R2 ;  /* 0x02284002000075a7 */ /* 0x0010a4000800017f */
[----:B--2---:R-:W-:Y:S05]  /*1bf50*/  @!P0 NANOSLEEP.SYNCS 0x989680 ;  /* 0x009896800000895d */ /* 0x004fea0003900000 */
[----:B------:R-:W2:Y:S02]  /*1bf60*/  @!P0 SYNCS.PHASECHK.TRANS64 P0, [R0+URZ+0x22840], R2 ;  /* 0x02284002000085a7 */ /* 0x000ea4000800007f */
[----:B--2---:R-:W-:Y:S05]  /*1bf70*/  @!P0 BRA `(.L_x_14135) ;  /* 0xfffffffc00f08947 */ /* 0x004fea000383ffff */
[----:B------:R-:W-:Y:S05]  /*1bf80*/  BRA `(.L_x_14294) ;  /* 0xffffffa000487947 */ /* 0x000fea000383ffff */
.L_x_14139:
[----:B------:R-:W2:Y:S01]  /*1bf90*/  LDL.LU R11, [R1+0x3c] ;  /* 0x00003c00010b7983 */ /* 0x000ea20000300800 */
[----:B------:R-:W-:Y:S02]  /*1bfa0*/  IMAD.MOV.U32 R13, RZ, RZ, R0 ;  /* 0x000000ffff0d7224 */ /* 0x000fe400078e0000 */
[----:B------:R-:W-:Y:S02]  /*1bfb0*/  IMAD.MOV.U32 R12, RZ, RZ, RZ ;  /* 0x000000ffff0c7224 */ /* 0x000fe400078e00ff */
[----:B------:R-:W-:Y:S02]  /*1bfc0*/  IMAD.MOV.U32 R15, RZ, RZ, -0x1 ;  /* 0xffffffffff0f7424 */ /* 0x000fe400078e00ff */
[----:B------:R-:W-:Y:S02]  /*1bfd0*/  IMAD R17, R17, 0x80, R8 ;  /* 0x0000008011117824 */ /* 0x000fe400078e0208 */
[----:B--2---:R-:W-:Y:S02]  /*1bfe0*/  IMAD R2, R11, R7, RZ ;  /* 0x000000070b027224 */ /* 0x004fe400078e02ff */
[----:B------:R-:W-:-:S03]  /*1bff0*/  IMAD.MOV.U32 R11, RZ, RZ, 0x181f ;  /* 0x0000181fff0b7424 */ /* 0x000fc600078e00ff */
[----:B------:R-:W-:-:S13]  /*1c000*/  ISETP.GE.AND P1, PT, R17, R2, PT ;  /* 0x000000021100720c */ /* 0x000fda0003f26270 */
[----:B-----5:R-:W-:Y:S05]  /*1c010*/  WARPSYNC.COLLECTIVE R15, `(.L_x_14295) ;  /* 0x000000000f087348 */ /* 0x020fea0003c00000 */
[----:B------:R0:W1:Y:S02]  /*1c020*/  SHFL.IDX P6, R14, R13, R12, R11 ;  /* 0x0000000c0d0e7389 */ /* 0x00006400000c000b */
[----:B01---5:R-:W-:Y:S01]  /*1c030*/  ENDCOLLECTIVE ;  /* 0x000000000000791b */ /* 0x023fe20003800000 */
.L_x_14295:
[----:B------:R-:W-:Y:S02]  /*1c040*/  IMAD.MOV.U32 R13, RZ, RZ, R3 ;  /* 0x000000ffff0d7224 */ /* 0x000fe400078e0003 */
[----:B------:R-:W-:-:S07]  /*1c050*/  IMAD.MOV.U32 R4, RZ, RZ, R14 ;  /* 0x000000ffff047224 */ /* 0x000fce00078e000e */
[----:B------:R-:W-:Y:S05]  /*1c060*/  WARPSYNC.COLLECTIVE R15, `(.L_x_14296) ;  /* 0x000000000f087348 */ /* 0x000fea0003c00000 */
[----:B------:R0:W1:Y:S02]  /*1c070*/  SHFL.IDX P6, R14, R13, R12, R11 ;  /* 0x0000000c0d0e7389 */ /* 0x00006400000c000b */
[----:B01----:R-:W-:Y:S01]  /*1c080*/  ENDCOLLECTIVE ;  /* 0x000000000000791b */ /* 0x003fe20003800000 */
.L_x_14296:
[----:B------:R-:W-:Y:S02]  /*1c090*/  IMAD.MOV.U32 R13, RZ, RZ, R0 ;  /* 0x000000ffff0d7224 */ /* 0x000fe400078e0000 */
[----:B------:R-:W-:Y:S02]  /*1c0a0*/  IMAD.MOV.U32 R12, RZ, RZ, 0x1 ;  /* 0x00000001ff0c7424 */ /* 0x000fe400078e00ff */
[----:B------:R-:W-:-:S07]  /*1c0b0*/  IMAD.MOV.U32 R5, RZ, RZ, R14 ;  /* 0x000000ffff057224 */ /* 0x000fce00078e000e */
[----:B------:R-:W-:Y:S05]  /*1c0c0*/  WARPSYNC.COLLECTIVE R15, `(.L_x_14297) ;  /* 0x000000000f087348 */ /* 0x000fea0003c00000 */
[----:B------:R0:W1:Y:S02]  /*1c0d0*/  SHFL.IDX P6, R14, R13, R12, R11 ;  /* 0x0000000c0d0e7389 */ /* 0x00006400000c000b */
[----:B01----:R-:W-:Y:S01]  /*1c0e0*/  ENDCOLLECTIVE ;  /* 0x000000000000791b */ /* 0x003fe20003800000 */
.L_x_14297:
        /* <DEDUP_REMOVED lines=10> */
.L_x_14298:
        /* <DEDUP_REMOVED lines=12> */
.L_x_14299:
[----:B------:R-:W-:-:S05]  /*1c250*/  @!P1 LEA R5, P2, R10, R4, 0x1 ;  /* 0x000000040a059211 */ /* 0x000fca00078408ff */
[----:B------:R-:W-:Y:S02]  /*1c260*/  @!P1 IMAD.X R4, RZ, RZ, R6, P2 ;  /* 0x000000ffff049224 */ /* 0x000fe400010e0606 */
[----:B------:R-:W-:-:S03]  /*1c270*/  IMAD.MOV.U32 R13, RZ, RZ, R3 ;  /* 0x000000ffff0d7224 */ /* 0x000fc600078e0003 */
[----:B------:R-:W-:-:S04]  /*1c280*/  @!P1 LOP3.LUT R5, R5, R4, RZ, 0x3c, !PT ;  /* 0x0000000405059212 */ /* 0x000fc800078e3cff */
[----:B------:R-:W-:Y:S01]  /*1c290*/  @!P1 LOP3.LUT R4, R5, R4, RZ, 0x3c, !PT ;  /* 0x0000000405049212 */ /* 0x000fe200078e3cff */
[----:B------:R-:W-:-:S07]  /*1c2a0*/  IMAD.MOV.U32 R6, RZ, RZ, R14 ;  /* 0x000000ffff067224 */ /* 0x000fce00078e000e */
[----:B------:R-:W-:Y:S05]  /*1c2b0*/  WARPSYNC.COLLECTIVE R15, `(.L_x_14300) ;  /* 0x000000000f087348 */ /* 0x000fea0003c00000 */
[----:B------:R0:W1:Y:S02]  /*1c2c0*/  SHFL.IDX P6, R14, R13, R12, R11 ;  /* 0x0000000c0d0e7389 */ /* 0x00006400000c000b */
[----:B01----:R-:W-:Y:S01]  /*1c2d0*/  ENDCOLLECTIVE ;  /* 0x000000000000791b */ /* 0x003fe20003800000 */
.L_x_14300:
        /* <DEDUP_REMOVED lines=8> */
[----:B------:R-:W-:Y:S01]  /*1c360*/  ISETP.GE.AND P1, PT, R4, R2, PT ;  /* 0x000000020400720c */ /* 0x000fe20003f26270 */
[----:B------:R-:W-:-:S12]  /*1c370*/  IMAD.MOV.U32 R4, RZ, RZ, R14 ;  /* 0x000000ffff047224 */ /* 0x000fd800078e000e */
[----:B------:R-:W-:Y:S05]  /*1c380*/  WARPSYNC.COLLECTIVE R15, `(.L_x_14301) ;  /* 0x000000000f087348 */ /* 0x000fea0003c00000 */
[----:B------:R0:W1:Y:S02]  /*1c390*/  SHFL.IDX P6, R14, R13, R12, R11 ;  /* 0x0000000c0d0e7389 */ /* 0x00006400000c000b */
[----:B01----:R-:W-:Y:S01]  /*1c3a0*/  ENDCOLLECTIVE ;  /* 0x000000000000791b */ /* 0x003fe20003800000 */
.L_x_14301:
        /* <DEDUP_REMOVED lines=9> */
.L_x_14302:
        /* <DEDUP_REMOVED lines=13> */
.L_x_14303:
        /* <DEDUP_REMOVED lines=9> */
.L_x_14304:
        /* <DEDUP_REMOVED lines=13> */
.L_x_14305:
        /* <DEDUP_REMOVED lines=9> */
.L_x_14306:
        /* <DEDUP_REMOVED lines=13> */
.L_x_14307:
        /* <DEDUP_REMOVED lines=9> */
.L_x_14308:
        /* <DEDUP_REMOVED lines=8> */
[----:B------:R-:W-:-:S03]  /*1c8e0*/  IMAD.MOV.U32 R4, RZ, RZ, R14 ;  /* 0x000000ffff047224 */ /* 0x000fc600078e000e */
[----:B------:R-:W-:-:S13]  /*1c8f0*/  ISETP.GE.AND P1, PT, R5, R2, PT ;  /* 0x000000020500720c */ /* 0x000fda0003f26270 */
[----:B------:R-:W-:Y:S05]  /*1c900*/  WARPSYNC.COLLECTIVE R15, `(.L_x_14309) ;  /* 0x000000000f087348 */ /* 0x000fea0003c00000 */
[----:B------:R0:W1:Y:S02]  /*1c910*/  SHFL.IDX P6, R14, R13, R12, R11 ;  /* 0x0000000c0d0e7389 */ /* 0x00006400000c000b */
[----:B01----:R-:W-:Y:S01]  /*1c920*/  ENDCOLLECTIVE ;  /* 0x000000000000791b */ /* 0x003fe20003800000 */
.L_x_14309:
        /* <DEDUP_REMOVED lines=9> */
.L_x_14310:
[----:B------:R-:W-:-:S05]  /*1c9c0*/  @!P1 LOP3.LUT R5, R5, R4, RZ, 0x3c, !PT ;  /* 0x0000000405059212 */ /* 0x000fca00078e3cff */
[----:B------:R-:W-:Y:S01]  /*1c9d0*/  @!PT LDS RZ, [RZ] ;  /* 0x00000000fffff984 */ /* 0x000fe20000000800 */
[----:B------:R-:W-:Y:S01]  /*1c9e0*/  @!PT LDS RZ, [RZ] ;  /* 0x00000000fffff984 */ /* 0x000fe20000000800 */
[----:B------:R-:W-:Y:S01]  /*1c9f0*/  @!PT LDS RZ, [RZ] ;  /* 0x00000000fffff984 */ /* 0x000fe20000000800 */
[----:B------:R1:W-:Y:S01]  /*1ca00*/  @!P1 LDGSTS.E.BYPASS.LTC128B.128 [R9+0x1b400], desc[UR40][R4.64], !P0 ;  /* 0x1b40000004099fae */ /* 0x0003e2000c101d68 */
[----:B------:R-:W-:Y:S01]  /*1ca10*/  IMAD.MOV.U32 R3, RZ, RZ, R14 ;  /* 0x000000ffff037224 */ /* 0x000fe200078e000e */
[----:B------:R-:W-:Y:S06]  /*1ca20*/  BRA `(.L_x_14311) ;  /* 0xffffffa000f87947 */ /* 0x000fec000383ffff */
.L_x_14142:
[----:B--2---:R-:W2:Y:S02]  /*1ca30*/  LDL R2, [R1+0x8] ;  /* 0x0000080001027983 */ /* 0x004ea40000100800 */
[----:B--2---:R2:W3:Y:S02]  /*1ca40*/  SYNCS.PHASECHK.TRANS64.TRYWAIT P0, [R2+URZ+0x22820], R0 ;  /* 0x02282000020075a7 */ /* 0x0044e4000800017f */
[----:B---3--:R-:W-:Y:S05]  /*1ca50*/  @!P0 NANOSLEEP.SYNCS 0x989680 ;  /* 0x009896800000895d */ /* 0x008fea0003900000 */
[----:B------:R-:W3:Y:S02]  /*1ca60*/  @!P0 SYNCS.PHASECHK.TRANS64 P0, [R2+URZ+0x22820], R0 ;  /* 0x02282000020085a7 */ /* 0x000ee4000800007f */
[----:B---3--:R-:W-:Y:S05]  /*1ca70*/  @!P0 BRA `(.L_x_14142) ;  /* 0xfffffffc00ec8947 */ /* 0x008fea000383ffff */
[----:B------:R-:W-:Y:S05]  /*1ca80*/  BRA `(.L_x_14312) ;  /* 0xffffffa400587947 */ /* 0x000fea000383ffff */
.L_x_14146:
[----:B0-----:R0:W1:Y:S02]  /*1ca90*/  SYNCS.PHASECHK.TRANS64.TRYWAIT P0, [R2+URZ+0x22860], R0 ;  /* 0x02286000020075a7 */ /* 0x001064000800017f */
[----:B-1----:R-:W-:Y:S05]  /*1caa0*/  @!P0 NANOSLEEP.SYNCS 0x989680 ;  /* 0x009896800000895d */ /* 0x002fea0003900000 */
[----:B------:R-:W1:Y:S02]  /*1cab0*/  @!P0 SYNCS.PHASECHK.TRANS64 P0, [R2+URZ+0x22860], R0 ;  /* 0x02286000020085a7 */ /* 0x000e64000800007f */
[----:B-1----:R-:W-:Y:S05]  /*1cac0*/  @!P0 BRA `(.L_x_14146) ;  /* 0xfffffffc00f08947 */ /* 0x002fea000383ffff */
[----:B------:R-:W-:Y:S05]  /*1cad0*/  BRA `(.L_x_14313) ;  /* 0xffffffa400847947 */ /* 0x000fea000383ffff */
.L_x_14161:
[----:B-1----:R1:W2:Y:S02]  /*1cae0*/  SYNCS.PHASECHK.TRANS64.TRYWAIT P0, [R2+URZ+0x22840], R6 ;  /* 0x02284006020075a7 */ /* 0x0022a4000800017f */
[----:B--2---:R-:W-:Y:S05]  /*1caf0*/  @!P0 NANOSLEEP.SYNCS 0x989680 ;  /* 0x009896800000895d */ /* 0x004fea0003900000 */
[----:B------:R-:W2:Y:S02]  /*1cb00*/  @!P0 SYNCS.PHASECHK.TRANS64 P0, [R2+URZ+0x22840], R6 ;  /* 0x02284006020085a7 */ /* 0x000ea4000800007f */
[----:B--2---:R-:W-:Y:S05]  /*1cb10*/  @!P0 BRA `(.L_x_14161) ;  /* 0xfffffffc00f08947 */ /* 0x004fea000383ffff */
[----:B------:R-:W-:Y:S05]  /*1cb20*/  BRA `(.L_x_14314) ;  /* 0xffffffac00ac7947 */ /* 0x000fea000383ffff */
.L_x_14166:
[----:B0-----:R0:W2:Y:S02]  /*1cb30*/  SYNCS.PHASECHK.TRANS64.TRYWAIT P0, [R2+URZ+0x22860], R6 ;  /* 0x02286006020075a7 */ /* 0x0010a4000800017f */
[----:B--2---:R-:W-:Y:S05]  /*1cb40*/  @!P0 NANOSLEEP.SYNCS 0x989680 ;  /* 0x009896800000895d */ /* 0x004fea0003900000 */
[----:B------:R-:W2:Y:S02]  /*1cb50*/  @!P0 SYNCS.PHASECHK.TRANS64 P0, [R2+URZ+0x22860], R6 ;  /* 0x02286006020085a7 */ /* 0x000ea4000800007f */
[----:B--2---:R-:W-:Y:S05]  /*1cb60*/  @!P0 BRA `(.L_x_14166) ;  /* 0xfffffffc00f08947 */ /* 0x004fea000383ffff */
[----:B------:R-:W-:Y:S05]  /*1cb70*/  BRA `(.L_x_14315) ;  /* 0xffffffb000347947 */ /* 0x000fea000383ffff */
.L_x_14177:
[----:B0-----:R0:W1:Y:S02]  /*1cb80*/  SYNCS.PHASECHK.TRANS64.TRYWAIT P0, [R3+URZ+0x22840], R2 ;  /* 0x02284002030075a7 */ /* 0x001064000800017f */
[----:B-1----:R-:W-:Y:S05]  /*1cb90*/  @!P0 NANOSLEEP.SYNCS 0x989680 ;  /* 0x009896800000895d */ /* 0x002fea0003900000 */
[----:B------:R-:W1:Y:S02]  /*1cba0*/  @!P0 SYNCS.PHASECHK.TRANS64 P0, [R3+URZ+0x22840], R2 ;  /* 0x02284002030085a7 */ /* 0x000e64000800007f */
[----:B-1----:R-:W-:Y:S05]  /*1cbb0*/  @!P0 BRA `(.L_x_14177) ;  /* 0xfffffffc00f08947 */ /* 0x002fea000383ffff */
[----:B------:R-:W-:Y:S05]  /*1cbc0*/  BRA `(.L_x_14316) ;  /* 0xffffffb8003c7947 */ /* 0x000fea000383ffff */
.L_x_14182:
[----:B-1----:R1:W2:Y:S02]  /*1cbd0*/  SYNCS.PHASECHK.TRANS64.TRYWAIT P0, [R3+URZ+0x22860], R2 ;  /* 0x02286002030075a7 */ /* 0x0022a4000800017f */
[----:B--2---:R-:W-:Y:S05]  /*1cbe0*/  @!P0 NANOSLEEP.SYNCS 0x989680 ;  /* 0x009896800000895d */ /* 0x004fea0003900000 */
[----:B------:R-:W2:Y:S02]  /*1cbf0*/  @!P0 SYNCS.PHASECHK.TRANS64 P0, [R3+URZ+0x22860], R2 ;  /* 0x02286002030085a7 */ /* 0x000ea4000800007f */
[----:B--2---:R-:W-:Y:S05]  /*1cc00*/  @!P0 BRA `(.L_x_14182) ;  /* 0xfffffffc00f08947 */ /* 0x004fea000383ffff */
[----:B------:R-:W-:Y:S05]  /*1cc10*/  BRA `(.L_x_14317) ;  /* 0xffffffb800c07947 */ /* 0x000fea000383ffff */
.L_x_14193:
[----:B0-----:R0:W1:Y:S02]  /*1cc20*/  SYNCS.PHASECHK.TRANS64.TRYWAIT P0, [R3+URZ+0x22840], R2 ;  /* 0x02284002030075a7 */ /* 0x001064000800017f */
[----:B-1----:R-:W-:Y:S05]  /*1cc30*/  @!P0 NANOSLEEP.SYNCS 0x989680 ;  /* 0x009896800000895d */ /* 0x002fea0003900000 */
[----:B------:R-:W1:Y:S02]  /*1cc40*/  @!P0 SYNCS.PHASECHK.TRANS64 P0, [R3+URZ+0x22840], R2 ;  /* 0x02284002030085a7 */ /* 0x000e64000800007f */
[----:B-1----:R-:W-:Y:S05]  /*1cc50*/  @!P0 BRA `(.L_x_14193) ;  /* 0xfffffffc00f08947 */ /* 0x002fea000383ffff */
[----:B------:R-:W-:Y:S05]  /*1cc60*/  BRA `(.L_x_14318) ;  /* 0xffffffc000ac7947 */ /* 0x000fea000383ffff */
.L_x_14198:
[----:B-1----:R1:W2:Y:S02]  /*1cc70*/  SYNCS.PHASECHK.TRANS64.TRYWAIT P0, [R3+URZ+0x22860], R2 ;  /* 0x02286002030075a7 */ /* 0x0022a4000800017f */
[----:B--2---:R-:W-:Y:S05]  /*1cc80*/  @!P0 NANOSLEEP.SYNCS 0x989680 ;  /* 0x009896800000895d */ /* 0x004fea0003900000 */
[----:B------:R-:W2:Y:S02]  /*1cc90*/  @!P0 SYNCS.PHASECHK.TRANS64 P0, [R3+URZ+0x22860], R2 ;  /* 0x02286002030085a7 */ /* 0x000ea4000800007f */
[----:B--2---:R-:W-:Y:S05]  /*1cca0*/  @!P0 BRA `(.L_x_14198) ;  /* 0xfffffffc00f08947 */ /* 0x004fea000383ffff */
[----:B------:R-:W-:Y:S05]  /*1ccb0*/  BRA `(.L_x_14319) ;  /* 0xffffffc400347947 */ /* 0x000fea000383ffff */
.L_x_14210:
        /* <DEDUP_REMOVED lines=8> */
.L_x_14321:
[----:B------:R-:W-:Y:S05]  /*1cd40*/  BSYNC B0 ;  /* 0x0000000000007941 */ /* 0x000fea0003800000 */
.L_x_14320:
        /* <DEDUP_REMOVED lines=9> */
.L_x_14322:
        /* <DEDUP_REMOVED lines=18> */
.L_x_14323:
[----:B------:R-:W-:Y:S01]  /*1cf00*/  IMAD.MOV.U32 R12, RZ, RZ, 0x2 ;  /* 0x00000002ff0c7424 */ /* 0x000fe200078e00ff */
[----:B------:R-:W-:-:S05]  /*1cf10*/  SEL R7, R14, RZ, P1 ;  /* 0x000000ff0e077207 */ /* 0x000fca0000800000 */
[----:B------:R-:W-:-:S04]  /*1cf20*/  IMAD.IADD R3, R2, 0x1, R7 ;  /* 0x0000000102037824 */ /* 0x000fc800078e0207 */
[----:B------:R-:W-:-:S07]  /*1cf30*/  IMAD.MOV.U32 R13, RZ, RZ, R3 ;  /* 0x000000ffff0d7224 */ /* 0x000fce00078e0003 */
[----:B------:R-:W-:Y:S05]  /*1cf40*/  WARPSYNC.COLLECTIVE R15, `(.L_x_14324) ;  /* 0x000000000f087348 */ /* 0x000fea0003c00000 */
[----:B------:R0:W1:Y:S02]  /*1cf50*/  SHFL.UP P6, R14, R13, R12, R11 ;  /* 0x0400000c0d0e7389 */ /* 0x00006400000c000b */
[----:B01----:R-:W-:Y:S01]  /*1cf60*/  ENDCOLLECTIVE ;  /* 0x000000000000791b */ /* 0x003fe20003800000 */
.L_x_14324:
        /* <DEDUP_REMOVED lines=8> */
.L_x_14325:
        /* <DEDUP_REMOVED lines=8> */
.L_x_14326:
        /* <DEDUP_REMOVED lines=8> */
.L_x_14327:
        /* <DEDUP_REMOVED lines=9> */
.L_x_14328:
[----:B------:R-:W-:Y:S01]  /*1d180*/  IMAD.MOV.U32 R16, RZ, RZ, R14 ;  /* 0x000000ffff107224 */ /* 0x000fe200078e000e */
[----:B------:R-:W-:Y:S06]  /*1d190*/  BRA `(.L_x_14329) ;  /* 0xffffffc800907947 */ /* 0x000fec000383ffff */
.L_x_14215:
        /* <DEDUP_REMOVED lines=8> */
.L_x_14331:
[----:B------:R-:W-:Y:S05]  /*1d220*/  BSYNC B0 ;  /* 0x0000000000007941 */ /* 0x000fea0003800000 */
.L_x_14330:
        /* <DEDUP_REMOVED lines=9> */
.L_x_14332:
[----:B------:R-:W-:Y:S01]  /*1d2c0*/  IMAD.MOV.U32 R12, RZ, RZ, 0x4 ;  /* 0x00000004ff0c7424 */ /* 0x000fe200078e00ff */
[----:B------:R-:W-:-:S05]  /*1d2d0*/  SEL R14, R14, RZ, P2 ;  /* 0x000000ff0e0e7207 */ /* 0x000fca0001000000 */
[----:B------:R-:W-:-:S04]  /*1d2e0*/  IMAD.IADD R3, R3, 0x1, R14 ;  /* 0x0000000103037824 */ /* 0x000fc800078e020e */
[----:B------:R-:W-:-:S07]  /*1d2f0*/  IMAD.MOV.U32 R13, RZ, RZ, R3 ;  /* 0x000000ffff0d7224 */ /* 0x000fce00078e0003 */
[----:B------:R-:W-:Y:S05]  /*1d300*/  WARPSYNC.COLLECTIVE R15, `(.L_x_14333) ;  /* 0x000000000f087348 */ /* 0x000fea0003c00000 */
[----:B------:R0:W1:Y:S02]  /*1d310*/  SHFL.UP P6, R14, R13, R12, R11 ;  /* 0x0400000c0d0e7389 */ /* 0x00006400000c000b */
[----:B01----:R-:W-:Y:S01]  /*1d320*/  ENDCOLLECTIVE ;  /* 0x000000000000791b */ /* 0x003fe20003800000 */
.L_x_14333:
[----:B------:R-:W-:Y:S01]  /*1d330*/  IMAD.MOV.U32 R12, RZ, RZ, 0x8 ;  /* 0x00000008ff0c7424 */ /* 0x000fe200078e00ff */
[----:B------:R-:W-:-:S05]  /*1d340*/  SEL R14, R14, RZ, P3 ;  /* 0x000000ff0e0e7207 */ /* 0x000fca0001800000 */
[----:B------:R-:W-:-:S04]  /*1d350*/  IMAD.IADD R3, R3, 0x1, R14 ;  /* 0x0000000103037824 */ /* 0x000fc800078e020e */
[----:B------:R-:W-:-:S07]  /*1d360*/  IMAD.MOV.U32 R13, RZ, RZ, R3 ;  /* 0x000000ffff0d7224 */ /* 0x000fce00078e0003 */
[----:B------:R-:W-:Y:S05]  /*1d370*/  WARPSYNC.COLLECTIVE R15, `(.L_x_14334) ;  /* 0x000000000f087348 */ /* 0x000fea0003c00000 */
[----:B------:R0:W1:Y:S02]  /*1d380*/  SHFL.UP P6, R14, R13, R12, R11 ;  /* 0x0400000c0d0e7389 */ /* 0x00006400000c000b */
[----:B01----:R-:W-:Y:S01]  /*1d390*/  ENDCOLLECTIVE ;  /* 0x000000000000791b */ /* 0x003fe20003800000 */
.L_x_14334:
[----:B------:R-:W-:Y:S01]  /*1d3a0*/  IMAD.MOV.U32 R12, RZ, RZ, 0x10 ;  /* 0x00000010ff0c7424 */ /* 0x000fe200078e00ff */
[----:B------:R-:W-:-:S05]  /*1d3b0*/  SEL R14, R14, RZ, P4 ;  /* 0x000000ff0e0e7207 */ /* 0x000fca0002000000 */
[----:B------:R-:W-:-:S04]  /*1d3c0*/  IMAD.IADD R3, R3, 0x1, R14 ;  /* 0x0000000103037824 */ /* 0x000fc800078e020e */
[----:B------:R-:W-:-:S07]  /*1d3d0*/  IMAD.MOV.U32 R13, RZ, RZ, R3 ;  /* 0x000000ffff0d7224 */ /* 0x000fce00078e0003 */
[----:B------:R-:W-:Y:S05]  /*1d3e0*/  WARPSYNC.COLLECTIVE R15, `(.L_x_14335) ;  /* 0x000000000f087348 */ /* 0x000fea0003c00000 */
[----:B------:R0:W1:Y:S02]  /*1d3f0*/  SHFL.UP P6, R14, R13, R12, R11 ;  /* 0x0400000c0d0e7389 */ /* 0x00006400000c000b */
[----:B01----:R-:W-:Y:S01]  /*1d400*/  ENDCOLLECTIVE ;  /* 0x000000000000791b */ /* 0x003fe20003800000 */
.L_x_14335:
        /* <DEDUP_REMOVED lines=8> */
.L_x_14336:
[----:B------:R-:W-:Y:S01]  /*1d490*/  IMAD.MOV.U32 R16, RZ, RZ, R14 ;  /* 0x000000ffff107224 */ /* 0x000fe200078e000e */
[----:B------:R-:W-:Y:S06]  /*1d4a0*/  BRA `(.L_x_14337) ;  /* 0xffffffc800687947 */ /* 0x000fec000383ffff */
.L_x_14217:
[----:B------:R-:W-:Y:S01]  /*1d4b0*/  BSSY B0, `(.L_x_14338) ;  /* 0x0000006000007945 */ /* 0x000fe20003800000 */
[----:B------:R-:W-:Y:S01]  /*1d4c0*/  PLOP3.LUT P6, PT, P6, PT, PT, 0x8, 0x0 ;  /* 0x000000000000781c */ /* 0x000fe200037ce170 */
[----:B------:R-:W-:-:S12]  /*1d4d0*/  IMAD.MOV.U32 R15, RZ, RZ, -0x1 ;  /* 0xffffffffff0f7424 */ /* 0x000fd800078e00ff */
[----:B0----5:R-:W-:Y:S05]  /*1d4e0*/  WARPSYNC.COLLECTIVE R15, `(.L_x_14339) ;  /* 0x000000000f087348 */ /* 0x021fea0003c00000 */
[----:B------:R-:W-:Y:S01]  /*1d4f0*/  VOTE.ANY R14, PT, P6 ;  /* 0x00000000000e7806 */ /* 0x000fe200030e0100 */
[----:B0----5:R-:W-:Y:S06]  /*1d500*/  ENDCOLLECTIVE ;  /* 0x000000000000791b */ /* 0x021fec0003800000 */
.L_x_14339:
[----:B------:R-:W-:Y:S05]  /*1d510*/  BSYNC B0 ;  /* 0x0000000000007941 */ /* 0x000fea0003800000 */
.L_x_14338:
        /* <DEDUP_REMOVED lines=9> */
.L_x_14340:
[----:B------:R-:W-:Y:S01]  /*1d5b0*/  IMAD.MOV.U32 R17, RZ, RZ, R14 ;  /* 0x000000ffff117224 */ /* 0x000fe200078e000e */
[----:B------:R-:W-:Y:S06]  /*1d5c0*/  BRA `(.L_x_14341) ;  /* 0xffffffc800587947 */ /* 0x000fec000383ffff */
.L_x_14219:
[----:B------:R-:W-:Y:S01]  /*1d5d0*/  BSSY B0, `(.L_x_14342) ;  /* 0x0000007000007945 */ /* 0x000fe20003800000 */
[----:B------:R-:W-:Y:S02]  /*1d5e0*/  IMAD.MOV.U32 R13, RZ, RZ, R3 ;  /* 0x000000ffff0d7224 */ /* 0x000fe400078e0003 */
[----:B------:R-:W-:Y:S02]  /*1d5f0*/  IMAD.MOV.U32 R11, RZ, RZ, 0x1f ;  /* 0x0000001fff0b7424 */ /* 0x000fe400078e00ff */
[----:B------:R-:W-:-:S07]  /*1d600*/  IMAD.MOV.U32 R15, RZ, RZ, -0x1 ;  /* 0xffffffffff0f7424 */ /* 0x000fce00078e00ff */
[----:B012--5:R-:W-:Y:S05]  /*1d610*/  WARPSYNC.COLLECTIVE R15, `(.L_x_14343) ;  /* 0x000000000f087348 */ /* 0x027fea0003c00000 */
[----:B------:R3:W4:Y:S02]  /*1d620*/  SHFL.IDX P6, R14, R13, R12, R11 ;  /* 0x0000000c0d0e7389 */ /* 0x00072400000c000b */
[----:B012345:R-:W-:Y:S01]  /*1d630*/  ENDCOLLECTIVE ;  /* 0x000000000000791b */ /* 0x03ffe20003800000 */
.L_x_14343:
[----:B------:R-:W-:Y:S05]  /*1d640*/  BSYNC B0 ;  /* 0x0000000000007941 */ /* 0x000fea0003800000 */
.L_x_14342:
[----:B------:R-:W-:Y:S01]  /*1d650*/  IMAD.MOV.U32 R3, RZ, RZ, R14 ;  /* 0x000000ffff037224 */ /* 0x000fe200078e000e */
[----:B------:R-:W-:Y:S06]  /*1d660*/  BRA `(.L_x_14344) ;  /* 0xffffffc8004c7947 */ /* 0x000fec000383ffff */
.L_x_14223:
[----:B0-----:R0:W1:Y:S02]  /*1d670*/  SYNCS.PHASECHK.TRANS64.TRYWAIT P0, [R0+URZ+0x22820], R3 ;  /* 0x02282003000075a7 */ /* 0x001064000800017f */
[----:B-1----:R-:W-:Y:S05]  /*1d680*/  @!P0 NANOSLEEP.SYNCS 0x989680 ;  /* 0x009896800000895d */ /* 0x002fea0003900000 */
[----:B------:R-:W1:Y:S02]  /*1d690*/  @!P0 SYNCS.PHASECHK.TRANS64 P0, [R0+URZ+0x22820], R3 ;  /* 0x02282003000085a7 */ /* 0x000e64000800007f */
[----:B-1----:R-:W-:Y:S05]  /*1d6a0*/  @!P0 BRA `(.L_x_14223) ;  /* 0xfffffffc00f08947 */ /* 0x002fea000383ffff */
[----:B------:R-:W-:Y:S05]  /*1d6b0*/  BRA `(.L_x_14345) ;  /* 0xffffffcc00d07947 */ /* 0x000fea000383ffff */
.L_x_14224:
        /* <DEDUP_REMOVED lines=11> */
.L_x_14347:
[----:B------:R-:W-:Y:S05]  /*1d770*/  BSYNC B0 ;  /* 0x0000000000007941 */ /* 0x000fea0003800000 */
.L_x_14346:
[----:B------:R-:W-:Y:S05]  /*1d780*/  BRA `(.L_x_14348) ;  /* 0xffffffcc00b87947 */ /* 0x000fea000383ffff */
.L_x_14225:
[----:B------:R-:W-:Y:S01]  /*1d790*/  BSSY B0, `(.L_x_14349) ;  /* 0x0000006000007945 */ /* 0x000fe20003800000 */
[----:B------:R-:W-:-:S07]  /*1d7a0*/  IMAD.MOV.U32 R15, RZ, RZ, -0x1 ;  /* 0xffffffffff0f7424 */ /* 0x000fce00078e00ff */
[----:B01---5:R-:W-:Y:S05]  /*1d7b0*/  WARPSYNC.COLLECTIVE R15, `(.L_x_14350) ;  /* 0x000000000f0c7348 */ /* 0x023fea0003c00000 */
[----:B------:R-:W-:Y:S02]  /*1d7c0*/  ELECT P6, UR62, PT ;  /* 0x00000000003e782f */ /* 0x000fe400038c0000 */
[----:B------:R-:W-:Y:S01]  /*1d7d0*/  MOV R14, UR62 ;  /* 0x0000003e000e7c02 */ /* 0x000fe20008000f00 */
[----:B01---5:R-:W-:Y:S10]  /*1d7e0*/  ENDCOLLECTIVE ;  /* 0x000000000000791b */ /* 0x023ff40003800000 */
.L_x_14350:
[----:B------:R-:W-:Y:S05]  /*1d7f0*/  BSYNC B0 ;  /* 0x0000000000007941 */ /* 0x000fea0003800000 */
.L_x_14349:
[----:B------:R-:W-:Y:S05]  /*1d800*/  BRA `(.L_x_14351) ;  /* 0xffffffcc00ac7947 */ /* 0x000fea000383ffff */
.L_x_14227:
[----:B0-----:R0:W1:Y:S02]  /*1d810*/  SYNCS.PHASECHK.TRANS64.TRYWAIT P0, [R6+URZ], R5 ;  /* 0x00000005060075a7 */ /* 0x001064000800017f */
[----:B-1----:R-:W-:Y:S05]  /*1d820*/  @!P0 NANOSLEEP.SYNCS 0x989680 ;  /* 0x009896800000895d */ /* 0x002fea0003900000 */
[----:B------:R-:W1:Y:S02]  /*1d830*/  @!P0 SYNCS.PHASECHK.TRANS64 P0, [R6+URZ], R5 ;  /* 0x00000005060085a7 */ /* 0x000e64000800007f */
[----:B-1----:R-:W-:Y:S05]  /*1d840*/  @!P0 BRA `(.L_x_14227) ;  /* 0xfffffffc00f08947 */ /* 0x002fea000383ffff */
[----:B------:R-:W-:Y:S05]  /*1d850*/  BRA `(.L_x_14352) ;  /* 0xffffffcc00e87947 */ /* 0x000fea000383ffff */
.L_x_14228:
[----:B-1----:R1:W2:Y:S02]  /*1d860*/  SYNCS.PHASECHK.TRANS64.TRYWAIT P0, [R7+URZ], R2 ;  /* 0x00000002070075a7 */ /* 0x0022a4000800017f */
[----:B--2---:R-:W-:Y:S05]  /*1d870*/  @!P0 NANOSLEEP.SYNCS 0x989680 ;  /* 0x009896800000895d */ /* 0x004fea0003900000 */
[----:B------:R-:W2:Y:S02]  /*1d880*/  @!P0 SYNCS.PHASECHK.TRANS64 P0, [R7+URZ], R2 ;  /* 0x00000002070085a7 */ /* 0x000ea4000800007f */
[----:B--2---:R-:W-:Y:S05]  /*1d890*/  @!P0 BRA `(.L_x_14228) ;  /* 0xfffffffc00f08947 */ /* 0x004fea000383ffff */
[----:B------:R-:W-:Y:S05]  /*1d8a0*/  BRA `(.L_x_14353) ;  /* 0xffffffcc00dc7947 */ /* 0x000fea000383ffff */
.L_x_14230:
[----:B--2---:R2:W3:Y:S02]  /*1d8b0*/  SYNCS.PHASECHK.TRANS64.TRYWAIT P0, [R4+URZ], R5 ;  /* 0x00000005040075a7 */ /* 0x0044e4000800017f */
[----:B---3--:R-:W-:Y:S05]  /*1d8c0*/  @!P0 NANOSLEEP.SYNCS 0x989680 ;  /* 0x009896800000895d */ /* 0x008fea0003900000 */
[----:B------:R-:W3:Y:S02]  /*1d8d0*/  @!P0 SYNCS.PHASECHK.TRANS64 P0, [R4+URZ], R5 ;  /* 0x00000005040085a7 */ /* 0x000ee4000800007f */
[----:B---3--:R-:W-:Y:S05]  /*1d8e0*/  @!P0 BRA `(.L_x_14230) ;  /* 0xfffffffc00f08947 */ /* 0x008fea000383ffff */
[----:B------:R-:W-:Y:S05]  /*1d8f0*/  BRA `(.L_x_14354) ;  /* 0xffffffcc00e47947 */ /* 0x000fea000383ffff */
.L_x_14355:
        /* <DEDUP_REMOVED lines=16> */
.L_x_15152:


//--------------------- .text._ZN7cutlass13device_kernelIN5flash11enable_sm90INS1_16FlashAttnFwdSm90INS1_25CollectiveMainloopFwdSm90ILi2EN4cute5tupleIJNS5_1CILi1EEES8_S8_EEENS6_IJNS7_ILi128EEENS7_ILi96EEENS7_ILi64EEEEEELi256ENS_10bfloat16_tEfNS_4arch4Sm90ELb1ELb0ELb0ELb1ELb0ELb0ELb1ELb1ELb0ELb1ELb0ELb0EEENS1_21CollectiveEpilogueFwdINS6_IJSA_NS7_ILi256EEESB_EEES9_SE_SG_Li256ELb1ELb1ELb0ELb0EEENS1_36VarlenDynamicPersistentTileSchedulerILi128ELi96ELi256ELi128ELb0ELb1ELb1ELb1ELb1ELb1EEEEEEEEEvNT_6ParamsE --------------------------
	.section	.text._ZN7cutlass13device_kernelIN5flash11enable_sm90INS1_16FlashAttnFwdSm90INS1_25CollectiveMainloopFwdSm90ILi2EN4cute5tupleIJNS5_1CILi1EEES8_S8_EEENS6_IJNS7_ILi128EEENS7_ILi96EEENS7_ILi64EEEEEELi256ENS_10bfloat16_tEfNS_4arch4Sm90ELb1ELb0ELb0ELb1ELb0ELb0ELb1ELb1ELb0ELb1ELb0ELb0EEENS1_21CollectiveEpilogueFwdINS6_IJSA_NS7_ILi256EEESB_EEES9_SE_SG_Li256ELb1ELb1ELb0ELb0EEENS1_36VarlenDynamicPersistentTileSchedulerILi128ELi96ELi256ELi128ELb0ELb1ELb1ELb1ELb1ELb1EEEEEEEEEvNT_6ParamsE,"ax",@progbits
	.align	128
.text._ZN7cutlass13device_kernelIN5flash11enable_sm90INS1_16FlashAttnFwdSm90INS1_25CollectiveMainloopFwdSm90ILi2EN4cute5tupleIJNS5_1CILi1EEES8_S8_EEENS6_IJNS7_ILi128EEENS7_ILi96EEENS7_ILi64EEEEEELi256ENS_10bfloat16_tEfNS_4arch4Sm90ELb1ELb0ELb0ELb1ELb0ELb0ELb1ELb1ELb0ELb1ELb0ELb0EEENS1_21CollectiveEpilogueFwdINS6_IJSA_NS7_ILi256EEESB_EEES9_SE_SG_Li256ELb1ELb1ELb0ELb0EEENS1_36VarlenDynamicPersistentTileSchedulerILi128ELi96ELi256ELi128ELb0ELb1ELb1ELb1ELb1ELb1EEEEEEEEEvNT_6ParamsE:
        .type           _ZN7cutlass13device_kernelIN5flash11enable_sm90INS1_16FlashAttnFwdSm90INS1_25CollectiveMainloopFwdSm90ILi2EN4cute5tupleIJNS5_1CILi1EEES8_S8_EEENS6_IJNS7_ILi128EEENS7_ILi96EEENS7_ILi64EEEEEELi256ENS_10bfloat16_tEfNS_4arch4Sm90ELb1ELb0ELb0ELb1ELb0ELb0ELb1ELb1ELb0ELb1ELb0ELb0EEENS1_21CollectiveEpilogueFwdINS6_IJSA_NS7_ILi256EEESB_EEES9_SE_SG_Li256ELb1ELb1ELb0ELb0EEENS1_36VarlenDynamicPersistentTileSchedulerILi128ELi96ELi256ELi128ELb0ELb1ELb1ELb1ELb1ELb1EEEEEEEEEvNT_6ParamsE,@function
        .size           _ZN7cutlass13device_kernelIN5flash11enable_sm90INS1_16FlashAttnFwdSm90INS1_25CollectiveMainloopFwdSm90ILi2EN4cute5tupleIJNS5_1CILi1EEES8_S8_EEENS6_IJNS7_ILi128EEENS7_ILi96EEENS7_ILi64EEEEEELi256ENS_10bfloat16_tEfNS_4arch4Sm90ELb1ELb0ELb0ELb1ELb0ELb0ELb1ELb1ELb0ELb1ELb0ELb0EEENS1_21CollectiveEpilogueFwdINS6_IJSA_NS7_ILi256EEESB_EEES9_SE_SG_Li256ELb1ELb1ELb0ELb0EEENS1_36VarlenDynamicPersistentTileSchedulerILi128ELi96ELi256ELi128ELb0ELb1ELb1ELb1ELb1ELb1EEEEEEEEEvNT_6ParamsE,(.L_x_15153 - _ZN7cutlass13device_kernelIN5flash11enable_sm90INS1_16FlashAttnFwdSm90INS1_25CollectiveMainloopFwdSm90ILi2EN4cute5tupleIJNS5_1CILi1EEES8_S8_EEENS6_IJNS7_ILi128EEENS7_ILi96EEENS7_ILi64EEEEEELi256ENS_10bfloat16_tEfNS_4arch4Sm90ELb1ELb0ELb0ELb1ELb0ELb0ELb1ELb1ELb0ELb1ELb0ELb0EEENS1_21CollectiveEpilogueFwdINS6_IJSA_NS7_ILi256EEESB_EEES9_SE_SG_Li256ELb1ELb1ELb0ELb0EEENS1_36VarlenDynamicPersistentTileSchedulerILi128ELi96ELi256ELi128ELb0ELb1ELb1ELb1ELb1ELb1EEEEEEEEEvNT_6ParamsE)
        .other          _ZN7cutlass13device_kernelIN5flash11enable_sm90INS1_16FlashAttnFwdSm90INS1_25CollectiveMainloopFwdSm90ILi2EN4cute5tupleIJNS5_1CILi1EEES8_S8_EEENS6_IJNS7_ILi128EEENS7_ILi96EEENS7_ILi64EEEEEELi256ENS_10bfloat16_tEfNS_4arch4Sm90ELb1ELb0ELb0ELb1ELb0ELb0ELb1ELb1ELb0ELb1ELb0ELb0EEENS1_21CollectiveEpilogueFwdINS6_IJSA_NS7_ILi256EEESB_EEES9_SE_SG_Li256ELb1ELb1ELb0ELb0EEENS1_36VarlenDynamicPersistentTileSchedulerILi128ELi96ELi256ELi128ELb0ELb1ELb1ELb1ELb1ELb1EEEEEEEEEvNT_6ParamsE,@"STO_CUDA_ENTRY STV_DEFAULT"
_ZN7cutlass13device_kernelIN5flash11enable_sm90INS1_16FlashAttnFwdSm90INS1_25CollectiveMainloopFwdSm90ILi2EN4cute5tupleIJNS5_1CILi1EEES8_S8_EEENS6_IJNS7_ILi128EEENS7_ILi96EEENS7_ILi64EEEEEELi256ENS_10bfloat16_tEfNS_4arch4Sm90ELb1ELb0ELb0ELb1ELb0ELb0ELb1ELb1ELb0ELb1ELb0ELb0EEENS1_21CollectiveEpilogueFwdINS6_IJSA_NS7_ILi256EEESB_EEES9_SE_SG_Li256ELb1ELb1ELb0ELb0EEENS1_36VarlenDynamicPersistentTileSchedulerILi128ELi96ELi256ELi128ELb0ELb1ELb1ELb1ELb1ELb1EEEEEEEEEvNT_6ParamsE:
        /* <DEDUP_REMOVED lines=18> */
.L_x_14357:
[----:B------:R-:W-:Y:S05]  /*0120*/  BSYNC B0 ;  /* 0x0000000000007941 */ /* 0x000fea0003800000 */
.L_x_14356:
        /* <DEDUP_REMOVED lines=43> */
.L_x_14358:
        /* <DEDUP_REMOVED lines=22> */
.L_x_14359:
        /* <DEDUP_REMOVED lines=18> */
.L_x_14360:
        /* <DEDUP_REMOVED lines=22> */
.L_x_14361:
        /* <DEDUP_REMOVED lines=22> */
.L_x_14362:
        /* <DEDUP_REMOVED lines=9> */
.L_x_14364:
        /* <DEDUP_REMOVED lines=44> */
[----:B------:R-:W-:Y:S01]  /*0c70*/  LEA.HI R4, R4, R225, RZ, 0x5 ;  /* 0x000000e104047211 */ /* 0x000fe200078f28ff */
[----:B------:R-:W-:Y:S01]  /*0c80*/  IMAD.IADD R9, R234, 0x1, -R9 ;  /* 0x00000001ea097824 */ /* 0x000fe200078e0a09 */
[----:B------:R-:W-:Y:S02]  /*0c90*/  LOP3.LUT R11, R11, 0xfffffff8, RZ, 0xc0, !PT ;  /* 0xfffffff80b0b7812 */ /* 0x000fe400078ec0ff */
[----:B------:R-:W-:-:S02]  /*0ca0*/  LEA.HI R5, R5, R226, RZ, 0x1 ;  /* 0x000000e205057211 */ /* 0x000fc400078f08ff */
[----:B------:R-:W-:Y:S01]  /*0cb0*/  SHF.R.S32.HI R4, RZ, 0x5, R4 ;  /* 0x00000005ff047819 */ /* 0x000fe20000011404 */
[----:B------:R-:W-:Y:S01]  /*0cc0*/  IMAD.IADD R11, R8, 0x1, -R11 ;  /* 0x00000001080b7824 */ /* 0x000fe200078e0a0b */
[----:B------:R-:W-:Y:S02]  /*0cd0*/  LOP3.LUT R5, R5, 0x3fffffe, RZ, 0xc0, !PT ;  /* 0x03fffffe05057812 */ /* 0x000fe400078ec0ff */
[----:B------:R-:W-:Y:S01]  /*0ce0*/  LOP3.LUT R204, R6, 0x7ffffffc, RZ, 0xc0, !PT ;  /* 0x7ffffffc06cc7812 */ /* 0x000fe200078ec0ff */
[----:B------:R-:W-:Y:S02]  /*0cf0*/  IMAD R4, R4, 0x10, R11 ;  /* 0x0000001004047824 */ /* 0x000fe400078e020b */
[----:B------:R-:W-:Y:S02]  /*0d00*/  IMAD.IADD R5, R226, 0x1, -R5 ;  /* 0x00000001e2057824 */ /* 0x000fe400078e0a05 */
[----:B------:R-:W-:Y:S02]  /*0d10*/  IMAD.IADD R204, R225, 0x1, -R204 ;  /* 0x00000001e1cc7824 */ /* 0x000fe400078e0acc */
[----:B------:R-:W-:Y:S01]  /*0d20*/  IMAD R227, R5, 0x40, R4 ;  /* 0x0000004005e37824 */ /* 0x000fe200078e0204 */
[----:B--2---:R-:W-:-:S02]  /*0d30*/  R2UR UR4, R2 ;  /* 0x00000000020472ca */ /* 0x004fc400000e0000 */
[CC--:B------:R-:W-:Y:S02]  /*0d40*/  LEA.HI R2, R3.reuse, R234.reuse, RZ, 0x5 ;  /* 0x000000ea03027211 */ /* 0x0c0fe400078f28ff */
[----:B------:R-:W-:-:S03]  /*0d50*/  LEA.HI R3, R3, R234, RZ, 0x3 ;  /* 0x000000ea03037211 */ /* 0x000fc600078f18ff */
[----:B------:R-:W-:Y:S01]  /*0d60*/  IMAD.SHL.U32 R2, R2, 0x20, RZ ;  /* 0x0000002002027824 */ /* 0x000fe200078e00ff */
[----:B------:R-:W-:Y:S02]  /*0d70*/  LOP3.LUT R219, R3, 0xfffffff8, RZ, 0xc0, !PT ;  /* 0xfffffff803db7812 */ /* 0x000fe400078ec0ff */
[----:B------:R-:W-:Y:S02]  /*0d80*/  SHF.R.S32.HI R223, RZ, 0x3, R3 ;  /* 0x00000003ffdf7819 */ /* 0x000fe40000011403 */
[----:B------:R-:W-:Y:S01]  /*0d90*/  LOP3.LUT R2, R2, 0xfffffc00, RZ, 0xc0, !PT ;  /* 0xfffffc0002027812 */ /* 0x000fe200078ec0ff */
[----:B------:R-:W-:Y:S01]  /*0da0*/  IMAD.IADD R219, R234, 0x1, -R219 ;  /* 0x00000001eadb7824 */ /* 0x000fe200078e0adb */
[----:B------:R-:W-:-:S03]  /*0db0*/  ULOP3.LUT UR4, UR4, 0x1, URZ, 0xfc, !UPT ;  /* 0x0000000104047892 */ /* 0x000fc6000f8efc3f */
[----:B------:R-:W-:Y:S01]  /*0dc0*/  IMAD R7, R7, 0x40, R2 ;  /* 0x0000004007077824 */ /* 0x000fe200078e0202 */
[----:B------:R-:W-:Y:S01]  /*0dd0*/  LEA.HI R2, R9, R9, RZ, 0x1 ;  /* 0x0000000909027211 */ /* 0x000fe200078f08ff */
[----:B------:R-:W-:Y:S02]  /*0de0*/  IMAD.SHL.U32 R200, R219, 0x8, RZ ;  /* 0x00000008dbc87824 */ /* 0x000fe400078e00ff */
[----:B------:R-:W-:Y:S01]  /*0df0*/  IMAD.U32 R229, RZ, RZ, UR4 ;  /* 0x00000004ffe57e24 */ /* 0x000fe2000f8e00ff */
[----:B------:R-:W-:Y:S01]  /*0e00*/  LOP3.LUT R2, R2, 0x1ffffffe, RZ, 0xc0, !PT ;  /* 0x1ffffffe02027812 */ /* 0x000fe200078ec0ff */
[C---:B------:R-:W-:Y:S01]  /*0e10*/  VIADD R206, R200.reuse, 0x40 ;  /* 0x00000040c8ce7836 */ /* 0x040fe20000000000 */
[----:B------:R-:W-:Y:S01]  /*0e20*/  UMOV UR4, URZ ;  /* 0x0000003f00047c82 */ /* 0x000fe20008000000 */
        /* <DEDUP_REMOVED lines=9> */
[----:B------:R-:W-:Y:S02]  /*0ec0*/  IMAD R203, R2, 0x8, R227 ;  /* 0x0000000802cb7824 */ /* 0x000fe400078e02e3 */
[----:B------:R-:W-:-:S07]  /*0ed0*/  IMAD.U32 R224, RZ, RZ, UR4 ;  /* 0x00000004ffe07e24 */ /* 0x000fce000f8e00ff */
.L_x_14419:
[----:B0-23--:R-:W0:Y:S01]  /*0ee0*/  LDC.64 R2, c[0x0][0xd88] ;  /* 0x00036200ff027b82 */ /* 0x00de220000000a00 */
[----:B------:R-:W-:Y:S01]  /*0ef0*/  ULDC.64 UR8, c[0x0][0xb20] ;  /* 0x0002c80000087ab9 */ /* 0x000fe20000000a00 */
[----:B------:R-:W-:Y:S01]  /*0f00*/  ULDC.64 UR10, c[0x0][0xb10] ;  /* 0x0002c400000a7ab9 */ /* 0x000fe20000000a00 */
[----:B0-----:R-:W-:-:S06]  /*0f10*/  IMAD.WIDE R2, R7, 0x4, R2 ;  /* 0x0000000407027825 */ /* 0x001fcc00078e0202 */
[----:B------:R-:W2:Y:S01]  /*0f20*/  LDG.E R2, desc[UR38][R2.64] ;  /* 0x0000002602027981 */ /* 0x000ea2000c1e1900 */
[----:B------:R-:W-:Y:S01]  /*0f30*/  UISETP.NE.U32.AND UP0, UPT, UR8, URZ, UPT ;  /* 0x0000003f0800728c */ /* 0x000fe2000bf05070 */
[----:B------:R-:W-:Y:S01]  /*0f40*/  IMAD.MOV.U32 R7, RZ, RZ, RZ ;  /* 0x000000ffff077224 */ /* 0x000fe200078e00ff */
[----:B------:R-:W-:Y:S02]  /*0f50*/  UISETP.NE.U32.AND UP1, UPT, UR10, URZ, UPT ;  /* 0x0000003f0a00728c */ /* 0x000fe4000bf25070 */
[----:B------:R-:W-:Y:S02]  /*0f60*/  UISETP.NE.AND.EX UP0, UPT, UR9, URZ, UPT, UP0 ;  /* 0x0000003f0900728c */ /* 0x000fe4000bf05300 */
[----:B------:R-:W-:-:S04]  /*0f70*/  UISETP.NE.AND.EX UP1, UPT, UR11, URZ, UPT, UP1 ;  /* 0x0000003f0b00728c */ /* 0x000fc8000bf25310 */
[----:B------:R-:W-:Y:S02]  /*0f80*/  PLOP3.LUT P0, PT, PT, PT, UP0, 0x80, 0x0 ;  /* 0x000000000000781c */ /* 0x000fe40003f0f008 */
[----:B------:R-:W-:Y:S02]  /*0f90*/  PLOP3.LUT P2, PT, PT, PT, UP1, 0x80, 0x0 ;  /* 0x000000000000781c */ /* 0x000fe40003f4f018 */
[----:B--2---:R-:W-:-:S13]  /*0fa0*/  R2UR UR4, R2 ;  /* 0x00000000020472ca */ /* 0x004fda00000e0000 */
[----:B------:R-:W-:Y:S02]  /*0fb0*/  USHF.R.S32.HI UR7, URZ, 0x1f, UR4 ;  /* 0x0000001f3f077899 */ /* 0x000fe40008011404 */
[----:B------:R-:W-:Y:S01]  /*0fc0*/  IMAD.U32 R220, RZ, RZ, UR4 ;  /* 0x00000004ffdc7e24 */ /* 0x000fe2000f8e00ff */
[----:B------:R-:W-:-:S04]  /*0fd0*/  @UP0 ULEA UR8, UP2, UR4, UR8, 0x2 ;  /* 0x0000000804080291 */ /* 0x000fc8000f84103f */
[----:B------:R-:W-:Y:S02]  /*0fe0*/  @UP0 ULEA.HI.X UR9, UR4, UR9, UR7, 0x2, UP2 ;  /* 0x0000000904090291 */ /* 0x000fe400090f1407 */
[----:B------:R-:W-:Y:S01]  /*0ff0*/  IMAD.U32 R222, RZ, RZ, UR7 ;  /* 0x00000007ffde7e24 */ /* 0x000fe2000f8e00ff */
[----:B------:R-:W-:Y:S01]  /*1000*/  @UP1 ULEA UR10, UP0, UR4, UR10, 0x2 ;  /* 0x0000000a040a1291 */ /* 0x000fe2000f80103f */
[----:B------:R-:W-:-:S03]  /*1010*/  IMAD.U32 R2, RZ, RZ, UR8 ;  /* 0x00000008ff027e24 */ /* 0x000fc6000f8e00ff */
[----:B------:R-:W-:Y:S01]  /*1020*/  @UP1 ULEA.HI.X UR11, UR4, UR11, UR7, 0x2, UP0 ;  /* 0x0000000b040b1291 */ /* 0x000fe200080f1407 */
[----:B------:R-:W-:Y:S01]  /*1030*/  IMAD.U32 R3, RZ, RZ, UR9 ;  /* 0x00000009ff037e24 */ /* 0x000fe2000f8e00ff */
[----:B------:R-:W-:Y:S01]  /*1040*/  ULDC.64 UR8, c[0x0][0x418] ;  /* 0x0001060000087ab9 */ /* 0x000fe20000000a00 */
[----:B------:R-:W-:Y:S01]  /*1050*/  ULDC UR4, c[0x0][0x288] ;  /* 0x0000a20000047ab9 */ /* 0x000fe20000000800 */
[----:B------:R-:W-:Y:S01]  /*1060*/  IMAD.U32 R4, RZ, RZ, UR10 ;  /* 0x0000000aff047e24 */ /* 0x000fe2000f8e00ff */
[----:B------:R-:W-:Y:S01]  /*1070*/  ULDC UR7, c[0x0][0x2f0] ;  /* 0x0000bc0000077ab9 */ /* 0x000fe20000000800 */
[----:B------:R-:W-:Y:S01]  /*1080*/  IMAD.U32 R201, RZ, RZ, UR4 ;  /* 0x00000004ffc97e24 */ /* 0x000fe2000f8e00ff */
[----:B------:R0:W5:Y:S01]  /*1090*/  @P0 LDG.E R7, desc[UR38][R2.64] ;  /* 0x0000002602070981 */ /* 0x000162000c1e1900 */
[----:B------:R-:W-:Y:S01]  /*10a0*/  IMAD.U32 R5, RZ, RZ, UR11 ;  /* 0x0000000bff057e24 */ /* 0x000fe2000f8e00ff */
[----:B------:R-:W-:Y:S01]  /*10b0*/  UISETP.NE.U32.AND UP0, UPT, UR8, URZ, UPT ;  /* 0x0000003f0800728c */ /* 0x000fe2000bf05070 */
[----:B------:R-:W-:-:S03]  /*10c0*/  ULDC UR4, c[0x0][0x424] ;  /* 0x0001090000047ab9 */ /* 0x000fc60000000800 */
[----:B------:R0:W5:Y:S01]  /*10d0*/  @P2 LDG.E R201, desc[UR38][R4.64] ;  /* 0x0000002604c92981 */ /* 0x000162000c1e1900 */
[----:B------:R-:W-:Y:S01]  /*10e0*/  UISETP.NE.AND.EX UP0, UPT, UR9, URZ, UPT, UP0 ;  /* 0x0000003f0900728c */ /* 0x000fe2000bf05300 */
[----:B------:R-:W-:Y:S02]  /*10f0*/  IMAD.U32 R221, RZ, RZ, UR6 ;  /* 0x00000006ffdd7e24 */ /* 0x000fe4000f8e00ff */
[----:B------:R-:W-:Y:S01]  /*1100*/  ULDC.64 UR8, c[0x0][0xb18] ;  /* 0x0002c60000087ab9 */ /* 0x000fe20000000a00 */
[----:B------:R-:W-:Y:S01]  /*1110*/  USEL UR4, UR4, 0x1, UP0 ;  /* 0x0000000104047887 */ /* 0x000fe20008000000 */
[----:B------:R-:W-:-:S03]  /*1120*/  ISETP.NE.U32.AND P1, PT, RZ, UR8, PT ;  /* 0x00000008ff007c0c */ /* 0x000fc6000bf25070 */
[----:B------:R-:W-:Y:S01]  /*1130*/  UIMAD UR4, UR4, UR7, URZ ;  /* 0x00000007040472a4 */ /* 0x000fe2000f8e023f */
[----:B------:R-:W-:Y:S01]  /*1140*/  ISETP.NE.AND.EX P1, PT, RZ, UR9, PT, P1 ;  /* 0x00000009ff007c0c */ /* 0x000fe2000bf25310 */
[----:B01--4-:R-:W-:-:S12]  /*1150*/  @P2 BRA `(.L_x_14365) ;  /* 0x0000000000302947 */ /* 0x013fd80003800000 */
[----:B------:R-:W-:Y:S02]  /*1160*/  ULDC.64 UR6, c[0x0][0xaf8] ;  /* 0x0002be0000067ab9 */ /* 0x000fe40000000a00 */
[----:B------:R-:W-:-:S04]  /*1170*/  ISETP.NE.U32.AND P0, PT, RZ, UR6, PT ;  /* 0x00000006ff007c0c */ /* 0x000fc8000bf05070 */
[----:B------:R-:W-:-:S13]  /*1180*/  ISETP.NE.AND.EX P0, PT, RZ, UR7, PT, P0 ;  /* 0x00000007ff007c0c */ /* 0x000fda000bf05300 */
[----:B------:R-:W-:Y:S05]  /*1190*/  @!P0 BRA `(.L_x_14365) ;  /* 0x0000000000208947 */ /* 0x000fea0003800000 */
[----:B------:R-:W-:Y:S01]  /*11a0*/  R2UR UR10, R220 ;  /* 0x00000000dc0a72ca */ /* 0x000fe200000e0000 */
[----:B------:R-:W-:-:S12]  /*11b0*/  ULDC.64 UR6, c[0x0][0xaf8] ;  /* 0x0002be0000067ab9 */ /* 0x000fd80000000a00 */
[----:B------:R-:W-:-:S06]  /*11c0*/  UIMAD.WIDE UR6, UR10, 0x4, UR6 ;  /* 0x000000040a0678a5 */ /* 0x000fcc000f8e0206 */
[----:B------:R-:W-:Y:S02]  /*11d0*/  IMAD.U32 R2, RZ, RZ, UR6 ;  /* 0x00000006ff027e24 */ /* 0x000fe4000f8e00ff */
[----:B------:R-:W-:-:S05]  /*11e0*/  IMAD.U32 R3, RZ, RZ, UR7 ;  /* 0x00000007ff037e24 */ /* 0x000fca000f8e00ff */
[----:B-----5:R-:W2:Y:S04]  /*11f0*/  LDG.E R201, desc[UR38][R2.64] ;  /* 0x0000002602c97981 */ /* 0x020ea8000c1e1900 */
[----:B------:R-:W2:Y:S02]  /*1200*/  LDG.E R0, desc[UR38][R2.64+0x4] ;  /* 0x0000042602007981 */ /* 0x000ea4000c1e1900 */
[----:B--2---:R-:W-:-:S07]  /*1210*/  IMAD.IADD R201, R0, 0x1, -R201 ;  /* 0x0000000100c97824 */ /* 0x004fce00078e0ac9 */
.L_x_14365:
[----:B------:R-:W-:Y:S01]  /*1220*/  IMAD.U32 R202, RZ, RZ, UR4 ;  /* 0x00000004ffca7e24 */ /* 0x000fe2000f8e00ff */
[----:B------:R-:W-:Y:S06]  /*1230*/  @!P1 BRA `(.L_x_14366) ;  /* 0x0000000000209947 */ /* 0x000fec0003800000 */
[----:B------:R-:W-:Y:S02]  /*1240*/  R2UR UR6, R220 ;  /* 0x00000000dc0672ca */ /* 0x000fe400000e0000 */
[----:B------:R-:W-:-:S11]  /*1250*/  R2UR UR7, R222 ;  /* 0x00000000de0772ca */ /* 0x000fd600000e0000 */
[----:B------:R-:W-:-:S04]  /*1260*/  ULEA UR4, UP0, UR6, UR8, 0x2 ;  /* 0x0000000806047291 */ /* 0x000fc8000f80103f */
[----:B------:R-:W-:Y:S02]  /*1270*/  ULEA.HI.X UR6, UR6, UR9, UR7, 0x2, UP0 ;  /* 0x0000000906067291 */ /* 0x000fe400080f1407 */
[----:B------:R-:W-:-:S04]  /*1280*/  IMAD.U32 R2, RZ, RZ, UR4 ;  /* 0x00000004ff027e24 */ /* 0x000fc8000f8e00ff */
[----:B------:R-:W-:-:S05]  /*1290*/  IMAD.U32 R3, RZ, RZ, UR6 ;  /* 0x00000006ff037e24 */ /* 0x000fca000f8e00ff */
[----:B------:R0:W5:Y:S01]  /*12a0*/  LDG.E R202, desc[UR38][R2.64] ;  /* 0x0000002602ca7981 */ /* 0x000162000c1e1900 */
[----:B------:R-:W-:Y:S05]  /*12b0*/  BRA `(.L_x_14367) ;  /* 0x0000000000307947 */ /* 0x000fea0003800000 */
.L_x_14366:
        /* <DEDUP_REMOVED lines=9> */
[----:B------:R-:W2:Y:S04]  /*1350*/  LDG.E R202, desc[UR38][R2.64] ;  /* 0x0000002602ca7981 */ /* 0x000ea8000c1e1900 */
[----:B------:R-:W2:Y:S02]  /*1360*/  LDG.E R5, desc[UR38][R2.64+0x4] ;  /* 0x0000042602057981 */ /* 0x000ea4000c1e1900 */
[----:B--2---:R-:W-:-:S07]  /*1370*/  IMAD.IADD R202, R5, 0x1, -R202 ;  /* 0x0000000105ca7824 */ /* 0x004fce00078e0aca */
.L_x_14367:
[----:B------:R-:W1:Y:S01]  /*1380*/  LDC R0, c[0x0][0x448] ;  /* 0x00011200ff007b82 */ /* 0x000e620000000800 */
[----:B------:R-:W-:Y:S01]  /*1390*/  USHF.L.U32 UR60, UR5, 0x7, URZ ;  /* 0x00000007053c7899 */ /* 0x000fe2000800063f */
[----:B-----5:R-:W-:Y:S01]  /*13a0*/  IMAD.IADD R202, R202, 0x1, -R7 ;  /* 0x00000001caca7824 */ /* 0x020fe200078e0a07 */
[----:B------:R-:W-:Y:S01]  /*13b0*/  CS2R R148, SRZ ;  /* 0x0000000000947805 */ /* 0x000fe2000001ff00 */
[----:B------:R-:W-:Y:S01]  /*13c0*/  IMAD.MOV.U32 R150, RZ, RZ, RZ ;  /* 0x000000ffff967224 */ /* 0x000fe200078e00ff */
[----:B------:R-:W-:Y:S01]  /*13d0*/  UIADD3 UR4, UR60, 0x7f, URZ ;  /* 0x0000007f3c047890 */ /* 0x000fe2000fffe03f */
[----:B------:R-:W-:Y:S02]  /*13e0*/  CS2R R146, SRZ ;  /* 0x0000000000927805 */ /* 0x000fe4000001ff00 */
[----:B0-----:R-:W-:Y:S02]  /*13f0*/  IADD3 R3, R202, 0x60, -R201 ;  /* 0x00000060ca037810 */ /* 0x001fe40007ffe8c9 */
        /* <DEDUP_REMOVED lines=16> */
[----:B-1----:R-:W-:Y:S01]  /*1500*/  ISETP.NE.AND P0, PT, R0, 0x1, PT ;  /* 0x000000010000780c */ /* 0x002fe20003f05270 */
[----:B------:R-:W-:Y:S01]  /*1510*/  IMAD.U32 R0, RZ, RZ, UR4 ;  /* 0x00000004ff007e24 */ /* 0x000fe2000f8e00ff */
        /* <DEDUP_REMOVED lines=10> */
[----:B------:R-:W-:Y:S01]  /*15c0*/  CS2R R86, SRZ ;  /* 0x0000000000567805 */ /* 0x000fe2000001ff00 */
[----:B------:R-:W0:Y:S01]  /*15d0*/  @P0 LDC R2, c[0x0][0x44c] ;  /* 0x00011300ff020b82 */ /* 0x000e220000000800 */
[----:B------:R-:W-:Y:S02]  /*15e0*/  CS2R R78, SRZ ;  /* 0x00000000004e7805 */ /* 0x000fe4000001ff00 */
[----:B------:R-:W-:Y:S02]  /*15f0*/  CS2R R92, SRZ ;  /* 0x00000000005c7805 */ /* 0x000fe4000001ff00 */
[----:B------:R-:W-:Y:S02]  /*1600*/  CS2R R90, SRZ ;  /* 0x00000000005a7805 */ /* 0x000fe4000001ff00 */
        /* <DEDUP_REMOVED lines=29> */
[----:B------:R-:W-:Y:S01]  /*17e0*/  VIADD R2, R202, 0x5f ;  /* 0x0000005fca027836 */ /* 0x000fe20000000000 */
[----:B------:R-:W-:Y:S02]  /*17f0*/  PLOP3.LUT P0, PT, PT, PT, PT, 0x80, 0x0 ;  /* 0x000000000000781c */ /* 0x000fe40003f0f070 */
[----:B------:R-:W-:Y:S02]  /*1800*/  CS2R R36, SRZ ;  /* 0x0000000000247805 */ /* 0x000fe4000001ff00 */
[----:B------:R-:W-:Y:S01]  /*1810*/  CS2R R32, SRZ ;  /* 0x0000000000207805 */ /* 0x000fe2000001ff00 */
[----:B------:R-:W-:Y:S01]  /*1820*/  IMAD.IADD R0, R3, 0x1, R0 ;  /* 0x0000000103007824 */ /* 0x000fe200078e0200 */
[----:B------:R-:W-:Y:S01]  /*1830*/  CS2R R26, SRZ ;  /* 0x00000000001a7805 */ /* 0x000fe2000001ff00 */
[----:B------:R-:W-:Y:S01]  /*1840*/  IMAD.HI R2, R2, 0x2aaaaaab, RZ ;  /* 0x2aaaaaab02027827 */ /* 0x000fe200078e02ff */
[----:B------:R-:W-:-:S02]  /*1850*/  CS2R R28, SRZ ;  /* 0x00000000001c7805 */ /* 0x000fc4000001ff00 */
[----:B------:R-:W-:Y:S01]  /*1860*/  CS2R R24, SRZ ;  /* 0x0000000000187805 */ /* 0x000fe2000001ff00 */
[----:B------:R-:W-:Y:S01]  /*1870*/  IMAD.HI R0, R0, 0x2aaaaaab, RZ ;  /* 0x2aaaaaab00007827 */ /* 0x000fe200078e02ff */
[----:B------:R-:W-:-:S03]  /*1880*/  SHF.R.U32.HI R3, RZ, 0x1f, R2 ;  /* 0x0000001fff037819 */ /* 0x000fc60000011602 */
[----:B------:R-:W-:Y:S01]  /*1890*/  IMAD.MOV.U32 R10, RZ, RZ, RZ ;  /* 0x000000ffff0a7224 */ /* 0x000fe200078e00ff */
[----:B------:R-:W-:Y:S01]  /*18a0*/  SHF.R.U32.HI R5, RZ, 0x1f, R0 ;  /* 0x0000001fff057819 */ /* 0x000fe20000011600 */
[----:B------:R-:W-:Y:S01]  /*18b0*/  IMAD.MOV.U32 R12, RZ, RZ, RZ ;  /* 0x000000ffff0c7224 */ /* 0x000fe200078e00ff */
[----:B------:R-:W-:Y:S02]  /*18c0*/  LEA.HI.SX32 R156, R2, R3, 0x1c ;  /* 0x00000003029c7211 */ /* 0x000fe400078fe2ff */
[----:B------:R-:W-:Y:S02]  /*18d0*/  CS2R R2, SRZ ;  /* 0x0000000000027805 */ /* 0x000fe4000001ff00 */
[----:B------:R-:W-:Y:S01]  /*18e0*/  LEA.HI.SX32 R5, R0, R5, 0x1c ;  /* 0x0000000500057211 */ /* 0x000fe200078fe2ff */
[----:B------:R-:W-:-:S03]  /*18f0*/  IMAD.MOV.U32 R0, RZ, RZ, RZ ;  /* 0x000000ffff007224 */ /* 0x000fc600078e00ff */
[----:B------:R-:W-:-:S04]  /*1900*/  VIMNMX R156, R156, R5, PT ;  /* 0x000000059c9c7248 */ /* 0x000fc80003fe0100 */
        /* <DEDUP_REMOVED lines=41> */
.L_x_14369:
        /* <DEDUP_REMOVED lines=14> */
.L_x_14550:
[----:B------:R-:W-:Y:S05]  /*1c80*/  WARPSYNC.ALL ;  /* 0x0000000000007948 */ /* 0x000fea0003800000 */
[----:B------:R-:W-:Y:S01]  /*1c90*/  R2UR UR4, R229 ;  /* 0x00000000e50472ca */ /* 0x000fe200000e0000 */
[----:B------:R1:W-:-:S12]  /*1ca0*/  BAR.SYNC.DEFER_BLOCKING R213, 0x100 ;  /* 0x000400d50000751d */ /* 0x0003d80000010000 */
[----:B------:R-:W-:-:S05]  /*1cb0*/  IMAD.U32 R0, RZ, RZ, UR4 ;  /* 0x00000004ff007e24 */ /* 0x000fca000f8e00ff */
[----:B------:R-:W-:-:S13]  /*1cc0*/  ISETP.NE.AND P0, PT, R0, 0x3, PT ;  /* 0x000000030000780c */ /* 0x000fda0003f05270 */
[----:B-1----:R-:W-:Y:S05]  /*1cd0*/  @!P0 BRA `(.L_x_14371) ;  /* 0x0000000000048947 */ /* 0x002fea0003800000 */
[----:B------:R-:W-:Y:S01]  /*1ce0*/  BPT.TRAP 0x1 ;  /* 0x000000040000795c */ /* 0x000fe20000300000 */
.L_x_14371:
[----:B------:R-:W-:Y:S02]  /*1cf0*/  IMAD.U32 R3, RZ, RZ, UR37 ;  /* 0x00000025ff037e24 */ /* 0x000fe4000f8e00ff */
[----:B------:R-:W-:-:S03]  /*1d00*/  IMAD.U32 R0, RZ, RZ, UR36 ;  /* 0x00000024ff007e24 */ /* 0x000fc6000f8e00ff */
[----:B------:R-:W-:Y:S01]  /*1d10*/  SHF.L.U32 R3, R3, 0x1f, RZ ;  /* 0x0000001f03037819 */ /* 0x000fe200000006ff */
[----:B------:R-:W-:-:S04]  /*1d20*/  IMAD R0, R0, 0x8, R5 ;  /* 0x0000000800007824 */ /* 0x000fc800078e0205 */
[----:B------:R1:W2:Y:S01]  /*1d30*/  SYNCS.PHASECHK.TRANS64.TRYWAIT P1, [R0+URZ+0x32430], R3 ;  /* 0x03243003000075a7 */ /* 0x0002a2000802017f */
[----:B------:R-:W-:Y:S05]  /*1d40*/  @!P0 BRA `(.L_x_14372) ;  /* 0x0000000000048947 */ /* 0x000fea0003800000 */
[----:B------:R-:W-:Y:S01]  /*1d50*/  BPT.TRAP 0x1 ;  /* 0x000000040000795c */ /* 0x000fe20000300000 */
.L_x_14372:
[----:B--2---:R-:W-:Y:S05]  /*1d60*/  @P1 BRA `(.L_x_14373) ;  /* 0x0000000000081947 */ /* 0x004fea0003800000 */
[----:B------:R-:W2:Y:S02]  /*1d70*/  SYNCS.PHASECHK.TRANS64.TRYWAIT P1, [R0+URZ+0x32430], R3 ;  /* 0x03243003000075a7 */ /* 0x000ea4000802017f */
[----:B--2---:R-:W-:Y:S05]  /*1d80*/  @!P1 BRA `(.L_x_14374) ;  /* 0x0000011c00109947 */ /* 0x004fea0003800000 */
.L_x_14373:
        /* <DEDUP_REMOVED lines=48> */
.L_x_14551:
[----:B------:R-:W-:Y:S05]  /*2090*/  @!P0 BRA `(.L_x_14376) ;  /* 0x0000000000048947 */ /* 0x000fea0003800000 */
[----:B------:R-:W-:Y:S01]  /*20a0*/  BPT.TRAP 0x1 ;  /* 0x000000040000795c */ /* 0x000fe20000300000 */
.L_x_14376:
[----:B------:R4:W0:Y:S01]  /*20b0*/  SYNCS.PHASECHK.TRANS64.TRYWAIT P1, [R0+URZ+0x32450], R3 ;  /* 0x03245003000075a7 */ /* 0x000822000802017f */
[----:B------:R-:W-:Y:S05]  /*20c0*/  @!P0 BRA `(.L_x_14377) ;  /* 0x0000000000048947 */ /* 0x000fea0003800000 */
[----:B------:R-:W-:Y:S01]  /*20d0*/  BPT.TRAP 0x1 ;  /* 0x000000040000795c */ /* 0x000fe20000300000 */
.L_x_14377:
[----:B0-----:R-:W-:Y:S05]  /*20e0*/  @P1 BRA `(.L_x_14378) ;  /* 0x0000000000081947 */ /* 0x001fea0003800000 */
[----:B------:R-:W0:Y:S02]  /*20f0*/  SYNCS.PHASECHK.TRANS64.TRYWAIT P1, [R0+URZ+0x32450], R3 ;  /* 0x03245003000075a7 */ /* 0x000e24000802017f */
[----:B0-----:R-:W-:Y:S05]  /*2100*/  @!P1 BRA `(.L_x_14379) ;  /* 0x0000011800589947 */ /* 0x001fea0003800000 */
.L_x_14378:
        /* <DEDUP_REMOVED lines=18> */
[----:B------:R-:W5:Y:S01]  /*2230*/  S2R R74, SR_TID.X ;  /* 0x00000000004a7919 */ /* 0x000f620000002100 */
[----:B------:R-:W-:Y:S01]  /*2240*/  UMOV UR31, 0x40000040 ;  /* 0x40000040001f7882 */ /* 0x000fe20000000000 */
[----:B------:R-:W-:Y:S01]  /*2250*/  UMOV UR33, 0x40000040 ;  /* 0x4000004000217882 */ /* 0x000fe20000000000 */
[----:B------:R-:W-:-:S02]  /*2260*/  ULOP3.LUT UR6, UR4, 0x3fff, URZ, 0xc0, !UPT ;  /* 0x00003fff04067892 */ /* 0x000fc4000f8ec03f */
[----:B------:R-:W-:Y:S02]  /*2270*/  ULOP3.LUT UR4, UR40, 0x10000, URZ, 0xfc, !UPT ;  /* 0x0001000028047892 */ /* 0x000fe4000f8efc3f */
[----:B------:R-:W-:Y:S02]  /*2280*/  ULOP3.LUT UR7, UR6, 0x10000, URZ, 0xfc, !UPT ;  /* 0x0001000006077892 */ /* 0x000fe4000f8efc3f */
[----:B------:R-:W-:Y:S02]  /*2290*/  UIADD3 UR16, UR4, 0x404, URZ ;  /* 0x0000040404107890 */ /* 0x000fe4000fffe03f */
[----:B------:R-:W-:Y:S01]  /*22a0*/  UIMAD UR5, UR36, 0xc00, UR7 ;  /* 0x00000c00240578a4 */ /* 0x000fe2000f8e0207 */
[----:B------:R-:W-:Y:S01]  /*22b0*/  UMOV UR8, UR4 ;  /* 0x0000000400087c82 */ /* 0x000fe20008000000 */
[----:B------:R-:W-:Y:S01]  /*22c0*/  UIADD3 UR20, UR4, 0x406, URZ ;  /* 0x0000040604147890 */ /* 0x000fe2000fffe03f */
[----:B------:R-:W-:Y:S01]  /*22d0*/  IMAD.U32 R10, RZ, RZ, UR8 ;  /* 0x00000008ff0a7e24 */ /* 0x000fe2000f8e00ff */
[----:B------:R-:W-:-:S03]  /*22e0*/  UIADD3 UR18, UR5, 0x304, URZ ;  /* 0x0000030405127890 */ /* 0x000fc6000fffe03f */
[----:B------:R-:W-:Y:S01]  /*22f0*/  UMOV UR10, UR5 ;  /* 0x00000005000a7c82 */ /* 0x000fe20008000000 */
[----:B------:R-:W-:Y:S01]  /*2300*/  UIADD3 UR22, UR5, 0x306, URZ ;  /* 0x0000030605167890 */ /* 0x000fe2000fffe03f */
[----:B------:R-:W-:Y:S01]  /*2310*/  HGMMA.64x96x16.F32.BF16 R24, gdesc[UR8], R24, gsb0 ;  /* 0x01600000081879f0 */ /* 0x000fe20008001818 */
[----:B------:R-:W-:Y:S01]  /*2320*/  UIADD3 UR8, UR4, 0x2, URZ ;  /* 0x0000000204087890 */ /* 0x000fe2000fffe03f */
[----:B0-----:R-:W-:Y:S01]  /*2330*/  ISETP.NE.AND P1, PT, R12, 0x1, PT ;  /* 0x000000010c00780c */ /* 0x001fe20003f25270 */
[----:B------:R-:W-:Y:S01]  /*2340*/  UIADD3 UR9, UR5, 0x2, URZ ;  /* 0x0000000205097890 */ /* 0x000fe2000fffe03f */
[----:B------:R-:W-:Y:S01]  /*2350*/  VIADD R12, R203, UR60 ;  /* 0x0000003ccb0c7c36 */ /* 0x000fe20008000000 */
[----:B------:R-:W-:Y:S01]  /*2360*/  UIADD3 UR10, UR5, 0x300, URZ ;  /* 0x00000300050a7890 */ /* 0x000fe2000fffe03f */
[----:B------:R-:W-:Y:S02]  /*2370*/  UMOV UR11, 0x40000040 ;  /* 0x40000040000b7882 */ /* 0x000fe40000000000 */
[----:B------:R-:W-:Y:S01]  /*2380*/  UMOV UR12, UR8 ;  /* 0x00000008000c7c82 */ /* 0x000fe20008000000 */
[----:B------:R-:W-:Y:S01]  /*2390*/  UIADD3 UR8, UR4, 0x4, URZ ;  /* 0x0000000404087890 */ /* 0x000fe2000fffe03f */
[----:B------:R-:W-:Y:S01]  /*23a0*/  IMAD.U32 R8, RZ, RZ, UR12 ;  /* 0x0000000cff087e24 */ /* 0x000fe2000f8e00ff */
[----:B------:R-:W-:Y:S01]  /*23b0*/  UMOV UR14, UR9 ;  /* 0x00000009000e7c82 */ /* 0x000fe20008000000 */
[----:B------:R-:W-:-:S02]  /*23c0*/  UIADD3 UR9, UR5, 0x4, URZ ;  /* 0x0000000405097890 */ /* 0x000fc4000fffe03f */
[----:B------:R-:W-:Y:S01]  /*23d0*/  UIADD3 UR24, UR4, 0x800, URZ ;  /* 0x0000080004187890 */ /* 0x000fe2000fffe03f */
[----:B------:R-:W0:Y:S01]  /*23e0*/  @P1 LDC R13, c[0x0][0x44c] ;  /* 0x00011300ff0d1b82 */ /* 0x000e220000000800 */
[----:B------:R-:W-:Y:S02]  /*23f0*/  UIADD3 UR26, UR5, 0x600, URZ ;  /* 0x00000600051a7890 */ /* 0x000fe4000fffe03f */
[----:B------:R-:W-:Y:S02]  /*2400*/  UIADD3 UR28, UR4, 0x802, URZ ;  /* 0x00000802041c7890 */ /* 0x000fe4000fffe03f */
[----:B------:R-:W-:Y:S02]  /*2410*/  UIADD3 UR30, UR5, 0x602, URZ ;  /* 0x00000602051e7890 */ /* 0x000fe4000fffe03f */
[----:B------:R-:W-:Y:S01]  /*2420*/  UIADD3 UR32, UR4, 0x804, URZ ;  /* 0x0000080404207890 */ /* 0x000fe2000fffe03f */
[----:B------:R-:W1:Y:S01]  /*2430*/  @P1 LDC R20, c[0x0][0x450] ;  /* 0x00011400ff141b82 */ /* 0x000e620000000800 */
[----:B------:R-:W-:Y:S01]  /*2440*/  UIADD3 UR34, UR5, 0x604, URZ ;  /* 0x0000060405227890 */ /* 0x000fe2000fffe03f */
        /* <DEDUP_REMOVED lines=10> */
[----:B0-----:R-:W-:Y:S01]  /*24f0*/  @P1 IMAD.HI.U32 R13, R12, R13, RZ ;  /* 0x0000000d0c0d1227 */ /* 0x001fe200078e00ff */
[----:B------:R-:W-:Y:S01]  /*2500*/  UIADD3 UR50, UR5, 0x902, URZ ;  /* 0x0000090205327890 */ /* 0x000fe2000fffe03f */
[----:B------:R-:W-:Y:S01]  /*2510*/  UMOV UR49, 0x40000040 ;  /* 0x4000004000317882 */ /* 0x000fe20000000000 */
[----:B------:R-:W-:Y:S01]  /*2520*/  UMOV UR51, 0x40000040 ;  /* 0x4000004000337882 */ /* 0x000fe20000000000 */
[----:B------:R-:W-:-:S02]  /*2530*/  UIADD3 UR52, UR4, 0xc04, URZ ;  /* 0x00000c0404347890 */ /* 0x000fc4000fffe03f */
[----:B------:R-:W-:Y:S01]  /*2540*/  UIADD3 UR54, UR5, 0x904, URZ ;  /* 0x0000090405367890 */ /* 0x000fe2000fffe03f */
[----:B-1----:R-:W-:Y:S01]  /*2550*/  @P1 SHF.R.U32.HI R12, RZ, R20, R13 ;  /* 0x00000014ff0c1219 */ /* 0x002fe2000001160d */
[----:B------:R-:W-:Y:S01]  /*2560*/  UMOV UR53, 0x40000040 ;  /* 0x4000004000357882 */ /* 0x000fe20000000000 */
[----:B------:R-:W-:Y:S01]  /*2570*/  UMOV UR55, 0x40000040 ;  /* 0x4000004000377882 */ /* 0x000fe20000000000 */
[----:B------:R-:W-:Y:S01]  /*2580*/  UMOV UR57, 0x40000040 ;  /* 0x4000004000397882 */ /* 0x000fe20000000000 */
[----:B------:R-:W-:Y:S01]  /*2590*/  UMOV UR59, 0x40000040 ;  /* 0x40000040003b7882 */ /* 0x000fe20000000000 */
[----:B------:R-:W0:Y:S01]  /*25a0*/  SHFL.IDX PT, R21, R12, RZ, 0x1c1f ;  /* 0x001c1fff0c157589 */ /* 0x000e2200000e0000 */
[----:B------:R-:W-:Y:S01]  /*25b0*/  IMAD R13, R156, -0x60, R202 ;  /* 0xffffffa09c0d7824 */ /* 0x000fe200078e02ca */
[----:B------:R-:W-:Y:S01]  /*25c0*/  ULOP3.LUT UR6, UR6, 0x3000000, URZ, 0xfc, !UPT ;  /* 0x0300000006067892 */ /* 0x000fe2000f8efc3f */
[----:B--2-4-:R-:W-:Y:S01]  /*25d0*/  IMAD.U32 R3, RZ, RZ, UR57 ;  /* 0x00000039ff037e24 */ /* 0x014fe2000f8e00ff */
[----:B------:R-:W1:Y:S01]  /*25e0*/  SHFL.IDX PT, R72, R12, 0x1, 0x1c1f ;  /* 0x003c1f000c487f89 */ /* 0x000e6200000e0000 */
[----:B------:R-:W-:-:S04]  /*25f0*/  VIADD R13, R13, 0x60 ;  /* 0x000000600d0d7836 */ /* 0x000fc80000000000 */
[----:B------:R-:W-:-:S05]  /*2600*/  IMAD R20, R204, -0x2, R13 ;  /* 0xfffffffecc147824 */ /* 0x000fca00078e020d */
[----:B------:R-:W-:-:S04]  /*2610*/  IADD3 R13, -R201, 0x1, R20 ;  /* 0x00000001c90d7810 */ /* 0x000fc80007ffe114 */
[----:B0-----:R-:W-:-:S04]  /*2620*/  VIADDMNMX R21, R21, R13, R20, PT ;  /* 0x0000000d15157246 */ /* 0x001fc80003800114 */
[C---:B------:R-:W-:Y:S02]  /*2630*/  ISETP.GT.AND P6, PT, R21.reuse, RZ, PT ;  /* 0x000000ff1500720c */ /* 0x040fe40003fc4270 */
[C---:B------:R-:W-:Y:S02]  /*2640*/  ISETP.GT.AND P5, PT, R21.reuse, 0x1, PT ;  /* 0x000000011500780c */ /* 0x040fe40003fa4270 */
[C---:B------:R-:W-:Y:S02]  /*2650*/  ISETP.GT.AND P3, PT, R21.reuse, 0x10, PT ;  /* 0x000000101500780c */ /* 0x040fe40003f64270 */
[C---:B------:R-:W-:Y:S02]  /*2660*/  ISETP.GT.AND P4, PT, R21.reuse, 0x8, PT ;  /* 0x000000081500780c */ /* 0x040fe40003f84270 */
[----:B------:R-:W-:Y:S02]  /*2670*/  ISETP.GT.AND P2, PT, R21, 0x9, PT ;  /* 0x000000091500780c */ /* 0x000fe40003f44270 */
[----:B-1----:R-:W-:Y:S01]  /*2680*/  VIADDMNMX R72, R72, R13, R20, PT ;  /* 0x0000000d48487246 */ /* 0x002fe20003800114 */
        /* <DEDUP_REMOVED lines=78> */
[----:B------:R-:W-:-:S02]  /*2b70*/  ISETP.GT.AND P5, PT, R21, 0x18, PT ;  /* 0x000000181500780c */ /* 0x000fc40003fa4270 */
[----:B------:R-:W-:Y:S02]  /*2b80*/  FSEL R157, R32, -INF , P3 ;  /* 0xff800000209d7808 */ /* 0x000fe40001800000 */
[----:B------:R-:W-:Y:S02]  /*2b90*/  FSEL R161, R33, -INF , P6 ;  /* 0xff80000021a17808 */ /* 0x000fe40003000000 */
[C---:B------:R-:W-:Y:S02]  /*2ba0*/  ISETP.GT.AND P3, PT, R21.reuse, 0x21, PT ;  /* 0x000000211500780c */ /* 0x040fe40003f64270 */
[C---:B------:R-:W-:Y:S02]  /*2bb0*/  ISETP.GT.AND P6, PT, R21.reuse, 0x28, PT ;  /* 0x000000281500780c */ /* 0x040fe40003fc4270 */
[----:B------:R-:W-:Y:S02]  /*2bc0*/  FSEL R75, R28, -INF , P4 ;  /* 0xff8000001c4b7808 */ /* 0x000fe40002000000 */
        /* <DEDUP_REMOVED lines=18> */
[----:B------:R-:W-:-:S02]  /*2cf0*/  ISETP.GT.AND P4, PT, R21, 0x41, PT ;  /* 0x000000411500780c */ /* 0x000fc40003f84270 */
[----:B------:R-:W-:Y:S02]  /*2d00*/  FSEL R160, R56, -INF , P5 ;  /* 0xff80000038a07808 */ /* 0x000fe40002800000 */
[----:B------:R-:W-:Y:S02]  /*2d10*/  FMNMX.FTZ R20, R75, R12, !PT ;  /* 0x0000000c4b147209 */ /* 0x000fe40007810000 */
[C---:B------:R-:W-:Y:S02]  /*2d20*/  ISETP.GT.AND P2, PT, R21.reuse, 0x20, PT ;  /* 0x000000201500780c */ /* 0x040fe40003f44270 */
[----:B------:R-:W-:Y:S02]  /*2d30*/  ISETP.GT.AND P5, PT, R21, 0x51, PT ;  /* 0x000000511500780c */ /* 0x000fe40003fa4270 */
[----:B------:R-:W-:Y:S02]  /*2d40*/  FSEL R173, R61, -INF , P3 ;  /* 0xff8000003dad7808 */ /* 0x000fe40001800000 */
[----:B------:R-:W-:-:S02]  /*2d50*/  FSEL R12, R64, -INF , P6 ;  /* 0xff800000400c7808 */ /* 0x000fc40003000000 */
[C---:B------:R-:W-:Y:S02]  /*2d60*/  ISETP.GT.AND P3, PT, R72.reuse, RZ, PT ;  /* 0x000000ff4800720c */ /* 0x040fe40003f64270 */
[----:B------:R-:W-:Y:S02]  /*2d70*/  ISETP.GT.AND P6, PT, R72, 0x1, PT ;  /* 0x000000014800780c */ /* 0x000fe40003fc4270 */
[----:B------:R-:W-:Y:S02]  /*2d80*/  FSEL R164, R57, -INF , P4 ;  /* 0xff80000039a47808 */ /* 0x000fe40002000000 */
[----:B------:R-:W-:Y:S02]  /*2d90*/  FSEL R158, R40, -INF , P2 ;  /* 0xff800000289e7808 */ /* 0x000fe40001000000 */
[----:B------:R-:W-:Y:S02]  /*2da0*/  ISETP.GT.AND P4, PT, R21, 0x58, PT ;  /* 0x000000581500780c */ /* 0x000fe40003f84270 */
[----:B------:R-:W-:-:S02]  /*2db0*/  FSEL R165, R65, -INF , P5 ;  /* 0xff80000041a57808 */ /* 0x000fc40002800000 */
[----:B------:R-:W-:Y:S02]  /*2dc0*/  ISETP.GT.AND P2, PT, R21, 0x31, PT ;  /* 0x000000311500780c */ /* 0x000fe40003f44270 */
[----:B------:R-:W-:Y:S02]  /*2dd0*/  ISETP.GT.AND P5, PT, R72, 0x8, PT ;  /* 0x000000084800780c */ /* 0x000fe40003fa4270 */
[----:B------:R-:W-:Y:S02]  /*2de0*/  FSEL R26, R26, -INF , P3 ;  /* 0xff8000001a1a7808 */ /* 0x000fe40001800000 */
[----:B------:R-:W-:Y:S02]  /*2df0*/  FSEL R24, R27, -INF , P6 ;  /* 0xff8000001b187808 */ /* 0x000fe40003000000 */
[----:B------:R-:W-:Y:S02]  /*2e00*/  FMNMX.FTZ R20, R29, R20, !PT ;  /* 0x000000141d147209 */ /* 0x000fe40007810000 */
[----:B------:R-:W-:-:S02]  /*2e10*/  FSEL R169, R68, -INF , P4 ;  /* 0xff80000044a97808 */ /* 0x000fc40002000000 */
[----:B------:R-:W-:Y:S02]  /*2e20*/  FSEL R163, R49, -INF , P2 ;  /* 0xff80000031a37808 */ /* 0x000fe40001000000 */
[----:B------:R-:W-:Y:S02]  /*2e30*/  ISETP.GT.AND P4, PT, R72, 0x9, PT ;  /* 0x000000094800780c */ /* 0x000fe40003f84270 */
[----:B------:R-:W-:Y:S02]  /*2e40*/  FSEL R30, R30, -INF , P5 ;  /* 0xff8000001e1e7808 */ /* 0x000fe40002800000 */
[----:B------:R-:W-:Y:S02]  /*2e50*/  FMNMX.FTZ R13, R26, R24, !PT ;  /* 0x000000181a0d7209 */ /* 0x000fe40007810000 */
[----:B------:R-:W-:Y:S02]  /*2e60*/  ISETP.GT.AND P2, PT, R21, 0x48, PT ;  /* 0x000000481500780c */ /* 0x000fe40003f44270 */
[----:B------:R-:W-:-:S02]  /*2e70*/  FMNMX.FTZ R20, R157, R20, !PT ;  /* 0x000000149d147209 */ /* 0x000fc40007810000 */
[----:B------:R-:W-:Y:S02]  /*2e80*/  ISETP.GT.AND P3, PT, R72, 0x10, PT ;  /* 0x000000104800780c */ /* 0x000fe40003f64270 */
[----:B------:R-:W-:Y:S02]  /*2e90*/  FSEL R28, R31, -INF , P4 ;  /* 0xff8000001f1c7808 */ /* 0x000fe40002000000 */
[----:B------:R-:W-:Y:S02]  /*2ea0*/  FMNMX.FTZ R13, R30, R13, !PT ;  /* 0x0000000d1e0d7209 */ /* 0x000fe40007810000 */
[----:B------:R-:W-:Y:S02]  /*2eb0*/  FSEL R168, R60, -INF , P2 ;  /* 0xff8000003ca87808 */ /* 0x000fe40001000000 */
[----:B------:R-:W-:Y:S02]  /*2ec0*/  ISETP.GT.AND P2, PT, R21, 0x59, PT ;  /* 0x000000591500780c */ /* 0x000fe40003f44270 */
        /* <DEDUP_REMOVED lines=98> */
[----:B-----5:R-:W-:Y:S01]  /*34f0*/  LOP3.LUT P2, RZ, R74, 0x7f, RZ, 0xc0, !PT ;  /* 0x0000007f4aff7812 */ /* 0x020fe2000784c0ff */
        /* <DEDUP_REMOVED lines=94> */
[----:B------:R-:W1:Y:S08]  /*3ae0*/  MUFU.EX2 R163, R163 ;  /* 0x000000a300a37308 */ /* 0x000e700000000800 */
        /* <DEDUP_REMOVED lines=39> */
[----:B------:R-:W0:Y:S03]  /*3d60*/  MUFU.EX2 R196, R196 ;  /* 0x000000c400c47308 */ /* 0x000e260000000800 */
[----:B------:R-:W-:Y:S01]  /*3d70*/  FADD.FTZ R171, R170, R171 ;  /* 0x000000abaaab7221 */ /* 0x000fe20000010000 */
        /* <DEDUP_REMOVED lines=11> */
[C---:B------:R-:W-:Y:S02]  /*3e30*/  FADD.FTZ R174, R163.reuse, R174 ;  /* 0x000000aea3ae7221 */ /* 0x040fe40000010000 */
[----:B------:R-:W-:Y:S02]  /*3e40*/  FADD.FTZ R189, R178, R189 ;  /* 0x000000bdb2bd7221 */ /* 0x000fe40000010000 */
[----:B------:R-:W-:Y:S01]  /*3e50*/  HGMMA.64x256x16.F32.BF16 R24, R152, gdesc[UR8].tnspB, R24, gsb0 ;  /* 0x43e0000898187df0 */ /* 0x000fe20008001818 */
[----:B------:R-:W-:Y:S01]  /*3e60*/  UIADD3 UR10, UR4, 0x180, URZ ;  /* 0x00000180040a7890 */ /* 0x000fe2000fffe03f */
        /* <DEDUP_REMOVED lines=48> */
[----:B-1----:R-:W-:-:S04]  /*4170*/  @P1 SHF.R.U32.HI R152, RZ, R154, R153 ;  /* 0x0000009aff981219 */ /* 0x002fc80000011699 */
[----:B------:R-:W-:-:S05]  /*4180*/  IADD3 R152, R152, R202, -R201 ;  /* 0x000000ca98987210 */ /* 0x000fca0007ffe8c9 */
        /* <DEDUP_REMOVED lines=14> */
.L_x_14389:
[----:B------:R-:W-:-:S04]  /*4270*/  UIADD3 UR36, UR36, 0x1, URZ ;  /* 0x0000000124247890 */ /* 0x000fc8000fffe03f */
[----:B------:R-:W-:-:S04]  /*4280*/  UISETP.NE.AND UP0, UPT, UR36, 0x2, UPT ;  /* 0x000000022400788c */ /* 0x000fc8000bf05270 */
[----:B------:R-:W-:Y:S02]  /*4290*/  USEL UR4, URZ, 0x1, UP0 ;  /* 0x000000013f047887 */ /* 0x000fe40008000000 */
[----:B------:R-:W-:Y:S02]  /*42a0*/  USEL UR36, UR36, URZ, UP0 ;  /* 0x0000003f24247287 */ /* 0x000fe40008000000 */
[----:B------:R-:W-:Y:S01]  /*42b0*/  ULOP3.LUT UR37, UR37, UR4, URZ, 0x3c, !UPT ;  /* 0x0000000425257292 */ /* 0x000fe2000f8e3c3f */
[----:B0-----:R-:W-:Y:S11]  /*42c0*/  @!P0 BRA `(.L_x_14381) ;  /* 0x0000000000048947 */ /* 0x001ff60003800000 */
[----:B------:R-:W-:Y:S01]  /*42d0*/  BPT.TRAP 0x1 ;  /* 0x000000040000795c */ /* 0x000fe20000300000 */
.L_x_14381:
        /* <DEDUP_REMOVED lines=9> */
.L_x_14382:
[----:B-1----:R-:W-:Y:S05]  /*4370*/  @P3 BRA `(.L_x_14383) ;  /* 0x0000000000083947 */ /* 0x002fea0003800000 */
[----:B------:R-:W1:Y:S02]  /*4380*/  SYNCS.PHASECHK.TRANS64.TRYWAIT P3, [UR4+0x32430], R13 ;  /* 0x0324300dff0075a7 */ /* 0x000e640008060144 */
[----:B-1----:R-:W-:Y:S05]  /*4390*/  @!P3 BRA `(.L_x_14384) ;  /* 0x000000f400c8b947 */ /* 0x002fea0003800000 */
.L_x_14383:
        /* <DEDUP_REMOVED lines=31> */
.L_x_14385:
[----:B------:R2:W3:Y:S01]  /*4590*/  SYNCS.PHASECHK.TRANS64.TRYWAIT P3, [UR4+0x32450], R13 ;  /* 0x0324500dff0075a7 */ /* 0x0004e20008060144 */
[----:B------:R-:W-:Y:S05]  /*45a0*/  @!P0 BRA `(.L_x_14386) ;  /* 0x0000000000048947 */ /* 0x000fea0003800000 */
[----:B------:R-:W-:Y:S01]  /*45b0*/  BPT.TRAP 0x1 ;  /* 0x000000040000795c */ /* 0x000fe20000300000 */
.L_x_14386:
[----:B---3--:R-:W-:Y:S05]  /*45c0*/  @P3 BRA `(.L_x_14387) ;  /* 0x0000000000083947 */ /* 0x008fea0003800000 */
[----:B------:R-:W3:Y:S02]  /*45d0*/  SYNCS.PHASECHK.TRANS64.TRYWAIT P3, [UR4+0x32450], R13 ;  /* 0x0324500dff0075a7 */ /* 0x000ee40008060144 */
[----:B---3--:R-:W-:Y:S05]  /*45e0*/  @!P3 BRA `(.L_x_14388) ;  /* 0x000000f4004cb947 */ /* 0x008fea0003800000 */
.L_x_14387:
        /* <DEDUP_REMOVED lines=13> */
[----:B------:R-:W-:Y:S01]  /*46c0*/  IMAD.MOV.U32 R214, RZ, RZ, -0x60 ;  /* 0xffffffa0ffd67424 */ /* 0x000fe200078e00ff */
        /* <DEDUP_REMOVED lines=10> */
[----:B------:R-:W2:Y:S01]  /*4770*/  S2R R217, SR_TID.X ;  /* 0x0000000000d97919 */ /* 0x000ea20000002100 */
[----:B------:R-:W-:Y:S01]  /*4780*/  UMOV UR27, 0x40000040 ;  /* 0x40000040001b7882 */ /* 0x000fe20000000000 */
[----:B------:R-:W-:Y:S01]  /*4790*/  UIADD3 UR30, UR5, 0x602, URZ ;  /* 0x00000602051e7890 */ /* 0x000fe2000fffe03f */
[----:B------:R-:W-:Y:S01]  /*47a0*/  UMOV UR31, 0x40000040 ;  /* 0x40000040001f7882 */ /* 0x000fe20000000000 */
[----:B------:R-:W-:Y:S01]  /*47b0*/  UIADD3 UR34, UR5, 0x604, URZ ;  /* 0x0000060405227890 */ /* 0x000fe2000fffe03f */
[----:B-1----:R-:W-:Y:S01]  /*47c0*/  @P1 IMAD.HI.U32 R20, R21, R20, RZ ;  /* 0x0000001415141227 */ /* 0x002fe200078e00ff */
        /* <DEDUP_REMOVED lines=10> */
[----:B------:R-:W-:-:S04]  /*4870*/  IMAD R13, R207, R214, 0x1 ;  /* 0x00000001cf0d7424 */ /* 0x000fc800078e02d6 */
[----:B------:R-:W0:Y:S01]  /*4880*/  SHFL.IDX PT, R20, R21, RZ, 0x1c1f ;  /* 0x001c1fff15147589 */ /* 0x000e2200000e0000 */
[----:B------:R-:W-:-:S03]  /*4890*/  IMAD R13, R204, -0x2, R13 ;  /* 0xfffffffecc0d7824 */ /* 0x000fc600078e020d */
[----:B------:R-:W1:Y:S02]  /*48a0*/  SHFL.IDX PT, R212, R21, 0x1, 0x1c1f ;  /* 0x003c1f0015d47f89 */ /* 0x000e6400000e0000 */
[----:B------:R-:W-:Y:S02]  /*48b0*/  IADD3 R13, -R201, R13, R202 ;  /* 0x0000000dc90d7210 */ /* 0x000fe40007ffe1ca */
[----:B--2---:R-:W-:-:S05]  /*48c0*/  SHF.R.U32.HI R217, RZ, 0x7, R217 ;  /* 0x00000007ffd97819 */ /* 0x004fca00000116d9 */
[----:B------:R-:W-:Y:S02]  /*48d0*/  VIADD R235, R217, 0x8 ;  /* 0x00000008d9eb7836 */ /* 0x000fe40000000000 */
[C---:B0-----:R-:W-:Y:S02]  /*48e0*/  IMAD.IADD R20, R13.reuse, 0x1, R20 ;  /* 0x000000010d147824 */ /* 0x041fe400078e0214 */
[----:B-1----:R-:W-:-:S03]  /*48f0*/  IMAD.IADD R13, R13, 0x1, R212 ;  /* 0x000000010d0d7824 */ /* 0x002fc600078e02d4 */
[C---:B------:R-:W-:Y:S02]  /*4900*/  ISETP.GT.AND P6, PT, R20.reuse, RZ, PT ;  /* 0x000000ff1400720c */ /* 0x040fe40003fc4270 */
[C---:B------:R-:W-:Y:S02]  /*4910*/  ISETP.GT.AND P5, PT, R20.reuse, 0x1, PT ;  /* 0x000000011400780c */ /* 0x040fe40003fa4270 */
[C---:B------:R-:W-:Y:S02]  /*4920*/  ISETP.GT.AND P3, PT, R20.reuse, 0x8, PT ;  /* 0x000000081400780c */ /* 0x040fe40003f64270 */
[----:B------:R-:W-:Y:S01]  /*4930*/  ISETP.GT.AND P4, PT, R20, 0x9, PT ;  /* 0x000000091400780c */ /* 0x000fe20003f84270 */
        /* <DEDUP_REMOVED lines=215> */
[----:B------:R-:W-:Y:S01]  /*56b0*/  FSEL R153, R20, RZ, P4 ;  /* 0x000000ff14997208 */ /* 0x000fe20002000000 */
[--C-:B------:R-:W-:Y:S01]  /*56c0*/  FFMA.FTZ R156, R156, UR5, -R199.reuse ;  /* 0x000000059c9c7c23 */ /* 0x100fe200080108c7 */
[----:B------:R-:W-:Y:S01]  /*56d0*/  FSEL R216, R216, RZ, P4 ;  /* 0x000000ffd8d87208 */ /* 0x000fe20002000000 */
[----:B------:R0:W-:Y:S01]  /*56e0*/  MUFU.EX2 R158, R152 ;  /* 0x00000098009e7308 */ /* 0x0001e20000000800 */
[--C-:B------:R-:W-:Y:S01]  /*56f0*/  FFMA.FTZ R157, R157, UR5, -R199.reuse ;  /* 0x000000059d9d7c23 */ /* 0x100fe200080108c7 */
[--C-:B------:R-:W-:Y:S01]  /*5700*/  FFMA.FTZ R160, R160, UR5, -R199.reuse ;  /* 0x00000005a0a07c23 */ /* 0x100fe200080108c7 */
[----:B------:R-:W-:Y:S01]  /*5710*/  FFMA.FTZ R161, R161, UR5, -R199 ;  /* 0x00000005a1a17c23 */ /* 0x000fe200080108c7 */
[--C-:B------:R-:W-:Y:S01]  /*5720*/  FFMA.FTZ R213, R154, UR5, -R216.reuse ;  /* 0x000000059ad57c23 */ /* 0x100fe200080108d8 */
[----:B------:R-:W-:Y:S01]  /*5730*/  FFMA.FTZ R154, R211, UR5, -R216 ;  /* 0x00000005d39a7c23 */ /* 0x000fe200080108d8 */
[----:B------:R-:W-:-:S02]  /*5740*/  IMAD.U32 R211, RZ, RZ, UR4 ;  /* 0x00000004ffd37e24 */ /* 0x000fc4000f8e00ff */
[--C-:B------:R-:W-:Y:S01]  /*5750*/  FFMA.FTZ R215, R21, UR5, -R216.reuse ;  /* 0x0000000515d77c23 */ /* 0x100fe200080108d8 */
[----:B------:R-:W-:Y:S01]  /*5760*/  FFMA.FTZ R214, R155, UR5, -R216 ;  /* 0x000000059bd67c23 */ /* 0x000fe200080108d8 */
[----:B0-----:R-:W-:Y:S01]  /*5770*/  FSEL R152, R13, RZ, P3 ;  /* 0x000000ff0d987208 */ /* 0x001fe20001800000 */
[----:B------:R-:W0:Y:S01]  /*5780*/  MUFU.EX2 R159, R159 ;  /* 0x0000009f009f7308 */ /* 0x000e220000000800 */
[----:B------:R-:W-:Y:S01]  /*5790*/  UIMAD UR4, UR36, 0xc00, UR6 ;  /* 0x00000c00240478a4 */ /* 0x000fe2000f8e0206 */
[--C-:B------:R-:W-:Y:S01]  /*57a0*/  FFMA.FTZ R164, R164, UR5, -R199.reuse ;  /* 0x00000005a4a47c23 */ /* 0x100fe200080108c7 */
[----:B------:R-:W-:Y:S01]  /*57b0*/  FFMA.FTZ R165, R165, UR5, -R199 ;  /* 0x00000005a5a57c23 */ /* 0x000fe200080108c7 */
[----:B------:R-:W-:Y:S01]  /*57c0*/  FADD.FTZ R21, -R152, R209 ;  /* 0x000000d198157221 */ /* 0x000fe20000010100 */
[----:B------:R-:W-:Y:S01]  /*57d0*/  FADD.FTZ R152, -R153, R210 ;  /* 0x000000d299987221 */ /* 0x000fe20000010100 */
[----:B------:R-:W-:Y:S02]  /*57e0*/  @!P2 VIADD R153, R211, 0x32440 ;  /* 0x00032440d399a836 */ /* 0x000fe40000000000 */
[--C-:B------:R-:W-:Y:S01]  /*57f0*/  FFMA.FTZ R162, R162, UR5, -R216.reuse ;  /* 0x00000005a2a27c23 */ /* 0x100fe200080108d8 */
[----:B------:R-:W-:Y:S01]  /*5800*/  FMUL.FTZ R210, R21, UR5 ;  /* 0x0000000515d27c20 */ /* 0x000fe20008410000 */
[----:B------:R-:W-:Y:S01]  /*5810*/  IADD3 R21, -R217, 0xb, RZ ;  /* 0x0000000bd9157810 */ /* 0x000fe20007ffe1ff */
[----:B------:R-:W-:Y:S01]  /*5820*/  FMUL.FTZ R217, R152, UR5 ;  /* 0x0000000598d97c20 */ /* 0x000fe20008410000 */
[----:B------:R-:W-:Y:S01]  /*5830*/  @!P2 PRMT R153, RZ, 0x654, R153 ;  /* 0x00000654ff99a816 */ /* 0x000fe20000000099 */
[----:B------:R-:W-:Y:S01]  /*5840*/  MUFU.EX2 R156, R156 ;  /* 0x0000009c009c7308 */ /* 0x000fe20000000800 */
[----:B------:R-:W-:Y:S01]  /*5850*/  UMOV UR10, UR4 ;  /* 0x00000004000a7c82 */ /* 0x000fe20008000000 */
[----:B------:R1:W-:Y:S06]  /*5860*/  BAR.ARV R21, 0x100 ;  /* 0x000400150000751d */ /* 0x0003ec0000002000 */
[----:B------:R2:W-:Y:S01]  /*5870*/  @!P2 SYNCS.ARRIVE.TRANS64.RED.A1T0 RZ, [R153+URZ], RZ ;  /* 0x000000ff99ffa9a7 */ /* 0x0005e2000810043f */
[----:B------:R-:W3:Y:S01]  /*5880*/  MUFU.EX2 R210, R210 ;  /* 0x000000d200d27308 */ /* 0x000ee20000000800 */
[----:B0-----:R-:W-:Y:S01]  /*5890*/  F2FP.BF16.F32.PACK_AB R152, R159, R158 ;  /* 0x0000009e9f98723e */ /* 0x001fe200000010ff */
        /* <DEDUP_REMOVED lines=14> */
[----:B------:R-:W4:Y:S01]  /*5980*/  MUFU.EX2 R157, R157 ;  /* 0x0000009d009d7308 */ /* 0x000f220000000800 */
        /* <DEDUP_REMOVED lines=132> */
[----:B----4-:R-:W-:Y:S01]  /*61d0*/  F2FP.BF16.F32.PACK_AB R154, R157, R156 ;  /* 0x0000009c9d9a723e */ /* 0x010fe200000010ff */
[----:B------:R-:W-:Y:S01]  /*61e0*/  MUFU.EX2 R160, R160 ;  /* 0x000000a000a07308 */ /* 0x000fe20000000800 */
[----:B--2---:R-:W-:Y:S01]  /*61f0*/  F2FP.BF16.F32.PACK_AB R153, R214, R213 ;  /* 0x000000d5d699723e */ /* 0x004fe200000010ff */
[--C-:B------:R-:W-:Y:S01]  /*6200*/  FFMA.FTZ R180, R180, UR5, -R199.reuse ;  /* 0x00000005b4b47c23 */ /* 0x100fe200080108c7 */
[----:B---3--:R-:W-:Y:S01]  /*6210*/  F2FP.BF16.F32.PACK_AB R155, R209, R215 ;  /* 0x000000d7d19b723e */ /* 0x008fe200000010ff */
        /* <DEDUP_REMOVED lines=24> */
[----:B------:R-:W-:Y:S01]  /*63a0*/  WARPGROUP.ARRIVE ;  /* 0x00000000000079c5 */ /* 0x000fe20000000000 */
[----:B------:R-:W-:Y:S01]  /*63b0*/  FFMA.FTZ R199, R212, UR5, -R216 ;  /* 0x00000005d4c77c23 */ /* 0x000fe200080108d8 */
[----:B------:R-:W-:Y:S01]  /*63c0*/  FFMA.FTZ R0, R210, R0, R158 ;  /* 0x00000000d2007223 */ /* 0x000fe2000001009e */
[----:B------:R-:W-:Y:S01]  /*63d0*/  FFMA.FTZ R213, R217, R12, R213 ;  /* 0x0000000cd9d57223 */ /* 0x000fe200000100d5 */
[----:B------:R-:W-:Y:S01]  /*63e0*/  ISETP.GT.AND P3, PT, R207, R208, PT ;  /* 0x000000d0cf00720c */ /* 0x000fe20003f64270 */
[----:B------:R-:W-:Y:S01]  /*63f0*/  @!P2 VIADD R211, R211, 0x32460 ;  /* 0x00032460d3d3a836 */ /* 0x000fe20000000000 */
[----:B------:R-:W-:Y:S01]  /*6400*/  HGMMA.64x256x16.F32.BF16 R24, R152, gdesc[UR8].tnspB, R24, gsb0 ;  /* 0x43e0000898187df0 */ /* 0x000fe20008001818 */
[----:B------:R-:W-:Y:S01]  /*6410*/  MUFU.EX2 R162, R162 ;  /* 0x000000a200a27308 */ /* 0x000fe20000000800 */
[----:B------:R-:W-:Y:S01]  /*6420*/  UIADD3 UR10, UR4, 0x80, URZ ;  /* 0x00000080040a7890 */ /* 0x000fe2000fffe03f */
[----:B------:R-:W-:Y:S01]  /*6430*/  FADD.FTZ R159, R159, R0 ;  /* 0x000000009f9f7221 */ /* 0x000fe20000010000 */
[----:B------:R-:W-:Y:S01]  /*6440*/  UMOV UR11, 0x40000040 ;  /* 0x40000040000b7882 */ /* 0x000fe20000000000 */
[----:B------:R-:W-:Y:S01]  /*6450*/  FADD.FTZ R214, R214, R213 ;  /* 0x000000d5d6d67221 */ /* 0x000fe20000010000 */
[----:B------:R-:W-:Y:S01]  /*6460*/  @!P2 PRMT R211, RZ, 0x654, R211 ;  /* 0x00000654ffd3a816 */ /* 0x000fe200000000d3 */
[----:B------:R-:W-:Y:S01]  /*6470*/  FADD.FTZ R156, R156, R159 ;  /* 0x0000009f9c9c7221 */ /* 0x000fe20000010000 */
[----:B------:R-:W-:Y:S01]  /*6480*/  VIADD R207, R207, 0xffffffff ;  /* 0xffffffffcfcf7836 */ /* 0x000fe20000000000 */
[----:B------:R-:W2:Y:S01]  /*6490*/  MUFU.EX2 R163, R163 ;  /* 0x000000a300a37308 */ /* 0x000ea20000000800 */
[----:B------:R-:W-:Y:S01]  /*64a0*/  FADD.FTZ R214, R215, R214 ;  /* 0x000000d6d7d67221 */ /* 0x000fe20000010000 */
[----:B------:R-:W-:Y:S01]  /*64b0*/  FADD.FTZ R157, R157, R156 ;  /* 0x0000009c9d9d7221 */ /* 0x000fe20000010000 */
[----:B------:R-:W-:-:S02]  /*64c0*/  IMAD.MOV.U32 R210, RZ, RZ, R20 ;  /* 0x000000ffffd27224 */ /* 0x000fc400078e0014 */
[----:B------:R-:W-:-:S03]  /*64d0*/  FADD.FTZ R209, R209, R214 ;  /* 0x000000d6d1d17221 */ /* 0x000fc60000010000 */
        /* <DEDUP_REMOVED lines=121> */
.L_x_14380:
[----:B------:R-:W-:-:S13]  /*6c70*/  ISETP.GE.AND P1, PT, R207, RZ, PT ;  /* 0x000000ffcf00720c */ /* 0x000fda0003f26270 */
[----:B------:R-:W-:Y:S05]  /*6c80*/  @!P1 BRA `(.L_x_14390) ;  /* 0x0000002000bc9947 */ /* 0x000fea0003800000 */
[----:B------:R-:W-:Y:S02]  /*6c90*/  IMAD.MOV.U32 R209, RZ, RZ, R20 ;  /* 0x000000ffffd17224 */ /* 0x000fe400078e0014 */
[----:B------:R-:W-:-:S07]  /*6ca0*/  IMAD.MOV.U32 R201, RZ, RZ, R13 ;  /* 0x000000ffffc97224 */ /* 0x000fce00078e000d */
.L_x_14399:
[----:B------:R-:W-:-:S04]  /*6cb0*/  UIADD3 UR36, UR36, 0x1, URZ ;  /* 0x0000000124247890 */ /* 0x000fc8000fffe03f */
[----:B------:R-:W-:-:S04]  /*6cc0*/  UISETP.NE.AND UP0, UPT, UR36, 0x2, UPT ;  /* 0x000000022400788c */ /* 0x000fc8000bf05270 */
[----:B------:R-:W-:Y:S02]  /*6cd0*/  USEL UR4, URZ, 0x1, UP0 ;  /* 0x000000013f047887 */ /* 0x000fe40008000000 */
[----:B------:R-:W-:Y:S02]  /*6ce0*/  USEL UR36, UR36, URZ, UP0 ;  /* 0x0000003f24247287 */ /* 0x000fe40008000000 */
[----:B------:R-:W-:Y:S01]  /*6cf0*/  ULOP3.LUT UR37, UR37, UR4, URZ, 0x3c, !UPT ;  /* 0x0000000425257292 */ /* 0x000fe2000f8e3c3f */
[----:B-1----:R-:W-:Y:S11]  /*6d00*/  @!P0 BRA `(.L_x_14391) ;  /* 0x0000000000048947 */ /* 0x002ff60003800000 */
[----:B------:R-:W-:Y:S01]  /*6d10*/  BPT.TRAP 0x1 ;  /* 0x000000040000795c */ /* 0x000fe20000300000 */
.L_x_14391:
        /* <DEDUP_REMOVED lines=9> */
.L_x_14392:
[----:B--2---:R-:W-:Y:S05]  /*6db0*/  @P1 BRA `(.L_x_14393) ;  /* 0x0000000000081947 */ /* 0x004fea0003800000 */
[----:B------:R-:W2:Y:S02]  /*6dc0*/  SYNCS.PHASECHK.TRANS64.TRYWAIT P1, [UR4+0x32430], R13 ;  /* 0x0324300dff0075a7 */ /* 0x000ea40008020144 */
[----:B--2---:R-:W-:Y:S05]  /*6dd0*/  @!P1 BRA `(.L_x_14394) ;  /* 0x000000cc00689947 */ /* 0x004fea0003800000 */
.L_x_14393:
        /* <DEDUP_REMOVED lines=31> */
.L_x_14395:
[----:B------:R3:W4:Y:S01]  /*6fd0*/  SYNCS.PHASECHK.TRANS64.TRYWAIT P1, [UR4+0x32450], R13 ;  /* 0x0324500dff0075a7 */ /* 0x0007220008020144 */
[----:B------:R-:W-:Y:S05]  /*6fe0*/  @!P0 BRA `(.L_x_14396) ;  /* 0x0000000000048947 */ /* 0x000fea0003800000 */
[----:B------:R-:W-:Y:S01]  /*6ff0*/  BPT.TRAP 0x1 ;  /* 0x000000040000795c */ /* 0x000fe20000300000 */
.L_x_14396:
[----:B----4-:R-:W-:Y:S05]  /*7000*/  @P1 BRA `(.L_x_14397) ;  /* 0x0000000000081947 */ /* 0x010fea0003800000 */
[----:B------:R-:W4:Y:S02]  /*7010*/  SYNCS.PHASECHK.TRANS64.TRYWAIT P1, [UR4+0x32450], R13 ;  /* 0x0324500dff0075a7 */ /* 0x000f240008020144 */
[----:B----4-:R-:W-:Y:S05]  /*7020*/  @!P1 BRA `(.L_x_14398) ;  /* 0x000000c800ec9947 */ /* 0x010fea0003800000 */
.L_x_14397:
        /* <DEDUP_REMOVED lines=10> */
[----:B------:R-:W-:Y:S01]  /*70d0*/  IMAD.U32 R212, RZ, RZ, UR4 ;  /* 0x00000004ffd47e24 */ /* 0x000fe2000f8e00ff */
[----:B------:R-:W-:Y:S01]  /*70e0*/  UMOV UR15, 0x40000040 ;  /* 0x40000040000f7882 */ /* 0x000fe20000000000 */
[----:B------:R-:W-:Y:S01]  /*70f0*/  UIADD3 UR18, UR5, 0x304, URZ ;  /* 0x0000030405127890 */ /* 0x000fe2000fffe03f */
[----:B------:R-:W-:Y:S01]  /*7100*/  ISETP.GT.AND P1, PT, R207, RZ, PT ;  /* 0x000000ffcf00720c */ /* 0x000fe20003f24270 */
[----:B------:R-:W-:Y:S01]  /*7110*/  UMOV UR19, 0x40000040 ;  /* 0x4000004000137882 */ /* 0x000fe20000000000 */
[----:B------:R-:W-:Y:S01]  /*7120*/  HGMMA.64x96x16.F32.BF16 R152, gdesc[UR56], R152, gsb0 ;  /* 0x01600000389879f0 */ /* 0x000fe20008001898 */
[----:B------:R-:W-:Y:S01]  /*7130*/  R2UR UR56, R8 ;  /* 0x00000000083872ca */ /* 0x000fe200000e0000 */
[----:B------:R-:W-:Y:S01]  /*7140*/  UIADD3 UR58, UR5, 0x2, URZ ;  /* 0x00000002053a7890 */ /* 0x000fe2000fffe03f */
[----:B------:R-:W-:Y:S01]  /*7150*/  R2UR UR57, R9 ;  /* 0x00000000093972ca */ /* 0x000fe200000e0000 */
[----:B------:R-:W-:Y:S01]  /*7160*/  UMOV UR59, 0x40000040 ;  /* 0x40000040003b7882 */ /* 0x000fe20000000000 */
[----:B------:R-:W-:Y:S01]  /*7170*/  UIADD3 UR22, UR5, 0x306, URZ ;  /* 0x0000030605167890 */ /* 0x000fe2000fffe03f */
[----:B------:R-:W-:Y:S01]  /*7180*/  VIADD R207, R207, 0xffffffff ;  /* 0xffffffffcfcf7836 */ /* 0x000fe20000000000 */
        /* <DEDUP_REMOVED lines=16> */
[----:B------:R-:W-:Y:S01]  /*7290*/  UIMAD UR4, UR36, 0xc00, UR6 ;  /* 0x00000c00240478a4 */ /* 0x000fe2000f8e0206 */
        /* <DEDUP_REMOVED lines=104> */
[----:B0-----:R-:W0:Y:S01]  /*7920*/  SHFL.BFLY PT, R211, R202, 0x2, 0x1f ;  /* 0x0c401f00cad37f89 */ /* 0x001e2200000e0000 */
        /* <DEDUP_REMOVED lines=16> */
[----:B------:R-:W-:Y:S02]  /*7a30*/  @!P2 VIADD R152, R212, 0x32440 ;  /* 0x00032440d498a836 */ /* 0x000fe40000000000 */
[----:B------:R-:W-:Y:S01]  /*7a40*/  FMUL.FTZ R201, R201, UR5 ;  /* 0x00000005c9c97c20 */ /* 0x000fe20008410000 */
[--C-:B------:R-:W-:Y:S01]  /*7a50*/  FFMA.FTZ R156, R156, UR5, -R210.reuse ;  /* 0x000000059c9c7c23 */ /* 0x100fe200080108d2 */
[----:B------:R-:W-:Y:S01]  /*7a60*/  MUFU.EX2 R202, R202 ;  /* 0x000000ca00ca7308 */ /* 0x000fe20000000800 */
[----:B------:R-:W-:Y:S01]  /*7a70*/  FFMA.FTZ R160, R160, UR5, -R210 ;  /* 0x00000005a0a07c23 */ /* 0x000fe200080108d2 */
[----:B------:R-:W-:Y:S01]  /*7a80*/  @!P2 PRMT R152, RZ, 0x654, R152 ;  /* 0x00000654ff98a816 */ /* 0x000fe20000000098 */
[--C-:B------:R-:W-:Y:S01]  /*7a90*/  FFMA.FTZ R161, R161, UR5, -R210.reuse ;  /* 0x00000005a1a17c23 */ /* 0x100fe200080108d2 */
[--C-:B------:R-:W-:Y:S01]  /*7aa0*/  FFMA.FTZ R164, R164, UR5, -R210.reuse ;  /* 0x00000005a4a47c23 */ /* 0x100fe200080108d2 */
[--C-:B------:R-:W-:Y:S01]  /*7ab0*/  FFMA.FTZ R165, R165, UR5, -R210.reuse ;  /* 0x00000005a5a57c23 */ /* 0x100fe200080108d2 */
[--C-:B------:R-:W-:Y:S01]  /*7ac0*/  FFMA.FTZ R168, R168, UR5, -R210.reuse ;  /* 0x00000005a8a87c23 */ /* 0x100fe200080108d2 */
[----:B-1----:R-:W-:Y:S01]  /*7ad0*/  FMNMX.FTZ R20, R20, R213, !PT ;  /* 0x000000d514147209 */ /* 0x002fe20007810000 */
[----:B------:R-:W0:Y:S01]  /*7ae0*/  MUFU.EX2 R201, R201 ;  /* 0x000000c900c97308 */ /* 0x000e220000000800 */
[--C-:B------:R-:W-:Y:S01]  /*7af0*/  FFMA.FTZ R169, R169, UR5, -R210.reuse ;  /* 0x00000005a9a97c23 */ /* 0x100fe200080108d2 */
[--C-:B------:R-:W-:Y:S01]  /*7b00*/  FFMA.FTZ R172, R172, UR5, -R210.reuse ;  /* 0x00000005acac7c23 */ /* 0x100fe200080108d2 */
[--C-:B------:R-:W-:Y:S01]  /*7b10*/  FFMA.FTZ R173, R173, UR5, -R210.reuse ;  /* 0x00000005adad7c23 */ /* 0x100fe200080108d2 */
[C---:B------:R-:W-:Y:S01]  /*7b20*/  FADD.FTZ R21, -R20.reuse, R209 ;  /* 0x000000d114157221 */ /* 0x040fe20000010100 */
[----:B------:R-:W-:Y:S01]  /*7b30*/  FMUL.FTZ R214, R20, UR5 ;  /* 0x0000000514d67c20 */ /* 0x000fe20008410000 */
[--C-:B------:R-:W-:Y:S01]  /*7b40*/  FFMA.FTZ R176, R176, UR5, -R210.reuse ;  /* 0x00000005b0b07c23 */ /* 0x100fe200080108d2 */
[----:B------:R-:W-:Y:S01]  /*7b50*/  FFMA.FTZ R177, R177, UR5, -R210 ;  /* 0x00000005b1b17c23 */ /* 0x000fe200080108d2 */
[----:B------:R-:W-:Y:S01]  /*7b60*/  FMUL.FTZ R157, R21, UR5 ;  /* 0x00000005159d7c20 */ /* 0x000fe20008410000 */
[----:B------:R-:W-:Y:S01]  /*7b70*/  IADD3 R21, -R215, 0xb, RZ ;  /* 0x0000000bd7157810 */ /* 0x000fe20007ffe1ff */
[----:B------:R1:W-:Y:S01]  /*7b80*/  MUFU.EX2 R209, R153 ;  /* 0x0000009900d17308 */ /* 0x0003e20000000800 */
[--C-:B------:R-:W-:Y:S01]  /*7b90*/  FFMA.FTZ R211, R154, UR5, -R214.reuse ;  /* 0x000000059ad37c23 */ /* 0x100fe200080108d6 */
[--C-:B------:R-:W-:Y:S01]  /*7ba0*/  FFMA.FTZ R213, R155, UR5, -R214.reuse ;  /* 0x000000059bd57c23 */ /* 0x100fe200080108d6 */
        /* <DEDUP_REMOVED lines=142> */
[--C-:B------:R-:W-:Y:S01]  /*8490*/  FFMA.FTZ R162, R162, UR5, -R214.reuse ;  /* 0x00000005a2a27c23 */ /* 0x100fe200080108d6 */
[----:B0-----:R-:W-:Y:S01]  /*84a0*/  F2FP.BF16.F32.PACK_AB R154, R209, R156 ;  /* 0x0000009cd19a723e */ /* 0x001fe200000010ff */
[--C-:B------:R-:W-:Y:S01]  /*84b0*/  FFMA.FTZ R163, R163, UR5, -R214.reuse ;  /* 0x00000005a3a37c23 */ /* 0x100fe200080108d6 */
[----:B----4-:R-:W-:Y:S01]  /*84c0*/  F2FP.BF16.F32.PACK_AB R153, R213, R211 ;  /* 0x000000d3d599723e */ /* 0x010fe200000010ff */
[--C-:B------:R-:W-:Y:S01]  /*84d0*/  FFMA.FTZ R166, R166, UR5, -R214.reuse ;  /* 0x00000005a6a67c23 */ /* 0x100fe200080108d6 */
[----:B-----5:R-:W-:Y:S01]  /*84e0*/  F2FP.BF16.F32.PACK_AB R155, R159, R158 ;  /* 0x0000009e9f9b723e */ /* 0x020fe200000010ff */
[--C-:B------:R-:W-:Y:S01]  /*84f0*/  FFMA.FTZ R167, R167, UR5, -R214.reuse ;  /* 0x00000005a7a77c23 */ /* 0x100fe200080108d6 */
[----:B------:R-:W-:Y:S01]  /*8500*/  MUFU.EX2 R160, R160 ;  /* 0x000000a000a07308 */ /* 0x000fe20000000800 */
[--C-:B------:R-:W-:Y:S01]  /*8510*/  FFMA.FTZ R170, R170, UR5, -R214.reuse ;  /* 0x00000005aaaa7c23 */ /* 0x100fe200080108d6 */
[----:B------:R-:W-:Y:S01]  /*8520*/  WARPGROUP.ARRIVE ;  /* 0x00000000000079c5 */ /* 0x000fe20000000000 */
[--C-:B------:R-:W-:Y:S01]  /*8530*/  FFMA.FTZ R171, R171, UR5, -R214.reuse ;  /* 0x00000005abab7c23 */ /* 0x100fe200080108d6 */
[--C-:B------:R-:W-:Y:S01]  /*8540*/  FFMA.FTZ R174, R174, UR5, -R214.reuse ;  /* 0x00000005aeae7c23 */ /* 0x100fe200080108d6 */
[----:B------:R-:W-:Y:S01]  /*8550*/  FFMA.FTZ R175, R175, UR5, -R214 ;  /* 0x00000005afaf7c23 */ /* 0x000fe200080108d6 */
[--C-:B------:R-:W-:Y:S01]  /*8560*/  FFMA.FTZ R180, R180, UR5, -R210.reuse ;  /* 0x00000005b4b47c23 */ /* 0x100fe200080108d2 */
[----:B------:R-:W-:Y:S01]  /*8570*/  FFMA.FTZ R181, R181, UR5, -R210 ;  /* 0x00000005b5b57c23 */ /* 0x000fe200080108d2 */
[----:B------:R-:W-:Y:S01]  /*8580*/  HGMMA.64x256x16.F32.BF16 R24, R152, gdesc[UR8].tnspB, R24, gsb0 ;  /* 0x43e0000898187df0 */ /* 0x000fe20008001818 */
[----:B------:R-:W0:Y:S01]  /*8590*/  MUFU.EX2 R161, R161 ;  /* 0x000000a100a17308 */ /* 0x000e220000000800 */
[----:B------:R-:W-:Y:S01]  /*85a0*/  UIADD3 UR10, UR4, 0x80, URZ ;  /* 0x00000080040a7890 */ /* 0x000fe2000fffe03f */
[--C-:B------:R-:W-:Y:S01]  /*85b0*/  FFMA.FTZ R178, R178, UR5, -R214.reuse ;  /* 0x00000005b2b27c23 */ /* 0x100fe200080108d6 */
[----:B------:R-:W-:Y:S01]  /*85c0*/  UMOV UR11, 0x40000040 ;  /* 0x40000040000b7882 */ /* 0x000fe20000000000 */
        /* <DEDUP_REMOVED lines=8> */
[--C-:B------:R-:W-:Y:S01]  /*8650*/  FFMA.FTZ R186, R186, UR5, -R214.reuse ;  /* 0x00000005baba7c23 */ /* 0x100fe200080108d6 */
[--C-:B------:R-:W-:Y:S01]  /*8660*/  FFMA.FTZ R187, R187, UR5, -R214.reuse ;  /* 0x00000005bbbb7c23 */ /* 0x100fe200080108d6 */
[--C-:B------:R-:W-:Y:S01]  /*8670*/  FFMA.FTZ R190, R190, UR5, -R214.reuse ;  /* 0x00000005bebe7c23 */ /* 0x100fe200080108d6 */
[----:B------:R-:W-:Y:S01]  /*8680*/  FFMA.FTZ R191, R191, UR5, -R214 ;  /* 0x00000005bfbf7c23 */ /* 0x000fe200080108d6 */
[----:B------:R-:W1:Y:S01]  /*8690*/  MUFU.EX2 R165, R165 ;  /* 0x000000a500a57308 */ /* 0x000e620000000800 */
[--C-:B------:R-:W-:Y:S01]  /*86a0*/  FFMA.FTZ R192, R192, UR5, -R210.reuse ;  /* 0x00000005c0c07c23 */ /* 0x100fe200080108d2 */
[--C-:B------:R-:W-:Y:S01]  /*86b0*/  FFMA.FTZ R193, R193, UR5, -R210.reuse ;  /* 0x00000005c1c17c23 */ /* 0x100fe200080108d2 */
[--C-:B------:R-:W-:Y:S01]  /*86c0*/  FFMA.FTZ R196, R196, UR5, -R210.reuse ;  /* 0x00000005c4c47c23 */ /* 0x100fe200080108d2 */
[----:B------:R-:W-:Y:S01]  /*86d0*/  FFMA.FTZ R197, R197, UR5, -R210 ;  /* 0x00000005c5c57c23 */ /* 0x000fe200080108d2 */
[--C-:B------:R-:W-:Y:S01]  /*86e0*/  FFMA.FTZ R194, R194, UR5, -R214.reuse ;  /* 0x00000005c2c27c23 */ /* 0x100fe200080108d6 */
[--C-:B------:R-:W-:Y:S01]  /*86f0*/  FFMA.FTZ R195, R195, UR5, -R214.reuse ;  /* 0x00000005c3c37c23 */ /* 0x100fe200080108d6 */
[--C-:B------:R-:W-:Y:S01]  /*8700*/  FFMA.FTZ R198, R198, UR5, -R214.reuse ;  /* 0x00000005c6c67c23 */ /* 0x100fe200080108d6 */
[----:B------:R-:W-:Y:S01]  /*8710*/  MUFU.EX2 R162, R162 ;  /* 0x000000a200a27308 */ /* 0x000fe20000000800 */
[----:B------:R-:W-:Y:S01]  /*8720*/  FFMA.FTZ R199, R199, UR5, -R214 ;  /* 0x00000005c7c77c23 */ /* 0x000fe200080108d6 */
[----:B------:R-:W-:Y:S01]  /*8730*/  FFMA.FTZ R201, R201, R0, R202 ;  /* 0x00000000c9c97223 */ /* 0x000fe200000100ca */
[----:B------:R-:W-:Y:S01]  /*8740*/  FFMA.FTZ R12, R157, R12, R211 ;  /* 0x0000000c9d0c7223 */ /* 0x000fe200000100d3 */
[----:B------:R-:W-:-:S02]  /*8750*/  @!P2 VIADD R212, R212, 0x32460 ;  /* 0x00032460d4d4a836 */ /* 0x000fc40000000000 */
[----:B------:R-:W-:Y:S01]  /*8760*/  FADD.FTZ R201, R208, R201 ;  /* 0x000000c9d0c97221 */ /* 0x000fe20000010000 */
[----:B------:R-:W-:Y:S01]  /*8770*/  FADD.FTZ R213, R213, R12 ;  /* 0x0000000cd5d57221 */ /* 0x000fe20000010000 */
[----:B------:R-:W3:Y:S01]  /*8780*/  MUFU.EX2 R163, R163 ;  /* 0x000000a300a37308 */ /* 0x000ee20000000800 */
[----:B------:R-:W-:Y:S01]  /*8790*/  @!P2 PRMT R212, RZ, 0x654, R212 ;  /* 0x00000654ffd4a816 */ /* 0x000fe200000000d4 */
[----:B------:R-:W-:Y:S01]  /*87a0*/  FADD.FTZ R156, R156, R201 ;  /* 0x000000c99c9c7221 */ /* 0x000fe20000010000 */
[----:B------:R-:W-:Y:S01]  /*87b0*/  FADD.FTZ R158, R158, R213 ;  /* 0x000000d59e9e7221 */ /* 0x000fe20000010000 */
[----:B------:R-:W-:Y:S02]  /*87c0*/  IMAD.MOV.U32 R201, RZ, RZ, R13 ;  /* 0x000000ffffc97224 */ /* 0x000fe400078e000d */
[----:B------:R-:W-:Y:S01]  /*87d0*/  FADD.FTZ R209, R209, R156 ;  /* 0x0000009cd1d17221 */ /* 0x000fe20000010000 */
        /* <DEDUP_REMOVED lines=36> */
[----:B------:R-:W-:Y:S01]  /*8a20*/  FADD.FTZ R162, R162, R159 ;  /* 0x0000009fa2a27221 */ /* 0x000fe20000010000 */
[----:B----4-:R-:W-:Y:S01]  /*8a30*/  F2FP.BF16.F32.PACK_AB R155, R167, R166 ;  /* 0x000000a6a79b723e */ /* 0x010fe200000010ff */
[----:B------:R-:W-:Y:S01]  /*8a40*/  FADD.FTZ R161, R161, R160 ;  /* 0x000000a0a1a17221 */ /* 0x000fe20000010000 */
[----:B------:R-:W-:Y:S01]  /*8a50*/  IMAD.MOV.U32 R209, RZ, RZ, R20 ;  /* 0x000000ffffd17224 */ /* 0x000fe200078e0014 */
[----:B------:R-:W-:Y:S01]  /*8a60*/  MUFU.EX2 R194, R194 ;  /* 0x000000c200c27308 */ /* 0x000fe20000000800 */
[----:B------:R-:W-:Y:S01]  /*8a70*/  WARPGROUP.ARRIVE ;  /* 0x00000000000079c5 */ /* 0x000fe20000000000 */
[----:B------:R-:W-:Y:S01]  /*8a80*/  FADD.FTZ R163, R163, R162 ;  /* 0x000000a2a3a37221 */ /* 0x000fe20000010000 */
[----:B------:R-:W-:-:S03]  /*8a90*/  FADD.FTZ R164, R164, R161 ;  /* 0x000000a1a4a47221 */ /* 0x000fc60000010000 */
[----:B------:R-:W-:Y:S01]  /*8aa0*/  FADD.FTZ R166, R166, R163 ;  /* 0x000000a3a6a67221 */ /* 0x000fe20000010000 */
[----:B------:R-:W-:Y:S01]  /*8ab0*/  HGMMA.64x256x16.F32.BF16 R24, R152, gdesc[UR8].tnspB, R24, gsb0 ;  /* 0x43e0000898187df0 */ /* 0x000fe20008001818 */
[----:B------:R-:W-:Y:S01]  /*8ac0*/  UIADD3 UR10, UR4, 0x100, URZ ;  /* 0x00000100040a7890 */ /* 0x000fe2000fffe03f */
[----:B------:R-:W1:Y:S01]  /*8ad0*/  MUFU.EX2 R195, R195 ;  /* 0x000000c300c37308 */ /* 0x000e620000000800 */
        /* <DEDUP_REMOVED lines=60> */
[----:B-1----:R-:W-:Y:S01]  /*8ea0*/  F2FP.BF16.F32.PACK_AB R153, R195, R194 ;  /* 0x000000c2c399723e */ /* 0x002fe200000010ff */
        /* <DEDUP_REMOVED lines=11> */
[----:B------:R1:W-:Y:S01]  /*8f60*/  @!P2 SYNCS.ARRIVE.TRANS64.RED.A1T0 RZ, [R212+URZ], RZ ;  /* 0x000000ffd4ffa9a7 */ /* 0x0003e2000810043f */
[----:B------:R-:W-:Y:S05]  /*8f70*/  @P1 BRA `(.L_x_14399) ;  /* 0xffffffdc004c1947 */ /* 0x000fea000383ffff */
.L_x_14390:
[----:B------:R-:W2:Y:S01]  /*8f80*/  SHFL.BFLY PT, R3, R0, 0x2, 0x1f ;  /* 0x0c401f0000037f89 */ /* 0x000ea200000e0000 */
[----:B------:R-:W-:Y:S01]  /*8f90*/  IMAD.MOV.U32 R4, RZ, RZ, RZ ;  /* 0x000000ffff047224 */ /* 0x000fe200078e00ff */
[----:B------:R-:W-:Y:S01]  /*8fa0*/  R2UR UR4, R224 ;  /* 0x00000000e00472ca */ /* 0x000fe200000e0000 */
[----:B------:R-:W-:Y:S01]  /*8fb0*/  UIADD3 UR36, UR36, 0x1, URZ ;  /* 0x0000000124247890 */ /* 0x000fe2000fffe03f */
[----:B------:R-:W3:Y:S01]  /*8fc0*/  SHFL.BFLY PT, R5, R12, 0x2, 0x1f ;  /* 0x0c401f000c057f89 */ /* 0x000ee200000e0000 */
[----:B------:R-:W-:Y:S01]  /*8fd0*/  IMAD.U32 R14, RZ, RZ, UR5 ;  /* 0x00000005ff0e7e24 */ /* 0x000fe2000f8e00ff */
[----:B------:R4:W-:Y:S06]  /*8fe0*/  BAR.ARV R21, 0x100 ;  /* 0x000400150000751d */ /* 0x0009ec0000002000 */
[----:B------:R-:W-:-:S02]  /*8ff0*/  UISETP.NE.AND UP0, UPT, UR36, 0x2, UPT ;  /* 0x000000022400788c */ /* 0x000fc4000bf05270 */
[----:B------:R-:W-:Y:S06]  /*9000*/  BAR.ARV 0x8, 0x180 ;  /* 0x0206000000007b1d */ /* 0x000fec0000002000 */
[----:B------:R-:W-:Y:S01]  /*9010*/  UIADD3 UR4, UR4, 0x1, URZ ;  /* 0x0000000104047890 */ /* 0x000fe2000fffe03f */
[----:B------:R-:W-:Y:S01]  /*9020*/  PLOP3.LUT P0, PT, PT, PT, PT, 0x8, 0x0 ;  /* 0x000000000000781c */ /* 0x000fe20003f0e170 */
[----:B--2---:R-:W-:Y:S01]  /*9030*/  FADD.FTZ R3, R3, R0 ;  /* 0x0000000003037221 */ /* 0x004fe20000010000 */
[----:B------:R-:W-:Y:S01]  /*9040*/  IMAD.MOV.U32 R0, RZ, RZ, RZ ;  /* 0x000000ffff007224 */ /* 0x000fe200078e00ff */
[----:B------:R-:W-:Y:S01]  /*9050*/  USEL UR36, UR36, URZ, UP0 ;  /* 0x0000003f24247287 */ /* 0x000fe20008000000 */
[----:B---3--:R-:W-:-:S02]  /*9060*/  FADD.FTZ R5, R5, R12 ;  /* 0x0000000c05057221 */ /* 0x008fc40000010000 */
[----:B------:R-:W2:Y:S01]  /*9070*/  SHFL.BFLY PT, R2, R3, 0x1, 0x1f ;  /* 0x0c201f0003027f89 */ /* 0x000ea200000e0000 */
[----:B------:R-:W-:Y:S01]  /*9080*/  IMAD.U32 R224, RZ, RZ, UR4 ;  /* 0x00000004ffe07e24 */ /* 0x000fe2000f8e00ff */
[----:B------:R-:W-:-:S04]  /*9090*/  USEL UR4, URZ, 0x1, UP0 ;  /* 0x000000013f047887 */ /* 0x000fc80008000000 */
[----:B------:R-:W-:Y:S01]  /*90a0*/  ULOP3.LUT UR37, UR37, UR4, URZ, 0x3c, !UPT ;  /* 0x0000000425257292 */ /* 0x000fe2000f8e3c3f */
[----:B--2---:R-:W-:Y:S01]  /*90b0*/  FADD.FTZ R7, R3, R2 ;  /* 0x0000000203077221 */ /* 0x004fe20000010000 */
[----:B------:R-:W-:Y:S01]  /*90c0*/  IMAD.MOV.U32 R3, RZ, RZ, -0x800000 ;  /* 0xff800000ff037424 */ /* 0x000fe200078e00ff */
[----:B------:R-:W2:Y:S03]  /*90d0*/  SHFL.BFLY PT, R2, R5, 0x1, 0x1f ;  /* 0x0c201f0005027f89 */ /* 0x000ea600000e0000 */
[----:B------:R-:W-:-:S13]  /*90e0*/  FSETP.NE.FTZ.AND P1, PT, R7, RZ, PT ;  /* 0x000000ff0700720b */ /* 0x000fda0003f35000 */
[----:B------:R-:W3:Y:S01]  /*90f0*/  @P1 MUFU.RCP R4, R7 ;  /* 0x0000000700041308 */ /* 0x000ee20000001000 */
[----:B--2---:R-:W-:Y:S01]  /*9100*/  FADD.FTZ R6, R5, R2 ;  /* 0x0000000205067221 */ /* 0x004fe20000010000 */
[----:B------:R-:W-:-:S06]  /*9110*/  IMAD.MOV.U32 R2, RZ, RZ, -0x800000 ;  /* 0xff800000ff027424 */ /* 0x000fcc00078e00ff */
[----:B------:R-:W2:Y:S01]  /*9120*/  @P1 MUFU.LG2 R5, R7 ;  /* 0x0000000700051308 */ /* 0x000ea20000000c00 */
[----:B------:R-:W-:Y:S01]  /*9130*/  FSETP.NE.FTZ.AND P2, PT, R6, RZ, PT ;  /* 0x000000ff0600720b */ /* 0x000fe20003f55000 */
        /* <DEDUP_REMOVED lines=17> */
[----:B------:R-:W3:Y:S01]  /*9250*/  @P2 MUFU.LG2 R6, R6 ;  /* 0x0000000600062308 */ /* 0x000ee20000000c00 */
        /* <DEDUP_REMOVED lines=50> */
[----:B--2---:R-:W-:Y:S01]  /*9580*/  @P1 FMUL.FTZ R5, R5, 0.69314718246459960938 ;  /* 0x3f31721805051820 */ /* 0x004fe20000410000 */
[----:B---3--:R-:W-:Y:S01]  /*9590*/  @P2 FMUL.FTZ R7, R6, 0.69314718246459960938 ;  /* 0x3f31721806072820 */ /* 0x008fe20000410000 */
        /* <DEDUP_REMOVED lines=66> */
[----:B----4-:R-:W-:-:S07]  /*99c0*/  @P2 FFMA.FTZ R3, R14, R20, R7 ;  /* 0x000000140e032223 */ /* 0x010fce0000010007 */
.L_x_14368:
[----:B------:R-:W2:Y:S01]  /*99d0*/  S2R R4, SR_CgaCtaId ;  /* 0x0000000000047919 */ /* 0x000ea20000008800 */
[----:B------:R-:W-:Y:S01]  /*99e0*/  MOV R151, 0x400 ;  /* 0x0000040000977802 */ /* 0x000fe20000000f00 */
[----:B------:R-:W-:Y:S01]  /*99f0*/  BSSY B0, `(.L_x_14400) ;  /* 0x00002e0000007945 */ /* 0x000fe20003800000 */
[----:B------:R-:W-:Y:S02]  /*9a00*/  BAR.SYNC.DEFER_BLOCKING 0x5, 0x180 ;  /* 0x0146000000007b1d */ /* 0x000fe40000010000 */
[----:B--2---:R-:W-:-:S05]  /*9a10*/  LEA R151, R4, R151, 0x18 ;  /* 0x0000009704977211 */ /* 0x004fca00078ec0ff */
[----:B------:R-:W2:Y:S02]  /*9a20*/  LDS.128 R4, [R151+0x324d0] ;  /* 0x0324d00097047984 */ /* 0x000ea40000000c00 */
[----:B--2---:R-:W-:Y:S02]  /*9a30*/  R2UR UR5, R5 ;  /* 0x00000000050572ca */ /* 0x004fe400000e0000 */
[----:B------:R-:W-:Y:S01]  /*9a40*/  R2UR UR6, R6 ;  /* 0x00000000060672ca */ /* 0x000fe200000e0000 */
[----:B------:R-:W-:Y:S06]  /*9a50*/  BAR.ARV 0x4, 0x180 ;  /* 0x0106000000007b1d */ /* 0x000fec0000002000 */
[----:B------:R-:W-:Y:S08]  /*9a60*/  @P0 BRA `(.L_x_14401) ;  /* 0x0000001c00e00947 */ /* 0x000ff00003800000 */
[----:B------:R-:W2:Y:S01]  /*9a70*/  S2R R6, SR_SWINHI ;  /* 0x0000000000067919 */ /* 0x000ea20000002f00 */
        /* <DEDUP_REMOVED lines=21> */
[----:B--2---:R-:W-:Y:S02]  /*9bd0*/  MOV R5, R6 ;  /* 0x0000000600057202 */ /* 0x004fe40000000f00 */
[----:B------:R-:W-:-:S02]  /*9be0*/  F2FP.BF16.F32.PACK_AB R51, R157, R51 ;  /* 0x000000339d33723e */ /* 0x000fc400000010ff */
[----:B------:R-:W-:Y:S01]  /*9bf0*/  F2FP.BF16.F32.PACK_AB R57, R155, R58 ;  /* 0x0000003a9b39723e */ /* 0x000fe200000010ff */
[----:B------:R-:W-:Y:S01]  /*9c00*/  IMAD.WIDE R102, R228, 0x2, R4 ;  /* 0x00000002e4667825 */ /* 0x000fe200078e0204 */
[----:B------:R-:W-:Y:S02]  /*9c10*/  F2FP.BF16.F32.PACK_AB R64, R65, R64 ;  /* 0x000000404140723e */ /* 0x000fe400000010ff */
        /* <DEDUP_REMOVED lines=56> */
[----:B------:R-:W-:Y:S02]  /*9fa0*/  LOP3.LUT R98, R167, 0x380, RZ, 0xc0, !PT ;  /* 0x00000380a7627812 */ /* 0x000fe400078ec0ff */
[----:B------:R-:W-:Y:S02]  /*9fb0*/  LOP3.LUT R20, R20, R175, RZ, 0x3c, !PT ;  /* 0x000000af14147212 */ /* 0x000fe400078e3cff */
[----:B------:R-:W-:Y:S02]  /*9fc0*/  SHF.R.U64 R46, R46, 0x3, RZ ;  /* 0x000000032e2e7819 */ /* 0x000fe400000012ff */
[----:B------:R-:W-:-:S02]  /*9fd0*/  LOP3.LUT R94, R191, 0x380, RZ, 0xc0, !PT ;  /* 0x00000380bf5e7812 */ /* 0x000fc400078ec0ff */
[----:B------:R-:W-:Y:S01]  /*9fe0*/  MOV R102, R102 ;  /* 0x0000006600667202 */ /* 0x000fe20000000f00 */
[----:B------:R-:W-:Y:S01]  /*9ff0*/  BAR.SYNC.DEFER_BLOCKING 0x1, 0x100 ;  /* 0x0044000000007b1d */ /* 0x000fe20000010000 */
[----:B------:R-:W-:Y:S02]  /*a000*/  SHF.R.U64 R29, R12, 0x3, RZ ;  /* 0x000000030c1d7819 */ /* 0x000fe400000012ff */
[----:B------:R-:W-:Y:S02]  /*a010*/  LOP3.LUT R22, R22, R177, RZ, 0x3c, !PT ;  /* 0x000000b116167212 */ /* 0x000fe400078e3cff */
[----:B------:R-:W-:Y:S02]  /*a020*/  SHF.R.U64 R54, R54, 0x3, RZ ;  /* 0x0000000336367819 */ /* 0x000fe400000012ff */
[----:B------:R-:W-:Y:S02]  /*a030*/  MOV R14, R14 ;  /* 0x0000000e000e7202 */ /* 0x000fe40000000f00 */
[----:B------:R-:W-:-:S02]  /*a040*/  LOP3.LUT R30, R30, R179, RZ, 0x3c, !PT ;  /* 0x000000b31e1e7212 */ /* 0x000fc400078e3cff */
[----:B------:R-:W-:Y:S02]  /*a050*/  SHF.R.U64 R62, R62, 0x3, RZ ;  /* 0x000000033e3e7819 */ /* 0x000fe400000012ff */
[----:B------:R-:W-:Y:S02]  /*a060*/  MOV R16, R16 ;  /* 0x0000001000107202 */ /* 0x000fe40000000f00 */
[----:B------:R-:W-:Y:S02]  /*a070*/  LOP3.LUT R38, R38, R181, RZ, 0x3c, !PT ;  /* 0x000000b526267212 */ /* 0x000fe400078e3cff */
[----:B------:R-:W-:Y:S02]  /*a080*/  SHF.R.U64 R70, R70, 0x3, RZ ;  /* 0x0000000346467819 */ /* 0x000fe400000012ff */
[----:B------:R-:W-:Y:S02]  /*a090*/  LOP3.LUT R103, R156, 0x380, RZ, 0xc0, !PT ;  /* 0x000003809c677812 */ /* 0x000fe400078ec0ff */
[----:B------:R-:W-:-:S02]  /*a0a0*/  SHF.R.U64 R12, R98, 0x3, RZ ;  /* 0x00000003620c7819 */ /* 0x000fc400000012ff */
[----:B------:R-:W-:Y:S01]  /*a0b0*/  MOV R18, R18 ;  /* 0x0000001200127202 */ /* 0x000fe20000000f00 */
[----:B------:R-:W-:Y:S01]  /*a0c0*/  STSM.16.M88.4 [R102], R24 ;  /* 0x0000001866007844 */ /* 0x000fe20000000200 */
[----:B------:R-:W-:Y:S02]  /*a0d0*/  LOP3.LUT R46, R46, R183, RZ, 0x3c, !PT ;  /* 0x000000b72e2e7212 */ /* 0x000fe400078e3cff */
[----:B------:R-:W-:Y:S01]  /*a0e0*/  SHF.R.U64 R94, R94, 0x3, RZ ;  /* 0x000000035e5e7819 */ /* 0x000fe200000012ff */
[----:B------:R-:W-:Y:S01]  /*a0f0*/  STSM.16.M88.4 [R14], R32 ;  /* 0x000000200e007844 */ /* 0x000fe20000000200 */
[----:B------:R-:W-:Y:S02]  /*a100*/  LOP3.LUT R98, R29, R6, RZ, 0x3c, !PT ;  /* 0x000000061d627212 */ /* 0x000fe400078e3cff */
[----:B------:R-:W-:Y:S01]  /*a110*/  MOV R20, R20 ;  /* 0x0000001400147202 */ /* 0x000fe20000000f00 */
[----:B------:R-:W-:Y:S01]  /*a120*/  STSM.16.M88.4 [R16], R40 ;  /* 0x0000002810007844 */ /* 0x000fe20000000200 */
[----:B------:R-:W-:-:S02]  /*a130*/  F2FP.BF16.F32.PACK_AB R59, R154, R59 ;  /* 0x0000003b9a3b723e */ /* 0x000fc400000010ff */
        /* <DEDUP_REMOVED lines=9> */
[----:B------:R-:W-:Y:S01]  /*a1d0*/  F2FP.BF16.F32.PACK_AB R80, R81, R80 ;  /* 0x000000505150723e */ /* 0x000fe200000010ff */
[----:B------:R-:W-:Y:S01]  /*a1e0*/  STSM.16.M88.4 [R22], R64 ;  /* 0x0000004016007844 */ /* 0x000fe20000000200 */
[----:B------:R-:W-:Y:S02]  /*a1f0*/  LOP3.LUT R62, R62, R187, RZ, 0x3c, !PT ;  /* 0x000000bb3e3e7212 */ /* 0x000fe400078e3cff */
[----:B------:R-:W-:Y:S02]  /*a200*/  MOV R30, R30 ;  /* 0x0000001e001e7202 */ /* 0x000fe40000000f00 */
[----:B------:R-:W-:Y:S02]  /*a210*/  F2FP.BF16.F32.PACK_AB R74, R77, R76 ;  /* 0x0000004c4d4a723e */ /* 0x000fe400000010ff */
[----:B------:R-:W-:-:S02]  /*a220*/  F2FP.BF16.F32.PACK_AB R75, R79, R75 ;  /* 0x0000004b4f4b723e */ /* 0x000fc400000010ff */
[----:B------:R-:W-:Y:S02]  /*a230*/  F2FP.BF16.F32.PACK_AB R81, R8, R82 ;  /* 0x000000520851723e */ /* 0x000fe400000010ff */
[----:B------:R-:W-:Y:S01]  /*a240*/  LOP3.LUT R70, R70, R189, RZ, 0x3c, !PT ;  /* 0x000000bd46467212 */ /* 0x000fe200078e3cff */
[----:B------:R2:W-:Y:S01]  /*a250*/  STSM.16.M88.4 [R30], R72 ;  /* 0x000000481e007844 */ /* 0x0005e20000000200 */
[----:B------:R-:W-:Y:S02]  /*a260*/  SHF.R.U64 R103, R103, 0x3, RZ ;  /* 0x0000000367677819 */ /* 0x000fe400000012ff */
[----:B------:R-:W-:Y:S02]  /*a270*/  MOV R38, R38 ;  /* 0x0000002600267202 */ /* 0x000fe40000000f00 */
[----:B------:R-:W-:Y:S02]  /*a280*/  F2FP.BF16.F32.PACK_AB R82, R85, R84 ;  /* 0x000000545552723e */ /* 0x000fe400000010ff */
[----:B------:R-:W-:-:S02]  /*a290*/  F2FP.BF16.F32.PACK_AB R83, R83, R86 ;  /* 0x000000565353723e */ /* 0x000fc400000010ff */
[----:B------:R-:W-:Y:S02]  /*a2a0*/  LOP3.LUT R94, R94, R191, RZ, 0x3c, !PT ;  /* 0x000000bf5e5e7212 */ /* 0x000fe400078e3cff */
[----:B------:R-:W-:Y:S01]  /*a2b0*/  MOV R46, R46 ;  /* 0x0000002e002e7202 */ /* 0x000fe20000000f00 */
[----:B------:R3:W-:Y:S01]  /*a2c0*/  STSM.16.M88.4 [R38], R80 ;  /* 0x0000005026007844 */ /* 0x0007e20000000200 */
[----:B------:R-:W-:Y:S02]  /*a2d0*/  MOV R6, R98 ;  /* 0x0000006200067202 */ /* 0x000fe40000000f00 */
[----:B------:R-:W-:Y:S01]  /*a2e0*/  F2FP.BF16.F32.PACK_AB R84, R89, R88 ;  /* 0x000000585954723e */ /* 0x000fe200000010ff */
[----:B--2---:R-:W2:Y:S01]  /*a2f0*/  LDC R73, c[0x0][0xce8] ;  /* 0x00033a00ff497b82 */ /* 0x004ea20000000800 */
[----:B------:R-:W-:Y:S02]  /*a300*/  F2FP.BF16.F32.PACK_AB R85, R91, R90 ;  /* 0x0000005a5b55723e */ /* 0x000fe400000010ff */
        /* <DEDUP_REMOVED lines=9> */
[----:B------:R-:W-:Y:S02]  /*a3a0*/  F2FP.BF16.F32.PACK_AB R105, R107, R106 ;  /* 0x0000006a6b69723e */ /* 0x000fe400000010ff */
[----:B------:R-:W-:Y:S01]  /*a3b0*/  F2FP.BF16.F32.PACK_AB R112, R113, R112 ;  /* 0x000000707170723e */ /* 0x000fe200000010ff */
[----:B------:R3:W-:Y:S01]  /*a3c0*/  STSM.16.M88.4 [R54], R96 ;  /* 0x0000006036007844 */ /* 0x0007e20000000200 */
[----:B------:R-:W-:Y:S02]  /*a3d0*/  LOP3.LUT R10, R12, R167, RZ, 0x3c, !PT ;  /* 0x000000a70c0a7212 */ /* 0x000fe400078e3cff */
[----:B------:R-:W-:Y:S02]  /*a3e0*/  MOV R62, R62 ;  /* 0x0000003e003e7202 */ /* 0x000fe40000000f00 */
        /* <DEDUP_REMOVED lines=18> */
[----:B------:R-:W-:Y:S02]  /*a510*/  F2FP.BF16.F32.PACK_AB R130, R133, R132 ;  /* 0x000000848582723e */ /* 0x000fe400000010ff */
        /* <DEDUP_REMOVED lines=8> */
[----:B------:R-:W-:Y:S01]  /*a5a0*/  MOV R12, R12 ;  /* 0x0000000c000c7202 */ /* 0x000fe20000000f00 */
[----:B------:R3:W-:Y:S01]  /*a5b0*/  STSM.16.M88.4 [R10], R136 ;  /* 0x000000880a007844 */ /* 0x0007e20000000200 */
[----:B------:R-:W-:Y:S02]  /*a5c0*/  F2FP.BF16.F32.PACK_AB R146, R149, R148 ;  /* 0x000000949592723e */ /* 0x000fe400000010ff */
[----:B------:R-:W-:-:S02]  /*a5d0*/  F2FP.BF16.F32.PACK_AB R147, R0, R150 ;  /* 0x000000960093723e */ /* 0x000fc400000010ff */
[----:B------:R-:W-:Y:S02]  /*a5e0*/  R2UR UR4, R220 ;  /* 0x00000000dc0472ca */ /* 0x000fe400000e0000 */
[----:B------:R-:W-:Y:S01]  /*a5f0*/  PLOP3.LUT P0, PT, PT, PT, UP0, 0x80, 0x0 ;  /* 0x000000000000781c */ /* 0x000fe20003f0f008 */
[----:B------:R3:W-:Y:S01]  /*a600*/  STSM.16.M88.4 [R12], R144 ;  /* 0x000000900c007844 */ /* 0x0007e20000000200 */
[----:B------:R-:W-:-:S09]  /*a610*/  R2UR UR7, R222 ;  /* 0x00000000de0772ca */ /* 0x000fd200000e0000 */
[----:B------:R-:W-:-:S06]  /*a620*/  UIMAD.WIDE UR8, UR4, 0x4, UR8 ;  /* 0x00000004040878a5 */ /* 0x000fcc000f8e0208 */
[----:B------:R-:W-:Y:S02]  /*a630*/  IMAD.U32 R8, RZ, RZ, UR8 ;  /* 0x00000008ff087e24 */ /* 0x000fe4000f8e00ff */
[----:B------:R-:W-:Y:S01]  /*a640*/  IMAD.U32 R9, RZ, RZ, UR9 ;  /* 0x00000009ff097e24 */ /* 0x000fe2000f8e00ff */
[----:B------:R-:W-:Y:S06]  /*a650*/  BAR.SYNC.DEFER_BLOCKING 0x1, 0x100 ;  /* 0x0044000000007b1d */ /* 0x000fec0000010000 */
[----:B------:R-:W-:Y:S01]  /*a660*/  ULDC.64 UR8, c[0x0][0xd08] ;  /* 0x0003420000087ab9 */ /* 0x000fe20000000a00 */
[----:B------:R-:W4:Y:S01]  /*a670*/  @P0 LDG.E R0, desc[UR38][R8.64] ;  /* 0x0000002608000981 */ /* 0x000f22000c1e1900 */
[----:B------:R-:W-:Y:S01]  /*a680*/  UISETP.NE.U32.AND UP1, UPT, UR8, URZ, UPT ;  /* 0x0000003f0800728c */ /* 0x000fe2000bf25070 */
[----:B--2---:R-:W-:-:S03]  /*a690*/  ISETP.NE.AND P1, PT, R73, 0x1, PT ;  /* 0x000000014900780c */ /* 0x004fc60003f25270 */
[----:B------:R-:W-:-:S06]  /*a6a0*/  UISETP.NE.AND.EX UP1, UPT, UR9, URZ, UPT, UP1 ;  /* 0x0000003f0900728c */ /* 0x000fcc000bf25310 */
[----:B------:R-:W-:-:S04]  /*a6b0*/  PLOP3.LUT P2, PT, PT, PT, UP1, 0x80, 0x0 ;  /* 0x000000000000781c */ /* 0x000fc80003f4f018 */
[----:B------:R-:W2:Y:S01]  /*a6c0*/  @P1 LDC R11, c[0x0][0xcec] ;  /* 0x00033b00ff0b1b82 */ /* 0x000ea20000000800 */
[----:B------:R-:W-:-:S04]  /*a6d0*/  @UP1 ULEA UR8, UP2, UR4, UR8, 0x2 ;  /* 0x0000000804081291 */ /* 0x000fc8000f84103f */
[----:B------:R-:W-:Y:S02]  /*a6e0*/  @UP1 ULEA.HI.X UR9, UR4, UR9, UR7, 0x2, UP2 ;  /* 0x0000000904091291 */ /* 0x000fe400090f1407 */
[----:B------:R-:W-:Y:S01]  /*a6f0*/  IMAD.U32 R14, RZ, RZ, UR8 ;  /* 0x00000008ff0e7e24 */ /* 0x000fe2000f8e00ff */
[----:B------:R-:W-:Y:S01]  /*a700*/  ULDC UR7, c[0x0][0xb88] ;  /* 0x0002e20000077ab9 */ /* 0x000fe20000000800 */
[----:B------:R-:W-:Y:S01]  /*a710*/  UMOV UR4, URZ ;  /* 0x0000003f00047c82 */ /* 0x000fe20008000000 */
[----:B------:R-:W0:Y:S01]  /*a720*/  @P1 LDC R13, c[0x0][0xcf0] ;  /* 0x00033c00ff0d1b82 */ /* 0x000e220000000800 */
[----:B------:R-:W-:Y:S01]  /*a730*/  IMAD.U32 R15, RZ, RZ, UR9 ;  /* 0x00000009ff0f7e24 */ /* 0x000fe2000f8e00ff */
[----:B----4-:R-:W-:Y:S01]  /*a740*/  @P0 R2UR UR4, R0 ;  /* 0x00000000000402ca */ /* 0x010fe200000e0000 */
[----:B------:R-:W-:-:S06]  /*a750*/  IMAD.U32 R0, RZ, RZ, UR7 ;  /* 0x00000007ff007e24 */ /* 0x000fcc000f8e00ff */
[----:B------:R3:W5:Y:S01]  /*a760*/  @P2 LDG.E R0, desc[UR38][R14.64] ;  /* 0x000000260e002981 */ /* 0x000762000c1e1900 */
[----:B0-2---:R-:W-:Y:S07]  /*a770*/  @P2 BRA `(.L_x_14402) ;  /* 0x0000000000102947 */ /* 0x005fee0003800000 */
[----:B------:R-:W-:Y:S05]  /*a780*/  @!P0 BRA `(.L_x_14402) ;  /* 0x00000000000c8947 */ /* 0x000fea0003800000 */
[----:B---3--:R-:W2:Y:S04]  /*a790*/  LDG.E R15, desc[UR38][R8.64] ;  /* 0x00000026080f7981 */ /* 0x008ea8000c1e1900 */
[----:B-----5:R-:W2:Y:S02]  /*a7a0*/  LDG.E R0, desc[UR38][R8.64+0x4] ;  /* 0x0000042608007981 */ /* 0x020ea4000c1e1900 */
[----:B--2---:R-:W-:-:S07]  /*a7b0*/  IMAD.IADD R0, R0, 0x1, -R15 ;  /* 0x0000000100007824 */ /* 0x004fce00078e0a0f */
.L_x_14402:
[----:B------:R-:W-:Y:S01]  /*a7c0*/  R2UR UR17, R221 ;  /* 0x00000000dd1172ca */ /* 0x000fe200000e0000 */
[----:B------:R-:W-:Y:S01]  /*a7d0*/  ULDC.64 UR12, c[0x0][0xc90] ;  /* 0x00032400000c7ab9 */ /* 0x000fe20000000a00 */
[----:B------:R-:W-:Y:S01]  /*a7e0*/  R2UR UR16, R222 ;  /* 0x00000000de1072ca */ /* 0x000fe200000e0000 */
[----:B---3--:R-:W-:Y:S01]  /*a7f0*/  VIADD R10, R203, UR60 ;  /* 0x0000003ccb0a7c36 */ /* 0x008fe20008000000 */
[----:B------:R-:W-:Y:S01]  /*a800*/  R2UR UR15, R220 ;  /* 0x00000000dc0f72ca */ /* 0x000fe200000e0000 */
[----:B------:R-:W-:Y:S01]  /*a810*/  USHF.R.S32.HI UR11, URZ, 0x1f, UR4 ;  /* 0x0000001f3f0b7899 */ /* 0x000fe20008011404 */
[----:B------:R-:W-:Y:S01]  /*a820*/  IMAD R9, R223, 0x40, R200 ;  /* 0x00000040df097824 */ /* 0x000fe200078e02c8 */
[----:B------:R-:W-:Y:S01]  /*a830*/  UMOV UR10, UR4 ;  /* 0x00000004000a7c82 */ /* 0x000fe20008000000 */
[----:B------:R-:W-:Y:S01]  /*a840*/  @P1 IMAD.HI.U32 R6, R10, R11, RZ ;  /* 0x0000000b0a061227 */ /* 0x000fe200078e00ff */
[----:B------:R-:W0:Y:S03]  /*a850*/  @P1 LDC R75, c[0x0][0xcf0] ;  /* 0x00033c00ff4b1b82 */ /* 0x000e260000000800 */
[----:B------:R-:W-:Y:S01]  /*a860*/  IMAD.MOV.U32 R8, RZ, RZ, R10 ;  /* 0x000000ffff087224 */ /* 0x000fe200078e000a */
[----:B------:R-:W-:Y:S01]  /*a870*/  USHF.R.S32.HI UR14, URZ, 0x1f, UR17 ;  /* 0x0000001f3f0e7899 */ /* 0x000fe20008011411 */
[----:B------:R-:W-:Y:S01]  /*a880*/  @P1 SHF.R.U32.HI R8, RZ, R13, R6 ;  /* 0x0000000dff081219 */ /* 0x000fe20000011606 */
[----:B------:R-:W-:Y:S01]  /*a890*/  UIMAD.WIDE.U32 UR8, UR17, UR12, UR10 ;  /* 0x0000000c110872a5 */ /* 0x000fe2000f8e000a */
[----:B------:R-:W-:Y:S01]  /*a8a0*/  IMAD.WIDE R4, R9, 0x2, R4 ;  /* 0x0000000209047825 */ /* 0x000fe200078e0204 */
[----:B------:R-:W-:Y:S01]  /*a8b0*/  UIMAD UR7, UR14, UR12, URZ ;  /* 0x0000000c0e0772a4 */ /* 0x000fe2000f8e023f */
[--C-:B------:R-:W-:Y:S01]  /*a8c0*/  SHF.R.S32.HI R9, RZ, 0x1f, R8.reuse ;  /* 0x0000001fff097819 */ /* 0x100fe20000011408 */
[----:B------:R-:W-:Y:S01]  /*a8d0*/  USEL UR16, UR16, URZ, !UP0 ;  /* 0x0000003f10107287 */ /* 0x000fe2000c000000 */
[----:B------:R-:W-:Y:S01]  /*a8e0*/  IMAD.MOV R6, RZ, RZ, -R8 ;  /* 0x000000ffff067224 */ /* 0x000fe200078e0a08 */
[----:B------:R-:W-:Y:S01]  /*a8f0*/  UIMAD UR7, UR17, UR13, UR7 ;  /* 0x0000000d110772a4 */ /* 0x000fe2000f8e0207 */
[----:B------:R-:W-:Y:S01]  /*a900*/  IADD3 R29, P2, R4, 0x5000, RZ ;  /* 0x00005000041d7810 */ /* 0x000fe20007f5e0ff */
[----:B------:R-:W-:Y:S01]  /*a910*/  USEL UR15, UR15, URZ, !UP0 ;  /* 0x0000003f0f0f7287 */ /* 0x000fe2000c000000 */
[----:B------:R-:W-:Y:S01]  /*a920*/  IMAD R11, R73, R6, R10 ;  /* 0x00000006490b7224 */ /* 0x000fe200078e020a */
[----:B------:R-:W-:Y:S01]  /*a930*/  ULDC.64 UR12, c[0x0][0xc98] ;  /* 0x00032600000c7ab9 */ /* 0x000fe20000000a00 */
[----:B------:R-:W-:Y:S01]  /*a940*/  UIADD3 UR9, UR9, UR7, URZ ;  /* 0x0000000709097290 */ /* 0x000fe2000fffe03f */
[----:B------:R-:W-:Y:S01]  /*a950*/  LOP3.LUT R28, R29, 0x380, RZ, 0xc0, !PT ;  /* 0x000003801d1c7812 */ /* 0x000fe200078ec0ff */
[----:B------:R-:W-:Y:S01]  /*a960*/  UIMAD UR7, UR16, UR12, URZ ;  /* 0x0000000c100772a4 */ /* 0x000fe2000f8e023f */
[----:B------:R-:W-:Y:S01]  /*a970*/  SHF.R.S32.HI R6, RZ, 0x1f, R11 ;  /* 0x0000001fff067819 */ /* 0x000fe2000001140b */
[----:B------:R-:W-:Y:S01]  /*a980*/  UIMAD.WIDE.U32 UR8, UR15, UR12, UR8 ;  /* 0x0000000c0f0872a5 */ /* 0x000fe2000f8e0008 */
[----:B------:R-:W-:Y:S01]  /*a990*/  SHF.R.U64 R28, R28, 0x3, RZ ;  /* 0x000000031c1c7819 */ /* 0x000fe200000012ff */
[----:B------:R-:W-:Y:S01]  /*a9a0*/  UIMAD UR7, UR15, UR13, UR7 ;  /* 0x0000000d0f0772a4 */ /* 0x000fe2000f8e0207 */
[----:B------:R-:W-:Y:S01]  /*a9b0*/  IADD3 R25, P3, R4, 0x4000, RZ ;  /* 0x0000400004197810 */ /* 0x000fe20007f7e0ff */
[----:B------:R-:W-:Y:S01]  /*a9c0*/  VIADD R14, R227, UR60 ;  /* 0x0000003ce30e7c36 */ /* 0x000fe20008000000 */
[----:B------:R-:W-:Y:S01]  /*a9d0*/  LOP3.LUT R28, R28, R29, RZ, 0x3c, !PT ;  /* 0x0000001d1c1c7212 */ /* 0x000fe200078e3cff */
[----:B------:R-:W-:Y:S01]  /*a9e0*/  IMAD.X R29, RZ, RZ, R5, P2 ;  /* 0x000000ffff1d7224 */ /* 0x000fe200010e0605 */
[----:B------:R-:W-:Y:S01]  /*a9f0*/  IADD3 R8, P0, R8, UR8, RZ ;  /* 0x0000000808087c10 */ /* 0x000fe2000ff1e0ff */
[----:B------:R-:W-:Y:S01]  /*aa00*/  IMAD.U32 R10, RZ, RZ, UR7 ;  /* 0x00000007ff0a7e24 */ /* 0x000fe2000f8e00ff */
[----:B------:R-:W-:Y:S01]  /*aa10*/  IADD3 R45, P2, R4, 0xb000, RZ ;  /* 0x0000b000042d7810 */ /* 0x000fe20007f5e0ff */
[----:B-----5:R-:W-:Y:S01]  /*aa20*/  IMAD R77, R0, R73, RZ ;  /* 0x00000049004d7224 */ /* 0x020fe200078e02ff */
[----:B------:R-:W-:Y:S01]  /*aa30*/  LOP3.LUT R24, R25, 0x380, RZ, 0xc0, !PT ;  /* 0x0000038019187812 */ /* 0x000fe200078ec0ff */
[----:B------:R-:W-:Y:S01]  /*aa40*/  ULDC.64 UR12, c[0x0][0xba0] ;  /* 0x0002e800000c7ab9 */ /* 0x000fe20000000a00 */
[----:B------:R-:W-:Y:S01]  /*aa50*/  IADD3.X R9, R9, UR9, R10, P0, !PT ;  /* 0x0000000909097c10 */ /* 0x000fe200087fe40a */
[----:B------:R-:W-:Y:S01]  /*aa60*/  ULDC.64 UR8, c[0x0][0xc88] ;  /* 0x0003220000087ab9 */ /* 0x000fe20000000a00 */
[----:B------:R-:W-:Y:S01]  /*aa70*/  LOP3.LUT R44, R45, 0x380, RZ, 0xc0, !PT ;  /* 0x000003802d2c7812 */ /* 0x000fe200078ec0ff */
[----:B------:R-:W-:Y:S01]  /*aa80*/  IMAD R6, R6, UR8, RZ ;  /* 0x0000000806067c24 */ /* 0x000fe2000f8e02ff */
[----:B------:R-:W-:Y:S01]  /*aa90*/  SHF.R.U64 R24, R24, 0x3, RZ ;  /* 0x0000000318187819 */ /* 0x000fe200000012ff */
[----:B------:R-:W-:Y:S01]  /*aaa0*/  IMAD.WIDE.U32 R8, R11, UR8, R8 ;  /* 0x000000080b087c25 */ /* 0x000fe2000f8e0008 */
[----:B------:R-:W-:-:S02]  /*aab0*/  SHF.R.U64 R44, R44, 0x3, RZ ;  /* 0x000000032c2c7819 */ /* 0x000fc400000012ff */
[----:B------:R-:W-:Y:S01]  /*aac0*/  IADD3 R13, P5, R4, 0x1000, RZ ;  /* 0x00001000040d7810 */ /* 0x000fe20007fbe0ff */
[----:B------:R-:W-:Y:S01]  /*aad0*/  IMAD R15, R11, UR9, R6 ;  /* 0x000000090b0f7c24 */ /* 0x000fe2000f8e0206 */
[----:B------:R-:W-:Y:S01]  /*aae0*/  ULDC.64 UR8, c[0x0][0xc50] ;  /* 0x0003140000087ab9 */ /* 0x000fe20000000a00 */
[----:B------:R-:W-:Y:S01]  /*aaf0*/  VIADD R6, R14, 0x8 ;  /* 0x000000080e067836 */ /* 0x000fe20000000000 */
[----:B------:R-:W-:Y:S01]  /*ab00*/  LEA R10, P0, R8, UR8, 0x2 ;  /* 0x00000008080a7c11 */ /* 0x000fe2000f8010ff */
[----:B------:R-:W-:Y:S01]  /*ab10*/  IMAD.IADD R9, R9, 0x1, R15 ;  /* 0x0000000109097824 */ /* 0x000fe200078e020f */
[----:B------:R-:W-:Y:S01]  /*ab20*/  LOP3.LUT R44, R44, R45, RZ, 0x3c, !PT ;  /* 0x0000002d2c2c7212 */ /* 0x000fe200078e3cff */
[----:B------:R-:W-:Y:S01]  /*ab30*/  IMAD.X R45, RZ, RZ, R5, P2 ;  /* 0x000000ffff2d7224 */ /* 0x000fe200010e0605 */
[----:B------:R-:W-:Y:S01]  /*ab40*/  IADD3 R17, P4, R4, 0x2000, RZ ;  /* 0x0000200004117810 */ /* 0x000fe20007f9e0ff */
[----:B------:R-:W-:Y:S01]  /*ab50*/  SHFL.IDX PT, R42, R10, RZ, 0x1c1f ;  /* 0x001c1fff0a2a7589 */ /* 0x000fe200000e0000 */
[----:B------:R-:W-:-:S02]  /*ab60*/  LEA.HI.X R8, R8, UR9, R9, 0x2, P0 ;  /* 0x0000000908087c11 */ /* 0x000fc400080f1409 */
[----:B------:R-:W-:Y:S01]  /*ab70*/  IADD3 R21, P0, R4, 0x3000, RZ ;  /* 0x0000300004157810 */ /* 0x000fe20007f1e0ff */
[----:B------:R-:W-:Y:S01]  /*ab80*/  SHFL.IDX PT, R46, R10, 0x1, 0x1c1f ;  /* 0x003c1f000a2e7f89 */ /* 0x000fe200000e0000 */
[----:B------:R-:W-:Y:S01]  /*ab90*/  LOP3.LUT R24, R24, R25, RZ, 0x3c, !PT ;  /* 0x0000001918187212 */ /* 0x000fe200078e3cff */
[----:B------:R-:W-:Y:S01]  /*aba0*/  IMAD.X R25, RZ, RZ, R5, P3 ;  /* 0x000000ffff197224 */ /* 0x000fe200018e0605 */
[----:B------:R-:W-:Y:S01]  /*abb0*/  LOP3.LUT R20, R21, 0x380, RZ, 0xc0, !PT ;  /* 0x0000038015147812 */ /* 0x000fe200078ec0ff */
[----:B------:R-:W2:Y:S01]  /*abc0*/  SHFL.IDX PT, R43, R8, RZ, 0x1c1f ;  /* 0x001c1fff082b7589 */ /* 0x000ea200000e0000 */
[----:B------:R-:W-:Y:S02]  /*abd0*/  IADD3 R41, P3, R4, 0xa000, RZ ;  /* 0x0000a00004297810 */ /* 0x000fe40007f7e0ff */
[----:B------:R-:W-:Y:S01]  /*abe0*/  SHF.R.U64 R20, R20, 0x3, RZ ;  /* 0x0000000314147819 */ /* 0x000fe200000012ff */
[----:B------:R-:W3:Y:S01]  /*abf0*/  SHFL.IDX PT, R47, R8, 0x1, 0x1c1f ;  /* 0x003c1f00082f7f89 */ /* 0x000ee200000e0000 */
[----:B------:R-:W-:-:S02]  /*ac00*/  LOP3.LUT R12, R13, 0x380, RZ, 0xc0, !PT ;  /* 0x000003800d0c7812 */ /* 0x000fc400078ec0ff */
[----:B------:R-:W-:Y:S01]  /*ac10*/  LOP3.LUT R20, R20, R21, RZ, 0x3c, !PT ;  /* 0x0000001514147212 */ /* 0x000fe200078e3cff */
[----:B------:R-:W-:Y:S01]  /*ac20*/  IMAD.X R21, RZ, RZ, R5, P0 ;  /* 0x000000ffff157224 */ /* 0x000fe200000e0605 */
[----:B------:R-:W-:Y:S02]  /*ac30*/  IADD3 R53, P0, R4, 0x9000, RZ ;  /* 0x0000900004357810 */ /* 0x000fe40007f1e0ff */
[----:B------:R-:W-:Y:S02]  /*ac40*/  LOP3.LUT R16, R17, 0x380, RZ, 0xc0, !PT ;  /* 0x0000038011107812 */ /* 0x000fe400078ec0ff */
[----:B------:R-:W-:Y:S02]  /*ac50*/  LOP3.LUT R52, R53, 0x380, RZ, 0xc0, !PT ;  /* 0x0000038035347812 */ /* 0x000fe400078ec0ff */
[----:B------:R-:W-:Y:S02]  /*ac60*/  LOP3.LUT R40, R41, 0x380, RZ, 0xc0, !PT ;  /* 0x0000038029287812 */ /* 0x000fe400078ec0ff */
[----:B------:R-:W-:-:S02]  /*ac70*/  SHF.R.U64 R52, R52, 0x3, RZ ;  /* 0x0000000334347819 */ /* 0x000fc400000012ff */
[----:B------:R-:W-:Y:S02]  /*ac80*/  SHF.R.U64 R12, R12, 0x3, RZ ;  /* 0x000000030c0c7819 */ /* 0x000fe400000012ff */
[----:B------:R-:W-:Y:S01]  /*ac90*/  LOP3.LUT R52, R52, R53, RZ, 0x3c, !PT ;  /* 0x0000003534347212 */ /* 0x000fe200078e3cff */
[----:B------:R-:W-:Y:S01]  /*aca0*/  IMAD.X R53, RZ, RZ, R5, P0 ;  /* 0x000000ffff357224 */ /* 0x000fe200000e0605 */
[----:B------:R-:W-:Y:S02]  /*acb0*/  LOP3.LUT P0, RZ, R225, 0x3, RZ, 0xc0, !PT ;  /* 0x00000003e1ff7812 */ /* 0x000fe4000780c0ff */
[----:B------:R-:W-:Y:S02]  /*acc0*/  SHF.R.U64 R16, R16, 0x3, RZ ;  /* 0x0000000310107819 */ /* 0x000fe400000012ff */
[-C--:B------:R-:W-:Y:S02]  /*acd0*/  ISETP.GE.OR P2, PT, R14, R77.reuse, P0 ;  /* 0x0000004d0e00720c */ /* 0x080fe40000746670 */
[----:B------:R-:W-:-:S02]  /*ace0*/  ISETP.GE.OR P0, PT, R6, R77, P0 ;  /* 0x0000004d0600720c */ /* 0x000fc40000706670 */
[----:B------:R-:W-:Y:S02]  /*acf0*/  SHF.R.U64 R40, R40, 0x3, RZ ;  /* 0x0000000328287819 */ /* 0x000fe400000012ff */
[----:B------:R-:W-:Y:S01]  /*ad00*/  LOP3.LUT R12, R12, R13, RZ, 0x3c, !PT ;  /* 0x0000000d0c0c7212 */ /* 0x000fe200078e3cff */
[--C-:B------:R-:W-:Y:S01]  /*ad10*/  IMAD.X R13, RZ, RZ, R5.reuse, P5 ;  /* 0x000000ffff0d7224 */ /* 0x100fe200028e0605 */
[----:B------:R-:W-:Y:S01]  /*ad20*/  LOP3.LUT R16, R16, R17, RZ, 0x3c, !PT ;  /* 0x0000001110107212 */ /* 0x000fe200078e3cff */
[----:B------:R-:W-:Y:S01]  /*ad30*/  IMAD.X R17, RZ, RZ, R5, P4 ;  /* 0x000000ffff117224 */ /* 0x000fe200020e0605 */
[C---:B------:R-:W-:Y:S02]  /*ad40*/  IADD3 R33, P6, R4.reuse, 0x6000, RZ ;  /* 0x0000600004217810 */ /* 0x040fe40007fde0ff */
[C---:B------:R-:W-:Y:S01]  /*ad50*/  IADD3 R37, P5, R4.reuse, 0x7000, RZ ;  /* 0x0000700004257810 */ /* 0x040fe20007fbe0ff */
[----:B--2---:R-:W-:Y:S01]  /*ad60*/  @!P2 ST.E desc[UR38][R42.64], R2 ;  /* 0x000000022a00a985 */ /* 0x004fe2000c101926 */
[----:B------:R-:W-:-:S02]  /*ad70*/  IADD3 R61, P4, R4, 0x8000, RZ ;  /* 0x00008000043d7810 */ /* 0x000fc40007f9e0ff */
[----:B------:R-:W-:Y:S01]  /*ad80*/  LOP3.LUT R40, R40, R41, RZ, 0x3c, !PT ;  /* 0x0000002928287212 */ /* 0x000fe200078e3cff */
[----:B---3--:R2:W-:Y:S01]  /*ad90*/  @!P0 ST.E desc[UR38][R46.64], R3 ;  /* 0x000000032e008985 */ /* 0x0085e2000c101926 */
[--C-:B------:R-:W-:Y:S01]  /*ada0*/  IMAD.X R41, RZ, RZ, R5.reuse, P3 ;  /* 0x000000ffff297224 */ /* 0x100fe200018e0605 */
[----:B------:R-:W-:Y:S02]  /*adb0*/  IADD3 R9, P3, R4, 0xf000, RZ ;  /* 0x0000f00004097810 */ /* 0x000fe40007f7e0ff */
[----:B------:R-:W-:Y:S01]  /*adc0*/  LOP3.LUT R32, R33, 0x380, RZ, 0xc0, !PT ;  /* 0x0000038021207812 */ /* 0x000fe200078ec0ff */
[----:B------:R-:W-:Y:S01]  /*add0*/  UIMAD UR7, UR11, UR12, URZ ;  /* 0x0000000c0b0772a4 */ /* 0x000fe2000f8e023f */
[----:B------:R-:W-:Y:S01]  /*ade0*/  LOP3.LUT R36, R37, 0x380, RZ, 0xc0, !PT ;  /* 0x0000038025247812 */ /* 0x000fe200078ec0ff */
[----:B------:R-:W-:Y:S01]  /*adf0*/  UIMAD.WIDE.U32 UR8, UR4, UR12, URZ ;  /* 0x0000000c040872a5 */ /* 0x000fe2000f8e003f */
[----:B------:R-:W-:Y:S01]  /*ae00*/  LOP3.LUT R60, R61, 0x380, RZ, 0xc0, !PT ;  /* 0x000003803d3c7812 */ /* 0x000fe200078ec0ff */
[----:B------:R-:W-:Y:S01]  /*ae10*/  ULDC.64 UR10, c[0x0][0xbe8] ;  /* 0x0002fa00000a7ab9 */ /* 0x000fe20000000a00 */
[----:B------:R-:W-:Y:S01]  /*ae20*/  LOP3.LUT R0, R9, 0x380, RZ, 0xc0, !PT ;  /* 0x0000038009007812 */ /* 0x000fe200078ec0ff */
[----:B------:R-:W-:Y:S01]  /*ae30*/  IMAD.X R49, RZ, RZ, R5, P3 ;  /* 0x000000ffff317224 */ /* 0x000fe200018e0605 */
[----:B--2---:R-:W2:Y:S01]  /*ae40*/  @P1 LDC R3, c[0x0][0xcec] ;  /* 0x00033b00ff031b82 */ /* 0x004ea20000000800 */
[----:B------:R-:W-:Y:S01]  /*ae50*/  SHF.R.U64 R32, R32, 0x3, RZ ;  /* 0x0000000320207819 */ /* 0x000fe200000012ff */
[----:B------:R-:W5:Y:S01]  /*ae60*/  LD.E.128 R12, desc[UR38][R12.64] ;  /* 0x000000260c0c7980 */ /* 0x000f62000c101d00 */
[----:B------:R-:W-:-:S02]  /*ae70*/  SHF.R.U64 R36, R36, 0x3, RZ ;  /* 0x0000000324247819 */ /* 0x000fc400000012ff */
[----:B------:R-:W-:Y:S01]  /*ae80*/  SHF.R.U64 R60, R60, 0x3, RZ ;  /* 0x000000033c3c7819 */ /* 0x000fe200000012ff */
[----:B------:R-:W5:Y:S01]  /*ae90*/  LD.E.128 R16, desc[UR38][R16.64] ;  /* 0x0000002610107980 */ /* 0x000f62000c101d00 */
[----:B------:R-:W-:Y:S01]  /*aea0*/  SHF.R.U64 R0, R0, 0x3, RZ ;  /* 0x0000000300007819 */ /* 0x000fe200000012ff */
[----:B------:R-:W-:Y:S01]  /*aeb0*/  UIMAD UR7, UR4, UR13, UR7 ;  /* 0x0000000d040772a4 */ /* 0x000fe2000f8e0207 */
[----:B------:R-:W-:Y:S01]  /*aec0*/  LOP3.LUT R32, R32, R33, RZ, 0x3c, !PT ;  /* 0x0000002120207212 */ /* 0x000fe200078e3cff */
[--C-:B------:R-:W-:Y:S01]  /*aed0*/  IMAD.X R33, RZ, RZ, R5.reuse, P6 ;  /* 0x000000ffff217224 */ /* 0x100fe200030e0605 */
[----:B------:R-:W-:Y:S01]  /*aee0*/  LOP3.LUT R36, R36, R37, RZ, 0x3c, !PT ;  /* 0x0000002524247212 */ /* 0x000fe200078e3cff */
[--C-:B------:R-:W-:Y:S01]  /*aef0*/  IMAD.X R37, RZ, RZ, R5.reuse, P5 ;  /* 0x000000ffff257224 */ /* 0x100fe200028e0605 */
[----:B------:R-:W-:Y:S01]  /*af00*/  LOP3.LUT R60, R60, R61, RZ, 0x3c, !PT ;  /* 0x0000003d3c3c7212 */ /* 0x000fe200078e3cff */
[----:B------:R-:W-:Y:S01]  /*af10*/  IMAD.X R61, RZ, RZ, R5, P4 ;  /* 0x000000ffff3d7224 */ /* 0x000fe200020e0605 */
[C---:B------:R-:W-:Y:S01]  /*af20*/  IADD3 R69, P6, R4.reuse, 0xc000, RZ ;  /* 0x0000c00004457810 */ /* 0x040fe20007fde0ff */
[----:B------:R-:W5:Y:S01]  /*af30*/  LD.E.128 R20, desc[UR38][R20.64] ;  /* 0x0000002614147980 */ /* 0x000f62000c101d00 */
[----:B------:R-:W-:-:S02]  /*af40*/  IADD3 R65, P5, R4, 0xd000, RZ ;  /* 0x0000d00004417810 */ /* 0x000fc40007fbe0ff */
[C---:B------:R-:W-:Y:S01]  /*af50*/  IADD3 R57, P4, R4.reuse, 0xe000, RZ ;  /* 0x0000e00004397810 */ /* 0x040fe20007f9e0ff */
[----:B------:R-:W5:Y:S01]  /*af60*/  LD.E.128 R24, desc[UR38][R24.64] ;  /* 0x0000002618187980 */ /* 0x000f62000c101d00 */
[----:B------:R-:W-:Y:S02]  /*af70*/  LOP3.LUT R11, R4, 0x380, RZ, 0xc0, !PT ;  /* 0x00000380040b7812 */ /* 0x000fe400078ec0ff */
[----:B------:R-:W-:Y:S01]  /*af80*/  LOP3.LUT R48, R0, R9, RZ, 0x3c, !PT ;  /* 0x0000000900307212 */ /* 0x000fe200078e3cff */
[----:B------:R-:W-:Y:S01]  /*af90*/  IMAD R0, R219, 0x20, R223 ;  /* 0x00000020db007824 */ /* 0x000fe200078e02df */
[----:B------:R-:W-:Y:S01]  /*afa0*/  UIADD3 UR9, UR9, UR7, URZ ;  /* 0x0000000709097290 */ /* 0x000fe2000fffe03f */
[----:B------:R-:W-:Y:S01]  /*afb0*/  LOP3.LUT R68, R69, 0x380, RZ, 0xc0, !PT ;  /* 0x0000038045447812 */ /* 0x000fe200078ec0ff */
[----:B------:R-:W-:Y:S01]  /*afc0*/  UIMAD UR4, UR14, UR10, URZ ;  /* 0x0000000a0e0472a4 */ /* 0x000fe2000f8e023f */
[----:B------:R-:W-:Y:S01]  /*afd0*/  LOP3.LUT R64, R65, 0x380, RZ, 0xc0, !PT ;  /* 0x0000038041407812 */ /* 0x000fe200078ec0ff */
[----:B------:R-:W5:Y:S01]  /*afe0*/  LD.E.128 R28, desc[UR38][R28.64] ;  /* 0x000000261c1c7980 */ /* 0x000f62000c101d00 */
[----:B------:R-:W-:-:S02]  /*aff0*/  LOP3.LUT R56, R57, 0x380, RZ, 0xc0, !PT ;  /* 0x0000038039387812 */ /* 0x000fc400078ec0ff */
[----:B------:R-:W-:Y:S01]  /*b000*/  SHF.R.U64 R11, R11, 0x3, RZ ;  /* 0x000000030b0b7819 */ /* 0x000fe200000012ff */
[----:B------:R-:W-:Y:S01]  /*b010*/  VIADD R6, R0, UR60 ;  /* 0x0000003c00067c36 */ /* 0x000fe20008000000 */
[----:B------:R-:W-:Y:S01]  /*b020*/  UIMAD UR4, UR17, UR11, UR4 ;  /* 0x0000000b110472a4 */ /* 0x000fe2000f8e0204 */
[----:B------:R-:W-:Y:S01]  /*b030*/  SHF.R.U64 R68, R68, 0x3, RZ ;  /* 0x0000000344447819 */ /* 0x000fe200000012ff */
[----:B------:R-:W-:Y:S01]  /*b040*/  UIMAD.WIDE.U32 UR8, UR17, UR10, UR8 ;  /* 0x0000000a110872a5 */ /* 0x000fe2000f8e0008 */
[----:B------:R-:W-:Y:S01]  /*b050*/  SHF.R.U64 R64, R64, 0x3, RZ ;  /* 0x0000000340407819 */ /* 0x000fe200000012ff */
[----:B------:R-:W5:Y:S01]  /*b060*/  LD.E.128 R32, desc[UR38][R32.64] ;  /* 0x0000002620207980 */ /* 0x000f62000c101d00 */
[----:B------:R-:W-:Y:S01]  /*b070*/  SHF.R.U64 R56, R56, 0x3, RZ ;  /* 0x0000000338387819 */ /* 0x000fe200000012ff */
[----:B------:R-:W-:Y:S01]  /*b080*/  ULDC.64 UR10, c[0x0][0xbf0] ;  /* 0x0002fc00000a7ab9 */ /* 0x000fe20000000a00 */
[----:B------:R-:W-:Y:S01]  /*b090*/  LOP3.LUT R4, R11, R4, RZ, 0x3c, !PT ;  /* 0x000000040b047212 */ /* 0x000fe200078e3cff */
[----:B--2---:R-:W-:Y:S01]  /*b0a0*/  @P1 IMAD.HI.U32 R0, R6, R3, RZ ;  /* 0x0000000306001227 */ /* 0x004fe200078e00ff */
[----:B------:R-:W-:Y:S01]  /*b0b0*/  UIADD3 UR9, UR9, UR4, URZ ;  /* 0x0000000409097290 */ /* 0x000fe2000fffe03f */
[----:B------:R-:W-:Y:S01]  /*b0c0*/  LOP3.LUT R68, R68, R69, RZ, 0x3c, !PT ;  /* 0x0000004544447212 */ /* 0x000fe200078e3cff */
[----:B------:R-:W-:Y:S01]  /*b0d0*/  UIMAD UR4, UR16, UR10, URZ ;  /* 0x0000000a100472a4 */ /* 0x000fe2000f8e023f */
[----:B------:R-:W-:Y:S01]  /*b0e0*/  LOP3.LUT R64, R64, R65, RZ, 0x3c, !PT ;  /* 0x0000004140407212 */ /* 0x000fe200078e3cff */
[--C-:B------:R-:W-:Y:S01]  /*b0f0*/  IMAD.X R69, RZ, RZ, R5.reuse, P6 ;  /* 0x000000ffff457224 */ /* 0x100fe200030e0605 */
[----:B------:R-:W-:Y:S01]  /*b100*/  LOP3.LUT R56, R56, R57, RZ, 0x3c, !PT ;  /* 0x0000003938387212 */ /* 0x000fe200078e3cff */
[--C-:B------:R-:W-:Y:S01]  /*b110*/  IMAD.X R65, RZ, RZ, R5.reuse, P5 ;  /* 0x000000ffff417224 */ /* 0x100fe200028e0605 */
[----:B------:R2:W5:Y:S01]  /*b120*/  LD.E.128 R8, desc[UR38][R4.64] ;  /* 0x0000002604087980 */ /* 0x000562000c101d00 */
[----:B------:R-:W-:Y:S01]  /*b130*/  IMAD.X R57, RZ, RZ, R5, P4 ;  /* 0x000000ffff397224 */ /* 0x000fe200020e0605 */
[----:B------:R-:W-:-:S02]  /*b140*/  UIMAD UR4, UR15, UR11, UR4 ;  /* 0x0000000b0f0472a4 */ /* 0x000fc4000f8e0204 */
[----:B------:R-:W-:Y:S01]  /*b150*/  UIMAD.WIDE.U32 UR8, UR15, UR10, UR8 ;  /* 0x0000000a0f0872a5 */ /* 0x000fe2000f8e0008 */
[----:B------:R-:W5:Y:S02]  /*b160*/  LD.E.128 R36, desc[UR38][R36.64] ;  /* 0x0000002624247980 */ /* 0x000f64000c101d00 */
[----:B------:R-:W-:Y:S02]  /*b170*/  ULDC.64 UR10, c[0x0][0xbe0] ;  /* 0x0002f800000a7ab9 */ /* 0x000fe40000000a00 */
[----:B------:R-:W5:Y:S01]  /*b180*/  LD.E.128 R60, desc[UR38][R60.64] ;  /* 0x000000263c3c7980 */ /* 0x000f62000c101d00 */
[----:B--2---:R-:W-:Y:S01]  /*b190*/  IMAD.MOV.U32 R5, RZ, RZ, R6 ;  /* 0x000000ffff057224 */ /* 0x004fe200078e0006 */
[----:B0-----:R-:W-:Y:S01]  /*b1a0*/  @P1 SHF.R.U32.HI R5, RZ, R75, R0 ;  /* 0x0000004bff051219 */ /* 0x001fe20000011600 */
[----:B------:R-:W-:Y:S01]  /*b1b0*/  UIADD3 UR4, UR9, UR4, URZ ;  /* 0x0000000409047290 */ /* 0x000fe2000fffe03f */
[----:B------:R-:W5:Y:S02]  /*b1c0*/  LD.E.128 R52, desc[UR38][R52.64] ;  /* 0x0000002634347980 */ /* 0x000f64000c101d00 */
[--C-:B------:R-:W-:Y:S01]  /*b1d0*/  SHF.R.S32.HI R0, RZ, 0x1f, R5.reuse ;  /* 0x0000001fff007819 */ /* 0x100fe20000011405 */
[----:B------:R-:W-:Y:S01]  /*b1e0*/  IMAD.MOV R4, RZ, RZ, -R5 ;  /* 0x000000ffff047224 */ /* 0x000fe200078e0a05 */
[----:B------:R-:W5:Y:S01]  /*b1f0*/  LD.E.128 R40, desc[UR38][R40.64] ;  /* 0x0000002628287980 */ /* 0x000f62000c101d00 */
[----:B------:R-:W-:-:S02]  /*b200*/  IMAD.U32 R3, RZ, RZ, UR9 ;  /* 0x00000009ff037e24 */ /* 0x000fc4000f8e00ff */
[----:B------:R-:W-:Y:S01]  /*b210*/  IMAD R0, R0, UR10, RZ ;  /* 0x0000000a00007c24 */ /* 0x000fe2000f8e02ff */
[----:B------:R-:W5:Y:S01]  /*b220*/  LD.E.128 R44, desc[UR38][R44.64] ;  /* 0x000000262c2c7980 */ /* 0x000f62000c101d00 */
[----:B------:R-:W-:Y:S02]  /*b230*/  IMAD R73, R73, R4, R6 ;  /* 0x0000000449497224 */ /* 0x000fe400078e0206 */
        /* <DEDUP_REMOVED lines=32> */
[----:B------:R0:W2:Y:S01]  /*b440*/  SHFL.IDX PT, R79, R6, RZ, 0x181f ;  /* 0x00181fff064f7589 */ /* 0x0000a200000e0000 */
[----:B------:R-:W-:Y:S03]  /*b450*/  BSSY B1, `(.L_x_14403) ;  /* 0x0000015000017945 */ /* 0x000fe60003800000 */
[----:B------:R0:W3:Y:S01]  /*b460*/  SHFL.IDX PT, R75, R76, RZ, 0x181f ;  /* 0x00181fff4c4b7589 */ /* 0x0000e200000e0000 */
        /* <DEDUP_REMOVED lines=19> */
.L_x_14404:
[----:B------:R-:W-:Y:S05]  /*b5a0*/  BSYNC B1 ;  /* 0x0000000000017941 */ /* 0x000fea0003800000 */
.L_x_14403:
[----:B----45:R4:W0:Y:S01]  /*b5b0*/  SHFL.IDX PT, R11, R76, 0x1, 0x181f ;  /* 0x00381f004c0b7f89 */ /* 0x03082200000e0000 */
        /* <DEDUP_REMOVED lines=20> */
.L_x_14406:
[----:B------:R-:W-:Y:S05]  /*b700*/  BSYNC B1 ;  /* 0x0000000000017941 */ /* 0x000fea0003800000 */
.L_x_14405:
        /* <DEDUP_REMOVED lines=11> */
[C---:B------:R-:W-:Y:S02]  /*b7c0*/  @!P1 LEA R8, P4, R205.reuse, R5, 0x1 ;  /* 0x00000005cd089211 */ /* 0x040fe400078808ff */
        /* <DEDUP_REMOVED lines=9> */
.L_x_14408:
[----:B------:R-:W-:Y:S05]  /*b860*/  BSYNC B1 ;  /* 0x0000000000017941 */ /* 0x000fea0003800000 */
.L_x_14407:
[----:B------:R-:W-:Y:S01]  /*b870*/  VIADD R0, R78, 0x60 ;  /* 0x000000604e007836 */ /* 0x000fe20000000000 */
[----:B0-----:R0:W0:Y:S04]  /*b880*/  SHFL.IDX PT, R11, R76, 0x3, 0x181f ;  /* 0x00781f004c0b7f89 */ /* 0x00102800000e0000 */
[----:B------:R-:W-:Y:S01]  /*b890*/  ISETP.GE.AND P0, PT, R0, R77, PT ;  /* 0x0000004d0000720c */ /* 0x000fe20003f06270 */
[----:B------:R0:W0:-:S12]  /*b8a0*/  SHFL.IDX PT, R13, R6, 0x3, 0x181f ;  /* 0x00781f00060d7f89 */ /* 0x00001800000e0000 */
        /* <DEDUP_REMOVED lines=20> */
.L_x_14401:
[----:B------:R-:W-:Y:S01]  /*b9f0*/  R2UR UR4, R220 ;  /* 0x00000000dc0472ca */ /* 0x000fe200000e0000 */
[----:B------:R-:W-:Y:S01]  /*ba00*/  ULDC.64 UR10, c[0x0][0xd00] ;  /* 0x00034000000a7ab9 */ /* 0x000fe20000000a00 */
[----:B------:R-:W-:Y:S01]  /*ba10*/  R2UR UR7, R222 ;  /* 0x00000000de0772ca */ /* 0x000fe200000e0000 */
[----:B------:R-:W-:Y:S01]  /*ba20*/  UISETP.NE.U32.AND UP0, UPT, UR10, URZ, UPT ;  /* 0x0000003f0a00728c */ /* 0x000fe2000bf05070 */
[----:B------:R-:W2:Y:S01]  /*ba30*/  LDC R13, c[0x0][0xce8] ;  /* 0x00033a00ff0d7b82 */ /* 0x000ea20000000800 */
[----:B------:R-:W-:Y:S02]  /*ba40*/  R2UR UR12, R221 ;  /* 0x00000000dd0c72ca */ /* 0x000fe400000e0000 */
[----:B------:R-:W-:-:S06]  /*ba50*/  UISETP.NE.AND.EX UP0, UPT, UR11, URZ, UPT, UP0 ;  /* 0x0000003f0b00728c */ /* 0x000fcc000bf05300 */
[----:B------:R-:W-:Y:S01]  /*ba60*/  USHF.L.U32 UR8, UR4, 0x2, URZ ;  /* 0x0000000204087899 */ /* 0x000fe2000800063f */
[----:B------:R-:W-:Y:S01]  /*ba70*/  PLOP3.LUT P2, PT, PT, PT, UP0, 0x80, 0x0 ;  /* 0x000000000000781c */ /* 0x000fe20003f4f008 */
[----:B------:R-:W-:Y:S02]  /*ba80*/  USHF.L.U64.HI UR9, UR4, 0x2, UR7 ;  /* 0x0000000204097899 */ /* 0x000fe40008010207 */
[----:B------:R-:W-:-:S04]  /*ba90*/  UIADD3 UR4, UP1, UR8, UR10, URZ ;  /* 0x0000000a08047290 */ /* 0x000fc8000ff3e03f */
[----:B------:R-:W-:Y:S02]  /*baa0*/  UIADD3.X UR7, UR9, UR11, URZ, UP1, !UPT ;  /* 0x0000000b09077290 */ /* 0x000fe40008ffe43f */
[----:B------:R-:W-:Y:S01]  /*bab0*/  IMAD.U32 R2, RZ, RZ, UR4 ;  /* 0x00000004ff027e24 */ /* 0x000fe2000f8e00ff */
[----:B------:R-:W-:Y:S02]  /*bac0*/  ULDC.64 UR10, c[0x0][0xd08] ;  /* 0x00034200000a7ab9 */ /* 0x000fe40000000a00 */
[----:B------:R-:W-:Y:S01]  /*bad0*/  UISETP.NE.U32.AND UP1, UPT, UR10, URZ, UPT ;  /* 0x0000003f0a00728c */ /* 0x000fe2000bf25070 */
[----:B------:R-:W-:-:S03]  /*bae0*/  IMAD.U32 R3, RZ, RZ, UR7 ;  /* 0x00000007ff037e24 */ /* 0x000fc6000f8e00ff */
[----:B------:R-:W-:Y:S02]  /*baf0*/  UISETP.NE.AND.EX UP1, UPT, UR11, URZ, UPT, UP1 ;  /* 0x0000003f0b00728c */ /* 0x000fe4000bf25310 */
[----:B------:R-:W3:Y:S01]  /*bb00*/  @P2 LDG.E R6, desc[UR38][R2.64] ;  /* 0x0000002602062981 */ /* 0x000ee2000c1e1900 */
        /* <DEDUP_REMOVED lines=8> */
[----:B--2---:R-:W-:Y:S01]  /*bb90*/  ISETP.NE.AND P0, PT, R13, 0x1, PT ;  /* 0x000000010d00780c */ /* 0x004fe20003f05270 */
[----:B------:R-:W-:Y:S01]  /*bba0*/  UMOV UR4, URZ ;  /* 0x0000003f00047c82 */ /* 0x000fe20008000000 */
[----:B------:R-:W-:Y:S01]  /*bbb0*/  USHF.R.S32.HI UR11, URZ, 0x1f, UR12 ;  /* 0x0000001f3f0b7899 */ /* 0x000fe2000801140c */
[----:B------:R-:W-:-:S10]  /*bbc0*/  ISETP.GE.AND P1, PT, R234, 0x80, PT ;  /* 0x00000080ea00780c */ /* 0x000fd40003f26270 */
[----:B------:R-:W2:Y:S01]  /*bbd0*/  @P0 LDC R11, c[0x0][0xcec] ;  /* 0x00033b00ff0b0b82 */ /* 0x000ea20000000800 */
[----:B---3--:R-:W-:-:S13]  /*bbe0*/  @P2 R2UR UR4, R6 ;  /* 0x00000000060422ca */ /* 0x008fda00000e0000 */
[----:B------:R-:W-:Y:S01]  /*bbf0*/  USHF.R.S32.HI UR10, URZ, 0x1f, UR4 ;  /* 0x0000001f3f0a7899 */ /* 0x000fe20008011404 */
[----:B--2-4-:R-:W-:Y:S11]  /*bc00*/  @P3 BRA `(.L_x_14410) ;  /* 0x0000000000103947 */ /* 0x014ff60003800000 */
[----:B------:R-:W-:Y:S05]  /*bc10*/  @!P2 BRA `(.L_x_14410) ;  /* 0x00000000000ca947 */ /* 0x000fea0003800000 */
[----:B------:R-:W2:Y:S04]  /*bc20*/  LDG.E R5, desc[UR38][R2.64] ;  /* 0x0000002602057981 */ /* 0x000ea8000c1e1900 */
[----:B-----5:R-:W2:Y:S02]  /*bc30*/  LDG.E R0, desc[UR38][R2.64+0x4] ;  /* 0x0000042602007981 */ /* 0x020ea4000c1e1900 */
[----:B--2---:R-:W-:-:S07]  /*bc40*/  IMAD.IADD R0, R0, 0x1, -R5 ;  /* 0x0000000100007824 */ /* 0x004fce00078e0a05 */
.L_x_14410:
[----:B------:R-:W-:Y:S01]  /*bc50*/  R2UR UR8, R220 ;  /* 0x00000000dc0872ca */ /* 0x000fe200000e0000 */
[----:B------:R-:W-:Y:S01]  /*bc60*/  BSSY B1, `(.L_x_14411) ;  /* 0x000002f000017945 */ /* 0x000fe20003800000 */
[----:B------:R-:W-:-:S11]  /*bc70*/  R2UR UR7, R222 ;  /* 0x00000000de0772ca */ /* 0x000fd600000e0000 */
[----:B------:R-:W-:Y:S02]  /*bc80*/  USEL UR12, UR8, URZ, !UP0 ;  /* 0x0000003f080c7287 */ /* 0x000fe4000c000000 */
[----:B------:R-:W-:Y:S01]  /*bc90*/  USEL UR13, UR7, URZ, !UP0 ;  /* 0x0000003f070d7287 */ /* 0x000fe2000c000000 */
[----:B------:R-:W-:Y:S11]  /*bca0*/  @P1 BRA `(.L_x_14412) ;  /* 0x0000000000a81947 */ /* 0x000ff60003800000 */
[----:B------:R-:W2:Y:S01]  /*bcb0*/  S2R R3, SR_TID.X ;  /* 0x0000000000037919 */ /* 0x000ea20000002100 */
[----:B------:R-:W3:Y:S01]  /*bcc0*/  LDC R9, c[0x0][0xce8] ;  /* 0x00033a00ff097b82 */ /* 0x000ee20000000800 */
[----:B------:R-:W-:Y:S02]  /*bcd0*/  IMAD.U32 R4, RZ, RZ, UR60 ;  /* 0x0000003cff047e24 */ /* 0x000fe4000f8e00ff */
[----:B---3-5:R-:W-:-:S03]  /*bce0*/  IMAD R2, R0, R9, RZ ;  /* 0x0000000900027224 */ /* 0x028fc600078e02ff */
[----:B--2---:R-:W-:-:S04]  /*bcf0*/  IADD3 R4, R4, -0x80, R3 ;  /* 0xffffff8004047810 */ /* 0x004fc80007ffe003 */
[----:B------:R-:W-:-:S13]  /*bd00*/  ISETP.GE.AND P1, PT, R4, R2, PT ;  /* 0x000000020400720c */ /* 0x000fda0003f26270 */
[----:B------:R-:W-:Y:S05]  /*bd10*/  @P1 BRA `(.L_x_14412) ;  /* 0x00000000008c1947 */ /* 0x000fea0003800000 */
[----:B------:R-:W-:Y:S01]  /*bd20*/  ISETP.NE.AND P1, PT, R9, 0x1, PT ;  /* 0x000000010900780c */ /* 0x000fe20003f25270 */
[----:B------:R-:W-:Y:S01]  /*bd30*/  ULDC.64 UR14, c[0x0][0xc90] ;  /* 0x00032400000e7ab9 */ /* 0x000fe20000000a00 */
[----:B------:R-:W-:Y:S01]  /*bd40*/  R2UR UR16, R221 ;  /* 0x00000000dd1072ca */ /* 0x000fe200000e0000 */
[----:B------:R-:W-:Y:S01]  /*bd50*/  UIMAD UR7, UR11, UR14, URZ ;  /* 0x0000000e0b0772a4 */ /* 0x000fe2000f8e023f */
[----:B------:R-:W-:Y:S01]  /*bd60*/  IMAD.MOV.U32 R2, RZ, RZ, R4 ;  /* 0x000000ffff027224 */ /* 0x000fe200078e0004 */
[----:B------:R-:W-:Y:S01]  /*bd70*/  UMOV UR8, UR4 ;  /* 0x0000000400087c82 */ /* 0x000fe20008000000 */
[----:B------:R-:W-:-:S07]  /*bd80*/  UMOV UR9, UR10 ;  /* 0x0000000a00097c82 */ /* 0x000fce0008000000 */
[----:B------:R-:W2:Y:S02]  /*bd90*/  @P1 LDC R3, c[0x0][0xcec] ;  /* 0x00033b00ff031b82 */ /* 0x000ea40000000800 */
[----:B------:R-:W-:Y:S02]  /*bda0*/  UIMAD.WIDE.U32 UR8, UR16, UR14, UR8 ;  /* 0x0000000e100872a5 */ /* 0x000fe4000f8e0008 */
        /* <DEDUP_REMOVED lines=8> */
[----:B--2---:R-:W-:-:S05]  /*be30*/  @P1 IMAD.HI.U32 R3, R4, R3, RZ ;  /* 0x0000000304031227 */ /* 0x004fca00078e00ff */
[----:B---3--:R-:W-:Y:S01]  /*be40*/  @P1 SHF.R.U32.HI R2, RZ, R6, R3 ;  /* 0x00000006ff021219 */ /* 0x008fe20000011603 */
        /* <DEDUP_REMOVED lines=16> */
.L_x_14412:
[----:B------:R-:W-:Y:S05]  /*bf50*/  BSYNC B1 ;  /* 0x0000000000017941 */ /* 0x000fea0003800000 */
.L_x_14411:
[----:B--2---:R-:W2:Y:S01]  /*bf60*/  @P0 LDC R3, c[0x0][0xcf0] ;  /* 0x00033c00ff030b82 */ /* 0x004ea20000000800 */
[----:B------:R-:W-:Y:S01]  /*bf70*/  ULDC.64 UR14, c[0x0][0xba0] ;  /* 0x0002e800000e7ab9 */ /* 0x000fe20000000a00 */
[----:B------:R-:W-:Y:S01]  /*bf80*/  R2UR UR16, R221 ;  /* 0x00000000dd1072ca */ /* 0x000fe200000e0000 */
[----:B------:R-:W-:Y:S01]  /*bf90*/  UIMAD UR7, UR10, UR14, URZ ;  /* 0x0000000e0a0772a4 */ /* 0x000fe2000f8e023f */
[----:B------:R-:W-:Y:S01]  /*bfa0*/  IMAD R2, R219, 0x20, R223 ;  /* 0x00000020db027824 */ /* 0x000fe200078e02df */
[----:B------:R-:W-:Y:S01]  /*bfb0*/  UIMAD.WIDE.U32 UR8, UR4, UR14, URZ ;  /* 0x0000000e040872a5 */ /* 0x000fe2000f8e003f */
[----:B------:R-:W-:Y:S01]  /*bfc0*/  BSSY B1, `(.L_x_14413) ;  /* 0x0000040000017945 */ /* 0x000fe20003800000 */
[----:B------:R-:W-:Y:S01]  /*bfd0*/  UIMAD UR7, UR4, UR15, UR7 ;  /* 0x0000000f040772a4 */ /* 0x000fe2000f8e0207 */
[----:B------:R-:W-:Y:S02]  /*bfe0*/  VIADD R6, R2, UR60 ;  /* 0x0000003c02067c36 */ /* 0x000fe40008000000 */
        /* <DEDUP_REMOVED lines=10> */
[----:B--2---:R-:W-:Y:S01]  /*c090*/  @P0 SHF.R.U32.HI R5, RZ, R3, R2 ;  /* 0x00000003ff050219 */ /* 0x004fe20000011602 */
        /* <DEDUP_REMOVED lines=27> */
[----:B------:R2:W3:Y:S01]  /*c250*/  SHFL.IDX PT, R9, R4, RZ, 0x181f ;  /* 0x00181fff04097589 */ /* 0x0004e200000e0000 */
[-C--:B------:R-:W-:Y:S01]  /*c260*/  ISETP.GE.AND P1, PT, R0, R13.reuse, PT ;  /* 0x0000000d0000720c */ /* 0x080fe20003f26270 */
[----:B------:R-:W-:Y:S02]  /*c270*/  VIADD R0, R6, 0x40 ;  /* 0x0000004006007836 */ /* 0x000fe40000000000 */
[----:B------:R2:W4:Y:S03]  /*c280*/  SHFL.IDX PT, R3, R5, RZ, 0x181f ;  /* 0x00181fff05037589 */ /* 0x00052600000e0000 */
[----:B------:R-:W-:Y:S01]  /*c290*/  ISETP.GE.AND P0, PT, R0, R13, PT ;  /* 0x0000000d0000720c */ /* 0x000fe20003f06270 */
[----:B------:R-:W-:-:S12]  /*c2a0*/  @P2 BRA `(.L_x_14414) ;  /* 0x0000000000442947 */ /* 0x000fd80003800000 */
        /* <DEDUP_REMOVED lines=17> */
.L_x_14414:
[----:B------:R-:W-:Y:S05]  /*c3c0*/  BSYNC B1 ;  /* 0x0000000000017941 */ /* 0x000fea0003800000 */
.L_x_14413:
[----:B---34-:R3:W4:Y:S01]  /*c3d0*/  SHFL.IDX PT, R3, R5, 0x1, 0x181f ;  /* 0x00381f0005037f89 */ /* 0x01872200000e0000 */
        /* <DEDUP_REMOVED lines=20> */
.L_x_14416:
[----:B------:R-:W-:Y:S05]  /*c520*/  BSYNC B1 ;  /* 0x0000000000017941 */ /* 0x000fea0003800000 */
.L_x_14415:
        /* <DEDUP_REMOVED lines=21> */
.L_x_14418:
[----:B------:R-:W-:Y:S05]  /*c680*/  BSYNC B1 ;  /* 0x0000000000017941 */ /* 0x000fea0003800000 */
.L_x_14417:
[----:B------:R-:W-:Y:S01]  /*c690*/  VIADD R0, R6, 0x60 ;  /* 0x0000006006007836 */ /* 0x000fe20000000000 */
[----:B0-23--:R-:W0:Y:S04]  /*c6a0*/  SHFL.IDX PT, R5, R5, 0x3, 0x181f ;  /* 0x00781f0005057f89 */ /* 0x00de2800000e0000 */
[----:B------:R-:W-:Y:S01]  /*c6b0*/  ISETP.GE.AND P0, PT, R0, R13, PT ;  /* 0x0000000d0000720c */ /* 0x000fe20003f06270 */
[----:B----4-:R2:W3:-:S12]  /*c6c0*/  SHFL.IDX PT, R3, R4, 0x3, 0x181f ;  /* 0x00781f0004037f89 */ /* 0x0104d800000e0000 */
[----:B--2---:R-:W-:Y:S05]  /*c6d0*/  @P0 BRA `(.L_x_14409) ;  /* 0x0000000000440947 */ /* 0x004fea0003800000 */
[----:B------:R-:W-:Y:S02]  /*c6e0*/  ULDC UR4, c[0x0][0xbc8] ;  /* 0x0002f20000047ab9 */ /* 0x000fe40000000800 */
[----:B------:R-:W-:Y:S02]  /*c6f0*/  ISETP.GE.AND P3, PT, R200, UR4, PT ;  /* 0x00000004c8007c0c */ /* 0x000fe4000bf66270 */
[----:B------:R-:W-:Y:S02]  /*c700*/  ISETP.GE.AND P2, PT, R206, UR4, PT ;  /* 0x00000004ce007c0c */ /* 0x000fe4000bf46270 */
[----:B------:R-:W-:Y:S02]  /*c710*/  ISETP.GE.AND P1, PT, R205, UR4, PT ;  /* 0x00000004cd007c0c */ /* 0x000fe4000bf26270 */
[----:B------:R-:W-:-:S07]  /*c720*/  ISETP.GE.AND P0, PT, R218, UR4, PT ;  /* 0x00000004da007c0c */ /* 0x000fce000bf06270 */
[-C--:B---3--:R-:W-:Y:S02]  /*c730*/  @!P3 LEA R8, P6, R200, R3.reuse, 0x1 ;  /* 0x00000003c808b211 */ /* 0x088fe400078c08ff */
[-C--:B------:R-:W-:Y:S02]  /*c740*/  @!P2 LEA R10, P5, R206, R3.reuse, 0x1 ;  /* 0x00000003ce0aa211 */ /* 0x080fe400078a08ff */
[C---:B------:R-:W-:Y:S02]  /*c750*/  @!P1 LEA R12, P4, R205.reuse, R3, 0x1 ;  /* 0x00000003cd0c9211 */ /* 0x040fe400078808ff */
        /* <DEDUP_REMOVED lines=9> */
.L_x_14409:
[----:B------:R-:W-:Y:S05]  /*c7f0*/  BSYNC B0 ;  /* 0x0000000000007941 */ /* 0x000fea0003800000 */
.L_x_14400:
[----:B------:R-:W-:Y:S02]  /*c800*/  ULDC UR4, c[0x0][0xd3c] ;  /* 0x00034f0000047ab9 */ /* 0x000fe40000000800 */
[----:B------:R-:W-:-:S13]  /*c810*/  ISETP.GE.AND P0, PT, R7, UR4, PT ;  /* 0x0000000407007c0c */ /* 0x000fda000bf06270 */
[----:B------:R-:W-:Y:S05]  /*c820*/  @!P0 BRA `(.L_x_14419) ;  /* 0xffffff4400ac8947 */ /* 0x000fea000383ffff */
[----:B------:R-:W-:Y:S05]  /*c830*/  EXIT ;  /* 0x000000000000794d */ /* 0x000fea0003800000 */
.L_x_14363:
        /* <DEDUP_REMOVED lines=18> */
.L_x_14420:
        /* <DEDUP_REMOVED lines=42> */
.L_x_14426:
        /* <DEDUP_REMOVED lines=12> */
.L_x_14425:
[----:B------:R-:W-:Y:S05]  /*ccc0*/  BSYNC B0 ;  /* 0x0000000000007941 */ /* 0x000fea0003800000 */
.L_x_14424:
        /* <DEDUP_REMOVED lines=21> */
.L_x_14422:
        /* <DEDUP_REMOVED lines=20> */
.L_x_14427:
        /* <DEDUP_REMOVED lines=57> */
.L_x_14423:
[----:B------:R-:W-:Y:S02]  /*d2f0*/  IMAD.MOV.U32 R17, RZ, RZ, RZ ;  /* 0x000000ffff117224 */ /* 0x000fe400078e00ff */
[----:B------:R-:W-:Y:S02]  /*d300*/  IMAD.U32 R16, RZ, RZ, UR6 ;  /* 0x00000006ff107e24 */ /* 0x000fe4000f8e00ff */
[----:B------:R-:W-:-:S07]  /*d310*/  IMAD.MOV.U32 R18, RZ, RZ, RZ ;  /* 0x000000ffff127224 */ /* 0x000fce00078e00ff */
.L_x_14428:
[----:B------:R-:W-:-:S13]  /*d320*/  ISETP.NE.AND P0, PT, R0, RZ, PT ;  /* 0x000000ff0000720c */ /* 0x000fda0003f05270 */
[----:B------:R-:W1:Y:S01]  /*d330*/  @!P0 S2R R3, SR_CgaCtaId ;  /* 0x0000000000038919 */ /* 0x000e620000008800 */
[----:B------:R-:W-:-:S04]  /*d340*/  @!P0 MOV R0, 0x400 ;  /* 0x0000040000008802 */ /* 0x000fc80000000f00 */
[----:B-1----:R-:W-:-:S05]  /*d350*/  @!P0 LEA R0, R3, R0, 0x18 ;  /* 0x0000000003008211 */ /* 0x002fca00078ec0ff */
[----:B------:R2:W-:Y:S01]  /*d360*/  @!P0 STS.128 [R0+0x324d0], R16 ;  /* 0x0324d01000008388 */ /* 0x0005e20000000c00 */
[----:B------:R-:W-:Y:S06]  /*d370*/  BAR.ARV 0x5, 0x180 ;  /* 0x0146000000007b1d */ /* 0x000fec0000002000 */
.L_x_14421:
        /* <DEDUP_REMOVED lines=35> */
.L_x_14537:
[----:B-1----:R-:W1:Y:S02]  /*d5b0*/  LDC.64 R2, c[0x0][0xd88] ;  /* 0x00036200ff027b82 */ /* 0x002e640000000a00 */
        /* <DEDUP_REMOVED lines=21> */
[----:B0-----:R-:W-:Y:S01]  /*d710*/  IMAD.MOV.U32 R8, RZ, RZ, RZ ;  /* 0x000000ffff087224 */ /* 0x001fe200078e00ff */
        /* <DEDUP_REMOVED lines=17> */
[----:B---3--:R-:W-:-:S05]  /*d830*/  @P2 IADD3.X R7, R10, UR9, RZ, P3, !PT ;  /* 0x000000090a072c10 */ /* 0x008fca0009ffe4ff */
        /* <DEDUP_REMOVED lines=11> */
[----:B------:R-:W1:Y:S04]  /*d8f0*/  LDG.E R7, desc[UR38][R2.64] ;  /* 0x0000002602077981 */ /* 0x000e68000c1e1900 */
[----:B------:R-:W1:Y:S02]  /*d900*/  LDG.E R2, desc[UR38][R2.64+0x4] ;  /* 0x0000042602027981 */ /* 0x000e64000c1e1900 */
[----:B-1----:R-:W-:-:S05]  /*d910*/  IMAD.IADD R9, R2, 0x1, -R7 ;  /* 0x0000000102097824 */ /* 0x002fca00078e0a07 */
[----:B------:R2:W-:Y:S02]  /*d920*/  STL [R1+0x34], R9 ;  /* 0x0000340901007387 */ /* 0x0005e40000100800 */
.L_x_14430:
[----:B------:R-:W-:Y:S01]  /*d930*/  IMAD.MOV.U32 R2, RZ, RZ, R12 ;  /* 0x000000ffff027224 */ /* 0x000fe200078e000c */
[----:B------:R-:W-:Y:S01]  /*d940*/  ULDC.64 UR4, c[0x0][0xb18] ;  /* 0x0002c60000047ab9 */ /* 0x000fe20000000a00 */
[----:B-----5:R-:W-:Y:S01]  /*d950*/  IMAD.IADD R3, R8, 0x1, R0 ;  /* 0x0000000108037824 */ /* 0x020fe200078e0200 */
[----:B------:R-:W-:Y:S02]  /*d960*/  ISETP.NE.U32.AND P1, PT, RZ, UR4, PT ;  /* 0x00000004ff007c0c */ /* 0x000fe4000bf25070 */
[----:B------:R3:W-:Y:S02]  /*d970*/  STL [R1+0xc], R2 ;  /* 0x00000c0201007387 */ /* 0x0007e40000100800 */
[----:B------:R-:W-:Y:S02]  /*d980*/  ISETP.NE.AND.EX P1, PT, RZ, UR5, PT, P1 ;  /* 0x00000005ff007c0c */ /* 0x000fe4000bf25310 */
[----:B------:R3:W-:Y:S11]  /*d990*/  STL [R1+0x20], R3 ;  /* 0x0000200301007387 */ /* 0x0007f60000100800 */
[----:B---3--:R-:W-:Y:S05]  /*d9a0*/  @!P1 BRA `(.L_x_14431) ;  /* 0x0000000000109947 */ /* 0x008fea0003800000 */
[----:B------:R-:W-:-:S04]  /*d9b0*/  IADD3 R6, P0, R11, UR4, RZ ;  /* 0x000000040b067c10 */ /* 0x000fc8000ff1e0ff */
[----:B------:R-:W-:-:S05]  /*d9c0*/  IADD3.X R7, R10, UR5, RZ, P0, !PT ;  /* 0x000000050a077c10 */ /* 0x000fca00087fe4ff */
[----:B------:R3:W5:Y:S01]  /*d9d0*/  LDG.E R6, desc[UR38][R6.64] ;  /* 0x0000002606067981 */ /* 0x000762000c1e1900 */
[----:B------:R-:W-:Y:S05]  /*d9e0*/  BRA `(.L_x_14432) ;  /* 0x0000000000107947 */ /* 0x000fea0003800000 */
.L_x_14431:
[----:B------:R-:W-:Y:S05]  /*d9f0*/  @!P0 BRA `(.L_x_14432) ;  /* 0x00000000000c8947 */ /* 0x000fea0003800000 */
[----:B------:R-:W3:Y:S04]  /*da00*/  LDG.E R6, desc[UR38][R4.64] ;  /* 0x0000002604067981 */ /* 0x000ee8000c1e1900 */
[----:B------:R-:W3:Y:S02]  /*da10*/  LDG.E R4, desc[UR38][R4.64+0x4] ;  /* 0x0000042604047981 */ /* 0x000ee4000c1e1900 */
[----:B---3--:R-:W-:-:S07]  /*da20*/  IMAD.IADD R6, R4, 0x1, -R6 ;  /* 0x0000000104067824 */ /* 0x008fce00078e0a06 */
.L_x_14432:
[----:B-----5:R-:W-:Y:S01]  /*da30*/  IMAD.IADD R6, R6, 0x1, -R0 ;  /* 0x0000000106067824 */ /* 0x020fe200078e0a00 */
[----:B------:R-:W-:Y:S01]  /*da40*/  BSSY B7, `(.L_x_14433) ;  /* 0x00004ed000077945 */ /* 0x000fe20003800000 */
[----:B------:R-:W4:Y:S02]  /*da50*/  LDC R0, c[0x0][0x448] ;  /* 0x00011200ff007b82 */ /* 0x000f240000000800 */
[----:B----4-:R-:W-:Y:S01]  /*da60*/  ISETP.NE.AND P0, PT, R0, 0x1, PT ;  /* 0x000000010000780c */ /* 0x010fe20003f05270 */
[----:B------:R-:W-:-:S04]  /*da70*/  IMAD.SHL.U32 R0, R17, 0x80, RZ ;  /* 0x0000008011007824 */ /* 0x000fc800078e00ff */
[----:B------:R-:W-:-:S08]  /*da80*/  VIADD R0, R0, 0x7f ;  /* 0x0000007f00007836 */ /* 0x000fd00000000000 */
[----:B------:R-:W4:Y:S08]  /*da90*/  @P0 LDC R2, c[0x0][0x44c] ;  /* 0x00011300ff020b82 */ /* 0x000f300000000800 */
[----:B------:R-:W0:Y:S01]  /*daa0*/  @P0 LDC R3, c[0x0][0x450] ;  /* 0x00011400ff030b82 */ /* 0x000e220000000800 */
[----:B----4-:R-:W-:-:S05]  /*dab0*/  @P0 IMAD.HI.U32 R2, R0, R2, RZ ;  /* 0x0000000200020227 */ /* 0x010fca00078e00ff */
[----:B0-----:R-:W-:Y:S01]  /*dac0*/  @P0 SHF.R.U32.HI R0, RZ, R3, R2 ;  /* 0x00000003ff000219 */ /* 0x001fe20000011602 */
        /* <DEDUP_REMOVED lines=12> */
[----:B0-----:R-:W-:Y:S05]  /*db90*/  @P0 BRA `(.L_x_14434) ;  /* 0x0000000000440947 */ /* 0x001fea0003800000 */
[----:B------:R-:W0:Y:S02]  /*dba0*/  S2R R4, SR_TID.X ;  /* 0x0000000000047919 */ /* 0x000e240000002100 */
[----:B0-----:R-:W-:-:S04]  /*dbb0*/  LOP3.LUT R4, R4, 0x7f, RZ, 0xc0, !PT ;  /* 0x0000007f04047812 */ /* 0x001fc800078ec0ff */
[----:B------:R-:W-:-:S13]  /*dbc0*/  ISETP.NE.AND P0, PT, R4, RZ, PT ;  /* 0x000000ff0400720c */ /* 0x000fda0003f05270 */
[----:B------:R-:W-:Y:S05]  /*dbd0*/  @P0 BRA `(.L_x_14435) ;  /* 0x0000004c004c0947 */ /* 0x000fea0003800000 */
[----:B------:R-:W0:Y:S01]  /*dbe0*/  S2R R3, SR_LANEID ;  /* 0x0000000000037919 */ /* 0x000e220000000000 */
[----:B------:R-:W-:Y:S02]  /*dbf0*/  VOTEU.ANY UR4, UPT, PT ;  /* 0x0000000000047886 */ /* 0x000fe400038e0100 */
[----:B------:R-:W0:Y:S08]  /*dc00*/  FLO.U32 R0, UR4 ;  /* 0x0000000400007d00 */ /* 0x000e3000080e0000 */
[----:B------:R-:W4:Y:S01]  /*dc10*/  POPC R5, UR4 ;  /* 0x0000000400057d09 */ /* 0x000f220008000000 */
[----:B0-----:R-:W-:-:S02]  /*dc20*/  ISETP.EQ.U32.AND P0, PT, R0, R3, PT ;  /* 0x000000030000720c */ /* 0x001fc40003f02070 */
[----:B------:R-:W4:Y:S11]  /*dc30*/  LDC.64 R2, c[0x0][0xd60] ;  /* 0x00035800ff027b82 */ /* 0x000f360000000a00 */
[----:B----4-:R-:W4:Y:S01]  /*dc40*/  @P0 ATOMG.E.ADD.STRONG.GPU PT, R3, desc[UR38][R2.64], R5 ;  /* 0x00000005020309a8 */ /* 0x010f2200081ee1e6 */
[----:B------:R-:W0:Y:S02]  /*dc50*/  S2R R4, SR_LTMASK ;  /* 0x0000000000047919 */ /* 0x000e240000003900 */
[----:B0-----:R-:W-:-:S04]  /*dc60*/  LOP3.LUT R4, R4, UR4, RZ, 0xc0, !PT ;  /* 0x0000000404047c12 */ /* 0x001fc8000f8ec0ff */
[----:B---3--:R-:W0:Y:S01]  /*dc70*/  POPC R7, R4 ;  /* 0x0000000400077309 */ /* 0x008e220000000000 */
[----:B----4-:R-:W0:Y:S02]  /*dc80*/  SHFL.IDX PT, R0, R3, R0, 0x1f ;  /* 0x00001f0003007589 */ /* 0x010e2400000e0000 */
[----:B0-----:R-:W-:Y:S01]  /*dc90*/  IADD3 R16, R0, UR40, R7 ;  /* 0x0000002800107c10 */ /* 0x001fe2000fffe007 */
[----:B------:R-:W-:Y:S06]  /*dca0*/  BRA `(.L_x_14435) ;  /* 0x0000004c00187947 */ /* 0x000fec0003800000 */
.L_x_14434:
        /* <DEDUP_REMOVED lines=13> */
[----:B---3--:R-:W-:-:S02]  /*dd80*/  IMAD.U32 R7, RZ, RZ, UR9 ;  /* 0x00000009ff077e24 */ /* 0x008fc4000f8e00ff */
[----:B------:R-:W-:Y:S02]  /*dd90*/  IMAD.U32 R10, RZ, RZ, UR4 ;  /* 0x00000004ff0a7e24 */ /* 0x000fe4000f8e00ff */
[----:B------:R-:W-:Y:S02]  /*dda0*/  IMAD.U32 R11, RZ, RZ, UR5 ;  /* 0x00000005ff0b7e24 */ /* 0x000fe4000f8e00ff */
[----:B------:R-:W-:Y:S02]  /*ddb0*/  IMAD.MOV.U32 R8, RZ, RZ, 0x70 ;  /* 0x00000070ff087424 */ /* 0x000fe400078e00ff */
[----:B------:R-:W-:Y:S02]  /*ddc0*/  IMAD.MOV.U32 R12, RZ, RZ, 0x1 ;  /* 0x00000001ff0c7424 */ /* 0x000fe400078e00ff */
[----:B------:R-:W-:-:S07]  /*ddd0*/  IMAD.MOV.U32 R13, RZ, RZ, RZ ;  /* 0x000000ffff0d7224 */ /* 0x000fce00078e00ff */
[----:B------:R-:W-:-:S07]  /*dde0*/  LEPC R20, `(.L_x_14437) ;  /* 0x000000001014794e */ /* 0x000fce0000000000 */
[----:B012---:R-:W-:Y:S05]  /*ddf0*/  CALL.ABS.NOINC R2 ;  /* 0x0000000002007343 */ /* 0x007fea0003c00000 */
.L_x_14437:
[----:B------:R-:W-:Y:S05]  /*de00*/  BSYNC B6 ;  /* 0x0000000000067941 */ /* 0x000fea0003800000 */
.L_x_14436:
        /* <DEDUP_REMOVED lines=13> */
[----:B---3--:R-:W-:-:S02]  /*dee0*/  IMAD.U32 R7, RZ, RZ, UR9 ;  /* 0x00000009ff077e24 */ /* 0x008fc4000f8e00ff */
[----:B------:R-:W-:Y:S02]  /*def0*/  IMAD.U32 R10, RZ, RZ, UR4 ;  /* 0x00000004ff0a7e24 */ /* 0x000fe4000f8e00ff */
[----:B------:R-:W-:Y:S02]  /*df00*/  IMAD.U32 R11, RZ, RZ, UR5 ;  /* 0x00000005ff0b7e24 */ /* 0x000fe4000f8e00ff */
[----:B------:R-:W-:Y:S02]  /*df10*/  IMAD.MOV.U32 R8, RZ, RZ, 0x70 ;  /* 0x00000070ff087424 */ /* 0x000fe400078e00ff */
[----:B------:R-:W-:Y:S02]  /*df20*/  IMAD.MOV.U32 R12, RZ, RZ, 0x1 ;  /* 0x00000001ff0c7424 */ /* 0x000fe400078e00ff */
[----:B0-----:R-:W-:-:S07]  /*df30*/  IMAD.MOV.U32 R13, RZ, RZ, RZ ;  /* 0x000000ffff0d7224 */ /* 0x001fce00078e00ff */
[----:B------:R-:W-:-:S07]  /*df40*/  LEPC R20, `(.L_x_14440) ;  /* 0x000000001014794e */ /* 0x000fce0000000000 */
[----:B-12-4-:R-:W-:Y:S05]  /*df50*/  CALL.ABS.NOINC R2 ;  /* 0x0000000002007343 */ /* 0x016fea0003c00000 */
.L_x_14440:
        /* <DEDUP_REMOVED lines=16> */
.L_x_14439:
[----:B------:R-:W-:Y:S05]  /*e060*/  BSYNC B6 ;  /* 0x0000000000067941 */ /* 0x000fea0003800000 */
.L_x_14438:
[----:B------:R-:W4:Y:S01]  /*e070*/  LDL.LU R2, [R1] ;  /* 0x0000000001027983 */ /* 0x000f220000300800 */
[----:B------:R-:W-:-:S03]  /*e080*/  ULDC.64 UR4, c[0x0][0xaf0] ;  /* 0x0002bc0000047ab9 */ /* 0x000fc60000000a00 */
[----:B------:R-:W5:Y:S04]  /*e090*/  LDL.LU R4, [R1+0x1c] ;  /* 0x00001c0001047983 */ /* 0x000f680000300800 */
[----:B---3--:R-:W3:Y:S01]  /*e0a0*/  LDL R7, [R1+0xc] ;  /* 0x00000c0001077983 */ /* 0x008ee20000100800 */
[----:B------:R-:W-:-:S03]  /*e0b0*/  ISETP.NE.U32.AND P0, PT, RZ, UR4, PT ;  /* 0x00000004ff007c0c */ /* 0x000fc6000bf05070 */
[----:B------:R-:W2:Y:S01]  /*e0c0*/  LDL R0, [R1+0x30] ;  /* 0x0000300001007983 */ /* 0x000ea20000100800 */
[----:B------:R-:W-:-:S13]  /*e0d0*/  ISETP.NE.AND.EX P0, PT, RZ, UR5, PT, P0 ;  /* 0x00000005ff007c0c */ /* 0x000fda000bf05300 */
[----:B----4-:R-:W-:-:S04]  /*e0e0*/  @P0 IADD3 R2, P1, R2, UR4, RZ ;  /* 0x0000000402020c10 */ /* 0x010fc8000ff3e0ff */
[----:B-----5:R-:W-:Y:S01]  /*e0f0*/  @P0 IADD3.X R3, R4, UR5, RZ, P1, !PT ;  /* 0x0000000504030c10 */ /* 0x020fe20008ffe4ff */
[----:B------:R-:W-:-:S04]  /*e100*/  ULDC.64 UR4, c[0x0][0xb00] ;  /* 0x0002c00000047ab9 */ /* 0x000fc80000000a00 */
[----:B---3--:R0:W3:Y:S02]  /*e110*/  @P0 LDG.E R7, desc[UR38][R2.64] ;  /* 0x0000002602070981 */ /* 0x0080e4000c1e1900 */
[----:B0-----:R-:W0:Y:S01]  /*e120*/  LDC.64 R2, c[0x0][0x418] ;  /* 0x00010600ff027b82 */ /* 0x001e220000000a00 */
[----:B--2---:R-:W-:Y:S01]  /*e130*/  VIADD R4, R0, 0xffffffff ;  /* 0xffffffff00047836 */ /* 0x004fe20000000000 */
[----:B---3--:R-:W-:Y:S01]  /*e140*/  SHF.R.S32.HI R8, RZ, 0x1f, R7 ;  /* 0x0000001fff087819 */ /* 0x008fe20000011407 */
[----:B------:R2:W-:Y:S04]  /*e150*/  @P0 STL [R1+0xc], R7 ;  /* 0x00000c0701000387 */ /* 0x0005e80000100800 */
[----:B------:R2:W-:Y:S01]  /*e160*/  STL [R1+0x1c], R8 ;  /* 0x00001c0801007387 */ /* 0x0005e20000100800 */
[----:B0-----:R-:W-:Y:S01]  /*e170*/  LOP3.LUT P0, RZ, R2, UR4, RZ, 0xfc, !PT ;  /* 0x0000000402ff7c12 */ /* 0x001fe2000f80fcff */
[----:B------:R-:W-:-:S03]  /*e180*/  UMOV UR4, 0xffffffff ;  /* 0xffffffff00047882 */ /* 0x000fc60000000000 */
[----:B------:R-:W-:-:S04]  /*e190*/  LOP3.LUT P0, RZ, R3, UR5, RZ, 0xfc, P0 ;  /* 0x0000000503ff7c12 */ /* 0x000fc8000800fcff */
[----:B------:R-:W-:Y:S01]  /*e1a0*/  SEL R0, R7, RZ, !P0 ;  /* 0x000000ff07007207 */ /* 0x000fe20004000000 */
[----:B--2---:R-:W-:Y:S08]  /*e1b0*/  BRA.DIV UR4, `(.L_x_14441) ;  /* 0x0000005a04a07947 */ /* 0x004ff0000b800000 */
[----:B------:R-:W0:Y:S02]  /*e1c0*/  S2R R5, SR_TID.X ;  /* 0x0000000000057919 */ /* 0x000e240000002100 */
[----:B0-----:R-:W-:-:S04]  /*e1d0*/  SHF.R.U32.HI R5, RZ, 0x5, R5 ;  /* 0x00000005ff057819 */ /* 0x001fc80000011605 */
[----:B------:R-:W-:-:S05]  /*e1e0*/  LOP3.LUT R5, R5, 0x3, RZ, 0xc0, !PT ;  /* 0x0000000305057812 */ /* 0x000fca00078ec0ff */
[----:B------:R0:W2:Y:S02]  /*e1f0*/  SHFL.IDX PT, R14, R5, RZ, 0x1f ;  /* 0x00001fff050e7589 */ /* 0x0000a400000e0000 */
.L_x_14554:
        /* <DEDUP_REMOVED lines=12> */
.L_x_14557:
[----:B------:R-:W-:Y:S05]  /*e2c0*/  @!P6 BRA `(.L_x_14442) ;  /* 0x000000040014e947 */ /* 0x000fea0003800000 */
[----:B------:R-:W-:-:S04]  /*e2d0*/  ISETP.NE.U32.AND P0, PT, R2, RZ, PT ;  /* 0x000000ff0200720c */ /* 0x000fc80003f05070 */
[----:B------:R-:W-:-:S13]  /*e2e0*/  ISETP.NE.AND.EX P0, PT, R3, RZ, PT, P0 ;  /* 0x000000ff0300720c */ /* 0x000fda0003f05300 */
[----:B------:R-:W-:Y:S05]  /*e2f0*/  @!P0 BRA `(.L_x_14444) ;  /* 0x0000000000548947 */ /* 0x000fea0003800000 */
[----:B------:R-:W2:Y:S01]  /*e300*/  LDC R6, c[0x0][0x43c] ;  /* 0x00010f00ff067b82 */ /* 0x000ea20000000800 */
[----:B-1----:R-:W-:Y:S01]  /*e310*/  IMAD.MOV.U32 R9, RZ, RZ, R4 ;  /* 0x000000ffff097224 */ /* 0x002fe200078e0004 */
        /* <DEDUP_REMOVED lines=19> */
.L_x_14444:
[----:B------:R-:W3:Y:S04]  /*e450*/  LDL R7, [R1+0x4] ;  /* 0x0000040001077983 */ /* 0x000ee80000100800 */
[----:B0-2---:R-:W3:Y:S04]  /*e460*/  LDL R0, [R1+0x8] ;  /* 0x0000080001007983 */ /* 0x005ee80000100800 */
[----:B------:R-:W2:Y:S01]  /*e470*/  LDL R2, [R1+0x18] ;  /* 0x0000180001027983 */ /* 0x000ea20000100800 */
[----:B---3--:R-:W-:Y:S01]  /*e480*/  IMAD R0, R0, 0x8, R7 ;  /* 0x0000000800007824 */ /* 0x008fe200078e0207 */
[----:B--2---:R-:W-:-:S04]  /*e490*/  SHF.L.U32 R2, R2, 0x1f, RZ ;  /* 0x0000001f02027819 */ /* 0x004fc800000006ff */
[----:B------:R-:W0:Y:S02]  /*e4a0*/  SYNCS.PHASECHK.TRANS64.TRYWAIT P0, [R0+URZ+0x32440], R2 ;  /* 0x03244002000075a7 */ /* 0x000e24000800017f */
[----:B0-----:R-:W-:Y:S05]  /*e4b0*/  @!P0 BRA `(.L_x_14445) ;  /* 0x0000005800348947 */ /* 0x001fea0003800000 */
.L_x_14558:
        /* <DEDUP_REMOVED lines=11> */
.L_x_14446:
        /* <DEDUP_REMOVED lines=27> */
.L_x_14442:
        /* <DEDUP_REMOVED lines=37> */
.L_x_14448:
[----:B------:R-:W-:Y:S05]  /*e970*/  BSYNC B6 ;  /* 0x0000000000067941 */ /* 0x000fea0003800000 */
.L_x_14447:
[----:B------:R-:W3:Y:S01]  /*e980*/  LDL R4, [R1+0x40] ;  /* 0x0000400001047983 */ /* 0x000ee20000100800 */
[----:B------:R-:W0:Y:S01]  /*e990*/  LDC R7, c[0x0][0x448] ;  /* 0x00011200ff077b82 */ /* 0x000e220000000800 */
[----:B------:R-:W-:Y:S01]  /*e9a0*/  ULDC.64 UR4, c[0x0][0x298] ;  /* 0x0000a60000047ab9 */ /* 0x000fe20000000a00 */
[----:B------:R-:W-:Y:S01]  /*e9b0*/  ULDC.64 UR6, c[0x0][0x280] ;  /* 0x0000a00000067ab9 */ /* 0x000fe20000000a00 */
[----:B------:R-:W4:Y:S04]  /*e9c0*/  LDL R10, [R1+0x28] ;  /* 0x00002800010a7983 */ /* 0x000f280000100800 */
[----:B-1----:R-:W4:Y:S01]  /*e9d0*/  LDL R9, [R1+0x4c] ;  /* 0x00004c0001097983 */ /* 0x002f220000100800 */
[----:B--2---:R-:W1:Y:S01]  /*e9e0*/  S2R R2, SR_TID.X ;  /* 0x0000000000027919 */ /* 0x004e620000002100 */
[----:B------:R-:W2:Y:S02]  /*e9f0*/  S2R R0, SR_TID.X ;  /* 0x0000000000007919 */ /* 0x000ea40000002100 */
[----:B------:R-:W4:Y:S04]  /*ea00*/  LDL R8, [R1+0x50] ;  /* 0x0000500001087983 */ /* 0x000f280000100800 */
[----:B------:R-:W4:Y:S01]  /*ea10*/  LDL R6, [R1+0x38] ;  /* 0x0000380001067983 */ /* 0x000f220000100800 */
[----:B0-----:R-:W-:-:S13]  /*ea20*/  ISETP.NE.AND P0, PT, R7, 0x1, PT ;  /* 0x000000010700780c */ /* 0x001fda0003f05270 */
[----:B------:R-:W0:Y:S01]  /*ea30*/  @P0 LDC R3, c[0x0][0x450] ;  /* 0x00011400ff030b82 */ /* 0x000e220000000800 */
[----:B-1----:R-:W-:-:S04]  /*ea40*/  LOP3.LUT R2, R2, 0x7f, RZ, 0xc0, !PT ;  /* 0x0000007f02027812 */ /* 0x002fc800078ec0ff */
[----:B------:R-:W-:Y:S01]  /*ea50*/  SHF.R.U32.HI R2, RZ, 0x3, R2 ;  /* 0x00000003ff027819 */ /* 0x000fe20000011602 */
[----:B--2---:R-:W-:-:S05]  /*ea60*/  IMAD.SHL.U32 R0, R0, 0x10, RZ ;  /* 0x0000001000007824 */ /* 0x004fca00078e00ff */
        /* <DEDUP_REMOVED lines=49> */
[----:B------:R-:W0:Y:S01]  /*ed80*/  SHFL.IDX PT, R5, R3, RZ, 0x181f ;  /* 0x00181fff03057589 */ /* 0x000e2200000e0000 */
[----:B------:R-:W-:-:S03]  /*ed90*/  VIADD R8, R17, 0x10 ;  /* 0x0000001011087836 */ /* 0x000fc60000000000 */
[----:B------:R-:W-:Y:S04]  /*eda0*/  SHFL.IDX PT, R6, R3, 0x1, 0x181f ;  /* 0x00381f0003067f89 */ /* 0x000fe800000e0000 */
[----:B------:R1:W-:Y:S01]  /*edb0*/  STL [R1+0x3c], R8 ;  /* 0x00003c0801007387 */ /* 0x0003e20000100800 */
[----:B--2---:R-:W-:-:S03]  /*edc0*/  IMAD R2, R4, R7, RZ ;  /* 0x0000000704027224 */ /* 0x004fc600078e02ff */
[----:B------:R-:W2:Y:S02]  /*edd0*/  SHFL.IDX PT, R4, R0, RZ, 0x181f ;  /* 0x00181fff00047589 */ /* 0x000ea400000e0000 */
[CC--:B------:R-:W-:Y:S02]  /*ede0*/  ISETP.GE.AND P1, PT, R17.reuse, R2.reuse, PT ;  /* 0x000000021100720c */ /* 0x0c0fe40003f26270 */
[----:B------:R-:W3:Y:S01]  /*edf0*/  SHFL.IDX PT, R7, R0, 0x1, 0x181f ;  /* 0x00381f0000077f89 */ /* 0x000ee200000e0000 */
[----:B------:R-:W-:Y:S01]  /*ee00*/  ISETP.GE.AND P2, PT, R8, R2, PT ;  /* 0x000000020800720c */ /* 0x000fe20003f46270 */
[----:B-1----:R-:W-:-:S05]  /*ee10*/  VIADD R8, R17, 0x20 ;  /* 0x0000002011087836 */ /* 0x002fca0000000000 */
[----:B------:R-:W-:Y:S04]  /*ee20*/  STL [R1+0x48], R8 ;  /* 0x0000480801007387 */ /* 0x000fe80000100800 */
[----:B0-----:R-:W-:-:S05]  /*ee30*/  @!P1 LEA R5, P3, R10, R5, 0x1 ;  /* 0x000000050a059211 */ /* 0x001fca00078608ff */
[----:B--2---:R-:W-:-:S05]  /*ee40*/  @!P1 IMAD.X R4, RZ, RZ, R4, P3 ;  /* 0x000000ffff049224 */ /* 0x004fca00018e0604 */
[----:B------:R-:W-:-:S04]  /*ee50*/  @!P1 LOP3.LUT R5, R5, R4, RZ, 0x3c, !PT ;  /* 0x0000000405059212 */ /* 0x000fc800078e3cff */
[----:B------:R-:W-:-:S04]  /*ee60*/  @!P1 LOP3.LUT R4, R5, R4, RZ, 0x3c, !PT ;  /* 0x0000000405049212 */ /* 0x000fc800078e3cff */
[----:B------:R-:W-:-:S05]  /*ee70*/  @!P1 LOP3.LUT R5, R5, R4, RZ, 0x3c, !PT ;  /* 0x0000000405059212 */ /* 0x000fca00078e3cff */
[----:B-----5:R0:W-:Y:S02]  /*ee80*/  @!P1 LDGSTS.E.BYPASS.LTC128B.128 [R9+0x18400], desc[UR38][R4.64], !P0 ;  /* 0x1840000004099fae */ /* 0x0201e4000c101d66 */
[----:B0-----:R-:W-:Y:S02]  /*ee90*/  @!P2 LEA R5, P1, R10, R6, 0x1 ;  /* 0x000000060a05a211 */ /* 0x001fe400078208ff */
        /* <DEDUP_REMOVED lines=60> */
.L_x_14575:
[----:B------:R2:W5:Y:S01]  /*f260*/  LDL R8, [R1+0x4] ;  /* 0x0000040001087983 */ /* 0x0005620000100800 */
[----:B01----:R-:W-:-:S05]  /*f270*/  VIADD R4, R17, 0x70 ;  /* 0x0000007011047836 */ /* 0x003fca0000000000 */
        /* <DEDUP_REMOVED lines=10> */
.L_x_14450:
[----:B--2---:R-:W2:Y:S01]  /*f320*/  LDL R2, [R1+0x4] ;  /* 0x0000040001027983 */ /* 0x004ea20000100800 */
        /* <DEDUP_REMOVED lines=37> */
.L_x_14452:
[----:B------:R-:W-:Y:S05]  /*f580*/  BSYNC B6 ;  /* 0x0000000000067941 */ /* 0x000fea0003800000 */
.L_x_14451:
        /* <DEDUP_REMOVED lines=134> */
.L_x_14593:
        /* <DEDUP_REMOVED lines=14> */
.L_x_14455:
[----:B------:R-:W-:Y:S05]  /*fed0*/  BSYNC B0 ;  /* 0x0000000000007941 */ /* 0x000fea0003800000 */
.L_x_14454:
[----:B------:R3:W5:Y:S01]  /*fee0*/  LDL R7, [R1+0x4] ;  /* 0x0000040001077983 */ /* 0x0007620000100800 */
[----:B------:R-:W-:Y:S01]  /*fef0*/  PLOP3.LUT P0, PT, PT, PT, PT, 0x80, 0x0 ;  /* 0x000000000000781c */ /* 0x000fe20003f0f070 */
[----:B------:R-:W-:-:S12]  /*ff00*/  NOP ;  /* 0x0000000000007918 */ /* 0x000fd80000000000 */
.L_x_14456:
        /* <DEDUP_REMOVED lines=19> */
.L_x_14594:
[----:B------:R-:W-:Y:S05]  /*10040*/  BSYNC B0 ;  /* 0x0000000000007941 */ /* 0x000fea0003800000 */
.L_x_14457:
        /* <DEDUP_REMOVED lines=16> */
.L_x_14595:
[----:B------:R-:W-:Y:S05]  /*10150*/  BSYNC B1 ;  /* 0x0000000000017941 */ /* 0x000fea0003800000 */
.L_x_14461:
        /* <DEDUP_REMOVED lines=9> */
.L_x_14464:
[----:B------:R-:W-:Y:S05]  /*101f0*/  BSYNC B1 ;  /* 0x0000000000017941 */ /* 0x000fea0003800000 */
.L_x_14463:
        /* <DEDUP_REMOVED lines=14> */
.L_x_14465:
        /* <DEDUP_REMOVED lines=16> */
.L_x_14466:
        /* <DEDUP_REMOVED lines=16> */
.L_x_14467:
        /* <DEDUP_REMOVED lines=16> */
.L_x_14468:
        /* <DEDUP_REMOVED lines=11> */
.L_x_14460:
[----:B------:R-:W-:Y:S05]  /*10690*/  BSYNC B0 ;  /* 0x0000000000007941 */ /* 0x000fea0003800000 */
.L_x_14459:
[----:B------:R-:W4:Y:S01]  /*106a0*/  LDL R4, [R1+0x30] ;  /* 0x0000300001047983 */ /* 0x000f220000100800 */
        /* <DEDUP_REMOVED lines=9> */
[----:B--2---:R-:W2:Y:S04]  /*10740*/  LDL R6, [R1+0x14] ;  /* 0x0000140001067983 */ /* 0x004ea80000100800 */
[----:B------:R-:W4:Y:S04]  /*10750*/  LDL.LU R5, [R1+0x8] ;  /* 0x0000080001057983 */ /* 0x000f280000300800 */
[----:B------:R-:W3:Y:S01]  /*10760*/  LDL.LU R8, [R1+0x18] ;  /* 0x0000180001087983 */ /* 0x000ee20000300800 */
        /* <DEDUP_REMOVED lines=15> */
[----:B-----5:R-:W2:Y:S01]  /*10860*/  LDL R7, [R1+0x1c] ;  /* 0x00001c0001077983 */ /* 0x020ea20000100800 */
        /* <DEDUP_REMOVED lines=19> */
.L_x_14475:
        /* <DEDUP_REMOVED lines=9> */
.L_x_14596:
[----:B------:R-:W-:Y:S05]  /*10a30*/  BSYNC B3 ;  /* 0x0000000000037941 */ /* 0x000fea0003800000 */
.L_x_14476:
        /* <DEDUP_REMOVED lines=9> */
.L_x_14479:
[----:B------:R-:W-:Y:S05]  /*10ad0*/  BSYNC B3 ;  /* 0x0000000000037941 */ /* 0x000fea0003800000 */
.L_x_14478:
[----:B-----5:R-:W2:Y:S04]  /*10ae0*/  LDL R7, [R1+0x4] ;  /* 0x0000040001077983 */ /* 0x020ea80000100800 */
        /* <DEDUP_REMOVED lines=13> */
.L_x_14480:
        /* <DEDUP_REMOVED lines=14> */
.L_x_14597:
[----:B------:R-:W-:Y:S05]  /*10ca0*/  BSYNC B3 ;  /* 0x0000000000037941 */ /* 0x000fea0003800000 */
.L_x_14481:
        /* <DEDUP_REMOVED lines=11> */
.L_x_14484:
[----:B------:R-:W-:Y:S05]  /*10d60*/  BSYNC B3 ;  /* 0x0000000000037941 */ /* 0x000fea0003800000 */
.L_x_14483:
        /* <DEDUP_REMOVED lines=11> */
.L_x_14485:
        /* <DEDUP_REMOVED lines=16> */
.L_x_14486:
        /* <DEDUP_REMOVED lines=16> */
.L_x_14487:
        /* <DEDUP_REMOVED lines=16> */
.L_x_14488:
        /* <DEDUP_REMOVED lines=11> */
.L_x_14474:
[----:B------:R-:W-:Y:S05]  /*111d0*/  BSYNC B1 ;  /* 0x0000000000017941 */ /* 0x000fea0003800000 */
.L_x_14473:
[----:B------:R-:W2:Y:S02]  /*111e0*/  LDL.LU R5, [R1+0x30] ;  /* 0x0000300001057983 */ /* 0x000ea40000300800 */
[----:B--2---:R-:W-:-:S07]  /*111f0*/  VIADD R0, R5, 0xfffffffd ;  /* 0xfffffffd05007836 */ /* 0x004fce0000000000 */
.L_x_14472:
[----:B------:R-:W-:Y:S05]  /*11200*/  BSYNC B2 ;  /* 0x0000000000027941 */ /* 0x000fea0003800000 */
.L_x_14471:
[----:B------:R-:W-:-:S13]  /*11210*/  ISETP.NE.AND P0, PT, R4, RZ, PT ;  /* 0x000000ff0400720c */ /* 0x000fda0003f05270 */
[----:B------:R-:W-:Y:S05]  /*11220*/  @!P0 BRA `(.L_x_14470) ;  /* 0x0000001400488947 */ /* 0x000fea0003800000 */
.L_x_14521:
[----:B------:R-:W4:Y:S04]  /*11230*/  LDL R4, [R1+0x14] ;  /* 0x0000140001047983 */ /* 0x000f280000100800 */
[----:B------:R-:W2:Y:S04]  /*11240*/  LDL.LU R3, [R1+0x8] ;  /* 0x0000080001037983 */ /* 0x000ea80000300800 */
[----:B------:R-:W3:Y:S01]  /*11250*/  LDL.LU R2, [R1+0x18] ;  /* 0x0000180001027983 */ /* 0x000ee20000300800 */
[----:B------:R-:W-:Y:S05]  /*11260*/  YIELD ;  /* 0x0000000000007946 */ /* 0x000fea0003800000 */
        /* <DEDUP_REMOVED lines=33> */
.L_x_14491:
        /* <DEDUP_REMOVED lines=9> */
.L_x_14598:
[----:B------:R-:W-:Y:S05]  /*11510*/  BSYNC B2 ;  /* 0x0000000000027941 */ /* 0x000fea0003800000 */
.L_x_14492:
        /* <DEDUP_REMOVED lines=9> */
.L_x_14495:
[----:B------:R-:W-:Y:S05]  /*115b0*/  BSYNC B2 ;  /* 0x0000000000027941 */ /* 0x000fea0003800000 */
.L_x_14494:
        /* <DEDUP_REMOVED lines=13> */
.L_x_14496:
        /* <DEDUP_REMOVED lines=14> */
.L_x_14599:
[----:B------:R-:W-:Y:S05]  /*11770*/  BSYNC B2 ;  /* 0x0000000000027941 */ /* 0x000fea0003800000 */
.L_x_14497:
        /* <DEDUP_REMOVED lines=11> */
.L_x_14500:
[----:B------:R-:W-:Y:S05]  /*11830*/  BSYNC B2 ;  /* 0x0000000000027941 */ /* 0x000fea0003800000 */
.L_x_14499:
        /* <DEDUP_REMOVED lines=10> */
.L_x_14501:
        /* <DEDUP_REMOVED lines=16> */
.L_x_14502:
        /* <DEDUP_REMOVED lines=16> */
.L_x_14503:
        /* <DEDUP_REMOVED lines=16> */
.L_x_14504:
        /* <DEDUP_REMOVED lines=11> */
.L_x_14490:
[----:B------:R-:W-:Y:S05]  /*11c90*/  BSYNC B1 ;  /* 0x0000000000017941 */ /* 0x000fea0003800000 */
.L_x_14489:
[----:B------:R-:W2:Y:S01]  /*11ca0*/  LDL R2, [R1+0x14] ;  /* 0x0000140001027983 */ /* 0x000ea20000100800 */
[----:B------:R-:W-:Y:S01]  /*11cb0*/  VIADD R7, R7, 0x1 ;  /* 0x0000000107077836 */ /* 0x000fe20000000000 */
[----:B------:R-:W-:Y:S04]  /*11cc0*/  BSSY B1, `(.L_x_14505) ;  /* 0x00000a5000017945 */ /* 0x000fe80003800000 */
[----:B------:R-:W-:-:S04]  /*11cd0*/  ISETP.NE.AND P0, PT, R7, 0x2, PT ;  /* 0x000000020700780c */ /* 0x000fc80003f05270 */
[----:B0-----:R-:W-:Y:S02]  /*11ce0*/  SEL R9, R7, RZ, P0 ;  /* 0x000000ff07097207 */ /* 0x001fe40000000000 */
        /* <DEDUP_REMOVED lines=31> */
.L_x_14507:
        /* <DEDUP_REMOVED lines=9> */
.L_x_14600:
[----:B------:R-:W-:Y:S05]  /*11f70*/  BSYNC B2 ;  /* 0x0000000000027941 */ /* 0x000fea0003800000 */
.L_x_14508:
        /* <DEDUP_REMOVED lines=9> */
.L_x_14511:
[----:B------:R-:W-:Y:S05]  /*12010*/  BSYNC B2 ;  /* 0x0000000000027941 */ /* 0x000fea0003800000 */
.L_x_14510:
        /* <DEDUP_REMOVED lines=14> */
.L_x_14512:
        /* <DEDUP_REMOVED lines=14> */
.L_x_14601:
[----:B------:R-:W-:Y:S05]  /*121e0*/  BSYNC B2 ;  /* 0x0000000000027941 */ /* 0x000fea0003800000 */
.L_x_14513:
        /* <DEDUP_REMOVED lines=11> */
.L_x_14516:
[----:B------:R-:W-:Y:S05]  /*122a0*/  BSYNC B2 ;  /* 0x0000000000027941 */ /* 0x000fea0003800000 */
.L_x_14515:
        /* <DEDUP_REMOVED lines=11> */
.L_x_14517:
        /* <DEDUP_REMOVED lines=16> */
.L_x_14518:
        /* <DEDUP_REMOVED lines=16> */
.L_x_14519:
        /* <DEDUP_REMOVED lines=16> */
.L_x_14520:
        /* <DEDUP_REMOVED lines=11> */
.L_x_14506:
[----:B------:R-:W-:Y:S05]  /*12710*/  BSYNC B1 ;  /* 0x0000000000017941 */ /* 0x000fea0003800000 */
.L_x_14505:
[C---:B------:R-:W-:Y:S01]  /*12720*/  ISETP.GT.AND P0, PT, R0.reuse, 0x1, PT ;  /* 0x000000010000780c */ /* 0x040fe20003f04270 */
[----:B------:R-:W-:-:S12]  /*12730*/  VIADD R0, R0, 0xfffffffe ;  /* 0xfffffffe00007836 */ /* 0x000fd80000000000 */
[----:B------:R-:W-:Y:S05]  /*12740*/  @P0 BRA `(.L_x_14521) ;  /* 0xffffffe800b80947 */ /* 0x000fea000383ffff */
.L_x_14470:
[----:B------:R-:W-:Y:S05]  /*12750*/  BSYNC B0 ;  /* 0x0000000000007941 */ /* 0x000fea0003800000 */
.L_x_14469:
        /* <DEDUP_REMOVED lines=21> */
[----:B-----5:R-:W1:Y:S01]  /*128b0*/  POPC R7, R6 ;  /* 0x0000000600077309 */ /* 0x020e620000000000 */
[----:B--2---:R-:W1:Y:S02]  /*128c0*/  SHFL.IDX PT, R4, R3, R4, 0x1f ;  /* 0x00001f0403047589 */ /* 0x004e6400000e0000 */
[----:B-1----:R-:W-:-:S07]  /*128d0*/  IADD3 R16, R4, UR40, R7 ;  /* 0x0000002804107c10 */ /* 0x002fce000fffe007 */
.L_x_14523:
[----:B------:R-:W-:Y:S05]  /*128e0*/  BSYNC B0 ;  /* 0x0000000000007941 */ /* 0x000fea0003800000 */
.L_x_14522:
[----:B------:R-:W-:-:S05]  /*128f0*/  SEL R0, R0, RZ, P0 ;  /* 0x000000ff00007207 */ /* 0x000fca0000000000 */
[----:B------:R2:W-:Y:S02]  /*12900*/  STL [R1+0x8], R0 ;  /* 0x0000080001007387 */ /* 0x0005e40000100800 */
.L_x_14435:
[----:B------:R-:W-:Y:S05]  /*12910*/  BSYNC B7 ;  /* 0x0000000000077941 */ /* 0x000fea0003800000 */
.L_x_14433:
        /* <DEDUP_REMOVED lines=13> */
.L_x_14524:
        /* <DEDUP_REMOVED lines=36> */
.L_x_14611:
[----:B------:R-:W-:Y:S02]  /*12c30*/  ULDC UR4, c[0x0][0xd38] ;  /* 0x00034e0000047ab9 */ /* 0x000fe40000000800 */
[----:B------:R-:W-:-:S04]  /*12c40*/  IMAD.U32 R4, RZ, RZ, UR4 ;  /* 0x00000004ff047e24 */ /* 0x000fc8000f8e00ff */
[----:B--2---:R-:W-:-:S04]  /*12c50*/  IMAD R16, R16, R4, RZ ;  /* 0x0000000410107224 */ /* 0x004fc800078e02ff */
[----:B------:R-:W-:-:S05]  /*12c60*/  IMAD.IADD R5, R5, 0x1, R16 ;  /* 0x0000000105057824 */ /* 0x000fca00078e0210 */
[----:B------:R-:W-:-:S13]  /*12c70*/  ISETP.GT.AND P6, PT, R5, R0, PT ;  /* 0x000000000500720c */ /* 0x000fda0003fc4270 */
[----:B------:R-:W-:Y:S05]  /*12c80*/  @P6 BRA `(.L_x_14527) ;  /* 0x00000000009c6947 */ /* 0x000fea0003800000 */
.L_x_14532:
        /* <DEDUP_REMOVED lines=14> */
.L_x_14530:
[----:B------:R-:W-:Y:S05]  /*12d70*/  BSYNC B0 ;  /* 0x0000000000007941 */ /* 0x000fea0003800000 */
.L_x_14529:
[----:B------:R-:W-:-:S03]  /*12d80*/  UMOV UR4, 0xffffffff ;  /* 0xffffffff00047882 */ /* 0x000fc60000000000 */
[----:B------:R-:W-:Y:S05]  /*12d90*/  BRA.DIV UR4, `(.L_x_14531) ;  /* 0x0000003204007947 */ /* 0x000fea000b800000 */
[----:B-----5:R-:W1:Y:S02]  /*12da0*/  SHFL.UP PT, R14, R2, 0x1, RZ ;  /* 0x04200000020e7989 */ /* 0x020e6400000e00ff */
        /* <DEDUP_REMOVED lines=15> */
.L_x_14619:
[----:B------:R-:W-:Y:S02]  /*12ea0*/  ULDC UR4, c[0x0][0xd38] ;  /* 0x00034e0000047ab9 */ /* 0x000fe40000000800 */
[----:B------:R-:W-:-:S04]  /*12eb0*/  IMAD.U32 R4, RZ, RZ, UR4 ;  /* 0x00000004ff047e24 */ /* 0x000fc8000f8e00ff */
[----:B--2---:R-:W-:-:S04]  /*12ec0*/  IMAD R16, R16, R4, RZ ;  /* 0x0000000410107224 */ /* 0x004fc800078e02ff */
[----:B------:R-:W-:-:S05]  /*12ed0*/  IMAD.IADD R5, R16, 0x1, R5 ;  /* 0x0000000110057824 */ /* 0x000fca00078e0205 */
[----:B------:R-:W-:-:S13]  /*12ee0*/  ISETP.GT.AND P6, PT, R5, R0, PT ;  /* 0x000000000500720c */ /* 0x000fda0003fc4270 */
[----:B------:R-:W-:Y:S05]  /*12ef0*/  @!P6 BRA `(.L_x_14532) ;  /* 0xfffffffc0064e947 */ /* 0x000fea000383ffff */
.L_x_14527:
[----:B------:R-:W-:Y:S01]  /*12f00*/  IMAD.IADD R16, R5, 0x1, -R16 ;  /* 0x0000000105107824 */ /* 0x000fe200078e0a10 */
[----:B------:R-:W-:-:S03]  /*12f10*/  UMOV UR4, 0xffffffff ;  /* 0xffffffff00047882 */ /* 0x000fc60000000000 */
[----:B------:R-:W-:-:S05]  /*12f20*/  IMAD R5, R3, R4, R16 ;  /* 0x0000000403057224 */ /* 0x000fca00078e0210 */
[----:B------:R-:W-:Y:S01]  /*12f30*/  ISETP.GT.AND P6, PT, R5, R0, PT ;  /* 0x000000000500720c */ /* 0x000fe20003fc4270 */
[----:B------:R-:W-:-:S12]  /*12f40*/  BRA.DIV UR4, `(.L_x_14533) ;  /* 0x0000003204687947 */ /* 0x000fd8000b800000 */
[----:B------:R-:W-:-:S04]  /*12f50*/  VOTE.ANY R5, PT, !P6 ;  /* 0x0000000000057806 */ /* 0x000fc800070e0100 */
[----:B------:R-:W2:Y:S02]  /*12f60*/  POPC R6, R5 ;  /* 0x0000000500067309 */ /* 0x000ea40000000000 */
[----:B--2---:R2:W4:Y:S02]  /*12f70*/  SHFL.IDX PT, R17, R2, R6, 0x1f ;  /* 0x00001f0602117589 */ /* 0x00452400000e0000 */
.L_x_14623:
[----:B------:R-:W-:Y:S01]  /*12f80*/  ISETP.NE.AND P0, PT, R5, RZ, PT ;  /* 0x000000ff0500720c */ /* 0x000fe20003f05270 */
[----:B------:R-:W-:-:S12]  /*12f90*/  IMAD.MOV.U32 R5, RZ, RZ, RZ ;  /* 0x000000ffff057224 */ /* 0x000fd800078e00ff */
[----:B------:R-:W-:Y:S05]  /*12fa0*/  @!P0 BRA `(.L_x_14534) ;  /* 0x0000000000148947 */ /* 0x000fea0003800000 */
[----:B------:R-:W-:Y:S01]  /*12fb0*/  UMOV UR4, 0xffffffff ;  /* 0xffffffff00047882 */ /* 0x000fe20000000000 */
[----:B------:R-:W-:Y:S02]  /*12fc0*/  VIADD R12, R6, 0xffffffff ;  /* 0xffffffff060c7836 */ /* 0x000fe40000000000 */
[----:B------:R-:W-:Y:S05]  /*12fd0*/  BRA.DIV UR4, `(.L_x_14535) ;  /* 0x00000032048c7947 */ /* 0x000fea000b800000 */
[----:B-1----:R1:W0:Y:S02]  /*12fe0*/  SHFL.IDX PT, R3, R3, R12, 0x1f ;  /* 0x00001f0c03037589 */ /* 0x00222400000e0000 */
.L_x_14626:
[----:B0-----:R-:W-:-:S07]  /*12ff0*/  IMAD.MOV.U32 R5, RZ, RZ, R3 ;  /* 0x000000ffff057224 */ /* 0x001fce00078e0003 */
.L_x_14534:
[----:B-12---:R-:W1:Y:S01]  /*13000*/  LDC.64 R2, c[0x0][0xd90] ;  /* 0x00036400ff027b82 */ /* 0x006e620000000a00 */
[----:B------:R-:W-:-:S04]  /*13010*/  IMAD.IADD R19, R6, 0x1, R19 ;  /* 0x0000000106137824 */ /* 0x000fc800078e0213 */
[----:B-1----:R-:W-:-:S05]  /*13020*/  IMAD.WIDE R2, R19, 0x4, R2 ;  /* 0x0000000413027825 */ /* 0x002fca00078e0202 */
[----:B---3-5:R-:W4:Y:S01]  /*13030*/  LDG.E R7, desc[UR38][R2.64] ;  /* 0x0000002602077981 */ /* 0x028f22000c1e1900 */
        /* <DEDUP_REMOVED lines=62> */
.L_x_14528:
[----:B------:R-:W-:Y:S01]  /*13420*/  UMOV UR4, URZ ;  /* 0x0000003f00047c82 */ /* 0x000fe20008000000 */
[----:B------:R-:W-:Y:S01]  /*13430*/  UMOV UR5, URZ ;  /* 0x0000003f00057c82 */ /* 0x000fe20008000000 */
[----:B------:R-:W-:Y:S01]  /*13440*/  ULDC UR6, c[0x0][0xd3c] ;  /* 0x00034f0000067ab9 */ /* 0x000fe20000000800 */
[----:B------:R-:W-:Y:S02]  /*13450*/  IMAD.MOV.U32 R16, RZ, RZ, R0 ;  /* 0x000000ffff107224 */ /* 0x000fe400078e0000 */
[----:B------:R-:W-:Y:S02]  /*13460*/  IMAD.U32 R17, RZ, RZ, UR4 ;  /* 0x00000004ff117e24 */ /* 0x000fe4000f8e00ff */
[----:B------:R-:W-:Y:S02]  /*13470*/  IMAD.U32 R18, RZ, RZ, UR5 ;  /* 0x00000005ff127e24 */ /* 0x000fe4000f8e00ff */
[----:B------:R-:W-:-:S07]  /*13480*/  IMAD.U32 R19, RZ, RZ, UR6 ;  /* 0x00000006ff137e24 */ /* 0x000fce000f8e00ff */
.L_x_14536:
[----:B------:R1:W2:Y:S01]  /*13490*/  LDL R3, [R1+0x4] ;  /* 0x0000040001037983 */ /* 0x0002a20000100800 */
[----:B------:R-:W4:Y:S01]  /*134a0*/  S2R R0, SR_TID.X ;  /* 0x0000000000007919 */ /* 0x000f220000002100 */
[----:B------:R-:W-:Y:S05]  /*134b0*/  WARPSYNC.ALL ;  /* 0x0000000000007948 */ /* 0x000fea0003800000 */
[----:B----4-:R-:W-:Y:S01]  /*134c0*/  LOP3.LUT R0, R0, 0x1f, RZ, 0xc0, !PT ;  /* 0x0000001f00007812 */ /* 0x010fe200078ec0ff */
        /* <DEDUP_REMOVED lines=8> */
.L_x_14525:
[----:B------:R-:W-:Y:S02]  /*13550*/  ULDC UR4, c[0x0][0xd3c] ;  /* 0x00034f0000047ab9 */ /* 0x000fe40000000800 */
[----:B----4-:R-:W-:-:S13]  /*13560*/  ISETP.GE.AND P0, PT, R19, UR4, PT ;  /* 0x0000000413007c0c */ /* 0x010fda000bf06270 */
[----:B------:R-:W-:Y:S05]  /*13570*/  @!P0 BRA `(.L_x_14537) ;  /* 0xffffffa0000c8947 */ /* 0x000fea000383ffff */
[----:B------:R-:W-:Y:S05]  /*13580*/  BSYNC B8 ;  /* 0x0000000000087941 */ /* 0x000fea0003800000 */
.L_x_14429:
[----:B--2---:R-:W2:Y:S01]  /*13590*/  LDL.LU R0, [R1+0x68] ;  /* 0x0000680001007983 */ /* 0x004ea20000300800 */
[----:B------:R-:W-:Y:S01]  /*135a0*/  BSSY B0, `(.L_x_14538) ;  /* 0x000000b000007945 */ /* 0x000fe20003800000 */
[----:B------:R-:W4:Y:S01]  /*135b0*/  S2R R5, SR_CgaCtaId ;  /* 0x0000000000057919 */ /* 0x000f220000008800 */
[----:B--2---:R-:W-:-:S05]  /*135c0*/  VIADD R0, R0, 0x1 ;  /* 0x0000000100007836 */ /* 0x004fca0000000000 */
        /* <DEDUP_REMOVED lines=8> */
.L_x_14627:
[----:B------:R-:W-:Y:S05]  /*13650*/  BSYNC B0 ;  /* 0x0000000000007941 */ /* 0x000fea0003800000 */
.L_x_14538:
[----:B------:R-:W-:-:S03]  /*13660*/  UMOV UR4, 0xffffffff ;  /* 0xffffffff00047882 */ /* 0x000fc60000000000 */
[----:B------:R-:W-:Y:S05]  /*13670*/  BRA.DIV UR4, `(.L_x_14540) ;  /* 0x0000002e04207947 */ /* 0x000fea000b800000 */
[----:B------:R-:W1:Y:S02]  /*13680*/  S2R R2, SR_TID.X ;  /* 0x0000000000027919 */ /* 0x000e640000002100 */
[----:B-1----:R-:W-:-:S04]  /*13690*/  SHF.R.U32.HI R2, RZ, 0x5, R2 ;  /* 0x00000005ff027819 */ /* 0x002fc80000011602 */
[----:B------:R-:W-:-:S05]  /*136a0*/  LOP3.LUT R2, R2, 0x3, RZ, 0xc0, !PT ;  /* 0x0000000302027812 */ /* 0x000fca00078ec0ff */
[----:B------:R1:W2:Y:S02]  /*136b0*/  SHFL.IDX PT, R14, R2, RZ, 0x1f ;  /* 0x00001fff020e7589 */ /* 0x0002a400000e0000 */
.L_x_14630:
[----:B--2---:R-:W-:Y:S01]  /*136c0*/  ISETP.NE.AND P0, PT, R14, RZ, PT ;  /* 0x000000ff0e00720c */ /* 0x004fe20003f05270 */
[----:B------:R-:W-:-:S12]  /*136d0*/  BSSY B0, `(.L_x_14541) ;  /* 0x0000029000007945 */ /* 0x000fd80003800000 */
[----:B------:R-:W-:Y:S05]  /*136e0*/  @P0 BRA `(.L_x_14542) ;  /* 0x00000000009c0947 */ /* 0x000fea0003800000 */
[----:B------:R-:W-:-:S03]  /*136f0*/  UMOV UR4, 0xffffffff ;  /* 0xffffffff00047882 */ /* 0x000fc60000000000 */
[----:B------:R-:W-:Y:S05]  /*13700*/  BRA.DIV UR4, `(.L_x_14543) ;  /* 0x0000002e04307947 */ /* 0x000fea000b800000 */
[----:B------:R-:W-:-:S13]  /*13710*/  ELECT P6, URZ, PT ;  /* 0x00000000003f782f */ /* 0x000fda00038c0000 */
.L_x_14633:
        /* <DEDUP_REMOVED lines=8> */
.L_x_14544:
[----:B0-----:R-:W2:Y:S04]  /*137a0*/  LDL R3, [R1+0x8] ;  /* 0x0000080001037983 */ /* 0x001ea80000100800 */
[----:B---3-5:R-:W3:Y:S01]  /*137b0*/  LDL.LU R7, [R1+0x18] ;  /* 0x0000180001077983 */ /* 0x028ee20000300800 */
        /* <DEDUP_REMOVED lines=12> */
.L_x_14634:
[----:B------:R-:W1:Y:S02]  /*13880*/  SYNCS.PHASECHK.TRANS64.TRYWAIT P0, [R7+URZ], R2 ;  /* 0x00000002070075a7 */ /* 0x000e64000800017f */
[----:B-1----:R-:W-:Y:S05]  /*13890*/  @!P0 BRA `(.L_x_14546) ;  /* 0x0000002c00008947 */ /* 0x002fea0003800000 */
.L_x_14635:
[----:B------:R-:W-:Y:S05]  /*138a0*/  @!P2 BRA `(.L_x_14547) ;  /* 0x000000000004a947 */ /* 0x000fea0003800000 */
[----:B------:R-:W-:Y:S01]  /*138b0*/  BPT.TRAP 0x1 ;  /* 0x000000040000795c */ /* 0x000fe20000300000 */
.L_x_14547:
[----:B------:R-:W2:Y:S01]  /*138c0*/  LDL.LU R4, [R1+0x8] ;  /* 0x0000080001047983 */ /* 0x000ea20000300800 */
[----:B------:R-:W-:-:S04]  /*138d0*/  VIADD R0, R0, 0x32460 ;  /* 0x0003246000007836 */ /* 0x000fc80000000000 */
[----:B--2---:R-:W-:-:S04]  /*138e0*/  IMAD R4, R4, 0x8, R0 ;  /* 0x0000000804047824 */ /* 0x004fc800078e0200 */
[----:B------:R-:W2:Y:S02]  /*138f0*/  SYNCS.PHASECHK.TRANS64.TRYWAIT P0, [R4+URZ], R5 ;  /* 0x00000005040075a7 */ /* 0x000ea4000800017f */
[----:B--2---:R-:W-:Y:S05]  /*13900*/  @!P0 BRA `(.L_x_14548) ;  /* 0x0000002800f88947 */ /* 0x004fea0003800000 */
.L_x_14636:
[----:B------:R-:W-:-:S07]  /*13910*/  IMAD R3, R3, 0x8, R0 ;  /* 0x0000000803037824 */ /* 0x000fce00078e0200 */
.L_x_14549:
[----:B---3--:R3:W4:Y:S02]  /*13920*/  SYNCS.PHASECHK.TRANS64.TRYWAIT P0, [R3+URZ], R2 ;  /* 0x00000002030075a7 */ /* 0x008724000800017f */
[----:B----4-:R-:W-:Y:S05]  /*13930*/  @!P0 NANOSLEEP.SYNCS 0x989680 ;  /* 0x009896800000895d */ /* 0x010fea0003900000 */
[----:B------:R-:W4:Y:S02]  /*13940*/  @!P0 SYNCS.PHASECHK.TRANS64 P0, [R3+URZ], R2 ;  /* 0x00000002030085a7 */ /* 0x000f24000800007f */
[----:B----4-:R-:W-:Y:S05]  /*13950*/  @!P0 BRA `(.L_x_14549) ;  /* 0xfffffffc00f08947 */ /* 0x010fea000383ffff */
.L_x_14542:
[----:B------:R-:W-:Y:S05]  /*13960*/  BSYNC B0 ;  /* 0x0000000000007941 */ /* 0x000fea0003800000 */
.L_x_14541:
[----:B------:R-:W-:Y:S05]  /*13970*/  EXIT ;  /* 0x000000000000794d */ /* 0x000fea0003800000 */
.L_x_14370:
[----:B0-----:R0:W1:Y:S02]  /*13980*/  SYNCS.PHASECHK.TRANS64.TRYWAIT P0, [R5+URZ+0x32400], R2 ;  /* 0x03240002050075a7 */ /* 0x001064000800017f */
[----:B-1----:R-:W-:Y:S05]  /*13990*/  @!P0 NANOSLEEP.SYNCS 0x989680 ;  /* 0x009896800000895d */ /* 0x002fea0003900000 */
[----:B------:R-:W1:Y:S02]  /*139a0*/  @!P0 SYNCS.PHASECHK.TRANS64 P0, [R5+URZ+0x32400], R2 ;  /* 0x03240002050085a7 */ /* 0x000e64000800007f */
[----:B-1----:R-:W-:Y:S05]  /*139b0*/  @!P0 BRA `(.L_x_14370) ;  /* 0xfffffffc00f08947 */ /* 0x002fea000383ffff */
[----:B------:R-:W-:Y:S05]  /*139c0*/  BRA `(.L_x_14550) ;  /* 0xfffffee000ac7947 */ /* 0x000fea000383ffff */
.L_x_14374:
[----:B--2---:R2:W3:Y:S02]  /*139d0*/  SYNCS.PHASECHK.TRANS64.TRYWAIT P1, [R0+URZ+0x32430], R3 ;  /* 0x03243003000075a7 */ /* 0x0044e4000802017f */
[----:B---3--:R-:W-:Y:S05]  /*139e0*/  @!P1 NANOSLEEP.SYNCS 0x989680 ;  /* 0x009896800000995d */ /* 0x008fea0003900000 */
[----:B------:R-:W3:Y:S02]  /*139f0*/  @!P1 SYNCS.PHASECHK.TRANS64 P1, [R0+URZ+0x32430], R3 ;  /* 0x03243003000095a7 */ /* 0x000ee4000802007f */
[----:B---3--:R-:W-:Y:S05]  /*13a00*/  @!P1 BRA `(.L_x_14374) ;  /* 0xfffffffc00f09947 */ /* 0x008fea000383ffff */
[----:B------:R-:W-:Y:S05]  /*13a10*/  BRA `(.L_x_14373) ;  /* 0xfffffee000dc7947 */ /* 0x000fea000383ffff */
.L_x_14375:
[----:B---3--:R3:W4:Y:S02]  /*13a20*/  SYNCS.PHASECHK.TRANS64.TRYWAIT P1, [R5+URZ+0x32410], R2 ;  /* 0x03241002050075a7 */ /* 0x008724000802017f */
[----:B----4-:R-:W-:Y:S05]  /*13a30*/  @!P1 NANOSLEEP.SYNCS 0x989680 ;  /* 0x009896800000995d */ /* 0x010fea0003900000 */
[----:B------:R-:W4:Y:S02]  /*13a40*/  @!P1 SYNCS.PHASECHK.TRANS64 P1, [R5+URZ+0x32410], R2 ;  /* 0x03241002050095a7 */ /* 0x000f24000802007f */
[----:B----4-:R-:W-:Y:S05]  /*13a50*/  @!P1 BRA `(.L_x_14375) ;  /* 0xfffffffc00f09947 */ /* 0x010fea000383ffff */
[----:B------:R-:W-:Y:S05]  /*13a60*/  BRA `(.L_x_14551) ;  /* 0xfffffee400887947 */ /* 0x000fea000383ffff */
.L_x_14379:
[----:B------:R0:W0:Y:S02]  /*13a70*/  SYNCS.PHASECHK.TRANS64.TRYWAIT P1, [R0+URZ+0x32450], R3 ;  /* 0x03245003000075a7 */ /* 0x000024000802017f */
[----:B0-----:R-:W-:Y:S05]  /*13a80*/  @!P1 NANOSLEEP.SYNCS 0x989680 ;  /* 0x009896800000995d */ /* 0x001fea0003900000 */
[----:B------:R-:W0:Y:S02]  /*13a90*/  @!P1 SYNCS.PHASECHK.TRANS64 P1, [R0+URZ+0x32450], R3 ;  /* 0x03245003000095a7 */ /* 0x000e24000802007f */
[----:B0-----:R-:W-:Y:S05]  /*13aa0*/  @!P1 BRA `(.L_x_14379) ;  /* 0xfffffffc00f09947 */ /* 0x001fea000383ffff */
[----:B------:R-:W-:Y:S05]  /*13ab0*/  BRA `(.L_x_14378) ;  /* 0xfffffee400947947 */ /* 0x000fea000383ffff */
.L_x_14384:
[----:B-1----:R-:W-:-:S04]  /*13ac0*/  IMAD.U32 R20, RZ, RZ, UR4 ;  /* 0x00000004ff147e24 */ /* 0x002fc8000f8e00ff */
[----:B------:R1:W2:Y:S03]  /*13ad0*/  SYNCS.PHASECHK.TRANS64.TRYWAIT P3, [R20+URZ+0x32430], R13 ;  /* 0x0324300d140075a7 */ /* 0x0002a6000806017f */
[----:B--2---:R-:W-:Y:S05]  /*13ae0*/  @!P3 NANOSLEEP.SYNCS 0x989680 ;  /* 0x009896800000b95d */ /* 0x004fea0003900000 */
[----:B------:R-:W2:Y:S02]  /*13af0*/  @!P3 SYNCS.PHASECHK.TRANS64 P3, [R20+URZ+0x32430], R13 ;  /* 0x0324300d1400b5a7 */ /* 0x000ea4000806007f */
[----:B--2---:R-:W-:Y:S05]  /*13b00*/  @!P3 BRA `(.L_x_14384) ;  /* 0xfffffffc00ecb947 */ /* 0x004fea000383ffff */
[----:B------:R-:W-:Y:S05]  /*13b10*/  BRA `(.L_x_14383) ;  /* 0xffffff0800207947 */ /* 0x000fea000383ffff */
.L_x_14388:
[----:B-1----:R-:W-:-:S04]  /*13b20*/  IMAD.U32 R20, RZ, RZ, UR4 ;  /* 0x00000004ff147e24 */ /* 0x002fc8000f8e00ff */
[----:B------:R1:W3:Y:S03]  /*13b30*/  SYNCS.PHASECHK.TRANS64.TRYWAIT P3, [R20+URZ+0x32450], R13 ;  /* 0x0324500d140075a7 */ /* 0x0002e6000806017f */
[----:B---3--:R-:W-:Y:S05]  /*13b40*/  @!P3 NANOSLEEP.SYNCS 0x989680 ;  /* 0x009896800000b95d */ /* 0x008fea0003900000 */
[----:B------:R-:W3:Y:S02]  /*13b50*/  @!P3 SYNCS.PHASECHK.TRANS64 P3, [R20+URZ+0x32450], R13 ;  /* 0x0324500d1400b5a7 */ /* 0x000ee4000806007f */
[----:B---3--:R-:W-:Y:S05]  /*13b60*/  @!P3 BRA `(.L_x_14388) ;  /* 0xfffffffc00ecb947 */ /* 0x008fea000383ffff */
[----:B------:R-:W-:Y:S05]  /*13b70*/  BRA `(.L_x_14387) ;  /* 0xffffff08009c7947 */ /* 0x000fea000383ffff */
.L_x_14394:
[----:B--2---:R-:W-:-:S04]  /*13b80*/  IMAD.U32 R20, RZ, RZ, UR4 ;  /* 0x00000004ff147e24 */ /* 0x004fc8000f8e00ff */
[----:B------:R2:W3:Y:S03]  /*13b90*/  SYNCS.PHASECHK.TRANS64.TRYWAIT P1, [R20+URZ+0x32430], R13 ;  /* 0x0324300d140075a7 */ /* 0x0004e6000802017f */
[----:B---3--:R-:W-:Y:S05]  /*13ba0*/  @!P1 NANOSLEEP.SYNCS 0x989680 ;  /* 0x009896800000995d */ /* 0x008fea0003900000 */
[----:B------:R-:W3:Y:S02]  /*13bb0*/  @!P1 SYNCS.PHASECHK.TRANS64 P1, [R20+URZ+0x32430], R13 ;  /* 0x0324300d140095a7 */ /* 0x000ee4000802007f */
[----:B---3--:R-:W-:Y:S05]  /*13bc0*/  @!P1 BRA `(.L_x_14394) ;  /* 0xfffffffc00ec9947 */ /* 0x008fea000383ffff */
[----:B------:R-:W-:Y:S05]  /*13bd0*/  BRA `(.L_x_14393) ;  /* 0xffffff3000807947 */ /* 0x000fea000383ffff */
.L_x_14398:
[----:B--2---:R-:W-:-:S04]  /*13be0*/  IMAD.U32 R20, RZ, RZ, UR4 ;  /* 0x00000004ff147e24 */ /* 0x004fc8000f8e00ff */
[----:B------:R2:W4:Y:S03]  /*13bf0*/  SYNCS.PHASECHK.TRANS64.TRYWAIT P1, [R20+URZ+0x32450], R13 ;  /* 0x0324500d140075a7 */ /* 0x000526000802017f */
[----:B----4-:R-:W-:Y:S05]  /*13c00*/  @!P1 NANOSLEEP.SYNCS 0x989680 ;  /* 0x009896800000995d */ /* 0x010fea0003900000 */
[----:B------:R-:W4:Y:S02]  /*13c10*/  @!P1 SYNCS.PHASECHK.TRANS64 P1, [R20+URZ+0x32450], R13 ;  /* 0x0324500d140095a7 */ /* 0x000f24000802007f */
[----:B----4-:R-:W-:Y:S05]  /*13c20*/  @!P1 BRA `(.L_x_14398) ;  /* 0xfffffffc00ec9947 */ /* 0x010fea000383ffff */
[----:B------:R-:W-:Y:S05]  /*13c30*/  BRA `(.L_x_14397) ;  /* 0xffffff3000fc7947 */ /* 0x000fea000383ffff */
.L_x_14441:
        /* <DEDUP_REMOVED lines=11> */
.L_x_14553:
[----:B------:R-:W-:Y:S05]  /*13cf0*/  BSYNC B0 ;  /* 0x0000000000007941 */ /* 0x000fea0003800000 */
.L_x_14552:
[----:B------:R-:W-:Y:S05]  /*13d00*/  BRA `(.L_x_14554) ;  /* 0xffffffa4003c7947 */ /* 0x000fea000383ffff */
.L_x_14443:
[----:B------:R-:W-:Y:S01]  /*13d10*/  BSSY B0, `(.L_x_14555) ;  /* 0x0000006000007945 */ /* 0x000fe20003800000 */
[----:B------:R-:W-:-:S07]  /*13d20*/  IMAD.MOV.U32 R15, RZ, RZ, -0x1 ;  /* 0xffffffffff0f7424 */ /* 0x000fce00078e00ff */
[----:B01----:R-:W-:Y:S05]  /*13d30*/  WARPSYNC.COLLECTIVE R15, `(.L_x_14556) ;  /* 0x000000000f0c7348 */ /* 0x003fea0003c00000 */
[----:B------:R-:W-:Y:S02]  /*13d40*/  ELECT P6, UR62, PT ;  /* 0x00000000003e782f */ /* 0x000fe400038c0000 */
[----:B------:R-:W-:Y:S01]  /*13d50*/  MOV R14, UR62 ;  /* 0x0000003e000e7c02 */ /* 0x000fe20008000f00 */
[----:B01----:R-:W-:Y:S10]  /*13d60*/  ENDCOLLECTIVE ;  /* 0x000000000000791b */ /* 0x003ff40003800000 */
.L_x_14556:
[----:B------:R-:W-:Y:S05]  /*13d70*/  BSYNC B0 ;  /* 0x0000000000007941 */ /* 0x000fea0003800000 */
.L_x_14555:
[----:B------:R-:W-:Y:S05]  /*13d80*/  BRA `(.L_x_14557) ;  /* 0xffffffa4004c7947 */ /* 0x000fea000383ffff */
.L_x_14445:
[----:B0-----:R0:W2:Y:S02]  /*13d90*/  SYNCS.PHASECHK.TRANS64.TRYWAIT P0, [R0+URZ+0x32440], R2 ;  /* 0x03244002000075a7 */ /* 0x0010a4000800017f */
[----:B--2---:R-:W-:Y:S05]  /*13da0*/  @!P0 NANOSLEEP.SYNCS 0x989680 ;  /* 0x009896800000895d */ /* 0x004fea0003900000 */
[----:B------:R-:W2:Y:S02]  /*13db0*/  @!P0 SYNCS.PHASECHK.TRANS64 P0, [R0+URZ+0x32440], R2 ;  /* 0x03244002000085a7 */ /* 0x000ea4000800007f */
[----:B--2---:R-:W-:Y:S05]  /*13dc0*/  @!P0 BRA `(.L_x_14445) ;  /* 0xfffffffc00f08947 */ /* 0x004fea000383ffff */
[----:B------:R-:W-:Y:S05]  /*13dd0*/  BRA `(.L_x_14558) ;  /* 0xffffffa400b87947 */ /* 0x000fea000383ffff */
.L_x_14449:
        /* <DEDUP_REMOVED lines=9> */
.L_x_14559:
[----:B------:R-:W-:-:S05]  /*13e70*/  VIADD R8, R17, 0x10 ;  /* 0x0000001011087836 */ /* 0x000fca0000000000 */
[----:B------:R0:W-:Y:S01]  /*13e80*/  STL [R1+0x3c], R8 ;  /* 0x00003c0801007387 */ /* 0x0001e20000100800 */
[----:B------:R-:W-:Y:S02]  /*13e90*/  IMAD.MOV.U32 R13, RZ, RZ, R3 ;  /* 0x000000ffff0d7224 */ /* 0x000fe400078e0003 */
[----:B------:R-:W-:-:S07]  /*13ea0*/  IMAD.MOV.U32 R4, RZ, RZ, R14 ;  /* 0x000000ffff047224 */ /* 0x000fce00078e000e */
[----:B0-----:R-:W-:Y:S05]  /*13eb0*/  WARPSYNC.COLLECTIVE R15, `(.L_x_14560) ;  /* 0x000000000f087348 */ /* 0x001fea0003c00000 */
[----:B------:R1:W2:Y:S02]  /*13ec0*/  SHFL.IDX P6, R14, R13, R12, R11 ;  /* 0x0000000c0d0e7389 */ /* 0x0002a400000c000b */
[----:B012---:R-:W-:Y:S01]  /*13ed0*/  ENDCOLLECTIVE ;  /* 0x000000000000791b */ /* 0x007fe20003800000 */
.L_x_14560:
[----:B------:R-:W-:Y:S02]  /*13ee0*/  IMAD.MOV.U32 R13, RZ, RZ, R0 ;  /* 0x000000ffff0d7224 */ /* 0x000fe400078e0000 */
[----:B------:R-:W-:Y:S02]  /*13ef0*/  IMAD.MOV.U32 R12, RZ, RZ, 0x1 ;  /* 0x00000001ff0c7424 */ /* 0x000fe400078e00ff */
[----:B------:R-:W-:-:S07]  /*13f00*/  IMAD.MOV.U32 R5, RZ, RZ, R14 ;  /* 0x000000ffff057224 */ /* 0x000fce00078e000e */
[----:B------:R-:W-:Y:S05]  /*13f10*/  WARPSYNC.COLLECTIVE R15, `(.L_x_14561) ;  /* 0x000000000f087348 */ /* 0x000fea0003c00000 */
[----:B------:R0:W1:Y:S02]  /*13f20*/  SHFL.IDX P6, R14, R13, R12, R11 ;  /* 0x0000000c0d0e7389 */ /* 0x00006400000c000b */
[----:B01----:R-:W-:Y:S01]  /*13f30*/  ENDCOLLECTIVE ;  /* 0x000000000000791b */ /* 0x003fe20003800000 */
.L_x_14561:
[----:B------:R-:W-:Y:S02]  /*13f40*/  IMAD.MOV.U32 R13, RZ, RZ, R3 ;  /* 0x000000ffff0d7224 */ /* 0x000fe400078e0003 */
[----:B------:R-:W-:Y:S02]  /*13f50*/  IMAD R2, R2, R7, RZ ;  /* 0x0000000702027224 */ /* 0x000fe400078e02ff */
[----:B------:R-:W-:-:S07]  /*13f60*/  IMAD.MOV.U32 R7, RZ, RZ, R14 ;  /* 0x000000ffff077224 */ /* 0x000fce00078e000e */
[----:B------:R-:W-:Y:S05]  /*13f70*/  WARPSYNC.COLLECTIVE R15, `(.L_x_14562) ;  /* 0x000000000f087348 */ /* 0x000fea0003c00000 */
[----:B------:R0:W1:Y:S02]  /*13f80*/  SHFL.IDX P6, R14, R13, R12, R11 ;  /* 0x0000000c0d0e7389 */ /* 0x00006400000c000b */
[----:B01----:R-:W-:Y:S01]  /*13f90*/  ENDCOLLECTIVE ;  /* 0x000000000000791b */ /* 0x003fe20003800000 */
.L_x_14562:
        /* <DEDUP_REMOVED lines=13> */
.L_x_14563:
        /* <DEDUP_REMOVED lines=12> */
.L_x_14564:
        /* <DEDUP_REMOVED lines=17> */
.L_x_14565:
        /* <DEDUP_REMOVED lines=10> */
.L_x_14566:
        /* <DEDUP_REMOVED lines=13> */
.L_x_14567:
        /* <DEDUP_REMOVED lines=10> */
.L_x_14568:
        /* <DEDUP_REMOVED lines=13> */
.L_x_14569:
        /* <DEDUP_REMOVED lines=10> */
.L_x_14570:
        /* <DEDUP_REMOVED lines=13> */
.L_x_14571:
        /* <DEDUP_REMOVED lines=10> */
.L_x_14572:
        /* <DEDUP_REMOVED lines=11> */
.L_x_14573:
        /* <DEDUP_REMOVED lines=10> */
.L_x_14574:
[----:B------:R-:W-:Y:S01]  /*14880*/  @!PT LDS RZ, [RZ] ;  /* 0x00000000fffff984 */ /* 0x000fe20000000800 */
[----:B------:R-:W-:Y:S01]  /*14890*/  @!PT LDS RZ, [RZ] ;  /* 0x00000000fffff984 */ /* 0x000fe20000000800 */
[----:B------:R-:W-:Y:S01]  /*148a0*/  @!PT LDS RZ, [RZ] ;  /* 0x00000000fffff984 */ /* 0x000fe20000000800 */
[----:B------:R1:W-:Y:S01]  /*148b0*/  @!P1 LDGSTS.E.BYPASS.LTC128B.128 [R9+0x1b400], desc[UR38][R4.64], !P0 ;  /* 0x1b40000004099fae */ /* 0x0003e2000c101d66 */
[----:B------:R-:W-:Y:S01]  /*148c0*/  IMAD.MOV.U32 R3, RZ, RZ, R14 ;  /* 0x000000ffff037224 */ /* 0x000fe200078e000e */
[----:B------:R-:W-:Y:S06]  /*148d0*/  BRA `(.L_x_14575) ;  /* 0xffffffa800607947 */ /* 0x000fec000383ffff */
.L_x_14453:
        /* <DEDUP_REMOVED lines=35> */
.L_x_14577:
[----:B------:R-:W-:Y:S05]  /*14b10*/  BSYNC B0 ;  /* 0x0000000000007941 */ /* 0x000fea0003800000 */
.L_x_14576:
        /* <DEDUP_REMOVED lines=12> */
.L_x_14578:
        /* <DEDUP_REMOVED lines=14> */
.L_x_14579:
[----:B------:R-:W-:-:S04]  /*14cc0*/  @!P5 LOP3.LUT R2, R3, R2, RZ, 0x3c, !PT ;  /* 0x000000020302d212 */ /* 0x000fc800078e3cff */
[----:B------:R-:W-:Y:S01]  /*14cd0*/  @!P5 LOP3.LUT R3, R3, R2, RZ, 0x3c, !PT ;  /* 0x000000020303d212 */ /* 0x000fe200078e3cff */
[----:B------:R-:W-:Y:S02]  /*14ce0*/  IMAD.MOV.U32 R13, RZ, RZ, R4 ;  /* 0x000000ffff0d7224 */ /* 0x000fe400078e0004 */
[----:B------:R-:W-:-:S07]  /*14cf0*/  IMAD.MOV.U32 R6, RZ, RZ, R14 ;  /* 0x000000ffff067224 */ /* 0x000fce00078e000e */
[----:B------:R-:W-:Y:S05]  /*14d00*/  WARPSYNC.COLLECTIVE R15, `(.L_x_14580) ;  /* 0x000000000f087348 */ /* 0x000fea0003c00000 */
[----:B------:R0:W1:Y:S02]  /*14d10*/  SHFL.IDX P6, R14, R13, R12, R11 ;  /* 0x0000000c0d0e7389 */ /* 0x00006400000c000b */
[----:B01----:R-:W-:Y:S01]  /*14d20*/  ENDCOLLECTIVE ;  /* 0x000000000000791b */ /* 0x003fe20003800000 */
.L_x_14580:
        /* <DEDUP_REMOVED lines=17> */
.L_x_14581:
        /* <DEDUP_REMOVED lines=12> */
.L_x_14582:
        /* <DEDUP_REMOVED lines=12> */
.L_x_14583:
        /* <DEDUP_REMOVED lines=12> */
.L_x_14584:
        /* <DEDUP_REMOVED lines=12> */
.L_x_14585:
        /* <DEDUP_REMOVED lines=12> */
.L_x_14586:
        /* <DEDUP_REMOVED lines=12> */
.L_x_14587:
        /* <DEDUP_REMOVED lines=11> */
.L_x_14588:
        /* <DEDUP_REMOVED lines=16> */
.L_x_14589:
[----:B------:R-:W-:Y:S02]  /*15470*/  IMAD.MOV.U32 R13, RZ, RZ, R4 ;  /* 0x000000ffff0d7224 */ /* 0x000fe400078e0004 */
[----:B------:R-:W-:-:S07]  /*15480*/  IMAD.MOV.U32 R6, RZ, RZ, R14 ;  /* 0x000000ffff067224 */ /* 0x000fce00078e000e */
[----:B------:R-:W-:Y:S05]  /*15490*/  WARPSYNC.COLLECTIVE R15, `(.L_x_14590) ;  /* 0x000000000f087348 */ /* 0x000fea0003c00000 */
[----:B------:R0:W1:Y:S02]  /*154a0*/  SHFL.IDX P6, R14, R13, R12, R11 ;  /* 0x0000000c0d0e7389 */ /* 0x00006400000c000b */
[----:B01----:R-:W-:Y:S01]  /*154b0*/  ENDCOLLECTIVE ;  /* 0x000000000000791b */ /* 0x003fe20003800000 */
.L_x_14590:
[----:B------:R-:W-:Y:S02]  /*154c0*/  IMAD.MOV.U32 R13, RZ, RZ, R0 ;  /* 0x000000ffff0d7224 */ /* 0x000fe400078e0000 */
[----:B------:R-:W-:Y:S02]  /*154d0*/  IMAD.MOV.U32 R12, RZ, RZ, 0x7 ;  /* 0x00000007ff0c7424 */ /* 0x000fe400078e00ff */
[----:B------:R-:W-:-:S07]  /*154e0*/  IMAD.MOV.U32 R2, RZ, RZ, R14 ;  /* 0x000000ffff027224 */ /* 0x000fce00078e000e */
[----:B------:R-:W-:Y:S05]  /*154f0*/  WARPSYNC.COLLECTIVE R15, `(.L_x_14591) ;  /* 0x000000000f087348 */ /* 0x000fea0003c00000 */
[----:B------:R0:W1:Y:S02]  /*15500*/  SHFL.IDX P6, R14, R13, R12, R11 ;  /* 0x0000000c0d0e7389 */ /* 0x00006400000c000b */
[----:B01----:R-:W-:Y:S01]  /*15510*/  ENDCOLLECTIVE ;  /* 0x000000000000791b */ /* 0x003fe20003800000 */
.L_x_14591:
        /* <DEDUP_REMOVED lines=14> */
.L_x_14592:
[----:B------:R-:W-:Y:S01]  /*15600*/  IMAD.MOV.U32 R2, RZ, RZ, R14 ;  /* 0x000000ffff027224 */ /* 0x000fe200078e000e */
[----:B------:R-:W-:Y:S06]  /*15610*/  BRA `(.L_x_14593) ;  /* 0xffffffa400f47947 */ /* 0x000fec000383ffff */
.L_x_14458:
[----:B0-----:R-:W4:Y:S02]  /*15620*/  LDL R2, [R1+0x4] ;  /* 0x0000040001027983 */ /* 0x001f240000100800 */
[----:B----4-:R0:W1:Y:S02]  /*15630*/  SYNCS.PHASECHK.TRANS64.TRYWAIT P0, [R2+URZ+0x32420], R0 ;  /* 0x03242000020075a7 */ /* 0x010064000800017f */
[----:B-1----:R-:W-:Y:S05]  /*15640*/  @!P0 NANOSLEEP.SYNCS 0x989680 ;  /* 0x009896800000895d */ /* 0x002fea0003900000 */
[----:B------:R-:W1:Y:S02]  /*15650*/  @!P0 SYNCS.PHASECHK.TRANS64 P0, [R2+URZ+0x32420], R0 ;  /* 0x03242000020085a7 */ /* 0x000e64000800007f */
[----:B-1----:R-:W-:Y:S05]  /*15660*/  @!P0 BRA `(.L_x_14458) ;  /* 0xfffffffc00ec8947 */ /* 0x002fea000383ffff */
[----:B------:R-:W-:Y:S05]  /*15670*/  BRA `(.L_x_14594) ;  /* 0xffffffa800707947 */ /* 0x000fea000383ffff */
.L_x_14462:
[----:B0-----:R0:W1:Y:S02]  /*15680*/  SYNCS.PHASECHK.TRANS64.TRYWAIT P0, [R2+URZ+0x32460], R0 ;  /* 0x03246000020075a7 */ /* 0x001064000800017f */
[----:B-1----:R-:W-:Y:S05]  /*15690*/  @!P0 NANOSLEEP.SYNCS 0x989680 ;  /* 0x009896800000895d */ /* 0x002fea0003900000 */
[----:B------:R-:W1:Y:S02]  /*156a0*/  @!P0 SYNCS.PHASECHK.TRANS64 P0, [R2+URZ+0x32460], R0 ;  /* 0x03246000020085a7 */ /* 0x000e64000800007f */
[----:B-1----:R-:W-:Y:S05]  /*156b0*/  @!P0 BRA `(.L_x_14462) ;  /* 0xfffffffc00f08947 */ /* 0x002fea000383ffff */
[----:B------:R-:W-:Y:S05]  /*156c0*/  BRA `(.L_x_14595) ;  /* 0xffffffa800a07947 */ /* 0x000fea000383ffff */
.L_x_14477:
[----:B-1----:R1:W2:Y:S02]  /*156d0*/  SYNCS.PHASECHK.TRANS64.TRYWAIT P0, [R3+URZ+0x32440], R2 ;  /* 0x03244002030075a7 */ /* 0x0022a4000800017f */
[----:B--2---:R-:W-:Y:S05]  /*156e0*/  @!P0 NANOSLEEP.SYNCS 0x989680 ;  /* 0x009896800000895d */ /* 0x004fea0003900000 */
[----:B------:R-:W2:Y:S02]  /*156f0*/  @!P0 SYNCS.PHASECHK.TRANS64 P0, [R3+URZ+0x32440], R2 ;  /* 0x03244002030085a7 */ /* 0x000ea4000800007f */
[----:B--2---:R-:W-:Y:S05]  /*15700*/  @!P0 BRA `(.L_x_14477) ;  /* 0xfffffffc00f08947 */ /* 0x004fea000383ffff */
[----:B------:R-:W-:Y:S05]  /*15710*/  BRA `(.L_x_14596) ;  /* 0xffffffb000c47947 */ /* 0x000fea000383ffff */
.L_x_14482:
[----:B0-----:R0:W2:Y:S02]  /*15720*/  SYNCS.PHASECHK.TRANS64.TRYWAIT P0, [R3+URZ+0x32460], R2 ;  /* 0x03246002030075a7 */ /* 0x0010a4000800017f */
[----:B--2---:R-:W-:Y:S05]  /*15730*/  @!P0 NANOSLEEP.SYNCS 0x989680 ;  /* 0x009896800000895d */ /* 0x004fea0003900000 */
[----:B------:R-:W2:Y:S02]  /*15740*/  @!P0 SYNCS.PHASECHK.TRANS64 P0, [R3+URZ+0x32460], R2 ;  /* 0x03246002030085a7 */ /* 0x000ea4000800007f */
[----:B--2---:R-:W-:Y:S05]  /*15750*/  @!P0 BRA `(.L_x_14482) ;  /* 0xfffffffc00f08947 */ /* 0x004fea000383ffff */
[----:B------:R-:W-:Y:S05]  /*15760*/  BRA `(.L_x_14597) ;  /* 0xffffffb4004c7947 */ /* 0x000fea000383ffff */
.L_x_14493:
[----:B0-----:R0:W1:Y:S02]  /*15770*/  SYNCS.PHASECHK.TRANS64.TRYWAIT P0, [R4+URZ+0x32440], R2 ;  /* 0x03244002040075a7 */ /* 0x001064000800017f */
[----:B-1----:R-:W-:Y:S05]  /*15780*/  @!P0 NANOSLEEP.SYNCS 0x989680 ;  /* 0x009896800000895d */ /* 0x002fea0003900000 */
[----:B------:R-:W1:Y:S02]  /*15790*/  @!P0 SYNCS.PHASECHK.TRANS64 P0, [R4+URZ+0x32440], R2 ;  /* 0x03244002040085a7 */ /* 0x000e64000800007f */
[----:B-1----:R-:W-:Y:S05]  /*157a0*/  @!P0 BRA `(.L_x_14493) ;  /* 0xfffffffc00f08947 */ /* 0x002fea000383ffff */
[----:B------:R-:W-:Y:S05]  /*157b0*/  BRA `(.L_x_14598) ;  /* 0xffffffbc00547947 */ /* 0x000fea000383ffff */
.L_x_14498:
[----:B-1----:R1:W2:Y:S02]  /*157c0*/  SYNCS.PHASECHK.TRANS64.TRYWAIT P0, [R4+URZ+0x32460], R2 ;  /* 0x03246002040075a7 */ /* 0x0022a4000800017f */
[----:B--2---:R-:W-:Y:S05]  /*157d0*/  @!P0 NANOSLEEP.SYNCS 0x989680 ;  /* 0x009896800000895d */ /* 0x004fea0003900000 */
[----:B------:R-:W2:Y:S02]  /*157e0*/  @!P0 SYNCS.PHASECHK.TRANS64 P0, [R4+URZ+0x32460], R2 ;  /* 0x03246002040085a7 */ /* 0x000ea4000800007f */
[----:B--2---:R-:W-:Y:S05]  /*157f0*/  @!P0 BRA `(.L_x_14498) ;  /* 0xfffffffc00f08947 */ /* 0x004fea000383ffff */
[----:B------:R-:W-:Y:S05]  /*15800*/  BRA `(.L_x_14599) ;  /* 0xffffffbc00d87947 */ /* 0x000fea000383ffff */
.L_x_14509:
[----:B-1----:R1:W2:Y:S02]  /*15810*/  SYNCS.PHASECHK.TRANS64.TRYWAIT P0, [R4+URZ+0x32440], R2 ;  /* 0x03244002040075a7 */ /* 0x0022a4000800017f */
[----:B--2---:R-:W-:Y:S05]  /*15820*/  @!P0 NANOSLEEP.SYNCS 0x989680 ;  /* 0x009896800000895d */ /* 0x004fea0003900000 */
[----:B------:R-:W2:Y:S02]  /*15830*/  @!P0 SYNCS.PHASECHK.TRANS64 P0, [R4+URZ+0x32440], R2 ;  /* 0x03244002040085a7 */ /* 0x000ea4000800007f */
[----:B--2---:R-:W-:Y:S05]  /*15840*/  @!P0 BRA `(.L_x_14509) ;  /* 0xfffffffc00f08947 */ /* 0x004fea000383ffff */
[----:B------:R-:W-:Y:S05]  /*15850*/  BRA `(.L_x_14600) ;  /* 0xffffffc400c47947 */ /* 0x000fea000383ffff */
.L_x_14514:
[----:B0-----:R0:W2:Y:S02]  /*15860*/  SYNCS.PHASECHK.TRANS64.TRYWAIT P0, [R4+URZ+0x32460], R2 ;  /* 0x03246002040075a7 */ /* 0x0010a4000800017f */
[----:B--2---:R-:W-:Y:S05]  /*15870*/  @!P0 NANOSLEEP.SYNCS 0x989680 ;  /* 0x009896800000895d */ /* 0x004fea0003900000 */
[----:B------:R-:W2:Y:S02]  /*15880*/  @!P0 SYNCS.PHASECHK.TRANS64 P0, [R4+URZ+0x32460], R2 ;  /* 0x03246002040085a7 */ /* 0x000ea4000800007f */
[----:B--2---:R-:W-:Y:S05]  /*15890*/  @!P0 BRA `(.L_x_14514) ;  /* 0xfffffffc00f08947 */ /* 0x004fea000383ffff */
[----:B------:R-:W-:Y:S05]  /*158a0*/  BRA `(.L_x_14601) ;  /* 0xffffffc8004c7947 */ /* 0x000fea000383ffff */
.L_x_14526:
[----:B------:R-:W-:Y:S01]  /*158b0*/  BSSY B0, `(.L_x_14602) ;  /* 0x0000008000007945 */ /* 0x000fe20003800000 */
[----:B------:R-:W-:Y:S02]  /*158c0*/  IMAD.MOV.U32 R13, RZ, RZ, R16 ;  /* 0x000000ffff0d7224 */ /* 0x000fe400078e0010 */
[----:B------:R-:W-:Y:S02]  /*158d0*/  IMAD.MOV.U32 R12, RZ, RZ, RZ ;  /* 0x000000ffff0c7224 */ /* 0x000fe400078e00ff */
[----:B------:R-:W-:Y:S02]  /*158e0*/  IMAD.MOV.U32 R11, RZ, RZ, 0x1f ;  /* 0x0000001fff0b7424 */ /* 0x000fe400078e00ff */
[----:B------:R-:W-:-:S07]  /*158f0*/  IMAD.MOV.U32 R15, RZ, RZ, -0x1 ;  /* 0xffffffffff0f7424 */ /* 0x000fce00078e00ff */
[----:B01-3-5:R-:W-:Y:S05]  /*15900*/  WARPSYNC.COLLECTIVE R15, `(.L_x_14603) ;  /* 0x000000000f087348 */ /* 0x02bfea0003c00000 */
[----:B------:R2:W4:Y:S02]  /*15910*/  SHFL.IDX P6, R14, R13, R12, R11 ;  /* 0x0000000c0d0e7389 */ /* 0x00052400000c000b */
[----:B012345:R-:W-:Y:S01]  /*15920*/  ENDCOLLECTIVE ;  /* 0x000000000000791b */ /* 0x03ffe20003800000 */
.L_x_14603:
[----:B------:R-:W-:Y:S05]  /*15930*/  BSYNC B0 ;  /* 0x0000000000007941 */ /* 0x000fea0003800000 */
.L_x_14602:
        /* <DEDUP_REMOVED lines=9> */
.L_x_14604:
        /* <DEDUP_REMOVED lines=18> */
.L_x_14605:
        /* <DEDUP_REMOVED lines=8> */
.L_x_14606:
        /* <DEDUP_REMOVED lines=8> */
.L_x_14607:
        /* <DEDUP_REMOVED lines=8> */
.L_x_14608:
        /* <DEDUP_REMOVED lines=8> */
.L_x_14609:
        /* <DEDUP_REMOVED lines=9> */
.L_x_14610:
[----:B------:R-:W-:Y:S01]  /*15d80*/  IMAD.MOV.U32 R16, RZ, RZ, R14 ;  /* 0x000000ffff107224 */ /* 0x000fe200078e000e */
[----:B------:R-:W-:Y:S06]  /*15d90*/  BRA `(.L_x_14611) ;  /* 0xffffffcc00a47947 */ /* 0x000fec000383ffff */
.L_x_14531:
[----:B------:R-:W-:Y:S01]  /*15da0*/  BSSY B0, `(.L_x_14612) ;  /* 0x0000008000007945 */ /* 0x000fe20003800000 */
[----:B-----5:R-:W-:Y:S02]  /*15db0*/  IMAD.MOV.U32 R13, RZ, RZ, R2 ;  /* 0x000000ffff0d7224 */ /* 0x020fe400078e0002 */
[----:B------:R-:W-:Y:S02]  /*15dc0*/  IMAD.MOV.U32 R12, RZ, RZ, 0x1 ;  /* 0x00000001ff0c7424 */ /* 0x000fe400078e00ff */
[----:B------:R-:W-:Y:S02]  /*15dd0*/  IMAD.MOV.U32 R11, RZ, RZ, RZ ;  /* 0x000000ffff0b7224 */ /* 0x000fe400078e00ff */
[----:B------:R-:W-:-:S07]  /*15de0*/  IMAD.MOV.U32 R15, RZ, RZ, -0x1 ;  /* 0xffffffffff0f7424 */ /* 0x000fce00078e00ff */
[----:B01-3--:R-:W-:Y:S05]  /*15df0*/  WARPSYNC.COLLECTIVE R15, `(.L_x_14613) ;  /* 0x000000000f087348 */ /* 0x00bfea0003c00000 */
[----:B------:R2:W4:Y:S02]  /*15e00*/  SHFL.UP P6, R14, R13, R12, R11 ;  /* 0x0400000c0d0e7389 */ /* 0x00052400000c000b */
[----:B01234-:R-:W-:Y:S01]  /*15e10*/  ENDCOLLECTIVE ;  /* 0x000000000000791b */ /* 0x01ffe20003800000 */
.L_x_14613:
[----:B------:R-:W-:Y:S05]  /*15e20*/  BSYNC B0 ;  /* 0x0000000000007941 */ /* 0x000fea0003800000 */
.L_x_14612:
        /* <DEDUP_REMOVED lines=9> */
.L_x_14614:
        /* <DEDUP_REMOVED lines=8> */
.L_x_14615:
        /* <DEDUP_REMOVED lines=8> */
.L_x_14616:
        /* <DEDUP_REMOVED lines=8> */
.L_x_14617:
        /* <DEDUP_REMOVED lines=9> */
.L_x_14618:
[----:B------:R-:W-:Y:S01]  /*160d0*/  IMAD.MOV.U32 R16, RZ, RZ, R14 ;  /* 0x000000ffff107224 */ /* 0x000fe200078e000e */
[----:B------:R-:W-:Y:S06]  /*160e0*/  BRA `(.L_x_14619) ;  /* 0xffffffcc006c7947 */ /* 0x000fec000383ffff */
.L_x_14533:
[----:B------:R-:W-:Y:S01]  /*160f0*/  BSSY B0, `(.L_x_14620) ;  /* 0x0000006000007945 */ /* 0x000fe20003800000 */
[----:B------:R-:W-:Y:S01]  /*16100*/  PLOP3.LUT P6, PT, P6, PT, PT, 0x8, 0x0 ;  /* 0x000000000000781c */ /* 0x000fe200037ce170 */
[----:B------:R-:W-:-:S12]  /*16110*/  IMAD.MOV.U32 R15, RZ, RZ, -0x1 ;  /* 0xffffffffff0f7424 */ /* 0x000fd800078e00ff */
[----:B01-3-5:R-:W-:Y:S05]  /*16120*/  WARPSYNC.COLLECTIVE R15, `(.L_x_14621) ;  /* 0x000000000f087348 */ /* 0x02bfea0003c00000 */
[----:B------:R-:W-:Y:S01]  /*16130*/  VOTE.ANY R14, PT, P6 ;  /* 0x00000000000e7806 */ /* 0x000fe200030e0100 */
[----:B01-3-5:R-:W-:Y:S06]  /*16140*/  ENDCOLLECTIVE ;  /* 0x000000000000791b */ /* 0x02bfec0003800000 */
.L_x_14621:
[----:B------:R-:W-:Y:S05]  /*16150*/  BSYNC B0 ;  /* 0x0000000000007941 */ /* 0x000fea0003800000 */
.L_x_14620:
        /* <DEDUP_REMOVED lines=9> */
.L_x_14622:
[----:B------:R-:W-:Y:S01]  /*161f0*/  IMAD.MOV.U32 R17, RZ, RZ, R14 ;  /* 0x000000ffff117224 */ /* 0x000fe200078e000e */
[----:B------:R-:W-:Y:S06]  /*16200*/  BRA `(.L_x_14623) ;  /* 0xffffffcc005c7947 */ /* 0x000fec000383ffff */
.L_x_14535:
[----:B------:R-:W-:Y:S01]  /*16210*/  BSSY B0, `(.L_x_14624) ;  /* 0x0000007000007945 */ /* 0x000fe20003800000 */
[----:B------:R-:W-:Y:S02]  /*16220*/  IMAD.MOV.U32 R13, RZ, RZ, R3 ;  /* 0x000000ffff0d7224 */ /* 0x000fe400078e0003 */
[----:B------:R-:W-:Y:S02]  /*16230*/  IMAD.MOV.U32 R11, RZ, RZ, 0x1f ;  /* 0x0000001fff0b7424 */ /* 0x000fe400078e00ff */
[----:B------:R-:W-:-:S07]  /*16240*/  IMAD.MOV.U32 R15, RZ, RZ, -0x1 ;  /* 0xffffffffff0f7424 */ /* 0x000fce00078e00ff */
[----:B012345:R-:W-:Y:S05]  /*16250*/  WARPSYNC.COLLECTIVE R15, `(.L_x_14625) ;  /* 0x000000000f087348 */ /* 0x03ffea0003c00000 */
[----:B------:R0:W0:Y:S02]  /*16260*/  SHFL.IDX P6, R14, R13, R12, R11 ;  /* 0x0000000c0d0e7389 */ /* 0x00002400000c000b */
[----:B012345:R-:W-:Y:S01]  /*16270*/  ENDCOLLECTIVE ;  /* 0x000000000000791b */ /* 0x03ffe20003800000 */
.L_x_14625:
[----:B------:R-:W-:Y:S05]  /*16280*/  BSYNC B0 ;  /* 0x0000000000007941 */ /* 0x000fea0003800000 */
.L_x_14624:
[----:B------:R-:W-:Y:S01]  /*16290*/  IMAD.MOV.U32 R3, RZ, RZ, R14 ;  /* 0x000000ffff037224 */ /* 0x000fe200078e000e */
[----:B------:R-:W-:Y:S06]  /*162a0*/  BRA `(.L_x_14626) ;  /* 0xffffffcc00507947 */ /* 0x000fec000383ffff */
.L_x_14539:
[----:B0-----:R0:W1:Y:S02]  /*162b0*/  SYNCS.PHASECHK.TRANS64.TRYWAIT P0, [R0+URZ+0x32420], R3 ;  /* 0x03242003000075a7 */ /* 0x001064000800017f */
[----:B-1----:R-:W-:Y:S05]  /*162c0*/  @!P0 NANOSLEEP.SYNCS 0x989680 ;  /* 0x009896800000895d */ /* 0x002fea0003900000 */
[----:B------:R-:W1:Y:S02]  /*162d0*/  @!P0 SYNCS.PHASECHK.TRANS64 P0, [R0+URZ+0x32420], R3 ;  /* 0x03242003000085a7 */ /* 0x000e64000800007f */
[----:B-1----:R-:W-:Y:S05]  /*162e0*/  @!P0 BRA `(.L_x_14539) ;  /* 0xfffffffc00f08947 */ /* 0x002fea000383ffff */
[----:B------:R-:W-:Y:S05]  /*162f0*/  BRA `(.L_x_14627) ;  /* 0xffffffd000d47947 */ /* 0x000fea000383ffff */
.L_x_14540:
        /* <DEDUP_REMOVED lines=11> */
.L_x_14629:
[----:B------:R-:W-:Y:S05]  /*163b0*/  BSYNC B0 ;  /* 0x0000000000007941 */ /* 0x000fea0003800000 */
.L_x_14628:
[----:B------:R-:W-:Y:S05]  /*163c0*/  BRA `(.L_x_14630) ;  /* 0xffffffd000bc7947 */ /* 0x000fea000383ffff */
.L_x_14543:
[----:B------:R-:W-:Y:S01]  /*163d0*/  BSSY B1, `(.L_x_14631) ;  /* 0x0000006000017945 */ /* 0x000fe20003800000 */
[----:B------:R-:W-:-:S07]  /*163e0*/  IMAD.MOV.U32 R15, RZ, RZ, -0x1 ;  /* 0xffffffffff0f7424 */ /* 0x000fce00078e00ff */
[----:B01-3-5:R-:W-:Y:S05]  /*163f0*/  WARPSYNC.COLLECTIVE R15, `(.L_x_14632) ;  /* 0x000000000f0c7348 */ /* 0x02bfea0003c00000 */
[----:B------:R-:W-:Y:S02]  /*16400*/  ELECT P6, UR62, PT ;  /* 0x00000000003e782f */ /* 0x000fe400038c0000 */
[----:B------:R-:W-:Y:S01]  /*16410*/  MOV R14, UR62 ;  /* 0x0000003e000e7c02 */ /* 0x000fe20008000f00 */
[----:B01-3-5:R-:W-:Y:S10]  /*16420*/  ENDCOLLECTIVE ;  /* 0x000000000000791b */ /* 0x02bff40003800000 */
.L_x_14632:
[----:B------:R-:W-:Y:S05]  /*16430*/  BSYNC B1 ;  /* 0x0000000000017941 */ /* 0x000fea0003800000 */
.L_x_14631:
[----:B------:R-:W-:Y:S05]  /*16440*/  BRA `(.L_x_14633) ;  /* 0xffffffd000b47947 */ /* 0x000fea000383ffff */
.L_x_14545:
[----:B0-----:R0:W1:Y:S02]  /*16450*/  SYNCS.PHASECHK.TRANS64.TRYWAIT P0, [R6+URZ], R5 ;  /* 0x00000005060075a7 */ /* 0x001064000800017f */
[----:B-1----:R-:W-:Y:S05]  /*16460*/  @!P0 NANOSLEEP.SYNCS 0x989680 ;  /* 0x009896800000895d */ /* 0x002fea0003900000 */
[----:B------:R-:W1:Y:S02]  /*16470*/  @!P0 SYNCS.PHASECHK.TRANS64 P0, [R6+URZ], R5 ;  /* 0x00000005060085a7 */ /* 0x000e64000800007f */
[----:B-1----:R-:W-:Y:S05]  /*16480*/  @!P0 BRA `(.L_x_14545) ;  /* 0xfffffffc00f08947 */ /* 0x002fea000383ffff */
[----:B------:R-:W-:Y:S05]  /*16490*/  BRA `(.L_x_14634) ;  /* 0xffffffd000f87947 */ /* 0x000fea000383ffff */
.L_x_14546:
[----:B-1----:R1:W2:Y:S02]  /*164a0*/  SYNCS.PHASECHK.TRANS64.TRYWAIT P0, [R7+URZ], R2 ;  /* 0x00000002070075a7 */ /* 0x0022a4000800017f */
[----:B--2---:R-:W-:Y:S05]  /*164b0*/  @!P0 NANOSLEEP.SYNCS 0x989680 ;  /* 0x009896800000895d */ /* 0x004fea0003900000 */
[----:B------:R-:W2:Y:S02]  /*164c0*/  @!P0 SYNCS.PHASECHK.TRANS64 P0, [R7+URZ], R2 ;  /* 0x00000002070085a7 */ /* 0x000ea4000800007f */
[----:B--2---:R-:W-:Y:S05]  /*164d0*/  @!P0 BRA `(.L_x_14546) ;  /* 0xfffffffc00f08947 */ /* 0x004fea000383ffff */
[----:B------:R-:W-:Y:S05]  /*164e0*/  BRA `(.L_x_14635) ;  /* 0xffffffd000ec7947 */ /* 0x000fea000383ffff */
.L_x_14548:
[----:B--2---:R2:W3:Y:S02]  /*164f0*/  SYNCS.PHASECHK.TRANS64.TRYWAIT P0, [R4+URZ], R5 ;  /* 0x00000005040075a7 */ /* 0x0044e4000800017f */
[----:B---3--:R-:W-:Y:S05]  /*16500*/  @!P0 NANOSLEEP.SYNCS 0x989680 ;  /* 0x009896800000895d */ /* 0x008fea0003900000 */
[----:B------:R-:W3:Y:S02]  /*16510*/  @!P0 SYNCS.PHASECHK.TRANS64 P0, [R4+URZ], R5 ;  /* 0x00000005040085a7 */ /* 0x000ee4000800007f */
[----:B---3--:R-:W-:Y:S05]  /*16520*/  @!P0 BRA `(.L_x_14548) ;  /* 0xfffffffc00f08947 */ /* 0x008fea000383ffff */
[----:B------:R-:W-:Y:S05]  /*16530*/  BRA `(.L_x_14636) ;  /* 0xffffffd000f47947 */ /* 0x000fea000383ffff */
.L_x_14637:
        /* <DEDUP_REMOVED lines=12> */
.L_x_15153:


//--------------------- .text._ZN7cutlass13device_kernelIN5flash11enable_sm90INS1_16FlashAttnFwdSm90INS1_25CollectiveMainloopFwdSm90ILi2EN4cute5tupleIJNS5_1CILi1EEES8_S8_EEENS6_IJNS7_ILi128EEENS7_ILi96EEENS7_ILi64EEEEEELi256ENS_10bfloat16_tEfNS_4arch4Sm90ELb1ELb0ELb0ELb1ELb0ELb1ELb1ELb1ELb0ELb1ELb0ELb0EEENS1_21CollectiveEpilogueFwdINS6_IJSA_NS7_ILi256EEESB_EEES9_SE_SG_Li256ELb1ELb1ELb0ELb0EEENS1_36VarlenDynamicPersistentTileSchedulerILi128ELi96ELi256ELi128ELb0ELb1ELb1ELb1ELb1ELb1EEEEEEEEEvNT_6ParamsE --------------------------
	.section	.text._ZN7cutlass13device_kernelIN5flash11enable_sm90INS1_16FlashAttnFwdSm90INS1_25CollectiveMainloopFwdSm90ILi2EN4cute5tupleIJNS5_1CILi1EEES8_S8_EEENS6_IJNS7_ILi128EEENS7_ILi96EEENS7_ILi64EEEEEELi256ENS_10bfloat16_tEfNS_4arch4Sm90ELb1ELb0ELb0ELb1ELb0ELb1ELb1ELb1ELb0ELb1ELb0ELb0EEENS1_21CollectiveEpilogueFwdINS6_IJSA_NS7_ILi256EEESB_EEES9_SE_SG_Li256ELb1ELb1ELb0ELb0EEENS1_36VarlenDynamicPersistentTileSchedulerILi128ELi96ELi256ELi128ELb0ELb1ELb1ELb1ELb1ELb1EEEEEEEEEvNT_6ParamsE,"ax",@progbits
	.align	128
.text._ZN7cutlass13device_kernelIN5flash11enable_sm90INS1_16FlashAttnFwdSm90INS1_25CollectiveMainloopFwdSm90ILi2EN4cute5tupleIJNS5_1CILi1EEES8_S8_EEENS6_IJNS7_ILi128EEENS7_ILi96EEENS7_ILi64EEEEEELi256ENS_10bfloat16_tEfNS_4arch4Sm90ELb1ELb0ELb0ELb1ELb0ELb1ELb1ELb1ELb0ELb1ELb0ELb0EEENS1_21CollectiveEpilogueFwdINS6_IJSA_NS7_ILi256EEESB_EEES9_SE_SG_Li256ELb1ELb1ELb0ELb0EEENS1_36VarlenDynamicPersistentTileSchedulerILi128ELi96ELi256ELi128ELb0ELb1ELb1ELb1ELb1ELb1EEEEEEEEEvNT_6ParamsE:
        .type           _ZN7cutlass13device_kernelIN5flash11enable_sm90INS1_16FlashAttnFwdSm90INS1_25CollectiveMainloopFwdSm90ILi2EN4cute5tupleIJNS5_1CILi1EEES8_S8_EEENS6_IJNS7_ILi128EEENS7_ILi96EEENS7_ILi64EEEEEELi256ENS_10bfloat16_tEfNS_4arch4Sm90ELb1ELb0ELb0ELb1ELb0ELb1ELb1ELb1ELb0ELb1ELb0ELb0EEENS1_21CollectiveEpilogueFwdINS6_IJSA_NS7_ILi256EEESB_EEES9_SE_SG_Li256ELb1ELb1ELb0ELb0EEENS1_36VarlenDynamicPersistentTileSchedulerILi128ELi96ELi256ELi128ELb0ELb1ELb1ELb1ELb1ELb1EEEEEEEEEvNT_6ParamsE,@function
        .size           _ZN7cutlass13device_kernelIN5flash11enable_sm90INS1_16FlashAttnFwdSm90INS1_25CollectiveMainloopFwdSm90ILi2EN4cute5tupleIJNS5_1CILi1EEES8_S8_EEENS6_IJNS7_ILi128EEENS7_ILi96EEENS7_ILi64EEEEEELi256ENS_10bfloat16_tEfNS_4arch4Sm90ELb1ELb0ELb0ELb1ELb0ELb1ELb1ELb1ELb0ELb1ELb0ELb0EEENS1_21CollectiveEpilogueFwdINS6_IJSA_NS7_ILi256EEESB_EEES9_SE_SG_Li256ELb1ELb1ELb0ELb0EEENS1_36VarlenDynamicPersistentTileSchedulerILi128ELi96ELi256ELi128ELb0ELb1ELb1ELb1ELb1ELb1EEEEEEEEEvNT_6ParamsE,(.L_x_15154 - _ZN7cutlass13device_kernelIN5flash11enable_sm90INS1_16FlashAttnFwdSm90INS1_25CollectiveMainloopFwdSm90ILi2EN4cute5tupleIJNS5_1CILi1EEES8_S8_EEENS6_IJNS7_ILi128EEENS7_ILi96EEENS7_ILi64EEEEEELi256ENS_10bfloat16_tEfNS_4arch4Sm90ELb1ELb0ELb0ELb1ELb0ELb1ELb1ELb1ELb0ELb1ELb0ELb0EEENS1_21CollectiveEpilogueFwdINS6_IJSA_NS7_ILi256EEESB_EEES9_SE_SG_Li256ELb1ELb1ELb0ELb0EEENS1_36VarlenDynamicPersistentTileSchedulerILi128ELi96ELi256ELi128ELb0ELb1ELb1ELb1ELb1ELb1EEEEEEEEEvNT_6ParamsE)
        .other          _ZN7cutlass13device_kernelIN5flash11enable_sm90INS1_16FlashAttnFwdSm90INS1_25CollectiveMainloopFwdSm90ILi2EN4cute5tupleIJNS5_1CILi1EEES8_S8_EEENS6_IJNS7_ILi128EEENS7_ILi96EEENS7_ILi64EEEEEELi256ENS_10bfloat16_tEfNS_4arch4Sm90ELb1ELb0ELb0ELb1ELb0ELb1ELb1ELb1ELb0ELb1ELb0ELb0EEENS1_21CollectiveEpilogueFwdINS6_IJSA_NS7_ILi256EEESB_EEES9_SE_SG_Li256ELb1ELb1ELb0ELb0EEENS1_36VarlenDynamicPersistentTileSchedulerILi128ELi96ELi256ELi128ELb0ELb1ELb1ELb1ELb1ELb1EEEEEEEEEvNT_6ParamsE,@"STO_CUDA_ENTRY STV_DEFAULT"
_ZN7cutlass13device_kernelIN5flash11enable_sm90INS1_16FlashAttnFwdSm90INS1_25CollectiveMainloopFwdSm90ILi2EN4cute5tupleIJNS5_1CILi1EEES8_S8_EEENS6_IJNS7_ILi128EEENS7_ILi96EEENS7_ILi64EEEEEELi256ENS_10bfloat16_tEfNS_4arch4Sm90ELb1ELb0ELb0ELb1ELb0ELb1ELb1ELb1ELb0ELb1ELb0ELb0EEENS1_21CollectiveEpilogueFwdINS6_IJSA_NS7_ILi256EEESB_EEES9_SE_SG_Li256ELb1ELb1ELb0ELb0EEENS1_36VarlenDynamicPersistentTileSchedulerILi128ELi96ELi256ELi128ELb0ELb1ELb1ELb1ELb1ELb1EEEEEEEEEvNT_6ParamsE:
        /* <DEDUP_REMOVED lines=23> */
.L_x_14639:
[----:B------:R-:W-:Y:S05]  /*0170*/  BSYNC B0 ;  /* 0x0000000000007941 */ /* 0x000fea0003800000 */
.L_x_14638:
        /* <DEDUP_REMOVED lines=42> */
.L_x_14640:
        /* <DEDUP_REMOVED lines=22> */
.L_x_14641:
        /* <DEDUP_REMOVED lines=18> */
.L_x_14642:
        /* <DEDUP_REMOVED lines=22> */
.L_x_14643:
        /* <DEDUP_REMOVED lines=22> */
.L_x_14644:
        /* <DEDUP_REMOVED lines=9> */
.L_x_14647:
[----:B------:R-:W-:-:S08]  /*09f0*/  NOP ;  /* 0x0000000000007918 */ /* 0x000fd00000000000 */
[----:B------:R-:W0:Y:S02]  /*0a00*/  USETMAXREG.TRY_ALLOC.CTAPOOL UP0, 0xf0 ;  /* 0x000000f0000079c8 */ /* 0x000e240008000600 */
[----:B0-----:R-:W-:-:S13]  /*0a10*/  PLOP3.LUT P0, PT, PT, PT, UP0, 0x80, 0x0 ;  /* 0x000000000000781c */ /* 0x001fda0003f0f008 */
[----:B------:R-:W-:Y:S05]  /*0a20*/  @!P0 BRA `(.L_x_14647) ;  /* 0xfffffffc00f08947 */ /* 0x000fea000383ffff */
[----:B------:R-:W3:Y:S01]  /*0a30*/  LDL.LU R0, [R1+0x8] ;  /* 0x0000080001007983 */ /* 0x000ee20000300800 */
[----:B--2---:R-:W0:Y:S01]  /*0a40*/  S2R R2, SR_TID.X ;  /* 0x0000000000027919 */ /* 0x004e220000002100 */
[----:B------:R-:W1:Y:S01]  /*0a50*/  S2UR UR5, SR_CgaCtaId ;  /* 0x00000000000579c3 */ /* 0x000e620000008800 */
[----:B------:R-:W-:Y:S01]  /*0a60*/  UMOV UR4, 0x400 ;  /* 0x0000040000047882 */ /* 0x000fe20000000000 */
[----:B0-----:R-:W-:-:S06]  /*0a70*/  SHF.R.U32.HI R2, RZ, 0x7, R2 ;  /* 0x00000007ff027819 */ /* 0x001fcc0000011602 */
[----:B------:R-:W-:Y:S06]  /*0a80*/  BAR.ARV 0x8, 0x180 ;  /* 0x0206000000007b1d */ /* 0x000fec0000002000 */
[----:B------:R-:W-:-:S13]  /*0a90*/  ISETP.NE.AND P0, PT, R2, 0x1, PT ;  /* 0x000000010200780c */ /* 0x000fda0003f05270 */
[----:B------:R-:W-:Y:S08]  /*0aa0*/  @!P0 BAR.ARV 0x9, 0x100 ;  /* 0x0244000000008b1d */ /* 0x000ff00000002000 */
[----:B------:R-:W-:Y:S01]  /*0ab0*/  BAR.SYNC.DEFER_BLOCKING 0x5, 0x180 ;  /* 0x0146000000007b1d */ /* 0x000fe20000010000 */
[----:B-1----:R-:W-:-:S06]  /*0ac0*/  ULEA UR4, UR5, UR4, 0x18 ;  /* 0x0000000405047291 */ /* 0x002fcc000f8ec03f */
[----:B------:R-:W-:Y:S01]  /*0ad0*/  IMAD.U32 R19, RZ, RZ, UR4 ;  /* 0x00000004ff137e24 */ /* 0x000fe2000f8e00ff */
[----:B------:R-:W-:-:S04]  /*0ae0*/  ULDC UR4, c[0x0][0xd3c] ;  /* 0x00034f0000047ab9 */ /* 0x000fc80000000800 */
[----:B------:R-:W0:Y:S01]  /*0af0*/  LDS.128 R88, [R19+0x324d0] ;  /* 0x0324d00013587984 */ /* 0x000e220000000c00 */
[----:B------:R-:W-:Y:S06]  /*0b00*/  BAR.ARV 0x4, 0x180 ;  /* 0x0106000000007b1d */ /* 0x000fec0000002000 */
[----:B---3--:R-:W-:-:S04]  /*0b10*/  LOP3.LUT R0, R0, 0xffffffef, RZ, 0xc0, !PT ;  /* 0xffffffef00007812 */ /* 0x008fc800078ec0ff */
[----:B------:R-:W-:-:S05]  /*0b20*/  @P0 LOP3.LUT R0, R0, 0x10, RZ, 0xfc, !PT ;  /* 0x0000001000000812 */ /* 0x000fca00078efcff */
[----:B------:R1:W-:Y:S01]  /*0b30*/  STL [R1+0x8], R0 ;  /* 0x0000080001007387 */ /* 0x0003e20000100800 */
[----:B0-----:R-:W-:-:S13]  /*0b40*/  ISETP.GE.AND P0, PT, R91, UR4, PT ;  /* 0x000000045b007c0c */ /* 0x001fda000bf06270 */
[----:B-1----:R-:W-:Y:S05]  /*0b50*/  @P0 BRA `(.L_x_14648) ;  /* 0x000001d000b00947 */ /* 0x002fea0003800000 */
[----:B------:R-:W2:Y:S01]  /*0b60*/  LDL.LU R12, [R1+0x84] ;  /* 0x00008400010c7983 */ /* 0x000ea20000300800 */
        /* <DEDUP_REMOVED lines=9> */
[----:B------:R-:W-:-:S04]  /*0c00*/  SHF.R.S32.HI R3, RZ, 0x1f, R8 ;  /* 0x0000001fff037819 */ /* 0x000fc80000011408 */
[----:B------:R-:W-:Y:S02]  /*0c10*/  LEA.HI R5, R3, R4, RZ, 0x3 ;  /* 0x0000000403057211 */ /* 0x000fe400078f18ff */
[----:B------:R-:W-:Y:S02]  /*0c20*/  LEA.HI R3, R0, R13, RZ, 0x4 ;  /* 0x0000000d00037211 */ /* 0x000fe400078f20ff */
[----:B------:R-:W-:Y:S02]  /*0c30*/  LOP3.LUT R9, R5, 0xfffffff8, RZ, 0xc0, !PT ;  /* 0xfffffff805097812 */ /* 0x000fe400078ec0ff */
[----:B------:R-:W-:-:S03]  /*0c40*/  SHF.R.S32.HI R6, RZ, 0x4, R3 ;  /* 0x00000004ff067819 */ /* 0x000fc60000011403 */
[----:B------:R-:W-:Y:S01]  /*0c50*/  IMAD.IADD R10, R4, 0x1, -R9 ;  /* 0x00000001040a7824 */ /* 0x000fe200078e0a09 */
[C---:B------:R-:W-:Y:S02]  /*0c60*/  LOP3.LUT R4, R3.reuse, 0x3fffff0, RZ, 0xc0, !PT ;  /* 0x03fffff003047812 */ /* 0x040fe400078ec0ff */
[----:B------:R-:W-:Y:S02]  /*0c70*/  LEA.HI R5, R0, R13, RZ, 0x5 ;  /* 0x0000000d00057211 */ /* 0x000fe400078f28ff */
[----:B------:R-:W-:Y:S01]  /*0c80*/  LEA.HI R3, R3, R6, RZ, 0x1 ;  /* 0x0000000603037211 */ /* 0x000fe200078f08ff */
[----:B------:R-:W-:Y:S01]  /*0c90*/  IMAD.IADD R4, R13, 0x1, -R4 ;  /* 0x000000010d047824 */ /* 0x000fe200078e0a04 */
[----:B------:R-:W-:Y:S02]  /*0ca0*/  SHF.R.S32.HI R15, RZ, 0x5, R5 ;  /* 0x00000005ff0f7819 */ /* 0x000fe40000011405 */
[----:B------:R-:W-:-:S03]  /*0cb0*/  LOP3.LUT R3, R3, 0x1ffffffe, RZ, 0xc0, !PT ;  /* 0x1ffffffe03037812 */ /* 0x000fc600078ec0ff */
[----:B------:R-:W-:Y:S02]  /*0cc0*/  IMAD R4, R15, 0x10, R4 ;  /* 0x000000100f047824 */ /* 0x000fe400078e0204 */
[----:B------:R-:W-:Y:S01]  /*0cd0*/  IMAD.IADD R3, R6, 0x1, -R3 ;  /* 0x0000000106037824 */ /* 0x000fe200078e0a03 */
[----:B------:R-:W-:-:S03]  /*0ce0*/  SHF.R.S32.HI R14, RZ, 0x7, R2 ;  /* 0x00000007ff0e7819 */ /* 0x000fc60000011402 */
[----:B------:R-:W-:Y:S01]  /*0cf0*/  IMAD R6, R4, 0x8, R3 ;  /* 0x0000000804067824 */ /* 0x000fe200078e0203 */
[----:B------:R-:W-:Y:S02]  /*0d00*/  LEA.HI R4, R0, R13, RZ, 0x2 ;  /* 0x0000000d00047211 */ /* 0x000fe400078f10ff */
[----:B------:R-:W-:Y:S02]  /*0d10*/  LEA.HI R7, R7, R11, RZ, 0x5 ;  /* 0x0000000b07077211 */ /* 0x000fe400078f28ff */
[----:B------:R-:W-:Y:S02]  /*0d20*/  LEA.HI R2, R2, R14, RZ, 0x1 ;  /* 0x0000000e02027211 */ /* 0x000fe400078f08ff */
[----:B------:R-:W-:Y:S02]  /*0d30*/  LEA.HI R3, R0, R13, RZ, 0x3 ;  /* 0x0000000d00037211 */ /* 0x000fe400078f18ff */
[--C-:B------:R-:W-:Y:S02]  /*0d40*/  SHF.R.S32.HI R22, RZ, 0x2, R4.reuse ;  /* 0x00000002ff167819 */ /* 0x100fe40000011404 */
[----:B------:R-:W-:-:S02]  /*0d50*/  SHF.R.S32.HI R5, RZ, 0x1f, R4 ;  /* 0x0000001fff057819 */ /* 0x000fc40000011404 */
[----:B------:R-:W-:Y:S02]  /*0d60*/  SHF.R.S32.HI R7, RZ, 0x5, R7 ;  /* 0x00000005ff077819 */ /* 0x000fe40000011407 */
[----:B------:R-:W-:Y:S02]  /*0d70*/  LOP3.LUT R2, R2, 0x3fffffe, RZ, 0xc0, !PT ;  /* 0x03fffffe02027812 */ /* 0x000fe400078ec0ff */
[----:B------:R-:W-:Y:S02]  /*0d80*/  LOP3.LUT R0, R3, 0xfffffff8, RZ, 0xc0, !PT ;  /* 0xfffffff803007812 */ /* 0x000fe400078ec0ff */
[----:B------:R-:W-:Y:S01]  /*0d90*/  LEA.HI R5, R5, R22, RZ, 0x3 ;  /* 0x0000001605057211 */ /* 0x000fe200078f18ff */
[----:B------:R-:W-:Y:S01]  /*0da0*/  IMAD R7, R7, 0x10, R10 ;  /* 0x0000001007077824 */ /* 0x000fe200078e020a */
[----:B------:R-:W-:Y:S01]  /*0db0*/  LOP3.LUT R4, R4, 0xfffffffc, RZ, 0xc0, !PT ;  /* 0xfffffffc04047812 */ /* 0x000fe200078ec0ff */
[----:B------:R-:W-:Y:S01]  /*0dc0*/  IMAD.IADD R2, R14, 0x1, -R2 ;  /* 0x000000010e027824 */ /* 0x000fe200078e0a02 */
[----:B------:R-:W-:Y:S01]  /*0dd0*/  LOP3.LUT R5, R5, 0xfffffff8, RZ, 0xc0, !PT ;  /* 0xfffffff805057812 */ /* 0x000fe200078ec0ff */
[----:B------:R-:W-:-:S02]  /*0de0*/  VIADD R10, R22, 0x40 ;  /* 0x00000040160a7836 */ /* 0x000fc40000000000 */
[----:B------:R-:W-:Y:S02]  /*0df0*/  IMAD R7, R2, 0x40, R7 ;  /* 0x0000004002077824 */ /* 0x000fe400078e0207 */
[----:B------:R-:W-:Y:S01]  /*0e00*/  IMAD.IADD R9, R13, 0x1, -R4 ;  /* 0x000000010d097824 */ /* 0x000fe200078e0a04 */
[----:B------:R-:W-:Y:S01]  /*0e10*/  SHF.R.S32.HI R4, RZ, 0x1f, R10 ;  /* 0x0000001fff047819 */ /* 0x000fe2000001140a */
[----:B------:R-:W-:Y:S01]  /*0e20*/  IMAD.IADD R5, R22, 0x1, -R5 ;  /* 0x0000000116057824 */ /* 0x000fe200078e0a05 */
[----:B------:R-:W-:Y:S01]  /*0e30*/  STL [R1+0x88], R7 ;  /* 0x0000880701007387 */ /* 0x000fe20000100800 */
[----:B------:R-:W-:Y:S01]  /*0e40*/  IMAD.SHL.U32 R200, R9, 0x4, RZ ;  /* 0x0000000409c87824 */ /* 0x000fe200078e00ff */
[----:B------:R-:W-:Y:S02]  /*0e50*/  LEA.HI R4, R4, R10, RZ, 0x3 ;  /* 0x0000000a04047211 */ /* 0x000fe400078f18ff */
[----:B------:R-:W-:Y:S01]  /*0e60*/  STL [R1+0x6c], RZ ;  /* 0x00006cff01007387 */ /* 0x000fe20000100800 */
[----:B------:R-:W-:Y:S01]  /*0e70*/  SHF.R.S32.HI R3, RZ, 0x3, R3 ;  /* 0x00000003ff037819 */ /* 0x000fe20000011403 */
[----:B------:R-:W-:-:S02]  /*0e80*/  IMAD.SHL.U32 R3, R10, 0x40, RZ ;  /* 0x000000400a037824 */ /* 0x000fc400078e00ff */
[----:B------:R-:W-:Y:S02]  /*0e90*/  VIADD R203, R200, 0x10 ;  /* 0x00000010c8cb7836 */ /* 0x000fe40000000000 */
[----:B------:R-:W-:Y:S01]  /*0ea0*/  IMAD.SHL.U32 R4, R4, 0x40, RZ ;  /* 0x0000004004047824 */ /* 0x000fe200078e00ff */
[----:B------:R-:W-:Y:S01]  /*0eb0*/  LOP3.LUT R3, R3, 0x1c0, RZ, 0xc0, !PT ;  /* 0x000001c003037812 */ /* 0x000fe200078ec0ff */
[----:B------:R-:W-:-:S03]  /*0ec0*/  IMAD.SHL.U32 R16, R9, 0x8, RZ ;  /* 0x0000000809107824 */ /* 0x000fc600078e00ff */
[----:B------:R-:W-:Y:S02]  /*0ed0*/  LOP3.LUT R4, R4, 0xfffffe00, RZ, 0xc0, !PT ;  /* 0xfffffe0004047812 */ /* 0x000fe400078ec0ff */
[----:B------:R-:W-:-:S05]  /*0ee0*/  LOP3.LUT R8, R8, 0x7ffffffc, RZ, 0xc0, !PT ;  /* 0x7ffffffc08087812 */ /* 0x000fca00078ec0ff */
[----:B------:R-:W-:Y:S01]  /*0ef0*/  IMAD.IADD R8, R11, 0x1, -R8 ;  /* 0x000000010b087824 */ /* 0x000fe200078e0a08 */
[----:B------:R-:W-:Y:S01]  /*0f00*/  SHF.R.S32.HI R17, RZ, 0x1f, R16 ;  /* 0x0000001fff117819 */ /* 0x000fe20000011410 */
[----:B------:R-:W-:Y:S02]  /*0f10*/  IMAD.MOV.U32 R18, RZ, RZ, RZ ;  /* 0x000000ffff127224 */ /* 0x000fe400078e00ff */
[----:B------:R-:W-:Y:S02]  /*0f20*/  IMAD.MOV.U32 R202, RZ, RZ, RZ ;  /* 0x000000ffffca7224 */ /* 0x000fe400078e00ff */
[----:B------:R-:W-:Y:S02]  /*0f30*/  IMAD.MOV.U32 R23, RZ, RZ, RZ ;  /* 0x000000ffff177224 */ /* 0x000fe400078e00ff */
[----:B------:R-:W-:Y:S01]  /*0f40*/  IMAD.MOV.U32 R2, RZ, RZ, RZ ;  /* 0x000000ffff027224 */ /* 0x000fe200078e00ff */
[----:B--2---:R-:W-:Y:S01]  /*0f50*/  LOP3.LUT R216, R12, 0x1, RZ, 0xfc, !PT ;  /* 0x000000010cd87812 */ /* 0x004fe200078efcff */
[----:B------:R-:W-:-:S04]  /*0f60*/  IMAD.IADD R12, R13, 0x1, -R0 ;  /* 0x000000010d0c7824 */ /* 0x000fc800078e0a00 */
[----:B------:R-:W-:Y:S01]  /*0f70*/  IMAD.SHL.U32 R13, R12, 0x8, RZ ;  /* 0x000000080c0d7824 */ /* 0x000fe200078e00ff */
[----:B------:R-:W-:Y:S02]  /*0f80*/  SHF.R.S32.HI R0, RZ, 0x1f, R22 ;  /* 0x0000001fff007819 */ /* 0x000fe40000011416 */
[----:B------:R-:W-:Y:S02]  /*0f90*/  LEA.HI R0, R9, R9, RZ, 0x1 ;  /* 0x0000000909007211 */ /* 0x000fe400078f08ff */
[----:B------:R-:W-:Y:S04]  /*0fa0*/  STL [R1+0xc], R13 ;  /* 0x00000c0d01007387 */ /* 0x000fe80000100800 */
[----:B------:R0:W-:Y:S01]  /*0fb0*/  STL [R1+0x74], R5 ;  /* 0x0000740501007387 */ /* 0x0001e20000100800 */
[----:B------:R-:W-:Y:S01]  /*0fc0*/  LOP3.LUT R0, R0, 0x1ffffffe, RZ, 0xc0, !PT ;  /* 0x1ffffffe00007812 */ /* 0x000fe200078ec0ff */
[----:B------:R-:W-:-:S02]  /*0fd0*/  VIADD R12, R13, 0x40 ;  /* 0x000000400d0c7836 */ /* 0x000fc40000000000 */
[----:B------:R-:W-:Y:S01]  /*0fe0*/  VIADD R10, R13, 0x80 ;  /* 0x000000800d0a7836 */ /* 0x000fe20000000000 */
[----:B0-----:R-:W-:Y:S01]  /*0ff0*/  SHF.R.S32.HI R5, RZ, 0x1f, R13 ;  /* 0x0000001fff057819 */ /* 0x001fe2000001140d */
[----:B------:R-:W-:-:S04]  /*1000*/  IMAD.IADD R0, R9, 0x1, -R0 ;  /* 0x0000000109007824 */ /* 0x000fc800078e0a00 */
[----:B------:R0:W-:Y:S01]  /*1010*/  STL [R1+0x9c], R5 ;  /* 0x00009c0501007387 */ /* 0x0001e20000100800 */
[----:B------:R-:W-:Y:S02]  /*1020*/  SHF.R.U32.HI R9, RZ, 0x3, R3 ;  /* 0x00000003ff097819 */ /* 0x000fe40000011603 */
[----:B------:R-:W-:Y:S01]  /*1030*/  LOP3.LUT R3, R3, 0x38, R16, 0xf8, !PT ;  /* 0x0000003803037812 */ /* 0x000fe200078ef810 */
[----:B------:R1:W-:Y:S01]  /*1040*/  STL [R1+0x4c], R12 ;  /* 0x00004c0c01007387 */ /* 0x0003e20000100800 */
[----:B0-----:R-:W-:Y:S01]  /*1050*/  VIADD R5, R13, 0xc0 ;  /* 0x000000c00d057836 */ /* 0x001fe20000000000 */
[----:B------:R-:W-:Y:S02]  /*1060*/  SHF.R.S32.HI R13, RZ, 0x1f, R203 ;  /* 0x0000001fff0d7819 */ /* 0x000fe400000114cb */
[----:B------:R0:W-:Y:S01]  /*1070*/  STL [R1+0x48], R10 ;  /* 0x0000480a01007387 */ /* 0x0001e20000100800 */
[----:B-1----:R-:W-:-:S03]  /*1080*/  SHF.R.S32.HI R12, RZ, 0x1f, R12 ;  /* 0x0000001fff0c7819 */ /* 0x002fc6000001140c */
[----:B------:R-:W-:Y:S04]  /*1090*/  STL [R1+0x50], R5 ;  /* 0x0000500501007387 */ /* 0x000fe80000100800 */
[----:B------:R-:W-:Y:S01]  /*10a0*/  STL [R1+0x80], R13 ;  /* 0x0000800d01007387 */ /* 0x000fe20000100800 */
[----:B0-----:R-:W-:-:S03]  /*10b0*/  SHF.R.S32.HI R10, RZ, 0x1f, R10 ;  /* 0x0000001fff0a7819 */ /* 0x001fc6000001140a */
[----:B------:R0:W-:Y:S01]  /*10c0*/  STL [R1+0x3c], R4 ;  /* 0x00003c0401007387 */ /* 0x0001e20000100800 */
[----:B------:R-:W-:-:S03]  /*10d0*/  IMAD R0, R0, 0x8, R7 ;  /* 0x0000000800007824 */ /* 0x000fc600078e0207 */
[----:B------:R-:W-:Y:S01]  /*10e0*/  STL [R1+0x98], R12 ;  /* 0x0000980c01007387 */ /* 0x000fe20000100800 */
[----:B0-----:R-:W-:Y:S02]  /*10f0*/  LOP3.LUT R4, R4, R3, R9, 0xf6, !PT ;  /* 0x0000000304047212 */ /* 0x001fe400078ef609 */
[----:B------:R-:W-:Y:S01]  /*1100*/  SHF.R.S32.HI R3, RZ, 0x1f, R5 ;  /* 0x0000001fff037819 */ /* 0x000fe20000011405 */
[----:B------:R-:W-:Y:S01]  /*1110*/  STL [R1+0x94], R10 ;  /* 0x0000940a01007387 */ /* 0x000fe20000100800 */
[----:B------:R-:W-:-:S03]  /*1120*/  IMAD.SHL.U32 R5, R6, 0x8, RZ ;  /* 0x0000000806057824 */ /* 0x000fc600078e00ff */
[----:B------:R0:W-:Y:S04]  /*1130*/  STL [R1+0x90], R3 ;  /* 0x0000900301007387 */ /* 0x0001e80000100800 */
[----:B------:R1:W-:Y:S01]  /*1140*/  STL [R1+0x44], R8 ;  /* 0x0000440801007387 */ /* 0x0003e20000100800 */
[----:B0-----:R-:W-:-:S03]  /*1150*/  IMAD R3, R4, 0x2, R19 ;  /* 0x0000000204037824 */ /* 0x001fc600078e0213 */
[----:B------:R1:W-:Y:S04]  /*1160*/  STL [R1+0x8c], R5 ;  /* 0x00008c0501007387 */ /* 0x0003e80000100800 */
[----:B------:R1:W-:Y:S04]  /*1170*/  STL [R1+0x40], R0 ;  /* 0x0000400001007387 */ /* 0x0003e80000100800 */
[----:B------:R1:W-:Y:S02]  /*1180*/  STL [R1+0x84], R3 ;  /* 0x0000840301007387 */ /* 0x0003e40000100800 */
.L_x_14797:
[----:B012---:R-:W0:Y:S02]  /*1190*/  LDC.64 R4, c[0x0][0xd88] ;  /* 0x00036200ff047b82 */ /* 0x007e240000000a00 */
[----:B0-----:R-:W-:-:S05]  /*11a0*/  IMAD.WIDE R4, R91, 0x4, R4 ;  /* 0x000000045b047825 */ /* 0x001fca00078e0204 */
[----:B------:R-:W2:Y:S01]  /*11b0*/  LDG.E R0, desc[UR40][R4.64] ;  /* 0x0000002804007981 */ /* 0x000ea2000c1e1900 */
[----:B------:R-:W-:Y:S05]  /*11c0*/  YIELD ;  /* 0x0000000000007946 */ /* 0x000fea0003800000 */
[----:B------:R-:W-:Y:S01]  /*11d0*/  ULDC.64 UR4, c[0x0][0xb20] ;  /* 0x0002c80000047ab9 */ /* 0x000fe20000000a00 */
[----:B------:R-:W-:Y:S01]  /*11e0*/  ULDC.64 UR8, c[0x0][0xb10] ;  /* 0x0002c40000087ab9 */ /* 0x000fe20000000a00 */
[----:B------:R-:W-:Y:S01]  /*11f0*/  ISETP.NE.U32.AND P1, PT, RZ, UR4, PT ;  /* 0x00000004ff007c0c */ /* 0x000fe2000bf25070 */
[----:B------:R-:W-:Y:S01]  /*1200*/  ULDC.64 UR6, c[0x0][0xb00] ;  /* 0x0002c00000067ab9 */ /* 0x000fe20000000a00 */
[----:B------:R-:W-:Y:S01]  /*1210*/  IMAD.MOV.U32 R33, RZ, RZ, RZ ;  /* 0x000000ffff217224 */ /* 0x000fe200078e00ff */
[----:B------:R-:W-:-:S02]  /*1220*/  ISETP.NE.U32.AND P0, PT, RZ, UR6, PT ;  /* 0x00000006ff007c0c */ /* 0x000fc4000bf05070 */
[----:B------:R-:W-:Y:S02]  /*1230*/  ISETP.NE.AND.EX P1, PT, RZ, UR5, PT, P1 ;  /* 0x00000005ff007c0c */ /* 0x000fe4000bf25310 */
[----:B------:R-:W-:Y:S02]  /*1240*/  ISETP.NE.AND.EX P0, PT, RZ, UR7, PT, P0 ;  /* 0x00000007ff007c0c */ /* 0x000fe4000bf05300 */
[----:B--2---:R-:W-:Y:S01]  /*1250*/  SHF.R.S32.HI R3, RZ, 0x1f, R0 ;  /* 0x0000001fff037819 */ /* 0x004fe20000011400 */
[----:B------:R-:W-:Y:S08]  /*1260*/  STL [R1+0x64], R0 ;  /* 0x0000640001007387 */ /* 0x000ff00000100800 */
[C---:B------:R-:W-:Y:S01]  /*1270*/  @P1 LEA R6, P2, R0.reuse, UR4, 0x2 ;  /* 0x0000000400061c11 */ /* 0x040fe2000f8410ff */
[C---:B------:R-:W-:Y:S01]  /*1280*/  IMAD.SHL.U32 R36, R0.reuse, 0x4, RZ ;  /* 0x0000000400247824 */ /* 0x040fe200078e00ff */
[C-C-:B------:R-:W-:Y:S01]  /*1290*/  SHF.L.U64.HI R35, R0.reuse, 0x2, R3.reuse ;  /* 0x0000000200237819 */ /* 0x140fe20000010203 */
[----:B------:R0:W-:Y:S01]  /*12a0*/  STL [R1+0x7c], R3 ;  /* 0x00007c0301007387 */ /* 0x0001e20000100800 */
[----:B------:R-:W-:-:S02]  /*12b0*/  @P1 LEA.HI.X R7, R0, UR5, R3, 0x2, P2 ;  /* 0x0000000500071c11 */ /* 0x000fc400090f1403 */
[----:B------:R-:W-:Y:S01]  /*12c0*/  ISETP.NE.U32.AND P2, PT, RZ, UR8, PT ;  /* 0x00000008ff007c0c */ /* 0x000fe2000bf45070 */
[----:B------:R-:W-:Y:S01]  /*12d0*/  ULDC UR4, c[0x0][0x288] ;  /* 0x0000a20000047ab9 */ /* 0x000fe20000000800 */
[C---:B------:R-:W-:Y:S01]  /*12e0*/  IADD3 R8, P3, R36.reuse, UR6, RZ ;  /* 0x0000000624087c10 */ /* 0x040fe2000ff7e0ff */
[----:B------:R1:W-:Y:S01]  /*12f0*/  STL [R1+0x5c], R36 ;  /* 0x00005c2401007387 */ /* 0x0003e20000100800 */
[----:B------:R-:W-:Y:S01]  /*1300*/  ISETP.NE.AND.EX P2, PT, RZ, UR9, PT, P2 ;  /* 0x00000009ff007c0c */ /* 0x000fe2000bf45320 */
[----:B0-----:R-:W-:Y:S01]  /*1310*/  IMAD.MOV.U32 R3, RZ, RZ, RZ ;  /* 0x000000ffff037224 */ /* 0x001fe200078e00ff */
[C---:B------:R-:W-:Y:S01]  /*1320*/  IADD3.X R9, R35.reuse, UR7, RZ, P3, !PT ;  /* 0x0000000723097c10 */ /* 0x040fe20009ffe4ff */
[----:B---3--:R-:W-:Y:S01]  /*1330*/  IMAD.U32 R10, RZ, RZ, UR4 ;  /* 0x00000004ff0a7e24 */ /* 0x008fe2000f8e00ff */
[----:B------:R-:W-:Y:S01]  /*1340*/  ULDC.64 UR4, c[0x0][0x418] ;  /* 0x0001060000047ab9 */ /* 0x000fe20000000a00 */
[----:B------:R1:W-:Y:S04]  /*1350*/  STL [R1+0x60], R35 ;  /* 0x0000602301007387 */ /* 0x0003e80000100800 */
[----:B------:R1:W5:Y:S04]  /*1360*/  @P1 LDG.E R3, desc[UR40][R6.64] ;  /* 0x0000002806031981 */ /* 0x000368000c1e1900 */
[----:B------:R-:W-:Y:S01]  /*1370*/  @P2 IADD3 R4, P1, R36, UR8, RZ ;  /* 0x0000000824042c10 */ /* 0x000fe2000ff3e0ff */
[----:B------:R1:W5:Y:S03]  /*1380*/  @P0 LDG.E R33, desc[UR40][R8.64] ;  /* 0x0000002808210981 */ /* 0x000366000c1e1900 */
[----:B------:R-:W-:-:S05]  /*1390*/  @P2 IADD3.X R5, R35, UR9, RZ, P1, !PT ;  /* 0x0000000923052c10 */ /* 0x000fca0008ffe4ff */
[----:B------:R-:W2:Y:S01]  /*13a0*/  @P2 LDG.E R10, desc[UR40][R4.64] ;  /* 0x00000028040a2981 */ /* 0x000ea2000c1e1900 */
[----:B------:R-:W-:Y:S01]  /*13b0*/  UISETP.NE.U32.AND UP0, UPT, UR4, URZ, UPT ;  /* 0x0000003f0400728c */ /* 0x000fe2000bf05070 */
[----:B------:R-:W-:Y:S02]  /*13c0*/  IMAD.MOV.U32 R31, RZ, RZ, R0 ;  /* 0x000000ffff1f7224 */ /* 0x000fe400078e0000 */
        /* <DEDUP_REMOVED lines=8> */
[----:B--2---:R1:W-:Y:S01]  /*1450*/  STL [R1+0x1c], R10 ;  /* 0x00001c0a01007387 */ /* 0x0043e20000100800 */
[----:B----4-:R-:W-:Y:S05]  /*1460*/  @P2 BRA `(.L_x_14649) ;  /* 0x0000000000282947 */ /* 0x010fea0003800000 */
[----:B------:R-:W-:Y:S02]  /*1470*/  ULDC.64 UR4, c[0x0][0xaf8] ;  /* 0x0002be0000047ab9 */ /* 0x000fe40000000a00 */
[----:B------:R-:W-:-:S04]  /*1480*/  ISETP.NE.U32.AND P1, PT, RZ, UR4, PT ;  /* 0x00000004ff007c0c */ /* 0x000fc8000bf25070 */
[----:B------:R-:W-:-:S13]  /*1490*/  ISETP.NE.AND.EX P1, PT, RZ, UR5, PT, P1 ;  /* 0x00000005ff007c0c */ /* 0x000fda000bf25310 */
[----:B------:R-:W-:Y:S05]  /*14a0*/  @!P1 BRA `(.L_x_14649) ;  /* 0x0000000000189947 */ /* 0x000fea0003800000 */
[----:B------:R-:W0:Y:S02]  /*14b0*/  LDC.64 R4, c[0x0][0xaf8] ;  /* 0x0002be00ff047b82 */ /* 0x000e240000000a00 */
[----:B0-----:R-:W-:-:S05]  /*14c0*/  IMAD.WIDE R4, R31, 0x4, R4 ;  /* 0x000000041f047825 */ /* 0x001fca00078e0204 */
[----:B------:R-:W2:Y:S04]  /*14d0*/  LDG.E R0, desc[UR40][R4.64] ;  /* 0x0000002804007981 */ /* 0x000ea8000c1e1900 */
[----:B-1----:R-:W2:Y:S02]  /*14e0*/  LDG.E R7, desc[UR40][R4.64+0x4] ;  /* 0x0000042804077981 */ /* 0x002ea4000c1e1900 */
[----:B--2---:R-:W-:-:S05]  /*14f0*/  IMAD.IADD R10, R7, 0x1, -R0 ;  /* 0x00000001070a7824 */ /* 0x004fca00078e0a00 */
[----:B------:R0:W-:Y:S02]  /*1500*/  STL [R1+0x1c], R10 ;  /* 0x00001c0a01007387 */ /* 0x0001e40000100800 */
.L_x_14649:
[----:B------:R-:W-:Y:S01]  /*1510*/  ULDC.64 UR4, c[0x0][0xb18] ;  /* 0x0002c60000047ab9 */ /* 0x000fe20000000a00 */
[----:B------:R2:W-:Y:S01]  /*1520*/  STL [R1+0x58], R90 ;  /* 0x0000585a01007387 */ /* 0x0005e20000100800 */
[----:B------:R-:W-:-:S04]  /*1530*/  ISETP.NE.U32.AND P1, PT, RZ, UR4, PT ;  /* 0x00000004ff007c0c */ /* 0x000fc8000bf25070 */
[----:B------:R-:W-:-:S13]  /*1540*/  ISETP.NE.AND.EX P1, PT, RZ, UR5, PT, P1 ;  /* 0x00000005ff007c0c */ /* 0x000fda000bf25310 */
[----:B--2---:R-:W-:Y:S05]  /*1550*/  @!P1 BRA `(.L_x_14650) ;  /* 0x0000000000109947 */ /* 0x004fea0003800000 */
[----:B------:R-:W-:-:S04]  /*1560*/  IADD3 R4, P0, R36, UR4, RZ ;  /* 0x0000000424047c10 */ /* 0x000fc8000ff1e0ff */
[----:B------:R-:W-:-:S05]  /*1570*/  IADD3.X R5, R35, UR5, RZ, P0, !PT ;  /* 0x0000000523057c10 */ /* 0x000fca00087fe4ff */
[----:B------:R2:W5:Y:S01]  /*1580*/  LDG.E R32, desc[UR40][R4.64] ;  /* 0x0000002804207981 */ /* 0x000562000c1e1900 */
[----:B------:R-:W-:Y:S05]  /*1590*/  BRA `(.L_x_14651) ;  /* 0x0000000000107947 */ /* 0x000fea0003800000 */
.L_x_14650:
[----:B------:R-:W-:Y:S05]  /*15a0*/  @!P0 BRA `(.L_x_14651) ;  /* 0x00000000000c8947 */ /* 0x000fea0003800000 */
[----:B------:R-:W2:Y:S04]  /*15b0*/  LDG.E R5, desc[UR40][R8.64] ;  /* 0x0000002808057981 */ /* 0x000ea8000c1e1900 */
[----:B------:R-:W2:Y:S02]  /*15c0*/  LDG.E R32, desc[UR40][R8.64+0x4] ;  /* 0x0000042808207981 */ /* 0x000ea4000c1e1900 */
[----:B--2---:R-:W-:-:S07]  /*15d0*/  IMAD.IADD R32, R32, 0x1, -R5 ;  /* 0x0000000120207824 */ /* 0x004fce00078e0a05 */
.L_x_14651:
[----:B------:R-:W-:Y:S01]  /*15e0*/  ULDC.64 UR4, c[0x0][0xb08] ;  /* 0x0002c20000047ab9 */ /* 0x000fe20000000a00 */
[----:B-1----:R-:W1:Y:S01]  /*15f0*/  LDC R8, c[0x0][0x448] ;  /* 0x00011200ff087b82 */ /* 0x002e620000000800 */
[----:B------:R-:W-:-:S04]  /*1600*/  ISETP.NE.U32.AND P0, PT, RZ, UR4, PT ;  /* 0x00000004ff007c0c */ /* 0x000fc8000bf05070 */
[----:B------:R-:W-:Y:S01]  /*1610*/  ISETP.NE.AND.EX P0, PT, RZ, UR5, PT, P0 ;  /* 0x00000005ff007c0c */ /* 0x000fe2000bf05300 */
[----:B------:R-:W-:-:S12]  /*1620*/  ULDC.64 UR4, c[0x0][0xb28] ;  /* 0x0002ca0000047ab9 */ /* 0x000fd80000000a00 */
[----:B--2---:R-:W2:Y:S02]  /*1630*/  @P0 LDC.64 R4, c[0x0][0xb08] ;  /* 0x0002c200ff040b82 */ /* 0x004ea40000000a00 */
[----:B--2---:R-:W-:-:S05]  /*1640*/  @P0 IMAD.WIDE R4, R31, 0x4, R4 ;  /* 0x000000041f040825 */ /* 0x004fca00078e0204 */
        /* <DEDUP_REMOVED lines=11> */
[----:B---3--:R-:W-:Y:S01]  /*1700*/  VIADD R4, R12, 0x7f ;  /* 0x0000007f0c047836 */ /* 0x008fe20000000000 */
[----:B------:R1:W-:Y:S07]  /*1710*/  STL [R1+0x28], R12 ;  /* 0x0000280c01007387 */ /* 0x0003ee0000100800 */
[----:B------:R-:W3:Y:S08]  /*1720*/  @P1 LDC R11, c[0x0][0x44c] ;  /* 0x00011300ff0b1b82 */ /* 0x000ef00000000800 */
[----:B------:R-:W0:Y:S01]  /*1730*/  @P1 LDC R5, c[0x0][0x450] ;  /* 0x00011400ff051b82 */ /* 0x000e220000000800 */
[----:B--2---:R-:W-:-:S02]  /*1740*/  @P0 IMAD.IADD R24, R9, 0x1, -R0 ;  /* 0x0000000109180824 */ /* 0x004fc400078e0a00 */
[----:B---3--:R-:W-:-:S04]  /*1750*/  @P1 IMAD.HI.U32 R0, R4, R11, RZ ;  /* 0x0000000b04001227 */ /* 0x008fc800078e00ff */
[----:B----4-:R-:W-:Y:S01]  /*1760*/  IMAD.IADD R6, R8, 0x1, R24 ;  /* 0x0000000108067824 */ /* 0x010fe200078e0218 */
[----:B0-----:R-:W-:-:S03]  /*1770*/  @P1 SHF.R.U32.HI R4, RZ, R5, R0 ;  /* 0x00000005ff041219 */ /* 0x001fc60000011600 */
[C---:B------:R-:W-:Y:S01]  /*1780*/  VIADD R0, R6.reuse, 0x5f ;  /* 0x0000005f06007836 */ /* 0x040fe20000000000 */
[----:B------:R-:W-:Y:S01]  /*1790*/  IADD3 R29, R6, 0x60, -R10 ;  /* 0x00000060061d7810 */ /* 0x000fe20007ffe80a */
[----:B------:R1:W-:Y:S02]  /*17a0*/  STL [R1+0x2c], R6 ;  /* 0x00002c0601007387 */ /* 0x0003e40000100800 */
        /* <DEDUP_REMOVED lines=22> */
[----:B-1----:R-:W-:Y:S05]  /*1910*/  @!P1 BRA `(.L_x_14652) ;  /* 0x0000004000f89947 */ /* 0x002fea0003800000 */
        /* <DEDUP_REMOVED lines=20> */
.L_x_14654:
[----:B------:R-:W-:Y:S05]  /*1a60*/  BSYNC B6 ;  /* 0x0000000000067941 */ /* 0x000fea0003800000 */
.L_x_14653:
        /* <DEDUP_REMOVED lines=20> */
.L_x_14656:
[----:B------:R-:W-:Y:S05]  /*1bb0*/  BSYNC B6 ;  /* 0x0000000000067941 */ /* 0x000fea0003800000 */
.L_x_14655:
[----:B------:R-:W-:Y:S01]  /*1bc0*/  ULDC.64 UR4, c[0x0][0xaf0] ;  /* 0x0002bc0000047ab9 */ /* 0x000fe20000000a00 */
[----:B------:R-:W0:Y:S01]  /*1bd0*/  S2R R44, SR_TID.X ;  /* 0x00000000002c7919 */ /* 0x000e220000002100 */
[----:B------:R-:W-:Y:S01]  /*1be0*/  ISETP.NE.U32.AND P0, PT, RZ, UR4, PT ;  /* 0x00000004ff007c0c */ /* 0x000fe2000bf05070 */
[----:B------:R-:W1:Y:S01]  /*1bf0*/  LDC.64 R8, c[0x0][0x300] ;  /* 0x0000c000ff087b82 */ /* 0x000e620000000a00 */
[----:B------:R-:W-:Y:S01]  /*1c00*/  IMAD.IADD R61, R33, 0x1, R32 ;  /* 0x00000001213d7824 */ /* 0x000fe200078e0220 */
[----:B------:R-:W-:Y:S01]  /*1c10*/  ULDC.64 UR6, c[0x0][0xb00] ;  /* 0x0002c00000067ab9 */ /* 0x000fe20000000a00 */
[----:B------:R-:W-:Y:S01]  /*1c20*/  ISETP.NE.AND.EX P0, PT, RZ, UR5, PT, P0 ;  /* 0x00000005ff007c0c */ /* 0x000fe2000bf05300 */
[----:B------:R-:W2:Y:S01]  /*1c30*/  LDL R45, [R1+0x74] ;  /* 0x00007400012d7983 */ /* 0x000ea20000100800 */
[----:B------:R-:W-:Y:S02]  /*1c40*/  SHF.R.S32.HI R11, RZ, 0x1f, R90 ;  /* 0x0000001fff0b7819 */ /* 0x000fe4000001145a */
[----:B------:R-:W-:Y:S01]  /*1c50*/  SHF.R.S32.HI R42, RZ, 0x1f, R22 ;  /* 0x0000001fff2a7819 */ /* 0x000fe20000011416 */
[----:B------:R-:W-:Y:S01]  /*1c60*/  VIADD R62, R16, 0x20 ;  /* 0x00000020103e7836 */ /* 0x000fe20000000000 */
[----:B------:R-:W3:Y:S07]  /*1c70*/  LDC.64 R14, c[0x0][0x408] ;  /* 0x00010200ff0e7b82 */ /* 0x000eee0000000a00 */
[----:B------:R-:W-:Y:S01]  /*1c80*/  @P0 IADD3 R4, P1, R36, UR4, RZ ;  /* 0x0000000424040c10 */ /* 0x000fe2000ff3e0ff */
[----:B------:R-:W-:Y:S01]  /*1c90*/  VIADD R63, R16, 0x40 ;  /* 0x00000040103f7836 */ /* 0x000fe20000000000 */
[----:B------:R-:W4:Y:S02]  /*1ca0*/  LDC.64 R58, c[0x0][0x3f8] ;  /* 0x0000fe00ff3a7b82 */ /* 0x000f240000000a00 */
[----:B------:R-:W-:Y:S01]  /*1cb0*/  @P0 IADD3.X R5, R35, UR5, RZ, P1, !PT ;  /* 0x0000000523050c10 */ /* 0x000fe20008ffe4ff */
[----:B------:R-:W-:-:S04]  /*1cc0*/  ULDC.64 UR4, c[0x0][0x308] ;  /* 0x0000c20000047ab9 */ /* 0x000fc80000000a00 */
[----:B------:R0:W3:Y:S01]  /*1cd0*/  @P0 LDG.E R31, desc[UR40][R4.64] ;  /* 0x00000028041f0981 */ /* 0x0000e2000c1e1900 */
[----:B------:R-:W-:Y:S01]  /*1ce0*/  SHF.R.S32.HI R43, RZ, 0x1f, R61 ;  /* 0x0000001fff2b7819 */ /* 0x000fe2000001143d */
[-C--:B-1----:R-:W-:Y:S01]  /*1cf0*/  IMAD.WIDE.U32 R6, R61, R8.reuse, RZ ;  /* 0x000000083d067225 */ /* 0x082fe200078e00ff */
[----:B------:R-:W1:Y:S03]  /*1d00*/  LDC R41, c[0x0][0x3f4] ;  /* 0x0000fd00ff297b82 */ /* 0x000e660000000800 */
[----:B------:R-:W-:Y:S01]  /*1d10*/  IMAD R0, R43, R8, RZ ;  /* 0x000000082b007224 */ /* 0x000fe200078e02ff */
[----:B------:R-:W-:Y:S02]  /*1d20*/  ISETP.NE.U32.AND P0, PT, RZ, UR6, PT ;  /* 0x00000006ff007c0c */ /* 0x000fe4000bf05070 */
[----:B0-----:R-:W-:Y:S01]  /*1d30*/  SHF.R.U32.HI R40, RZ, 0x7, R44 ;  /* 0x00000007ff287819 */ /* 0x001fe2000001162c */
[----:B------:R-:W-:Y:S01]  /*1d40*/  IMAD R3, R61, R9, R0 ;  /* 0x000000093d037224 */ /* 0x000fe200078e0200 */
[----:B------:R-:W-:-:S02]  /*1d50*/  ISETP.NE.AND.EX P0, PT, RZ, UR7, PT, P0 ;  /* 0x00000007ff007c0c */ /* 0x000fc4000bf05300 */
[----:B------:R-:W-:Y:S01]  /*1d60*/  ISETP.NE.AND P6, PT, R40, 0x1, PT ;  /* 0x000000012800780c */ /* 0x000fe20003fc5270 */
[----:B------:R-:W-:Y:S02]  /*1d70*/  IMAD.IADD R7, R7, 0x1, R3 ;  /* 0x0000000107077824 */ /* 0x000fe400078e0203 */
[----:B------:R-:W-:Y:S02]  /*1d80*/  IMAD R3, R11, UR4, RZ ;  /* 0x000000040b037c24 */ /* 0x000fe4000f8e02ff */
[----:B------:R-:W-:-:S04]  /*1d90*/  IMAD.WIDE.U32 R4, R90, UR4, R6 ;  /* 0x000000045a047c25 */ /* 0x000fc8000f8e0006 */
[----:B------:R-:W-:Y:S01]  /*1da0*/  IMAD R3, R90, UR5, R3 ;  /* 0x000000055a037c24 */ /* 0x000fe2000f8e0203 */
[----:B------:R-:W-:-:S03]  /*1db0*/  ULDC.64 UR4, c[0x0][0x310] ;  /* 0x0000c40000047ab9 */ /* 0x000fc60000000a00 */
[----:B------:R-:W-:Y:S02]  /*1dc0*/  IMAD.IADD R5, R5, 0x1, R3 ;  /* 0x0000000105057824 */ /* 0x000fe400078e0203 */
[-C--:B------:R-:W-:Y:S02]  /*1dd0*/  IMAD R10, R42, R8.reuse, RZ ;  /* 0x000000082a0a7224 */ /* 0x080fe400078e02ff */
[----:B------:R-:W-:-:S04]  /*1de0*/  IMAD.WIDE.U32 R6, R22, R8, R16 ;  /* 0x0000000816067225 */ /* 0x000fc800078e0010 */
[C---:B------:R-:W-:Y:S02]  /*1df0*/  VIADD R64, R16.reuse, 0x60 ;  /* 0x0000006010407836 */ /* 0x040fe40000000000 */
[C---:B------:R-:W-:Y:S02]  /*1e00*/  VIADD R12, R16.reuse, 0xc0 ;  /* 0x000000c0100c7836 */ /* 0x040fe40000000000 */
[C---:B------:R-:W-:Y:S02]  /*1e10*/  VIADD R65, R16.reuse, 0x80 ;  /* 0x0000008010417836 */ /* 0x040fe40000000000 */
[C---:B------:R-:W-:Y:S02]  /*1e20*/  VIADD R66, R16.reuse, 0xa0 ;  /* 0x000000a010427836 */ /* 0x040fe40000000000 */
[----:B------:R-:W-:Y:S01]  /*1e30*/  VIADD R32, R16, 0xe0 ;  /* 0x000000e010207836 */ /* 0x000fe20000000000 */
[----:B------:R-:W-:Y:S02]  /*1e40*/  SHF.R.S32.HI R201, RZ, 0x1f, R200 ;  /* 0x0000001fffc97819 */ /* 0x000fe400000114c8 */
[----:B---3--:R-:W-:-:S04]  /*1e50*/  SHF.R.S32.HI R0, RZ, 0x1f, R31 ;  /* 0x0000001fff007819 */ /* 0x008fc8000001141f */
[----:B------:R-:W-:Y:S02]  /*1e60*/  SEL R20, R0, RZ, !P0 ;  /* 0x000000ff00147207 */ /* 0x000fe40004000000 */
[----:B------:R-:W-:-:S03]  /*1e70*/  SEL R21, R31, RZ, !P0 ;  /* 0x000000ff1f157207 */ /* 0x000fc60004000000 */
[----:B------:R-:W-:Y:S02]  /*1e80*/  IMAD R0, R20, UR4, RZ ;  /* 0x0000000414007c24 */ /* 0x000fe4000f8e02ff */
[----:B------:R-:W-:-:S04]  /*1e90*/  IMAD.WIDE.U32 R4, R21, UR4, R4 ;  /* 0x0000000415047c25 */ /* 0x000fc8000f8e0004 */
[----:B------:R-:W-:Y:S01]  /*1ea0*/  IMAD R3, R21, UR5, R0 ;  /* 0x0000000515037c24 */ /* 0x000fe2000f8e0200 */
[----:B------:R-:W-:Y:S05]  /*1eb0*/  @!P6 WARPSYNC.ALL ;  /* 0x000000000000e948 */ /* 0x000fea0003800000 */
[----:B------:R-:W-:Y:S01]  /*1ec0*/  ULDC UR4, c[0x0][0x320] ;  /* 0x0000c80000047ab9 */ /* 0x000fe20000000800 */
[----:B------:R-:W-:Y:S01]  /*1ed0*/  IMAD R0, R22, R9, R10 ;  /* 0x0000000916007224 */ /* 0x000fe200078e020a */
[----:B------:R-:W-:Y:S01]  /*1ee0*/  ISETP.GE.AND P1, PT, R62, UR4, PT ;  /* 0x000000043e007c0c */ /* 0x000fe2000bf26270 */
[----:B------:R-:W-:Y:S01]  /*1ef0*/  IMAD.IADD R3, R5, 0x1, R3 ;  /* 0x0000000105037824 */ /* 0x000fe200078e0203 */
[----:B------:R-:W-:Y:S01]  /*1f00*/  IADD3 R31, P0, R4, R6, RZ ;  /* 0x00000006041f7210 */ /* 0x000fe20007f1e0ff */
[----:B------:R-:W-:Y:S01]  /*1f10*/  ULDC.64 UR6, c[0x0][0x330] ;  /* 0x0000cc0000067ab9 */ /* 0x000fe20000000a00 */
[----:B------:R-:W-:-:S02]  /*1f20*/  SEL R6, RZ, 0xffffffff, P1 ;  /* 0xffffffffff067807 */ /* 0x000fc40000800000 */
[----:B------:R-:W-:Y:S02]  /*1f30*/  IADD3.X R0, R3, R7, R0, P0, !PT ;  /* 0x0000000703007210 */ /* 0x000fe400007fe400 */
[----:B------:R-:W-:Y:S01]  /*1f40*/  ISETP.GE.AND P0, PT, R16, UR4, PT ;  /* 0x0000000410007c0c */ /* 0x000fe2000bf06270 */
[----:B------:R-:W-:Y:S02]  /*1f50*/  IMAD R7, R11, UR6, RZ ;  /* 0x000000060b077c24 */ /* 0x000fe4000f8e02ff */
[----:B------:R-:W-:Y:S01]  /*1f60*/  IMAD.SHL.U32 R11, R6, 0x2, RZ ;  /* 0x00000002060b7824 */ /* 0x000fe200078e00ff */
[----:B------:R-:W-:Y:S02]  /*1f70*/  SEL R10, RZ, 0x1, P0 ;  /* 0x00000001ff0a7807 */ /* 0x000fe40000000000 */
[----:B------:R-:W-:Y:S02]  /*1f80*/  ISETP.GE.AND P0, PT, R63, UR4, PT ;  /* 0x000000043f007c0c */ /* 0x000fe4000bf06270 */
[----:B------:R-:W-:-:S02]  /*1f90*/  ISETP.GE.AND P1, PT, R64, UR4, PT ;  /* 0x0000000440007c0c */ /* 0x000fc4000bf26270 */
[----:B------:R-:W-:Y:S02]  /*1fa0*/  ISETP.GE.AND P2, PT, R12, UR4, PT ;  /* 0x000000040c007c0c */ /* 0x000fe4000bf46270 */
[----:B------:R-:W-:Y:S02]  /*1fb0*/  LOP3.LUT R10, R11, 0x2, R10, 0xe2, !PT ;  /* 0x000000020b0a7812 */ /* 0x000fe400078ee20a */
[----:B------:R-:W-:Y:S02]  /*1fc0*/  SEL R11, RZ, 0x4, P0 ;  /* 0x00000004ff0b7807 */ /* 0x000fe40000000000 */
[----:B------:R-:W-:Y:S02]  /*1fd0*/  SEL R12, RZ, 0x8, P1 ;  /* 0x00000008ff0c7807 */ /* 0x000fe40000800000 */
[----:B------:R-:W-:Y:S02]  /*1fe0*/  ISETP.GE.AND P0, PT, R65, UR4, PT ;  /* 0x0000000441007c0c */ /* 0x000fe4000bf06270 */
[----:B------:R-:W-:-:S02]  /*1ff0*/  ISETP.GE.AND P1, PT, R66, UR4, PT ;  /* 0x0000000442007c0c */ /* 0x000fc4000bf26270 */
[----:B------:R-:W-:Y:S02]  /*2000*/  LOP3.LUT R10, R12, R10, R11, 0xfe, !PT ;  /* 0x0000000a0c0a7212 */ /* 0x000fe400078efe0b */
[----:B------:R-:W-:Y:S02]  /*2010*/  SEL R11, RZ, 0x10, P0 ;  /* 0x00000010ff0b7807 */ /* 0x000fe40000000000 */
[----:B------:R-:W-:Y:S01]  /*2020*/  SEL R12, RZ, 0x20, P1 ;  /* 0x00000020ff0c7807 */ /* 0x000fe20000800000 */
[----:B------:R-:W-:Y:S01]  /*2030*/  IMAD R13, R90, UR7, R7 ;  /* 0x000000075a0d7c24 */ /* 0x000fe2000f8e0207 */
[----:B------:R-:W-:Y:S02]  /*2040*/  ISETP.GE.AND P3, PT, R32, UR4, PT ;  /* 0x0000000420007c0c */ /* 0x000fe4000bf66270 */
[----:B------:R-:W-:Y:S01]  /*2050*/  LOP3.LUT R11, R12, R10, R11, 0xfe, !PT ;  /* 0x0000000a0c0b7212 */ /* 0x000fe200078efe0b */
[----:B------:R-:W-:Y:S01]  /*2060*/  IMAD.WIDE.U32 R6, R90, UR6, R16 ;  /* 0x000000065a067c25 */ /* 0x000fe2000f8e0010 */
[----:B------:R-:W-:Y:S01]  /*2070*/  SEL R10, RZ, 0x40, P2 ;  /* 0x00000040ff0a7807 */ /* 0x000fe20001000000 */
[----:B------:R-:W-:-:S02]  /*2080*/  ULDC.64 UR4, c[0x0][0x338] ;  /* 0x0000ce0000047ab9 */ /* 0x000fc40000000a00 */
[----:B------:R-:W-:Y:S01]  /*2090*/  IMAD R12, R20, UR4, RZ ;  /* 0x00000004140c7c24 */ /* 0x000fe2000f8e02ff */
[----:B------:R-:W-:Y:S01]  /*20a0*/  LOP3.LUT R95, R11, R10, RZ, 0xfc, !PT ;  /* 0x0000000a0b5f7212 */ /* 0x000fe200078efcff */
[----:B------:R-:W-:Y:S02]  /*20b0*/  IMAD.IADD R7, R7, 0x1, R13 ;  /* 0x0000000107077824 */ /* 0x000fe400078e020d */
[C---:B------:R-:W-:Y:S02]  /*20c0*/  IMAD R10, R42.reuse, R14, RZ ;  /* 0x0000000e2a0a7224 */ /* 0x040fe400078e02ff */
[----:B----4-:R-:W-:Y:S02]  /*20d0*/  IMAD R32, R42, R58, RZ ;  /* 0x0000003a2a207224 */ /* 0x010fe400078e02ff */
[C---:B------:R-:W-:Y:S02]  /*20e0*/  IMAD R93, R21.reuse, UR5, R12 ;  /* 0x00000005155d7c24 */ /* 0x040fe4000f8e020c */
[----:B------:R-:W-:Y:S01]  /*20f0*/  IMAD.WIDE.U32 R6, R21, UR4, R6 ;  /* 0x0000000415067c25 */ /* 0x000fe2000f8e0006 */
[----:B-1----:R-:W-:Y:S01]  /*2100*/  ISETP.GE.AND P0, PT, R16, R41, PT ;  /* 0x000000291000720c */ /* 0x002fe20003f06270 */
[----:B------:R-:W-:-:S02]  /*2110*/  ULDC UR4, c[0x0][0x2f4] ;  /* 0x0000bd0000047ab9 */ /* 0x000fc40000000800 */
[C---:B------:R-:W-:Y:S02]  /*2120*/  IMAD R35, R22.reuse, R15, R10 ;  /* 0x0000000f16237224 */ /* 0x040fe400078e020a */
[----:B------:R-:W-:-:S04]  /*2130*/  IMAD.WIDE.U32 R12, R22, R14, R200 ;  /* 0x0000000e160c7225 */ /* 0x000fc800078e00c8 */
[----:B------:R-:W-:-:S04]  /*2140*/  IMAD.WIDE.U32 R20, R22, R14, R16 ;  /* 0x0000000e16147225 */ /* 0x000fc800078e0010 */
        /* <DEDUP_REMOVED lines=9> */
[----:B------:R-:W-:Y:S02]  /*21e0*/  IMAD R38, R11, R58, RZ ;  /* 0x0000003a0b267224 */ /* 0x000fe400078e02ff */
[C---:B------:R-:W-:Y:S02]  /*21f0*/  IMAD R85, R30.reuse, R15, R10 ;  /* 0x0000000f1e557224 */ /* 0x040fe400078e020a */
[----:B------:R-:W-:-:S04]  /*2200*/  IMAD.WIDE.U32 R10, R30, R14, R12 ;  /* 0x0000000e1e0a7225 */ /* 0x000fc800078e000c */
[----:B------:R-:W-:Y:S02]  /*2210*/  IMAD.WIDE.U32 R12, R30, R14, R34 ;  /* 0x0000000e1e0c7225 */ /* 0x000fe400078e0022 */
[----:B------:R-:W3:Y:S01]  /*2220*/  LDL R34, [R1+0x3c] ;  /* 0x00003c0001227983 */ /* 0x000ee20000100800 */
[----:B------:R-:W-:Y:S02]  /*2230*/  IADD3 R60, P2, R22, R61, RZ ;  /* 0x0000003d163c7210 */ /* 0x000fe40007f5e0ff */
[----:B------:R-:W-:-:S03]  /*2240*/  SEL R37, R41, RZ, P0 ;  /* 0x000000ff29257207 */ /* 0x000fc60000000000 */
[----:B------:R-:W-:Y:S02]  /*2250*/  IMAD.X R61, R42, 0x1, R43, P2 ;  /* 0x000000012a3d7824 */ /* 0x000fe400010e062b */
[----:B------:R-:W-:Y:S02]  /*2260*/  IMAD.IADD R37, R16, 0x1, R37 ;  /* 0x0000000110257824 */ /* 0x000fe400078e0225 */
[C---:B------:R-:W-:Y:S02]  /*2270*/  VIADD R42, R22.reuse, 0x40 ;  /* 0x00000040162a7836 */ /* 0x040fe40000000000 */
[----:B------:R-:W-:Y:S01]  /*2280*/  IMAD.WIDE.U32 R32, R22, R58, R16 ;  /* 0x0000003a16207225 */ /* 0x000fe200078e0010 */
[----:B------:R-:W-:-:S03]  /*2290*/  SHF.R.S32.HI R36, RZ, 0x1f, R37 ;  /* 0x0000001fff247819 */ /* 0x000fc60000011425 */
[----:B------:R-:W-:Y:S01]  /*22a0*/  IMAD.SHL.U32 R42, R42, 0x40, RZ ;  /* 0x000000402a2a7824 */ /* 0x000fe200078e00ff */
[----:B------:R-:W-:Y:S01]  /*22b0*/  LEA.HI R36, R36, R37, RZ, 0x3 ;  /* 0x0000002524247211 */ /* 0x000fe200078f18ff */
[----:B------:R-:W-:Y:S02]  /*22c0*/  IMAD.IADD R33, R39, 0x1, R33 ;  /* 0x0000000127217824 */ /* 0x000fe400078e0221 */
[----:B--2---:R-:W-:Y:S01]  /*22d0*/  IMAD.SHL.U32 R71, R45, 0x40, RZ ;  /* 0x000000402d477824 */ /* 0x004fe200078e00ff */
[----:B------:R-:W-:Y:S01]  /*22e0*/  LOP3.LUT R42, R42, 0x1c0, RZ, 0xc0, !PT ;  /* 0x000001c02a2a7812 */ /* 0x000fe200078ec0ff */
[----:B------:R-:W-:Y:S02]  /*22f0*/  VIADD R44, R44, 0xffffff80 ;  /* 0xffffff802c2c7836 */ /* 0x000fe40000000000 */
[----:B------:R-:W-:Y:S01]  /*2300*/  IMAD.WIDE.U32 R56, R30, R58, R32 ;  /* 0x0000003a1e387225 */ /* 0x000fe200078e0020 */
[----:B------:R-:W-:Y:S02]  /*2310*/  LOP3.LUT R71, R71, 0x1c0, RZ, 0xc0, !PT ;  /* 0x000001c047477812 */ /* 0x000fe400078ec0ff */
[----:B------:R-:W-:Y:S01]  /*2320*/  LOP3.LUT R32, R42, 0x38, R36, 0xf8, !PT ;  /* 0x000000382a207812 */ /* 0x000fe200078ef824 */
[----:B------:R-:W-:Y:S01]  /*2330*/  VIADD R76, R40, 0x8 ;  /* 0x00000008284c7836 */ /* 0x000fe20000000000 */
[----:B------:R-:W-:Y:S01]  /*2340*/  SHF.R.S32.HI R40, RZ, 0x1f, R44 ;  /* 0x0000001fff287819 */ /* 0x000fe2000001142c */
[----:B------:R-:W-:Y:S01]  /*2350*/  VIADD R42, R22, 0x40 ;  /* 0x00000040162a7836 */ /* 0x000fe20000000000 */
[----:B------:R-:W-:-:S02]  /*2360*/  SHF.R.U32.HI R74, RZ, 0x3, R71 ;  /* 0x00000003ff4a7819 */ /* 0x000fc40000011647 */
[----:B------:R-:W-:Y:S01]  /*2370*/  LOP3.LUT R33, R71, 0x18, R16, 0xf8, !PT ;  /* 0x0000001847217812 */ /* 0x000fe200078ef810 */
[----:B------:R-:W-:Y:S01]  /*2380*/  IMAD.SHL.U32 R42, R42, 0x40, RZ ;  /* 0x000000402a2a7824 */ /* 0x000fe200078e00ff */
[----:B------:R-:W-:Y:S02]  /*2390*/  LEA.HI R40, R40, R44, RZ, 0x5 ;  /* 0x0000002c28287211 */ /* 0x000fe400078f28ff */
[----:B------:R-:W-:Y:S02]  /*23a0*/  LOP3.LUT R33, R33, R74, RZ, 0x3c, !PT ;  /* 0x0000004a21217212 */ /* 0x000fe400078e3cff */
[----:B------:R-:W-:Y:S02]  /*23b0*/  SHF.R.S32.HI R40, RZ, 0x5, R40 ;  /* 0x00000005ff287819 */ /* 0x000fe40000011428 */
[----:B------:R-:W-:Y:S01]  /*23c0*/  LOP3.LUT R42, R42, 0x1c0, RZ, 0xc0, !PT ;  /* 0x000001c02a2a7812 */ /* 0x000fe200078ec0ff */
[----:B------:R-:W-:Y:S01]  /*23d0*/  IMAD.MOV.U32 R77, RZ, RZ, 0x20 ;  /* 0x00000020ff4d7424 */ /* 0x000fe200078e00ff */
[----:B------:R-:W-:Y:S01]  /*23e0*/  LOP3.LUT P1, RZ, R45, 0x4, RZ, 0xc0, !PT ;  /* 0x000000042dff7812 */ /* 0x000fe2000782c0ff */
[----:B------:R-:W-:Y:S01]  /*23f0*/  IMAD R79, R40, 0x200, R33 ;  /* 0x00000200284f7824 */ /* 0x000fe200078e0221 */
[----:B------:R-:W-:-:S02]  /*2400*/  LOP3.LUT R33, R71, 0x38, R36, 0xf8, !PT ;  /* 0x0000003847217812 */ /* 0x000fc400078ef824 */
[----:B------:R-:W-:Y:S01]  /*2410*/  SHF.R.U32.HI R42, RZ, 0x3, R42 ;  /* 0x00000003ff2a7819 */ /* 0x000fe2000001162a */
[----:B------:R-:W-:Y:S01]  /*2420*/  IMAD R37, R9, 0x60, RZ ;  /* 0x0000006009257824 */ /* 0x000fe200078e02ff */
[C---:B------:R-:W-:Y:S01]  /*2430*/  SHF.L.U64.HI R67, R8.reuse, 0x6, R9 ;  /* 0x0000000608437819 */ /* 0x040fe20000010209 */
[----:B------:R-:W-:Y:S01]  /*2440*/  IMAD.SHL.U32 R68, R8, 0x40, RZ ;  /* 0x0000004008447824 */ /* 0x000fe200078e00ff */
[----:B------:R-:W-:Y:S01]  /*2450*/  SHF.L.U64.HI R69, R14, 0x6, R15 ;  /* 0x000000060e457819 */ /* 0x000fe2000001020f */
[----:B------:R-:W-:Y:S01]  /*2460*/  IMAD R81, R15, 0x60, RZ ;  /* 0x000000600f517824 */ /* 0x000fe200078e02ff */
[----:B------:R-:W-:Y:S01]  /*2470*/  SHF.L.U64.HI R72, R58, 0x6, R59 ;  /* 0x000000063a487819 */ /* 0x000fe2000001023b */
[----:B------:R-:W-:Y:S01]  /*2480*/  IMAD.SHL.U32 R70, R14, 0x40, RZ ;  /* 0x000000400e467824 */ /* 0x000fe200078e00ff */
[----:B------:R-:W-:Y:S01]  /*2490*/  SEL R77, R77, 0xffffffe0, !P1 ;  /* 0xffffffe04d4d7807 */ /* 0x000fe20004800000 */
[----:B------:R-:W-:Y:S01]  /*24a0*/  IMAD R87, R30, R59, R38 ;  /* 0x0000003b1e577224 */ /* 0x000fe200078e0226 */
[----:B------:R-:W-:Y:S01]  /*24b0*/  LOP3.LUT R33, R33, R74, RZ, 0x3c, !PT ;  /* 0x0000004a21217212 */ /* 0x000fe200078e3cff */
[----:B------:R-:W-:Y:S01]  /*24c0*/  IMAD R35, R59, 0x60, RZ ;  /* 0x000000603b237824 */ /* 0x000fe200078e02ff */
[----:B------:R-:W-:Y:S01]  /*24d0*/  LOP3.LUT R32, R32, R42, RZ, 0x3c, !PT ;  /* 0x0000002a20207212 */ /* 0x000fe200078e3cff */
[----:B------:R-:W-:Y:S01]  /*24e0*/  IMAD.SHL.U32 R73, R58, 0x40, RZ ;  /* 0x000000403a497824 */ /* 0x000fe200078e00ff */
[----:B------:R-:W-:Y:S01]  /*24f0*/  SEL R94, RZ, 0xffffff80, P3 ;  /* 0xffffff80ff5e7807 */ /* 0x000fe20001800000 */
[----:B------:R-:W-:Y:S01]  /*2500*/  IMAD.WIDE.U32 R20, R30, R58, R20 ;  /* 0x0000003a1e147225 */ /* 0x000fe200078e0014 */
[----:B------:R-:W-:-:S03]  /*2510*/  LOP3.LUT R89, R36, 0xfffffff8, RZ, 0xc0, !PT ;  /* 0xfffffff824597812 */ /* 0x000fc600078ec0ff */
[----:B------:R-:W-:Y:S02]  /*2520*/  VIADD R45, R22, 0x40 ;  /* 0x00000040162d7836 */ /* 0x000fe40000000000 */
[----:B------:R-:W-:Y:S01]  /*2530*/  IMAD.WIDE.U32 R8, R8, 0x60, RZ ;  /* 0x0000006008087825 */ /* 0x000fe200078e00ff */
[----:B------:R-:W-:-:S03]  /*2540*/  LOP3.LUT R94, R95, 0x80, R94, 0xc8, !PT ;  /* 0x000000805f5e7812 */ /* 0x000fc600078ec85e */
[----:B------:R-:W-:-:S04]  /*2550*/  IMAD.WIDE.U32 R14, R14, 0x60, RZ ;  /* 0x000000600e0e7825 */ /* 0x000fc800078e00ff */
[----:B------:R-:W-:Y:S01]  /*2560*/  IMAD.WIDE.U32 R58, R58, 0x60, RZ ;  /* 0x000000603a3a7825 */ /* 0x000fe200078e00ff */
[----:B------:R-:W-:Y:S02]  /*2570*/  SHF.R.S32.HI R75, RZ, 0x1f, R45 ;  /* 0x0000001fff4b7819 */ /* 0x000fe4000001142d */
[----:B------:R-:W-:Y:S01]  /*2580*/  SHF.R.S32.HI R88, RZ, 0x3, R36 ;  /* 0x00000003ff587819 */ /* 0x000fe20000011424 */
[----:B------:R-:W-:Y:S01]  /*2590*/  IMAD.IADD R84, R11, 0x1, R85 ;  /* 0x000000010b547824 */ /* 0x000fe200078e0255 */
[----:B------:R-:W-:Y:S01]  /*25a0*/  SHF.R.S32.HI R90, RZ, 0x1f, R89 ;  /* 0x0000001fff5a7819 */ /* 0x000fe20000011459 */
[----:B------:R-:W-:Y:S01]  /*25b0*/  IMAD.IADD R86, R21, 0x1, R87 ;  /* 0x0000000115567824 */ /* 0x000fe200078e0257 */
[----:B------:R-:W-:Y:S01]  /*25c0*/  ISETP.GE.AND P1, PT, R16, UR4, PT ;  /* 0x0000000410007c0c */ /* 0x000fe2000bf26270 */
[----:B------:R-:W-:Y:S01]  /*25d0*/  IMAD.SHL.U32 R78, R41, 0x2, RZ ;  /* 0x00000002294e7824 */ /* 0x000fe200078e00ff */
[----:B------:R-:W-:Y:S01]  /*25e0*/  ISETP.GE.AND P2, PT, R62, UR4, PT ;  /* 0x000000043e007c0c */ /* 0x000fe2000bf46270 */
[----:B------:R-:W-:Y:S01]  /*25f0*/  IMAD.IADD R80, R9, 0x1, R37 ;  /* 0x0000000109507824 */ /* 0x000fe200078e0225 */
[----:B------:R-:W-:Y:S01]  /*2600*/  LOP3.LUT R95, R95, 0x40, RZ, 0xc0, !PT ;  /* 0x000000405f5f7812 */ /* 0x000fe200078ec0ff */
[----:B------:R-:W-:-:S02]  /*2610*/  IMAD.IADD R81, R15, 0x1, R81 ;  /* 0x000000010f517824 */ /* 0x000fc400078e0251 */
[----:B------:R-:W-:Y:S02]  /*2620*/  IMAD.IADD R82, R59, 0x1, R35 ;  /* 0x000000013b527824 */ /* 0x000fe400078e0223 */
[----:B------:R-:W-:Y:S02]  /*2630*/  IMAD.IADD R83, R77, 0x1, R79 ;  /* 0x000000014d537824 */ /* 0x000fe400078e024f */
[----:B------:R-:W-:Y:S02]  /*2640*/  IMAD.IADD R85, R85, 0x1, R13 ;  /* 0x0000000155557824 */ /* 0x000fe400078e020d */
[----:B------:R-:W-:Y:S02]  /*2650*/  IMAD.IADD R87, R87, 0x1, R57 ;  /* 0x0000000157577824 */ /* 0x000fe400078e0239 */
[----:B------:R-:W-:Y:S02]  /*2660*/  IMAD R91, R40, 0x200, R33 ;  /* 0x00000200285b7824 */ /* 0x000fe400078e0221 */
[----:B------:R-:W-:Y:S01]  /*2670*/  IMAD.IADD R93, R7, 0x1, R93 ;  /* 0x00000001075d7824 */ /* 0x000fe200078e025d */
[----:B------:R-:W-:Y:S01]  /*2680*/  @!P6 BAR.SYNC.DEFER_BLOCKING 0x9, 0x100 ;  /* 0x024400000000eb1d */ /* 0x000fe20000010000 */
[----:B---3--:R-:W-:-:S07]  /*2690*/  IMAD.IADD R92, R34, 0x1, R32 ;  /* 0x00000001225c7824 */ /* 0x008fce00078e0220 */
.L_x_14704:
        /* <DEDUP_REMOVED lines=26> */
[----:B---3--:R-:W-:Y:S05]  /*2840*/  @!P3 BRA `(.L_x_14658) ;  /* 0x0000002800c4b947 */ /* 0x008fea0003800000 */
        /* <DEDUP_REMOVED lines=41> */
.L_x_14661:
[----:B------:R-:W-:Y:S05]  /*2ae0*/  BSYNC B1 ;  /* 0x0000000000017941 */ /* 0x000fea0003800000 */
.L_x_14660:
[----:B0-----:R-:W-:Y:S01]  /*2af0*/  VIADD R36, R22, 0x40 ;  /* 0x0000004016247836 */ /* 0x001fe20000000000 */
[----:B------:R-:W-:Y:S01]  /*2b00*/  BSSY B1, `(.L_x_14662) ;  /* 0x000001c000017945 */ /* 0x000fe20003800000 */
[----:B------:R-:W-:Y:S01]  /*2b10*/  CS2R R44, SRZ ;  /* 0x00000000002c7805 */ /* 0x000fe2000001ff00 */
[----:B-----5:R-:W-:Y:S01]  /*2b20*/  IMAD.MOV.U32 R98, RZ, RZ, R50 ;  /* 0x000000ffff627224 */ /* 0x020fe200078e0032 */
[----:B------:R-:W-:Y:S02]  /*2b30*/  CS2R R46, SRZ ;  /* 0x00000000002e7805 */ /* 0x000fe4000001ff00 */
[----:B------:R-:W-:Y:S02]  /*2b40*/  ISETP.GE.AND P5, PT, R36, R106, PT ;  /* 0x0000006a2400720c */ /* 0x000fe40003fa6270 */
[----:B------:R-:W-:Y:S01]  /*2b50*/  CS2R R36, SRZ ;  /* 0x0000000000247805 */ /* 0x000fe2000001ff00 */
[----:B------:R-:W-:-:S10]  /*2b60*/  IMAD.MOV.U32 R99, RZ, RZ, R51 ;  /* 0x000000ffff637224 */ /* 0x000fd400078e0033 */
        /* <DEDUP_REMOVED lines=21> */
.L_x_14663:
[----:B------:R-:W-:Y:S05]  /*2cc0*/  BSYNC B1 ;  /* 0x0000000000017941 */ /* 0x000fea0003800000 */
.L_x_14662:
        /* <DEDUP_REMOVED lines=33> */
.L_x_14664:
[----:B------:R-:W-:Y:S01]  /*2ee0*/  IMAD R96, R18, 0x8, R19 ;  /* 0x0000000812607824 */ /* 0x000fe200078e0213 */
[----:B------:R-:W-:Y:S01]  /*2ef0*/  SHF.L.U32 R107, R202, 0x1f, RZ ;  /* 0x0000001fca6b7819 */ /* 0x000fe200000006ff */
[----:B------:R-:W-:Y:S03]  /*2f00*/  BSSY B1, `(.L_x_14665) ;  /* 0x0000003000017945 */ /* 0x000fe60003800000 */
[----:B------:R-:W0:Y:S02]  /*2f10*/  SYNCS.PHASECHK.TRANS64.TRYWAIT P6, [R96+URZ+0x32490], R107 ;  /* 0x0324906b600075a7 */ /* 0x000e2400080c017f */
[----:B0-----:R-:W-:Y:S05]  /*2f20*/  @!P6 BRA `(.L_x_14666) ;  /* 0x000001ac00c4e947 */ /* 0x001fea0003800000 */
.L_x_14964:
[----:B------:R-:W-:Y:S05]  /*2f30*/  BSYNC B1 ;  /* 0x0000000000017941 */ /* 0x000fea0003800000 */
.L_x_14665:
        /* <DEDUP_REMOVED lines=54> */
.L_x_14672:
[----:B------:R-:W-:Y:S05]  /*32a0*/  BSYNC B3 ;  /* 0x0000000000037941 */ /* 0x000fea0003800000 */
.L_x_14671:
[----:B--2---:R1:W-:Y:S02]  /*32b0*/  STG.E.128 desc[UR40][R42.64], R32 ;  /* 0x000000202a007986 */ /* 0x0043e4000c101d28 */
.L_x_14670:
[----:B------:R-:W-:Y:S05]  /*32c0*/  BSYNC B2 ;  /* 0x0000000000027941 */ /* 0x000fea0003800000 */
.L_x_14669:
        /* <DEDUP_REMOVED lines=51> */
.L_x_14674:
[----:B------:R-:W-:Y:S05]  /*3600*/  BSYNC B2 ;  /* 0x0000000000027941 */ /* 0x000fea0003800000 */
.L_x_14673:
[----:B--2---:R2:W-:Y:S02]  /*3610*/  STG.E.128 desc[UR40][R42.64+0x40], R32 ;  /* 0x000040202a007986 */ /* 0x0045e4000c101d28 */
.L_x_14668:
[----:B------:R-:W-:Y:S05]  /*3620*/  BSYNC B1 ;  /* 0x0000000000017941 */ /* 0x000fea0003800000 */
.L_x_14667:
        /* <DEDUP_REMOVED lines=53> */
.L_x_14679:
[----:B------:R-:W-:Y:S05]  /*3980*/  BSYNC B2 ;  /* 0x0000000000027941 */ /* 0x000fea0003800000 */
.L_x_14678:
[----:B--2---:R3:W-:Y:S02]  /*3990*/  STG.E.128 desc[UR40][R40.64], R32 ;  /* 0x0000002028007986 */ /* 0x0047e4000c101d28 */
.L_x_14677:
[----:B------:R-:W-:Y:S05]  /*39a0*/  BSYNC B1 ;  /* 0x0000000000017941 */ /* 0x000fea0003800000 */
.L_x_14676:
        /* <DEDUP_REMOVED lines=51> */
.L_x_14681:
[----:B------:R-:W-:Y:S05]  /*3ce0*/  BSYNC B1 ;  /* 0x0000000000017941 */ /* 0x000fea0003800000 */
.L_x_14680:
[----:B--2---:R1:W-:Y:S01]  /*3cf0*/  STG.E.128 desc[UR40][R40.64+0x40], R32 ;  /* 0x0000402028007986 */ /* 0x0043e2000c101d28 */
[----:B------:R-:W-:Y:S05]  /*3d00*/  BRA `(.L_x_14675) ;  /* 0x0000001400fc7947 */ /* 0x000fea0003800000 */
.L_x_14659:
[----:B------:R-:W-:Y:S01]  /*3d10*/  VIADD R36, R22, 0x40 ;  /* 0x0000004016247836 */ /* 0x000fe20000000000 */
[----:B------:R-:W-:-:S04]  /*3d20*/  CS2R R38, SRZ ;  /* 0x0000000000267805 */ /* 0x000fc8000001ff00 */
[----:B------:R-:W-:Y:S02]  /*3d30*/  ISETP.GE.AND P3, PT, R36, R106, PT ;  /* 0x0000006a2400720c */ /* 0x000fe40003f66270 */
        /* <DEDUP_REMOVED lines=40> */
[----:B---3--:R-:W-:Y:S01]  /*3fc0*/  IMAD.MOV.U32 R53, RZ, RZ, R35 ;  /* 0x000000ffff357224 */ /* 0x008fe200078e0023 */
[----:B------:R-:W-:Y:S02]  /*3fd0*/  PRMT R116, R116, 0x5410, R50 ;  /* 0x0000541074747816 */ /* 0x000fe40000000032 */
[----:B------:R-:W-:Y:S02]  /*3fe0*/  PRMT R132, R48, 0x7610, R132 ;  /* 0x0000761030847816 */ /* 0x000fe40000000084 */
[----:B------:R-:W-:Y:S02]  /*3ff0*/  PRMT R133, R49, 0x7610, R133 ;  /* 0x0000761031857816 */ /* 0x000fe40000000085 */
[----:B------:R-:W-:Y:S01]  /*4000*/  PRMT R117, R117, 0x5410, R51 ;  /* 0x0000541075757816 */ /* 0x000fe20000000033 */
[----:B----4-:R-:W-:Y:S01]  /*4010*/  IMAD.MOV.U32 R48, RZ, RZ, R42 ;  /* 0x000000ffff307224 */ /* 0x010fe200078e002a */
[----:B------:R-:W-:Y:S01]  /*4020*/  PRMT R114, R114, 0x5410, R53 ;  /* 0x0000541072727816 */ /* 0x000fe20000000035 */
[----:B------:R-:W-:-:S02]  /*4030*/  IMAD.MOV.U32 R49, RZ, RZ, R43 ;  /* 0x000000ffff317224 */ /* 0x000fc400078e002b */
        /* <DEDUP_REMOVED lines=12> */
[----:B------:R-:W-:-:S02]  /*4100*/  IMAD.MOV.U32 R50, RZ, RZ, R44 ;  /* 0x000000ffff327224 */ /* 0x000fc400078e002c */
[----:B------:R-:W-:Y:S01]  /*4110*/  IMAD.MOV.U32 R51, RZ, RZ, R45 ;  /* 0x000000ffff337224 */ /* 0x000fe200078e002d */
[----:B------:R-:W-:Y:S02]  /*4120*/  PRMT R124, R52, 0x7610, R124 ;  /* 0x00007610347c7816 */ /* 0x000fe4000000007c */
[----:B------:R-:W-:Y:S02]  /*4130*/  PRMT R129, R55, 0x7610, R129 ;  /* 0x0000761037817816 */ /* 0x000fe40000000081 */
[----:B------:R-:W-:Y:S02]  /*4140*/  PRMT R115, R48, 0x7610, R115 ;  /* 0x0000761030737816 */ /* 0x000fe40000000073 */
[----:B------:R-:W-:Y:S02]  /*4150*/  PRMT R116, R49, 0x7610, R116 ;  /* 0x0000761031747816 */ /* 0x000fe40000000074 */
[----:B------:R-:W-:Y:S02]  /*4160*/  PRMT R121, R50, 0x7610, R121 ;  /* 0x0000761032797816 */ /* 0x000fe40000000079 */
[----:B------:R-:W-:Y:S01]  /*4170*/  PRMT R117, R51, 0x7610, R117 ;  /* 0x0000761033757816 */ /* 0x000fe20000000075 */
[----:B------:R-:W-:Y:S06]  /*4180*/  @!P3 BRA `(.L_x_14682) ;  /* 0x000000000004b947 */ /* 0x000fec0003800000 */
[----:B------:R-:W-:Y:S01]  /*4190*/  BPT.TRAP 0x1 ;  /* 0x000000040000795c */ /* 0x000fe20000300000 */
.L_x_14682:
        /* <DEDUP_REMOVED lines=9> */
.L_x_14965:
[----:B------:R-:W-:Y:S05]  /*4230*/  BSYNC B1 ;  /* 0x0000000000017941 */ /* 0x000fea0003800000 */
.L_x_14683:
[----:B------:R-:W-:Y:S01]  /*4240*/  ISETP.GE.OR P5, PT, R22, R106, P1 ;  /* 0x0000006a1600720c */ /* 0x000fe20000fa6670 */
[----:B------:R-:W-:-:S12]  /*4250*/  BSSY B1, `(.L_x_14685) ;  /* 0x0000086000017945 */ /* 0x000fd80003800000 */
[----:B------:R-:W-:Y:S05]  /*4260*/  @P5 BRA `(.L_x_14686) ;  /* 0x0000000800105947 */ /* 0x000fea0003800000 */
[----:B------:R-:W1:Y:S01]  /*4270*/  S2R R50, SR_TID.X ;  /* 0x0000000000327919 */ /* 0x000e620000002100 */
[----:B------:R-:W-:Y:S01]  /*4280*/  SHF.R.S32.HI R48, RZ, 0x1f, R22 ;  /* 0x0000001fff307819 */ /* 0x000fe20000011416 */
[-C--:B--2---:R-:W-:Y:S01]  /*4290*/  IMAD.WIDE.U32 R104, R22, R102.reuse, R100 ;  /* 0x0000006616687225 */ /* 0x084fe200078e0064 */
[----:B------:R-:W-:Y:S03]  /*42a0*/  BSSY B2, `(.L_x_14687) ;  /* 0x0000074000027945 */ /* 0x000fe60003800000 */
[----:B------:R-:W-:Y:S01]  /*42b0*/  IMAD R48, R48, R102, RZ ;  /* 0x0000006630307224 */ /* 0x000fe200078e02ff */
[----:B------:R-:W-:-:S03]  /*42c0*/  IADD3 R108, P5, P6, R4, R104, R89 ;  /* 0x00000068046c7210 */ /* 0x000fc60007ebe059 */
[----:B------:R-:W-:Y:S01]  /*42d0*/  IMAD R49, R22, R103, R48 ;  /* 0x0000006716317224 */ /* 0x000fe200078e0230 */
[----:B------:R-:W-:-:S03]  /*42e0*/  SEL R48, R78, R111, !P0 ;  /* 0x0000006f4e307207 */ /* 0x000fc60004000000 */
[----:B------:R-:W-:Y:S01]  /*42f0*/  IMAD.IADD R112, R49, 0x1, R105 ;  /* 0x0000000131707824 */ /* 0x000fe200078e0269 */
[----:B------:R-:W-:-:S04]  /*4300*/  SHF.R.S32.HI R49, RZ, 0x1f, R48 ;  /* 0x0000001fff317819 */ /* 0x000fc80000011430 */
[----:B------:R-:W-:Y:S01]  /*4310*/  LEA.HI R49, R49, R48, RZ, 0x4 ;  /* 0x0000003031317211 */ /* 0x000fe200078f20ff */
[----:B------:R-:W-:Y:S01]  /*4320*/  IMAD R48, R18, 0x1800, R91 ;  /* 0x0000180012307824 */ /* 0x000fe200078e025b */
[----:B------:R-:W-:Y:S02]  /*4330*/  IADD3.X R110, R3, R112, R90, P5, P6 ;  /* 0x00000070036e7210 */ /* 0x000fe40002fec45a */
[----:B------:R-:W-:Y:S01]  /*4340*/  LEA.HI.SX32 R49, R49, R88, 0x1c ;  /* 0x0000005831317211 */ /* 0x000fe200078fe2ff */
[----:B------:R-:W-:-:S04]  /*4350*/  IMAD R48, R48, 0x2, R19 ;  /* 0x0000000230307824 */ /* 0x000fc800078e0213 */
[----:B------:R-:W-:Y:S02]  /*4360*/  IMAD.SHL.U32 R113, R49, 0x8, RZ ;  /* 0x0000000831717824 */ /* 0x000fe400078e00ff */
[----:B-1----:R-:W-:-:S03]  /*4370*/  VIADD R51, R50, 0xffffff80 ;  /* 0xffffff8032337836 */ /* 0x002fc60000000000 */
[----:B------:R-:W-:Y:S02]  /*4380*/  LOP3.LUT R49, R71, 0x38, R113, 0xf8, !PT ;  /* 0x0000003847317812 */ /* 0x000fe400078ef871 */
[----:B------:R-:W-:Y:S02]  /*4390*/  SHF.R.S32.HI R50, RZ, 0x1f, R51 ;  /* 0x0000001fff327819 */ /* 0x000fe40000011433 */
[----:B------:R-:W-:Y:S02]  /*43a0*/  LOP3.LUT R49, R49, R74, RZ, 0x3c, !PT ;  /* 0x0000004a31317212 */ /* 0x000fe400078e3cff */
[----:B------:R-:W-:-:S04]  /*43b0*/  LEA.HI R50, R50, R51, RZ, 0x5 ;  /* 0x0000003332327211 */ /* 0x000fc800078f28ff */
[----:B------:R-:W-:-:S05]  /*43c0*/  SHF.R.S32.HI R50, RZ, 0x5, R50 ;  /* 0x00000005ff327819 */ /* 0x000fca0000011432 */
[----:B------:R-:W-:-:S04]  /*43d0*/  IMAD R49, R50, 0x200, R49 ;  /* 0x0000020032317824 */ /* 0x000fc800078e0231 */
        /* <DEDUP_REMOVED lines=96> */
.L_x_14688:
[----:B------:R-:W-:Y:S05]  /*49e0*/  BSYNC B2 ;  /* 0x0000000000027941 */ /* 0x000fea0003800000 */
.L_x_14687:
        /* <DEDUP_REMOVED lines=12> */
.L_x_14686:
[----:B------:R-:W-:Y:S05]  /*4ab0*/  BSYNC B1 ;  /* 0x0000000000017941 */ /* 0x000fea0003800000 */
.L_x_14685:
[----:B-1----:R-:W-:Y:S02]  /*4ac0*/  VIADD R33, R22, 0x40 ;  /* 0x0000004016217836 */ /* 0x002fe40000000000 */
[-C--:B--2---:R-:W-:Y:S02]  /*4ad0*/  IMAD R32, R75, R102.reuse, RZ ;  /* 0x000000664b207224 */ /* 0x084fe400078e02ff */
[C---:B------:R-:W-:Y:S01]  /*4ae0*/  IMAD.WIDE.U32 R100, R33.reuse, R102, R100 ;  /* 0x0000006621647225 */ /* 0x040fe200078e0064 */
[----:B------:R-:W-:-:S03]  /*4af0*/  ISETP.GE.OR P5, PT, R33, R106, P1 ;  /* 0x0000006a2100720c */ /* 0x000fc60000fa6670 */
[----:B------:R-:W-:-:S10]  /*4b00*/  IMAD R103, R33, R103, R32 ;  /* 0x0000006721677224 */ /* 0x000fd400078e0220 */
[----:B------:R-:W-:Y:S05]  /*4b10*/  @P5 BRA `(.L_x_14675) ;  /* 0x0000000800785947 */ /* 0x000fea0003800000 */
[----:B------:R-:W2:Y:S01]  /*4b20*/  LDL R34, [R1+0x3c] ;  /* 0x00003c0001227983 */ /* 0x000ea20000100800 */
[----:B------:R-:W-:Y:S01]  /*4b30*/  IMAD.IADD R50, R101, 0x1, R103 ;  /* 0x0000000165327824 */ /* 0x000fe200078e0267 */
[----:B------:R-:W-:Y:S01]  /*4b40*/  IADD3 R32, P5, P6, R4, R100, R89 ;  /* 0x0000006404207210 */ /* 0x000fe20007ebe059 */
[----:B------:R-:W-:Y:S01]  /*4b50*/  VIADD R35, R22, 0x40 ;  /* 0x0000004016237836 */ /* 0x000fe20000000000 */
[----:B------:R-:W-:Y:S01]  /*4b60*/  SEL R111, R78, R111, !P0 ;  /* 0x0000006f4e6f7207 */ /* 0x000fe20004000000 */
[----:B------:R-:W-:Y:S01]  /*4b70*/  VIADD R36, R22, 0x40 ;  /* 0x0000004016247836 */ /* 0x000fe20000000000 */
[----:B------:R-:W-:Y:S01]  /*4b80*/  IADD3.X R33, R3, R50, R90, P5, P6 ;  /* 0x0000003203217210 */ /* 0x000fe20002fec45a */
[----:B------:R-:W-:Y:S01]  /*4b90*/  IMAD.SHL.U32 R35, R35, 0x40, RZ ;  /* 0x0000004023237824 */ /* 0x000fe200078e00ff */
[----:B------:R-:W-:Y:S01]  /*4ba0*/  LEA R48, P5, R32, R98, 0x1 ;  /* 0x0000006220307211 */ /* 0x000fe200078a08ff */
[----:B------:R-:W-:Y:S01]  /*4bb0*/  IMAD.SHL.U32 R36, R36, 0x40, RZ ;  /* 0x0000004024247824 */ /* 0x000fe200078e00ff */
[----:B------:R-:W-:Y:S02]  /*4bc0*/  BSSY B1, `(.L_x_14689) ;  /* 0x000006f000017945 */ /* 0x000fe40003800000 */
[----:B------:R-:W-:-:S02]  /*4bd0*/  LEA.HI.X R49, R32, R99, R33, 0x1, P5 ;  /* 0x0000006320317211 */ /* 0x000fc400028f0c21 */
[----:B------:R-:W-:Y:S02]  /*4be0*/  SHF.R.S32.HI R32, RZ, 0x1f, R111 ;  /* 0x0000001fff207819 */ /* 0x000fe4000001146f */
[----:B------:R-:W-:Y:S02]  /*4bf0*/  LOP3.LUT R35, R35, 0x1c0, RZ, 0xc0, !PT ;  /* 0x000001c023237812 */ /* 0x000fe400078ec0ff */
[----:B------:R-:W-:Y:S02]  /*4c00*/  LEA.HI R111, R32, R111, RZ, 0x4 ;  /* 0x0000006f206f7211 */ /* 0x000fe400078f20ff */
[----:B------:R-:W-:Y:S02]  /*4c10*/  LOP3.LUT R36, R36, 0x1c0, RZ, 0xc0, !PT ;  /* 0x000001c024247812 */ /* 0x000fe400078ec0ff */
[----:B------:R-:W-:Y:S02]  /*4c20*/  LEA.HI.SX32 R51, R111, R88, 0x1c ;  /* 0x000000586f337211 */ /* 0x000fe400078fe2ff */
[----:B------:R-:W-:-:S03]  /*4c30*/  SHF.R.U32.HI R35, RZ, 0x3, R35 ;  /* 0x00000003ff237819 */ /* 0x000fc60000011623 */
[----:B------:R-:W-:-:S05]  /*4c40*/  IMAD.SHL.U32 R51, R51, 0x8, RZ ;  /* 0x0000000833337824 */ /* 0x000fca00078e00ff */
[----:B------:R-:W-:-:S04]  /*4c50*/  LOP3.LUT R32, R36, 0x38, R51, 0xf8, !PT ;  /* 0x0000003824207812 */ /* 0x000fc800078ef833 */
[----:B------:R-:W-:-:S05]  /*4c60*/  LOP3.LUT R32, R32, R35, RZ, 0x3c, !PT ;  /* 0x0000002320207212 */ /* 0x000fca00078e3cff */
[----:B--2---:R-:W-:Y:S02]  /*4c70*/  IMAD.IADD R33, R34, 0x1, R32 ;  /* 0x0000000122217824 */ /* 0x004fe400078e0220 */
        /* <DEDUP_REMOVED lines=8> */
[--C-:B------:R-:W-:Y:S02]  /*4d00*/  SHF.R.U32.HI R55, RZ, 0x10, R41.reuse ;  /* 0x00000010ff377819 */ /* 0x100fe40000011629 */
[----:B------:R-:W-:Y:S02]  /*4d10*/  PRMT R117, R117, 0x5410, R54 ;  /* 0x0000541075757816 */ /* 0x000fe40000000036 */
[----:B------:R-:W-:Y:S01]  /*4d20*/  SHF.R.U64 R103, R40, 0x10, R41 ;  /* 0x0000001028677819 */ /* 0x000fe20000001229 */
[----:B-1----:R-:W-:Y:S01]  /*4d30*/  IMAD.U32 R40, R33, 0x10000, RZ ;  /* 0x0001000021287824 */ /* 0x002fe200078e00ff */
[----:B------:R-:W-:Y:S02]  /*4d40*/  SHF.R.U32.HI R53, RZ, 0x10, R43 ;  /* 0x00000010ff357819 */ /* 0x000fe4000001162b */
[----:B------:R-:W-:Y:S01]  /*4d50*/  SHF.R.U64 R102, R44, 0x10, R45 ;  /* 0x000000102c667819 */ /* 0x000fe2000000122d */
[----:B--2---:R-:W-:Y:S01]  /*4d60*/  IMAD.U32 R44, R37, 0x10000, RZ ;  /* 0x00010000252c7824 */ /* 0x004fe200078e00ff */
[----:B------:R-:W-:Y:S01]  /*4d70*/  PRMT R120, R120, 0x5410, R55 ;  /* 0x0000541078787816 */ /* 0x000fe20000000037 */
[----:B------:R-:W-:Y:S01]  /*4d80*/  IMAD.U32 R55, R117, 0x10000, RZ ;  /* 0x0001000075377824 */ /* 0x000fe200078e00ff */
[----:B------:R-:W-:-:S02]  /*4d90*/  SHF.R.U32.HI R105, RZ, 0x10, R47 ;  /* 0x00000010ff697819 */ /* 0x000fc4000001162f */
[----:B------:R-:W-:Y:S01]  /*4da0*/  PRMT R118, R118, 0x5410, R103 ;  /* 0x0000541076767816 */ /* 0x000fe20000000067 */
[----:B------:R-:W-:Y:S01]  /*4db0*/  FMUL.FTZ R103, R44, R55 ;  /* 0x000000372c677220 */ /* 0x000fe20000410000 */
[----:B------:R-:W-:Y:S01]  /*4dc0*/  PRMT R114, R114, 0x5410, R53 ;  /* 0x0000541072727816 */ /* 0x000fe20000000035 */
[----:B------:R-:W-:Y:S01]  /*4dd0*/  IMAD.U32 R53, R120, 0x10000, RZ ;  /* 0x0001000078357824 */ /* 0x000fe200078e00ff */
[----:B------:R-:W-:Y:S01]  /*4de0*/  SHF.R.U64 R52, R46, 0x10, R47 ;  /* 0x000000102e347819 */ /* 0x000fe2000000122f */
[----:B------:R-:W-:Y:S01]  /*4df0*/  IMAD.U32 R46, R39, 0x10000, RZ ;  /* 0x00010000272e7824 */ /* 0x000fe200078e00ff */
        /* <DEDUP_REMOVED lines=9> */
[----:B------:R-:W-:Y:S01]  /*4e90*/  FFMA.FTZ R105, R40, R55, R105 ;  /* 0x0000003728697223 */ /* 0x000fe20000010069 */
[----:B------:R-:W-:Y:S01]  /*4ea0*/  SHF.R.U64 R104, R42, 0x10, R43 ;  /* 0x000000102a687819 */ /* 0x000fe2000000122b */
[----:B------:R-:W-:Y:S01]  /*4eb0*/  IMAD.U32 R42, R36, 0x10000, RZ ;  /* 0x00010000242a7824 */ /* 0x000fe200078e00ff */
[----:B------:R-:W-:Y:S01]  /*4ec0*/  LOP3.LUT R41, R33, 0xffff0000, RZ, 0xc0, !PT ;  /* 0xffff000021297812 */ /* 0x000fe200078ec0ff */
[----:B------:R-:W-:Y:S01]  /*4ed0*/  FMUL.FTZ R55, R46, R103 ;  /* 0x000000672e377220 */ /* 0x000fe20000410000 */
[----:B------:R-:W-:Y:S01]  /*4ee0*/  LOP3.LUT R43, R36, 0xffff0000, RZ, 0xc0, !PT ;  /* 0xffff0000242b7812 */ /* 0x000fe200078ec0ff */
[----:B------:R-:W-:Y:S01]  /*4ef0*/  IMAD.U32 R36, R35, 0x10000, RZ ;  /* 0x0001000023247824 */ /* 0x000fe200078e00ff */
[----:B------:R-:W-:Y:S01]  /*4f00*/  LOP3.LUT R47, R39, 0xffff0000, RZ, 0xc0, !PT ;  /* 0xffff0000272f7812 */ /* 0x000fe200078ec0ff */
[----:B------:R-:W-:Y:S01]  /*4f10*/  FMUL.FTZ R44, R45, R52 ;  /* 0x000000342d2c7220 */ /* 0x000fe20000410000 */
[----:B------:R-:W-:Y:S01]  /*4f20*/  LOP3.LUT R116, R116, 0xffff0000, RZ, 0xc0, !PT ;  /* 0xffff000074747812 */ /* 0x000fe200078ec0ff */
[-C--:B------:R-:W-:Y:S01]  /*4f30*/  FMUL.FTZ R46, R46, R53.reuse ;  /* 0x000000352e2e7220 */ /* 0x080fe20000410000 */
[----:B------:R-:W-:Y:S01]  /*4f40*/  PRMT R121, R121, 0x5410, R102 ;  /* 0x0000541079797816 */ /* 0x000fe20000000066 */
[-C--:B------:R-:W-:Y:S01]  /*4f50*/  FMUL.FTZ R40, R45, R120.reuse ;  /* 0x000000782d287220 */ /* 0x080fe20000410000 */
[----:B------:R-:W-:Y:S01]  /*4f60*/  LOP3.LUT R114, R114, 0xffff0000, RZ, 0xc0, !PT ;  /* 0xffff000072727812 */ /* 0x000fe200078ec0ff */
[----:B------:R-:W-:Y:S01]  /*4f70*/  FFMA.FTZ R45, R41, R120, -R44 ;  /* 0x00000078292d7223 */ /* 0x000fe2000001082c */
[----:B------:R-:W-:Y:S01]  /*4f80*/  LOP3.LUT R37, R35, 0xffff0000, RZ, 0xc0, !PT ;  /* 0xffff000023257812 */ /* 0x000fe200078ec0ff */
[C---:B------:R-:W-:Y:S01]  /*4f90*/  FFMA.FTZ R55, R36.reuse, R53, -R55 ;  /* 0x0000003524377223 */ /* 0x040fe20000010837 */
        /* <DEDUP_REMOVED lines=49> */
.L_x_14690:
[----:B------:R-:W-:Y:S05]  /*52b0*/  BSYNC B1 ;  /* 0x0000000000017941 */ /* 0x000fea0003800000 */
.L_x_14689:
        /* <DEDUP_REMOVED lines=10> */
.L_x_14658:
[----:B------:R-:W-:-:S13]  /*5360*/  ISETP.NE.AND P3, PT, R216, 0x3, PT ;  /* 0x00000003d800780c */ /* 0x000fda0003f65270 */
[----:B------:R-:W-:Y:S05]  /*5370*/  @!P3 BRA `(.L_x_14691) ;  /* 0x000000000004b947 */ /* 0x000fea0003800000 */
[----:B------:R-:W-:Y:S01]  /*5380*/  BPT.TRAP 0x1 ;  /* 0x000000040000795c */ /* 0x000fe20000300000 */
.L_x_14691:
[----:B------:R-:W-:Y:S01]  /*5390*/  IMAD R96, R18, 0x8, R19 ;  /* 0x0000000812607824 */ /* 0x000fe200078e0213 */
[----:B------:R-:W-:Y:S01]  /*53a0*/  SHF.L.U32 R107, R202, 0x1f, RZ ;  /* 0x0000001fca6b7819 */ /* 0x000fe200000006ff */
[----:B------:R-:W-:Y:S01]  /*53b0*/  IMAD R106, R27, -0x60, R24 ;  /* 0xffffffa01b6a7824 */ /* 0x000fe200078e0218 */
[----:B------:R-:W-:Y:S02]  /*53c0*/  BSSY B1, `(.L_x_14692) ;  /* 0x0000004000017945 */ /* 0x000fe40003800000 */
[----:B------:R-:W0:Y:S02]  /*53d0*/  SYNCS.PHASECHK.TRANS64.TRYWAIT P4, [R96+URZ+0x32490], R107 ;  /* 0x0324906b600075a7 */ /* 0x000e24000808017f */
[----:B------:R-:W-:Y:S01]  /*53e0*/  VIMNMX R106, R106, 0x60, PT ;  /* 0x000000606a6a7848 */ /* 0x000fe20003fe0100 */
[----:B0-----:R-:W-:Y:S06]  /*53f0*/  @!P4 BRA `(.L_x_14693) ;  /* 0x0000018800b8c947 */ /* 0x001fec0003800000 */
.L_x_14966:
[----:B------:R-:W-:Y:S05]  /*5400*/  BSYNC B1 ;  /* 0x0000000000017941 */ /* 0x000fea0003800000 */
.L_x_14692:
[CC--:B------:R-:W-:Y:S01]  /*5410*/  ISETP.GE.AND P5, PT, R22.reuse, R106.reuse, PT ;  /* 0x0000006a1600720c */ /* 0x0c0fe20003fa6270 */
[----:B------:R-:W-:Y:S01]  /*5420*/  VIADD R32, R22, 0x40 ;  /* 0x0000004016207836 */ /* 0x000fe20000000000 */
[----:B------:R-:W-:Y:S04]  /*5430*/  BSSY B1, `(.L_x_14694) ;  /* 0x0000007000017945 */ /* 0x000fe80003800000 */
[----:B------:R-:W-:-:S07]  /*5440*/  ISETP.GE.AND P4, PT, R32, R106, PT ;  /* 0x0000006a2000720c */ /* 0x000fce0003f86270 */
[----:B------:R-:W-:Y:S06]  /*5450*/  @P5 BRA `(.L_x_14695) ;  /* 0x0000000000105947 */ /* 0x000fec0003800000 */
[----:B------:R-:W1:Y:S04]  /*5460*/  @!P1 LDS.128 R32, [R104] ;  /* 0x0000000068209984 */ /* 0x000e680000000c00 */
[----:B------:R-:W2:Y:S04]  /*5470*/  @!P2 LDS.128 R36, [R102] ;  /* 0x000000006624a984 */ /* 0x000ea80000000c00 */
[----:B-1----:R1:W-:Y:S04]  /*5480*/  @!P1 STG.E.128 desc[UR40][R42.64], R32 ;  /* 0x000000202a009986 */ /* 0x0023e8000c101d28 */
[----:B--2---:R1:W-:Y:S02]  /*5490*/  @!P2 STG.E.128 desc[UR40][R42.64+0x40], R36 ;  /* 0x000040242a00a986 */ /* 0x0043e4000c101d28 */
.L_x_14695:
[----:B------:R-:W-:Y:S05]  /*54a0*/  BSYNC B1 ;  /* 0x0000000000017941 */ /* 0x000fea0003800000 */
.L_x_14694:
[----:B------:R-:W-:Y:S05]  /*54b0*/  @P4 BRA `(.L_x_14675) ;  /* 0x0000000000104947 */ /* 0x000fea0003800000 */
[----:B-1----:R-:W1:Y:S04]  /*54c0*/  @!P1 LDS.128 R32, [R104+0x2000] ;  /* 0x0020000068209984 */ /* 0x002e680000000c00 */
[----:B------:R-:W2:Y:S04]  /*54d0*/  @!P2 LDS.128 R36, [R102+0x2000] ;  /* 0x002000006624a984 */ /* 0x000ea80000000c00 */
[----:B-1----:R3:W-:Y:S04]  /*54e0*/  @!P1 STG.E.128 desc[UR40][R40.64], R32 ;  /* 0x0000002028009986 */ /* 0x0027e8000c101d28 */
[----:B--2---:R3:W-:Y:S02]  /*54f0*/  @!P2 STG.E.128 desc[UR40][R40.64+0x40], R36 ;  /* 0x000040242800a986 */ /* 0x0047e4000c101d28 */
.L_x_14675:
[----:B------:R-:W-:Y:S05]  /*5500*/  BSYNC B0 ;  /* 0x0000000000007941 */ /* 0x000fea0003800000 */
.L_x_14657:
        /* <DEDUP_REMOVED lines=17> */
.L_x_14697:
[----:B------:R-:W-:Y:S05]  /*5620*/  BSYNC B0 ;  /* 0x0000000000007941 */ /* 0x000fea0003800000 */
.L_x_14696:
[----:B------:R-:W2:Y:S01]  /*5630*/  SYNCS.PHASECHK.TRANS64.TRYWAIT P3, [R96+URZ+0x324b0], R107 ;  /* 0x0324b06b600075a7 */ /* 0x000ea2000806017f */
[----:B------:R-:W-:Y:S01]  /*5640*/  ULDC UR42, c[0x0][0x320] ;  /* 0x0000c800002a7ab9 */ /* 0x000fe20000000800 */
[----:B------:R-:W-:Y:S01]  /*5650*/  ULDC.64 UR38, c[0x0][0x328] ;  /* 0x0000ca0000267ab9 */ /* 0x000fe20000000a00 */
[----:B------:R-:W-:Y:S01]  /*5660*/  ULDC.64 UR36, c[0x0][0x318] ;  /* 0x0000c60000247ab9 */ /* 0x000fe20000000a00 */
[----:B------:R-:W-:Y:S01]  /*5670*/  BSSY B0, `(.L_x_14698) ;  /* 0x0000003000007945 */ /* 0x000fe20003800000 */
[----:B-1----:R-:W-:-:S03]  /*5680*/  IMAD R32, R18, 0x6000, R79 ;  /* 0x0000600012207824 */ /* 0x002fc600078e024f */
[----:B--2---:R-:W-:Y:S05]  /*5690*/  @!P3 BRA `(.L_x_14699) ;  /* 0x000001880024b947 */ /* 0x004fea0003800000 */
.L_x_14967:
[----:B------:R-:W-:Y:S05]  /*56a0*/  BSYNC B0 ;  /* 0x0000000000007941 */ /* 0x000fea0003800000 */
.L_x_14698:
        /* <DEDUP_REMOVED lines=39> */
.L_x_14701:
[----:B------:R-:W-:Y:S05]  /*5920*/  BSYNC B0 ;  /* 0x0000000000007941 */ /* 0x000fea0003800000 */
.L_x_14700:
[----:B--2---:R-:W-:Y:S01]  /*5930*/  VIADD R32, R22, 0x40 ;  /* 0x0000004016207836 */ /* 0x004fe20000000000 */
[----:B------:R-:W-:Y:S04]  /*5940*/  BSSY B0, `(.L_x_14702) ;  /* 0x0000025000007945 */ /* 0x000fe80003800000 */
[----:B------:R-:W-:-:S13]  /*5950*/  ISETP.GE.AND P3, PT, R32, R106, PT ;  /* 0x0000006a2000720c */ /* 0x000fda0003f66270 */
[----:B------:R-:W-:Y:S05]  /*5960*/  @P3 BRA `(.L_x_14703) ;  /* 0x0000000000883947 */ /* 0x000fea0003800000 */
[----:B------:R-:W-:Y:S01]  /*5970*/  IADD3 R35, P3, R36, 0x40, RZ ;  /* 0x0000004024237810 */ /* 0x000fe20007f7e0ff */
        /* <DEDUP_REMOVED lines=33> */
.L_x_14703:
[----:B------:R-:W-:Y:S05]  /*5b90*/  BSYNC B0 ;  /* 0x0000000000007941 */ /* 0x000fea0003800000 */
.L_x_14702:
[----:B------:R-:W-:Y:S01]  /*5ba0*/  @!PT LDS RZ, [RZ] ;  /* 0x00000000fffff984 */ /* 0x000fe20000000800 */
[----:B------:R-:W-:Y:S01]  /*5bb0*/  @!PT LDS RZ, [RZ] ;  /* 0x00000000fffff984 */ /* 0x000fe20000000800 */
[----:B------:R-:W-:Y:S01]  /*5bc0*/  @!PT LDS RZ, [RZ] ;  /* 0x00000000fffff984 */ /* 0x000fe20000000800 */
[----:B------:R-:W-:Y:S01]  /*5bd0*/  @!PT LDS RZ, [RZ] ;  /* 0x00000000fffff984 */ /* 0x000fe20000000800 */
[----:B------:R3:W-:Y:S06]  /*5be0*/  MEMBAR.ALL.CTA ;  /* 0x0000000000007992 */ /* 0x0007ec0000008000 */
[----:B---3--:R-:W3:Y:S02]  /*5bf0*/  FENCE.VIEW.ASYNC.S ;  /* 0x00000000000073c6 */ /* 0x008ee40000000000 */
[----:B---3--:R3:W-:Y:S01]  /*5c00*/  BAR.SYNC.DEFER_BLOCKING R76, 0x80 ;  /* 0x0002004c0000751d */ /* 0x0087e20000010000 */
[----:B------:R-:W-:Y:S01]  /*5c10*/  ISETP.NE.AND P5, PT, R97, RZ, PT ;  /* 0x000000ff6100720c */ /* 0x000fe20003fa5270 */
[----:B------:R-:W-:-:S02]  /*5c20*/  VIADD R18, R18, 0x1 ;  /* 0x0000000112127836 */ /* 0x000fc40000000000 */
[----:B01----:R-:W-:-:S03]  /*5c30*/  @!P4 VIADD R96, R96, 0x324c0 ;  /* 0x000324c06060c836 */ /* 0x003fc60000000000 */
[C---:B------:R-:W-:Y:S02]  /*5c40*/  ISETP.NE.AND P3, PT, R18.reuse, 0x2, PT ;  /* 0x000000021200780c */ /* 0x040fe40003f65270 */
[----:B------:R-:W-:Y:S02]  /*5c50*/  @!P4 PRMT R96, RZ, 0x654, R96 ;  /* 0x00000654ff60c816 */ /* 0x000fe40000000060 */
[----:B--2---:R-:W-:Y:S02]  /*5c60*/  SEL R33, RZ, 0x1, P3 ;  /* 0x00000001ff217807 */ /* 0x004fe40001800000 */
        /* <DEDUP_REMOVED lines=9> */
.L_x_14652:
[----:B------:R-:W2:Y:S01]  /*5d00*/  LDL R5, [R1+0x28] ;  /* 0x0000280001057983 */ /* 0x000ea20000100800 */
[----:B------:R-:W0:Y:S01]  /*5d10*/  LDC R0, c[0x0][0x448] ;  /* 0x00011200ff007b82 */ /* 0x000e220000000800 */
        /* <DEDUP_REMOVED lines=24> */
[----:B------:R-:W-:Y:S01]  /*5ea0*/  CS2R R108, SRZ ;  /* 0x00000000006c7805 */ /* 0x000fe2000001ff00 */
[----:B------:R-:W-:Y:S01]  /*5eb0*/  IMAD.MOV.U32 R173, RZ, RZ, RZ ;  /* 0x000000ffffad7224 */ /* 0x000fe200078e00ff */
[----:B------:R-:W-:-:S02]  /*5ec0*/  CS2R R104, SRZ ;  /* 0x0000000000687805 */ /* 0x000fc4000001ff00 */
[----:B------:R-:W-:Y:S02]  /*5ed0*/  CS2R R170, SRZ ;  /* 0x0000000000aa7805 */ /* 0x000fe4000001ff00 */
[----:B------:R-:W-:Y:S02]  /*5ee0*/  CS2R R100, SRZ ;  /* 0x0000000000647805 */ /* 0x000fe4000001ff00 */
[----:B---3--:R-:W-:Y:S02]  /*5ef0*/  CS2R R96, SRZ ;  /* 0x0000000000607805 */ /* 0x008fe4000001ff00 */
        /* <DEDUP_REMOVED lines=36> */
[----:B--2---:R-:W-:-:S04]  /*6140*/  VIADD R0, R5, 0x7f ;  /* 0x0000007f05007836 */ /* 0x004fc80000000000 */
[----:B0-----:R-:W-:-:S05]  /*6150*/  @P1 IMAD.HI.U32 R3, R0, R3, RZ ;  /* 0x0000000300031227 */ /* 0x001fca00078e00ff */
[----:B-1----:R-:W-:Y:S02]  /*6160*/  @P1 SHF.R.U32.HI R0, RZ, R4, R3 ;  /* 0x00000004ff001219 */ /* 0x002fe40000011603 */
[----:B------:R-:W-:Y:S02]  /*6170*/  CS2R R4, SRZ ;  /* 0x0000000000047805 */ /* 0x000fe4000001ff00 */
[----:B------:R-:W-:Y:S01]  /*6180*/  PLOP3.LUT P1, PT, PT, PT, PT, 0x80, 0x0 ;  /* 0x000000000000781c */ /* 0x000fe20003f2f070 */
        /* <DEDUP_REMOVED lines=13> */
.L_x_14705:
        /* <DEDUP_REMOVED lines=10> */
.L_x_14970:
[----:B01----:R-:W-:Y:S01]  /*6300*/  LEA.HI R0, R14, R14, RZ, 0x1 ;  /* 0x0000000e0e007211 */ /* 0x003fe200078f08ff */
[----:B------:R-:W-:Y:S01]  /*6310*/  VIADD R24, R19, 0x18400 ;  /* 0x0001840013187836 */ /* 0x000fe20000000000 */
[----:B------:R-:W-:Y:S01]  /*6320*/  BSSY B6, `(.L_x_14708) ;  /* 0x000001d000067945 */ /* 0x000fe20003800000 */
[----:B------:R-:W-:Y:S01]  /*6330*/  IMAD.MOV.U32 R213, RZ, RZ, 0x40000040 ;  /* 0x40000040ffd57424 */ /* 0x000fe200078e00ff */
[----:B------:R-:W-:Y:S02]  /*6340*/  LOP3.LUT R3, R0, 0x7fffe, RZ, 0xc0, !PT ;  /* 0x0007fffe00037812 */ /* 0x000fe400078ec0ff */
[----:B------:R-:W-:-:S03]  /*6350*/  LOP3.LUT P0, RZ, R24, 0x1bf, RZ, 0xc0, !PT ;  /* 0x000001bf18ff7812 */ /* 0x000fc6000780c0ff */
[----:B------:R-:W-:-:S04]  /*6360*/  IMAD.IADD R3, R14, 0x1, -R3 ;  /* 0x000000010e037824 */ /* 0x000fc800078e0a03 */
[----:B------:R-:W-:-:S05]  /*6370*/  IMAD R3, R3, 0x2000, R24 ;  /* 0x0000200003037824 */ /* 0x000fca00078e0218 */
[----:B------:R-:W-:Y:S01]  /*6380*/  SHF.R.U32.HI R0, RZ, 0x4, R3 ;  /* 0x00000004ff007819 */ /* 0x000fe20000011603 */
[----:B------:R-:W-:-:S03]  /*6390*/  VIADD R3, R3, 0xa000 ;  /* 0x0000a00003037836 */ /* 0x000fc60000000000 */
[----:B------:R-:W-:Y:S02]  /*63a0*/  LOP3.LUT R0, R0, 0x3fff, RZ, 0xc0, !PT ;  /* 0x00003fff00007812 */ /* 0x000fe400078ec0ff */
[----:B------:R-:W-:Y:S02]  /*63b0*/  SHF.R.U32.HI R3, RZ, 0x4, R3 ;  /* 0x00000004ff037819 */ /* 0x000fe40000011603 */
[----:B------:R-:W-:Y:S02]  /*63c0*/  LOP3.LUT R212, R0, 0x10000, RZ, 0xfc, !PT ;  /* 0x0001000000d47812 */ /* 0x000fe400078efcff */
        /* <DEDUP_REMOVED lines=18> */
.L_x_14709:
[----:B------:R-:W-:Y:S05]  /*64f0*/  BSYNC B6 ;  /* 0x0000000000067941 */ /* 0x000fea0003800000 */
.L_x_14708:
[----:B------:R-:W-:Y:S02]  /*6500*/  ULDC UR4, c[0x0][0x3f4] ;  /* 0x0000fd0000047ab9 */ /* 0x000fe40000000800 */
[----:B------:R-:W-:-:S13]  /*6510*/  ISETP.LT.AND P0, PT, RZ, UR4, PT ;  /* 0x00000004ff007c0c */ /* 0x000fda000bf01270 */
        /* <DEDUP_REMOVED lines=11> */
.L_x_14713:
[----:B-1----:R1:W2:Y:S02]  /*65d0*/  SYNCS.PHASECHK.TRANS64.TRYWAIT P0, [R19+URZ+0x32400], R0 ;  /* 0x03240000130075a7 */ /* 0x0022a4000800017f */
[----:B--2---:R-:W-:Y:S05]  /*65e0*/  @!P0 NANOSLEEP.SYNCS 0x989680 ;  /* 0x009896800000895d */ /* 0x004fea0003900000 */
[----:B------:R-:W2:Y:S02]  /*65f0*/  @!P0 SYNCS.PHASECHK.TRANS64 P0, [R19+URZ+0x32400], R0 ;  /* 0x03240000130085a7 */ /* 0x000ea4000800007f */
[----:B--2---:R-:W-:Y:S05]  /*6600*/  @!P0 BRA `(.L_x_14713) ;  /* 0xfffffffc00f08947 */ /* 0x004fea000383ffff */
.L_x_14712:
[----:B------:R-:W-:Y:S05]  /*6610*/  BSYNC B0 ;  /* 0x0000000000007941 */ /* 0x000fea0003800000 */
.L_x_14711:
[----:B------:R-:W-:Y:S05]  /*6620*/  BRA `(.L_x_14714) ;  /* 0x00000030001c7947 */ /* 0x000fea0003800000 */
.L_x_14710:
        /* <DEDUP_REMOVED lines=30> */
.L_x_14716:
[----:B------:R-:W-:Y:S05]  /*6810*/  BSYNC B6 ;  /* 0x0000000000067941 */ /* 0x000fea0003800000 */
.L_x_14715:
[----:B------:R-:W2:Y:S01]  /*6820*/  LDL R48, [R1+0x28] ;  /* 0x0000280001307983 */ /* 0x000ea20000100800 */
[----:B------:R-:W-:Y:S01]  /*6830*/  ULDC.U8 UR4, c[0x0][0x410] ;  /* 0x0001040000047ab9 */ /* 0x000fe20000000000 */
[----:B------:R-:W-:Y:S01]  /*6840*/  BSSY B0, `(.L_x_14717) ;  /* 0x00002dd000007945 */ /* 0x000fe20003800000 */
[----:B------:R-:W-:Y:S01]  /*6850*/  ISETP.NE.AND P0, PT, RZ, UR4, PT ;  /* 0x00000004ff007c0c */ /* 0x000fe2000bf05270 */
[----:B--2---:R-:W-:-:S12]  /*6860*/  IMAD.IADD R41, R22, 0x1, R48 ;  /* 0x0000000116297824 */ /* 0x004fd800078e0230 */
[----:B------:R-:W-:Y:S05]  /*6870*/  @!P0 BRA `(.L_x_14718) ;  /* 0x0000001400e08947 */ /* 0x000fea0003800000 */
[----:B------:R-:W0:Y:S01]  /*6880*/  LDC R35, c[0x0][0x448] ;  /* 0x00011200ff237b82 */ /* 0x000e220000000800 */
[----:B------:R-:W1:Y:S01]  /*6890*/  S2R R20, SR_TID.X ;  /* 0x0000000000147919 */ /* 0x000e620000002100 */
[----:B------:R-:W-:Y:S01]  /*68a0*/  ULDC.64 UR4, c[0x0][0x3f8] ;  /* 0x0000fe0000047ab9 */ /* 0x000fe20000000a00 */
[----:B------:R-:W-:Y:S01]  /*68b0*/  ULDC.64 UR6, c[0x0][0x408] ;  /* 0x0001020000067ab9 */ /* 0x000fe20000000a00 */
[----:B------:R-:W-:Y:S02]  /*68c0*/  IMAD.MOV.U32 R6, RZ, RZ, R24 ;  /* 0x000000ffff067224 */ /* 0x000fe400078e0018 */
[----:B------:R-:W-:Y:S02]  /*68d0*/  IMAD.MOV.U32 R7, RZ, RZ, R29 ;  /* 0x000000ffff077224 */ /* 0x000fe400078e001d */
[----:B------:R-:W-:Y:S02]  /*68e0*/  IMAD.MOV.U32 R8, RZ, RZ, R30 ;  /* 0x000000ffff087224 */ /* 0x000fe400078e001e */
[----:B------:R-:W-:Y:S01]  /*68f0*/  IMAD.MOV.U32 R9, RZ, RZ, R27 ;  /* 0x000000ffff097224 */ /* 0x000fe200078e001b */
[----:B0-----:R-:W-:Y:S01]  /*6900*/  ISETP.NE.AND P0, PT, R35, 0x1, PT ;  /* 0x000000012300780c */ /* 0x001fe20003f05270 */
[----:B-1----:R-:W-:-:S12]  /*6910*/  VIADD R21, R20, 0xffffff80 ;  /* 0xffffff8014157836 */ /* 0x002fd80000000000 */
[----:B------:R-:W0:Y:S01]  /*6920*/  @P0 LDC R0, c[0x0][0x44c] ;  /* 0x00011300ff000b82 */ /* 0x000e220000000800 */
[----:B------:R-:W-:-:S04]  /*6930*/  SHF.R.S32.HI R20, RZ, 0x1f, R21 ;  /* 0x0000001fff147819 */ /* 0x000fc80000011415 */
[----:B------:R-:W-:-:S03]  /*6940*/  LEA.HI R20, R20, R21, RZ, 0x2 ;  /* 0x0000001514147211 */ /* 0x000fc600078f10ff */
[----:B------:R-:W1:Y:S01]  /*6950*/  @P0 LDC R5, c[0x0][0x450] ;  /* 0x00011400ff050b82 */ /* 0x000e620000000800 */
[----:B------:R-:W-:-:S05]  /*6960*/  LOP3.LUT R20, R20, 0xfffffffc, RZ, 0xc0, !PT ;  /* 0xfffffffc14147812 */ /* 0x000fca00078ec0ff */
[----:B------:R-:W-:-:S04]  /*6970*/  IMAD.IADD R20, R21, 0x1, -R20 ;  /* 0x0000000115147824 */ /* 0x000fc800078e0a14 */
[----:B------:R-:W-:-:S04]  /*6980*/  IMAD R3, R20, 0x40, R41 ;  /* 0x0000004014037824 */ /* 0x000fc800078e0229 */
        /* <DEDUP_REMOVED lines=23> */
.L_x_14976:
[----:B------:R-:W5:Y:S01]  /*6b00*/  LDL R9, [R1+0x1c] ;  /* 0x00001c0001097983 */ /* 0x000f620000100800 */
[----:B------:R-:W-:Y:S01]  /*6b10*/  BSSY B1, `(.L_x_14720) ;  /* 0x000001f000017945 */ /* 0x000fe20003800000 */
[----:B------:R-:W-:Y:S02]  /*6b20*/  CS2R R20, SRZ ;  /* 0x0000000000147805 */ /* 0x000fe4000001ff00 */
[----:B------:R-:W-:Y:S02]  /*6b30*/  CS2R R28, SRZ ;  /* 0x00000000001c7805 */ /* 0x000fe4000001ff00 */
[----:B------:R-:W-:Y:S02]  /*6b40*/  CS2R R24, SRZ ;  /* 0x0000000000187805 */ /* 0x000fe4000001ff00 */
[----:B------:R-:W-:Y:S01]  /*6b50*/  CS2R R30, SRZ ;  /* 0x00000000001e7805 */ /* 0x000fe2000001ff00 */
[----:B-----5:R-:W-:-:S05]  /*6b60*/  IMAD R35, R9, R35, RZ ;  /* 0x0000002309237224 */ /* 0x020fca00078e02ff */
[----:B------:R-:W-:-:S13]  /*6b70*/  ISETP.GE.AND P0, PT, R41, R35, PT ;  /* 0x000000232900720c */ /* 0x000fda0003f06270 */
        /* <DEDUP_REMOVED lines=24> */
.L_x_14721:
[----:B------:R-:W-:Y:S05]  /*6d00*/  BSYNC B1 ;  /* 0x0000000000017941 */ /* 0x000fea0003800000 */
.L_x_14720:
        /* <DEDUP_REMOVED lines=23> */
.L_x_14982:
[----:B01----:R-:W5:Y:S04]  /*6e80*/  LDL R7, [R1+0x6c] ;  /* 0x00006c0001077983 */ /* 0x003f680000100800 */
[----:B------:R-:W2:Y:S01]  /*6e90*/  LDL R47, [R1+0x74] ;  /* 0x00007400012f7983 */ /* 0x000ea20000100800 */
[----:B------:R-:W-:Y:S01]  /*6ea0*/  VIADD R4, R41, 0x40 ;  /* 0x0000004029047836 */ /* 0x000fe20000000000 */
[----:B------:R-:W-:Y:S01]  /*6eb0*/  BSSY B1, `(.L_x_14723) ;  /* 0x0000022000017945 */ /* 0x000fe20003800000 */
[----:B------:R-:W-:Y:S02]  /*6ec0*/  CS2R R10, SRZ ;  /* 0x00000000000a7805 */ /* 0x000fe4000001ff00 */
[----:B------:R-:W-:Y:S02]  /*6ed0*/  CS2R R8, SRZ ;  /* 0x0000000000087805 */ /* 0x000fe4000001ff00 */
[----:B------:R-:W-:-:S02]  /*6ee0*/  CS2R R12, SRZ ;  /* 0x00000000000c7805 */ /* 0x000fc4000001ff00 */
[----:B------:R-:W-:Y:S02]  /*6ef0*/  ISETP.GE.AND P0, PT, R4, R35, PT ;  /* 0x000000230400720c */ /* 0x000fe40003f06270 */
[----:B-----5:R-:W-:-:S04]  /*6f00*/  LEA.HI R6, R7, R7, RZ, 0x1 ;  /* 0x0000000707067211 */ /* 0x020fc800078f08ff */
[----:B------:R-:W-:Y:S01]  /*6f10*/  LOP3.LUT R6, R6, 0xfffffffe, RZ, 0xc0, !PT ;  /* 0xfffffffe06067812 */ /* 0x000fe200078ec0ff */
[----:B--2---:R-:W-:-:S04]  /*6f20*/  IMAD.SHL.U32 R36, R47, 0x40, RZ ;  /* 0x000000402f247824 */ /* 0x004fc800078e00ff */
[----:B------:R-:W-:-:S05]  /*6f30*/  IMAD.IADD R73, R7, 0x1, -R6 ;  /* 0x0000000107497824 */ /* 0x000fca00078e0a06 */
[----:B------:R-:W-:Y:S01]  /*6f40*/  SHF.L.U32 R34, R73, 0x1f, RZ ;  /* 0x0000001f49227819 */ /* 0x000fe200000006ff */
[----:B------:R-:W-:Y:S06]  /*6f50*/  @P0 BRA `(.L_x_14724) ;  /* 0x00000000005c0947 */ /* 0x000fec0003800000 */
[----:B------:R-:W2:Y:S01]  /*6f60*/  LDL R15, [R1+0x80] ;  /* 0x00008000010f7983 */ /* 0x000ea20000100800 */
[----:B------:R-:W-:Y:S01]  /*6f70*/  ULDC UR4, c[0x0][0x3f4] ;  /* 0x0000fd0000047ab9 */ /* 0x000fe20000000800 */
[----:B---3--:R-:W-:Y:S01]  /*6f80*/  IMAD.MOV.U32 R6, RZ, RZ, R0 ;  /* 0x000000ffff067224 */ /* 0x008fe200078e0000 */
[----:B------:R-:W-:Y:S01]  /*6f90*/  ISETP.GE.AND P3, PT, R203, UR4, PT ;  /* 0x00000004cb007c0c */ /* 0x000fe2000bf66270 */
[----:B------:R-:W-:Y:S01]  /*6fa0*/  IMAD.MOV.U32 R7, RZ, RZ, R3 ;  /* 0x000000ffff077224 */ /* 0x000fe200078e0003 */
        /* <DEDUP_REMOVED lines=9> */
[----:B--2---:R-:W-:Y:S01]  /*7040*/  @!P3 SHF.L.U64.HI R8, R203, 0x1, R15 ;  /* 0x00000001cb08b819 */ /* 0x004fe2000001020f */
        /* <DEDUP_REMOVED lines=8> */
.L_x_14724:
[----:B------:R-:W-:Y:S05]  /*70d0*/  BSYNC B1 ;  /* 0x0000000000017941 */ /* 0x000fea0003800000 */
.L_x_14723:
[----:B0-----:R-:W4:Y:S01]  /*70e0*/  S2R R7, SR_TID.X ;  /* 0x0000000000077919 */ /* 0x001f220000002100 */
[----:B------:R-:W0:Y:S01]  /*70f0*/  SYNCS.PHASECHK.TRANS64.TRYWAIT P0, [R19+URZ+0x32400], R34 ;  /* 0x03240022130075a7 */ /* 0x000e22000800017f */
[----:B------:R-:W-:Y:S01]  /*7100*/  LOP3.LUT R3, R36, 0x1c0, RZ, 0xc0, !PT ;  /* 0x000001c024037812 */ /* 0x000fe200078ec0ff */
[----:B-----5:R-:W-:Y:S01]  /*7110*/  IMAD.MOV.U32 R4, RZ, RZ, R26 ;  /* 0x000000ffff047224 */ /* 0x020fe200078e001a */
        /* <DEDUP_REMOVED lines=18> */
[----:B------:R-:W-:Y:S01]  /*7240*/  IMAD.MOV.U32 R5, RZ, RZ, R13 ;  /* 0x000000ffff057224 */ /* 0x000fe200078e000d */
[----:B------:R-:W-:Y:S02]  /*7250*/  LOP3.LUT P2, RZ, R47, 0x4, RZ, 0xc0, !PT ;  /* 0x000000042fff7812 */ /* 0x000fe4000784c0ff */
[----:B------:R-:W-:Y:S01]  /*7260*/  ISETP.GE.AND P1, PT, R22, R41, PT ;  /* 0x000000291600720c */ /* 0x000fe20003f26270 */
[----:B----4-:R-:W-:-:S05]  /*7270*/  VIADD R14, R7, 0xffffff80 ;  /* 0xffffff80070e7836 */ /* 0x010fca0000000000 */
[----:B------:R-:W-:-:S04]  /*7280*/  SHF.R.S32.HI R7, RZ, 0x1f, R14 ;  /* 0x0000001fff077819 */ /* 0x000fc8000001140e */
[----:B------:R-:W-:-:S04]  /*7290*/  LEA.HI R7, R7, R14, RZ, 0x5 ;  /* 0x0000000e07077211 */ /* 0x000fc800078f28ff */
[----:B------:R-:W-:-:S05]  /*72a0*/  SHF.R.S32.HI R7, RZ, 0x5, R7 ;  /* 0x00000005ff077819 */ /* 0x000fca0000011407 */
[----:B------:R-:W-:-:S04]  /*72b0*/  IMAD R0, R7, 0x200, R0 ;  /* 0x0000020007007824 */ /* 0x000fc800078e0200 */
[----:B------:R-:W-:-:S04]  /*72c0*/  IMAD R3, R0, 0x2, R19 ;  /* 0x0000000200037824 */ /* 0x000fc800078e0213 */
[C---:B------:R-:W-:Y:S02]  /*72d0*/  VIADD R4, R3.reuse, 0x18400 ;  /* 0x0001840003047836 */ /* 0x040fe40000000000 */
[----:B------:R-:W-:Y:S01]  /*72e0*/  VIADD R0, R3, 0x18440 ;  /* 0x0001844003007836 */ /* 0x000fe20000000000 */
[----:B0-----:R-:W-:Y:S06]  /*72f0*/  @!P0 BRA `(.L_x_14726) ;  /* 0x00000170003c8947 */ /* 0x001fec0003800000 */
.L_x_14983:
[----:B------:R-:W-:Y:S05]  /*7300*/  BSYNC B1 ;  /* 0x0000000000017941 */ /* 0x000fea0003800000 */
.L_x_14725:
        /* <DEDUP_REMOVED lines=11> */
[----:B0-----:R-:W-:Y:S02]  /*73c0*/  SHF.R.U32.HI R34, RZ, 0x10, R31 ;  /* 0x00000010ff227819 */ /* 0x001fe4000001161f */
[----:B------:R-:W-:Y:S02]  /*73d0*/  SHF.R.U32.HI R28, RZ, 0x10, R29 ;  /* 0x00000010ff1c7819 */ /* 0x000fe4000001161d */
[----:B------:R-:W-:Y:S02]  /*73e0*/  SHF.R.U64 R33, R30, 0x10, R31 ;  /* 0x000000101e217819 */ /* 0x000fe4000000121f */
[----:B------:R-:W-:Y:S02]  /*73f0*/  PRMT R34, R43, 0x5432, R34 ;  /* 0x000054322b227816 */ /* 0x000fe40000000022 */
[----:B------:R-:W-:-:S02]  /*7400*/  PRMT R31, R39, 0x5432, R28 ;  /* 0x00005432271f7816 */ /* 0x000fc4000000001c */
[----:B------:R-:W-:Y:S01]  /*7410*/  PRMT R30, R37, 0x5432, R14 ;  /* 0x00005432251e7816 */ /* 0x000fe2000000000e */
[C---:B------:R-:W-:Y:S01]  /*7420*/  IMAD.U32 R35, R34.reuse, 0x10000, RZ ;  /* 0x0001000022237824 */ /* 0x040fe200078e00ff */
[----:B------:R-:W-:Y:S01]  /*7430*/  LOP3.LUT R34, R34, 0xffff0000, RZ, 0xc0, !PT ;  /* 0xffff000022227812 */ /* 0x000fe200078ec0ff */
[----:B------:R-:W-:Y:S01]  /*7440*/  IMAD.U32 R32, R31, 0x10000, RZ ;  /* 0x000100001f207824 */ /* 0x000fe200078e00ff */
        /* <DEDUP_REMOVED lines=35> */
.L_x_14730:
[----:B------:R-:W-:Y:S05]  /*7680*/  BSYNC B2 ;  /* 0x0000000000027941 */ /* 0x000fea0003800000 */
.L_x_14729:
        /* <DEDUP_REMOVED lines=47> */
.L_x_14728:
[----:B------:R-:W-:Y:S05]  /*7980*/  BSYNC B1 ;  /* 0x0000000000017941 */ /* 0x000fea0003800000 */
.L_x_14727:
        /* <DEDUP_REMOVED lines=54> */
.L_x_14733:
[----:B------:R-:W-:Y:S05]  /*7cf0*/  BSYNC B1 ;  /* 0x0000000000017941 */ /* 0x000fea0003800000 */
.L_x_14732:
        /* <DEDUP_REMOVED lines=48> */
.L_x_14718:
[----:B------:R-:W0:Y:S01]  /*8000*/  S2R R0, SR_TID.X ;  /* 0x0000000000007919 */ /* 0x000e220000002100 */
[----:B------:R-:W1:Y:S01]  /*8010*/  LDC R6, c[0x0][0x448] ;  /* 0x00011200ff067b82 */ /* 0x000e620000000800 */
[----:B------:R-:W-:Y:S01]  /*8020*/  ULDC.64 UR4, c[0x0][0x3f8] ;  /* 0x0000fe0000047ab9 */ /* 0x000fe20000000a00 */
[----:B------:R-:W-:Y:S01]  /*8030*/  ULDC.64 UR6, c[0x0][0x408] ;  /* 0x0001020000067ab9 */ /* 0x000fe20000000a00 */
[----:B------:R-:W-:Y:S02]  /*8040*/  IMAD.MOV.U32 R28, RZ, RZ, R24 ;  /* 0x000000ffff1c7224 */ /* 0x000fe400078e0018 */
[----:B------:R-:W-:Y:S02]  /*8050*/  IMAD.MOV.U32 R20, RZ, RZ, R30 ;  /* 0x000000ffff147224 */ /* 0x000fe400078e001e */
[----:B------:R-:W-:Y:S01]  /*8060*/  IMAD.MOV.U32 R21, RZ, RZ, R27 ;  /* 0x000000ffff157224 */ /* 0x000fe200078e001b */
[----:B-1----:R-:W-:Y:S01]  /*8070*/  ISETP.NE.AND P0, PT, R6, 0x1, PT ;  /* 0x000000010600780c */ /* 0x002fe20003f05270 */
[----:B0-----:R-:W-:-:S05]  /*8080*/  VIADD R0, R0, 0xffffff80 ;  /* 0xffffff8000007836 */ /* 0x001fca0000000000 */
[----:B------:R-:W-:-:S07]  /*8090*/  SHF.R.S32.HI R3, RZ, 0x1f, R0 ;  /* 0x0000001fff037819 */ /* 0x000fce0000011400 */
[----:B------:R-:W0:Y:S01]  /*80a0*/  @P0 LDC R5, c[0x0][0x450] ;  /* 0x00011400ff050b82 */ /* 0x000e220000000800 */
[----:B------:R-:W-:-:S04]  /*80b0*/  LEA.HI R3, R3, R0, RZ, 0x2 ;  /* 0x0000000003037211 */ /* 0x000fc800078f10ff */
[----:B------:R-:W-:-:S05]  /*80c0*/  LOP3.LUT R3, R3, 0xfffffffc, RZ, 0xc0, !PT ;  /* 0xfffffffc03037812 */ /* 0x000fca00078ec0ff */
[----:B------:R-:W-:Y:S02]  /*80d0*/  IMAD.IADD R3, R0, 0x1, -R3 ;  /* 0x0000000100037824 */ /* 0x000fe400078e0a03 */
[----:B------:R-:W1:Y:S02]  /*80e0*/  @P0 LDC R0, c[0x0][0x44c] ;  /* 0x00011300ff000b82 */ /* 0x000e640000000800 */
[----:B------:R-:W-:-:S04]  /*80f0*/  IMAD R3, R3, 0x40, R41 ;  /* 0x0000004003037824 */ /* 0x000fc800078e0229 */
[----:B-1----:R-:W-:-:S05]  /*8100*/  @P0 IMAD.HI.U32 R0, R3, R0, RZ ;  /* 0x0000000003000227 */ /* 0x002fca00078e00ff */
[----:B0-----:R-:W-:-:S04]  /*8110*/  @P0 SHF.R.U32.HI R3, RZ, R5, R0 ;  /* 0x00000005ff030219 */ /* 0x001fc80000011600 */
        /* <DEDUP_REMOVED lines=17> */
[----:B------:R-:W2:Y:S01]  /*8230*/  LDL R11, [R1+0x1c] ;  /* 0x00001c00010b7983 */ /* 0x000ea20000100800 */
[----:B------:R-:W0:Y:S03]  /*8240*/  LDC R35, c[0x0][0x3f4] ;  /* 0x0000fd00ff237b82 */ /* 0x000e260000000800 */
[----:B------:R-:W1:Y:S04]  /*8250*/  SHFL.IDX PT, R3, R10, RZ, 0x1c1f ;  /* 0x001c1fff0a037589 */ /* 0x000e6800000e0000 */
[----:B------:R-:W3:Y:S04]  /*8260*/  SHFL.IDX PT, R0, R28, RZ, 0x1c1f ;  /* 0x001c1fff1c007589 */ /* 0x000ee800000e0000 */
[----:B------:R-:W4:Y:S04]  /*8270*/  SHFL.IDX PT, R14, R29, RZ, 0x1c1f ;  /* 0x001c1fff1d0e7589 */ /* 0x000f2800000e0000 */
[----:B------:R-:W5:Y:S01]  /*8280*/  SHFL.IDX PT, R8, R20, RZ, 0x1c1f ;  /* 0x001c1fff14087589 */ /* 0x000f6200000e0000 */
[----:B0-----:R-:W-:Y:S01]  /*8290*/  ISETP.GE.AND P0, PT, R16, R35, PT ;  /* 0x000000231000720c */ /* 0x001fe20003f06270 */
[----:B--2---:R-:W-:-:S05]  /*82a0*/  IMAD R30, R11, R6, RZ ;  /* 0x000000060b1e7224 */ /* 0x004fca00078e02ff */
[----:B------:R-:W-:-:S13]  /*82b0*/  ISETP.GE.OR P1, PT, R41, R30, P0 ;  /* 0x0000001e2900720c */ /* 0x000fda0000726670 */
[C---:B------:R-:W-:Y:S01]  /*82c0*/  @!P1 IMAD.SHL.U32 R9, R16.reuse, 0x2, RZ ;  /* 0x0000000210099824 */ /* 0x040fe200078e00ff */
[----:B------:R-:W-:-:S04]  /*82d0*/  @!P1 SHF.L.U64.HI R21, R16, 0x1, R17 ;  /* 0x0000000110159819 */ /* 0x000fc80000010211 */
[----:B-1----:R-:W-:-:S05]  /*82e0*/  @!P1 IADD3 R4, P2, R3, R9, RZ ;  /* 0x0000000903049210 */ /* 0x002fca0007f5e0ff */
[----:B---3--:R-:W-:-:S06]  /*82f0*/  @!P1 IMAD.X R5, R0, 0x1, R21, P2 ;  /* 0x0000000100059824 */ /* 0x008fcc00010e0615 */
[----:B------:R-:W2:Y:S01]  /*8300*/  @!P1 LD.E.128 R4, desc[UR40][R4.64] ;  /* 0x0000002804049980 */ /* 0x000ea2000c101d00 */
[----:B----4-:R-:W-:-:S05]  /*8310*/  @!P1 IADD3 R14, P2, R14, R9, RZ ;  /* 0x000000090e0e9210 */ /* 0x010fca0007f5e0ff */
[----:B-----5:R-:W-:-:S04]  /*8320*/  @!P1 IMAD.X R3, R8, 0x1, R21, P2 ;  /* 0x0000000108039824 */ /* 0x020fc800010e0615 */
[----:B------:R-:W-:-:S05]  /*8330*/  @!P1 IMAD.MOV.U32 R15, RZ, RZ, R3 ;  /* 0x000000ffff0f9224 */ /* 0x000fca00078e0003 */
[----:B------:R-:W3:Y:S01]  /*8340*/  @!P1 LD.E.128 R24, desc[UR40][R14.64] ;  /* 0x000000280e189980 */ /* 0x000ee2000c101d00 */
[----:B------:R-:W-:Y:S02]  /*8350*/  CS2R R38, SRZ ;  /* 0x0000000000267805 */ /* 0x000fe4000001ff00 */
[----:B------:R-:W-:Y:S01]  /*8360*/  CS2R R36, SRZ ;  /* 0x0000000000247805 */ /* 0x000fe2000001ff00 */
[----:B------:R-:W0:Y:S04]  /*8370*/  SHFL.IDX PT, R21, R29, 0x1, 0x1c1f ;  /* 0x003c1f001d157f89 */ /* 0x000e2800000e0000 */
[----:B------:R-:W1:Y:S01]  /*8380*/  SHFL.IDX PT, R20, R20, 0x1, 0x1c1f ;  /* 0x003c1f0014147f89 */ /* 0x000e6200000e0000 */
[----:B--2---:R-:W-:Y:S02]  /*8390*/  @!P1 IMAD.MOV.U32 R38, RZ, RZ, R4 ;  /* 0x000000ffff269224 */ /* 0x004fe400078e0004 */
[----:B------:R-:W-:Y:S01]  /*83a0*/  @!P1 IMAD.MOV.U32 R39, RZ, RZ, R5 ;  /* 0x000000ffff279224 */ /* 0x000fe200078e0005 */
[----:B------:R-:W-:Y:S01]  /*83b0*/  CS2R R4, SRZ ;  /* 0x0000000000047805 */ /* 0x000fe2000001ff00 */
[----:B------:R-:W-:-:S02]  /*83c0*/  IMAD.MOV.U32 R0, RZ, RZ, R38 ;  /* 0x000000ffff007224 */ /* 0x000fc400078e0026 */
[----:B------:R-:W-:Y:S02]  /*83d0*/  @!P1 IMAD.MOV.U32 R36, RZ, RZ, R6 ;  /* 0x000000ffff249224 */ /* 0x000fe400078e0006 */
[----:B------:R-:W-:Y:S01]  /*83e0*/  @!P1 IMAD.MOV.U32 R37, RZ, RZ, R7 ;  /* 0x000000ffff259224 */ /* 0x000fe200078e0007 */
[----:B------:R-:W-:Y:S01]  /*83f0*/  PRMT R40, R40, 0x5410, R0 ;  /* 0x0000541028287816 */ /* 0x000fe20000000000 */
[----:B------:R-:W-:Y:S01]  /*8400*/  IMAD.MOV.U32 R3, RZ, RZ, R39 ;  /* 0x000000ffff037224 */ /* 0x000fe200078e0027 */
[----:B------:R-:W2:Y:S01]  /*8410*/  SHFL.IDX PT, R0, R28, 0x1, 0x1c1f ;  /* 0x003c1f001c007f89 */ /* 0x000ea200000e0000 */
[----:B------:R-:W-:Y:S01]  /*8420*/  CS2R R6, SRZ ;  /* 0x0000000000067805 */ /* 0x000fe2000001ff00 */
[----:B------:R-:W-:Y:S02]  /*8430*/  IMAD.MOV.U32 R8, RZ, RZ, R36 ;  /* 0x000000ffff087224 */ /* 0x000fe400078e0024 */
[----:B------:R-:W-:Y:S01]  /*8440*/  IMAD.MOV.U32 R9, RZ, RZ, R37 ;  /* 0x000000ffff097224 */ /* 0x000fe200078e0025 */
[----:B------:R-:W-:Y:S01]  /*8450*/  PRMT R45, R45, 0x5410, R3 ;  /* 0x000054102d2d7816 */ /* 0x000fe20000000003 */
[----:B---3--:R-:W-:Y:S01]  /*8460*/  @!P1 IMAD.MOV.U32 R6, RZ, RZ, R24 ;  /* 0x000000ffff069224 */ /* 0x008fe200078e0018 */
[----:B------:R-:W-:Y:S01]  /*8470*/  PRMT R32, R8, 0x7610, R32 ;  /* 0x0000761008207816 */ /* 0x000fe20000000020 */
[----:B------:R-:W-:Y:S01]  /*8480*/  @!P1 IMAD.MOV.U32 R7, RZ, RZ, R25 ;  /* 0x000000ffff079224 */ /* 0x000fe200078e0019 */
[----:B------:R-:W-:Y:S01]  /*8490*/  PRMT R33, R9, 0x7610, R33 ;  /* 0x0000761009217816 */ /* 0x000fe20000000021 */
[----:B------:R-:W-:Y:S01]  /*84a0*/  @!P1 IMAD.MOV.U32 R4, RZ, RZ, R26 ;  /* 0x000000ffff049224 */ /* 0x000fe200078e001a */
[----:B------:R3:W4:Y:S01]  /*84b0*/  SHFL.IDX PT, R3, R10, 0x1, 0x1c1f ;  /* 0x003c1f000a037f89 */ /* 0x00072200000e0000 */
[----:B------:R-:W-:-:S02]  /*84c0*/  @!P1 IMAD.MOV.U32 R5, RZ, RZ, R27 ;  /* 0x000000ffff059224 */ /* 0x000fc400078e001b */
[----:B------:R-:W-:Y:S02]  /*84d0*/  IMAD.MOV.U32 R8, RZ, RZ, R6 ;  /* 0x000000ffff087224 */ /* 0x000fe400078e0006 */
[----:B------:R-:W-:Y:S02]  /*84e0*/  IMAD.MOV.U32 R9, RZ, RZ, R7 ;  /* 0x000000ffff097224 */ /* 0x000fe400078e0007 */
[----:B------:R-:W-:Y:S01]  /*84f0*/  IMAD.MOV.U32 R11, RZ, RZ, R5 ;  /* 0x000000ffff0b7224 */ /* 0x000fe200078e0005 */
[----:B------:R-:W-:Y:S01]  /*8500*/  PRMT R40, R8, 0x7610, R40 ;  /* 0x0000761008287816 */ /* 0x000fe20000000028 */
[----:B---3--:R-:W-:Y:S01]  /*8510*/  IMAD.MOV.U32 R10, RZ, RZ, R4 ;  /* 0x000000ffff0a7224 */ /* 0x008fe200078e0004 */
[----:B------:R-:W-:Y:S02]  /*8520*/  PRMT R32, R32, 0x5410, R9 ;  /* 0x0000541020207816 */ /* 0x000fe40000000009 */
[----:B------:R-:W-:Y:S02]  /*8530*/  CS2R R8, SRZ ;  /* 0x0000000000087805 */ /* 0x000fe4000001ff00 */
[----:B------:R-:W-:-:S02]  /*8540*/  PRMT R33, R33, 0x5410, R11 ;  /* 0x0000541021217816 */ /* 0x000fc4000000000b */
[----:B012---:R-:W-:-:S07]  /*8550*/  PRMT R45, R10, 0x7610, R45 ;  /* 0x000076100a2d7816 */ /* 0x007fce000000002d */
.L_x_14993:
        /* <DEDUP_REMOVED lines=23> */
[----:B------:R-:W5:Y:S02]  /*86d0*/  LD.E.128 R8, desc[UR40][R8.64] ;  /* 0x0000002808087980 */ /* 0x000f64000c101d00 */
.L_x_14736:
[----:B------:R-:W-:Y:S05]  /*86e0*/  BSYNC B1 ;  /* 0x0000000000017941 */ /* 0x000fea0003800000 */
.L_x_14735:
[----:B------:R-:W4:Y:S01]  /*86f0*/  LDL R0, [R1+0x28] ;  /* 0x0000280001007983 */ /* 0x000f220000100800 */
[----:B------:R-:W0:Y:S01]  /*8700*/  SYNCS.PHASECHK.TRANS64.TRYWAIT P1, [R19+URZ+0x32400], R24 ;  /* 0x03240018130075a7 */ /* 0x000e22000802017f */
[----:B------:R-:W-:Y:S01]  /*8710*/  VIADD R21, R22, 0x40 ;  /* 0x0000004016157836 */ /* 0x000fe20000000000 */
[----:B------:R-:W-:Y:S01]  /*8720*/  BSSY B1, `(.L_x_14737) ;  /* 0x0000011000017945 */ /* 0x000fe20003800000 */
[----:B-----5:R-:W-:Y:S02]  /*8730*/  IMAD.MOV.U32 R20, RZ, RZ, R9 ;  /* 0x000000ffff147224 */ /* 0x020fe400078e0009 */
[----:B------:R-:W-:Y:S02]  /*8740*/  IMAD.MOV.U32 R54, RZ, RZ, R14 ;  /* 0x000000ffff367224 */ /* 0x000fe400078e000e */
[----:B------:R-:W-:Y:S01]  /*8750*/  IMAD.MOV.U32 R55, RZ, RZ, R15 ;  /* 0x000000ffff377224 */ /* 0x000fe200078e000f */
[----:B----4-:R-:W-:Y:S01]  /*8760*/  VIADDMNMX R3, R30, -R0, 0x80, PT ;  /* 0x000000801e037446 */ /* 0x010fe20003800900 */
[----:B------:R-:W-:-:S03]  /*8770*/  IMAD.MOV.U32 R0, RZ, RZ, R8 ;  /* 0x000000ffff007224 */ /* 0x000fc600078e0008 */
[-C--:B------:R-:W-:Y:S02]  /*8780*/  ISETP.GE.OR P2, PT, R22, R3.reuse, P0 ;  /* 0x000000031600720c */ /* 0x080fe40000746670 */
[----:B------:R-:W-:Y:S01]  /*8790*/  ISETP.GE.OR P0, PT, R21, R3, P0 ;  /* 0x000000031500720c */ /* 0x000fe20000706670 */
[----:B------:R-:W-:Y:S01]  /*87a0*/  IMAD.MOV.U32 R3, RZ, RZ, R11 ;  /* 0x000000ffff037224 */ /* 0x000fe200078e000b */
[----:B------:R-:W-:Y:S01]  /*87b0*/  PRMT R50, R20, 0x5410, R0 ;  /* 0x0000541014327816 */ /* 0x000fe20000000000 */
[----:B------:R-:W-:Y:S02]  /*87c0*/  IMAD.MOV.U32 R0, RZ, RZ, R10 ;  /* 0x000000ffff007224 */ /* 0x000fe400078e000a */
[----:B------:R-:W-:Y:S02]  /*87d0*/  IMAD.MOV.U32 R20, RZ, RZ, R12 ;  /* 0x000000ffff147224 */ /* 0x000fe400078e000c */
[----:B------:R-:W-:Y:S01]  /*87e0*/  IMAD.MOV.U32 R21, RZ, RZ, R13 ;  /* 0x000000ffff157224 */ /* 0x000fe200078e000d */
[----:B------:R-:W-:-:S02]  /*87f0*/  PRMT R51, R0, 0x5410, R3 ;  /* 0x0000541000337816 */ /* 0x000fc40000000003 */
[----:B------:R-:W-:Y:S02]  /*8800*/  PRMT R52, R20, 0x7610, R52 ;  /* 0x0000761014347816 */ /* 0x000fe40000000034 */
[----:B------:R-:W-:Y:S01]  /*8810*/  PRMT R53, R21, 0x7610, R53 ;  /* 0x0000761015357816 */ /* 0x000fe20000000035 */
[----:B0-----:R-:W-:Y:S06]  /*8820*/  @!P1 BRA `(.L_x_14738) ;  /* 0x0000016000789947 */ /* 0x001fec0003800000 */
.L_x_14994:
[----:B------:R-:W-:Y:S05]  /*8830*/  BSYNC B1 ;  /* 0x0000000000017941 */ /* 0x000fea0003800000 */
.L_x_14737:
[----:B------:R-:W-:Y:S04]  /*8840*/  BSSY B1, `(.L_x_14739) ;  /* 0x0000070000017945 */ /* 0x000fe80003800000 */
[----:B------:R-:W-:Y:S05]  /*8850*/  @P2 BRA `(.L_x_14740) ;  /* 0x0000000400b82947 */ /* 0x000fea0003800000 */
[----:B------:R-:W2:Y:S01]  /*8860*/  LDL R0, [R1+0x74] ;  /* 0x0000740001007983 */ /* 0x000ea20000100800 */
[----:B------:R-:W-:Y:S02]  /*8870*/  SHF.R.U64 R34, R38, 0x10, R39 ;  /* 0x0000001026227819 */ /* 0x000fe40000001227 */
[----:B------:R-:W-:Y:S01]  /*8880*/  SHF.R.U32.HI R38, RZ, 0x10, R37 ;  /* 0x00000010ff267819 */ /* 0x000fe20000011625 */
[----:B------:R-:W1:Y:S01]  /*8890*/  S2R R3, SR_TID.X ;  /* 0x0000000000037919 */ /* 0x000e620000002100 */
[----:B------:R-:W-:Y:S02]  /*88a0*/  SHF.R.U32.HI R44, RZ, 0x10, R5 ;  /* 0x00000010ff2c7819 */ /* 0x000fe40000011605 */
[----:B------:R-:W-:Y:S02]  /*88b0*/  PRMT R34, R40, 0x5432, R34 ;  /* 0x0000543228227816 */ /* 0x000fe40000000022 */
[----:B------:R-:W-:Y:S02]  /*88c0*/  SHF.R.U32.HI R42, RZ, 0x10, R7 ;  /* 0x00000010ff2a7819 */ /* 0x000fe40000011607 */
[----:B------:R-:W-:-:S02]  /*88d0*/  SHF.R.U64 R43, R4, 0x10, R5 ;  /* 0x00000010042b7819 */ /* 0x000fc40000001205 */
[C---:B------:R-:W-:Y:S02]  /*88e0*/  PRMT R38, R33.reuse, 0x5410, R38 ;  /* 0x0000541021267816 */ /* 0x040fe40000000026 */
[----:B------:R-:W-:Y:S01]  /*88f0*/  PRMT R44, R33, 0x5432, R44 ;  /* 0x00005432212c7816 */ /* 0x000fe2000000002c */
[----:B------:R-:W-:Y:S01]  /*8900*/  IMAD.U32 R33, R34, 0x10000, RZ ;  /* 0x0001000022217824 */ /* 0x000fe200078e00ff */
[----:B------:R-:W-:Y:S02]  /*8910*/  PRMT R42, R32, 0x5432, R42 ;  /* 0x00005432202a7816 */ /* 0x000fe4000000002a */
[----:B------:R-:W-:Y:S02]  /*8920*/  PRMT R43, R45, 0x5410, R43 ;  /* 0x000054102d2b7816 */ /* 0x000fe4000000002b */
[----:B------:R-:W-:Y:S01]  /*8930*/  LOP3.LUT R34, R34, 0xffff0000, RZ, 0xc0, !PT ;  /* 0xffff000022227812 */ /* 0x000fe200078ec0ff */
[----:B-1----:R-:W-:-:S05]  /*8940*/  VIADD R3, R3, 0xffffff80 ;  /* 0xffffff8003037836 */ /* 0x002fca0000000000 */
[----:B------:R-:W-:-:S04]  /*8950*/  SHF.R.S32.HI R25, RZ, 0x1f, R3 ;  /* 0x0000001fff197819 */ /* 0x000fc80000011403 */
[----:B------:R-:W-:Y:S01]  /*8960*/  LEA.HI R25, R25, R3, RZ, 0x5 ;  /* 0x0000000319197211 */ /* 0x000fe200078f28ff */
[----:B------:R-:W-:-:S03]  /*8970*/  IMAD.IADD R3, R16, 0x1, R35 ;  /* 0x0000000110037824 */ /* 0x000fc600078e0223 */
[----:B------:R-:W-:Y:S01]  /*8980*/  SHF.R.S32.HI R25, RZ, 0x5, R25 ;  /* 0x00000005ff197819 */ /* 0x000fe20000011419 */
[----:B--2---:R-:W-:-:S05]  /*8990*/  IMAD.SHL.U32 R0, R0, 0x40, RZ ;  /* 0x0000004000007824 */ /* 0x004fca00078e00ff */
[----:B------:R-:W-:-:S04]  /*89a0*/  LOP3.LUT R20, R0, 0x1c0, RZ, 0xc0, !PT ;  /* 0x000001c000147812 */ /* 0x000fc800078ec0ff */
[C---:B------:R-:W-:Y:S02]  /*89b0*/  LOP3.LUT R0, R20.reuse, 0x38, R16, 0xf8, !PT ;  /* 0x0000003814007812 */ /* 0x040fe400078ef810 */
[----:B------:R-:W-:Y:S02]  /*89c0*/  SHF.R.U32.HI R21, RZ, 0x3, R20 ;  /* 0x00000003ff157819 */ /* 0x000fe40000011614 */
[----:B------:R-:W-:Y:S02]  /*89d0*/  LOP3.LUT R3, R20, 0x38, R3, 0xf8, !PT ;  /* 0x0000003814037812 */ /* 0x000fe400078ef803 */
[-C--:B------:R-:W-:Y:S02]  /*89e0*/  LOP3.LUT R0, R0, R21.reuse, RZ, 0x3c, !PT ;  /* 0x0000001500007212 */ /* 0x080fe400078e3cff */
[----:B------:R-:W-:-:S03]  /*89f0*/  LOP3.LUT R3, R3, R21, RZ, 0x3c, !PT ;  /* 0x0000001503037212 */ /* 0x000fc600078e3cff */
[----:B------:R-:W-:-:S04]  /*8a00*/  IMAD R0, R25, 0x200, R0 ;  /* 0x0000020019007824 */ /* 0x000fc800078e0200 */
[----:B------:R-:W-:Y:S02]  /*8a10*/  IMAD R47, R0, 0x2, R19 ;  /* 0x00000002002f7824 */ /* 0x000fe400078e0213 */
[----:B------:R-:W-:Y:S01]  /*8a20*/  IMAD R0, R25, 0x200, R3 ;  /* 0x0000020019007824 */ /* 0x000fe200078e0203 */
[----:B------:R-:W-:Y:S02]  /*8a30*/  SHF.R.U64 R3, R36, 0x10, R37 ;  /* 0x0000001024037819 */ /* 0x000fe40000001225 */
[----:B0-----:R-:W0:Y:S01]  /*8a40*/  LDS.128 R24, [R47+0x18400] ;  /* 0x018400002f187984 */ /* 0x001e220000000c00 */
[----:B------:R-:W-:Y:S01]  /*8a50*/  IMAD R49, R0, 0x2, R19 ;  /* 0x0000000200317824 */ /* 0x000fe200078e0213 */
[----:B------:R-:W-:Y:S02]  /*8a60*/  SHF.R.U32.HI R0, RZ, 0x10, R39 ;  /* 0x00000010ff007819 */ /* 0x000fe40000011627 */
[----:B------:R-:W-:Y:S02]  /*8a70*/  SHF.R.U64 R39, R6, 0x10, R7 ;  /* 0x0000001006277819 */ /* 0x000fe40000001207 */
[----:B------:R-:W1:Y:S01]  /*8a80*/  LDS.128 R28, [R49+0x18400] ;  /* 0x01840000311c7984 */ /* 0x000e620000000c00 */
[----:B------:R-:W-:-:S02]  /*8a90*/  PRMT R36, R45, 0x5432, R0 ;  /* 0x000054322d247816 */ /* 0x000fc40000000000 */
[----:B------:R-:W-:Y:S02]  /*8aa0*/  PRMT R39, R40, 0x5410, R39 ;  /* 0x0000541028277816 */ /* 0x000fe40000000027 */
[----:B------:R-:W-:Y:S02]  /*8ab0*/  PRMT R37, R32, 0x5410, R3 ;  /* 0x0000541020257816 */ /* 0x000fe40000000003 */
[C---:B------:R-:W-:Y:S01]  /*8ac0*/  LOP3.LUT R40, R39.reuse, 0xffff0000, RZ, 0xc0, !PT ;  /* 0xffff000027287812 */ /* 0x040fe200078ec0ff */
[----:B------:R-:W-:Y:S02]  /*8ad0*/  IMAD.U32 R41, R39, 0x10000, RZ ;  /* 0x0001000027297824 */ /* 0x000fe400078e00ff */
        /* <DEDUP_REMOVED lines=22> */
[----:B------:R-:W-:Y:S02]  /*8c40*/  IMAD.U32 R0, R36, 0x10000, RZ ;  /* 0x0001000024007824 */ /* 0x000fe400078e00ff */
[----:B------:R-:W-:Y:S01]  /*8c50*/  FMUL.FTZ R48, R21, R34 ;  /* 0x0000002215307220 */ /* 0x000fe20000410000 */
[----:B------:R-:W-:Y:S01]  /*8c60*/  FMUL.FTZ R33, R25, R20 ;  /* 0x0000001419217220 */ /* 0x000fe20000410000 */
[----:B------:R-:W-:Y:S01]  /*8c70*/  FFMA.FTZ R46, R3, R34, -R46 ;  /* 0x00000022032e7223 */ /* 0x000fe2000001082e */
[----:B------:R-:W-:Y:S01]  /*8c80*/  LOP3.LUT R21, R42, 0xffff0000, RZ, 0xc0, !PT ;  /* 0xffff00002a157812 */ /* 0x000fe200078ec0ff */
[----:B------:R-:W-:Y:S01]  /*8c90*/  FMUL.FTZ R25, R25, R0 ;  /* 0x0000000019197220 */ /* 0x000fe20000410000 */
        /* <DEDUP_REMOVED lines=11> */
[----:B------:R-:W-:Y:S02]  /*8d50*/  IMAD.U32 R3, R38, 0x10000, RZ ;  /* 0x0001000026037824 */ /* 0x000fe400078e00ff */
[----:B------:R-:W-:Y:S01]  /*8d60*/  FMUL.FTZ R27, R27, R0 ;  /* 0x000000001b1b7220 */ /* 0x000fe20000410000 */
[----:B------:R-:W-:Y:S01]  /*8d70*/  FFMA.FTZ R34, R24, R21, R41 ;  /* 0x0000001518227223 */ /* 0x000fe20000010029 */
[C---:B------:R-:W-:Y:S01]  /*8d80*/  FMUL.FTZ R24, R32.reuse, R20 ;  /* 0x0000001420187220 */ /* 0x040fe20000410000 */
[C---:B------:R-:W-:Y:S01]  /*8d90*/  FFMA.FTZ R36, R5.reuse, R0, -R36 ;  /* 0x0000000005247223 */ /* 0x040fe20000010824 */
[----:B------:R-:W-:Y:S01]  /*8da0*/  FFMA.FTZ R27, R5, R4, R27 ;  /* 0x00000004051b7223 */ /* 0x000fe2000001001b */
[-C--:B------:R-:W-:Y:S01]  /*8db0*/  FMUL.FTZ R32, R32, R3.reuse ;  /* 0x0000000320207220 */ /* 0x080fe20000410000 */
        /* <DEDUP_REMOVED lines=8> */
[----:B------:R-:W-:Y:S01]  /*8e40*/  F2FP.BF16.F32.PACK_AB R4, R46, R45 ;  /* 0x0000002d2e04723e */ /* 0x000fe200000010ff */
[----:B------:R-:W-:Y:S01]  /*8e50*/  FMUL.FTZ R29, R30, R5 ;  /* 0x000000051e1d7220 */ /* 0x000fe20000410000 */
[----:B------:R-:W-:Y:S01]  /*8e60*/  FFMA.FTZ R7, R6, R37, -R7 ;  /* 0x0000002506077223 */ /* 0x000fe20000010807 */
[----:B------:R-:W-:Y:S01]  /*8e70*/  FMUL.FTZ R30, R30, R3 ;  /* 0x000000031e1e7220 */ /* 0x000fe20000410000 */
        /* <DEDUP_REMOVED lines=8> */
[----:B------:R-:W-:Y:S02]  /*8f00*/  F2FP.BF16.F32.PACK_AB R25, R34, R25 ;  /* 0x000000192219723e */ /* 0x000fe400000010ff */
[----:B------:R-:W-:Y:S01]  /*8f10*/  F2FP.BF16.F32.PACK_AB R27, R3, R32 ;  /* 0x00000020031b723e */ /* 0x000fe200000010ff */
[----:B------:R1:W-:Y:S04]  /*8f20*/  STS.128 [R47+0x18400], R4 ;  /* 0x018400042f007388 */ /* 0x0003e80000000c00 */
[----:B------:R1:W-:Y:S02]  /*8f30*/  STS.128 [R49+0x18400], R24 ;  /* 0x0184001831007388 */ /* 0x0003e40000000c00 */
.L_x_14740:
[----:B------:R-:W-:Y:S05]  /*8f40*/  BSYNC B1 ;  /* 0x0000000000017941 */ /* 0x000fea0003800000 */
.L_x_14739:
[----:B------:R-:W-:Y:S01]  /*8f50*/  PRMT R3, R55, 0x5410, R54 ;  /* 0x0000541037037816 */ /* 0x000fe20000000036 */
[----:B------:R-:W-:Y:S06]  /*8f60*/  @P0 BRA `(.L_x_14731) ;  /* 0x0000000400a80947 */ /* 0x000fec0003800000 */
[----:B-1----:R-:W2:Y:S01]  /*8f70*/  LDL R4, [R1+0x3c] ;  /* 0x00003c0001047983 */ /* 0x002ea20000100800 */
[C---:B------:R-:W-:Y:S02]  /*8f80*/  VIADD R5, R22.reuse, 0x40 ;  /* 0x0000004016057836 */ /* 0x040fe40000000000 */
[----:B------:R-:W-:Y:S01]  /*8f90*/  VIADD R6, R22, 0x40 ;  /* 0x0000004016067836 */ /* 0x000fe20000000000 */
[----:B------:R-:W3:Y:S01]  /*8fa0*/  LDL R41, [R1+0x84] ;  /* 0x0000840001297983 */ /* 0x000ee20000100800 */
[----:B------:R-:W-:Y:S02]  /*8fb0*/  IMAD.SHL.U32 R5, R5, 0x40, RZ ;  /* 0x0000004005057824 */ /* 0x000fe400078e00ff */
[----:B------:R-:W-:Y:S02]  /*8fc0*/  IMAD.SHL.U32 R6, R6, 0x40, RZ ;  /* 0x0000004006067824 */ /* 0x000fe400078e00ff */
[----:B------:R-:W-:Y:S01]  /*8fd0*/  IMAD.IADD R0, R16, 0x1, R35 ;  /* 0x0000000110007824 */ /* 0x000fe200078e0223 */
[----:B------:R-:W-:-:S02]  /*8fe0*/  LOP3.LUT R5, R5, 0x1c0, RZ, 0xc0, !PT ;  /* 0x000001c005057812 */ /* 0x000fc400078ec0ff */
[----:B------:R-:W-:Y:S02]  /*8ff0*/  LOP3.LUT R6, R6, 0x1c0, RZ, 0xc0, !PT ;  /* 0x000001c006067812 */ /* 0x000fe400078ec0ff */
[----:B------:R-:W-:Y:S02]  /*9000*/  SHF.R.U32.HI R5, RZ, 0x3, R5 ;  /* 0x00000003ff057819 */ /* 0x000fe40000011605 */
[----:B------:R-:W-:-:S04]  /*9010*/  LOP3.LUT R0, R6, 0x38, R0, 0xf8, !PT ;  /* 0x0000003806007812 */ /* 0x000fc800078ef800 */
[----:B------:R-:W-:Y:S02]  /*9020*/  LOP3.LUT R0, R0, R5, RZ, 0x3c, !PT ;  /* 0x0000000500007212 */ /* 0x000fe400078e3cff */
[----:B------:R-:W-:Y:S02]  /*9030*/  SHF.R.U64 R21, R12, 0x10, R13 ;  /* 0x000000100c157819 */ /* 0x000fe4000000120d */
[--C-:B------:R-:W-:Y:S02]  /*9040*/  SHF.R.U64 R32, R8, 0x10, R9.reuse ;  /* 0x0000001008207819 */ /* 0x100fe40000001209 */
[----:B------:R-:W-:Y:S02]  /*9050*/  SHF.R.U32.HI R33, RZ, 0x10, R9 ;  /* 0x00000010ff217819 */ /* 0x000fe40000011609 */
[----:B------:R-:W-:Y:S02]  /*9060*/  PRMT R21, R52, 0x5410, R21 ;  /* 0x0000541034157816 */ /* 0x000fe40000000015 */
[----:B------:R-:W-:-:S02]  /*9070*/  PRMT R32, R50, 0x5432, R32 ;  /* 0x0000543232207816 */ /* 0x000fc40000000020 */
[----:B------:R-:W-:Y:S02]  /*9080*/  SHF.R.U32.HI R29, RZ, 0x10, R13 ;  /* 0x00000010ff1d7819 */ /* 0x000fe4000001160d */
[----:B------:R-:W-:Y:S02]  /*9090*/  PRMT R33, R50, 0x5410, R33 ;  /* 0x0000541032217816 */ /* 0x000fe40000000021 */
[--C-:B------:R-:W-:Y:S02]  /*90a0*/  SHF.R.U32.HI R36, RZ, 0x10, R11.reuse ;  /* 0x00000010ff247819 */ /* 0x100fe4000001160b */
[----:B------:R-:W-:Y:S01]  /*90b0*/  SHF.R.U64 R35, R10, 0x10, R11 ;  /* 0x000000100a237819 */ /* 0x000fe2000000120b */
[----:B------:R-:W-:Y:S01]  /*90c0*/  IMAD.U32 R34, R32, 0x10000, RZ ;  /* 0x0001000020227824 */ /* 0x000fe200078e00ff */
[--C-:B------:R-:W-:Y:S01]  /*90d0*/  SHF.R.U64 R30, R14, 0x10, R15.reuse ;  /* 0x000000100e1e7819 */ /* 0x100fe2000000120f */
[----:B------:R-:W-:Y:S01]  /*90e0*/  IMAD.U32 R28, R21, 0x10000, RZ ;  /* 0x00010000151c7824 */ /* 0x000fe200078e00ff */
[----:B------:R-:W-:-:S02]  /*90f0*/  SHF.R.U32.HI R31, RZ, 0x10, R15 ;  /* 0x00000010ff1f7819 */ /* 0x000fc4000001160f */
[----:B------:R-:W-:Y:S02]  /*9100*/  PRMT R29, R53, 0x5410, R29 ;  /* 0x00005410351d7816 */ /* 0x000fe4000000001d */
[----:B------:R-:W-:Y:S02]  /*9110*/  PRMT R36, R51, 0x5432, R36 ;  /* 0x0000543233247816 */ /* 0x000fe40000000024 */
[C---:B------:R-:W-:Y:S02]  /*9120*/  PRMT R30, R3.reuse, 0x5432, R30 ;  /* 0x00005432031e7816 */ /* 0x040fe4000000001e */
[----:B------:R-:W-:Y:S02]  /*9130*/  PRMT R31, R3, 0x5410, R31 ;  /* 0x00005410031f7816 */ /* 0x000fe4000000001f */
[----:B------:R-:W-:Y:S02]  /*9140*/  LOP3.LUT R21, R21, 0xffff0000, RZ, 0xc0, !PT ;  /* 0xffff000015157812 */ /* 0x000fe400078ec0ff */
[----:B------:R-:W-:Y:S01]  /*9150*/  PRMT R35, R51, 0x5410, R35 ;  /* 0x0000541033237816 */ /* 0x000fe20000000023 */
[----:B--2---:R-:W-:-:S04]  /*9160*/  IMAD.IADD R0, R4, 0x1, R0 ;  /* 0x0000000104007824 */ /* 0x004fc800078e0200 */
[----:B------:R-:W-:Y:S01]  /*9170*/  IMAD R0, R0, 0x2, R19 ;  /* 0x0000000200007824 */ /* 0x000fe200078e0213 */
[----:B---3--:R-:W-:Y:S04]  /*9180*/  LDS.128 R4, [R41+0x18400] ;  /* 0x0184000029047984 */ /* 0x008fe80000000c00 */
[----:B0-----:R-:W0:Y:S02]  /*9190*/  LDS.128 R24, [R0+0x18400] ;  /* 0x0184000000187984 */ /* 0x001e240000000c00 */
[C---:B0-----:R-:W-:Y:S01]  /*91a0*/  IMAD.U32 R11, R24.reuse, 0x10000, RZ ;  /* 0x00010000180b7824 */ /* 0x041fe200078e00ff */
[----:B------:R-:W-:Y:S01]  /*91b0*/  LOP3.LUT R12, R24, 0xffff0000, RZ, 0xc0, !PT ;  /* 0xffff0000180c7812 */ /* 0x000fe200078ec0ff */
[C---:B------:R-:W-:Y:S01]  /*91c0*/  IMAD.U32 R13, R25.reuse, 0x10000, RZ ;  /* 0x00010000190d7824 */ /* 0x040fe200078e00ff */
[----:B------:R-:W-:Y:S01]  /*91d0*/  LOP3.LUT R24, R25, 0xffff0000, RZ, 0xc0, !PT ;  /* 0xffff000019187812 */ /* 0x000fe200078ec0ff */
[----:B------:R-:W-:Y:S01]  /*91e0*/  IMAD.U32 R25, R33, 0x10000, RZ ;  /* 0x0001000021197824 */ /* 0x000fe200078e00ff */
[C---:B------:R-:W-:Y:S01]  /*91f0*/  LOP3.LUT R15, R26.reuse, 0xffff0000, RZ, 0xc0, !PT ;  /* 0xffff00001a0f7812 */ /* 0x040fe200078ec0ff */
[----:B------:R-:W-:-:S02]  /*9200*/  IMAD.U32 R14, R26, 0x10000, RZ ;  /* 0x000100001a0e7824 */ /* 0x000fc400078e00ff */
[C---:B------:R-:W-:Y:S01]  /*9210*/  FMUL.FTZ R38, R11.reuse, R34 ;  /* 0x000000220b267220 */ /* 0x040fe20000410000 */
[----:B------:R-:W-:Y:S01]  /*9220*/  FMUL.FTZ R40, R11, R28 ;  /* 0x0000001c0b287220 */ /* 0x000fe20000410000 */
[----:B------:R-:W-:Y:S01]  /*9230*/  IMAD.U32 R3, R4, 0x10000, RZ ;  /* 0x0001000004037824 */ /* 0x000fe200078e00ff */
[----:B------:R-:W-:Y:S01]  /*9240*/  LOP3.LUT R26, R27, 0xffff0000, RZ, 0xc0, !PT ;  /* 0xffff00001b1a7812 */ /* 0x000fe200078ec0ff */
[----:B------:R-:W-:Y:S02]  /*9250*/  IMAD.U32 R8, R5, 0x10000, RZ ;  /* 0x0001000005087824 */ /* 0x000fe400078e00ff */
[----:B------:R-:W-:Y:S01]  /*9260*/  FMUL.FTZ R37, R13, R25 ;  /* 0x000000190d257220 */ /* 0x000fe20000410000 */
[----:B------:R-:W-:Y:S02]  /*9270*/  IMAD.U32 R20, R27, 0x10000, RZ ;  /* 0x000100001b147824 */ /* 0x000fe400078e00ff */
[----:B------:R-:W-:Y:S02]  /*9280*/  IMAD.U32 R11, R29, 0x10000, RZ ;  /* 0x000100001d0b7824 */ /* 0x000fe400078e00ff */
[----:B------:R-:W-:-:S02]  /*9290*/  IMAD.U32 R27, R36, 0x10000, RZ ;  /* 0x00010000241b7824 */ /* 0x000fc400078e00ff */
[C---:B------:R-:W-:Y:S01]  /*92a0*/  FFMA.FTZ R38, R3.reuse, R28, -R38 ;  /* 0x0000001c03267223 */ /* 0x040fe20000010826 */
[----:B------:R-:W-:Y:S01]  /*92b0*/  FFMA.FTZ R40, R3, R34, R40 ;  /* 0x0000002203287223 */ /* 0x000fe20000010028 */
[-C--:B------:R-:W-:Y:S01]  /*92c0*/  FMUL.FTZ R13, R13, R11.reuse ;  /* 0x0000000b0d0d7220 */ /* 0x080fe20000410000 */
[----:B------:R-:W-:Y:S01]  /*92d0*/  FFMA.FTZ R37, R8, R11, -R37 ;  /* 0x0000000b08257223 */ /* 0x000fe20000010825 */
[----:B------:R-:W-:Y:S02]  /*92e0*/  IMAD.U32 R10, R7, 0x10000, RZ ;  /* 0x00010000070a7824 */ /* 0x000fe400078e00ff */
[----:B------:R-:W-:Y:S01]  /*92f0*/  FMUL.FTZ R39, R20, R27 ;  /* 0x0000001b14277220 */ /* 0x000fe20000410000 */
[----:B------:R-:W-:Y:S01]  /*9300*/  IMAD.U32 R3, R31, 0x10000, RZ ;  /* 0x000100001f037824 */ /* 0x000fe200078e00ff */
[----:B------:R-:W-:Y:S02]  /*9310*/  LOP3.LUT R11, R32, 0xffff0000, RZ, 0xc0, !PT ;  /* 0xffff0000200b7812 */ /* 0x000fe400078ec0ff */
[----:B------:R-:W-:Y:S01]  /*9320*/  LOP3.LUT R4, R4, 0xffff0000, RZ, 0xc0, !PT ;  /* 0xffff000004047812 */ /* 0x000fe200078ec0ff */
[-C--:B------:R-:W-:Y:S01]  /*9330*/  FMUL.FTZ R20, R20, R3.reuse ;  /* 0x0000000314147220 */ /* 0x080fe20000410000 */
        /* <DEDUP_REMOVED lines=8> */
[----:B------:R-:W-:Y:S02]  /*93c0*/  IMAD.U32 R3, R30, 0x10000, RZ ;  /* 0x000100001e037824 */ /* 0x000fe400078e00ff */
[----:B------:R-:W-:Y:S01]  /*93d0*/  FFMA.FTZ R20, R10, R27, R20 ;  /* 0x0000001b0a147223 */ /* 0x000fe20000010014 */
[----:B------:R-:W-:Y:S01]  /*93e0*/  FFMA.FTZ R13, R4, R11, R13 ;  /* 0x0000000b040d7223 */ /* 0x000fe2000001000d */
[----:B------:R-:W-:Y:S01]  /*93f0*/  LOP3.LUT R5, R5, 0xffff0000, RZ, 0xc0, !PT ;  /* 0xffff000005057812 */ /* 0x000fe200078ec0ff */
[----:B------:R-:W-:Y:S01]  /*9400*/  FMUL.FTZ R10, R24, R33 ;  /* 0x00000021180a7220 */ /* 0x000fe20000410000 */
[----:B------:R-:W-:Y:S01]  /*9410*/  FMUL.FTZ R4, R14, R8 ;  /* 0x000000080e047220 */ /* 0x000fe20000410000 */
[----:B------:R-:W-:Y:S02]  /*9420*/  IMAD.U32 R9, R6, 0x10000, RZ ;  /* 0x0001000006097824 */ /* 0x000fe400078e00ff */
[----:B------:R-:W-:Y:S01]  /*9430*/  FMUL.FTZ R24, R24, R29 ;  /* 0x0000001d18187220 */ /* 0x000fe20000410000 */
[----:B------:R-:W-:Y:S01]  /*9440*/  FMUL.FTZ R14, R14, R3 ;  /* 0x000000030e0e7220 */ /* 0x000fe20000410000 */
[----:B------:R-:W-:-:S02]  /*9450*/  LOP3.LUT R35, R35, 0xffff0000, RZ, 0xc0, !PT ;  /* 0xffff000023237812 */ /* 0x000fc400078ec0ff */
[----:B------:R-:W-:Y:S02]  /*9460*/  LOP3.LUT R36, R36, 0xffff0000, RZ, 0xc0, !PT ;  /* 0xffff000024247812 */ /* 0x000fe400078ec0ff */
[----:B------:R-:W-:Y:S02]  /*9470*/  LOP3.LUT R30, R30, 0xffff0000, RZ, 0xc0, !PT ;  /* 0xffff00001e1e7812 */ /* 0x000fe400078ec0ff */
[----:B------:R-:W-:Y:S01]  /*9480*/  LOP3.LUT R31, R31, 0xffff0000, RZ, 0xc0, !PT ;  /* 0xffff00001f1f7812 */ /* 0x000fe200078ec0ff */
[C---:B------:R-:W-:Y:S01]  /*9490*/  FFMA.FTZ R10, R5.reuse, R29, -R10 ;  /* 0x0000001d050a7223 */ /* 0x040fe2000001080a */
[----:B------:R-:W-:Y:S01]  /*94a0*/  LOP3.LUT R6, R6, 0xffff0000, RZ, 0xc0, !PT ;  /* 0xffff000006067812 */ /* 0x000fe200078ec0ff */
[----:B------:R-:W-:Y:S01]  /*94b0*/  FFMA.FTZ R24, R5, R33, R24 ;  /* 0x0000002105187223 */ /* 0x000fe20000010018 */
[----:B------:R-:W-:Y:S01]  /*94c0*/  LOP3.LUT R7, R7, 0xffff0000, RZ, 0xc0, !PT ;  /* 0xffff000007077812 */ /* 0x000fe200078ec0ff */
[C---:B------:R-:W-:Y:S01]  /*94d0*/  FFMA.FTZ R14, R9.reuse, R8, R14 ;  /* 0x00000008090e7223 */ /* 0x040fe2000001000e */
        /* <DEDUP_REMOVED lines=19> */
.L_x_14731:
[----:B------:R-:W-:Y:S05]  /*9610*/  BSYNC B0 ;  /* 0x0000000000007941 */ /* 0x000fea0003800000 */
.L_x_14717:
        /* <DEDUP_REMOVED lines=8> */
.L_x_14714:
[----:B0123--:R-:W0:Y:S01]  /*96a0*/  S2R R0, SR_TID.X ;  /* 0x0000000000007919 */ /* 0x00fe220000002100 */
[----:B------:R-:W-:Y:S01]  /*96b0*/  ISETP.NE.AND P0, PT, R216, 0x3, PT ;  /* 0x00000003d800780c */ /* 0x000fe20003f05270 */
[----:B------:R-:W-:Y:S05]  /*96c0*/  WARPSYNC.ALL ;  /* 0x0000000000007948 */ /* 0x000fea0003800000 */
[----:B0-----:R-:W-:-:S05]  /*96d0*/  SHF.R.U32.HI R0, RZ, 0x7, R0 ;  /* 0x00000007ff007819 */ /* 0x001fca0000011600 */
[----:B------:R-:W-:-:S05]  /*96e0*/  VIADD R0, R0, 0x8 ;  /* 0x0000000800007836 */ /* 0x000fca0000000000 */
[----:B------:R0:W-:Y:S06]  /*96f0*/  BAR.SYNC.DEFER_BLOCKING R0, 0x100 ;  /* 0x000400000000751d */ /* 0x0001ec0000010000 */
[----:B------:R-:W-:Y:S05]  /*9700*/  @!P0 BRA `(.L_x_14741) ;  /* 0x0000000000048947 */ /* 0x000fea0003800000 */
[----:B------:R-:W-:Y:S01]  /*9710*/  BPT.TRAP 0x1 ;  /* 0x000000040000795c */ /* 0x000fe20000300000 */
.L_x_14741:
[----:B------:R-:W-:Y:S01]  /*9720*/  IMAD R174, R2, 0x8, R19 ;  /* 0x0000000802ae7824 */ /* 0x000fe200078e0213 */
[----:B------:R-:W-:-:S04]  /*9730*/  SHF.L.U32 R7, R23, 0x1f, RZ ;  /* 0x0000001f17077819 */ /* 0x000fc800000006ff */
[----:B------:R1:W2:Y:S01]  /*9740*/  SYNCS.PHASECHK.TRANS64.TRYWAIT P1, [R174+URZ+0x32430], R7 ;  /* 0x03243007ae0075a7 */ /* 0x0002a2000802017f */
[----:B------:R-:W-:Y:S05]  /*9750*/  @!P0 BRA `(.L_x_14742) ;  /* 0x0000000000048947 */ /* 0x000fea0003800000 */
[----:B------:R-:W-:Y:S01]  /*9760*/  BPT.TRAP 0x1 ;  /* 0x000000040000795c */ /* 0x000fe20000300000 */
.L_x_14742:
[----:B------:R-:W-:-:S05]  /*9770*/  VIADD R3, R19, 0x1c400 ;  /* 0x0001c40013037836 */ /* 0x000fca0000000000 */
[----:B------:R-:W-:-:S04]  /*9780*/  SHF.R.U32.HI R3, RZ, 0x4, R3 ;  /* 0x00000004ff037819 */ /* 0x000fc80000011603 */
[----:B------:R-:W-:-:S04]  /*9790*/  LOP3.LUT R3, R3, 0x3fff, RZ, 0xc0, !PT ;  /* 0x00003fff03037812 */ /* 0x000fc800078ec0ff */
[----:B------:R-:W-:-:S05]  /*97a0*/  LOP3.LUT R3, R3, 0x10000, RZ, 0xfc, !PT ;  /* 0x0001000003037812 */ /* 0x000fca00078efcff */
[----:B------:R3:W-:Y:S01]  /*97b0*/  STL [R1+0x20], R3 ;  /* 0x0000200301007387 */ /* 0x0007e20000100800 */
[----:B--2---:R-:W-:Y:S05]  /*97c0*/  @P1 BRA `(.L_x_14743) ;  /* 0x0000000000081947 */ /* 0x004fea0003800000 */
[----:B------:R-:W2:Y:S02]  /*97d0*/  SYNCS.PHASECHK.TRANS64.TRYWAIT P1, [R174+URZ+0x32430], R7 ;  /* 0x03243007ae0075a7 */ /* 0x000ea4000802017f */
[----:B--2---:R-:W-:Y:S05]  /*97e0*/  @!P1 BRA `(.L_x_14744) ;  /* 0x00000150009c9947 */ /* 0x004fea0003800000 */
.L_x_14743:
[----:B---3--:R-:W3:Y:S01]  /*97f0*/  LDL R3, [R1+0x20] ;  /* 0x0000200001037983 */ /* 0x008ee20000100800 */
[----:B------:R-:W-:Y:S01]  /*9800*/  IMAD.MOV.U32 R5, RZ, RZ, 0x40000040 ;  /* 0x40000040ff057424 */ /* 0x000fe200078e00ff */
[----:B------:R-:W-:Y:S05]  /*9810*/  WARPSYNC.ALL ;  /* 0x0000000000007948 */ /* 0x000fea0003800000 */
[C---:B------:R-:W-:Y:S01]  /*9820*/  R2UR UR4, R212.reuse ;  /* 0x00000000d40472ca */ /* 0x040fe200000e0000 */
[----:B-----5:R-:W-:Y:S01]  /*9830*/  WARPGROUP.ARRIVE ;  /* 0x00000000000079c5 */ /* 0x020fe20000000000 */
[----:B------:R-:W-:Y:S01]  /*9840*/  R2UR UR5, R213 ;  /* 0x00000000d50572ca */ /* 0x000fe200000e0000 */
[----:B------:R-:W-:Y:S01]  /*9850*/  VIADD R12, R212, 0x2 ;  /* 0x00000002d40c7836 */ /* 0x000fe20000000000 */
[----:B------:R-:W-:Y:S01]  /*9860*/  R2UR UR7, R5 ;  /* 0x00000000050772ca */ /* 0x000fe200000e0000 */
[----:B------:R-:W-:Y:S01]  /*9870*/  IMAD.MOV.U32 R13, RZ, RZ, 0x40000040 ;  /* 0x40000040ff0d7424 */ /* 0x000fe200078e00ff */
[----:B------:R-:W-:Y:S01]  /*9880*/  BSSY B0, `(.L_x_14745) ;  /* 0x0000029000007945 */ /* 0x000fe20003800000 */
[----:B------:R-:W-:-:S02]  /*9890*/  IMAD.MOV.U32 R9, RZ, RZ, 0x40000040 ;  /* 0x40000040ff097424 */ /* 0x000fc400078e00ff */
[C---:B------:R-:W-:Y:S01]  /*98a0*/  VIADD R10, R212.reuse, 0x4 ;  /* 0x00000004d40a7836 */ /* 0x040fe20000000000 */
[----:B------:R4:W-:Y:S01]  /*98b0*/  STL.64 [R1+0x10], R12 ;  /* 0x0000100c01007387 */ /* 0x0009e20000100a00 */
[----:B------:R-:W-:Y:S02]  /*98c0*/  IMAD.MOV.U32 R11, RZ, RZ, 0x40000040 ;  /* 0x40000040ff0b7424 */ /* 0x000fe400078e00ff */
[----:B------:R-:W-:Y:S02]  /*98d0*/  VIADD R236, R212, 0x6 ;  /* 0x00000006d4ec7836 */ /* 0x000fe40000000000 */
[----:B------:R-:W-:Y:S01]  /*98e0*/  IMAD.MOV.U32 R237, RZ, RZ, 0x40000040 ;  /* 0x40000040ffed7424 */ /* 0x000fe200078e00ff */
[----:B------:R4:W-:Y:S01]  /*98f0*/  STL.64 [R1], R10 ;  /* 0x0000000a01007387 */ /* 0x0009e20000100a00 */
[----:B------:R-:W-:Y:S02]  /*9900*/  IMAD.MOV.U32 R5, RZ, RZ, 0x40000040 ;  /* 0x40000040ff057424 */ /* 0x000fe400078e00ff */
[----:B---3--:R-:W-:-:S04]  /*9910*/  IMAD R4, R2, 0x300, R3 ;  /* 0x0000030002047824 */ /* 0x008fc800078e0203 */
[C---:B------:R-:W-:Y:S01]  /*9920*/  VIADD R8, R4.reuse, 0x2 ;  /* 0x0000000204087836 */ /* 0x040fe20000000000 */
[----:B------:R-:W-:-:S13]  /*9930*/  R2UR UR6, R4 ;  /* 0x00000000040672ca */ /* 0x000fda00000e0000 */
[----:B------:R-:W-:Y:S01]  /*9940*/  HGMMA.64x96x16.F32.BF16 R24, gdesc[UR4], RZ, !UPT, gsb0 ;  /* 0x01600000041879f0 */ /* 0x000fe2000c0018ff */
        /* <DEDUP_REMOVED lines=21> */
[----:B------:R-:W-:Y:S01]  /*9aa0*/  SHF.L.U32 R4, R73, 0x1f, RZ ;  /* 0x0000001f49047819 */ /* 0x000fe200000006ff */
[----:B------:R-:W-:-:S02]  /*9ab0*/  WARPGROUP.DEPBAR.LE gsb0, 0x0 ;  /* 0x00008000000079c5 */ /* 0x000fc40000010000 */
[----:B------:R-:W-:-:S08]  /*9ac0*/  WARPGROUP.ARRIVE ;  /* 0x00000000000079c5 */ /* 0x000fd00000000000 */
[----:B------:R-:W-:Y:S03]  /*9ad0*/  HGMMA.64x96x16.F32.BF16 R24, gdesc[UR4], R24, gsb0 ;  /* 0x01600000041879f0 */ /* 0x000fe60008001818 */
[----:B------:R-:W-:Y:S02]  /*9ae0*/  WARPGROUP.DEPBAR.LE gsb0, 0x0 ;  /* 0x00008000000079c5 */ /* 0x000fe40000010000 */
[----:B------:R-:W3:Y:S02]  /*9af0*/  SYNCS.PHASECHK.TRANS64.TRYWAIT P1, [R19+URZ+0x32410], R4 ;  /* 0x03241004130075a7 */ /* 0x000ee4000802017f */
[----:B---34-:R-:W-:Y:S05]  /*9b00*/  @!P1 BRA `(.L_x_14746) ;  /* 0x0000014c00e89947 */ /* 0x018fea0003800000 */
.L_x_14995:
[----:B------:R-:W-:Y:S05]  /*9b10*/  BSYNC B0 ;  /* 0x0000000000007941 */ /* 0x000fea0003800000 */
.L_x_14745:
[----:B------:R-:W-:Y:S05]  /*9b20*/  @!P0 BRA `(.L_x_14747) ;  /* 0x0000000000048947 */ /* 0x000fea0003800000 */
[----:B------:R-:W-:Y:S01]  /*9b30*/  BPT.TRAP 0x1 ;  /* 0x000000040000795c */ /* 0x000fe20000300000 */
.L_x_14747:
[----:B------:R4:W0:Y:S01]  /*9b40*/  SYNCS.PHASECHK.TRANS64.TRYWAIT P2, [R174+URZ+0x32450], R7 ;  /* 0x03245007ae0075a7 */ /* 0x000822000804017f */
[----:B------:R-:W-:Y:S05]  /*9b50*/  @!P0 BRA `(.L_x_14748) ;  /* 0x0000000000048947 */ /* 0x000fea0003800000 */
[----:B------:R-:W-:Y:S01]  /*9b60*/  BPT.TRAP 0x1 ;  /* 0x000000040000795c */ /* 0x000fe20000300000 */
.L_x_14748:
[----:B------:R-:W5:Y:S01]  /*9b70*/  S2R R3, SR_TID.X ;  /* 0x0000000000037919 */ /* 0x000f620000002100 */
[----:B------:R-:W-:Y:S01]  /*9b80*/  BSSY B0, `(.L_x_14749) ;  /* 0x0000006000007945 */ /* 0x000fe20003800000 */
[----:B-----5:R-:W-:-:S04]  /*9b90*/  LOP3.LUT R3, R3, 0x7f, RZ, 0xc0, !PT ;  /* 0x0000007f03037812 */ /* 0x020fc800078ec0ff */
[----:B------:R-:W-:Y:S01]  /*9ba0*/  ISETP.NE.AND P1, PT, R3, RZ, PT ;  /* 0x000000ff0300720c */ /* 0x000fe20003f25270 */
[----:B0-----:R-:W-:-:S12]  /*9bb0*/  @P2 BRA `(.L_x_14750) ;  /* 0x0000000000082947 */ /* 0x001fd80003800000 */
[----:B------:R-:W0:Y:S02]  /*9bc0*/  SYNCS.PHASECHK.TRANS64.TRYWAIT P2, [R174+URZ+0x32450], R7 ;  /* 0x03245007ae0075a7 */ /* 0x000e24000804017f */
[----:B0-----:R-:W-:Y:S05]  /*9bd0*/  @!P2 BRA `(.L_x_14751) ;  /* 0x0000014c00c8a947 */ /* 0x001fea0003800000 */
.L_x_14750:
[----:B------:R-:W-:Y:S05]  /*9be0*/  BSYNC B0 ;  /* 0x0000000000007941 */ /* 0x000fea0003800000 */
.L_x_14749:
[----:B------:R-:W-:Y:S05]  /*9bf0*/  WARPSYNC.ALL ;  /* 0x0000000000007948 */ /* 0x000fea0003800000 */
[----:B------:R-:W-:Y:S01]  /*9c00*/  VIADD R3, R19, 0x400 ;  /* 0x0000040013037836 */ /* 0x000fe20000000000 */
[----:B---3--:R-:W-:Y:S01]  /*9c10*/  LOP3.LUT R4, R72, 0x10000, RZ, 0xfc, !PT ;  /* 0x0001000048047812 */ /* 0x008fe200078efcff */
[----:B------:R-:W-:Y:S02]  /*9c20*/  IMAD.MOV.U32 R5, RZ, RZ, 0x40000040 ;  /* 0x40000040ff057424 */ /* 0x000fe400078e00ff */
[----:B-12-4-:R-:W-:Y:S01]  /*9c30*/  IMAD.MOV.U32 R7, RZ, RZ, 0x40000040 ;  /* 0x40000040ff077424 */ /* 0x016fe200078e00ff */
[----:B------:R-:W-:Y:S01]  /*9c40*/  SHF.R.U32.HI R3, RZ, 0x4, R3 ;  /* 0x00000004ff037819 */ /* 0x000fe20000011603 */
[----:B------:R-:W-:Y:S01]  /*9c50*/  WARPGROUP.ARRIVE ;  /* 0x00000000000079c5 */ /* 0x000fe20000000000 */
[----:B------:R-:W-:Y:S01]  /*9c60*/  IMAD.MOV.U32 R235, RZ, RZ, 0x40000040 ;  /* 0x40000040ffeb7424 */ /* 0x000fe200078e00ff */
[----:B------:R-:W0:Y:S01]  /*9c70*/  LDC R75, c[0x0][0x448] ;  /* 0x00011200ff4b7b82 */ /* 0x000e220000000800 */
[----:B------:R-:W-:-:S04]  /*9c80*/  LOP3.LUT R3, R3, 0x3fff, RZ, 0xc0, !PT ;  /* 0x00003fff03037812 */ /* 0x000fc800078ec0ff */
[----:B------:R-:W-:-:S05]  /*9c90*/  LOP3.LUT R6, R3, 0x10000, RZ, 0xfc, !PT ;  /* 0x0001000003067812 */ /* 0x000fca00078efcff */
[----:B------:R1:W-:Y:S01]  /*9ca0*/  STL [R1+0x24], R6 ;  /* 0x0000240601007387 */ /* 0x0003e20000100800 */
[C---:B------:R-:W-:Y:S02]  /*9cb0*/  R2UR UR4, R4.reuse ;  /* 0x00000000040472ca */ /* 0x040fe400000e0000 */
[----:B------:R-:W-:Y:S01]  /*9cc0*/  R2UR UR5, R5 ;  /* 0x00000000050572ca */ /* 0x000fe200000e0000 */
[----:B------:R-:W-:Y:S01]  /*9cd0*/  VIADD R234, R4, 0x2 ;  /* 0x0000000204ea7836 */ /* 0x000fe20000000000 */
[----:B------:R-:W-:Y:S01]  /*9ce0*/  R2UR UR7, R7 ;  /* 0x00000000070772ca */ /* 0x000fe200000e0000 */
[----:B------:R-:W-:Y:S01]  /*9cf0*/  IMAD.MOV.U32 R9, RZ, RZ, 0x40000040 ;  /* 0x40000040ff097424 */ /* 0x000fe200078e00ff */
[----:B------:R-:W2:Y:S01]  /*9d00*/  LDL.LU R73, [R1+0x8] ;  /* 0x0000080001497983 */ /* 0x000ea20000300800 */
[----:B-1----:R-:W-:-:S03]  /*9d10*/  IMAD R6, R2, 0xc00, R6 ;  /* 0x00000c0002067824 */ /* 0x002fc600078e0206 */
[----:B------:R-:W3:Y:S02]  /*9d20*/  LDL R72, [R1+0x40] ;  /* 0x0000400001487983 */ /* 0x000ee40000100800 */
[----:B------:R-:W-:Y:S01]  /*9d30*/  R2UR UR6, R6 ;  /* 0x00000000060672ca */ /* 0x000fe200000e0000 */
[C---:B------:R-:W-:Y:S01]  /*9d40*/  VIADD R232, R4.reuse, 0x4 ;  /* 0x0000000404e87836 */ /* 0x040fe20000000000 */
[----:B------:R-:W3:Y:S01]  /*9d50*/  LDL R77, [R1+0x28] ;  /* 0x00002800014d7983 */ /* 0x000ee20000100800 */
[----:B------:R-:W-:Y:S02]  /*9d60*/  IMAD.MOV.U32 R233, RZ, RZ, 0x40000040 ;  /* 0x40000040ffe97424 */ /* 0x000fe400078e00ff */
[C---:B------:R-:W-:Y:S01]  /*9d70*/  VIADD R230, R4.reuse, 0x6 ;  /* 0x0000000604e67836 */ /* 0x040fe20000000000 */
[----:B------:R-:W4:Y:S01]  /*9d80*/  LDL R176, [R1+0x2c] ;  /* 0x00002c0001b07983 */ /* 0x000f220000100800 */
[----:B------:R-:W-:Y:S02]  /*9d90*/  IMAD.MOV.U32 R231, RZ, RZ, 0x40000040 ;  /* 0x40000040ffe77424 */ /* 0x000fe400078e00ff */
[----:B------:R-:W-:Y:S01]  /*9da0*/  VIADD R228, R4, 0x400 ;  /* 0x0000040004e47836 */ /* 0x000fe20000000000 */
[----:B------:R-:W5:Y:S03]  /*9db0*/  LDL R74, [R1+0x44] ;  /* 0x00004400014a7983 */ /* 0x000f660000100800 */
[----:B------:R-:W-:Y:S01]  /*9dc0*/  HGMMA.64x96x16.F32.BF16 R24, gdesc[UR4], R24, gsb0 ;  /* 0x01600000041879f0 */ /* 0x000fe20008001818 */
[----:B------:R-:W-:Y:S01]  /*9dd0*/  VIADD R8, R6, 0x2 ;  /* 0x0000000206087836 */ /* 0x000fe20000000000 */
[----:B------:R-:W-:Y:S01]  /*9de0*/  R2UR UR4, R234 ;  /* 0x00000000ea0472ca */ /* 0x000fe200000e0000 */
[----:B------:R-:W-:Y:S01]  /*9df0*/  IMAD.MOV.U32 R229, RZ, RZ, 0x40000040 ;  /* 0x40000040ffe57424 */ /* 0x000fe200078e00ff */
[----:B------:R-:W-:Y:S01]  /*9e00*/  R2UR UR5, R235 ;  /* 0x00000000eb0572ca */ /* 0x000fe200000e0000 */
[----:B------:R-:W-:Y:S01]  /*9e10*/  VIADD R226, R4, 0x402 ;  /* 0x0000040204e27836 */ /* 0x000fe20000000000 */
[----:B------:R-:W-:Y:S01]  /*9e20*/  R2UR UR6, R8 ;  /* 0x00000000080672ca */ /* 0x000fe200000e0000 */
[----:B------:R-:W-:Y:S01]  /*9e30*/  IMAD.MOV.U32 R227, RZ, RZ, 0x40000040 ;  /* 0x40000040ffe37424 */ /* 0x000fe200078e00ff */
[----:B------:R-:W-:Y:S01]  /*9e40*/  R2UR UR7, R9 ;  /* 0x00000000090772ca */ /* 0x000fe200000e0000 */
[----:B------:R-:W-:Y:S01]  /*9e50*/  VIADD R8, R6, 0x4 ;  /* 0x0000000406087836 */ /* 0x000fe20000000000 */
[----:B------:R-:W5:Y:S01]  /*9e60*/  LDL R177, [R1+0x1c] ;  /* 0x00001c0001b17983 */ /* 0x000f620000100800 */
        /* <DEDUP_REMOVED lines=36> */
[----:B------:R-:W-:-:S02]  /*a0b0*/  VIADD R8, R6, 0x304 ;  /* 0x0000030406087836 */ /* 0x000fc40000000000 */
[----:B------:R-:W-:Y:S02]  /*a0c0*/  IMAD.MOV.U32 R225, RZ, RZ, 0x40000040 ;  /* 0x40000040ffe17424 */ /* 0x000fe400078e00ff */
[----:B------:R-:W-:Y:S01]  /*a0d0*/  IMAD.MOV.U32 R9, RZ, RZ, 0x40000040 ;  /* 0x40000040ff097424 */ /* 0x000fe200078e00ff */
[----:B------:R-:W-:Y:S02]  /*a0e0*/  WARPGROUP.DEPBAR.LE gsb0, 0x0 ;  /* 0x00008000000079c5 */ /* 0x000fe40000010000 */
[----:B------:R-:W-:-:S06]  /*a0f0*/  WARPGROUP.ARRIVE ;  /* 0x00000000000079c5 */ /* 0x000fcc0000000000 */
        /* <DEDUP_REMOVED lines=103> */
[----:B------:R-:W-:Y:S02]  /*a770*/  R2UR UR7, R7 ;  /* 0x00000000070772ca */ /* 0x000fe400000e0000 */
[----:B0-----:R-:W-:Y:S02]  /*a780*/  ISETP.NE.AND P5, PT, R75, 0x1, PT ;  /* 0x000000014b00780c */ /* 0x001fe40003fa5270 */
[----:B--2---:R-:W-:-:S11]  /*a790*/  LOP3.LUT R73, R73, 0xfffffff7, RZ, 0xc0, !PT ;  /* 0xfffffff749497812 */ /* 0x004fd600078ec0ff */
[----:B------:R-:W0:Y:S08]  /*a7a0*/  @P5 LDC R6, c[0x0][0x44c] ;  /* 0x00011300ff065b82 */ /* 0x000e300000000800 */
[----:B------:R-:W1:Y:S01]  /*a7b0*/  @P5 LDC R7, c[0x0][0x450] ;  /* 0x00011400ff075b82 */ /* 0x000e620000000800 */
[----:B------:R-:W-:-:S05]  /*a7c0*/  @P5 LOP3.LUT R73, R73, 0x8, RZ, 0xfc, !PT ;  /* 0x0000000849495812 */ /* 0x000fca00078efcff */
[----:B------:R3:W-:Y:S02]  /*a7d0*/  STL [R1+0x8], R73 ;  /* 0x0000084901007387 */ /* 0x0007e40000100800 */
[----:B---3--:R-:W-:Y:S01]  /*a7e0*/  IMAD.IADD R73, R72, 0x1, R77 ;  /* 0x0000000148497824 */ /* 0x008fe200078e024d */
[----:B------:R-:W-:Y:S02]  /*a7f0*/  WARPGROUP.DEPBAR.LE gsb0, 0x0 ;  /* 0x00008000000079c5 */ /* 0x000fe40000010000 */
[----:B------:R-:W-:-:S06]  /*a800*/  WARPGROUP.ARRIVE ;  /* 0x00000000000079c5 */ /* 0x000fcc0000000000 */
[----:B------:R-:W-:Y:S01]  /*a810*/  HGMMA.64x96x16.F32.BF16 R24, gdesc[UR4], R24, gsb0 ;  /* 0x01600000041879f0 */ /* 0x000fe20008001818 */
[----:B0-----:R-:W-:Y:S01]  /*a820*/  @P5 IMAD.HI.U32 R6, R73, R6, RZ ;  /* 0x0000000649065227 */ /* 0x001fe200078e00ff */
[----:B------:R-:W-:-:S04]  /*a830*/  ULDC UR4, c[0x0][0xa80] ;  /* 0x0002a00000047ab9 */ /* 0x000fc80000000800 */
[----:B-1----:R-:W-:-:S05]  /*a840*/  @P5 SHF.R.U32.HI R73, RZ, R7, R6 ;  /* 0x00000007ff495219 */ /* 0x002fca0000011606 */
[----:B------:R-:W0:Y:S01]  /*a850*/  SHFL.IDX PT, R72, R73, RZ, 0x1c1f ;  /* 0x001c1fff49487589 */ /* 0x000e2200000e0000 */
[----:B----4-:R-:W-:-:S04]  /*a860*/  IMAD R6, R214, -0x60, R176 ;  /* 0xffffffa0d6067824 */ /* 0x010fc800078e02b0 */
[----:B------:R-:W-:-:S04]  /*a870*/  VIADD R6, R6, 0x60 ;  /* 0x0000006006067836 */ /* 0x000fc80000000000 */
[----:B-----5:R-:W-:-:S05]  /*a880*/  IMAD R6, R74, -0x2, R6 ;  /* 0xfffffffe4a067824 */ /* 0x020fca00078e0206 */
[----:B------:R-:W-:-:S04]  /*a890*/  IADD3 R7, -R177, 0x1, R6 ;  /* 0x00000001b1077810 */ /* 0x000fc80007ffe106 */
[----:B0-----:R-:W-:-:S04]  /*a8a0*/  VIADDMNMX R75, R72, R7, R6, PT ;  /* 0x00000007484b7246 */ /* 0x001fc80003800106 */
[C---:B------:R-:W-:Y:S02]  /*a8b0*/  ISETP.GT.AND P3, PT, R75.reuse, RZ, PT ;  /* 0x000000ff4b00720c */ /* 0x040fe40003f64270 */
[C---:B------:R-:W-:Y:S02]  /*a8c0*/  ISETP.GT.AND P4, PT, R75.reuse, 0x1, PT ;  /* 0x000000014b00780c */ /* 0x040fe40003f84270 */
[----:B------:R-:W-:Y:S01]  /*a8d0*/  ISETP.GT.AND P2, PT, R75, 0x8, PT ;  /* 0x000000084b00780c */ /* 0x000fe20003f44270 */
[----:B------:R-:W-:Y:S02]  /*a8e0*/  WARPGROUP.DEPBAR.LE gsb0, 0x0 ;  /* 0x00008000000079c5 */ /* 0x000fe40000010000 */
        /* <DEDUP_REMOVED lines=66> */
[----:B------:R-:W-:-:S04]  /*ad10*/  FMNMX.FTZ R25, R68, R25, !PT ;  /* 0x0000001944197209 */ /* 0x000fc80007810000 */
[----:B------:R-:W-:-:S05]  /*ad20*/  FMNMX.FTZ R25, R80, R25, !PT ;  /* 0x0000001950197209 */ /* 0x000fca0007810000 */
[----:B------:R-:W0:Y:S04]  /*ad30*/  SHFL.BFLY PT, R84, R25, 0x2, 0x1f ;  /* 0x0c401f0019547f89 */ /* 0x000e2800000e0000 */
[----:B------:R-:W1:Y:S01]  /*ad40*/  SHFL.IDX PT, R73, R73, 0x1, 0x1c1f ;  /* 0x003c1f0049497f89 */ /* 0x000e6200000e0000 */
[----:B0-----:R-:W-:-:S05]  /*ad50*/  FMNMX.FTZ R84, R25, R84, !PT ;  /* 0x0000005419547209 */ /* 0x001fca0007810000 */
[----:B------:R-:W0:Y:S01]  /*ad60*/  SHFL.BFLY PT, R29, R84, 0x1, 0x1f ;  /* 0x0c201f00541d7f89 */ /* 0x000e2200000e0000 */
[----:B-1----:R-:W-:-:S04]  /*ad70*/  VIADDMNMX R37, R73, R7, R6, PT ;  /* 0x0000000749257246 */ /* 0x002fc80003800106 */
[C---:B------:R-:W-:Y:S02]  /*ad80*/  ISETP.GT.AND P3, PT, R37.reuse, RZ, PT ;  /* 0x000000ff2500720c */ /* 0x040fe40003f64270 */
[C---:B------:R-:W-:Y:S01]  /*ad90*/  ISETP.GT.AND P4, PT, R37.reuse, 0x1, PT ;  /* 0x000000012500780c */ /* 0x040fe20003f84270 */
[----:B------:R-:W-:Y:S01]  /*ada0*/  IMAD.U32 R7, RZ, RZ, UR4 ;  /* 0x00000004ff077e24 */ /* 0x000fe2000f8e00ff */
[----:B------:R-:W-:Y:S02]  /*adb0*/  ISETP.GT.AND P2, PT, R37, 0x8, PT ;  /* 0x000000082500780c */ /* 0x000fe40003f44270 */
[----:B------:R-:W-:Y:S02]  /*adc0*/  FSEL R26, R26, -INF , P3 ;  /* 0xff8000001a1a7808 */ /* 0x000fe40001800000 */
[----:B------:R-:W-:Y:S02]  /*add0*/  FSEL R25, R27, -INF , P4 ;  /* 0xff8000001b197808 */ /* 0x000fe40002000000 */
[----:B------:R-:W-:-:S02]  /*ade0*/  ISETP.GT.AND P3, PT, R37, 0x9, PT ;  /* 0x000000092500780c */ /* 0x000fc40003f64270 */
[----:B------:R-:W-:Y:S02]  /*adf0*/  FSEL R30, R30, -INF , P2 ;  /* 0xff8000001e1e7808 */ /* 0x000fe40001000000 */
[----:B------:R-:W-:Y:S02]  /*ae00*/  FMNMX.FTZ R27, R26, R25, !PT ;  /* 0x000000191a1b7209 */ /* 0x000fe40007810000 */
[----:B0-----:R-:W-:Y:S02]  /*ae10*/  FMNMX.FTZ R6, R84, R29, !PT ;  /* 0x0000001d54067209 */ /* 0x001fe40007810000 */
[----:B------:R-:W-:Y:S02]  /*ae20*/  ISETP.GT.AND P2, PT, R37, 0x10, PT ;  /* 0x000000102500780c */ /* 0x000fe40003f44270 */
[C---:B------:R-:W-:Y:S01]  /*ae30*/  FSETP.NEU.FTZ.AND P4, PT, R6.reuse, -INF , PT ;  /* 0xff8000000600780b */ /* 0x040fe20003f9d000 */
[----:B------:R-:W-:Y:S01]  /*ae40*/  FMUL.FTZ R29, R6, R7 ;  /* 0x00000007061d7220 */ /* 0x000fe20000410000 */
[----:B------:R-:W-:-:S02]  /*ae50*/  FSEL R84, R31, -INF , P3 ;  /* 0xff8000001f547808 */ /* 0x000fc40001800000 */
[----:B------:R-:W-:Y:S02]  /*ae60*/  FMNMX.FTZ R27, R30, R27, !PT ;  /* 0x0000001b1e1b7209 */ /* 0x000fe40007810000 */
[----:B------:R-:W-:Y:S02]  /*ae70*/  FSEL R29, R29, RZ, P4 ;  /* 0x000000ff1d1d7208 */ /* 0x000fe40002000000 */
[C---:B------:R-:W-:Y:S02]  /*ae80*/  ISETP.GT.AND P3, PT, R37.reuse, 0x11, PT ;  /* 0x000000112500780c */ /* 0x040fe40003f64270 */
[----:B------:R-:W-:Y:S02]  /*ae90*/  FSEL R34, R34, -INF , P2 ;  /* 0xff80000022227808 */ /* 0x000fe40001000000 */
[----:B------:R-:W-:Y:S01]  /*aea0*/  FMNMX.FTZ R27, R84, R27, !PT ;  /* 0x0000001b541b7209 */ /* 0x000fe20007810000 */
[----:B------:R-:W-:Y:S01]  /*aeb0*/  FFMA.FTZ R204, R86, R7, -R29 ;  /* 0x0000000756cc7223 */ /* 0x000fe2000001081d */
[----:B------:R-:W-:-:S02]  /*aec0*/  ISETP.GT.AND P2, PT, R37, 0x18, PT ;  /* 0x000000182500780c */ /* 0x000fc40003f44270 */
[----:B------:R-:W-:Y:S02]  /*aed0*/  FSEL R86, R35, -INF , P3 ;  /* 0xff80000023567808 */ /* 0x000fe40001800000 */
[----:B------:R-:W-:Y:S02]  /*aee0*/  FMNMX.FTZ R27, R34, R27, !PT ;  /* 0x0000001b221b7209 */ /* 0x000fe40007810000 */
        /* <DEDUP_REMOVED lines=13> */
[----:B------:R-:W-:Y:S01]  /*afc0*/  FMNMX.FTZ R31, R42, R31, !PT ;  /* 0x0000001f2a1f7209 */ /* 0x000fe20007810000 */
[----:B------:R0:W-:Y:S01]  /*afd0*/  MUFU.EX2 R27, R33 ;  /* 0x00000021001b7308 */ /* 0x0001e20000000800 */
[C---:B------:R-:W-:Y:S02]  /*afe0*/  ISETP.GT.AND P3, PT, R37.reuse, 0x29, PT ;  /* 0x000000292500780c */ /* 0x040fe40003f64270 */
[----:B------:R-:W-:Y:S01]  /*aff0*/  FSEL R46, R46, -INF , P2 ;  /* 0xff8000002e2e7808 */ /* 0x000fe20001000000 */
[----:B------:R-:W-:Y:S01]  /*b000*/  FFMA.FTZ R35, R92, R7, -R29 ;  /* 0x000000075c237223 */ /* 0x000fe2000001081d */
[----:B------:R-:W-:Y:S02]  /*b010*/  ISETP.GT.AND P2, PT, R37, 0x30, PT ;  /* 0x000000302500780c */ /* 0x000fe40003f44270 */
[----:B0-----:R-:W-:-:S02]  /*b020*/  FMNMX.FTZ R33, R90, R31, !PT ;  /* 0x0000001f5a217209 */ /* 0x001fc40007810000 */
        /* <DEDUP_REMOVED lines=39> */
[----:B------:R-:W-:Y:S02]  /*b2a0*/  ISETP.GT.AND P3, PT, R37, 0x59, PT ;  /* 0x000000592500780c */ /* 0x000fe40003f64270 */
[----:B------:R-:W-:Y:S02]  /*b2b0*/  FSEL R70, R70, -INF , P2 ;  /* 0xff80000046467808 */ /* 0x000fe40001000000 */
[----:B------:R-:W-:Y:S02]  /*b2c0*/  FMNMX.FTZ R37, R40, R39, !PT ;  /* 0x0000002728257209 */ /* 0x000fe40007810000 */
[----:B------:R-:W-:-:S02]  /*b2d0*/  FSEL R98, R71, -INF , P3 ;  /* 0xff80000047627808 */ /* 0x000fc40001800000 */
[----:B------:R-:W-:-:S04]  /*b2e0*/  FMNMX.FTZ R37, R70, R37, !PT ;  /* 0x0000002546257209 */ /* 0x000fc80007810000 */
[----:B------:R-:W-:Y:S01]  /*b2f0*/  FMNMX.FTZ R37, R98, R37, !PT ;  /* 0x0000002562257209 */ /* 0x000fe20007810000 */
[----:B------:R-:W-:-:S04]  /*b300*/  FFMA.FTZ R43, R24, R7, -R29 ;  /* 0x00000007182b7223 */ /* 0x000fc8000001081d */
[----:B------:R-:W0:Y:S02]  /*b310*/  SHFL.BFLY PT, R24, R37, 0x2, 0x1f ;  /* 0x0c401f0025187f89 */ /* 0x000e2400000e0000 */
[----:B0-----:R-:W-:-:S05]  /*b320*/  FMNMX.FTZ R24, R37, R24, !PT ;  /* 0x0000001825187209 */ /* 0x001fca0007810000 */
[----:B------:R-:W0:Y:S01]  /*b330*/  SHFL.BFLY PT, R37, R24, 0x1, 0x1f ;  /* 0x0c201f0018257f89 */ /* 0x000e2200000e0000 */
        /* <DEDUP_REMOVED lines=9> */
[-CC-:B-1----:R-:W-:Y:S01]  /*b3d0*/  FFMA.FTZ R41, R28, R7.reuse, -R29.reuse ;  /* 0x000000071c297223 */ /* 0x182fe2000001081d */
[-CC-:B------:R-:W-:Y:S01]  /*b3e0*/  FFMA.FTZ R49, R74, R7.reuse, -R29.reuse ;  /* 0x000000074a317223 */ /* 0x180fe2000001081d */
[-CC-:B------:R-:W-:Y:S01]  /*b3f0*/  FFMA.FTZ R168, R64, R7.reuse, -R29.reuse ;  /* 0x0000000740a87223 */ /* 0x180fe2000001081d */
[-CC-:B------:R-:W-:Y:S01]  /*b400*/  FFMA.FTZ R51, R76, R7.reuse, -R29.reuse ;  /* 0x000000074c337223 */ /* 0x180fe2000001081d */
[-CC-:B------:R-:W-:Y:S01]  /*b410*/  FFMA.FTZ R170, R68, R7.reuse, -R29.reuse ;  /* 0x0000000744aa7223 */ /* 0x180fe2000001081d */
[----:B------:R-:W-:Y:S01]  /*b420*/  FFMA.FTZ R53, R80, R7, -R29 ;  /* 0x0000000750357223 */ /* 0x000fe2000001081d */
[----:B------:R-:W1:Y:S01]  /*b430*/  S2R R79, SR_TID.X ;  /* 0x00000000004f7919 */ /* 0x000e620000002100 */
[----:B------:R-:W2:Y:S01]  /*b440*/  @P5 LDC R28, c[0x0][0x450] ;  /* 0x00011400ff1c5b82 */ /* 0x000ea20000000800 */
[----:B0-----:R-:W-:-:S04]  /*b450*/  FMNMX.FTZ R172, R24, R37, !PT ;  /* 0x0000002518ac7209 */ /* 0x001fc80007810000 */
[C---:B------:R-:W-:Y:S01]  /*b460*/  FSETP.NEU.FTZ.AND P2, PT, R172.reuse, -INF , PT ;  /* 0xff800000ac00780b */ /* 0x040fe20003f5d000 */
[----:B------:R-:W-:-:S05]  /*b470*/  FMUL.FTZ R24, R172, R7 ;  /* 0x00000007ac187220 */ /* 0x000fca0000410000 */
[----:B------:R-:W-:-:S05]  /*b480*/  FSEL R29, R24, RZ, P2 ;  /* 0x000000ff181d7208 */ /* 0x000fca0001000000 */
[-CC-:B------:R-:W-:Y:S01]  /*b490*/  FFMA.FTZ R25, R25, R7.reuse, -R29.reuse ;  /* 0x0000000719197223 */ /* 0x180fe2000001081d */
[----:B------:R-:W-:-:S03]  /*b4a0*/  FFMA.FTZ R205, R26, R7, -R29 ;  /* 0x000000071acd7223 */ /* 0x000fc6000001081d */
[----:B------:R0:W-:Y:S02]  /*b4b0*/  MUFU.EX2 R26, R25 ;  /* 0x00000019001a7308 */ /* 0x0001e40000000800 */
[----:B0-----:R-:W0:Y:S01]  /*b4c0*/  @P5 LDC R25, c[0x0][0x44c] ;  /* 0x00011300ff195b82 */ /* 0x001e220000000800 */
[----:B------:R-:W-:-:S05]  /*b4d0*/  FFMA.FTZ R30, R30, R7, -R29 ;  /* 0x000000071e1e7223 */ /* 0x000fca000001081d */
[----:B------:R-:W3:Y:S01]  /*b4e0*/  MUFU.EX2 R204, R204 ;  /* 0x000000cc00cc7308 */ /* 0x000ee20000000800 */
[-CC-:B------:R-:W-:Y:S01]  /*b4f0*/  FFMA.FTZ R84, R84, R7.reuse, -R29.reuse ;  /* 0x0000000754547223 */ /* 0x180fe2000001081d */
[----:B------:R-:W-:-:S06]  /*b500*/  FFMA.FTZ R34, R34, R7, -R29 ;  /* 0x0000000722227223 */ /* 0x000fcc000001081d */
[----:B------:R-:W4:Y:S01]  /*b510*/  MUFU.EX2 R205, R205 ;  /* 0x000000cd00cd7308 */ /* 0x000f220000000800 */
[----:B-1----:R-:W-:Y:S01]  /*b520*/  SHF.R.U32.HI R79, RZ, 0x7, R79 ;  /* 0x00000007ff4f7819 */ /* 0x002fe2000001164f */
[----:B------:R-:W-:-:S06]  /*b530*/  @!P1 VIADD R24, R174, 0x32440 ;  /* 0x00032440ae189836 */ /* 0x000fcc0000000000 */
[----:B------:R-:W1:Y:S08]  /*b540*/  MUFU.EX2 R206, R206 ;  /* 0x000000ce00ce7308 */ /* 0x000e700000000800 */
[----:B------:R-:W5:Y:S01]  /*b550*/  MUFU.EX2 R30, R30 ;  /* 0x0000001e001e7308 */ /* 0x000f620000000800 */
[----:B------:R-:W-:Y:S01]  /*b560*/  FFMA.FTZ R86, R86, R7, -R29 ;  /* 0x0000000756567223 */ /* 0x000fe2000001081d */
[----:B------:R-:W-:-:S06]  /*b570*/  IADD3 R173, -R79, 0xb, RZ ;  /* 0x0000000b4fad7810 */ /* 0x000fcc0007ffe1ff */
[----:B------:R-:W-:Y:S01]  /*b580*/  MUFU.EX2 R39, R43 ;  /* 0x0000002b00277308 */ /* 0x000fe20000000800 */
[----:B------:R-:W-:Y:S01]  /*b590*/  FFMA.FTZ R38, R38, R7, -R29 ;  /* 0x0000000726267223 */ /* 0x000fe2000001081d */
[----:B------:R-:W-:Y:S01]  /*b5a0*/  @!P1 PRMT R24, RZ, 0x654, R24 ;  /* 0x00000654ff189816 */ /* 0x000fe20000000018 */
[----:B------:R-:W-:Y:S01]  /*b5b0*/  IMAD.MOV.U32 R175, RZ, RZ, R77 ;  /* 0x000000ffffaf7224 */ /* 0x000fe200078e004d */
[----:B------:R0:W-:Y:S06]  /*b5c0*/  BAR.ARV R173, 0x100 ;  /* 0x000400ad0000751d */ /* 0x0001ec0000002000 */
[----:B------:R2:W-:Y:S01]  /*b5d0*/  MUFU.EX2 R43, R32 ;  /* 0x00000020002b7308 */ /* 0x0005e20000000800 */
[----:B------:R1:W-:Y:S07]  /*b5e0*/  @!P1 SYNCS.ARRIVE.TRANS64.RED.A1T0 RZ, [R24+URZ], RZ ;  /* 0x000000ff18ff99a7 */ /* 0x0003ee000810043f */
[----:B------:R-:W5:Y:S01]  /*b5f0*/  MUFU.EX2 R207, R84 ;  /* 0x0000005400cf7308 */ /* 0x000f620000000800 */
[----:B--2---:R-:W-:Y:S01]  /*b600*/  LOP3.LUT R32, R3, 0x3000000, RZ, 0xfc, !PT ;  /* 0x0300000003207812 */ /* 0x004fe200078efcff */
[----:B0-----:R-:W-:-:S04]  /*b610*/  @P5 IMAD.HI.U32 R3, R77, R25, RZ ;  /* 0x000000194d035227 */ /* 0x001fc800078e00ff */
[----:B------:R-:W-:Y:S02]  /*b620*/  IMAD.MOV.U32 R25, RZ, RZ, 0x40000040 ;  /* 0x40000040ff197424 */ /* 0x000fe400078e00ff */
[----:B------:R-:W0:Y:S01]  /*b630*/  MUFU.EX2 R152, R152 ;  /* 0x0000009800987308 */ /* 0x000e220000000800 */
[----:B------:R-:W-:Y:S01]  /*b640*/  @P5 SHF.R.U32.HI R175, RZ, R28, R3 ;  /* 0x0000001cffaf5219 */ /* 0x000fe20000011603 */
[----:B---3--:R-:W-:Y:S01]  /*b650*/  FADD.FTZ R3, R204, R27 ;  /* 0x0000001bcc037221 */ /* 0x008fe20000010000 */
[----:B------:R-:W-:-:S05]  /*b660*/  R2UR UR7, R25 ;  /* 0x00000000190772ca */ /* 0x000fca00000e0000 */
[----:B------:R-:W2:Y:S01]  /*b670*/  MUFU.EX2 R34, R34 ;  /* 0x0000002200227308 */ /* 0x000ea20000000800 */
[----:B----4-:R-:W-:Y:S01]  /*b680*/  FADD.FTZ R25, R205, R26 ;  /* 0x0000001acd197221 */ /* 0x010fe20000010000 */
[----:B------:R3:W-:Y:S01]  /*b690*/  BAR.SYNC.DEFER_BLOCKING R0, 0x100 ;  /* 0x000400000000751d */ /* 0x0007e20000010000 */
[----:B------:R-:W-:Y:S01]  /*b6a0*/  FFMA.FTZ R88, R88, R7, -R29 ;  /* 0x0000000758587223 */ /* 0x000fe2000001081d */
[----:B-1----:R-:W-:-:S04]  /*b6b0*/  IMAD R24, R2, 0xc00, R32 ;  /* 0x00000c0002187824 */ /* 0x002fc800078e0220 */
[----:B------:R-:W1:Y:S01]  /*b6c0*/  MUFU.EX2 R153, R86 ;  /* 0x0000005600997308 */ /* 0x000e620000000800 */
[----:B------:R5:W-:Y:S01]  /*b6d0*/  STL [R1+0x18], R32 ;  /* 0x0000182001007387 */ /* 0x000be20000100800 */
[----:B---3--:R-:W-:Y:S01]  /*b6e0*/  FADD.FTZ R0, R206, R3 ;  /* 0x00000003ce007221 */ /* 0x008fe20000010000 */
[----:B------:R-:W-:-:S05]  /*b6f0*/  FFMA.FTZ R157, R42, R7, -R29 ;  /* 0x000000072a9d7223 */ /* 0x000fca000001081d */
[----:B------:R-:W3:Y:S01]  /*b700*/  MUFU.EX2 R154, R154 ;  /* 0x0000009a009a7308 */ /* 0x000ee20000000800 */
[----:B------:R-:W-:Y:S01]  /*b710*/  FADD.FTZ R3, R31, R0 ;  /* 0x000000001f037221 */ /* 0x000fe20000010000 */
[----:B-----5:R-:W-:-:S06]  /*b720*/  FADD.FTZ R32, R30, R25 ;  /* 0x000000191e207221 */ /* 0x020fcc0000010000 */
[----:B------:R-:W4:Y:S01]  /*b730*/  MUFU.EX2 R38, R38 ;  /* 0x0000002600267308 */ /* 0x000f220000000800 */
[----:B------:R-:W-:Y:S01]  /*b740*/  FADD.FTZ R25, R207, R32 ;  /* 0x00000020cf197221 */ /* 0x000fe20000010000 */
[----:B------:R-:W-:Y:S01]  /*b750*/  FFMA.FTZ R90, R90, R7, -R29 ;  /* 0x000000075a5a7223 */ /* 0x000fe2000001081d */
[----:B0-----:R-:W-:-:S05]  /*b760*/  FADD.FTZ R0, R152, R3 ;  /* 0x0000000398007221 */ /* 0x001fca0000010000 */
[----:B------:R-:W0:Y:S01]  /*b770*/  MUFU.EX2 R155, R88 ;  /* 0x00000058009b7308 */ /* 0x000e220000000800 */
[----:B--2---:R-:W-:Y:S01]  /*b780*/  FADD.FTZ R32, R34, R25 ;  /* 0x0000001922207221 */ /* 0x004fe20000010000 */
[----:B------:R-:W-:Y:S01]  /*b790*/  FFMA.FTZ R46, R46, R7, -R29 ;  /* 0x000000072e2e7223 */ /* 0x000fe2000001081d */
[----:B------:R-:W-:-:S05]  /*b7a0*/  FADD.FTZ R3, R33, R0 ;  /* 0x0000000021037221 */ /* 0x000fca0000010000 */
[----:B------:R-:W2:Y:S01]  /*b7b0*/  MUFU.EX2 R156, R156 ;  /* 0x0000009c009c7308 */ /* 0x000ea20000000800 */
[----:B-1----:R-:W-:-:S07]  /*b7c0*/  FADD.FTZ R25, R153, R32 ;  /* 0x0000002099197221 */ /* 0x002fce0000010000 */
[----:B------:R-:W1:Y:S01]  /*b7d0*/  MUFU.EX2 R157, R157 ;  /* 0x0000009d009d7308 */ /* 0x000e620000000800 */
[----:B------:R-:W-:Y:S01]  /*b7e0*/  FFMA.FTZ R92, R92, R7, -R29 ;  /* 0x000000075c5c7223 */ /* 0x000fe2000001081d */
[----:B---3--:R-:W-:Y:S01]  /*b7f0*/  FADD.FTZ R0, R154, R3 ;  /* 0x000000039a007221 */ /* 0x008fe20000010000 */
[----:B----4-:R-:W-:-:S05]  /*b800*/  FADD.FTZ R32, R38, R25 ;  /* 0x0000001926207221 */ /* 0x010fca0000010000 */
[----:B------:R-:W3:Y:S01]  /*b810*/  MUFU.EX2 R90, R90 ;  /* 0x0000005a005a7308 */ /* 0x000ee20000000800 */
[----:B------:R-:W-:Y:S01]  /*b820*/  FFMA.FTZ R50, R50, R7, -R29 ;  /* 0x0000000732327223 */ /* 0x000fe2000001081d */
[----:B------:R-:W-:Y:S02]  /*b830*/  VIADD R36, R24, 0x80 ;  /* 0x0000008018247836 */ /* 0x000fe40000000000 */
[----:B------:R-:W-:-:S04]  /*b840*/  FADD.FTZ R3, R35, R0 ;  /* 0x0000000023037221 */ /* 0x000fc80000010000 */
[----:B------:R-:W4:Y:S01]  /*b850*/  MUFU.EX2 R158, R158 ;  /* 0x0000009e009e7308 */ /* 0x000f220000000800 */
[----:B------:R-:W-:Y:S02]  /*b860*/  VIADD R28, R24, 0x100 ;  /* 0x00000100181c7836 */ /* 0x000fe40000000000 */
[----:B0-----:R-:W-:-:S05]  /*b870*/  FADD.FTZ R32, R155, R32 ;  /* 0x000000209b207221 */ /* 0x001fca0000010000 */
[----:B------:R-:W0:Y:S01]  /*b880*/  MUFU.EX2 R46, R46 ;  /* 0x0000002e002e7308 */ /* 0x000e220000000800 */
[----:B------:R-:W-:Y:S02]  /*b890*/  IMAD.MOV.U32 R25, RZ, RZ, 0x40000040 ;  /* 0x40000040ff197424 */ /* 0x000fe400078e00ff */
[----:B------:R-:W-:Y:S01]  /*b8a0*/  FFMA.FTZ R94, R94, R7, -R29 ;  /* 0x000000075e5e7223 */ /* 0x000fe2000001081d */
[----:B--2---:R-:W-:-:S04]  /*b8b0*/  FADD.FTZ R0, R156, R3 ;  /* 0x000000039c007221 */ /* 0x004fc80000010000 */
[----:B------:R-:W2:Y:S01]  /*b8c0*/  MUFU.EX2 R41, R41 ;  /* 0x0000002900297308 */ /* 0x000ea20000000800 */
[----:B------:R-:W-:Y:S01]  /*b8d0*/  R2UR UR10, R36 ;  /* 0x00000000240a72ca */ /* 0x000fe200000e0000 */
[----:B-1----:R-:W-:Y:S01]  /*b8e0*/  FADD.FTZ R3, R157, R32 ;  /* 0x000000209d037221 */ /* 0x002fe20000010000 */
[----:B------:R-:W-:-:S05]  /*b8f0*/  R2UR UR14, R28 ;  /* 0x000000001c0e72ca */ /* 0x000fca00000e0000 */
[----:B------:R-:W1:Y:S01]  /*b900*/  MUFU.EX2 R159, R92 ;  /* 0x0000005c009f7308 */ /* 0x000e620000000800 */
[----:B------:R-:W-:Y:S01]  /*b910*/  FFMA.FTZ R54, R54, R7, -R29 ;  /* 0x0000000736367223 */ /* 0x000fe2000001081d */
[C---:B------:R-:W-:Y:S01]  /*b920*/  R2UR UR6, R24.reuse ;  /* 0x00000000180672ca */ /* 0x040fe200000e0000 */
[C---:B------:R-:W-:Y:S01]  /*b930*/  VIADD R36, R24.reuse, 0x180 ;  /* 0x0000018018247836 */ /* 0x040fe20000000000 */
[----:B------:R-:W-:Y:S01]  /*b940*/  R2UR UR27, R25 ;  /* 0x00000000191b72ca */ /* 0x000fe200000e0000 */
[----:B------:R-:W-:-:S03]  /*b950*/  VIADD R28, R24, 0x200 ;  /* 0x00000200181c7836 */ /* 0x000fc60000000000 */
[----:B------:R-:W5:Y:S01]  /*b960*/  MUFU.EX2 R160, R160 ;  /* 0x000000a000a07308 */ /* 0x000f620000000800 */
[----:B------:R-:W-:Y:S02]  /*b970*/  VIADD R24, R24, 0x280 ;  /* 0x0000028018187836 */ /* 0x000fe40000000000 */
[----:B------:R-:W-:Y:S01]  /*b980*/  FADD.FTZ R25, R39, R0 ;  /* 0x0000000027197221 */ /* 0x000fe20000010000 */
[----:B---3--:R-:W-:-:S04]  /*b990*/  FADD.FTZ R3, R90, R3 ;  /* 0x000000035a037221 */ /* 0x008fc80000010000 */
[----:B------:R-:W3:Y:S01]  /*b9a0*/  MUFU.EX2 R50, R50 ;  /* 0x0000003200327308 */ /* 0x000ee20000000800 */
[----:B------:R-:W-:Y:S01]  /*b9b0*/  FFMA.FTZ R96, R96, R7, -R29 ;  /* 0x0000000760607223 */ /* 0x000fe2000001081d */
[----:B------:R-:W-:Y:S01]  /*b9c0*/  R2UR UR26, R24 ;  /* 0x00000000181a72ca */ /* 0x000fe200000e0000 */
[----:B----4-:R-:W-:-:S05]  /*b9d0*/  FADD.FTZ R0, R158, R25 ;  /* 0x000000199e007221 */ /* 0x010fca0000010000 */
[----:B------:R-:W4:Y:S01]  /*b9e0*/  MUFU.EX2 R161, R94 ;  /* 0x0000005e00a17308 */ /* 0x000f220000000800 */
[----:B0-----:R-:W-:Y:S01]  /*b9f0*/  FADD.FTZ R24, R46, R3 ;  /* 0x000000032e187221 */ /* 0x001fe20000010000 */
[----:B------:R-:W-:Y:S01]  /*ba00*/  FFMA.FTZ R58, R58, R7, -R29 ;  /* 0x000000073a3a7223 */ /* 0x000fe2000001081d */
[----:B--2---:R-:W-:-:S05]  /*ba10*/  FADD.FTZ R3, R41, R0 ;  /* 0x0000000029037221 */ /* 0x004fca0000010000 */
[----:B------:R-:W0:Y:S01]  /*ba20*/  MUFU.EX2 R162, R162 ;  /* 0x000000a200a27308 */ /* 0x000e220000000800 */
[----:B-1----:R-:W-:-:S07]  /*ba30*/  FADD.FTZ R25, R159, R24 ;  /* 0x000000189f197221 */ /* 0x002fce0000010000 */
[----:B------:R-:W1:Y:S01]  /*ba40*/  MUFU.EX2 R54, R54 ;  /* 0x0000003600367308 */ /* 0x000e620000000800 */
[----:B------:R-:W-:Y:S01]  /*ba50*/  FFMA.FTZ R82, R82, R7, -R29 ;  /* 0x0000000752527223 */ /* 0x000fe2000001081d */
[----:B-----5:R-:W-:-:S06]  /*ba60*/  FADD.FTZ R0, R160, R3 ;  /* 0x00000003a0007221 */ /* 0x020fcc0000010000 */
[----:B------:R-:W2:Y:S01]  /*ba70*/  MUFU.EX2 R45, R45 ;  /* 0x0000002d002d7308 */ /* 0x000ea20000000800 */
[----:B---3--:R-:W-:Y:S01]  /*ba80*/  FADD.FTZ R24, R50, R25 ;  /* 0x0000001932187221 */ /* 0x008fe20000010000 */
[----:B------:R-:W-:-:S06]  /*ba90*/  FFMA.FTZ R62, R62, R7, -R29 ;  /* 0x000000073e3e7223 */ /* 0x000fcc000001081d */
[----:B------:R-:W3:Y:S01]  /*baa0*/  MUFU.EX2 R163, R96 ;  /* 0x0000006000a37308 */ /* 0x000ee20000000800 */
[----:B------:R-:W-:Y:S01]  /*bab0*/  FADD.FTZ R3, R43, R0 ;  /* 0x000000002b037221 */ /* 0x000fe20000010000 */
[----:B----4-:R-:W-:-:S06]  /*bac0*/  FADD.FTZ R25, R161, R24 ;  /* 0x00000018a1197221 */ /* 0x010fcc0000010000 */
[----:B------:R-:W4:Y:S08]  /*bad0*/  MUFU.EX2 R164, R164 ;  /* 0x000000a400a47308 */ /* 0x000f300000000800 */
[----:B------:R-:W5:Y:S01]  /*bae0*/  MUFU.EX2 R58, R58 ;  /* 0x0000003a003a7308 */ /* 0x000f620000000800 */
[----:B------:R-:W-:Y:S01]  /*baf0*/  FFMA.FTZ R78, R78, R7, -R29 ;  /* 0x000000074e4e7223 */ /* 0x000fe2000001081d */
[----:B0-----:R-:W-:-:S06]  /*bb00*/  FADD.FTZ R0, R162, R3 ;  /* 0x00000003a2007221 */ /* 0x001fcc0000010000 */
[----:B------:R-:W0:Y:S01]  /*bb10*/  MUFU.EX2 R47, R47 ;  /* 0x0000002f002f7308 */ /* 0x000e220000000800 */
[----:B-1----:R-:W-:Y:S01]  /*bb20*/  FADD.FTZ R24, R54, R25 ;  /* 0x0000001936187221 */ /* 0x002fe20000010000 */
[----:B------:R-:W-:-:S06]  /*bb30*/  FFMA.FTZ R66, R66, R7, -R29 ;  /* 0x0000000742427223 */ /* 0x000fcc000001081d */
[----:B------:R-:W1:Y:S01]  /*bb40*/  MUFU.EX2 R165, R82 ;  /* 0x0000005200a57308 */ /* 0x000e620000000800 */
[----:B--2---:R-:W-:Y:S01]  /*bb50*/  FADD.FTZ R3, R45, R0 ;  /* 0x000000002d037221 */ /* 0x004fe20000010000 */
[----:B---3--:R-:W-:-:S06]  /*bb60*/  FADD.FTZ R25, R163, R24 ;  /* 0x00000018a3197221 */ /* 0x008fcc0000010000 */
[----:B------:R-:W2:Y:S08]  /*bb70*/  MUFU.EX2 R166, R166 ;  /* 0x000000a600a67308 */ /* 0x000eb00000000800 */
[----:B------:R-:W3:Y:S01]  /*bb80*/  MUFU.EX2 R62, R62 ;  /* 0x0000003e003e7308 */ /* 0x000ee20000000800 */
[----:B------:R-:W-:Y:S01]  /*bb90*/  FFMA.FTZ R40, R40, R7, -R29 ;  /* 0x0000000728287223 */ /* 0x000fe2000001081d */
[----:B----4-:R-:W-:-:S06]  /*bba0*/  FADD.FTZ R0, R164, R3 ;  /* 0x00000003a4007221 */ /* 0x010fcc0000010000 */
[----:B------:R-:W4:Y:S01]  /*bbb0*/  MUFU.EX2 R49, R49 ;  /* 0x0000003100317308 */ /* 0x000f220000000800 */
[----:B-----5:R-:W-:Y:S01]  /*bbc0*/  FADD.FTZ R24, R58, R25 ;  /* 0x000000193a187221 */ /* 0x020fe20000010000 */
[----:B------:R-:W-:-:S06]  /*bbd0*/  FFMA.FTZ R70, R70, R7, -R29 ;  /* 0x0000000746467223 */ /* 0x000fcc000001081d */
[----:B------:R-:W5:Y:S01]  /*bbe0*/  MUFU.EX2 R167, R78 ;  /* 0x0000004e00a77308 */ /* 0x000f620000000800 */
[----:B0-----:R-:W-:Y:S01]  /*bbf0*/  FADD.FTZ R3, R47, R0 ;  /* 0x000000002f037221 */ /* 0x001fe20000010000 */
[----:B-1----:R-:W-:-:S06]  /*bc00*/  FADD.FTZ R25, R165, R24 ;  /* 0x00000018a5197221 */ /* 0x002fcc0000010000 */
[----:B------:R-:W0:Y:S08]  /*bc10*/  MUFU.EX2 R168, R168 ;  /* 0x000000a800a87308 */ /* 0x000e300000000800 */
[----:B------:R-:W1:Y:S01]  /*bc20*/  MUFU.EX2 R66, R66 ;  /* 0x0000004200427308 */ /* 0x000e620000000800 */
[----:B------:R-:W-:Y:S01]  /*bc30*/  FFMA.FTZ R98, R98, R7, -R29 ;  /* 0x0000000762627223 */ /* 0x000fe2000001081d */
[----:B--2---:R-:W-:-:S06]  /*bc40*/  FADD.FTZ R0, R166, R3 ;  /* 0x00000003a6007221 */ /* 0x004fcc0000010000 */
[----:B------:R-:W2:Y:S01]  /*bc50*/  MUFU.EX2 R51, R51 ;  /* 0x0000003300337308 */ /* 0x000ea20000000800 */
[----:B---3--:R-:W-:-:S07]  /*bc60*/  FADD.FTZ R24, R62, R25 ;  /* 0x000000193e187221 */ /* 0x008fce0000010000 */
[----:B------:R-:W3:Y:S01]  /*bc70*/  MUFU.EX2 R169, R40 ;  /* 0x0000002800a97308 */ /* 0x000ee20000000800 */
[----:B----4-:R-:W-:Y:S01]  /*bc80*/  FADD.FTZ R3, R49, R0 ;  /* 0x0000000031037221 */ /* 0x010fe20000010000 */
[----:B-----5:R-:W-:-:S06]  /*bc90*/  FADD.FTZ R25, R167, R24 ;  /* 0x00000018a7197221 */ /* 0x020fcc0000010000 */
[----:B------:R-:W4:Y:S08]  /*bca0*/  MUFU.EX2 R170, R170 ;  /* 0x000000aa00aa7308 */ /* 0x000f300000000800 */
[----:B------:R-:W5:Y:S01]  /*bcb0*/  MUFU.EX2 R70, R70 ;  /* 0x0000004600467308 */ /* 0x000f620000000800 */
[----:B0-----:R-:W-:Y:S01]  /*bcc0*/  FADD.FTZ R0, R168, R3 ;  /* 0x00000003a8007221 */ /* 0x001fe20000010000 */
[----:B-1----:R-:W-:-:S06]  /*bcd0*/  FADD.FTZ R24, R66, R25 ;  /* 0x0000001942187221 */ /* 0x002fcc0000010000 */
[----:B------:R-:W0:Y:S01]  /*bce0*/  MUFU.EX2 R53, R53 ;  /* 0x0000003500357308 */ /* 0x000e220000000800 */
[----:B------:R-:W-:-:S07]  /*bcf0*/  IMAD.MOV.U32 R37, RZ, RZ, 0x40000040 ;  /* 0x40000040ff257424 */ /* 0x000fce00078e00ff */
[----:B------:R-:W1:Y:S01]  /*bd00*/  MUFU.EX2 R171, R98 ;  /* 0x0000006200ab7308 */ /* 0x000e620000000800 */
[----:B------:R-:W-:Y:S02]  /*bd10*/  IMAD.MOV.U32 R29, RZ, RZ, 0x40000040 ;  /* 0x40000040ff1d7424 */ /* 0x000fe400078e00ff */
[----:B--2---:R-:W-:Y:S01]  /*bd20*/  FADD.FTZ R3, R51, R0 ;  /* 0x0000000033037221 */ /* 0x004fe20000010000 */
[----:B---3--:R-:W-:Y:S01]  /*bd30*/  FADD.FTZ R25, R169, R24 ;  /* 0x00000018a9197221 */ /* 0x008fe20000010000 */
[----:B------:R-:W-:Y:S01]  /*bd40*/  R2UR UR11, R37 ;  /* 0x00000000250b72ca */ /* 0x000fe200000e0000 */
[----:B------:R-:W-:Y:S01]  /*bd50*/  IMAD.MOV.U32 R37, RZ, RZ, 0x40000040 ;  /* 0x40000040ff257424 */ /* 0x000fe200078e00ff */
[----:B------:R-:W-:Y:S01]  /*bd60*/  R2UR UR15, R29 ;  /* 0x000000001d0f72ca */ /* 0x000fe200000e0000 */
[----:B----4-:R-:W-:Y:S01]  /*bd70*/  FADD.FTZ R0, R170, R3 ;  /* 0x00000003aa007221 */ /* 0x010fe20000010000 */
[----:B------:R-:W-:Y:S02]  /*bd80*/  IMAD.MOV.U32 R29, RZ, RZ, 0x40000040 ;  /* 0x40000040ff1d7424 */ /* 0x000fe400078e00ff */
[----:B-----5:R-:W-:Y:S01]  /*bd90*/  FADD.FTZ R24, R70, R25 ;  /* 0x0000001946187221 */ /* 0x020fe20000010000 */
[----:B------:R-:W-:Y:S01]  /*bda0*/  F2FP.BF16.F32.PACK_AB R204, R27, R204 ;  /* 0x000000cc1bcc723e */ /* 0x000fe200000010ff */
[----:B0-----:R-:W-:Y:S01]  /*bdb0*/  FADD.FTZ R3, R53, R0 ;  /* 0x0000000035037221 */ /* 0x001fe20000010000 */
[----:B------:R-:W-:-:S02]  /*bdc0*/  F2FP.BF16.F32.PACK_AB R206, R31, R206 ;  /* 0x000000ce1fce723e */ /* 0x000fc400000010ff */
[----:B------:R-:W-:Y:S02]  /*bdd0*/  F2FP.BF16.F32.PACK_AB R205, R26, R205 ;  /* 0x000000cd1acd723e */ /* 0x000fe400000010ff */
[----:B------:R-:W-:Y:S01]  /*bde0*/  F2FP.BF16.F32.PACK_AB R207, R207, R30 ;  /* 0x0000001ecfcf723e */ /* 0x000fe200000010ff */
[----:B-1----:R-:W-:Y:S01]  /*bdf0*/  FADD.FTZ R0, R171, R24 ;  /* 0x00000018ab007221 */ /* 0x002fe20000010000 */
[----:B------:R-:W-:Y:S02]  /*be00*/  R2UR UR18, R36 ;  /* 0x00000000241272ca */ /* 0x000fe400000e0000 */
[----:B------:R-:W-:Y:S02]  /*be10*/  R2UR UR19, R37 ;  /* 0x00000000251372ca */ /* 0x000fe400000e0000 */
[----:B------:R-:W-:Y:S02]  /*be20*/  R2UR UR22, R28 ;  /* 0x000000001c1672ca */ /* 0x000fe400000e0000 */
[----:B------:R-:W-:-:S02]  /*be30*/  R2UR UR23, R29 ;  /* 0x000000001d1772ca */ /* 0x000fc400000e0000 */
        /* <DEDUP_REMOVED lines=20> */
[----:B------:R-:W-:-:S06]  /*bf80*/  WARPGROUP.ARRIVE ;  /* 0x00000000000079c5 */ /* 0x000fcc0000000000 */
        /* <DEDUP_REMOVED lines=17> */
[----:B------:R-:W-:-:S05]  /*c0a0*/  IADD3 R152, R175, R176, -R177 ;  /* 0x000000b0af987210 */ /* 0x000fca0007ffe8b1 */
[----:B------:R-:W-:-:S05]  /*c0b0*/  IMAD.HI R152, R152, 0x2aaaaaab, RZ ;  /* 0x2aaaaaab98987827 */ /* 0x000fca00078e02ff */
[----:B------:R-:W-:-:S04]  /*c0c0*/  SHF.R.U32.HI R153, RZ, 0x1f, R152 ;  /* 0x0000001fff997819 */ /* 0x000fc80000011698 */
[----:B------:R-:W-:-:S04]  /*c0d0*/  LEA.HI.SX32 R153, R152, R153, 0x1c ;  /* 0x0000009998997211 */ /* 0x000fc800078fe2ff */
[----:B------:R-:W-:Y:S01]  /*c0e0*/  VIMNMX R154, RZ, R153, !PT ;  /* 0x00000099ff9a7248 */ /* 0x000fe20007fe0100 */
[----:B------:R-:W-:-:S04]  /*c0f0*/  VIADD R214, R214, 0xfffffffe ;  /* 0xfffffffed6d67836 */ /* 0x000fc80000000000 */
[----:B------:R0:W-:Y:S01]  /*c100*/  STL [R1+0x30], R154 ;  /* 0x0000309a01007387 */ /* 0x0001e20000100800 */
[----:B------:R-:W-:Y:S01]  /*c110*/  ISETP.GE.AND P2, PT, R214, R154, PT ;  /* 0x0000009ad600720c */ /* 0x000fe20003f46270 */
[----:B------:R-:W-:-:S05]  /*c120*/  @!P1 VIADD R174, R174, 0x32460 ;  /* 0x00032460aeae9836 */ /* 0x000fca0000000000 */
[----:B------:R-:W-:Y:S01]  /*c130*/  @!P1 PRMT R174, RZ, 0x654, R174 ;  /* 0x00000654ffae9816 */ /* 0x000fe200000000ae */
[----:B------:R-:W-:Y:S02]  /*c140*/  WARPGROUP.DEPBAR.LE gsb0, 0x0 ;  /* 0x00008000000079c5 */ /* 0x000fe40000010000 */
[----:B------:R-:W-:-:S06]  /*c150*/  WARPGROUP.ARRIVE ;  /* 0x00000000000079c5 */ /* 0x000fcc0000000000 */
[----:B------:R-:W-:Y:S03]  /*c160*/  HGMMA.64x256x16.F32.BF16 R24, R168, gdesc[UR24].tnspB, R24, gsb0 ;  /* 0x43e00018a8187df0 */ /* 0x000fe60008001818 */
[----:B------:R-:W-:Y:S02]  /*c170*/  WARPGROUP.DEPBAR.LE gsb0, 0x0 ;  /* 0x00008000000079c5 */ /* 0x000fe40000010000 */
[----:B------:R0:W-:Y:S01]  /*c180*/  @!P1 SYNCS.ARRIVE.TRANS64.RED.A1T0 RZ, [R174+URZ], RZ ;  /* 0x000000ffaeff99a7 */ /* 0x0001e2000810043f */
[----:B------:R-:W-:Y:S05]  /*c190*/  @!P2 BRA `(.L_x_14752) ;  /* 0x000000300008a947 */ /* 0x000fea0003800000 */
[----:B------:R-:W-:Y:S02]  /*c1a0*/  IMAD.MOV.U32 R206, RZ, RZ, R172 ;  /* 0x000000ffffce7224 */ /* 0x000fe400078e00ac */
[----:B------:R-:W-:Y:S02]  /*c1b0*/  IMAD.MOV.U32 R207, RZ, RZ, R6 ;  /* 0x000000ffffcf7224 */ /* 0x000fe400078e0006 */
[----:B------:R-:W-:-:S07]  /*c1c0*/  IMAD.MOV.U32 R204, RZ, RZ, R214 ;  /* 0x000000ffffcc7224 */ /* 0x000fce00078e00d6 */
.L_x_14762:
[----:B------:R-:W-:Y:S01]  /*c1d0*/  VIADD R2, R2, 0x1 ;  /* 0x0000000102027836 */ /* 0x000fe20000000000 */
[----:B------:R-:W-:Y:S05]  /*c1e0*/  YIELD ;  /* 0x0000000000007946 */ /* 0x000fea0003800000 */
[----:B------:R-:W-:-:S04]  /*c1f0*/  ISETP.NE.AND P2, PT, R2, 0x2, PT ;  /* 0x000000020200780c */ /* 0x000fc80003f45270 */
[----:B------:R-:W-:Y:S02]  /*c200*/  SEL R6, RZ, 0x1, P2 ;  /* 0x00000001ff067807 */ /* 0x000fe40001000000 */
[----:B------:R-:W-:Y:S02]  /*c210*/  SEL R2, R2, RZ, P2 ;  /* 0x000000ff02027207 */ /* 0x000fe40001000000 */
[----:B------:R-:W-:Y:S01]  /*c220*/  LOP3.LUT R23, R23, R6, RZ, 0x3c, !PT ;  /* 0x0000000617177212 */ /* 0x000fe200078e3cff */
[----:B-1---5:R-:W-:Y:S06]  /*c230*/  @!P0 BRA `(.L_x_14753) ;  /* 0x0000000000048947 */ /* 0x022fec0003800000 */
[----:B------:R-:W-:Y:S01]  /*c240*/  BPT.TRAP 0x1 ;  /* 0x000000040000795c */ /* 0x000fe20000300000 */
.L_x_14753:
[----:B------:R-:W-:Y:S01]  /*c250*/  IMAD R205, R2, 0x8, R19 ;  /* 0x0000000802cd7824 */ /* 0x000fe200078e0213 */
[----:B------:R-:W-:-:S04]  /*c260*/  SHF.L.U32 R6, R23, 0x1f, RZ ;  /* 0x0000001f17067819 */ /* 0x000fc800000006ff */
[----:B------:R1:W2:Y:S01]  /*c270*/  SYNCS.PHASECHK.TRANS64.TRYWAIT P2, [R205+URZ+0x32430], R6 ;  /* 0x03243006cd0075a7 */ /* 0x0002a2000804017f */
[----:B------:R-:W-:Y:S05]  /*c280*/  @!P0 BRA `(.L_x_14754) ;  /* 0x0000000000048947 */ /* 0x000fea0003800000 */
[----:B------:R-:W-:Y:S01]  /*c290*/  BPT.TRAP 0x1 ;  /* 0x000000040000795c */ /* 0x000fe20000300000 */
.L_x_14754:
[----:B------:R-:W3:Y:S01]  /*c2a0*/  LDL R7, [R1+0x20] ;  /* 0x0000200001077983 */ /* 0x000ee20000100800 */
[----:B------:R-:W-:Y:S02]  /*c2b0*/  IMAD.MOV.U32 R157, RZ, RZ, 0x40000040 ;  /* 0x40000040ff9d7424 */ /* 0x000fe400078e00ff */
[----:B---3--:R-:W-:Y:S01]  /*c2c0*/  IMAD R156, R2, 0x300, R7 ;  /* 0x00000300029c7824 */ /* 0x008fe200078e0207 */
[----:B--2---:R-:W-:Y:S06]  /*c2d0*/  @P2 BRA `(.L_x_14755) ;  /* 0x0000000000082947 */ /* 0x004fec0003800000 */
[----:B------:R-:W2:Y:S02]  /*c2e0*/  SYNCS.PHASECHK.TRANS64.TRYWAIT P2, [R205+URZ+0x32430], R6 ;  /* 0x03243006cd0075a7 */ /* 0x000ea4000804017f */
[----:B--2---:R-:W-:Y:S05]  /*c2f0*/  @!P2 BRA `(.L_x_14756) ;  /* 0x000001280014a947 */ /* 0x004fea0003800000 */
.L_x_14755:
[----:B------:R-:W3:Y:S04]  /*c300*/  LDL.64 R220, [R1+0x10] ;  /* 0x0000100001dc7983 */ /* 0x000ee80000100a00 */
[----:B------:R-:W4:Y:S01]  /*c310*/  LDL.64 R214, [R1] ;  /* 0x0000000001d67983 */ /* 0x000f220000100a00 */
[----:B------:R-:W-:Y:S05]  /*c320*/  WARPSYNC.ALL ;  /* 0x0000000000007948 */ /* 0x000fea0003800000 */
[C---:B------:R-:W-:Y:S01]  /*c330*/  R2UR UR6, R156.reuse ;  /* 0x000000009c0672ca */ /* 0x040fe200000e0000 */
[C---:B0-----:R-:W-:Y:S01]  /*c340*/  VIADD R154, R156.reuse, 0x2 ;  /* 0x000000029c9a7836 */ /* 0x041fe20000000000 */
        /* <DEDUP_REMOVED lines=16> */
[----:B------:R-:W-:-:S03]  /*c450*/  R2UR UR17, R237 ;  /* 0x00000000ed1172ca */ /* 0x000fc600000e0000 */
[----:B------:R-:W-:Y:S03]  /*c460*/  HGMMA.64x96x16.F32.BF16 R152, gdesc[UR4], RZ, !UPT, gsb0 ;  /* 0x01600000049879f0 */ /* 0x000fe6000c0018ff */
[----:B------:R-:W-:Y:S02]  /*c470*/  WARPGROUP.DEPBAR.LE gsb0, 0x0 ;  /* 0x00008000000079c5 */ /* 0x000fe40000010000 */
[----:B------:R-:W-:Y:S01]  /*c480*/  WARPGROUP.ARRIVE ;  /* 0x00000000000079c5 */ /* 0x000fe20000000000 */
[----:B---3--:R-:W-:Y:S02]  /*c490*/  R2UR UR8, R220 ;  /* 0x00000000dc0872ca */ /* 0x008fe400000e0000 */
[----:B------:R-:W-:Y:S02]  /*c4a0*/  R2UR UR9, R221 ;  /* 0x00000000dd0972ca */ /* 0x000fe400000e0000 */
[----:B----4-:R-:W-:-:S02]  /*c4b0*/  R2UR UR12, R214 ;  /* 0x00000000d60c72ca */ /* 0x010fc400000e0000 */
[----:B------:R-:W-:-:S09]  /*c4c0*/  R2UR UR13, R215 ;  /* 0x00000000d70d72ca */ /* 0x000fd200000e0000 */
        /* <DEDUP_REMOVED lines=10> */
.L_x_14757:
[----:B------:R0:W3:Y:S01]  /*c570*/  SYNCS.PHASECHK.TRANS64.TRYWAIT P2, [R205+URZ+0x32450], R6 ;  /* 0x03245006cd0075a7 */ /* 0x0000e2000804017f */
[----:B------:R-:W-:Y:S05]  /*c580*/  @!P0 BRA `(.L_x_14758) ;  /* 0x0000000000048947 */ /* 0x000fea0003800000 */
[----:B------:R-:W-:Y:S01]  /*c590*/  BPT.TRAP 0x1 ;  /* 0x000000040000795c */ /* 0x000fe20000300000 */
.L_x_14758:
[----:B------:R-:W-:Y:S04]  /*c5a0*/  BSSY B0, `(.L_x_14759) ;  /* 0x0000004000007945 */ /* 0x000fe80003800000 */
[----:B---3--:R-:W-:Y:S05]  /*c5b0*/  @P2 BRA `(.L_x_14760) ;  /* 0x0000000000082947 */ /* 0x008fea0003800000 */
[----:B------:R-:W3:Y:S02]  /*c5c0*/  SYNCS.PHASECHK.TRANS64.TRYWAIT P2, [R205+URZ+0x32450], R6 ;  /* 0x03245006cd0075a7 */ /* 0x000ee4000804017f */
[----:B---3--:R-:W-:Y:S05]  /*c5d0*/  @!P2 BRA `(.L_x_14761) ;  /* 0x000001240070a947 */ /* 0x008fea0003800000 */
.L_x_14760:
[----:B------:R-:W-:Y:S05]  /*c5e0*/  BSYNC B0 ;  /* 0x0000000000007941 */ /* 0x000fea0003800000 */
.L_x_14759:
[----:B------:R-:W-:Y:S05]  /*c5f0*/  WARPSYNC.ALL ;  /* 0x0000000000007948 */ /* 0x000fea0003800000 */
[----:B------:R4:W-:Y:S01]  /*c600*/  STL [R1+0xa0], R16 ;  /* 0x0000a01001007387 */ /* 0x0009e20000100800 */
[----:B------:R-:W0:Y:S03]  /*c610*/  LDC R214, c[0x0][0x448] ;  /* 0x00011200ffd67b82 */ /* 0x000e260000000800 */
[----:B------:R-:W2:Y:S04]  /*c620*/  LDL R7, [R1+0x40] ;  /* 0x0000400001077983 */ /* 0x000ea80000100800 */
[----:B------:R-:W2:Y:S04]  /*c630*/  LDL R220, [R1+0x24] ;  /* 0x0000240001dc7983 */ /* 0x000ea80000100800 */
[----:B----4-:R-:W4:Y:S01]  /*c640*/  LDL R16, [R1+0x28] ;  /* 0x0000280001107983 */ /* 0x010f220000100800 */
[----:B------:R-:W-:Y:S01]  /*c650*/  IMAD.MOV.U32 R215, RZ, RZ, 0x40000040 ;  /* 0x40000040ffd77424 */ /* 0x000fe200078e00ff */
[----:B------:R-:W-:-:S02]  /*c660*/  R2UR UR4, R4 ;  /* 0x00000000040472ca */ /* 0x000fc400000e0000 */
[----:B------:R-:W-:Y:S01]  /*c670*/  R2UR UR5, R5 ;  /* 0x00000000050572ca */ /* 0x000fe200000e0000 */
[----:B------:R-:W-:Y:S01]  /*c680*/  WARPGROUP.ARRIVE ;  /* 0x00000000000079c5 */ /* 0x000fe20000000000 */
[----:B0-----:R-:W-:Y:S01]  /*c690*/  ISETP.NE.AND P2, PT, R214, 0x1, PT ;  /* 0x00000001d600780c */ /* 0x001fe20003f45270 */
[----:B------:R-:W-:Y:S01]  /*c6a0*/  IMAD.MOV.U32 R221, RZ, RZ, 0x40000040 ;  /* 0x40000040ffdd7424 */ /* 0x000fe200078e00ff */
[----:B------:R-:W4:Y:S11]  /*c6b0*/  LDL.LU R217, [R1+0x8] ;  /* 0x0000080001d97983 */ /* 0x000f360000300800 */
[----:B------:R-:W0:Y:S08]  /*c6c0*/  @P2 LDC R214, c[0x0][0x44c] ;  /* 0x00011300ffd62b82 */ /* 0x000e300000000800 */
[----:B-123--:R-:W1:Y:S01]  /*c6d0*/  @P2 LDC R6, c[0x0][0x450] ;  /* 0x00011400ff062b82 */ /* 0x00ee620000000800 */
[----:B------:R-:W-:Y:S01]  /*c6e0*/  R2UR UR7, R215 ;  /* 0x00000000d70772ca */ /* 0x000fe200000e0000 */
[----:B----4-:R-:W-:-:S02]  /*c6f0*/  IMAD.IADD R7, R7, 0x1, R16 ;  /* 0x0000000107077824 */ /* 0x010fc400078e0210 */
[----:B------:R-:W-:Y:S01]  /*c700*/  IMAD.MOV.U32 R215, RZ, RZ, 0x40000040 ;  /* 0x40000040ffd77424 */ /* 0x000fe200078e00ff */
[----:B------:R2:W5:Y:S01]  /*c710*/  LDL.LU R16, [R1+0xa0] ;  /* 0x0000a00001107983 */ /* 0x0005620000300800 */
[----:B0-----:R-:W-:-:S05]  /*c720*/  @P2 IMAD.HI.U32 R214, R7, R214, RZ ;  /* 0x000000d607d62227 */ /* 0x001fca00078e00ff */
[----:B-1----:R-:W-:Y:S01]  /*c730*/  @P2 SHF.R.U32.HI R7, RZ, R6, R214 ;  /* 0x00000006ff072219 */ /* 0x002fe200000116d6 */
[----:B------:R-:W-:-:S05]  /*c740*/  IMAD R214, R2, 0xc00, R220 ;  /* 0x00000c0002d67824 */ /* 0x000fca00078e02dc */
[----:B------:R-:W-:-:S13]  /*c750*/  R2UR UR6, R214 ;  /* 0x00000000d60672ca */ /* 0x000fda00000e0000 */
[----:B------:R-:W-:Y:S01]  /*c760*/  HGMMA.64x96x16.F32.BF16 R152, gdesc[UR4], R152, gsb0 ;  /* 0x01600000049879f0 */ /* 0x000fe20008001898 */
[----:B------:R-:W-:Y:S01]  /*c770*/  VIADD R220, R214, 0x2 ;  /* 0x00000002d6dc7836 */ /* 0x000fe20000000000 */
        /* <DEDUP_REMOVED lines=114> */
[----:B------:R-:W-:Y:S01]  /*cea0*/  LOP3.LUT R217, R217, 0xfffffeff, RZ, 0xc0, !PT ;  /* 0xfffffeffd9d97812 */ /* 0x000fe200078ec0ff */
[----:B------:R-:W-:-:S02]  /*ceb0*/  WARPGROUP.DEPBAR.LE gsb0, 0x0 ;  /* 0x00008000000079c5 */ /* 0x000fc40000010000 */
[----:B------:R-:W-:-:S06]  /*cec0*/  WARPGROUP.ARRIVE ;  /* 0x00000000000079c5 */ /* 0x000fcc0000000000 */
[----:B------:R-:W-:Y:S01]  /*ced0*/  HGMMA.64x96x16.F32.BF16 R152, gdesc[UR4], R152, gsb0 ;  /* 0x01600000049879f0 */ /* 0x000fe20008001898 */
[----:B------:R-:W-:Y:S02]  /*cee0*/  R2UR UR6, R220 ;  /* 0x00000000dc0672ca */ /* 0x000fe400000e0000 */
[----:B------:R-:W-:Y:S02]  /*cef0*/  R2UR UR7, R221 ;  /* 0x00000000dd0772ca */ /* 0x000fe400000e0000 */
[----:B------:R-:W-:Y:S02]  /*cf00*/  R2UR UR4, R10 ;  /* 0x000000000a0472ca */ /* 0x000fe400000e0000 */
[----:B------:R-:W-:Y:S02]  /*cf10*/  R2UR UR5, R11 ;  /* 0x000000000b0572ca */ /* 0x000fe400000e0000 */
[----:B------:R-:W-:-:S04]  /*cf20*/  @P1 LOP3.LUT R217, R217, 0x100, RZ, 0xfc, !PT ;  /* 0x00000100d9d91812 */ /* 0x000fc800078efcff */
[----:B------:R-:W-:-:S04]  /*cf30*/  LOP3.LUT R217, R217, 0xffffff7f, RZ, 0xc0, !PT ;  /* 0xffffff7fd9d97812 */ /* 0x000fc800078ec0ff */
[----:B------:R-:W-:-:S05]  /*cf40*/  @P0 LOP3.LUT R217, R217, 0x80, RZ, 0xfc, !PT ;  /* 0x00000080d9d90812 */ /* 0x000fca00078efcff */
[----:B------:R-:W-:Y:S04]  /*cf50*/  STL [R1+0x8], R217 ;  /* 0x000008d901007387 */ /* 0x000fe80000100800 */
[----:B------:R-:W3:Y:S04]  /*cf60*/  LDL R220, [R1+0x2c] ;  /* 0x00002c0001dc7983 */ /* 0x000ee80000100800 */
[----:B------:R-:W3:Y:S01]  /*cf70*/  LDL R221, [R1+0x1c] ;  /* 0x00001c0001dd7983 */ /* 0x000ee20000100800 */
[----:B------:R-:W-:Y:S02]  /*cf80*/  WARPGROUP.DEPBAR.LE gsb0, 0x0 ;  /* 0x00008000000079c5 */ /* 0x000fe40000010000 */
[----:B------:R-:W-:-:S06]  /*cf90*/  WARPGROUP.ARRIVE ;  /* 0x00000000000079c5 */ /* 0x000fcc0000000000 */
[----:B------:R-:W-:Y:S01]  /*cfa0*/  HGMMA.64x96x16.F32.BF16 R152, gdesc[UR4], R152, gsb0 ;  /* 0x01600000049879f0 */ /* 0x000fe20008001898 */
[----:B------:R-:W-:Y:S02]  /*cfb0*/  R2UR UR7, R215 ;  /* 0x00000000d70772ca */ /* 0x000fe400000e0000 */
[----:B------:R-:W4:Y:S01]  /*cfc0*/  LDL R215, [R1+0x44] ;  /* 0x0000440001d77983 */ /* 0x000f220000100800 */
[----:B------:R-:W-:Y:S01]  /*cfd0*/  VIADD R214, R214, 0x906 ;  /* 0x00000906d6d67836 */ /* 0x000fe20000000000 */
[----:B------:R-:W-:Y:S02]  /*cfe0*/  R2UR UR4, R8 ;  /* 0x00000000080472ca */ /* 0x000fe400000e0000 */
[----:B------:R-:W-:Y:S02]  /*cff0*/  R2UR UR5, R9 ;  /* 0x00000000090572ca */ /* 0x000fe400000e0000 */
[----:B------:R-:W-:Y:S01]  /*d000*/  R2UR UR6, R214 ;  /* 0x00000000d60672ca */ /* 0x000fe200000e0000 */
[----:B------:R-:W0:Y:S01]  /*d010*/  SHFL.IDX PT, R6, R7, RZ, 0x1c1f ;  /* 0x001c1fff07067589 */ /* 0x000e2200000e0000 */
[----:B------:R-:W-:-:S04]  /*d020*/  IMAD.MOV.U32 R214, RZ, RZ, -0x60 ;  /* 0xffffffa0ffd67424 */ /* 0x000fc800078e00ff */
[----:B------:R-:W-:Y:S01]  /*d030*/  IMAD R214, R204, R214, 0x1 ;  /* 0x00000001ccd67424 */ /* 0x000fe200078e02d6 */
[----:B------:R-:W-:Y:S02]  /*d040*/  WARPGROUP.DEPBAR.LE gsb0, 0x0 ;  /* 0x00008000000079c5 */ /* 0x000fe40000010000 */
[----:B------:R-:W-:-:S06]  /*d050*/  WARPGROUP.ARRIVE ;  /* 0x00000000000079c5 */ /* 0x000fcc0000000000 */
[----:B------:R-:W-:Y:S03]  /*d060*/  HGMMA.64x96x16.F32.BF16 R152, gdesc[UR4], R152, gsb0 ;  /* 0x01600000049879f0 */ /* 0x000fe60008001898 */
[----:B------:R-:W-:Y:S02]  /*d070*/  WARPGROUP.DEPBAR.LE gsb0, 0x0 ;  /* 0x00008000000079c5 */ /* 0x000fe40000010000 */
[----:B----4-:R-:W-:-:S05]  /*d080*/  IMAD R214, R215, -0x2, R214 ;  /* 0xfffffffed7d67824 */ /* 0x010fca00078e02d6 */
[----:B---3--:R-:W-:Y:S01]  /*d090*/  IADD3 R214, -R221, R214, R220 ;  /* 0x000000d6ddd67210 */ /* 0x008fe20007ffe1dc */
[----:B------:R-:W1:Y:S04]  /*d0a0*/  SHFL.IDX PT, R7, R7, 0x1, 0x1c1f ;  /* 0x003c1f0007077f89 */ /* 0x000e6800000e0000 */
[----:B0-----:R-:W-:Y:S01]  /*d0b0*/  IMAD.IADD R6, R214, 0x1, R6 ;  /* 0x00000001d6067824 */ /* 0x001fe200078e0206 */
[----:B------:R-:W3:Y:S04]  /*d0c0*/  LDL R220, [R1+0x18] ;  /* 0x0000180001dc7983 */ /* 0x000ee80000100800 */
[----:B------:R-:W-:-:S02]  /*d0d0*/  ISETP.GT.AND P3, PT, R6, RZ, PT ;  /* 0x000000ff0600720c */ /* 0x000fc40003f64270 */
[C---:B------:R-:W-:Y:S02]  /*d0e0*/  ISETP.GT.AND P2, PT, R6.reuse, 0x1, PT ;  /* 0x000000010600780c */ /* 0x040fe40003f44270 */
        /* <DEDUP_REMOVED lines=63> */
[----:B------:R-:W-:Y:S02]  /*d4e0*/  FSEL R215, R193, -INF , P3 ;  /* 0xff800000c1d77808 */ /* 0x000fe40001800000 */
[----:B------:R-:W-:Y:S02]  /*d4f0*/  FMNMX.FTZ R6, R192, R6, !PT ;  /* 0x00000006c0067209 */ /* 0x000fe40007810000 */
[----:B------:R-:W-:Y:S02]  /*d500*/  FSEL R196, R196, -INF , P2 ;  /* 0xff800000c4c47808 */ /* 0x000fe40001000000 */
[----:B------:R-:W-:Y:S02]  /*d510*/  FMNMX.FTZ R6, R215, R6, !PT ;  /* 0x00000006d7067209 */ /* 0x000fe40007810000 */
[----:B------:R-:W-:-:S02]  /*d520*/  FSEL R197, R197, -INF , P4 ;  /* 0xff800000c5c57808 */ /* 0x000fc40002000000 */
[----:B------:R-:W-:-:S04]  /*d530*/  FMNMX.FTZ R6, R196, R6, !PT ;  /* 0x00000006c4067209 */ /* 0x000fc80007810000 */
[----:B------:R-:W-:Y:S01]  /*d540*/  FMNMX.FTZ R6, R197, R6, !PT ;  /* 0x00000006c5067209 */ /* 0x000fe20007810000 */
[----:B-1----:R-:W-:-:S04]  /*d550*/  IMAD.IADD R214, R214, 0x1, R7 ;  /* 0x00000001d6d67824 */ /* 0x002fc800078e0207 */
[----:B------:R-:W0:Y:S02]  /*d560*/  SHFL.BFLY PT, R7, R6, 0x2, 0x1f ;  /* 0x0c401f0006077f89 */ /* 0x000e2400000e0000 */
[----:B0-----:R-:W-:-:S05]  /*d570*/  FMNMX.FTZ R6, R6, R7, !PT ;  /* 0x0000000706067209 */ /* 0x001fca0007810000 */
[----:B------:R-:W0:Y:S01]  /*d580*/  SHFL.BFLY PT, R7, R6, 0x1, 0x1f ;  /* 0x0c201f0006077f89 */ /* 0x000e2200000e0000 */
[----:B------:R-:W-:Y:S02]  /*d590*/  ISETP.GT.AND P3, PT, R214, RZ, PT ;  /* 0x000000ffd600720c */ /* 0x000fe40003f64270 */
[----:B0-----:R-:W-:-:S04]  /*d5a0*/  FMNMX.FTZ R6, R6, R7, !PT ;  /* 0x0000000706067209 */ /* 0x001fc80007810000 */
[----:B------:R-:W-:-:S04]  /*d5b0*/  FSETP.NEU.FTZ.AND P6, PT, R6, -INF , PT ;  /* 0xff8000000600780b */ /* 0x000fc80003fdd000 */
[----:B------:R-:W-:-:S05]  /*d5c0*/  FSEL R7, R6, RZ, P6 ;  /* 0x000000ff06077208 */ /* 0x000fca0003000000 */
[----:B------:R-:W-:Y:S02]  /*d5d0*/  FADD.FTZ R207, -R7, R207 ;  /* 0x000000cf07cf7221 */ /* 0x000fe40000010100 */
[----:B------:R-:W0:Y:S01]  /*d5e0*/  LDC R7, c[0x0][0xa80] ;  /* 0x0002a000ff077b82 */ /* 0x000e220000000800 */
[----:B------:R-:W-:Y:S02]  /*d5f0*/  ISETP.GT.AND P2, PT, R214, 0x1, PT ;  /* 0x00000001d600780c */ /* 0x000fe40003f44270 */
[----:B------:R-:W-:Y:S02]  /*d600*/  FSEL R193, R154, -INF , P3 ;  /* 0xff8000009ac17808 */ /* 0x000fe40001800000 */
[----:B------:R-:W-:Y:S02]  /*d610*/  FSEL R155, R155, -INF , P2 ;  /* 0xff8000009b9b7808 */ /* 0x000fe40001000000 */
[C---:B------:R-:W-:Y:S02]  /*d620*/  ISETP.GT.AND P4, PT, R214.reuse, 0x8, PT ;  /* 0x00000008d600780c */ /* 0x040fe40003f84270 */
[----:B------:R-:W-:-:S02]  /*d630*/  ISETP.GT.AND P3, PT, R214, 0x9, PT ;  /* 0x00000009d600780c */ /* 0x000fc40003f64270 */
[----:B------:R-:W-:Y:S02]  /*d640*/  ISETP.GT.AND P2, PT, R214, 0x10, PT ;  /* 0x00000010d600780c */ /* 0x000fe40003f44270 */
[----:B------:R-:W-:Y:S02]  /*d650*/  FSEL R158, R158, -INF , P4 ;  /* 0xff8000009e9e7808 */ /* 0x000fe40002000000 */
[----:B------:R-:W-:Y:S02]  /*d660*/  FSEL R159, R159, -INF , P3 ;  /* 0xff8000009f9f7808 */ /* 0x000fe40001800000 */
[----:B------:R-:W-:Y:S02]  /*d670*/  FSEL R162, R162, -INF , P2 ;  /* 0xff800000a2a27808 */ /* 0x000fe40001000000 */
[C---:B------:R-:W-:Y:S02]  /*d680*/  ISETP.GT.AND P4, PT, R214.reuse, 0x11, PT ;  /* 0x00000011d600780c */ /* 0x040fe40003f84270 */
[----:B------:R-:W-:-:S02]  /*d690*/  ISETP.GT.AND P3, PT, R214, 0x18, PT ;  /* 0x00000018d600780c */ /* 0x000fc40003f64270 */
[----:B------:R-:W-:Y:S01]  /*d6a0*/  ISETP.GT.AND P2, PT, R214, 0x19, PT ;  /* 0x00000019d600780c */ /* 0x000fe20003f44270 */
[----:B0-----:R-:W-:Y:S01]  /*d6b0*/  FMUL.FTZ R154, R6, R7 ;  /* 0x00000007069a7220 */ /* 0x001fe20000410000 */
[----:B------:R-:W-:Y:S02]  /*d6c0*/  FSEL R163, R163, -INF , P4 ;  /* 0xff800000a3a37808 */ /* 0x000fe40002000000 */
        /* <DEDUP_REMOVED lines=10> */
[C---:B------:R-:W-:Y:S02]  /*d770*/  ISETP.GT.AND P4, PT, R214.reuse, 0x29, PT ;  /* 0x00000029d600780c */ /* 0x040fe40003f84270 */
[C---:B------:R-:W-:Y:S02]  /*d780*/  ISETP.GT.AND P3, PT, R214.reuse, 0x30, PT ;  /* 0x00000030d600780c */ /* 0x040fe40003f64270 */
[----:B------:R-:W-:Y:S02]  /*d790*/  ISETP.GT.AND P2, PT, R214, 0x31, PT ;  /* 0x00000031d600780c */ /* 0x000fe40003f44270 */
[----:B------:R-:W-:Y:S02]  /*d7a0*/  FSEL R154, R154, RZ, P6 ;  /* 0x000000ff9a9a7208 */ /* 0x000fe40003000000 */
[----:B------:R-:W-:Y:S02]  /*d7b0*/  FSEL R187, R187, -INF , P1 ;  /* 0xff800000bbbb7808 */ /* 0x000fe40000800000 */
[----:B------:R-:W-:-:S02]  /*d7c0*/  FSEL R190, R190, -INF , P0 ;  /* 0xff800000bebe7808 */ /* 0x000fc40000000000 */
[----:B------:R-:W-:Y:S02]  /*d7d0*/  FSEL R175, R175, -INF , P4 ;  /* 0xff800000afaf7808 */ /* 0x000fe40002000000 */
[----:B------:R-:W-:Y:S02]  /*d7e0*/  FSEL R178, R178, -INF , P3 ;  /* 0xff800000b2b27808 */ /* 0x000fe40001800000 */
[----:B------:R-:W-:Y:S02]  /*d7f0*/  FSEL R179, R179, -INF , P2 ;  /* 0xff800000b3b37808 */ /* 0x000fe40001000000 */
[C---:B------:R-:W-:Y:S02]  /*d800*/  LOP3.LUT P1, RZ, R217.reuse, 0x100, RZ, 0xc0, !PT ;  /* 0x00000100d9ff7812 */ /* 0x040fe4000782c0ff */
[----:B------:R-:W-:Y:S01]  /*d810*/  LOP3.LUT P0, RZ, R217, 0x80, RZ, 0xc0, !PT ;  /* 0x00000080d9ff7812 */ /* 0x000fe2000780c0ff */
[-CC-:B------:R-:W-:Y:S01]  /*d820*/  FFMA.FTZ R217, R157, R7.reuse, -R154.reuse ;  /* 0x000000079dd97223 */ /* 0x180fe2000001089a */
[C---:B------:R-:W-:Y:S01]  /*d830*/  ISETP.GT.AND P4, PT, R214.reuse, 0x38, PT ;  /* 0x00000038d600780c */ /* 0x040fe20003f84270 */
[----:B------:R-:W-:Y:S01]  /*d840*/  FFMA.FTZ R157, R173, R7, -R154 ;  /* 0x00000007ad9d7223 */ /* 0x000fe2000001089a */
[----:B------:R-:W-:-:S02]  /*d850*/  ISETP.GT.AND P3, PT, R214, 0x39, PT ;  /* 0x00000039d600780c */ /* 0x000fc40003f64270 */
[----:B------:R-:W-:Y:S01]  /*d860*/  ISETP.GT.AND P2, PT, R214, 0x40, PT ;  /* 0x00000040d600780c */ /* 0x000fe20003f44270 */
[-C--:B------:R-:W-:Y:S01]  /*d870*/  FFMA.FTZ R152, R152, R7.reuse, -R154 ;  /* 0x0000000798987223 */ /* 0x080fe2000001089a */
[----:B------:R-:W-:Y:S01]  /*d880*/  FMUL.FTZ R173, R207, R7 ;  /* 0x00000007cfad7220 */ /* 0x000fe20000410000 */
[----:B------:R-:W-:Y:S02]  /*d890*/  FSEL R182, R182, -INF , P4 ;  /* 0xff800000b6b67808 */ /* 0x000fe40002000000 */
[----:B------:R-:W-:Y:S02]  /*d8a0*/  FSEL R183, R183, -INF , P3 ;  /* 0xff800000b7b77808 */ /* 0x000fe40001800000 */
[----:B------:R-:W-:Y:S02]  /*d8b0*/  FSEL R186, R186, -INF , P2 ;  /* 0xff800000baba7808 */ /* 0x000fe40001000000 */
[C---:B------:R-:W-:Y:S02]  /*d8c0*/  ISETP.GT.AND P2, PT, R214.reuse, 0x50, PT ;  /* 0x00000050d600780c */ /* 0x040fe40003f44270 */
[----:B------:R-:W-:-:S02]  /*d8d0*/  ISETP.GT.AND P3, PT, R214, 0x51, PT ;  /* 0x00000051d600780c */ /* 0x000fc40003f64270 */
[C---:B------:R-:W-:Y:S02]  /*d8e0*/  ISETP.GT.AND P4, PT, R214.reuse, 0x58, PT ;  /* 0x00000058d600780c */ /* 0x040fe40003f84270 */
[C---:B------:R-:W-:Y:S02]  /*d8f0*/  ISETP.GT.AND P5, PT, R214.reuse, 0x59, PT ;  /* 0x00000059d600780c */ /* 0x040fe40003fa4270 */
[----:B------:R-:W-:Y:S01]  /*d900*/  ISETP.GT.AND P6, PT, R214, 0x49, PT ;  /* 0x00000049d600780c */ /* 0x000fe20003fc4270 */
[-CC-:B------:R-:W-:Y:S01]  /*d910*/  FFMA.FTZ R214, R153, R7.reuse, -R154.reuse ;  /* 0x0000000799d67223 */ /* 0x180fe2000001089a */
[----:B------:R-:W-:Y:S01]  /*d920*/  MUFU.EX2 R152, R152 ;  /* 0x0000009800987308 */ /* 0x000fe20000000800 */
[----:B------:R-:W-:-:S07]  /*d930*/  FFMA.FTZ R153, R156, R7, -R154 ;  /* 0x000000079c997223 */ /* 0x000fce000001089a */
[----:B------:R-:W0:Y:S01]  /*d940*/  MUFU.EX2 R173, R173 ;  /* 0x000000ad00ad7308 */ /* 0x000e220000000800 */
[----:B------:R-:W-:-:S07]  /*d950*/  FFMA.FTZ R160, R160, R7, -R154 ;  /* 0x00000007a0a07223 */ /* 0x000fce000001089a */
[----:B------:R-:W1:Y:S01]  /*d960*/  MUFU.EX2 R214, R214 ;  /* 0x000000d600d67308 */ /* 0x000e620000000800 */
[-CC-:B------:R-:W-:Y:S01]  /*d970*/  FFMA.FTZ R161, R161, R7.reuse, -R154.reuse ;  /* 0x00000007a1a17223 */ /* 0x180fe2000001089a */
[-CC-:B------:R-:W-:Y:S01]  /*d980*/  FFMA.FTZ R164, R164, R7.reuse, -R154.reuse ;  /* 0x00000007a4a47223 */ /* 0x180fe2000001089a */
[-CC-:B------:R-:W-:Y:S01]  /*d990*/  FFMA.FTZ R165, R165, R7.reuse, -R154.reuse ;  /* 0x00000007a5a57223 */ /* 0x180fe2000001089a */
[-CC-:B------:R-:W-:Y:S01]  /*d9a0*/  FFMA.FTZ R168, R168, R7.reuse, -R154.reuse ;  /* 0x00000007a8a87223 */ /* 0x180fe2000001089a */
[----:B------:R-:W-:-:S03]  /*d9b0*/  FFMA.FTZ R169, R169, R7, -R154 ;  /* 0x00000007a9a97223 */ /* 0x000fc6000001089a */
        /* <DEDUP_REMOVED lines=13> */
[----:B------:R-:W-:-:S02]  /*da90*/  FFMA.FTZ R197, R197, R7, -R154 ;  /* 0x00000007c5c57223 */ /* 0x000fc4000001089a */
[----:B------:R-:W2:Y:S01]  /*daa0*/  MUFU.EX2 R154, R217 ;  /* 0x000000d9009a7308 */ /* 0x000ea20000000800 */
[----:B0-----:R-:W-:-:S04]  /*dab0*/  FFMA.FTZ R3, R173, R3, R152 ;  /* 0x00000003ad037223 */ /* 0x001fc80000010098 */
[----:B-1----:R-:W-:-:S04]  /*dac0*/  FADD.FTZ R3, R214, R3 ;  /* 0x00000003d6037221 */ /* 0x002fc80000010000 */
[----:B----4-:R-:W-:-:S04]  /*dad0*/  FADD.FTZ R3, R153, R3 ;  /* 0x0000000399037221 */ /* 0x010fc80000010000 */
[C---:B--2---:R-:W-:Y:S01]  /*dae0*/  FADD.FTZ R3, R154.reuse, R3 ;  /* 0x000000039a037221 */ /* 0x044fe20000010000 */
[----:B------:R-:W-:Y:S02]  /*daf0*/  F2FP.BF16.F32.PACK_AB R154, R154, R153 ;  /* 0x000000999a9a723e */ /* 0x000fe400000010ff */
        /* <DEDUP_REMOVED lines=27> */
[----:B------:R-:W-:-:S04]  /*dcb0*/  FMNMX.FTZ R153, R198, R153, !PT ;  /* 0x00000099c6997209 */ /* 0x000fc80007810000 */
[----:B------:R-:W-:-:S05]  /*dcc0*/  FMNMX.FTZ R153, R199, R153, !PT ;  /* 0x00000099c7997209 */ /* 0x000fca0007810000 */
[----:B------:R-:W0:Y:S02]  /*dcd0*/  SHFL.BFLY PT, R172, R153, 0x2, 0x1f ;  /* 0x0c401f0099ac7f89 */ /* 0x000e2400000e0000 */
[----:B0-----:R-:W-:-:S05]  /*dce0*/  FMNMX.FTZ R172, R153, R172, !PT ;  /* 0x000000ac99ac7209 */ /* 0x001fca0007810000 */
[----:B------:R-:W0:Y:S01]  /*dcf0*/  SHFL.BFLY PT, R153, R172, 0x1, 0x1f ;  /* 0x0c201f00ac997f89 */ /* 0x000e2200000e0000 */
[----:B------:R-:W1:Y:S01]  /*dd00*/  S2R R221, SR_TID.X ;  /* 0x0000000000dd7919 */ /* 0x000e620000002100 */
[----:B0-----:R-:W-:-:S04]  /*dd10*/  FMNMX.FTZ R172, R172, R153, !PT ;  /* 0x00000099acac7209 */ /* 0x001fc80007810000 */
[----:B------:R-:W-:-:S04]  /*dd20*/  FSETP.NEU.FTZ.AND P2, PT, R172, -INF , PT ;  /* 0xff800000ac00780b */ /* 0x000fc80003f5d000 */
[----:B------:R-:W-:-:S05]  /*dd30*/  FSEL R153, R172, RZ, P2 ;  /* 0x000000ffac997208 */ /* 0x000fca0001000000 */
[----:B------:R-:W-:Y:S01]  /*dd40*/  FADD.FTZ R153, -R153, R206 ;  /* 0x000000ce99997221 */ /* 0x000fe20000010100 */
[----:B------:R-:W-:-:S05]  /*dd50*/  FMUL.FTZ R206, R172, R7 ;  /* 0x00000007acce7220 */ /* 0x000fca0000410000 */
[----:B------:R-:W-:Y:S01]  /*dd60*/  FSEL R206, R206, RZ, P2 ;  /* 0x000000ffcece7208 */ /* 0x000fe20001000000 */
[----:B------:R-:W-:Y:S01]  /*dd70*/  FMUL.FTZ R153, R153, R7 ;  /* 0x0000000799997220 */ /* 0x000fe20000410000 */
[----:B------:R-:W-:-:S03]  /*dd80*/  F2FP.BF16.F32.PACK_AB R152, R214, R152 ;  /* 0x00000098d698723e */ /* 0x000fc600000010ff */
        /* <DEDUP_REMOVED lines=26> */
[----:B------:R1:W2:Y:S01]  /*df30*/  MUFU.EX2 R153, R214 ;  /* 0x000000d600997308 */ /* 0x0002a20000000800 */
[----:B------:R-:W-:-:S02]  /*df40*/  IMAD.MOV.U32 R159, RZ, RZ, 0x40000040 ;  /* 0x40000040ff9f7424 */ /* 0x000fc400078e00ff */
[----:B0-----:R-:W-:Y:S01]  /*df50*/  FFMA.FTZ R0, R206, R0, R207 ;  /* 0x00000000ce007223 */ /* 0x001fe200000100cf */
[----:B-1----:R-:W-:Y:S01]  /*df60*/  SHF.R.U32.HI R214, RZ, 0x7, R221 ;  /* 0x00000007ffd67819 */ /* 0x002fe200000116dd */
[-C--:B------:R-:W-:Y:S01]  /*df70*/  FMUL.FTZ R24, R24, R173.reuse ;  /* 0x000000ad18187220 */ /* 0x080fe20000410000 */
[-C--:B------:R-:W-:Y:S01]  /*df80*/  FMUL.FTZ R25, R25, R173.reuse ;  /* 0x000000ad19197220 */ /* 0x080fe20000410000 */
[----:B------:R-:W-:Y:S01]  /*df90*/  FMUL.FTZ R28, R28, R173 ;  /* 0x000000ad1c1c7220 */ /* 0x000fe20000410000 */
[C---:B--2---:R-:W-:Y:S01]  /*dfa0*/  FADD.FTZ R0, R153.reuse, R0 ;  /* 0x0000000099007221 */ /* 0x044fe20000010000 */
[----:B------:R-:W-:Y:S01]  /*dfb0*/  F2FP.BF16.F32.PACK_AB R153, R153, R207 ;  /* 0x000000cf9999723e */ /* 0x000fe200000010ff */
[----:B------:R-:W-:Y:S02]  /*dfc0*/  @!P1 VIADD R207, R205, 0x32440 ;  /* 0x00032440cdcf9836 */ /* 0x000fe40000000000 */
        /* <DEDUP_REMOVED lines=61> */
[----:B------:R-:W-:-:S02]  /*e3a0*/  R2UR UR7, R159 ;  /* 0x000000009f0772ca */ /* 0x000fc400000e0000 */
[----:B------:R-:W-:Y:S01]  /*e3b0*/  IADD3 R173, -R214, 0xb, RZ ;  /* 0x0000000bd6ad7810 */ /* 0x000fe20007ffe1ff */
[----:B------:R0:W-:Y:S01]  /*e3c0*/  MUFU.EX2 R159, R155 ;  /* 0x0000009b009f7308 */ /* 0x0001e20000000800 */
[----:B------:R-:W-:-:S03]  /*e3d0*/  @!P1 PRMT R207, RZ, 0x654, R207 ;  /* 0x00000654ffcf9816 */ /* 0x000fc600000000cf */
[----:B------:R1:W-:Y:S06]  /*e3e0*/  BAR.ARV R173, 0x100 ;  /* 0x000400ad0000751d */ /* 0x0003ec0000002000 */
[----:B0-----:R-:W-:Y:S01]  /*e3f0*/  VIADD R155, R214, 0x8 ;  /* 0x00000008d69b7836 */ /* 0x001fe20000000000 */
[----:B------:R0:W-:Y:S01]  /*e400*/  @!P1 SYNCS.ARRIVE.TRANS64.RED.A1T0 RZ, [R207+URZ], RZ ;  /* 0x000000ffcfff99a7 */ /* 0x0001e2000810043f */
[----:B------:R-:W2:Y:S03]  /*e410*/  MUFU.EX2 R193, R193 ;  /* 0x000000c100c17308 */ /* 0x000ea60000000800 */
[----:B------:R2:W-:Y:S01]  /*e420*/  BAR.SYNC.DEFER_BLOCKING R155, 0x100 ;  /* 0x0004009b0000751d */ /* 0x0005e20000010000 */
[----:B---3--:R-:W-:-:S02]  /*e430*/  IMAD R158, R2, 0xc00, R220 ;  /* 0x00000c00029e7824 */ /* 0x008fc400078e02dc */
[-C--:B------:R-:W-:Y:S01]  /*e440*/  FMUL.FTZ R26, R26, R206.reuse ;  /* 0x000000ce1a1a7220 */ /* 0x080fe20000410000 */
[-C--:B------:R-:W-:Y:S01]  /*e450*/  FMUL.FTZ R27, R27, R206.reuse ;  /* 0x000000ce1b1b7220 */ /* 0x080fe20000410000 */
[-C--:B------:R-:W-:Y:S01]  /*e460*/  FMUL.FTZ R30, R30, R206.reuse ;  /* 0x000000ce1e1e7220 */ /* 0x080fe20000410000 */
[-C--:B------:R-:W-:Y:S01]  /*e470*/  FMUL.FTZ R31, R31, R206.reuse ;  /* 0x000000ce1f1f7220 */ /* 0x080fe20000410000 */
[----:B------:R-:W-:Y:S01]  /*e480*/  R2UR UR6, R158 ;  /* 0x000000009e0672ca */ /* 0x000fe200000e0000 */
        /* <DEDUP_REMOVED lines=61> */
[----:B------:R-:W2:Y:S01]  /*e860*/  MUFU.EX2 R160, R160 ;  /* 0x000000a000a07308 */ /* 0x000ea20000000800 */
[----:B------:R-:W3:Y:S03]  /*e870*/  LDL R206, [R1+0x30] ;  /* 0x0000300001ce7983 */ /* 0x000ee60000100800 */
[----:B------:R-:W-:-:S06]  /*e880*/  WARPGROUP.ARRIVE ;  /* 0x00000000000079c5 */ /* 0x000fcc0000000000 */
[----:B------:R-:W-:Y:S01]  /*e890*/  HGMMA.64x256x16.F32.BF16 R24, R152, gdesc[UR4].tnspB, R24, gsb0 ;  /* 0x43e0000498187df0 */ /* 0x000fe20008001818 */
[----:B------:R-:W4:Y:S08]  /*e8a0*/  MUFU.EX2 R161, R161 ;  /* 0x000000a100a17308 */ /* 0x000f300000000800 */
[----:B------:R-:W-:Y:S08]  /*e8b0*/  MUFU.EX2 R165, R165 ;  /* 0x000000a500a57308 */ /* 0x000ff00000000800 */
[----:B------:R-:W-:Y:S08]  /*e8c0*/  MUFU.EX2 R162, R162 ;  /* 0x000000a200a27308 */ /* 0x000ff00000000800 */
[----:B------:R-:W1:Y:S08]  /*e8d0*/  MUFU.EX2 R163, R163 ;  /* 0x000000a300a37308 */ /* 0x000e700000000800 */
[----:B------:R-:W-:Y:S08]  /*e8e0*/  MUFU.EX2 R166, R166 ;  /* 0x000000a600a67308 */ /* 0x000ff00000000800 */
[----:B------:R-:W0:Y:S01]  /*e8f0*/  MUFU.EX2 R167, R167 ;  /* 0x000000a700a77308 */ /* 0x000e220000000800 */
[----:B--2---:R-:W-:-:S04]  /*e900*/  FADD.FTZ R3, R160, R3 ;  /* 0x00000003a0037221 */ /* 0x004fc80000010000 */
[----:B----4-:R-:W-:-:S03]  /*e910*/  FADD.FTZ R3, R161, R3 ;  /* 0x00000003a1037221 */ /* 0x010fc60000010000 */
[----:B------:R-:W-:Y:S08]  /*e920*/  MUFU.EX2 R168, R168 ;  /* 0x000000a800a87308 */ /* 0x000ff00000000800 */
[----:B------:R-:W-:Y:S08]  /*e930*/  MUFU.EX2 R169, R169 ;  /* 0x000000a900a97308 */ /* 0x000ff00000000800 */
[----:B------:R-:W-:Y:S08]  /*e940*/  MUFU.EX2 R157, R157 ;  /* 0x0000009d009d7308 */ /* 0x000ff00000000800 */
[----:B------:R-:W-:Y:S01]  /*e950*/  MUFU.EX2 R170, R170 ;  /* 0x000000aa00aa7308 */ /* 0x000fe20000000800 */
[----:B------:R-:W-:-:S07]  /*e960*/  WARPGROUP.DEPBAR.LE gsb0, 0x0 ;  /* 0x00008000000079c5 */ /* 0x000fce0000010000 */
[----:B------:R-:W2:Y:S01]  /*e970*/  MUFU.EX2 R154, R164 ;  /* 0x000000a4009a7308 */ /* 0x000ea20000000800 */
[----:B------:R-:W-:Y:S02]  /*e980*/  VIADD R152, R158, 0x80 ;  /* 0x000000809e987836 */ /* 0x000fe40000000000 */
[----:B------:R-:W-:-:S03]  /*e990*/  IMAD.MOV.U32 R153, RZ, RZ, 0x40000040 ;  /* 0x40000040ff997424 */ /* 0x000fc600078e00ff */
[----:B------:R-:W-:Y:S02]  /*e9a0*/  R2UR UR6, R152 ;  /* 0x00000000980672ca */ /* 0x000fe400000e0000 */
[----:B------:R-:W-:Y:S02]  /*e9b0*/  R2UR UR7, R153 ;  /* 0x00000000990772ca */ /* 0x000fe400000e0000 */
[----:B------:R-:W-:Y:S02]  /*e9c0*/  F2FP.BF16.F32.PACK_AB R152, R161, R160 ;  /* 0x000000a0a198723e */ /* 0x000fe400000010ff */
[----:B-1----:R-:W-:Y:S02]  /*e9d0*/  F2FP.BF16.F32.PACK_AB R153, R163, R162 ;  /* 0x000000a2a399723e */ /* 0x002fe400000010ff */
[----:B0-----:R-:W-:Y:S01]  /*e9e0*/  F2FP.BF16.F32.PACK_AB R155, R167, R166 ;  /* 0x000000a6a79b723e */ /* 0x001fe200000010ff */
[----:B--2---:R-:W-:Y:S01]  /*e9f0*/  FADD.FTZ R3, R154, R3 ;  /* 0x000000039a037221 */ /* 0x004fe20000010000 */
[----:B------:R-:W-:-:S04]  /*ea00*/  F2FP.BF16.F32.PACK_AB R154, R165, R154 ;  /* 0x0000009aa59a723e */ /* 0x000fc800000010ff */
[----:B------:R-:W-:-:S06]  /*ea10*/  WARPGROUP.ARRIVE ;  /* 0x00000000000079c5 */ /* 0x000fcc0000000000 */
[----:B------:R-:W-:Y:S01]  /*ea20*/  HGMMA.64x256x16.F32.BF16 R24, R152, gdesc[UR4].tnspB, R24, gsb0 ;  /* 0x43e0000498187df0 */ /* 0x000fe20008001818 */
[----:B------:R-:W0:Y:S01]  /*ea30*/  MUFU.EX2 R171, R171 ;  /* 0x000000ab00ab7308 */ /* 0x000e220000000800 */
[----:B------:R-:W-:-:S07]  /*ea40*/  FADD.FTZ R3, R165, R3 ;  /* 0x00000003a5037221 */ /* 0x000fce0000010000 */
[----:B------:R-:W-:Y:S08]  /*ea50*/  MUFU.EX2 R174, R174 ;  /* 0x000000ae00ae7308 */ /* 0x000ff00000000800 */
[----:B------:R-:W1:Y:S01]  /*ea60*/  MUFU.EX2 R175, R175 ;  /* 0x000000af00af7308 */ /* 0x000e620000000800 */
[----:B------:R-:W-:-:S04]  /*ea70*/  FADD.FTZ R3, R168, R3 ;  /* 0x00000003a8037221 */ /* 0x000fc80000010000 */
[----:B------:R-:W-:-:S03]  /*ea80*/  FADD.FTZ R3, R169, R3 ;  /* 0x00000003a9037221 */ /* 0x000fc60000010000 */
[----:B------:R-:W-:Y:S08]  /*ea90*/  MUFU.EX2 R176, R176 ;  /* 0x000000b000b07308 */ /* 0x000ff00000000800 */
[----:B------:R-:W-:Y:S08]  /*eaa0*/  MUFU.EX2 R177, R177 ;  /* 0x000000b100b17308 */ /* 0x000ff00000000800 */
[----:B------:R-:W-:Y:S08]  /*eab0*/  MUFU.EX2 R181, R181 ;  /* 0x000000b500b57308 */ /* 0x000ff00000000800 */
        /* <DEDUP_REMOVED lines=11> */
[----:B0-----:R-:W-:Y:S02]  /*eb70*/  F2FP.BF16.F32.PACK_AB R153, R171, R170 ;  /* 0x000000aaab99723e */ /* 0x001fe400000010ff */
[----:B-1----:R-:W-:Y:S01]  /*eb80*/  F2FP.BF16.F32.PACK_AB R155, R175, R174 ;  /* 0x000000aeaf9b723e */ /* 0x002fe200000010ff */
[----:B--2---:R-:W-:Y:S01]  /*eb90*/  FADD.FTZ R3, R154, R3 ;  /* 0x000000039a037221 */ /* 0x004fe20000010000 */
[----:B------:R-:W-:-:S04]  /*eba0*/  F2FP.BF16.F32.PACK_AB R154, R157, R154 ;  /* 0x0000009a9d9a723e */ /* 0x000fc800000010ff */
[----:B------:R-:W-:-:S06]  /*ebb0*/  WARPGROUP.ARRIVE ;  /* 0x00000000000079c5 */ /* 0x000fcc0000000000 */
[----:B------:R-:W-:Y:S01]  /*ebc0*/  HGMMA.64x256x16.F32.BF16 R24, R152, gdesc[UR4].tnspB, R24, gsb0 ;  /* 0x43e0000498187df0 */ /* 0x000fe20008001818 */
[----:B------:R-:W-:-:S04]  /*ebd0*/  FADD.FTZ R3, R157, R3 ;  /* 0x000000039d037221 */ /* 0x000fc80000010000 */
[----:B------:R-:W-:-:S04]  /*ebe0*/  FADD.FTZ R3, R176, R3 ;  /* 0x00000003b0037221 */ /* 0x000fc80000010000 */
[----:B------:R-:W-:Y:S01]  /*ebf0*/  FADD.FTZ R3, R177, R3 ;  /* 0x00000003b1037221 */ /* 0x000fe20000010000 */
        /* <DEDUP_REMOVED lines=8> */
[----:B------:R-:W0:Y:S01]  /*ec80*/  MUFU.EX2 R154, R180 ;  /* 0x000000b4009a7308 */ /* 0x000e220000000800 */
[----:B------:R-:W-:Y:S02]  /*ec90*/  VIADD R152, R158, 0x180 ;  /* 0x000001809e987836 */ /* 0x000fe40000000000 */
[----:B------:R-:W-:-:S03]  /*eca0*/  IMAD.MOV.U32 R153, RZ, RZ, 0x40000040 ;  /* 0x40000040ff997424 */ /* 0x000fc600078e00ff */
[----:B------:R-:W-:Y:S02]  /*ecb0*/  R2UR UR6, R152 ;  /* 0x00000000980672ca */ /* 0x000fe400000e0000 */
[----:B------:R-:W-:Y:S02]  /*ecc0*/  R2UR UR7, R153 ;  /* 0x00000000990772ca */ /* 0x000fe400000e0000 */
[----:B------:R-:W-:Y:S02]  /*ecd0*/  F2FP.BF16.F32.PACK_AB R152, R177, R176 ;  /* 0x000000b0b198723e */ /* 0x000fe400000010ff */
[----:B------:R-:W-:Y:S02]  /*ece0*/  F2FP.BF16.F32.PACK_AB R153, R179, R178 ;  /* 0x000000b2b399723e */ /* 0x000fe400000010ff */
[----:B------:R-:W-:Y:S01]  /*ecf0*/  F2FP.BF16.F32.PACK_AB R155, R183, R182 ;  /* 0x000000b6b79b723e */ /* 0x000fe200000010ff */
[----:B0-----:R-:W-:Y:S01]  /*ed00*/  FADD.FTZ R3, R154, R3 ;  /* 0x000000039a037221 */ /* 0x001fe20000010000 */
        /* <DEDUP_REMOVED lines=46> */
[----:B---3--:R-:W-:-:S03]  /*eff0*/  ISETP.GT.AND P2, PT, R204, R206, PT ;  /* 0x000000cecc00720c */ /* 0x008fc60003f44270 */
[----:B------:R-:W-:Y:S01]  /*f000*/  FADD.FTZ R191, R191, R0 ;  /* 0x00000000bfbf7221 */ /* 0x000fe20000010000 */
[----:B------:R-:W-:Y:S01]  /*f010*/  @!P1 VIADD R205, R205, 0x32460 ;  /* 0x00032460cdcd9836 */ /* 0x000fe20000000000 */
[----:B------:R-:W-:Y:S02]  /*f020*/  WARPGROUP.DEPBAR.LE gsb0, 0x0 ;  /* 0x00008000000079c5 */ /* 0x000fe40000010000 */
        /* <DEDUP_REMOVED lines=12> */
[----:B------:R-:W-:Y:S01]  /*f0f0*/  FADD.FTZ R194, R194, R191 ;  /* 0x000000bfc2c27221 */ /* 0x000fe20000010000 */
[----:B------:R-:W-:-:S03]  /*f100*/  @!P1 PRMT R205, RZ, 0x654, R205 ;  /* 0x00000654ffcd9816 */ /* 0x000fc600000000cd */
[----:B------:R-:W-:-:S04]  /*f110*/  FADD.FTZ R195, R195, R194 ;  /* 0x000000c2c3c37221 */ /* 0x000fc80000010000 */
[----:B------:R-:W-:Y:S01]  /*f120*/  FADD.FTZ R0, R198, R195 ;  /* 0x000000c3c6007221 */ /* 0x000fe20000010000 */
[----:B------:R-:W-:Y:S01]  /*f130*/  FADD.FTZ R3, R197, R3 ;  /* 0x00000003c5037221 */ /* 0x000fe20000010000 */
[----:B------:R-:W-:Y:S02]  /*f140*/  VIADD R204, R204, 0xffffffff ;  /* 0xffffffffcccc7836 */ /* 0x000fe40000000000 */
[----:B------:R-:W-:Y:S01]  /*f150*/  FADD.FTZ R0, R199, R0 ;  /* 0x00000000c7007221 */ /* 0x000fe20000010000 */
[----:B------:R-:W-:Y:S02]  /*f160*/  IMAD.MOV.U32 R206, RZ, RZ, R172 ;  /* 0x000000ffffce7224 */ /* 0x000fe400078e00ac */
[----:B------:R-:W-:Y:S01]  /*f170*/  IMAD.MOV.U32 R207, RZ, RZ, R6 ;  /* 0x000000ffffcf7224 */ /* 0x000fe200078e0006 */
[----:B------:R-:W-:Y:S02]  /*f180*/  WARPGROUP.DEPBAR.LE gsb0, 0x0 ;  /* 0x00008000000079c5 */ /* 0x000fe40000010000 */
[----:B------:R1:W-:Y:S01]  /*f190*/  @!P1 SYNCS.ARRIVE.TRANS64.RED.A1T0 RZ, [R205+URZ], RZ ;  /* 0x000000ffcdff99a7 */ /* 0x0003e2000810043f */
[----:B------:R-:W-:Y:S05]  /*f1a0*/  @P2 BRA `(.L_x_14762) ;  /* 0xffffffd000082947 */ /* 0x000fea000383ffff */
[----:B------:R-:W-:-:S07]  /*f1b0*/  IMAD.MOV.U32 R214, RZ, RZ, R204 ;  /* 0x000000ffffd67224 */ /* 0x000fce00078e00cc */
.L_x_14752:
[----:B------:R-:W-:-:S13]  /*f1c0*/  ISETP.GE.AND P2, PT, R214, RZ, PT ;  /* 0x000000ffd600720c */ /* 0x000fda0003f46270 */
[----:B------:R-:W-:Y:S05]  /*f1d0*/  @!P2 BRA `(.L_x_14763) ;  /* 0x0000002400f4a947 */ /* 0x000fea0003800000 */
[----:B-1----:R-:W-:Y:S02]  /*f1e0*/  IMAD.MOV.U32 R205, RZ, RZ, R172 ;  /* 0x000000ffffcd7224 */ /* 0x002fe400078e00ac */
[----:B------:R-:W-:-:S07]  /*f1f0*/  IMAD.MOV.U32 R206, RZ, RZ, R6 ;  /* 0x000000ffffce7224 */ /* 0x000fce00078e0006 */
.L_x_14773:
        /* <DEDUP_REMOVED lines=8> */
.L_x_14764:
[----:B------:R-:W-:Y:S01]  /*f280*/  IMAD R215, R2, 0x8, R19 ;  /* 0x0000000802d77824 */ /* 0x000fe200078e0213 */
[----:B------:R-:W-:-:S04]  /*f290*/  SHF.L.U32 R6, R23, 0x1f, RZ ;  /* 0x0000001f17067819 */ /* 0x000fc800000006ff */
[----:B------:R1:W2:Y:S01]  /*f2a0*/  SYNCS.PHASECHK.TRANS64.TRYWAIT P2, [R215+URZ+0x32430], R6 ;  /* 0x03243006d70075a7 */ /* 0x0002a2000804017f */
[----:B------:R-:W-:Y:S05]  /*f2b0*/  @!P0 BRA `(.L_x_14765) ;  /* 0x0000000000048947 */ /* 0x000fea0003800000 */
[----:B------:R-:W-:Y:S01]  /*f2c0*/  BPT.TRAP 0x1 ;  /* 0x000000040000795c */ /* 0x000fe20000300000 */
.L_x_14765:
[----:B------:R-:W3:Y:S01]  /*f2d0*/  LDL R7, [R1+0x20] ;  /* 0x0000200001077983 */ /* 0x000ee20000100800 */
[----:B------:R-:W-:Y:S02]  /*f2e0*/  IMAD.MOV.U32 R157, RZ, RZ, 0x40000040 ;  /* 0x40000040ff9d7424 */ /* 0x000fe400078e00ff */
[----:B---3--:R-:W-:Y:S01]  /*f2f0*/  IMAD R156, R2, 0x300, R7 ;  /* 0x00000300029c7824 */ /* 0x008fe200078e0207 */
[----:B--2---:R-:W-:Y:S06]  /*f300*/  @P2 BRA `(.L_x_14766) ;  /* 0x0000000000082947 */ /* 0x004fec0003800000 */
[----:B------:R-:W2:Y:S02]  /*f310*/  SYNCS.PHASECHK.TRANS64.TRYWAIT P2, [R215+URZ+0x32430], R6 ;  /* 0x03243006d70075a7 */ /* 0x000ea4000804017f */
[----:B--2---:R-:W-:Y:S05]  /*f320*/  @!P2 BRA `(.L_x_14767) ;  /* 0x000000f80030a947 */ /* 0x004fea0003800000 */
.L_x_14766:
[----:B------:R3:W-:Y:S04]  /*f330*/  STL.64 [R1+0xa8], R2 ;  /* 0x0000a80201007387 */ /* 0x0007e80000100a00 */
[----:B------:R-:W4:Y:S04]  /*f340*/  LDL.64 R220, [R1] ;  /* 0x0000000001dc7983 */ /* 0x000f280000100a00 */
[----:B---3--:R-:W3:Y:S01]  /*f350*/  LDL.64 R2, [R1+0x10] ;  /* 0x0000100001027983 */ /* 0x008ee20000100a00 */
        /* <DEDUP_REMOVED lines=8> */
[----:B------:R-:W-:-:S02]  /*f3e0*/  IMAD.MOV.U32 R155, RZ, RZ, 0x40000040 ;  /* 0x40000040ff9b7424 */ /* 0x000fc400078e00ff */
[----:B------:R-:W-:Y:S02]  /*f3f0*/  IMAD.MOV.U32 R153, RZ, RZ, 0x40000040 ;  /* 0x40000040ff997424 */ /* 0x000fe400078e00ff */
[----:B------:R-:W-:Y:S01]  /*f400*/  IMAD.MOV.U32 R157, RZ, RZ, 0x40000040 ;  /* 0x40000040ff9d7424 */ /* 0x000fe200078e00ff */
[----:B------:R-:W-:Y:S02]  /*f410*/  R2UR UR10, R154 ;  /* 0x000000009a0a72ca */ /* 0x000fe400000e0000 */
[----:B------:R-:W-:Y:S02]  /*f420*/  R2UR UR11, R155 ;  /* 0x000000009b0b72ca */ /* 0x000fe400000e0000 */
[----:B------:R-:W-:Y:S02]  /*f430*/  R2UR UR14, R152 ;  /* 0x00000000980e72ca */ /* 0x000fe400000e0000 */
[----:B------:R-:W-:Y:S02]  /*f440*/  R2UR UR15, R153 ;  /* 0x00000000990f72ca */ /* 0x000fe400000e0000 */
[----:B------:R-:W-:-:S02]  /*f450*/  R2UR UR18, R156 ;  /* 0x000000009c1272ca */ /* 0x000fc400000e0000 */
[----:B------:R-:W-:Y:S02]  /*f460*/  R2UR UR19, R157 ;  /* 0x000000009d1372ca */ /* 0x000fe400000e0000 */
[----:B------:R-:W-:-:S06]  /*f470*/  WARPGROUP.ARRIVE ;  /* 0x00000000000079c5 */ /* 0x000fcc0000000000 */
[----:B------:R-:W-:Y:S03]  /*f480*/  HGMMA.64x96x16.F32.BF16 R152, gdesc[UR4], RZ, !UPT, gsb0 ;  /* 0x01600000049879f0 */ /* 0x000fe6000c0018ff */
[----:B------:R-:W-:Y:S02]  /*f490*/  WARPGROUP.DEPBAR.LE gsb0, 0x0 ;  /* 0x00008000000079c5 */ /* 0x000fe40000010000 */
[----:B------:R-:W-:Y:S01]  /*f4a0*/  WARPGROUP.ARRIVE ;  /* 0x00000000000079c5 */ /* 0x000fe20000000000 */
[----:B---3--:R-:W-:Y:S02]  /*f4b0*/  R2UR UR8, R2 ;  /* 0x00000000020872ca */ /* 0x008fe400000e0000 */
[----:B------:R-:W-:Y:S02]  /*f4c0*/  R2UR UR9, R3 ;  /* 0x00000000030972ca */ /* 0x000fe400000e0000 */
[----:B------:R0:W5:Y:S11]  /*f4d0*/  LDL.LU.64 R2, [R1+0xa8] ;  /* 0x0000a80001027983 */ /* 0x0001760000300a00 */
[----:B------:R-:W-:Y:S01]  /*f4e0*/  HGMMA.64x96x16.F32.BF16 R152, gdesc[UR8], R152, gsb0 ;  /* 0x01600000089879f0 */ /* 0x000fe20008001898 */
[----:B----4-:R-:W-:-:S02]  /*f4f0*/  R2UR UR12, R220 ;  /* 0x00000000dc0c72ca */ /* 0x010fc400000e0000 */
        /* <DEDUP_REMOVED lines=10> */
[----:B0-----:R-:W-:Y:S05]  /*f5a0*/  @!P0 BRA `(.L_x_14768) ;  /* 0x0000000000048947 */ /* 0x001fea0003800000 */
[----:B------:R-:W-:Y:S01]  /*f5b0*/  BPT.TRAP 0x1 ;  /* 0x000000040000795c */ /* 0x000fe20000300000 */
.L_x_14768:
[----:B------:R0:W3:Y:S01]  /*f5c0*/  SYNCS.PHASECHK.TRANS64.TRYWAIT P2, [R215+URZ+0x32450], R6 ;  /* 0x03245006d70075a7 */ /* 0x0000e2000804017f */
[----:B------:R-:W-:Y:S05]  /*f5d0*/  @!P0 BRA `(.L_x_14769) ;  /* 0x0000000000048947 */ /* 0x000fea0003800000 */
[----:B------:R-:W-:Y:S01]  /*f5e0*/  BPT.TRAP 0x1 ;  /* 0x000000040000795c */ /* 0x000fe20000300000 */
.L_x_14769:
[----:B------:R-:W-:Y:S04]  /*f5f0*/  BSSY B0, `(.L_x_14770) ;  /* 0x0000004000007945 */ /* 0x000fe80003800000 */
[----:B---3--:R-:W-:Y:S05]  /*f600*/  @P2 BRA `(.L_x_14771) ;  /* 0x0000000000082947 */ /* 0x008fea0003800000 */
[----:B------:R-:W3:Y:S02]  /*f610*/  SYNCS.PHASECHK.TRANS64.TRYWAIT P2, [R215+URZ+0x32450], R6 ;  /* 0x03245006d70075a7 */ /* 0x000ee4000804017f */
[----:B---3--:R-:W-:Y:S05]  /*f620*/  @!P2 BRA `(.L_x_14772) ;  /* 0x000000f40084a947 */ /* 0x008fea0003800000 */
.L_x_14771:
[----:B------:R-:W-:Y:S05]  /*f630*/  BSYNC B0 ;  /* 0x0000000000007941 */ /* 0x000fea0003800000 */
.L_x_14770:
[----:B------:R-:W-:Y:S05]  /*f640*/  WARPSYNC.ALL ;  /* 0x0000000000007948 */ /* 0x000fea0003800000 */
[----:B------:R-:W0:Y:S01]  /*f650*/  LDL R204, [R1+0x24] ;  /* 0x0000240001cc7983 */ /* 0x000e220000100800 */
[----:B------:R-:W-:Y:S01]  /*f660*/  IMAD.MOV.U32 R7, RZ, RZ, 0x40000040 ;  /* 0x40000040ff077424 */ /* 0x000fe200078e00ff */
[----:B------:R-:W-:Y:S01]  /*f670*/  R2UR UR4, R4 ;  /* 0x00000000040472ca */ /* 0x000fe200000e0000 */
[----:B------:R-:W-:Y:S01]  /*f680*/  WARPGROUP.ARRIVE ;  /* 0x00000000000079c5 */ /* 0x000fe20000000000 */
[----:B------:R-:W-:Y:S01]  /*f690*/  R2UR UR5, R5 ;  /* 0x00000000050572ca */ /* 0x000fe200000e0000 */
[----:B------:R-:W-:Y:S01]  /*f6a0*/  IMAD.MOV.U32 R221, RZ, RZ, 0x40000040 ;  /* 0x40000040ffdd7424 */ /* 0x000fe200078e00ff */
[----:B------:R-:W-:Y:S01]  /*f6b0*/  R2UR UR7, R7 ;  /* 0x00000000070772ca */ /* 0x000fe200000e0000 */
[----:B0123-5:R-:W-:-:S04]  /*f6c0*/  IMAD R6, R2, 0xc00, R204 ;  /* 0x00000c0002067824 */ /* 0x02ffc800078e02cc */
[C---:B------:R-:W-:Y:S01]  /*f6d0*/  VIADD R220, R6.reuse, 0x2 ;  /* 0x0000000206dc7836 */ /* 0x040fe20000000000 */
[----:B------:R-:W-:-:S13]  /*f6e0*/  R2UR UR6, R6 ;  /* 0x00000000060672ca */ /* 0x000fda00000e0000 */
        /* <DEDUP_REMOVED lines=118> */
[----:B------:R-:W-:Y:S02]  /*fe50*/  R2UR UR6, R220 ;  /* 0x00000000dc0672ca */ /* 0x000fe400000e0000 */
[----:B------:R-:W-:Y:S02]  /*fe60*/  R2UR UR7, R221 ;  /* 0x00000000dd0772ca */ /* 0x000fe400000e0000 */
[----:B------:R-:W-:Y:S01]  /*fe70*/  R2UR UR4, R10 ;  /* 0x000000000a0472ca */ /* 0x000fe200000e0000 */
[----:B------:R-:W-:Y:S01]  /*fe80*/  VIADD R6, R6, 0x906 ;  /* 0x0000090606067836 */ /* 0x000fe20000000000 */
[----:B------:R-:W-:Y:S01]  /*fe90*/  R2UR UR5, R11 ;  /* 0x000000000b0572ca */ /* 0x000fe200000e0000 */
[----:B------:R-:W-:Y:S01]  /*fea0*/  IMAD.MOV.U32 R7, RZ, RZ, 0x40000040 ;  /* 0x40000040ff077424 */ /* 0x000fe200078e00ff */
[----:B------:R-:W2:Y:S01]  /*feb0*/  LDL R221, [R1+0x18] ;  /* 0x0000180001dd7983 */ /* 0x000ea20000100800 */
        /* <DEDUP_REMOVED lines=41> */
[----:B0-----:R-:W-:-:S04]  /*10150*/  FMUL.FTZ R204, R6, R7 ;  /* 0x0000000706cc7220 */ /* 0x001fc80000410000 */
[-CC-:B------:R-:W-:Y:S01]  /*10160*/  FFMA.FTZ R207, R157, R7.reuse, -R204.reuse ;  /* 0x000000079dcf7223 */ /* 0x180fe200000108cc */
[-CC-:B------:R-:W-:Y:S01]  /*10170*/  FFMA.FTZ R157, R173, R7.reuse, -R204.reuse ;  /* 0x00000007ad9d7223 */ /* 0x180fe200000108cc */
[-CC-:B------:R-:W-:Y:S01]  /*10180*/  FFMA.FTZ R152, R152, R7.reuse, -R204.reuse ;  /* 0x0000000798987223 */ /* 0x180fe200000108cc */
[-C--:B------:R-:W-:Y:S01]  /*10190*/  FMUL.FTZ R173, R217, R7.reuse ;  /* 0x00000007d9ad7220 */ /* 0x080fe20000410000 */
[-CC-:B------:R-:W-:Y:S01]  /*101a0*/  FFMA.FTZ R206, R153, R7.reuse, -R204.reuse ;  /* 0x0000000799ce7223 */ /* 0x180fe200000108cc */
[----:B------:R-:W-:-:S03]  /*101b0*/  FFMA.FTZ R153, R156, R7, -R204 ;  /* 0x000000079c997223 */ /* 0x000fc600000108cc */
[----:B------:R-:W-:Y:S01]  /*101c0*/  MUFU.EX2 R152, R152 ;  /* 0x0000009800987308 */ /* 0x000fe20000000800 */
        /* <DEDUP_REMOVED lines=20> */
[----:B------:R-:W1:Y:S01]  /*10310*/  MUFU.EX2 R204, R206 ;  /* 0x000000ce00cc7308 */ /* 0x000e620000000800 */
[----:B0-----:R-:W-:-:S04]  /*10320*/  FFMA.FTZ R3, R173, R3, R152 ;  /* 0x00000003ad037223 */ /* 0x001fc80000010098 */
[C---:B-1----:R-:W-:Y:S01]  /*10330*/  FADD.FTZ R3, R204.reuse, R3 ;  /* 0x00000003cc037221 */ /* 0x042fe20000010000 */
        /* <DEDUP_REMOVED lines=19> */
[----:B------:R-:W0:Y:S03]  /*10470*/  MUFU.EX2 R153, R153 ;  /* 0x0000009900997308 */ /* 0x000e260000000800 */
[----:B------:R-:W-:-:S04]  /*10480*/  FMNMX.FTZ R152, R190, R152, !PT ;  /* 0x00000098be987209 */ /* 0x000fc80007810000 */
[----:B------:R-:W-:Y:S01]  /*10490*/  FMNMX.FTZ R152, R191, R152, !PT ;  /* 0x00000098bf987209 */ /* 0x000fe20007810000 */
[----:B------:R-:W1:Y:S03]  /*104a0*/  MUFU.EX2 R206, R207 ;  /* 0x000000cf00ce7308 */ /* 0x000e660000000800 */
[----:B------:R-:W-:-:S04]  /*104b0*/  FMNMX.FTZ R152, R194, R152, !PT ;  /* 0x00000098c2987209 */ /* 0x000fc80007810000 */
[----:B------:R-:W-:-:S04]  /*104c0*/  FMNMX.FTZ R152, R195, R152, !PT ;  /* 0x00000098c3987209 */ /* 0x000fc80007810000 */
[----:B------:R-:W-:Y:S01]  /*104d0*/  FMNMX.FTZ R152, R198, R152, !PT ;  /* 0x00000098c6987209 */ /* 0x000fe20007810000 */
[----:B0-----:R-:W-:-:S03]  /*104e0*/  FADD.FTZ R3, R153, R3 ;  /* 0x0000000399037221 */ /* 0x001fc60000010000 */
[----:B------:R-:W-:Y:S01]  /*104f0*/  FMNMX.FTZ R152, R199, R152, !PT ;  /* 0x00000098c7987209 */ /* 0x000fe20007810000 */
[C---:B-1----:R-:W-:Y:S01]  /*10500*/  FADD.FTZ R3, R206.reuse, R3 ;  /* 0x00000003ce037221 */ /* 0x042fe20000010000 */
[----:B------:R-:W-:-:S03]  /*10510*/  F2FP.BF16.F32.PACK_AB R206, R206, R153 ;  /* 0x00000099cece723e */ /* 0x000fc600000010ff */
[----:B------:R-:W0:Y:S02]  /*10520*/  SHFL.BFLY PT, R153, R152, 0x2, 0x1f ;  /* 0x0c401f0098997f89 */ /* 0x000e2400000e0000 */
[----:B0-----:R-:W-:-:S05]  /*10530*/  FMNMX.FTZ R153, R152, R153, !PT ;  /* 0x0000009998997209 */ /* 0x001fca0007810000 */
[----:B------:R-:W0:Y:S02]  /*10540*/  SHFL.BFLY PT, R172, R153, 0x1, 0x1f ;  /* 0x0c201f0099ac7f89 */ /* 0x000e2400000e0000 */
[----:B0-----:R-:W-:-:S05]  /*10550*/  FMNMX.FTZ R172, R153, R172, !PT ;  /* 0x000000ac99ac7209 */ /* 0x001fca0007810000 */
[C---:B------:R-:W-:Y:S01]  /*10560*/  FMUL.FTZ R152, R172.reuse, R7 ;  /* 0x00000007ac987220 */ /* 0x040fe20000410000 */
[----:B------:R-:W-:-:S03]  /*10570*/  FADD.FTZ R207, -R172, R205 ;  /* 0x000000cdaccf7221 */ /* 0x000fc60000010100 */
[-CC-:B------:R-:W-:Y:S01]  /*10580*/  FFMA.FTZ R153, R158, R7.reuse, -R152.reuse ;  /* 0x000000079e997223 */ /* 0x180fe20000010898 */
[-CC-:B------:R-:W-:Y:S01]  /*10590*/  FFMA.FTZ R158, R170, R7.reuse, -R152.reuse ;  /* 0x00000007aa9e7223 */ /* 0x180fe20000010898 */
[----:B--2---:R-:W-:Y:S02]  /*105a0*/  IMAD R170, R2, 0xc00, R221 ;  /* 0x00000c0002aa7824 */ /* 0x004fe400078e02dd */
[----:B------:R-:W0:Y:S01]  /*105b0*/  S2R R221, SR_TID.X ;  /* 0x0000000000dd7919 */ /* 0x000e220000002100 */
[-CC-:B------:R-:W-:Y:S01]  /*105c0*/  FFMA.FTZ R154, R154, R7.reuse, -R152.reuse ;  /* 0x000000079a9a7223 */ /* 0x180fe20000010898 */
[-C--:B------:R-:W-:Y:S01]  /*105d0*/  FMUL.FTZ R207, R207, R7.reuse ;  /* 0x00000007cfcf7220 */ /* 0x080fe20000410000 */
[----:B------:R-:W-:-:S04]  /*105e0*/  FFMA.FTZ R205, R155, R7, -R152 ;  /* 0x000000079bcd7223 */ /* 0x000fc80000010898 */
[----:B------:R-:W-:Y:S08]  /*105f0*/  MUFU.EX2 R154, R154 ;  /* 0x0000009a009a7308 */ /* 0x000ff00000000800 */
[----:B------:R-:W1:Y:S08]  /*10600*/  MUFU.EX2 R207, R207 ;  /* 0x000000cf00cf7308 */ /* 0x000e700000000800 */
[----:B------:R-:W2:Y:S01]  /*10610*/  MUFU.EX2 R205, R205 ;  /* 0x000000cd00cd7308 */ /* 0x000ea20000000800 */
[-CC-:B------:R-:W-:Y:S01]  /*10620*/  FFMA.FTZ R155, R159, R7.reuse, -R152.reuse ;  /* 0x000000079f9b7223 */ /* 0x180fe20000010898 */
[-CC-:B------:R-:W-:Y:S01]  /*10630*/  FFMA.FTZ R162, R162, R7.reuse, -R152.reuse ;  /* 0x00000007a2a27223 */ /* 0x180fe20000010898 */
[-C--:B------:R-:W-:Y:S01]  /*10640*/  FFMA.FTZ R163, R163, R7.reuse, -R152 ;  /* 0x00000007a3a37223 */ /* 0x080fe20000010898 */
[----:B-1----:R-:W-:Y:S01]  /*10650*/  FFMA.FTZ R0, R207, R0, R154 ;  /* 0x00000000cf007223 */ /* 0x002fe2000001009a */
[-CC-:B------:R-:W-:Y:S01]  /*10660*/  FFMA.FTZ R166, R166, R7.reuse, -R152.reuse ;  /* 0x00000007a6a67223 */ /* 0x180fe20000010898 */
[-CC-:B------:R-:W-:Y:S01]  /*10670*/  FFMA.FTZ R167, R167, R7.reuse, -R152.reuse ;  /* 0x00000007a7a77223 */ /* 0x180fe20000010898 */
[-CC-:B------:R-:W-:Y:S01]  /*10680*/  FFMA.FTZ R159, R171, R7.reuse, -R152.reuse ;  /* 0x00000007ab9f7223 */ /* 0x180fe20000010898 */
[-CC-:B------:R-:W-:Y:S01]  /*10690*/  FFMA.FTZ R174, R174, R7.reuse, -R152.reuse ;  /* 0x00000007aeae7223 */ /* 0x180fe20000010898 */
[-CC-:B------:R-:W-:Y:S01]  /*106a0*/  FFMA.FTZ R175, R175, R7.reuse, -R152.reuse ;  /* 0x00000007afaf7223 */ /* 0x180fe20000010898 */
[-C--:B------:R-:W-:Y:S01]  /*106b0*/  FFMA.FTZ R178, R178, R7.reuse, -R152 ;  /* 0x00000007b2b27223 */ /* 0x080fe20000010898 */
[C---:B--2---:R-:W-:Y:S01]  /*106c0*/  FADD.FTZ R0, R205.reuse, R0 ;  /* 0x00000000cd007221 */ /* 0x044fe20000010000 */
[----:B------:R-:W-:Y:S01]  /*106d0*/  F2FP.BF16.F32.PACK_AB R205, R205, R154 ;  /* 0x0000009acdcd723e */ /* 0x000fe200000010ff */
        /* <DEDUP_REMOVED lines=11> */
[----:B0-----:R-:W-:Y:S01]  /*10790*/  SHF.R.U32.HI R154, RZ, 0x7, R221 ;  /* 0x00000007ff9a7819 */ /* 0x001fe200000116dd */
[----:B------:R-:W-:-:S02]  /*107a0*/  @!P1 VIADD R152, R215, 0x32440 ;  /* 0x00032440d7989836 */ /* 0x000fc40000000000 */
        /* <DEDUP_REMOVED lines=64> */
[----:B------:R-:W-:-:S02]  /*10bb0*/  IADD3 R173, -R154, 0xb, RZ ;  /* 0x0000000b9aad7810 */ /* 0x000fc40007ffe1ff */
[----:B------:R-:W-:-:S03]  /*10bc0*/  @!P1 PRMT R152, RZ, 0x654, R152 ;  /* 0x00000654ff989816 */ /* 0x000fc60000000098 */
[----:B------:R2:W-:Y:S06]  /*10bd0*/  BAR.ARV R173, 0x100 ;  /* 0x000400ad0000751d */ /* 0x0005ec0000002000 */
[----:B------:R0:W-:Y:S01]  /*10be0*/  @!P1 SYNCS.ARRIVE.TRANS64.RED.A1T0 RZ, [R152+URZ], RZ ;  /* 0x000000ff98ff99a7 */ /* 0x0001e2000810043f */
[----:B------:R-:W-:Y:S02]  /*10bf0*/  IMAD.MOV.U32 R171, RZ, RZ, 0x40000040 ;  /* 0x40000040ffab7424 */ /* 0x000fe400078e00ff */
[----:B0-----:R-:W-:-:S03]  /*10c00*/  VIADD R152, R154, 0x8 ;  /* 0x000000089a987836 */ /* 0x001fc60000000000 */
[----:B------:R-:W-:Y:S01]  /*10c10*/  R2UR UR7, R171 ;  /* 0x00000000ab0772ca */ /* 0x000fe200000e0000 */
[----:B------:R-:W-:Y:S01]  /*10c20*/  MUFU.EX2 R153, R153 ;  /* 0x0000009900997308 */ /* 0x000fe20000000800 */
[----:B------:R0:W-:Y:S07]  /*10c30*/  BAR.SYNC.DEFER_BLOCKING R152, 0x100 ;  /* 0x000400980000751d */ /* 0x0001ee0000010000 */
[----:B------:R-:W1:Y:S01]  /*10c40*/  MUFU.EX2 R171, R155 ;  /* 0x0000009b00ab7308 */ /* 0x000e620000000800 */
        /* <DEDUP_REMOVED lines=65> */
[----:B-1----:R-:W-:-:S05]  /*11060*/  F2FP.BF16.F32.PACK_AB R207, R171, R153 ;  /* 0x00000099abcf723e */ /* 0x002fca00000010ff */
[----:B------:R-:W-:-:S06]  /*11070*/  WARPGROUP.ARRIVE ;  /* 0x00000000000079c5 */ /* 0x000fcc0000000000 */
[----:B------:R-:W-:Y:S01]  /*11080*/  HGMMA.64x256x16.F32.BF16 R24, R204, gdesc[UR4].tnspB, R24, gsb0 ;  /* 0x43e00004cc187df0 */ /* 0x000fe20008001818 */
[----:B------:R-:W1:Y:S08]  /*11090*/  MUFU.EX2 R160, R160 ;  /* 0x000000a000a07308 */ /* 0x000e700000000800 */
[----:B------:R-:W3:Y:S08]  /*110a0*/  MUFU.EX2 R161, R161 ;  /* 0x000000a100a17308 */ /* 0x000ef00000000800 */
[----:B------:R-:W4:Y:S08]  /*110b0*/  MUFU.EX2 R154, R164 ;  /* 0x000000a4009a7308 */ /* 0x000f300000000800 */
[----:B------:R-:W2:Y:S01]  /*110c0*/  MUFU.EX2 R165, R165 ;  /* 0x000000a500a57308 */ /* 0x000ea20000000800 */
[----:B------:R-:W-:Y:S01]  /*110d0*/  FADD.FTZ R0, R153, R0 ;  /* 0x0000000099007221 */ /* 0x000fe20000010000 */
[----:B-1----:R-:W-:Y:S01]  /*110e0*/  FADD.FTZ R3, R160, R3 ;  /* 0x00000003a0037221 */ /* 0x002fe20000010000 */
[----:B0-----:R-:W-:-:S02]  /*110f0*/  VIADD R152, R170, 0x80 ;  /* 0x00000080aa987836 */ /* 0x001fc40000000000 */
[----:B------:R-:W-:Y:S02]  /*11100*/  IMAD.MOV.U32 R153, RZ, RZ, 0x40000040 ;  /* 0x40000040ff997424 */ /* 0x000fe400078e00ff */
[----:B---3--:R-:W-:Y:S01]  /*11110*/  FADD.FTZ R3, R161, R3 ;  /* 0x00000003a1037221 */ /* 0x008fe20000010000 */
[----:B------:R-:W-:Y:S02]  /*11120*/  R2UR UR6, R152 ;  /* 0x00000000980672ca */ /* 0x000fe400000e0000 */
[----:B------:R-:W-:Y:S01]  /*11130*/  R2UR UR7, R153 ;  /* 0x00000000990772ca */ /* 0x000fe200000e0000 */
[----:B----4-:R-:W-:Y:S01]  /*11140*/  FADD.FTZ R3, R154, R3 ;  /* 0x000000039a037221 */ /* 0x010fe20000010000 */
[----:B------:R-:W-:Y:S02]  /*11150*/  F2FP.BF16.F32.PACK_AB R152, R161, R160 ;  /* 0x000000a0a198723e */ /* 0x000fe400000010ff */
[C---:B--2---:R-:W-:Y:S01]  /*11160*/  F2FP.BF16.F32.PACK_AB R154, R165.reuse, R154 ;  /* 0x0000009aa59a723e */ /* 0x044fe200000010ff */
[----:B------:R-:W0:Y:S08]  /*11170*/  MUFU.EX2 R168, R168 ;  /* 0x000000a800a87308 */ /* 0x000e300000000800 */
[----:B------:R-:W-:Y:S01]  /*11180*/  MUFU.EX2 R169, R169 ;  /* 0x000000a900a97308 */ /* 0x000fe20000000800 */
[----:B------:R-:W-:-:S07]  /*11190*/  FADD.FTZ R3, R165, R3 ;  /* 0x00000003a5037221 */ /* 0x000fce0000010000 */
[----:B------:R-:W-:Y:S01]  /*111a0*/  MUFU.EX2 R160, R156 ;  /* 0x0000009c00a07308 */ /* 0x000fe20000000800 */
[----:B0-----:R-:W-:-:S07]  /*111b0*/  FADD.FTZ R3, R168, R3 ;  /* 0x00000003a8037221 */ /* 0x001fce0000010000 */
[----:B------:R-:W-:Y:S08]  /*111c0*/  MUFU.EX2 R157, R157 ;  /* 0x0000009d009d7308 */ /* 0x000ff00000000800 */
[----:B------:R-:W-:Y:S01]  /*111d0*/  MUFU.EX2 R174, R174 ;  /* 0x000000ae00ae7308 */ /* 0x000fe20000000800 */
[----:B------:R-:W-:-:S07]  /*111e0*/  WARPGROUP.DEPBAR.LE gsb0, 0x0 ;  /* 0x00008000000079c5 */ /* 0x000fce0000010000 */
[----:B------:R-:W-:Y:S08]  /*111f0*/  MUFU.EX2 R207, R162 ;  /* 0x000000a200cf7308 */ /* 0x000ff00000000800 */
[----:B------:R-:W0:Y:S08]  /*11200*/  MUFU.EX2 R206, R163 ;  /* 0x000000a300ce7308 */ /* 0x000e300000000800 */
[----:B------:R-:W-:Y:S08]  /*11210*/  MUFU.EX2 R205, R166 ;  /* 0x000000a600cd7308 */ /* 0x000ff00000000800 */
[----:B------:R-:W1:Y:S01]  /*11220*/  MUFU.EX2 R204, R167 ;  /* 0x000000a700cc7308 */ /* 0x000e620000000800 */
[----:B0-----:R-:W-:-:S02]  /*11230*/  F2FP.BF16.F32.PACK_AB R153, R206, R207 ;  /* 0x000000cfce99723e */ /* 0x001fc400000010ff */
[----:B-1----:R-:W-:-:S04]  /*11240*/  F2FP.BF16.F32.PACK_AB R155, R204, R205 ;  /* 0x000000cdcc9b723e */ /* 0x002fc800000010ff */
[----:B------:R-:W-:-:S06]  /*11250*/  WARPGROUP.ARRIVE ;  /* 0x00000000000079c5 */ /* 0x000fcc0000000000 */
[----:B------:R-:W-:Y:S01]  /*11260*/  HGMMA.64x256x16.F32.BF16 R24, R152, gdesc[UR4].tnspB, R24, gsb0 ;  /* 0x43e0000498187df0 */ /* 0x000fe20008001818 */
[----:B------:R-:W-:Y:S01]  /*11270*/  MUFU.EX2 R175, R175 ;  /* 0x000000af00af7308 */ /* 0x000fe20000000800 */
[----:B------:R-:W-:-:S04]  /*11280*/  FADD.FTZ R3, R169, R3 ;  /* 0x00000003a9037221 */ /* 0x000fc80000010000 */
[----:B------:R-:W-:Y:S01]  /*11290*/  FADD.FTZ R3, R160, R3 ;  /* 0x00000003a0037221 */ /* 0x000fe20000010000 */
[----:B------:R-:W-:-:S03]  /*112a0*/  F2FP.BF16.F32.PACK_AB R156, R169, R168 ;  /* 0x000000a8a99c723e */ /* 0x000fc600000010ff */
[----:B------:R-:W-:Y:S01]  /*112b0*/  FADD.FTZ R3, R157, R3 ;  /* 0x000000039d037221 */ /* 0x000fe20000010000 */
[----:B------:R-:W-:Y:S08]  /*112c0*/  MUFU.EX2 R177, R177 ;  /* 0x000000b100b17308 */ /* 0x000ff00000000800 */
[----:B------:R-:W-:Y:S08]  /*112d0*/  MUFU.EX2 R162, R180 ;  /* 0x000000b400a27308 */ /* 0x000ff00000000800 */
[----:B------:R-:W-:Y:S08]  /*112e0*/  MUFU.EX2 R181, R181 ;  /* 0x000000b500b57308 */ /* 0x000ff00000000800 */
[----:B------:R-:W-:Y:S08]  /*112f0*/  MUFU.EX2 R178, R178 ;  /* 0x000000b200b27308 */ /* 0x000ff00000000800 */
[----:B------:R-:W0:Y:S08]  /*11300*/  MUFU.EX2 R179, R179 ;  /* 0x000000b300b37308 */ /* 0x000e300000000800 */
[----:B------:R-:W-:Y:S08]  /*11310*/  MUFU.EX2 R182, R182 ;  /* 0x000000b600b67308 */ /* 0x000ff00000000800 */
[----:B------:R-:W1:Y:S01]  /*11320*/  MUFU.EX2 R183, R183 ;  /* 0x000000b700b77308 */ /* 0x000e620000000800 */
[----:B0-----:R-:W-:-:S02]  /*11330*/  F2FP.BF16.F32.PACK_AB R161, R179, R178 ;  /* 0x000000b2b3a1723e */ /* 0x001fc400000010ff */
[----:B-1----:R-:W-:Y:S01]  /*11340*/  F2FP.BF16.F32.PACK_AB R163, R183, R182 ;  /* 0x000000b6b7a3723e */ /* 0x002fe200000010ff */
[----:B------:R-:W-:-:S04]  /*11350*/  WARPGROUP.DEPBAR.LE gsb0, 0x0 ;  /* 0x00008000000079c5 */ /* 0x000fc80000010000 */
[----:B------:R0:W-:Y:S08]  /*11360*/  MUFU.EX2 R154, R158 ;  /* 0x0000009e009a7308 */ /* 0x0001f00000000800 */
[----:B------:R1:W2:Y:S01]  /*11370*/  MUFU.EX2 R155, R159 ;  /* 0x0000009f009b7308 */ /* 0x0002a20000000800 */
[----:B------:R-:W-:Y:S02]  /*11380*/  VIADD R152, R170, 0x100 ;  /* 0x00000100aa987836 */ /* 0x000fe40000000000 */
[----:B------:R-:W-:Y:S01]  /*11390*/  IMAD.MOV.U32 R153, RZ, RZ, 0x40000040 ;  /* 0x40000040ff997424 */ /* 0x000fe200078e00ff */
[----:B0-----:R-:W-:-:S02]  /*113a0*/  F2FP.BF16.F32.PACK_AB R158, R157, R160 ;  /* 0x000000a09d9e723e */ /* 0x001fc400000010ff */
[----:B------:R-:W-:Y:S02]  /*113b0*/  R2UR UR6, R152 ;  /* 0x00000000980672ca */ /* 0x000fe400000e0000 */
[----:B------:R-:W-:Y:S02]  /*113c0*/  R2UR UR7, R153 ;  /* 0x00000000990772ca */ /* 0x000fe400000e0000 */
[----:B-1----:R-:W-:Y:S02]  /*113d0*/  F2FP.BF16.F32.PACK_AB R159, R175, R174 ;  /* 0x000000aeaf9f723e */ /* 0x002fe400000010ff */
[----:B--2---:R-:W-:-:S04]  /*113e0*/  F2FP.BF16.F32.PACK_AB R157, R155, R154 ;  /* 0x0000009a9b9d723e */ /* 0x004fc800000010ff */
[----:B------:R-:W-:-:S06]  /*113f0*/  WARPGROUP.ARRIVE ;  /* 0x00000000000079c5 */ /* 0x000fcc0000000000 */
[----:B------:R-:W-:Y:S01]  /*11400*/  HGMMA.64x256x16.F32.BF16 R24, R156, gdesc[UR4].tnspB, R24, gsb0 ;  /* 0x43e000049c187df0 */ /* 0x000fe20008001818 */
[----:B------:R-:W0:Y:S01]  /*11410*/  MUFU.EX2 R160, R176 ;  /* 0x000000b000a07308 */ /* 0x000e220000000800 */
[----:B------:R-:W-:Y:S02]  /*11420*/  VIADD R152, R170, 0x180 ;  /* 0x00000180aa987836 */ /* 0x000fe40000000000 */
[----:B------:R-:W-:-:S03]  /*11430*/  IMAD.MOV.U32 R153, RZ, RZ, 0x40000040 ;  /* 0x40000040ff997424 */ /* 0x000fc600078e00ff */
[----:B------:R-:W-:Y:S02]  /*11440*/  R2UR UR6, R152 ;  /* 0x00000000980672ca */ /* 0x000fe400000e0000 */
[----:B------:R-:W-:Y:S01]  /*11450*/  R2UR UR7, R153 ;  /* 0x00000000990772ca */ /* 0x000fe200000e0000 */
[----:B0-----:R-:W-:-:S04]  /*11460*/  FADD.FTZ R3, R160, R3 ;  /* 0x00000003a0037221 */ /* 0x001fc80000010000 */
[C---:B------:R-:W-:Y:S01]  /*11470*/  FADD.FTZ R3, R177.reuse, R3 ;  /* 0x00000003b1037221 */ /* 0x040fe20000010000 */
[----:B------:R-:W-:-:S03]  /*11480*/  F2FP.BF16.F32.PACK_AB R160, R177, R160 ;  /* 0x000000a0b1a0723e */ /* 0x000fc600000010ff */
[----:B------:R-:W-:Y:S01]  /*11490*/  FADD.FTZ R3, R162, R3 ;  /* 0x00000003a2037221 */ /* 0x000fe20000010000 */
[C---:B------:R-:W-:Y:S01]  /*114a0*/  F2FP.BF16.F32.PACK_AB R162, R181.reuse, R162 ;  /* 0x000000a2b5a2723e */ /* 0x040fe200000010ff */
[----:B------:R-:W0:Y:S08]  /*114b0*/  MUFU.EX2 R164, R184 ;  /* 0x000000b800a47308 */ /* 0x000e300000000800 */
[----:B------:R-:W1:Y:S01]  /*114c0*/  MUFU.EX2 R185, R185 ;  /* 0x000000b900b97308 */ /* 0x000e620000000800 */
[----:B------:R-:W-:-:S07]  /*114d0*/  FADD.FTZ R3, R181, R3 ;  /* 0x00000003b5037221 */ /* 0x000fce0000010000 */
[----:B------:R-:W-:Y:S08]  /*114e0*/  MUFU.EX2 R166, R188 ;  /* 0x000000bc00a67308 */ /* 0x000ff00000000800 */
[----:B------:R-:W-:Y:S08]  /*114f0*/  MUFU.EX2 R189, R189 ;  /* 0x000000bd00bd7308 */ /* 0x000ff00000000800 */
[----:B------:R-:W-:Y:S08]  /*11500*/  MUFU.EX2 R186, R186 ;  /* 0x000000ba00ba7308 */ /* 0x000ff00000000800 */
[----:B------:R-:W2:Y:S08]  /*11510*/  MUFU.EX2 R187, R187 ;  /* 0x000000bb00bb7308 */ /* 0x000eb00000000800 */
[----:B------:R-:W-:Y:S08]  /*11520*/  MUFU.EX2 R190, R190 ;  /* 0x000000be00be7308 */ /* 0x000ff00000000800 */
[----:B------:R-:W3:Y:S01]  /*11530*/  MUFU.EX2 R191, R191 ;  /* 0x000000bf00bf7308 */ /* 0x000ee20000000800 */
[----:B0-----:R-:W-:Y:S01]  /*11540*/  FADD.FTZ R3, R164, R3 ;  /* 0x00000003a4037221 */ /* 0x001fe20000010000 */
[----:B------:R-:W-:-:S02]  /*11550*/  VIADD R152, R170, 0x200 ;  /* 0x00000200aa987836 */ /* 0x000fc40000000000 */
[----:B------:R-:W-:Y:S02]  /*11560*/  IMAD.MOV.U32 R153, RZ, RZ, 0x40000040 ;  /* 0x40000040ff997424 */ /* 0x000fe400078e00ff */
[C---:B-1----:R-:W-:Y:S01]  /*11570*/  FADD.FTZ R3, R185.reuse, R3 ;  /* 0x00000003b9037221 */ /* 0x042fe20000010000 */
[----:B------:R-:W-:Y:S02]  /*11580*/  F2FP.BF16.F32.PACK_AB R164, R185, R164 ;  /* 0x000000a4b9a4723e */ /* 0x000fe400000010ff */
[----:B--2---:R-:W-:Y:S01]  /*11590*/  F2FP.BF16.F32.PACK_AB R165, R187, R186 ;  /* 0x000000babba5723e */ /* 0x004fe200000010ff */
[----:B------:R-:W-:Y:S01]  /*115a0*/  FADD.FTZ R3, R166, R3 ;  /* 0x00000003a6037221 */ /* 0x000fe20000010000 */
[----:B------:R-:W-:Y:S02]  /*115b0*/  F2FP.BF16.F32.PACK_AB R166, R189, R166 ;  /* 0x000000a6bda6723e */ /* 0x000fe400000010ff */
[----:B---3--:R-:W-:Y:S01]  /*115c0*/  F2FP.BF16.F32.PACK_AB R167, R191, R190 ;  /* 0x000000bebfa7723e */ /* 0x008fe200000010ff */
[----:B------:R-:W-:-:S02]  /*115d0*/  WARPGROUP.DEPBAR.LE gsb0, 0x0 ;  /* 0x00008000000079c5 */ /* 0x000fc40000010000 */
[----:B------:R-:W-:-:S06]  /*115e0*/  WARPGROUP.ARRIVE ;  /* 0x00000000000079c5 */ /* 0x000fcc0000000000 */
[----:B------:R-:W-:Y:S01]  /*115f0*/  HGMMA.64x256x16.F32.BF16 R24, R160, gdesc[UR4].tnspB, R24, gsb0 ;  /* 0x43e00004a0187df0 */ /* 0x000fe20008001818 */
[----:B------:R-:W-:Y:S02]  /*11600*/  R2UR UR6, R152 ;  /* 0x00000000980672ca */ /* 0x000fe400000e0000 */
[----:B------:R-:W-:Y:S01]  /*11610*/  R2UR UR7, R153 ;  /* 0x00000000990772ca */ /* 0x000fe200000e0000 */
[----:B------:R-:W-:Y:S08]  /*11620*/  MUFU.EX2 R168, R192 ;  /* 0x000000c000a87308 */ /* 0x000ff00000000800 */
[----:B------:R-:W-:Y:S08]  /*11630*/  MUFU.EX2 R193, R193 ;  /* 0x000000c100c17308 */ /* 0x000ff00000000800 */
[----:B------:R-:W-:Y:S08]  /*11640*/  MUFU.EX2 R196, R196 ;  /* 0x000000c400c47308 */ /* 0x000ff00000000800 */
[----:B------:R-:W0:Y:S08]  /*11650*/  MUFU.EX2 R197, R197 ;  /* 0x000000c500c57308 */ /* 0x000e300000000800 */
[----:B------:R-:W-:Y:S08]  /*11660*/  MUFU.EX2 R194, R194 ;  /* 0x000000c200c27308 */ /* 0x000ff00000000800 */
[----:B------:R-:W1:Y:S08]  /*11670*/  MUFU.EX2 R195, R195 ;  /* 0x000000c300c37308 */ /* 0x000e700000000800 */
[----:B------:R-:W-:Y:S08]  /*11680*/  MUFU.EX2 R198, R198 ;  /* 0x000000c600c67308 */ /* 0x000ff00000000800 */
[----:B------:R-:W2:Y:S01]  /*11690*/  MUFU.EX2 R199, R199 ;  /* 0x000000c700c77308 */ /* 0x000ea20000000800 */
[----:B------:R-:W-:-:S02]  /*116a0*/  VIADD R152, R170, 0x280 ;  /* 0x00000280aa987836 */ /* 0x000fc40000000000 */
[----:B------:R-:W-:Y:S02]  /*116b0*/  IMAD.MOV.U32 R153, RZ, RZ, 0x40000040 ;  /* 0x40000040ff997424 */ /* 0x000fe400078e00ff */
[----:B------:R-:W-:Y:S01]  /*116c0*/  FADD.FTZ R3, R189, R3 ;  /* 0x00000003bd037221 */ /* 0x000fe20000010000 */
[----:B------:R-:W-:Y:S01]  /*116d0*/  FADD.FTZ R0, R171, R0 ;  /* 0x00000000ab007221 */ /* 0x000fe20000010000 */
[----:B0-----:R-:W-:Y:S02]  /*116e0*/  F2FP.BF16.F32.PACK_AB R170, R197, R196 ;  /* 0x000000c4c5aa723e */ /* 0x001fe400000010ff */
[----:B------:R-:W-:Y:S01]  /*116f0*/  FADD.FTZ R3, R168, R3 ;  /* 0x00000003a8037221 */ /* 0x000fe20000010000 */
[----:B------:R-:W-:Y:S02]  /*11700*/  F2FP.BF16.F32.PACK_AB R168, R193, R168 ;  /* 0x000000a8c1a8723e */ /* 0x000fe400000010ff */
[----:B-1----:R-:W-:Y:S02]  /*11710*/  F2FP.BF16.F32.PACK_AB R169, R195, R194 ;  /* 0x000000c2c3a9723e */ /* 0x002fe400000010ff */
[----:B--2---:R-:W-:Y:S01]  /*11720*/  F2FP.BF16.F32.PACK_AB R171, R199, R198 ;  /* 0x000000c6c7ab723e */ /* 0x004fe200000010ff */
[----:B------:R-:W-:-:S02]  /*11730*/  WARPGROUP.DEPBAR.LE gsb0, 0x0 ;  /* 0x00008000000079c5 */ /* 0x000fc40000010000 */
[----:B------:R-:W-:-:S06]  /*11740*/  WARPGROUP.ARRIVE ;  /* 0x00000000000079c5 */ /* 0x000fcc0000000000 */
[----:B------:R-:W-:Y:S01]  /*11750*/  HGMMA.64x256x16.F32.BF16 R24, R164, gdesc[UR4].tnspB, R24, gsb0 ;  /* 0x43e00004a4187df0 */ /* 0x000fe20008001818 */
        /* <DEDUP_REMOVED lines=17> */
[----:B------:R-:W-:-:S03]  /*11870*/  ISETP.GT.AND P2, PT, R214, RZ, PT ;  /* 0x000000ffd600720c */ /* 0x000fc60003f44270 */
[----:B------:R-:W-:Y:S01]  /*11880*/  FADD.FTZ R191, R191, R190 ;  /* 0x000000bebfbf7221 */ /* 0x000fe20000010000 */
[----:B------:R-:W-:-:S03]  /*11890*/  @!P1 VIADD R215, R215, 0x32460 ;  /* 0x00032460d7d79836 */ /* 0x000fc60000000000 */
[----:B------:R-:W-:Y:S01]  /*118a0*/  FADD.FTZ R194, R194, R191 ;  /* 0x000000bfc2c27221 */ /* 0x000fe20000010000 */
[----:B------:R-:W-:Y:S01]  /*118b0*/  FADD.FTZ R3, R193, R3 ;  /* 0x00000003c1037221 */ /* 0x000fe20000010000 */
[----:B------:R-:W-:Y:S02]  /*118c0*/  @!P1 PRMT R215, RZ, 0x654, R215 ;  /* 0x00000654ffd79816 */ /* 0x000fe400000000d7 */
[----:B------:R-:W-:Y:S01]  /*118d0*/  FADD.FTZ R195, R195, R194 ;  /* 0x000000c2c3c37221 */ /* 0x000fe20000010000 */
[----:B------:R-:W-:-:S03]  /*118e0*/  FADD.FTZ R3, R196, R3 ;  /* 0x00000003c4037221 */ /* 0x000fc60000010000 */
[----:B------:R-:W-:Y:S01]  /*118f0*/  FADD.FTZ R0, R198, R195 ;  /* 0x000000c3c6007221 */ /* 0x000fe20000010000 */
[----:B------:R-:W-:Y:S01]  /*11900*/  FADD.FTZ R3, R197, R3 ;  /* 0x00000003c5037221 */ /* 0x000fe20000010000 */
[----:B------:R-:W-:Y:S02]  /*11910*/  VIADD R214, R214, 0xffffffff ;  /* 0xffffffffd6d67836 */ /* 0x000fe40000000000 */
[----:B------:R-:W-:Y:S01]  /*11920*/  FADD.FTZ R0, R199, R0 ;  /* 0x00000000c7007221 */ /* 0x000fe20000010000 */
[----:B------:R-:W-:Y:S02]  /*11930*/  IMAD.MOV.U32 R205, RZ, RZ, R172 ;  /* 0x000000ffffcd7224 */ /* 0x000fe400078e00ac */
[----:B------:R-:W-:Y:S01]  /*11940*/  IMAD.MOV.U32 R206, RZ, RZ, R6 ;  /* 0x000000ffffce7224 */ /* 0x000fe200078e0006 */
[----:B------:R-:W-:Y:S02]  /*11950*/  WARPGROUP.DEPBAR.LE gsb0, 0x0 ;  /* 0x00008000000079c5 */ /* 0x000fe40000010000 */
[----:B------:R-:W-:-:S06]  /*11960*/  WARPGROUP.ARRIVE ;  /* 0x00000000000079c5 */ /* 0x000fcc0000000000 */
[----:B------:R-:W-:Y:S03]  /*11970*/  HGMMA.64x256x16.F32.BF16 R24, R168, gdesc[UR4].tnspB, R24, gsb0 ;  /* 0x43e00004a8187df0 */ /* 0x000fe60008001818 */
[----:B------:R-:W-:Y:S02]  /*11980*/  WARPGROUP.DEPBAR.LE gsb0, 0x0 ;  /* 0x00008000000079c5 */ /* 0x000fe40000010000 */
[----:B------:R2:W-:Y:S01]  /*11990*/  @!P1 SYNCS.ARRIVE.TRANS64.RED.A1T0 RZ, [R215+URZ], RZ ;  /* 0x000000ffd7ff99a7 */ /* 0x0005e2000810043f */
[----:B------:R-:W-:Y:S05]  /*119a0*/  @P2 BRA `(.L_x_14773) ;  /* 0xffffffd800142947 */ /* 0x000fea000383ffff */
.L_x_14763:
[----:B------:R-:W3:Y:S01]  /*119b0*/  LDL.LU R179, [R1+0x6c] ;  /* 0x00006c0001b37983 */ /* 0x000ee20000300800 */
[----:B------:R-:W-:Y:S05]  /*119c0*/  WARPSYNC.ALL ;  /* 0x0000000000007948 */ /* 0x000fea0003800000 */
[----:B------:R-:W4:Y:S01]  /*119d0*/  SHFL.BFLY PT, R4, R3, 0x2, 0x1f ;  /* 0x0c401f0003047f89 */ /* 0x000f2200000e0000 */
[----:B------:R-:W-:Y:S01]  /*119e0*/  VIADD R2, R2, 0x1 ;  /* 0x0000000102027836 */ /* 0x000fe20000000000 */
[----:B------:R0:W-:Y:S08]  /*119f0*/  BAR.ARV R173, 0x100 ;  /* 0x000400ad0000751d */ /* 0x0001f00000002000 */
[----:B------:R-:W-:Y:S06]  /*11a00*/  BAR.ARV 0x8, 0x180 ;  /* 0x0206000000007b1d */ /* 0x000fec0000002000 */
[----:B------:R-:W-:Y:S01]  /*11a10*/  ISETP.NE.AND P0, PT, R2, 0x2, PT ;  /* 0x000000020200780c */ /* 0x000fe20003f05270 */
[----:B------:R-:W1:Y:S01]  /*11a20*/  SHFL.BFLY PT, R9, R0, 0x2, 0x1f ;  /* 0x0c401f0000097f89 */ /* 0x000e6200000e0000 */
[----:B------:R-:W-:-:S02]  /*11a30*/  PLOP3.LUT P1, PT, PT, PT, PT, 0x8, 0x0 ;  /* 0x000000000000781c */ /* 0x000fc40003f2e170 */
[----:B------:R-:W-:Y:S01]  /*11a40*/  SEL R12, RZ, 0x1, P0 ;  /* 0x00000001ff0c7807 */ /* 0x000fe20000000000 */
[----:B----4-:R-:W-:Y:S01]  /*11a50*/  FADD.FTZ R5, R4, R3 ;  /* 0x0000000304057221 */ /* 0x010fe20000010000 */
[----:B------:R-:W-:Y:S01]  /*11a60*/  IMAD.MOV.U32 R4, RZ, RZ, RZ ;  /* 0x000000ffff047224 */ /* 0x000fe200078e00ff */
[----:B------:R-:W-:Y:S02]  /*11a70*/  SEL R2, R2, RZ, P0 ;  /* 0x000000ff02027207 */ /* 0x000fe40000000000 */
[----:B------:R-:W-:Y:S01]  /*11a80*/  LOP3.LUT R23, R23, R12, RZ, 0x3c, !PT ;  /* 0x0000000c17177212 */ /* 0x000fe200078e3cff */
[----:B------:R-:W4:Y:S01]  /*11a90*/  SHFL.BFLY PT, R8, R5, 0x1, 0x1f ;  /* 0x0c201f0005087f89 */ /* 0x000f2200000e0000 */
[----:B-1----:R-:W-:Y:S01]  /*11aa0*/  FADD.FTZ R10, R9, R0 ;  /* 0x00000000090a7221 */ /* 0x002fe20000010000 */
[----:B------:R-:W-:-:S04]  /*11ab0*/  IMAD.MOV.U32 R0, RZ, RZ, RZ ;  /* 0x000000ffff007224 */ /* 0x000fc800078e00ff */
[----:B------:R-:W1:Y:S01]  /*11ac0*/  SHFL.BFLY PT, R9, R10, 0x1, 0x1f ;  /* 0x0c201f000a097f89 */ /* 0x000e6200000e0000 */
[----:B----4-:R-:W-:Y:S01]  /*11ad0*/  FADD.FTZ R8, R5, R8 ;  /* 0x0000000805087221 */ /* 0x010fe20000010000 */
[----:B------:R-:W-:-:S04]  /*11ae0*/  IMAD.MOV.U32 R5, RZ, RZ, -0x800000 ;  /* 0xff800000ff057424 */ /* 0x000fc800078e00ff */
[----:B------:R-:W-:-:S13]  /*11af0*/  FSETP.NE.FTZ.AND P2, PT, R8, RZ, PT ;  /* 0x000000ff0800720b */ /* 0x000fda0003f55000 */
[----:B------:R-:W4:Y:S01]  /*11b00*/  @P2 MUFU.LG2 R14, R8 ;  /* 0x00000008000e2308 */ /* 0x000f220000000c00 */
[----:B------:R-:W-:Y:S01]  /*11b10*/  @P2 FMUL.FTZ R12, R7, 0.69314718246459960938 ;  /* 0x3f317218070c2820 */ /* 0x000fe20000410000 */
[----:B-1----:R-:W-:-:S05]  /*11b20*/  FADD.FTZ R9, R10, R9 ;  /* 0x000000090a097221 */ /* 0x002fca0000010000 */
[----:B------:R-:W-:Y:S01]  /*11b30*/  FSETP.NE.FTZ.AND P3, PT, R9, RZ, PT ;  /* 0x000000ff0900720b */ /* 0x000fe20003f75000 */
[----:B------:R-:W1:Y:S01]  /*11b40*/  @P2 MUFU.RCP R4, R8 ;  /* 0x0000000800042308 */ /* 0x000e620000001000 */
[----:B----4-:R-:W-:-:S11]  /*11b50*/  @P2 FMUL.FTZ R19, R14, 0.69314718246459960938 ;  /* 0x3f3172180e132820 */ /* 0x010fd60000410000 */
[----:B------:R-:W4:Y:S01]  /*11b60*/  @P3 MUFU.LG2 R15, R9 ;  /* 0x00000009000f3308 */ /* 0x000f220000000c00 */
[----:B------:R-:W-:Y:S01]  /*11b70*/  @P3 FMUL.FTZ R13, R7, 0.69314718246459960938 ;  /* 0x3f317218070d3820 */ /* 0x000fe20000410000 */
[----:B------:R-:W-:Y:S01]  /*11b80*/  @P2 FFMA.FTZ R5, R12, R6, R19 ;  /* 0x000000060c052223 */ /* 0x000fe20000010013 */
[-C--:B-1----:R-:W-:Y:S01]  /*11b90*/  FMUL.FTZ R163, R72, R4.reuse ;  /* 0x0000000448a37220 */ /* 0x082fe20000410000 */
        /* <DEDUP_REMOVED lines=11> */
[----:B----4-:R-:W-:Y:S01]  /*11c50*/  @P3 FMUL.FTZ R14, R15, 0.69314718246459960938 ;  /* 0x3f3172180f0e3820 */ /* 0x010fe20000410000 */
        /* <DEDUP_REMOVED lines=119> */
[----:B---3--:R-:W-:-:S05]  /*123d0*/  VIADD R179, R179, 0x1 ;  /* 0x00000001b3b37836 */ /* 0x008fca0000000000 */
[----:B------:R0:W-:Y:S02]  /*123e0*/  STL [R1+0x6c], R179 ;  /* 0x00006cb301007387 */ /* 0x0001e40000100800 */
.L_x_14706:
        /* <DEDUP_REMOVED lines=10> */
[----:B------:R-:W4:Y:S04]  /*12490*/  LDL R14, [R1+0x8c] ;  /* 0x00008c00010e7983 */ /* 0x000f280000100800 */
[----:B------:R-:W2:Y:S04]  /*124a0*/  LDL.LU R186, [R1+0x5c] ;  /* 0x00005c0001ba7983 */ /* 0x000ea80000300800 */
[----:B------:R-:W2:Y:S01]  /*124b0*/  LDL.LU R184, [R1+0x60] ;  /* 0x0000600001b87983 */ /* 0x000ea20000300800 */
[----:B------:R-:W0:Y:S01]  /*124c0*/  S2R R6, SR_SWINHI ;  /* 0x0000000000067919 */ /* 0x000e220000002f00 */
[----:B------:R-:W-:Y:S05]  /*124d0*/  WARPSYNC.ALL ;  /* 0x0000000000007948 */ /* 0x000fea0003800000 */
[----:B------:R-:W-:Y:S01]  /*124e0*/  F2FP.BF16.F32.PACK_AB R24, R25, R24 ;  /* 0x000000181918723e */ /* 0x000fe200000010ff */
[----:B------:R-:W-:Y:S01]  /*124f0*/  ULDC.64 UR4, c[0x0][0xd00] ;  /* 0x0003400000047ab9 */ /* 0x000fe20000000a00 */
[----:B------:R-:W-:Y:S01]  /*12500*/  F2FP.BF16.F32.PACK_AB R32, R33, R32 ;  /* 0x000000202120723e */ /* 0x000fe200000010ff */
[----:B------:R-:W2:Y:S01]  /*12510*/  LDL R182, [R1+0x40] ;  /* 0x0000400001b67983 */ /* 0x000ea20000100800 */
[----:B------:R-:W-:-:S02]  /*12520*/  F2FP.BF16.F32.PACK_AB R27, R76, R27 ;  /* 0x0000001b4c1b723e */ /* 0x000fc400000010ff */
[----:B------:R-:W-:Y:S01]  /*12530*/  F2FP.BF16.F32.PACK_AB R40, R41, R40 ;  /* 0x000000282928723e */ /* 0x000fe200000010ff */
[----:B------:R-:W2:Y:S01]  /*12540*/  LDL R180, [R1+0x28] ;  /* 0x0000280001b47983 */ /* 0x000ea20000100800 */
        /* <DEDUP_REMOVED lines=38> */
[----:B------:R-:W-:Y:S01]  /*127b0*/  IMAD.MOV.U32 R3, RZ, RZ, RZ ;  /* 0x000000ffff037224 */ /* 0x000fe200078e00ff */
[----:B------:R-:W0:Y:S01]  /*127c0*/  LDC R0, c[0x0][0xce8] ;  /* 0x00033a00ff007b82 */ /* 0x000e220000000800 */
[----:B----4-:R-:W-:-:S07]  /*127d0*/  IMAD.WIDE R134, R14, 0x2, R12 ;  /* 0x000000020e867825 */ /* 0x010fce00078e020c */
[----:B------:R-:W-:Y:S01]  /*127e0*/  BAR.SYNC.DEFER_BLOCKING 0x1, 0x100 ;  /* 0x0044000000007b1d */ /* 0x000fe20000010000 */
[C---:B-----5:R-:W-:Y:S02]  /*127f0*/  IADD3 R30, P1, R134.reuse, 0x20, RZ ;  /* 0x00000020861e7810 */ /* 0x060fe40007f3e0ff */
[C---:B------:R-:W-:Y:S02]  /*12800*/  IADD3 R14, P2, R134.reuse, 0x40, RZ ;  /* 0x00000040860e7810 */ /* 0x040fe40007f5e0ff */
[----:B------:R-:W-:Y:S02]  /*12810*/  IADD3 R20, P3, R134, 0x60, RZ ;  /* 0x0000006086147810 */ /* 0x000fe40007f7e0ff */
[----:B------:R-:W-:Y:S02]  /*12820*/  LOP3.LUT R179, R30, 0x380, RZ, 0xc0, !PT ;  /* 0x000003801eb37812 */ /* 0x000fe400078ec0ff */
[----:B------:R-:W-:Y:S02]  /*12830*/  LOP3.LUT R38, R14, 0x380, RZ, 0xc0, !PT ;  /* 0x000003800e267812 */ /* 0x000fe400078ec0ff */
[----:B------:R-:W-:-:S02]  /*12840*/  LOP3.LUT R86, R20, 0x380, RZ, 0xc0, !PT ;  /* 0x0000038014567812 */ /* 0x000fc400078ec0ff */
[----:B------:R-:W-:Y:S02]  /*12850*/  SHF.R.U64 R179, R179, 0x3, RZ ;  /* 0x00000003b3b37819 */ /* 0x000fe400000012ff */
[----:B------:R-:W-:Y:S02]  /*12860*/  IADD3 R94, P4, R134, 0x4000, RZ ;  /* 0x00004000865e7810 */ /* 0x000fe40007f9e0ff */
[----:B------:R-:W-:Y:S02]  /*12870*/  SHF.R.U64 R181, R38, 0x3, RZ ;  /* 0x0000000326b57819 */ /* 0x000fe400000012ff */
[----:B------:R-:W-:Y:S02]  /*12880*/  IADD3 R98, P5, R134, 0x4020, RZ ;  /* 0x0000402086627810 */ /* 0x000fe40007fbe0ff */
[----:B------:R-:W-:Y:S02]  /*12890*/  SHF.R.U64 R183, R86, 0x3, RZ ;  /* 0x0000000356b77819 */ /* 0x000fe400000012ff */
[C---:B------:R-:W-:Y:S01]  /*128a0*/  IADD3 R6, P0, R134.reuse, 0x4040, RZ ;  /* 0x0000404086067810 */ /* 0x040fe20007f1e0ff */
[--C-:B------:R-:W-:Y:S01]  /*128b0*/  IMAD.X R31, RZ, RZ, R135.reuse, P1 ;  /* 0x000000ffff1f7224 */ /* 0x100fe200008e0687 */
[----:B------:R-:W-:Y:S01]  /*128c0*/  LOP3.LUT R30, R179, R30, RZ, 0x3c, !PT ;  /* 0x0000001eb31e7212 */ /* 0x000fe200078e3cff */
[--C-:B------:R-:W-:Y:S01]  /*128d0*/  IMAD.X R39, RZ, RZ, R135.reuse, P2 ;  /* 0x000000ffff277224 */ /* 0x100fe200010e0687 */
[----:B------:R-:W-:Y:S01]  /*128e0*/  LOP3.LUT R21, R134, 0x380, RZ, 0xc0, !PT ;  /* 0x0000038086157812 */ /* 0x000fe200078ec0ff */
[----:B------:R-:W-:Y:S01]  /*128f0*/  IMAD.X R87, RZ, RZ, R135, P3 ;  /* 0x000000ffff577224 */ /* 0x000fe200018e0687 */
[----:B------:R-:W-:-:S02]  /*12900*/  LOP3.LUT R38, R181, R14, RZ, 0x3c, !PT ;  /* 0x0000000eb5267212 */ /* 0x000fc400078e3cff */
[----:B------:R-:W-:Y:S02]  /*12910*/  LOP3.LUT R179, R94, 0x380, RZ, 0xc0, !PT ;  /* 0x000003805eb37812 */ /* 0x000fe400078ec0ff */
[C---:B------:R-:W-:Y:S02]  /*12920*/  IADD3 R106, P1, R134.reuse, 0x4060, RZ ;  /* 0x00004060866a7810 */ /* 0x040fe40007f3e0ff */
[C---:B------:R-:W-:Y:S02]  /*12930*/  IADD3 R110, P2, R134.reuse, 0x8000, RZ ;  /* 0x00008000866e7810 */ /* 0x040fe40007f5e0ff */
[----:B------:R-:W-:Y:S02]  /*12940*/  IADD3 R114, P3, R134, 0x8020, RZ ;  /* 0x0000802086727810 */ /* 0x000fe40007f7e0ff */
[----:B------:R-:W-:Y:S02]  /*12950*/  LOP3.LUT R86, R183, R20, RZ, 0x3c, !PT ;  /* 0x00000014b7567212 */ /* 0x000fe400078e3cff */
[----:B------:R-:W-:-:S02]  /*12960*/  LOP3.LUT R181, R98, 0x380, RZ, 0xc0, !PT ;  /* 0x0000038062b57812 */ /* 0x000fc400078ec0ff */
[----:B------:R-:W-:Y:S02]  /*12970*/  LOP3.LUT R183, R6, 0x380, RZ, 0xc0, !PT ;  /* 0x0000038006b77812 */ /* 0x000fe400078ec0ff */
[----:B------:R-:W-:Y:S02]  /*12980*/  SHF.R.U64 R21, R21, 0x3, RZ ;  /* 0x0000000315157819 */ /* 0x000fe400000012ff */
[----:B------:R-:W-:Y:S01]  /*12990*/  SHF.R.U64 R179, R179, 0x3, RZ ;  /* 0x00000003b3b37819 */ /* 0x000fe200000012ff */
[--C-:B------:R-:W-:Y:S01]  /*129a0*/  IMAD.X R95, RZ, RZ, R135.reuse, P4 ;  /* 0x000000ffff5f7224 */ /* 0x100fe200020e0687 */
[----:B------:R-:W-:Y:S01]  /*129b0*/  SHF.R.U64 R181, R181, 0x3, RZ ;  /* 0x00000003b5b57819 */ /* 0x000fe200000012ff */
[--C-:B------:R-:W-:Y:S01]  /*129c0*/  IMAD.X R99, RZ, RZ, R135.reuse, P5 ;  /* 0x000000ffff637224 */ /* 0x100fe200028e0687 */
[----:B------:R-:W-:Y:S01]  /*129d0*/  SHF.R.U64 R183, R183, 0x3, RZ ;  /* 0x00000003b7b77819 */ /* 0x000fe200000012ff */
[--C-:B------:R-:W-:Y:S01]  /*129e0*/  IMAD.X R103, RZ, RZ, R135.reuse, P0 ;  /* 0x000000ffff677224 */ /* 0x100fe200000e0687 */
[C---:B------:R-:W-:Y:S01]  /*129f0*/  IADD3 R118, P4, R134.reuse, 0x8040, RZ ;  /* 0x0000804086767810 */ /* 0x040fe20007f9e0ff */
[--C-:B------:R-:W-:Y:S01]  /*12a00*/  IMAD.X R107, RZ, RZ, R135.reuse, P1 ;  /* 0x000000ffff6b7224 */ /* 0x100fe200008e0687 */
[C---:B------:R-:W-:Y:S01]  /*12a10*/  IADD3 R122, P5, R134.reuse, 0x8060, RZ ;  /* 0x00008060867a7810 */ /* 0x040fe20007fbe0ff */
[--C-:B------:R-:W-:Y:S01]  /*12a20*/  IMAD.X R111, RZ, RZ, R135.reuse, P2 ;  /* 0x000000ffff6f7224 */ /* 0x100fe200010e0687 */
[C---:B---3--:R-:W-:Y:S01]  /*12a30*/  IADD3 R88, P0, R134.reuse, 0xc000, RZ ;  /* 0x0000c00086587810 */ /* 0x048fe20007f1e0ff */
[----:B------:R-:W-:Y:S01]  /*12a40*/  IMAD.X R115, RZ, RZ, R135, P3 ;  /* 0x000000ffff737224 */ /* 0x000fe200018e0687 */
[----:B------:R-:W-:-:S02]  /*12a50*/  IADD3 R130, P1, R134, 0xc020, RZ ;  /* 0x0000c02086827810 */ /* 0x000fc40007f3e0ff */
[C---:B------:R-:W-:Y:S02]  /*12a60*/  IADD3 R172, P2, R134.reuse, 0xc040, RZ ;  /* 0x0000c04086ac7810 */ /* 0x040fe40007f5e0ff */
[----:B------:R-:W-:Y:S02]  /*12a70*/  IADD3 R151, P3, R134, 0xc060, RZ ;  /* 0x0000c06086977810 */ /* 0x000fe40007f7e0ff */
[----:B------:R-:W-:Y:S02]  /*12a80*/  LOP3.LUT R134, R21, R134, RZ, 0x3c, !PT ;  /* 0x0000008615867212 */ /* 0x000fe400078e3cff */
[----:B------:R-:W-:Y:S02]  /*12a90*/  LOP3.LUT R185, R106, 0x380, RZ, 0xc0, !PT ;  /* 0x000003806ab97812 */ /* 0x000fe400078ec0ff */
[----:B------:R-:W-:Y:S02]  /*12aa0*/  LOP3.LUT R94, R179, R94, RZ, 0x3c, !PT ;  /* 0x0000005eb35e7212 */ /* 0x000fe400078e3cff */
[----:B------:R-:W-:-:S02]  /*12ab0*/  LOP3.LUT R98, R181, R98, RZ, 0x3c, !PT ;  /* 0x00000062b5627212 */ /* 0x000fc400078e3cff */
[----:B------:R-:W-:Y:S02]  /*12ac0*/  LOP3.LUT R179, R110, 0x380, RZ, 0xc0, !PT ;  /* 0x000003806eb37812 */ /* 0x000fe400078ec0ff */
[----:B------:R-:W-:Y:S02]  /*12ad0*/  LOP3.LUT R102, R183, R6, RZ, 0x3c, !PT ;  /* 0x00000006b7667212 */ /* 0x000fe400078e3cff */
[----:B------:R-:W-:Y:S02]  /*12ae0*/  LOP3.LUT R181, R114, 0x380, RZ, 0xc0, !PT ;  /* 0x0000038072b57812 */ /* 0x000fe400078ec0ff */
[----:B------:R-:W-:Y:S02]  /*12af0*/  LOP3.LUT R183, R118, 0x380, RZ, 0xc0, !PT ;  /* 0x0000038076b77812 */ /* 0x000fe400078ec0ff */
[----:B------:R-:W-:Y:S02]  /*12b00*/  SHF.R.U64 R185, R185, 0x3, RZ ;  /* 0x00000003b9b97819 */ /* 0x000fe400000012ff */
[----:B------:R-:W-:-:S02]  /*12b10*/  MOV R134, R134 ;  /* 0x0000008600867202 */ /* 0x000fc40000000f00 */
[----:B------:R-:W-:Y:S02]  /*12b20*/  SHF.R.U64 R179, R179, 0x3, RZ ;  /* 0x00000003b3b37819 */ /* 0x000fe400000012ff */
[----:B------:R-:W-:Y:S02]  /*12b30*/  MOV R30, R30 ;  /* 0x0000001e001e7202 */ /* 0x000fe40000000f00 */
[----:B------:R-:W-:Y:S02]  /*12b40*/  SHF.R.U64 R181, R181, 0x3, RZ ;  /* 0x00000003b5b57819 */ /* 0x000fe400000012ff */
[----:B------:R-:W-:Y:S02]  /*12b50*/  MOV R38, R38 ;  /* 0x0000002600267202 */ /* 0x000fe40000000f00 */
[----:B------:R-:W-:Y:S02]  /*12b60*/  SHF.R.U64 R183, R183, 0x3, RZ ;  /* 0x00000003b7b77819 */ /* 0x000fe400000012ff */
[----:B------:R-:W-:Y:S01]  /*12b70*/  MOV R86, R86 ;  /* 0x0000005600567202 */ /* 0x000fe20000000f00 */
[----:B------:R3:W-:Y:S01]  /*12b80*/  STSM.16.M88.4 [R134], R24 ;  /* 0x0000001886007844 */ /* 0x0007e20000000200 */
[----:B------:R-:W-:-:S02]  /*12b90*/  LOP3.LUT R106, R185, R106, RZ, 0x3c, !PT ;  /* 0x0000006ab96a7212 */ /* 0x000fc400078e3cff */
[----:B------:R-:W-:Y:S01]  /*12ba0*/  MOV R94, R94 ;  /* 0x0000005e005e7202 */ /* 0x000fe20000000f00 */
[----:B------:R4:W-:Y:S01]  /*12bb0*/  STSM.16.M88.4 [R30], R32 ;  /* 0x000000201e007844 */ /* 0x0009e20000000200 */
[----:B------:R-:W-:Y:S02]  /*12bc0*/  LOP3.LUT R185, R122, 0x380, RZ, 0xc0, !PT ;  /* 0x000003807ab97812 */ /* 0x000fe400078ec0ff */
[----:B------:R-:W-:Y:S02]  /*12bd0*/  LOP3.LUT R110, R179, R110, RZ, 0x3c, !PT ;  /* 0x0000006eb36e7212 */ /* 0x000fe400078e3cff */
[----:B------:R-:W-:Y:S01]  /*12be0*/  MOV R98, R98 ;  /* 0x0000006200627202 */ /* 0x000fe20000000f00 */
[----:B------:R-:W-:Y:S01]  /*12bf0*/  IMAD.X R119, RZ, RZ, R135, P4 ;  /* 0x000000ffff777224 */ /* 0x000fe200020e0687 */
[----:B------:R-:W-:Y:S01]  /*12c00*/  LOP3.LUT R114, R181, R114, RZ, 0x3c, !PT ;  /* 0x00000072b5727212 */ /* 0x000fe200078e3cff */
[----:B------:R-:W-:Y:S01]  /*12c10*/  STSM.16.M88.4 [R38], R40 ;  /* 0x0000002826007844 */ /* 0x000fe20000000200 */
[----:B------:R-:W-:-:S02]  /*12c20*/  LOP3.LUT R179, R88, 0x380, RZ, 0xc0, !PT ;  /* 0x0000038058b37812 */ /* 0x000fc400078ec0ff */
[----:B------:R-:W-:Y:S01]  /*12c30*/  MOV R102, R102 ;  /* 0x0000006600667202 */ /* 0x000fe20000000f00 */
[----:B------:R-:W-:Y:S01]  /*12c40*/  STSM.16.M88.4 [R86], R48 ;  /* 0x0000003056007844 */ /* 0x000fe20000000200 */
[----:B------:R-:W-:Y:S02]  /*12c50*/  LOP3.LUT R118, R183, R118, RZ, 0x3c, !PT ;  /* 0x00000076b7767212 */ /* 0x000fe400078e3cff */
[----:B------:R-:W-:Y:S01]  /*12c60*/  LOP3.LUT R181, R130, 0x380, RZ, 0xc0, !PT ;  /* 0x0000038082b57812 */ /* 0x000fe200078ec0ff */
[----:B------:R-:W-:Y:S01]  /*12c70*/  STSM.16.M88.4 [R94], R56 ;  /* 0x000000385e007844 */ /* 0x000fe20000000200 */
[----:B------:R-:W-:Y:S02]  /*12c80*/  LOP3.LUT R183, R172, 0x380, RZ, 0xc0, !PT ;  /* 0x00000380acb77812 */ /* 0x000fe400078ec0ff */
[----:B------:R-:W-:Y:S01]  /*12c90*/  SHF.R.U64 R185, R185, 0x3, RZ ;  /* 0x00000003b9b97819 */ /* 0x000fe200000012ff */
[----:B------:R-:W-:Y:S01]  /*12ca0*/  STSM.16.M88.4 [R98], R64 ;  /* 0x0000004062007844 */ /* 0x000fe20000000200 */
[----:B------:R-:W-:-:S02]  /*12cb0*/  LOP3.LUT R6, R151, 0x380, RZ, 0xc0, !PT ;  /* 0x0000038097067812 */ /* 0x000fc400078ec0ff */
[----:B------:R-:W-:Y:S02]  /*12cc0*/  MOV R106, R106 ;  /* 0x0000006a006a7202 */ /* 0x000fe40000000f00 */
[----:B---3--:R-:W-:Y:S02]  /*12cd0*/  F2FP.BF16.F32.PACK_AB R24, R81, R165 ;  /* 0x000000a55118723e */ /* 0x008fe400000010ff */
[----:B------:R-:W-:Y:S02]  /*12ce0*/  F2FP.BF16.F32.PACK_AB R25, R83, R82 ;  /* 0x000000525319723e */ /* 0x000fe400000010ff */
[----:B------:R-:W-:Y:S02]  /*12cf0*/  F2FP.BF16.F32.PACK_AB R26, R85, R166 ;  /* 0x000000a6551a723e */ /* 0x000fe400000010ff */
[----:B------:R-:W-:Y:S01]  /*12d00*/  F2FP.BF16.F32.PACK_AB R27, R54, R46 ;  /* 0x0000002e361b723e */ /* 0x000fe200000010ff */
[----:B------:R3:W-:Y:S01]  /*12d10*/  STSM.16.M88.4 [R102], R8 ;  /* 0x0000000866007844 */ /* 0x0007e20000000200 */
[----:B------:R-:W-:-:S02]  /*12d20*/  SHF.R.U64 R179, R179, 0x3, RZ ;  /* 0x00000003b3b37819 */ /* 0x000fc400000012ff */
[----:B------:R-:W-:Y:S02]  /*12d30*/  MOV R110, R110 ;  /* 0x0000006e006e7202 */ /* 0x000fe40000000f00 */
[----:B----4-:R-:W-:Y:S02]  /*12d40*/  F2FP.BF16.F32.PACK_AB R30, R93, R168 ;  /* 0x000000a85d1e723e */ /* 0x010fe400000010ff */
[----:B------:R-:W-:Y:S01]  /*12d50*/  F2FP.BF16.F32.PACK_AB R31, R92, R84 ;  /* 0x000000545c1f723e */ /* 0x000fe200000010ff */
[----:B------:R-:W-:Y:S01]  /*12d60*/  IMAD.X R123, RZ, RZ, R135, P5 ;  /* 0x000000ffff7b7224 */ /* 0x000fe200028e0687 */
[----:B------:R-:W-:Y:S02]  /*12d70*/  SHF.R.U64 R181, R181, 0x3, RZ ;  /* 0x00000003b5b57819 */ /* 0x000fe400000012ff */
[----:B------:R-:W-:Y:S02]  /*12d80*/  MOV R114, R114 ;  /* 0x0000007200727202 */ /* 0x000fe40000000f00 */
[----:B------:R-:W-:-:S02]  /*12d90*/  F2FP.BF16.F32.PACK_AB R32, R97, R169 ;  /* 0x000000a96120723e */ /* 0x000fc400000010ff */
[----:B------:R-:W-:Y:S02]  /*12da0*/  F2FP.BF16.F32.PACK_AB R33, R100, R96 ;  /* 0x000000606421723e */ /* 0x000fe400000010ff */
[----:B------:R-:W-:Y:S02]  /*12db0*/  F2FP.BF16.F32.PACK_AB R34, R101, R170 ;  /* 0x000000aa6522723e */ /* 0x000fe400000010ff */
[----:B------:R-:W-:Y:S01]  /*12dc0*/  F2FP.BF16.F32.PACK_AB R35, R108, R104 ;  /* 0x000000686c23723e */ /* 0x000fe200000010ff */
[----:B------:R-:W-:Y:S01]  /*12dd0*/  IMAD.X R127, RZ, RZ, R135, P0 ;  /* 0x000000ffff7f7224 */ /* 0x000fe200000e0687 */
[----:B------:R-:W-:Y:S02]  /*12de0*/  SHF.R.U64 R183, R183, 0x3, RZ ;  /* 0x00000003b7b77819 */ /* 0x000fe400000012ff */
[----:B------:R-:W-:Y:S02]  /*12df0*/  MOV R118, R118 ;  /* 0x0000007600767202 */ /* 0x000fe40000000f00 */
[----:B---3--:R-:W-:-:S02]  /*12e00*/  F2FP.BF16.F32.PACK_AB R8, R105, R171 ;  /* 0x000000ab6908723e */ /* 0x008fc400000010ff */
[----:B------:R-:W-:Y:S02]  /*12e10*/  F2FP.BF16.F32.PACK_AB R9, R116, R112 ;  /* 0x000000707409723e */ /* 0x000fe400000010ff */
[----:B------:R-:W-:Y:S02]  /*12e20*/  F2FP.BF16.F32.PACK_AB R10, R109, R173 ;  /* 0x000000ad6d0a723e */ /* 0x000fe400000010ff */
[----:B------:R-:W-:Y:S01]  /*12e30*/  F2FP.BF16.F32.PACK_AB R11, R124, R120 ;  /* 0x000000787c0b723e */ /* 0x000fe200000010ff */
[--C-:B------:R-:W-:Y:S01]  /*12e40*/  IMAD.X R131, RZ, RZ, R135.reuse, P1 ;  /* 0x000000ffff837224 */ /* 0x100fe200008e0687 */
[----:B------:R-:W-:Y:S01]  /*12e50*/  LOP3.LUT R122, R185, R122, RZ, 0x3c, !PT ;  /* 0x0000007ab97a7212 */ /* 0x000fe200078e3cff */
[----:B------:R3:W-:Y:S01]  /*12e60*/  STSM.16.M88.4 [R106], R24 ;  /* 0x000000186a007844 */ /* 0x0007e20000000200 */
[----:B------:R-:W-:Y:S01]  /*12e70*/  SHF.R.U64 R6, R6, 0x3, RZ ;  /* 0x0000000306067819 */ /* 0x000fe200000012ff */
[--C-:B------:R-:W-:Y:S01]  /*12e80*/  IMAD.X R15, RZ, RZ, R135.reuse, P2 ;  /* 0x000000ffff0f7224 */ /* 0x100fe200010e0687 */
[----:B------:R-:W-:Y:S01]  /*12e90*/  LOP3.LUT R126, R179, R88, RZ, 0x3c, !PT ;  /* 0x00000058b37e7212 */ /* 0x000fe200078e3cff */
[----:B------:R-:W-:Y:S01]  /*12ea0*/  STSM.16.M88.4 [R110], R28 ;  /* 0x0000001c6e007844 */ /* 0x000fe20000000200 */
[----:B------:R-:W-:Y:S01]  /*12eb0*/  LOP3.LUT R130, R181, R130, RZ, 0x3c, !PT ;  /* 0x00000082b5827212 */ /* 0x000fe200078e3cff */
[----:B------:R-:W-:Y:S01]  /*12ec0*/  IMAD.X R21, RZ, RZ, R135, P3 ;  /* 0x000000ffff157224 */ /* 0x000fe200018e0687 */
[----:B------:R-:W-:Y:S01]  /*12ed0*/  LOP3.LUT R14, R183, R172, RZ, 0x3c, !PT ;  /* 0x000000acb70e7212 */ /* 0x000fe200078e3cff */
[----:B------:R-:W-:Y:S01]  /*12ee0*/  STSM.16.M88.4 [R114], R32 ;  /* 0x0000002072007844 */ /* 0x000fe20000000200 */
[----:B------:R-:W-:-:S02]  /*12ef0*/  LOP3.LUT R20, R6, R151, RZ, 0x3c, !PT ;  /* 0x0000009706147212 */ /* 0x000fc400078e3cff */
[----:B------:R-:W-:Y:S01]  /*12f00*/  MOV R122, R122 ;  /* 0x0000007a007a7202 */ /* 0x000fe20000000f00 */
[----:B------:R2:W-:Y:S01]  /*12f10*/  STSM.16.M88.4 [R118], R8 ;  /* 0x0000000876007844 */ /* 0x0005e20000000200 */
[----:B------:R-:W-:Y:S02]  /*12f20*/  MOV R126, R126 ;  /* 0x0000007e007e7202 */ /* 0x000fe40000000f00 */
[----:B------:R-:W-:Y:S02]  /*12f30*/  F2FP.BF16.F32.PACK_AB R38, R125, R177 ;  /* 0x000000b17d26723e */ /* 0x000fe400000010ff */
[----:B---3--:R-:W-:Y:S02]  /*12f40*/  F2FP.BF16.F32.PACK_AB R24, R113, R174 ;  /* 0x000000ae7118723e */ /* 0x008fe400000010ff */
[----:B------:R-:W-:Y:S02]  /*12f50*/  F2FP.BF16.F32.PACK_AB R25, R152, R128 ;  /* 0x000000809819723e */ /* 0x000fe400000010ff */
[----:B------:R-:W-:-:S02]  /*12f60*/  F2FP.BF16.F32.PACK_AB R26, R117, R175 ;  /* 0x000000af751a723e */ /* 0x000fc400000010ff */
[----:B------:R-:W-:Y:S02]  /*12f70*/  F2FP.BF16.F32.PACK_AB R27, R154, R153 ;  /* 0x000000999a1b723e */ /* 0x000fe400000010ff */
[----:B------:R-:W-:Y:S02]  /*12f80*/  F2FP.BF16.F32.PACK_AB R39, R158, R157 ;  /* 0x0000009d9e27723e */ /* 0x000fe400000010ff */
[----:B------:R-:W-:Y:S02]  /*12f90*/  ISETP.NE.U32.AND P0, PT, RZ, UR4, PT ;  /* 0x00000004ff007c0c */ /* 0x000fe4000bf05070 */
[----:B--2---:R-:W-:Y:S02]  /*12fa0*/  IADD3 R8, P1, R186, UR4, RZ ;  /* 0x00000004ba087c10 */ /* 0x004fe4000ff3e0ff */
[----:B------:R-:W-:Y:S02]  /*12fb0*/  MOV R130, R130 ;  /* 0x0000008200827202 */ /* 0x000fe40000000f00 */
[----:B------:R-:W-:-:S02]  /*12fc0*/  F2FP.BF16.F32.PACK_AB R40, R129, R178 ;  /* 0x000000b28128723e */ /* 0x000fc400000010ff */
[----:B------:R-:W-:Y:S02]  /*12fd0*/  F2FP.BF16.F32.PACK_AB R41, R160, R159 ;  /* 0x0000009fa029723e */ /* 0x000fe400000010ff */
[----:B------:R-:W-:Y:S02]  /*12fe0*/  F2FP.BF16.F32.PACK_AB R42, R133, R132 ;  /* 0x00000084852a723e */ /* 0x000fe400000010ff */
[----:B------:R-:W-:Y:S02]  /*12ff0*/  F2FP.BF16.F32.PACK_AB R43, R162, R161 ;  /* 0x000000a1a22b723e */ /* 0x000fe400000010ff */
[----:B------:R-:W-:Y:S01]  /*13000*/  MOV R14, R14 ;  /* 0x0000000e000e7202 */ /* 0x000fe20000000f00 */
[----:B------:R2:W-:Y:S01]  /*13010*/  STSM.16.M88.4 [R122], R24 ;  /* 0x000000187a007844 */ /* 0x0005e20000000200 */
[----:B------:R-:W-:Y:S02]  /*13020*/  MOV R20, R20 ;  /* 0x0000001400147202 */ /* 0x000fe40000000f00 */
[----:B------:R-:W-:Y:S01]  /*13030*/  ISETP.NE.AND.EX P0, PT, RZ, UR5, PT, P0 ;  /* 0x00000005ff007c0c */ /* 0x000fe2000bf05300 */
[----:B------:R2:W-:Y:S01]  /*13040*/  STSM.16.M88.4 [R126], R36 ;  /* 0x000000247e007844 */ /* 0x0005e20000000200 */
[----:B------:R-:W-:Y:S01]  /*13050*/  IADD3.X R9, R184, UR5, RZ, P1, !PT ;  /* 0x00000005b8097c10 */ /* 0x000fe20008ffe4ff */
[----:B------:R-:W-:-:S02]  /*13060*/  ULDC.64 UR4, c[0x0][0xd08] ;  /* 0x0003420000047ab9 */ /* 0x000fc40000000a00 */
[----:B------:R2:W-:Y:S01]  /*13070*/  STSM.16.M88.4 [R130], R40 ;  /* 0x0000002882007844 */ /* 0x0005e20000000200 */
[----:B------:R-:W-:-:S03]  /*13080*/  ISETP.NE.U32.AND P2, PT, RZ, UR4, PT ;  /* 0x00000004ff007c0c */ /* 0x000fc6000bf45070 */
[----:B------:R2:W-:Y:S01]  /*13090*/  STSM.16.M88.4 [R14], R136 ;  /* 0x000000880e007844 */ /* 0x0005e20000000200 */
[----:B------:R-:W-:-:S03]  /*130a0*/  ISETP.NE.AND.EX P2, PT, RZ, UR5, PT, P2 ;  /* 0x00000005ff007c0c */ /* 0x000fc6000bf45320 */
[----:B------:R2:W-:Y:S01]  /*130b0*/  STSM.16.M88.4 [R20], R144 ;  /* 0x0000009014007844 */ /* 0x0005e20000000200 */
[----:B------:R-:W-:Y:S09]  /*130c0*/  BAR.SYNC.DEFER_BLOCKING 0x1, 0x100 ;  /* 0x0044000000007b1d */ /* 0x000ff20000010000 */
[----:B------:R-:W-:Y:S01]  /*130d0*/  @P2 IADD3 R6, P3, R186, UR4, RZ ;  /* 0x00000004ba062c10 */ /* 0x000fe2000ff7e0ff */
[----:B------:R-:W-:-:S02]  /*130e0*/  ULDC UR4, c[0x0][0xb88] ;  /* 0x0002e20000047ab9 */ /* 0x000fc40000000800 */
[----:B------:R-:W-:Y:S01]  /*130f0*/  IMAD.U32 R11, RZ, RZ, UR4 ;  /* 0x00000004ff0b7e24 */ /* 0x000fe2000f8e00ff */
[----:B------:R-:W-:Y:S01]  /*13100*/  @P2 IADD3.X R7, R184, UR5, RZ, P3, !PT ;  /* 0x00000005b8072c10 */ /* 0x000fe20009ffe4ff */
[----:B------:R2:W5:Y:S04]  /*13110*/  @P0 LDG.E R3, desc[UR40][R8.64] ;  /* 0x0000002808030981 */ /* 0x000568000c1e1900 */
[----:B------:R2:W5:Y:S01]  /*13120*/  @P2 LDG.E R11, desc[UR40][R6.64] ;  /* 0x00000028060b2981 */ /* 0x000562000c1e1900 */
[----:B0-----:R-:W-:-:S13]  /*13130*/  ISETP.NE.AND P1, PT, R0, 0x1, PT ;  /* 0x000000010000780c */ /* 0x001fda0003f25270 */
[----:B------:R-:W0:Y:S08]  /*13140*/  @P1 LDC R10, c[0x0][0xcec] ;  /* 0x00033b00ff0a1b82 */ /* 0x000e300000000800 */
[----:B------:R-:W3:Y:S01]  /*13150*/  @P1 LDC R15, c[0x0][0xcf0] ;  /* 0x00033c00ff0f1b82 */ /* 0x000ee20000000800 */
[----:B------:R-:W-:Y:S01]  /*13160*/  IMAD.IADD R29, R182, 0x1, R180 ;  /* 0x00000001b61d7824 */ /* 0x000fe200078e02b4 */
[----:B--2---:R-:W-:Y:S06]  /*13170*/  @P2 BRA `(.L_x_14776) ;  /* 0x0000000000102947 */ /* 0x004fec0003800000 */
[----:B------:R-:W-:Y:S05]  /*13180*/  @!P0 BRA `(.L_x_14776) ;  /* 0x00000000000c8947 */ /* 0x000fea0003800000 */
[----:B------:R-:W2:Y:S04]  /*13190*/  LDG.E R6, desc[UR40][R8.64] ;  /* 0x0000002808067981 */ /* 0x000ea8000c1e1900 */
[----:B-----5:R-:W2:Y:S02]  /*131a0*/  LDG.E R11, desc[UR40][R8.64+0x4] ;  /* 0x00000428080b7981 */ /* 0x020ea4000c1e1900 */
[----:B--2---:R-:W-:-:S07]  /*131b0*/  IMAD.IADD R11, R11, 0x1, -R6 ;  /* 0x000000010b0b7824 */ /* 0x004fce00078e0a06 */
.L_x_14776:
[----:B------:R-:W2:Y:S01]  /*131c0*/  LDL.LU R24, [R1+0x7c] ;  /* 0x00007c0001187983 */ /* 0x000ea20000300800 */
[----:B------:R-:W4:Y:S01]  /*131d0*/  S2R R7, SR_TID.X ;  /* 0x0000000000077919 */ /* 0x000f220000002100 */
[----:B0-----:R-:W-:Y:S01]  /*131e0*/  @P1 IMAD.HI.U32 R6, R29, R10, RZ ;  /* 0x0000000a1d061227 */ /* 0x001fe200078e00ff */
[----:B------:R-:W-:Y:S01]  /*131f0*/  ULDC.64 UR4, c[0x0][0xc90] ;  /* 0x0003240000047ab9 */ /* 0x000fe20000000a00 */
[--C-:B-----5:R-:W-:Y:S01]  /*13200*/  SHF.R.S32.HI R21, RZ, 0x1f, R3.reuse ;  /* 0x0000001fff157819 */ /* 0x120fe20000011403 */
[----:B------:R-:W2:Y:S01]  /*13210*/  LDL.LU R14, [R1+0x64] ;  /* 0x00006400010e7983 */ /* 0x000ea20000300800 */
[----:B------:R-:W-:Y:S01]  /*13220*/  IMAD.MOV.U32 R20, RZ, RZ, R3 ;  /* 0x000000ffff147224 */ /* 0x000fe200078e0003 */
[----:B------:R-:W0:Y:S02]  /*13230*/  @P1 LDC R79, c[0x0][0xcec] ;  /* 0x00033b00ff4f1b82 */ /* 0x000e240000000800 */
[----:B------:R-:W2:Y:S04]  /*13240*/  LDL.LU R85, [R1+0x58] ;  /* 0x0000580001557983 */ /* 0x000ea80000300800 */
[----:B------:R-:W2:Y:S01]  /*13250*/  LDL R95, [R1+0xc] ;  /* 0x00000c00015f7983 */ /* 0x000ea20000100800 */
[----:B------:R-:W-:Y:S01]  /*13260*/  IMAD.MOV.U32 R9, RZ, RZ, R29 ;  /* 0x000000ffff097224 */ /* 0x000fe200078e001d */
[----:B---3--:R-:W-:-:S02]  /*13270*/  @P1 SHF.R.U32.HI R9, RZ, R15, R6 ;  /* 0x0000000fff091219 */ /* 0x008fc40000011606 */
[----:B------:R-:W3:Y:S03]  /*13280*/  LDL R26, [R1+0x88] ;  /* 0x00008800011a7983 */ /* 0x000ee60000100800 */
[----:B------:R-:W-:Y:S01]  /*13290*/  IMAD.MOV R27, RZ, RZ, -R9 ;  /* 0x000000ffff1b7224 */ /* 0x000fe200078e0a09 */
[----:B------:R0:W5:Y:S04]  /*132a0*/  LDL R96, [R1+0x9c] ;  /* 0x00009c0001607983 */ /* 0x0001680000100800 */
[----:B------:R0:W5:Y:S04]  /*132b0*/  LDL R94, [R1+0x98] ;  /* 0x00009800015e7983 */ /* 0x0001680000100800 */
[----:B------:R0:W5:Y:S04]  /*132c0*/  LDL R93, [R1+0x4c] ;  /* 0x00004c00015d7983 */ /* 0x0001680000100800 */
[----:B------:R0:W5:Y:S01]  /*132d0*/  LDL R92, [R1+0x94] ;  /* 0x00009400015c7983 */ /* 0x0001620000100800 */
[----:B----4-:R-:W-:-:S03]  /*132e0*/  VIADD R84, R7, 0xffffff80 ;  /* 0xffffff8007547836 */ /* 0x010fc60000000000 */
[----:B------:R4:W5:Y:S02]  /*132f0*/  LDL R88, [R1+0x48] ;  /* 0x0000480001587983 */ /* 0x0009640000100800 */
[--C-:B------:R-:W-:Y:S02]  /*13300*/  SHF.R.S32.HI R83, RZ, 0x1f, R84.reuse ;  /* 0x0000001fff537819 */ /* 0x100fe40000011454 */
[----:B------:R4:W5:Y:S02]  /*13310*/  LDL R87, [R1+0x90] ;  /* 0x0000900001577983 */ /* 0x0009640000100800 */
[----:B------:R-:W-:Y:S02]  /*13320*/  LEA.HI R83, R83, R84, RZ, 0x3 ;  /* 0x0000005453537211 */ /* 0x000fe400078f18ff */
[----:B------:R4:W5:Y:S02]  /*13330*/  LDL R86, [R1+0x50] ;  /* 0x0000500001567983 */ /* 0x0009640000100800 */
[----:B------:R-:W-:Y:S01]  /*13340*/  SHF.R.S32.HI R83, RZ, 0x3, R83 ;  /* 0x00000003ff537819 */ /* 0x000fe20000011453 */
[----:B------:R-:W1:Y:S01]  /*13350*/  S2R R30, SR_TID.X ;  /* 0x00000000001e7919 */ /* 0x000e620000002100 */
[----:B------:R-:W-:-:S04]  /*13360*/  SHF.R.S32.HI R82, RZ, 0x1f, R84 ;  /* 0x0000001fff527819 */ /* 0x000fc80000011454 */
[----:B------:R-:W-:-:S04]  /*13370*/  LEA.HI R82, R82, R84, RZ, 0x3 ;  /* 0x0000005452527211 */ /* 0x000fc800078f18ff */
[----:B------:R-:W-:-:S05]  /*13380*/  LOP3.LUT R82, R82, 0xfffffff8, RZ, 0xc0, !PT ;  /* 0xfffffff852527812 */ /* 0x000fca00078ec0ff */
[----:B------:R-:W-:Y:S02]  /*13390*/  IMAD.IADD R82, R84, 0x1, -R82 ;  /* 0x0000000154527824 */ /* 0x000fe400078e0a52 */
[----:B------:R-:W4:Y:S01]  /*133a0*/  @P1 LDC R84, c[0x0][0xcf0] ;  /* 0x00033c00ff541b82 */ /* 0x000f220000000800 */
[----:B-1----:R-:W-:-:S05]  /*133b0*/  VIADD R31, R30, 0xffffff80 ;  /* 0xffffff801e1f7836 */ /* 0x002fca0000000000 */
[----:B------:R-:W-:-:S04]  /*133c0*/  SHF.R.S32.HI R30, RZ, 0x1f, R31 ;  /* 0x0000001fff1e7819 */ /* 0x000fc8000001141f */
[----:B------:R-:W-:-:S04]  /*133d0*/  LEA.HI R30, R30, R31, RZ, 0x7 ;  /* 0x0000001f1e1e7211 */ /* 0x000fc800078f38ff */
[----:B------:R-:W-:Y:S01]  /*133e0*/  LOP3.LUT R30, R30, 0xffffff80, RZ, 0xc0, !PT ;  /* 0xffffff801e1e7812 */ /* 0x000fe200078ec0ff */
[----:B------:R-:W-:-:S04]  /*133f0*/  IMAD R78, R11, R0, RZ ;  /* 0x000000000b4e7224 */ /* 0x000fc800078e02ff */
[----:B------:R-:W-:Y:S01]  /*13400*/  IMAD.IADD R30, R31, 0x1, -R30 ;  /* 0x000000011f1e7824 */ /* 0x000fe200078e0a1e */
[----:B------:R-:W-:Y:S01]  /*13410*/  BSSY B1, `(.L_x_14777) ;  /* 0x00000cd000017945 */ /* 0x000fe20003800000 */
[----:B--2---:R-:W-:Y:S02]  /*13420*/  SEL R76, R14, RZ, !P0 ;  /* 0x000000ff0e4c7207 */ /* 0x004fe40004000000 */
[----:B------:R-:W-:Y:S01]  /*13430*/  SHF.R.S32.HI R77, RZ, 0x1f, R85 ;  /* 0x0000001fff4d7819 */ /* 0x000fe20000011455 */
[----:B------:R-:W-:Y:S01]  /*13440*/  IMAD.WIDE.U32 R6, R85, UR4, R20 ;  /* 0x0000000455067c25 */ /* 0x000fe2000f8e0014 */
[----:B------:R-:W-:-:S03]  /*13450*/  SEL R20, R24, RZ, !P0 ;  /* 0x000000ff18147207 */ /* 0x000fc60004000000 */
[----:B------:R-:W-:Y:S02]  /*13460*/  IMAD R8, R77, UR4, RZ ;  /* 0x000000044d087c24 */ /* 0x000fe4000f8e02ff */
[----:B------:R-:W-:Y:S02]  /*13470*/  IMAD R25, R83, 0x40, R95 ;  /* 0x0000004053197824 */ /* 0x000fe400078e025f */
[----:B------:R-:W-:Y:S01]  /*13480*/  IMAD R15, R85, UR5, R8 ;  /* 0x00000005550f7c24 */ /* 0x000fe2000f8e0208 */
[----:B------:R-:W-:-:S03]  /*13490*/  ULDC.64 UR4, c[0x0][0xc98] ;  /* 0x0003260000047ab9 */ /* 0x000fc60000000a00 */
[----:B------:R-:W-:Y:S02]  /*134a0*/  IMAD.IADD R7, R7, 0x1, R15 ;  /* 0x0000000107077824 */ /* 0x000fe400078e020f */
[----:B------:R-:W-:Y:S02]  /*134b0*/  IMAD R15, R0, R27, R29 ;  /* 0x0000001b000f7224 */ /* 0x000fe400078e021d */
[----:B------:R-:W-:Y:S02]  /*134c0*/  IMAD R27, R20, UR4, RZ ;  /* 0x00000004141b7c24 */ /* 0x000fe4000f8e02ff */
[----:B------:R-:W-:Y:S01]  /*134d0*/  IMAD.WIDE.U32 R6, R76, UR4, R6 ;  /* 0x000000044c067c25 */ /* 0x000fe2000f8e0006 */
[----:B------:R-:W-:-:S03]  /*134e0*/  SHF.R.S32.HI R8, RZ, 0x1f, R15 ;  /* 0x0000001fff087819 */ /* 0x000fc6000001140f */
[----:B------:R-:W-:Y:S01]  /*134f0*/  IMAD.WIDE R12, R25, 0x2, R12 ;  /* 0x00000002190c7825 */ /* 0x000fe200078e020c */
[----:B------:R-:W-:Y:S02]  /*13500*/  SHF.R.S32.HI R25, RZ, 0x1f, R9 ;  /* 0x0000001fff197819 */ /* 0x000fe40000011409 */
[----:B------:R-:W-:Y:S01]  /*13510*/  IADD3 R6, P0, R9, R6, RZ ;  /* 0x0000000609067210 */ /* 0x000fe20007f1e0ff */
[----:B------:R-:W-:Y:S01]  /*13520*/  IMAD R27, R76, UR5, R27 ;  /* 0x000000054c1b7c24 */ /* 0x000fe2000f8e021b */
[----:B------:R-:W-:Y:S02]  /*13530*/  ULDC.64 UR4, c[0x0][0xc88] ;  /* 0x0003220000047ab9 */ /* 0x000fe40000000a00 */
[----:B------:R-:W-:Y:S02]  /*13540*/  IMAD R10, R8, UR4, RZ ;  /* 0x00000004080a7c24 */ /* 0x000fe4000f8e02ff */
[----:B------:R-:W-:Y:S02]  /*13550*/  IADD3.X R7, R25, R7, R27, P0, !PT ;  /* 0x0000000719077210 */ /* 0x000fe400007fe41b */
[----:B------:R-:W-:Y:S01]  /*13560*/  IADD3 R9, P2, R12, 0x1000, RZ ;  /* 0x000010000c097810 */ /* 0x000fe20007f5e0ff */
[----:B------:R-:W-:-:S02]  /*13570*/  IMAD R25, R15, UR5, R10 ;  /* 0x000000050f197c24 */ /* 0x000fc4000f8e020a */
[----:B------:R-:W-:Y:S01]  /*13580*/  IMAD.WIDE.U32 R6, R15, UR4, R6 ;  /* 0x000000040f067c25 */ /* 0x000fe2000f8e0006 */
[----:B------:R-:W-:Y:S01]  /*13590*/  IADD3 R15, P3, R12, 0x2000, RZ ;  /* 0x000020000c0f7810 */ /* 0x000fe20007f7e0ff */
[----:B------:R-:W-:Y:S01]  /*135a0*/  ULDC.64 UR4, c[0x0][0xc50] ;  /* 0x0003140000047ab9 */ /* 0x000fe20000000a00 */
[----:B------:R-:W-:Y:S01]  /*135b0*/  LOP3.LUT R8, R9, 0x380, RZ, 0xc0, !PT ;  /* 0x0000038009087812 */ /* 0x000fe200078ec0ff */
[----:B------:R-:W-:Y:S01]  /*135c0*/  IMAD.IADD R7, R7, 0x1, R25 ;  /* 0x0000000107077824 */ /* 0x000fe200078e0219 */
[----:B------:R-:W-:Y:S02]  /*135d0*/  LEA R10, P0, R6, UR4, 0x2 ;  /* 0x00000004060a7c11 */ /* 0x000fe4000f8010ff */
[----:B------:R-:W-:Y:S02]  /*135e0*/  LOP3.LUT R14, R15, 0x380, RZ, 0xc0, !PT ;  /* 0x000003800f0e7812 */ /* 0x000fe400078ec0ff */
[----:B------:R-:W-:Y:S02]  /*135f0*/  SHF.R.U64 R8, R8, 0x3, RZ ;  /* 0x0000000308087819 */ /* 0x000fe400000012ff */
[----:B------:R-:W-:Y:S01]  /*13600*/  LEA.HI.X R6, R6, UR5, R7, 0x2, P0 ;  /* 0x0000000506067c11 */ /* 0x000fe200080f1407 */
[----:B------:R-:W-:Y:S01]  /*13610*/  ULDC.64 UR4, c[0x0][0xba0] ;  /* 0x0002e80000047ab9 */ /* 0x000fe20000000a00 */
[----:B------:R-:W-:-:S02]  /*13620*/  IADD3 R29, P0, R12, 0x4000, RZ ;  /* 0x000040000c1d7810 */ /* 0x000fc40007f1e0ff */
[----:B------:R-:W-:Y:S02]  /*13630*/  SHF.R.U64 R14, R14, 0x3, RZ ;  /* 0x000000030e0e7819 */ /* 0x000fe400000012ff */
[----:B------:R-:W-:Y:S01]  /*13640*/  LOP3.LUT R8, R8, R9, RZ, 0x3c, !PT ;  /* 0x0000000908087212 */ /* 0x000fe200078e3cff */
[--C-:B------:R-:W-:Y:S01]  /*13650*/  IMAD.X R9, RZ, RZ, R13.reuse, P2 ;  /* 0x000000ffff097224 */ /* 0x100fe200010e060d */
[----:B------:R-:W-:Y:S02]  /*13660*/  LOP3.LUT R28, R29, 0x380, RZ, 0xc0, !PT ;  /* 0x000003801d1c7812 */ /* 0x000fe400078ec0ff */
[----:B------:R-:W-:Y:S01]  /*13670*/  LOP3.LUT R14, R14, R15, RZ, 0x3c, !PT ;  /* 0x0000000f0e0e7212 */ /* 0x000fe200078e3cff */
[----:B------:R-:W-:Y:S01]  /*13680*/  IMAD.X R15, RZ, RZ, R13, P3 ;  /* 0x000000ffff0f7224 */ /* 0x000fe200018e060d */
[C---:B------:R-:W-:Y:S02]  /*13690*/  IADD3 R37, P2, R12.reuse, 0x6000, RZ ;  /* 0x000060000c257810 */ /* 0x040fe40007f5e0ff */
        /* <DEDUP_REMOVED lines=8> */
[----:B------:R-:W-:Y:S01]  /*13720*/  LOP3.LUT R28, R28, R29, RZ, 0x3c, !PT ;  /* 0x0000001d1c1c7212 */ /* 0x000fe200078e3cff */
[----:B------:R-:W-:Y:S01]  /*13730*/  IMAD.X R29, RZ, RZ, R13, P0 ;  /* 0x000000ffff1d7224 */ /* 0x000fe200000e060d */
[----:B------:R-:W-:Y:S02]  /*13740*/  SHF.R.U64 R36, R36, 0x3, RZ ;  /* 0x0000000324247819 */ /* 0x000fe400000012ff */
[----:B------:R-:W-:Y:S02]  /*13750*/  SHF.R.U64 R24, R24, 0x3, RZ ;  /* 0x0000000318187819 */ /* 0x000fe400000012ff */
[----:B------:R-:W-:Y:S02]  /*13760*/  SHF.R.U64 R32, R32, 0x3, RZ ;  /* 0x0000000320207819 */ /* 0x000fe400000012ff */
[----:B------:R-:W-:-:S02]  /*13770*/  IADD3 R49, P0, R12, 0x9000, RZ ;  /* 0x000090000c317810 */ /* 0x000fc40007f1e0ff */
[----:B------:R-:W-:Y:S02]  /*13780*/  SHF.R.U64 R40, R40, 0x3, RZ ;  /* 0x0000000328287819 */ /* 0x000fe400000012ff */
[----:B------:R-:W-:Y:S01]  /*13790*/  LOP3.LUT R36, R36, R37, RZ, 0x3c, !PT ;  /* 0x0000002524247212 */ /* 0x000fe200078e3cff */
[--C-:B------:R-:W-:Y:S01]  /*137a0*/  IMAD.X R37, RZ, RZ, R13.reuse, P2 ;  /* 0x000000ffff257224 */ /* 0x100fe200010e060d */
[----:B------:R-:W-:Y:S01]  /*137b0*/  LOP3.LUT R24, R24, R25, RZ, 0x3c, !PT ;  /* 0x0000001918187212 */ /* 0x000fe200078e3cff */
[--C-:B------:R-:W-:Y:S01]  /*137c0*/  IMAD.X R25, RZ, RZ, R13.reuse, P5 ;  /* 0x000000ffff197224 */ /* 0x100fe200028e060d */
[----:B------:R-:W-:Y:S01]  /*137d0*/  LOP3.LUT R32, R32, R33, RZ, 0x3c, !PT ;  /* 0x0000002120207212 */ /* 0x000fe200078e3cff */
[--C-:B------:R-:W-:Y:S01]  /*137e0*/  IMAD.X R33, RZ, RZ, R13.reuse, P4 ;  /* 0x000000ffff217224 */ /* 0x100fe200020e060d */
[----:B------:R-:W-:Y:S02]  /*137f0*/  LOP3.LUT R48, R49, 0x380, RZ, 0xc0, !PT ;  /* 0x0000038031307812 */ /* 0x000fe400078ec0ff */
[----:B------:R-:W-:Y:S01]  /*13800*/  LOP3.LUT R40, R40, R41, RZ, 0x3c, !PT ;  /* 0x0000002928287212 */ /* 0x000fe200078e3cff */
[----:B------:R-:W-:Y:S01]  /*13810*/  IMAD.X R41, RZ, RZ, R13, P3 ;  /* 0x000000ffff297224 */ /* 0x000fe200018e060d */
[----:B------:R-:W-:-:S02]  /*13820*/  IADD3 R57, P2, R12, 0xb000, RZ ;  /* 0x0000b0000c397810 */ /* 0x000fc40007f5e0ff */
[C---:B------:R-:W-:Y:S02]  /*13830*/  IADD3 R45, P5, R12.reuse, 0x8000, RZ ;  /* 0x000080000c2d7810 */ /* 0x040fe40007fbe0ff */
[C---:B------:R-:W-:Y:S01]  /*13840*/  IADD3 R53, P4, R12.reuse, 0xa000, RZ ;  /* 0x0000a0000c357810 */ /* 0x040fe20007f9e0ff */
[----:B------:R-:W-:Y:S01]  /*13850*/  IMAD R80, R21, UR4, RZ ;  /* 0x0000000415507c24 */ /* 0x000fe2000f8e02ff */
[----:B------:R-:W-:Y:S02]  /*13860*/  IADD3 R61, P3, R12, 0xc000, RZ ;  /* 0x0000c0000c3d7810 */ /* 0x000fe40007f7e0ff */
[----:B------:R-:W-:Y:S02]  /*13870*/  SHF.R.U64 R48, R48, 0x3, RZ ;  /* 0x0000000330307819 */ /* 0x000fe400000012ff */
[----:B------:R-:W-:Y:S02]  /*13880*/  LOP3.LUT R56, R57, 0x380, RZ, 0xc0, !PT ;  /* 0x0000038039387812 */ /* 0x000fe400078ec0ff */
[----:B------:R-:W-:-:S02]  /*13890*/  LOP3.LUT R44, R45, 0x380, RZ, 0xc0, !PT ;  /* 0x000003802d2c7812 */ /* 0x000fc400078ec0ff */
[----:B------:R-:W-:Y:S01]  /*138a0*/  LOP3.LUT R52, R53, 0x380, RZ, 0xc0, !PT ;  /* 0x0000038035347812 */ /* 0x000fe200078ec0ff */
[----:B------:R-:W-:Y:S01]  /*138b0*/  IMAD R21, R3, UR5, R80 ;  /* 0x0000000503157c24 */ /* 0x000fe2000f8e0250 */
[----:B------:R-:W-:Y:S01]  /*138c0*/  LOP3.LUT R60, R61, 0x380, RZ, 0xc0, !PT ;  /* 0x000003803d3c7812 */ /* 0x000fe200078ec0ff */
[----:B------:R-:W-:Y:S01]  /*138d0*/  SHFL.IDX PT, R50, R10, RZ, 0x1c1f ;  /* 0x001c1fff0a327589 */ /* 0x000fe200000e0000 */
[----:B------:R-:W-:Y:S01]  /*138e0*/  LOP3.LUT R48, R48, R49, RZ, 0x3c, !PT ;  /* 0x0000003130307212 */ /* 0x000fe200078e3cff */
[----:B------:R-:W-:Y:S01]  /*138f0*/  IMAD.WIDE.U32 R80, R3, UR4, RZ ;  /* 0x0000000403507c25 */ /* 0x000fe2000f8e00ff */
[----:B------:R-:W-:Y:S01]  /*13900*/  SHF.R.U64 R56, R56, 0x3, RZ ;  /* 0x0000000338387819 */ /* 0x000fe200000012ff */
[----:B------:R-:W1:Y:S01]  /*13910*/  SHFL.IDX PT, R51, R6, RZ, 0x1c1f ;  /* 0x001c1fff06337589 */ /* 0x000e6200000e0000 */
[----:B------:R-:W-:Y:S01]  /*13920*/  SHF.R.U64 R44, R44, 0x3, RZ ;  /* 0x000000032c2c7819 */ /* 0x000fe200000012ff */
[----:B------:R-:W-:Y:S01]  /*13930*/  IMAD.X R49, RZ, RZ, R13, P0 ;  /* 0x000000ffff317224 */ /* 0x000fe200000e060d */
[----:B------:R-:W-:Y:S01]  /*13940*/  SHF.R.U64 R52, R52, 0x3, RZ ;  /* 0x0000000334347819 */ /* 0x000fe200000012ff */
[----:B---3--:R-:W-:Y:S01]  /*13950*/  IMAD.IADD R7, R26, 0x1, R180 ;  /* 0x000000011a077824 */ /* 0x008fe200078e02b4 */
[----:B------:R2:W-:Y:S01]  /*13960*/  SHFL.IDX PT, R54, R10, 0x1, 0x1c1f ;  /* 0x003c1f000a367f89 */ /* 0x0005e200000e0000 */
[----:B------:R-:W-:Y:S01]  /*13970*/  IMAD R3, R82, 0x20, R83 ;  /* 0x0000002052037824 */ /* 0x000fe200078e0253 */
[----:B------:R-:W-:Y:S01]  /*13980*/  SHF.R.U64 R60, R60, 0x3, RZ ;  /* 0x000000033c3c7819 */ /* 0x000fe200000012ff */
[----:B------:R-:W-:Y:S01]  /*13990*/  ULDC.64 UR4, c[0x0][0xbe8] ;  /* 0x0002fa0000047ab9 */ /* 0x000fe20000000a00 */
[----:B------:R3:W1:Y:S01]  /*139a0*/  SHFL.IDX PT, R55, R6, 0x1, 0x1c1f ;  /* 0x003c1f0006377f89 */ /* 0x00066200000e0000 */
[----:B------:R-:W-:Y:S01]  /*139b0*/  LOP3.LUT P0, RZ, R30, 0x3, RZ, 0xc0, !PT ;  /* 0x000000031eff7812 */ /* 0x000fe2000780c0ff */
[----:B------:R-:W-:Y:S01]  /*139c0*/  IMAD.IADD R81, R81, 0x1, R21 ;  /* 0x0000000151517824 */ /* 0x000fe200078e0215 */
[----:B------:R-:W-:Y:S01]  /*139d0*/  LOP3.LUT R56, R56, R57, RZ, 0x3c, !PT ;  /* 0x0000003938387212 */ /* 0x000fe200078e3cff */
[----:B------:R-:W-:Y:S01]  /*139e0*/  IMAD.X R57, RZ, RZ, R13, P2 ;  /* 0x000000ffff397224 */ /* 0x000fe200010e060d */
[----:B------:R-:W-:Y:S01]  /*139f0*/  LOP3.LUT R44, R44, R45, RZ, 0x3c, !PT ;  /* 0x0000002d2c2c7212 */ /* 0x000fe200078e3cff */
[----:B------:R-:W-:Y:S01]  /*13a00*/  IMAD R77, R77, UR4, RZ ;  /* 0x000000044d4d7c24 */ /* 0x000fe2000f8e02ff */
[----:B------:R-:W-:Y:S01]  /*13a10*/  LOP3.LUT R52, R52, R53, RZ, 0x3c, !PT ;  /* 0x0000003534347212 */ /* 0x000fe200078e3cff */
[----:B------:R-:W-:Y:S01]  /*13a20*/  IMAD.IADD R82, R180, 0x1, R3 ;  /* 0x00000001b4527824 */ /* 0x000fe200078e0203 */
[----:B------:R-:W-:Y:S01]  /*13a30*/  LOP3.LUT R60, R60, R61, RZ, 0x3c, !PT ;  /* 0x0000003d3c3c7212 */ /* 0x000fe200078e3cff */
[--C-:B------:R-:W-:Y:S01]  /*13a40*/  IMAD.X R45, RZ, RZ, R13.reuse, P5 ;  /* 0x000000ffff2d7224 */ /* 0x100fe200028e060d */
[C---:B------:R-:W-:Y:S01]  /*13a50*/  ISETP.GE.OR P2, PT, R7.reuse, R78, P0 ;  /* 0x0000004e0700720c */ /* 0x040fe20000746670 */
[--C-:B------:R-:W-:Y:S01]  /*13a60*/  IMAD.X R53, RZ, RZ, R13.reuse, P4 ;  /* 0x000000ffff357224 */ /* 0x100fe200020e060d */
[C---:B------:R-:W-:Y:S01]  /*13a70*/  IADD3 R65, P5, R12.reuse, 0xd000, RZ ;  /* 0x0000d0000c417810 */ /* 0x040fe20007fbe0ff */
[----:B------:R-:W-:Y:S01]  /*13a80*/  VIADD R7, R7, 0x8 ;  /* 0x0000000807077836 */ /* 0x000fe20000000000 */
[C---:B------:R-:W-:Y:S01]  /*13a90*/  IADD3 R69, P4, R12.reuse, 0xe000, RZ ;  /* 0x0000e0000c457810 */ /* 0x040fe20007f9e0ff */
[----:B------:R-:W-:Y:S01]  /*13aa0*/  IMAD.X R61, RZ, RZ, R13, P3 ;  /* 0x000000ffff3d7224 */ /* 0x000fe200018e060d */
[----:B------:R-:W-:Y:S01]  /*13ab0*/  IADD3 R11, P3, R12, 0xf000, RZ ;  /* 0x0000f0000c0b7810 */ /* 0x000fe20007f7e0ff */
[----:B------:R-:W-:-:S02]  /*13ac0*/  IMAD R77, R85, UR5, R77 ;  /* 0x00000005554d7c24 */ /* 0x000fc4000f8e024d */
[----:B------:R-:W-:Y:S01]  /*13ad0*/  IMAD.WIDE.U32 R80, R85, UR4, R80 ;  /* 0x0000000455507c25 */ /* 0x000fe2000f8e0050 */
[----:B------:R-:W-:Y:S01]  /*13ae0*/  LOP3.LUT R64, R65, 0x380, RZ, 0xc0, !PT ;  /* 0x0000038041407812 */ /* 0x000fe200078ec0ff */
[----:B------:R-:W-:Y:S02]  /*13af0*/  ULDC.64 UR4, c[0x0][0xbf0] ;  /* 0x0002fc0000047ab9 */ /* 0x000fe40000000a00 */
[----:B0-----:R-:W-:Y:S01]  /*13b00*/  @P1 IMAD.HI.U32 R3, R82, R79, RZ ;  /* 0x0000004f52031227 */ /* 0x001fe200078e00ff */
[----:B------:R-:W-:Y:S02]  /*13b10*/  LOP3.LUT R68, R69, 0x380, RZ, 0xc0, !PT ;  /* 0x0000038045447812 */ /* 0x000fe400078ec0ff */
[----:B------:R-:W-:Y:S01]  /*13b20*/  LOP3.LUT R27, R12, 0x380, RZ, 0xc0, !PT ;  /* 0x000003800c1b7812 */ /* 0x000fe200078ec0ff */
[----:B------:R-:W-:Y:S01]  /*13b30*/  IMAD.IADD R81, R81, 0x1, R77 ;  /* 0x0000000151517824 */ /* 0x000fe200078e024d */
[----:B------:R-:W-:Y:S01]  /*13b40*/  ISETP.GE.OR P0, PT, R7, R78, P0 ;  /* 0x0000004e0700720c */ /* 0x000fe20000706670 */
[----:B------:R-:W-:Y:S01]  /*13b50*/  IMAD.MOV.U32 R21, RZ, RZ, R82 ;  /* 0x000000ffff157224 */ /* 0x000fe200078e0052 */
[----:B--2---:R-:W-:Y:S01]  /*13b60*/  LOP3.LUT R10, R11, 0x380, RZ, 0xc0, !PT ;  /* 0x000003800b0a7812 */ /* 0x004fe200078ec0ff */
[----:B------:R-:W-:Y:S01]  /*13b70*/  IMAD R77, R20, UR4, RZ ;  /* 0x00000004144d7c24 */ /* 0x000fe2000f8e02ff */
[----:B----4-:R-:W-:-:S02]  /*13b80*/  @P1 SHF.R.U32.HI R21, RZ, R84, R3 ;  /* 0x00000054ff151219 */ /* 0x010fc40000011603 */
[----:B------:R-:W-:Y:S02]  /*13b90*/  SHF.R.U64 R64, R64, 0x3, RZ ;  /* 0x0000000340407819 */ /* 0x000fe400000012ff */
[----:B------:R-:W-:Y:S02]  /*13ba0*/  SHF.R.U64 R68, R68, 0x3, RZ ;  /* 0x0000000344447819 */ /* 0x000fe400000012ff */
[----:B------:R-:W-:Y:S02]  /*13bb0*/  SHF.R.U64 R27, R27, 0x3, RZ ;  /* 0x000000031b1b7819 */ /* 0x000fe400000012ff */
[----:B------:R-:W-:Y:S01]  /*13bc0*/  SHF.R.U64 R10, R10, 0x3, RZ ;  /* 0x000000030a0a7819 */ /* 0x000fe200000012ff */
[C---:B------:R-:W-:Y:S01]  /*13bd0*/  IMAD R79, R76.reuse, UR5, R77 ;  /* 0x000000054c4f7c24 */ /* 0x040fe2000f8e024d */
[----:B------:R-:W-:Y:S01]  /*13be0*/  SHF.R.S32.HI R3, RZ, 0x1f, R21 ;  /* 0x0000001fff037819 */ /* 0x000fe20000011415 */
[----:B------:R-:W-:Y:S01]  /*13bf0*/  IMAD.WIDE.U32 R76, R76, UR4, R80 ;  /* 0x000000044c4c7c25 */ /* 0x000fe2000f8e0050 */
[----:B------:R-:W-:Y:S01]  /*13c00*/  LOP3.LUT R64, R64, R65, RZ, 0x3c, !PT ;  /* 0x0000004140407212 */ /* 0x000fe200078e3cff */
[----:B------:R-:W-:Y:S01]  /*13c10*/  ULDC.64 UR4, c[0x0][0xbe0] ;  /* 0x0002f80000047ab9 */ /* 0x000fe20000000a00 */
[----:B------:R-:W-:Y:S01]  /*13c20*/  LOP3.LUT R68, R68, R69, RZ, 0x3c, !PT ;  /* 0x0000004544447212 */ /* 0x000fe200078e3cff */
[--C-:B------:R-:W-:Y:S01]  /*13c30*/  IMAD.X R65, RZ, RZ, R13.reuse, P5 ;  /* 0x000000ffff417224 */ /* 0x100fe200028e060d */
[----:B---3--:R-:W-:Y:S01]  /*13c40*/  LOP3.LUT R6, R27, R12, RZ, 0x3c, !PT ;  /* 0x0000000c1b067212 */ /* 0x008fe200078e3cff */
[--C-:B------:R-:W-:Y:S01]  /*13c50*/  IMAD.X R69, RZ, RZ, R13.reuse, P4 ;  /* 0x000000ffff457224 */ /* 0x100fe200020e060d */
[----:B------:R-:W-:Y:S01]  /*13c60*/  LOP3.LUT R72, R10, R11, RZ, 0x3c, !PT ;  /* 0x0000000b0a487212 */ /* 0x000fe200078e3cff */
[----:B------:R-:W-:-:S02]  /*13c70*/  IMAD.X R73, RZ, RZ, R13, P3 ;  /* 0x000000ffff497224 */ /* 0x000fc400018e060d */
[----:B------:R-:W-:Y:S02]  /*13c80*/  IMAD.MOV.U32 R7, RZ, RZ, R13 ;  /* 0x000000ffff077224 */ /* 0x000fe400078e000d */
[----:B------:R-:W-:Y:S01]  /*13c90*/  IMAD.MOV R81, RZ, RZ, -R21 ;  /* 0x000000ffff517224 */ /* 0x000fe200078e0a15 */
[----:B-1----:R-:W-:Y:S01]  /*13ca0*/  @!P2 ST.E desc[UR40][R50.64], R5 ;  /* 0x000000053200a985 */ /* 0x002fe2000c101928 */
[----:B------:R-:W-:Y:S02]  /*13cb0*/  IMAD R20, R3, UR4, RZ ;  /* 0x0000000403147c24 */ /* 0x000fe4000f8e02ff */
[----:B------:R-:W-:Y:S01]  /*13cc0*/  IMAD R3, R0, R81, R82 ;  /* 0x0000005100037224 */ /* 0x000fe200078e0252 */
[----:B------:R0:W-:Y:S01]  /*13cd0*/  @!P0 ST.E desc[UR40][R54.64], R4 ;  /* 0x0000000436008985 */ /* 0x0001e2000c101928 */
[----:B------:R-:W-:-:S03]  /*13ce0*/  IMAD.IADD R77, R77, 0x1, R79 ;  /* 0x000000014d4d7824 */ /* 0x000fc600078e024f */
[----:B------:R-:W5:Y:S01]  /*13cf0*/  LD.E.128 R8, desc[UR40][R8.64] ;  /* 0x0000002808087980 */ /* 0x000f62000c101d00 */
[----:B------:R-:W-:-:S03]  /*13d00*/  IMAD R79, R21, UR5, R20 ;  /* 0x00000005154f7c24 */ /* 0x000fc6000f8e0214 */
[----:B------:R-:W5:Y:S01]  /*13d10*/  LD.E.128 R12, desc[UR40][R14.64] ;  /* 0x000000280e0c7980 */ /* 0x000f62000c101d00 */
[----:B------:R-:W-:-:S03]  /*13d20*/  SHF.R.S32.HI R0, RZ, 0x1f, R3 ;  /* 0x0000001fff007819 */ /* 0x000fc60000011403 */
[----:B0-----:R-:W5:Y:S04]  /*13d30*/  LD.E.128 R4, desc[UR40][R6.64] ;  /* 0x0000002806047980 */ /* 0x001f68000c101d00 */
        /* <DEDUP_REMOVED lines=23> */
[----:B------:R-:W-:Y:S02]  /*13eb0*/  IMAD.IADD R85, R83, 0x1, R180 ;  /* 0x0000000153557824 */ /* 0x000fe400078e02b4 */
[C---:B------:R-:W-:Y:S02]  /*13ec0*/  IMAD R79, R3.reuse, UR5, R0 ;  /* 0x00000005034f7c24 */ /* 0x040fe4000f8e0200 */
[----:B------:R-:W-:Y:S01]  /*13ed0*/  IMAD.WIDE.U32 R20, R3, UR4, R20 ;  /* 0x0000000403147c25 */ /* 0x000fe2000f8e0014 */
[----:B------:R-:W-:Y:S01]  /*13ee0*/  ISETP.GE.AND P2, PT, R85, R78, PT ;  /* 0x0000004e5500720c */ /* 0x000fe20003f46270 */
[----:B------:R-:W-:Y:S02]  /*13ef0*/  ULDC.64 UR4, c[0x0][0xb80] ;  /* 0x0002e00000047ab9 */ /* 0x000fe40000000a00 */
[----:B------:R-:W-:-:S02]  /*13f00*/  VIADD R0, R19, 0x32420 ;  /* 0x0003242013007836 */ /* 0x000fc40000000000 */
[----:B------:R-:W-:Y:S01]  /*13f10*/  IMAD.IADD R21, R21, 0x1, R79 ;  /* 0x0000000115157824 */ /* 0x000fe200078e024f */
[C---:B------:R-:W-:Y:S02]  /*13f20*/  LEA R79, P3, R20.reuse, UR4, 0x1 ;  /* 0x00000004144f7c11 */ /* 0x040fe4000f8608ff */
[----:B------:R-:W-:Y:S02]  /*13f30*/  PRMT R0, RZ, 0x654, R0 ;  /* 0x00000654ff007816 */ /* 0x000fe40000000000 */
[----:B------:R-:W-:Y:S01]  /*13f40*/  LEA.HI.X R84, R20, UR5, R21, 0x1, P3 ;  /* 0x0000000514547c11 */ /* 0x000fe200098f0c15 */
[C---:B------:R-:W-:Y:S02]  /*13f50*/  VIADD R77, R85.reuse, 0x20 ;  /* 0x00000020554d7836 */ /* 0x040fe40000000000 */
[----:B------:R-:W-:Y:S01]  /*13f60*/  VIADD R3, R85, 0x40 ;  /* 0x0000004055037836 */ /* 0x000fe20000000000 */
[----:B0-----:R0:W-:Y:S01]  /*13f70*/  SYNCS.ARRIVE.TRANS64.RED.A1T0 RZ, [R0+URZ], RZ ;  /* 0x000000ff00ff79a7 */ /* 0x0011e2000810043f */
[----:B------:R1:W2:Y:S01]  /*13f80*/  SHFL.IDX PT, R82, R79, RZ, 0x181f ;  /* 0x00181fff4f527589 */ /* 0x0002a200000e0000 */
[----:B------:R-:W-:-:S02]  /*13f90*/  ISETP.GE.AND P1, PT, R77, R78, PT ;  /* 0x0000004e4d00720c */ /* 0x000fc40003f26270 */
[----:B------:R-:W-:Y:S01]  /*13fa0*/  ISETP.GE.AND P0, PT, R3, R78, PT ;  /* 0x0000004e0300720c */ /* 0x000fe20003f06270 */
[----:B0-----:R1:W0:Y:S01]  /*13fb0*/  SHFL.IDX PT, R0, R84, RZ, 0x181f ;  /* 0x00181fff54007589 */ /* 0x00122200000e0000 */
[----:B------:R-:W-:Y:S11]  /*13fc0*/  @P2 BRA `(.L_x_14778) ;  /* 0x0000000000442947 */ /* 0x000ff60003800000 */
[----:B------:R-:W-:Y:S02]  /*13fd0*/  ULDC UR4, c[0x0][0xbc8] ;  /* 0x0002f20000047ab9 */ /* 0x000fe40000000800 */
[----:B------:R-:W-:Y:S02]  /*13fe0*/  ISETP.GE.AND P2, PT, R95, UR4, PT ;  /* 0x000000045f007c0c */ /* 0x000fe4000bf46270 */
[----:B-----5:R-:W-:Y:S02]  /*13ff0*/  ISETP.GE.AND P3, PT, R93, UR4, PT ;  /* 0x000000045d007c0c */ /* 0x020fe4000bf66270 */
[----:B------:R-:W-:-:S09]  /*14000*/  ISETP.GE.AND P4, PT, R88, UR4, PT ;  /* 0x0000000458007c0c */ /* 0x000fd2000bf86270 */
[----:B--2---:R-:W-:-:S04]  /*14010*/  @!P2 LEA R20, P5, R95, R82, 0x1 ;  /* 0x000000525f14a211 */ /* 0x004fc800078a08ff */
[----:B0-----:R-:W-:Y:S02]  /*14020*/  @!P2 LEA.HI.X R21, R95, R0, R96, 0x1, P5 ;  /* 0x000000005f15a211 */ /* 0x001fe400028f0c60 */
        /* <DEDUP_REMOVED lines=11> */
.L_x_14778:
[----:B------:R-:W-:Y:S05]  /*140e0*/  BSYNC B1 ;  /* 0x0000000000017941 */ /* 0x000fea0003800000 */
.L_x_14777:
        /* <DEDUP_REMOVED lines=21> */
.L_x_14780:
[----:B------:R-:W-:Y:S05]  /*14240*/  BSYNC B1 ;  /* 0x0000000000017941 */ /* 0x000fea0003800000 */
.L_x_14779:
        /* <DEDUP_REMOVED lines=21> */
.L_x_14782:
[----:B------:R-:W-:Y:S05]  /*143a0*/  BSYNC B1 ;  /* 0x0000000000017941 */ /* 0x000fea0003800000 */
.L_x_14781:
[----:B------:R-:W-:Y:S01]  /*143b0*/  VIADD R3, R85, 0x60 ;  /* 0x0000006055037836 */ /* 0x000fe20000000000 */
[----:B01--4-:R-:W4:Y:S04]  /*143c0*/  SHFL.IDX PT, R84, R84, 0x3, 0x181f ;  /* 0x00781f0054547f89 */ /* 0x013f2800000e0000 */
        /* <DEDUP_REMOVED lines=22> */
.L_x_14775:
[----:B------:R-:W4:Y:S01]  /*14530*/  LDL.LU R6, [R1+0x5c] ;  /* 0x00005c0001067983 */ /* 0x000f220000300800 */
[----:B------:R-:W-:Y:S01]  /*14540*/  ULDC.64 UR4, c[0x0][0xd00] ;  /* 0x0003400000047ab9 */ /* 0x000fe20000000a00 */
[----:B------:R-:W-:Y:S01]  /*14550*/  IMAD.MOV.U32 R0, RZ, RZ, RZ ;  /* 0x000000ffff007224 */ /* 0x000fe200078e00ff */
[----:B------:R-:W0:Y:S01]  /*14560*/  LDC R25, c[0x0][0xce8] ;  /* 0x00033a00ff197b82 */ /* 0x000e220000000800 */
[----:B------:R-:W2:Y:S01]  /*14570*/  LDL.LU R3, [R1+0x60] ;  /* 0x0000600001037983 */ /* 0x000ea20000300800 */
[----:B------:R-:W-:-:S04]  /*14580*/  ISETP.NE.U32.AND P0, PT, RZ, UR4, PT ;  /* 0x00000004ff007c0c */ /* 0x000fc8000bf05070 */
[----:B------:R-:W-:Y:S02]  /*14590*/  ISETP.NE.AND.EX P0, PT, RZ, UR5, PT, P0 ;  /* 0x00000005ff007c0c */ /* 0x000fe4000bf05300 */
[----:B----4-:R-:W-:-:S04]  /*145a0*/  IADD3 R4, P1, R6, UR4, RZ ;  /* 0x0000000406047c10 */ /* 0x010fc8000ff3e0ff */
[----:B--2---:R-:W-:Y:S01]  /*145b0*/  IADD3.X R5, R3, UR5, RZ, P1, !PT ;  /* 0x0000000503057c10 */ /* 0x004fe20008ffe4ff */
[----:B------:R-:W-:Y:S02]  /*145c0*/  ULDC.64 UR4, c[0x0][0xd08] ;  /* 0x0003420000047ab9 */ /* 0x000fe40000000a00 */
[----:B------:R-:W-:-:S04]  /*145d0*/  ISETP.NE.U32.AND P1, PT, RZ, UR4, PT ;  /* 0x00000004ff007c0c */ /* 0x000fc8000bf25070 */
[----:B------:R2:W5:Y:S01]  /*145e0*/  @P0 LDG.E R0, desc[UR40][R4.64] ;  /* 0x0000002804000981 */ /* 0x000562000c1e1900 */
[----:B------:R-:W-:Y:S01]  /*145f0*/  ISETP.NE.AND.EX P1, PT, RZ, UR5, PT, P1 ;  /* 0x00000005ff007c0c */ /* 0x000fe2000bf25310 */
[----:B------:R-:W4:-:S12]  /*14600*/  S2R R10, SR_TID.X ;  /* 0x00000000000a7919 */ /* 0x000f180000002100 */
[----:B------:R-:W-:Y:S01]  /*14610*/  @P1 IADD3 R6, P2, R6, UR4, RZ ;  /* 0x0000000406061c10 */ /* 0x000fe2000ff5e0ff */
[----:B------:R-:W-:Y:S02]  /*14620*/  ULDC UR4, c[0x0][0xb88] ;  /* 0x0002e20000047ab9 */ /* 0x000fe40000000800 */
[----:B------:R-:W-:Y:S01]  /*14630*/  IMAD.U32 R8, RZ, RZ, UR4 ;  /* 0x00000004ff087e24 */ /* 0x000fe2000f8e00ff */
[----:B------:R-:W-:-:S05]  /*14640*/  @P1 IADD3.X R7, R3, UR5, RZ, P2, !PT ;  /* 0x0000000503071c10 */ /* 0x000fca00097fe4ff */
[----:B------:R2:W5:Y:S01]  /*14650*/  @P1 LDG.E R8, desc[UR40][R6.64] ;  /* 0x0000002806081981 */ /* 0x000562000c1e1900 */
[----:B0-----:R-:W-:Y:S01]  /*14660*/  ISETP.NE.AND P2, PT, R25, 0x1, PT ;  /* 0x000000011900780c */ /* 0x001fe20003f45270 */
[----:B----4-:R-:W-:-:S12]  /*14670*/  VIADD R28, R10, 0xffffff80 ;  /* 0xffffff800a1c7836 */ /* 0x010fd80000000000 */
[----:B------:R-:W0:Y:S01]  /*14680*/  @P2 LDC R27, c[0x0][0xcec] ;  /* 0x00033b00ff1b2b82 */ /* 0x000e220000000800 */
[----:B------:R-:W-:Y:S01]  /*14690*/  ISETP.GE.AND P3, PT, R28, 0x80, PT ;  /* 0x000000801c00780c */ /* 0x000fe20003f66270 */
[----:B--2---:R-:W-:-:S12]  /*146a0*/  @P1 BRA `(.L_x_14784) ;  /* 0x0000000000101947 */ /* 0x004fd80003800000 */
[----:B------:R-:W-:Y:S05]  /*146b0*/  @!P0 BRA `(.L_x_14784) ;  /* 0x00000000000c8947 */ /* 0x000fea0003800000 */
[----:B------:R-:W2:Y:S04]  /*146c0*/  LDG.E R3, desc[UR40][R4.64] ;  /* 0x0000002804037981 */ /* 0x000ea8000c1e1900 */
[----:B-----5:R-:W2:Y:S02]  /*146d0*/  LDG.E R8, desc[UR40][R4.64+0x4] ;  /* 0x0000042804087981 */ /* 0x020ea4000c1e1900 */
[----:B--2---:R-:W-:-:S07]  /*146e0*/  IMAD.IADD R8, R8, 0x1, -R3 ;  /* 0x0000000108087824 */ /* 0x004fce00078e0a03 */
.L_x_14784:
[----:B------:R-:W2:Y:S04]  /*146f0*/  LDL.LU R4, [R1+0x64] ;  /* 0x0000640001047983 */ /* 0x000ea80000300800 */
[----:B------:R-:W4:Y:S04]  /*14700*/  LDL.LU R3, [R1+0x7c] ;  /* 0x00007c0001037983 */ /* 0x000f280000300800 */
[----:B------:R-:W3:Y:S04]  /*14710*/  LDL R26, [R1+0x58] ;  /* 0x00005800011a7983 */ /* 0x000ee80000100800 */
[----:B------:R0:W5:Y:S01]  /*14720*/  LDL R24, [R1+0x28] ;  /* 0x0000280001187983 */ /* 0x0001620000100800 */
[----:B------:R-:W-:Y:S01]  /*14730*/  BSSY B1, `(.L_x_14785) ;  /* 0x000002c000017945 */ /* 0x000fe20003800000 */
[----:B-----5:R-:W-:-:S02]  /*14740*/  SHF.R.S32.HI R11, RZ, 0x1f, R0 ;  /* 0x0000001fff0b7819 */ /* 0x020fc40000011400 */
[----:B--2---:R-:W-:Y:S02]  /*14750*/  SEL R13, R4, RZ, !P0 ;  /* 0x000000ff040d7207 */ /* 0x004fe40004000000 */
[----:B----4-:R-:W-:Y:S02]  /*14760*/  SEL R14, R3, RZ, !P0 ;  /* 0x000000ff030e7207 */ /* 0x010fe40004000000 */
[----:B---3--:R-:W-:Y:S01]  /*14770*/  SHF.R.S32.HI R12, RZ, 0x1f, R26 ;  /* 0x0000001fff0c7819 */ /* 0x008fe2000001141a */
[----:B0-----:R-:W-:Y:S06]  /*14780*/  @P3 BRA `(.L_x_14786) ;  /* 0x0000000000983947 */ /* 0x001fec0003800000 */
[----:B------:R-:W0:Y:S01]  /*14790*/  LDC R9, c[0x0][0xce8] ;  /* 0x00033a00ff097b82 */ /* 0x000e220000000800 */
[----:B------:R-:W-:Y:S01]  /*147a0*/  IADD3 R10, R24, -0x80, R10 ;  /* 0xffffff80180a7810 */ /* 0x000fe20007ffe00a */
[----:B0-----:R-:W-:-:S05]  /*147b0*/  IMAD R3, R8, R9, RZ ;  /* 0x0000000908037224 */ /* 0x001fca00078e02ff */
        /* <DEDUP_REMOVED lines=35> */
.L_x_14786:
[----:B------:R-:W-:Y:S05]  /*149f0*/  BSYNC B1 ;  /* 0x0000000000017941 */ /* 0x000fea0003800000 */
.L_x_14785:
[--C-:B0-----:R-:W-:Y:S01]  /*14a00*/  SHF.R.S32.HI R6, RZ, 0x1f, R28.reuse ;  /* 0x0000001fff067819 */ /* 0x101fe2000001141c */
[----:B------:R-:W0:Y:S01]  /*14a10*/  @P2 LDC R9, c[0x0][0xcf0] ;  /* 0x00033c00ff092b82 */ /* 0x000e220000000800 */
[----:B------:R-:W-:Y:S01]  /*14a20*/  SHF.R.S32.HI R20, RZ, 0x1f, R28 ;  /* 0x0000001fff147819 */ /* 0x000fe2000001141c */
[----:B------:R-:W-:Y:S01]  /*14a30*/  ULDC.64 UR4, c[0x0][0xba0] ;  /* 0x0002e80000047ab9 */ /* 0x000fe20000000a00 */
[-C--:B------:R-:W-:Y:S01]  /*14a40*/  LEA.HI R6, R6, R28.reuse, RZ, 0x3 ;  /* 0x0000001c06067211 */ /* 0x080fe200078f18ff */
[----:B------:R-:W-:Y:S01]  /*14a50*/  IMAD R3, R11, UR4, RZ ;  /* 0x000000040b037c24 */ /* 0x000fe2000f8e02ff */
[----:B------:R-:W-:Y:S01]  /*14a60*/  LEA.HI R20, R20, R28, RZ, 0x3 ;  /* 0x0000001c14147211 */ /* 0x000fe200078f18ff */
[----:B------:R-:W-:Y:S01]  /*14a70*/  IMAD.WIDE.U32 R4, R0, UR4, RZ ;  /* 0x0000000400047c25 */ /* 0x000fe2000f8e00ff */
[----:B------:R-:W-:Y:S02]  /*14a80*/  LOP3.LUT R6, R6, 0xfffffff8, RZ, 0xc0, !PT ;  /* 0xfffffff806067812 */ /* 0x000fe400078ec0ff */
[----:B------:R-:W-:Y:S01]  /*14a90*/  SHF.R.S32.HI R20, RZ, 0x3, R20 ;  /* 0x00000003ff147819 */ /* 0x000fe20000011414 */
[----:B------:R-:W-:Y:S01]  /*14aa0*/  IMAD R3, R0, UR5, R3 ;  /* 0x0000000500037c24 */ /* 0x000fe2000f8e0203 */
[----:B------:R-:W-:Y:S01]  /*14ab0*/  ULDC.64 UR4, c[0x0][0xbe8] ;  /* 0x0002fa0000047ab9 */ /* 0x000fe20000000a00 */
[----:B------:R-:W-:-:S02]  /*14ac0*/  IMAD.IADD R6, R28, 0x1, -R6 ;  /* 0x000000011c067824 */ /* 0x000fc400078e0a06 */
[----:B------:R-:W-:Y:S02]  /*14ad0*/  IMAD R0, R12, UR4, RZ ;  /* 0x000000040c007c24 */ /* 0x000fe4000f8e02ff */
[----:B------:R-:W-:Y:S02]  /*14ae0*/  IMAD R6, R6, 0x20, R20 ;  /* 0x0000002006067824 */ /* 0x000fe400078e0214 */
[----:B------:R-:W-:Y:S02]  /*14af0*/  IMAD R7, R26, UR5, R0 ;  /* 0x000000051a077c24 */ /* 0x000fe4000f8e0200 */
[----:B------:R-:W-:Y:S02]  /*14b00*/  IMAD.IADD R10, R24, 0x1, R6 ;  /* 0x00000001180a7824 */ /* 0x000fe400078e0206 */
[----:B------:R-:W-:Y:S02]  /*14b10*/  IMAD.IADD R5, R5, 0x1, R3 ;  /* 0x0000000105057824 */ /* 0x000fe400078e0203 */
[----:B------:R-:W-:-:S04]  /*14b20*/  @P2 IMAD.HI.U32 R0, R10, R27, RZ ;  /* 0x0000001b0a002227 */ /* 0x000fc800078e00ff */
[----:B------:R-:W-:Y:S01]  /*14b30*/  IMAD.WIDE.U32 R4, R26, UR4, R4 ;  /* 0x000000041a047c25 */ /* 0x000fe2000f8e0004 */
[----:B------:R-:W-:-:S03]  /*14b40*/  ULDC.64 UR4, c[0x0][0xbf0] ;  /* 0x0002fc0000047ab9 */ /* 0x000fc60000000a00 */
[----:B------:R-:W-:Y:S01]  /*14b50*/  IMAD.MOV.U32 R3, RZ, RZ, R10 ;  /* 0x000000ffff037224 */ /* 0x000fe200078e000a */
[----:B0-----:R-:W-:Y:S01]  /*14b60*/  @P2 SHF.R.U32.HI R3, RZ, R9, R0 ;  /* 0x00000009ff032219 */ /* 0x001fe20000011600 */
        /* <DEDUP_REMOVED lines=24> */
[----:B------:R0:W2:Y:S04]  /*14cf0*/  SHFL.IDX PT, R0, R4, RZ, 0x181f ;  /* 0x00181fff04007589 */ /* 0x0000a800000e0000 */
[----:B------:R0:W3:Y:S02]  /*14d00*/  SHFL.IDX PT, R14, R3, RZ, 0x181f ;  /* 0x00181fff030e7589 */ /* 0x0000e400000e0000 */
.L_x_14998:
[----:B------:R-:W-:Y:S01]  /*14d10*/  IMAD R8, R8, R25, RZ ;  /* 0x0000001908087224 */ /* 0x000fe200078e02ff */
[----:B------:R-:W-:Y:S01]  /*14d20*/  BSSY B1, `(.L_x_14788) ;  /* 0x000001d000017945 */ /* 0x000fe20003800000 */
[----:B------:R-:W-:-:S05]  /*14d30*/  IMAD.IADD R7, R20, 0x1, R24 ;  /* 0x0000000114077824 */ /* 0x000fca00078e0218 */
[----:B------:R-:W-:-:S13]  /*14d40*/  ISETP.GE.AND P0, PT, R7, R8, PT ;  /* 0x000000080700720c */ /* 0x000fda0003f06270 */
[----:B------:R-:W-:Y:S05]  /*14d50*/  @P0 BRA `(.L_x_14789) ;  /* 0x0000000000640947 */ /* 0x000fea0003800000 */
[----:B------:R-:W4:Y:S01]  /*14d60*/  LDL R20, [R1+0xc] ;  /* 0x00000c0001147983 */ /* 0x000f220000100800 */
[----:B------:R-:W-:-:S03]  /*14d70*/  ULDC UR4, c[0x0][0xbc8] ;  /* 0x0002f20000047ab9 */ /* 0x000fc60000000800 */
[----:B------:R-:W5:Y:S04]  /*14d80*/  LDL R15, [R1+0x4c] ;  /* 0x00004c00010f7983 */ /* 0x000f680000100800 */
[----:B------:R-:W2:Y:S04]  /*14d90*/  LDL R9, [R1+0x48] ;  /* 0x0000480001097983 */ /* 0x000ea80000100800 */
[----:B------:R-:W3:Y:S04]  /*14da0*/  LDL R5, [R1+0x50] ;  /* 0x0000500001057983 */ /* 0x000ee80000100800 */
[----:B------:R-:W3:Y:S04]  /*14db0*/  LDL R21, [R1+0x9c] ;  /* 0x00009c0001157983 */ /* 0x000ee80000100800 */
[----:B------:R-:W3:Y:S04]  /*14dc0*/  LDL R26, [R1+0x98] ;  /* 0x00009800011a7983 */ /* 0x000ee80000100800 */
[----:B------:R-:W3:Y:S04]  /*14dd0*/  LDL R24, [R1+0x94] ;  /* 0x0000940001187983 */ /* 0x000ee80000100800 */
[----:B------:R-:W3:Y:S01]  /*14de0*/  LDL R6, [R1+0x90] ;  /* 0x0000900001067983 */ /* 0x000ee20000100800 */
[----:B----4-:R-:W-:-:S02]  /*14df0*/  ISETP.GE.AND P3, PT, R20, UR4, PT ;  /* 0x0000000414007c0c */ /* 0x010fc4000bf66270 */
[----:B-----5:R-:W-:Y:S02]  /*14e00*/  ISETP.GE.AND P2, PT, R15, UR4, PT ;  /* 0x000000040f007c0c */ /* 0x020fe4000bf46270 */
[----:B--2---:R-:W-:Y:S02]  /*14e10*/  ISETP.GE.AND P1, PT, R9, UR4, PT ;  /* 0x0000000409007c0c */ /* 0x004fe4000bf26270 */
[----:B---3--:R-:W-:-:S07]  /*14e20*/  ISETP.GE.AND P0, PT, R5, UR4, PT ;  /* 0x0000000405007c0c */ /* 0x008fce000bf06270 */
[CC--:B------:R-:W-:Y:S02]  /*14e30*/  @!P3 LEA R10, P5, R20.reuse, R14.reuse, 0x1 ;  /* 0x0000000e140ab211 */ /* 0x0c0fe400078a08ff */
[----:B------:R-:W-:Y:S02]  /*14e40*/  @!P2 LEA R12, P4, R15, R14, 0x1 ;  /* 0x0000000e0f0ca211 */ /* 0x000fe400078808ff */
[----:B------:R-:W-:Y:S02]  /*14e50*/  @!P3 LEA.HI.X R11, R20, R0, R21, 0x1, P5 ;  /* 0x00000000140bb211 */ /* 0x000fe400028f0c15 */
[----:B------:R-:W-:Y:S02]  /*14e60*/  @!P1 LEA R20, P5, R9, R14, 0x1 ;  /* 0x0000000e09149211 */ /* 0x000fe400078a08ff */
[----:B------:R-:W-:Y:S02]  /*14e70*/  @!P2 LEA.HI.X R13, R15, R0, R26, 0x1, P4 ;  /* 0x000000000f0da211 */ /* 0x000fe400020f0c1a */
[----:B------:R-:W-:-:S02]  /*14e80*/  @!P0 LEA R14, P4, R5, R14, 0x1 ;  /* 0x0000000e050e8211 */ /* 0x000fc400078808ff */
[-C--:B------:R-:W-:Y:S02]  /*14e90*/  @!P1 LEA.HI.X R21, R9, R0.reuse, R24, 0x1, P5 ;  /* 0x0000000009159211 */ /* 0x080fe400028f0c18 */
[----:B------:R-:W-:Y:S01]  /*14ea0*/  @!P0 LEA.HI.X R15, R5, R0, R6, 0x1, P4 ;  /* 0x00000000050f8211 */ /* 0x000fe200020f0c06 */
[----:B------:R4:W-:Y:S04]  /*14eb0*/  @!P3 ST.E.128 desc[UR40][R10.64], RZ ;  /* 0x000000ff0a00b985 */ /* 0x0009e8000c101d28 */
[----:B------:R4:W-:Y:S04]  /*14ec0*/  @!P2 ST.E.128 desc[UR40][R12.64], RZ ;  /* 0x000000ff0c00a985 */ /* 0x0009e8000c101d28 */
[----:B------:R4:W-:Y:S04]  /*14ed0*/  @!P1 ST.E.128 desc[UR40][R20.64], RZ ;  /* 0x000000ff14009985 */ /* 0x0009e8000c101d28 */
[----:B------:R4:W-:Y:S02]  /*14ee0*/  @!P0 ST.E.128 desc[UR40][R14.64], RZ ;  /* 0x000000ff0e008985 */ /* 0x0009e4000c101d28 */
.L_x_14789:
[----:B------:R-:W-:Y:S05]  /*14ef0*/  BSYNC B1 ;  /* 0x0000000000017941 */ /* 0x000fea0003800000 */
.L_x_14788:
[----:B------:R-:W-:-:S03]  /*14f00*/  UMOV UR4, 0xffffffff ;  /* 0xffffffff00047882 */ /* 0x000fc60000000000 */
[----:B------:R-:W-:Y:S05]  /*14f10*/  BRA.DIV UR4, `(.L_x_14790) ;  /* 0x0000009e04907947 */ /* 0x000fea000b800000 */
[----:B--2---:R2:W0:Y:S04]  /*14f20*/  SHFL.IDX PT, R0, R4, 0x1, 0x181f ;  /* 0x00381f0004007f89 */ /* 0x00442800000e0000 */
[----:B---34-:R2:W3:Y:S02]  /*14f30*/  SHFL.IDX PT, R14, R3, 0x1, 0x181f ;  /* 0x00381f00030e7f89 */ /* 0x0184e400000e0000 */
.L_x_15002:
[----:B------:R-:W-:Y:S01]  /*14f40*/  VIADD R5, R7, 0x20 ;  /* 0x0000002007057836 */ /* 0x000fe20000000000 */
[----:B------:R-:W-:Y:S04]  /*14f50*/  BSSY B1, `(.L_x_14791) ;  /* 0x000001c000017945 */ /* 0x000fe80003800000 */
[----:B------:R-:W-:-:S13]  /*14f60*/  ISETP.GE.AND P0, PT, R5, R8, PT ;  /* 0x000000080500720c */ /* 0x000fda0003f06270 */
[----:B------:R-:W-:Y:S05]  /*14f70*/  @P0 BRA `(.L_x_14792) ;  /* 0x0000000000640947 */ /* 0x000fea0003800000 */
[----:B------:R-:W4:Y:S01]  /*14f80*/  LDL R20, [R1+0xc] ;  /* 0x00000c0001147983 */ /* 0x000f220000100800 */
[----:B------:R-:W-:-:S03]  /*14f90*/  ULDC UR4, c[0x0][0xbc8] ;  /* 0x0002f20000047ab9 */ /* 0x000fc60000000800 */
[----:B------:R-:W5:Y:S04]  /*14fa0*/  LDL R15, [R1+0x4c] ;  /* 0x00004c00010f7983 */ /* 0x000f680000100800 */
[----:B------:R-:W2:Y:S04]  /*14fb0*/  LDL R24, [R1+0x48] ;  /* 0x0000480001187983 */ /* 0x000ea80000100800 */
[----:B------:R-:W3:Y:S04]  /*14fc0*/  LDL R6, [R1+0x50] ;  /* 0x0000500001067983 */ /* 0x000ee80000100800 */
[----:B------:R-:W0:Y:S04]  /*14fd0*/  LDL R21, [R1+0x9c] ;  /* 0x00009c0001157983 */ /* 0x000e280000100800 */
        /* <DEDUP_REMOVED lines=8> */
[C---:B------:R-:W-:Y:S02]  /*15060*/  @!P2 LEA R12, P4, R15.reuse, R14, 0x1 ;  /* 0x0000000e0f0ca211 */ /* 0x040fe400078808ff */
[----:B0-----:R-:W-:Y:S02]  /*15070*/  @!P3 LEA.HI.X R11, R20, R0, R21, 0x1, P5 ;  /* 0x00000000140bb211 */ /* 0x001fe400028f0c15 */
        /* <DEDUP_REMOVED lines=9> */
.L_x_14792:
[----:B------:R-:W-:Y:S05]  /*15110*/  BSYNC B1 ;  /* 0x0000000000017941 */ /* 0x000fea0003800000 */
.L_x_14791:
[----:B------:R-:W-:-:S03]  /*15120*/  UMOV UR4, 0xffffffff ;  /* 0xffffffff00047882 */ /* 0x000fc60000000000 */
[----:B------:R-:W-:Y:S05]  /*15130*/  BRA.DIV UR4, `(.L_x_14793) ;  /* 0x0000009e04507947 */ /* 0x000fea000b800000 */
[----:B0-----:R0:W0:Y:S04]  /*15140*/  SHFL.IDX PT, R0, R4, 0x2, 0x181f ;  /* 0x00581f0004007f89 */ /* 0x00102800000e0000 */
[----:B---34-:R3:W4:Y:S02]  /*15150*/  SHFL.IDX PT, R14, R3, 0x2, 0x181f ;  /* 0x00581f00030e7f89 */ /* 0x01872400000e0000 */
.L_x_15006:
[----:B------:R-:W-:Y:S01]  /*15160*/  VIADD R5, R7, 0x40 ;  /* 0x0000004007057836 */ /* 0x000fe20000000000 */
[----:B------:R-:W-:Y:S04]  /*15170*/  BSSY B1, `(.L_x_14794) ;  /* 0x000001c000017945 */ /* 0x000fe80003800000 */
[----:B------:R-:W-:-:S13]  /*15180*/  ISETP.GE.AND P0, PT, R5, R8, PT ;  /* 0x000000080500720c */ /* 0x000fda0003f06270 */
[----:B------:R-:W-:Y:S05]  /*15190*/  @P0 BRA `(.L_x_14795) ;  /* 0x0000000000640947 */ /* 0x000fea0003800000 */
[----:B------:R-:W5:Y:S01]  /*151a0*/  LDL R20, [R1+0xc] ;  /* 0x00000c0001147983 */ /* 0x000f620000100800 */
[----:B------:R-:W-:-:S03]  /*151b0*/  ULDC UR4, c[0x0][0xbc8] ;  /* 0x0002f20000047ab9 */ /* 0x000fc60000000800 */
[----:B------:R-:W2:Y:S04]  /*151c0*/  LDL R15, [R1+0x4c] ;  /* 0x00004c00010f7983 */ /* 0x000ea80000100800 */
[----:B------:R-:W3:Y:S04]  /*151d0*/  LDL R24, [R1+0x48] ;  /* 0x0000480001187983 */ /* 0x000ee80000100800 */
[----:B------:R-:W4:Y:S04]  /*151e0*/  LDL R6, [R1+0x50] ;  /* 0x0000500001067983 */ /* 0x000f280000100800 */
[----:B------:R-:W0:Y:S04]  /*151f0*/  LDL R21, [R1+0x9c] ;  /* 0x00009c0001157983 */ /* 0x000e280000100800 */
[----:B------:R-:W4:Y:S04]  /*15200*/  LDL R26, [R1+0x98] ;  /* 0x00009800011a7983 */ /* 0x000f280000100800 */
[----:B------:R-:W4:Y:S04]  /*15210*/  LDL R25, [R1+0x94] ;  /* 0x0000940001197983 */ /* 0x000f280000100800 */
[----:B------:R-:W4:Y:S01]  /*15220*/  LDL R9, [R1+0x90] ;  /* 0x0000900001097983 */ /* 0x000f220000100800 */
[----:B-----5:R-:W-:-:S02]  /*15230*/  ISETP.GE.AND P3, PT, R20, UR4, PT ;  /* 0x0000000414007c0c */ /* 0x020fc4000bf66270 */
[----:B--2---:R-:W-:Y:S02]  /*15240*/  ISETP.GE.AND P2, PT, R15, UR4, PT ;  /* 0x000000040f007c0c */ /* 0x004fe4000bf46270 */
[----:B---3--:R-:W-:Y:S02]  /*15250*/  ISETP.GE.AND P1, PT, R24, UR4, PT ;  /* 0x0000000418007c0c */ /* 0x008fe4000bf26270 */
[----:B----4-:R-:W-:-:S07]  /*15260*/  ISETP.GE.AND P0, PT, R6, UR4, PT ;  /* 0x0000000406007c0c */ /* 0x010fce000bf06270 */
        /* <DEDUP_REMOVED lines=12> */
.L_x_14795:
[----:B------:R-:W-:Y:S05]  /*15330*/  BSYNC B1 ;  /* 0x0000000000017941 */ /* 0x000fea0003800000 */
.L_x_14794:
[----:B------:R-:W-:-:S03]  /*15340*/  UMOV UR4, 0xffffffff ;  /* 0xffffffff00047882 */ /* 0x000fc60000000000 */
[----:B------:R-:W-:Y:S05]  /*15350*/  BRA.DIV UR4, `(.L_x_14796) ;  /* 0x0000009e04107947 */ /* 0x000fea000b800000 */
[----:B0-----:R0:W0:Y:S04]  /*15360*/  SHFL.IDX PT, R0, R4, 0x3, 0x181f ;  /* 0x00781f0004007f89 */ /* 0x00102800000e0000 */
[----:B----4-:R4:W0:Y:S02]  /*15370*/  SHFL.IDX PT, R14, R3, 0x3, 0x181f ;  /* 0x00781f00030e7f89 */ /* 0x01082400000e0000 */
.L_x_15010:
[----:B--234-:R-:W-:-:S05]  /*15380*/  VIADD R3, R7, 0x60 ;  /* 0x0000006007037836 */ /* 0x01cfca0000000000 */
[----:B------:R-:W-:-:S13]  /*15390*/  ISETP.GE.AND P0, PT, R3, R8, PT ;  /* 0x000000080300720c */ /* 0x000fda0003f06270 */
[----:B------:R-:W-:Y:S05]  /*153a0*/  @P0 BRA `(.L_x_14783) ;  /* 0x0000000000640947 */ /* 0x000fea0003800000 */
[----:B------:R-:W2:Y:S01]  /*153b0*/  LDL R9, [R1+0xc] ;  /* 0x00000c0001097983 */ /* 0x000ea20000100800 */
[----:B------:R-:W-:-:S03]  /*153c0*/  ULDC UR4, c[0x0][0xbc8] ;  /* 0x0002f20000047ab9 */ /* 0x000fc60000000800 */
[----:B------:R-:W3:Y:S04]  /*153d0*/  LDL R15, [R1+0x4c] ;  /* 0x00004c00010f7983 */ /* 0x000ee80000100800 */
[----:B------:R-:W4:Y:S04]  /*153e0*/  LDL R12, [R1+0x48] ;  /* 0x00004800010c7983 */ /* 0x000f280000100800 */
[----:B------:R-:W5:Y:S04]  /*153f0*/  LDL R10, [R1+0x50] ;  /* 0x00005000010a7983 */ /* 0x000f680000100800 */
[----:B------:R-:W5:Y:S04]  /*15400*/  LDL R21, [R1+0x9c] ;  /* 0x00009c0001157983 */ /* 0x000f680000100800 */
[----:B------:R-:W5:Y:S04]  /*15410*/  LDL R20, [R1+0x98] ;  /* 0x0000980001147983 */ /* 0x000f680000100800 */
[----:B------:R-:W5:Y:S04]  /*15420*/  LDL R13, [R1+0x94] ;  /* 0x00009400010d7983 */ /* 0x000f680000100800 */
[----:B------:R-:W5:Y:S01]  /*15430*/  LDL R11, [R1+0x90] ;  /* 0x00009000010b7983 */ /* 0x000f620000100800 */
[----:B--2---:R-:W-:-:S02]  /*15440*/  ISETP.GE.AND P3, PT, R9, UR4, PT ;  /* 0x0000000409007c0c */ /* 0x004fc4000bf66270 */
[----:B---3--:R-:W-:Y:S02]  /*15450*/  ISETP.GE.AND P2, PT, R15, UR4, PT ;  /* 0x000000040f007c0c */ /* 0x008fe4000bf46270 */
[----:B----4-:R-:W-:Y:S02]  /*15460*/  ISETP.GE.AND P1, PT, R12, UR4, PT ;  /* 0x000000040c007c0c */ /* 0x010fe4000bf26270 */
[----:B-----5:R-:W-:-:S07]  /*15470*/  ISETP.GE.AND P0, PT, R10, UR4, PT ;  /* 0x000000040a007c0c */ /* 0x020fce000bf06270 */
[-C--:B0-----:R-:W-:Y:S02]  /*15480*/  @!P3 LEA R4, P5, R9, R14.reuse, 0x1 ;  /* 0x0000000e0904b211 */ /* 0x081fe400078a08ff */
        /* <DEDUP_REMOVED lines=11> */
.L_x_14783:
[----:B------:R-:W-:Y:S05]  /*15540*/  BSYNC B0 ;  /* 0x0000000000007941 */ /* 0x000fea0003800000 */
.L_x_14774:
[----:B------:R-:W-:Y:S02]  /*15550*/  ULDC UR4, c[0x0][0xd3c] ;  /* 0x00034f0000047ab9 */ /* 0x000fe40000000800 */
[----:B------:R-:W-:-:S13]  /*15560*/  ISETP.GE.AND P0, PT, R91, UR4, PT ;  /* 0x000000045b007c0c */ /* 0x000fda000bf06270 */
[----:B------:R-:W-:Y:S05]  /*15570*/  @!P0 BRA `(.L_x_14797) ;  /* 0xfffffebc00048947 */ /* 0x000fea000383ffff */
[----:B------:R-:W-:Y:S05]  /*15580*/  BRA `(.L_x_14648) ;  /* 0x0000008800247947 */ /* 0x000fea0003800000 */
.L_x_14646:
        /* <DEDUP_REMOVED lines=18> */
.L_x_14798:
        /* <DEDUP_REMOVED lines=42> */
.L_x_14804:
        /* <DEDUP_REMOVED lines=12> */
.L_x_14803:
[----:B------:R-:W-:Y:S05]  /*15a10*/  BSYNC B0 ;  /* 0x0000000000007941 */ /* 0x000fea0003800000 */
.L_x_14802:
        /* <DEDUP_REMOVED lines=21> */
.L_x_14800:
        /* <DEDUP_REMOVED lines=20> */
.L_x_14805:
        /* <DEDUP_REMOVED lines=57> */
.L_x_14801:
[----:B------:R-:W-:Y:S02]  /*16040*/  IMAD.MOV.U32 R17, RZ, RZ, RZ ;  /* 0x000000ffff117224 */ /* 0x000fe400078e00ff */
[----:B------:R-:W-:Y:S02]  /*16050*/  IMAD.U32 R16, RZ, RZ, UR6 ;  /* 0x00000006ff107e24 */ /* 0x000fe4000f8e00ff */
[----:B------:R-:W-:-:S07]  /*16060*/  IMAD.MOV.U32 R18, RZ, RZ, RZ ;  /* 0x000000ffff127224 */ /* 0x000fce00078e00ff */
.L_x_14806:
[----:B------:R-:W-:-:S13]  /*16070*/  ISETP.NE.AND P0, PT, R0, RZ, PT ;  /* 0x000000ff0000720c */ /* 0x000fda0003f05270 */
[----:B------:R-:W1:Y:S01]  /*16080*/  @!P0 S2R R3, SR_CgaCtaId ;  /* 0x0000000000038919 */ /* 0x000e620000008800 */
[----:B------:R-:W-:-:S04]  /*16090*/  @!P0 MOV R0, 0x400 ;  /* 0x0000040000008802 */ /* 0x000fc80000000f00 */
[----:B-1----:R-:W-:-:S05]  /*160a0*/  @!P0 LEA R0, R3, R0, 0x18 ;  /* 0x0000000003008211 */ /* 0x002fca00078ec0ff */
[----:B------:R1:W-:Y:S01]  /*160b0*/  @!P0 STS.128 [R0+0x324d0], R16 ;  /* 0x0324d01000008388 */ /* 0x0003e20000000c00 */
[----:B------:R-:W-:Y:S06]  /*160c0*/  BAR.ARV 0x5, 0x180 ;  /* 0x0146000000007b1d */ /* 0x000fec0000002000 */
.L_x_14799:
        /* <DEDUP_REMOVED lines=38> */
.L_x_14953:
[----:B0-----:R-:W0:Y:S02]  /*16330*/  LDC.64 R2, c[0x0][0xd88] ;  /* 0x00036200ff027b82 */ /* 0x001e240000000a00 */
[----:B0-----:R-:W-:-:S05]  /*16340*/  IMAD.WIDE R2, R19, 0x4, R2 ;  /* 0x0000000413027825 */ /* 0x001fca00078e0202 */
[----:B-1----:R-:W1:Y:S01]  /*16350*/  LDG.E R13, desc[UR40][R2.64] ;  /* 0x00000028020d7981 */ /* 0x002e62000c1e1900 */
[----:B------:R-:W-:Y:S05]  /*16360*/  YIELD ;  /* 0x0000000000007946 */ /* 0x000fea0003800000 */
[----:B------:R-:W-:Y:S01]  /*16370*/  ULDC.64 UR4, c[0x0][0xb20] ;  /* 0x0002c80000047ab9 */ /* 0x000fe20000000a00 */
[----:B--2---:R-:W-:Y:S01]  /*16380*/  IMAD.MOV.U32 R0, RZ, RZ, RZ ;  /* 0x000000ffff007224 */ /* 0x004fe200078e00ff */
[----:B------:R-:W-:Y:S01]  /*16390*/  ISETP.NE.U32.AND P0, PT, RZ, UR4, PT ;  /* 0x00000004ff007c0c */ /* 0x000fe2000bf05070 */
[----:B------:R-:W-:Y:S01]  /*163a0*/  IMAD.MOV.U32 R10, RZ, RZ, RZ ;  /* 0x000000ffff0a7224 */ /* 0x000fe200078e00ff */
[----:B------:R-:W-:Y:S01]  /*163b0*/  ULDC.64 UR10, c[0x0][0xb10] ;  /* 0x0002c400000a7ab9 */ /* 0x000fe20000000a00 */
[----:B------:R-:W-:Y:S01]  /*163c0*/  ULDC.64 UR8, c[0x0][0xb08] ;  /* 0x0002c20000087ab9 */ /* 0x000fe20000000a00 */
[----:B------:R-:W-:Y:S01]  /*163d0*/  ISETP.NE.AND.EX P0, PT, RZ, UR5, PT, P0 ;  /* 0x00000005ff007c0c */ /* 0x000fe2000bf05300 */
[----:B------:R-:W-:Y:S01]  /*163e0*/  ULDC.64 UR6, c[0x0][0xb00] ;  /* 0x0002c00000067ab9 */ /* 0x000fe20000000a00 */
[----:B-1----:R-:W-:Y:S01]  /*163f0*/  SHF.R.S32.HI R4, RZ, 0x1f, R13 ;  /* 0x0000001fff047819 */ /* 0x002fe2000001140d */
[----:B-----5:R-:W-:-:S10]  /*16400*/  IMAD.SHL.U32 R8, R13, 0x4, RZ ;  /* 0x000000040d087824 */ /* 0x020fd400078e00ff */
        /* <DEDUP_REMOVED lines=46> */
[----:B0---4-:R-:W-:Y:S06]  /*166f0*/  @P3 BRA `(.L_x_14808) ;  /* 0x0000000000143947 */ /* 0x011fec0003800000 */
[----:B------:R-:W-:Y:S05]  /*16700*/  @!P2 BRA `(.L_x_14808) ;  /* 0x000000000010a947 */ /* 0x000fea0003800000 */
[----:B------:R-:W2:Y:S04]  /*16710*/  LDG.E R11, desc[UR40][R2.64] ;  /* 0x00000028020b7981 */ /* 0x000ea8000c1e1900 */
[----:B------:R-:W2:Y:S02]  /*16720*/  LDG.E R2, desc[UR40][R2.64+0x4] ;  /* 0x0000042802027981 */ /* 0x000ea4000c1e1900 */
[----:B--2--5:R-:W-:-:S05]  /*16730*/  IMAD.IADD R14, R2, 0x1, -R11 ;  /* 0x00000001020e7824 */ /* 0x024fca00078e0a0b */
[----:B------:R0:W-:Y:S02]  /*16740*/  STL [R1+0x40], R14 ;  /* 0x0000400e01007387 */ /* 0x0001e40000100800 */
.L_x_14808:
        /* <DEDUP_REMOVED lines=12> */
.L_x_14809:
[----:B------:R-:W-:Y:S05]  /*16810*/  @!P0 BRA `(.L_x_14810) ;  /* 0x00000000000c8947 */ /* 0x000fea0003800000 */
[----:B------:R-:W2:Y:S04]  /*16820*/  LDG.E R10, desc[UR40][R6.64] ;  /* 0x00000028060a7981 */ /* 0x000ea8000c1e1900 */
[----:B------:R-:W2:Y:S02]  /*16830*/  LDG.E R6, desc[UR40][R6.64+0x4] ;  /* 0x0000042806067981 */ /* 0x000ea4000c1e1900 */
[----:B--2---:R-:W-:-:S07]  /*16840*/  IMAD.IADD R10, R6, 0x1, -R10 ;  /* 0x00000001060a7824 */ /* 0x004fce00078e0a0a */
.L_x_14810:
        /* <DEDUP_REMOVED lines=47> */
.L_x_15013:
[----:B--2---:R-:W-:Y:S02]  /*16b40*/  ISETP.NE.AND P0, PT, R14, RZ, PT ;  /* 0x000000ff0e00720c */ /* 0x004fe40003f05270 */
[----:B------:R-:W-:-:S11]  /*16b50*/  PLOP3.LUT P6, PT, PT, PT, PT, 0x8, 0x0 ;  /* 0x000000000000781c */ /* 0x000fd60003fce170 */
[----:B------:R-:W-:Y:S05]  /*16b60*/  @P0 BRA `(.L_x_14814) ;  /* 0x00000000000c0947 */ /* 0x000fea0003800000 */
[----:B------:R-:W-:-:S03]  /*16b70*/  UMOV UR4, 0xffffffff ;  /* 0xffffffff00047882 */ /* 0x000fc60000000000 */
[----:B------:R-:W-:Y:S05]  /*16b80*/  BRA.DIV UR4, `(.L_x_14815) ;  /* 0x0000008604807947 */ /* 0x000fea000b800000 */
[----:B------:R-:W-:-:S13]  /*16b90*/  ELECT P6, URZ, PT ;  /* 0x00000000003f782f */ /* 0x000fda00038c0000 */
.L_x_14814:
        /* <DEDUP_REMOVED lines=10> */
.L_x_15016:
[----:B------:R-:W-:Y:S05]  /*16c40*/  BSYNC B1 ;  /* 0x0000000000017941 */ /* 0x000fea0003800000 */
.L_x_14816:
        /* <DEDUP_REMOVED lines=14> */
.L_x_15017:
[----:B------:R-:W-:Y:S05]  /*16d30*/  BSYNC B2 ;  /* 0x0000000000027941 */ /* 0x000fea0003800000 */
.L_x_14820:
        /* <DEDUP_REMOVED lines=9> */
.L_x_14823:
[----:B------:R-:W-:Y:S05]  /*16dd0*/  BSYNC B2 ;  /* 0x0000000000027941 */ /* 0x000fea0003800000 */
.L_x_14822:
        /* <DEDUP_REMOVED lines=14> */
.L_x_14824:
        /* <DEDUP_REMOVED lines=13> */
.L_x_15018:
[----:B------:R-:W-:Y:S05]  /*16f90*/  BSYNC B2 ;  /* 0x0000000000027941 */ /* 0x000fea0003800000 */
.L_x_14825:
        /* <DEDUP_REMOVED lines=11> */
.L_x_14828:
[----:B------:R-:W-:Y:S05]  /*17050*/  BSYNC B2 ;  /* 0x0000000000027941 */ /* 0x000fea0003800000 */
.L_x_14827:
        /* <DEDUP_REMOVED lines=11> */
.L_x_14829:
        /* <DEDUP_REMOVED lines=15> */
.L_x_14830:
        /* <DEDUP_REMOVED lines=15> */
.L_x_14831:
        /* <DEDUP_REMOVED lines=15> */
.L_x_14832:
        /* <DEDUP_REMOVED lines=10> */
.L_x_14819:
[----:B------:R-:W-:Y:S05]  /*17480*/  BSYNC B1 ;  /* 0x0000000000017941 */ /* 0x000fea0003800000 */
.L_x_14818:
        /* <DEDUP_REMOVED lines=13> */
.L_x_14848:
        /* <DEDUP_REMOVED lines=14> */
.L_x_15019:
[----:B------:R-:W-:Y:S05]  /*17640*/  BSYNC B2 ;  /* 0x0000000000027941 */ /* 0x000fea0003800000 */
.L_x_14835:
        /* <DEDUP_REMOVED lines=9> */
.L_x_14838:
[----:B------:R-:W-:Y:S05]  /*176e0*/  BSYNC B2 ;  /* 0x0000000000027941 */ /* 0x000fea0003800000 */
.L_x_14837:
        /* <DEDUP_REMOVED lines=13> */
.L_x_14839:
        /* <DEDUP_REMOVED lines=13> */
.L_x_15020:
[----:B------:R-:W-:Y:S05]  /*17890*/  BSYNC B2 ;  /* 0x0000000000027941 */ /* 0x000fea0003800000 */
.L_x_14840:
        /* <DEDUP_REMOVED lines=11> */
.L_x_14843:
[----:B------:R-:W-:Y:S05]  /*17950*/  BSYNC B2 ;  /* 0x0000000000027941 */ /* 0x000fea0003800000 */
.L_x_14842:
        /* <DEDUP_REMOVED lines=11> */
.L_x_14844:
        /* <DEDUP_REMOVED lines=15> */
.L_x_14845:
        /* <DEDUP_REMOVED lines=15> */
.L_x_14846:
        /* <DEDUP_REMOVED lines=15> */
.L_x_14847:
        /* <DEDUP_REMOVED lines=10> */
.L_x_14834:
[----:B------:R-:W-:Y:S05]  /*17d80*/  BSYNC B1 ;  /* 0x0000000000017941 */ /* 0x000fea0003800000 */
.L_x_14833:
        /* <DEDUP_REMOVED lines=12> */
.L_x_14812:
[----:B------:R-:W-:Y:S05]  /*17e50*/  BSYNC B0 ;  /* 0x0000000000007941 */ /* 0x000fea0003800000 */
.L_x_14811:
        /* <DEDUP_REMOVED lines=25> */
[----:B------:R-:W2:Y:S08]  /*17ff0*/  FLO.U32 R0, UR4 ;  /* 0x0000000400007d00 */ /* 0x000eb000080e0000 */
[----:B------:R-:W3:Y:S01]  /*18000*/  POPC R2, UR4 ;  /* 0x0000000400027d09 */ /* 0x000ee20008000000 */
[----:B--2---:R-:W-:-:S13]  /*18010*/  ISETP.EQ.U32.AND P0, PT, R0, R3, PT ;  /* 0x000000030000720c */ /* 0x004fda0003f02070 */
[----:B---3--:R-:W2:Y:S01]  /*18020*/  @P0 ATOMG.E.ADD.STRONG.GPU PT, R5, desc[UR40][R4.64], R2 ;  /* 0x00000002040509a8 */ /* 0x008ea200081ee1e8 */
[----:B------:R-:W3:Y:S02]  /*18030*/  S2R R3, SR_LTMASK ;  /* 0x0000000000037919 */ /* 0x000ee40000003900 */
[----:B---3--:R-:W-:-:S06]  /*18040*/  LOP3.LUT R3, R3, UR4, RZ, 0xc0, !PT ;  /* 0x0000000403037c12 */ /* 0x008fcc000f8ec0ff */
[----:B------:R-:W3:Y:S01]  /*18050*/  POPC R3, R3 ;  /* 0x0000000300037309 */ /* 0x000ee20000000000 */
[----:B--2---:R-:W3:Y:S02]  /*18060*/  SHFL.IDX PT, R0, R5, R0, 0x1f ;  /* 0x00001f0005007589 */ /* 0x004ee400000e0000 */
[----:B---3--:R-:W-:Y:S01]  /*18070*/  IADD3 R16, R0, UR36, R3 ;  /* 0x0000002400107c10 */ /* 0x008fe2000fffe003 */
[----:B------:R-:W-:Y:S06]  /*18080*/  BRA `(.L_x_14851) ;  /* 0x0000004c00607947 */ /* 0x000fec0003800000 */
.L_x_14850:
        /* <DEDUP_REMOVED lines=21> */
.L_x_14853:
[----:B------:R-:W-:Y:S05]  /*181e0*/  BSYNC B6 ;  /* 0x0000000000067941 */ /* 0x000fea0003800000 */
.L_x_14852:
        /* <DEDUP_REMOVED lines=21> */
.L_x_14856:
        /* <DEDUP_REMOVED lines=16> */
.L_x_14855:
[----:B------:R-:W-:Y:S05]  /*18440*/  BSYNC B6 ;  /* 0x0000000000067941 */ /* 0x000fea0003800000 */
.L_x_14854:
        /* <DEDUP_REMOVED lines=25> */
.L_x_15023:
        /* <DEDUP_REMOVED lines=12> */
.L_x_15026:
        /* <DEDUP_REMOVED lines=25> */
.L_x_14860:
[----:B------:R-:W3:Y:S04]  /*18830*/  LDL R7, [R1+0x4] ;  /* 0x0000040001077983 */ /* 0x000ee80000100800 */
[----:B0-2---:R-:W3:Y:S04]  /*18840*/  LDL R0, [R1+0xc] ;  /* 0x00000c0001007983 */ /* 0x005ee80000100800 */
[----:B------:R-:W2:Y:S01]  /*18850*/  LDL R2, [R1+0x1c] ;  /* 0x00001c0001027983 */ /* 0x000ea20000100800 */
[----:B---3--:R-:W-:Y:S01]  /*18860*/  IMAD R0, R0, 0x8, R7 ;  /* 0x0000000800007824 */ /* 0x008fe200078e0207 */
[----:B--2---:R-:W-:-:S04]  /*18870*/  SHF.L.U32 R2, R2, 0x1f, RZ ;  /* 0x0000001f02027819 */ /* 0x004fc800000006ff */
[----:B------:R-:W0:Y:S02]  /*18880*/  SYNCS.PHASECHK.TRANS64.TRYWAIT P0, [R0+URZ+0x32440], R2 ;  /* 0x03244002000075a7 */ /* 0x000e24000800017f */
[----:B0-----:R-:W-:Y:S05]  /*18890*/  @!P0 BRA `(.L_x_14861) ;  /* 0x0000006c00188947 */ /* 0x001fea0003800000 */
.L_x_15027:
        /* <DEDUP_REMOVED lines=11> */
.L_x_14862:
        /* <DEDUP_REMOVED lines=27> */
.L_x_14858:
        /* <DEDUP_REMOVED lines=37> */
.L_x_14864:
[----:B------:R-:W-:Y:S05]  /*18d50*/  BSYNC B6 ;  /* 0x0000000000067941 */ /* 0x000fea0003800000 */
.L_x_14863:
        /* <DEDUP_REMOVED lines=142> */
.L_x_15044:
        /* <DEDUP_REMOVED lines=12> */
.L_x_14866:
        /* <DEDUP_REMOVED lines=38> */
.L_x_14868:
[----:B------:R-:W-:Y:S05]  /*19960*/  BSYNC B6 ;  /* 0x0000000000067941 */ /* 0x000fea0003800000 */
.L_x_14867:
        /* <DEDUP_REMOVED lines=145> */
[----:B------:R0:W1:Y:S04]  /*1a280*/  SHFL.IDX PT, R6, R0, 0x7, 0x181f ;  /* 0x00f81f0000067f89 */ /* 0x00006800000e0000 */
[----:B------:R0:W-:Y:S04]  /*1a290*/  @!P4 LDGSTS.E.BYPASS.LTC128B.128 [R9+0x25400], desc[UR40][R4.64], !P3 ;  /* 0x254000000409cfae */ /* 0x0001e8000d901d68 */
[----:B------:R0:W-:Y:S04]  /*1a2a0*/  @!P4 LDGSTS.E.BYPASS.LTC128B.128 [R9+0x29400], desc[UR40][R4.64+0x80], !P2 ;  /* 0x294000800409cfae */ /* 0x0001e8000d101d68 */
[----:B------:R0:W-:Y:S04]  /*1a2b0*/  @!P4 LDGSTS.E.BYPASS.LTC128B.128 [R9+0x2d400], desc[UR40][R4.64+0x100], !P1 ;  /* 0x2d4001000409cfae */ /* 0x0001e8000c901d68 */
[----:B------:R0:W-:Y:S04]  /*1a2c0*/  @!P4 LDGSTS.E.BYPASS.LTC128B.128 [R9+0x31400], desc[UR40][R4.64+0x180], !P0 ;  /* 0x314001800409cfae */ /* 0x0001e8000c101d68 */
[----:B------:R-:W2:Y:S02]  /*1a2d0*/  SHFL.IDX PT, R2, R2, 0x7, 0x181f ;  /* 0x00f81f0002027f89 */ /* 0x000ea400000e0000 */
.L_x_15062:
[----:B0-----:R-:W4:Y:S01]  /*1a2e0*/  LDL.LU R0, [R1+0x78] ;  /* 0x0000780001007983 */ /* 0x001f220000300800 */
[----:B------:R-:W-:Y:S01]  /*1a2f0*/  BSSY B0, `(.L_x_14870) ;  /* 0x000000d000007945 */ /* 0x000fe20003800000 */
[----:B----4-:R-:W-:-:S13]  /*1a300*/  ISETP.GE.AND P4, PT, R0, R3, PT ;  /* 0x000000030000720c */ /* 0x010fda0003f86270 */
[----:B------:R-:W-:Y:S05]  /*1a310*/  @P4 BRA `(.L_x_14871) ;  /* 0x0000000000284947 */ /* 0x000fea0003800000 */
[----:B------:R-:W4:Y:S01]  /*1a320*/  LDL R0, [R1+0x18] ;  /* 0x0000180001007983 */ /* 0x000f220000100800 */
[----:B--2---:R-:W-:-:S05]  /*1a330*/  LEA R2, P4, R8, R2, 0x1 ;  /* 0x0000000208027211 */ /* 0x004fca00078808ff */
[----:B-1----:R-:W-:-:S05]  /*1a340*/  IMAD.X R3, RZ, RZ, R6, P4 ;  /* 0x000000ffff037224 */ /* 0x002fca00020e0606 */
[----:B------:R-:W-:Y:S01]  /*1a350*/  @!PT LDS RZ, [RZ] ;  /* 0x00000000fffff984 */ /* 0x000fe20000000800 */
[----:B------:R-:W-:Y:S01]  /*1a360*/  @!PT LDS RZ, [RZ] ;  /* 0x00000000fffff984 */ /* 0x000fe20000000800 */
[----:B------:R-:W-:Y:S01]  /*1a370*/  @!PT LDS RZ, [RZ] ;  /* 0x00000000fffff984 */ /* 0x000fe20000000800 */
[----:B----4-:R0:W-:Y:S04]  /*1a380*/  LDGSTS.E.BYPASS.LTC128B.128 [R0+0x25c00], desc[UR40][R2.64], !P3 ;  /* 0x25c0000002007fae */ /* 0x0101e8000d901d68 */
[----:B------:R0:W-:Y:S04]  /*1a390*/  LDGSTS.E.BYPASS.LTC128B.128 [R0+0x29c00], desc[UR40][R2.64+0x80], !P2 ;  /* 0x29c0008002007fae */ /* 0x0001e8000d101d68 */
[----:B------:R0:W-:Y:S04]  /*1a3a0*/  LDGSTS.E.BYPASS.LTC128B.128 [R0+0x2dc00], desc[UR40][R2.64+0x100], !P1 ;  /* 0x2dc0010002007fae */ /* 0x0001e8000c901d68 */
[----:B------:R0:W-:Y:S02]  /*1a3b0*/  LDGSTS.E.BYPASS.LTC128B.128 [R0+0x31c00], desc[UR40][R2.64+0x180], !P0 ;  /* 0x31c0018002007fae */ /* 0x0001e4000c101d68 */
.L_x_14871:
[----:B------:R-:W-:Y:S05]  /*1a3c0*/  BSYNC B0 ;  /* 0x0000000000007941 */ /* 0x000fea0003800000 */
.L_x_14870:
[----:B------:R4:W5:Y:S01]  /*1a3d0*/  LDL R8, [R1+0x4] ;  /* 0x0000040001087983 */ /* 0x0009620000100800 */
[----:B------:R-:W-:Y:S01]  /*1a3e0*/  PLOP3.LUT P0, PT, PT, PT, PT, 0x80, 0x0 ;  /* 0x000000000000781c */ /* 0x000fe20003f0f070 */
[----:B------:R-:W-:-:S12]  /*1a3f0*/  NOP ;  /* 0x0000000000007918 */ /* 0x000fd80000000000 */
.L_x_14872:
[----:B0-2---:R-:W2:Y:S01]  /*1a400*/  LDL R2, [R1+0x4] ;  /* 0x0000040001027983 */ /* 0x005ea20000100800 */
        /* <DEDUP_REMOVED lines=18> */
.L_x_15063:
[----:B------:R-:W-:Y:S05]  /*1a530*/  BSYNC B0 ;  /* 0x0000000000007941 */ /* 0x000fea0003800000 */
.L_x_14873:
[----:B0-----:R-:W2:Y:S01]  /*1a540*/  LDL R2, [R1+0x8] ;  /* 0x0000080001027983 */ /* 0x001ea20000100800 */
[----:B------:R-:W-:Y:S01]  /*1a550*/  BSSY B0, `(.L_x_14875) ;  /* 0x0000063000007945 */ /* 0x000fe20003800000 */
[----:B--2---:R-:W-:-:S13]  /*1a560*/  LOP3.LUT P0, RZ, R2, 0x1, RZ, 0xc0, !PT ;  /* 0x0000000102ff7812 */ /* 0x004fda000780c0ff */
[----:B------:R-:W-:Y:S05]  /*1a570*/  @!P0 BRA `(.L_x_14876) ;  /* 0x0000000400808947 */ /* 0x000fea0003800000 */
[----:B------:R-:W2:Y:S04]  /*1a580*/  LDL R2, [R1+0x4] ;  /* 0x0000040001027983 */ /* 0x000ea80000100800 */
[----:B---3--:R-:W3:Y:S01]  /*1a590*/  LDL R4, [R1+0x1c] ;  /* 0x00001c0001047983 */ /* 0x008ee20000100800 */
        /* <DEDUP_REMOVED lines=10> */
.L_x_15064:
[----:B------:R-:W-:Y:S05]  /*1a640*/  BSYNC B1 ;  /* 0x0000000000017941 */ /* 0x000fea0003800000 */
.L_x_14877:
        /* <DEDUP_REMOVED lines=9> */
.L_x_14880:
[----:B------:R-:W-:Y:S05]  /*1a6e0*/  BSYNC B1 ;  /* 0x0000000000017941 */ /* 0x000fea0003800000 */
.L_x_14879:
        /* <DEDUP_REMOVED lines=14> */
.L_x_14881:
        /* <DEDUP_REMOVED lines=16> */
.L_x_14882:
        /* <DEDUP_REMOVED lines=16> */
.L_x_14883:
        /* <DEDUP_REMOVED lines=16> */
.L_x_14884:
        /* <DEDUP_REMOVED lines=11> */
.L_x_14876:
[----:B------:R-:W-:Y:S05]  /*1ab80*/  BSYNC B0 ;  /* 0x0000000000007941 */ /* 0x000fea0003800000 */
.L_x_14875:
[----:B---3--:R-:W2:Y:S01]  /*1ab90*/  LDL R4, [R1+0x38] ;  /* 0x0000380001047983 */ /* 0x008ea20000100800 */
        /* <DEDUP_REMOVED lines=9> */
[----:B-1----:R-:W2:Y:S04]  /*1ac30*/  LDL R6, [R1+0x8] ;  /* 0x0000080001067983 */ /* 0x002ea80000100800 */
        /* <DEDUP_REMOVED lines=38> */
.L_x_14891:
[----:B------:R-:W2:Y:S01]  /*1aea0*/  LDL R2, [R1+0x4] ;  /* 0x0000040001027983 */ /* 0x000ea20000100800 */
[----:B------:R-:W-:Y:S01]  /*1aeb0*/  SHF.L.U32 R6, R8, 0x1f, RZ ;  /* 0x0000001f08067819 */ /* 0x000fe200000006ff */
[----:B-1----:R-:W1:Y:S01]  /*1aec0*/  S2R R0, SR_TID.X ;  /* 0x0000000000007919 */ /* 0x002e620000002100 */
[----:B------:R-:W-:Y:S01]  /*1aed0*/  BSSY B3, `(.L_x_14892) ;  /* 0x0000006000037945 */ /* 0x000fe20003800000 */
[----:B-1----:R-:W-:-:S04]  /*1aee0*/  LOP3.LUT R0, R0, 0x7f, RZ, 0xc0, !PT ;  /* 0x0000007f00007812 */ /* 0x002fc800078ec0ff */
[----:B------:R-:W-:Y:S01]  /*1aef0*/  ISETP.NE.AND P1, PT, R0, RZ, PT ;  /* 0x000000ff0000720c */ /* 0x000fe20003f25270 */
[----:B--2---:R-:W-:-:S04]  /*1af00*/  IMAD R2, R9, 0x8, R2 ;  /* 0x0000000809027824 */ /* 0x004fc800078e0202 */
[----:B------:R-:W1:Y:S02]  /*1af10*/  SYNCS.PHASECHK.TRANS64.TRYWAIT P0, [R2+URZ+0x32440], R6 ;  /* 0x03244006020075a7 */ /* 0x000e64000800017f */
[----:B-1----:R-:W-:Y:S06]  /*1af20*/  @!P0 BRA `(.L_x_14893) ;  /* 0x0000005c00e48947 */ /* 0x002fec0003800000 */
.L_x_15065:
[----:B------:R-:W-:Y:S05]  /*1af30*/  BSYNC B3 ;  /* 0x0000000000037941 */ /* 0x000fea0003800000 */
.L_x_14892:
        /* <DEDUP_REMOVED lines=9> */
.L_x_14895:
[----:B------:R-:W-:Y:S05]  /*1afd0*/  BSYNC B3 ;  /* 0x0000000000037941 */ /* 0x000fea0003800000 */
.L_x_14894:
        /* <DEDUP_REMOVED lines=14> */
.L_x_14896:
        /* <DEDUP_REMOVED lines=14> */
.L_x_15066:
[----:B------:R-:W-:Y:S05]  /*1b1a0*/  BSYNC B3 ;  /* 0x0000000000037941 */ /* 0x000fea0003800000 */
.L_x_14897:
        /* <DEDUP_REMOVED lines=11> */
.L_x_14900:
[----:B------:R-:W-:Y:S05]  /*1b260*/  BSYNC B3 ;  /* 0x0000000000037941 */ /* 0x000fea0003800000 */
.L_x_14899:
        /* <DEDUP_REMOVED lines=11> */
.L_x_14901:
        /* <DEDUP_REMOVED lines=16> */
.L_x_14902:
        /* <DEDUP_REMOVED lines=16> */
.L_x_14903:
        /* <DEDUP_REMOVED lines=16> */
.L_x_14904:
        /* <DEDUP_REMOVED lines=11> */
.L_x_14890:
[----:B------:R-:W-:Y:S05]  /*1b6d0*/  BSYNC B1 ;  /* 0x0000000000017941 */ /* 0x000fea0003800000 */
.L_x_14889:
[----:B------:R-:W2:Y:S02]  /*1b6e0*/  LDL.LU R5, [R1+0x38] ;  /* 0x0000380001057983 */ /* 0x000ea40000300800 */
[----:B--2---:R-:W-:-:S07]  /*1b6f0*/  VIADD R0, R5, 0xfffffffd ;  /* 0xfffffffd05007836 */ /* 0x004fce0000000000 */
.L_x_14888:
[----:B------:R-:W-:Y:S05]  /*1b700*/  BSYNC B2 ;  /* 0x0000000000027941 */ /* 0x000fea0003800000 */
.L_x_14887:
[----:B------:R-:W-:-:S13]  /*1b710*/  ISETP.NE.AND P0, PT, R4, RZ, PT ;  /* 0x000000ff0400720c */ /* 0x000fda0003f05270 */
[----:B------:R-:W-:Y:S05]  /*1b720*/  @!P0 BRA `(.L_x_14886) ;  /* 0x0000001400488947 */ /* 0x000fea0003800000 */
.L_x_14937:
        /* <DEDUP_REMOVED lines=8> */
[----:B-1----:R-:W-:Y:S02]  /*1b7b0*/  SEL R6, RZ, 0x1, P0 ;  /* 0x00000001ff067807 */ /* 0x002fe40000000000 */
        /* <DEDUP_REMOVED lines=28> */
.L_x_14907:
        /* <DEDUP_REMOVED lines=9> */
.L_x_15067:
[----:B------:R-:W-:Y:S05]  /*1ba10*/  BSYNC B2 ;  /* 0x0000000000027941 */ /* 0x000fea0003800000 */
.L_x_14908:
        /* <DEDUP_REMOVED lines=9> */
.L_x_14911:
[----:B------:R-:W-:Y:S05]  /*1bab0*/  BSYNC B2 ;  /* 0x0000000000027941 */ /* 0x000fea0003800000 */
.L_x_14910:
        /* <DEDUP_REMOVED lines=13> */
.L_x_14912:
        /* <DEDUP_REMOVED lines=14> */
.L_x_15068:
[----:B------:R-:W-:Y:S05]  /*1bc70*/  BSYNC B2 ;  /* 0x0000000000027941 */ /* 0x000fea0003800000 */
.L_x_14913:
        /* <DEDUP_REMOVED lines=11> */
.L_x_14916:
[----:B------:R-:W-:Y:S05]  /*1bd30*/  BSYNC B2 ;  /* 0x0000000000027941 */ /* 0x000fea0003800000 */
.L_x_14915:
        /* <DEDUP_REMOVED lines=10> */
.L_x_14917:
        /* <DEDUP_REMOVED lines=16> */
.L_x_14918:
        /* <DEDUP_REMOVED lines=16> */
.L_x_14919:
        /* <DEDUP_REMOVED lines=16> */
.L_x_14920:
        /* <DEDUP_REMOVED lines=11> */
.L_x_14906:
[----:B------:R-:W-:Y:S05]  /*1c190*/  BSYNC B1 ;  /* 0x0000000000017941 */ /* 0x000fea0003800000 */
.L_x_14905:
        /* <DEDUP_REMOVED lines=36> */
.L_x_14923:
        /* <DEDUP_REMOVED lines=9> */
.L_x_15069:
[----:B------:R-:W-:Y:S05]  /*1c470*/  BSYNC B2 ;  /* 0x0000000000027941 */ /* 0x000fea0003800000 */
.L_x_14924:
        /* <DEDUP_REMOVED lines=9> */
.L_x_14927:
[----:B------:R-:W-:Y:S05]  /*1c510*/  BSYNC B2 ;  /* 0x0000000000027941 */ /* 0x000fea0003800000 */
.L_x_14926:
        /* <DEDUP_REMOVED lines=14> */
.L_x_14928:
        /* <DEDUP_REMOVED lines=14> */
.L_x_15070:
[----:B------:R-:W-:Y:S05]  /*1c6e0*/  BSYNC B2 ;  /* 0x0000000000027941 */ /* 0x000fea0003800000 */
.L_x_14929:
        /* <DEDUP_REMOVED lines=11> */
.L_x_14932:
[----:B------:R-:W-:Y:S05]  /*1c7a0*/  BSYNC B2 ;  /* 0x0000000000027941 */ /* 0x000fea0003800000 */
.L_x_14931:
        /* <DEDUP_REMOVED lines=11> */
.L_x_14933:
        /* <DEDUP_REMOVED lines=16> */
.L_x_14934:
        /* <DEDUP_REMOVED lines=16> */
.L_x_14935:
        /* <DEDUP_REMOVED lines=16> */
.L_x_14936:
        /* <DEDUP_REMOVED lines=11> */
.L_x_14922:
[----:B------:R-:W-:Y:S05]  /*1cc10*/  BSYNC B1 ;  /* 0x0000000000017941 */ /* 0x000fea0003800000 */
.L_x_14921:
[C---:B------:R-:W-:Y:S01]  /*1cc20*/  ISETP.GT.AND P0, PT, R0.reuse, 0x1, PT ;  /* 0x000000010000780c */ /* 0x040fe20003f04270 */
[----:B------:R-:W-:-:S12]  /*1cc30*/  VIADD R0, R0, 0xfffffffe ;  /* 0xfffffffe00007836 */ /* 0x000fd80000000000 */
[----:B------:R-:W-:Y:S05]  /*1cc40*/  @P0 BRA `(.L_x_14937) ;  /* 0xffffffe800b80947 */ /* 0x000fea000383ffff */
.L_x_14886:
[----:B------:R-:W-:Y:S05]  /*1cc50*/  BSYNC B0 ;  /* 0x0000000000007941 */ /* 0x000fea0003800000 */
.L_x_14885:
[----:B------:R-:W2:Y:S04]  /*1cc60*/  LDL.LU R4, [R1+0xc] ;  /* 0x00000c0001047983 */ /* 0x000ea80000300800 */
[----:B------:R-:W3:Y:S01]  /*1cc70*/  LDL.LU R3, [R1+0x1c] ;  /* 0x00001c0001037983 */ /* 0x000ee20000300800 */
[----:B------:R-:W0:Y:S01]  /*1cc80*/  S2R R2, SR_TID.X ;  /* 0x0000000000027919 */ /* 0x000e220000002100 */
[----:B------:R-:W-:Y:S01]  /*1cc90*/  BSSY B0, `(.L_x_14938) ;  /* 0x0000015000007945 */ /* 0x000fe20003800000 */
[----:B0-----:R-:W-:-:S04]  /*1cca0*/  LOP3.LUT R2, R2, 0x7f, RZ, 0xc0, !PT ;  /* 0x0000007f02027812 */ /* 0x001fc800078ec0ff */
[----:B------:R-:W-:Y:S01]  /*1ccb0*/  ISETP.NE.AND P1, PT, R2, RZ, PT ;  /* 0x000000ff0200720c */ /* 0x000fe20003f25270 */
[----:B--2---:R-:W-:-:S05]  /*1ccc0*/  VIADD R0, R4, 0x1 ;  /* 0x0000000104007836 */ /* 0x004fca0000000000 */
[----:B------:R-:W-:-:S04]  /*1ccd0*/  ISETP.NE.AND P0, PT, R0, 0x2, PT ;  /* 0x000000020000780c */ /* 0x000fc80003f05270 */
[----:B------:R-:W-:-:S04]  /*1cce0*/  SEL R2, RZ, 0x1, P0 ;  /* 0x00000001ff027807 */ /* 0x000fc80000000000 */
[----:B---3--:R-:W-:-:S05]  /*1ccf0*/  LOP3.LUT R3, R3, R2, RZ, 0x3c, !PT ;  /* 0x0000000203037212 */ /* 0x008fca00078e3cff */
[----:B------:R0:W-:Y:S01]  /*1cd00*/  STL [R1+0x1c], R3 ;  /* 0x00001c0301007387 */ /* 0x0001e20000100800 */
[----:B------:R-:W-:Y:S05]  /*1cd10*/  @P1 BRA `(.L_x_14939) ;  /* 0x0000000000301947 */ /* 0x000fea0003800000 */
[----:B0-----:R-:W0:Y:S01]  /*1cd20*/  S2R R3, SR_LANEID ;  /* 0x0000000000037919 */ /* 0x001e220000000000 */
[----:B------:R-:W-:Y:S01]  /*1cd30*/  VOTEU.ANY UR4, UPT, PT ;  /* 0x0000000000047886 */ /* 0x000fe200038e0100 */
[----:B------:R-:W2:Y:S01]  /*1cd40*/  LDC.64 R4, c[0x0][0xd60] ;  /* 0x00035800ff047b82 */ /* 0x000ea20000000a00 */
[----:B------:R-:W0:Y:S02]  /*1cd50*/  FLO.U32 R2, UR4 ;  /* 0x0000000400027d00 */ /* 0x000e2400080e0000 */
[----:B0-----:R-:W-:-:S06]  /*1cd60*/  ISETP.EQ.U32.AND P1, PT, R2, R3, PT ;  /* 0x000000030200720c */ /* 0x001fcc0003f22070 */
[----:B------:R-:W2:Y:S07]  /*1cd70*/  POPC R3, UR4 ;  /* 0x0000000400037d09 */ /* 0x000eae0008000000 */
[----:B--2---:R-:W2:Y:S01]  /*1cd80*/  @P1 ATOMG.E.ADD.STRONG.GPU PT, R3, desc[UR40][R4.64], R3 ;  /* 0x00000003040319a8 */ /* 0x004ea200081ee1e8 */
[----:B-1----:R-:W0:Y:S02]  /*1cd90*/  S2R R6, SR_LTMASK ;  /* 0x0000000000067919 */ /* 0x002e240000003900 */
[----:B0-----:R-:W-:-:S04]  /*1cda0*/  LOP3.LUT R6, R6, UR4, RZ, 0xc0, !PT ;  /* 0x0000000406067c12 */ /* 0x001fc8000f8ec0ff */
[----:B------:R-:W0:Y:S01]  /*1cdb0*/  POPC R7, R6 ;  /* 0x0000000600077309 */ /* 0x000e220000000000 */
[----:B--2---:R-:W0:Y:S02]  /*1cdc0*/  SHFL.IDX PT, R2, R3, R2, 0x1f ;  /* 0x00001f0203027589 */ /* 0x004e2400000e0000 */
[----:B0-----:R-:W-:-:S07]  /*1cdd0*/  IADD3 R16, R2, UR36, R7 ;  /* 0x0000002402107c10 */ /* 0x001fce000fffe007 */
.L_x_14939:
[----:B------:R-:W-:Y:S05]  /*1cde0*/  BSYNC B0 ;  /* 0x0000000000007941 */ /* 0x000fea0003800000 */
.L_x_14938:
[----:B------:R-:W-:-:S05]  /*1cdf0*/  SEL R0, R0, RZ, P0 ;  /* 0x000000ff00007207 */ /* 0x000fca0000000000 */
[----:B------:R2:W-:Y:S02]  /*1ce00*/  STL [R1+0xc], R0 ;  /* 0x00000c0001007387 */ /* 0x0005e40000100800 */
.L_x_14851:
[----:B------:R-:W-:Y:S05]  /*1ce10*/  BSYNC B7 ;  /* 0x0000000000077941 */ /* 0x000fea0003800000 */
.L_x_14849:
        /* <DEDUP_REMOVED lines=13> */
.L_x_14940:
[----:B------:R-:W1:Y:S01]  /*1cef0*/  S2R R0, SR_TID.X ;  /* 0x0000000000007919 */ /* 0x000e620000002100 */
[----:B------:R-:W-:Y:S01]  /*1cf00*/  UMOV UR4, 0xffffffff ;  /* 0xffffffff00047882 */ /* 0x000fe20000000000 */
[----:B-1----:R-:W-:-:S04]  /*1cf10*/  LOP3.LUT R6, R0, 0x1f, RZ, 0xc0, !PT ;  /* 0x0000001f00067812 */ /* 0x002fc800078ec0ff */
        /* <DEDUP_REMOVED lines=33> */
.L_x_15080:
[----:B------:R-:W-:Y:S02]  /*1d130*/  ULDC UR4, c[0x0][0xd38] ;  /* 0x00034e0000047ab9 */ /* 0x000fe40000000800 */
[----:B------:R-:W-:-:S04]  /*1d140*/  IMAD.U32 R4, RZ, RZ, UR4 ;  /* 0x00000004ff047e24 */ /* 0x000fc8000f8e00ff */
[----:B-1----:R-:W-:-:S04]  /*1d150*/  IMAD R16, R16, R4, RZ ;  /* 0x0000000410107224 */ /* 0x002fc800078e02ff */
[----:B------:R-:W-:-:S05]  /*1d160*/  IMAD.IADD R5, R5, 0x1, R16 ;  /* 0x0000000105057824 */ /* 0x000fca00078e0210 */
[----:B------:R-:W-:-:S13]  /*1d170*/  ISETP.GT.AND P6, PT, R5, R0, PT ;  /* 0x000000000500720c */ /* 0x000fda0003fc4270 */
[----:B------:R-:W-:Y:S05]  /*1d180*/  @P6 BRA `(.L_x_14943) ;  /* 0x00000000009c6947 */ /* 0x000fea0003800000 */
.L_x_14948:
        /* <DEDUP_REMOVED lines=14> */
.L_x_14946:
[----:B------:R-:W-:Y:S05]  /*1d270*/  BSYNC B0 ;  /* 0x0000000000007941 */ /* 0x000fea0003800000 */
.L_x_14945:
        /* <DEDUP_REMOVED lines=18> */
.L_x_15088:
[----:B------:R-:W-:Y:S02]  /*1d3a0*/  ULDC UR4, c[0x0][0xd38] ;  /* 0x00034e0000047ab9 */ /* 0x000fe40000000800 */
[----:B------:R-:W-:-:S04]  /*1d3b0*/  IMAD.U32 R4, RZ, RZ, UR4 ;  /* 0x00000004ff047e24 */ /* 0x000fc8000f8e00ff */
[----:B-1----:R-:W-:-:S04]  /*1d3c0*/  IMAD R16, R16, R4, RZ ;  /* 0x0000000410107224 */ /* 0x002fc800078e02ff */
[----:B------:R-:W-:-:S05]  /*1d3d0*/  IMAD.IADD R5, R16, 0x1, R5 ;  /* 0x0000000110057824 */ /* 0x000fca00078e0205 */
[----:B------:R-:W-:-:S13]  /*1d3e0*/  ISETP.GT.AND P6, PT, R5, R0, PT ;  /* 0x000000000500720c */ /* 0x000fda0003fc4270 */
[----:B------:R-:W-:Y:S05]  /*1d3f0*/  @!P6 BRA `(.L_x_14948) ;  /* 0xfffffffc0064e947 */ /* 0x000fea000383ffff */
.L_x_14943:
        /* <DEDUP_REMOVED lines=8> */
.L_x_15092:
[----:B------:R-:W-:Y:S01]  /*1d480*/  ISETP.NE.AND P0, PT, R5, RZ, PT ;  /* 0x000000ff0500720c */ /* 0x000fe20003f05270 */
[----:B-1----:R-:W-:-:S12]  /*1d490*/  IMAD.MOV.U32 R2, RZ, RZ, RZ ;  /* 0x000000ffff027224 */ /* 0x002fd800078e00ff */
[----:B------:R-:W-:Y:S05]  /*1d4a0*/  @!P0 BRA `(.L_x_14950) ;  /* 0x0000000000108947 */ /* 0x000fea0003800000 */
[----:B------:R-:W-:Y:S01]  /*1d4b0*/  UMOV UR4, 0xffffffff ;  /* 0xffffffff00047882 */ /* 0x000fe20000000000 */
[----:B------:R-:W-:Y:S02]  /*1d4c0*/  VIADD R12, R6, 0xffffffff ;  /* 0xffffffff060c7836 */ /* 0x000fe40000000000 */
[----:B------:R-:W-:Y:S05]  /*1d4d0*/  BRA.DIV UR4, `(.L_x_14951) ;  /* 0x00000046044c7947 */ /* 0x000fea000b800000 */
[----:B------:R1:W3:Y:S02]  /*1d4e0*/  SHFL.IDX PT, R2, R3, R12, 0x1f ;  /* 0x00001f0c03027589 */ /* 0x0002e400000e0000 */
.L_x_14950:
[----:B-----5:R-:W0:Y:S01]  /*1d4f0*/  LDC.64 R8, c[0x0][0xd90] ;  /* 0x00036400ff087b82 */ /* 0x020e220000000a00 */
[----:B------:R-:W-:-:S04]  /*1d500*/  IMAD.IADD R19, R6, 0x1, R19 ;  /* 0x0000000106137824 */ /* 0x000fc800078e0213 */
[----:B0-----:R-:W-:-:S06]  /*1d510*/  IMAD.WIDE R6, R19, 0x4, R8 ;  /* 0x0000000413067825 */ /* 0x001fcc00078e0208 */
[----:B------:R-:W2:Y:S01]  /*1d520*/  LDG.E R6, desc[UR40][R6.64] ;  /* 0x0000002806067981 */ /* 0x000ea2000c1e1900 */
[----:B---3--:R-:W-:-:S04]  /*1d530*/  IMAD R16, R2, R4, R16 ;  /* 0x0000000402107224 */ /* 0x008fc800078e0210 */
[----:B------:R-:W-:Y:S02]  /*1d540*/  IMAD.IADD R0, R0, 0x1, -R16 ;  /* 0x0000000100007824 */ /* 0x000fe400078e0a10 */
[----:B--2---:R-:W-:-:S05]  /*1d550*/  IMAD R5, R17, R6, RZ ;  /* 0x0000000611057224 */ /* 0x004fca00078e02ff */
[----:B------:R-:W-:-:S04]  /*1d560*/  IABS R7, R5 ;  /* 0x0000000500077213 */ /* 0x000fc80000000000 */
[----:B-1----:R-:W0:Y:S08]  /*1d570*/  I2F.RP R3, R7 ;  /* 0x0000000700037306 */ /* 0x002e300000209400 */
        /* <DEDUP_REMOVED lines=57> */
.L_x_14944:
[----:B------:R-:W-:Y:S01]  /*1d910*/  UMOV UR4, URZ ;  /* 0x0000003f00047c82 */ /* 0x000fe20008000000 */
[----:B------:R-:W-:Y:S01]  /*1d920*/  UMOV UR5, URZ ;  /* 0x0000003f00057c82 */ /* 0x000fe20008000000 */
[----:B------:R-:W-:Y:S01]  /*1d930*/  ULDC UR6, c[0x0][0xd3c] ;  /* 0x00034f0000067ab9 */ /* 0x000fe20000000800 */
[----:B------:R-:W-:Y:S02]  /*1d940*/  IMAD.MOV.U32 R16, RZ, RZ, R0 ;  /* 0x000000ffff107224 */ /* 0x000fe400078e0000 */
[----:B------:R-:W-:Y:S02]  /*1d950*/  IMAD.U32 R17, RZ, RZ, UR4 ;  /* 0x00000004ff117e24 */ /* 0x000fe4000f8e00ff */
[----:B------:R-:W-:Y:S02]  /*1d960*/  IMAD.U32 R18, RZ, RZ, UR5 ;  /* 0x00000005ff127e24 */ /* 0x000fe4000f8e00ff */
[----:B------:R-:W-:-:S07]  /*1d970*/  IMAD.U32 R19, RZ, RZ, UR6 ;  /* 0x00000006ff137e24 */ /* 0x000fce000f8e00ff */
.L_x_14952:
        /* <DEDUP_REMOVED lines=12> */
.L_x_14941:
[----:B------:R-:W-:Y:S02]  /*1da40*/  ULDC UR4, c[0x0][0xd3c] ;  /* 0x00034f0000047ab9 */ /* 0x000fe40000000800 */
[----:B---3--:R-:W-:-:S13]  /*1da50*/  ISETP.GE.AND P0, PT, R19, UR4, PT ;  /* 0x0000000413007c0c */ /* 0x008fda000bf06270 */
[----:B------:R-:W-:Y:S05]  /*1da60*/  @!P0 BRA `(.L_x_14953) ;  /* 0xffffff8800308947 */ /* 0x000fea000383ffff */
[----:B------:R-:W-:Y:S05]  /*1da70*/  BSYNC B8 ;  /* 0x0000000000087941 */ /* 0x000fea0003800000 */
.L_x_14807:
[----:B--2---:R-:W2:Y:S01]  /*1da80*/  LDL.LU R0, [R1+0x6c] ;  /* 0x00006c0001007983 */ /* 0x004ea20000300800 */
[----:B------:R-:W-:Y:S01]  /*1da90*/  BSSY B0, `(.L_x_14954) ;  /* 0x000000b000007945 */ /* 0x000fe20003800000 */
[----:B------:R-:W3:Y:S01]  /*1daa0*/  S2R R5, SR_CgaCtaId ;  /* 0x0000000000057919 */ /* 0x000ee20000008800 */
[----:B--2---:R-:W-:-:S05]  /*1dab0*/  VIADD R0, R0, 0x1 ;  /* 0x0000000100007836 */ /* 0x004fca0000000000 */
[----:B0-----:R-:W-:-:S04]  /*1dac0*/  LEA.HI R2, R0, R0, RZ, 0x1 ;  /* 0x0000000000027211 */ /* 0x001fc800078f08ff */
[----:B------:R-:W-:-:S05]  /*1dad0*/  LOP3.LUT R3, R2, 0xfffffffe, RZ, 0xc0, !PT ;  /* 0xfffffffe02037812 */ /* 0x000fca00078ec0ff */
[----:B------:R-:W-:Y:S01]  /*1dae0*/  IMAD.IADD R3, R0, 0x1, -R3 ;  /* 0x0000000100037824 */ /* 0x000fe200078e0a03 */
[----:B------:R-:W-:-:S04]  /*1daf0*/  MOV R0, 0x400 ;  /* 0x0000040000007802 */ /* 0x000fc80000000f00 */
[----:B---3--:R-:W-:Y:S02]  /*1db00*/  LEA R0, R5, R0, 0x18 ;  /* 0x0000000005007211 */ /* 0x008fe400078ec0ff */
[----:B------:R-:W-:-:S04]  /*1db10*/  SHF.L.U32 R3, R3, 0x1f, RZ ;  /* 0x0000001f03037819 */ /* 0x000fc800000006ff */
[----:B------:R-:W0:Y:S02]  /*1db20*/  SYNCS.PHASECHK.TRANS64.TRYWAIT P0, [R0+URZ+0x32420], R3 ;  /* 0x03242003000075a7 */ /* 0x000e24000800017f */
[----:B0-----:R-:W-:Y:S05]  /*1db30*/  @!P0 BRA `(.L_x_14955) ;  /* 0x0000003c00dc8947 */ /* 0x001fea0003800000 */
.L_x_15095:
[----:B------:R-:W-:Y:S05]  /*1db40*/  BSYNC B0 ;  /* 0x0000000000007941 */ /* 0x000fea0003800000 */
.L_x_14954:
[----:B------:R-:W-:-:S03]  /*1db50*/  UMOV UR4, 0xffffffff ;  /* 0xffffffff00047882 */ /* 0x000fc60000000000 */
[----:B------:R-:W-:Y:S05]  /*1db60*/  BRA.DIV UR4, `(.L_x_14956) ;  /* 0x0000003e04e47947 */ /* 0x000fea000b800000 */
[----:B------:R-:W2:Y:S02]  /*1db70*/  S2R R2, SR_TID.X ;  /* 0x0000000000027919 */ /* 0x000ea40000002100 */
[----:B--2---:R-:W-:-:S04]  /*1db80*/  SHF.R.U32.HI R2, RZ, 0x5, R2 ;  /* 0x00000005ff027819 */ /* 0x004fc80000011602 */
[----:B------:R-:W-:-:S05]  /*1db90*/  LOP3.LUT R2, R2, 0x3, RZ, 0xc0, !PT ;  /* 0x0000000302027812 */ /* 0x000fca00078ec0ff */
[----:B------:R2:W3:Y:S02]  /*1dba0*/  SHFL.IDX PT, R14, R2, RZ, 0x1f ;  /* 0x00001fff020e7589 */ /* 0x0004e400000e0000 */
.L_x_15098:
[----:B---3--:R-:W-:-:S13]  /*1dbb0*/  ISETP.NE.AND P0, PT, R14, RZ, PT ;  /* 0x000000ff0e00720c */ /* 0x008fda0003f05270 */
[----:B------:R-:W-:Y:S05]  /*1dbc0*/  @P0 BRA `(.L_x_14648) ;  /* 0x0000000000940947 */ /* 0x000fea0003800000 */
[----:B------:R-:W-:-:S03]  /*1dbd0*/  UMOV UR4, 0xffffffff ;  /* 0xffffffff00047882 */ /* 0x000fc60000000000 */
[----:B------:R-:W-:Y:S05]  /*1dbe0*/  BRA.DIV UR4, `(.L_x_14957) ;  /* 0x0000003e04f87947 */ /* 0x000fea000b800000 */
[----:B------:R-:W-:-:S13]  /*1dbf0*/  ELECT P6, URZ, PT ;  /* 0x00000000003f782f */ /* 0x000fda00038c0000 */
.L_x_15101:
[----:B------:R-:W-:Y:S05]  /*1dc00*/  @!P6 BRA `(.L_x_14648) ;  /* 0x000000000084e947 */ /* 0x000fea0003800000 */
[----:B--2---:R-:W2:Y:S02]  /*1dc10*/  LDL.LU R2, [R1+0x84] ;  /* 0x0000840001027983 */ /* 0x004ea40000300800 */
[----:B--2---:R-:W-:-:S04]  /*1dc20*/  LOP3.LUT R2, R2, 0x2, RZ, 0xfc, !PT ;  /* 0x0000000202027812 */ /* 0x004fc800078efcff */
[----:B------:R-:W-:-:S13]  /*1dc30*/  ISETP.NE.AND P2, PT, R2, 0x3, PT ;  /* 0x000000030200780c */ /* 0x000fda0003f45270 */
[----:B------:R-:W-:Y:S05]  /*1dc40*/  @!P2 BRA `(.L_x_14958) ;  /* 0x000000000004a947 */ /* 0x000fea0003800000 */
[----:B------:R-:W-:Y:S01]  /*1dc50*/  BPT.TRAP 0x1 ;  /* 0x000000040000795c */ /* 0x000fe20000300000 */
.L_x_14958:
[----:B0-----:R-:W1:Y:S04]  /*1dc60*/  LDL R3, [R1+0xc] ;  /* 0x00000c0001037983 */ /* 0x001e680000100800 */
[----:B------:R-:W2:Y:S01]  /*1dc70*/  LDL.LU R7, [R1+0x1c] ;  /* 0x00001c0001077983 */ /* 0x000ea20000300800 */
[----:B------:R-:W-:-:S04]  /*1dc80*/  VIADD R2, R0, 0x32440 ;  /* 0x0003244000027836 */ /* 0x000fc80000000000 */
[C---:B-1----:R-:W-:Y:S02]  /*1dc90*/  IMAD R6, R3.reuse, 0x8, R2 ;  /* 0x0000000803067824 */ /* 0x042fe400078e0202 */
        /* <DEDUP_REMOVED lines=10> */
.L_x_15102:
[----:B------:R-:W1:Y:S02]  /*1dd40*/  SYNCS.PHASECHK.TRANS64.TRYWAIT P0, [R7+URZ], R2 ;  /* 0x00000002070075a7 */ /* 0x000e64000800017f */
[----:B-1----:R-:W-:Y:S05]  /*1dd50*/  @!P0 BRA `(.L_x_14960) ;  /* 0x0000003c00d08947 */ /* 0x002fea0003800000 */
.L_x_15103:
[----:B------:R-:W-:Y:S05]  /*1dd60*/  @!P2 BRA `(.L_x_14961) ;  /* 0x000000000004a947 */ /* 0x000fea0003800000 */
[----:B------:R-:W-:Y:S01]  /*1dd70*/  BPT.TRAP 0x1 ;  /* 0x000000040000795c */ /* 0x000fe20000300000 */
.L_x_14961:
[----:B------:R-:W2:Y:S01]  /*1dd80*/  LDL.LU R4, [R1+0xc] ;  /* 0x00000c0001047983 */ /* 0x000ea20000300800 */
[----:B------:R-:W-:-:S04]  /*1dd90*/  VIADD R0, R0, 0x32460 ;  /* 0x0003246000007836 */ /* 0x000fc80000000000 */
[----:B--2---:R-:W-:-:S04]  /*1dda0*/  IMAD R4, R4, 0x8, R0 ;  /* 0x0000000804047824 */ /* 0x004fc800078e0200 */
[----:B------:R-:W2:Y:S02]  /*1ddb0*/  SYNCS.PHASECHK.TRANS64.TRYWAIT P0, [R4+URZ], R5 ;  /* 0x00000005040075a7 */ /* 0x000ea4000800017f */
[----:B--2---:R-:W-:Y:S05]  /*1ddc0*/  @!P0 BRA `(.L_x_14962) ;  /* 0x0000003c00c88947 */ /* 0x004fea0003800000 */
.L_x_15104:
[----:B------:R-:W-:-:S07]  /*1ddd0*/  IMAD R3, R3, 0x8, R0 ;  /* 0x0000000803037824 */ /* 0x000fce00078e0200 */
.L_x_14963:
[----:B---3--:R3:W0:Y:S02]  /*1dde0*/  SYNCS.PHASECHK.TRANS64.TRYWAIT P0, [R3+URZ], R2 ;  /* 0x00000002030075a7 */ /* 0x008624000800017f */
[----:B0-----:R-:W-:Y:S05]  /*1ddf0*/  @!P0 NANOSLEEP.SYNCS 0x989680 ;  /* 0x009896800000895d */ /* 0x001fea0003900000 */
[----:B------:R-:W0:Y:S02]  /*1de00*/  @!P0 SYNCS.PHASECHK.TRANS64 P0, [R3+URZ], R2 ;  /* 0x00000002030085a7 */ /* 0x000e24000800007f */
[----:B0-----:R-:W-:Y:S05]  /*1de10*/  @!P0 BRA `(.L_x_14963) ;  /* 0xfffffffc00f08947 */ /* 0x001fea000383ffff */
.L_x_14648:
[----:B------:R-:W-:Y:S05]  /*1de20*/  BSYNC B9 ;  /* 0x0000000000097941 */ /* 0x000fea0003800000 */
.L_x_14645:
[----:B------:R-:W-:Y:S05]  /*1de30*/  EXIT ;  /* 0x000000000000794d */ /* 0x000fea0003800000 */
.L_x_14666:
[----:B0-----:R0:W1:Y:S02]  /*1de40*/  SYNCS.PHASECHK.TRANS64.TRYWAIT P6, [R96+URZ+0x32490], R107 ;  /* 0x0324906b600075a7 */ /* 0x00106400080c017f */
[----:B-1----:R-:W-:Y:S05]  /*1de50*/  @!P6 NANOSLEEP.SYNCS 0x989680 ;  /* 0x009896800000e95d */ /* 0x002fea0003900000 */
[----:B------:R-:W1:Y:S02]  /*1de60*/  @!P6 SYNCS.PHASECHK.TRANS64 P6, [R96+URZ+0x32490], R107 ;  /* 0x0324906b6000e5a7 */ /* 0x000e6400080c007f */
[----:B-1----:R-:W-:Y:S05]  /*1de70*/  @!P6 BRA `(.L_x_14666) ;  /* 0xfffffffc00f0e947 */ /* 0x002fea000383ffff */
[----:B------:R-:W-:Y:S05]  /*1de80*/  BRA `(.L_x_14964) ;  /* 0xfffffe5000287947 */ /* 0x000fea000383ffff */
.L_x_14684:
[----:B0-----:R0:W1:Y:S02]  /*1de90*/  SYNCS.PHASECHK.TRANS64.TRYWAIT P5, [R96+URZ+0x32490], R107 ;  /* 0x0324906b600075a7 */ /* 0x00106400080a017f */
[----:B-1----:R-:W-:Y:S05]  /*1dea0*/  @!P5 NANOSLEEP.SYNCS 0x989680 ;  /* 0x009896800000d95d */ /* 0x002fea0003900000 */
[----:B------:R-:W1:Y:S02]  /*1deb0*/  @!P5 SYNCS.PHASECHK.TRANS64 P5, [R96+URZ+0x32490], R107 ;  /* 0x0324906b6000d5a7 */ /* 0x000e6400080a007f */
[----:B-1----:R-:W-:Y:S05]  /*1dec0*/  @!P5 BRA `(.L_x_14684) ;  /* 0xfffffffc00f0d947 */ /* 0x002fea000383ffff */
[----:B------:R-:W-:Y:S05]  /*1ded0*/  BRA `(.L_x_14965) ;  /* 0xfffffe6000d47947 */ /* 0x000fea000383ffff */
.L_x_14693:
[----:B0-----:R0:W1:Y:S02]  /*1dee0*/  SYNCS.PHASECHK.TRANS64.TRYWAIT P4, [R96+URZ+0x32490], R107 ;  /* 0x0324906b600075a7 */ /* 0x001064000808017f */
[----:B-1----:R-:W-:Y:S05]  /*1def0*/  @!P4 NANOSLEEP.SYNCS 0x989680 ;  /* 0x009896800000c95d */ /* 0x002fea0003900000 */
[----:B------:R-:W1:Y:S02]  /*1df00*/  @!P4 SYNCS.PHASECHK.TRANS64 P4, [R96+URZ+0x32490], R107 ;  /* 0x0324906b6000c5a7 */ /* 0x000e64000808007f */
[----:B-1----:R-:W-:Y:S05]  /*1df10*/  @!P4 BRA `(.L_x_14693) ;  /* 0xfffffffc00f0c947 */ /* 0x002fea000383ffff */
[----:B------:R-:W-:Y:S05]  /*1df20*/  BRA `(.L_x_14966) ;  /* 0xfffffe7400347947 */ /* 0x000fea000383ffff */
.L_x_14699:
[----:B-1----:R1:W2:Y:S02]  /*1df30*/  SYNCS.PHASECHK.TRANS64.TRYWAIT P3, [R96+URZ+0x324b0], R107 ;  /* 0x0324b06b600075a7 */ /* 0x0022a4000806017f */
[----:B--2---:R-:W-:Y:S05]  /*1df40*/  @!P3 NANOSLEEP.SYNCS 0x989680 ;  /* 0x009896800000b95d */ /* 0x004fea0003900000 */
[----:B------:R-:W2:Y:S02]  /*1df50*/  @!P3 SYNCS.PHASECHK.TRANS64 P3, [R96+URZ+0x324b0], R107 ;  /* 0x0324b06b6000b5a7 */ /* 0x000ea4000806007f */
[----:B--2---:R-:W-:Y:S05]  /*1df60*/  @!P3 BRA `(.L_x_14699) ;  /* 0xfffffffc00f0b947 */ /* 0x004fea000383ffff */
[----:B------:R-:W-:Y:S05]  /*1df70*/  BRA `(.L_x_14967) ;  /* 0xfffffe7400c87947 */ /* 0x000fea000383ffff */
.L_x_14707:
        /* <DEDUP_REMOVED lines=13> */
.L_x_14969:
[----:B------:R-:W-:Y:S05]  /*1e050*/  BSYNC B0 ;  /* 0x0000000000007941 */ /* 0x000fea0003800000 */
.L_x_14968:
[----:B------:R-:W-:Y:S05]  /*1e060*/  BRA `(.L_x_14970) ;  /* 0xfffffe8000a47947 */ /* 0x000fea000383ffff */
.L_x_14719:
        /* <DEDUP_REMOVED lines=8> */
.L_x_14972:
[----:B------:R-:W-:Y:S05]  /*1e0f0*/  BSYNC B1 ;  /* 0x0000000000017941 */ /* 0x000fea0003800000 */
.L_x_14971:
        /* <DEDUP_REMOVED lines=8> */
.L_x_14973:
[----:B------:R-:W-:Y:S02]  /*1e180*/  IMAD.MOV.U32 R13, RZ, RZ, R8 ;  /* 0x000000ffff0d7224 */ /* 0x000fe400078e0008 */
[----:B------:R-:W-:-:S07]  /*1e190*/  IMAD.MOV.U32 R0, RZ, RZ, R14 ;  /* 0x000000ffff007224 */ /* 0x000fce00078e000e */
[----:B------:R-:W-:Y:S05]  /*1e1a0*/  WARPSYNC.COLLECTIVE R15, `(.L_x_14974) ;  /* 0x000000000f087348 */ /* 0x000fea0003c00000 */
[----:B------:R0:W1:Y:S02]  /*1e1b0*/  SHFL.IDX P6, R14, R13, R12, R11 ;  /* 0x0000000c0d0e7389 */ /* 0x00006400000c000b */
[----:B01----:R-:W-:Y:S01]  /*1e1c0*/  ENDCOLLECTIVE ;  /* 0x000000000000791b */ /* 0x003fe20003800000 */
.L_x_14974:
[----:B------:R-:W-:Y:S02]  /*1e1d0*/  IMAD.MOV.U32 R13, RZ, RZ, R7 ;  /* 0x000000ffff0d7224 */ /* 0x000fe400078e0007 */
[----:B------:R-:W-:-:S07]  /*1e1e0*/  IMAD.MOV.U32 R5, RZ, RZ, R14 ;  /* 0x000000ffff057224 */ /* 0x000fce00078e000e */
[----:B------:R-:W-:Y:S05]  /*1e1f0*/  WARPSYNC.COLLECTIVE R15, `(.L_x_14975) ;  /* 0x000000000f087348 */ /* 0x000fea0003c00000 */
[----:B------:R0:W1:Y:S02]  /*1e200*/  SHFL.IDX P6, R14, R13, R12, R11 ;  /* 0x0000000c0d0e7389 */ /* 0x00006400000c000b */
[----:B01----:R-:W-:Y:S01]  /*1e210*/  ENDCOLLECTIVE ;  /* 0x000000000000791b */ /* 0x003fe20003800000 */
.L_x_14975:
[----:B------:R-:W-:Y:S05]  /*1e220*/  BRA `(.L_x_14976) ;  /* 0xfffffe8800347947 */ /* 0x000fea000383ffff */
.L_x_14722:
        /* <DEDUP_REMOVED lines=8> */
.L_x_14978:
[----:B------:R-:W-:Y:S05]  /*1e2b0*/  BSYNC B1 ;  /* 0x0000000000017941 */ /* 0x000fea0003800000 */
.L_x_14977:
        /* <DEDUP_REMOVED lines=8> */
.L_x_14979:
[----:B------:R-:W-:Y:S02]  /*1e340*/  IMAD.MOV.U32 R13, RZ, RZ, R8 ;  /* 0x000000ffff0d7224 */ /* 0x000fe400078e0008 */
[----:B------:R-:W-:-:S07]  /*1e350*/  IMAD.MOV.U32 R0, RZ, RZ, R14 ;  /* 0x000000ffff007224 */ /* 0x000fce00078e000e */
[----:B------:R-:W-:Y:S05]  /*1e360*/  WARPSYNC.COLLECTIVE R15, `(.L_x_14980) ;  /* 0x000000000f087348 */ /* 0x000fea0003c00000 */
[----:B------:R0:W1:Y:S02]  /*1e370*/  SHFL.IDX P6, R14, R13, R12, R11 ;  /* 0x0000000c0d0e7389 */ /* 0x00006400000c000b */
[----:B01----:R-:W-:Y:S01]  /*1e380*/  ENDCOLLECTIVE ;  /* 0x000000000000791b */ /* 0x003fe20003800000 */
.L_x_14980:
[----:B------:R-:W-:Y:S02]  /*1e390*/  IMAD.MOV.U32 R13, RZ, RZ, R7 ;  /* 0x000000ffff0d7224 */ /* 0x000fe400078e0007 */
[----:B------:R-:W-:-:S07]  /*1e3a0*/  IMAD.MOV.U32 R5, RZ, RZ, R14 ;  /* 0x000000ffff057224 */ /* 0x000fce00078e000e */
[----:B------:R-:W-:Y:S05]  /*1e3b0*/  WARPSYNC.COLLECTIVE R15, `(.L_x_14981) ;  /* 0x000000000f087348 */ /* 0x000fea0003c00000 */
[----:B------:R0:W1:Y:S02]  /*1e3c0*/  SHFL.IDX P6, R14, R13, R12, R11 ;  /* 0x0000000c0d0e7389 */ /* 0x00006400000c000b */
[----:B01----:R-:W-:Y:S01]  /*1e3d0*/  ENDCOLLECTIVE ;  /* 0x000000000000791b */ /* 0x003fe20003800000 */
.L_x_14981:
[----:B------:R-:W-:Y:S05]  /*1e3e0*/  BRA `(.L_x_14982) ;  /* 0xfffffe8800a47947 */ /* 0x000fea000383ffff */
.L_x_14726:
[----:B0-----:R0:W1:Y:S02]  /*1e3f0*/  SYNCS.PHASECHK.TRANS64.TRYWAIT P0, [R19+URZ+0x32400], R34 ;  /* 0x03240022130075a7 */ /* 0x001064000800017f */
[----:B-1----:R-:W-:Y:S05]  /*1e400*/  @!P0 NANOSLEEP.SYNCS 0x989680 ;  /* 0x009896800000895d */ /* 0x002fea0003900000 */
[----:B------:R-:W1:Y:S02]  /*1e410*/  @!P0 SYNCS.PHASECHK.TRANS64 P0, [R19+URZ+0x32400], R34 ;  /* 0x03240022130085a7 */ /* 0x000e64000800007f */
[----:B-1----:R-:W-:Y:S05]  /*1e420*/  @!P0 BRA `(.L_x_14726) ;  /* 0xfffffffc00f08947 */ /* 0x002fea000383ffff */
[----:B------:R-:W-:Y:S05]  /*1e430*/  BRA `(.L_x_14983) ;  /* 0xfffffe8c00b07947 */ /* 0x000fea000383ffff */
.L_x_14734:
        /* <DEDUP_REMOVED lines=9> */
.L_x_14985:
[----:B------:R-:W-:Y:S05]  /*1e4d0*/  BSYNC B1 ;  /* 0x0000000000017941 */ /* 0x000fea0003800000 */
.L_x_14984:
[----:B------:R0:W5:Y:S01]  /*1e4e0*/  LDL R7, [R1+0x1c] ;  /* 0x00001c0001077983 */ /* 0x0001620000100800 */
[----:B------:R-:W-:Y:S01]  /*1e4f0*/  IMAD.MOV.U32 R13, RZ, RZ, R10 ;  /* 0x000000ffff0d7224 */ /* 0x000fe200078e000a */
[----:B------:R-:W-:Y:S01]  /*1e500*/  ISETP.GE.AND P0, PT, R16, R35, PT ;  /* 0x000000231000720c */ /* 0x000fe20003f06270 */
[----:B------:R-:W-:Y:S02]  /*1e510*/  IMAD.MOV.U32 R12, RZ, RZ, RZ ;  /* 0x000000ffff0c7224 */ /* 0x000fe400078e00ff */
[----:B------:R-:W-:Y:S02]  /*1e520*/  IMAD.MOV.U32 R11, RZ, RZ, 0x1c1f ;  /* 0x00001c1fff0b7424 */ /* 0x000fe400078e00ff */
[----:B------:R-:W-:Y:S02]  /*1e530*/  IMAD.MOV.U32 R15, RZ, RZ, -0x1 ;  /* 0xffffffffff0f7424 */ /* 0x000fe400078e00ff */
[----:B0-----:R-:W-:-:S07]  /*1e540*/  IMAD.MOV.U32 R0, RZ, RZ, R14 ;  /* 0x000000ffff007224 */ /* 0x001fce00078e000e */
[----:B-----5:R-:W-:Y:S05]  /*1e550*/  WARPSYNC.COLLECTIVE R15, `(.L_x_14986) ;  /* 0x000000000f087348 */ /* 0x020fea0003c00000 */
[----:B------:R0:W1:Y:S02]  /*1e560*/  SHFL.IDX P6, R14, R13, R12, R11 ;  /* 0x0000000c0d0e7389 */ /* 0x00006400000c000b */
[----:B01---5:R-:W-:Y:S01]  /*1e570*/  ENDCOLLECTIVE ;  /* 0x000000000000791b */ /* 0x023fe20003800000 */
.L_x_14986:
[----:B------:R-:W-:Y:S02]  /*1e580*/  IMAD.MOV.U32 R13, RZ, RZ, R20 ;  /* 0x000000ffff0d7224 */ /* 0x000fe400078e0014 */
[----:B------:R-:W-:-:S07]  /*1e590*/  IMAD.MOV.U32 R3, RZ, RZ, R14 ;  /* 0x000000ffff037224 */ /* 0x000fce00078e000e */
[----:B------:R-:W-:Y:S05]  /*1e5a0*/  WARPSYNC.COLLECTIVE R15, `(.L_x_14987) ;  /* 0x000000000f087348 */ /* 0x000fea0003c00000 */
[----:B------:R0:W1:Y:S02]  /*1e5b0*/  SHFL.IDX P6, R14, R13, R12, R11 ;  /* 0x0000000c0d0e7389 */ /* 0x00006400000c000b */
[----:B01----:R-:W-:Y:S01]  /*1e5c0*/  ENDCOLLECTIVE ;  /* 0x000000000000791b */ /* 0x003fe20003800000 */
.L_x_14987:
[----:B------:R-:W-:Y:S02]  /*1e5d0*/  IMAD.MOV.U32 R13, RZ, RZ, R29 ;  /* 0x000000ffff0d7224 */ /* 0x000fe400078e001d */
[----:B------:R-:W-:-:S07]  /*1e5e0*/  IMAD.MOV.U32 R8, RZ, RZ, R14 ;  /* 0x000000ffff087224 */ /* 0x000fce00078e000e */
[----:B------:R-:W-:Y:S05]  /*1e5f0*/  WARPSYNC.COLLECTIVE R15, `(.L_x_14988) ;  /* 0x000000000f087348 */ /* 0x000fea0003c00000 */
[----:B------:R0:W1:Y:S02]  /*1e600*/  SHFL.IDX P6, R14, R13, R12, R11 ;  /* 0x0000000c0d0e7389 */ /* 0x00006400000c000b */
[----:B01----:R-:W-:Y:S01]  /*1e610*/  ENDCOLLECTIVE ;  /* 0x000000000000791b */ /* 0x003fe20003800000 */
.L_x_14988:
[----:B------:R-:W-:-:S05]  /*1e620*/  IMAD R30, R7, R6, RZ ;  /* 0x00000006071e7224 */ /* 0x000fca00078e02ff */
[----:B------:R-:W-:-:S13]  /*1e630*/  ISETP.GE.OR P1, PT, R41, R30, P0 ;  /* 0x0000001e2900720c */ /* 0x000fda0000726670 */
[C---:B------:R-:W-:Y:S01]  /*1e640*/  @!P1 IMAD.SHL.U32 R9, R16.reuse, 0x2, RZ ;  /* 0x0000000210099824 */ /* 0x040fe200078e00ff */
[----:B------:R-:W-:-:S04]  /*1e650*/  @!P1 SHF.L.U64.HI R21, R16, 0x1, R17 ;  /* 0x0000000110159819 */ /* 0x000fc80000010211 */
[----:B------:R-:W-:-:S05]  /*1e660*/  @!P1 IADD3 R4, P2, R3, R9, RZ ;  /* 0x0000000903049210 */ /* 0x000fca0007f5e0ff */
[----:B------:R-:W-:-:S06]  /*1e670*/  @!P1 IMAD.X R5, R0, 0x1, R21, P2 ;  /* 0x0000000100059824 */ /* 0x000fcc00010e0615 */
[----:B------:R-:W5:Y:S01]  /*1e680*/  @!P1 LD.E.128 R4, desc[UR40][R4.64] ;  /* 0x0000002804049980 */ /* 0x000f62000c101d00 */
[----:B------:R-:W-:-:S05]  /*1e690*/  @!P1 IADD3 R14, P2, R14, R9, RZ ;  /* 0x000000090e0e9210 */ /* 0x000fca0007f5e0ff */
[----:B------:R-:W-:-:S04]  /*1e6a0*/  @!P1 IMAD.X R3, R8, 0x1, R21, P2 ;  /* 0x0000000108039824 */ /* 0x000fc800010e0615 */
[----:B------:R-:W-:-:S05]  /*1e6b0*/  @!P1 IMAD.MOV.U32 R15, RZ, RZ, R3 ;  /* 0x000000ffff0f9224 */ /* 0x000fca00078e0003 */
[----:B------:R0:W5:Y:S01]  /*1e6c0*/  @!P1 LD.E.128 R24, desc[UR40][R14.64] ;  /* 0x000000280e189980 */ /* 0x000162000c101d00 */
[----:B------:R-:W-:Y:S01]  /*1e6d0*/  IMAD.MOV.U32 R13, RZ, RZ, R28 ;  /* 0x000000ffff0d7224 */ /* 0x000fe200078e001c */
[----:B------:R-:W-:Y:S01]  /*1e6e0*/  CS2R R38, SRZ ;  /* 0x0000000000267805 */ /* 0x000fe2000001ff00 */
[----:B------:R-:W-:Y:S01]  /*1e6f0*/  IMAD.MOV.U32 R12, RZ, RZ, 0x1 ;  /* 0x00000001ff0c7424 */ /* 0x000fe200078e00ff */
[----:B------:R-:W-:Y:S01]  /*1e700*/  CS2R R36, SRZ ;  /* 0x0000000000247805 */ /* 0x000fe2000001ff00 */
[----:B0-----:R-:W-:-:S07]  /*1e710*/  IMAD.MOV.U32 R15, RZ, RZ, -0x1 ;  /* 0xffffffffff0f7424 */ /* 0x001fce00078e00ff */
[----:B-----5:R-:W-:Y:S05]  /*1e720*/  WARPSYNC.COLLECTIVE R15, `(.L_x_14989) ;  /* 0x000000000f087348 */ /* 0x020fea0003c00000 */
[----:B------:R0:W1:Y:S02]  /*1e730*/  SHFL.IDX P6, R14, R13, R12, R11 ;  /* 0x0000000c0d0e7389 */ /* 0x00006400000c000b */
[----:B01---5:R-:W-:Y:S01]  /*1e740*/  ENDCOLLECTIVE ;  /* 0x000000000000791b */ /* 0x023fe20003800000 */
.L_x_14989:
[----:B------:R-:W-:Y:S02]  /*1e750*/  IMAD.MOV.U32 R13, RZ, RZ, R10 ;  /* 0x000000ffff0d7224 */ /* 0x000fe400078e000a */
[----:B------:R-:W-:Y:S02]  /*1e760*/  @!P1 IMAD.MOV.U32 R38, RZ, RZ, R4 ;  /* 0x000000ffff269224 */ /* 0x000fe400078e0004 */
[----:B------:R-:W-:Y:S01]  /*1e770*/  @!P1 IMAD.MOV.U32 R39, RZ, RZ, R5 ;  /* 0x000000ffff279224 */ /* 0x000fe200078e0005 */
[----:B------:R-:W-:Y:S01]  /*1e780*/  CS2R R4, SRZ ;  /* 0x0000000000047805 */ /* 0x000fe2000001ff00 */
[----:B------:R-:W-:Y:S02]  /*1e790*/  IMAD.MOV.U32 R0, RZ, RZ, R38 ;  /* 0x000000ffff007224 */ /* 0x000fe400078e0026 */
[----:B------:R-:W-:Y:S02]  /*1e7a0*/  IMAD.MOV.U32 R3, RZ, RZ, R39 ;  /* 0x000000ffff037224 */ /* 0x000fe400078e0027 */
[----:B------:R-:W-:Y:S01]  /*1e7b0*/  @!P1 IMAD.MOV.U32 R36, RZ, RZ, R6 ;  /* 0x000000ffff249224 */ /* 0x000fe200078e0006 */
[----:B------:R-:W-:Y:S01]  /*1e7c0*/  PRMT R40, R40, 0x5410, R0 ;  /* 0x0000541028287816 */ /* 0x000fe20000000000 */
[----:B------:R-:W-:Y:S01]  /*1e7d0*/  IMAD.MOV.U32 R0, RZ, RZ, R14 ;  /* 0x000000ffff007224 */ /* 0x000fe200078e000e */
[----:B------:R-:W-:-:S07]  /*1e7e0*/  PRMT R45, R45, 0x5410, R3 ;  /* 0x000054102d2d7816 */ /* 0x000fce0000000003 */
[----:B------:R-:W-:Y:S05]  /*1e7f0*/  WARPSYNC.COLLECTIVE R15, `(.L_x_14990) ;  /* 0x000000000f087348 */ /* 0x000fea0003c00000 */
[----:B------:R0:W1:Y:S02]  /*1e800*/  SHFL.IDX P6, R14, R13, R12, R11 ;  /* 0x0000000c0d0e7389 */ /* 0x00006400000c000b */
[----:B01----:R-:W-:Y:S01]  /*1e810*/  ENDCOLLECTIVE ;  /* 0x000000000000791b */ /* 0x003fe20003800000 */
.L_x_14990:
[----:B------:R-:W-:Y:S01]  /*1e820*/  @!P1 IMAD.MOV.U32 R37, RZ, RZ, R7 ;  /* 0x000000ffff259224 */ /* 0x000fe200078e0007 */
[----:B------:R-:W-:Y:S01]  /*1e830*/  CS2R R6, SRZ ;  /* 0x0000000000067805 */ /* 0x000fe2000001ff00 */
[----:B------:R-:W-:Y:S02]  /*1e840*/  IMAD.MOV.U32 R8, RZ, RZ, R36 ;  /* 0x000000ffff087224 */ /* 0x000fe400078e0024 */
[----:B------:R-:W-:Y:S02]  /*1e850*/  IMAD.MOV.U32 R9, RZ, RZ, R37 ;  /* 0x000000ffff097224 */ /* 0x000fe400078e0025 */
[----:B------:R-:W-:Y:S01]  /*1e860*/  @!P1 IMAD.MOV.U32 R6, RZ, RZ, R24 ;  /* 0x000000ffff069224 */ /* 0x000fe200078e0018 */
[----:B------:R-:W-:Y:S01]  /*1e870*/  PRMT R32, R8, 0x7610, R32 ;  /* 0x0000761008207816 */ /* 0x000fe20000000020 */
[----:B------:R-:W-:Y:S01]  /*1e880*/  @!P1 IMAD.MOV.U32 R7, RZ, RZ, R25 ;  /* 0x000000ffff079224 */ /* 0x000fe200078e0019 */
[----:B------:R-:W-:Y:S01]  /*1e890*/  PRMT R33, R9, 0x7610, R33 ;  /* 0x0000761009217816 */ /* 0x000fe20000000021 */
[----:B------:R-:W-:-:S02]  /*1e8a0*/  @!P1 IMAD.MOV.U32 R4, RZ, RZ, R26 ;  /* 0x000000ffff049224 */ /* 0x000fc400078e001a */
[----:B------:R-:W-:Y:S02]  /*1e8b0*/  @!P1 IMAD.MOV.U32 R5, RZ, RZ, R27 ;  /* 0x000000ffff059224 */ /* 0x000fe400078e001b */
[----:B------:R-:W-:Y:S02]  /*1e8c0*/  IMAD.MOV.U32 R13, RZ, RZ, R20 ;  /* 0x000000ffff0d7224 */ /* 0x000fe400078e0014 */
[----:B------:R-:W-:Y:S02]  /*1e8d0*/  IMAD.MOV.U32 R8, RZ, RZ, R6 ;  /* 0x000000ffff087224 */ /* 0x000fe400078e0006 */
[----:B------:R-:W-:Y:S02]  /*1e8e0*/  IMAD.MOV.U32 R9, RZ, RZ, R7 ;  /* 0x000000ffff097224 */ /* 0x000fe400078e0007 */
[----:B------:R-:W-:Y:S01]  /*1e8f0*/  IMAD.MOV.U32 R10, RZ, RZ, R4 ;  /* 0x000000ffff0a7224 */ /* 0x000fe200078e0004 */
[----:B------:R-:W-:Y:S01]  /*1e900*/  PRMT R40, R8, 0x7610, R40 ;  /* 0x0000761008287816 */ /* 0x000fe20000000028 */
[----:B------:R-:W-:Y:S01]  /*1e910*/  IMAD.MOV.U32 R3, RZ, RZ, R14 ;  /* 0x000000ffff037224 */ /* 0x000fe200078e000e */
[----:B------:R-:W-:-:S07]  /*1e920*/  PRMT R32, R32, 0x5410, R9 ;  /* 0x0000541020207816 */ /* 0x000fce0000000009 */
[----:B------:R-:W-:Y:S05]  /*1e930*/  WARPSYNC.COLLECTIVE R15, `(.L_x_14991) ;  /* 0x000000000f087348 */ /* 0x000fea0003c00000 */
[----:B------:R0:W1:Y:S02]  /*1e940*/  SHFL.IDX P6, R14, R13, R12, R11 ;  /* 0x0000000c0d0e7389 */ /* 0x00006400000c000b */
[----:B01----:R-:W-:Y:S01]  /*1e950*/  ENDCOLLECTIVE ;  /* 0x000000000000791b */ /* 0x003fe20003800000 */
.L_x_14991:
[----:B------:R-:W-:Y:S02]  /*1e960*/  PRMT R45, R10, 0x7610, R45 ;  /* 0x000076100a2d7816 */ /* 0x000fe4000000002d */
[----:B------:R-:W-:Y:S01]  /*1e970*/  CS2R R8, SRZ ;  /* 0x0000000000087805 */ /* 0x000fe2000001ff00 */
[----:B------:R-:W-:Y:S02]  /*1e980*/  IMAD.MOV.U32 R13, RZ, RZ, R29 ;  /* 0x000000ffff0d7224 */ /* 0x000fe400078e001d */
[----:B------:R-:W-:-:S07]  /*1e990*/  IMAD.MOV.U32 R20, RZ, RZ, R14 ;  /* 0x000000ffff147224 */ /* 0x000fce00078e000e */
[----:B------:R-:W-:Y:S05]  /*1e9a0*/  WARPSYNC.COLLECTIVE R15, `(.L_x_14992) ;  /* 0x000000000f087348 */ /* 0x000fea0003c00000 */
[----:B------:R0:W1:Y:S02]  /*1e9b0*/  SHFL.IDX P6, R14, R13, R12, R11 ;  /* 0x0000000c0d0e7389 */ /* 0x00006400000c000b */
[----:B01----:R-:W-:Y:S01]  /*1e9c0*/  ENDCOLLECTIVE ;  /* 0x000000000000791b */ /* 0x003fe20003800000 */
.L_x_14992:
[----:B------:R-:W-:-:S05]  /*1e9d0*/  IMAD.MOV.U32 R11, RZ, RZ, R5 ;  /* 0x000000ffff0b7224 */ /* 0x000fca00078e0005 */
[----:B------:R-:W-:Y:S01]  /*1e9e0*/  PRMT R33, R33, 0x5410, R11 ;  /* 0x0000541021217816 */ /* 0x000fe2000000000b */
[----:B------:R-:W-:Y:S01]  /*1e9f0*/  IMAD.MOV.U32 R21, RZ, RZ, R14 ;  /* 0x000000ffff157224 */ /* 0x000fe200078e000e */
[----:B------:R-:W-:Y:S06]  /*1ea00*/  BRA `(.L_x_14993) ;  /* 0xfffffe9800d47947 */ /* 0x000fec000383ffff */
.L_x_14738:
[----:B0-----:R0:W1:Y:S02]  /*1ea10*/  SYNCS.PHASECHK.TRANS64.TRYWAIT P1, [R19+URZ+0x32400], R24 ;  /* 0x03240018130075a7 */ /* 0x001064000802017f */
[----:B-1----:R-:W-:Y:S05]  /*1ea20*/  @!P1 NANOSLEEP.SYNCS 0x989680 ;  /* 0x009896800000995d */ /* 0x002fea0003900000 */
[----:B------:R-:W1:Y:S02]  /*1ea30*/  @!P1 SYNCS.PHASECHK.TRANS64 P1, [R19+URZ+0x32400], R24 ;  /* 0x03240018130095a7 */ /* 0x000e64000802007f */
[----:B-1----:R-:W-:Y:S05]  /*1ea40*/  @!P1 BRA `(.L_x_14738) ;  /* 0xfffffffc00f09947 */ /* 0x002fea000383ffff */
[----:B------:R-:W-:Y:S05]  /*1ea50*/  BRA `(.L_x_14994) ;  /* 0xfffffe9c00747947 */ /* 0x000fea000383ffff */
.L_x_14744:
[----:B--2---:R2:W4:Y:S02]  /*1ea60*/  SYNCS.PHASECHK.TRANS64.TRYWAIT P1, [R174+URZ+0x32430], R7 ;  /* 0x03243007ae0075a7 */ /* 0x004524000802017f */
[----:B----4-:R-:W-:Y:S05]  /*1ea70*/  @!P1 NANOSLEEP.SYNCS 0x989680 ;  /* 0x009896800000995d */ /* 0x010fea0003900000 */
[----:B------:R-:W4:Y:S02]  /*1ea80*/  @!P1 SYNCS.PHASECHK.TRANS64 P1, [R174+URZ+0x32430], R7 ;  /* 0x03243007ae0095a7 */ /* 0x000f24000802007f */
[----:B----4-:R-:W-:Y:S05]  /*1ea90*/  @!P1 BRA `(.L_x_14744) ;  /* 0xfffffffc00f09947 */ /* 0x010fea000383ffff */
[----:B------:R-:W-:Y:S05]  /*1eaa0*/  BRA `(.L_x_14743) ;  /* 0xfffffeac00507947 */ /* 0x000fea000383ffff */
.L_x_14746:
[----:B---3--:R3:W4:Y:S02]  /*1eab0*/  SYNCS.PHASECHK.TRANS64.TRYWAIT P1, [R19+URZ+0x32410], R4 ;  /* 0x03241004130075a7 */ /* 0x008724000802017f */
[----:B----4-:R-:W-:Y:S05]  /*1eac0*/  @!P1 NANOSLEEP.SYNCS 0x989680 ;  /* 0x009896800000995d */ /* 0x010fea0003900000 */
[----:B------:R-:W4:Y:S02]  /*1ead0*/  @!P1 SYNCS.PHASECHK.TRANS64 P1, [R19+URZ+0x32410], R4 ;  /* 0x03241004130095a7 */ /* 0x000f24000802007f */
[----:B----4-:R-:W-:Y:S05]  /*1eae0*/  @!P1 BRA `(.L_x_14746) ;  /* 0xfffffffc00f09947 */ /* 0x010fea000383ffff */
[----:B------:R-:W-:Y:S05]  /*1eaf0*/  BRA `(.L_x_14995) ;  /* 0xfffffeb000047947 */ /* 0x000fea000383ffff */
.L_x_14751:
[----:B------:R0:W0:Y:S02]  /*1eb00*/  SYNCS.PHASECHK.TRANS64.TRYWAIT P2, [R174+URZ+0x32450], R7 ;  /* 0x03245007ae0075a7 */ /* 0x000024000804017f */
[----:B0-----:R-:W-:Y:S05]  /*1eb10*/  @!P2 NANOSLEEP.SYNCS 0x989680 ;  /* 0x009896800000a95d */ /* 0x001fea0003900000 */
[----:B------:R-:W0:Y:S02]  /*1eb20*/  @!P2 SYNCS.PHASECHK.TRANS64 P2, [R174+URZ+0x32450], R7 ;  /* 0x03245007ae00a5a7 */ /* 0x000e24000804007f */
[----:B0-----:R-:W-:Y:S05]  /*1eb30*/  @!P2 BRA `(.L_x_14751) ;  /* 0xfffffffc00f0a947 */ /* 0x001fea000383ffff */
[----:B------:R-:W-:Y:S05]  /*1eb40*/  BRA `(.L_x_14750) ;  /* 0xfffffeb000247947 */ /* 0x000fea000383ffff */
.L_x_14756:
[----:B--2---:R2:W3:Y:S02]  /*1eb50*/  SYNCS.PHASECHK.TRANS64.TRYWAIT P2, [R205+URZ+0x32430], R6 ;  /* 0x03243006cd0075a7 */ /* 0x0044e4000804017f */
[----:B---3--:R-:W-:Y:S05]  /*1eb60*/  @!P2 NANOSLEEP.SYNCS 0x989680 ;  /* 0x009896800000a95d */ /* 0x008fea0003900000 */
[----:B------:R-:W3:Y:S02]  /*1eb70*/  @!P2 SYNCS.PHASECHK.TRANS64 P2, [R205+URZ+0x32430], R6 ;  /* 0x03243006cd00a5a7 */ /* 0x000ee4000804007f */
[----:B---3--:R-:W-:Y:S05]  /*1eb80*/  @!P2 BRA `(.L_x_14756) ;  /* 0xfffffffc00f0a947 */ /* 0x008fea000383ffff */
[----:B------:R-:W-:Y:S05]  /*1eb90*/  BRA `(.L_x_14755) ;  /* 0xfffffed400d87947 */ /* 0x000fea000383ffff */
.L_x_14761:
[----:B---3--:R3:W4:Y:S02]  /*1eba0*/  SYNCS.PHASECHK.TRANS64.TRYWAIT P2, [R205+URZ+0x32450], R6 ;  /* 0x03245006cd0075a7 */ /* 0x008724000804017f */
[----:B----4-:R-:W-:Y:S05]  /*1ebb0*/  @!P2 NANOSLEEP.SYNCS 0x989680 ;  /* 0x009896800000a95d */ /* 0x010fea0003900000 */
[----:B------:R-:W4:Y:S02]  /*1ebc0*/  @!P2 SYNCS.PHASECHK.TRANS64 P2, [R205+URZ+0x32450], R6 ;  /* 0x03245006cd00a5a7 */ /* 0x000f24000804007f */
[----:B----4-:R-:W-:Y:S05]  /*1ebd0*/  @!P2 BRA `(.L_x_14761) ;  /* 0xfffffffc00f0a947 */ /* 0x010fea000383ffff */
[----:B------:R-:W-:Y:S05]  /*1ebe0*/  BRA `(.L_x_14760) ;  /* 0xfffffed8007c7947 */ /* 0x000fea000383ffff */
.L_x_14767:
[----:B--2---:R2:W3:Y:S02]  /*1ebf0*/  SYNCS.PHASECHK.TRANS64.TRYWAIT P2, [R215+URZ+0x32430], R6 ;  /* 0x03243006d70075a7 */ /* 0x0044e4000804017f */
[----:B---3--:R-:W-:Y:S05]  /*1ec00*/  @!P2 NANOSLEEP.SYNCS 0x989680 ;  /* 0x009896800000a95d */ /* 0x008fea0003900000 */
[----:B------:R-:W3:Y:S02]  /*1ec10*/  @!P2 SYNCS.PHASECHK.TRANS64 P2, [R215+URZ+0x32430], R6 ;  /* 0x03243006d700a5a7 */ /* 0x000ee4000804007f */
[----:B---3--:R-:W-:Y:S05]  /*1ec20*/  @!P2 BRA `(.L_x_14767) ;  /* 0xfffffffc00f0a947 */ /* 0x008fea000383ffff */
[----:B------:R-:W-:Y:S05]  /*1ec30*/  BRA `(.L_x_14766) ;  /* 0xffffff0400bc7947 */ /* 0x000fea000383ffff */
.L_x_14772:
[----:B---3--:R3:W4:Y:S02]  /*1ec40*/  SYNCS.PHASECHK.TRANS64.TRYWAIT P2, [R215+URZ+0x32450], R6 ;  /* 0x03245006d70075a7 */ /* 0x008724000804017f */
[----:B----4-:R-:W-:Y:S05]  /*1ec50*/  @!P2 NANOSLEEP.SYNCS 0x989680 ;  /* 0x009896800000a95d */ /* 0x010fea0003900000 */
[----:B------:R-:W4:Y:S02]  /*1ec60*/  @!P2 SYNCS.PHASECHK.TRANS64 P2, [R215+URZ+0x32450], R6 ;  /* 0x03245006d700a5a7 */ /* 0x000f24000804007f */
[----:B----4-:R-:W-:Y:S05]  /*1ec70*/  @!P2 BRA `(.L_x_14772) ;  /* 0xfffffffc00f0a947 */ /* 0x010fea000383ffff */
[----:B------:R-:W-:Y:S05]  /*1ec80*/  BRA `(.L_x_14771) ;  /* 0xffffff0800687947 */ /* 0x000fea000383ffff */
.L_x_14787:
[----:B------:R-:W-:Y:S02]  /*1ec90*/  IMAD.MOV.U32 R13, RZ, RZ, R4 ;  /* 0x000000ffff0d7224 */ /* 0x000fe400078e0004 */
[----:B------:R-:W-:Y:S02]  /*1eca0*/  IMAD.MOV.U32 R12, RZ, RZ, RZ ;  /* 0x000000ffff0c7224 */ /* 0x000fe400078e00ff */
[----:B------:R-:W-:Y:S02]  /*1ecb0*/  IMAD.MOV.U32 R11, RZ, RZ, 0x181f ;  /* 0x0000181fff0b7424 */ /* 0x000fe400078e00ff */
[----:B------:R-:W-:-:S07]  /*1ecc0*/  IMAD.MOV.U32 R15, RZ, RZ, -0x1 ;  /* 0xffffffffff0f7424 */ /* 0x000fce00078e00ff */
[----:B-1----:R-:W-:Y:S05]  /*1ecd0*/  WARPSYNC.COLLECTIVE R15, `(.L_x_14996) ;  /* 0x000000000f087348 */ /* 0x002fea0003c00000 */
[----:B------:R0:W2:Y:S02]  /*1ece0*/  SHFL.IDX P6, R14, R13, R12, R11 ;  /* 0x0000000c0d0e7389 */ /* 0x0000a400000c000b */
[----:B012---:R-:W-:Y:S01]  /*1ecf0*/  ENDCOLLECTIVE ;  /* 0x000000000000791b */ /* 0x007fe20003800000 */
.L_x_14996:
[----:B------:R-:W-:Y:S02]  /*1ed00*/  IMAD.MOV.U32 R13, RZ, RZ, R3 ;  /* 0x000000ffff0d7224 */ /* 0x000fe400078e0003 */
[----:B------:R-:W-:-:S07]  /*1ed10*/  IMAD.MOV.U32 R0, RZ, RZ, R14 ;  /* 0x000000ffff007224 */ /* 0x000fce00078e000e */
[----:B------:R-:W-:Y:S05]  /*1ed20*/  WARPSYNC.COLLECTIVE R15, `(.L_x_14997) ;  /* 0x000000000f087348 */ /* 0x000fea0003c00000 */
[----:B------:R0:W1:Y:S02]  /*1ed30*/  SHFL.IDX P6, R14, R13, R12, R11 ;  /* 0x0000000c0d0e7389 */ /* 0x00006400000c000b */
[----:B01----:R-:W-:Y:S01]  /*1ed40*/  ENDCOLLECTIVE ;  /* 0x000000000000791b */ /* 0x003fe20003800000 */
.L_x_14997:
[----:B------:R-:W-:Y:S05]  /*1ed50*/  BRA `(.L_x_14998) ;  /* 0xffffff5c00ec7947 */ /* 0x000fea000383ffff */
.L_x_14790:
[----:B------:R-:W-:Y:S01]  /*1ed60*/  BSSY B1, `(.L_x_14999) ;  /* 0x0000008000017945 */ /* 0x000fe20003800000 */
[----:B----4-:R-:W-:Y:S02]  /*1ed70*/  IMAD.MOV.U32 R13, RZ, RZ, R4 ;  /* 0x000000ffff0d7224 */ /* 0x010fe400078e0004 */
[----:B------:R-:W-:Y:S02]  /*1ed80*/  IMAD.MOV.U32 R12, RZ, RZ, 0x1 ;  /* 0x00000001ff0c7424 */ /* 0x000fe400078e00ff */
[----:B------:R-:W-:Y:S02]  /*1ed90*/  IMAD.MOV.U32 R11, RZ, RZ, 0x181f ;  /* 0x0000181fff0b7424 */ /* 0x000fe400078e00ff */
[----:B------:R-:W-:-:S07]  /*1eda0*/  IMAD.MOV.U32 R15, RZ, RZ, -0x1 ;  /* 0xffffffffff0f7424 */ /* 0x000fce00078e00ff */
[----:B0123--:R-:W-:Y:S05]  /*1edb0*/  WARPSYNC.COLLECTIVE R15, `(.L_x_15000) ;  /* 0x000000000f087348 */ /* 0x00ffea0003c00000 */
[----:B---3--:R3:W4:Y:S02]  /*1edc0*/  SHFL.IDX P6, R14, R13, R12, R11 ;  /* 0x0000000c0d0e7389 */ /* 0x00872400000c000b */
[----:B01234-:R-:W-:Y:S01]  /*1edd0*/  ENDCOLLECTIVE ;  /* 0x000000000000791b */ /* 0x01ffe20003800000 */
.L_x_15000:
[----:B------:R-:W-:Y:S05]  /*1ede0*/  BSYNC B1 ;  /* 0x0000000000017941 */ /* 0x000fea0003800000 */
.L_x_14999:
        /* <DEDUP_REMOVED lines=8> */
.L_x_15001:
[----:B------:R-:W-:Y:S05]  /*1ee70*/  BRA `(.L_x_15002) ;  /* 0xffffff6000307947 */ /* 0x000fea000383ffff */
.L_x_14793:
        /* <DEDUP_REMOVED lines=8> */
.L_x_15004:
[----:B------:R-:W-:Y:S05]  /*1ef00*/  BSYNC B1 ;  /* 0x0000000000017941 */ /* 0x000fea0003800000 */
.L_x_15003:
        /* <DEDUP_REMOVED lines=8> */
.L_x_15005:
[----:B------:R-:W-:Y:S05]  /*1ef90*/  BRA `(.L_x_15006) ;  /* 0xffffff6000707947 */ /* 0x000fea000383ffff */
.L_x_14796:
        /* <DEDUP_REMOVED lines=8> */
.L_x_15008:
[----:B------:R-:W-:Y:S05]  /*1f020*/  BSYNC B1 ;  /* 0x0000000000017941 */ /* 0x000fea0003800000 */
.L_x_15007:
        /* <DEDUP_REMOVED lines=8> */
.L_x_15009:
[----:B------:R-:W-:Y:S05]  /*1f0b0*/  BRA `(.L_x_15010) ;  /* 0xffffff6000b07947 */ /* 0x000fea000383ffff */
.L_x_14813:
        /* <DEDUP_REMOVED lines=11> */
.L_x_15012:
[----:B------:R-:W-:Y:S05]  /*1f170*/  BSYNC B1 ;  /* 0x0000000000017941 */ /* 0x000fea0003800000 */
.L_x_15011:
[----:B------:R-:W-:Y:S05]  /*1f180*/  BRA `(.L_x_15013) ;  /* 0xffffff78006c7947 */ /* 0x000fea000383ffff */
.L_x_14815:
[----:B------:R-:W-:Y:S01]  /*1f190*/  BSSY B1, `(.L_x_15014) ;  /* 0x0000006000017945 */ /* 0x000fe20003800000 */
[----:B------:R-:W-:-:S07]  /*1f1a0*/  IMAD.MOV.U32 R15, RZ, RZ, -0x1 ;  /* 0xffffffffff0f7424 */ /* 0x000fce00078e00ff */
[----:B01----:R-:W-:Y:S05]  /*1f1b0*/  WARPSYNC.COLLECTIVE R15, `(.L_x_15015) ;  /* 0x000000000f0c7348 */ /* 0x003fea0003c00000 */
[----:B------:R-:W-:Y:S02]  /*1f1c0*/  ELECT P6, UR62, PT ;  /* 0x00000000003e782f */ /* 0x000fe400038c0000 */
[----:B------:R-:W-:Y:S01]  /*1f1d0*/  MOV R14, UR62 ;  /* 0x0000003e000e7c02 */ /* 0x000fe20008000f00 */
[----:B01----:R-:W-:Y:S10]  /*1f1e0*/  ENDCOLLECTIVE ;  /* 0x000000000000791b */ /* 0x003ff40003800000 */
.L_x_15015:
[----:B------:R-:W-:Y:S05]  /*1f1f0*/  BSYNC B1 ;  /* 0x0000000000017941 */ /* 0x000fea0003800000 */
.L_x_15014:
[----:B------:R-:W-:Y:S05]  /*1f200*/  BRA `(.L_x_14814) ;  /* 0xffffff7800647947 */ /* 0x000fea000383ffff */
.L_x_14817:
[----:B0-----:R-:W2:Y:S02]  /*1f210*/  LDL R4, [R1+0x4] ;  /* 0x0000040001047983 */ /* 0x001ea40000100800 */
[----:B--2---:R0:W2:Y:S02]  /*1f220*/  SYNCS.PHASECHK.TRANS64.TRYWAIT P0, [R4+URZ+0x32420], R3 ;  /* 0x03242003040075a7 */ /* 0x0040a4000800017f */
[----:B--2---:R-:W-:Y:S05]  /*1f230*/  @!P0 NANOSLEEP.SYNCS 0x989680 ;  /* 0x009896800000895d */ /* 0x004fea0003900000 */
[----:B------:R-:W2:Y:S02]  /*1f240*/  @!P0 SYNCS.PHASECHK.TRANS64 P0, [R4+URZ+0x32420], R3 ;  /* 0x03242003040085a7 */ /* 0x000ea4000800007f */
[----:B--2---:R-:W-:Y:S05]  /*1f250*/  @!P0 BRA `(.L_x_14817) ;  /* 0xfffffffc00ec8947 */ /* 0x004fea000383ffff */
[----:B------:R-:W-:Y:S05]  /*1f260*/  BRA `(.L_x_15016) ;  /* 0xffffff7800747947 */ /* 0x000fea000383ffff */
.L_x_14821:
[----:B0-----:R0:W2:Y:S02]  /*1f270*/  SYNCS.PHASECHK.TRANS64.TRYWAIT P0, [R3+URZ+0x324a0], R8 ;  /* 0x0324a008030075a7 */ /* 0x0010a4000800017f */
[----:B--2---:R-:W-:Y:S05]  /*1f280*/  @!P0 NANOSLEEP.SYNCS 0x989680 ;  /* 0x009896800000895d */ /* 0x004fea0003900000 */
[----:B------:R-:W2:Y:S02]  /*1f290*/  @!P0 SYNCS.PHASECHK.TRANS64 P0, [R3+URZ+0x324a0], R8 ;  /* 0x0324a008030085a7 */ /* 0x000ea4000800007f */
[----:B--2---:R-:W-:Y:S05]  /*1f2a0*/  @!P0 BRA `(.L_x_14821) ;  /* 0xfffffffc00f08947 */ /* 0x004fea000383ffff */
[----:B------:R-:W-:Y:S05]  /*1f2b0*/  BRA `(.L_x_15017) ;  /* 0xffffff78009c7947 */ /* 0x000fea000383ffff */
.L_x_14826:
[----:B-1----:R1:W2:Y:S02]  /*1f2c0*/  SYNCS.PHASECHK.TRANS64.TRYWAIT P0, [R3+URZ+0x324c0], R8 ;  /* 0x0324c008030075a7 */ /* 0x0022a4000800017f */
[----:B--2---:R-:W-:Y:S05]  /*1f2d0*/  @!P0 NANOSLEEP.SYNCS 0x989680 ;  /* 0x009896800000895d */ /* 0x004fea0003900000 */
[----:B------:R-:W2:Y:S02]  /*1f2e0*/  @!P0 SYNCS.PHASECHK.TRANS64 P0, [R3+URZ+0x324c0], R8 ;  /* 0x0324c008030085a7 */ /* 0x000ea4000800007f */
[----:B--2---:R-:W-:Y:S05]  /*1f2f0*/  @!P0 BRA `(.L_x_14826) ;  /* 0xfffffffc00f08947 */ /* 0x004fea000383ffff */
[----:B------:R-:W-:Y:S05]  /*1f300*/  BRA `(.L_x_15018) ;  /* 0xffffff7c00207947 */ /* 0x000fea000383ffff */
.L_x_14836:
[----:B0-----:R0:W2:Y:S02]  /*1f310*/  SYNCS.PHASECHK.TRANS64.TRYWAIT P1, [R4+URZ+0x324a0], R5 ;  /* 0x0324a005040075a7 */ /* 0x0010a4000802017f */
[----:B--2---:R-:W-:Y:S05]  /*1f320*/  @!P1 NANOSLEEP.SYNCS 0x989680 ;  /* 0x009896800000995d */ /* 0x004fea0003900000 */
[----:B------:R-:W2:Y:S02]  /*1f330*/  @!P1 SYNCS.PHASECHK.TRANS64 P1, [R4+URZ+0x324a0], R5 ;  /* 0x0324a005040095a7 */ /* 0x000ea4000802007f */
[----:B--2---:R-:W-:Y:S05]  /*1f340*/  @!P1 BRA `(.L_x_14836) ;  /* 0xfffffffc00f09947 */ /* 0x004fea000383ffff */
[----:B------:R-:W-:Y:S05]  /*1f350*/  BRA `(.L_x_15019) ;  /* 0xffffff8000b87947 */ /* 0x000fea000383ffff */
.L_x_14841:
[----:B-1----:R1:W2:Y:S02]  /*1f360*/  SYNCS.PHASECHK.TRANS64.TRYWAIT P1, [R4+URZ+0x324c0], R5 ;  /* 0x0324c005040075a7 */ /* 0x0022a4000802017f */
[----:B--2---:R-:W-:Y:S05]  /*1f370*/  @!P1 NANOSLEEP.SYNCS 0x989680 ;  /* 0x009896800000995d */ /* 0x004fea0003900000 */
[----:B------:R-:W2:Y:S02]  /*1f380*/  @!P1 SYNCS.PHASECHK.TRANS64 P1, [R4+URZ+0x324c0], R5 ;  /* 0x0324c005040095a7 */ /* 0x000ea4000802007f */
[----:B--2---:R-:W-:Y:S05]  /*1f390*/  @!P1 BRA `(.L_x_14841) ;  /* 0xfffffffc00f09947 */ /* 0x004fea000383ffff */
[----:B------:R-:W-:Y:S05]  /*1f3a0*/  BRA `(.L_x_15020) ;  /* 0xffffff8400387947 */ /* 0x000fea000383ffff */
.L_x_14857:
        /* <DEDUP_REMOVED lines=11> */
.L_x_15022:
[----:B------:R-:W-:Y:S05]  /*1f460*/  BSYNC B0 ;  /* 0x0000000000007941 */ /* 0x000fea0003800000 */
.L_x_15021:
[----:B------:R-:W-:Y:S05]  /*1f470*/  BRA `(.L_x_15023) ;  /* 0xffffff9000587947 */ /* 0x000fea000383ffff */
.L_x_14859:
[----:B------:R-:W-:Y:S01]  /*1f480*/  BSSY B0, `(.L_x_15024) ;  /* 0x0000006000007945 */ /* 0x000fe20003800000 */
[----:B------:R-:W-:-:S07]  /*1f490*/  IMAD.MOV.U32 R15, RZ, RZ, -0x1 ;  /* 0xffffffffff0f7424 */ /* 0x000fce00078e00ff */
[----:B01----:R-:W-:Y:S05]  /*1f4a0*/  WARPSYNC.COLLECTIVE R15, `(.L_x_15025) ;  /* 0x000000000f0c7348 */ /* 0x003fea0003c00000 */
[----:B------:R-:W-:Y:S02]  /*1f4b0*/  ELECT P6, UR62, PT ;  /* 0x00000000003e782f */ /* 0x000fe400038c0000 */
[----:B------:R-:W-:Y:S01]  /*1f4c0*/  MOV R14, UR62 ;  /* 0x0000003e000e7c02 */ /* 0x000fe20008000f00 */
[----:B01----:R-:W-:Y:S10]  /*1f4d0*/  ENDCOLLECTIVE ;  /* 0x000000000000791b */ /* 0x003ff40003800000 */
.L_x_15025:
[----:B------:R-:W-:Y:S05]  /*1f4e0*/  BSYNC B0 ;  /* 0x0000000000007941 */ /* 0x000fea0003800000 */
.L_x_15024:
[----:B------:R-:W-:Y:S05]  /*1f4f0*/  BRA `(.L_x_15026) ;  /* 0xffffff9000687947 */ /* 0x000fea000383ffff */
.L_x_14861:
[----:B0-----:R0:W2:Y:S02]  /*1f500*/  SYNCS.PHASECHK.TRANS64.TRYWAIT P0, [R0+URZ+0x32440], R2 ;  /* 0x03244002000075a7 */ /* 0x0010a4000800017f */
[----:B--2---:R-:W-:Y:S05]  /*1f510*/  @!P0 NANOSLEEP.SYNCS 0x989680 ;  /* 0x009896800000895d */ /* 0x004fea0003900000 */
[----:B------:R-:W2:Y:S02]  /*1f520*/  @!P0 SYNCS.PHASECHK.TRANS64 P0, [R0+URZ+0x32440], R2 ;  /* 0x03244002000085a7 */ /* 0x000ea4000800007f */
[----:B--2---:R-:W-:Y:S05]  /*1f530*/  @!P0 BRA `(.L_x_14861) ;  /* 0xfffffffc00f08947 */ /* 0x004fea000383ffff */
[----:B------:R-:W-:Y:S05]  /*1f540*/  BRA `(.L_x_15027) ;  /* 0xffffff9000d47947 */ /* 0x000fea000383ffff */
.L_x_14865:
        /* <DEDUP_REMOVED lines=9> */
.L_x_15028:
[----:B------:R-:W-:-:S05]  /*1f5e0*/  VIADD R8, R17, 0x10 ;  /* 0x0000001011087836 */ /* 0x000fca0000000000 */
[----:B------:R0:W-:Y:S01]  /*1f5f0*/  STL [R1+0x4c], R8 ;  /* 0x00004c0801007387 */ /* 0x0001e20000100800 */
[----:B------:R-:W-:Y:S02]  /*1f600*/  IMAD.MOV.U32 R13, RZ, RZ, R3 ;  /* 0x000000ffff0d7224 */ /* 0x000fe400078e0003 */
[----:B------:R-:W-:-:S07]  /*1f610*/  IMAD.MOV.U32 R4, RZ, RZ, R14 ;  /* 0x000000ffff047224 */ /* 0x000fce00078e000e */
[----:B0-----:R-:W-:Y:S05]  /*1f620*/  WARPSYNC.COLLECTIVE R15, `(.L_x_15029) ;  /* 0x000000000f087348 */ /* 0x001fea0003c00000 */
[----:B------:R1:W2:Y:S02]  /*1f630*/  SHFL.IDX P6, R14, R13, R12, R11 ;  /* 0x0000000c0d0e7389 */ /* 0x0002a400000c000b */
[----:B012---:R-:W-:Y:S01]  /*1f640*/  ENDCOLLECTIVE ;  /* 0x000000000000791b */ /* 0x007fe20003800000 */
.L_x_15029:
[----:B------:R-:W-:Y:S02]  /*1f650*/  IMAD.MOV.U32 R13, RZ, RZ, R2 ;  /* 0x000000ffff0d7224 */ /* 0x000fe400078e0002 */
[----:B------:R-:W-:Y:S02]  /*1f660*/  IMAD.MOV.U32 R12, RZ, RZ, 0x1 ;  /* 0x00000001ff0c7424 */ /* 0x000fe400078e00ff */
[----:B------:R-:W-:-:S07]  /*1f670*/  IMAD.MOV.U32 R5, RZ, RZ, R14 ;  /* 0x000000ffff057224 */ /* 0x000fce00078e000e */
[----:B------:R-:W-:Y:S05]  /*1f680*/  WARPSYNC.COLLECTIVE R15, `(.L_x_15030) ;  /* 0x000000000f087348 */ /* 0x000fea0003c00000 */
[----:B------:R0:W1:Y:S02]  /*1f690*/  SHFL.IDX P6, R14, R13, R12, R11 ;  /* 0x0000000c0d0e7389 */ /* 0x00006400000c000b */
[----:B01----:R-:W-:Y:S01]  /*1f6a0*/  ENDCOLLECTIVE ;  /* 0x000000000000791b */ /* 0x003fe20003800000 */
.L_x_15030:
[----:B------:R-:W-:Y:S02]  /*1f6b0*/  IMAD.MOV.U32 R13, RZ, RZ, R3 ;  /* 0x000000ffff0d7224 */ /* 0x000fe400078e0003 */
[----:B------:R-:W-:Y:S02]  /*1f6c0*/  IMAD R0, R6, R7, RZ ;  /* 0x0000000706007224 */ /* 0x000fe400078e02ff */
[----:B------:R-:W-:-:S07]  /*1f6d0*/  IMAD.MOV.U32 R7, RZ, RZ, R14 ;  /* 0x000000ffff077224 */ /* 0x000fce00078e000e */
[----:B------:R-:W-:Y:S05]  /*1f6e0*/  WARPSYNC.COLLECTIVE R15, `(.L_x_15031) ;  /* 0x000000000f087348 */ /* 0x000fea0003c00000 */
[----:B------:R0:W1:Y:S02]  /*1f6f0*/  SHFL.IDX P6, R14, R13, R12, R11 ;  /* 0x0000000c0d0e7389 */ /* 0x00006400000c000b */
[----:B01----:R-:W-:Y:S01]  /*1f700*/  ENDCOLLECTIVE ;  /* 0x000000000000791b */ /* 0x003fe20003800000 */
.L_x_15031:
        /* <DEDUP_REMOVED lines=13> */
.L_x_15032:
        /* <DEDUP_REMOVED lines=12> */
.L_x_15033:
        /* <DEDUP_REMOVED lines=17> */
.L_x_15034:
        /* <DEDUP_REMOVED lines=10> */
.L_x_15035:
        /* <DEDUP_REMOVED lines=13> */
.L_x_15036:
        /* <DEDUP_REMOVED lines=10> */
.L_x_15037:
        /* <DEDUP_REMOVED lines=13> */
.L_x_15038:
        /* <DEDUP_REMOVED lines=10> */
.L_x_15039:
        /* <DEDUP_REMOVED lines=13> */
.L_x_15040:
        /* <DEDUP_REMOVED lines=10> */
.L_x_15041:
        /* <DEDUP_REMOVED lines=11> */
.L_x_15042:
        /* <DEDUP_REMOVED lines=14> */
.L_x_15043:
[----:B------:R-:W-:Y:S01]  /*20030*/  IMAD.MOV.U32 R3, RZ, RZ, R14 ;  /* 0x000000ffff037224 */ /* 0x000fe200078e000e */
[----:B------:R-:W-:Y:S06]  /*20040*/  BRA `(.L_x_15044) ;  /* 0xffffff94007c7947 */ /* 0x000fec000383ffff */
.L_x_14869:
        /* <DEDUP_REMOVED lines=35> */
.L_x_15046:
[----:B------:R-:W-:Y:S05]  /*20280*/  BSYNC B0 ;  /* 0x0000000000007941 */ /* 0x000fea0003800000 */
.L_x_15045:
        /* <DEDUP_REMOVED lines=12> */
.L_x_15047:
        /* <DEDUP_REMOVED lines=13> */
.L_x_15048:
[----:B------:R-:W-:-:S04]  /*20420*/  @!P5 LOP3.LUT R4, R5, R4, RZ, 0x3c, !PT ;  /* 0x000000040504d212 */ /* 0x000fc800078e3cff */
[----:B------:R-:W-:Y:S01]  /*20430*/  @!P5 LOP3.LUT R5, R5, R4, RZ, 0x3c, !PT ;  /* 0x000000040505d212 */ /* 0x000fe200078e3cff */
[----:B------:R-:W-:Y:S02]  /*20440*/  IMAD.MOV.U32 R13, RZ, RZ, R2 ;  /* 0x000000ffff0d7224 */ /* 0x000fe400078e0002 */
[----:B------:R-:W-:-:S07]  /*20450*/  IMAD.MOV.U32 R6, RZ, RZ, R14 ;  /* 0x000000ffff067224 */ /* 0x000fce00078e000e */
[----:B------:R-:W-:Y:S05]  /*20460*/  WARPSYNC.COLLECTIVE R15, `(.L_x_15049) ;  /* 0x000000000f087348 */ /* 0x000fea0003c00000 */
[----:B------:R0:W1:Y:S02]  /*20470*/  SHFL.IDX P6, R14, R13, R12, R11 ;  /* 0x0000000c0d0e7389 */ /* 0x00006400000c000b */
[----:B01----:R-:W-:Y:S01]  /*20480*/  ENDCOLLECTIVE ;  /* 0x000000000000791b */ /* 0x003fe20003800000 */
.L_x_15049:
        /* <DEDUP_REMOVED lines=17> */
.L_x_15050:
        /* <DEDUP_REMOVED lines=15> */
.L_x_15051:
        /* <DEDUP_REMOVED lines=9> */
.L_x_15052:
        /* <DEDUP_REMOVED lines=15> */
.L_x_15053:
        /* <DEDUP_REMOVED lines=9> */
.L_x_15054:
        /* <DEDUP_REMOVED lines=15> */
.L_x_15055:
        /* <DEDUP_REMOVED lines=9> */
.L_x_15056:
        /* <DEDUP_REMOVED lines=14> */
.L_x_15057:
        /* <DEDUP_REMOVED lines=19> */
.L_x_15058:
[----:B------:R-:W-:Y:S02]  /*20c30*/  IMAD.MOV.U32 R13, RZ, RZ, R2 ;  /* 0x000000ffff0d7224 */ /* 0x000fe400078e0002 */
[----:B------:R-:W-:-:S07]  /*20c40*/  IMAD.MOV.U32 R6, RZ, RZ, R14 ;  /* 0x000000ffff067224 */ /* 0x000fce00078e000e */
[----:B------:R-:W-:Y:S05]  /*20c50*/  WARPSYNC.COLLECTIVE R15, `(.L_x_15059) ;  /* 0x000000000f087348 */ /* 0x000fea0003c00000 */
[----:B------:R0:W1:Y:S02]  /*20c60*/  SHFL.IDX P6, R14, R13, R12, R11 ;  /* 0x0000000c0d0e7389 */ /* 0x00006400000c000b */
[----:B01----:R-:W-:Y:S01]  /*20c70*/  ENDCOLLECTIVE ;  /* 0x000000000000791b */ /* 0x003fe20003800000 */
.L_x_15059:
[----:B------:R-:W-:Y:S02]  /*20c80*/  IMAD.MOV.U32 R13, RZ, RZ, R0 ;  /* 0x000000ffff0d7224 */ /* 0x000fe400078e0000 */
[----:B------:R-:W-:Y:S02]  /*20c90*/  IMAD.MOV.U32 R12, RZ, RZ, 0x7 ;  /* 0x00000007ff0c7424 */ /* 0x000fe400078e00ff */
[----:B------:R-:W-:-:S07]  /*20ca0*/  IMAD.MOV.U32 R5, RZ, RZ, R14 ;  /* 0x000000ffff057224 */ /* 0x000fce00078e000e */
[----:B------:R-:W-:Y:S05]  /*20cb0*/  WARPSYNC.COLLECTIVE R15, `(.L_x_15060) ;  /* 0x000000000f087348 */ /* 0x000fea0003c00000 */
[----:B------:R0:W1:Y:S02]  /*20cc0*/  SHFL.IDX P6, R14, R13, R12, R11 ;  /* 0x0000000c0d0e7389 */ /* 0x00006400000c000b */
[----:B01----:R-:W-:Y:S01]  /*20cd0*/  ENDCOLLECTIVE ;  /* 0x000000000000791b */ /* 0x003fe20003800000 */
.L_x_15060:
        /* <DEDUP_REMOVED lines=10> */
.L_x_15061:
        /* <DEDUP_REMOVED lines=9> */
.L_x_14874:
[----:B0-----:R-:W2:Y:S02]  /*20e10*/  LDL R2, [R1+0x4] ;  /* 0x0000040001027983 */ /* 0x001ea40000100800 */
[----:B--2---:R0:W2:Y:S02]  /*20e20*/  SYNCS.PHASECHK.TRANS64.TRYWAIT P0, [R2+URZ+0x32420], R0 ;  /* 0x03242000020075a7 */ /* 0x0040a4000800017f */
[----:B--2---:R-:W-:Y:S05]  /*20e30*/  @!P0 NANOSLEEP.SYNCS 0x989680 ;  /* 0x009896800000895d */ /* 0x004fea0003900000 */
[----:B------:R-:W2:Y:S02]  /*20e40*/  @!P0 SYNCS.PHASECHK.TRANS64 P0, [R2+URZ+0x32420], R0 ;  /* 0x03242000020085a7 */ /* 0x000ea4000800007f */
[----:B--2---:R-:W-:Y:S05]  /*20e50*/  @!P0 BRA `(.L_x_14874) ;  /* 0xfffffffc00ec8947 */ /* 0x004fea000383ffff */
[----:B------:R-:W-:Y:S05]  /*20e60*/  BRA `(.L_x_15063) ;  /* 0xffffff9400b07947 */ /* 0x000fea000383ffff */
.L_x_14878:
[----:B0-----:R0:W2:Y:S02]  /*20e70*/  SYNCS.PHASECHK.TRANS64.TRYWAIT P0, [R2+URZ+0x32460], R0 ;  /* 0x03246000020075a7 */ /* 0x0010a4000800017f */
[----:B--2---:R-:W-:Y:S05]  /*20e80*/  @!P0 NANOSLEEP.SYNCS 0x989680 ;  /* 0x009896800000895d */ /* 0x004fea0003900000 */
[----:B------:R-:W2:Y:S02]  /*20e90*/  @!P0 SYNCS.PHASECHK.TRANS64 P0, [R2+URZ+0x32460], R0 ;  /* 0x03246000020085a7 */ /* 0x000ea4000800007f */
[----:B--2---:R-:W-:Y:S05]  /*20ea0*/  @!P0 BRA `(.L_x_14878) ;  /* 0xfffffffc00f08947 */ /* 0x004fea000383ffff */
[----:B------:R-:W-:Y:S05]  /*20eb0*/  BRA `(.L_x_15064) ;  /* 0xffffff9400e07947 */ /* 0x000fea000383ffff */
.L_x_14893:
[----:B-1----:R1:W2:Y:S02]  /*20ec0*/  SYNCS.PHASECHK.TRANS64.TRYWAIT P0, [R2+URZ+0x32440], R6 ;  /* 0x03244006020075a7 */ /* 0x0022a4000800017f */
[----:B--2---:R-:W-:Y:S05]  /*20ed0*/  @!P0 NANOSLEEP.SYNCS 0x989680 ;  /* 0x009896800000895d */ /* 0x004fea0003900000 */
[----:B------:R-:W2:Y:S02]  /*20ee0*/  @!P0 SYNCS.PHASECHK.TRANS64 P0, [R2+URZ+0x32440], R6 ;  /* 0x03244006020085a7 */ /* 0x000ea4000800007f */
[----:B--2---:R-:W-:Y:S05]  /*20ef0*/  @!P0 BRA `(.L_x_14893) ;  /* 0xfffffffc00f08947 */ /* 0x004fea000383ffff */
[----:B------:R-:W-:Y:S05]  /*20f00*/  BRA `(.L_x_15065) ;  /* 0xffffffa000087947 */ /* 0x000fea000383ffff */
.L_x_14898:
[----:B0-----:R0:W2:Y:S02]  /*20f10*/  SYNCS.PHASECHK.TRANS64.TRYWAIT P0, [R2+URZ+0x32460], R6 ;  /* 0x03246006020075a7 */ /* 0x0010a4000800017f */
[----:B--2---:R-:W-:Y:S05]  /*20f20*/  @!P0 NANOSLEEP.SYNCS 0x989680 ;  /* 0x009896800000895d */ /* 0x004fea0003900000 */
[----:B------:R-:W2:Y:S02]  /*20f30*/  @!P0 SYNCS.PHASECHK.TRANS64 P0, [R2+URZ+0x32460], R6 ;  /* 0x03246006020085a7 */ /* 0x000ea4000800007f */
[----:B--2---:R-:W-:Y:S05]  /*20f40*/  @!P0 BRA `(.L_x_14898) ;  /* 0xfffffffc00f08947 */ /* 0x004fea000383ffff */
[----:B------:R-:W-:Y:S05]  /*20f50*/  BRA `(.L_x_15066) ;  /* 0xffffffa000907947 */ /* 0x000fea000383ffff */
.L_x_14909:
[----:B0-----:R0:W1:Y:S02]  /*20f60*/  SYNCS.PHASECHK.TRANS64.TRYWAIT P0, [R3+URZ+0x32440], R2 ;  /* 0x03244002030075a7 */ /* 0x001064000800017f */
[----:B-1----:R-:W-:Y:S05]  /*20f70*/  @!P0 NANOSLEEP.SYNCS 0x989680 ;  /* 0x009896800000895d */ /* 0x002fea0003900000 */
[----:B------:R-:W1:Y:S02]  /*20f80*/  @!P0 SYNCS.PHASECHK.TRANS64 P0, [R3+URZ+0x32440], R2 ;  /* 0x03244002030085a7 */ /* 0x000e64000800007f */
[----:B-1----:R-:W-:Y:S05]  /*20f90*/  @!P0 BRA `(.L_x_14909) ;  /* 0xfffffffc00f08947 */ /* 0x002fea000383ffff */
[----:B------:R-:W-:Y:S05]  /*20fa0*/  BRA `(.L_x_15067) ;  /* 0xffffffa800987947 */ /* 0x000fea000383ffff */
.L_x_14914:
[----:B-1----:R1:W2:Y:S02]  /*20fb0*/  SYNCS.PHASECHK.TRANS64.TRYWAIT P0, [R3+URZ+0x32460], R2 ;  /* 0x03246002030075a7 */ /* 0x0022a4000800017f */
[----:B--2---:R-:W-:Y:S05]  /*20fc0*/  @!P0 NANOSLEEP.SYNCS 0x989680 ;  /* 0x009896800000895d */ /* 0x004fea0003900000 */
[----:B------:R-:W2:Y:S02]  /*20fd0*/  @!P0 SYNCS.PHASECHK.TRANS64 P0, [R3+URZ+0x32460], R2 ;  /* 0x03246002030085a7 */ /* 0x000ea4000800007f */
[----:B--2---:R-:W-:Y:S05]  /*20fe0*/  @!P0 BRA `(.L_x_14914) ;  /* 0xfffffffc00f08947 */ /* 0x004fea000383ffff */
[----:B------:R-:W-:Y:S05]  /*20ff0*/  BRA `(.L_x_15068) ;  /* 0xffffffac001c7947 */ /* 0x000fea000383ffff */
.L_x_14925:
[----:B0-----:R0:W1:Y:S02]  /*21000*/  SYNCS.PHASECHK.TRANS64.TRYWAIT P0, [R3+URZ+0x32440], R2 ;  /* 0x03244002030075a7 */ /* 0x001064000800017f */
[----:B-1----:R-:W-:Y:S05]  /*21010*/  @!P0 NANOSLEEP.SYNCS 0x989680 ;  /* 0x009896800000895d */ /* 0x002fea0003900000 */
[----:B------:R-:W1:Y:S02]  /*21020*/  @!P0 SYNCS.PHASECHK.TRANS64 P0, [R3+URZ+0x32440], R2 ;  /* 0x03244002030085a7 */ /* 0x000e64000800007f */
[----:B-1----:R-:W-:Y:S05]  /*21030*/  @!P0 BRA `(.L_x_14925) ;  /* 0xfffffffc00f08947 */ /* 0x002fea000383ffff */
[----:B------:R-:W-:Y:S05]  /*21040*/  BRA `(.L_x_15069) ;  /* 0xffffffb400087947 */ /* 0x000fea000383ffff */
.L_x_14930:
[----:B-1----:R1:W2:Y:S02]  /*21050*/  SYNCS.PHASECHK.TRANS64.TRYWAIT P0, [R3+URZ+0x32460], R2 ;  /* 0x03246002030075a7 */ /* 0x0022a4000800017f */
[----:B--2---:R-:W-:Y:S05]  /*21060*/  @!P0 NANOSLEEP.SYNCS 0x989680 ;  /* 0x009896800000895d */ /* 0x004fea0003900000 */
[----:B------:R-:W2:Y:S02]  /*21070*/  @!P0 SYNCS.PHASECHK.TRANS64 P0, [R3+URZ+0x32460], R2 ;  /* 0x03246002030085a7 */ /* 0x000ea4000800007f */
[----:B--2---:R-:W-:Y:S05]  /*21080*/  @!P0 BRA `(.L_x_14930) ;  /* 0xfffffffc00f08947 */ /* 0x004fea000383ffff */
[----:B------:R-:W-:Y:S05]  /*21090*/  BRA `(.L_x_15070) ;  /* 0xffffffb400907947 */ /* 0x000fea000383ffff */
.L_x_14942:
[----:B------:R-:W-:Y:S01]  /*210a0*/  BSSY B0, `(.L_x_15071) ;  /* 0x0000008000007945 */ /* 0x000fe20003800000 */
[----:B------:R-:W-:Y:S02]  /*210b0*/  IMAD.MOV.U32 R13, RZ, RZ, R16 ;  /* 0x000000ffff0d7224 */ /* 0x000fe400078e0010 */
[----:B------:R-:W-:Y:S02]  /*210c0*/  IMAD.MOV.U32 R12, RZ, RZ, RZ ;  /* 0x000000ffff0c7224 */ /* 0x000fe400078e00ff */
[----:B------:R-:W-:Y:S02]  /*210d0*/  IMAD.MOV.U32 R11, RZ, RZ, 0x1f ;  /* 0x0000001fff0b7424 */ /* 0x000fe400078e00ff */
[----:B------:R-:W-:-:S07]  /*210e0*/  IMAD.MOV.U32 R15, RZ, RZ, -0x1 ;  /* 0xffffffffff0f7424 */ /* 0x000fce00078e00ff */
[----:B0---45:R-:W-:Y:S05]  /*210f0*/  WARPSYNC.COLLECTIVE R15, `(.L_x_15072) ;  /* 0x000000000f087348 */ /* 0x031fea0003c00000 */
[----:B0-----:R0:W1:Y:S02]  /*21100*/  SHFL.IDX P6, R14, R13, R12, R11 ;  /* 0x0000000c0d0e7389 */ /* 0x00106400000c000b */
[----:B01--45:R-:W-:Y:S01]  /*21110*/  ENDCOLLECTIVE ;  /* 0x000000000000791b */ /* 0x033fe20003800000 */
.L_x_15072:
[----:B------:R-:W-:Y:S05]  /*21120*/  BSYNC B0 ;  /* 0x0000000000007941 */ /* 0x000fea0003800000 */
.L_x_15071:
        /* <DEDUP_REMOVED lines=9> */
.L_x_15073:
        /* <DEDUP_REMOVED lines=18> */
.L_x_15074:
        /* <DEDUP_REMOVED lines=8> */
.L_x_15075:
        /* <DEDUP_REMOVED lines=8> */
.L_x_15076:
        /* <DEDUP_REMOVED lines=8> */
.L_x_15077:
        /* <DEDUP_REMOVED lines=8> */
.L_x_15078:
        /* <DEDUP_REMOVED lines=9> */
.L_x_15079:
[----:B------:R-:W-:Y:S01]  /*21570*/  IMAD.MOV.U32 R16, RZ, RZ, R14 ;  /* 0x000000ffff107224 */ /* 0x000fe200078e000e */
[----:B------:R-:W-:Y:S06]  /*21580*/  BRA `(.L_x_15080) ;  /* 0xffffffb800e87947 */ /* 0x000fec000383ffff */
.L_x_14947:
        /* <DEDUP_REMOVED lines=8> */
.L_x_15082:
[----:B------:R-:W-:Y:S05]  /*21610*/  BSYNC B0 ;  /* 0x0000000000007941 */ /* 0x000fea0003800000 */
.L_x_15081:
        /* <DEDUP_REMOVED lines=10> */
.L_x_15083:
        /* <DEDUP_REMOVED lines=8> */
.L_x_15084:
        /* <DEDUP_REMOVED lines=8> */
.L_x_15085:
        /* <DEDUP_REMOVED lines=8> */
.L_x_15086:
        /* <DEDUP_REMOVED lines=9> */
.L_x_15087:
[----:B------:R-:W-:Y:S01]  /*218d0*/  IMAD.MOV.U32 R16, RZ, RZ, R14 ;  /* 0x000000ffff107224 */ /* 0x000fe200078e000e */
[----:B------:R-:W-:Y:S06]  /*218e0*/  BRA `(.L_x_15088) ;  /* 0xffffffb800ac7947 */ /* 0x000fec000383ffff */
.L_x_14949:
[----:B------:R-:W-:Y:S01]  /*218f0*/  BSSY B0, `(.L_x_15089) ;  /* 0x0000006000007945 */ /* 0x000fe20003800000 */
[----:B------:R-:W-:Y:S01]  /*21900*/  PLOP3.LUT P6, PT, P6, PT, PT, 0x8, 0x0 ;  /* 0x000000000000781c */ /* 0x000fe200037ce170 */
[----:B------:R-:W-:-:S12]  /*21910*/  IMAD.MOV.U32 R15, RZ, RZ, -0x1 ;  /* 0xffffffffff0f7424 */ /* 0x000fd800078e00ff */
[----:B0---45:R-:W-:Y:S05]  /*21920*/  WARPSYNC.COLLECTIVE R15, `(.L_x_15090) ;  /* 0x000000000f087348 */ /* 0x031fea0003c00000 */
[----:B------:R-:W-:Y:S01]  /*21930*/  VOTE.ANY R14, PT, P6 ;  /* 0x00000000000e7806 */ /* 0x000fe200030e0100 */
[----:B0---45:R-:W-:Y:S06]  /*21940*/  ENDCOLLECTIVE ;  /* 0x000000000000791b */ /* 0x031fec0003800000 */
.L_x_15090:
[----:B------:R-:W-:Y:S05]  /*21950*/  BSYNC B0 ;  /* 0x0000000000007941 */ /* 0x000fea0003800000 */
.L_x_15089:
        /* <DEDUP_REMOVED lines=9> */
.L_x_15091:
[----:B------:R-:W-:Y:S01]  /*219f0*/  IMAD.MOV.U32 R17, RZ, RZ, R14 ;  /* 0x000000ffff117224 */ /* 0x000fe200078e000e */
[----:B------:R-:W-:Y:S06]  /*21a00*/  BRA `(.L_x_15092) ;  /* 0xffffffb8009c7947 */ /* 0x000fec000383ffff */
.L_x_14951:
[----:B------:R-:W-:Y:S01]  /*21a10*/  BSSY B0, `(.L_x_15093) ;  /* 0x0000007000007945 */ /* 0x000fe20003800000 */
[----:B------:R-:W-:Y:S02]  /*21a20*/  IMAD.MOV.U32 R13, RZ, RZ, R3 ;  /* 0x000000ffff0d7224 */ /* 0x000fe400078e0003 */
[----:B------:R-:W-:Y:S02]  /*21a30*/  IMAD.MOV.U32 R11, RZ, RZ, 0x1f ;  /* 0x0000001fff0b7424 */ /* 0x000fe400078e00ff */
[----:B------:R-:W-:-:S07]  /*21a40*/  IMAD.MOV.U32 R15, RZ, RZ, -0x1 ;  /* 0xffffffffff0f7424 */ /* 0x000fce00078e00ff */
[----:B0-2-45:R-:W-:Y:S05]  /*21a50*/  WARPSYNC.COLLECTIVE R15, `(.L_x_15094) ;  /* 0x000000000f087348 */ /* 0x035fea0003c00000 */
[----:B------:R1:W3:Y:S02]  /*21a60*/  SHFL.IDX P6, R14, R13, R12, R11 ;  /* 0x0000000c0d0e7389 */ /* 0x0002e400000c000b */
[----:B012345:R-:W-:Y:S01]  /*21a70*/  ENDCOLLECTIVE ;  /* 0x000000000000791b */ /* 0x03ffe20003800000 */
.L_x_15094:
[----:B------:R-:W-:Y:S05]  /*21a80*/  BSYNC B0 ;  /* 0x0000000000007941 */ /* 0x000fea0003800000 */
.L_x_15093:
[----:B------:R-:W-:Y:S01]  /*21a90*/  IMAD.MOV.U32 R2, RZ, RZ, R14 ;  /* 0x000000ffff027224 */ /* 0x000fe200078e000e */
[----:B------:R-:W-:Y:S06]  /*21aa0*/  BRA `(.L_x_14950) ;  /* 0xffffffb800907947 */ /* 0x000fec000383ffff */
.L_x_14955:
[----:B0-----:R0:W2:Y:S02]  /*21ab0*/  SYNCS.PHASECHK.TRANS64.TRYWAIT P0, [R0+URZ+0x32420], R3 ;  /* 0x03242003000075a7 */ /* 0x0010a4000800017f */
[----:B--2---:R-:W-:Y:S05]  /*21ac0*/  @!P0 NANOSLEEP.SYNCS 0x989680 ;  /* 0x009896800000895d */ /* 0x004fea0003900000 */
[----:B------:R-:W2:Y:S02]  /*21ad0*/  @!P0 SYNCS.PHASECHK.TRANS64 P0, [R0+URZ+0x32420], R3 ;  /* 0x03242003000085a7 */ /* 0x000ea4000800007f */
[----:B--2---:R-:W-:Y:S05]  /*21ae0*/  @!P0 BRA `(.L_x_14955) ;  /* 0xfffffffc00f08947 */ /* 0x004fea000383ffff */
[----:B------:R-:W-:Y:S05]  /*21af0*/  BRA `(.L_x_15095) ;  /* 0xffffffc000107947 */ /* 0x000fea000383ffff */
.L_x_14956:
        /* <DEDUP_REMOVED lines=8> */
[----:B0---45:R-:W-:Y:S05]  /*21b80*/  WARPSYNC.COLLECTIVE R15, `(.L_x_15097) ;  /* 0x000000000f087348 */ /* 0x031fea0003c00000 */
[----:B------:R1:W2:Y:S02]  /*21b90*/  SHFL.IDX P6, R14, R13, R12, R11 ;  /* 0x0000000c0d0e7389 */ /* 0x0002a400000c000b */
[----:B012-45:R-:W-:Y:S01]  /*21ba0*/  ENDCOLLECTIVE ;  /* 0x000000000000791b */ /* 0x037fe20003800000 */
.L_x_15097:
[----:B------:R-:W-:Y:S05]  /*21bb0*/  BSYNC B0 ;  /* 0x0000000000007941 */ /* 0x000fea0003800000 */
.L_x_15096:
[----:B------:R-:W-:Y:S05]  /*21bc0*/  BRA `(.L_x_15098) ;  /* 0xffffffbc00f87947 */ /* 0x000fea000383ffff */
.L_x_14957:
[----:B------:R-:W-:Y:S01]  /*21bd0*/  BSSY B0, `(.L_x_15099) ;  /* 0x0000006000007945 */ /* 0x000fe20003800000 */
[----:B------:R-:W-:-:S07]  /*21be0*/  IMAD.MOV.U32 R15, RZ, RZ, -0x1 ;  /* 0xffffffffff0f7424 */ /* 0x000fce00078e00ff */
[----:B012-45:R-:W-:Y:S05]  /*21bf0*/  WARPSYNC.COLLECTIVE R15, `(.L_x_15100) ;  /* 0x000000000f0c7348 */ /* 0x037fea0003c00000 */
[----:B------:R-:W-:Y:S02]  /*21c00*/  ELECT P6, UR62, PT ;  /* 0x00000000003e782f */ /* 0x000fe400038c0000 */
[----:B------:R-:W-:Y:S01]  /*21c10*/  MOV R14, UR62 ;  /* 0x0000003e000e7c02 */ /* 0x000fe20008000f00 */
[----:B012-45:R-:W-:Y:S10]  /*21c20*/  ENDCOLLECTIVE ;  /* 0x000000000000791b */ /* 0x037ff40003800000 */
.L_x_15100:
[----:B------:R-:W-:Y:S05]  /*21c30*/  BSYNC B0 ;  /* 0x0000000000007941 */ /* 0x000fea0003800000 */
.L_x_15099:
[----:B------:R-:W-:Y:S05]  /*21c40*/  BRA `(.L_x_15101) ;  /* 0xffffffbc00ec7947 */ /* 0x000fea000383ffff */
.L_x_14959:
[----:B0-----:R0:W1:Y:S02]  /*21c50*/  SYNCS.PHASECHK.TRANS64.TRYWAIT P0, [R6+URZ], R5 ;  /* 0x00000005060075a7 */ /* 0x001064000800017f */
[----:B-1----:R-:W-:Y:S05]  /*21c60*/  @!P0 NANOSLEEP.SYNCS 0x989680 ;  /* 0x009896800000895d */ /* 0x002fea0003900000 */
[----:B------:R-:W1:Y:S02]  /*21c70*/  @!P0 SYNCS.PHASECHK.TRANS64 P0, [R6+URZ], R5 ;  /* 0x00000005060085a7 */ /* 0x000e64000800007f */
[----:B-1----:R-:W-:Y:S05]  /*21c80*/  @!P0 BRA `(.L_x_14959) ;  /* 0xfffffffc00f08947 */ /* 0x002fea000383ffff */
[----:B------:R-:W-:Y:S05]  /*21c90*/  BRA `(.L_x_15102) ;  /* 0xffffffc000287947 */ /* 0x000fea000383ffff */
.L_x_14960:
[----:B-1----:R1:W2:Y:S02]  /*21ca0*/  SYNCS.PHASECHK.TRANS64.TRYWAIT P0, [R7+URZ], R2 ;  /* 0x00000002070075a7 */ /* 0x0022a4000800017f */
[----:B--2---:R-:W-:Y:S05]  /*21cb0*/  @!P0 NANOSLEEP.SYNCS 0x989680 ;  /* 0x009896800000895d */ /* 0x004fea0003900000 */
[----:B------:R-:W2:Y:S02]  /*21cc0*/  @!P0 SYNCS.PHASECHK.TRANS64 P0, [R7+URZ], R2 ;  /* 0x00000002070085a7 */ /* 0x000ea4000800007f */
[----:B--2---:R-:W-:Y:S05]  /*21cd0*/  @!P0 BRA `(.L_x_14960) ;  /* 0xfffffffc00f08947 */ /* 0x004fea000383ffff */
[----:B------:R-:W-:Y:S05]  /*21ce0*/  BRA `(.L_x_15103) ;  /* 0xffffffc0001c7947 */ /* 0x000fea000383ffff */
.L_x_14962:
[----:B--2---:R2:W3:Y:S02]  /*21cf0*/  SYNCS.PHASECHK.TRANS64.TRYWAIT P0, [R4+URZ], R5 ;  /* 0x00000005040075a7 */ /* 0x0044e4000800017f */
[----:B---3--:R-:W-:Y:S05]  /*21d00*/  @!P0 NANOSLEEP.SYNCS 0x989680 ;  /* 0x009896800000895d */ /* 0x008fea0003900000 */
[----:B------:R-:W3:Y:S02]  /*21d10*/  @!P0 SYNCS.PHASECHK.TRANS64 P0, [R4+URZ], R5 ;  /* 0x00000005040085a7 */ /* 0x000ee4000800007f */
[----:B---3--:R-:W-:Y:S05]  /*21d20*/  @!P0 BRA `(.L_x_14962) ;  /* 0xfffffffc00f08947 */ /* 0x008fea000383ffff */
[----:B------:R-:W-:Y:S05]  /*21d30*/  BRA `(.L_x_15104) ;  /* 0xffffffc000247947 */ /* 0x000fea000383ffff */
.L_x_15105:
        /* <DEDUP_REMOVED lines=12> */
.L_x_15154:


//--------------------- .nv.global.init           --------------------------
	.section	.nv.global.init,"aw",@progbits
.nv.global.init:
	.type		$str$23,@object
	.size		$str$23,($str$24 - $str$23)
$str$23:
        /*0000*/ 	.byte	0x28, 0x61, 0x64, 0x64, 0x72, 0x65, 0x73, 0x73, 0x20, 0x26, 0x20, 0x6d, 0x61, 0x73, 0x6b, 0x29
        /*0010*/ 	.byte	0x20, 0x3d, 0x3d, 0x20, 0x30, 0x00
	.type		$str$24,@object
	.size		$str$24,(__unnamed_11 - $str$24)
$str$24:
        /*0016*/ 	.byte	0x2f, 0x74, 0x6d, 0x70, 0x2f, 0x6f, 0x73, 0x73, 0x5f, 0x6b, 0x65, 0x72, 0x6e, 0x65, 0x6c, 0x73
        /*0026*/ 	.byte	0x5f, 0x73, 0x72, 0x63, 0x2f, 0x66, 0x6c, 0x61, 0x73, 0x68, 0x5f, 0x61, 0x74, 0x74, 0x65, 0x6e
        /*0036*/ 	.byte	0x74, 0x69, 0x6f, 0x6e, 0x2f, 0x63, 0x73, 0x72, 0x63, 0x2f, 0x63, 0x75, 0x74, 0x6c, 0x61, 0x73
        /*0046*/ 	.byte	0x73, 0x2f, 0x69, 0x6e, 0x63, 0x6c, 0x75, 0x64, 0x65, 0x2f, 0x63, 0x75, 0x74, 0x65, 0x2f, 0x70
        /*0056*/ 	.byte	0x6f, 0x69, 0x6e, 0x74, 0x65, 0x72, 0x5f, 0x66, 0x6c, 0x61, 0x67, 0x67, 0x65, 0x64, 0x2e, 0x68
        /*0066*/ 	.byte	0x70, 0x70, 0x00
	.type		__unnamed_11,@object
	.size		__unnamed_11,(__unnamed_4 - __unnamed_11)
__unnamed_11:
        /* <DEDUP_REMOVED lines=24> */
	.type		__unnamed_4,@object
	.size		__unnamed_4,(__unnamed_12 - __unnamed_4)
__unnamed_4:
        /* <DEDUP_REMOVED lines=24> */
        /*0369*/ 	.byte	0x00
	.type		__unnamed_12,@object
	.size		__unnamed_12,(__unnamed_17 - __unnamed_12)
__unnamed_12:
        /* <DEDUP_REMOVED lines=24> */
        /*04ea*/ 	.byte	0x26, 0x5d, 0x00
	.type		__unnamed_17,@object
	.size		__unnamed_17,(__unnamed_5 - __unnamed_17)
__unnamed_17:
        /* <DEDUP_REMOVED lines=25> */
	.type		__unnamed_5,@object
	.size		__unnamed_5,(__unnamed_19 - __unnamed_5)
__unnamed_5:
        /* <DEDUP_REMOVED lines=25> */
	.type		__unnamed_19,@object
	.size		__unnamed_19,(__unnamed_7 - __unnamed_19)
__unnamed_19:
        /* <DEDUP_REMOVED lines=25> */
	.type		__unnamed_7,@object
	.size		__unnamed_7,(__unnamed_13 - __unnamed_7)
__unnamed_7:
        /* <DEDUP_REMOVED lines=25> */
	.type		__unnamed_13,@object
	.size		__unnamed_13,(__unnamed_6 - __unnamed_13)
__unnamed_13:
        /* <DEDUP_REMOVED lines=28> */
        /*0cbd*/ 	.byte	0x34, 0x30, 0x39, 0x36, 0x3e, 0x3e, 0x3e, 0x3e, 0x3e, 0x5d, 0x00
	.type		__unnamed_6,@object
	.size		__unnamed_6,(__unnamed_8 - __unnamed_6)
__unnamed_6:
        /* <DEDUP_REMOVED lines=29> */
	.type		__unnamed_8,@object
	.size		__unnamed_8,(__unnamed_1 - __unnamed_8)
__unnamed_8:
        /* <DEDUP_REMOVED lines=28> */
        /*1054*/ 	.byte	0x34, 0x30, 0x39, 0x36, 0x3e, 0x3e, 0x3e, 0x3e, 0x3e, 0x20, 0x26, 0x5d, 0x00
	.type		__unnamed_1,@object
	.size		__unnamed_1,(__unnamed_9 - __unnamed_1)
__unnamed_1:
        /* <DEDUP_REMOVED lines=28> */
        /*1221*/ 	.byte	0x3c, 0x36, 0x31, 0x34, 0x34, 0x3e, 0x3e, 0x3e, 0x3e, 0x3e, 0x20, 0x26, 0x5d, 0x00
	.type		__unnamed_9,@object
	.size		__unnamed_9,(__unnamed_10 - __unnamed_9)
__unnamed_9:
        /* <DEDUP_REMOVED lines=28> */
        /*13ef*/ 	.byte	0x3a, 0x43, 0x3c, 0x33, 0x32, 0x37, 0x36, 0x38, 0x3e, 0x3e, 0x3e, 0x3e, 0x3e, 0x5d, 0x00
	.type		__unnamed_10,@object
	.size		__unnamed_10,(__unnamed_21 - __unnamed_10)
__unnamed_10:
        /* <DEDUP_REMOVED lines=29> */
	.type		__unnamed_21,@object
	.size		__unnamed_21,(__unnamed_3 - __unnamed_21)
__unnamed_21:
        /* <DEDUP_REMOVED lines=29> */
	.type		__unnamed_3,@object
	.size		__unnamed_3,(__unnamed_23 - __unnamed_3)
__unnamed_3:
        /* <DEDUP_REMOVED lines=29> */
	.type		__unnamed_23,@object
	.size		__unnamed_23,(__unnamed_15 - __unnamed_23)
__unnamed_23:
        /* <DEDUP_REMOVED lines=29> */
	.type		__unnamed_15,@object
	.size		__unnamed_15,(__unnamed_16 - __unnamed_15)
__unnamed_15:
        /* <DEDUP_REMOVED lines=29> */
	.type		__unnamed_16,@object
	.size		__unnamed_16,(__unnamed_2 - __unnamed_16)
__unnamed_16:
        /* <DEDUP_REMOVED lines=29> */
	.type		__unnamed_2,@object
	.size		__unnamed_2,(__unnamed_18 - __unnamed_2)
__unnamed_2:
        /* <DEDUP_REMOVED lines=29> */
	.type		__unnamed_18,@object
	.size		__unnamed_18,(__unnamed_22 - __unnamed_18)
__unnamed_18:
        /* <DEDUP_REMOVED lines=29> */
	.type		__unnamed_22,@object
	.size		__unnamed_22,(__unnamed_20 - __unnamed_22)
__unnamed_22:
        /* <DEDUP_REMOVED lines=29> */
	.type		__unnamed_20,@object
	.size		__unnamed_20,(__unnamed_14 - __unnamed_20)
__unnamed_20:
        /* <DEDUP_REMOVED lines=29> */
        /*261d*/ 	.byte	0x5d, 0x00
	.type		__unnamed_14,@object
	.size		__unnamed_14,(.L_13 - __unnamed_14)
__unnamed_14:
        /* <DEDUP_REMOVED lines=30> */
.L_13:


//--------------------- .nv.shared._ZN7cutlass13device_kernelIN5flash11enable_sm90INS1_16FlashAttnFwdSm90INS1_25CollectiveMainloopFwdSm90ILi2EN4cute5tupleIJNS5_1CILi1EEES8_S8_EEENS6_IJNS7_ILi128EEESA_NS7_ILi192EEEEEELi128ENS_10bfloat16_tEfNS_4arch4Sm90ELb0ELb0ELb0ELb0ELb0ELb0ELb0ELb1ELb1ELb1ELb0ELb0EEENS1_21CollectiveEpilogueFwdINS6_IJSA_SA_SA_EEES9_SD_SF_Li256ELb0ELb1ELb0ELb0EEENS1_29StaticPersistentTileSchedulerILb0EEEEEEEEEvNT_6ParamsE --------------------------
	.section	.nv.shared._ZN7cutlass13device_kernelIN5flash11enable_sm90INS1_16FlashAttnFwdSm90INS1_25CollectiveMainloopFwdSm90ILi2EN4cute5tupleIJNS5_1CILi1EEES8_S8_EEENS6_IJNS7_ILi128EEESA_NS7_ILi192EEEEEELi128ENS_10bfloat16_tEfNS_4arch4Sm90ELb0ELb0ELb0ELb0ELb0ELb0ELb0ELb1ELb1ELb1ELb0ELb0EEENS1_21CollectiveEpilogueFwdINS6_IJSA_SA_SA_EEES9_SD_SF_Li256ELb0ELb1ELb0ELb0EEENS1_29StaticPersistentTileSchedulerILb0EEEEEEEEEvNT_6ParamsE,"aw",@nobits
	.sectionflags	@""
	.align	16
	.zero		1024


//--------------------- .nv.shared.reserved.0     --------------------------
	.section	.nv.shared.reserved.0,"aw",@nobits
	.weak		__nv_reservedSMEM_offset_0_alias
	.size		__nv_reservedSMEM_offset_0_alias, 0, 0
	.other		__nv_reservedSMEM_offset_0_alias,@"STO_CUDA_RESERVED_SHARED STV_DEFAULT"
__nv_reservedSMEM_offset_0_alias:
	.zero		0


//--------------------- .nv.global                --------------------------
	.section	.nv.global,"aw",@nobits
.nv.global:
	.type		_ZN75_INTERNAL_05d65701_39_flash_fwd_hdimdiff_bf16_packgqa_sm90_cu_9949e2e8_64754cute1_E,@object
	.size		_ZN75_INTERNAL_05d65701_39_flash_fwd_hdimdiff_bf16_packgqa_sm90_cu_9949e2e8_64754cute1_E,(_ZN75_INTERNAL_05d65701_39_flash_fwd_hdimdiff_bf16_packgqa_sm90_cu_9949e2e8_64754cuda3std3__45__cpo6cbeginE - _ZN75_INTERNAL_05d65701_39_flash_fwd_hdimdiff_bf16_packgqa_sm90_cu_9949e2e8_64754cute1_E)
_ZN75_INTERNAL_05d65701_39_flash_fwd_hdimdiff_bf16_packgqa_sm90_cu_9949e2e8_64754cute1_E:
	.zero		1
	.type		_ZN75_INTERNAL_05d65701_39_flash_fwd_hdimdiff_bf16_packgqa_sm90_cu_9949e2e8_64754cuda3std3__45__cpo6cbeginE,@object
	.size		_ZN75_INTERNAL_05d65701_39_flash_fwd_hdimdiff_bf16_packgqa_sm90_cu_9949e2e8_64754cuda3std3__45__cpo6cbeginE,(_ZN75_INTERNAL_05d65701_39_flash_fwd_hdimdiff_bf16_packgqa_sm90_cu_9949e2e8_64754cuda3std3__48in_placeE - _ZN75_INTERNAL_05d65701_39_flash_fwd_hdimdiff_bf16_packgqa_sm90_cu_9949e2e8_64754cuda3std3__45__cpo6cbeginE)
_ZN75_INTERNAL_05d65701_39_flash_fwd_hdimdiff_bf16_packgqa_sm90_cu_9949e2e8_64754cuda3std3__45__cpo6cbeginE:
	.zero		1
	.type		_ZN75_INTERNAL_05d65701_39_flash_fwd_hdimdiff_bf16_packgqa_sm90_cu_9949e2e8_64754cuda3std3__48in_placeE,@object
	.size		_ZN75_INTERNAL_05d65701_39_flash_fwd_hdimdiff_bf16_packgqa_sm90_cu_9949e2e8_64754cuda3std3__48in_placeE,(_ZN75_INTERNAL_05d65701_39_flash_fwd_hdimdiff_bf16_packgqa_sm90_cu_9949e2e8_64754cuda3std6ranges3__45__cpo9iter_moveE - _ZN75_INTERNAL_05d65701_39_flash_fwd_hdimdiff_bf16_packgqa_sm90_cu_9949e2e8_64754cuda3std3__48in_placeE)
_ZN75_INTERNAL_05d65701_39_flash_fwd_hdimdiff_bf16_packgqa_sm90_cu_9949e2e8_64754cuda3std3__48in_placeE:
	.zero		1
	.type		_ZN75_INTERNAL_05d65701_39_flash_fwd_hdimdiff_bf16_packgqa_sm90_cu_9949e2e8_64754cuda3std6ranges3__45__cpo9iter_moveE,@object
	.size		_ZN75_INTERNAL_05d65701_39_flash_fwd_hdimdiff_bf16_packgqa_sm90_cu_9949e2e8_64754cuda3std6ranges3__45__cpo9iter_moveE,(_ZN75_INTERNAL_05d65701_39_flash_fwd_hdimdiff_bf16_packgqa_sm90_cu_9949e2e8_64754cuda3std3__45__cpo5beginE - _ZN75_INTERNAL_05d65701_39_flash_fwd_hdimdiff_bf16_packgqa_sm90_cu_9949e2e8_64754cuda3std6ranges3__45__cpo9iter_moveE)
_ZN75_INTERNAL_05d65701_39_flash_fwd_hdimdiff_bf16_packgqa_sm90_cu_9949e2e8_64754cuda3std6ranges3__45__cpo9iter_moveE:
	.zero		1
	.type		_ZN75_INTERNAL_05d65701_39_flash_fwd_hdimdiff_bf16_packgqa_sm90_cu_9949e2e8_64754cuda3std3__45__cpo5beginE,@object
	.size		_ZN75_INTERNAL_05d65701_39_flash_fwd_hdimdiff_bf16_packgqa_sm90_cu_9949e2e8_64754cuda3std3__45__cpo5beginE,(_ZN75_INTERNAL_05d65701_39_flash_fwd_hdimdiff_bf16_packgqa_sm90_cu_9949e2e8_64754cuda3std3__477_GLOBAL__N__05d65701_39_flash_fwd_hdimdiff_bf16_packgqa_sm90_cu_9949e2e8_64756ignoreE - _ZN75_INTERNAL_05d65701_39_flash_fwd_hdimdiff_bf16_packgqa_sm90_cu_9949e2e8_64754cuda3std3__45__cpo5beginE)
_ZN75_INTERNAL_05d65701_39_flash_fwd_hdimdiff_bf16_packgqa_sm90_cu_9949e2e8_64754cuda3std3__45__cpo5beginE:
	.zero		1
	.type		_ZN75_INTERNAL_05d65701_39_flash_fwd_hdimdiff_bf16_packgqa_sm90_cu_9949e2e8_64754cuda3std3__477_GLOBAL__N__05d65701_39_flash_fwd_hdimdiff_bf16_packgqa_sm90_cu_9949e2e8_64756ignoreE,@object
	.size		_ZN75_INTERNAL_05d65701_39_flash_fwd_hdimdiff_bf16_packgqa_sm90_cu_9949e2e8_64754cuda3std3__477_GLOBAL__N__05d65701_39_flash_fwd_hdimdiff_bf16_packgqa_sm90_cu_9949e2e8_64756ignoreE,(_ZN75_INTERNAL_05d65701_39_flash_fwd_hdimdiff_bf16_packgqa_sm90_cu_9949e2e8_64754cute7productE - _ZN75_INTERNAL_05d65701_39_flash_fwd_hdimdiff_bf16_packgqa_sm90_cu_9949e2e8_64754cuda3std3__477_GLOBAL__N__05d65701_39_flash_fwd_hdimdiff_bf16_packgqa_sm90_cu_9949e2e8_64756ignoreE)
_ZN75_INTERNAL_05d65701_39_flash_fwd_hdimdiff_bf16_packgqa_sm90_cu_9949e2e8_64754cuda3std3__477_GLOBAL__N__05d65701_39_flash_fwd_hdimdiff_bf16_packgqa_sm90_cu_9949e2e8_64756ignoreE:
	.zero		1
	.type		_ZN75_INTERNAL_05d65701_39_flash_fwd_hdimdiff_bf16_packgqa_sm90_cu_9949e2e8_64754cute7productE,@object
	.size		_ZN75_INTERNAL_05d65701_39_flash_fwd_hdimdiff_bf16_packgqa_sm90_cu_9949e2e8_64754cute7productE,(_ZN75_INTERNAL_05d65701_39_flash_fwd_hdimdiff_bf16_packgqa_sm90_cu_9949e2e8_64754cuda3std3__45__cpo3endE - _ZN75_INTERNAL_05d65701_39_flash_fwd_hdimdiff_bf16_packgqa_sm90_cu_9949e2e8_64754cute7productE)
_ZN75_INTERNAL_05d65701_39_flash_fwd_hdimdiff_bf16_packgqa_sm90_cu_9949e2e8_64754cute7productE:
	.zero		1
	.type		_ZN75_INTERNAL_05d65701_39_flash_fwd_hdimdiff_bf16_packgqa_sm90_cu_9949e2e8_64754cuda3std3__45__cpo3endE,@object
	.size		_ZN75_INTERNAL_05d65701_39_flash_fwd_hdimdiff_bf16_packgqa_sm90_cu_9949e2e8_64754cuda3std3__45__cpo3endE,(_ZN75_INTERNAL_05d65701_39_flash_fwd_hdimdiff_bf16_packgqa_sm90_cu_9949e2e8_64754cuda3std3__419piecewise_constructE - _ZN75_INTERNAL_05d65701_39_flash_fwd_hdimdiff_bf16_packgqa_sm90_cu_9949e2e8_64754cuda3std3__45__cpo3endE)
_ZN75_INTERNAL_05d65701_39_flash_fwd_hdimdiff_bf16_packgqa_sm90_cu_9949e2e8_64754cuda3std3__45__cpo3endE:
	.zero		1
	.type		_ZN75_INTERNAL_05d65701_39_flash_fwd_hdimdiff_bf16_packgqa_sm90_cu_9949e2e8_64754cuda3std3__419piecewise_constructE,@object
	.size		_ZN75_INTERNAL_05d65701_39_flash_fwd_hdimdiff_bf16_packgqa_sm90_cu_9949e2e8_64754cuda3std3__419piecewise_constructE,(_ZN75_INTERNAL_05d65701_39_flash_fwd_hdimdiff_bf16_packgqa_sm90_cu_9949e2e8_64754cuda3std3__45__cpo4cendE - _ZN75_INTERNAL_05d65701_39_flash_fwd_hdimdiff_bf16_packgqa_sm90_cu_9949e2e8_64754cuda3std3__419piecewise_constructE)
_ZN75_INTERNAL_05d65701_39_flash_fwd_hdimdiff_bf16_packgqa_sm90_cu_9949e2e8_64754cuda3std3__419piecewise_constructE:
	.zero		1
	.type		_ZN75_INTERNAL_05d65701_39_flash_fwd_hdimdiff_bf16_packgqa_sm90_cu_9949e2e8_64754cuda3std3__45__cpo4cendE,@object
	.size		_ZN75_INTERNAL_05d65701_39_flash_fwd_hdimdiff_bf16_packgqa_sm90_cu_9949e2e8_64754cuda3std3__45__cpo4cendE,(_ZN75_INTERNAL_05d65701_39_flash_fwd_hdimdiff_bf16_packgqa_sm90_cu_9949e2e8_64754cuda3std6ranges3__45__cpo4swapE - _ZN75_INTERNAL_05d65701_39_flash_fwd_hdimdiff_bf16_packgqa_sm90_cu_9949e2e8_64754cuda3std3__45__cpo4cendE)
_ZN75_INTERNAL_05d65701_39_flash_fwd_hdimdiff_bf16_packgqa_sm90_cu_9949e2e8_64754cuda3std3__45__cpo4cendE:
	.zero		1
	.type		_ZN75_INTERNAL_05d65701_39_flash_fwd_hdimdiff_bf16_packgqa_sm90_cu_9949e2e8_64754cuda3std6ranges3__45__cpo4swapE,@object
	.size		_ZN75_INTERNAL_05d65701_39_flash_fwd_hdimdiff_bf16_packgqa_sm90_cu_9949e2e8_64754cuda3std6ranges3__45__cpo4swapE,(.L_30 - _ZN75_INTERNAL_05d65701_39_flash_fwd_hdimdiff_bf16_packgqa_sm90_cu_9949e2e8_64754cuda3std6ranges3__45__cpo4swapE)
_ZN75_INTERNAL_05d65701_39_flash_fwd_hdimdiff_bf16_packgqa_sm90_cu_9949e2e8_64754cuda3std6ranges3__45__cpo4swapE:
	.zero		1
.L_30:


//--------------------- .nv.shared._ZN7cutlass13device_kernelIN5flash11enable_sm90INS1_16FlashAttnFwdSm90INS1_25CollectiveMainloopFwdSm90ILi2EN4cute5tupleIJNS5_1CILi2EEENS7_ILi1EEES9_EEENS6_IJNS7_ILi128EEESB_NS7_ILi192EEEEEELi128ENS_10bfloat16_tEfNS_4arch4Sm90ELb0ELb0ELb0ELb0ELb0ELb0ELb0ELb1ELb1ELb1ELb0ELb0EEENS1_21CollectiveEpilogueFwdINS6_IJSB_SB_SB_EEESA_SE_SG_Li256ELb0ELb1ELb0ELb0EEENS1_29StaticPersistentTileSchedulerILb0EEEEEEEEEvNT_6ParamsE --------------------------
	.section	.nv.shared._ZN7cutlass13device_kernelIN5flash11enable_sm90INS1_16FlashAttnFwdSm90INS1_25CollectiveMainloopFwdSm90ILi2EN4cute5tupleIJNS5_1CILi2EEENS7_ILi1EEES9_EEENS6_IJNS7_ILi128EEESB_NS7_ILi192EEEEEELi128ENS_10bfloat16_tEfNS_4arch4Sm90ELb0ELb0ELb0ELb0ELb0ELb0ELb0ELb1ELb1ELb1ELb0ELb0EEENS1_21CollectiveEpilogueFwdINS6_IJSB_SB_SB_EEESA_SE_SG_Li256ELb0ELb1ELb0ELb0EEENS1_29StaticPersistentTileSchedulerILb0EEEEEEEEEvNT_6ParamsE,"aw",@nobits
	.sectionflags	@""
	.align	16
	.zero		1024


//--------------------- .nv.shared._ZN7cutlass13device_kernelIN5flash11enable_sm90INS1_16FlashAttnFwdSm90INS1_25CollectiveMainloopFwdSm90ILi2EN4cute5tupleIJNS5_1CILi1EEES8_S8_EEENS6_IJNS7_ILi128EEESA_NS7_ILi192EEEEEELi128ENS_10bfloat16_tEfNS_4arch4Sm90ELb0ELb0ELb0ELb1ELb0ELb0ELb0ELb1ELb1ELb1ELb0ELb0EEENS1_21CollectiveEpilogueFwdINS6_IJSA_SA_SA_EEES9_SD_SF_Li256ELb1ELb1ELb0ELb0EEENS1_36VarlenDynamicPersistentTileSchedulerILi128ELi128ELi256ELi128ELb0ELb1ELb1ELb0ELb1ELb1EEEEEEEEEvNT_6ParamsE --------------------------
	.section	.nv.shared._ZN7cutlass13device_kernelIN5flash11enable_sm90INS1_16FlashAttnFwdSm90INS1_25CollectiveMainloopFwdSm90ILi2EN4cute5tupleIJNS5_1CILi1EEES8_S8_EEENS6_IJNS7_ILi128EEESA_NS7_ILi192EEEEEELi128ENS_10bfloat16_tEfNS_4arch4Sm90ELb0ELb0ELb0ELb1ELb0ELb0ELb0ELb1ELb1ELb1ELb0ELb0EEENS1_21CollectiveEpilogueFwdINS6_IJSA_SA_SA_EEES9_SD_SF_Li256ELb1ELb1ELb0ELb0EEENS1_36VarlenDynamicPersistentTileSchedulerILi128ELi128ELi256ELi128ELb0ELb1ELb1ELb0ELb1ELb1EEEEEEEEEvNT_6ParamsE,"aw",@nobits
	.sectionflags	@""
	.align	16
	.zero		1024


//--------------------- .nv.shared._ZN7cutlass13device_kernelIN5flash11enable_sm90INS1_16FlashAttnFwdSm90INS1_25CollectiveMainloopFwdSm90ILi2EN4cute5tupleIJNS5_1CILi1EEES8_S8_EEENS6_IJNS7_ILi128EEESA_NS7_ILi192EEEEEELi128ENS_10bfloat16_tEfNS_4arch4Sm90ELb0ELb0ELb0ELb1ELb0ELb1ELb0ELb1ELb1ELb1ELb0ELb0EEENS1_21CollectiveEpilogueFwdINS6_IJSA_SA_SA_EEES9_SD_SF_Li256ELb1ELb1ELb0ELb0EEENS1_36VarlenDynamicPersistentTileSchedulerILi128ELi128ELi256ELi128ELb0ELb1ELb1ELb0ELb1ELb1EEEEEEEEEvNT_6ParamsE --------------------------
	.section	.nv.shared._ZN7cutlass13device_kernelIN5flash11enable_sm90INS1_16FlashAttnFwdSm90INS1_25CollectiveMainloopFwdSm90ILi2EN4cute5tupleIJNS5_1CILi1EEES8_S8_EEENS6_IJNS7_ILi128EEESA_NS7_ILi192EEEEEELi128ENS_10bfloat16_tEfNS_4arch4Sm90ELb0ELb0ELb0ELb1ELb0ELb1ELb0ELb1ELb1ELb1ELb0ELb0EEENS1_21CollectiveEpilogueFwdINS6_IJSA_SA_SA_EEES9_SD_SF_Li256ELb1ELb1ELb0ELb0EEENS1_36VarlenDynamicPersistentTileSchedulerILi128ELi128ELi256ELi128ELb0ELb1ELb1ELb0ELb1ELb1EEEEEEEEEvNT_6ParamsE,"aw",@nobits
	.sectionflags	@""
	.align	16
	.zero		1024


//--------------------- .nv.shared._ZN7cutlass13device_kernelIN5flash11enable_sm90INS1_16FlashAttnFwdSm90INS1_25CollectiveMainloopFwdSm90ILi2EN4cute5tupleIJNS5_1CILi1EEES8_S8_EEENS6_IJNS7_ILi128EEENS7_ILi96EEENS7_ILi192EEEEEELi128ENS_10bfloat16_tEfNS_4arch4Sm90ELb0ELb1ELb0ELb0ELb0ELb0ELb0ELb1ELb1ELb1ELb0ELb0EEENS1_21CollectiveEpilogueFwdINS6_IJSA_SA_SB_EEES9_SE_SG_Li256ELb0ELb1ELb0ELb0EEENS1_30DynamicPersistentTileSchedulerILi256ELi128ELb0ELb1ELb1EEEEEEEEEvNT_6ParamsE --------------------------
	.section	.nv.shared._ZN7cutlass13device_kernelIN5flash11enable_sm90INS1_16FlashAttnFwdSm90INS1_25CollectiveMainloopFwdSm90ILi2EN4cute5tupleIJNS5_1CILi1EEES8_S8_EEENS6_IJNS7_ILi128EEENS7_ILi96EEENS7_ILi192EEEEEELi128ENS_10bfloat16_tEfNS_4arch4Sm90ELb0ELb1ELb0ELb0ELb0ELb0ELb0ELb1ELb1ELb1ELb0ELb0EEENS1_21CollectiveEpilogueFwdINS6_IJSA_SA_SB_EEES9_SE_SG_Li256ELb0ELb1ELb0ELb0EEENS1_30DynamicPersistentTileSchedulerILi256ELi128ELb0ELb1ELb1EEEEEEEEEvNT_6ParamsE,"aw",@nobits
	.sectionflags	@""
	.align	16
	.zero		1024


//--------------------- .nv.shared._ZN7cutlass13device_kernelIN5flash11enable_sm90INS1_16FlashAttnFwdSm90INS1_25CollectiveMainloopFwdSm90ILi2EN4cute5tupleIJNS5_1CILi1EEES8_S8_EEENS6_IJNS7_ILi128EEENS7_ILi96EEENS7_ILi192EEEEEELi128ENS_10bfloat16_tEfNS_4arch4Sm90ELb0ELb1ELb0ELb1ELb0ELb0ELb0ELb1ELb1ELb1ELb0ELb0EEENS1_21CollectiveEpilogueFwdINS6_IJSA_SA_SB_EEES9_SE_SG_Li256ELb1ELb1ELb0ELb0EEENS1_36VarlenDynamicPersistentTileSchedulerILi128ELi96ELi256ELi128ELb0ELb1ELb1ELb1ELb0ELb1EEEEEEEEEvNT_6ParamsE --------------------------
	.section	.nv.shared._ZN7cutlass13device_kernelIN5flash11enable_sm90INS1_16FlashAttnFwdSm90INS1_25CollectiveMainloopFwdSm90ILi2EN4cute5tupleIJNS5_1CILi1EEES8_S8_EEENS6_IJNS7_ILi128EEENS7_ILi96EEENS7_ILi192EEEEEELi128ENS_10bfloat16_tEfNS_4arch4Sm90ELb0ELb1ELb0ELb1ELb0ELb0ELb0ELb1ELb1ELb1ELb0ELb0EEENS1_21CollectiveEpilogueFwdINS6_IJSA_SA_SB_EEES9_SE_SG_Li256ELb1ELb1ELb0ELb0EEENS1_36VarlenDynamicPersistentTileSchedulerILi128ELi96ELi256ELi128ELb0ELb1ELb1ELb1ELb0ELb1EEEEEEEEEvNT_6ParamsE,"aw",@nobits
	.sectionflags	@""
	.align	16
	.zero		1024


//--------------------- .nv.shared._ZN7cutlass13device_kernelIN5flash11enable_sm90INS1_16FlashAttnFwdSm90INS1_25CollectiveMainloopFwdSm90ILi2EN4cute5tupleIJNS5_1CILi1EEES8_S8_EEENS6_IJNS7_ILi128EEENS7_ILi96EEENS7_ILi192EEEEEELi128ENS_10bfloat16_tEfNS_4arch4Sm90ELb0ELb1ELb0ELb1ELb0ELb1ELb0ELb1ELb1ELb1ELb0ELb0EEENS1_21CollectiveEpilogueFwdINS6_IJSA_SA_SB_EEES9_SE_SG_Li256ELb1ELb1ELb0ELb0EEENS1_36VarlenDynamicPersistentTileSchedulerILi128ELi96ELi256ELi128ELb0ELb1ELb1ELb1ELb0ELb1EEEEEEEEEvNT_6ParamsE --------------------------
	.section	.nv.shared._ZN7cutlass13device_kernelIN5flash11enable_sm90INS1_16FlashAttnFwdSm90INS1_25CollectiveMainloopFwdSm90ILi2EN4cute5tupleIJNS5_1CILi1EEES8_S8_EEENS6_IJNS7_ILi128EEENS7_ILi96EEENS7_ILi192EEEEEELi128ENS_10bfloat16_tEfNS_4arch4Sm90ELb0ELb1ELb0ELb1ELb0ELb1ELb0ELb1ELb1ELb1ELb0ELb0EEENS1_21CollectiveEpilogueFwdINS6_IJSA_SA_SB_EEES9_SE_SG_Li256ELb1ELb1ELb0ELb0EEENS1_36VarlenDynamicPersistentTileSchedulerILi128ELi96ELi256ELi128ELb0ELb1ELb1ELb1ELb0ELb1EEEEEEEEEvNT_6ParamsE,"aw",@nobits
	.sectionflags	@""
	.align	16
	.zero		1024


//--------------------- .nv.shared._ZN7cutlass13device_kernelIN5flash11enable_sm90INS1_16FlashAttnFwdSm90INS1_25CollectiveMainloopFwdSm90ILi2EN4cute5tupleIJNS5_1CILi1EEES8_S8_EEENS6_IJNS7_ILi128EEESA_NS7_ILi192EEEEEELi128ENS_10bfloat16_tEfNS_4arch4Sm90ELb1ELb0ELb0ELb0ELb0ELb0ELb0ELb1ELb1ELb1ELb0ELb0EEENS1_21CollectiveEpilogueFwdINS6_IJSA_SA_SA_EEES9_SD_SF_Li256ELb0ELb1ELb0ELb0EEENS1_30DynamicPersistentTileSchedulerILi256ELi128ELb0ELb1ELb1EEEEEEEEEvNT_6ParamsE --------------------------
	.section	.nv.shared._ZN7cutlass13device_kernelIN5flash11enable_sm90INS1_16FlashAttnFwdSm90INS1_25CollectiveMainloopFwdSm90ILi2EN4cute5tupleIJNS5_1CILi1EEES8_S8_EEENS6_IJNS7_ILi128EEESA_NS7_ILi192EEEEEELi128ENS_10bfloat16_tEfNS_4arch4Sm90ELb1ELb0ELb0ELb0ELb0ELb0ELb0ELb1ELb1ELb1ELb0ELb0EEENS1_21CollectiveEpilogueFwdINS6_IJSA_SA_SA_EEES9_SD_SF_Li256ELb0ELb1ELb0ELb0EEENS1_30DynamicPersistentTileSchedulerILi256ELi128ELb0ELb1ELb1EEEEEEEEEvNT_6ParamsE,"aw",@nobits
	.sectionflags	@""
	.align	16
	.zero		1024


//--------------------- .nv.shared._ZN7cutlass13device_kernelIN5flash11enable_sm90INS1_16FlashAttnFwdSm90INS1_25CollectiveMainloopFwdSm90ILi2EN4cute5tupleIJNS5_1CILi1EEES8_S8_EEENS6_IJNS7_ILi128EEESA_NS7_ILi192EEEEEELi128ENS_10bfloat16_tEfNS_4arch4Sm90ELb1ELb0ELb0ELb1ELb0ELb0ELb0ELb1ELb1ELb1ELb0ELb0EEENS1_21CollectiveEpilogueFwdINS6_IJSA_SA_SA_EEES9_SD_SF_Li256ELb1ELb1ELb0ELb0EEENS1_36VarlenDynamicPersistentTileSchedulerILi128ELi128ELi256ELi128ELb0ELb1ELb1ELb1ELb1ELb1EEEEEEEEEvNT_6ParamsE --------------------------
	.section	.nv.shared._ZN7cutlass13device_kernelIN5flash11enable_sm90INS1_16FlashAttnFwdSm90INS1_25CollectiveMainloopFwdSm90ILi2EN4cute5tupleIJNS5_1CILi1EEES8_S8_EEENS6_IJNS7_ILi128EEESA_NS7_ILi192EEEEEELi128ENS_10bfloat16_tEfNS_4arch4Sm90ELb1ELb0ELb0ELb1ELb0ELb0ELb0ELb1ELb1ELb1ELb0ELb0EEENS1_21CollectiveEpilogueFwdINS6_IJSA_SA_SA_EEES9_SD_SF_Li256ELb1ELb1ELb0ELb0EEENS1_36VarlenDynamicPersistentTileSchedulerILi128ELi128ELi256ELi128ELb0ELb1ELb1ELb1ELb1ELb1EEEEEEEEEvNT_6ParamsE,"aw",@nobits
	.sectionflags	@""
	.align	16
	.zero		1024


//--------------------- .nv.shared._ZN7cutlass13device_kernelIN5flash11enable_sm90INS1_16FlashAttnFwdSm90INS1_25CollectiveMainloopFwdSm90ILi2EN4cute5tupleIJNS5_1CILi1EEES8_S8_EEENS6_IJNS7_ILi128EEESA_NS7_ILi192EEEEEELi128ENS_10bfloat16_tEfNS_4arch4Sm90ELb1ELb0ELb0ELb1ELb0ELb1ELb0ELb1ELb1ELb1ELb0ELb0EEENS1_21CollectiveEpilogueFwdINS6_IJSA_SA_SA_EEES9_SD_SF_Li256ELb1ELb1ELb0ELb0EEENS1_36VarlenDynamicPersistentTileSchedulerILi128ELi128ELi256ELi128ELb0ELb1ELb1ELb1ELb1ELb1EEEEEEEEEvNT_6ParamsE --------------------------
	.section	.nv.shared._ZN7cutlass13device_kernelIN5flash11enable_sm90INS1_16FlashAttnFwdSm90INS1_25CollectiveMainloopFwdSm90ILi2EN4cute5tupleIJNS5_1CILi1EEES8_S8_EEENS6_IJNS7_ILi128EEESA_NS7_ILi192EEEEEELi128ENS_10bfloat16_tEfNS_4arch4Sm90ELb1ELb0ELb0ELb1ELb0ELb1ELb0ELb1ELb1ELb1ELb0ELb0EEENS1_21CollectiveEpilogueFwdINS6_IJSA_SA_SA_EEES9_SD_SF_Li256ELb1ELb1ELb0ELb0EEENS1_36VarlenDynamicPersistentTileSchedulerILi128ELi128ELi256ELi128ELb0ELb1ELb1ELb1ELb1ELb1EEEEEEEEEvNT_6ParamsE,"aw",@nobits
	.sectionflags	@""
	.align	16
	.zero		1024


//--------------------- .nv.shared._ZN7cutlass13device_kernelIN5flash11enable_sm90INS1_16FlashAttnFwdSm90INS1_25CollectiveMainloopFwdSm90ILi2EN4cute5tupleIJNS5_1CILi1EEES8_S8_EEENS6_IJNS7_ILi64EEESA_SA_EEELi512ENS_10bfloat16_tEfNS_4arch4Sm90ELb0ELb0ELb0ELb0ELb0ELb0ELb0ELb0ELb0ELb1ELb0ELb0EEENS1_21CollectiveEpilogueFwdINS6_IJSA_NS7_ILi512EEESA_EEES9_SC_SE_Li256ELb0ELb1ELb0ELb0EEENS1_29StaticPersistentTileSchedulerILb0EEEEEEEEEvNT_6ParamsE --------------------------
	.section	.nv.shared._ZN7cutlass13device_kernelIN5flash11enable_sm90INS1_16FlashAttnFwdSm90INS1_25CollectiveMainloopFwdSm90ILi2EN4cute5tupleIJNS5_1CILi1EEES8_S8_EEENS6_IJNS7_ILi64EEESA_SA_EEELi512ENS_10bfloat16_tEfNS_4arch4Sm90ELb0ELb0ELb0ELb0ELb0ELb0ELb0ELb0ELb0ELb1ELb0ELb0EEENS1_21CollectiveEpilogueFwdINS6_IJSA_NS7_ILi512EEESA_EEES9_SC_SE_Li256ELb0ELb1ELb0ELb0EEENS1_29StaticPersistentTileSchedulerILb0EEEEEEEEEvNT_6ParamsE,"aw",@nobits
	.sectionflags	@""
	.align	16
	.zero		1024


//--------------------- .nv.shared._ZN7cutlass13device_kernelIN5flash11enable_sm90INS1_16FlashAttnFwdSm90INS1_25CollectiveMainloopFwdSm90ILi2EN4cute5tupleIJNS5_1CILi1EEES8_S8_EEENS6_IJNS7_ILi64EEESA_SA_EEELi512ENS_10bfloat16_tEfNS_4arch4Sm90ELb0ELb0ELb0ELb0ELb0ELb0ELb1ELb0ELb0ELb1ELb0ELb0EEENS1_21CollectiveEpilogueFwdINS6_IJSA_NS7_ILi512EEESA_EEES9_SC_SE_Li256ELb0ELb1ELb0ELb0EEENS1_29StaticPersistentTileSchedulerILb0EEEEEEEEEvNT_6ParamsE --------------------------
	.section	.nv.shared._ZN7cutlass13device_kernelIN5flash11enable_sm90INS1_16FlashAttnFwdSm90INS1_25CollectiveMainloopFwdSm90ILi2EN4cute5tupleIJNS5_1CILi1EEES8_S8_EEENS6_IJNS7_ILi64EEESA_SA_EEELi512ENS_10bfloat16_tEfNS_4arch4Sm90ELb0ELb0ELb0ELb0ELb0ELb0ELb1ELb0ELb0ELb1ELb0ELb0EEENS1_21CollectiveEpilogueFwdINS6_IJSA_NS7_ILi512EEESA_EEES9_SC_SE_Li256ELb0ELb1ELb0ELb0EEENS1_29StaticPersistentTileSchedulerILb0EEEEEEEEEvNT_6ParamsE,"aw",@nobits
	.sectionflags	@""
	.align	16
	.zero		1024


//--------------------- .nv.shared._ZN7cutlass13device_kernelIN5flash11enable_sm90INS1_16FlashAttnFwdSm90INS1_25CollectiveMainloopFwdSm90ILi2EN4cute5tupleIJNS5_1CILi1EEES8_S8_EEENS6_IJNS7_ILi64EEESA_SA_EEELi512ENS_10bfloat16_tEfNS_4arch4Sm90ELb0ELb0ELb0ELb1ELb0ELb0ELb0ELb0ELb0ELb1ELb0ELb0EEENS1_21CollectiveEpilogueFwdINS6_IJSA_NS7_ILi512EEESA_EEES9_SC_SE_Li256ELb1ELb1ELb0ELb0EEENS1_36VarlenDynamicPersistentTileSchedulerILi64ELi64ELi256ELi128ELb0ELb1ELb1ELb0ELb1ELb1EEEEEEEEEvNT_6ParamsE --------------------------
	.section	.nv.shared._ZN7cutlass13device_kernelIN5flash11enable_sm90INS1_16FlashAttnFwdSm90INS1_25CollectiveMainloopFwdSm90ILi2EN4cute5tupleIJNS5_1CILi1EEES8_S8_EEENS6_IJNS7_ILi64EEESA_SA_EEELi512ENS_10bfloat16_tEfNS_4arch4Sm90ELb0ELb0ELb0ELb1ELb0ELb0ELb0ELb0ELb0ELb1ELb0ELb0EEENS1_21CollectiveEpilogueFwdINS6_IJSA_NS7_ILi512EEESA_EEES9_SC_SE_Li256ELb1ELb1ELb0ELb0EEENS1_36VarlenDynamicPersistentTileSchedulerILi64ELi64ELi256ELi128ELb0ELb1ELb1ELb0ELb1ELb1EEEEEEEEEvNT_6ParamsE,"aw",@nobits
	.sectionflags	@""
	.align	16
	.zero		1024


//--------------------- .nv.shared._ZN7cutlass13device_kernelIN5flash11enable_sm90INS1_16FlashAttnFwdSm90INS1_25CollectiveMainloopFwdSm90ILi2EN4cute5tupleIJNS5_1CILi1EEES8_S8_EEENS6_IJNS7_ILi64EEESA_SA_EEELi512ENS_10bfloat16_tEfNS_4arch4Sm90ELb0ELb0ELb0ELb1ELb0ELb1ELb0ELb0ELb0ELb1ELb0ELb0EEENS1_21CollectiveEpilogueFwdINS6_IJSA_NS7_ILi512EEESA_EEES9_SC_SE_Li256ELb1ELb1ELb0ELb0EEENS1_36VarlenDynamicPersistentTileSchedulerILi64ELi64ELi256ELi128ELb0ELb1ELb1ELb0ELb1ELb1EEEEEEEEEvNT_6ParamsE --------------------------
	.section	.nv.shared._ZN7cutlass13device_kernelIN5flash11enable_sm90INS1_16FlashAttnFwdSm90INS1_25CollectiveMainloopFwdSm90ILi2EN4cute5tupleIJNS5_1CILi1EEES8_S8_EEENS6_IJNS7_ILi64EEESA_SA_EEELi512ENS_10bfloat16_tEfNS_4arch4Sm90ELb0ELb0ELb0ELb1ELb0ELb1ELb0ELb0ELb0ELb1ELb0ELb0EEENS1_21CollectiveEpilogueFwdINS6_IJSA_NS7_ILi512EEESA_EEES9_SC_SE_Li256ELb1ELb1ELb0ELb0EEENS1_36VarlenDynamicPersistentTileSchedulerILi64ELi64ELi256ELi128ELb0ELb1ELb1ELb0ELb1ELb1EEEEEEEEEvNT_6ParamsE,"aw",@nobits
	.sectionflags	@""
	.align	16
	.zero		1024


//--------------------- .nv.shared._ZN7cutlass13device_kernelIN5flash11enable_sm90INS1_16FlashAttnFwdSm90INS1_25CollectiveMainloopFwdSm90ILi2EN4cute5tupleIJNS5_1CILi1EEES8_S8_EEENS6_IJNS7_ILi64EEESA_SA_EEELi512ENS_10bfloat16_tEfNS_4arch4Sm90ELb0ELb0ELb0ELb1ELb0ELb0ELb1ELb0ELb0ELb1ELb0ELb0EEENS1_21CollectiveEpilogueFwdINS6_IJSA_NS7_ILi512EEESA_EEES9_SC_SE_Li256ELb1ELb1ELb0ELb0EEENS1_36VarlenDynamicPersistentTileSchedulerILi64ELi64ELi256ELi128ELb0ELb1ELb1ELb0ELb1ELb1EEEEEEEEEvNT_6ParamsE --------------------------
	.section	.nv.shared._ZN7cutlass13device_kernelIN5flash11enable_sm90INS1_16FlashAttnFwdSm90INS1_25CollectiveMainloopFwdSm90ILi2EN4cute5tupleIJNS5_1CILi1EEES8_S8_EEENS6_IJNS7_ILi64EEESA_SA_EEELi512ENS_10bfloat16_tEfNS_4arch4Sm90ELb0ELb0ELb0ELb1ELb0ELb0ELb1ELb0ELb0ELb1ELb0ELb0EEENS1_21CollectiveEpilogueFwdINS6_IJSA_NS7_ILi512EEESA_EEES9_SC_SE_Li256ELb1ELb1ELb0ELb0EEENS1_36VarlenDynamicPersistentTileSchedulerILi64ELi64ELi256ELi128ELb0ELb1ELb1ELb0ELb1ELb1EEEEEEEEEvNT_6ParamsE,"aw",@nobits
	.sectionflags	@""
	.align	16
	.zero		1024


//--------------------- .nv.shared._ZN7cutlass13device_kernelIN5flash11enable_sm90INS1_16FlashAttnFwdSm90INS1_25CollectiveMainloopFwdSm90ILi2EN4cute5tupleIJNS5_1CILi1EEES8_S8_EEENS6_IJNS7_ILi64EEESA_SA_EEELi512ENS_10bfloat16_tEfNS_4arch4Sm90ELb0ELb0ELb0ELb1ELb0ELb1ELb1ELb0ELb0ELb1ELb0ELb0EEENS1_21CollectiveEpilogueFwdINS6_IJSA_NS7_ILi512EEESA_EEES9_SC_SE_Li256ELb1ELb1ELb0ELb0EEENS1_36VarlenDynamicPersistentTileSchedulerILi64ELi64ELi256ELi128ELb0ELb1ELb1ELb0ELb1ELb1EEEEEEEEEvNT_6ParamsE --------------------------
	.section	.nv.shared._ZN7cutlass13device_kernelIN5flash11enable_sm90INS1_16FlashAttnFwdSm90INS1_25CollectiveMainloopFwdSm90ILi2EN4cute5tupleIJNS5_1CILi1EEES8_S8_EEENS6_IJNS7_ILi64EEESA_SA_EEELi512ENS_10bfloat16_tEfNS_4arch4Sm90ELb0ELb0ELb0ELb1ELb0ELb1ELb1ELb0ELb0ELb1ELb0ELb0EEENS1_21CollectiveEpilogueFwdINS6_IJSA_NS7_ILi512EEESA_EEES9_SC_SE_Li256ELb1ELb1ELb0ELb0EEENS1_36VarlenDynamicPersistentTileSchedulerILi64ELi64ELi256ELi128ELb0ELb1ELb1ELb0ELb1ELb1EEEEEEEEEvNT_6ParamsE,"aw",@nobits
	.sectionflags	@""
	.align	16
	.zero		1024


//--------------------- .nv.shared._ZN7cutlass13device_kernelIN5flash11enable_sm90INS1_16FlashAttnFwdSm90INS1_25CollectiveMainloopFwdSm90ILi2EN4cute5tupleIJNS5_1CILi1EEES8_S8_EEENS6_IJNS7_ILi64EEESA_SA_EEELi512ENS_10bfloat16_tEfNS_4arch4Sm90ELb0ELb1ELb0ELb0ELb0ELb0ELb0ELb0ELb0ELb1ELb0ELb0EEENS1_21CollectiveEpilogueFwdINS6_IJSA_NS7_ILi512EEESA_EEES9_SC_SE_Li256ELb0ELb1ELb0ELb0EEENS1_30DynamicPersistentTileSchedulerILi256ELi128ELb0ELb1ELb1EEEEEEEEEvNT_6ParamsE --------------------------
	.section	.nv.shared._ZN7cutlass13device_kernelIN5flash11enable_sm90INS1_16FlashAttnFwdSm90INS1_25CollectiveMainloopFwdSm90ILi2EN4cute5tupleIJNS5_1CILi1EEES8_S8_EEENS6_IJNS7_ILi64EEESA_SA_EEELi512ENS_10bfloat16_tEfNS_4arch4Sm90ELb0ELb1ELb0ELb0ELb0ELb0ELb0ELb0ELb0ELb1ELb0ELb0EEENS1_21CollectiveEpilogueFwdINS6_IJSA_NS7_ILi512EEESA_EEES9_SC_SE_Li256ELb0ELb1ELb0ELb0EEENS1_30DynamicPersistentTileSchedulerILi256ELi128ELb0ELb1ELb1EEEEEEEEEvNT_6ParamsE,"aw",@nobits
	.sectionflags	@""
	.align	16
	.zero		1024


//--------------------- .nv.shared._ZN7cutlass13device_kernelIN5flash11enable_sm90INS1_16FlashAttnFwdSm90INS1_25CollectiveMainloopFwdSm90ILi2EN4cute5tupleIJNS5_1CILi1EEES8_S8_EEENS6_IJNS7_ILi64EEESA_SA_EEELi512ENS_10bfloat16_tEfNS_4arch4Sm90ELb0ELb1ELb0ELb0ELb0ELb0ELb1ELb0ELb0ELb1ELb0ELb0EEENS1_21CollectiveEpilogueFwdINS6_IJSA_NS7_ILi512EEESA_EEES9_SC_SE_Li256ELb0ELb1ELb0ELb0EEENS1_30DynamicPersistentTileSchedulerILi256ELi128ELb0ELb1ELb1EEEEEEEEEvNT_6ParamsE --------------------------
	.section	.nv.shared._ZN7cutlass13device_kernelIN5flash11enable_sm90INS1_16FlashAttnFwdSm90INS1_25CollectiveMainloopFwdSm90ILi2EN4cute5tupleIJNS5_1CILi1EEES8_S8_EEENS6_IJNS7_ILi64EEESA_SA_EEELi512ENS_10bfloat16_tEfNS_4arch4Sm90ELb0ELb1ELb0ELb0ELb0ELb0ELb1ELb0ELb0ELb1ELb0ELb0EEENS1_21CollectiveEpilogueFwdINS6_IJSA_NS7_ILi512EEESA_EEES9_SC_SE_Li256ELb0ELb1ELb0ELb0EEENS1_30DynamicPersistentTileSchedulerILi256ELi128ELb0ELb1ELb1EEEEEEEEEvNT_6ParamsE,"aw",@nobits
	.sectionflags	@""
	.align	16
	.zero		1024


//--------------------- .nv.shared._ZN7cutlass13device_kernelIN5flash11enable_sm90INS1_16FlashAttnFwdSm90INS1_25CollectiveMainloopFwdSm90ILi2EN4cute5tupleIJNS5_1CILi1EEES8_S8_EEENS6_IJNS7_ILi64EEESA_SA_EEELi512ENS_10bfloat16_tEfNS_4arch4Sm90ELb0ELb1ELb0ELb1ELb0ELb0ELb0ELb0ELb0ELb1ELb0ELb0EEENS1_21CollectiveEpilogueFwdINS6_IJSA_NS7_ILi512EEESA_EEES9_SC_SE_Li256ELb1ELb1ELb0ELb0EEENS1_36VarlenDynamicPersistentTileSchedulerILi64ELi64ELi256ELi128ELb0ELb1ELb1ELb1ELb0ELb1EEEEEEEEEvNT_6ParamsE --------------------------
	.section	.nv.shared._ZN7cutlass13device_kernelIN5flash11enable_sm90INS1_16FlashAttnFwdSm90INS1_25CollectiveMainloopFwdSm90ILi2EN4cute5tupleIJNS5_1CILi1EEES8_S8_EEENS6_IJNS7_ILi64EEESA_SA_EEELi512ENS_10bfloat16_tEfNS_4arch4Sm90ELb0ELb1ELb0ELb1ELb0ELb0ELb0ELb0ELb0ELb1ELb0ELb0EEENS1_21CollectiveEpilogueFwdINS6_IJSA_NS7_ILi512EEESA_EEES9_SC_SE_Li256ELb1ELb1ELb0ELb0EEENS1_36VarlenDynamicPersistentTileSchedulerILi64ELi64ELi256ELi128ELb0ELb1ELb1ELb1ELb0ELb1EEEEEEEEEvNT_6ParamsE,"aw",@nobits
	.sectionflags	@""
	.align	16
	.zero		1024


//--------------------- .nv.shared._ZN7cutlass13device_kernelIN5flash11enable_sm90INS1_16FlashAttnFwdSm90INS1_25CollectiveMainloopFwdSm90ILi2EN4cute5tupleIJNS5_1CILi1EEES8_S8_EEENS6_IJNS7_ILi64EEESA_SA_EEELi512ENS_10bfloat16_tEfNS_4arch4Sm90ELb0ELb1ELb0ELb1ELb0ELb1ELb0ELb0ELb0ELb1ELb0ELb0EEENS1_21CollectiveEpilogueFwdINS6_IJSA_NS7_ILi512EEESA_EEES9_SC_SE_Li256ELb1ELb1ELb0ELb0EEENS1_36VarlenDynamicPersistentTileSchedulerILi64ELi64ELi256ELi128ELb0ELb1ELb1ELb1ELb0ELb1EEEEEEEEEvNT_6ParamsE --------------------------
	.section	.nv.shared._ZN7cutlass13device_kernelIN5flash11enable_sm90INS1_16FlashAttnFwdSm90INS1_25CollectiveMainloopFwdSm90ILi2EN4cute5tupleIJNS5_1CILi1EEES8_S8_EEENS6_IJNS7_ILi64EEESA_SA_EEELi512ENS_10bfloat16_tEfNS_4arch4Sm90ELb0ELb1ELb0ELb1ELb0ELb1ELb0ELb0ELb0ELb1ELb0ELb0EEENS1_21CollectiveEpilogueFwdINS6_IJSA_NS7_ILi512EEESA_EEES9_SC_SE_Li256ELb1ELb1ELb0ELb0EEENS1_36VarlenDynamicPersistentTileSchedulerILi64ELi64ELi256ELi128ELb0ELb1ELb1ELb1ELb0ELb1EEEEEEEEEvNT_6ParamsE,"aw",@nobits
	.sectionflags	@""
	.align	16
	.zero		1024


//--------------------- .nv.shared._ZN7cutlass13device_kernelIN5flash11enable_sm90INS1_16FlashAttnFwdSm90INS1_25CollectiveMainloopFwdSm90ILi2EN4cute5tupleIJNS5_1CILi1EEES8_S8_EEENS6_IJNS7_ILi64EEESA_SA_EEELi512ENS_10bfloat16_tEfNS_4arch4Sm90ELb0ELb1ELb0ELb1ELb0ELb0ELb1ELb0ELb0ELb1ELb0ELb0EEENS1_21CollectiveEpilogueFwdINS6_IJSA_NS7_ILi512EEESA_EEES9_SC_SE_Li256ELb1ELb1ELb0ELb0EEENS1_36VarlenDynamicPersistentTileSchedulerILi64ELi64ELi256ELi128ELb0ELb1ELb1ELb1ELb0ELb1EEEEEEEEEvNT_6ParamsE --------------------------
	.section	.nv.shared._ZN7cutlass13device_kernelIN5flash11enable_sm90INS1_16FlashAttnFwdSm90INS1_25CollectiveMainloopFwdSm90ILi2EN4cute5tupleIJNS5_1CILi1EEES8_S8_EEENS6_IJNS7_ILi64EEESA_SA_EEELi512ENS_10bfloat16_tEfNS_4arch4Sm90ELb0ELb1ELb0ELb1ELb0ELb0ELb1ELb0ELb0ELb1ELb0ELb0EEENS1_21CollectiveEpilogueFwdINS6_IJSA_NS7_ILi512EEESA_EEES9_SC_SE_Li256ELb1ELb1ELb0ELb0EEENS1_36VarlenDynamicPersistentTileSchedulerILi64ELi64ELi256ELi128ELb0ELb1ELb1ELb1ELb0ELb1EEEEEEEEEvNT_6ParamsE,"aw",@nobits
	.sectionflags	@""
	.align	16
	.zero		1024


//--------------------- .nv.shared._ZN7cutlass13device_kernelIN5flash11enable_sm90INS1_16FlashAttnFwdSm90INS1_25CollectiveMainloopFwdSm90ILi2EN4cute5tupleIJNS5_1CILi1EEES8_S8_EEENS6_IJNS7_ILi64EEESA_SA_EEELi512ENS_10bfloat16_tEfNS_4arch4Sm90ELb0ELb1ELb0ELb1ELb0ELb1ELb1ELb0ELb0ELb1ELb0ELb0EEENS1_21CollectiveEpilogueFwdINS6_IJSA_NS7_ILi512EEESA_EEES9_SC_SE_Li256ELb1ELb1ELb0ELb0EEENS1_36VarlenDynamicPersistentTileSchedulerILi64ELi64ELi256ELi128ELb0ELb1ELb1ELb1ELb0ELb1EEEEEEEEEvNT_6ParamsE --------------------------
	.section	.nv.shared._ZN7cutlass13device_kernelIN5flash11enable_sm90INS1_16FlashAttnFwdSm90INS1_25CollectiveMainloopFwdSm90ILi2EN4cute5tupleIJNS5_1CILi1EEES8_S8_EEENS6_IJNS7_ILi64EEESA_SA_EEELi512ENS_10bfloat16_tEfNS_4arch4Sm90ELb0ELb1ELb0ELb1ELb0ELb1ELb1ELb0ELb0ELb1ELb0ELb0EEENS1_21CollectiveEpilogueFwdINS6_IJSA_NS7_ILi512EEESA_EEES9_SC_SE_Li256ELb1ELb1ELb0ELb0EEENS1_36VarlenDynamicPersistentTileSchedulerILi64ELi64ELi256ELi128ELb0ELb1ELb1ELb1ELb0ELb1EEEEEEEEEvNT_6ParamsE,"aw",@nobits
	.sectionflags	@""
	.align	16
	.zero		1024


//--------------------- .nv.shared._ZN7cutlass13device_kernelIN5flash11enable_sm90INS1_16FlashAttnFwdSm90INS1_25CollectiveMainloopFwdSm90ILi2EN4cute5tupleIJNS5_1CILi1EEES8_S8_EEENS6_IJNS7_ILi64EEESA_SA_EEELi512ENS_10bfloat16_tEfNS_4arch4Sm90ELb1ELb0ELb0ELb0ELb0ELb0ELb0ELb0ELb0ELb1ELb0ELb0EEENS1_21CollectiveEpilogueFwdINS6_IJSA_NS7_ILi512EEESA_EEES9_SC_SE_Li256ELb0ELb1ELb0ELb0EEENS1_30DynamicPersistentTileSchedulerILi256ELi128ELb0ELb1ELb1EEEEEEEEEvNT_6ParamsE --------------------------
	.section	.nv.shared._ZN7cutlass13device_kernelIN5flash11enable_sm90INS1_16FlashAttnFwdSm90INS1_25CollectiveMainloopFwdSm90ILi2EN4cute5tupleIJNS5_1CILi1EEES8_S8_EEENS6_IJNS7_ILi64EEESA_SA_EEELi512ENS_10bfloat16_tEfNS_4arch4Sm90ELb1ELb0ELb0ELb0ELb0ELb0ELb0ELb0ELb0ELb1ELb0ELb0EEENS1_21CollectiveEpilogueFwdINS6_IJSA_NS7_ILi512EEESA_EEES9_SC_SE_Li256ELb0ELb1ELb0ELb0EEENS1_30DynamicPersistentTileSchedulerILi256ELi128ELb0ELb1ELb1EEEEEEEEEvNT_6ParamsE,"aw",@nobits
	.sectionflags	@""
	.align	16
	.zero		1024


//--------------------- .nv.shared._ZN7cutlass13device_kernelIN5flash11enable_sm90INS1_16FlashAttnFwdSm90INS1_25CollectiveMainloopFwdSm90ILi2EN4cute5tupleIJNS5_1CILi1EEES8_S8_EEENS6_IJNS7_ILi64EEESA_SA_EEELi512ENS_10bfloat16_tEfNS_4arch4Sm90ELb1ELb0ELb0ELb0ELb0ELb0ELb1ELb0ELb0ELb1ELb0ELb0EEENS1_21CollectiveEpilogueFwdINS6_IJSA_NS7_ILi512EEESA_EEES9_SC_SE_Li256ELb0ELb1ELb0ELb0EEENS1_30DynamicPersistentTileSchedulerILi256ELi128ELb0ELb1ELb1EEEEEEEEEvNT_6ParamsE --------------------------
	.section	.nv.shared._ZN7cutlass13device_kernelIN5flash11enable_sm90INS1_16FlashAttnFwdSm90INS1_25CollectiveMainloopFwdSm90ILi2EN4cute5tupleIJNS5_1CILi1EEES8_S8_EEENS6_IJNS7_ILi64EEESA_SA_EEELi512ENS_10bfloat16_tEfNS_4arch4Sm90ELb1ELb0ELb0ELb0ELb0ELb0ELb1ELb0ELb0ELb1ELb0ELb0EEENS1_21CollectiveEpilogueFwdINS6_IJSA_NS7_ILi512EEESA_EEES9_SC_SE_Li256ELb0ELb1ELb0ELb0EEENS1_30DynamicPersistentTileSchedulerILi256ELi128ELb0ELb1ELb1EEEEEEEEEvNT_6ParamsE,"aw",@nobits
	.sectionflags	@""
	.align	16
	.zero		1024


//--------------------- .nv.shared._ZN7cutlass13device_kernelIN5flash11enable_sm90INS1_16FlashAttnFwdSm90INS1_25CollectiveMainloopFwdSm90ILi2EN4cute5tupleIJNS5_1CILi1EEES8_S8_EEENS6_IJNS7_ILi64EEESA_SA_EEELi512ENS_10bfloat16_tEfNS_4arch4Sm90ELb1ELb0ELb0ELb1ELb0ELb0ELb0ELb0ELb0ELb1ELb0ELb0EEENS1_21CollectiveEpilogueFwdINS6_IJSA_NS7_ILi512EEESA_EEES9_SC_SE_Li256ELb1ELb1ELb0ELb0EEENS1_36VarlenDynamicPersistentTileSchedulerILi64ELi64ELi256ELi128ELb0ELb1ELb1ELb1ELb1ELb1EEEEEEEEEvNT_6ParamsE --------------------------
	.section	.nv.shared._ZN7cutlass13device_kernelIN5flash11enable_sm90INS1_16FlashAttnFwdSm90INS1_25CollectiveMainloopFwdSm90ILi2EN4cute5tupleIJNS5_1CILi1EEES8_S8_EEENS6_IJNS7_ILi64EEESA_SA_EEELi512ENS_10bfloat16_tEfNS_4arch4Sm90ELb1ELb0ELb0ELb1ELb0ELb0ELb0ELb0ELb0ELb1ELb0ELb0EEENS1_21CollectiveEpilogueFwdINS6_IJSA_NS7_ILi512EEESA_EEES9_SC_SE_Li256ELb1ELb1ELb0ELb0EEENS1_36VarlenDynamicPersistentTileSchedulerILi64ELi64ELi256ELi128ELb0ELb1ELb1ELb1ELb1ELb1EEEEEEEEEvNT_6ParamsE,"aw",@nobits
	.sectionflags	@""
	.align	16
	.zero		1024


//--------------------- .nv.shared._ZN7cutlass13device_kernelIN5flash11enable_sm90INS1_16FlashAttnFwdSm90INS1_25CollectiveMainloopFwdSm90ILi2EN4cute5tupleIJNS5_1CILi1EEES8_S8_EEENS6_IJNS7_ILi64EEESA_SA_EEELi512ENS_10bfloat16_tEfNS_4arch4Sm90ELb1ELb0ELb0ELb1ELb0ELb1ELb0ELb0ELb0ELb1ELb0ELb0EEENS1_21CollectiveEpilogueFwdINS6_IJSA_NS7_ILi512EEESA_EEES9_SC_SE_Li256ELb1ELb1ELb0ELb0EEENS1_36VarlenDynamicPersistentTileSchedulerILi64ELi64ELi256ELi128ELb0ELb1ELb1ELb1ELb1ELb1EEEEEEEEEvNT_6ParamsE --------------------------
	.section	.nv.shared._ZN7cutlass13device_kernelIN5flash11enable_sm90INS1_16FlashAttnFwdSm90INS1_25CollectiveMainloopFwdSm90ILi2EN4cute5tupleIJNS5_1CILi1EEES8_S8_EEENS6_IJNS7_ILi64EEESA_SA_EEELi512ENS_10bfloat16_tEfNS_4arch4Sm90ELb1ELb0ELb0ELb1ELb0ELb1ELb0ELb0ELb0ELb1ELb0ELb0EEENS1_21CollectiveEpilogueFwdINS6_IJSA_NS7_ILi512EEESA_EEES9_SC_SE_Li256ELb1ELb1ELb0ELb0EEENS1_36VarlenDynamicPersistentTileSchedulerILi64ELi64ELi256ELi128ELb0ELb1ELb1ELb1ELb1ELb1EEEEEEEEEvNT_6ParamsE,"aw",@nobits
	.sectionflags	@""
	.align	16
	.zero		1024


//--------------------- .nv.shared._ZN7cutlass13device_kernelIN5flash11enable_sm90INS1_16FlashAttnFwdSm90INS1_25CollectiveMainloopFwdSm90ILi2EN4cute5tupleIJNS5_1CILi1EEES8_S8_EEENS6_IJNS7_ILi64EEESA_SA_EEELi512ENS_10bfloat16_tEfNS_4arch4Sm90ELb1ELb0ELb0ELb1ELb0ELb0ELb1ELb0ELb0ELb1ELb0ELb0EEENS1_21CollectiveEpilogueFwdINS6_IJSA_NS7_ILi512EEESA_EEES9_SC_SE_Li256ELb1ELb1ELb0ELb0EEENS1_36VarlenDynamicPersistentTileSchedulerILi64ELi64ELi256ELi128ELb0ELb1ELb1ELb1ELb1ELb1EEEEEEEEEvNT_6ParamsE --------------------------
	.section	.nv.shared._ZN7cutlass13device_kernelIN5flash11enable_sm90INS1_16FlashAttnFwdSm90INS1_25CollectiveMainloopFwdSm90ILi2EN4cute5tupleIJNS5_1CILi1EEES8_S8_EEENS6_IJNS7_ILi64EEESA_SA_EEELi512ENS_10bfloat16_tEfNS_4arch4Sm90ELb1ELb0ELb0ELb1ELb0ELb0ELb1ELb0ELb0ELb1ELb0ELb0EEENS1_21CollectiveEpilogueFwdINS6_IJSA_NS7_ILi512EEESA_EEES9_SC_SE_Li256ELb1ELb1ELb0ELb0EEENS1_36VarlenDynamicPersistentTileSchedulerILi64ELi64ELi256ELi128ELb0ELb1ELb1ELb1ELb1ELb1EEEEEEEEEvNT_6ParamsE,"aw",@nobits
	.sectionflags	@""
	.align	16
	.zero		1024


//--------------------- .nv.shared._ZN7cutlass13device_kernelIN5flash11enable_sm90INS1_16FlashAttnFwdSm90INS1_25CollectiveMainloopFwdSm90ILi2EN4cute5tupleIJNS5_1CILi1EEES8_S8_EEENS6_IJNS7_ILi64EEESA_SA_EEELi512ENS_10bfloat16_tEfNS_4arch4Sm90ELb1ELb0ELb0ELb1ELb0ELb1ELb1ELb0ELb0ELb1ELb0ELb0EEENS1_21CollectiveEpilogueFwdINS6_IJSA_NS7_ILi512EEESA_EEES9_SC_SE_Li256ELb1ELb1ELb0ELb0EEENS1_36VarlenDynamicPersistentTileSchedulerILi64ELi64ELi256ELi128ELb0ELb1ELb1ELb1ELb1ELb1EEEEEEEEEvNT_6ParamsE --------------------------
	.section	.nv.shared._ZN7cutlass13device_kernelIN5flash11enable_sm90INS1_16FlashAttnFwdSm90INS1_25CollectiveMainloopFwdSm90ILi2EN4cute5tupleIJNS5_1CILi1EEES8_S8_EEENS6_IJNS7_ILi64EEESA_SA_EEELi512ENS_10bfloat16_tEfNS_4arch4Sm90ELb1ELb0ELb0ELb1ELb0ELb1ELb1ELb0ELb0ELb1ELb0ELb0EEENS1_21CollectiveEpilogueFwdINS6_IJSA_NS7_ILi512EEESA_EEES9_SC_SE_Li256ELb1ELb1ELb0ELb0EEENS1_36VarlenDynamicPersistentTileSchedulerILi64ELi64ELi256ELi128ELb0ELb1ELb1ELb1ELb1ELb1EEEEEEEEEvNT_6ParamsE,"aw",@nobits
	.sectionflags	@""
	.align	16
	.zero		1024


//--------------------- .nv.shared._ZN7cutlass13device_kernelIN5flash11enable_sm90INS1_16FlashAttnFwdSm90INS1_25CollectiveMainloopFwdSm90ILi2EN4cute5tupleIJNS5_1CILi1EEES8_S8_EEENS6_IJNS7_ILi128EEENS7_ILi96EEENS7_ILi64EEEEEELi256ENS_10bfloat16_tEfNS_4arch4Sm90ELb0ELb0ELb0ELb0ELb0ELb0ELb0ELb1ELb0ELb1ELb0ELb0EEENS1_21CollectiveEpilogueFwdINS6_IJSA_NS7_ILi256EEESB_EEES9_SE_SG_Li256ELb0ELb1ELb0ELb0EEENS1_29StaticPersistentTileSchedulerILb0EEEEEEEEEvNT_6ParamsE --------------------------
	.section	.nv.shared._ZN7cutlass13device_kernelIN5flash11enable_sm90INS1_16FlashAttnFwdSm90INS1_25CollectiveMainloopFwdSm90ILi2EN4cute5tupleIJNS5_1CILi1EEES8_S8_EEENS6_IJNS7_ILi128EEENS7_ILi96EEENS7_ILi64EEEEEELi256ENS_10bfloat16_tEfNS_4arch4Sm90ELb0ELb0ELb0ELb0ELb0ELb0ELb0ELb1ELb0ELb1ELb0ELb0EEENS1_21CollectiveEpilogueFwdINS6_IJSA_NS7_ILi256EEESB_EEES9_SE_SG_Li256ELb0ELb1ELb0ELb0EEENS1_29StaticPersistentTileSchedulerILb0EEEEEEEEEvNT_6ParamsE,"aw",@nobits
	.sectionflags	@""
	.align	16
	.zero		1024


//--------------------- .nv.shared._ZN7cutlass13device_kernelIN5flash11enable_sm90INS1_16FlashAttnFwdSm90INS1_25CollectiveMainloopFwdSm90ILi2EN4cute5tupleIJNS5_1CILi1EEES8_S8_EEENS6_IJNS7_ILi128EEENS7_ILi96EEENS7_ILi64EEEEEELi256ENS_10bfloat16_tEfNS_4arch4Sm90ELb0ELb0ELb0ELb0ELb0ELb0ELb1ELb1ELb0ELb1ELb0ELb0EEENS1_21CollectiveEpilogueFwdINS6_IJSA_NS7_ILi256EEESB_EEES9_SE_SG_Li256ELb0ELb1ELb0ELb0EEENS1_29StaticPersistentTileSchedulerILb0EEEEEEEEEvNT_6ParamsE --------------------------
	.section	.nv.shared._ZN7cutlass13device_kernelIN5flash11enable_sm90INS1_16FlashAttnFwdSm90INS1_25CollectiveMainloopFwdSm90ILi2EN4cute5tupleIJNS5_1CILi1EEES8_S8_EEENS6_IJNS7_ILi128EEENS7_ILi96EEENS7_ILi64EEEEEELi256ENS_10bfloat16_tEfNS_4arch4Sm90ELb0ELb0ELb0ELb0ELb0ELb0ELb1ELb1ELb0ELb1ELb0ELb0EEENS1_21CollectiveEpilogueFwdINS6_IJSA_NS7_ILi256EEESB_EEES9_SE_SG_Li256ELb0ELb1ELb0ELb0EEENS1_29StaticPersistentTileSchedulerILb0EEEEEEEEEvNT_6ParamsE,"aw",@nobits
	.sectionflags	@""
	.align	16
	.zero		1024


//--------------------- .nv.shared._ZN7cutlass13device_kernelIN5flash11enable_sm90INS1_16FlashAttnFwdSm90INS1_25CollectiveMainloopFwdSm90ILi2EN4cute5tupleIJNS5_1CILi1EEES8_S8_EEENS6_IJNS7_ILi128EEENS7_ILi96EEENS7_ILi64EEEEEELi256ENS_10bfloat16_tEfNS_4arch4Sm90ELb0ELb0ELb0ELb1ELb0ELb0ELb0ELb1ELb0ELb1ELb0ELb0EEENS1_21CollectiveEpilogueFwdINS6_IJSA_NS7_ILi256EEESB_EEES9_SE_SG_Li256ELb1ELb1ELb0ELb0EEENS1_36VarlenDynamicPersistentTileSchedulerILi128ELi96ELi256ELi128ELb0ELb1ELb1ELb0ELb1ELb1EEEEEEEEEvNT_6ParamsE --------------------------
	.section	.nv.shared._ZN7cutlass13device_kernelIN5flash11enable_sm90INS1_16FlashAttnFwdSm90INS1_25CollectiveMainloopFwdSm90ILi2EN4cute5tupleIJNS5_1CILi1EEES8_S8_EEENS6_IJNS7_ILi128EEENS7_ILi96EEENS7_ILi64EEEEEELi256ENS_10bfloat16_tEfNS_4arch4Sm90ELb0ELb0ELb0ELb1ELb0ELb0ELb0ELb1ELb0ELb1ELb0ELb0EEENS1_21CollectiveEpilogueFwdINS6_IJSA_NS7_ILi256EEESB_EEES9_SE_SG_Li256ELb1ELb1ELb0ELb0EEENS1_36VarlenDynamicPersistentTileSchedulerILi128ELi96ELi256ELi128ELb0ELb1ELb1ELb0ELb1ELb1EEEEEEEEEvNT_6ParamsE,"aw",@nobits
	.sectionflags	@""
	.align	16
	.zero		1024


//--------------------- .nv.shared._ZN7cutlass13device_kernelIN5flash11enable_sm90INS1_16FlashAttnFwdSm90INS1_25CollectiveMainloopFwdSm90ILi2EN4cute5tupleIJNS5_1CILi1EEES8_S8_EEENS6_IJNS7_ILi128EEENS7_ILi96EEENS7_ILi64EEEEEELi256ENS_10bfloat16_tEfNS_4arch4Sm90ELb0ELb0ELb0ELb1ELb0ELb1ELb0ELb1ELb0ELb1ELb0ELb0EEENS1_21CollectiveEpilogueFwdINS6_IJSA_NS7_ILi256EEESB_EEES9_SE_SG_Li256ELb1ELb1ELb0ELb0EEENS1_36VarlenDynamicPersistentTileSchedulerILi128ELi96ELi256ELi128ELb0ELb1ELb1ELb0ELb1ELb1EEEEEEEEEvNT_6ParamsE --------------------------
	.section	.nv.shared._ZN7cutlass13device_kernelIN5flash11enable_sm90INS1_16FlashAttnFwdSm90INS1_25CollectiveMainloopFwdSm90ILi2EN4cute5tupleIJNS5_1CILi1EEES8_S8_EEENS6_IJNS7_ILi128EEENS7_ILi96EEENS7_ILi64EEEEEELi256ENS_10bfloat16_tEfNS_4arch4Sm90ELb0ELb0ELb0ELb1ELb0ELb1ELb0ELb1ELb0ELb1ELb0ELb0EEENS1_21CollectiveEpilogueFwdINS6_IJSA_NS7_ILi256EEESB_EEES9_SE_SG_Li256ELb1ELb1ELb0ELb0EEENS1_36VarlenDynamicPersistentTileSchedulerILi128ELi96ELi256ELi128ELb0ELb1ELb1ELb0ELb1ELb1EEEEEEEEEvNT_6ParamsE,"aw",@nobits
	.sectionflags	@""
	.align	16
	.zero		1024


//--------------------- .nv.shared._ZN7cutlass13device_kernelIN5flash11enable_sm90INS1_16FlashAttnFwdSm90INS1_25CollectiveMainloopFwdSm90ILi2EN4cute5tupleIJNS5_1CILi1EEES8_S8_EEENS6_IJNS7_ILi128EEENS7_ILi96EEENS7_ILi64EEEEEELi256ENS_10bfloat16_tEfNS_4arch4Sm90ELb0ELb0ELb0ELb1ELb0ELb0ELb1ELb1ELb0ELb1ELb0ELb0EEENS1_21CollectiveEpilogueFwdINS6_IJSA_NS7_ILi256EEESB_EEES9_SE_SG_Li256ELb1ELb1ELb0ELb0EEENS1_36VarlenDynamicPersistentTileSchedulerILi128ELi96ELi256ELi128ELb0ELb1ELb1ELb0ELb1ELb1EEEEEEEEEvNT_6ParamsE --------------------------
	.section	.nv.shared._ZN7cutlass13device_kernelIN5flash11enable_sm90INS1_16FlashAttnFwdSm90INS1_25CollectiveMainloopFwdSm90ILi2EN4cute5tupleIJNS5_1CILi1EEES8_S8_EEENS6_IJNS7_ILi128EEENS7_ILi96EEENS7_ILi64EEEEEELi256ENS_10bfloat16_tEfNS_4arch4Sm90ELb0ELb0ELb0ELb1ELb0ELb0ELb1ELb1ELb0ELb1ELb0ELb0EEENS1_21CollectiveEpilogueFwdINS6_IJSA_NS7_ILi256EEESB_EEES9_SE_SG_Li256ELb1ELb1ELb0ELb0EEENS1_36VarlenDynamicPersistentTileSchedulerILi128ELi96ELi256ELi128ELb0ELb1ELb1ELb0ELb1ELb1EEEEEEEEEvNT_6ParamsE,"aw",@nobits
	.sectionflags	@""
	.align	16
	.zero		1024


//--------------------- .nv.shared._ZN7cutlass13device_kernelIN5flash11enable_sm90INS1_16FlashAttnFwdSm90INS1_25CollectiveMainloopFwdSm90ILi2EN4cute5tupleIJNS5_1CILi1EEES8_S8_EEENS6_IJNS7_ILi128EEENS7_ILi96EEENS7_ILi64EEEEEELi256ENS_10bfloat16_tEfNS_4arch4Sm90ELb0ELb0ELb0ELb1ELb0ELb1ELb1ELb1ELb0ELb1ELb0ELb0EEENS1_21CollectiveEpilogueFwdINS6_IJSA_NS7_ILi256EEESB_EEES9_SE_SG_Li256ELb1ELb1ELb0ELb0EEENS1_36VarlenDynamicPersistentTileSchedulerILi128ELi96ELi256ELi128ELb0ELb1ELb1ELb0ELb1ELb1EEEEEEEEEvNT_6ParamsE --------------------------
	.section	.nv.shared._ZN7cutlass13device_kernelIN5flash11enable_sm90INS1_16FlashAttnFwdSm90INS1_25CollectiveMainloopFwdSm90ILi2EN4cute5tupleIJNS5_1CILi1EEES8_S8_EEENS6_IJNS7_ILi128EEENS7_ILi96EEENS7_ILi64EEEEEELi256ENS_10bfloat16_tEfNS_4arch4Sm90ELb0ELb0ELb0ELb1ELb0ELb1ELb1ELb1ELb0ELb1ELb0ELb0EEENS1_21CollectiveEpilogueFwdINS6_IJSA_NS7_ILi256EEESB_EEES9_SE_SG_Li256ELb1ELb1ELb0ELb0EEENS1_36VarlenDynamicPersistentTileSchedulerILi128ELi96ELi256ELi128ELb0ELb1ELb1ELb0ELb1ELb1EEEEEEEEEvNT_6ParamsE,"aw",@nobits
	.sectionflags	@""
	.align	16
	.zero		1024


//--------------------- .nv.shared._ZN7cutlass13device_kernelIN5flash11enable_sm90INS1_16FlashAttnFwdSm90INS1_25CollectiveMainloopFwdSm90ILi2EN4cute5tupleIJNS5_1CILi1EEES8_S8_EEENS6_IJNS7_ILi128EEENS7_ILi96EEENS7_ILi64EEEEEELi256ENS_10bfloat16_tEfNS_4arch4Sm90ELb0ELb1ELb0ELb0ELb0ELb0ELb0ELb1ELb0ELb1ELb0ELb0EEENS1_21CollectiveEpilogueFwdINS6_IJSA_NS7_ILi256EEESB_EEES9_SE_SG_Li256ELb0ELb1ELb0ELb0EEENS1_30DynamicPersistentTileSchedulerILi256ELi128ELb0ELb1ELb1EEEEEEEEEvNT_6ParamsE --------------------------
	.section	.nv.shared._ZN7cutlass13device_kernelIN5flash11enable_sm90INS1_16FlashAttnFwdSm90INS1_25CollectiveMainloopFwdSm90ILi2EN4cute5tupleIJNS5_1CILi1EEES8_S8_EEENS6_IJNS7_ILi128EEENS7_ILi96EEENS7_ILi64EEEEEELi256ENS_10bfloat16_tEfNS_4arch4Sm90ELb0ELb1ELb0ELb0ELb0ELb0ELb0ELb1ELb0ELb1ELb0ELb0EEENS1_21CollectiveEpilogueFwdINS6_IJSA_NS7_ILi256EEESB_EEES9_SE_SG_Li256ELb0ELb1ELb0ELb0EEENS1_30DynamicPersistentTileSchedulerILi256ELi128ELb0ELb1ELb1EEEEEEEEEvNT_6ParamsE,"aw",@nobits
	.sectionflags	@""
	.align	16
	.zero		1024


//--------------------- .nv.shared._ZN7cutlass13device_kernelIN5flash11enable_sm90INS1_16FlashAttnFwdSm90INS1_25CollectiveMainloopFwdSm90ILi2EN4cute5tupleIJNS5_1CILi1EEES8_S8_EEENS6_IJNS7_ILi128EEENS7_ILi96EEENS7_ILi64EEEEEELi256ENS_10bfloat16_tEfNS_4arch4Sm90ELb0ELb1ELb0ELb0ELb0ELb0ELb1ELb1ELb0ELb1ELb0ELb0EEENS1_21CollectiveEpilogueFwdINS6_IJSA_NS7_ILi256EEESB_EEES9_SE_SG_Li256ELb0ELb1ELb0ELb0EEENS1_30DynamicPersistentTileSchedulerILi256ELi128ELb0ELb1ELb1EEEEEEEEEvNT_6ParamsE --------------------------
	.section	.nv.shared._ZN7cutlass13device_kernelIN5flash11enable_sm90INS1_16FlashAttnFwdSm90INS1_25CollectiveMainloopFwdSm90ILi2EN4cute5tupleIJNS5_1CILi1EEES8_S8_EEENS6_IJNS7_ILi128EEENS7_ILi96EEENS7_ILi64EEEEEELi256ENS_10bfloat16_tEfNS_4arch4Sm90ELb0ELb1ELb0ELb0ELb0ELb0ELb1ELb1ELb0ELb1ELb0ELb0EEENS1_21CollectiveEpilogueFwdINS6_IJSA_NS7_ILi256EEESB_EEES9_SE_SG_Li256ELb0ELb1ELb0ELb0EEENS1_30DynamicPersistentTileSchedulerILi256ELi128ELb0ELb1ELb1EEEEEEEEEvNT_6ParamsE,"aw",@nobits
	.sectionflags	@""
	.align	16
	.zero		1024


//--------------------- .nv.shared._ZN7cutlass13device_kernelIN5flash11enable_sm90INS1_16FlashAttnFwdSm90INS1_25CollectiveMainloopFwdSm90ILi2EN4cute5tupleIJNS5_1CILi1EEES8_S8_EEENS6_IJNS7_ILi128EEENS7_ILi96EEENS7_ILi64EEEEEELi256ENS_10bfloat16_tEfNS_4arch4Sm90ELb0ELb1ELb0ELb1ELb0ELb0ELb0ELb1ELb0ELb1ELb0ELb0EEENS1_21CollectiveEpilogueFwdINS6_IJSA_NS7_ILi256EEESB_EEES9_SE_SG_Li256ELb1ELb1ELb0ELb0EEENS1_36VarlenDynamicPersistentTileSchedulerILi128ELi96ELi256ELi128ELb0ELb1ELb1ELb1ELb0ELb1EEEEEEEEEvNT_6ParamsE --------------------------
	.section	.nv.shared._ZN7cutlass13device_kernelIN5flash11enable_sm90INS1_16FlashAttnFwdSm90INS1_25CollectiveMainloopFwdSm90ILi2EN4cute5tupleIJNS5_1CILi1EEES8_S8_EEENS6_IJNS7_ILi128EEENS7_ILi96EEENS7_ILi64EEEEEELi256ENS_10bfloat16_tEfNS_4arch4Sm90ELb0ELb1ELb0ELb1ELb0ELb0ELb0ELb1ELb0ELb1ELb0ELb0EEENS1_21CollectiveEpilogueFwdINS6_IJSA_NS7_ILi256EEESB_EEES9_SE_SG_Li256ELb1ELb1ELb0ELb0EEENS1_36VarlenDynamicPersistentTileSchedulerILi128ELi96ELi256ELi128ELb0ELb1ELb1ELb1ELb0ELb1EEEEEEEEEvNT_6ParamsE,"aw",@nobits
	.sectionflags	@""
	.align	16
	.zero		1024


//--------------------- .nv.shared._ZN7cutlass13device_kernelIN5flash11enable_sm90INS1_16FlashAttnFwdSm90INS1_25CollectiveMainloopFwdSm90ILi2EN4cute5tupleIJNS5_1CILi1EEES8_S8_EEENS6_IJNS7_ILi128EEENS7_ILi96EEENS7_ILi64EEEEEELi256ENS_10bfloat16_tEfNS_4arch4Sm90ELb0ELb1ELb0ELb1ELb0ELb1ELb0ELb1ELb0ELb1ELb0ELb0EEENS1_21CollectiveEpilogueFwdINS6_IJSA_NS7_ILi256EEESB_EEES9_SE_SG_Li256ELb1ELb1ELb0ELb0EEENS1_36VarlenDynamicPersistentTileSchedulerILi128ELi96ELi256ELi128ELb0ELb1ELb1ELb1ELb0ELb1EEEEEEEEEvNT_6ParamsE --------------------------
	.section	.nv.shared._ZN7cutlass13device_kernelIN5flash11enable_sm90INS1_16FlashAttnFwdSm90INS1_25CollectiveMainloopFwdSm90ILi2EN4cute5tupleIJNS5_1CILi1EEES8_S8_EEENS6_IJNS7_ILi128EEENS7_ILi96EEENS7_ILi64EEEEEELi256ENS_10bfloat16_tEfNS_4arch4Sm90ELb0ELb1ELb0ELb1ELb0ELb1ELb0ELb1ELb0ELb1ELb0ELb0EEENS1_21CollectiveEpilogueFwdINS6_IJSA_NS7_ILi256EEESB_EEES9_SE_SG_Li256ELb1ELb1ELb0ELb0EEENS1_36VarlenDynamicPersistentTileSchedulerILi128ELi96ELi256ELi128ELb0ELb1ELb1ELb1ELb0ELb1EEEEEEEEEvNT_6ParamsE,"aw",@nobits
	.sectionflags	@""
	.align	16
	.zero		1024


//--------------------- .nv.shared._ZN7cutlass13device_kernelIN5flash11enable_sm90INS1_16FlashAttnFwdSm90INS1_25CollectiveMainloopFwdSm90ILi2EN4cute5tupleIJNS5_1CILi1EEES8_S8_EEENS6_IJNS7_ILi128EEENS7_ILi96EEENS7_ILi64EEEEEELi256ENS_10bfloat16_tEfNS_4arch4Sm90ELb0ELb1ELb0ELb1ELb0ELb0ELb1ELb1ELb0ELb1ELb0ELb0EEENS1_21CollectiveEpilogueFwdINS6_IJSA_NS7_ILi256EEESB_EEES9_SE_SG_Li256ELb1ELb1ELb0ELb0EEENS1_36VarlenDynamicPersistentTileSchedulerILi128ELi96ELi256ELi128ELb0ELb1ELb1ELb1ELb0ELb1EEEEEEEEEvNT_6ParamsE --------------------------
	.section	.nv.shared._ZN7cutlass13device_kernelIN5flash11enable_sm90INS1_16FlashAttnFwdSm90INS1_25CollectiveMainloopFwdSm90ILi2EN4cute5tupleIJNS5_1CILi1EEES8_S8_EEENS6_IJNS7_ILi128EEENS7_ILi96EEENS7_ILi64EEEEEELi256ENS_10bfloat16_tEfNS_4arch4Sm90ELb0ELb1ELb0ELb1ELb0ELb0ELb1ELb1ELb0ELb1ELb0ELb0EEENS1_21CollectiveEpilogueFwdINS6_IJSA_NS7_ILi256EEESB_EEES9_SE_SG_Li256ELb1ELb1ELb0ELb0EEENS1_36VarlenDynamicPersistentTileSchedulerILi128ELi96ELi256ELi128ELb0ELb1ELb1ELb1ELb0ELb1EEEEEEEEEvNT_6ParamsE,"aw",@nobits
	.sectionflags	@""
	.align	16
	.zero		1024


//--------------------- .nv.shared._ZN7cutlass13device_kernelIN5flash11enable_sm90INS1_16FlashAttnFwdSm90INS1_25CollectiveMainloopFwdSm90ILi2EN4cute5tupleIJNS5_1CILi1EEES8_S8_EEENS6_IJNS7_ILi128EEENS7_ILi96EEENS7_ILi64EEEEEELi256ENS_10bfloat16_tEfNS_4arch4Sm90ELb0ELb1ELb0ELb1ELb0ELb1ELb1ELb1ELb0ELb1ELb0ELb0EEENS1_21CollectiveEpilogueFwdINS6_IJSA_NS7_ILi256EEESB_EEES9_SE_SG_Li256ELb1ELb1ELb0ELb0EEENS1_36VarlenDynamicPersistentTileSchedulerILi128ELi96ELi256ELi128ELb0ELb1ELb1ELb1ELb0ELb1EEEEEEEEEvNT_6ParamsE --------------------------
	.section	.nv.shared._ZN7cutlass13device_kernelIN5flash11enable_sm90INS1_16FlashAttnFwdSm90INS1_25CollectiveMainloopFwdSm90ILi2EN4cute5tupleIJNS5_1CILi1EEES8_S8_EEENS6_IJNS7_ILi128EEENS7_ILi96EEENS7_ILi64EEEEEELi256ENS_10bfloat16_tEfNS_4arch4Sm90ELb0ELb1ELb0ELb1ELb0ELb1ELb1ELb1ELb0ELb1ELb0ELb0EEENS1_21CollectiveEpilogueFwdINS6_IJSA_NS7_ILi256EEESB_EEES9_SE_SG_Li256ELb1ELb1ELb0ELb0EEENS1_36VarlenDynamicPersistentTileSchedulerILi128ELi96ELi256ELi128ELb0ELb1ELb1ELb1ELb0ELb1EEEEEEEEEvNT_6ParamsE,"aw",@nobits
	.sectionflags	@""
	.align	16
	.zero		1024


//--------------------- .nv.shared._ZN7cutlass13device_kernelIN5flash11enable_sm90INS1_16FlashAttnFwdSm90INS1_25CollectiveMainloopFwdSm90ILi2EN4cute5tupleIJNS5_1CILi1EEES8_S8_EEENS6_IJNS7_ILi128EEENS7_ILi96EEENS7_ILi64EEEEEELi256ENS_10bfloat16_tEfNS_4arch4Sm90ELb1ELb0ELb0ELb0ELb0ELb0ELb0ELb1ELb0ELb1ELb0ELb0EEENS1_21CollectiveEpilogueFwdINS6_IJSA_NS7_ILi256EEESB_EEES9_SE_SG_Li256ELb0ELb1ELb0ELb0EEENS1_30DynamicPersistentTileSchedulerILi256ELi128ELb0ELb1ELb1EEEEEEEEEvNT_6ParamsE --------------------------
	.section	.nv.shared._ZN7cutlass13device_kernelIN5flash11enable_sm90INS1_16FlashAttnFwdSm90INS1_25CollectiveMainloopFwdSm90ILi2EN4cute5tupleIJNS5_1CILi1EEES8_S8_EEENS6_IJNS7_ILi128EEENS7_ILi96EEENS7_ILi64EEEEEELi256ENS_10bfloat16_tEfNS_4arch4Sm90ELb1ELb0ELb0ELb0ELb0ELb0ELb0ELb1ELb0ELb1ELb0ELb0EEENS1_21CollectiveEpilogueFwdINS6_IJSA_NS7_ILi256EEESB_EEES9_SE_SG_Li256ELb0ELb1ELb0ELb0EEENS1_30DynamicPersistentTileSchedulerILi256ELi128ELb0ELb1ELb1EEEEEEEEEvNT_6ParamsE,"aw",@nobits
	.sectionflags	@""
	.align	16
	.zero		1024


//--------------------- .nv.shared._ZN7cutlass13device_kernelIN5flash11enable_sm90INS1_16FlashAttnFwdSm90INS1_25CollectiveMainloopFwdSm90ILi2EN4cute5tupleIJNS5_1CILi1EEES8_S8_EEENS6_IJNS7_ILi128EEENS7_ILi96EEENS7_ILi64EEEEEELi256ENS_10bfloat16_tEfNS_4arch4Sm90ELb1ELb0ELb0ELb0ELb0ELb0ELb1ELb1ELb0ELb1ELb0ELb0EEENS1_21CollectiveEpilogueFwdINS6_IJSA_NS7_ILi256EEESB_EEES9_SE_SG_Li256ELb0ELb1ELb0ELb0EEENS1_30DynamicPersistentTileSchedulerILi256ELi128ELb0ELb1ELb1EEEEEEEEEvNT_6ParamsE --------------------------
	.section	.nv.shared._ZN7cutlass13device_kernelIN5flash11enable_sm90INS1_16FlashAttnFwdSm90INS1_25CollectiveMainloopFwdSm90ILi2EN4cute5tupleIJNS5_1CILi1EEES8_S8_EEENS6_IJNS7_ILi128EEENS7_ILi96EEENS7_ILi64EEEEEELi256ENS_10bfloat16_tEfNS_4arch4Sm90ELb1ELb0ELb0ELb0ELb0ELb0ELb1ELb1ELb0ELb1ELb0ELb0EEENS1_21CollectiveEpilogueFwdINS6_IJSA_NS7_ILi256EEESB_EEES9_SE_SG_Li256ELb0ELb1ELb0ELb0EEENS1_30DynamicPersistentTileSchedulerILi256ELi128ELb0ELb1ELb1EEEEEEEEEvNT_6ParamsE,"aw",@nobits
	.sectionflags	@""
	.align	16
	.zero		1024


//--------------------- .nv.shared._ZN7cutlass13device_kernelIN5flash11enable_sm90INS1_16FlashAttnFwdSm90INS1_25CollectiveMainloopFwdSm90ILi2EN4cute5tupleIJNS5_1CILi1EEES8_S8_EEENS6_IJNS7_ILi128EEENS7_ILi96EEENS7_ILi64EEEEEELi256ENS_10bfloat16_tEfNS_4arch4Sm90ELb1ELb0ELb0ELb1ELb0ELb0ELb0ELb1ELb0ELb1ELb0ELb0EEENS1_21CollectiveEpilogueFwdINS6_IJSA_NS7_ILi256EEESB_EEES9_SE_SG_Li256ELb1ELb1ELb0ELb0EEENS1_36VarlenDynamicPersistentTileSchedulerILi128ELi96ELi256ELi128ELb0ELb1ELb1ELb1ELb1ELb1EEEEEEEEEvNT_6ParamsE --------------------------
	.section	.nv.shared._ZN7cutlass13device_kernelIN5flash11enable_sm90INS1_16FlashAttnFwdSm90INS1_25CollectiveMainloopFwdSm90ILi2EN4cute5tupleIJNS5_1CILi1EEES8_S8_EEENS6_IJNS7_ILi128EEENS7_ILi96EEENS7_ILi64EEEEEELi256ENS_10bfloat16_tEfNS_4arch4Sm90ELb1ELb0ELb0ELb1ELb0ELb0ELb0ELb1ELb0ELb1ELb0ELb0EEENS1_21CollectiveEpilogueFwdINS6_IJSA_NS7_ILi256EEESB_EEES9_SE_SG_Li256ELb1ELb1ELb0ELb0EEENS1_36VarlenDynamicPersistentTileSchedulerILi128ELi96ELi256ELi128ELb0ELb1ELb1ELb1ELb1ELb1EEEEEEEEEvNT_6ParamsE,"aw",@nobits
	.sectionflags	@""
	.align	16
	.zero		1024


//--------------------- .nv.shared._ZN7cutlass13device_kernelIN5flash11enable_sm90INS1_16FlashAttnFwdSm90INS1_25CollectiveMainloopFwdSm90ILi2EN4cute5tupleIJNS5_1CILi1EEES8_S8_EEENS6_IJNS7_ILi128EEENS7_ILi96EEENS7_ILi64EEEEEELi256ENS_10bfloat16_tEfNS_4arch4Sm90ELb1ELb0ELb0ELb1ELb0ELb1ELb0ELb1ELb0ELb1ELb0ELb0EEENS1_21CollectiveEpilogueFwdINS6_IJSA_NS7_ILi256EEESB_EEES9_SE_SG_Li256ELb1ELb1ELb0ELb0EEENS1_36VarlenDynamicPersistentTileSchedulerILi128ELi96ELi256ELi128ELb0ELb1ELb1ELb1ELb1ELb1EEEEEEEEEvNT_6ParamsE --------------------------
	.section	.nv.shared._ZN7cutlass13device_kernelIN5flash11enable_sm90INS1_16FlashAttnFwdSm90INS1_25CollectiveMainloopFwdSm90ILi2EN4cute5tupleIJNS5_1CILi1EEES8_S8_EEENS6_IJNS7_ILi128EEENS7_ILi96EEENS7_ILi64EEEEEELi256ENS_10bfloat16_tEfNS_4arch4Sm90ELb1ELb0ELb0ELb1ELb0ELb1ELb0ELb1ELb0ELb1ELb0ELb0EEENS1_21CollectiveEpilogueFwdINS6_IJSA_NS7_ILi256EEESB_EEES9_SE_SG_Li256ELb1ELb1ELb0ELb0EEENS1_36VarlenDynamicPersistentTileSchedulerILi128ELi96ELi256ELi128ELb0ELb1ELb1ELb1ELb1ELb1EEEEEEEEEvNT_6ParamsE,"aw",@nobits
	.sectionflags	@""
	.align	16
	.zero		1024


//--------------------- .nv.shared._ZN7cutlass13device_kernelIN5flash11enable_sm90INS1_16FlashAttnFwdSm90INS1_25CollectiveMainloopFwdSm90ILi2EN4cute5tupleIJNS5_1CILi1EEES8_S8_EEENS6_IJNS7_ILi128EEENS7_ILi96EEENS7_ILi64EEEEEELi256ENS_10bfloat16_tEfNS_4arch4Sm90ELb1ELb0ELb0ELb1ELb0ELb0ELb1ELb1ELb0ELb1ELb0ELb0EEENS1_21CollectiveEpilogueFwdINS6_IJSA_NS7_ILi256EEESB_EEES9_SE_SG_Li256ELb1ELb1ELb0ELb0EEENS1_36VarlenDynamicPersistentTileSchedulerILi128ELi96ELi256ELi128ELb0ELb1ELb1ELb1ELb1ELb1EEEEEEEEEvNT_6ParamsE --------------------------
	.section	.nv.shared._ZN7cutlass13device_kernelIN5flash11enable_sm90INS1_16FlashAttnFwdSm90INS1_25CollectiveMainloopFwdSm90ILi2EN4cute5tupleIJNS5_1CILi1EEES8_S8_EEENS6_IJNS7_ILi128EEENS7_ILi96EEENS7_ILi64EEEEEELi256ENS_10bfloat16_tEfNS_4arch4Sm90ELb1ELb0ELb0ELb1ELb0ELb0ELb1ELb1ELb0ELb1ELb0ELb0EEENS1_21CollectiveEpilogueFwdINS6_IJSA_NS7_ILi256EEESB_EEES9_SE_SG_Li256ELb1ELb1ELb0ELb0EEENS1_36VarlenDynamicPersistentTileSchedulerILi128ELi96ELi256ELi128ELb0ELb1ELb1ELb1ELb1ELb1EEEEEEEEEvNT_6ParamsE,"aw",@nobits
	.sectionflags	@""
	.align	16
	.zero		1024


//--------------------- .nv.shared._ZN7cutlass13device_kernelIN5flash11enable_sm90INS1_16FlashAttnFwdSm90INS1_25CollectiveMainloopFwdSm90ILi2EN4cute5tupleIJNS5_1CILi1EEES8_S8_EEENS6_IJNS7_ILi128EEENS7_ILi96EEENS7_ILi64EEEEEELi256ENS_10bfloat16_tEfNS_4arch4Sm90ELb1ELb0ELb0ELb1ELb0ELb1ELb1ELb1ELb0ELb1ELb0ELb0EEENS1_21CollectiveEpilogueFwdINS6_IJSA_NS7_ILi256EEESB_EEES9_SE_SG_Li256ELb1ELb1ELb0ELb0EEENS1_36VarlenDynamicPersistentTileSchedulerILi128ELi96ELi256ELi128ELb0ELb1ELb1ELb1ELb1ELb1EEEEEEEEEvNT_6ParamsE --------------------------
	.section	.nv.shared._ZN7cutlass13device_kernelIN5flash11enable_sm90INS1_16FlashAttnFwdSm90INS1_25CollectiveMainloopFwdSm90ILi2EN4cute5tupleIJNS5_1CILi1EEES8_S8_EEENS6_IJNS7_ILi128EEENS7_ILi96EEENS7_ILi64EEEEEELi256ENS_10bfloat16_tEfNS_4arch4Sm90ELb1ELb0ELb0ELb1ELb0ELb1ELb1ELb1ELb0ELb1ELb0ELb0EEENS1_21CollectiveEpilogueFwdINS6_IJSA_NS7_ILi256EEESB_EEES9_SE_SG_Li256ELb1ELb1ELb0ELb0EEENS1_36VarlenDynamicPersistentTileSchedulerILi128ELi96ELi256ELi128ELb0ELb1ELb1ELb1ELb1ELb1EEEEEEEEEvNT_6ParamsE,"aw",@nobits
	.sectionflags	@""
	.align	16
	.zero		1024


//--------------------- .nv.constant0._ZN7cutlass13device_kernelIN5flash11enable_sm90INS1_16FlashAttnFwdSm90INS1_25CollectiveMainloopFwdSm90ILi2EN4cute5tupleIJNS5_1CILi1EEES8_S8_EEENS6_IJNS7_ILi128EEESA_NS7_ILi192EEEEEELi128ENS_10bfloat16_tEfNS_4arch4Sm90ELb0ELb0ELb0ELb0ELb0ELb0ELb0ELb1ELb1ELb1ELb0ELb0EEENS1_21CollectiveEpilogueFwdINS6_IJSA_SA_SA_EEES9_SD_SF_Li256ELb0ELb1ELb0ELb0EEENS1_29StaticPersistentTileSchedulerILb0EEEEEEEEEvNT_6ParamsE --------------------------
	.section	.nv.constant0._ZN7cutlass13device_kernelIN5flash11enable_sm90INS1_16FlashAttnFwdSm90INS1_25CollectiveMainloopFwdSm90ILi2EN4cute5tupleIJNS5_1CILi1EEES8_S8_EEENS6_IJNS7_ILi128EEESA_NS7_ILi192EEEEEELi128ENS_10bfloat16_tEfNS_4arch4Sm90ELb0ELb0ELb0ELb0ELb0ELb0ELb0ELb1ELb1ELb1ELb0ELb0EEENS1_21CollectiveEpilogueFwdINS6_IJSA_SA_SA_EEES9_SD_SF_Li256ELb0ELb1ELb0ELb0EEENS1_29StaticPersistentTileSchedulerILb0EEEEEEEEEvNT_6ParamsE,"a",@progbits
	.sectionflags	@""
	.align	4
.nv.constant0._ZN7cutlass13device_kernelIN5flash11enable_sm90INS1_16FlashAttnFwdSm90INS1_25CollectiveMainloopFwdSm90ILi2EN4cute5tupleIJNS5_1CILi1EEES8_S8_EEENS6_IJNS7_ILi128EEESA_NS7_ILi192EEEEEELi128ENS_10bfloat16_tEfNS_4arch4Sm90ELb0ELb0ELb0ELb0ELb0ELb0ELb0ELb1ELb1ELb1ELb0ELb0EEENS1_21CollectiveEpilogueFwdINS6_IJSA_SA_SA_EEES9_SD_SF_Li256ELb0ELb1ELb0ELb0EEENS1_29StaticPersistentTileSchedulerILb0EEEEEEEEEvNT_6ParamsE:
	.zero		3200


//--------------------- .nv.constant0._ZN7cutlass13device_kernelIN5flash11enable_sm90INS1_16FlashAttnFwdSm90INS1_25CollectiveMainloopFwdSm90ILi2EN4cute5tupleIJNS5_1CILi2EEENS7_ILi1EEES9_EEENS6_IJNS7_ILi128EEESB_NS7_ILi192EEEEEELi128ENS_10bfloat16_tEfNS_4arch4Sm90ELb0ELb0ELb0ELb0ELb0ELb0ELb0ELb1ELb1ELb1ELb0ELb0EEENS1_21CollectiveEpilogueFwdINS6_IJSB_SB_SB_EEESA_SE_SG_Li256ELb0ELb1ELb0ELb0EEENS1_29StaticPersistentTileSchedulerILb0EEEEEEEEEvNT_6ParamsE --------------------------
	.section	.nv.constant0._ZN7cutlass13device_kernelIN5flash11enable_sm90INS1_16FlashAttnFwdSm90INS1_25CollectiveMainloopFwdSm90ILi2EN4cute5tupleIJNS5_1CILi2EEENS7_ILi1EEES9_EEENS6_IJNS7_ILi128EEESB_NS7_ILi192EEEEEELi128ENS_10bfloat16_tEfNS_4arch4Sm90ELb0ELb0ELb0ELb0ELb0ELb0ELb0ELb1ELb1ELb1ELb0ELb0EEENS1_21CollectiveEpilogueFwdINS6_IJSB_SB_SB_EEESA_SE_SG_Li256ELb0ELb1ELb0ELb0EEENS1_29StaticPersistentTileSchedulerILb0EEEEEEEEEvNT_6ParamsE,"a",@progbits
	.sectionflags	@""
	.align	4
.nv.constant0._ZN7cutlass13device_kernelIN5flash11enable_sm90INS1_16FlashAttnFwdSm90INS1_25CollectiveMainloopFwdSm90ILi2EN4cute5tupleIJNS5_1CILi2EEENS7_ILi1EEES9_EEENS6_IJNS7_ILi128EEESB_NS7_ILi192EEEEEELi128ENS_10bfloat16_tEfNS_4arch4Sm90ELb0ELb0ELb0ELb0ELb0ELb0ELb0ELb1ELb1ELb1ELb0ELb0EEENS1_21CollectiveEpilogueFwdINS6_IJSB_SB_SB_EEESA_SE_SG_Li256ELb0ELb1ELb0ELb0EEENS1_29StaticPersistentTileSchedulerILb0EEEEEEEEEvNT_6ParamsE:
	.zero		3200


//--------------------- .nv.constant0._ZN7cutlass13device_kernelIN5flash11enable_sm90INS1_16FlashAttnFwdSm90INS1_25CollectiveMainloopFwdSm90ILi2EN4cute5tupleIJNS5_1CILi1EEES8_S8_EEENS6_IJNS7_ILi128EEESA_NS7_ILi192EEEEEELi128ENS_10bfloat16_tEfNS_4arch4Sm90ELb0ELb0ELb0ELb1ELb0ELb0ELb0ELb1ELb1ELb1ELb0ELb0EEENS1_21CollectiveEpilogueFwdINS6_IJSA_SA_SA_EEES9_SD_SF_Li256ELb1ELb1ELb0ELb0EEENS1_36VarlenDynamicPersistentTileSchedulerILi128ELi128ELi256ELi128ELb0ELb1ELb1ELb0ELb1ELb1EEEEEEEEEvNT_6ParamsE --------------------------
	.section	.nv.constant0._ZN7cutlass13device_kernelIN5flash11enable_sm90INS1_16FlashAttnFwdSm90INS1_25CollectiveMainloopFwdSm90ILi2EN4cute5tupleIJNS5_1CILi1EEES8_S8_EEENS6_IJNS7_ILi128EEESA_NS7_ILi192EEEEEELi128ENS_10bfloat16_tEfNS_4arch4Sm90ELb0ELb0ELb0ELb1ELb0ELb0ELb0ELb1ELb1ELb1ELb0ELb0EEENS1_21CollectiveEpilogueFwdINS6_IJSA_SA_SA_EEES9_SD_SF_Li256ELb1ELb1ELb0ELb0EEENS1_36VarlenDynamicPersistentTileSchedulerILi128ELi128ELi256ELi128ELb0ELb1ELb1ELb0ELb1ELb1EEEEEEEEEvNT_6ParamsE,"a",@progbits
	.sectionflags	@""
	.align	4
.nv.constant0._ZN7cutlass13device_kernelIN5flash11enable_sm90INS1_16FlashAttnFwdSm90INS1_25CollectiveMainloopFwdSm90ILi2EN4cute5tupleIJNS5_1CILi1EEES8_S8_EEENS6_IJNS7_ILi128EEESA_NS7_ILi192EEEEEELi128ENS_10bfloat16_tEfNS_4arch4Sm90ELb0ELb0ELb0ELb1ELb0ELb0ELb0ELb1ELb1ELb1ELb0ELb0EEENS1_21CollectiveEpilogueFwdINS6_IJSA_SA_SA_EEES9_SD_SF_Li256ELb1ELb1ELb0ELb0EEENS1_36VarlenDynamicPersistentTileSchedulerILi128ELi128ELi256ELi128ELb0ELb1ELb1ELb0ELb1ELb1EEEEEEEEEvNT_6ParamsE:
	.zero		3328


//--------------------- .nv.constant0._ZN7cutlass13device_kernelIN5flash11enable_sm90INS1_16FlashAttnFwdSm90INS1_25CollectiveMainloopFwdSm90ILi2EN4cute5tupleIJNS5_1CILi1EEES8_S8_EEENS6_IJNS7_ILi128EEESA_NS7_ILi192EEEEEELi128ENS_10bfloat16_tEfNS_4arch4Sm90ELb0ELb0ELb0ELb1ELb0ELb1ELb0ELb1ELb1ELb1ELb0ELb0EEENS1_21CollectiveEpilogueFwdINS6_IJSA_SA_SA_EEES9_SD_SF_Li256ELb1ELb1ELb0ELb0EEENS1_36VarlenDynamicPersistentTileSchedulerILi128ELi128ELi256ELi128ELb0ELb1ELb1ELb0ELb1ELb1EEEEEEEEEvNT_6ParamsE --------------------------
	.section	.nv.constant0._ZN7cutlass13device_kernelIN5flash11enable_sm90INS1_16FlashAttnFwdSm90INS1_25CollectiveMainloopFwdSm90ILi2EN4cute5tupleIJNS5_1CILi1EEES8_S8_EEENS6_IJNS7_ILi128EEESA_NS7_ILi192EEEEEELi128ENS_10bfloat16_tEfNS_4arch4Sm90ELb0ELb0ELb0ELb1ELb0ELb1ELb0ELb1ELb1ELb1ELb0ELb0EEENS1_21CollectiveEpilogueFwdINS6_IJSA_SA_SA_EEES9_SD_SF_Li256ELb1ELb1ELb0ELb0EEENS1_36VarlenDynamicPersistentTileSchedulerILi128ELi128ELi256ELi128ELb0ELb1ELb1ELb0ELb1ELb1EEEEEEEEEvNT_6ParamsE,"a",@progbits
	.sectionflags	@""
	.align	4
.nv.constant0._ZN7cutlass13device_kernelIN5flash11enable_sm90INS1_16FlashAttnFwdSm90INS1_25CollectiveMainloopFwdSm90ILi2EN4cute5tupleIJNS5_1CILi1EEES8_S8_EEENS6_IJNS7_ILi128EEESA_NS7_ILi192EEEEEELi128ENS_10bfloat16_tEfNS_4arch4Sm90ELb0ELb0ELb0ELb1ELb0ELb1ELb0ELb1ELb1ELb1ELb0ELb0EEENS1_21CollectiveEpilogueFwdINS6_IJSA_SA_SA_EEES9_SD_SF_Li256ELb1ELb1ELb0ELb0EEENS1_36VarlenDynamicPersistentTileSchedulerILi128ELi128ELi256ELi128ELb0ELb1ELb1ELb0ELb1ELb1EEEEEEEEEvNT_6ParamsE:
	.zero		3328


//--------------------- .nv.constant0._ZN7cutlass13device_kernelIN5flash11enable_sm90INS1_16FlashAttnFwdSm90INS1_25CollectiveMainloopFwdSm90ILi2EN4cute5tupleIJNS5_1CILi1EEES8_S8_EEENS6_IJNS7_ILi128EEENS7_ILi96EEENS7_ILi192EEEEEELi128ENS_10bfloat16_tEfNS_4arch4Sm90ELb0ELb1ELb0ELb0ELb0ELb0ELb0ELb1ELb1ELb1ELb0ELb0EEENS1_21CollectiveEpilogueFwdINS6_IJSA_SA_SB_EEES9_SE_SG_Li256ELb0ELb1ELb0ELb0EEENS1_30DynamicPersistentTileSchedulerILi256ELi128ELb0ELb1ELb1EEEEEEEEEvNT_6ParamsE --------------------------
	.section	.nv.constant0._ZN7cutlass13device_kernelIN5flash11enable_sm90INS1_16FlashAttnFwdSm90INS1_25CollectiveMainloopFwdSm90ILi2EN4cute5tupleIJNS5_1CILi1EEES8_S8_EEENS6_IJNS7_ILi128EEENS7_ILi96EEENS7_ILi192EEEEEELi128ENS_10bfloat16_tEfNS_4arch4Sm90ELb0ELb1ELb0ELb0ELb0ELb0ELb0ELb1ELb1ELb1ELb0ELb0EEENS1_21CollectiveEpilogueFwdINS6_IJSA_SA_SB_EEES9_SE_SG_Li256ELb0ELb1ELb0ELb0EEENS1_30DynamicPersistentTileSchedulerILi256ELi128ELb0ELb1ELb1EEEEEEEEEvNT_6ParamsE,"a",@progbits
	.sectionflags	@""
	.align	4
.nv.constant0._ZN7cutlass13device_kernelIN5flash11enable_sm90INS1_16FlashAttnFwdSm90INS1_25CollectiveMainloopFwdSm90ILi2EN4cute5tupleIJNS5_1CILi1EEES8_S8_EEENS6_IJNS7_ILi128EEENS7_ILi96EEENS7_ILi192EEEEEELi128ENS_10bfloat16_tEfNS_4arch4Sm90ELb0ELb1ELb0ELb0ELb0ELb0ELb0ELb1ELb1ELb1ELb0ELb0EEENS1_21CollectiveEpilogueFwdINS6_IJSA_SA_SB_EEES9_SE_SG_Li256ELb0ELb1ELb0ELb0EEENS1_30DynamicPersistentTileSchedulerILi256ELi128ELb0ELb1ELb1EEEEEEEEEvNT_6ParamsE:
	.zero		3328


//--------------------- .nv.constant0._ZN7cutlass13device_kernelIN5flash11enable_sm90INS1_16FlashAttnFwdSm90INS1_25CollectiveMainloopFwdSm90ILi2EN4cute5tupleIJNS5_1CILi1EEES8_S8_EEENS6_IJNS7_ILi128EEENS7_ILi96EEENS7_ILi192EEEEEELi128ENS_10bfloat16_tEfNS_4arch4Sm90ELb0ELb1ELb0ELb1ELb0ELb0ELb0ELb1ELb1ELb1ELb0ELb0EEENS1_21CollectiveEpilogueFwdINS6_IJSA_SA_SB_EEES9_SE_SG_Li256ELb1ELb1ELb0ELb0EEENS1_36VarlenDynamicPersistentTileSchedulerILi128ELi96ELi256ELi128ELb0ELb1ELb1ELb1ELb0ELb1EEEEEEEEEvNT_6ParamsE --------------------------
	.section	.nv.constant0._ZN7cutlass13device_kernelIN5flash11enable_sm90INS1_16FlashAttnFwdSm90INS1_25CollectiveMainloopFwdSm90ILi2EN4cute5tupleIJNS5_1CILi1EEES8_S8_EEENS6_IJNS7_ILi128EEENS7_ILi96EEENS7_ILi192EEEEEELi128ENS_10bfloat16_tEfNS_4arch4Sm90ELb0ELb1ELb0ELb1ELb0ELb0ELb0ELb1ELb1ELb1ELb0ELb0EEENS1_21CollectiveEpilogueFwdINS6_IJSA_SA_SB_EEES9_SE_SG_Li256ELb1ELb1ELb0ELb0EEENS1_36VarlenDynamicPersistentTileSchedulerILi128ELi96ELi256ELi128ELb0ELb1ELb1ELb1ELb0ELb1EEEEEEEEEvNT_6ParamsE,"a",@progbits
	.sectionflags	@""
	.align	4
.nv.constant0._ZN7cutlass13device_kernelIN5flash11enable_sm90INS1_16FlashAttnFwdSm90INS1_25CollectiveMainloopFwdSm90ILi2EN4cute5tupleIJNS5_1CILi1EEES8_S8_EEENS6_IJNS7_ILi128EEENS7_ILi96EEENS7_ILi192EEEEEELi128ENS_10bfloat16_tEfNS_4arch4Sm90ELb0ELb1ELb0ELb1ELb0ELb0ELb0ELb1ELb1ELb1ELb0ELb0EEENS1_21CollectiveEpilogueFwdINS6_IJSA_SA_SB_EEES9_SE_SG_Li256ELb1ELb1ELb0ELb0EEENS1_36VarlenDynamicPersistentTileSchedulerILi128ELi96ELi256ELi128ELb0ELb1ELb1ELb1ELb0ELb1EEEEEEEEEvNT_6ParamsE:
	.zero		3328


//--------------------- .nv.constant0._ZN7cutlass13device_kernelIN5flash11enable_sm90INS1_16FlashAttnFwdSm90INS1_25CollectiveMainloopFwdSm90ILi2EN4cute5tupleIJNS5_1CILi1EEES8_S8_EEENS6_IJNS7_ILi128EEENS7_ILi96EEENS7_ILi192EEEEEELi128ENS_10bfloat16_tEfNS_4arch4Sm90ELb0ELb1ELb0ELb1ELb0ELb1ELb0ELb1ELb1ELb1ELb0ELb0EEENS1_21CollectiveEpilogueFwdINS6_IJSA_SA_SB_EEES9_SE_SG_Li256ELb1ELb1ELb0ELb0EEENS1_36VarlenDynamicPersistentTileSchedulerILi128ELi96ELi256ELi128ELb0ELb1ELb1ELb1ELb0ELb1EEEEEEEEEvNT_6ParamsE --------------------------
	.section	.nv.constant0._ZN7cutlass13device_kernelIN5flash11enable_sm90INS1_16FlashAttnFwdSm90INS1_25CollectiveMainloopFwdSm90ILi2EN4cute5tupleIJNS5_1CILi1EEES8_S8_EEENS6_IJNS7_ILi128EEENS7_ILi96EEENS7_ILi192EEEEEELi128ENS_10bfloat16_tEfNS_4arch4Sm90ELb0ELb1ELb0ELb1ELb0ELb1ELb0ELb1ELb1ELb1ELb0ELb0EEENS1_21CollectiveEpilogueFwdINS6_IJSA_SA_SB_EEES9_SE_SG_Li256ELb1ELb1ELb0ELb0EEENS1_36VarlenDynamicPersistentTileSchedulerILi128ELi96ELi256ELi128ELb0ELb1ELb1ELb1ELb0ELb1EEEEEEEEEvNT_6ParamsE,"a",@progbits
	.sectionflags	@""
	.align	4
.nv.constant0._ZN7cutlass13device_kernelIN5flash11enable_sm90INS1_16FlashAttnFwdSm90INS1_25CollectiveMainloopFwdSm90ILi2EN4cute5tupleIJNS5_1CILi1EEES8_S8_EEENS6_IJNS7_ILi128EEENS7_ILi96EEENS7_ILi192EEEEEELi128ENS_10bfloat16_tEfNS_4arch4Sm90ELb0ELb1ELb0ELb1ELb0ELb1ELb0ELb1ELb1ELb1ELb0ELb0EEENS1_21CollectiveEpilogueFwdINS6_IJSA_SA_SB_EEES9_SE_SG_Li256ELb1ELb1ELb0ELb0EEENS1_36VarlenDynamicPersistentTileSchedulerILi128ELi96ELi256ELi128ELb0ELb1ELb1ELb1ELb0ELb1EEEEEEEEEvNT_6ParamsE:
	.zero		3328


//--------------------- .nv.constant0._ZN7cutlass13device_kernelIN5flash11enable_sm90INS1_16FlashAttnFwdSm90INS1_25CollectiveMainloopFwdSm90ILi2EN4cute5tupleIJNS5_1CILi1EEES8_S8_EEENS6_IJNS7_ILi128EEESA_NS7_ILi192EEEEEELi128ENS_10bfloat16_tEfNS_4arch4Sm90ELb1ELb0ELb0ELb0ELb0ELb0ELb0ELb1ELb1ELb1ELb0ELb0EEENS1_21CollectiveEpilogueFwdINS6_IJSA_SA_SA_EEES9_SD_SF_Li256ELb0ELb1ELb0ELb0EEENS1_30DynamicPersistentTileSchedulerILi256ELi128ELb0ELb1ELb1EEEEEEEEEvNT_6ParamsE --------------------------
	.section	.nv.constant0._ZN7cutlass13device_kernelIN5flash11enable_sm90INS1_16FlashAttnFwdSm90INS1_25CollectiveMainloopFwdSm90ILi2EN4cute5tupleIJNS5_1CILi1EEES8_S8_EEENS6_IJNS7_ILi128EEESA_NS7_ILi192EEEEEELi128ENS_10bfloat16_tEfNS_4arch4Sm90ELb1ELb0ELb0ELb0ELb0ELb0ELb0ELb1ELb1ELb1ELb0ELb0EEENS1_21CollectiveEpilogueFwdINS6_IJSA_SA_SA_EEES9_SD_SF_Li256ELb0ELb1ELb0ELb0EEENS1_30DynamicPersistentTileSchedulerILi256ELi128ELb0ELb1ELb1EEEEEEEEEvNT_6ParamsE,"a",@progbits
	.sectionflags	@""
	.align	4
.nv.constant0._ZN7cutlass13device_kernelIN5flash11enable_sm90INS1_16FlashAttnFwdSm90INS1_25CollectiveMainloopFwdSm90ILi2EN4cute5tupleIJNS5_1CILi1EEES8_S8_EEENS6_IJNS7_ILi128EEESA_NS7_ILi192EEEEEELi128ENS_10bfloat16_tEfNS_4arch4Sm90ELb1ELb0ELb0ELb0ELb0ELb0ELb0ELb1ELb1ELb1ELb0ELb0EEENS1_21CollectiveEpilogueFwdINS6_IJSA_SA_SA_EEES9_SD_SF_Li256ELb0ELb1ELb0ELb0EEENS1_30DynamicPersistentTileSchedulerILi256ELi128ELb0ELb1ELb1EEEEEEEEEvNT_6ParamsE:
	.zero		3328


//--------------------- .nv.constant0._ZN7cutlass13device_kernelIN5flash11enable_sm90INS1_16FlashAttnFwdSm90INS1_25CollectiveMainloopFwdSm90ILi2EN4cute5tupleIJNS5_1CILi1EEES8_S8_EEENS6_IJNS7_ILi128EEESA_NS7_ILi192EEEEEELi128ENS_10bfloat16_tEfNS_4arch4Sm90ELb1ELb0ELb0ELb1ELb0ELb0ELb0ELb1ELb1ELb1ELb0ELb0EEENS1_21CollectiveEpilogueFwdINS6_IJSA_SA_SA_EEES9_SD_SF_Li256ELb1ELb1ELb0ELb0EEENS1_36VarlenDynamicPersistentTileSchedulerILi128ELi128ELi256ELi128ELb0ELb1ELb1ELb1ELb1ELb1EEEEEEEEEvNT_6ParamsE --------------------------
	.section	.nv.constant0._ZN7cutlass13device_kernelIN5flash11enable_sm90INS1_16FlashAttnFwdSm90INS1_25CollectiveMainloopFwdSm90ILi2EN4cute5tupleIJNS5_1CILi1EEES8_S8_EEENS6_IJNS7_ILi128EEESA_NS7_ILi192EEEEEELi128ENS_10bfloat16_tEfNS_4arch4Sm90ELb1ELb0ELb0ELb1ELb0ELb0ELb0ELb1ELb1ELb1ELb0ELb0EEENS1_21CollectiveEpilogueFwdINS6_IJSA_SA_SA_EEES9_SD_SF_Li256ELb1ELb1ELb0ELb0EEENS1_36VarlenDynamicPersistentTileSchedulerILi128ELi128ELi256ELi128ELb0ELb1ELb1ELb1ELb1ELb1EEEEEEEEEvNT_6ParamsE,"a",@progbits
	.sectionflags	@""
	.align	4
.nv.constant0._ZN7cutlass13device_kernelIN5flash11enable_sm90INS1_16FlashAttnFwdSm90INS1_25CollectiveMainloopFwdSm90ILi2EN4cute5tupleIJNS5_1CILi1EEES8_S8_EEENS6_IJNS7_ILi128EEESA_NS7_ILi192EEEEEELi128ENS_10bfloat16_tEfNS_4arch4Sm90ELb1ELb0ELb0ELb1ELb0ELb0ELb0ELb1ELb1ELb1ELb0ELb0EEENS1_21CollectiveEpilogueFwdINS6_IJSA_SA_SA_EEES9_SD_SF_Li256ELb1ELb1ELb0ELb0EEENS1_36VarlenDynamicPersistentTileSchedulerILi128ELi128ELi256ELi128ELb0ELb1ELb1ELb1ELb1ELb1EEEEEEEEEvNT_6ParamsE:
	.zero		3328


//--------------------- .nv.constant0._ZN7cutlass13device_kernelIN5flash11enable_sm90INS1_16FlashAttnFwdSm90INS1_25CollectiveMainloopFwdSm90ILi2EN4cute5tupleIJNS5_1CILi1EEES8_S8_EEENS6_IJNS7_ILi128EEESA_NS7_ILi192EEEEEELi128ENS_10bfloat16_tEfNS_4arch4Sm90ELb1ELb0ELb0ELb1ELb0ELb1ELb0ELb1ELb1ELb1ELb0ELb0EEENS1_21CollectiveEpilogueFwdINS6_IJSA_SA_SA_EEES9_SD_SF_Li256ELb1ELb1ELb0ELb0EEENS1_36VarlenDynamicPersistentTileSchedulerILi128ELi128ELi256ELi128ELb0ELb1ELb1ELb1ELb1ELb1EEEEEEEEEvNT_6ParamsE --------------------------
	.section	.nv.constant0._ZN7cutlass13device_kernelIN5flash11enable_sm90INS1_16FlashAttnFwdSm90INS1_25CollectiveMainloopFwdSm90ILi2EN4cute5tupleIJNS5_1CILi1EEES8_S8_EEENS6_IJNS7_ILi128EEESA_NS7_ILi192EEEEEELi128ENS_10bfloat16_tEfNS_4arch4Sm90ELb1ELb0ELb0ELb1ELb0ELb1ELb0ELb1ELb1ELb1ELb0ELb0EEENS1_21CollectiveEpilogueFwdINS6_IJSA_SA_SA_EEES9_SD_SF_Li256ELb1ELb1ELb0ELb0EEENS1_36VarlenDynamicPersistentTileSchedulerILi128ELi128ELi256ELi128ELb0ELb1ELb1ELb1ELb1ELb1EEEEEEEEEvNT_6ParamsE,"a",@progbits
	.sectionflags	@""
	.align	4
.nv.constant0._ZN7cutlass13device_kernelIN5flash11enable_sm90INS1_16FlashAttnFwdSm90INS1_25CollectiveMainloopFwdSm90ILi2EN4cute5tupleIJNS5_1CILi1EEES8_S8_EEENS6_IJNS7_ILi128EEESA_NS7_ILi192EEEEEELi128ENS_10bfloat16_tEfNS_4arch4Sm90ELb1ELb0ELb0ELb1ELb0ELb1ELb0ELb1ELb1ELb1ELb0ELb0EEENS1_21CollectiveEpilogueFwdINS6_IJSA_SA_SA_EEES9_SD_SF_Li256ELb1ELb1ELb0ELb0EEENS1_36VarlenDynamicPersistentTileSchedulerILi128ELi128ELi256ELi128ELb0ELb1ELb1ELb1ELb1ELb1EEEEEEEEEvNT_6ParamsE:
	.zero		3328


//--------------------- .nv.constant0._ZN7cutlass13device_kernelIN5flash11enable_sm90INS1_16FlashAttnFwdSm90INS1_25CollectiveMainloopFwdSm90ILi2EN4cute5tupleIJNS5_1CILi1EEES8_S8_EEENS6_IJNS7_ILi64EEESA_SA_EEELi512ENS_10bfloat16_tEfNS_4arch4Sm90ELb0ELb0ELb0ELb0ELb0ELb0ELb0ELb0ELb0ELb1ELb0ELb0EEENS1_21CollectiveEpilogueFwdINS6_IJSA_NS7_ILi512EEESA_EEES9_SC_SE_Li256ELb0ELb1ELb0ELb0EEENS1_29StaticPersistentTileSchedulerILb0EEEEEEEEEvNT_6ParamsE --------------------------
	.section	.nv.constant0._ZN7cutlass13device_kernelIN5flash11enable_sm90INS1_16FlashAttnFwdSm90INS1_25CollectiveMainloopFwdSm90ILi2EN4cute5tupleIJNS5_1CILi1EEES8_S8_EEENS6_IJNS7_ILi64EEESA_SA_EEELi512ENS_10bfloat16_tEfNS_4arch4Sm90ELb0ELb0ELb0ELb0ELb0ELb0ELb0ELb0ELb0ELb1ELb0ELb0EEENS1_21CollectiveEpilogueFwdINS6_IJSA_NS7_ILi512EEESA_EEES9_SC_SE_Li256ELb0ELb1ELb0ELb0EEENS1_29StaticPersistentTileSchedulerILb0EEEEEEEEEvNT_6ParamsE,"a",@progbits
	.sectionflags	@""
	.align	4
.nv.constant0._ZN7cutlass13device_kernelIN5flash11enable_sm90INS1_16FlashAttnFwdSm90INS1_25CollectiveMainloopFwdSm90ILi2EN4cute5tupleIJNS5_1CILi1EEES8_S8_EEENS6_IJNS7_ILi64EEESA_SA_EEELi512ENS_10bfloat16_tEfNS_4arch4Sm90ELb0ELb0ELb0ELb0ELb0ELb0ELb0ELb0ELb0ELb1ELb0ELb0EEENS1_21CollectiveEpilogueFwdINS6_IJSA_NS7_ILi512EEESA_EEES9_SC_SE_Li256ELb0ELb1ELb0ELb0EEENS1_29StaticPersistentTileSchedulerILb0EEEEEEEEEvNT_6ParamsE:
	.zero		3200


//--------------------- .nv.constant0._ZN7cutlass13device_kernelIN5flash11enable_sm90INS1_16FlashAttnFwdSm90INS1_25CollectiveMainloopFwdSm90ILi2EN4cute5tupleIJNS5_1CILi1EEES8_S8_EEENS6_IJNS7_ILi64EEESA_SA_EEELi512ENS_10bfloat16_tEfNS_4arch4Sm90ELb0ELb0ELb0ELb0ELb0ELb0ELb1ELb0ELb0ELb1ELb0ELb0EEENS1_21CollectiveEpilogueFwdINS6_IJSA_NS7_ILi512EEESA_EEES9_SC_SE_Li256ELb0ELb1ELb0ELb0EEENS1_29StaticPersistentTileSchedulerILb0EEEEEEEEEvNT_6ParamsE --------------------------
	.section	.nv.constant0._ZN7cutlass13device_kernelIN5flash11enable_sm90INS1_16FlashAttnFwdSm90INS1_25CollectiveMainloopFwdSm90ILi2EN4cute5tupleIJNS5_1CILi1EEES8_S8_EEENS6_IJNS7_ILi64EEESA_SA_EEELi512ENS_10bfloat16_tEfNS_4arch4Sm90ELb0ELb0ELb0ELb0ELb0ELb0ELb1ELb0ELb0ELb1ELb0ELb0EEENS1_21CollectiveEpilogueFwdINS6_IJSA_NS7_ILi512EEESA_EEES9_SC_SE_Li256ELb0ELb1ELb0ELb0EEENS1_29StaticPersistentTileSchedulerILb0EEEEEEEEEvNT_6ParamsE,"a",@progbits
	.sectionflags	@""
	.align	4
.nv.constant0._ZN7cutlass13device_kernelIN5flash11enable_sm90INS1_16FlashAttnFwdSm90INS1_25CollectiveMainloopFwdSm90ILi2EN4cute5tupleIJNS5_1CILi1EEES8_S8_EEENS6_IJNS7_ILi64EEESA_SA_EEELi512ENS_10bfloat16_tEfNS_4arch4Sm90ELb0ELb0ELb0ELb0ELb0ELb0ELb1ELb0ELb0ELb1ELb0ELb0EEENS1_21CollectiveEpilogueFwdINS6_IJSA_NS7_ILi512EEESA_EEES9_SC_SE_Li256ELb0ELb1ELb0ELb0EEENS1_29StaticPersistentTileSchedulerILb0EEEEEEEEEvNT_6ParamsE:
	.zero		3456


//--------------------- .nv.constant0._ZN7cutlass13device_kernelIN5flash11enable_sm90INS1_16FlashAttnFwdSm90INS1_25CollectiveMainloopFwdSm90ILi2EN4cute5tupleIJNS5_1CILi1EEES8_S8_EEENS6_IJNS7_ILi64EEESA_SA_EEELi512ENS_10bfloat16_tEfNS_4arch4Sm90ELb0ELb0ELb0ELb1ELb0ELb0ELb0ELb0ELb0ELb1ELb0ELb0EEENS1_21CollectiveEpilogueFwdINS6_IJSA_NS7_ILi512EEESA_EEES9_SC_SE_Li256ELb1ELb1ELb0ELb0EEENS1_36VarlenDynamicPersistentTileSchedulerILi64ELi64ELi256ELi128ELb0ELb1ELb1ELb0ELb1ELb1EEEEEEEEEvNT_6ParamsE --------------------------
	.section	.nv.constant0._ZN7cutlass13device_kernelIN5flash11enable_sm90INS1_16FlashAttnFwdSm90INS1_25CollectiveMainloopFwdSm90ILi2EN4cute5tupleIJNS5_1CILi1EEES8_S8_EEENS6_IJNS7_ILi64EEESA_SA_EEELi512ENS_10bfloat16_tEfNS_4arch4Sm90ELb0ELb0ELb0ELb1ELb0ELb0ELb0ELb0ELb0ELb1ELb0ELb0EEENS1_21CollectiveEpilogueFwdINS6_IJSA_NS7_ILi512EEESA_EEES9_SC_SE_Li256ELb1ELb1ELb0ELb0EEENS1_36VarlenDynamicPersistentTileSchedulerILi64ELi64ELi256ELi128ELb0ELb1ELb1ELb0ELb1ELb1EEEEEEEEEvNT_6ParamsE,"a",@progbits
	.sectionflags	@""
	.align	4
.nv.constant0._ZN7cutlass13device_kernelIN5flash11enable_sm90INS1_16FlashAttnFwdSm90INS1_25CollectiveMainloopFwdSm90ILi2EN4cute5tupleIJNS5_1CILi1EEES8_S8_EEENS6_IJNS7_ILi64EEESA_SA_EEELi512ENS_10bfloat16_tEfNS_4arch4Sm90ELb0ELb0ELb0ELb1ELb0ELb0ELb0ELb0ELb0ELb1ELb0ELb0EEENS1_21CollectiveEpilogueFwdINS6_IJSA_NS7_ILi512EEESA_EEES9_SC_SE_Li256ELb1ELb1ELb0ELb0EEENS1_36VarlenDynamicPersistentTileSchedulerILi64ELi64ELi256ELi128ELb0ELb1ELb1ELb0ELb1ELb1EEEEEEEEEvNT_6ParamsE:
	.zero		3328


//--------------------- .nv.constant0._ZN7cutlass13device_kernelIN5flash11enable_sm90INS1_16FlashAttnFwdSm90INS1_25CollectiveMainloopFwdSm90ILi2EN4cute5tupleIJNS5_1CILi1EEES8_S8_EEENS6_IJNS7_ILi64EEESA_SA_EEELi512ENS_10bfloat16_tEfNS_4arch4Sm90ELb0ELb0ELb0ELb1ELb0ELb1ELb0ELb0ELb0ELb1ELb0ELb0EEENS1_21CollectiveEpilogueFwdINS6_IJSA_NS7_ILi512EEESA_EEES9_SC_SE_Li256ELb1ELb1ELb0ELb0EEENS1_36VarlenDynamicPersistentTileSchedulerILi64ELi64ELi256ELi128ELb0ELb1ELb1ELb0ELb1ELb1EEEEEEEEEvNT_6ParamsE --------------------------
	.section	.nv.constant0._ZN7cutlass13device_kernelIN5flash11enable_sm90INS1_16FlashAttnFwdSm90INS1_25CollectiveMainloopFwdSm90ILi2EN4cute5tupleIJNS5_1CILi1EEES8_S8_EEENS6_IJNS7_ILi64EEESA_SA_EEELi512ENS_10bfloat16_tEfNS_4arch4Sm90ELb0ELb0ELb0ELb1ELb0ELb1ELb0ELb0ELb0ELb1ELb0ELb0EEENS1_21CollectiveEpilogueFwdINS6_IJSA_NS7_ILi512EEESA_EEES9_SC_SE_Li256ELb1ELb1ELb0ELb0EEENS1_36VarlenDynamicPersistentTileSchedulerILi64ELi64ELi256ELi128ELb0ELb1ELb1ELb0ELb1ELb1EEEEEEEEEvNT_6ParamsE,"a",@progbits
	.sectionflags	@""
	.align	4
.nv.constant0._ZN7cutlass13device_kernelIN5flash11enable_sm90INS1_16FlashAttnFwdSm90INS1_25CollectiveMainloopFwdSm90ILi2EN4cute5tupleIJNS5_1CILi1EEES8_S8_EEENS6_IJNS7_ILi64EEESA_SA_EEELi512ENS_10bfloat16_tEfNS_4arch4Sm90ELb0ELb0ELb0ELb1ELb0ELb1ELb0ELb0ELb0ELb1ELb0ELb0EEENS1_21CollectiveEpilogueFwdINS6_IJSA_NS7_ILi512EEESA_EEES9_SC_SE_Li256ELb1ELb1ELb0ELb0EEENS1_36VarlenDynamicPersistentTileSchedulerILi64ELi64ELi256ELi128ELb0ELb1ELb1ELb0ELb1ELb1EEEEEEEEEvNT_6ParamsE:
	.zero		3328


//--------------------- .nv.constant0._ZN7cutlass13device_kernelIN5flash11enable_sm90INS1_16FlashAttnFwdSm90INS1_25CollectiveMainloopFwdSm90ILi2EN4cute5tupleIJNS5_1CILi1EEES8_S8_EEENS6_IJNS7_ILi64EEESA_SA_EEELi512ENS_10bfloat16_tEfNS_4arch4Sm90ELb0ELb0ELb0ELb1ELb0ELb0ELb1ELb0ELb0ELb1ELb0ELb0EEENS1_21CollectiveEpilogueFwdINS6_IJSA_NS7_ILi512EEESA_EEES9_SC_SE_Li256ELb1ELb1ELb0ELb0EEENS1_36VarlenDynamicPersistentTileSchedulerILi64ELi64ELi256ELi128ELb0ELb1ELb1ELb0ELb1ELb1EEEEEEEEEvNT_6ParamsE --------------------------
	.section	.nv.constant0._ZN7cutlass13device_kernelIN5flash11enable_sm90INS1_16FlashAttnFwdSm90INS1_25CollectiveMainloopFwdSm90ILi2EN4cute5tupleIJNS5_1CILi1EEES8_S8_EEENS6_IJNS7_ILi64EEESA_SA_EEELi512ENS_10bfloat16_tEfNS_4arch4Sm90ELb0ELb0ELb0ELb1ELb0ELb0ELb1ELb0ELb0ELb1ELb0ELb0EEENS1_21CollectiveEpilogueFwdINS6_IJSA_NS7_ILi512EEESA_EEES9_SC_SE_Li256ELb1ELb1ELb0ELb0EEENS1_36VarlenDynamicPersistentTileSchedulerILi64ELi64ELi256ELi128ELb0ELb1ELb1ELb0ELb1ELb1EEEEEEEEEvNT_6ParamsE,"a",@progbits
	.sectionflags	@""
	.align	4
.nv.constant0._ZN7cutlass13device_kernelIN5flash11enable_sm90INS1_16FlashAttnFwdSm90INS1_25CollectiveMainloopFwdSm90ILi2EN4cute5tupleIJNS5_1CILi1EEES8_S8_EEENS6_IJNS7_ILi64EEESA_SA_EEELi512ENS_10bfloat16_tEfNS_4arch4Sm90ELb0ELb0ELb0ELb1ELb0ELb0ELb1ELb0ELb0ELb1ELb0ELb0EEENS1_21CollectiveEpilogueFwdINS6_IJSA_NS7_ILi512EEESA_EEES9_SC_SE_Li256ELb1ELb1ELb0ELb0EEENS1_36VarlenDynamicPersistentTileSchedulerILi64ELi64ELi256ELi128ELb0ELb1ELb1ELb0ELb1ELb1EEEEEEEEEvNT_6ParamsE:
	.zero		3584


//--------------------- .nv.constant0._ZN7cutlass13device_kernelIN5flash11enable_sm90INS1_16FlashAttnFwdSm90INS1_25CollectiveMainloopFwdSm90ILi2EN4cute5tupleIJNS5_1CILi1EEES8_S8_EEENS6_IJNS7_ILi64EEESA_SA_EEELi512ENS_10bfloat16_tEfNS_4arch4Sm90ELb0ELb0ELb0ELb1ELb0ELb1ELb1ELb0ELb0ELb1ELb0ELb0EEENS1_21CollectiveEpilogueFwdINS6_IJSA_NS7_ILi512EEESA_EEES9_SC_SE_Li256ELb1ELb1ELb0ELb0EEENS1_36VarlenDynamicPersistentTileSchedulerILi64ELi64ELi256ELi128ELb0ELb1ELb1ELb0ELb1ELb1EEEEEEEEEvNT_6ParamsE --------------------------
	.section	.nv.constant0._ZN7cutlass13device_kernelIN5flash11enable_sm90INS1_16FlashAttnFwdSm90INS1_25CollectiveMainloopFwdSm90ILi2EN4cute5tupleIJNS5_1CILi1EEES8_S8_EEENS6_IJNS7_ILi64EEESA_SA_EEELi512ENS_10bfloat16_tEfNS_4arch4Sm90ELb0ELb0ELb0ELb1ELb0ELb1ELb1ELb0ELb0ELb1ELb0ELb0EEENS1_21CollectiveEpilogueFwdINS6_IJSA_NS7_ILi512EEESA_EEES9_SC_SE_Li256ELb1ELb1ELb0ELb0EEENS1_36VarlenDynamicPersistentTileSchedulerILi64ELi64ELi256ELi128ELb0ELb1ELb1ELb0ELb1ELb1EEEEEEEEEvNT_6ParamsE,"a",@progbits
	.sectionflags	@""
	.align	4
.nv.constant0._ZN7cutlass13device_kernelIN5flash11enable_sm90INS1_16FlashAttnFwdSm90INS1_25CollectiveMainloopFwdSm90ILi2EN4cute5tupleIJNS5_1CILi1EEES8_S8_EEENS6_IJNS7_ILi64EEESA_SA_EEELi512ENS_10bfloat16_tEfNS_4arch4Sm90ELb0ELb0ELb0ELb1ELb0ELb1ELb1ELb0ELb0ELb1ELb0ELb0EEENS1_21CollectiveEpilogueFwdINS6_IJSA_NS7_ILi512EEESA_EEES9_SC_SE_Li256ELb1ELb1ELb0ELb0EEENS1_36VarlenDynamicPersistentTileSchedulerILi64ELi64ELi256ELi128ELb0ELb1ELb1ELb0ELb1ELb1EEEEEEEEEvNT_6ParamsE:
	.zero		3584


//--------------------- .nv.constant0._ZN7cutlass13device_kernelIN5flash11enable_sm90INS1_16FlashAttnFwdSm90INS1_25CollectiveMainloopFwdSm90ILi2EN4cute5tupleIJNS5_1CILi1EEES8_S8_EEENS6_IJNS7_ILi64EEESA_SA_EEELi512ENS_10bfloat16_tEfNS_4arch4Sm90ELb0ELb1ELb0ELb0ELb0ELb0ELb0ELb0ELb0ELb1ELb0ELb0EEENS1_21CollectiveEpilogueFwdINS6_IJSA_NS7_ILi512EEESA_EEES9_SC_SE_Li256ELb0ELb1ELb0ELb0EEENS1_30DynamicPersistentTileSchedulerILi256ELi128ELb0ELb1ELb1EEEEEEEEEvNT_6ParamsE --------------------------
	.section	.nv.constant0._ZN7cutlass13device_kernelIN5flash11enable_sm90INS1_16FlashAttnFwdSm90INS1_25CollectiveMainloopFwdSm90ILi2EN4cute5tupleIJNS5_1CILi1EEES8_S8_EEENS6_IJNS7_ILi64EEESA_SA_EEELi512ENS_10bfloat16_tEfNS_4arch4Sm90ELb0ELb1ELb0ELb0ELb0ELb0ELb0ELb0ELb0ELb1ELb0ELb0EEENS1_21CollectiveEpilogueFwdINS6_IJSA_NS7_ILi512EEESA_EEES9_SC_SE_Li256ELb0ELb1ELb0ELb0EEENS1_30DynamicPersistentTileSchedulerILi256ELi128ELb0ELb1ELb1EEEEEEEEEvNT_6ParamsE,"a",@progbits
	.sectionflags	@""
	.align	4
.nv.constant0._ZN7cutlass13device_kernelIN5flash11enable_sm90INS1_16FlashAttnFwdSm90INS1_25CollectiveMainloopFwdSm90ILi2EN4cute5tupleIJNS5_1CILi1EEES8_S8_EEENS6_IJNS7_ILi64EEESA_SA_EEELi512ENS_10bfloat16_tEfNS_4arch4Sm90ELb0ELb1ELb0ELb0ELb0ELb0ELb0ELb0ELb0ELb1ELb0ELb0EEENS1_21CollectiveEpilogueFwdINS6_IJSA_NS7_ILi512EEESA_EEES9_SC_SE_Li256ELb0ELb1ELb0ELb0EEENS1_30DynamicPersistentTileSchedulerILi256ELi128ELb0ELb1ELb1EEEEEEEEEvNT_6ParamsE:
	.zero		3328


//--------------------- .nv.constant0._ZN7cutlass13device_kernelIN5flash11enable_sm90INS1_16FlashAttnFwdSm90INS1_25CollectiveMainloopFwdSm90ILi2EN4cute5tupleIJNS5_1CILi1EEES8_S8_EEENS6_IJNS7_ILi64EEESA_SA_EEELi512ENS_10bfloat16_tEfNS_4arch4Sm90ELb0ELb1ELb0ELb0ELb0ELb0ELb1ELb0ELb0ELb1ELb0ELb0EEENS1_21CollectiveEpilogueFwdINS6_IJSA_NS7_ILi512EEESA_EEES9_SC_SE_Li256ELb0ELb1ELb0ELb0EEENS1_30DynamicPersistentTileSchedulerILi256ELi128ELb0ELb1ELb1EEEEEEEEEvNT_6ParamsE --------------------------
	.section	.nv.constant0._ZN7cutlass13device_kernelIN5flash11enable_sm90INS1_16FlashAttnFwdSm90INS1_25CollectiveMainloopFwdSm90ILi2EN4cute5tupleIJNS5_1CILi1EEES8_S8_EEENS6_IJNS7_ILi64EEESA_SA_EEELi512ENS_10bfloat16_tEfNS_4arch4Sm90ELb0ELb1ELb0ELb0ELb0ELb0ELb1ELb0ELb0ELb1ELb0ELb0EEENS1_21CollectiveEpilogueFwdINS6_IJSA_NS7_ILi512EEESA_EEES9_SC_SE_Li256ELb0ELb1ELb0ELb0EEENS1_30DynamicPersistentTileSchedulerILi256ELi128ELb0ELb1ELb1EEEEEEEEEvNT_6ParamsE,"a",@progbits
	.sectionflags	@""
	.align	4
.nv.constant0._ZN7cutlass13device_kernelIN5flash11enable_sm90INS1_16FlashAttnFwdSm90INS1_25CollectiveMainloopFwdSm90ILi2EN4cute5tupleIJNS5_1CILi1EEES8_S8_EEENS6_IJNS7_ILi64EEESA_SA_EEELi512ENS_10bfloat16_tEfNS_4arch4Sm90ELb0ELb1ELb0ELb0ELb0ELb0ELb1ELb0ELb0ELb1ELb0ELb0EEENS1_21CollectiveEpilogueFwdINS6_IJSA_NS7_ILi512EEESA_EEES9_SC_SE_Li256ELb0ELb1ELb0ELb0EEENS1_30DynamicPersistentTileSchedulerILi256ELi128ELb0ELb1ELb1EEEEEEEEEvNT_6ParamsE:
	.zero		3584


//--------------------- .nv.constant0._ZN7cutlass13device_kernelIN5flash11enable_sm90INS1_16FlashAttnFwdSm90INS1_25CollectiveMainloopFwdSm90ILi2EN4cute5tupleIJNS5_1CILi1EEES8_S8_EEENS6_IJNS7_ILi64EEESA_SA_EEELi512ENS_10bfloat16_tEfNS_4arch4Sm90ELb0ELb1ELb0ELb1ELb0ELb0ELb0ELb0ELb0ELb1ELb0ELb0EEENS1_21CollectiveEpilogueFwdINS6_IJSA_NS7_ILi512EEESA_EEES9_SC_SE_Li256ELb1ELb1ELb0ELb0EEENS1_36VarlenDynamicPersistentTileSchedulerILi64ELi64ELi256ELi128ELb0ELb1ELb1ELb1ELb0ELb1EEEEEEEEEvNT_6ParamsE --------------------------
	.section	.nv.constant0._ZN7cutlass13device_kernelIN5flash11enable_sm90INS1_16FlashAttnFwdSm90INS1_25CollectiveMainloopFwdSm90ILi2EN4cute5tupleIJNS5_1CILi1EEES8_S8_EEENS6_IJNS7_ILi64EEESA_SA_EEELi512ENS_10bfloat16_tEfNS_4arch4Sm90ELb0ELb1ELb0ELb1ELb0ELb0ELb0ELb0ELb0ELb1ELb0ELb0EEENS1_21CollectiveEpilogueFwdINS6_IJSA_NS7_ILi512EEESA_EEES9_SC_SE_Li256ELb1ELb1ELb0ELb0EEENS1_36VarlenDynamicPersistentTileSchedulerILi64ELi64ELi256ELi128ELb0ELb1ELb1ELb1ELb0ELb1EEEEEEEEEvNT_6ParamsE,"a",@progbits
	.sectionflags	@""
	.align	4
.nv.constant0._ZN7cutlass13device_kernelIN5flash11enable_sm90INS1_16FlashAttnFwdSm90INS1_25CollectiveMainloopFwdSm90ILi2EN4cute5tupleIJNS5_1CILi1EEES8_S8_EEENS6_IJNS7_ILi64EEESA_SA_EEELi512ENS_10bfloat16_tEfNS_4arch4Sm90ELb0ELb1ELb0ELb1ELb0ELb0ELb0ELb0ELb0ELb1ELb0ELb0EEENS1_21CollectiveEpilogueFwdINS6_IJSA_NS7_ILi512EEESA_EEES9_SC_SE_Li256ELb1ELb1ELb0ELb0EEENS1_36VarlenDynamicPersistentTileSchedulerILi64ELi64ELi256ELi128ELb0ELb1ELb1ELb1ELb0ELb1EEEEEEEEEvNT_6ParamsE:
	.zero		3328


//--------------------- .nv.constant0._ZN7cutlass13device_kernelIN5flash11enable_sm90INS1_16FlashAttnFwdSm90INS1_25CollectiveMainloopFwdSm90ILi2EN4cute5tupleIJNS5_1CILi1EEES8_S8_EEENS6_IJNS7_ILi64EEESA_SA_EEELi512ENS_10bfloat16_tEfNS_4arch4Sm90ELb0ELb1ELb0ELb1ELb0ELb1ELb0ELb0ELb0ELb1ELb0ELb0EEENS1_21CollectiveEpilogueFwdINS6_IJSA_NS7_ILi512EEESA_EEES9_SC_SE_Li256ELb1ELb1ELb0ELb0EEENS1_36VarlenDynamicPersistentTileSchedulerILi64ELi64ELi256ELi128ELb0ELb1ELb1ELb1ELb0ELb1EEEEEEEEEvNT_6ParamsE --------------------------
	.section	.nv.constant0._ZN7cutlass13device_kernelIN5flash11enable_sm90INS1_16FlashAttnFwdSm90INS1_25CollectiveMainloopFwdSm90ILi2EN4cute5tupleIJNS5_1CILi1EEES8_S8_EEENS6_IJNS7_ILi64EEESA_SA_EEELi512ENS_10bfloat16_tEfNS_4arch4Sm90ELb0ELb1ELb0ELb1ELb0ELb1ELb0ELb0ELb0ELb1ELb0ELb0EEENS1_21CollectiveEpilogueFwdINS6_IJSA_NS7_ILi512EEESA_EEES9_SC_SE_Li256ELb1ELb1ELb0ELb0EEENS1_36VarlenDynamicPersistentTileSchedulerILi64ELi64ELi256ELi128ELb0ELb1ELb1ELb1ELb0ELb1EEEEEEEEEvNT_6ParamsE,"a",@progbits
	.sectionflags	@""
	.align	4
.nv.constant0._ZN7cutlass13device_kernelIN5flash11enable_sm90INS1_16FlashAttnFwdSm90INS1_25CollectiveMainloopFwdSm90ILi2EN4cute5tupleIJNS5_1CILi1EEES8_S8_EEENS6_IJNS7_ILi64EEESA_SA_EEELi512ENS_10bfloat16_tEfNS_4arch4Sm90ELb0ELb1ELb0ELb1ELb0ELb1ELb0ELb0ELb0ELb1ELb0ELb0EEENS1_21CollectiveEpilogueFwdINS6_IJSA_NS7_ILi512EEESA_EEES9_SC_SE_Li256ELb1ELb1ELb0ELb0EEENS1_36VarlenDynamicPersistentTileSchedulerILi64ELi64ELi256ELi128ELb0ELb1ELb1ELb1ELb0ELb1EEEEEEEEEvNT_6ParamsE:
	.zero		3328


//--------------------- .nv.constant0._ZN7cutlass13device_kernelIN5flash11enable_sm90INS1_16FlashAttnFwdSm90INS1_25CollectiveMainloopFwdSm90ILi2EN4cute5tupleIJNS5_1CILi1EEES8_S8_EEENS6_IJNS7_ILi64EEESA_SA_EEELi512ENS_10bfloat16_tEfNS_4arch4Sm90ELb0ELb1ELb0ELb1ELb0ELb0ELb1ELb0ELb0ELb1ELb0ELb0EEENS1_21CollectiveEpilogueFwdINS6_IJSA_NS7_ILi512EEESA_EEES9_SC_SE_Li256ELb1ELb1ELb0ELb0EEENS1_36VarlenDynamicPersistentTileSchedulerILi64ELi64ELi256ELi128ELb0ELb1ELb1ELb1ELb0ELb1EEEEEEEEEvNT_6ParamsE --------------------------
	.section	.nv.constant0._ZN7cutlass13device_kernelIN5flash11enable_sm90INS1_16FlashAttnFwdSm90INS1_25CollectiveMainloopFwdSm90ILi2EN4cute5tupleIJNS5_1CILi1EEES8_S8_EEENS6_IJNS7_ILi64EEESA_SA_EEELi512ENS_10bfloat16_tEfNS_4arch4Sm90ELb0ELb1ELb0ELb1ELb0ELb0ELb1ELb0ELb0ELb1ELb0ELb0EEENS1_21CollectiveEpilogueFwdINS6_IJSA_NS7_ILi512EEESA_EEES9_SC_SE_Li256ELb1ELb1ELb0ELb0EEENS1_36VarlenDynamicPersistentTileSchedulerILi64ELi64ELi256ELi128ELb0ELb1ELb1ELb1ELb0ELb1EEEEEEEEEvNT_6ParamsE,"a",@progbits
	.sectionflags	@""
	.align	4
.nv.constant0._ZN7cutlass13device_kernelIN5flash11enable_sm90INS1_16FlashAttnFwdSm90INS1_25CollectiveMainloopFwdSm90ILi2EN4cute5tupleIJNS5_1CILi1EEES8_S8_EEENS6_IJNS7_ILi64EEESA_SA_EEELi512ENS_10bfloat16_tEfNS_4arch4Sm90ELb0ELb1ELb0ELb1ELb0ELb0ELb1ELb0ELb0ELb1ELb0ELb0EEENS1_21CollectiveEpilogueFwdINS6_IJSA_NS7_ILi512EEESA_EEES9_SC_SE_Li256ELb1ELb1ELb0ELb0EEENS1_36VarlenDynamicPersistentTileSchedulerILi64ELi64ELi256ELi128ELb0ELb1ELb1ELb1ELb0ELb1EEEEEEEEEvNT_6ParamsE:
	.zero		3584


//--------------------- .nv.constant0._ZN7cutlass13device_kernelIN5flash11enable_sm90INS1_16FlashAttnFwdSm90INS1_25CollectiveMainloopFwdSm90ILi2EN4cute5tupleIJNS5_1CILi1EEES8_S8_EEENS6_IJNS7_ILi64EEESA_SA_EEELi512ENS_10bfloat16_tEfNS_4arch4Sm90ELb0ELb1ELb0ELb1ELb0ELb1ELb1ELb0ELb0ELb1ELb0ELb0EEENS1_21CollectiveEpilogueFwdINS6_IJSA_NS7_ILi512EEESA_EEES9_SC_SE_Li256ELb1ELb1ELb0ELb0EEENS1_36VarlenDynamicPersistentTileSchedulerILi64ELi64ELi256ELi128ELb0ELb1ELb1ELb1ELb0ELb1EEEEEEEEEvNT_6ParamsE --------------------------
	.section	.nv.constant0._ZN7cutlass13device_kernelIN5flash11enable_sm90INS1_16FlashAttnFwdSm90INS1_25CollectiveMainloopFwdSm90ILi2EN4cute5tupleIJNS5_1CILi1EEES8_S8_EEENS6_IJNS7_ILi64EEESA_SA_EEELi512ENS_10bfloat16_tEfNS_4arch4Sm90ELb0ELb1ELb0ELb1ELb0ELb1ELb1ELb0ELb0ELb1ELb0ELb0EEENS1_21CollectiveEpilogueFwdINS6_IJSA_NS7_ILi512EEESA_EEES9_SC_SE_Li256ELb1ELb1ELb0ELb0EEENS1_36VarlenDynamicPersistentTileSchedulerILi64ELi64ELi256ELi128ELb0ELb1ELb1ELb1ELb0ELb1EEEEEEEEEvNT_6ParamsE,"a",@progbits
	.sectionflags	@""
	.align	4
.nv.constant0._ZN7cutlass13device_kernelIN5flash11enable_sm90INS1_16FlashAttnFwdSm90INS1_25CollectiveMainloopFwdSm90ILi2EN4cute5tupleIJNS5_1CILi1EEES8_S8_EEENS6_IJNS7_ILi64EEESA_SA_EEELi512ENS_10bfloat16_tEfNS_4arch4Sm90ELb0ELb1ELb0ELb1ELb0ELb1ELb1ELb0ELb0ELb1ELb0ELb0EEENS1_21CollectiveEpilogueFwdINS6_IJSA_NS7_ILi512EEESA_EEES9_SC_SE_Li256ELb1ELb1ELb0ELb0EEENS1_36VarlenDynamicPersistentTileSchedulerILi64ELi64ELi256ELi128ELb0ELb1ELb1ELb1ELb0ELb1EEEEEEEEEvNT_6ParamsE:
	.zero		3584


//--------------------- .nv.constant0._ZN7cutlass13device_kernelIN5flash11enable_sm90INS1_16FlashAttnFwdSm90INS1_25CollectiveMainloopFwdSm90ILi2EN4cute5tupleIJNS5_1CILi1EEES8_S8_EEENS6_IJNS7_ILi64EEESA_SA_EEELi512ENS_10bfloat16_tEfNS_4arch4Sm90ELb1ELb0ELb0ELb0ELb0ELb0ELb0ELb0ELb0ELb1ELb0ELb0EEENS1_21CollectiveEpilogueFwdINS6_IJSA_NS7_ILi512EEESA_EEES9_SC_SE_Li256ELb0ELb1ELb0ELb0EEENS1_30DynamicPersistentTileSchedulerILi256ELi128ELb0ELb1ELb1EEEEEEEEEvNT_6ParamsE --------------------------
	.section	.nv.constant0._ZN7cutlass13device_kernelIN5flash11enable_sm90INS1_16FlashAttnFwdSm90INS1_25CollectiveMainloopFwdSm90ILi2EN4cute5tupleIJNS5_1CILi1EEES8_S8_EEENS6_IJNS7_ILi64EEESA_SA_EEELi512ENS_10bfloat16_tEfNS_4arch4Sm90ELb1ELb0ELb0ELb0ELb0ELb0ELb0ELb0ELb0ELb1ELb0ELb0EEENS1_21CollectiveEpilogueFwdINS6_IJSA_NS7_ILi512EEESA_EEES9_SC_SE_Li256ELb0ELb1ELb0ELb0EEENS1_30DynamicPersistentTileSchedulerILi256ELi128ELb0ELb1ELb1EEEEEEEEEvNT_6ParamsE,"a",@progbits
	.sectionflags	@""
	.align	4
.nv.constant0._ZN7cutlass13device_kernelIN5flash11enable_sm90INS1_16FlashAttnFwdSm90INS1_25CollectiveMainloopFwdSm90ILi2EN4cute5tupleIJNS5_1CILi1EEES8_S8_EEENS6_IJNS7_ILi64EEESA_SA_EEELi512ENS_10bfloat16_tEfNS_4arch4Sm90ELb1ELb0ELb0ELb0ELb0ELb0ELb0ELb0ELb0ELb1ELb0ELb0EEENS1_21CollectiveEpilogueFwdINS6_IJSA_NS7_ILi512EEESA_EEES9_SC_SE_Li256ELb0ELb1ELb0ELb0EEENS1_30DynamicPersistentTileSchedulerILi256ELi128ELb0ELb1ELb1EEEEEEEEEvNT_6ParamsE:
	.zero		3328


//--------------------- .nv.constant0._ZN7cutlass13device_kernelIN5flash11enable_sm90INS1_16FlashAttnFwdSm90INS1_25CollectiveMainloopFwdSm90ILi2EN4cute5tupleIJNS5_1CILi1EEES8_S8_EEENS6_IJNS7_ILi64EEESA_SA_EEELi512ENS_10bfloat16_tEfNS_4arch4Sm90ELb1ELb0ELb0ELb0ELb0ELb0ELb1ELb0ELb0ELb1ELb0ELb0EEENS1_21CollectiveEpilogueFwdINS6_IJSA_NS7_ILi512EEESA_EEES9_SC_SE_Li256ELb0ELb1ELb0ELb0EEENS1_30DynamicPersistentTileSchedulerILi256ELi128ELb0ELb1ELb1EEEEEEEEEvNT_6ParamsE --------------------------
	.section	.nv.constant0._ZN7cutlass13device_kernelIN5flash11enable_sm90INS1_16FlashAttnFwdSm90INS1_25CollectiveMainloopFwdSm90ILi2EN4cute5tupleIJNS5_1CILi1EEES8_S8_EEENS6_IJNS7_ILi64EEESA_SA_EEELi512ENS_10bfloat16_tEfNS_4arch4Sm90ELb1ELb0ELb0ELb0ELb0ELb0ELb1ELb0ELb0ELb1ELb0ELb0EEENS1_21CollectiveEpilogueFwdINS6_IJSA_NS7_ILi512EEESA_EEES9_SC_SE_Li256ELb0ELb1ELb0ELb0EEENS1_30DynamicPersistentTileSchedulerILi256ELi128ELb0ELb1ELb1EEEEEEEEEvNT_6ParamsE,"a",@progbits
	.sectionflags	@""
	.align	4
.nv.constant0._ZN7cutlass13device_kernelIN5flash11enable_sm90INS1_16FlashAttnFwdSm90INS1_25CollectiveMainloopFwdSm90ILi2EN4cute5tupleIJNS5_1CILi1EEES8_S8_EEENS6_IJNS7_ILi64EEESA_SA_EEELi512ENS_10bfloat16_tEfNS_4arch4Sm90ELb1ELb0ELb0ELb0ELb0ELb0ELb1ELb0ELb0ELb1ELb0ELb0EEENS1_21CollectiveEpilogueFwdINS6_IJSA_NS7_ILi512EEESA_EEES9_SC_SE_Li256ELb0ELb1ELb0ELb0EEENS1_30DynamicPersistentTileSchedulerILi256ELi128ELb0ELb1ELb1EEEEEEEEEvNT_6ParamsE:
	.zero		3584


//--------------------- .nv.constant0._ZN7cutlass13device_kernelIN5flash11enable_sm90INS1_16FlashAttnFwdSm90INS1_25CollectiveMainloopFwdSm90ILi2EN4cute5tupleIJNS5_1CILi1EEES8_S8_EEENS6_IJNS7_ILi64EEESA_SA_EEELi512ENS_10bfloat16_tEfNS_4arch4Sm90ELb1ELb0ELb0ELb1ELb0ELb0ELb0ELb0ELb0ELb1ELb0ELb0EEENS1_21CollectiveEpilogueFwdINS6_IJSA_NS7_ILi512EEESA_EEES9_SC_SE_Li256ELb1ELb1ELb0ELb0EEENS1_36VarlenDynamicPersistentTileSchedulerILi64ELi64ELi256ELi128ELb0ELb1ELb1ELb1ELb1ELb1EEEEEEEEEvNT_6ParamsE --------------------------
	.section	.nv.constant0._ZN7cutlass13device_kernelIN5flash11enable_sm90INS1_16FlashAttnFwdSm90INS1_25CollectiveMainloopFwdSm90ILi2EN4cute5tupleIJNS5_1CILi1EEES8_S8_EEENS6_IJNS7_ILi64EEESA_SA_EEELi512ENS_10bfloat16_tEfNS_4arch4Sm90ELb1ELb0ELb0ELb1ELb0ELb0ELb0ELb0ELb0ELb1ELb0ELb0EEENS1_21CollectiveEpilogueFwdINS6_IJSA_NS7_ILi512EEESA_EEES9_SC_SE_Li256ELb1ELb1ELb0ELb0EEENS1_36VarlenDynamicPersistentTileSchedulerILi64ELi64ELi256ELi128ELb0ELb1ELb1ELb1ELb1ELb1EEEEEEEEEvNT_6ParamsE,"a",@progbits
	.sectionflags	@""
	.align	4
.nv.constant0._ZN7cutlass13device_kernelIN5flash11enable_sm90INS1_16FlashAttnFwdSm90INS1_25CollectiveMainloopFwdSm90ILi2EN4cute5tupleIJNS5_1CILi1EEES8_S8_EEENS6_IJNS7_ILi64EEESA_SA_EEELi512ENS_10bfloat16_tEfNS_4arch4Sm90ELb1ELb0ELb0ELb1ELb0ELb0ELb0ELb0ELb0ELb1ELb0ELb0EEENS1_21CollectiveEpilogueFwdINS6_IJSA_NS7_ILi512EEESA_EEES9_SC_SE_Li256ELb1ELb1ELb0ELb0EEENS1_36VarlenDynamicPersistentTileSchedulerILi64ELi64ELi256ELi128ELb0ELb1ELb1ELb1ELb1ELb1EEEEEEEEEvNT_6ParamsE:
	.zero		3328


//--------------------- .nv.constant0._ZN7cutlass13device_kernelIN5flash11enable_sm90INS1_16FlashAttnFwdSm90INS1_25CollectiveMainloopFwdSm90ILi2EN4cute5tupleIJNS5_1CILi1EEES8_S8_EEENS6_IJNS7_ILi64EEESA_SA_EEELi512ENS_10bfloat16_tEfNS_4arch4Sm90ELb1ELb0ELb0ELb1ELb0ELb1ELb0ELb0ELb0ELb1ELb0ELb0EEENS1_21CollectiveEpilogueFwdINS6_IJSA_NS7_ILi512EEESA_EEES9_SC_SE_Li256ELb1ELb1ELb0ELb0EEENS1_36VarlenDynamicPersistentTileSchedulerILi64ELi64ELi256ELi128ELb0ELb1ELb1ELb1ELb1ELb1EEEEEEEEEvNT_6ParamsE --------------------------
	.section	.nv.constant0._ZN7cutlass13device_kernelIN5flash11enable_sm90INS1_16FlashAttnFwdSm90INS1_25CollectiveMainloopFwdSm90ILi2EN4cute5tupleIJNS5_1CILi1EEES8_S8_EEENS6_IJNS7_ILi64EEESA_SA_EEELi512ENS_10bfloat16_tEfNS_4arch4Sm90ELb1ELb0ELb0ELb1ELb0ELb1ELb0ELb0ELb0ELb1ELb0ELb0EEENS1_21CollectiveEpilogueFwdINS6_IJSA_NS7_ILi512EEESA_EEES9_SC_SE_Li256ELb1ELb1ELb0ELb0EEENS1_36VarlenDynamicPersistentTileSchedulerILi64ELi64ELi256ELi128ELb0ELb1ELb1ELb1ELb1ELb1EEEEEEEEEvNT_6ParamsE,"a",@progbits
	.sectionflags	@""
	.align	4
.nv.constant0._ZN7cutlass13device_kernelIN5flash11enable_sm90INS1_16FlashAttnFwdSm90INS1_25CollectiveMainloopFwdSm90ILi2EN4cute5tupleIJNS5_1CILi1EEES8_S8_EEENS6_IJNS7_ILi64EEESA_SA_EEELi512ENS_10bfloat16_tEfNS_4arch4Sm90ELb1ELb0ELb0ELb1ELb0ELb1ELb0ELb0ELb0ELb1ELb0ELb0EEENS1_21CollectiveEpilogueFwdINS6_IJSA_NS7_ILi512EEESA_EEES9_SC_SE_Li256ELb1ELb1ELb0ELb0EEENS1_36VarlenDynamicPersistentTileSchedulerILi64ELi64ELi256ELi128ELb0ELb1ELb1ELb1ELb1ELb1EEEEEEEEEvNT_6ParamsE:
	.zero		3328


//--------------------- .nv.constant0._ZN7cutlass13device_kernelIN5flash11enable_sm90INS1_16FlashAttnFwdSm90INS1_25CollectiveMainloopFwdSm90ILi2EN4cute5tupleIJNS5_1CILi1EEES8_S8_EEENS6_IJNS7_ILi64EEESA_SA_EEELi512ENS_10bfloat16_tEfNS_4arch4Sm90ELb1ELb0ELb0ELb1ELb0ELb0ELb1ELb0ELb0ELb1ELb0ELb0EEENS1_21CollectiveEpilogueFwdINS6_IJSA_NS7_ILi512EEESA_EEES9_SC_SE_Li256ELb1ELb1ELb0ELb0EEENS1_36VarlenDynamicPersistentTileSchedulerILi64ELi64ELi256ELi128ELb0ELb1ELb1ELb1ELb1ELb1EEEEEEEEEvNT_6ParamsE --------------------------
	.section	.nv.constant0._ZN7cutlass13device_kernelIN5flash11enable_sm90INS1_16FlashAttnFwdSm90INS1_25CollectiveMainloopFwdSm90ILi2EN4cute5tupleIJNS5_1CILi1EEES8_S8_EEENS6_IJNS7_ILi64EEESA_SA_EEELi512ENS_10bfloat16_tEfNS_4arch4Sm90ELb1ELb0ELb0ELb1ELb0ELb0ELb1ELb0ELb0ELb1ELb0ELb0EEENS1_21CollectiveEpilogueFwdINS6_IJSA_NS7_ILi512EEESA_EEES9_SC_SE_Li256ELb1ELb1ELb0ELb0EEENS1_36VarlenDynamicPersistentTileSchedulerILi64ELi64ELi256ELi128ELb0ELb1ELb1ELb1ELb1ELb1EEEEEEEEEvNT_6ParamsE,"a",@progbits
	.sectionflags	@""
	.align	4
.nv.constant0._ZN7cutlass13device_kernelIN5flash11enable_sm90INS1_16FlashAttnFwdSm90INS1_25CollectiveMainloopFwdSm90ILi2EN4cute5tupleIJNS5_1CILi1EEES8_S8_EEENS6_IJNS7_ILi64EEESA_SA_EEELi512ENS_10bfloat16_tEfNS_4arch4Sm90ELb1ELb0ELb0ELb1ELb0ELb0ELb1ELb0ELb0ELb1ELb0ELb0EEENS1_21CollectiveEpilogueFwdINS6_IJSA_NS7_ILi512EEESA_EEES9_SC_SE_Li256ELb1ELb1ELb0ELb0EEENS1_36VarlenDynamicPersistentTileSchedulerILi64ELi64ELi256ELi128ELb0ELb1ELb1ELb1ELb1ELb1EEEEEEEEEvNT_6ParamsE:
	.zero		3584


//--------------------- .nv.constant0._ZN7cutlass13device_kernelIN5flash11enable_sm90INS1_16FlashAttnFwdSm90INS1_25CollectiveMainloopFwdSm90ILi2EN4cute5tupleIJNS5_1CILi1EEES8_S8_EEENS6_IJNS7_ILi64EEESA_SA_EEELi512ENS_10bfloat16_tEfNS_4arch4Sm90ELb1ELb0ELb0ELb1ELb0ELb1ELb1ELb0ELb0ELb1ELb0ELb0EEENS1_21CollectiveEpilogueFwdINS6_IJSA_NS7_ILi512EEESA_EEES9_SC_SE_Li256ELb1ELb1ELb0ELb0EEENS1_36VarlenDynamicPersistentTileSchedulerILi64ELi64ELi256ELi128ELb0ELb1ELb1ELb1ELb1ELb1EEEEEEEEEvNT_6ParamsE --------------------------
	.section	.nv.constant0._ZN7cutlass13device_kernelIN5flash11enable_sm90INS1_16FlashAttnFwdSm90INS1_25CollectiveMainloopFwdSm90ILi2EN4cute5tupleIJNS5_1CILi1EEES8_S8_EEENS6_IJNS7_ILi64EEESA_SA_EEELi512ENS_10bfloat16_tEfNS_4arch4Sm90ELb1ELb0ELb0ELb1ELb0ELb1ELb1ELb0ELb0ELb1ELb0ELb0EEENS1_21CollectiveEpilogueFwdINS6_IJSA_NS7_ILi512EEESA_EEES9_SC_SE_Li256ELb1ELb1ELb0ELb0EEENS1_36VarlenDynamicPersistentTileSchedulerILi64ELi64ELi256ELi128ELb0ELb1ELb1ELb1ELb1ELb1EEEEEEEEEvNT_6ParamsE,"a",@progbits
	.sectionflags	@""
	.align	4
.nv.constant0._ZN7cutlass13device_kernelIN5flash11enable_sm90INS1_16FlashAttnFwdSm90INS1_25CollectiveMainloopFwdSm90ILi2EN4cute5tupleIJNS5_1CILi1EEES8_S8_EEENS6_IJNS7_ILi64EEESA_SA_EEELi512ENS_10bfloat16_tEfNS_4arch4Sm90ELb1ELb0ELb0ELb1ELb0ELb1ELb1ELb0ELb0ELb1ELb0ELb0EEENS1_21CollectiveEpilogueFwdINS6_IJSA_NS7_ILi512EEESA_EEES9_SC_SE_Li256ELb1ELb1ELb0ELb0EEENS1_36VarlenDynamicPersistentTileSchedulerILi64ELi64ELi256ELi128ELb0ELb1ELb1ELb1ELb1ELb1EEEEEEEEEvNT_6ParamsE:
	.zero		3584


//--------------------- .nv.constant0._ZN7cutlass13device_kernelIN5flash11enable_sm90INS1_16FlashAttnFwdSm90INS1_25CollectiveMainloopFwdSm90ILi2EN4cute5tupleIJNS5_1CILi1EEES8_S8_EEENS6_IJNS7_ILi128EEENS7_ILi96EEENS7_ILi64EEEEEELi256ENS_10bfloat16_tEfNS_4arch4Sm90ELb0ELb0ELb0ELb0ELb0ELb0ELb0ELb1ELb0ELb1ELb0ELb0EEENS1_21CollectiveEpilogueFwdINS6_IJSA_NS7_ILi256EEESB_EEES9_SE_SG_Li256ELb0ELb1ELb0ELb0EEENS1_29StaticPersistentTileSchedulerILb0EEEEEEEEEvNT_6ParamsE --------------------------
	.section	.nv.constant0._ZN7cutlass13device_kernelIN5flash11enable_sm90INS1_16FlashAttnFwdSm90INS1_25CollectiveMainloopFwdSm90ILi2EN4cute5tupleIJNS5_1CILi1EEES8_S8_EEENS6_IJNS7_ILi128EEENS7_ILi96EEENS7_ILi64EEEEEELi256ENS_10bfloat16_tEfNS_4arch4Sm90ELb0ELb0ELb0ELb0ELb0ELb0ELb0ELb1ELb0ELb1ELb0ELb0EEENS1_21CollectiveEpilogueFwdINS6_IJSA_NS7_ILi256EEESB_EEES9_SE_SG_Li256ELb0ELb1ELb0ELb0EEENS1_29StaticPersistentTileSchedulerILb0EEEEEEEEEvNT_6ParamsE,"a",@progbits
	.sectionflags	@""
	.align	4
.nv.constant0._ZN7cutlass13device_kernelIN5flash11enable_sm90INS1_16FlashAttnFwdSm90INS1_25CollectiveMainloopFwdSm90ILi2EN4cute5tupleIJNS5_1CILi1EEES8_S8_EEENS6_IJNS7_ILi128EEENS7_ILi96EEENS7_ILi64EEEEEELi256ENS_10bfloat16_tEfNS_4arch4Sm90ELb0ELb0ELb0ELb0ELb0ELb0ELb0ELb1ELb0ELb1ELb0ELb0EEENS1_21CollectiveEpilogueFwdINS6_IJSA_NS7_ILi256EEESB_EEES9_SE_SG_Li256ELb0ELb1ELb0ELb0EEENS1_29StaticPersistentTileSchedulerILb0EEEEEEEEEvNT_6ParamsE:
	.zero		3200


//--------------------- .nv.constant0._ZN7cutlass13device_kernelIN5flash11enable_sm90INS1_16FlashAttnFwdSm90INS1_25CollectiveMainloopFwdSm90ILi2EN4cute5tupleIJNS5_1CILi1EEES8_S8_EEENS6_IJNS7_ILi128EEENS7_ILi96EEENS7_ILi64EEEEEELi256ENS_10bfloat16_tEfNS_4arch4Sm90ELb0ELb0ELb0ELb0ELb0ELb0ELb1ELb1ELb0ELb1ELb0ELb0EEENS1_21CollectiveEpilogueFwdINS6_IJSA_NS7_ILi256EEESB_EEES9_SE_SG_Li256ELb0ELb1ELb0ELb0EEENS1_29StaticPersistentTileSchedulerILb0EEEEEEEEEvNT_6ParamsE --------------------------
	.section	.nv.constant0._ZN7cutlass13device_kernelIN5flash11enable_sm90INS1_16FlashAttnFwdSm90INS1_25CollectiveMainloopFwdSm90ILi2EN4cute5tupleIJNS5_1CILi1EEES8_S8_EEENS6_IJNS7_ILi128EEENS7_ILi96EEENS7_ILi64EEEEEELi256ENS_10bfloat16_tEfNS_4arch4Sm90ELb0ELb0ELb0ELb0ELb0ELb0ELb1ELb1ELb0ELb1ELb0ELb0EEENS1_21CollectiveEpilogueFwdINS6_IJSA_NS7_ILi256EEESB_EEES9_SE_SG_Li256ELb0ELb1ELb0ELb0EEENS1_29StaticPersistentTileSchedulerILb0EEEEEEEEEvNT_6ParamsE,"a",@progbits
	.sectionflags	@""
	.align	4
.nv.constant0._ZN7cutlass13device_kernelIN5flash11enable_sm90INS1_16FlashAttnFwdSm90INS1_25CollectiveMainloopFwdSm90ILi2EN4cute5tupleIJNS5_1CILi1EEES8_S8_EEENS6_IJNS7_ILi128EEENS7_ILi96EEENS7_ILi64EEEEEELi256ENS_10bfloat16_tEfNS_4arch4Sm90ELb0ELb0ELb0ELb0ELb0ELb0ELb1ELb1ELb0ELb1ELb0ELb0EEENS1_21CollectiveEpilogueFwdINS6_IJSA_NS7_ILi256EEESB_EEES9_SE_SG_Li256ELb0ELb1ELb0ELb0EEENS1_29StaticPersistentTileSchedulerILb0EEEEEEEEEvNT_6ParamsE:
	.zero		3456


//--------------------- .nv.constant0._ZN7cutlass13device_kernelIN5flash11enable_sm90INS1_16FlashAttnFwdSm90INS1_25CollectiveMainloopFwdSm90ILi2EN4cute5tupleIJNS5_1CILi1EEES8_S8_EEENS6_IJNS7_ILi128EEENS7_ILi96EEENS7_ILi64EEEEEELi256ENS_10bfloat16_tEfNS_4arch4Sm90ELb0ELb0ELb0ELb1ELb0ELb0ELb0ELb1ELb0ELb1ELb0ELb0EEENS1_21CollectiveEpilogueFwdINS6_IJSA_NS7_ILi256EEESB_EEES9_SE_SG_Li256ELb1ELb1ELb0ELb0EEENS1_36VarlenDynamicPersistentTileSchedulerILi128ELi96ELi256ELi128ELb0ELb1ELb1ELb0ELb1ELb1EEEEEEEEEvNT_6ParamsE --------------------------
	.section	.nv.constant0._ZN7cutlass13device_kernelIN5flash11enable_sm90INS1_16FlashAttnFwdSm90INS1_25CollectiveMainloopFwdSm90ILi2EN4cute5tupleIJNS5_1CILi1EEES8_S8_EEENS6_IJNS7_ILi128EEENS7_ILi96EEENS7_ILi64EEEEEELi256ENS_10bfloat16_tEfNS_4arch4Sm90ELb0ELb0ELb0ELb1ELb0ELb0ELb0ELb1ELb0ELb1ELb0ELb0EEENS1_21CollectiveEpilogueFwdINS6_IJSA_NS7_ILi256EEESB_EEES9_SE_SG_Li256ELb1ELb1ELb0ELb0EEENS1_36VarlenDynamicPersistentTileSchedulerILi128ELi96ELi256ELi128ELb0ELb1ELb1ELb0ELb1ELb1EEEEEEEEEvNT_6ParamsE,"a",@progbits
	.sectionflags	@""
	.align	4
.nv.constant0._ZN7cutlass13device_kernelIN5flash11enable_sm90INS1_16FlashAttnFwdSm90INS1_25CollectiveMainloopFwdSm90ILi2EN4cute5tupleIJNS5_1CILi1EEES8_S8_EEENS6_IJNS7_ILi128EEENS7_ILi96EEENS7_ILi64EEEEEELi256ENS_10bfloat16_tEfNS_4arch4Sm90ELb0ELb0ELb0ELb1ELb0ELb0ELb0ELb1ELb0ELb1ELb0ELb0EEENS1_21CollectiveEpilogueFwdINS6_IJSA_NS7_ILi256EEESB_EEES9_SE_SG_Li256ELb1ELb1ELb0ELb0EEENS1_36VarlenDynamicPersistentTileSchedulerILi128ELi96ELi256ELi128ELb0ELb1ELb1ELb0ELb1ELb1EEEEEEEEEvNT_6ParamsE:
	.zero		3328


//--------------------- .nv.constant0._ZN7cutlass13device_kernelIN5flash11enable_sm90INS1_16FlashAttnFwdSm90INS1_25CollectiveMainloopFwdSm90ILi2EN4cute5tupleIJNS5_1CILi1EEES8_S8_EEENS6_IJNS7_ILi128EEENS7_ILi96EEENS7_ILi64EEEEEELi256ENS_10bfloat16_tEfNS_4arch4Sm90ELb0ELb0ELb0ELb1ELb0ELb1ELb0ELb1ELb0ELb1ELb0ELb0EEENS1_21CollectiveEpilogueFwdINS6_IJSA_NS7_ILi256EEESB_EEES9_SE_SG_Li256ELb1ELb1ELb0ELb0EEENS1_36VarlenDynamicPersistentTileSchedulerILi128ELi96ELi256ELi128ELb0ELb1ELb1ELb0ELb1ELb1EEEEEEEEEvNT_6ParamsE --------------------------
	.section	.nv.constant0._ZN7cutlass13device_kernelIN5flash11enable_sm90INS1_16FlashAttnFwdSm90INS1_25CollectiveMainloopFwdSm90ILi2EN4cute5tupleIJNS5_1CILi1EEES8_S8_EEENS6_IJNS7_ILi128EEENS7_ILi96EEENS7_ILi64EEEEEELi256ENS_10bfloat16_tEfNS_4arch4Sm90ELb0ELb0ELb0ELb1ELb0ELb1ELb0ELb1ELb0ELb1ELb0ELb0EEENS1_21CollectiveEpilogueFwdINS6_IJSA_NS7_ILi256EEESB_EEES9_SE_SG_Li256ELb1ELb1ELb0ELb0EEENS1_36VarlenDynamicPersistentTileSchedulerILi128ELi96ELi256ELi128ELb0ELb1ELb1ELb0ELb1ELb1EEEEEEEEEvNT_6ParamsE,"a",@progbits
	.sectionflags	@""
	.align	4
.nv.constant0._ZN7cutlass13device_kernelIN5flash11enable_sm90INS1_16FlashAttnFwdSm90INS1_25CollectiveMainloopFwdSm90ILi2EN4cute5tupleIJNS5_1CILi1EEES8_S8_EEENS6_IJNS7_ILi128EEENS7_ILi96EEENS7_ILi64EEEEEELi256ENS_10bfloat16_tEfNS_4arch4Sm90ELb0ELb0ELb0ELb1ELb0ELb1ELb0ELb1ELb0ELb1ELb0ELb0EEENS1_21CollectiveEpilogueFwdINS6_IJSA_NS7_ILi256EEESB_EEES9_SE_SG_Li256ELb1ELb1ELb0ELb0EEENS1_36VarlenDynamicPersistentTileSchedulerILi128ELi96ELi256ELi128ELb0ELb1ELb1ELb0ELb1ELb1EEEEEEEEEvNT_6ParamsE:
	.zero		3328


//--------------------- .nv.constant0._ZN7cutlass13device_kernelIN5flash11enable_sm90INS1_16FlashAttnFwdSm90INS1_25CollectiveMainloopFwdSm90ILi2EN4cute5tupleIJNS5_1CILi1EEES8_S8_EEENS6_IJNS7_ILi128EEENS7_ILi96EEENS7_ILi64EEEEEELi256ENS_10bfloat16_tEfNS_4arch4Sm90ELb0ELb0ELb0ELb1ELb0ELb0ELb1ELb1ELb0ELb1ELb0ELb0EEENS1_21CollectiveEpilogueFwdINS6_IJSA_NS7_ILi256EEESB_EEES9_SE_SG_Li256ELb1ELb1ELb0ELb0EEENS1_36VarlenDynamicPersistentTileSchedulerILi128ELi96ELi256ELi128ELb0ELb1ELb1ELb0ELb1ELb1EEEEEEEEEvNT_6ParamsE --------------------------
	.section	.nv.constant0._ZN7cutlass13device_kernelIN5flash11enable_sm90INS1_16FlashAttnFwdSm90INS1_25CollectiveMainloopFwdSm90ILi2EN4cute5tupleIJNS5_1CILi1EEES8_S8_EEENS6_IJNS7_ILi128EEENS7_ILi96EEENS7_ILi64EEEEEELi256ENS_10bfloat16_tEfNS_4arch4Sm90ELb0ELb0ELb0ELb1ELb0ELb0ELb1ELb1ELb0ELb1ELb0ELb0EEENS1_21CollectiveEpilogueFwdINS6_IJSA_NS7_ILi256EEESB_EEES9_SE_SG_Li256ELb1ELb1ELb0ELb0EEENS1_36VarlenDynamicPersistentTileSchedulerILi128ELi96ELi256ELi128ELb0ELb1ELb1ELb0ELb1ELb1EEEEEEEEEvNT_6ParamsE,"a",@progbits
	.sectionflags	@""
	.align	4
.nv.constant0._ZN7cutlass13device_kernelIN5flash11enable_sm90INS1_16FlashAttnFwdSm90INS1_25CollectiveMainloopFwdSm90ILi2EN4cute5tupleIJNS5_1CILi1EEES8_S8_EEENS6_IJNS7_ILi128EEENS7_ILi96EEENS7_ILi64EEEEEELi256ENS_10bfloat16_tEfNS_4arch4Sm90ELb0ELb0ELb0ELb1ELb0ELb0ELb1ELb1ELb0ELb1ELb0ELb0EEENS1_21CollectiveEpilogueFwdINS6_IJSA_NS7_ILi256EEESB_EEES9_SE_SG_Li256ELb1ELb1ELb0ELb0EEENS1_36VarlenDynamicPersistentTileSchedulerILi128ELi96ELi256ELi128ELb0ELb1ELb1ELb0ELb1ELb1EEEEEEEEEvNT_6ParamsE:
	.zero		3584


//--------------------- .nv.constant0._ZN7cutlass13device_kernelIN5flash11enable_sm90INS1_16FlashAttnFwdSm90INS1_25CollectiveMainloopFwdSm90ILi2EN4cute5tupleIJNS5_1CILi1EEES8_S8_EEENS6_IJNS7_ILi128EEENS7_ILi96EEENS7_ILi64EEEEEELi256ENS_10bfloat16_tEfNS_4arch4Sm90ELb0ELb0ELb0ELb1ELb0ELb1ELb1ELb1ELb0ELb1ELb0ELb0EEENS1_21CollectiveEpilogueFwdINS6_IJSA_NS7_ILi256EEESB_EEES9_SE_SG_Li256ELb1ELb1ELb0ELb0EEENS1_36VarlenDynamicPersistentTileSchedulerILi128ELi96ELi256ELi128ELb0ELb1ELb1ELb0ELb1ELb1EEEEEEEEEvNT_6ParamsE --------------------------
	.section	.nv.constant0._ZN7cutlass13device_kernelIN5flash11enable_sm90INS1_16FlashAttnFwdSm90INS1_25CollectiveMainloopFwdSm90ILi2EN4cute5tupleIJNS5_1CILi1EEES8_S8_EEENS6_IJNS7_ILi128EEENS7_ILi96EEENS7_ILi64EEEEEELi256ENS_10bfloat16_tEfNS_4arch4Sm90ELb0ELb0ELb0ELb1ELb0ELb1ELb1ELb1ELb0ELb1ELb0ELb0EEENS1_21CollectiveEpilogueFwdINS6_IJSA_NS7_ILi256EEESB_EEES9_SE_SG_Li256ELb1ELb1ELb0ELb0EEENS1_36VarlenDynamicPersistentTileSchedulerILi128ELi96ELi256ELi128ELb0ELb1ELb1ELb0ELb1ELb1EEEEEEEEEvNT_6ParamsE,"a",@progbits
	.sectionflags	@""
	.align	4
.nv.constant0._ZN7cutlass13device_kernelIN5flash11enable_sm90INS1_16FlashAttnFwdSm90INS1_25CollectiveMainloopFwdSm90ILi2EN4cute5tupleIJNS5_1CILi1EEES8_S8_EEENS6_IJNS7_ILi128EEENS7_ILi96EEENS7_ILi64EEEEEELi256ENS_10bfloat16_tEfNS_4arch4Sm90ELb0ELb0ELb0ELb1ELb0ELb1ELb1ELb1ELb0ELb1ELb0ELb0EEENS1_21CollectiveEpilogueFwdINS6_IJSA_NS7_ILi256EEESB_EEES9_SE_SG_Li256ELb1ELb1ELb0ELb0EEENS1_36VarlenDynamicPersistentTileSchedulerILi128ELi96ELi256ELi128ELb0ELb1ELb1ELb0ELb1ELb1EEEEEEEEEvNT_6ParamsE:
	.zero		3584


//--------------------- .nv.constant0._ZN7cutlass13device_kernelIN5flash11enable_sm90INS1_16FlashAttnFwdSm90INS1_25CollectiveMainloopFwdSm90ILi2EN4cute5tupleIJNS5_1CILi1EEES8_S8_EEENS6_IJNS7_ILi128EEENS7_ILi96EEENS7_ILi64EEEEEELi256ENS_10bfloat16_tEfNS_4arch4Sm90ELb0ELb1ELb0ELb0ELb0ELb0ELb0ELb1ELb0ELb1ELb0ELb0EEENS1_21CollectiveEpilogueFwdINS6_IJSA_NS7_ILi256EEESB_EEES9_SE_SG_Li256ELb0ELb1ELb0ELb0EEENS1_30DynamicPersistentTileSchedulerILi256ELi128ELb0ELb1ELb1EEEEEEEEEvNT_6ParamsE --------------------------
	.section	.nv.constant0._ZN7cutlass13device_kernelIN5flash11enable_sm90INS1_16FlashAttnFwdSm90INS1_25CollectiveMainloopFwdSm90ILi2EN4cute5tupleIJNS5_1CILi1EEES8_S8_EEENS6_IJNS7_ILi128EEENS7_ILi96EEENS7_ILi64EEEEEELi256ENS_10bfloat16_tEfNS_4arch4Sm90ELb0ELb1ELb0ELb0ELb0ELb0ELb0ELb1ELb0ELb1ELb0ELb0EEENS1_21CollectiveEpilogueFwdINS6_IJSA_NS7_ILi256EEESB_EEES9_SE_SG_Li256ELb0ELb1ELb0ELb0EEENS1_30DynamicPersistentTileSchedulerILi256ELi128ELb0ELb1ELb1EEEEEEEEEvNT_6ParamsE,"a",@progbits
	.sectionflags	@""
	.align	4
.nv.constant0._ZN7cutlass13device_kernelIN5flash11enable_sm90INS1_16FlashAttnFwdSm90INS1_25CollectiveMainloopFwdSm90ILi2EN4cute5tupleIJNS5_1CILi1EEES8_S8_EEENS6_IJNS7_ILi128EEENS7_ILi96EEENS7_ILi64EEEEEELi256ENS_10bfloat16_tEfNS_4arch4Sm90ELb0ELb1ELb0ELb0ELb0ELb0ELb0ELb1ELb0ELb1ELb0ELb0EEENS1_21CollectiveEpilogueFwdINS6_IJSA_NS7_ILi256EEESB_EEES9_SE_SG_Li256ELb0ELb1ELb0ELb0EEENS1_30DynamicPersistentTileSchedulerILi256ELi128ELb0ELb1ELb1EEEEEEEEEvNT_6ParamsE:
	.zero		3328


//--------------------- .nv.constant0._ZN7cutlass13device_kernelIN5flash11enable_sm90INS1_16FlashAttnFwdSm90INS1_25CollectiveMainloopFwdSm90ILi2EN4cute5tupleIJNS5_1CILi1EEES8_S8_EEENS6_IJNS7_ILi128EEENS7_ILi96EEENS7_ILi64EEEEEELi256ENS_10bfloat16_tEfNS_4arch4Sm90ELb0ELb1ELb0ELb0ELb0ELb0ELb1ELb1ELb0ELb1ELb0ELb0EEENS1_21CollectiveEpilogueFwdINS6_IJSA_NS7_ILi256EEESB_EEES9_SE_SG_Li256ELb0ELb1ELb0ELb0EEENS1_30DynamicPersistentTileSchedulerILi256ELi128ELb0ELb1ELb1EEEEEEEEEvNT_6ParamsE --------------------------
	.section	.nv.constant0._ZN7cutlass13device_kernelIN5flash11enable_sm90INS1_16FlashAttnFwdSm90INS1_25CollectiveMainloopFwdSm90ILi2EN4cute5tupleIJNS5_1CILi1EEES8_S8_EEENS6_IJNS7_ILi128EEENS7_ILi96EEENS7_ILi64EEEEEELi256ENS_10bfloat16_tEfNS_4arch4Sm90ELb0ELb1ELb0ELb0ELb0ELb0ELb1ELb1ELb0ELb1ELb0ELb0EEENS1_21CollectiveEpilogueFwdINS6_IJSA_NS7_ILi256EEESB_EEES9_SE_SG_Li256ELb0ELb1ELb0ELb0EEENS1_30DynamicPersistentTileSchedulerILi256ELi128ELb0ELb1ELb1EEEEEEEEEvNT_6ParamsE,"a",@progbits
	.sectionflags	@""
	.align	4
.nv.constant0._ZN7cutlass13device_kernelIN5flash11enable_sm90INS1_16FlashAttnFwdSm90INS1_25CollectiveMainloopFwdSm90ILi2EN4cute5tupleIJNS5_1CILi1EEES8_S8_EEENS6_IJNS7_ILi128EEENS7_ILi96EEENS7_ILi64EEEEEELi256ENS_10bfloat16_tEfNS_4arch4Sm90ELb0ELb1ELb0ELb0ELb0ELb0ELb1ELb1ELb0ELb1ELb0ELb0EEENS1_21CollectiveEpilogueFwdINS6_IJSA_NS7_ILi256EEESB_EEES9_SE_SG_Li256ELb0ELb1ELb0ELb0EEENS1_30DynamicPersistentTileSchedulerILi256ELi128ELb0ELb1ELb1EEEEEEEEEvNT_6ParamsE:
	.zero		3584


//--------------------- .nv.constant0._ZN7cutlass13device_kernelIN5flash11enable_sm90INS1_16FlashAttnFwdSm90INS1_25CollectiveMainloopFwdSm90ILi2EN4cute5tupleIJNS5_1CILi1EEES8_S8_EEENS6_IJNS7_ILi128EEENS7_ILi96EEENS7_ILi64EEEEEELi256ENS_10bfloat16_tEfNS_4arch4Sm90ELb0ELb1ELb0ELb1ELb0ELb0ELb0ELb1ELb0ELb1ELb0ELb0EEENS1_21CollectiveEpilogueFwdINS6_IJSA_NS7_ILi256EEESB_EEES9_SE_SG_Li256ELb1ELb1ELb0ELb0EEENS1_36VarlenDynamicPersistentTileSchedulerILi128ELi96ELi256ELi128ELb0ELb1ELb1ELb1ELb0ELb1EEEEEEEEEvNT_6ParamsE --------------------------
	.section	.nv.constant0._ZN7cutlass13device_kernelIN5flash11enable_sm90INS1_16FlashAttnFwdSm90INS1_25CollectiveMainloopFwdSm90ILi2EN4cute5tupleIJNS5_1CILi1EEES8_S8_EEENS6_IJNS7_ILi128EEENS7_ILi96EEENS7_ILi64EEEEEELi256ENS_10bfloat16_tEfNS_4arch4Sm90ELb0ELb1ELb0ELb1ELb0ELb0ELb0ELb1ELb0ELb1ELb0ELb0EEENS1_21CollectiveEpilogueFwdINS6_IJSA_NS7_ILi256EEESB_EEES9_SE_SG_Li256ELb1ELb1ELb0ELb0EEENS1_36VarlenDynamicPersistentTileSchedulerILi128ELi96ELi256ELi128ELb0ELb1ELb1ELb1ELb0ELb1EEEEEEEEEvNT_6ParamsE,"a",@progbits
	.sectionflags	@""
	.align	4
.nv.constant0._ZN7cutlass13device_kernelIN5flash11enable_sm90INS1_16FlashAttnFwdSm90INS1_25CollectiveMainloopFwdSm90ILi2EN4cute5tupleIJNS5_1CILi1EEES8_S8_EEENS6_IJNS7_ILi128EEENS7_ILi96EEENS7_ILi64EEEEEELi256ENS_10bfloat16_tEfNS_4arch4Sm90ELb0ELb1ELb0ELb1ELb0ELb0ELb0ELb1ELb0ELb1ELb0ELb0EEENS1_21CollectiveEpilogueFwdINS6_IJSA_NS7_ILi256EEESB_EEES9_SE_SG_Li256ELb1ELb1ELb0ELb0EEENS1_36VarlenDynamicPersistentTileSchedulerILi128ELi96ELi256ELi128ELb0ELb1ELb1ELb1ELb0ELb1EEEEEEEEEvNT_6ParamsE:
	.zero		3328


//--------------------- .nv.constant0._ZN7cutlass13device_kernelIN5flash11enable_sm90INS1_16FlashAttnFwdSm90INS1_25CollectiveMainloopFwdSm90ILi2EN4cute5tupleIJNS5_1CILi1EEES8_S8_EEENS6_IJNS7_ILi128EEENS7_ILi96EEENS7_ILi64EEEEEELi256ENS_10bfloat16_tEfNS_4arch4Sm90ELb0ELb1ELb0ELb1ELb0ELb1ELb0ELb1ELb0ELb1ELb0ELb0EEENS1_21CollectiveEpilogueFwdINS6_IJSA_NS7_ILi256EEESB_EEES9_SE_SG_Li256ELb1ELb1ELb0ELb0EEENS1_36VarlenDynamicPersistentTileSchedulerILi128ELi96ELi256ELi128ELb0ELb1ELb1ELb1ELb0ELb1EEEEEEEEEvNT_6ParamsE --------------------------
	.section	.nv.constant0._ZN7cutlass13device_kernelIN5flash11enable_sm90INS1_16FlashAttnFwdSm90INS1_25CollectiveMainloopFwdSm90ILi2EN4cute5tupleIJNS5_1CILi1EEES8_S8_EEENS6_IJNS7_ILi128EEENS7_ILi96EEENS7_ILi64EEEEEELi256ENS_10bfloat16_tEfNS_4arch4Sm90ELb0ELb1ELb0ELb1ELb0ELb1ELb0ELb1ELb0ELb1ELb0ELb0EEENS1_21CollectiveEpilogueFwdINS6_IJSA_NS7_ILi256EEESB_EEES9_SE_SG_Li256ELb1ELb1ELb0ELb0EEENS1_36VarlenDynamicPersistentTileSchedulerILi128ELi96ELi256ELi128ELb0ELb1ELb1ELb1ELb0ELb1EEEEEEEEEvNT_6ParamsE,"a",@progbits
	.sectionflags	@""
	.align	4
.nv.constant0._ZN7cutlass13device_kernelIN5flash11enable_sm90INS1_16FlashAttnFwdSm90INS1_25CollectiveMainloopFwdSm90ILi2EN4cute5tupleIJNS5_1CILi1EEES8_S8_EEENS6_IJNS7_ILi128EEENS7_ILi96EEENS7_ILi64EEEEEELi256ENS_10bfloat16_tEfNS_4arch4Sm90ELb0ELb1ELb0ELb1ELb0ELb1ELb0ELb1ELb0ELb1ELb0ELb0EEENS1_21CollectiveEpilogueFwdINS6_IJSA_NS7_ILi256EEESB_EEES9_SE_SG_Li256ELb1ELb1ELb0ELb0EEENS1_36VarlenDynamicPersistentTileSchedulerILi128ELi96ELi256ELi128ELb0ELb1ELb1ELb1ELb0ELb1EEEEEEEEEvNT_6ParamsE:
	.zero		3328


//--------------------- .nv.constant0._ZN7cutlass13device_kernelIN5flash11enable_sm90INS1_16FlashAttnFwdSm90INS1_25CollectiveMainloopFwdSm90ILi2EN4cute5tupleIJNS5_1CILi1EEES8_S8_EEENS6_IJNS7_ILi128EEENS7_ILi96EEENS7_ILi64EEEEEELi256ENS_10bfloat16_tEfNS_4arch4Sm90ELb0ELb1ELb0ELb1ELb0ELb0ELb1ELb1ELb0ELb1ELb0ELb0EEENS1_21CollectiveEpilogueFwdINS6_IJSA_NS7_ILi256EEESB_EEES9_SE_SG_Li256ELb1ELb1ELb0ELb0EEENS1_36VarlenDynamicPersistentTileSchedulerILi128ELi96ELi256ELi128ELb0ELb1ELb1ELb1ELb0ELb1EEEEEEEEEvNT_6ParamsE --------------------------
	.section	.nv.constant0._ZN7cutlass13device_kernelIN5flash11enable_sm90INS1_16FlashAttnFwdSm90INS1_25CollectiveMainloopFwdSm90ILi2EN4cute5tupleIJNS5_1CILi1EEES8_S8_EEENS6_IJNS7_ILi128EEENS7_ILi96EEENS7_ILi64EEEEEELi256ENS_10bfloat16_tEfNS_4arch4Sm90ELb0ELb1ELb0ELb1ELb0ELb0ELb1ELb1ELb0ELb1ELb0ELb0EEENS1_21CollectiveEpilogueFwdINS6_IJSA_NS7_ILi256EEESB_EEES9_SE_SG_Li256ELb1ELb1ELb0ELb0EEENS1_36VarlenDynamicPersistentTileSchedulerILi128ELi96ELi256ELi128ELb0ELb1ELb1ELb1ELb0ELb1EEEEEEEEEvNT_6ParamsE,"a",@progbits
	.sectionflags	@""
	.align	4
.nv.constant0._ZN7cutlass13device_kernelIN5flash11enable_sm90INS1_16FlashAttnFwdSm90INS1_25CollectiveMainloopFwdSm90ILi2EN4cute5tupleIJNS5_1CILi1EEES8_S8_EEENS6_IJNS7_ILi128EEENS7_ILi96EEENS7_ILi64EEEEEELi256ENS_10bfloat16_tEfNS_4arch4Sm90ELb0ELb1ELb0ELb1ELb0ELb0ELb1ELb1ELb0ELb1ELb0ELb0EEENS1_21CollectiveEpilogueFwdINS6_IJSA_NS7_ILi256EEESB_EEES9_SE_SG_Li256ELb1ELb1ELb0ELb0EEENS1_36VarlenDynamicPersistentTileSchedulerILi128ELi96ELi256ELi128ELb0ELb1ELb1ELb1ELb0ELb1EEEEEEEEEvNT_6ParamsE:
	.zero		3584


//--------------------- .nv.constant0._ZN7cutlass13device_kernelIN5flash11enable_sm90INS1_16FlashAttnFwdSm90INS1_25CollectiveMainloopFwdSm90ILi2EN4cute5tupleIJNS5_1CILi1EEES8_S8_EEENS6_IJNS7_ILi128EEENS7_ILi96EEENS7_ILi64EEEEEELi256ENS_10bfloat16_tEfNS_4arch4Sm90ELb0ELb1ELb0ELb1ELb0ELb1ELb1ELb1ELb0ELb1ELb0ELb0EEENS1_21CollectiveEpilogueFwdINS6_IJSA_NS7_ILi256EEESB_EEES9_SE_SG_Li256ELb1ELb1ELb0ELb0EEENS1_36VarlenDynamicPersistentTileSchedulerILi128ELi96ELi256ELi128ELb0ELb1ELb1ELb1ELb0ELb1EEEEEEEEEvNT_6ParamsE --------------------------
	.section	.nv.constant0._ZN7cutlass13device_kernelIN5flash11enable_sm90INS1_16FlashAttnFwdSm90INS1_25CollectiveMainloopFwdSm90ILi2EN4cute5tupleIJNS5_1CILi1EEES8_S8_EEENS6_IJNS7_ILi128EEENS7_ILi96EEENS7_ILi64EEEEEELi256ENS_10bfloat16_tEfNS_4arch4Sm90ELb0ELb1ELb0ELb1ELb0ELb1ELb1ELb1ELb0ELb1ELb0ELb0EEENS1_21CollectiveEpilogueFwdINS6_IJSA_NS7_ILi256EEESB_EEES9_SE_SG_Li256ELb1ELb1ELb0ELb0EEENS1_36VarlenDynamicPersistentTileSchedulerILi128ELi96ELi256ELi128ELb0ELb1ELb1ELb1ELb0ELb1EEEEEEEEEvNT_6ParamsE,"a",@progbits
	.sectionflags	@""
	.align	4
.nv.constant0._ZN7cutlass13device_kernelIN5flash11enable_sm90INS1_16FlashAttnFwdSm90INS1_25CollectiveMainloopFwdSm90ILi2EN4cute5tupleIJNS5_1CILi1EEES8_S8_EEENS6_IJNS7_ILi128EEENS7_ILi96EEENS7_ILi64EEEEEELi256ENS_10bfloat16_tEfNS_4arch4Sm90ELb0ELb1ELb0ELb1ELb0ELb1ELb1ELb1ELb0ELb1ELb0ELb0EEENS1_21CollectiveEpilogueFwdINS6_IJSA_NS7_ILi256EEESB_EEES9_SE_SG_Li256ELb1ELb1ELb0ELb0EEENS1_36VarlenDynamicPersistentTileSchedulerILi128ELi96ELi256ELi128ELb0ELb1ELb1ELb1ELb0ELb1EEEEEEEEEvNT_6ParamsE:
	.zero		3584


//--------------------- .nv.constant0._ZN7cutlass13device_kernelIN5flash11enable_sm90INS1_16FlashAttnFwdSm90INS1_25CollectiveMainloopFwdSm90ILi2EN4cute5tupleIJNS5_1CILi1EEES8_S8_EEENS6_IJNS7_ILi128EEENS7_ILi96EEENS7_ILi64EEEEEELi256ENS_10bfloat16_tEfNS_4arch4Sm90ELb1ELb0ELb0ELb0ELb0ELb0ELb0ELb1ELb0ELb1ELb0ELb0EEENS1_21CollectiveEpilogueFwdINS6_IJSA_NS7_ILi256EEESB_EEES9_SE_SG_Li256ELb0ELb1ELb0ELb0EEENS1_30DynamicPersistentTileSchedulerILi256ELi128ELb0ELb1ELb1EEEEEEEEEvNT_6ParamsE --------------------------
	.section	.nv.constant0._ZN7cutlass13device_kernelIN5flash11enable_sm90INS1_16FlashAttnFwdSm90INS1_25CollectiveMainloopFwdSm90ILi2EN4cute5tupleIJNS5_1CILi1EEES8_S8_EEENS6_IJNS7_ILi128EEENS7_ILi96EEENS7_ILi64EEEEEELi256ENS_10bfloat16_tEfNS_4arch4Sm90ELb1ELb0ELb0ELb0ELb0ELb0ELb0ELb1ELb0ELb1ELb0ELb0EEENS1_21CollectiveEpilogueFwdINS6_IJSA_NS7_ILi256EEESB_EEES9_SE_SG_Li256ELb0ELb1ELb0ELb0EEENS1_30DynamicPersistentTileSchedulerILi256ELi128ELb0ELb1ELb1EEEEEEEEEvNT_6ParamsE,"a",@progbits
	.sectionflags	@""
	.align	4
.nv.constant0._ZN7cutlass13device_kernelIN5flash11enable_sm90INS1_16FlashAttnFwdSm90INS1_25CollectiveMainloopFwdSm90ILi2EN4cute5tupleIJNS5_1CILi1EEES8_S8_EEENS6_IJNS7_ILi128EEENS7_ILi96EEENS7_ILi64EEEEEELi256ENS_10bfloat16_tEfNS_4arch4Sm90ELb1ELb0ELb0ELb0ELb0ELb0ELb0ELb1ELb0ELb1ELb0ELb0EEENS1_21CollectiveEpilogueFwdINS6_IJSA_NS7_ILi256EEESB_EEES9_SE_SG_Li256ELb0ELb1ELb0ELb0EEENS1_30DynamicPersistentTileSchedulerILi256ELi128ELb0ELb1ELb1EEEEEEEEEvNT_6ParamsE:
	.zero		3328


//--------------------- .nv.constant0._ZN7cutlass13device_kernelIN5flash11enable_sm90INS1_16FlashAttnFwdSm90INS1_25CollectiveMainloopFwdSm90ILi2EN4cute5tupleIJNS5_1CILi1EEES8_S8_EEENS6_IJNS7_ILi128EEENS7_ILi96EEENS7_ILi64EEEEEELi256ENS_10bfloat16_tEfNS_4arch4Sm90ELb1ELb0ELb0ELb0ELb0ELb0ELb1ELb1ELb0ELb1ELb0ELb0EEENS1_21CollectiveEpilogueFwdINS6_IJSA_NS7_ILi256EEESB_EEES9_SE_SG_Li256ELb0ELb1ELb0ELb0EEENS1_30DynamicPersistentTileSchedulerILi256ELi128ELb0ELb1ELb1EEEEEEEEEvNT_6ParamsE --------------------------
	.section	.nv.constant0._ZN7cutlass13device_kernelIN5flash11enable_sm90INS1_16FlashAttnFwdSm90INS1_25CollectiveMainloopFwdSm90ILi2EN4cute5tupleIJNS5_1CILi1EEES8_S8_EEENS6_IJNS7_ILi128EEENS7_ILi96EEENS7_ILi64EEEEEELi256ENS_10bfloat16_tEfNS_4arch4Sm90ELb1ELb0ELb0ELb0ELb0ELb0ELb1ELb1ELb0ELb1ELb0ELb0EEENS1_21CollectiveEpilogueFwdINS6_IJSA_NS7_ILi256EEESB_EEES9_SE_SG_Li256ELb0ELb1ELb0ELb0EEENS1_30DynamicPersistentTileSchedulerILi256ELi128ELb0ELb1ELb1EEEEEEEEEvNT_6ParamsE,"a",@progbits
	.sectionflags	@""
	.align	4
.nv.constant0._ZN7cutlass13device_kernelIN5flash11enable_sm90INS1_16FlashAttnFwdSm90INS1_25CollectiveMainloopFwdSm90ILi2EN4cute5tupleIJNS5_1CILi1EEES8_S8_EEENS6_IJNS7_ILi128EEENS7_ILi96EEENS7_ILi64EEEEEELi256ENS_10bfloat16_tEfNS_4arch4Sm90ELb1ELb0ELb0ELb0ELb0ELb0ELb1ELb1ELb0ELb1ELb0ELb0EEENS1_21CollectiveEpilogueFwdINS6_IJSA_NS7_ILi256EEESB_EEES9_SE_SG_Li256ELb0ELb1ELb0ELb0EEENS1_30DynamicPersistentTileSchedulerILi256ELi128ELb0ELb1ELb1EEEEEEEEEvNT_6ParamsE:
	.zero		3584


//--------------------- .nv.constant0._ZN7cutlass13device_kernelIN5flash11enable_sm90INS1_16FlashAttnFwdSm90INS1_25CollectiveMainloopFwdSm90ILi2EN4cute5tupleIJNS5_1CILi1EEES8_S8_EEENS6_IJNS7_ILi128EEENS7_ILi96EEENS7_ILi64EEEEEELi256ENS_10bfloat16_tEfNS_4arch4Sm90ELb1ELb0ELb0ELb1ELb0ELb0ELb0ELb1ELb0ELb1ELb0ELb0EEENS1_21CollectiveEpilogueFwdINS6_IJSA_NS7_ILi256EEESB_EEES9_SE_SG_Li256ELb1ELb1ELb0ELb0EEENS1_36VarlenDynamicPersistentTileSchedulerILi128ELi96ELi256ELi128ELb0ELb1ELb1ELb1ELb1ELb1EEEEEEEEEvNT_6ParamsE --------------------------
	.section	.nv.constant0._ZN7cutlass13device_kernelIN5flash11enable_sm90INS1_16FlashAttnFwdSm90INS1_25CollectiveMainloopFwdSm90ILi2EN4cute5tupleIJNS5_1CILi1EEES8_S8_EEENS6_IJNS7_ILi128EEENS7_ILi96EEENS7_ILi64EEEEEELi256ENS_10bfloat16_tEfNS_4arch4Sm90ELb1ELb0ELb0ELb1ELb0ELb0ELb0ELb1ELb0ELb1ELb0ELb0EEENS1_21CollectiveEpilogueFwdINS6_IJSA_NS7_ILi256EEESB_EEES9_SE_SG_Li256ELb1ELb1ELb0ELb0EEENS1_36VarlenDynamicPersistentTileSchedulerILi128ELi96ELi256ELi128ELb0ELb1ELb1ELb1ELb1ELb1EEEEEEEEEvNT_6ParamsE,"a",@progbits
	.sectionflags	@""
	.align	4
.nv.constant0._ZN7cutlass13device_kernelIN5flash11enable_sm90INS1_16FlashAttnFwdSm90INS1_25CollectiveMainloopFwdSm90ILi2EN4cute5tupleIJNS5_1CILi1EEES8_S8_EEENS6_IJNS7_ILi128EEENS7_ILi96EEENS7_ILi64EEEEEELi256ENS_10bfloat16_tEfNS_4arch4Sm90ELb1ELb0ELb0ELb1ELb0ELb0ELb0ELb1ELb0ELb1ELb0ELb0EEENS1_21CollectiveEpilogueFwdINS6_IJSA_NS7_ILi256EEESB_EEES9_SE_SG_Li256ELb1ELb1ELb0ELb0EEENS1_36VarlenDynamicPersistentTileSchedulerILi128ELi96ELi256ELi128ELb0ELb1ELb1ELb1ELb1ELb1EEEEEEEEEvNT_6ParamsE:
	.zero		3328


//--------------------- .nv.constant0._ZN7cutlass13device_kernelIN5flash11enable_sm90INS1_16FlashAttnFwdSm90INS1_25CollectiveMainloopFwdSm90ILi2EN4cute5tupleIJNS5_1CILi1EEES8_S8_EEENS6_IJNS7_ILi128EEENS7_ILi96EEENS7_ILi64EEEEEELi256ENS_10bfloat16_tEfNS_4arch4Sm90ELb1ELb0ELb0ELb1ELb0ELb1ELb0ELb1ELb0ELb1ELb0ELb0EEENS1_21CollectiveEpilogueFwdINS6_IJSA_NS7_ILi256EEESB_EEES9_SE_SG_Li256ELb1ELb1ELb0ELb0EEENS1_36VarlenDynamicPersistentTileSchedulerILi128ELi96ELi256ELi128ELb0ELb1ELb1ELb1ELb1ELb1EEEEEEEEEvNT_6ParamsE --------------------------
	.section	.nv.constant0._ZN7cutlass13device_kernelIN5flash11enable_sm90INS1_16FlashAttnFwdSm90INS1_25CollectiveMainloopFwdSm90ILi2EN4cute5tupleIJNS5_1CILi1EEES8_S8_EEENS6_IJNS7_ILi128EEENS7_ILi96EEENS7_ILi64EEEEEELi256ENS_10bfloat16_tEfNS_4arch4Sm90ELb1ELb0ELb0ELb1ELb0ELb1ELb0ELb1ELb0ELb1ELb0ELb0EEENS1_21CollectiveEpilogueFwdINS6_IJSA_NS7_ILi256EEESB_EEES9_SE_SG_Li256ELb1ELb1ELb0ELb0EEENS1_36VarlenDynamicPersistentTileSchedulerILi128ELi96ELi256ELi128ELb0ELb1ELb1ELb1ELb1ELb1EEEEEEEEEvNT_6ParamsE,"a",@progbits
	.sectionflags	@""
	.align	4
.nv.constant0._ZN7cutlass13device_kernelIN5flash11enable_sm90INS1_16FlashAttnFwdSm90INS1_25CollectiveMainloopFwdSm90ILi2EN4cute5tupleIJNS5_1CILi1EEES8_S8_EEENS6_IJNS7_ILi128EEENS7_ILi96EEENS7_ILi64EEEEEELi256ENS_10bfloat16_tEfNS_4arch4Sm90ELb1ELb0ELb0ELb1ELb0ELb1ELb0ELb1ELb0ELb1ELb0ELb0EEENS1_21CollectiveEpilogueFwdINS6_IJSA_NS7_ILi256EEESB_EEES9_SE_SG_Li256ELb1ELb1ELb0ELb0EEENS1_36VarlenDynamicPersistentTileSchedulerILi128ELi96ELi256ELi128ELb0ELb1ELb1ELb1ELb1ELb1EEEEEEEEEvNT_6ParamsE:
	.zero		3328


//--------------------- .nv.constant0._ZN7cutlass13device_kernelIN5flash11enable_sm90INS1_16FlashAttnFwdSm90INS1_25CollectiveMainloopFwdSm90ILi2EN4cute5tupleIJNS5_1CILi1EEES8_S8_EEENS6_IJNS7_ILi128EEENS7_ILi96EEENS7_ILi64EEEEEELi256ENS_10bfloat16_tEfNS_4arch4Sm90ELb1ELb0ELb0ELb1ELb0ELb0ELb1ELb1ELb0ELb1ELb0ELb0EEENS1_21CollectiveEpilogueFwdINS6_IJSA_NS7_ILi256EEESB_EEES9_SE_SG_Li256ELb1ELb1ELb0ELb0EEENS1_36VarlenDynamicPersistentTileSchedulerILi128ELi96ELi256ELi128ELb0ELb1ELb1ELb1ELb1ELb1EEEEEEEEEvNT_6ParamsE --------------------------
	.section	.nv.constant0._ZN7cutlass13device_kernelIN5flash11enable_sm90INS1_16FlashAttnFwdSm90INS1_25CollectiveMainloopFwdSm90ILi2EN4cute5tupleIJNS5_1CILi1EEES8_S8_EEENS6_IJNS7_ILi128EEENS7_ILi96EEENS7_ILi64EEEEEELi256ENS_10bfloat16_tEfNS_4arch4Sm90ELb1ELb0ELb0ELb1ELb0ELb0ELb1ELb1ELb0ELb1ELb0ELb0EEENS1_21CollectiveEpilogueFwdINS6_IJSA_NS7_ILi256EEESB_EEES9_SE_SG_Li256ELb1ELb1ELb0ELb0EEENS1_36VarlenDynamicPersistentTileSchedulerILi128ELi96ELi256ELi128ELb0ELb1ELb1ELb1ELb1ELb1EEEEEEEEEvNT_6ParamsE,"a",@progbits
	.sectionflags	@""
	.align	4
.nv.constant0._ZN7cutlass13device_kernelIN5flash11enable_sm90INS1_16FlashAttnFwdSm90INS1_25CollectiveMainloopFwdSm90ILi2EN4cute5tupleIJNS5_1CILi1EEES8_S8_EEENS6_IJNS7_ILi128EEENS7_ILi96EEENS7_ILi64EEEEEELi256ENS_10bfloat16_tEfNS_4arch4Sm90ELb1ELb0ELb0ELb1ELb0ELb0ELb1ELb1ELb0ELb1ELb0ELb0EEENS1_21CollectiveEpilogueFwdINS6_IJSA_NS7_ILi256EEESB_EEES9_SE_SG_Li256ELb1ELb1ELb0ELb0EEENS1_36VarlenDynamicPersistentTileSchedulerILi128ELi96ELi256ELi128ELb0ELb1ELb1ELb1ELb1ELb1EEEEEEEEEvNT_6ParamsE:
	.zero		3584


//--------------------- .nv.constant0._ZN7cutlass13device_kernelIN5flash11enable_sm90INS1_16FlashAttnFwdSm90INS1_25CollectiveMainloopFwdSm90ILi2EN4cute5tupleIJNS5_1CILi1EEES8_S8_EEENS6_IJNS7_ILi128EEENS7_ILi96EEENS7_ILi64EEEEEELi256ENS_10bfloat16_tEfNS_4arch4Sm90ELb1ELb0ELb0ELb1ELb0ELb1ELb1ELb1ELb0ELb1ELb0ELb0EEENS1_21CollectiveEpilogueFwdINS6_IJSA_NS7_ILi256EEESB_EEES9_SE_SG_Li256ELb1ELb1ELb0ELb0EEENS1_36VarlenDynamicPersistentTileSchedulerILi128ELi96ELi256ELi128ELb0ELb1ELb1ELb1ELb1ELb1EEEEEEEEEvNT_6ParamsE --------------------------
	.section	.nv.constant0._ZN7cutlass13device_kernelIN5flash11enable_sm90INS1_16FlashAttnFwdSm90INS1_25CollectiveMainloopFwdSm90ILi2EN4cute5tupleIJNS5_1CILi1EEES8_S8_EEENS6_IJNS7_ILi128EEENS7_ILi96EEENS7_ILi64EEEEEELi256ENS_10bfloat16_tEfNS_4arch4Sm90ELb1ELb0ELb0ELb1ELb0ELb1ELb1ELb1ELb0ELb1ELb0ELb0EEENS1_21CollectiveEpilogueFwdINS6_IJSA_NS7_ILi256EEESB_EEES9_SE_SG_Li256ELb1ELb1ELb0ELb0EEENS1_36VarlenDynamicPersistentTileSchedulerILi128ELi96ELi256ELi128ELb0ELb1ELb1ELb1ELb1ELb1EEEEEEEEEvNT_6ParamsE,"a",@progbits
	.sectionflags	@""
	.align	4
.nv.constant0._ZN7cutlass13device_kernelIN5flash11enable_sm90INS1_16FlashAttnFwdSm90INS1_25CollectiveMainloopFwdSm90ILi2EN4cute5tupleIJNS5_1CILi1EEES8_S8_EEENS6_IJNS7_ILi128EEENS7_ILi96EEENS7_ILi64EEEEEELi256ENS_10bfloat16_tEfNS_4arch4Sm90ELb1ELb0ELb0ELb1ELb0ELb1ELb1ELb1ELb0ELb1ELb0ELb0EEENS1_21CollectiveEpilogueFwdINS6_IJSA_NS7_ILi256EEESB_EEES9_SE_SG_Li256ELb1ELb1ELb0ELb0EEENS1_36VarlenDynamicPersistentTileSchedulerILi128ELi96ELi256ELi128ELb0ELb1ELb1ELb1ELb1ELb1EEEEEEEEEvNT_6ParamsE:
	.zero		3584


//--------------------- SYMBOLS --------------------------

	.type		.nv.reservedSmem.offset0,@object
	.size		.nv.reservedSmem.offset0,0x4
	.type		__assertfail,@function
